	.target	sm_80

	.elftype	@"ET_EXEC"


//--------------------- .note.nv.tkinfo           --------------------------
	.section	.note.nv.tkinfo,"",@"SHT_NOTE"
	.sectionflags	@"SHF_NOTE_NV_TKINFO"
	.tkinfo
        /*0018*/ 	.word	0x00000002
        /*0030*/ 	.string	""
        /*0030*/ 	.string	"ptxas"
        /*0030*/ 	.string	"Cuda compilation tools, release 13.0, V13.0.88"
        /*0030*/ 	.string	"Build cuda_13.0.r13.0/compiler.36424714_0"
        /*0030*/ 	.string	"-arch sm_80 -m 64 "



//--------------------- .note.nv.cuinfo           --------------------------
	.section	.note.nv.cuinfo,"",@"SHT_NOTE"
	.sectionflags	@"SHF_NOTE_NV_CUINFO"
        /*0018*/ 	.short	0x0002
        /*001a*/ 	.short	0x0050
        /*001c*/ 	.short	0x0082
	.zero		2


//--------------------- .nv.info                  --------------------------
	.section	.nv.info,"",@"SHT_CUDA_INFO"
	.align	4


	//----- nvinfo : EIATTR_REGCOUNT
	.align		4
        /*0000*/ 	.byte	0x04, 0x2f
        /*0002*/ 	.short	(.L_12 - .L_11)
	.align		4
.L_11:
        /*0004*/ 	.word	index@(_ZN5flash16flash_fwd_kernelI23Flash_fwd_kernel_traitsILi64ELi128ELi64ELi4ELb0ELb0EN7cutlass10bfloat16_tE19Flash_kernel_traitsILi64ELi128ELi64ELi4ES3_EELb0ELb0ELb1ELb1ELb0ELb0ELb1ELb0EEEvNS_16Flash_fwd_paramsE)
        /*0008*/ 	.word	0x000000ff


	//----- nvinfo : EIATTR_FRAME_SIZE
	.align		4
.L_12:
        /*000c*/ 	.byte	0x04, 0x11
        /*000e*/ 	.short	(.L_14 - .L_13)
	.align		4
.L_13:
        /*0010*/ 	.word	index@(_ZN5flash16flash_fwd_kernelI23Flash_fwd_kernel_traitsILi64ELi128ELi64ELi4ELb0ELb0EN7cutlass10bfloat16_tE19Flash_kernel_traitsILi64ELi128ELi64ELi4ES3_EELb0ELb0ELb1ELb1ELb0ELb0ELb1ELb0EEEvNS_16Flash_fwd_paramsE)
        /*0014*/ 	.word	0x00000048


	//----- nvinfo : EIATTR_REGCOUNT
	.align		4
.L_14:
        /*0018*/ 	.byte	0x04, 0x2f
        /*001a*/ 	.short	(.L_16 - .L_15)
	.align		4
.L_15:
        /*001c*/ 	.word	index@(_ZN5flash16flash_fwd_kernelI23Flash_fwd_kernel_traitsILi64ELi128ELi64ELi4ELb0ELb0EN7cutlass10bfloat16_tE19Flash_kernel_traitsILi64ELi128ELi64ELi4ES3_EELb1ELb0ELb1ELb1ELb0ELb0ELb0ELb1EEEvNS_16Flash_fwd_paramsE)
        /*0020*/ 	.word	0x000000ff


	//----- nvinfo : EIATTR_FRAME_SIZE
	.align		4
.L_16:
        /*0024*/ 	.byte	0x04, 0x11
        /*0026*/ 	.short	(.L_18 - .L_17)
	.align		4
.L_17:
        /*0028*/ 	.word	index@(_ZN5flash16flash_fwd_kernelI23Flash_fwd_kernel_traitsILi64ELi128ELi64ELi4ELb0ELb0EN7cutlass10bfloat16_tE19Flash_kernel_traitsILi64ELi128ELi64ELi4ES3_EELb1ELb0ELb1ELb1ELb0ELb0ELb0ELb1EEEvNS_16Flash_fwd_paramsE)
        /*002c*/ 	.word	0x000001c0


	//----- nvinfo : EIATTR_REGCOUNT
	.align		4
.L_18:
        /*0030*/ 	.byte	0x04, 0x2f
        /*0032*/ 	.short	(.L_20 - .L_19)
	.align		4
.L_19:
        /*0034*/ 	.word	index@(_ZN5flash16flash_fwd_kernelI23Flash_fwd_kernel_traitsILi64ELi128ELi64ELi4ELb0ELb0EN7cutlass10bfloat16_tE19Flash_kernel_traitsILi64ELi128ELi64ELi4ES3_EELb0ELb0ELb1ELb0ELb0ELb0ELb1ELb0EEEvNS_16Flash_fwd_paramsE)
        /*0038*/ 	.word	0x000000ff


	//----- nvinfo : EIATTR_FRAME_SIZE
	.align		4
.L_20:
        /*003c*/ 	.byte	0x04, 0x11
        /*003e*/ 	.short	(.L_22 - .L_21)
	.align		4
.L_21:
        /*0040*/ 	.word	index@(_ZN5flash16flash_fwd_kernelI23Flash_fwd_kernel_traitsILi64ELi128ELi64ELi4ELb0ELb0EN7cutlass10bfloat16_tE19Flash_kernel_traitsILi64ELi128ELi64ELi4ES3_EELb0ELb0ELb1ELb0ELb0ELb0ELb1ELb0EEEvNS_16Flash_fwd_paramsE)
        /*0044*/ 	.word	0x00000048


	//----- nvinfo : EIATTR_REGCOUNT
	.align		4
.L_22:
        /*0048*/ 	.byte	0x04, 0x2f
        /*004a*/ 	.short	(.L_24 - .L_23)
	.align		4
.L_23:
        /*004c*/ 	.word	index@(_ZN5flash16flash_fwd_kernelI23Flash_fwd_kernel_traitsILi64ELi128ELi64ELi4ELb0ELb0EN7cutlass10bfloat16_tE19Flash_kernel_traitsILi64ELi128ELi64ELi4ES3_EELb1ELb0ELb1ELb0ELb0ELb0ELb0ELb1EEEvNS_16Flash_fwd_paramsE)
        /*0050*/ 	.word	0x000000ff


	//----- nvinfo : EIATTR_FRAME_SIZE
	.align		4
.L_24:
        /*0054*/ 	.byte	0x04, 0x11
        /*0056*/ 	.short	(.L_26 - .L_25)
	.align		4
.L_25:
        /*0058*/ 	.word	index@(_ZN5flash16flash_fwd_kernelI23Flash_fwd_kernel_traitsILi64ELi128ELi64ELi4ELb0ELb0EN7cutlass10bfloat16_tE19Flash_kernel_traitsILi64ELi128ELi64ELi4ES3_EELb1ELb0ELb1ELb0ELb0ELb0ELb0ELb1EEEvNS_16Flash_fwd_paramsE)
        /*005c*/ 	.word	0x000001b0


	//----- nvinfo : EIATTR_REGCOUNT
	.align		4
.L_26:
        /*0060*/ 	.byte	0x04, 0x2f
        /*0062*/ 	.short	(.L_28 - .L_27)
	.align		4
.L_27:
        /*0064*/ 	.word	index@(_ZN5flash16flash_fwd_kernelI23Flash_fwd_kernel_traitsILi64ELi128ELi64ELi4ELb0ELb0EN7cutlass10bfloat16_tE19Flash_kernel_traitsILi64ELi128ELi64ELi4ES3_EELb1ELb0ELb1ELb1ELb0ELb0ELb0ELb0EEEvNS_16Flash_fwd_paramsE)
        /*0068*/ 	.word	0x000000ff


	//----- nvinfo : EIATTR_FRAME_SIZE
	.align		4
.L_28:
        /*006c*/ 	.byte	0x04, 0x11
        /*006e*/ 	.short	(.L_30 - .L_29)
	.align		4
.L_29:
        /*0070*/ 	.word	index@(_ZN5flash16flash_fwd_kernelI23Flash_fwd_kernel_traitsILi64ELi128ELi64ELi4ELb0ELb0EN7cutlass10bfloat16_tE19Flash_kernel_traitsILi64ELi128ELi64ELi4ES3_EELb1ELb0ELb1ELb1ELb0ELb0ELb0ELb0EEEvNS_16Flash_fwd_paramsE)
        /*0074*/ 	.word	0x00000080


	//----- nvinfo : EIATTR_REGCOUNT
	.align		4
.L_30:
        /*0078*/ 	.byte	0x04, 0x2f
        /*007a*/ 	.short	(.L_32 - .L_31)
	.align		4
.L_31:
        /*007c*/ 	.word	index@(_ZN5flash16flash_fwd_kernelI23Flash_fwd_kernel_traitsILi64ELi128ELi64ELi4ELb0ELb0EN7cutlass10bfloat16_tE19Flash_kernel_traitsILi64ELi128ELi64ELi4ES3_EELb0ELb0ELb1ELb0ELb0ELb1ELb1ELb0EEEvNS_16Flash_fwd_paramsE)
        /*0080*/ 	.word	0x000000ff


	//----- nvinfo : EIATTR_FRAME_SIZE
	.align		4
.L_32:
        /*0084*/ 	.byte	0x04, 0x11
        /*0086*/ 	.short	(.L_34 - .L_33)
	.align		4
.L_33:
        /*0088*/ 	.word	index@(_ZN5flash16flash_fwd_kernelI23Flash_fwd_kernel_traitsILi64ELi128ELi64ELi4ELb0ELb0EN7cutlass10bfloat16_tE19Flash_kernel_traitsILi64ELi128ELi64ELi4ES3_EELb0ELb0ELb1ELb0ELb0ELb1ELb1ELb0EEEvNS_16Flash_fwd_paramsE)
        /*008c*/ 	.word	0x00000048


	//----- nvinfo : EIATTR_REGCOUNT
	.align		4
.L_34:
        /*0090*/ 	.byte	0x04, 0x2f
        /*0092*/ 	.short	(.L_36 - .L_35)
	.align		4
.L_35:
        /*0094*/ 	.word	index@(_ZN5flash16flash_fwd_kernelI23Flash_fwd_kernel_traitsILi64ELi128ELi64ELi4ELb0ELb0EN7cutlass10bfloat16_tE19Flash_kernel_traitsILi64ELi128ELi64ELi4ES3_EELb1ELb0ELb1ELb0ELb0ELb1ELb0ELb0EEEvNS_16Flash_fwd_paramsE)
        /*0098*/ 	.word	0x000000ff


	//----- nvinfo : EIATTR_FRAME_SIZE
	.align		4
.L_36:
        /*009c*/ 	.byte	0x04, 0x11
        /*009e*/ 	.short	(.L_38 - .L_37)
	.align		4
.L_37:
        /*00a0*/ 	.word	index@(_ZN5flash16flash_fwd_kernelI23Flash_fwd_kernel_traitsILi64ELi128ELi64ELi4ELb0ELb0EN7cutlass10bfloat16_tE19Flash_kernel_traitsILi64ELi128ELi64ELi4ES3_EELb1ELb0ELb1ELb0ELb0ELb1ELb0ELb0EEEvNS_16Flash_fwd_paramsE)
        /*00a4*/ 	.word	0x000000a0


	//----- nvinfo : EIATTR_REGCOUNT
	.align		4
.L_38:
        /*00a8*/ 	.byte	0x04, 0x2f
        /*00aa*/ 	.short	(.L_40 - .L_39)
	.align		4
.L_39:
        /*00ac*/ 	.word	index@(_ZN5flash16flash_fwd_kernelI23Flash_fwd_kernel_traitsILi64ELi128ELi64ELi4ELb0ELb0EN7cutlass10bfloat16_tE19Flash_kernel_traitsILi64ELi128ELi64ELi4ES3_EELb0ELb0ELb0ELb1ELb0ELb0ELb1ELb0EEEvNS_16Flash_fwd_paramsE)
        /*00b0*/ 	.word	0x000000ff


	//----- nvinfo : EIATTR_FRAME_SIZE
	.align		4
.L_40:
        /*00b4*/ 	.byte	0x04, 0x11
        /*00b6*/ 	.short	(.L_42 - .L_41)
	.align		4
.L_41:
        /*00b8*/ 	.word	index@(_ZN5flash16flash_fwd_kernelI23Flash_fwd_kernel_traitsILi64ELi128ELi64ELi4ELb0ELb0EN7cutlass10bfloat16_tE19Flash_kernel_traitsILi64ELi128ELi64ELi4ES3_EELb0ELb0ELb0ELb1ELb0ELb0ELb1ELb0EEEvNS_16Flash_fwd_paramsE)
        /*00bc*/ 	.word	0x00000020


	//----- nvinfo : EIATTR_REGCOUNT
	.align		4
.L_42:
        /*00c0*/ 	.byte	0x04, 0x2f
        /*00c2*/ 	.short	(.L_44 - .L_43)
	.align		4
.L_43:
        /*00c4*/ 	.word	index@(_ZN5flash16flash_fwd_kernelI23Flash_fwd_kernel_traitsILi64ELi128ELi64ELi4ELb0ELb0EN7cutlass10bfloat16_tE19Flash_kernel_traitsILi64ELi128ELi64ELi4ES3_EELb1ELb0ELb0ELb1ELb0ELb0ELb0ELb1EEEvNS_16Flash_fwd_paramsE)
        /*00c8*/ 	.word	0x000000ff


	//----- nvinfo : EIATTR_FRAME_SIZE
	.align		4
.L_44:
        /*00cc*/ 	.byte	0x04, 0x11
        /*00ce*/ 	.short	(.L_46 - .L_45)
	.align		4
.L_45:
        /*00d0*/ 	.word	index@(_ZN5flash16flash_fwd_kernelI23Flash_fwd_kernel_traitsILi64ELi128ELi64ELi4ELb0ELb0EN7cutlass10bfloat16_tE19Flash_kernel_traitsILi64ELi128ELi64ELi4ES3_EELb1ELb0ELb0ELb1ELb0ELb0ELb0ELb1EEEvNS_16Flash_fwd_paramsE)
        /*00d4*/ 	.word	0x00000168


	//----- nvinfo : EIATTR_REGCOUNT
	.align		4
.L_46:
        /*00d8*/ 	.byte	0x04, 0x2f
        /*00da*/ 	.short	(.L_48 - .L_47)
	.align		4
.L_47:
        /*00dc*/ 	.word	index@(_ZN5flash16flash_fwd_kernelI23Flash_fwd_kernel_traitsILi64ELi128ELi64ELi4ELb0ELb0EN7cutlass10bfloat16_tE19Flash_kernel_traitsILi64ELi128ELi64ELi4ES3_EELb0ELb0ELb0ELb0ELb0ELb0ELb1ELb0EEEvNS_16Flash_fwd_paramsE)
        /*00e0*/ 	.word	0x000000ff


	//----- nvinfo : EIATTR_FRAME_SIZE
	.align		4
.L_48:
        /*00e4*/ 	.byte	0x04, 0x11
        /*00e6*/ 	.short	(.L_50 - .L_49)
	.align		4
.L_49:
        /*00e8*/ 	.word	index@(_ZN5flash16flash_fwd_kernelI23Flash_fwd_kernel_traitsILi64ELi128ELi64ELi4ELb0ELb0EN7cutlass10bfloat16_tE19Flash_kernel_traitsILi64ELi128ELi64ELi4ES3_EELb0ELb0ELb0ELb0ELb0ELb0ELb1ELb0EEEvNS_16Flash_fwd_paramsE)
        /*00ec*/ 	.word	0x00000000


	//----- nvinfo : EIATTR_REGCOUNT
	.align		4
.L_50:
        /*00f0*/ 	.byte	0x04, 0x2f
        /*00f2*/ 	.short	(.L_52 - .L_51)
	.align		4
.L_51:
        /*00f4*/ 	.word	index@(_ZN5flash16flash_fwd_kernelI23Flash_fwd_kernel_traitsILi64ELi128ELi64ELi4ELb0ELb0EN7cutlass10bfloat16_tE19Flash_kernel_traitsILi64ELi128ELi64ELi4ES3_EELb1ELb0ELb0ELb0ELb0ELb0ELb0ELb1EEEvNS_16Flash_fwd_paramsE)
        /*00f8*/ 	.word	0x000000ff


	//----- nvinfo : EIATTR_FRAME_SIZE
	.align		4
.L_52:
        /*00fc*/ 	.byte	0x04, 0x11
        /*00fe*/ 	.short	(.L_54 - .L_53)
	.align		4
.L_53:
        /*0100*/ 	.word	index@(_ZN5flash16flash_fwd_kernelI23Flash_fwd_kernel_traitsILi64ELi128ELi64ELi4ELb0ELb0EN7cutlass10bfloat16_tE19Flash_kernel_traitsILi64ELi128ELi64ELi4ES3_EELb1ELb0ELb0ELb0ELb0ELb0ELb0ELb1EEEvNS_16Flash_fwd_paramsE)
        /*0104*/ 	.word	0x000000e8


	//----- nvinfo : EIATTR_REGCOUNT
	.align		4
.L_54:
        /*0108*/ 	.byte	0x04, 0x2f
        /*010a*/ 	.short	(.L_56 - .L_55)
	.align		4
.L_55:
        /*010c*/ 	.word	index@(_ZN5flash16flash_fwd_kernelI23Flash_fwd_kernel_traitsILi64ELi128ELi64ELi4ELb0ELb0EN7cutlass10bfloat16_tE19Flash_kernel_traitsILi64ELi128ELi64ELi4ES3_EELb1ELb0ELb0ELb1ELb0ELb0ELb0ELb0EEEvNS_16Flash_fwd_paramsE)
        /*0110*/ 	.word	0x000000ff


	//----- nvinfo : EIATTR_FRAME_SIZE
	.align		4
.L_56:
        /*0114*/ 	.byte	0x04, 0x11
        /*0116*/ 	.short	(.L_58 - .L_57)
	.align		4
.L_57:
        /*0118*/ 	.word	index@(_ZN5flash16flash_fwd_kernelI23Flash_fwd_kernel_traitsILi64ELi128ELi64ELi4ELb0ELb0EN7cutlass10bfloat16_tE19Flash_kernel_traitsILi64ELi128ELi64ELi4ES3_EELb1ELb0ELb0ELb1ELb0ELb0ELb0ELb0EEEvNS_16Flash_fwd_paramsE)
        /*011c*/ 	.word	0x00000020


	//----- nvinfo : EIATTR_REGCOUNT
	.align		4
.L_58:
        /*0120*/ 	.byte	0x04, 0x2f
        /*0122*/ 	.short	(.L_60 - .L_59)
	.align		4
.L_59:
        /*0124*/ 	.word	index@(_ZN5flash16flash_fwd_kernelI23Flash_fwd_kernel_traitsILi64ELi128ELi64ELi4ELb0ELb0EN7cutlass10bfloat16_tE19Flash_kernel_traitsILi64ELi128ELi64ELi4ES3_EELb0ELb0ELb0ELb0ELb1ELb1ELb1ELb0EEEvNS_16Flash_fwd_paramsE)
        /*0128*/ 	.word	0x000000ff


	//----- nvinfo : EIATTR_FRAME_SIZE
	.align		4
.L_60:
        /*012c*/ 	.byte	0x04, 0x11
        /*012e*/ 	.short	(.L_62 - .L_61)
	.align		4
.L_61:
        /*0130*/ 	.word	index@(_ZN5flash16flash_fwd_kernelI23Flash_fwd_kernel_traitsILi64ELi128ELi64ELi4ELb0ELb0EN7cutlass10bfloat16_tE19Flash_kernel_traitsILi64ELi128ELi64ELi4ES3_EELb0ELb0ELb0ELb0ELb1ELb1ELb1ELb0EEEvNS_16Flash_fwd_paramsE)
        /*0134*/ 	.word	0x00000000


	//----- nvinfo : EIATTR_REGCOUNT
	.align		4
.L_62:
        /*0138*/ 	.byte	0x04, 0x2f
        /*013a*/ 	.short	(.L_64 - .L_63)
	.align		4
.L_63:
        /*013c*/ 	.word	index@(_ZN5flash16flash_fwd_kernelI23Flash_fwd_kernel_traitsILi64ELi128ELi64ELi4ELb0ELb0EN7cutlass10bfloat16_tE19Flash_kernel_traitsILi64ELi128ELi64ELi4ES3_EELb1ELb0ELb0ELb0ELb1ELb1ELb0ELb0EEEvNS_16Flash_fwd_paramsE)
        /*0140*/ 	.word	0x000000ff


	//----- nvinfo : EIATTR_FRAME_SIZE
	.align		4
.L_64:
        /*0144*/ 	.byte	0x04, 0x11
        /*0146*/ 	.short	(.L_66 - .L_65)
	.align		4
.L_65:
        /*0148*/ 	.word	index@(_ZN5flash16flash_fwd_kernelI23Flash_fwd_kernel_traitsILi64ELi128ELi64ELi4ELb0ELb0EN7cutlass10bfloat16_tE19Flash_kernel_traitsILi64ELi128ELi64ELi4ES3_EELb1ELb0ELb0ELb0ELb1ELb1ELb0ELb0EEEvNS_16Flash_fwd_paramsE)
        /*014c*/ 	.word	0x00000000


	//----- nvinfo : EIATTR_REGCOUNT
	.align		4
.L_66:
        /*0150*/ 	.byte	0x04, 0x2f
        /*0152*/ 	.short	(.L_68 - .L_67)
	.align		4
.L_67:
        /*0154*/ 	.word	index@(_ZN5flash16flash_fwd_kernelI23Flash_fwd_kernel_traitsILi64ELi128ELi64ELi4ELb0ELb0EN7cutlass10bfloat16_tE19Flash_kernel_traitsILi64ELi128ELi64ELi4ES3_EELb1ELb0ELb1ELb0ELb0ELb0ELb0ELb0EEEvNS_16Flash_fwd_paramsE)
        /*0158*/ 	.word	0x000000ff


	//----- nvinfo : EIATTR_FRAME_SIZE
	.align		4
.L_68:
        /*015c*/ 	.byte	0x04, 0x11
        /*015e*/ 	.short	(.L_70 - .L_69)
	.align		4
.L_69:
        /*0160*/ 	.word	index@(_ZN5flash16flash_fwd_kernelI23Flash_fwd_kernel_traitsILi64ELi128ELi64ELi4ELb0ELb0EN7cutlass10bfloat16_tE19Flash_kernel_traitsILi64ELi128ELi64ELi4ES3_EELb1ELb0ELb1ELb0ELb0ELb0ELb0ELb0EEEvNS_16Flash_fwd_paramsE)
        /*0164*/ 	.word	0x00000080


	//----- nvinfo : EIATTR_REGCOUNT
	.align		4
.L_70:
        /*0168*/ 	.byte	0x04, 0x2f
        /*016a*/ 	.short	(.L_72 - .L_71)
	.align		4
.L_71:
        /*016c*/ 	.word	index@(_ZN5flash16flash_fwd_kernelI23Flash_fwd_kernel_traitsILi64ELi128ELi64ELi4ELb0ELb0EN7cutlass10bfloat16_tE19Flash_kernel_traitsILi64ELi128ELi64ELi4ES3_EELb1ELb0ELb0ELb0ELb0ELb0ELb0ELb0EEEvNS_16Flash_fwd_paramsE)
        /*0170*/ 	.word	0x000000ff


	//----- nvinfo : EIATTR_FRAME_SIZE
	.align		4
.L_72:
        /*0174*/ 	.byte	0x04, 0x11
        /*0176*/ 	.short	(.L_74 - .L_73)
	.align		4
.L_73:
        /*0178*/ 	.word	index@(_ZN5flash16flash_fwd_kernelI23Flash_fwd_kernel_traitsILi64ELi128ELi64ELi4ELb0ELb0EN7cutlass10bfloat16_tE19Flash_kernel_traitsILi64ELi128ELi64ELi4ES3_EELb1ELb0ELb0ELb0ELb0ELb0ELb0ELb0EEEvNS_16Flash_fwd_paramsE)
        /*017c*/ 	.word	0x00000010


	//----- nvinfo : EIATTR_REGCOUNT
	.align		4
.L_74:
        /*0180*/ 	.byte	0x04, 0x2f
        /*0182*/ 	.short	(.L_76 - .L_75)
	.align		4
.L_75:
        /*0184*/ 	.word	index@(_ZN5flash16flash_fwd_kernelI23Flash_fwd_kernel_traitsILi64ELi128ELi64ELi4ELb0ELb0EN7cutlass10bfloat16_tE19Flash_kernel_traitsILi64ELi128ELi64ELi4ES3_EELb0ELb0ELb0ELb0ELb0ELb1ELb1ELb0EEEvNS_16Flash_fwd_paramsE)
        /*0188*/ 	.word	0x000000fd


	//----- nvinfo : EIATTR_FRAME_SIZE
	.align		4
.L_76:
        /*018c*/ 	.byte	0x04, 0x11
        /*018e*/ 	.short	(.L_78 - .L_77)
	.align		4
.L_77:
        /*0190*/ 	.word	index@(_ZN5flash16flash_fwd_kernelI23Flash_fwd_kernel_traitsILi64ELi128ELi64ELi4ELb0ELb0EN7cutlass10bfloat16_tE19Flash_kernel_traitsILi64ELi128ELi64ELi4ES3_EELb0ELb0ELb0ELb0ELb0ELb1ELb1ELb0EEEvNS_16Flash_fwd_paramsE)
        /*0194*/ 	.word	0x00000000


	//----- nvinfo : EIATTR_REGCOUNT
	.align		4
.L_78:
        /*0198*/ 	.byte	0x04, 0x2f
        /*019a*/ 	.short	(.L_80 - .L_79)
	.align		4
.L_79:
        /*019c*/ 	.word	index@(_ZN5flash16flash_fwd_kernelI23Flash_fwd_kernel_traitsILi64ELi128ELi64ELi4ELb0ELb0EN7cutlass10bfloat16_tE19Flash_kernel_traitsILi64ELi128ELi64ELi4ES3_EELb1ELb0ELb0ELb0ELb0ELb1ELb0ELb0EEEvNS_16Flash_fwd_paramsE)
        /*01a0*/ 	.word	0x000000fe


	//----- nvinfo : EIATTR_FRAME_SIZE
	.align		4
.L_80:
        /*01a4*/ 	.byte	0x04, 0x11
        /*01a6*/ 	.short	(.L_82 - .L_81)
	.align		4
.L_81:
        /*01a8*/ 	.word	index@(_ZN5flash16flash_fwd_kernelI23Flash_fwd_kernel_traitsILi64ELi128ELi64ELi4ELb0ELb0EN7cutlass10bfloat16_tE19Flash_kernel_traitsILi64ELi128ELi64ELi4ES3_EELb1ELb0ELb0ELb0ELb0ELb1ELb0ELb0EEEvNS_16Flash_fwd_paramsE)
        /*01ac*/ 	.word	0x00000000


	//----- nvinfo : EIATTR_REGCOUNT
	.align		4
.L_82:
        /*01b0*/ 	.byte	0x04, 0x2f
        /*01b2*/ 	.short	(.L_84 - .L_83)
	.align		4
.L_83:
        /*01b4*/ 	.word	index@(_ZN5flash16flash_fwd_kernelI23Flash_fwd_kernel_traitsILi64ELi128ELi128ELi4ELb0ELb0EN7cutlass10bfloat16_tE19Flash_kernel_traitsILi64ELi128ELi128ELi4ES3_EELb0ELb0ELb1ELb1ELb0ELb0ELb1ELb0EEEvNS_16Flash_fwd_paramsE)
        /*01b8*/ 	.word	0x000000ff


	//----- nvinfo : EIATTR_FRAME_SIZE
	.align		4
.L_84:
        /*01bc*/ 	.byte	0x04, 0x11
        /*01be*/ 	.short	(.L_86 - .L_85)
	.align		4
.L_85:
        /*01c0*/ 	.word	index@(_ZN5flash16flash_fwd_kernelI23Flash_fwd_kernel_traitsILi64ELi128ELi128ELi4ELb0ELb0EN7cutlass10bfloat16_tE19Flash_kernel_traitsILi64ELi128ELi128ELi4ES3_EELb0ELb0ELb1ELb1ELb0ELb0ELb1ELb0EEEvNS_16Flash_fwd_paramsE)
        /*01c4*/ 	.word	0x00000168


	//----- nvinfo : EIATTR_REGCOUNT
	.align		4
.L_86:
        /*01c8*/ 	.byte	0x04, 0x2f
        /*01ca*/ 	.short	(.L_88 - .L_87)
	.align		4
.L_87:
        /*01cc*/ 	.word	index@(_ZN5flash16flash_fwd_kernelI23Flash_fwd_kernel_traitsILi64ELi128ELi128ELi4ELb0ELb0EN7cutlass10bfloat16_tE19Flash_kernel_traitsILi64ELi128ELi128ELi4ES3_EELb0ELb0ELb1ELb1ELb0ELb0ELb0ELb0EEEvNS_16Flash_fwd_paramsE)
        /*01d0*/ 	.word	0x000000ff


	//----- nvinfo : EIATTR_FRAME_SIZE
	.align		4
.L_88:
        /*01d4*/ 	.byte	0x04, 0x11
        /*01d6*/ 	.short	(.L_90 - .L_89)
	.align		4
.L_89:
        /*01d8*/ 	.word	index@(_ZN5flash16flash_fwd_kernelI23Flash_fwd_kernel_traitsILi64ELi128ELi128ELi4ELb0ELb0EN7cutlass10bfloat16_tE19Flash_kernel_traitsILi64ELi128ELi128ELi4ES3_EELb0ELb0ELb1ELb1ELb0ELb0ELb0ELb0EEEvNS_16Flash_fwd_paramsE)
        /*01dc*/ 	.word	0x00000130


	//----- nvinfo : EIATTR_REGCOUNT
	.align		4
.L_90:
        /*01e0*/ 	.byte	0x04, 0x2f
        /*01e2*/ 	.short	(.L_92 - .L_91)
	.align		4
.L_91:
        /*01e4*/ 	.word	index@(_ZN5flash16flash_fwd_kernelI23Flash_fwd_kernel_traitsILi64ELi128ELi128ELi4ELb0ELb0EN7cutlass10bfloat16_tE19Flash_kernel_traitsILi64ELi128ELi128ELi4ES3_EELb0ELb0ELb1ELb0ELb0ELb0ELb1ELb0EEEvNS_16Flash_fwd_paramsE)
        /*01e8*/ 	.word	0x000000ff


	//----- nvinfo : EIATTR_FRAME_SIZE
	.align		4
.L_92:
        /*01ec*/ 	.byte	0x04, 0x11
        /*01ee*/ 	.short	(.L_94 - .L_93)
	.align		4
.L_93:
        /*01f0*/ 	.word	index@(_ZN5flash16flash_fwd_kernelI23Flash_fwd_kernel_traitsILi64ELi128ELi128ELi4ELb0ELb0EN7cutlass10bfloat16_tE19Flash_kernel_traitsILi64ELi128ELi128ELi4ES3_EELb0ELb0ELb1ELb0ELb0ELb0ELb1ELb0EEEvNS_16Flash_fwd_paramsE)
        /*01f4*/ 	.word	0x00000138


	//----- nvinfo : EIATTR_REGCOUNT
	.align		4
.L_94:
        /*01f8*/ 	.byte	0x04, 0x2f
        /*01fa*/ 	.short	(.L_96 - .L_95)
	.align		4
.L_95:
        /*01fc*/ 	.word	index@(_ZN5flash16flash_fwd_kernelI23Flash_fwd_kernel_traitsILi64ELi128ELi128ELi4ELb0ELb0EN7cutlass10bfloat16_tE19Flash_kernel_traitsILi64ELi128ELi128ELi4ES3_EELb0ELb0ELb1ELb0ELb0ELb0ELb0ELb0EEEvNS_16Flash_fwd_paramsE)
        /*0200*/ 	.word	0x000000ff


	//----- nvinfo : EIATTR_FRAME_SIZE
	.align		4
.L_96:
        /*0204*/ 	.byte	0x04, 0x11
        /*0206*/ 	.short	(.L_98 - .L_97)
	.align		4
.L_97:
        /*0208*/ 	.word	index@(_ZN5flash16flash_fwd_kernelI23Flash_fwd_kernel_traitsILi64ELi128ELi128ELi4ELb0ELb0EN7cutlass10bfloat16_tE19Flash_kernel_traitsILi64ELi128ELi128ELi4ES3_EELb0ELb0ELb1ELb0ELb0ELb0ELb0ELb0EEEvNS_16Flash_fwd_paramsE)
        /*020c*/ 	.word	0x00000148


	//----- nvinfo : EIATTR_REGCOUNT
	.align		4
.L_98:
        /*0210*/ 	.byte	0x04, 0x2f
        /*0212*/ 	.short	(.L_100 - .L_99)
	.align		4
.L_99:
        /*0214*/ 	.word	index@(_ZN5flash16flash_fwd_kernelI23Flash_fwd_kernel_traitsILi64ELi128ELi128ELi4ELb0ELb0EN7cutlass10bfloat16_tE19Flash_kernel_traitsILi64ELi128ELi128ELi4ES3_EELb0ELb0ELb1ELb0ELb0ELb1ELb1ELb0EEEvNS_16Flash_fwd_paramsE)
        /*0218*/ 	.word	0x000000ff


	//----- nvinfo : EIATTR_FRAME_SIZE
	.align		4
.L_100:
        /*021c*/ 	.byte	0x04, 0x11
        /*021e*/ 	.short	(.L_102 - .L_101)
	.align		4
.L_101:
        /*0220*/ 	.word	index@(_ZN5flash16flash_fwd_kernelI23Flash_fwd_kernel_traitsILi64ELi128ELi128ELi4ELb0ELb0EN7cutlass10bfloat16_tE19Flash_kernel_traitsILi64ELi128ELi128ELi4ES3_EELb0ELb0ELb1ELb0ELb0ELb1ELb1ELb0EEEvNS_16Flash_fwd_paramsE)
        /*0224*/ 	.word	0x000000b0


	//----- nvinfo : EIATTR_REGCOUNT
	.align		4
.L_102:
        /*0228*/ 	.byte	0x04, 0x2f
        /*022a*/ 	.short	(.L_104 - .L_103)
	.align		4
.L_103:
        /*022c*/ 	.word	index@(_ZN5flash16flash_fwd_kernelI23Flash_fwd_kernel_traitsILi64ELi128ELi128ELi4ELb0ELb0EN7cutlass10bfloat16_tE19Flash_kernel_traitsILi64ELi128ELi128ELi4ES3_EELb0ELb0ELb1ELb0ELb0ELb1ELb0ELb0EEEvNS_16Flash_fwd_paramsE)
        /*0230*/ 	.word	0x000000ff


	//----- nvinfo : EIATTR_FRAME_SIZE
	.align		4
.L_104:
        /*0234*/ 	.byte	0x04, 0x11
        /*0236*/ 	.short	(.L_106 - .L_105)
	.align		4
.L_105:
        /*0238*/ 	.word	index@(_ZN5flash16flash_fwd_kernelI23Flash_fwd_kernel_traitsILi64ELi128ELi128ELi4ELb0ELb0EN7cutlass10bfloat16_tE19Flash_kernel_traitsILi64ELi128ELi128ELi4ES3_EELb0ELb0ELb1ELb0ELb0ELb1ELb0ELb0EEEvNS_16Flash_fwd_paramsE)
        /*023c*/ 	.word	0x00000108


	//----- nvinfo : EIATTR_REGCOUNT
	.align		4
.L_106:
        /*0240*/ 	.byte	0x04, 0x2f
        /*0242*/ 	.short	(.L_108 - .L_107)
	.align		4
.L_107:
        /*0244*/ 	.word	index@(_ZN5flash16flash_fwd_kernelI23Flash_fwd_kernel_traitsILi64ELi128ELi128ELi4ELb0ELb0EN7cutlass10bfloat16_tE19Flash_kernel_traitsILi64ELi128ELi128ELi4ES3_EELb0ELb0ELb0ELb1ELb0ELb0ELb1ELb0EEEvNS_16Flash_fwd_paramsE)
        /*0248*/ 	.word	0x000000ff


	//----- nvinfo : EIATTR_FRAME_SIZE
	.align		4
.L_108:
        /*024c*/ 	.byte	0x04, 0x11
        /*024e*/ 	.short	(.L_110 - .L_109)
	.align		4
.L_109:
        /*0250*/ 	.word	index@(_ZN5flash16flash_fwd_kernelI23Flash_fwd_kernel_traitsILi64ELi128ELi128ELi4ELb0ELb0EN7cutlass10bfloat16_tE19Flash_kernel_traitsILi64ELi128ELi128ELi4ES3_EELb0ELb0ELb0ELb1ELb0ELb0ELb1ELb0EEEvNS_16Flash_fwd_paramsE)
        /*0254*/ 	.word	0x000000a0


	//----- nvinfo : EIATTR_REGCOUNT
	.align		4
.L_110:
        /*0258*/ 	.byte	0x04, 0x2f
        /*025a*/ 	.short	(.L_112 - .L_111)
	.align		4
.L_111:
        /*025c*/ 	.word	index@(_ZN5flash16flash_fwd_kernelI23Flash_fwd_kernel_traitsILi64ELi128ELi128ELi4ELb0ELb0EN7cutlass10bfloat16_tE19Flash_kernel_traitsILi64ELi128ELi128ELi4ES3_EELb0ELb0ELb0ELb1ELb0ELb0ELb0ELb0EEEvNS_16Flash_fwd_paramsE)
        /*0260*/ 	.word	0x000000ff


	//----- nvinfo : EIATTR_FRAME_SIZE
	.align		4
.L_112:
        /*0264*/ 	.byte	0x04, 0x11
        /*0266*/ 	.short	(.L_114 - .L_113)
	.align		4
.L_113:
        /*0268*/ 	.word	index@(_ZN5flash16flash_fwd_kernelI23Flash_fwd_kernel_traitsILi64ELi128ELi128ELi4ELb0ELb0EN7cutlass10bfloat16_tE19Flash_kernel_traitsILi64ELi128ELi128ELi4ES3_EELb0ELb0ELb0ELb1ELb0ELb0ELb0ELb0EEEvNS_16Flash_fwd_paramsE)
        /*026c*/ 	.word	0x000000c8


	//----- nvinfo : EIATTR_REGCOUNT
	.align		4
.L_114:
        /*0270*/ 	.byte	0x04, 0x2f
        /*0272*/ 	.short	(.L_116 - .L_115)
	.align		4
.L_115:
        /*0274*/ 	.word	index@(_ZN5flash16flash_fwd_kernelI23Flash_fwd_kernel_traitsILi64ELi128ELi128ELi4ELb0ELb0EN7cutlass10bfloat16_tE19Flash_kernel_traitsILi64ELi128ELi128ELi4ES3_EELb0ELb0ELb0ELb0ELb0ELb0ELb1ELb0EEEvNS_16Flash_fwd_paramsE)
        /*0278*/ 	.word	0x000000ff


	//----- nvinfo : EIATTR_FRAME_SIZE
	.align		4
.L_116:
        /*027c*/ 	.byte	0x04, 0x11
        /*027e*/ 	.short	(.L_118 - .L_117)
	.align		4
.L_117:
        /*0280*/ 	.word	index@(_ZN5flash16flash_fwd_kernelI23Flash_fwd_kernel_traitsILi64ELi128ELi128ELi4ELb0ELb0EN7cutlass10bfloat16_tE19Flash_kernel_traitsILi64ELi128ELi128ELi4ES3_EELb0ELb0ELb0ELb0ELb0ELb0ELb1ELb0EEEvNS_16Flash_fwd_paramsE)
        /*0284*/ 	.word	0x00000068


	//----- nvinfo : EIATTR_REGCOUNT
	.align		4
.L_118:
        /*0288*/ 	.byte	0x04, 0x2f
        /*028a*/ 	.short	(.L_120 - .L_119)
	.align		4
.L_119:
        /*028c*/ 	.word	index@(_ZN5flash16flash_fwd_kernelI23Flash_fwd_kernel_traitsILi64ELi128ELi128ELi4ELb0ELb0EN7cutlass10bfloat16_tE19Flash_kernel_traitsILi64ELi128ELi128ELi4ES3_EELb0ELb0ELb0ELb0ELb0ELb0ELb0ELb0EEEvNS_16Flash_fwd_paramsE)
        /*0290*/ 	.word	0x000000ff


	//----- nvinfo : EIATTR_FRAME_SIZE
	.align		4
.L_120:
        /*0294*/ 	.byte	0x04, 0x11
        /*0296*/ 	.short	(.L_122 - .L_121)
	.align		4
.L_121:
        /*0298*/ 	.word	index@(_ZN5flash16flash_fwd_kernelI23Flash_fwd_kernel_traitsILi64ELi128ELi128ELi4ELb0ELb0EN7cutlass10bfloat16_tE19Flash_kernel_traitsILi64ELi128ELi128ELi4ES3_EELb0ELb0ELb0ELb0ELb0ELb0ELb0ELb0EEEvNS_16Flash_fwd_paramsE)
        /*029c*/ 	.word	0x000000e8


	//----- nvinfo : EIATTR_REGCOUNT
	.align		4
.L_122:
        /*02a0*/ 	.byte	0x04, 0x2f
        /*02a2*/ 	.short	(.L_124 - .L_123)
	.align		4
.L_123:
        /*02a4*/ 	.word	index@(_ZN5flash16flash_fwd_kernelI23Flash_fwd_kernel_traitsILi64ELi128ELi128ELi4ELb0ELb0EN7cutlass10bfloat16_tE19Flash_kernel_traitsILi64ELi128ELi128ELi4ES3_EELb0ELb0ELb0ELb0ELb1ELb1ELb1ELb0EEEvNS_16Flash_fwd_paramsE)
        /*02a8*/ 	.word	0x000000ff


	//----- nvinfo : EIATTR_FRAME_SIZE
	.align		4
.L_124:
        /*02ac*/ 	.byte	0x04, 0x11
        /*02ae*/ 	.short	(.L_126 - .L_125)
	.align		4
.L_125:
        /*02b0*/ 	.word	index@(_ZN5flash16flash_fwd_kernelI23Flash_fwd_kernel_traitsILi64ELi128ELi128ELi4ELb0ELb0EN7cutlass10bfloat16_tE19Flash_kernel_traitsILi64ELi128ELi128ELi4ES3_EELb0ELb0ELb0ELb0ELb1ELb1ELb1ELb0EEEvNS_16Flash_fwd_paramsE)
        /*02b4*/ 	.word	0x000000e8


	//----- nvinfo : EIATTR_REGCOUNT
	.align		4
.L_126:
        /*02b8*/ 	.byte	0x04, 0x2f
        /*02ba*/ 	.short	(.L_128 - .L_127)
	.align		4
.L_127:
        /*02bc*/ 	.word	index@(_ZN5flash16flash_fwd_kernelI23Flash_fwd_kernel_traitsILi64ELi128ELi128ELi4ELb0ELb0EN7cutlass10bfloat16_tE19Flash_kernel_traitsILi64ELi128ELi128ELi4ES3_EELb0ELb0ELb0ELb0ELb1ELb1ELb0ELb0EEEvNS_16Flash_fwd_paramsE)
        /*02c0*/ 	.word	0x000000ff


	//----- nvinfo : EIATTR_FRAME_SIZE
	.align		4
.L_128:
        /*02c4*/ 	.byte	0x04, 0x11
        /*02c6*/ 	.short	(.L_130 - .L_129)
	.align		4
.L_129:
        /*02c8*/ 	.word	index@(_ZN5flash16flash_fwd_kernelI23Flash_fwd_kernel_traitsILi64ELi128ELi128ELi4ELb0ELb0EN7cutlass10bfloat16_tE19Flash_kernel_traitsILi64ELi128ELi128ELi4ES3_EELb0ELb0ELb0ELb0ELb1ELb1ELb0ELb0EEEvNS_16Flash_fwd_paramsE)
        /*02cc*/ 	.word	0x000000e8


	//----- nvinfo : EIATTR_REGCOUNT
	.align		4
.L_130:
        /*02d0*/ 	.byte	0x04, 0x2f
        /*02d2*/ 	.short	(.L_132 - .L_131)
	.align		4
.L_131:
        /*02d4*/ 	.word	index@(_ZN5flash16flash_fwd_kernelI23Flash_fwd_kernel_traitsILi64ELi128ELi128ELi4ELb0ELb0EN7cutlass10bfloat16_tE19Flash_kernel_traitsILi64ELi128ELi128ELi4ES3_EELb0ELb0ELb0ELb0ELb0ELb1ELb1ELb0EEEvNS_16Flash_fwd_paramsE)
        /*02d8*/ 	.word	0x000000ff


	//----- nvinfo : EIATTR_FRAME_SIZE
	.align		4
.L_132:
        /*02dc*/ 	.byte	0x04, 0x11
        /*02de*/ 	.short	(.L_134 - .L_133)
	.align		4
.L_133:
        /*02e0*/ 	.word	index@(_ZN5flash16flash_fwd_kernelI23Flash_fwd_kernel_traitsILi64ELi128ELi128ELi4ELb0ELb0EN7cutlass10bfloat16_tE19Flash_kernel_traitsILi64ELi128ELi128ELi4ES3_EELb0ELb0ELb0ELb0ELb0ELb1ELb1ELb0EEEvNS_16Flash_fwd_paramsE)
        /*02e4*/ 	.word	0x00000080


	//----- nvinfo : EIATTR_REGCOUNT
	.align		4
.L_134:
        /*02e8*/ 	.byte	0x04, 0x2f
        /*02ea*/ 	.short	(.L_136 - .L_135)
	.align		4
.L_135:
        /*02ec*/ 	.word	index@(_ZN5flash16flash_fwd_kernelI23Flash_fwd_kernel_traitsILi64ELi128ELi128ELi4ELb0ELb0EN7cutlass10bfloat16_tE19Flash_kernel_traitsILi64ELi128ELi128ELi4ES3_EELb0ELb0ELb0ELb0ELb0ELb1ELb0ELb0EEEvNS_16Flash_fwd_paramsE)
        /*02f0*/ 	.word	0x000000ff


	//----- nvinfo : EIATTR_FRAME_SIZE
	.align		4
.L_136:
        /*02f4*/ 	.byte	0x04, 0x11
        /*02f6*/ 	.short	(.L_138 - .L_137)
	.align		4
.L_137:
        /*02f8*/ 	.word	index@(_ZN5flash16flash_fwd_kernelI23Flash_fwd_kernel_traitsILi64ELi128ELi128ELi4ELb0ELb0EN7cutlass10bfloat16_tE19Flash_kernel_traitsILi64ELi128ELi128ELi4ES3_EELb0ELb0ELb0ELb0ELb0ELb1ELb0ELb0EEEvNS_16Flash_fwd_paramsE)
        /*02fc*/ 	.word	0x000000c0


	//----- nvinfo : EIATTR_MIN_STACK_SIZE
	.align		4
.L_138:
        /*0300*/ 	.byte	0x04, 0x12
        /*0302*/ 	.short	(.L_140 - .L_139)
	.align		4
.L_139:
        /*0304*/ 	.word	index@(_ZN5flash16flash_fwd_kernelI23Flash_fwd_kernel_traitsILi64ELi128ELi128ELi4ELb0ELb0EN7cutlass10bfloat16_tE19Flash_kernel_traitsILi64ELi128ELi128ELi4ES3_EELb0ELb0ELb0ELb0ELb0ELb1ELb0ELb0EEEvNS_16Flash_fwd_paramsE)
        /*0308*/ 	.word	0x000000c0


	//----- nvinfo : EIATTR_MIN_STACK_SIZE
	.align		4
.L_140:
        /*030c*/ 	.byte	0x04, 0x12
        /*030e*/ 	.short	(.L_142 - .L_141)
	.align		4
.L_141:
        /*0310*/ 	.word	index@(_ZN5flash16flash_fwd_kernelI23Flash_fwd_kernel_traitsILi64ELi128ELi128ELi4ELb0ELb0EN7cutlass10bfloat16_tE19Flash_kernel_traitsILi64ELi128ELi128ELi4ES3_EELb0ELb0ELb0ELb0ELb0ELb1ELb1ELb0EEEvNS_16Flash_fwd_paramsE)
        /*0314*/ 	.word	0x00000080


	//----- nvinfo : EIATTR_MIN_STACK_SIZE
	.align		4
.L_142:
        /*0318*/ 	.byte	0x04, 0x12
        /*031a*/ 	.short	(.L_144 - .L_143)
	.align		4
.L_143:
        /*031c*/ 	.word	index@(_ZN5flash16flash_fwd_kernelI23Flash_fwd_kernel_traitsILi64ELi128ELi128ELi4ELb0ELb0EN7cutlass10bfloat16_tE19Flash_kernel_traitsILi64ELi128ELi128ELi4ES3_EELb0ELb0ELb0ELb0ELb1ELb1ELb0ELb0EEEvNS_16Flash_fwd_paramsE)
        /*0320*/ 	.word	0x000000e8


	//----- nvinfo : EIATTR_MIN_STACK_SIZE
	.align		4
.L_144:
        /*0324*/ 	.byte	0x04, 0x12
        /*0326*/ 	.short	(.L_146 - .L_145)
	.align		4
.L_145:
        /*0328*/ 	.word	index@(_ZN5flash16flash_fwd_kernelI23Flash_fwd_kernel_traitsILi64ELi128ELi128ELi4ELb0ELb0EN7cutlass10bfloat16_tE19Flash_kernel_traitsILi64ELi128ELi128ELi4ES3_EELb0ELb0ELb0ELb0ELb1ELb1ELb1ELb0EEEvNS_16Flash_fwd_paramsE)
        /*032c*/ 	.word	0x000000e8


	//----- nvinfo : EIATTR_MIN_STACK_SIZE
	.align		4
.L_146:
        /*0330*/ 	.byte	0x04, 0x12
        /*0332*/ 	.short	(.L_148 - .L_147)
	.align		4
.L_147:
        /*0334*/ 	.word	index@(_ZN5flash16flash_fwd_kernelI23Flash_fwd_kernel_traitsILi64ELi128ELi128ELi4ELb0ELb0EN7cutlass10bfloat16_tE19Flash_kernel_traitsILi64ELi128ELi128ELi4ES3_EELb0ELb0ELb0ELb0ELb0ELb0ELb0ELb0EEEvNS_16Flash_fwd_paramsE)
        /*0338*/ 	.word	0x000000e8


	//----- nvinfo : EIATTR_MIN_STACK_SIZE
	.align		4
.L_148:
        /*033c*/ 	.byte	0x04, 0x12
        /*033e*/ 	.short	(.L_150 - .L_149)
	.align		4
.L_149:
        /*0340*/ 	.word	index@(_ZN5flash16flash_fwd_kernelI23Flash_fwd_kernel_traitsILi64ELi128ELi128ELi4ELb0ELb0EN7cutlass10bfloat16_tE19Flash_kernel_traitsILi64ELi128ELi128ELi4ES3_EELb0ELb0ELb0ELb0ELb0ELb0ELb1ELb0EEEvNS_16Flash_fwd_paramsE)
        /*0344*/ 	.word	0x00000068


	//----- nvinfo : EIATTR_MIN_STACK_SIZE
	.align		4
.L_150:
        /*0348*/ 	.byte	0x04, 0x12
        /*034a*/ 	.short	(.L_152 - .L_151)
	.align		4
.L_151:
        /*034c*/ 	.word	index@(_ZN5flash16flash_fwd_kernelI23Flash_fwd_kernel_traitsILi64ELi128ELi128ELi4ELb0ELb0EN7cutlass10bfloat16_tE19Flash_kernel_traitsILi64ELi128ELi128ELi4ES3_EELb0ELb0ELb0ELb1ELb0ELb0ELb0ELb0EEEvNS_16Flash_fwd_paramsE)
        /*0350*/ 	.word	0x000000c8


	//----- nvinfo : EIATTR_MIN_STACK_SIZE
	.align		4
.L_152:
        /*0354*/ 	.byte	0x04, 0x12
        /*0356*/ 	.short	(.L_154 - .L_153)
	.align		4
.L_153:
        /*0358*/ 	.word	index@(_ZN5flash16flash_fwd_kernelI23Flash_fwd_kernel_traitsILi64ELi128ELi128ELi4ELb0ELb0EN7cutlass10bfloat16_tE19Flash_kernel_traitsILi64ELi128ELi128ELi4ES3_EELb0ELb0ELb0ELb1ELb0ELb0ELb1ELb0EEEvNS_16Flash_fwd_paramsE)
        /*035c*/ 	.word	0x000000a0


	//----- nvinfo : EIATTR_MIN_STACK_SIZE
	.align		4
.L_154:
        /*0360*/ 	.byte	0x04, 0x12
        /*0362*/ 	.short	(.L_156 - .L_155)
	.align		4
.L_155:
        /*0364*/ 	.word	index@(_ZN5flash16flash_fwd_kernelI23Flash_fwd_kernel_traitsILi64ELi128ELi128ELi4ELb0ELb0EN7cutlass10bfloat16_tE19Flash_kernel_traitsILi64ELi128ELi128ELi4ES3_EELb0ELb0ELb1ELb0ELb0ELb1ELb0ELb0EEEvNS_16Flash_fwd_paramsE)
        /*0368*/ 	.word	0x00000108


	//----- nvinfo : EIATTR_MIN_STACK_SIZE
	.align		4
.L_156:
        /*036c*/ 	.byte	0x04, 0x12
        /*036e*/ 	.short	(.L_158 - .L_157)
	.align		4
.L_157:
        /*0370*/ 	.word	index@(_ZN5flash16flash_fwd_kernelI23Flash_fwd_kernel_traitsILi64ELi128ELi128ELi4ELb0ELb0EN7cutlass10bfloat16_tE19Flash_kernel_traitsILi64ELi128ELi128ELi4ES3_EELb0ELb0ELb1ELb0ELb0ELb1ELb1ELb0EEEvNS_16Flash_fwd_paramsE)
        /*0374*/ 	.word	0x000000b0


	//----- nvinfo : EIATTR_MIN_STACK_SIZE
	.align		4
.L_158:
        /*0378*/ 	.byte	0x04, 0x12
        /*037a*/ 	.short	(.L_160 - .L_159)
	.align		4
.L_159:
        /*037c*/ 	.word	index@(_ZN5flash16flash_fwd_kernelI23Flash_fwd_kernel_traitsILi64ELi128ELi128ELi4ELb0ELb0EN7cutlass10bfloat16_tE19Flash_kernel_traitsILi64ELi128ELi128ELi4ES3_EELb0ELb0ELb1ELb0ELb0ELb0ELb0ELb0EEEvNS_16Flash_fwd_paramsE)
        /*0380*/ 	.word	0x00000148


	//----- nvinfo : EIATTR_MIN_STACK_SIZE
	.align		4
.L_160:
        /*0384*/ 	.byte	0x04, 0x12
        /*0386*/ 	.short	(.L_162 - .L_161)
	.align		4
.L_161:
        /*0388*/ 	.word	index@(_ZN5flash16flash_fwd_kernelI23Flash_fwd_kernel_traitsILi64ELi128ELi128ELi4ELb0ELb0EN7cutlass10bfloat16_tE19Flash_kernel_traitsILi64ELi128ELi128ELi4ES3_EELb0ELb0ELb1ELb0ELb0ELb0ELb1ELb0EEEvNS_16Flash_fwd_paramsE)
        /*038c*/ 	.word	0x00000138


	//----- nvinfo : EIATTR_MIN_STACK_SIZE
	.align		4
.L_162:
        /*0390*/ 	.byte	0x04, 0x12
        /*0392*/ 	.short	(.L_164 - .L_163)
	.align		4
.L_163:
        /*0394*/ 	.word	index@(_ZN5flash16flash_fwd_kernelI23Flash_fwd_kernel_traitsILi64ELi128ELi128ELi4ELb0ELb0EN7cutlass10bfloat16_tE19Flash_kernel_traitsILi64ELi128ELi128ELi4ES3_EELb0ELb0ELb1ELb1ELb0ELb0ELb0ELb0EEEvNS_16Flash_fwd_paramsE)
        /*0398*/ 	.word	0x00000130


	//----- nvinfo : EIATTR_MIN_STACK_SIZE
	.align		4
.L_164:
        /*039c*/ 	.byte	0x04, 0x12
        /*039e*/ 	.short	(.L_166 - .L_165)
	.align		4
.L_165:
        /*03a0*/ 	.word	index@(_ZN5flash16flash_fwd_kernelI23Flash_fwd_kernel_traitsILi64ELi128ELi128ELi4ELb0ELb0EN7cutlass10bfloat16_tE19Flash_kernel_traitsILi64ELi128ELi128ELi4ES3_EELb0ELb0ELb1ELb1ELb0ELb0ELb1ELb0EEEvNS_16Flash_fwd_paramsE)
        /*03a4*/ 	.word	0x00000168


	//----- nvinfo : EIATTR_MIN_STACK_SIZE
	.align		4
.L_166:
        /*03a8*/ 	.byte	0x04, 0x12
        /*03aa*/ 	.short	(.L_168 - .L_167)
	.align		4
.L_167:
        /*03ac*/ 	.word	index@(_ZN5flash16flash_fwd_kernelI23Flash_fwd_kernel_traitsILi64ELi128ELi64ELi4ELb0ELb0EN7cutlass10bfloat16_tE19Flash_kernel_traitsILi64ELi128ELi64ELi4ES3_EELb1ELb0ELb0ELb0ELb0ELb1ELb0ELb0EEEvNS_16Flash_fwd_paramsE)
        /*03b0*/ 	.word	0x00000000


	//----- nvinfo : EIATTR_MIN_STACK_SIZE
	.align		4
.L_168:
        /*03b4*/ 	.byte	0x04, 0x12
        /*03b6*/ 	.short	(.L_170 - .L_169)
	.align		4
.L_169:
        /*03b8*/ 	.word	index@(_ZN5flash16flash_fwd_kernelI23Flash_fwd_kernel_traitsILi64ELi128ELi64ELi4ELb0ELb0EN7cutlass10bfloat16_tE19Flash_kernel_traitsILi64ELi128ELi64ELi4ES3_EELb0ELb0ELb0ELb0ELb0ELb1ELb1ELb0EEEvNS_16Flash_fwd_paramsE)
        /*03bc*/ 	.word	0x00000000


	//----- nvinfo : EIATTR_MIN_STACK_SIZE
	.align		4
.L_170:
        /*03c0*/ 	.byte	0x04, 0x12
        /*03c2*/ 	.short	(.L_172 - .L_171)
	.align		4
.L_171:
        /*03c4*/ 	.word	index@(_ZN5flash16flash_fwd_kernelI23Flash_fwd_kernel_traitsILi64ELi128ELi64ELi4ELb0ELb0EN7cutlass10bfloat16_tE19Flash_kernel_traitsILi64ELi128ELi64ELi4ES3_EELb1ELb0ELb0ELb0ELb0ELb0ELb0ELb0EEEvNS_16Flash_fwd_paramsE)
        /*03c8*/ 	.word	0x00000010


	//----- nvinfo : EIATTR_MIN_STACK_SIZE
	.align		4
.L_172:
        /*03cc*/ 	.byte	0x04, 0x12
        /*03ce*/ 	.short	(.L_174 - .L_173)
	.align		4
.L_173:
        /*03d0*/ 	.word	index@(_ZN5flash16flash_fwd_kernelI23Flash_fwd_kernel_traitsILi64ELi128ELi64ELi4ELb0ELb0EN7cutlass10bfloat16_tE19Flash_kernel_traitsILi64ELi128ELi64ELi4ES3_EELb1ELb0ELb1ELb0ELb0ELb0ELb0ELb0EEEvNS_16Flash_fwd_paramsE)
        /*03d4*/ 	.word	0x00000080


	//----- nvinfo : EIATTR_MIN_STACK_SIZE
	.align		4
.L_174:
        /*03d8*/ 	.byte	0x04, 0x12
        /*03da*/ 	.short	(.L_176 - .L_175)
	.align		4
.L_175:
        /*03dc*/ 	.word	index@(_ZN5flash16flash_fwd_kernelI23Flash_fwd_kernel_traitsILi64ELi128ELi64ELi4ELb0ELb0EN7cutlass10bfloat16_tE19Flash_kernel_traitsILi64ELi128ELi64ELi4ES3_EELb1ELb0ELb0ELb0ELb1ELb1ELb0ELb0EEEvNS_16Flash_fwd_paramsE)
        /*03e0*/ 	.word	0x00000000


	//----- nvinfo : EIATTR_MIN_STACK_SIZE
	.align		4
.L_176:
        /*03e4*/ 	.byte	0x04, 0x12
        /*03e6*/ 	.short	(.L_178 - .L_177)
	.align		4
.L_177:
        /*03e8*/ 	.word	index@(_ZN5flash16flash_fwd_kernelI23Flash_fwd_kernel_traitsILi64ELi128ELi64ELi4ELb0ELb0EN7cutlass10bfloat16_tE19Flash_kernel_traitsILi64ELi128ELi64ELi4ES3_EELb0ELb0ELb0ELb0ELb1ELb1ELb1ELb0EEEvNS_16Flash_fwd_paramsE)
        /*03ec*/ 	.word	0x00000000


	//----- nvinfo : EIATTR_MIN_STACK_SIZE
	.align		4
.L_178:
        /*03f0*/ 	.byte	0x04, 0x12
        /*03f2*/ 	.short	(.L_180 - .L_179)
	.align		4
.L_179:
        /*03f4*/ 	.word	index@(_ZN5flash16flash_fwd_kernelI23Flash_fwd_kernel_traitsILi64ELi128ELi64ELi4ELb0ELb0EN7cutlass10bfloat16_tE19Flash_kernel_traitsILi64ELi128ELi64ELi4ES3_EELb1ELb0ELb0ELb1ELb0ELb0ELb0ELb0EEEvNS_16Flash_fwd_paramsE)
        /*03f8*/ 	.word	0x00000020


	//----- nvinfo : EIATTR_MIN_STACK_SIZE
	.align		4
.L_180:
        /*03fc*/ 	.byte	0x04, 0x12
        /*03fe*/ 	.short	(.L_182 - .L_181)
	.align		4
.L_181:
        /*0400*/ 	.word	index@(_ZN5flash16flash_fwd_kernelI23Flash_fwd_kernel_traitsILi64ELi128ELi64ELi4ELb0ELb0EN7cutlass10bfloat16_tE19Flash_kernel_traitsILi64ELi128ELi64ELi4ES3_EELb1ELb0ELb0ELb0ELb0ELb0ELb0ELb1EEEvNS_16Flash_fwd_paramsE)
        /*0404*/ 	.word	0x000000e8


	//----- nvinfo : EIATTR_MIN_STACK_SIZE
	.align		4
.L_182:
        /*0408*/ 	.byte	0x04, 0x12
        /*040a*/ 	.short	(.L_184 - .L_183)
	.align		4
.L_183:
        /*040c*/ 	.word	index@(_ZN5flash16flash_fwd_kernelI23Flash_fwd_kernel_traitsILi64ELi128ELi64ELi4ELb0ELb0EN7cutlass10bfloat16_tE19Flash_kernel_traitsILi64ELi128ELi64ELi4ES3_EELb0ELb0ELb0ELb0ELb0ELb0ELb1ELb0EEEvNS_16Flash_fwd_paramsE)
        /*0410*/ 	.word	0x00000000


	//----- nvinfo : EIATTR_MIN_STACK_SIZE
	.align		4
.L_184:
        /*0414*/ 	.byte	0x04, 0x12
        /*0416*/ 	.short	(.L_186 - .L_185)
	.align		4
.L_185:
        /*0418*/ 	.word	index@(_ZN5flash16flash_fwd_kernelI23Flash_fwd_kernel_traitsILi64ELi128ELi64ELi4ELb0ELb0EN7cutlass10bfloat16_tE19Flash_kernel_traitsILi64ELi128ELi64ELi4ES3_EELb1ELb0ELb0ELb1ELb0ELb0ELb0ELb1EEEvNS_16Flash_fwd_paramsE)
        /*041c*/ 	.word	0x00000168


	//----- nvinfo : EIATTR_MIN_STACK_SIZE
	.align		4
.L_186:
        /*0420*/ 	.byte	0x04, 0x12
        /*0422*/ 	.short	(.L_188 - .L_187)
	.align		4
.L_187:
        /*0424*/ 	.word	index@(_ZN5flash16flash_fwd_kernelI23Flash_fwd_kernel_traitsILi64ELi128ELi64ELi4ELb0ELb0EN7cutlass10bfloat16_tE19Flash_kernel_traitsILi64ELi128ELi64ELi4ES3_EELb0ELb0ELb0ELb1ELb0ELb0ELb1ELb0EEEvNS_16Flash_fwd_paramsE)
        /*0428*/ 	.word	0x00000020


	//----- nvinfo : EIATTR_MIN_STACK_SIZE
	.align		4
.L_188:
        /*042c*/ 	.byte	0x04, 0x12
        /*042e*/ 	.short	(.L_190 - .L_189)
	.align		4
.L_189:
        /*0430*/ 	.word	index@(_ZN5flash16flash_fwd_kernelI23Flash_fwd_kernel_traitsILi64ELi128ELi64ELi4ELb0ELb0EN7cutlass10bfloat16_tE19Flash_kernel_traitsILi64ELi128ELi64ELi4ES3_EELb1ELb0ELb1ELb0ELb0ELb1ELb0ELb0EEEvNS_16Flash_fwd_paramsE)
        /*0434*/ 	.word	0x000000a0


	//----- nvinfo : EIATTR_MIN_STACK_SIZE
	.align		4
.L_190:
        /*0438*/ 	.byte	0x04, 0x12
        /*043a*/ 	.short	(.L_192 - .L_191)
	.align		4
.L_191:
        /*043c*/ 	.word	index@(_ZN5flash16flash_fwd_kernelI23Flash_fwd_kernel_traitsILi64ELi128ELi64ELi4ELb0ELb0EN7cutlass10bfloat16_tE19Flash_kernel_traitsILi64ELi128ELi64ELi4ES3_EELb0ELb0ELb1ELb0ELb0ELb1ELb1ELb0EEEvNS_16Flash_fwd_paramsE)
        /*0440*/ 	.word	0x00000048


	//----- nvinfo : EIATTR_MIN_STACK_SIZE
	.align		4
.L_192:
        /*0444*/ 	.byte	0x04, 0x12
        /*0446*/ 	.short	(.L_194 - .L_193)
	.align		4
.L_193:
        /*0448*/ 	.word	index@(_ZN5flash16flash_fwd_kernelI23Flash_fwd_kernel_traitsILi64ELi128ELi64ELi4ELb0ELb0EN7cutlass10bfloat16_tE19Flash_kernel_traitsILi64ELi128ELi64ELi4ES3_EELb1ELb0ELb1ELb1ELb0ELb0ELb0ELb0EEEvNS_16Flash_fwd_paramsE)
        /*044c*/ 	.word	0x00000080


	//----- nvinfo : EIATTR_MIN_STACK_SIZE
	.align		4
.L_194:
        /*0450*/ 	.byte	0x04, 0x12
        /*0452*/ 	.short	(.L_196 - .L_195)
	.align		4
.L_195:
        /*0454*/ 	.word	index@(_ZN5flash16flash_fwd_kernelI23Flash_fwd_kernel_traitsILi64ELi128ELi64ELi4ELb0ELb0EN7cutlass10bfloat16_tE19Flash_kernel_traitsILi64ELi128ELi64ELi4ES3_EELb1ELb0ELb1ELb0ELb0ELb0ELb0ELb1EEEvNS_16Flash_fwd_paramsE)
        /*0458*/ 	.word	0x000001b0


	//----- nvinfo : EIATTR_MIN_STACK_SIZE
	.align		4
.L_196:
        /*045c*/ 	.byte	0x04, 0x12
        /*045e*/ 	.short	(.L_198 - .L_197)
	.align		4
.L_197:
        /*0460*/ 	.word	index@(_ZN5flash16flash_fwd_kernelI23Flash_fwd_kernel_traitsILi64ELi128ELi64ELi4ELb0ELb0EN7cutlass10bfloat16_tE19Flash_kernel_traitsILi64ELi128ELi64ELi4ES3_EELb0ELb0ELb1ELb0ELb0ELb0ELb1ELb0EEEvNS_16Flash_fwd_paramsE)
        /*0464*/ 	.word	0x00000048


	//----- nvinfo : EIATTR_MIN_STACK_SIZE
	.align		4
.L_198:
        /*0468*/ 	.byte	0x04, 0x12
        /*046a*/ 	.short	(.L_200 - .L_199)
	.align		4
.L_199:
        /*046c*/ 	.word	index@(_ZN5flash16flash_fwd_kernelI23Flash_fwd_kernel_traitsILi64ELi128ELi64ELi4ELb0ELb0EN7cutlass10bfloat16_tE19Flash_kernel_traitsILi64ELi128ELi64ELi4ES3_EELb1ELb0ELb1ELb1ELb0ELb0ELb0ELb1EEEvNS_16Flash_fwd_paramsE)
        /*0470*/ 	.word	0x000001c0


	//----- nvinfo : EIATTR_MIN_STACK_SIZE
	.align		4
.L_200:
        /*0474*/ 	.byte	0x04, 0x12
        /*0476*/ 	.short	(.L_202 - .L_201)
	.align		4
.L_201:
        /*0478*/ 	.word	index@(_ZN5flash16flash_fwd_kernelI23Flash_fwd_kernel_traitsILi64ELi128ELi64ELi4ELb0ELb0EN7cutlass10bfloat16_tE19Flash_kernel_traitsILi64ELi128ELi64ELi4ES3_EELb0ELb0ELb1ELb1ELb0ELb0ELb1ELb0EEEvNS_16Flash_fwd_paramsE)
        /*047c*/ 	.word	0x00000048
.L_202:


//--------------------- .nv.info._ZN5flash16flash_fwd_kernelI23Flash_fwd_kernel_traitsILi64ELi128ELi128ELi4ELb0ELb0EN7cutlass10bfloat16_tE19Flash_kernel_traitsILi64ELi128ELi128ELi4ES3_EELb0ELb0ELb0ELb0ELb0ELb1ELb0ELb0EEEvNS_16Flash_fwd_paramsE --------------------------
	.section	.nv.info._ZN5flash16flash_fwd_kernelI23Flash_fwd_kernel_traitsILi64ELi128ELi128ELi4ELb0ELb0EN7cutlass10bfloat16_tE19Flash_kernel_traitsILi64ELi128ELi128ELi4ES3_EELb0ELb0ELb0ELb0ELb0ELb1ELb0ELb0EEEvNS_16Flash_fwd_paramsE,"",@"SHT_CUDA_INFO"
	.sectionflags	@""
	.align	4


	//----- nvinfo : EIATTR_CUDA_API_VERSION
	.align		4
        /*0000*/ 	.byte	0x04, 0x37
        /*0002*/ 	.short	(.L_204 - .L_203)
.L_203:
        /*0004*/ 	.word	0x00000082


	//----- nvinfo : EIATTR_SW2861232_WAR
	.align		4
.L_204:
        /*0008*/ 	.byte	0x01, 0x35
	.zero		2


	//----- nvinfo : EIATTR_PARAM_CBANK
	.align		4
        /*000c*/ 	.byte	0x04, 0x0a
        /*000e*/ 	.short	(.L_206 - .L_205)
	.align		4
.L_205:
        /*0010*/ 	.word	index@(.nv.constant0._ZN5flash16flash_fwd_kernelI23Flash_fwd_kernel_traitsILi64ELi128ELi128ELi4ELb0ELb0EN7cutlass10bfloat16_tE19Flash_kernel_traitsILi64ELi128ELi128ELi4ES3_EELb0ELb0ELb0ELb0ELb0ELb1ELb0ELb0EEEvNS_16Flash_fwd_paramsE)
        /*0014*/ 	.short	0x0160
        /*0016*/ 	.short	0x01d0


	//----- nvinfo : EIATTR_CBANK_PARAM_SIZE
	.align		4
.L_206:
        /*0018*/ 	.byte	0x03, 0x19
        /*001a*/ 	.short	0x01d0


	//----- nvinfo : EIATTR_KPARAM_INFO
	.align		4
        /*001c*/ 	.byte	0x04, 0x17
        /*001e*/ 	.short	(.L_208 - .L_207)
.L_207:
        /*0020*/ 	.word	0x00000000
        /*0024*/ 	.short	0x0000
        /*0026*/ 	.short	0x0000
        /*0028*/ 	.byte	0x00, 0xf0, 0x41, 0x07


	//----- nvinfo : EIATTR_MAXREG_COUNT
	.align		4
.L_208:
        /*002c*/ 	.byte	0x03, 0x1b
        /*002e*/ 	.short	0x00ff


	//----- nvinfo : EIATTR_NUM_BARRIERS
	.align		4
        /*0030*/ 	.byte	0x02, 0x4c
        /*0032*/ 	.byte	0x01
	.zero		1


	//----- nvinfo : EIATTR_ANNOTATIONS
	.align		4
        /*0034*/ 	.byte	0x04, 0x55
        /*0036*/ 	.short	(.L_210 - .L_209)


	//   ....[0]....
.L_209:
        /*0038*/ 	.word	0x00000001
        /*003c*/ 	.byte	0xc0, 0x01, 0x00, 0x00, 0x01, 0x00, 0x00, 0x00, 0x50, 0x03, 0x00, 0x00, 0x01, 0x00, 0x00, 0x00
        /* <DEDUP_REMOVED lines=56> */
        /*03cc*/ 	.byte	0x50, 0xee, 0x00, 0x00


	//----- nvinfo : EIATTR_MERCURY_ISA_VERSION
	.align		4
.L_210:
        /*03d0*/ 	.byte	0x03, 0x5f
        /*03d2*/ 	.short	0x0000


	//----- nvinfo : EIATTR_COOP_GROUP_MASK_REGIDS
	.align		4
        /*03d4*/ 	.byte	0x04, 0x29
        /*03d6*/ 	.short	(.L_212 - .L_211)


	//   ....[0]....
.L_211:
        /*03d8*/ 	.word	0xffffffff


	//   ....[1]....
        /*03dc*/ 	.word	0xffffffff


	//   ....[2]....
        /*03e0*/ 	.word	0xffffffff


	//   ....[3]....
        /*03e4*/ 	.word	0xffffffff


	//   ....[4]....
        /*03e8*/ 	.word	0xffffffff


	//   ....[5]....
        /*03ec*/ 	.word	0xffffffff


	//   ....[6]....
        /*03f0*/ 	.word	0xffffffff


	//   ....[7]....
        /*03f4*/ 	.word	0xffffffff


	//   ....[8]....
        /*03f8*/ 	.word	0xffffffff


	//   ....[9]....
        /*03fc*/ 	.word	0xffffffff


	//   ....[10]....
        /*0400*/ 	.word	0xffffffff


	//   ....[11]....
        /*0404*/ 	.word	0xffffffff


	//   ....[12]....
        /*0408*/ 	.word	0xffffffff


	//   ....[13]....
        /*040c*/ 	.word	0xffffffff


	//   ....[14]....
        /*0410*/ 	.word	0xffffffff


	//   ....[15]....
        /*0414*/ 	.word	0xffffffff


	//   ....[16]....
        /*0418*/ 	.word	0xffffffff


	//   ....[17]....
        /*041c*/ 	.word	0xffffffff


	//   ....[18]....
        /*0420*/ 	.word	0xffffffff


	//   ....[19]....
        /*0424*/ 	.word	0xffffffff


	//   ....[20]....
        /*0428*/ 	.word	0xffffffff


	//   ....[21]....
        /*042c*/ 	.word	0xffffffff


	//   ....[22]....
        /*0430*/ 	.word	0xffffffff


	//   ....[23]....
        /*0434*/ 	.word	0xffffffff


	//----- nvinfo : EIATTR_COOP_GROUP_INSTR_OFFSETS
	.align		4
.L_212:
        /*0438*/ 	.byte	0x04, 0x28
        /*043a*/ 	.short	(.L_214 - .L_213)


	//   ....[0]....
.L_213:
        /*043c*/ 	.word	0x00003ef0


	//   ....[1]....
        /*0440*/ 	.word	0x000040c0


	//   ....[2]....
        /*0444*/ 	.word	0x00004230


	//   ....[3]....
        /*0448*/ 	.word	0x00004390


	//   ....[4]....
        /*044c*/ 	.word	0x000043e0


	//   ....[5]....
        /*0450*/ 	.word	0x00004480


	//   ....[6]....
        /*0454*/ 	.word	0x000045c0


	//   ....[7]....
        /*0458*/ 	.word	0x00004670


	//   ....[8]....
        /*045c*/ 	.word	0x00009340


	//   ....[9]....
        /*0460*/ 	.word	0x000094c0


	//   ....[10]....
        /*0464*/ 	.word	0x00009500


	//   ....[11]....
        /*0468*/ 	.word	0x00009530


	//   ....[12]....
        /*046c*/ 	.word	0x00009550


	//   ....[13]....
        /*0470*/ 	.word	0x00009580


	//   ....[14]....
        /*0474*/ 	.word	0x000095e0


	//   ....[15]....
        /*0478*/ 	.word	0x000095f0


	//   ....[16]....
        /*047c*/ 	.word	0x0000d0a0


	//   ....[17]....
        /*0480*/ 	.word	0x0000d0b0


	//   ....[18]....
        /*0484*/ 	.word	0x0000d0c0


	//   ....[19]....
        /*0488*/ 	.word	0x0000d0d0


	//   ....[20]....
        /*048c*/ 	.word	0x0000d110


	//   ....[21]....
        /*0490*/ 	.word	0x0000d130


	//   ....[22]....
        /*0494*/ 	.word	0x0000d150


	//   ....[23]....
        /*0498*/ 	.word	0x0000d160


	//----- nvinfo : EIATTR_EXIT_INSTR_OFFSETS
	.align		4
.L_214:
        /*049c*/ 	.byte	0x04, 0x1c
        /*049e*/ 	.short	(.L_216 - .L_215)


	//   ....[0]....
.L_215:
        /*04a0*/ 	.word	0x00000300


	//   ....[1]....
        /*04a4*/ 	.word	0x0000eb10


	//   ....[2]....
        /*04a8*/ 	.word	0x0000ebd0


	//   ....[3]....
        /*04ac*/ 	.word	0x0000fa90


	//   ....[4]....
        /*04b0*/ 	.word	0x0000fb10


	//----- nvinfo : EIATTR_CTAIDZ_USED
	.align		4
.L_216:
        /*04b4*/ 	.byte	0x01, 0x04
	.zero		2


	//----- nvinfo : EIATTR_CRS_STACK_SIZE
	.align		4
        /*04b8*/ 	.byte	0x04, 0x1e
        /*04ba*/ 	.short	(.L_218 - .L_217)
.L_217:
        /*04bc*/ 	.word	0x00000000
.L_218:


//--------------------- .nv.info._ZN5flash16flash_fwd_kernelI23Flash_fwd_kernel_traitsILi64ELi128ELi128ELi4ELb0ELb0EN7cutlass10bfloat16_tE19Flash_kernel_traitsILi64ELi128ELi128ELi4ES3_EELb0ELb0ELb0ELb0ELb0ELb1ELb1ELb0EEEvNS_16Flash_fwd_paramsE --------------------------
	.section	.nv.info._ZN5flash16flash_fwd_kernelI23Flash_fwd_kernel_traitsILi64ELi128ELi128ELi4ELb0ELb0EN7cutlass10bfloat16_tE19Flash_kernel_traitsILi64ELi128ELi128ELi4ES3_EELb0ELb0ELb0ELb0ELb0ELb1ELb1ELb0EEEvNS_16Flash_fwd_paramsE,"",@"SHT_CUDA_INFO"
	.sectionflags	@""
	.align	4


	//----- nvinfo : EIATTR_CUDA_API_VERSION
	.align		4
        /*0000*/ 	.byte	0x04, 0x37
        /*0002*/ 	.short	(.L_220 - .L_219)
.L_219:
        /*0004*/ 	.word	0x00000082


	//----- nvinfo : EIATTR_SW2861232_WAR
	.align		4
.L_220:
        /*0008*/ 	.byte	0x01, 0x35
	.zero		2


	//----- nvinfo : EIATTR_PARAM_CBANK
	.align		4
        /*000c*/ 	.byte	0x04, 0x0a
        /*000e*/ 	.short	(.L_222 - .L_221)
	.align		4
.L_221:
        /*0010*/ 	.word	index@(.nv.constant0._ZN5flash16flash_fwd_kernelI23Flash_fwd_kernel_traitsILi64ELi128ELi128ELi4ELb0ELb0EN7cutlass10bfloat16_tE19Flash_kernel_traitsILi64ELi128ELi128ELi4ES3_EELb0ELb0ELb0ELb0ELb0ELb1ELb1ELb0EEEvNS_16Flash_fwd_paramsE)
        /*0014*/ 	.short	0x0160
        /*0016*/ 	.short	0x01d0


	//----- nvinfo : EIATTR_CBANK_PARAM_SIZE
	.align		4
.L_222:
        /*0018*/ 	.byte	0x03, 0x19
        /*001a*/ 	.short	0x01d0


	//----- nvinfo : EIATTR_KPARAM_INFO
	.align		4
        /*001c*/ 	.byte	0x04, 0x17
        /*001e*/ 	.short	(.L_224 - .L_223)
.L_223:
        /*0020*/ 	.word	0x00000000
        /*0024*/ 	.short	0x0000
        /*0026*/ 	.short	0x0000
        /*0028*/ 	.byte	0x00, 0xf0, 0x41, 0x07


	//----- nvinfo : EIATTR_MAXREG_COUNT
	.align		4
.L_224:
        /*002c*/ 	.byte	0x03, 0x1b
        /*002e*/ 	.short	0x00ff


	//----- nvinfo : EIATTR_NUM_BARRIERS
	.align		4
        /*0030*/ 	.byte	0x02, 0x4c
        /*0032*/ 	.byte	0x01
	.zero		1


	//----- nvinfo : EIATTR_ANNOTATIONS
	.align		4
        /*0034*/ 	.byte	0x04, 0x55
        /*0036*/ 	.short	(.L_226 - .L_225)


	//   ....[0]....
.L_225:
        /* <DEDUP_REMOVED lines=34> */


	//----- nvinfo : EIATTR_MERCURY_ISA_VERSION
	.align		4
.L_226:
        /*0240*/ 	.byte	0x03, 0x5f
        /*0242*/ 	.short	0x0000


	//----- nvinfo : EIATTR_COOP_GROUP_MASK_REGIDS
	.align		4
        /*0244*/ 	.byte	0x04, 0x29
        /*0246*/ 	.short	(.L_228 - .L_227)


	//   ....[0]....
.L_227:
        /*0248*/ 	.word	0xffffffff


	//   ....[1]....
        /*024c*/ 	.word	0xffffffff


	//   ....[2]....
        /*0250*/ 	.word	0xffffffff


	//   ....[3]....
        /*0254*/ 	.word	0xffffffff


	//   ....[4]....
        /*0258*/ 	.word	0xffffffff


	//   ....[5]....
        /*025c*/ 	.word	0xffffffff


	//   ....[6]....
        /*0260*/ 	.word	0xffffffff


	//   ....[7]....
        /*0264*/ 	.word	0xffffffff


	//   ....[8]....
        /*0268*/ 	.word	0xffffffff


	//   ....[9]....
        /*026c*/ 	.word	0xffffffff


	//   ....[10]....
        /*0270*/ 	.word	0xffffffff


	//   ....[11]....
        /*0274*/ 	.word	0xffffffff


	//   ....[12]....
        /*0278*/ 	.word	0xffffffff


	//   ....[13]....
        /*027c*/ 	.word	0xffffffff


	//   ....[14]....
        /*0280*/ 	.word	0xffffffff


	//   ....[15]....
        /*0284*/ 	.word	0xffffffff


	//   ....[16]....
        /*0288*/ 	.word	0xffffffff


	//   ....[17]....
        /*028c*/ 	.word	0xffffffff


	//   ....[18]....
        /*0290*/ 	.word	0xffffffff


	//   ....[19]....
        /*0294*/ 	.word	0xffffffff


	//   ....[20]....
        /*0298*/ 	.word	0xffffffff


	//   ....[21]....
        /*029c*/ 	.word	0xffffffff


	//   ....[22]....
        /*02a0*/ 	.word	0xffffffff


	//   ....[23]....
        /*02a4*/ 	.word	0xffffffff


	//----- nvinfo : EIATTR_COOP_GROUP_INSTR_OFFSETS
	.align		4
.L_228:
        /*02a8*/ 	.byte	0x04, 0x28
        /*02aa*/ 	.short	(.L_230 - .L_229)


	//   ....[0]....
.L_229:
        /*02ac*/ 	.word	0x00004cb0


	//   ....[1]....
        /*02b0*/ 	.word	0x00004db0


	//   ....[2]....
        /*02b4*/ 	.word	0x00004f10


	//   ....[3]....
        /*02b8*/ 	.word	0x00005020


	//   ....[4]....
        /*02bc*/ 	.word	0x000050c0


	//   ....[5]....
        /*02c0*/ 	.word	0x00005210


	//   ....[6]....
        /*02c4*/ 	.word	0x000052a0


	//   ....[7]....
        /*02c8*/ 	.word	0x000053b0


	//   ....[8]....
        /*02cc*/ 	.word	0x0000a100


	//   ....[9]....
        /*02d0*/ 	.word	0x0000a160


	//   ....[10]....
        /*02d4*/ 	.word	0x0000a200


	//   ....[11]....
        /*02d8*/ 	.word	0x0000a210


	//   ....[12]....
        /*02dc*/ 	.word	0x0000a250


	//   ....[13]....
        /*02e0*/ 	.word	0x0000a270


	//   ....[14]....
        /*02e4*/ 	.word	0x0000a280


	//   ....[15]....
        /*02e8*/ 	.word	0x0000a290


	//   ....[16]....
        /*02ec*/ 	.word	0x0000d470


	//   ....[17]....
        /*02f0*/ 	.word	0x0000d480


	//   ....[18]....
        /*02f4*/ 	.word	0x0000d490


	//   ....[19]....
        /*02f8*/ 	.word	0x0000d4a0


	//   ....[20]....
        /*02fc*/ 	.word	0x0000d520


	//   ....[21]....
        /*0300*/ 	.word	0x0000d540


	//   ....[22]....
        /*0304*/ 	.word	0x0000d560


	//   ....[23]....
        /*0308*/ 	.word	0x0000d580


	//----- nvinfo : EIATTR_EXIT_INSTR_OFFSETS
	.align		4
.L_230:
        /*030c*/ 	.byte	0x04, 0x1c
        /*030e*/ 	.short	(.L_232 - .L_231)


	//   ....[0]....
.L_231:
        /*0310*/ 	.word	0x00000300


	//   ....[1]....
        /*0314*/ 	.word	0x0000eed0


	//   ....[2]....
        /*0318*/ 	.word	0x0000ef80


	//   ....[3]....
        /*031c*/ 	.word	0x0000fe30


	//   ....[4]....
        /*0320*/ 	.word	0x0000feb0


	//----- nvinfo : EIATTR_CTAIDZ_USED
	.align		4
.L_232:
        /*0324*/ 	.byte	0x01, 0x04
	.zero		2


	//----- nvinfo : EIATTR_CRS_STACK_SIZE
	.align		4
        /*0328*/ 	.byte	0x04, 0x1e
        /*032a*/ 	.short	(.L_234 - .L_233)
.L_233:
        /*032c*/ 	.word	0x00000000
.L_234:


//--------------------- .nv.info._ZN5flash16flash_fwd_kernelI23Flash_fwd_kernel_traitsILi64ELi128ELi128ELi4ELb0ELb0EN7cutlass10bfloat16_tE19Flash_kernel_traitsILi64ELi128ELi128ELi4ES3_EELb0ELb0ELb0ELb0ELb1ELb1ELb0ELb0EEEvNS_16Flash_fwd_paramsE --------------------------
	.section	.nv.info._ZN5flash16flash_fwd_kernelI23Flash_fwd_kernel_traitsILi64ELi128ELi128ELi4ELb0ELb0EN7cutlass10bfloat16_tE19Flash_kernel_traitsILi64ELi128ELi128ELi4ES3_EELb0ELb0ELb0ELb0ELb1ELb1ELb0ELb0EEEvNS_16Flash_fwd_paramsE,"",@"SHT_CUDA_INFO"
	.sectionflags	@""
	.align	4


	//----- nvinfo : EIATTR_CUDA_API_VERSION
	.align		4
        /*0000*/ 	.byte	0x04, 0x37
        /*0002*/ 	.short	(.L_236 - .L_235)
.L_235:
        /*0004*/ 	.word	0x00000082


	//----- nvinfo : EIATTR_SW2861232_WAR
	.align		4
.L_236:
        /*0008*/ 	.byte	0x01, 0x35
	.zero		2


	//----- nvinfo : EIATTR_PARAM_CBANK
	.align		4
        /*000c*/ 	.byte	0x04, 0x0a
        /*000e*/ 	.short	(.L_238 - .L_237)
	.align		4
.L_237:
        /*0010*/ 	.word	index@(.nv.constant0._ZN5flash16flash_fwd_kernelI23Flash_fwd_kernel_traitsILi64ELi128ELi128ELi4ELb0ELb0EN7cutlass10bfloat16_tE19Flash_kernel_traitsILi64ELi128ELi128ELi4ES3_EELb0ELb0ELb0ELb0ELb1ELb1ELb0ELb0EEEvNS_16Flash_fwd_paramsE)
        /*0014*/ 	.short	0x0160
        /*0016*/ 	.short	0x01d0


	//----- nvinfo : EIATTR_CBANK_PARAM_SIZE
	.align		4
.L_238:
        /*0018*/ 	.byte	0x03, 0x19
        /*001a*/ 	.short	0x01d0


	//----- nvinfo : EIATTR_KPARAM_INFO
	.align		4
        /*001c*/ 	.byte	0x04, 0x17
        /*001e*/ 	.short	(.L_240 - .L_239)
.L_239:
        /*0020*/ 	.word	0x00000000
        /*0024*/ 	.short	0x0000
        /*0026*/ 	.short	0x0000
        /*0028*/ 	.byte	0x00, 0xf0, 0x41, 0x07


	//----- nvinfo : EIATTR_MAXREG_COUNT
	.align		4
.L_240:
        /*002c*/ 	.byte	0x03, 0x1b
        /*002e*/ 	.short	0x00ff


	//----- nvinfo : EIATTR_NUM_BARRIERS
	.align		4
        /*0030*/ 	.byte	0x02, 0x4c
        /*0032*/ 	.byte	0x01
	.zero		1


	//----- nvinfo : EIATTR_ANNOTATIONS
	.align		4
        /*0034*/ 	.byte	0x04, 0x55
        /*0036*/ 	.short	(.L_242 - .L_241)


	//   ....[0]....
.L_241:
        /* <DEDUP_REMOVED lines=78> */


	//----- nvinfo : EIATTR_MERCURY_ISA_VERSION
	.align		4
.L_242:
        /*0500*/ 	.byte	0x03, 0x5f
        /*0502*/ 	.short	0x0000


	//----- nvinfo : EIATTR_COOP_GROUP_MASK_REGIDS
	.align		4
        /*0504*/ 	.byte	0x04, 0x29
        /*0506*/ 	.short	(.L_244 - .L_243)


	//   ....[0]....
.L_243:
        /*0508*/ 	.word	0xffffffff


	//   ....[1]....
        /*050c*/ 	.word	0xffffffff


	//   ....[2]....
        /*0510*/ 	.word	0xffffffff


	//   ....[3]....
        /*0514*/ 	.word	0xffffffff


	//   ....[4]....
        /*0518*/ 	.word	0xffffffff


	//   ....[5]....
        /*051c*/ 	.word	0xffffffff


	//   ....[6]....
        /*0520*/ 	.word	0xffffffff


	//   ....[7]....
        /*0524*/ 	.word	0xffffffff


	//   ....[8]....
        /*0528*/ 	.word	0xffffffff


	//   ....[9]....
        /*052c*/ 	.word	0xffffffff


	//   ....[10]....
        /*0530*/ 	.word	0xffffffff


	//   ....[11]....
        /*0534*/ 	.word	0xffffffff


	//   ....[12]....
        /*0538*/ 	.word	0xffffffff


	//   ....[13]....
        /*053c*/ 	.word	0xffffffff


	//   ....[14]....
        /*0540*/ 	.word	0xffffffff


	//   ....[15]....
        /*0544*/ 	.word	0xffffffff


	//   ....[16]....
        /*0548*/ 	.word	0xffffffff


	//   ....[17]....
        /*054c*/ 	.word	0xffffffff


	//   ....[18]....
        /*0550*/ 	.word	0xffffffff


	//   ....[19]....
        /*0554*/ 	.word	0xffffffff


	//   ....[20]....
        /*0558*/ 	.word	0xffffffff


	//   ....[21]....
        /*055c*/ 	.word	0xffffffff


	//   ....[22]....
        /*0560*/ 	.word	0xffffffff


	//   ....[23]....
        /*0564*/ 	.word	0xffffffff


	//----- nvinfo : EIATTR_COOP_GROUP_INSTR_OFFSETS
	.align		4
.L_244:
        /*0568*/ 	.byte	0x04, 0x28
        /*056a*/ 	.short	(.L_246 - .L_245)


	//   ....[0]....
.L_245:
        /*056c*/ 	.word	0x00002840


	//   ....[1]....
        /*0570*/ 	.word	0x00002880


	//   ....[2]....
        /*0574*/ 	.word	0x00002960


	//   ....[3]....
        /*0578*/ 	.word	0x00002a30


	//   ....[4]....
        /*057c*/ 	.word	0x00002aa0


	//   ....[5]....
        /*0580*/ 	.word	0x00002b10


	//   ....[6]....
        /*0584*/ 	.word	0x00002e90


	//   ....[7]....
        /*0588*/ 	.word	0x00002f40


	//   ....[8]....
        /*058c*/ 	.word	0x000078b0


	//   ....[9]....
        /*0590*/ 	.word	0x00007a20


	//   ....[10]....
        /*0594*/ 	.word	0x00007a70


	//   ....[11]....
        /*0598*/ 	.word	0x00007a90


	//   ....[12]....
        /*059c*/ 	.word	0x00007ab0


	//   ....[13]....
        /*05a0*/ 	.word	0x00007af0


	//   ....[14]....
        /*05a4*/ 	.word	0x00007b30


	//   ....[15]....
        /*05a8*/ 	.word	0x00007b60


	//   ....[16]....
        /*05ac*/ 	.word	0x0000abb0


	//   ....[17]....
        /*05b0*/ 	.word	0x0000abf0


	//   ....[18]....
        /*05b4*/ 	.word	0x0000ac30


	//   ....[19]....
        /*05b8*/ 	.word	0x0000ac50


	//   ....[20]....
        /*05bc*/ 	.word	0x0000acb0


	//   ....[21]....
        /*05c0*/ 	.word	0x0000acd0


	//   ....[22]....
        /*05c4*/ 	.word	0x0000acf0


	//   ....[23]....
        /*05c8*/ 	.word	0x0000ad60


	//----- nvinfo : EIATTR_EXIT_INSTR_OFFSETS
	.align		4
.L_246:
        /*05cc*/ 	.byte	0x04, 0x1c
        /*05ce*/ 	.short	(.L_248 - .L_247)


	//   ....[0]....
.L_247:
        /*05d0*/ 	.word	0x00000170


	//   ....[1]....
        /*05d4*/ 	.word	0x0000c140


	//----- nvinfo : EIATTR_CTAIDZ_USED
	.align		4
.L_248:
        /*05d8*/ 	.byte	0x01, 0x04
	.zero		2


	//----- nvinfo : EIATTR_CRS_STACK_SIZE
	.align		4
        /*05dc*/ 	.byte	0x04, 0x1e
        /*05de*/ 	.short	(.L_250 - .L_249)
.L_249:
        /*05e0*/ 	.word	0x00000000
.L_250:


//--------------------- .nv.info._ZN5flash16flash_fwd_kernelI23Flash_fwd_kernel_traitsILi64ELi128ELi128ELi4ELb0ELb0EN7cutlass10bfloat16_tE19Flash_kernel_traitsILi64ELi128ELi128ELi4ES3_EELb0ELb0ELb0ELb0ELb1ELb1ELb1ELb0EEEvNS_16Flash_fwd_paramsE --------------------------
	.section	.nv.info._ZN5flash16flash_fwd_kernelI23Flash_fwd_kernel_traitsILi64ELi128ELi128ELi4ELb0ELb0EN7cutlass10bfloat16_tE19Flash_kernel_traitsILi64ELi128ELi128ELi4ES3_EELb0ELb0ELb0ELb0ELb1ELb1ELb1ELb0EEEvNS_16Flash_fwd_paramsE,"",@"SHT_CUDA_INFO"
	.sectionflags	@""
	.align	4


	//----- nvinfo : EIATTR_CUDA_API_VERSION
	.align		4
        /*0000*/ 	.byte	0x04, 0x37
        /*0002*/ 	.short	(.L_252 - .L_251)
.L_251:
        /*0004*/ 	.word	0x00000082


	//----- nvinfo : EIATTR_SW2861232_WAR
	.align		4
.L_252:
        /*0008*/ 	.byte	0x01, 0x35
	.zero		2


	//----- nvinfo : EIATTR_PARAM_CBANK
	.align		4
        /*000c*/ 	.byte	0x04, 0x0a
        /*000e*/ 	.short	(.L_254 - .L_253)
	.align		4
.L_253:
        /*0010*/ 	.word	index@(.nv.constant0._ZN5flash16flash_fwd_kernelI23Flash_fwd_kernel_traitsILi64ELi128ELi128ELi4ELb0ELb0EN7cutlass10bfloat16_tE19Flash_kernel_traitsILi64ELi128ELi128ELi4ES3_EELb0ELb0ELb0ELb0ELb1ELb1ELb1ELb0EEEvNS_16Flash_fwd_paramsE)
        /*0014*/ 	.short	0x0160
        /*0016*/ 	.short	0x01d0


	//----- nvinfo : EIATTR_CBANK_PARAM_SIZE
	.align		4
.L_254:
        /*0018*/ 	.byte	0x03, 0x19
        /*001a*/ 	.short	0x01d0


	//----- nvinfo : EIATTR_KPARAM_INFO
	.align		4
        /*001c*/ 	.byte	0x04, 0x17
        /*001e*/ 	.short	(.L_256 - .L_255)
.L_255:
        /*0020*/ 	.word	0x00000000
        /*0024*/ 	.short	0x0000
        /*0026*/ 	.short	0x0000
        /*0028*/ 	.byte	0x00, 0xf0, 0x41, 0x07


	//----- nvinfo : EIATTR_MAXREG_COUNT
	.align		4
.L_256:
        /*002c*/ 	.byte	0x03, 0x1b
        /*002e*/ 	.short	0x00ff


	//----- nvinfo : EIATTR_NUM_BARRIERS
	.align		4
        /*0030*/ 	.byte	0x02, 0x4c
        /*0032*/ 	.byte	0x01
	.zero		1


	//----- nvinfo : EIATTR_ANNOTATIONS
	.align		4
        /*0034*/ 	.byte	0x04, 0x55
        /*0036*/ 	.short	(.L_258 - .L_257)


	//   ....[0]....
.L_257:
        /* <DEDUP_REMOVED lines=84> */


	//----- nvinfo : EIATTR_MERCURY_ISA_VERSION
	.align		4
.L_258:
        /*0560*/ 	.byte	0x03, 0x5f
        /*0562*/ 	.short	0x0000


	//----- nvinfo : EIATTR_COOP_GROUP_MASK_REGIDS
	.align		4
        /*0564*/ 	.byte	0x04, 0x29
        /*0566*/ 	.short	(.L_260 - .L_259)


	//   ....[0]....
.L_259:
        /*0568*/ 	.word	0xffffffff


	//   ....[1]....
        /*056c*/ 	.word	0xffffffff


	//   ....[2]....
        /*0570*/ 	.word	0xffffffff


	//   ....[3]....
        /*0574*/ 	.word	0xffffffff


	//   ....[4]....
        /*0578*/ 	.word	0xffffffff


	//   ....[5]....
        /*057c*/ 	.word	0xffffffff


	//   ....[6]....
        /*0580*/ 	.word	0xffffffff


	//   ....[7]....
        /*0584*/ 	.word	0xffffffff


	//   ....[8]....
        /*0588*/ 	.word	0xffffffff


	//   ....[9]....
        /*058c*/ 	.word	0xffffffff


	//   ....[10]....
        /*0590*/ 	.word	0xffffffff


	//   ....[11]....
        /*0594*/ 	.word	0xffffffff


	//   ....[12]....
        /*0598*/ 	.word	0xffffffff


	//   ....[13]....
        /*059c*/ 	.word	0xffffffff


	//   ....[14]....
        /*05a0*/ 	.word	0xffffffff


	//   ....[15]....
        /*05a4*/ 	.word	0xffffffff


	//   ....[16]....
        /*05a8*/ 	.word	0xffffffff


	//   ....[17]....
        /*05ac*/ 	.word	0xffffffff


	//   ....[18]....
        /*05b0*/ 	.word	0xffffffff


	//   ....[19]....
        /*05b4*/ 	.word	0xffffffff


	//   ....[20]....
        /*05b8*/ 	.word	0xffffffff


	//   ....[21]....
        /*05bc*/ 	.word	0xffffffff


	//   ....[22]....
        /*05c0*/ 	.word	0xffffffff


	//   ....[23]....
        /*05c4*/ 	.word	0xffffffff


	//----- nvinfo : EIATTR_COOP_GROUP_INSTR_OFFSETS
	.align		4
.L_260:
        /*05c8*/ 	.byte	0x04, 0x28
        /*05ca*/ 	.short	(.L_262 - .L_261)


	//   ....[0]....
.L_261:
        /*05cc*/ 	.word	0x00003540


	//   ....[1]....
        /*05d0*/ 	.word	0x000035b0


	//   ....[2]....
        /*05d4*/ 	.word	0x00003650


	//   ....[3]....
        /*05d8*/ 	.word	0x000036b0


	//   ....[4]....
        /*05dc*/ 	.word	0x000036d0


	//   ....[5]....
        /*05e0*/ 	.word	0x00003790


	//   ....[6]....
        /*05e4*/ 	.word	0x00003ae0


	//   ....[7]....
        /*05e8*/ 	.word	0x00003bd0


	//   ....[8]....
        /*05ec*/ 	.word	0x00009730


	//   ....[9]....
        /*05f0*/ 	.word	0x000097b0


	//   ....[10]....
        /*05f4*/ 	.word	0x00009830


	//   ....[11]....
        /*05f8*/ 	.word	0x00009860


	//   ....[12]....
        /*05fc*/ 	.word	0x00009890


	//   ....[13]....
        /*0600*/ 	.word	0x000098e0


	//   ....[14]....
        /*0604*/ 	.word	0x00009c60


	//   ....[15]....
        /*0608*/ 	.word	0x00009cf0


	//   ....[16]....
        /*060c*/ 	.word	0x0000cf20


	//   ....[17]....
        /*0610*/ 	.word	0x0000cf30


	//   ....[18]....
        /*0614*/ 	.word	0x0000cf40


	//   ....[19]....
        /*0618*/ 	.word	0x0000cf60


	//   ....[20]....
        /*061c*/ 	.word	0x0000cf80


	//   ....[21]....
        /*0620*/ 	.word	0x0000cfa0


	//   ....[22]....
        /*0624*/ 	.word	0x0000cfb0


	//   ....[23]....
        /*0628*/ 	.word	0x0000cff0


	//----- nvinfo : EIATTR_EXIT_INSTR_OFFSETS
	.align		4
.L_262:
        /*062c*/ 	.byte	0x04, 0x1c
        /*062e*/ 	.short	(.L_264 - .L_263)


	//   ....[0]....
.L_263:
        /*0630*/ 	.word	0x00000170


	//   ....[1]....
        /*0634*/ 	.word	0x0000e3d0


	//----- nvinfo : EIATTR_CTAIDZ_USED
	.align		4
.L_264:
        /*0638*/ 	.byte	0x01, 0x04
	.zero		2


	//----- nvinfo : EIATTR_CRS_STACK_SIZE
	.align		4
        /*063c*/ 	.byte	0x04, 0x1e
        /*063e*/ 	.short	(.L_266 - .L_265)
.L_265:
        /*0640*/ 	.word	0x00000000
.L_266:


//--------------------- .nv.info._ZN5flash16flash_fwd_kernelI23Flash_fwd_kernel_traitsILi64ELi128ELi128ELi4ELb0ELb0EN7cutlass10bfloat16_tE19Flash_kernel_traitsILi64ELi128ELi128ELi4ES3_EELb0ELb0ELb0ELb0ELb0ELb0ELb0ELb0EEEvNS_16Flash_fwd_paramsE --------------------------
	.section	.nv.info._ZN5flash16flash_fwd_kernelI23Flash_fwd_kernel_traitsILi64ELi128ELi128ELi4ELb0ELb0EN7cutlass10bfloat16_tE19Flash_kernel_traitsILi64ELi128ELi128ELi4ES3_EELb0ELb0ELb0ELb0ELb0ELb0ELb0ELb0EEEvNS_16Flash_fwd_paramsE,"",@"SHT_CUDA_INFO"
	.sectionflags	@""
	.align	4


	//----- nvinfo : EIATTR_CUDA_API_VERSION
	.align		4
        /*0000*/ 	.byte	0x04, 0x37
        /*0002*/ 	.short	(.L_268 - .L_267)
.L_267:
        /*0004*/ 	.word	0x00000082


	//----- nvinfo : EIATTR_SW2861232_WAR
	.align		4
.L_268:
        /*0008*/ 	.byte	0x01, 0x35
	.zero		2


	//----- nvinfo : EIATTR_PARAM_CBANK
	.align		4
        /*000c*/ 	.byte	0x04, 0x0a
        /*000e*/ 	.short	(.L_270 - .L_269)
	.align		4
.L_269:
        /*0010*/ 	.word	index@(.nv.constant0._ZN5flash16flash_fwd_kernelI23Flash_fwd_kernel_traitsILi64ELi128ELi128ELi4ELb0ELb0EN7cutlass10bfloat16_tE19Flash_kernel_traitsILi64ELi128ELi128ELi4ES3_EELb0ELb0ELb0ELb0ELb0ELb0ELb0ELb0EEEvNS_16Flash_fwd_paramsE)
        /*0014*/ 	.short	0x0160
        /*0016*/ 	.short	0x01d0


	//----- nvinfo : EIATTR_CBANK_PARAM_SIZE
	.align		4
.L_270:
        /*0018*/ 	.byte	0x03, 0x19
        /*001a*/ 	.short	0x01d0


	//----- nvinfo : EIATTR_KPARAM_INFO
	.align		4
        /*001c*/ 	.byte	0x04, 0x17
        /*001e*/ 	.short	(.L_272 - .L_271)
.L_271:
        /*0020*/ 	.word	0x00000000
        /*0024*/ 	.short	0x0000
        /*0026*/ 	.short	0x0000
        /*0028*/ 	.byte	0x00, 0xf0, 0x41, 0x07


	//----- nvinfo : EIATTR_MAXREG_COUNT
	.align		4
.L_272:
        /*002c*/ 	.byte	0x03, 0x1b
        /*002e*/ 	.short	0x00ff


	//----- nvinfo : EIATTR_NUM_BARRIERS
	.align		4
        /*0030*/ 	.byte	0x02, 0x4c
        /*0032*/ 	.byte	0x01
	.zero		1


	//----- nvinfo : EIATTR_ANNOTATIONS
	.align		4
        /*0034*/ 	.byte	0x04, 0x55
        /*0036*/ 	.short	(.L_274 - .L_273)


	//   ....[0]....
.L_273:
        /* <DEDUP_REMOVED lines=73> */


	//----- nvinfo : EIATTR_MERCURY_ISA_VERSION
	.align		4
.L_274:
        /*04b0*/ 	.byte	0x03, 0x5f
        /*04b2*/ 	.short	0x0000


	//----- nvinfo : EIATTR_COOP_GROUP_MASK_REGIDS
	.align		4
        /*04b4*/ 	.byte	0x04, 0x29
        /*04b6*/ 	.short	(.L_276 - .L_275)


	//   ....[0]....
.L_275:
        /*04b8*/ 	.word	0xffffffff


	//   ....[1]....
        /*04bc*/ 	.word	0xffffffff


	//   ....[2]....
        /*04c0*/ 	.word	0xffffffff


	//   ....[3]....
        /*04c4*/ 	.word	0xffffffff


	//   ....[4]....
        /*04c8*/ 	.word	0xffffffff


	//   ....[5]....
        /*04cc*/ 	.word	0xffffffff


	//   ....[6]....
        /*04d0*/ 	.word	0xffffffff


	//   ....[7]....
        /*04d4*/ 	.word	0xffffffff


	//   ....[8]....
        /*04d8*/ 	.word	0xffffffff


	//   ....[9]....
        /*04dc*/ 	.word	0xffffffff


	//   ....[10]....
        /*04e0*/ 	.word	0xffffffff


	//   ....[11]....
        /*04e4*/ 	.word	0xffffffff


	//   ....[12]....
        /*04e8*/ 	.word	0xffffffff


	//   ....[13]....
        /*04ec*/ 	.word	0xffffffff


	//   ....[14]....
        /*04f0*/ 	.word	0xffffffff


	//   ....[15]....
        /*04f4*/ 	.word	0xffffffff


	//   ....[16]....
        /*04f8*/ 	.word	0xffffffff


	//   ....[17]....
        /*04fc*/ 	.word	0xffffffff


	//   ....[18]....
        /*0500*/ 	.word	0xffffffff


	//   ....[19]....
        /*0504*/ 	.word	0xffffffff


	//   ....[20]....
        /*0508*/ 	.word	0xffffffff


	//   ....[21]....
        /*050c*/ 	.word	0xffffffff


	//   ....[22]....
        /*0510*/ 	.word	0xffffffff


	//   ....[23]....
        /*0514*/ 	.word	0xffffffff


	//----- nvinfo : EIATTR_COOP_GROUP_INSTR_OFFSETS
	.align		4
.L_276:
        /*0518*/ 	.byte	0x04, 0x28
        /*051a*/ 	.short	(.L_278 - .L_277)


	//   ....[0]....
.L_277:
        /*051c*/ 	.word	0x00005320


	//   ....[1]....
        /*0520*/ 	.word	0x00005430


	//   ....[2]....
        /*0524*/ 	.word	0x00005530


	//   ....[3]....
        /*0528*/ 	.word	0x00005730


	//   ....[4]....
        /*052c*/ 	.word	0x000057d0


	//   ....[5]....
        /*0530*/ 	.word	0x000057f0


	//   ....[6]....
        /*0534*/ 	.word	0x00005b80


	//   ....[7]....
        /*0538*/ 	.word	0x00005c40


	//   ....[8]....
        /*053c*/ 	.word	0x0000acc0


	//   ....[9]....
        /*0540*/ 	.word	0x0000ad10


	//   ....[10]....
        /*0544*/ 	.word	0x0000ae00


	//   ....[11]....
        /*0548*/ 	.word	0x0000ae30


	//   ....[12]....
        /*054c*/ 	.word	0x0000ae40


	//   ....[13]....
        /*0550*/ 	.word	0x0000ae60


	//   ....[14]....
        /*0554*/ 	.word	0x0000aec0


	//   ....[15]....
        /*0558*/ 	.word	0x0000aef0


	//   ....[16]....
        /*055c*/ 	.word	0x0000e9a0


	//   ....[17]....
        /*0560*/ 	.word	0x0000e9b0


	//   ....[18]....
        /*0564*/ 	.word	0x0000e9c0


	//   ....[19]....
        /*0568*/ 	.word	0x0000e9e0


	//   ....[20]....
        /*056c*/ 	.word	0x0000e9f0


	//   ....[21]....
        /*0570*/ 	.word	0x0000ea20


	//   ....[22]....
        /*0574*/ 	.word	0x0000ea50


	//   ....[23]....
        /*0578*/ 	.word	0x0000ea70


	//----- nvinfo : EIATTR_EXIT_INSTR_OFFSETS
	.align		4
.L_278:
        /*057c*/ 	.byte	0x04, 0x1c
        /*057e*/ 	.short	(.L_280 - .L_279)


	//   ....[0]....
.L_279:
        /*0580*/ 	.word	0x000004e0


	//   ....[1]....
        /*0584*/ 	.word	0x000101c0


	//   ....[2]....
        /*0588*/ 	.word	0x00010280


	//   ....[3]....
        /*058c*/ 	.word	0x00011290


	//   ....[4]....
        /*0590*/ 	.word	0x00011310


	//----- nvinfo : EIATTR_CTAIDZ_USED
	.align		4
.L_280:
        /*0594*/ 	.byte	0x01, 0x04
	.zero		2


	//----- nvinfo : EIATTR_CRS_STACK_SIZE
	.align		4
        /*0598*/ 	.byte	0x04, 0x1e
        /*059a*/ 	.short	(.L_282 - .L_281)
.L_281:
        /*059c*/ 	.word	0x00000000
.L_282:


//--------------------- .nv.info._ZN5flash16flash_fwd_kernelI23Flash_fwd_kernel_traitsILi64ELi128ELi128ELi4ELb0ELb0EN7cutlass10bfloat16_tE19Flash_kernel_traitsILi64ELi128ELi128ELi4ES3_EELb0ELb0ELb0ELb0ELb0ELb0ELb1ELb0EEEvNS_16Flash_fwd_paramsE --------------------------
	.section	.nv.info._ZN5flash16flash_fwd_kernelI23Flash_fwd_kernel_traitsILi64ELi128ELi128ELi4ELb0ELb0EN7cutlass10bfloat16_tE19Flash_kernel_traitsILi64ELi128ELi128ELi4ES3_EELb0ELb0ELb0ELb0ELb0ELb0ELb1ELb0EEEvNS_16Flash_fwd_paramsE,"",@"SHT_CUDA_INFO"
	.sectionflags	@""
	.align	4


	//----- nvinfo : EIATTR_CUDA_API_VERSION
	.align		4
        /*0000*/ 	.byte	0x04, 0x37
        /*0002*/ 	.short	(.L_284 - .L_283)
.L_283:
        /*0004*/ 	.word	0x00000082


	//----- nvinfo : EIATTR_SW2861232_WAR
	.align		4
.L_284:
        /*0008*/ 	.byte	0x01, 0x35
	.zero		2


	//----- nvinfo : EIATTR_PARAM_CBANK
	.align		4
        /*000c*/ 	.byte	0x04, 0x0a
        /*000e*/ 	.short	(.L_286 - .L_285)
	.align		4
.L_285:
        /*0010*/ 	.word	index@(.nv.constant0._ZN5flash16flash_fwd_kernelI23Flash_fwd_kernel_traitsILi64ELi128ELi128ELi4ELb0ELb0EN7cutlass10bfloat16_tE19Flash_kernel_traitsILi64ELi128ELi128ELi4ES3_EELb0ELb0ELb0ELb0ELb0ELb0ELb1ELb0EEEvNS_16Flash_fwd_paramsE)
        /*0014*/ 	.short	0x0160
        /*0016*/ 	.short	0x01d0


	//----- nvinfo : EIATTR_CBANK_PARAM_SIZE
	.align		4
.L_286:
        /*0018*/ 	.byte	0x03, 0x19
        /*001a*/ 	.short	0x01d0


	//----- nvinfo : EIATTR_KPARAM_INFO
	.align		4
        /*001c*/ 	.byte	0x04, 0x17
        /*001e*/ 	.short	(.L_288 - .L_287)
.L_287:
        /*0020*/ 	.word	0x00000000
        /*0024*/ 	.short	0x0000
        /*0026*/ 	.short	0x0000
        /*0028*/ 	.byte	0x00, 0xf0, 0x41, 0x07


	//----- nvinfo : EIATTR_MAXREG_COUNT
	.align		4
.L_288:
        /*002c*/ 	.byte	0x03, 0x1b
        /*002e*/ 	.short	0x00ff


	//----- nvinfo : EIATTR_NUM_BARRIERS
	.align		4
        /*0030*/ 	.byte	0x02, 0x4c
        /*0032*/ 	.byte	0x01
	.zero		1


	//----- nvinfo : EIATTR_ANNOTATIONS
	.align		4
        /*0034*/ 	.byte	0x04, 0x55
        /*0036*/ 	.short	(.L_290 - .L_289)


	//   ....[0]....
.L_289:
        /* <DEDUP_REMOVED lines=26> */
        /*01cc*/ 	.byte	0x00, 0x07, 0x01, 0x00, 0x01, 0x00, 0x00, 0x00, 0x40, 0x07, 0x01, 0x00


	//----- nvinfo : EIATTR_MERCURY_ISA_VERSION
	.align		4
.L_290:
        /*01d8*/ 	.byte	0x03, 0x5f
        /*01da*/ 	.short	0x0000


	//----- nvinfo : EIATTR_COOP_GROUP_MASK_REGIDS
	.align		4
        /*01dc*/ 	.byte	0x04, 0x29
        /*01de*/ 	.short	(.L_292 - .L_291)


	//   ....[0]....
.L_291:
        /*01e0*/ 	.word	0xffffffff


	//   ....[1]....
        /*01e4*/ 	.word	0xffffffff


	//   ....[2]....
        /*01e8*/ 	.word	0xffffffff


	//   ....[3]....
        /*01ec*/ 	.word	0xffffffff


	//   ....[4]....
        /*01f0*/ 	.word	0xffffffff


	//   ....[5]....
        /*01f4*/ 	.word	0xffffffff


	//   ....[6]....
        /*01f8*/ 	.word	0xffffffff


	//   ....[7]....
        /*01fc*/ 	.word	0xffffffff


	//   ....[8]....
        /*0200*/ 	.word	0xffffffff


	//   ....[9]....
        /*0204*/ 	.word	0xffffffff


	//   ....[10]....
        /*0208*/ 	.word	0xffffffff


	//   ....[11]....
        /*020c*/ 	.word	0xffffffff


	//   ....[12]....
        /*0210*/ 	.word	0xffffffff


	//   ....[13]....
        /*0214*/ 	.word	0xffffffff


	//   ....[14]....
        /*0218*/ 	.word	0xffffffff


	//   ....[15]....
        /*021c*/ 	.word	0xffffffff


	//   ....[16]....
        /*0220*/ 	.word	0xffffffff


	//   ....[17]....
        /*0224*/ 	.word	0xffffffff


	//   ....[18]....
        /*0228*/ 	.word	0xffffffff


	//   ....[19]....
        /*022c*/ 	.word	0xffffffff


	//   ....[20]....
        /*0230*/ 	.word	0xffffffff


	//   ....[21]....
        /*0234*/ 	.word	0xffffffff


	//   ....[22]....
        /*0238*/ 	.word	0xffffffff


	//   ....[23]....
        /*023c*/ 	.word	0xffffffff


	//----- nvinfo : EIATTR_COOP_GROUP_INSTR_OFFSETS
	.align		4
.L_292:
        /*0240*/ 	.byte	0x04, 0x28
        /*0242*/ 	.short	(.L_294 - .L_293)


	//   ....[0]....
.L_293:
        /*0244*/ 	.word	0x00006180


	//   ....[1]....
        /*0248*/ 	.word	0x00006280


	//   ....[2]....
        /*024c*/ 	.word	0x00006360


	//   ....[3]....
        /*0250*/ 	.word	0x00006480


	//   ....[4]....
        /*0254*/ 	.word	0x000064d0


	//   ....[5]....
        /*0258*/ 	.word	0x00006640


	//   ....[6]....
        /*025c*/ 	.word	0x000068b0


	//   ....[7]....
        /*0260*/ 	.word	0x00006a10


	//   ....[8]....
        /*0264*/ 	.word	0x0000c170


	//   ....[9]....
        /*0268*/ 	.word	0x0000c230


	//   ....[10]....
        /*026c*/ 	.word	0x0000c290


	//   ....[11]....
        /*0270*/ 	.word	0x0000c2c0


	//   ....[12]....
        /*0274*/ 	.word	0x0000c2e0


	//   ....[13]....
        /*0278*/ 	.word	0x0000c2f0


	//   ....[14]....
        /*027c*/ 	.word	0x0000c310


	//   ....[15]....
        /*0280*/ 	.word	0x0000c330


	//   ....[16]....
        /*0284*/ 	.word	0x0000f6b0


	//   ....[17]....
        /*0288*/ 	.word	0x0000f6c0


	//   ....[18]....
        /*028c*/ 	.word	0x0000f6d0


	//   ....[19]....
        /*0290*/ 	.word	0x0000f6e0


	//   ....[20]....
        /*0294*/ 	.word	0x0000f720


	//   ....[21]....
        /*0298*/ 	.word	0x0000f740


	//   ....[22]....
        /*029c*/ 	.word	0x0000f770


	//   ....[23]....
        /*02a0*/ 	.word	0x0000f780


	//----- nvinfo : EIATTR_EXIT_INSTR_OFFSETS
	.align		4
.L_294:
        /*02a4*/ 	.byte	0x04, 0x1c
        /*02a6*/ 	.short	(.L_296 - .L_295)


	//   ....[0]....
.L_295:
        /*02a8*/ 	.word	0x000004e0


	//   ....[1]....
        /*02ac*/ 	.word	0x00010ef0


	//   ....[2]....
        /*02b0*/ 	.word	0x00010fb0


	//   ....[3]....
        /*02b4*/ 	.word	0x00011fc0


	//   ....[4]....
        /*02b8*/ 	.word	0x00012040


	//----- nvinfo : EIATTR_CTAIDZ_USED
	.align		4
.L_296:
        /*02bc*/ 	.byte	0x01, 0x04
	.zero		2


	//----- nvinfo : EIATTR_CRS_STACK_SIZE
	.align		4
        /*02c0*/ 	.byte	0x04, 0x1e
        /*02c2*/ 	.short	(.L_298 - .L_297)
.L_297:
        /*02c4*/ 	.word	0x00000000
.L_298:


//--------------------- .nv.info._ZN5flash16flash_fwd_kernelI23Flash_fwd_kernel_traitsILi64ELi128ELi128ELi4ELb0ELb0EN7cutlass10bfloat16_tE19Flash_kernel_traitsILi64ELi128ELi128ELi4ES3_EELb0ELb0ELb0ELb1ELb0ELb0ELb0ELb0EEEvNS_16Flash_fwd_paramsE --------------------------
	.section	.nv.info._ZN5flash16flash_fwd_kernelI23Flash_fwd_kernel_traitsILi64ELi128ELi128ELi4ELb0ELb0EN7cutlass10bfloat16_tE19Flash_kernel_traitsILi64ELi128ELi128ELi4ES3_EELb0ELb0ELb0ELb1ELb0ELb0ELb0ELb0EEEvNS_16Flash_fwd_paramsE,"",@"SHT_CUDA_INFO"
	.sectionflags	@""
	.align	4


	//----- nvinfo : EIATTR_CUDA_API_VERSION
	.align		4
        /*0000*/ 	.byte	0x04, 0x37
        /*0002*/ 	.short	(.L_300 - .L_299)
.L_299:
        /*0004*/ 	.word	0x00000082


	//----- nvinfo : EIATTR_SW2861232_WAR
	.align		4
.L_300:
        /*0008*/ 	.byte	0x01, 0x35
	.zero		2


	//----- nvinfo : EIATTR_PARAM_CBANK
	.align		4
        /*000c*/ 	.byte	0x04, 0x0a
        /*000e*/ 	.short	(.L_302 - .L_301)
	.align		4
.L_301:
        /*0010*/ 	.word	index@(.nv.constant0._ZN5flash16flash_fwd_kernelI23Flash_fwd_kernel_traitsILi64ELi128ELi128ELi4ELb0ELb0EN7cutlass10bfloat16_tE19Flash_kernel_traitsILi64ELi128ELi128ELi4ES3_EELb0ELb0ELb0ELb1ELb0ELb0ELb0ELb0EEEvNS_16Flash_fwd_paramsE)
        /*0014*/ 	.short	0x0160
        /*0016*/ 	.short	0x01d0


	//----- nvinfo : EIATTR_CBANK_PARAM_SIZE
	.align		4
.L_302:
        /*0018*/ 	.byte	0x03, 0x19
        /*001a*/ 	.short	0x01d0


	//----- nvinfo : EIATTR_KPARAM_INFO
	.align		4
        /*001c*/ 	.byte	0x04, 0x17
        /*001e*/ 	.short	(.L_304 - .L_303)
.L_303:
        /*0020*/ 	.word	0x00000000
        /*0024*/ 	.short	0x0000
        /*0026*/ 	.short	0x0000
        /*0028*/ 	.byte	0x00, 0xf0, 0x41, 0x07


	//----- nvinfo : EIATTR_MAXREG_COUNT
	.align		4
.L_304:
        /*002c*/ 	.byte	0x03, 0x1b
        /*002e*/ 	.short	0x00ff


	//----- nvinfo : EIATTR_NUM_BARRIERS
	.align		4
        /*0030*/ 	.byte	0x02, 0x4c
        /*0032*/ 	.byte	0x01
	.zero		1


	//----- nvinfo : EIATTR_ANNOTATIONS
	.align		4
        /*0034*/ 	.byte	0x04, 0x55
        /*0036*/ 	.short	(.L_306 - .L_305)


	//   ....[0]....
.L_305:
        /* <DEDUP_REMOVED lines=60> */


	//----- nvinfo : EIATTR_MERCURY_ISA_VERSION
	.align		4
.L_306:
        /*03e0*/ 	.byte	0x03, 0x5f
        /*03e2*/ 	.short	0x0000


	//----- nvinfo : EIATTR_COOP_GROUP_MASK_REGIDS
	.align		4
        /*03e4*/ 	.byte	0x04, 0x29
        /*03e6*/ 	.short	(.L_308 - .L_307)


	//   ....[0]....
.L_307:
        /*03e8*/ 	.word	0xffffffff


	//   ....[1]....
        /*03ec*/ 	.word	0xffffffff


	//   ....[2]....
        /*03f0*/ 	.word	0xffffffff


	//   ....[3]....
        /*03f4*/ 	.word	0xffffffff


	//   ....[4]....
        /*03f8*/ 	.word	0xffffffff


	//   ....[5]....
        /*03fc*/ 	.word	0xffffffff


	//   ....[6]....
        /*0400*/ 	.word	0xffffffff


	//   ....[7]....
        /*0404*/ 	.word	0xffffffff


	//   ....[8]....
        /*0408*/ 	.word	0xffffffff


	//   ....[9]....
        /*040c*/ 	.word	0xffffffff


	//   ....[10]....
        /*0410*/ 	.word	0xffffffff


	//   ....[11]....
        /*0414*/ 	.word	0xffffffff


	//   ....[12]....
        /*0418*/ 	.word	0xffffffff


	//   ....[13]....
        /*041c*/ 	.word	0xffffffff


	//   ....[14]....
        /*0420*/ 	.word	0xffffffff


	//   ....[15]....
        /*0424*/ 	.word	0xffffffff


	//   ....[16]....
        /*0428*/ 	.word	0xffffffff


	//   ....[17]....
        /*042c*/ 	.word	0xffffffff


	//   ....[18]....
        /*0430*/ 	.word	0xffffffff


	//   ....[19]....
        /*0434*/ 	.word	0xffffffff


	//   ....[20]....
        /*0438*/ 	.word	0xffffffff


	//   ....[21]....
        /*043c*/ 	.word	0xffffffff


	//   ....[22]....
        /*0440*/ 	.word	0xffffffff


	//   ....[23]....
        /*0444*/ 	.word	0xffffffff


	//----- nvinfo : EIATTR_COOP_GROUP_INSTR_OFFSETS
	.align		4
.L_308:
        /*0448*/ 	.byte	0x04, 0x28
        /*044a*/ 	.short	(.L_310 - .L_309)


	//   ....[0]....
.L_309:
        /*044c*/ 	.word	0x00008cb0


	//   ....[1]....
        /*0450*/ 	.word	0x00008d40


	//   ....[2]....
        /*0454*/ 	.word	0x00008d50


	//   ....[3]....
        /*0458*/ 	.word	0x00008dc0


	//   ....[4]....
        /*045c*/ 	.word	0x00009450


	//   ....[5]....
        /*0460*/ 	.word	0x00009540


	//   ....[6]....
        /*0464*/ 	.word	0x000095e0


	//   ....[7]....
        /*0468*/ 	.word	0x00009640


	//   ....[8]....
        /*046c*/ 	.word	0x000100a0


	//   ....[9]....
        /*0470*/ 	.word	0x00010250


	//   ....[10]....
        /*0474*/ 	.word	0x00010290


	//   ....[11]....
        /*0478*/ 	.word	0x00010330


	//   ....[12]....
        /*047c*/ 	.word	0x00010360


	//   ....[13]....
        /*0480*/ 	.word	0x00010400


	//   ....[14]....
        /*0484*/ 	.word	0x000104d0


	//   ....[15]....
        /*0488*/ 	.word	0x000106d0


	//   ....[16]....
        /*048c*/ 	.word	0x00013090


	//   ....[17]....
        /*0490*/ 	.word	0x000130d0


	//   ....[18]....
        /*0494*/ 	.word	0x00013100


	//   ....[19]....
        /*0498*/ 	.word	0x00013130


	//   ....[20]....
        /*049c*/ 	.word	0x000131e0


	//   ....[21]....
        /*04a0*/ 	.word	0x00013210


	//   ....[22]....
        /*04a4*/ 	.word	0x00013330


	//   ....[23]....
        /*04a8*/ 	.word	0x00013370


	//----- nvinfo : EIATTR_EXIT_INSTR_OFFSETS
	.align		4
.L_310:
        /*04ac*/ 	.byte	0x04, 0x1c
        /*04ae*/ 	.short	(.L_312 - .L_311)


	//   ....[0]....
.L_311:
        /*04b0*/ 	.word	0x000004e0


	//   ....[1]....
        /*04b4*/ 	.word	0x00014b90


	//   ....[2]....
        /*04b8*/ 	.word	0x00014c50


	//   ....[3]....
        /*04bc*/ 	.word	0x00015c70


	//   ....[4]....
        /*04c0*/ 	.word	0x00015cf0


	//----- nvinfo : EIATTR_CTAIDZ_USED
	.align		4
.L_312:
        /*04c4*/ 	.byte	0x01, 0x04
	.zero		2


	//----- nvinfo : EIATTR_CRS_STACK_SIZE
	.align		4
        /*04c8*/ 	.byte	0x04, 0x1e
        /*04ca*/ 	.short	(.L_314 - .L_313)
.L_313:
        /*04cc*/ 	.word	0x00000000
.L_314:


//--------------------- .nv.info._ZN5flash16flash_fwd_kernelI23Flash_fwd_kernel_traitsILi64ELi128ELi128ELi4ELb0ELb0EN7cutlass10bfloat16_tE19Flash_kernel_traitsILi64ELi128ELi128ELi4ES3_EELb0ELb0ELb0ELb1ELb0ELb0ELb1ELb0EEEvNS_16Flash_fwd_paramsE --------------------------
	.section	.nv.info._ZN5flash16flash_fwd_kernelI23Flash_fwd_kernel_traitsILi64ELi128ELi128ELi4ELb0ELb0EN7cutlass10bfloat16_tE19Flash_kernel_traitsILi64ELi128ELi128ELi4ES3_EELb0ELb0ELb0ELb1ELb0ELb0ELb1ELb0EEEvNS_16Flash_fwd_paramsE,"",@"SHT_CUDA_INFO"
	.sectionflags	@""
	.align	4


	//----- nvinfo : EIATTR_CUDA_API_VERSION
	.align		4
        /*0000*/ 	.byte	0x04, 0x37
        /*0002*/ 	.short	(.L_316 - .L_315)
.L_315:
        /*0004*/ 	.word	0x00000082


	//----- nvinfo : EIATTR_SW2861232_WAR
	.align		4
.L_316:
        /*0008*/ 	.byte	0x01, 0x35
	.zero		2


	//----- nvinfo : EIATTR_PARAM_CBANK
	.align		4
        /*000c*/ 	.byte	0x04, 0x0a
        /*000e*/ 	.short	(.L_318 - .L_317)
	.align		4
.L_317:
        /*0010*/ 	.word	index@(.nv.constant0._ZN5flash16flash_fwd_kernelI23Flash_fwd_kernel_traitsILi64ELi128ELi128ELi4ELb0ELb0EN7cutlass10bfloat16_tE19Flash_kernel_traitsILi64ELi128ELi128ELi4ES3_EELb0ELb0ELb0ELb1ELb0ELb0ELb1ELb0EEEvNS_16Flash_fwd_paramsE)
        /*0014*/ 	.short	0x0160
        /*0016*/ 	.short	0x01d0


	//----- nvinfo : EIATTR_CBANK_PARAM_SIZE
	.align		4
.L_318:
        /*0018*/ 	.byte	0x03, 0x19
        /*001a*/ 	.short	0x01d0


	//----- nvinfo : EIATTR_KPARAM_INFO
	.align		4
        /*001c*/ 	.byte	0x04, 0x17
        /*001e*/ 	.short	(.L_320 - .L_319)
.L_319:
        /*0020*/ 	.word	0x00000000
        /*0024*/ 	.short	0x0000
        /*0026*/ 	.short	0x0000
        /*0028*/ 	.byte	0x00, 0xf0, 0x41, 0x07


	//----- nvinfo : EIATTR_MAXREG_COUNT
	.align		4
.L_320:
        /*002c*/ 	.byte	0x03, 0x1b
        /*002e*/ 	.short	0x00ff


	//----- nvinfo : EIATTR_NUM_BARRIERS
	.align		4
        /*0030*/ 	.byte	0x02, 0x4c
        /*0032*/ 	.byte	0x01
	.zero		1


	//----- nvinfo : EIATTR_ANNOTATIONS
	.align		4
        /*0034*/ 	.byte	0x04, 0x55
        /*0036*/ 	.short	(.L_322 - .L_321)


	//   ....[0]....
.L_321:
        /* <DEDUP_REMOVED lines=46> */


	//----- nvinfo : EIATTR_MERCURY_ISA_VERSION
	.align		4
.L_322:
        /*0308*/ 	.byte	0x03, 0x5f
        /*030a*/ 	.short	0x0000


	//----- nvinfo : EIATTR_COOP_GROUP_MASK_REGIDS
	.align		4
        /*030c*/ 	.byte	0x04, 0x29
        /*030e*/ 	.short	(.L_324 - .L_323)


	//   ....[0]....
.L_323:
        /*0310*/ 	.word	0xffffffff


	//   ....[1]....
        /*0314*/ 	.word	0xffffffff


	//   ....[2]....
        /*0318*/ 	.word	0xffffffff


	//   ....[3]....
        /*031c*/ 	.word	0xffffffff


	//   ....[4]....
        /*0320*/ 	.word	0xffffffff


	//   ....[5]....
        /*0324*/ 	.word	0xffffffff


	//   ....[6]....
        /*0328*/ 	.word	0xffffffff


	//   ....[7]....
        /*032c*/ 	.word	0xffffffff


	//   ....[8]....
        /*0330*/ 	.word	0xffffffff


	//   ....[9]....
        /*0334*/ 	.word	0xffffffff


	//   ....[10]....
        /*0338*/ 	.word	0xffffffff


	//   ....[11]....
        /*033c*/ 	.word	0xffffffff


	//   ....[12]....
        /*0340*/ 	.word	0xffffffff


	//   ....[13]....
        /*0344*/ 	.word	0xffffffff


	//   ....[14]....
        /*0348*/ 	.word	0xffffffff


	//   ....[15]....
        /*034c*/ 	.word	0xffffffff


	//   ....[16]....
        /*0350*/ 	.word	0xffffffff


	//   ....[17]....
        /*0354*/ 	.word	0xffffffff


	//   ....[18]....
        /*0358*/ 	.word	0xffffffff


	//   ....[19]....
        /*035c*/ 	.word	0xffffffff


	//   ....[20]....
        /*0360*/ 	.word	0xffffffff


	//   ....[21]....
        /*0364*/ 	.word	0xffffffff


	//   ....[22]....
        /*0368*/ 	.word	0xffffffff


	//   ....[23]....
        /*036c*/ 	.word	0xffffffff


	//----- nvinfo : EIATTR_COOP_GROUP_INSTR_OFFSETS
	.align		4
.L_324:
        /*0370*/ 	.byte	0x04, 0x28
        /*0372*/ 	.short	(.L_326 - .L_325)


	//   ....[0]....
.L_325:
        /*0374*/ 	.word	0x000087e0


	//   ....[1]....
        /*0378*/ 	.word	0x000088e0


	//   ....[2]....
        /*037c*/ 	.word	0x000089e0


	//   ....[3]....
        /*0380*/ 	.word	0x00008b70


	//   ....[4]....
        /*0384*/ 	.word	0x00008bb0


	//   ....[5]....
        /*0388*/ 	.word	0x00008d10


	//   ....[6]....
        /*038c*/ 	.word	0x00008ff0


	//   ....[7]....
        /*0390*/ 	.word	0x00009130


	//   ....[8]....
        /*0394*/ 	.word	0x0000ff10


	//   ....[9]....
        /*0398*/ 	.word	0x0000ff60


	//   ....[10]....
        /*039c*/ 	.word	0x0000ff90


	//   ....[11]....
        /*03a0*/ 	.word	0x0000ffb0


	//   ....[12]....
        /*03a4*/ 	.word	0x0000ffe0


	//   ....[13]....
        /*03a8*/ 	.word	0x00010000


	//   ....[14]....
        /*03ac*/ 	.word	0x00010020


	//   ....[15]....
        /*03b0*/ 	.word	0x00010030


	//   ....[16]....
        /*03b4*/ 	.word	0x00013250


	//   ....[17]....
        /*03b8*/ 	.word	0x00013260


	//   ....[18]....
        /*03bc*/ 	.word	0x00013270


	//   ....[19]....
        /*03c0*/ 	.word	0x000132a0


	//   ....[20]....
        /*03c4*/ 	.word	0x000132c0


	//   ....[21]....
        /*03c8*/ 	.word	0x000132f0


	//   ....[22]....
        /*03cc*/ 	.word	0x00013300


	//   ....[23]....
        /*03d0*/ 	.word	0x00013330


	//----- nvinfo : EIATTR_EXIT_INSTR_OFFSETS
	.align		4
.L_326:
        /*03d4*/ 	.byte	0x04, 0x1c
        /*03d6*/ 	.short	(.L_328 - .L_327)


	//   ....[0]....
.L_327:
        /*03d8*/ 	.word	0x000004e0


	//   ....[1]....
        /*03dc*/ 	.word	0x00014aa0


	//   ....[2]....
        /*03e0*/ 	.word	0x00014b60


	//   ....[3]....
        /*03e4*/ 	.word	0x00015b70


	//   ....[4]....
        /*03e8*/ 	.word	0x00015bf0


	//----- nvinfo : EIATTR_CTAIDZ_USED
	.align		4
.L_328:
        /*03ec*/ 	.byte	0x01, 0x04
	.zero		2


	//----- nvinfo : EIATTR_CRS_STACK_SIZE
	.align		4
        /*03f0*/ 	.byte	0x04, 0x1e
        /*03f2*/ 	.short	(.L_330 - .L_329)
.L_329:
        /*03f4*/ 	.word	0x00000000
.L_330:


//--------------------- .nv.info._ZN5flash16flash_fwd_kernelI23Flash_fwd_kernel_traitsILi64ELi128ELi128ELi4ELb0ELb0EN7cutlass10bfloat16_tE19Flash_kernel_traitsILi64ELi128ELi128ELi4ES3_EELb0ELb0ELb1ELb0ELb0ELb1ELb0ELb0EEEvNS_16Flash_fwd_paramsE --------------------------
	.section	.nv.info._ZN5flash16flash_fwd_kernelI23Flash_fwd_kernel_traitsILi64ELi128ELi128ELi4ELb0ELb0EN7cutlass10bfloat16_tE19Flash_kernel_traitsILi64ELi128ELi128ELi4ES3_EELb0ELb0ELb1ELb0ELb0ELb1ELb0ELb0EEEvNS_16Flash_fwd_paramsE,"",@"SHT_CUDA_INFO"
	.sectionflags	@""
	.align	4


	//----- nvinfo : EIATTR_CUDA_API_VERSION
	.align		4
        /*0000*/ 	.byte	0x04, 0x37
        /*0002*/ 	.short	(.L_332 - .L_331)
.L_331:
        /*0004*/ 	.word	0x00000082


	//----- nvinfo : EIATTR_SW2861232_WAR
	.align		4
.L_332:
        /*0008*/ 	.byte	0x01, 0x35
	.zero		2


	//----- nvinfo : EIATTR_PARAM_CBANK
	.align		4
        /*000c*/ 	.byte	0x04, 0x0a
        /*000e*/ 	.short	(.L_334 - .L_333)
	.align		4
.L_333:
        /*0010*/ 	.word	index@(.nv.constant0._ZN5flash16flash_fwd_kernelI23Flash_fwd_kernel_traitsILi64ELi128ELi128ELi4ELb0ELb0EN7cutlass10bfloat16_tE19Flash_kernel_traitsILi64ELi128ELi128ELi4ES3_EELb0ELb0ELb1ELb0ELb0ELb1ELb0ELb0EEEvNS_16Flash_fwd_paramsE)
        /*0014*/ 	.short	0x0160
        /*0016*/ 	.short	0x01d0


	//----- nvinfo : EIATTR_CBANK_PARAM_SIZE
	.align		4
.L_334:
        /*0018*/ 	.byte	0x03, 0x19
        /*001a*/ 	.short	0x01d0


	//----- nvinfo : EIATTR_KPARAM_INFO
	.align		4
        /*001c*/ 	.byte	0x04, 0x17
        /*001e*/ 	.short	(.L_336 - .L_335)
.L_335:
        /*0020*/ 	.word	0x00000000
        /*0024*/ 	.short	0x0000
        /*0026*/ 	.short	0x0000
        /*0028*/ 	.byte	0x00, 0xf0, 0x41, 0x07


	//----- nvinfo : EIATTR_MAXREG_COUNT
	.align		4
.L_336:
        /*002c*/ 	.byte	0x03, 0x1b
        /*002e*/ 	.short	0x00ff


	//----- nvinfo : EIATTR_NUM_BARRIERS
	.align		4
        /*0030*/ 	.byte	0x02, 0x4c
        /*0032*/ 	.byte	0x01
	.zero		1


	//----- nvinfo : EIATTR_ANNOTATIONS
	.align		4
        /*0034*/ 	.byte	0x04, 0x55
        /*0036*/ 	.short	(.L_338 - .L_337)


	//   ....[0]....
.L_337:
        /* <DEDUP_REMOVED lines=105> */


	//----- nvinfo : EIATTR_MERCURY_ISA_VERSION
	.align		4
.L_338:
        /*06b0*/ 	.byte	0x03, 0x5f
        /*06b2*/ 	.short	0x0000


	//----- nvinfo : EIATTR_COOP_GROUP_MASK_REGIDS
	.align		4
        /*06b4*/ 	.byte	0x04, 0x29
        /*06b6*/ 	.short	(.L_340 - .L_339)


	//   ....[0]....
.L_339:
        /*06b8*/ 	.word	0xffffffff


	//   ....[1]....
        /*06bc*/ 	.word	0xffffffff


	//   ....[2]....
        /*06c0*/ 	.word	0xffffffff


	//   ....[3]....
        /*06c4*/ 	.word	0xffffffff


	//   ....[4]....
        /*06c8*/ 	.word	0xffffffff


	//   ....[5]....
        /*06cc*/ 	.word	0xffffffff


	//   ....[6]....
        /*06d0*/ 	.word	0xffffffff


	//   ....[7]....
        /*06d4*/ 	.word	0xffffffff


	//   ....[8]....
        /*06d8*/ 	.word	0xffffffff


	//   ....[9]....
        /*06dc*/ 	.word	0xffffffff


	//   ....[10]....
        /*06e0*/ 	.word	0xffffffff


	//   ....[11]....
        /*06e4*/ 	.word	0xffffffff


	//   ....[12]....
        /*06e8*/ 	.word	0xffffffff


	//   ....[13]....
        /*06ec*/ 	.word	0xffffffff


	//   ....[14]....
        /*06f0*/ 	.word	0xffffffff


	//   ....[15]....
        /*06f4*/ 	.word	0xffffffff


	//   ....[16]....
        /*06f8*/ 	.word	0xffffffff


	//   ....[17]....
        /*06fc*/ 	.word	0xffffffff


	//   ....[18]....
        /*0700*/ 	.word	0xffffffff


	//   ....[19]....
        /*0704*/ 	.word	0xffffffff


	//   ....[20]....
        /*0708*/ 	.word	0xffffffff


	//   ....[21]....
        /*070c*/ 	.word	0xffffffff


	//   ....[22]....
        /*0710*/ 	.word	0xffffffff


	//   ....[23]....
        /*0714*/ 	.word	0xffffffff


	//   ....[24]....
        /*0718*/ 	.word	0xffffffff


	//   ....[25]....
        /*071c*/ 	.word	0xffffffff


	//   ....[26]....
        /*0720*/ 	.word	0xffffffff


	//   ....[27]....
        /*0724*/ 	.word	0xffffffff


	//   ....[28]....
        /*0728*/ 	.word	0xffffffff


	//   ....[29]....
        /*072c*/ 	.word	0xffffffff


	//   ....[30]....
        /*0730*/ 	.word	0xffffffff


	//   ....[31]....
        /*0734*/ 	.word	0xffffffff


	//----- nvinfo : EIATTR_COOP_GROUP_INSTR_OFFSETS
	.align		4
.L_340:
        /*0738*/ 	.byte	0x04, 0x28
        /*073a*/ 	.short	(.L_342 - .L_341)


	//   ....[0]....
.L_341:
        /*073c*/ 	.word	0x00006470


	//   ....[1]....
        /*0740*/ 	.word	0x000065d0


	//   ....[2]....
        /*0744*/ 	.word	0x000067b0


	//   ....[3]....
        /*0748*/ 	.word	0x000068e0


	//   ....[4]....
        /*074c*/ 	.word	0x00006960


	//   ....[5]....
        /*0750*/ 	.word	0x00006a50


	//   ....[6]....
        /*0754*/ 	.word	0x00006c10


	//   ....[7]....
        /*0758*/ 	.word	0x00006c50


	//   ....[8]....
        /*075c*/ 	.word	0x0000e340


	//   ....[9]....
        /*0760*/ 	.word	0x0000e440


	//   ....[10]....
        /*0764*/ 	.word	0x0000e870


	//   ....[11]....
        /*0768*/ 	.word	0x0000e8f0


	//   ....[12]....
        /*076c*/ 	.word	0x0000e900


	//   ....[13]....
        /*0770*/ 	.word	0x0000e930


	//   ....[14]....
        /*0774*/ 	.word	0x0000f190


	//   ....[15]....
        /*0778*/ 	.word	0x0000f1b0


	//   ....[16]....
        /*077c*/ 	.word	0x00016ab0


	//   ....[17]....
        /*0780*/ 	.word	0x00016bf0


	//   ....[18]....
        /*0784*/ 	.word	0x00016c40


	//   ....[19]....
        /*0788*/ 	.word	0x00016c70


	//   ....[20]....
        /*078c*/ 	.word	0x00016cf0


	//   ....[21]....
        /*0790*/ 	.word	0x00016d30


	//   ....[22]....
        /*0794*/ 	.word	0x00017740


	//   ....[23]....
        /*0798*/ 	.word	0x00017790


	//   ....[24]....
        /*079c*/ 	.word	0x0001bab0


	//   ....[25]....
        /*07a0*/ 	.word	0x0001bac0


	//   ....[26]....
        /*07a4*/ 	.word	0x0001bad0


	//   ....[27]....
        /*07a8*/ 	.word	0x0001baf0


	//   ....[28]....
        /*07ac*/ 	.word	0x0001bb00


	//   ....[29]....
        /*07b0*/ 	.word	0x0001bb20


	//   ....[30]....
        /*07b4*/ 	.word	0x0001bb40


	//   ....[31]....
        /*07b8*/ 	.word	0x0001bb80


	//----- nvinfo : EIATTR_EXIT_INSTR_OFFSETS
	.align		4
.L_342:
        /*07bc*/ 	.byte	0x04, 0x1c
        /*07be*/ 	.short	(.L_344 - .L_343)


	//   ....[0]....
.L_343:
        /*07c0*/ 	.word	0x000004d0


	//   ....[1]....
        /*07c4*/ 	.word	0x00001560


	//   ....[2]....
        /*07c8*/ 	.word	0x000015e0


	//   ....[3]....
        /*07cc*/ 	.word	0x0001d280


	//   ....[4]....
        /*07d0*/ 	.word	0x0001d340


	//----- nvinfo : EIATTR_CTAIDZ_USED
	.align		4
.L_344:
        /*07d4*/ 	.byte	0x01, 0x04
	.zero		2


	//----- nvinfo : EIATTR_CRS_STACK_SIZE
	.align		4
        /*07d8*/ 	.byte	0x04, 0x1e
        /*07da*/ 	.short	(.L_346 - .L_345)
.L_345:
        /*07dc*/ 	.word	0x00000000
.L_346:


//--------------------- .nv.info._ZN5flash16flash_fwd_kernelI23Flash_fwd_kernel_traitsILi64ELi128ELi128ELi4ELb0ELb0EN7cutlass10bfloat16_tE19Flash_kernel_traitsILi64ELi128ELi128ELi4ES3_EELb0ELb0ELb1ELb0ELb0ELb1ELb1ELb0EEEvNS_16Flash_fwd_paramsE --------------------------
	.section	.nv.info._ZN5flash16flash_fwd_kernelI23Flash_fwd_kernel_traitsILi64ELi128ELi128ELi4ELb0ELb0EN7cutlass10bfloat16_tE19Flash_kernel_traitsILi64ELi128ELi128ELi4ES3_EELb0ELb0ELb1ELb0ELb0ELb1ELb1ELb0EEEvNS_16Flash_fwd_paramsE,"",@"SHT_CUDA_INFO"
	.sectionflags	@""
	.align	4


	//----- nvinfo : EIATTR_CUDA_API_VERSION
	.align		4
        /*0000*/ 	.byte	0x04, 0x37
        /*0002*/ 	.short	(.L_348 - .L_347)
.L_347:
        /*0004*/ 	.word	0x00000082


	//----- nvinfo : EIATTR_SW2861232_WAR
	.align		4
.L_348:
        /*0008*/ 	.byte	0x01, 0x35
	.zero		2


	//----- nvinfo : EIATTR_PARAM_CBANK
	.align		4
        /*000c*/ 	.byte	0x04, 0x0a
        /*000e*/ 	.short	(.L_350 - .L_349)
	.align		4
.L_349:
        /*0010*/ 	.word	index@(.nv.constant0._ZN5flash16flash_fwd_kernelI23Flash_fwd_kernel_traitsILi64ELi128ELi128ELi4ELb0ELb0EN7cutlass10bfloat16_tE19Flash_kernel_traitsILi64ELi128ELi128ELi4ES3_EELb0ELb0ELb1ELb0ELb0ELb1ELb1ELb0EEEvNS_16Flash_fwd_paramsE)
        /*0014*/ 	.short	0x0160
        /*0016*/ 	.short	0x01d0


	//----- nvinfo : EIATTR_CBANK_PARAM_SIZE
	.align		4
.L_350:
        /*0018*/ 	.byte	0x03, 0x19
        /*001a*/ 	.short	0x01d0


	//----- nvinfo : EIATTR_KPARAM_INFO
	.align		4
        /*001c*/ 	.byte	0x04, 0x17
        /*001e*/ 	.short	(.L_352 - .L_351)
.L_351:
        /*0020*/ 	.word	0x00000000
        /*0024*/ 	.short	0x0000
        /*0026*/ 	.short	0x0000
        /*0028*/ 	.byte	0x00, 0xf0, 0x41, 0x07


	//----- nvinfo : EIATTR_MAXREG_COUNT
	.align		4
.L_352:
        /*002c*/ 	.byte	0x03, 0x1b
        /*002e*/ 	.short	0x00ff


	//----- nvinfo : EIATTR_NUM_BARRIERS
	.align		4
        /*0030*/ 	.byte	0x02, 0x4c
        /*0032*/ 	.byte	0x01
	.zero		1


	//----- nvinfo : EIATTR_ANNOTATIONS
	.align		4
        /*0034*/ 	.byte	0x04, 0x55
        /*0036*/ 	.short	(.L_354 - .L_353)


	//   ....[0]....
.L_353:
        /* <DEDUP_REMOVED lines=75> */


	//----- nvinfo : EIATTR_MERCURY_ISA_VERSION
	.align		4
.L_354:
        /*04d0*/ 	.byte	0x03, 0x5f
        /*04d2*/ 	.short	0x0000


	//----- nvinfo : EIATTR_COOP_GROUP_MASK_REGIDS
	.align		4
        /*04d4*/ 	.byte	0x04, 0x29
        /*04d6*/ 	.short	(.L_356 - .L_355)


	//   ....[0]....
.L_355:
        /*04d8*/ 	.word	0xffffffff


	//   ....[1]....
        /*04dc*/ 	.word	0xffffffff


	//   ....[2]....
        /*04e0*/ 	.word	0xffffffff


	//   ....[3]....
        /*04e4*/ 	.word	0xffffffff


	//   ....[4]....
        /*04e8*/ 	.word	0xffffffff


	//   ....[5]....
        /*04ec*/ 	.word	0xffffffff


	//   ....[6]....
        /*04f0*/ 	.word	0xffffffff


	//   ....[7]....
        /*04f4*/ 	.word	0xffffffff


	//   ....[8]....
        /*04f8*/ 	.word	0xffffffff


	//   ....[9]....
        /*04fc*/ 	.word	0xffffffff


	//   ....[10]....
        /*0500*/ 	.word	0xffffffff


	//   ....[11]....
        /*0504*/ 	.word	0xffffffff


	//   ....[12]....
        /*0508*/ 	.word	0xffffffff


	//   ....[13]....
        /*050c*/ 	.word	0xffffffff


	//   ....[14]....
        /*0510*/ 	.word	0xffffffff


	//   ....[15]....
        /*0514*/ 	.word	0xffffffff


	//   ....[16]....
        /*0518*/ 	.word	0xffffffff


	//   ....[17]....
        /*051c*/ 	.word	0xffffffff


	//   ....[18]....
        /*0520*/ 	.word	0xffffffff


	//   ....[19]....
        /*0524*/ 	.word	0xffffffff


	//   ....[20]....
        /*0528*/ 	.word	0xffffffff


	//   ....[21]....
        /*052c*/ 	.word	0xffffffff


	//   ....[22]....
        /*0530*/ 	.word	0xffffffff


	//   ....[23]....
        /*0534*/ 	.word	0xffffffff


	//   ....[24]....
        /*0538*/ 	.word	0xffffffff


	//   ....[25]....
        /*053c*/ 	.word	0xffffffff


	//   ....[26]....
        /*0540*/ 	.word	0xffffffff


	//   ....[27]....
        /*0544*/ 	.word	0xffffffff


	//   ....[28]....
        /*0548*/ 	.word	0xffffffff


	//   ....[29]....
        /*054c*/ 	.word	0xffffffff


	//   ....[30]....
        /*0550*/ 	.word	0xffffffff


	//   ....[31]....
        /*0554*/ 	.word	0xffffffff


	//----- nvinfo : EIATTR_COOP_GROUP_INSTR_OFFSETS
	.align		4
.L_356:
        /*0558*/ 	.byte	0x04, 0x28
        /*055a*/ 	.short	(.L_358 - .L_357)


	//   ....[0]....
.L_357:
        /*055c*/ 	.word	0x00007a40


	//   ....[1]....
        /*0560*/ 	.word	0x00007b10


	//   ....[2]....
        /*0564*/ 	.word	0x00007ca0


	//   ....[3]....
        /*0568*/ 	.word	0x00007db0


	//   ....[4]....
        /*056c*/ 	.word	0x00007e20


	//   ....[5]....
        /*0570*/ 	.word	0x00007ed0


	//   ....[6]....
        /*0574*/ 	.word	0x00007f80


	//   ....[7]....
        /*0578*/ 	.word	0x00007fa0


	//   ....[8]....
        /*057c*/ 	.word	0x0000f590


	//   ....[9]....
        /*0580*/ 	.word	0x0000f690


	//   ....[10]....
        /*0584*/ 	.word	0x0000f8c0


	//   ....[11]....
        /*0588*/ 	.word	0x0000f930


	//   ....[12]....
        /*058c*/ 	.word	0x0000fa50


	//   ....[13]....
        /*0590*/ 	.word	0x0000fa80


	//   ....[14]....
        /*0594*/ 	.word	0x00010320


	//   ....[15]....
        /*0598*/ 	.word	0x00010400


	//   ....[16]....
        /*059c*/ 	.word	0x00016f00


	//   ....[17]....
        /*05a0*/ 	.word	0x00017020


	//   ....[18]....
        /*05a4*/ 	.word	0x00017070


	//   ....[19]....
        /*05a8*/ 	.word	0x000170d0


	//   ....[20]....
        /*05ac*/ 	.word	0x000171a0


	//   ....[21]....
        /*05b0*/ 	.word	0x00017210


	//   ....[22]....
        /*05b4*/ 	.word	0x000172f0


	//   ....[23]....
        /*05b8*/ 	.word	0x00017450


	//   ....[24]....
        /*05bc*/ 	.word	0x0001b2f0


	//   ....[25]....
        /*05c0*/ 	.word	0x0001b300


	//   ....[26]....
        /*05c4*/ 	.word	0x0001b310


	//   ....[27]....
        /*05c8*/ 	.word	0x0001b320


	//   ....[28]....
        /*05cc*/ 	.word	0x0001b350


	//   ....[29]....
        /*05d0*/ 	.word	0x0001b370


	//   ....[30]....
        /*05d4*/ 	.word	0x0001b390


	//   ....[31]....
        /*05d8*/ 	.word	0x0001b3c0


	//----- nvinfo : EIATTR_EXIT_INSTR_OFFSETS
	.align		4
.L_358:
        /*05dc*/ 	.byte	0x04, 0x1c
        /*05de*/ 	.short	(.L_360 - .L_359)


	//   ....[0]....
.L_359:
        /*05e0*/ 	.word	0x000004d0


	//   ....[1]....
        /*05e4*/ 	.word	0x00001580


	//   ....[2]....
        /*05e8*/ 	.word	0x00001600


	//   ....[3]....
        /*05ec*/ 	.word	0x0001ca70


	//   ....[4]....
        /*05f0*/ 	.word	0x0001cb20


	//----- nvinfo : EIATTR_CTAIDZ_USED
	.align		4
.L_360:
        /*05f4*/ 	.byte	0x01, 0x04
	.zero		2


	//----- nvinfo : EIATTR_CRS_STACK_SIZE
	.align		4
        /*05f8*/ 	.byte	0x04, 0x1e
        /*05fa*/ 	.short	(.L_362 - .L_361)
.L_361:
        /*05fc*/ 	.word	0x00000000
.L_362:


//--------------------- .nv.info._ZN5flash16flash_fwd_kernelI23Flash_fwd_kernel_traitsILi64ELi128ELi128ELi4ELb0ELb0EN7cutlass10bfloat16_tE19Flash_kernel_traitsILi64ELi128ELi128ELi4ES3_EELb0ELb0ELb1ELb0ELb0ELb0ELb0ELb0EEEvNS_16Flash_fwd_paramsE --------------------------
	.section	.nv.info._ZN5flash16flash_fwd_kernelI23Flash_fwd_kernel_traitsILi64ELi128ELi128ELi4ELb0ELb0EN7cutlass10bfloat16_tE19Flash_kernel_traitsILi64ELi128ELi128ELi4ES3_EELb0ELb0ELb1ELb0ELb0ELb0ELb0ELb0EEEvNS_16Flash_fwd_paramsE,"",@"SHT_CUDA_INFO"
	.sectionflags	@""
	.align	4


	//----- nvinfo : EIATTR_CUDA_API_VERSION
	.align		4
        /*0000*/ 	.byte	0x04, 0x37
        /*0002*/ 	.short	(.L_364 - .L_363)
.L_363:
        /*0004*/ 	.word	0x00000082


	//----- nvinfo : EIATTR_SW2861232_WAR
	.align		4
.L_364:
        /*0008*/ 	.byte	0x01, 0x35
	.zero		2


	//----- nvinfo : EIATTR_PARAM_CBANK
	.align		4
        /*000c*/ 	.byte	0x04, 0x0a
        /*000e*/ 	.short	(.L_366 - .L_365)
	.align		4
.L_365:
        /*0010*/ 	.word	index@(.nv.constant0._ZN5flash16flash_fwd_kernelI23Flash_fwd_kernel_traitsILi64ELi128ELi128ELi4ELb0ELb0EN7cutlass10bfloat16_tE19Flash_kernel_traitsILi64ELi128ELi128ELi4ES3_EELb0ELb0ELb1ELb0ELb0ELb0ELb0ELb0EEEvNS_16Flash_fwd_paramsE)
        /*0014*/ 	.short	0x0160
        /*0016*/ 	.short	0x01d0


	//----- nvinfo : EIATTR_CBANK_PARAM_SIZE
	.align		4
.L_366:
        /*0018*/ 	.byte	0x03, 0x19
        /*001a*/ 	.short	0x01d0


	//----- nvinfo : EIATTR_KPARAM_INFO
	.align		4
        /*001c*/ 	.byte	0x04, 0x17
        /*001e*/ 	.short	(.L_368 - .L_367)
.L_367:
        /*0020*/ 	.word	0x00000000
        /*0024*/ 	.short	0x0000
        /*0026*/ 	.short	0x0000
        /*0028*/ 	.byte	0x00, 0xf0, 0x41, 0x07


	//----- nvinfo : EIATTR_MAXREG_COUNT
	.align		4
.L_368:
        /*002c*/ 	.byte	0x03, 0x1b
        /*002e*/ 	.short	0x00ff


	//----- nvinfo : EIATTR_NUM_BARRIERS
	.align		4
        /*0030*/ 	.byte	0x02, 0x4c
        /*0032*/ 	.byte	0x01
	.zero		1


	//----- nvinfo : EIATTR_ANNOTATIONS
	.align		4
        /*0034*/ 	.byte	0x04, 0x55
        /*0036*/ 	.short	(.L_370 - .L_369)


	//   ....[0]....
.L_369:
        /* <DEDUP_REMOVED lines=156> */


	//----- nvinfo : EIATTR_MERCURY_ISA_VERSION
	.align		4
.L_370:
        /*09e0*/ 	.byte	0x03, 0x5f
        /*09e2*/ 	.short	0x0000


	//----- nvinfo : EIATTR_COOP_GROUP_MASK_REGIDS
	.align		4
        /*09e4*/ 	.byte	0x04, 0x29
        /*09e6*/ 	.short	(.L_372 - .L_371)


	//   ....[0]....
.L_371:
        /*09e8*/ 	.word	0xffffffff


	//   ....[1]....
        /*09ec*/ 	.word	0xffffffff


	//   ....[2]....
        /*09f0*/ 	.word	0xffffffff


	//   ....[3]....
        /*09f4*/ 	.word	0xffffffff


	//   ....[4]....
        /*09f8*/ 	.word	0xffffffff


	//   ....[5]....
        /*09fc*/ 	.word	0xffffffff


	//   ....[6]....
        /*0a00*/ 	.word	0xffffffff


	//   ....[7]....
        /*0a04*/ 	.word	0xffffffff


	//   ....[8]....
        /*0a08*/ 	.word	0xffffffff


	//   ....[9]....
        /*0a0c*/ 	.word	0xffffffff


	//   ....[10]....
        /*0a10*/ 	.word	0xffffffff


	//   ....[11]....
        /*0a14*/ 	.word	0xffffffff


	//   ....[12]....
        /*0a18*/ 	.word	0xffffffff


	//   ....[13]....
        /*0a1c*/ 	.word	0xffffffff


	//   ....[14]....
        /*0a20*/ 	.word	0xffffffff


	//   ....[15]....
        /*0a24*/ 	.word	0xffffffff


	//   ....[16]....
        /*0a28*/ 	.word	0xffffffff


	//   ....[17]....
        /*0a2c*/ 	.word	0xffffffff


	//   ....[18]....
        /*0a30*/ 	.word	0xffffffff


	//   ....[19]....
        /*0a34*/ 	.word	0xffffffff


	//   ....[20]....
        /*0a38*/ 	.word	0xffffffff


	//   ....[21]....
        /*0a3c*/ 	.word	0xffffffff


	//   ....[22]....
        /*0a40*/ 	.word	0xffffffff


	//   ....[23]....
        /*0a44*/ 	.word	0xffffffff


	//   ....[24]....
        /*0a48*/ 	.word	0xffffffff


	//   ....[25]....
        /*0a4c*/ 	.word	0xffffffff


	//   ....[26]....
        /*0a50*/ 	.word	0xffffffff


	//   ....[27]....
        /*0a54*/ 	.word	0xffffffff


	//   ....[28]....
        /*0a58*/ 	.word	0xffffffff


	//   ....[29]....
        /*0a5c*/ 	.word	0xffffffff


	//   ....[30]....
        /*0a60*/ 	.word	0xffffffff


	//   ....[31]....
        /*0a64*/ 	.word	0xffffffff


	//----- nvinfo : EIATTR_COOP_GROUP_INSTR_OFFSETS
	.align		4
.L_372:
        /*0a68*/ 	.byte	0x04, 0x28
        /*0a6a*/ 	.short	(.L_374 - .L_373)


	//   ....[0]....
.L_373:
        /*0a6c*/ 	.word	0x00007a80


	//   ....[1]....
        /*0a70*/ 	.word	0x00007b80


	//   ....[2]....
        /*0a74*/ 	.word	0x00007d60


	//   ....[3]....
        /*0a78*/ 	.word	0x00007eb0


	//   ....[4]....
        /*0a7c*/ 	.word	0x00008080


	//   ....[5]....
        /*0a80*/ 	.word	0x00008200


	//   ....[6]....
        /*0a84*/ 	.word	0x00008210


	//   ....[7]....
        /*0a88*/ 	.word	0x000082b0


	//   ....[8]....
        /*0a8c*/ 	.word	0x000105e0


	//   ....[9]....
        /*0a90*/ 	.word	0x00010900


	//   ....[10]....
        /*0a94*/ 	.word	0x00010b40


	//   ....[11]....
        /*0a98*/ 	.word	0x00010bc0


	//   ....[12]....
        /*0a9c*/ 	.word	0x00010c10


	//   ....[13]....
        /*0aa0*/ 	.word	0x00010c60


	//   ....[14]....
        /*0aa4*/ 	.word	0x00010c90


	//   ....[15]....
        /*0aa8*/ 	.word	0x00010d50


	//   ....[16]....
        /*0aac*/ 	.word	0x000194b0


	//   ....[17]....
        /*0ab0*/ 	.word	0x000195c0


	//   ....[18]....
        /*0ab4*/ 	.word	0x00019930


	//   ....[19]....
        /*0ab8*/ 	.word	0x00019b50


	//   ....[20]....
        /*0abc*/ 	.word	0x00019bf0


	//   ....[21]....
        /*0ac0*/ 	.word	0x00019c70


	//   ....[22]....
        /*0ac4*/ 	.word	0x00019d80


	//   ....[23]....
        /*0ac8*/ 	.word	0x00019dc0


	//   ....[24]....
        /*0acc*/ 	.word	0x0001f390


	//   ....[25]....
        /*0ad0*/ 	.word	0x0001f3a0


	//   ....[26]....
        /*0ad4*/ 	.word	0x0001f3b0


	//   ....[27]....
        /*0ad8*/ 	.word	0x0001f3d0


	//   ....[28]....
        /*0adc*/ 	.word	0x0001f3e0


	//   ....[29]....
        /*0ae0*/ 	.word	0x0001f410


	//   ....[30]....
        /*0ae4*/ 	.word	0x0001f440


	//   ....[31]....
        /*0ae8*/ 	.word	0x0001f460


	//----- nvinfo : EIATTR_EXIT_INSTR_OFFSETS
	.align		4
.L_374:
        /*0aec*/ 	.byte	0x04, 0x1c
        /*0aee*/ 	.short	(.L_376 - .L_375)


	//   ....[0]....
.L_375:
        /*0af0*/ 	.word	0x000004d0


	//   ....[1]....
        /*0af4*/ 	.word	0x00001650


	//   ....[2]....
        /*0af8*/ 	.word	0x000016d0


	//   ....[3]....
        /*0afc*/ 	.word	0x00020c50


	//   ....[4]....
        /*0b00*/ 	.word	0x00020d10


	//----- nvinfo : EIATTR_CTAIDZ_USED
	.align		4
.L_376:
        /*0b04*/ 	.byte	0x01, 0x04
	.zero		2


	//----- nvinfo : EIATTR_CRS_STACK_SIZE
	.align		4
        /*0b08*/ 	.byte	0x04, 0x1e
        /*0b0a*/ 	.short	(.L_378 - .L_377)
.L_377:
        /*0b0c*/ 	.word	0x00000000
.L_378:


//--------------------- .nv.info._ZN5flash16flash_fwd_kernelI23Flash_fwd_kernel_traitsILi64ELi128ELi128ELi4ELb0ELb0EN7cutlass10bfloat16_tE19Flash_kernel_traitsILi64ELi128ELi128ELi4ES3_EELb0ELb0ELb1ELb0ELb0ELb0ELb1ELb0EEEvNS_16Flash_fwd_paramsE --------------------------
	.section	.nv.info._ZN5flash16flash_fwd_kernelI23Flash_fwd_kernel_traitsILi64ELi128ELi128ELi4ELb0ELb0EN7cutlass10bfloat16_tE19Flash_kernel_traitsILi64ELi128ELi128ELi4ES3_EELb0ELb0ELb1ELb0ELb0ELb0ELb1ELb0EEEvNS_16Flash_fwd_paramsE,"",@"SHT_CUDA_INFO"
	.sectionflags	@""
	.align	4


	//----- nvinfo : EIATTR_CUDA_API_VERSION
	.align		4
        /*0000*/ 	.byte	0x04, 0x37
        /*0002*/ 	.short	(.L_380 - .L_379)
.L_379:
        /*0004*/ 	.word	0x00000082


	//----- nvinfo : EIATTR_SW2861232_WAR
	.align		4
.L_380:
        /*0008*/ 	.byte	0x01, 0x35
	.zero		2


	//----- nvinfo : EIATTR_PARAM_CBANK
	.align		4
        /*000c*/ 	.byte	0x04, 0x0a
        /*000e*/ 	.short	(.L_382 - .L_381)
	.align		4
.L_381:
        /*0010*/ 	.word	index@(.nv.constant0._ZN5flash16flash_fwd_kernelI23Flash_fwd_kernel_traitsILi64ELi128ELi128ELi4ELb0ELb0EN7cutlass10bfloat16_tE19Flash_kernel_traitsILi64ELi128ELi128ELi4ES3_EELb0ELb0ELb1ELb0ELb0ELb0ELb1ELb0EEEvNS_16Flash_fwd_paramsE)
        /*0014*/ 	.short	0x0160
        /*0016*/ 	.short	0x01d0


	//----- nvinfo : EIATTR_CBANK_PARAM_SIZE
	.align		4
.L_382:
        /*0018*/ 	.byte	0x03, 0x19
        /*001a*/ 	.short	0x01d0


	//----- nvinfo : EIATTR_KPARAM_INFO
	.align		4
        /*001c*/ 	.byte	0x04, 0x17
        /*001e*/ 	.short	(.L_384 - .L_383)
.L_383:
        /*0020*/ 	.word	0x00000000
        /*0024*/ 	.short	0x0000
        /*0026*/ 	.short	0x0000
        /*0028*/ 	.byte	0x00, 0xf0, 0x41, 0x07


	//----- nvinfo : EIATTR_MAXREG_COUNT
	.align		4
.L_384:
        /*002c*/ 	.byte	0x03, 0x1b
        /*002e*/ 	.short	0x00ff


	//----- nvinfo : EIATTR_NUM_BARRIERS
	.align		4
        /*0030*/ 	.byte	0x02, 0x4c
        /*0032*/ 	.byte	0x01
	.zero		1


	//----- nvinfo : EIATTR_ANNOTATIONS
	.align		4
        /*0034*/ 	.byte	0x04, 0x55
        /*0036*/ 	.short	(.L_386 - .L_385)


	//   ....[0]....
.L_385:
        /* <DEDUP_REMOVED lines=160> */


	//----- nvinfo : EIATTR_MERCURY_ISA_VERSION
	.align		4
.L_386:
        /*0a28*/ 	.byte	0x03, 0x5f
        /*0a2a*/ 	.short	0x0000


	//----- nvinfo : EIATTR_COOP_GROUP_MASK_REGIDS
	.align		4
        /*0a2c*/ 	.byte	0x04, 0x29
        /*0a2e*/ 	.short	(.L_388 - .L_387)


	//   ....[0]....
.L_387:
        /*0a30*/ 	.word	0xffffffff


	//   ....[1]....
        /*0a34*/ 	.word	0xffffffff


	//   ....[2]....
        /*0a38*/ 	.word	0xffffffff


	//   ....[3]....
        /*0a3c*/ 	.word	0xffffffff


	//   ....[4]....
        /*0a40*/ 	.word	0xffffffff


	//   ....[5]....
        /*0a44*/ 	.word	0xffffffff


	//   ....[6]....
        /*0a48*/ 	.word	0xffffffff


	//   ....[7]....
        /*0a4c*/ 	.word	0xffffffff


	//   ....[8]....
        /*0a50*/ 	.word	0xffffffff


	//   ....[9]....
        /*0a54*/ 	.word	0xffffffff


	//   ....[10]....
        /*0a58*/ 	.word	0xffffffff


	//   ....[11]....
        /*0a5c*/ 	.word	0xffffffff


	//   ....[12]....
        /*0a60*/ 	.word	0xffffffff


	//   ....[13]....
        /*0a64*/ 	.word	0xffffffff


	//   ....[14]....
        /*0a68*/ 	.word	0xffffffff


	//   ....[15]....
        /*0a6c*/ 	.word	0xffffffff


	//   ....[16]....
        /*0a70*/ 	.word	0xffffffff


	//   ....[17]....
        /*0a74*/ 	.word	0xffffffff


	//   ....[18]....
        /*0a78*/ 	.word	0xffffffff


	//   ....[19]....
        /*0a7c*/ 	.word	0xffffffff


	//   ....[20]....
        /*0a80*/ 	.word	0xffffffff


	//   ....[21]....
        /*0a84*/ 	.word	0xffffffff


	//   ....[22]....
        /*0a88*/ 	.word	0xffffffff


	//   ....[23]....
        /*0a8c*/ 	.word	0xffffffff


	//   ....[24]....
        /*0a90*/ 	.word	0xffffffff


	//   ....[25]....
        /*0a94*/ 	.word	0xffffffff


	//   ....[26]....
        /*0a98*/ 	.word	0xffffffff


	//   ....[27]....
        /*0a9c*/ 	.word	0xffffffff


	//   ....[28]....
        /*0aa0*/ 	.word	0xffffffff


	//   ....[29]....
        /*0aa4*/ 	.word	0xffffffff


	//   ....[30]....
        /*0aa8*/ 	.word	0xffffffff


	//   ....[31]....
        /*0aac*/ 	.word	0xffffffff


	//----- nvinfo : EIATTR_COOP_GROUP_INSTR_OFFSETS
	.align		4
.L_388:
        /*0ab0*/ 	.byte	0x04, 0x28
        /*0ab2*/ 	.short	(.L_390 - .L_389)


	//   ....[0]....
.L_389:
        /*0ab4*/ 	.word	0x00008d30


	//   ....[1]....
        /*0ab8*/ 	.word	0x00008e20


	//   ....[2]....
        /*0abc*/ 	.word	0x00009030


	//   ....[3]....
        /*0ac0*/ 	.word	0x00009190


	//   ....[4]....
        /*0ac4*/ 	.word	0x00009340


	//   ....[5]....
        /*0ac8*/ 	.word	0x000094c0


	//   ....[6]....
        /*0acc*/ 	.word	0x000094d0


	//   ....[7]....
        /*0ad0*/ 	.word	0x00009580


	//   ....[8]....
        /*0ad4*/ 	.word	0x00012200


	//   ....[9]....
        /*0ad8*/ 	.word	0x000126a0


	//   ....[10]....
        /*0adc*/ 	.word	0x00012730


	//   ....[11]....
        /*0ae0*/ 	.word	0x000127b0


	//   ....[12]....
        /*0ae4*/ 	.word	0x00012800


	//   ....[13]....
        /*0ae8*/ 	.word	0x00012850


	//   ....[14]....
        /*0aec*/ 	.word	0x00012880


	//   ....[15]....
        /*0af0*/ 	.word	0x00012940


	//   ....[16]....
        /*0af4*/ 	.word	0x0001c210


	//   ....[17]....
        /*0af8*/ 	.word	0x0001c490


	//   ....[18]....
        /*0afc*/ 	.word	0x0001c4e0


	//   ....[19]....
        /*0b00*/ 	.word	0x0001c740


	//   ....[20]....
        /*0b04*/ 	.word	0x0001c8b0


	//   ....[21]....
        /*0b08*/ 	.word	0x0001c900


	//   ....[22]....
        /*0b0c*/ 	.word	0x0001c920


	//   ....[23]....
        /*0b10*/ 	.word	0x0001ca00


	//   ....[24]....
        /*0b14*/ 	.word	0x000211e0


	//   ....[25]....
        /*0b18*/ 	.word	0x000211f0


	//   ....[26]....
        /*0b1c*/ 	.word	0x00021200


	//   ....[27]....
        /*0b20*/ 	.word	0x00021220


	//   ....[28]....
        /*0b24*/ 	.word	0x00021230


	//   ....[29]....
        /*0b28*/ 	.word	0x00021260


	//   ....[30]....
        /*0b2c*/ 	.word	0x00021290


	//   ....[31]....
        /*0b30*/ 	.word	0x000212b0


	//----- nvinfo : EIATTR_EXIT_INSTR_OFFSETS
	.align		4
.L_390:
        /*0b34*/ 	.byte	0x04, 0x1c
        /*0b36*/ 	.short	(.L_392 - .L_391)


	//   ....[0]....
.L_391:
        /*0b38*/ 	.word	0x000004d0


	//   ....[1]....
        /*0b3c*/ 	.word	0x00001650


	//   ....[2]....
        /*0b40*/ 	.word	0x000016d0


	//   ....[3]....
        /*0b44*/ 	.word	0x00022aa0


	//   ....[4]....
        /*0b48*/ 	.word	0x00022b60


	//----- nvinfo : EIATTR_CTAIDZ_USED
	.align		4
.L_392:
        /*0b4c*/ 	.byte	0x01, 0x04
	.zero		2


	//----- nvinfo : EIATTR_CRS_STACK_SIZE
	.align		4
        /*0b50*/ 	.byte	0x04, 0x1e
        /*0b52*/ 	.short	(.L_394 - .L_393)
.L_393:
        /*0b54*/ 	.word	0x00000000
.L_394:


//--------------------- .nv.info._ZN5flash16flash_fwd_kernelI23Flash_fwd_kernel_traitsILi64ELi128ELi128ELi4ELb0ELb0EN7cutlass10bfloat16_tE19Flash_kernel_traitsILi64ELi128ELi128ELi4ES3_EELb0ELb0ELb1ELb1ELb0ELb0ELb0ELb0EEEvNS_16Flash_fwd_paramsE --------------------------
	.section	.nv.info._ZN5flash16flash_fwd_kernelI23Flash_fwd_kernel_traitsILi64ELi128ELi128ELi4ELb0ELb0EN7cutlass10bfloat16_tE19Flash_kernel_traitsILi64ELi128ELi128ELi4ES3_EELb0ELb0ELb1ELb1ELb0ELb0ELb0ELb0EEEvNS_16Flash_fwd_paramsE,"",@"SHT_CUDA_INFO"
	.sectionflags	@""
	.align	4


	//----- nvinfo : EIATTR_CUDA_API_VERSION
	.align		4
        /*0000*/ 	.byte	0x04, 0x37
        /*0002*/ 	.short	(.L_396 - .L_395)
.L_395:
        /*0004*/ 	.word	0x00000082


	//----- nvinfo : EIATTR_SW2861232_WAR
	.align		4
.L_396:
        /*0008*/ 	.byte	0x01, 0x35
	.zero		2


	//----- nvinfo : EIATTR_PARAM_CBANK
	.align		4
        /*000c*/ 	.byte	0x04, 0x0a
        /*000e*/ 	.short	(.L_398 - .L_397)
	.align		4
.L_397:
        /*0010*/ 	.word	index@(.nv.constant0._ZN5flash16flash_fwd_kernelI23Flash_fwd_kernel_traitsILi64ELi128ELi128ELi4ELb0ELb0EN7cutlass10bfloat16_tE19Flash_kernel_traitsILi64ELi128ELi128ELi4ES3_EELb0ELb0ELb1ELb1ELb0ELb0ELb0ELb0EEEvNS_16Flash_fwd_paramsE)
        /*0014*/ 	.short	0x0160
        /*0016*/ 	.short	0x01d0


	//----- nvinfo : EIATTR_CBANK_PARAM_SIZE
	.align		4
.L_398:
        /*0018*/ 	.byte	0x03, 0x19
        /*001a*/ 	.short	0x01d0


	//----- nvinfo : EIATTR_KPARAM_INFO
	.align		4
        /*001c*/ 	.byte	0x04, 0x17
        /*001e*/ 	.short	(.L_400 - .L_399)
.L_399:
        /*0020*/ 	.word	0x00000000
        /*0024*/ 	.short	0x0000
        /*0026*/ 	.short	0x0000
        /*0028*/ 	.byte	0x00, 0xf0, 0x41, 0x07


	//----- nvinfo : EIATTR_MAXREG_COUNT
	.align		4
.L_400:
        /*002c*/ 	.byte	0x03, 0x1b
        /*002e*/ 	.short	0x00ff


	//----- nvinfo : EIATTR_NUM_BARRIERS
	.align		4
        /*0030*/ 	.byte	0x02, 0x4c
        /*0032*/ 	.byte	0x01
	.zero		1


	//----- nvinfo : EIATTR_ANNOTATIONS
	.align		4
        /*0034*/ 	.byte	0x04, 0x55
        /*0036*/ 	.short	(.L_402 - .L_401)


	//   ....[0]....
.L_401:
        /* <DEDUP_REMOVED lines=160> */


	//----- nvinfo : EIATTR_MERCURY_ISA_VERSION
	.align		4
.L_402:
        /*0a28*/ 	.byte	0x03, 0x5f
        /*0a2a*/ 	.short	0x0000


	//----- nvinfo : EIATTR_COOP_GROUP_MASK_REGIDS
	.align		4
        /*0a2c*/ 	.byte	0x04, 0x29
        /*0a2e*/ 	.short	(.L_404 - .L_403)


	//   ....[0]....
.L_403:
        /*0a30*/ 	.word	0xffffffff


	//   ....[1]....
        /*0a34*/ 	.word	0xffffffff


	//   ....[2]....
        /*0a38*/ 	.word	0xffffffff


	//   ....[3]....
        /*0a3c*/ 	.word	0xffffffff


	//   ....[4]....
        /*0a40*/ 	.word	0xffffffff


	//   ....[5]....
        /*0a44*/ 	.word	0xffffffff


	//   ....[6]....
        /*0a48*/ 	.word	0xffffffff


	//   ....[7]....
        /*0a4c*/ 	.word	0xffffffff


	//   ....[8]....
        /*0a50*/ 	.word	0xffffffff


	//   ....[9]....
        /*0a54*/ 	.word	0xffffffff


	//   ....[10]....
        /*0a58*/ 	.word	0xffffffff


	//   ....[11]....
        /*0a5c*/ 	.word	0xffffffff


	//   ....[12]....
        /*0a60*/ 	.word	0xffffffff


	//   ....[13]....
        /*0a64*/ 	.word	0xffffffff


	//   ....[14]....
        /*0a68*/ 	.word	0xffffffff


	//   ....[15]....
        /*0a6c*/ 	.word	0xffffffff


	//   ....[16]....
        /*0a70*/ 	.word	0xffffffff


	//   ....[17]....
        /*0a74*/ 	.word	0xffffffff


	//   ....[18]....
        /*0a78*/ 	.word	0xffffffff


	//   ....[19]....
        /*0a7c*/ 	.word	0xffffffff


	//   ....[20]....
        /*0a80*/ 	.word	0xffffffff


	//   ....[21]....
        /*0a84*/ 	.word	0xffffffff


	//   ....[22]....
        /*0a88*/ 	.word	0xffffffff


	//   ....[23]....
        /*0a8c*/ 	.word	0xffffffff


	//   ....[24]....
        /*0a90*/ 	.word	0xffffffff


	//   ....[25]....
        /*0a94*/ 	.word	0xffffffff


	//   ....[26]....
        /*0a98*/ 	.word	0xffffffff


	//   ....[27]....
        /*0a9c*/ 	.word	0xffffffff


	//   ....[28]....
        /*0aa0*/ 	.word	0xffffffff


	//   ....[29]....
        /*0aa4*/ 	.word	0xffffffff


	//   ....[30]....
        /*0aa8*/ 	.word	0xffffffff


	//   ....[31]....
        /*0aac*/ 	.word	0xffffffff


	//----- nvinfo : EIATTR_COOP_GROUP_INSTR_OFFSETS
	.align		4
.L_404:
        /*0ab0*/ 	.byte	0x04, 0x28
        /*0ab2*/ 	.short	(.L_406 - .L_405)


	//   ....[0]....
.L_405:
        /*0ab4*/ 	.word	0x0000aaa0


	//   ....[1]....
        /*0ab8*/ 	.word	0x0000aba0


	//   ....[2]....
        /*0abc*/ 	.word	0x0000ad80


	//   ....[3]....
        /*0ac0*/ 	.word	0x0000aed0


	//   ....[4]....
        /*0ac4*/ 	.word	0x0000b090


	//   ....[5]....
        /*0ac8*/ 	.word	0x0000b230


	//   ....[6]....
        /*0acc*/ 	.word	0x0000b270


	//   ....[7]....
        /*0ad0*/ 	.word	0x0000b2c0


	//   ....[8]....
        /*0ad4*/ 	.word	0x00015a40


	//   ....[9]....
        /*0ad8*/ 	.word	0x00016060


	//   ....[10]....
        /*0adc*/ 	.word	0x00016080


	//   ....[11]....
        /*0ae0*/ 	.word	0x000160f0


	//   ....[12]....
        /*0ae4*/ 	.word	0x00016140


	//   ....[13]....
        /*0ae8*/ 	.word	0x00016150


	//   ....[14]....
        /*0aec*/ 	.word	0x000161b0


	//   ....[15]....
        /*0af0*/ 	.word	0x00016240


	//   ....[16]....
        /*0af4*/ 	.word	0x00020080


	//   ....[17]....
        /*0af8*/ 	.word	0x00020380


	//   ....[18]....
        /*0afc*/ 	.word	0x000204f0


	//   ....[19]....
        /*0b00*/ 	.word	0x00020610


	//   ....[20]....
        /*0b04*/ 	.word	0x00020a30


	//   ....[21]....
        /*0b08*/ 	.word	0x00020aa0


	//   ....[22]....
        /*0b0c*/ 	.word	0x00020ba0


	//   ....[23]....
        /*0b10*/ 	.word	0x00020c10


	//   ....[24]....
        /*0b14*/ 	.word	0x000251a0


	//   ....[25]....
        /*0b18*/ 	.word	0x000251b0


	//   ....[26]....
        /*0b1c*/ 	.word	0x000251c0


	//   ....[27]....
        /*0b20*/ 	.word	0x000251e0


	//   ....[28]....
        /*0b24*/ 	.word	0x000251f0


	//   ....[29]....
        /*0b28*/ 	.word	0x00025210


	//   ....[30]....
        /*0b2c*/ 	.word	0x00025260


	//   ....[31]....
        /*0b30*/ 	.word	0x00025280


	//----- nvinfo : EIATTR_EXIT_INSTR_OFFSETS
	.align		4
.L_406:
        /*0b34*/ 	.byte	0x04, 0x1c
        /*0b36*/ 	.short	(.L_408 - .L_407)


	//   ....[0]....
.L_407:
        /*0b38*/ 	.word	0x000004d0


	//   ....[1]....
        /*0b3c*/ 	.word	0x00001640


	//   ....[2]....
        /*0b40*/ 	.word	0x000016c0


	//   ....[3]....
        /*0b44*/ 	.word	0x00026a70


	//   ....[4]....
        /*0b48*/ 	.word	0x00026b30


	//----- nvinfo : EIATTR_CTAIDZ_USED
	.align		4
.L_408:
        /*0b4c*/ 	.byte	0x01, 0x04
	.zero		2


	//----- nvinfo : EIATTR_CRS_STACK_SIZE
	.align		4
        /*0b50*/ 	.byte	0x04, 0x1e
        /*0b52*/ 	.short	(.L_410 - .L_409)
.L_409:
        /*0b54*/ 	.word	0x00000000
.L_410:


//--------------------- .nv.info._ZN5flash16flash_fwd_kernelI23Flash_fwd_kernel_traitsILi64ELi128ELi128ELi4ELb0ELb0EN7cutlass10bfloat16_tE19Flash_kernel_traitsILi64ELi128ELi128ELi4ES3_EELb0ELb0ELb1ELb1ELb0ELb0ELb1ELb0EEEvNS_16Flash_fwd_paramsE --------------------------
	.section	.nv.info._ZN5flash16flash_fwd_kernelI23Flash_fwd_kernel_traitsILi64ELi128ELi128ELi4ELb0ELb0EN7cutlass10bfloat16_tE19Flash_kernel_traitsILi64ELi128ELi128ELi4ES3_EELb0ELb0ELb1ELb1ELb0ELb0ELb1ELb0EEEvNS_16Flash_fwd_paramsE,"",@"SHT_CUDA_INFO"
	.sectionflags	@""
	.align	4


	//----- nvinfo : EIATTR_CUDA_API_VERSION
	.align		4
        /*0000*/ 	.byte	0x04, 0x37
        /*0002*/ 	.short	(.L_412 - .L_411)
.L_411:
        /*0004*/ 	.word	0x00000082


	//----- nvinfo : EIATTR_SW2861232_WAR
	.align		4
.L_412:
        /*0008*/ 	.byte	0x01, 0x35
	.zero		2


	//----- nvinfo : EIATTR_PARAM_CBANK
	.align		4
        /*000c*/ 	.byte	0x04, 0x0a
        /*000e*/ 	.short	(.L_414 - .L_413)
	.align		4
.L_413:
        /*0010*/ 	.word	index@(.nv.constant0._ZN5flash16flash_fwd_kernelI23Flash_fwd_kernel_traitsILi64ELi128ELi128ELi4ELb0ELb0EN7cutlass10bfloat16_tE19Flash_kernel_traitsILi64ELi128ELi128ELi4ES3_EELb0ELb0ELb1ELb1ELb0ELb0ELb1ELb0EEEvNS_16Flash_fwd_paramsE)
        /*0014*/ 	.short	0x0160
        /*0016*/ 	.short	0x01d0


	//----- nvinfo : EIATTR_CBANK_PARAM_SIZE
	.align		4
.L_414:
        /*0018*/ 	.byte	0x03, 0x19
        /*001a*/ 	.short	0x01d0


	//----- nvinfo : EIATTR_KPARAM_INFO
	.align		4
        /*001c*/ 	.byte	0x04, 0x17
        /*001e*/ 	.short	(.L_416 - .L_415)
.L_415:
        /*0020*/ 	.word	0x00000000
        /*0024*/ 	.short	0x0000
        /*0026*/ 	.short	0x0000
        /*0028*/ 	.byte	0x00, 0xf0, 0x41, 0x07


	//----- nvinfo : EIATTR_MAXREG_COUNT
	.align		4
.L_416:
        /*002c*/ 	.byte	0x03, 0x1b
        /*002e*/ 	.short	0x00ff


	//----- nvinfo : EIATTR_NUM_BARRIERS
	.align		4
        /*0030*/ 	.byte	0x02, 0x4c
        /*0032*/ 	.byte	0x01
	.zero		1


	//----- nvinfo : EIATTR_ANNOTATIONS
	.align		4
        /*0034*/ 	.byte	0x04, 0x55
        /*0036*/ 	.short	(.L_418 - .L_417)


	//   ....[0]....
.L_417:
        /* <DEDUP_REMOVED lines=201> */


	//----- nvinfo : EIATTR_MERCURY_ISA_VERSION
	.align		4
.L_418:
        /*0cb0*/ 	.byte	0x03, 0x5f
        /*0cb2*/ 	.short	0x0000


	//----- nvinfo : EIATTR_COOP_GROUP_MASK_REGIDS
	.align		4
        /*0cb4*/ 	.byte	0x04, 0x29
        /*0cb6*/ 	.short	(.L_420 - .L_419)


	//   ....[0]....
.L_419:
        /*0cb8*/ 	.word	0xffffffff


	//   ....[1]....
        /*0cbc*/ 	.word	0xffffffff


	//   ....[2]....
        /*0cc0*/ 	.word	0xffffffff


	//   ....[3]....
        /*0cc4*/ 	.word	0xffffffff


	//   ....[4]....
        /*0cc8*/ 	.word	0xffffffff


	//   ....[5]....
        /*0ccc*/ 	.word	0xffffffff


	//   ....[6]....
        /*0cd0*/ 	.word	0xffffffff


	//   ....[7]....
        /*0cd4*/ 	.word	0xffffffff


	//   ....[8]....
        /*0cd8*/ 	.word	0xffffffff


	//   ....[9]....
        /*0cdc*/ 	.word	0xffffffff


	//   ....[10]....
        /*0ce0*/ 	.word	0xffffffff


	//   ....[11]....
        /*0ce4*/ 	.word	0xffffffff


	//   ....[12]....
        /*0ce8*/ 	.word	0xffffffff


	//   ....[13]....
        /*0cec*/ 	.word	0xffffffff


	//   ....[14]....
        /*0cf0*/ 	.word	0xffffffff


	//   ....[15]....
        /*0cf4*/ 	.word	0xffffffff


	//   ....[16]....
        /*0cf8*/ 	.word	0xffffffff


	//   ....[17]....
        /*0cfc*/ 	.word	0xffffffff


	//   ....[18]....
        /*0d00*/ 	.word	0xffffffff


	//   ....[19]....
        /*0d04*/ 	.word	0xffffffff


	//   ....[20]....
        /*0d08*/ 	.word	0xffffffff


	//   ....[21]....
        /*0d0c*/ 	.word	0xffffffff


	//   ....[22]....
        /*0d10*/ 	.word	0xffffffff


	//   ....[23]....
        /*0d14*/ 	.word	0xffffffff


	//   ....[24]....
        /*0d18*/ 	.word	0xffffffff


	//   ....[25]....
        /*0d1c*/ 	.word	0xffffffff


	//   ....[26]....
        /*0d20*/ 	.word	0xffffffff


	//   ....[27]....
        /*0d24*/ 	.word	0xffffffff


	//   ....[28]....
        /*0d28*/ 	.word	0xffffffff


	//   ....[29]....
        /*0d2c*/ 	.word	0xffffffff


	//   ....[30]....
        /*0d30*/ 	.word	0xffffffff


	//   ....[31]....
        /*0d34*/ 	.word	0xffffffff


	//----- nvinfo : EIATTR_COOP_GROUP_INSTR_OFFSETS
	.align		4
.L_420:
        /*0d38*/ 	.byte	0x04, 0x28
        /*0d3a*/ 	.short	(.L_422 - .L_421)


	//   ....[0]....
.L_421:
        /*0d3c*/ 	.word	0x0000c6d0


	//   ....[1]....
        /*0d40*/ 	.word	0x0000c810


	//   ....[2]....
        /*0d44*/ 	.word	0x0000c9d0


	//   ....[3]....
        /*0d48*/ 	.word	0x0000cb30


	//   ....[4]....
        /*0d4c*/ 	.word	0x0000cc50


	//   ....[5]....
        /*0d50*/ 	.word	0x0000cdb0


	//   ....[6]....
        /*0d54*/ 	.word	0x0000cdd0


	//   ....[7]....
        /*0d58*/ 	.word	0x0000ceb0


	//   ....[8]....
        /*0d5c*/ 	.word	0x00018900


	//   ....[9]....
        /*0d60*/ 	.word	0x00018f30


	//   ....[10]....
        /*0d64*/ 	.word	0x00018f50


	//   ....[11]....
        /*0d68*/ 	.word	0x00018fc0


	//   ....[12]....
        /*0d6c*/ 	.word	0x00019010


	//   ....[13]....
        /*0d70*/ 	.word	0x00019020


	//   ....[14]....
        /*0d74*/ 	.word	0x00019080


	//   ....[15]....
        /*0d78*/ 	.word	0x00019110


	//   ....[16]....
        /*0d7c*/ 	.word	0x00024260


	//   ....[17]....
        /*0d80*/ 	.word	0x000244b0


	//   ....[18]....
        /*0d84*/ 	.word	0x00024840


	//   ....[19]....
        /*0d88*/ 	.word	0x00024970


	//   ....[20]....
        /*0d8c*/ 	.word	0x00024ce0


	//   ....[21]....
        /*0d90*/ 	.word	0x00024d60


	//   ....[22]....
        /*0d94*/ 	.word	0x00024e60


	//   ....[23]....
        /*0d98*/ 	.word	0x00024ed0


	//   ....[24]....
        /*0d9c*/ 	.word	0x00029360


	//   ....[25]....
        /*0da0*/ 	.word	0x00029370


	//   ....[26]....
        /*0da4*/ 	.word	0x00029380


	//   ....[27]....
        /*0da8*/ 	.word	0x000293a0


	//   ....[28]....
        /*0dac*/ 	.word	0x000293b0


	//   ....[29]....
        /*0db0*/ 	.word	0x000293d0


	//   ....[30]....
        /*0db4*/ 	.word	0x00029420


	//   ....[31]....
        /*0db8*/ 	.word	0x00029440


	//----- nvinfo : EIATTR_EXIT_INSTR_OFFSETS
	.align		4
.L_422:
        /*0dbc*/ 	.byte	0x04, 0x1c
        /*0dbe*/ 	.short	(.L_424 - .L_423)


	//   ....[0]....
.L_423:
        /*0dc0*/ 	.word	0x000004d0


	//   ....[1]....
        /*0dc4*/ 	.word	0x00001640


	//   ....[2]....
        /*0dc8*/ 	.word	0x000016c0


	//   ....[3]....
        /*0dcc*/ 	.word	0x0002ac30


	//   ....[4]....
        /*0dd0*/ 	.word	0x0002acf0


	//----- nvinfo : EIATTR_CTAIDZ_USED
	.align		4
.L_424:
        /*0dd4*/ 	.byte	0x01, 0x04
	.zero		2


	//----- nvinfo : EIATTR_CRS_STACK_SIZE
	.align		4
        /*0dd8*/ 	.byte	0x04, 0x1e
        /*0dda*/ 	.short	(.L_426 - .L_425)
.L_425:
        /*0ddc*/ 	.word	0x00000000
.L_426:


//--------------------- .nv.info._ZN5flash16flash_fwd_kernelI23Flash_fwd_kernel_traitsILi64ELi128ELi64ELi4ELb0ELb0EN7cutlass10bfloat16_tE19Flash_kernel_traitsILi64ELi128ELi64ELi4ES3_EELb1ELb0ELb0ELb0ELb0ELb1ELb0ELb0EEEvNS_16Flash_fwd_paramsE --------------------------
	.section	.nv.info._ZN5flash16flash_fwd_kernelI23Flash_fwd_kernel_traitsILi64ELi128ELi64ELi4ELb0ELb0EN7cutlass10bfloat16_tE19Flash_kernel_traitsILi64ELi128ELi64ELi4ES3_EELb1ELb0ELb0ELb0ELb0ELb1ELb0ELb0EEEvNS_16Flash_fwd_paramsE,"",@"SHT_CUDA_INFO"
	.sectionflags	@""
	.align	4


	//----- nvinfo : EIATTR_CUDA_API_VERSION
	.align		4
        /*0000*/ 	.byte	0x04, 0x37
        /*0002*/ 	.short	(.L_428 - .L_427)
.L_427:
        /*0004*/ 	.word	0x00000082


	//----- nvinfo : EIATTR_SW2861232_WAR
	.align		4
.L_428:
        /*0008*/ 	.byte	0x01, 0x35
	.zero		2


	//----- nvinfo : EIATTR_PARAM_CBANK
	.align		4
        /*000c*/ 	.byte	0x04, 0x0a
        /*000e*/ 	.short	(.L_430 - .L_429)
	.align		4
.L_429:
        /*0010*/ 	.word	index@(.nv.constant0._ZN5flash16flash_fwd_kernelI23Flash_fwd_kernel_traitsILi64ELi128ELi64ELi4ELb0ELb0EN7cutlass10bfloat16_tE19Flash_kernel_traitsILi64ELi128ELi64ELi4ES3_EELb1ELb0ELb0ELb0ELb0ELb1ELb0ELb0EEEvNS_16Flash_fwd_paramsE)
        /*0014*/ 	.short	0x0160
        /*0016*/ 	.short	0x01d0


	//----- nvinfo : EIATTR_CBANK_PARAM_SIZE
	.align		4
.L_430:
        /*0018*/ 	.byte	0x03, 0x19
        /*001a*/ 	.short	0x01d0


	//----- nvinfo : EIATTR_KPARAM_INFO
	.align		4
        /*001c*/ 	.byte	0x04, 0x17
        /*001e*/ 	.short	(.L_432 - .L_431)
.L_431:
        /*0020*/ 	.word	0x00000000
        /*0024*/ 	.short	0x0000
        /*0026*/ 	.short	0x0000
        /*0028*/ 	.byte	0x00, 0xf0, 0x41, 0x07


	//----- nvinfo : EIATTR_MAXREG_COUNT
	.align		4
.L_432:
        /*002c*/ 	.byte	0x03, 0x1b
        /*002e*/ 	.short	0x00ff


	//----- nvinfo : EIATTR_NUM_BARRIERS
	.align		4
        /*0030*/ 	.byte	0x02, 0x4c
        /*0032*/ 	.byte	0x01
	.zero		1


	//----- nvinfo : EIATTR_MERCURY_ISA_VERSION
	.align		4
        /*0034*/ 	.byte	0x03, 0x5f
        /*0036*/ 	.short	0x0000


	//----- nvinfo : EIATTR_INT_WARP_WIDE_INSTR_OFFSETS
	.align		4
        /*0038*/ 	.byte	0x04, 0x31
        /*003a*/ 	.short	(.L_434 - .L_433)


	//   ....[0]....
.L_433:
        /*003c*/ 	.word	0x00001350


	//----- nvinfo : EIATTR_COOP_GROUP_MASK_REGIDS
	.align		4
.L_434:
        /*0040*/ 	.byte	0x04, 0x29
        /*0042*/ 	.short	(.L_436 - .L_435)


	//   ....[0]....
.L_435:
        /*0044*/ 	.word	0xffffffff


	//   ....[1]....
        /*0048*/ 	.word	0xffffffff


	//   ....[2]....
        /*004c*/ 	.word	0xffffffff


	//   ....[3]....
        /*0050*/ 	.word	0xffffffff


	//   ....[4]....
        /*0054*/ 	.word	0xffffffff


	//   ....[5]....
        /*0058*/ 	.word	0xffffffff


	//   ....[6]....
        /*005c*/ 	.word	0xffffffff


	//   ....[7]....
        /*0060*/ 	.word	0xffffffff


	//   ....[8]....
        /*0064*/ 	.word	0xffffffff


	//   ....[9]....
        /*0068*/ 	.word	0xffffffff


	//   ....[10]....
        /*006c*/ 	.word	0xffffffff


	//   ....[11]....
        /*0070*/ 	.word	0xffffffff


	//   ....[12]....
        /*0074*/ 	.word	0xffffffff


	//   ....[13]....
        /*0078*/ 	.word	0xffffffff


	//   ....[14]....
        /*007c*/ 	.word	0xffffffff


	//   ....[15]....
        /*0080*/ 	.word	0xffffffff


	//   ....[16]....
        /*0084*/ 	.word	0xffffffff


	//   ....[17]....
        /*0088*/ 	.word	0xffffffff


	//   ....[18]....
        /*008c*/ 	.word	0xffffffff


	//   ....[19]....
        /*0090*/ 	.word	0xffffffff


	//   ....[20]....
        /*0094*/ 	.word	0xffffffff


	//   ....[21]....
        /*0098*/ 	.word	0xffffffff


	//   ....[22]....
        /*009c*/ 	.word	0xffffffff


	//   ....[23]....
        /*00a0*/ 	.word	0xffffffff


	//----- nvinfo : EIATTR_COOP_GROUP_INSTR_OFFSETS
	.align		4
.L_436:
        /*00a4*/ 	.byte	0x04, 0x28
        /*00a6*/ 	.short	(.L_438 - .L_437)


	//   ....[0]....
.L_437:
        /*00a8*/ 	.word	0x00002bf0


	//   ....[1]....
        /*00ac*/ 	.word	0x00002d60


	//   ....[2]....
        /*00b0*/ 	.word	0x00002d90


	//   ....[3]....
        /*00b4*/ 	.word	0x00002ee0


	//   ....[4]....
        /*00b8*/ 	.word	0x00002f30


	//   ....[5]....
        /*00bc*/ 	.word	0x00002fa0


	//   ....[6]....
        /*00c0*/ 	.word	0x000030b0


	//   ....[7]....
        /*00c4*/ 	.word	0x00003160


	//   ....[8]....
        /*00c8*/ 	.word	0x00006120


	//   ....[9]....
        /*00cc*/ 	.word	0x00006170


	//   ....[10]....
        /*00d0*/ 	.word	0x000061c0


	//   ....[11]....
        /*00d4*/ 	.word	0x000061f0


	//   ....[12]....
        /*00d8*/ 	.word	0x00006210


	//   ....[13]....
        /*00dc*/ 	.word	0x00006240


	//   ....[14]....
        /*00e0*/ 	.word	0x00006560


	//   ....[15]....
        /*00e4*/ 	.word	0x000066b0


	//   ....[16]....
        /*00e8*/ 	.word	0x00008dc0


	//   ....[17]....
        /*00ec*/ 	.word	0x00008e00


	//   ....[18]....
        /*00f0*/ 	.word	0x00008e20


	//   ....[19]....
        /*00f4*/ 	.word	0x00008e30


	//   ....[20]....
        /*00f8*/ 	.word	0x00008e80


	//   ....[21]....
        /*00fc*/ 	.word	0x00008ea0


	//   ....[22]....
        /*0100*/ 	.word	0x00008ec0


	//   ....[23]....
        /*0104*/ 	.word	0x00008ed0


	//----- nvinfo : EIATTR_EXIT_INSTR_OFFSETS
	.align		4
.L_438:
        /*0108*/ 	.byte	0x04, 0x1c
        /*010a*/ 	.short	(.L_440 - .L_439)


	//   ....[0]....
.L_439:
        /*010c*/ 	.word	0x000004f0


	//   ....[1]....
        /*0110*/ 	.word	0x0000a7a0


	//   ....[2]....
        /*0114*/ 	.word	0x0000a850


	//   ....[3]....
        /*0118*/ 	.word	0x0000b6e0


	//   ....[4]....
        /*011c*/ 	.word	0x0000b760


	//----- nvinfo : EIATTR_CTAIDZ_USED
	.align		4
.L_440:
        /*0120*/ 	.byte	0x01, 0x04
	.zero		2


	//----- nvinfo : EIATTR_CRS_STACK_SIZE
	.align		4
        /*0124*/ 	.byte	0x04, 0x1e
        /*0126*/ 	.short	(.L_442 - .L_441)
.L_441:
        /*0128*/ 	.word	0x00000000
.L_442:


//--------------------- .nv.info._ZN5flash16flash_fwd_kernelI23Flash_fwd_kernel_traitsILi64ELi128ELi64ELi4ELb0ELb0EN7cutlass10bfloat16_tE19Flash_kernel_traitsILi64ELi128ELi64ELi4ES3_EELb0ELb0ELb0ELb0ELb0ELb1ELb1ELb0EEEvNS_16Flash_fwd_paramsE --------------------------
	.section	.nv.info._ZN5flash16flash_fwd_kernelI23Flash_fwd_kernel_traitsILi64ELi128ELi64ELi4ELb0ELb0EN7cutlass10bfloat16_tE19Flash_kernel_traitsILi64ELi128ELi64ELi4ES3_EELb0ELb0ELb0ELb0ELb0ELb1ELb1ELb0EEEvNS_16Flash_fwd_paramsE,"",@"SHT_CUDA_INFO"
	.sectionflags	@""
	.align	4


	//----- nvinfo : EIATTR_CUDA_API_VERSION
	.align		4
        /*0000*/ 	.byte	0x04, 0x37
        /*0002*/ 	.short	(.L_444 - .L_443)
.L_443:
        /*0004*/ 	.word	0x00000082


	//----- nvinfo : EIATTR_SW2861232_WAR
	.align		4
.L_444:
        /*0008*/ 	.byte	0x01, 0x35
	.zero		2


	//----- nvinfo : EIATTR_PARAM_CBANK
	.align		4
        /*000c*/ 	.byte	0x04, 0x0a
        /*000e*/ 	.short	(.L_446 - .L_445)
	.align		4
.L_445:
        /*0010*/ 	.word	index@(.nv.constant0._ZN5flash16flash_fwd_kernelI23Flash_fwd_kernel_traitsILi64ELi128ELi64ELi4ELb0ELb0EN7cutlass10bfloat16_tE19Flash_kernel_traitsILi64ELi128ELi64ELi4ES3_EELb0ELb0ELb0ELb0ELb0ELb1ELb1ELb0EEEvNS_16Flash_fwd_paramsE)
        /*0014*/ 	.short	0x0160
        /*0016*/ 	.short	0x01d0


	//----- nvinfo : EIATTR_CBANK_PARAM_SIZE
	.align		4
.L_446:
        /*0018*/ 	.byte	0x03, 0x19
        /*001a*/ 	.short	0x01d0


	//----- nvinfo : EIATTR_KPARAM_INFO
	.align		4
        /*001c*/ 	.byte	0x04, 0x17
        /*001e*/ 	.short	(.L_448 - .L_447)
.L_447:
        /*0020*/ 	.word	0x00000000
        /*0024*/ 	.short	0x0000
        /*0026*/ 	.short	0x0000
        /*0028*/ 	.byte	0x00, 0xf0, 0x41, 0x07


	//----- nvinfo : EIATTR_MAXREG_COUNT
	.align		4
.L_448:
        /*002c*/ 	.byte	0x03, 0x1b
        /*002e*/ 	.short	0x00ff


	//----- nvinfo : EIATTR_NUM_BARRIERS
	.align		4
        /*0030*/ 	.byte	0x02, 0x4c
        /*0032*/ 	.byte	0x01
	.zero		1


	//----- nvinfo : EIATTR_MERCURY_ISA_VERSION
	.align		4
        /*0034*/ 	.byte	0x03, 0x5f
        /*0036*/ 	.short	0x0000


	//----- nvinfo : EIATTR_COOP_GROUP_MASK_REGIDS
	.align		4
        /*0038*/ 	.byte	0x04, 0x29
        /*003a*/ 	.short	(.L_450 - .L_449)


	//   ....[0]....
.L_449:
        /*003c*/ 	.word	0xffffffff


	//   ....[1]....
        /*0040*/ 	.word	0xffffffff


	//   ....[2]....
        /*0044*/ 	.word	0xffffffff


	//   ....[3]....
        /*0048*/ 	.word	0xffffffff


	//   ....[4]....
        /*004c*/ 	.word	0xffffffff


	//   ....[5]....
        /*0050*/ 	.word	0xffffffff


	//   ....[6]....
        /*0054*/ 	.word	0xffffffff


	//   ....[7]....
        /*0058*/ 	.word	0xffffffff


	//   ....[8]....
        /*005c*/ 	.word	0xffffffff


	//   ....[9]....
        /*0060*/ 	.word	0xffffffff


	//   ....[10]....
        /*0064*/ 	.word	0xffffffff


	//   ....[11]....
        /*0068*/ 	.word	0xffffffff


	//   ....[12]....
        /*006c*/ 	.word	0xffffffff


	//   ....[13]....
        /*0070*/ 	.word	0xffffffff


	//   ....[14]....
        /*0074*/ 	.word	0xffffffff


	//   ....[15]....
        /*0078*/ 	.word	0xffffffff


	//   ....[16]....
        /*007c*/ 	.word	0xffffffff


	//   ....[17]....
        /*0080*/ 	.word	0xffffffff


	//   ....[18]....
        /*0084*/ 	.word	0xffffffff


	//   ....[19]....
        /*0088*/ 	.word	0xffffffff


	//   ....[20]....
        /*008c*/ 	.word	0xffffffff


	//   ....[21]....
        /*0090*/ 	.word	0xffffffff


	//   ....[22]....
        /*0094*/ 	.word	0xffffffff


	//   ....[23]....
        /*0098*/ 	.word	0xffffffff


	//----- nvinfo : EIATTR_COOP_GROUP_INSTR_OFFSETS
	.align		4
.L_450:
        /*009c*/ 	.byte	0x04, 0x28
        /*009e*/ 	.short	(.L_452 - .L_451)


	//   ....[0]....
.L_451:
        /*00a0*/ 	.word	0x000030c0


	//   ....[1]....
        /*00a4*/ 	.word	0x00003140


	//   ....[2]....
        /*00a8*/ 	.word	0x000031e0


	//   ....[3]....
        /*00ac*/ 	.word	0x00003290


	//   ....[4]....
        /*00b0*/ 	.word	0x000032c0


	//   ....[5]....
        /*00b4*/ 	.word	0x00003410


	//   ....[6]....
        /*00b8*/ 	.word	0x00003450


	//   ....[7]....
        /*00bc*/ 	.word	0x000035d0


	//   ....[8]....
        /*00c0*/ 	.word	0x00005c20


	//   ....[9]....
        /*00c4*/ 	.word	0x00005ce0


	//   ....[10]....
        /*00c8*/ 	.word	0x00005d50


	//   ....[11]....
        /*00cc*/ 	.word	0x00005d80


	//   ....[12]....
        /*00d0*/ 	.word	0x00005da0


	//   ....[13]....
        /*00d4*/ 	.word	0x00005db0


	//   ....[14]....
        /*00d8*/ 	.word	0x00005dd0


	//   ....[15]....
        /*00dc*/ 	.word	0x00005df0


	//   ....[16]....
        /*00e0*/ 	.word	0x000076d0


	//   ....[17]....
        /*00e4*/ 	.word	0x00007710


	//   ....[18]....
        /*00e8*/ 	.word	0x00007750


	//   ....[19]....
        /*00ec*/ 	.word	0x000077e0


	//   ....[20]....
        /*00f0*/ 	.word	0x00007820


	//   ....[21]....
        /*00f4*/ 	.word	0x00007830


	//   ....[22]....
        /*00f8*/ 	.word	0x00007840


	//   ....[23]....
        /*00fc*/ 	.word	0x00007870


	//----- nvinfo : EIATTR_EXIT_INSTR_OFFSETS
	.align		4
.L_452:
        /*0100*/ 	.byte	0x04, 0x1c
        /*0102*/ 	.short	(.L_454 - .L_453)


	//   ....[0]....
.L_453:
        /*0104*/ 	.word	0x000002e0


	//   ....[1]....
        /*0108*/ 	.word	0x00009060


	//   ....[2]....
        /*010c*/ 	.word	0x00009120


	//   ....[3]....
        /*0110*/ 	.word	0x00009fc0


	//   ....[4]....
        /*0114*/ 	.word	0x0000a040


	//----- nvinfo : EIATTR_CTAIDZ_USED
	.align		4
.L_454:
        /*0118*/ 	.byte	0x01, 0x04
	.zero		2


	//----- nvinfo : EIATTR_CRS_STACK_SIZE
	.align		4
        /*011c*/ 	.byte	0x04, 0x1e
        /*011e*/ 	.short	(.L_456 - .L_455)
.L_455:
        /*0120*/ 	.word	0x00000000
.L_456:


//--------------------- .nv.info._ZN5flash16flash_fwd_kernelI23Flash_fwd_kernel_traitsILi64ELi128ELi64ELi4ELb0ELb0EN7cutlass10bfloat16_tE19Flash_kernel_traitsILi64ELi128ELi64ELi4ES3_EELb1ELb0ELb0ELb0ELb0ELb0ELb0ELb0EEEvNS_16Flash_fwd_paramsE --------------------------
	.section	.nv.info._ZN5flash16flash_fwd_kernelI23Flash_fwd_kernel_traitsILi64ELi128ELi64ELi4ELb0ELb0EN7cutlass10bfloat16_tE19Flash_kernel_traitsILi64ELi128ELi64ELi4ES3_EELb1ELb0ELb0ELb0ELb0ELb0ELb0ELb0EEEvNS_16Flash_fwd_paramsE,"",@"SHT_CUDA_INFO"
	.sectionflags	@""
	.align	4


	//----- nvinfo : EIATTR_CUDA_API_VERSION
	.align		4
        /*0000*/ 	.byte	0x04, 0x37
        /*0002*/ 	.short	(.L_458 - .L_457)
.L_457:
        /*0004*/ 	.word	0x00000082


	//----- nvinfo : EIATTR_SW2861232_WAR
	.align		4
.L_458:
        /*0008*/ 	.byte	0x01, 0x35
	.zero		2


	//----- nvinfo : EIATTR_PARAM_CBANK
	.align		4
        /*000c*/ 	.byte	0x04, 0x0a
        /*000e*/ 	.short	(.L_460 - .L_459)
	.align		4
.L_459:
        /*0010*/ 	.word	index@(.nv.constant0._ZN5flash16flash_fwd_kernelI23Flash_fwd_kernel_traitsILi64ELi128ELi64ELi4ELb0ELb0EN7cutlass10bfloat16_tE19Flash_kernel_traitsILi64ELi128ELi64ELi4ES3_EELb1ELb0ELb0ELb0ELb0ELb0ELb0ELb0EEEvNS_16Flash_fwd_paramsE)
        /*0014*/ 	.short	0x0160
        /*0016*/ 	.short	0x01d0


	//----- nvinfo : EIATTR_CBANK_PARAM_SIZE
	.align		4
.L_460:
        /*0018*/ 	.byte	0x03, 0x19
        /*001a*/ 	.short	0x01d0


	//----- nvinfo : EIATTR_KPARAM_INFO
	.align		4
        /*001c*/ 	.byte	0x04, 0x17
        /*001e*/ 	.short	(.L_462 - .L_461)
.L_461:
        /*0020*/ 	.word	0x00000000
        /*0024*/ 	.short	0x0000
        /*0026*/ 	.short	0x0000
        /*0028*/ 	.byte	0x00, 0xf0, 0x41, 0x07


	//----- nvinfo : EIATTR_MAXREG_COUNT
	.align		4
.L_462:
        /*002c*/ 	.byte	0x03, 0x1b
        /*002e*/ 	.short	0x00ff


	//----- nvinfo : EIATTR_NUM_BARRIERS
	.align		4
        /*0030*/ 	.byte	0x02, 0x4c
        /*0032*/ 	.byte	0x01
	.zero		1


	//----- nvinfo : EIATTR_ANNOTATIONS
	.align		4
        /*0034*/ 	.byte	0x04, 0x55
        /*0036*/ 	.short	(.L_464 - .L_463)


	//   ....[0]....
.L_463:
        /*0038*/ 	.word	0x00000001
        /*003c*/ 	.byte	0xf0, 0x10, 0x00, 0x00, 0x01, 0x00, 0x00, 0x00, 0x60, 0x12, 0x00, 0x00, 0x01, 0x00, 0x00, 0x00
        /*004c*/ 	.byte	0xd0, 0x13, 0x00, 0x00, 0x01, 0x00, 0x00, 0x00, 0x60, 0x15, 0x00, 0x00, 0x01, 0x00, 0x00, 0x00
        /*005c*/ 	.byte	0xf0, 0xb4, 0x00, 0x00, 0x01, 0x00, 0x00, 0x00, 0xf0, 0xb5, 0x00, 0x00, 0x01, 0x00, 0x00, 0x00
        /*006c*/ 	.byte	0xf0, 0xb6, 0x00, 0x00, 0x01, 0x00, 0x00, 0x00, 0xf0, 0xb7, 0x00, 0x00


	//----- nvinfo : EIATTR_MERCURY_ISA_VERSION
	.align		4
.L_464:
        /*0078*/ 	.byte	0x03, 0x5f
        /*007a*/ 	.short	0x0000


	//----- nvinfo : EIATTR_COOP_GROUP_MASK_REGIDS
	.align		4
        /*007c*/ 	.byte	0x04, 0x29
        /*007e*/ 	.short	(.L_466 - .L_465)


	//   ....[0]....
.L_465:
        /*0080*/ 	.word	0xffffffff


	//   ....[1]....
        /*0084*/ 	.word	0xffffffff


	//   ....[2]....
        /*0088*/ 	.word	0xffffffff


	//   ....[3]....
        /*008c*/ 	.word	0xffffffff


	//   ....[4]....
        /*0090*/ 	.word	0xffffffff


	//   ....[5]....
        /*0094*/ 	.word	0xffffffff


	//   ....[6]....
        /*0098*/ 	.word	0xffffffff


	//   ....[7]....
        /*009c*/ 	.word	0xffffffff


	//   ....[8]....
        /*00a0*/ 	.word	0xffffffff


	//   ....[9]....
        /*00a4*/ 	.word	0xffffffff


	//   ....[10]....
        /*00a8*/ 	.word	0xffffffff


	//   ....[11]....
        /*00ac*/ 	.word	0xffffffff


	//   ....[12]....
        /*00b0*/ 	.word	0xffffffff


	//   ....[13]....
        /*00b4*/ 	.word	0xffffffff


	//   ....[14]....
        /*00b8*/ 	.word	0xffffffff


	//   ....[15]....
        /*00bc*/ 	.word	0xffffffff


	//   ....[16]....
        /*00c0*/ 	.word	0xffffffff


	//   ....[17]....
        /*00c4*/ 	.word	0xffffffff


	//   ....[18]....
        /*00c8*/ 	.word	0xffffffff


	//   ....[19]....
        /*00cc*/ 	.word	0xffffffff


	//   ....[20]....
        /*00d0*/ 	.word	0xffffffff


	//   ....[21]....
        /*00d4*/ 	.word	0xffffffff


	//   ....[22]....
        /*00d8*/ 	.word	0xffffffff


	//   ....[23]....
        /*00dc*/ 	.word	0xffffffff


	//----- nvinfo : EIATTR_COOP_GROUP_INSTR_OFFSETS
	.align		4
.L_466:
        /*00e0*/ 	.byte	0x04, 0x28
        /*00e2*/ 	.short	(.L_468 - .L_467)


	//   ....[0]....
.L_467:
        /*00e4*/ 	.word	0x00003710


	//   ....[1]....
        /*00e8*/ 	.word	0x00003880


	//   ....[2]....
        /*00ec*/ 	.word	0x000038e0


	//   ....[3]....
        /*00f0*/ 	.word	0x000039d0


	//   ....[4]....
        /*00f4*/ 	.word	0x00003a70


	//   ....[5]....
        /*00f8*/ 	.word	0x00003b60


	//   ....[6]....
        /*00fc*/ 	.word	0x00003b90


	//   ....[7]....
        /*0100*/ 	.word	0x00003ce0


	//   ....[8]....
        /*0104*/ 	.word	0x00007070


	//   ....[9]....
        /*0108*/ 	.word	0x00007170


	//   ....[10]....
        /*010c*/ 	.word	0x000071a0


	//   ....[11]....
        /*0110*/ 	.word	0x000071b0


	//   ....[12]....
        /*0114*/ 	.word	0x00007250


	//   ....[13]....
        /*0118*/ 	.word	0x000072b0


	//   ....[14]....
        /*011c*/ 	.word	0x00007820


	//   ....[15]....
        /*0120*/ 	.word	0x00007960


	//   ....[16]....
        /*0124*/ 	.word	0x00009de0


	//   ....[17]....
        /*0128*/ 	.word	0x00009e20


	//   ....[18]....
        /*012c*/ 	.word	0x00009e30


	//   ....[19]....
        /*0130*/ 	.word	0x00009e40


	//   ....[20]....
        /*0134*/ 	.word	0x00009e80


	//   ....[21]....
        /*0138*/ 	.word	0x00009ea0


	//   ....[22]....
        /*013c*/ 	.word	0x00009ec0


	//   ....[23]....
        /*0140*/ 	.word	0x00009ee0


	//----- nvinfo : EIATTR_EXIT_INSTR_OFFSETS
	.align		4
.L_468:
        /*0144*/ 	.byte	0x04, 0x1c
        /*0146*/ 	.short	(.L_470 - .L_469)


	//   ....[0]....
.L_469:
        /*0148*/ 	.word	0x00000520


	//   ....[1]....
        /*014c*/ 	.word	0x0000b810


	//   ....[2]....
        /*0150*/ 	.word	0x0000b8d0


	//   ....[3]....
        /*0154*/ 	.word	0x0000c880


	//   ....[4]....
        /*0158*/ 	.word	0x0000c900


	//----- nvinfo : EIATTR_CTAIDZ_USED
	.align		4
.L_470:
        /*015c*/ 	.byte	0x01, 0x04
	.zero		2


	//----- nvinfo : EIATTR_CRS_STACK_SIZE
	.align		4
        /*0160*/ 	.byte	0x04, 0x1e
        /*0162*/ 	.short	(.L_472 - .L_471)
.L_471:
        /*0164*/ 	.word	0x00000000
.L_472:


//--------------------- .nv.info._ZN5flash16flash_fwd_kernelI23Flash_fwd_kernel_traitsILi64ELi128ELi64ELi4ELb0ELb0EN7cutlass10bfloat16_tE19Flash_kernel_traitsILi64ELi128ELi64ELi4ES3_EELb1ELb0ELb1ELb0ELb0ELb0ELb0ELb0EEEvNS_16Flash_fwd_paramsE --------------------------
	.section	.nv.info._ZN5flash16flash_fwd_kernelI23Flash_fwd_kernel_traitsILi64ELi128ELi64ELi4ELb0ELb0EN7cutlass10bfloat16_tE19Flash_kernel_traitsILi64ELi128ELi64ELi4ES3_EELb1ELb0ELb1ELb0ELb0ELb0ELb0ELb0EEEvNS_16Flash_fwd_paramsE,"",@"SHT_CUDA_INFO"
	.sectionflags	@""
	.align	4


	//----- nvinfo : EIATTR_CUDA_API_VERSION
	.align		4
        /*0000*/ 	.byte	0x04, 0x37
        /*0002*/ 	.short	(.L_474 - .L_473)
.L_473:
        /*0004*/ 	.word	0x00000082


	//----- nvinfo : EIATTR_SW2861232_WAR
	.align		4
.L_474:
        /*0008*/ 	.byte	0x01, 0x35
	.zero		2


	//----- nvinfo : EIATTR_PARAM_CBANK
	.align		4
        /*000c*/ 	.byte	0x04, 0x0a
        /*000e*/ 	.short	(.L_476 - .L_475)
	.align		4
.L_475:
        /*0010*/ 	.word	index@(.nv.constant0._ZN5flash16flash_fwd_kernelI23Flash_fwd_kernel_traitsILi64ELi128ELi64ELi4ELb0ELb0EN7cutlass10bfloat16_tE19Flash_kernel_traitsILi64ELi128ELi64ELi4ES3_EELb1ELb0ELb1ELb0ELb0ELb0ELb0ELb0EEEvNS_16Flash_fwd_paramsE)
        /*0014*/ 	.short	0x0160
        /*0016*/ 	.short	0x01d0


	//----- nvinfo : EIATTR_CBANK_PARAM_SIZE
	.align		4
.L_476:
        /*0018*/ 	.byte	0x03, 0x19
        /*001a*/ 	.short	0x01d0


	//----- nvinfo : EIATTR_KPARAM_INFO
	.align		4
        /*001c*/ 	.byte	0x04, 0x17
        /*001e*/ 	.short	(.L_478 - .L_477)
.L_477:
        /*0020*/ 	.word	0x00000000
        /*0024*/ 	.short	0x0000
        /*0026*/ 	.short	0x0000
        /*0028*/ 	.byte	0x00, 0xf0, 0x41, 0x07


	//----- nvinfo : EIATTR_MAXREG_COUNT
	.align		4
.L_478:
        /*002c*/ 	.byte	0x03, 0x1b
        /*002e*/ 	.short	0x00ff


	//----- nvinfo : EIATTR_NUM_BARRIERS
	.align		4
        /*0030*/ 	.byte	0x02, 0x4c
        /*0032*/ 	.byte	0x01
	.zero		1


	//----- nvinfo : EIATTR_ANNOTATIONS
	.align		4
        /*0034*/ 	.byte	0x04, 0x55
        /*0036*/ 	.short	(.L_480 - .L_479)


	//   ....[0]....
.L_479:
        /* <DEDUP_REMOVED lines=40> */


	//----- nvinfo : EIATTR_MERCURY_ISA_VERSION
	.align		4
.L_480:
        /*02a8*/ 	.byte	0x03, 0x5f
        /*02aa*/ 	.short	0x0000


	//----- nvinfo : EIATTR_COOP_GROUP_MASK_REGIDS
	.align		4
        /*02ac*/ 	.byte	0x04, 0x29
        /*02ae*/ 	.short	(.L_482 - .L_481)


	//   ....[0]....
.L_481:
        /*02b0*/ 	.word	0xffffffff


	//   ....[1]....
        /*02b4*/ 	.word	0xffffffff


	//   ....[2]....
        /*02b8*/ 	.word	0xffffffff


	//   ....[3]....
        /*02bc*/ 	.word	0xffffffff


	//   ....[4]....
        /*02c0*/ 	.word	0xffffffff


	//   ....[5]....
        /*02c4*/ 	.word	0xffffffff


	//   ....[6]....
        /*02c8*/ 	.word	0xffffffff


	//   ....[7]....
        /*02cc*/ 	.word	0xffffffff


	//   ....[8]....
        /*02d0*/ 	.word	0xffffffff


	//   ....[9]....
        /*02d4*/ 	.word	0xffffffff


	//   ....[10]....
        /*02d8*/ 	.word	0xffffffff


	//   ....[11]....
        /*02dc*/ 	.word	0xffffffff


	//   ....[12]....
        /*02e0*/ 	.word	0xffffffff


	//   ....[13]....
        /*02e4*/ 	.word	0xffffffff


	//   ....[14]....
        /*02e8*/ 	.word	0xffffffff


	//   ....[15]....
        /*02ec*/ 	.word	0xffffffff


	//   ....[16]....
        /*02f0*/ 	.word	0xffffffff


	//   ....[17]....
        /*02f4*/ 	.word	0xffffffff


	//   ....[18]....
        /*02f8*/ 	.word	0xffffffff


	//   ....[19]....
        /*02fc*/ 	.word	0xffffffff


	//   ....[20]....
        /*0300*/ 	.word	0xffffffff


	//   ....[21]....
        /*0304*/ 	.word	0xffffffff


	//   ....[22]....
        /*0308*/ 	.word	0xffffffff


	//   ....[23]....
        /*030c*/ 	.word	0xffffffff


	//   ....[24]....
        /*0310*/ 	.word	0xffffffff


	//   ....[25]....
        /*0314*/ 	.word	0xffffffff


	//   ....[26]....
        /*0318*/ 	.word	0xffffffff


	//   ....[27]....
        /*031c*/ 	.word	0xffffffff


	//   ....[28]....
        /*0320*/ 	.word	0xffffffff


	//   ....[29]....
        /*0324*/ 	.word	0xffffffff


	//   ....[30]....
        /*0328*/ 	.word	0xffffffff


	//   ....[31]....
        /*032c*/ 	.word	0xffffffff


	//   ....[32]....
        /*0330*/ 	.word	0xffffffff


	//   ....[33]....
        /*0334*/ 	.word	0xffffffff


	//   ....[34]....
        /*0338*/ 	.word	0xffffffff


	//   ....[35]....
        /*033c*/ 	.word	0xffffffff


	//   ....[36]....
        /*0340*/ 	.word	0xffffffff


	//   ....[37]....
        /*0344*/ 	.word	0xffffffff


	//   ....[38]....
        /*0348*/ 	.word	0xffffffff


	//   ....[39]....
        /*034c*/ 	.word	0xffffffff


	//----- nvinfo : EIATTR_COOP_GROUP_INSTR_OFFSETS
	.align		4
.L_482:
        /*0350*/ 	.byte	0x04, 0x28
        /*0352*/ 	.short	(.L_484 - .L_483)


	//   ....[0]....
.L_483:
        /*0354*/ 	.word	0x000053b0


	//   ....[1]....
        /*0358*/ 	.word	0x000053f0


	//   ....[2]....
        /*035c*/ 	.word	0x00005570


	//   ....[3]....
        /*0360*/ 	.word	0x00005700


	//   ....[4]....
        /*0364*/ 	.word	0x00005740


	//   ....[5]....
        /*0368*/ 	.word	0x000058c0


	//   ....[6]....
        /*036c*/ 	.word	0x00005cb0


	//   ....[7]....
        /*0370*/ 	.word	0x00005f20


	//   ....[8]....
        /*0374*/ 	.word	0x00009a30


	//   ....[9]....
        /*0378*/ 	.word	0x00009ab0


	//   ....[10]....
        /*037c*/ 	.word	0x00009ad0


	//   ....[11]....
        /*0380*/ 	.word	0x00009b50


	//   ....[12]....
        /*0384*/ 	.word	0x0000a4c0


	//   ....[13]....
        /*0388*/ 	.word	0x0000a580


	//   ....[14]....
        /*038c*/ 	.word	0x0000a5b0


	//   ....[15]....
        /*0390*/ 	.word	0x0000a660


	//   ....[16]....
        /*0394*/ 	.word	0x0000df20


	//   ....[17]....
        /*0398*/ 	.word	0x0000dff0


	//   ....[18]....
        /*039c*/ 	.word	0x0000e020


	//   ....[19]....
        /*03a0*/ 	.word	0x0000e0e0


	//   ....[20]....
        /*03a4*/ 	.word	0x0000f120


	//   ....[21]....
        /*03a8*/ 	.word	0x0000f1d0


	//   ....[22]....
        /*03ac*/ 	.word	0x0000f250


	//   ....[23]....
        /*03b0*/ 	.word	0x0000f2f0


	//   ....[24]....
        /*03b4*/ 	.word	0x000131c0


	//   ....[25]....
        /*03b8*/ 	.word	0x000132c0


	//   ....[26]....
        /*03bc*/ 	.word	0x000133d0


	//   ....[27]....
        /*03c0*/ 	.word	0x000134a0


	//   ....[28]....
        /*03c4*/ 	.word	0x000138d0


	//   ....[29]....
        /*03c8*/ 	.word	0x000138f0


	//   ....[30]....
        /*03cc*/ 	.word	0x00013950


	//   ....[31]....
        /*03d0*/ 	.word	0x00013970


	//   ....[32]....
        /*03d4*/ 	.word	0x00016450


	//   ....[33]....
        /*03d8*/ 	.word	0x00016460


	//   ....[34]....
        /*03dc*/ 	.word	0x00016470


	//   ....[35]....
        /*03e0*/ 	.word	0x000164b0


	//   ....[36]....
        /*03e4*/ 	.word	0x000164d0


	//   ....[37]....
        /*03e8*/ 	.word	0x000164e0


	//   ....[38]....
        /*03ec*/ 	.word	0x000164f0


	//   ....[39]....
        /*03f0*/ 	.word	0x00016520


	//----- nvinfo : EIATTR_EXIT_INSTR_OFFSETS
	.align		4
.L_484:
        /*03f4*/ 	.byte	0x04, 0x1c
        /*03f6*/ 	.short	(.L_486 - .L_485)


	//   ....[0]....
.L_485:
        /*03f8*/ 	.word	0x00000540


	//   ....[1]....
        /*03fc*/ 	.word	0x00001630


	//   ....[2]....
        /*0400*/ 	.word	0x000016b0


	//   ....[3]....
        /*0404*/ 	.word	0x00017ec0


	//   ....[4]....
        /*0408*/ 	.word	0x00017f80


	//----- nvinfo : EIATTR_CTAIDZ_USED
	.align		4
.L_486:
        /*040c*/ 	.byte	0x01, 0x04
	.zero		2


	//----- nvinfo : EIATTR_CRS_STACK_SIZE
	.align		4
        /*0410*/ 	.byte	0x04, 0x1e
        /*0412*/ 	.short	(.L_488 - .L_487)
.L_487:
        /*0414*/ 	.word	0x00000000
.L_488:


//--------------------- .nv.info._ZN5flash16flash_fwd_kernelI23Flash_fwd_kernel_traitsILi64ELi128ELi64ELi4ELb0ELb0EN7cutlass10bfloat16_tE19Flash_kernel_traitsILi64ELi128ELi64ELi4ES3_EELb1ELb0ELb0ELb0ELb1ELb1ELb0ELb0EEEvNS_16Flash_fwd_paramsE --------------------------
	.section	.nv.info._ZN5flash16flash_fwd_kernelI23Flash_fwd_kernel_traitsILi64ELi128ELi64ELi4ELb0ELb0EN7cutlass10bfloat16_tE19Flash_kernel_traitsILi64ELi128ELi64ELi4ES3_EELb1ELb0ELb0ELb0ELb1ELb1ELb0ELb0EEEvNS_16Flash_fwd_paramsE,"",@"SHT_CUDA_INFO"
	.sectionflags	@""
	.align	4


	//----- nvinfo : EIATTR_CUDA_API_VERSION
	.align		4
        /*0000*/ 	.byte	0x04, 0x37
        /*0002*/ 	.short	(.L_490 - .L_489)
.L_489:
        /*0004*/ 	.word	0x00000082


	//----- nvinfo : EIATTR_SW2861232_WAR
	.align		4
.L_490:
        /*0008*/ 	.byte	0x01, 0x35
	.zero		2


	//----- nvinfo : EIATTR_PARAM_CBANK
	.align		4
        /*000c*/ 	.byte	0x04, 0x0a
        /*000e*/ 	.short	(.L_492 - .L_491)
	.align		4
.L_491:
        /*0010*/ 	.word	index@(.nv.constant0._ZN5flash16flash_fwd_kernelI23Flash_fwd_kernel_traitsILi64ELi128ELi64ELi4ELb0ELb0EN7cutlass10bfloat16_tE19Flash_kernel_traitsILi64ELi128ELi64ELi4ES3_EELb1ELb0ELb0ELb0ELb1ELb1ELb0ELb0EEEvNS_16Flash_fwd_paramsE)
        /*0014*/ 	.short	0x0160
        /*0016*/ 	.short	0x01d0


	//----- nvinfo : EIATTR_CBANK_PARAM_SIZE
	.align		4
.L_492:
        /*0018*/ 	.byte	0x03, 0x19
        /*001a*/ 	.short	0x01d0


	//----- nvinfo : EIATTR_KPARAM_INFO
	.align		4
        /*001c*/ 	.byte	0x04, 0x17
        /*001e*/ 	.short	(.L_494 - .L_493)
.L_493:
        /*0020*/ 	.word	0x00000000
        /*0024*/ 	.short	0x0000
        /*0026*/ 	.short	0x0000
        /*0028*/ 	.byte	0x00, 0xf0, 0x41, 0x07


	//----- nvinfo : EIATTR_MAXREG_COUNT
	.align		4
.L_494:
        /*002c*/ 	.byte	0x03, 0x1b
        /*002e*/ 	.short	0x00ff


	//----- nvinfo : EIATTR_NUM_BARRIERS
	.align		4
        /*0030*/ 	.byte	0x02, 0x4c
        /*0032*/ 	.byte	0x01
	.zero		1


	//----- nvinfo : EIATTR_MERCURY_ISA_VERSION
	.align		4
        /*0034*/ 	.byte	0x03, 0x5f
        /*0036*/ 	.short	0x0000


	//----- nvinfo : EIATTR_COOP_GROUP_MASK_REGIDS
	.align		4
        /*0038*/ 	.byte	0x04, 0x29
        /*003a*/ 	.short	(.L_496 - .L_495)


	//   ....[0]....
.L_495:
        /*003c*/ 	.word	0xffffffff


	//   ....[1]....
        /*0040*/ 	.word	0xffffffff


	//   ....[2]....
        /*0044*/ 	.word	0xffffffff


	//   ....[3]....
        /*0048*/ 	.word	0xffffffff


	//   ....[4]....
        /*004c*/ 	.word	0xffffffff


	//   ....[5]....
        /*0050*/ 	.word	0xffffffff


	//   ....[6]....
        /*0054*/ 	.word	0xffffffff


	//   ....[7]....
        /*0058*/ 	.word	0xffffffff


	//   ....[8]....
        /*005c*/ 	.word	0xffffffff


	//   ....[9]....
        /*0060*/ 	.word	0xffffffff


	//   ....[10]....
        /*0064*/ 	.word	0xffffffff


	//   ....[11]....
        /*0068*/ 	.word	0xffffffff


	//   ....[12]....
        /*006c*/ 	.word	0xffffffff


	//   ....[13]....
        /*0070*/ 	.word	0xffffffff


	//   ....[14]....
        /*0074*/ 	.word	0xffffffff


	//   ....[15]....
        /*0078*/ 	.word	0xffffffff


	//   ....[16]....
        /*007c*/ 	.word	0xffffffff


	//   ....[17]....
        /*0080*/ 	.word	0xffffffff


	//   ....[18]....
        /*0084*/ 	.word	0xffffffff


	//   ....[19]....
        /*0088*/ 	.word	0xffffffff


	//   ....[20]....
        /*008c*/ 	.word	0xffffffff


	//   ....[21]....
        /*0090*/ 	.word	0xffffffff


	//   ....[22]....
        /*0094*/ 	.word	0xffffffff


	//   ....[23]....
        /*0098*/ 	.word	0xffffffff


	//----- nvinfo : EIATTR_COOP_GROUP_INSTR_OFFSETS
	.align		4
.L_496:
        /*009c*/ 	.byte	0x04, 0x28
        /*009e*/ 	.short	(.L_498 - .L_497)


	//   ....[0]....
.L_497:
        /*00a0*/ 	.word	0x00001b30


	//   ....[1]....
        /*00a4*/ 	.word	0x00001c20


	//   ....[2]....
        /*00a8*/ 	.word	0x00001dd0


	//   ....[3]....
        /*00ac*/ 	.word	0x00001e90


	//   ....[4]....
        /*00b0*/ 	.word	0x00001ec0


	//   ....[5]....
        /*00b4*/ 	.word	0x00001f30


	//   ....[6]....
        /*00b8*/ 	.word	0x00002030


	//   ....[7]....
        /*00bc*/ 	.word	0x00002150


	//   ....[8]....
        /*00c0*/ 	.word	0x00005060


	//   ....[9]....
        /*00c4*/ 	.word	0x000050e0


	//   ....[10]....
        /*00c8*/ 	.word	0x00005110


	//   ....[11]....
        /*00cc*/ 	.word	0x00005150


	//   ....[12]....
        /*00d0*/ 	.word	0x00005180


	//   ....[13]....
        /*00d4*/ 	.word	0x000051b0


	//   ....[14]....
        /*00d8*/ 	.word	0x00005460


	//   ....[15]....
        /*00dc*/ 	.word	0x000055b0


	//   ....[16]....
        /*00e0*/ 	.word	0x00007d00


	//   ....[17]....
        /*00e4*/ 	.word	0x00007d40


	//   ....[18]....
        /*00e8*/ 	.word	0x00007d80


	//   ....[19]....
        /*00ec*/ 	.word	0x00007df0


	//   ....[20]....
        /*00f0*/ 	.word	0x00007e40


	//   ....[21]....
        /*00f4*/ 	.word	0x00007e60


	//   ....[22]....
        /*00f8*/ 	.word	0x00007e80


	//   ....[23]....
        /*00fc*/ 	.word	0x00007ec0


	//----- nvinfo : EIATTR_EXIT_INSTR_OFFSETS
	.align		4
.L_498:
        /*0100*/ 	.byte	0x04, 0x1c
        /*0102*/ 	.short	(.L_500 - .L_499)


	//   ....[0]....
.L_499:
        /*0104*/ 	.word	0x00000350


	//   ....[1]....
        /*0108*/ 	.word	0x00009280


	//----- nvinfo : EIATTR_CTAIDZ_USED
	.align		4
.L_500:
        /*010c*/ 	.byte	0x01, 0x04
	.zero		2


	//----- nvinfo : EIATTR_CRS_STACK_SIZE
	.align		4
        /*0110*/ 	.byte	0x04, 0x1e
        /*0112*/ 	.short	(.L_502 - .L_501)
.L_501:
        /*0114*/ 	.word	0x00000000
.L_502:


//--------------------- .nv.info._ZN5flash16flash_fwd_kernelI23Flash_fwd_kernel_traitsILi64ELi128ELi64ELi4ELb0ELb0EN7cutlass10bfloat16_tE19Flash_kernel_traitsILi64ELi128ELi64ELi4ES3_EELb0ELb0ELb0ELb0ELb1ELb1ELb1ELb0EEEvNS_16Flash_fwd_paramsE --------------------------
	.section	.nv.info._ZN5flash16flash_fwd_kernelI23Flash_fwd_kernel_traitsILi64ELi128ELi64ELi4ELb0ELb0EN7cutlass10bfloat16_tE19Flash_kernel_traitsILi64ELi128ELi64ELi4ES3_EELb0ELb0ELb0ELb0ELb1ELb1ELb1ELb0EEEvNS_16Flash_fwd_paramsE,"",@"SHT_CUDA_INFO"
	.sectionflags	@""
	.align	4


	//----- nvinfo : EIATTR_CUDA_API_VERSION
	.align		4
        /*0000*/ 	.byte	0x04, 0x37
        /*0002*/ 	.short	(.L_504 - .L_503)
.L_503:
        /*0004*/ 	.word	0x00000082


	//----- nvinfo : EIATTR_SW2861232_WAR
	.align		4
.L_504:
        /*0008*/ 	.byte	0x01, 0x35
	.zero		2


	//----- nvinfo : EIATTR_PARAM_CBANK
	.align		4
        /*000c*/ 	.byte	0x04, 0x0a
        /*000e*/ 	.short	(.L_506 - .L_505)
	.align		4
.L_505:
        /*0010*/ 	.word	index@(.nv.constant0._ZN5flash16flash_fwd_kernelI23Flash_fwd_kernel_traitsILi64ELi128ELi64ELi4ELb0ELb0EN7cutlass10bfloat16_tE19Flash_kernel_traitsILi64ELi128ELi64ELi4ES3_EELb0ELb0ELb0ELb0ELb1ELb1ELb1ELb0EEEvNS_16Flash_fwd_paramsE)
        /*0014*/ 	.short	0x0160
        /*0016*/ 	.short	0x01d0


	//----- nvinfo : EIATTR_CBANK_PARAM_SIZE
	.align		4
.L_506:
        /*0018*/ 	.byte	0x03, 0x19
        /*001a*/ 	.short	0x01d0


	//----- nvinfo : EIATTR_KPARAM_INFO
	.align		4
        /*001c*/ 	.byte	0x04, 0x17
        /*001e*/ 	.short	(.L_508 - .L_507)
.L_507:
        /*0020*/ 	.word	0x00000000
        /*0024*/ 	.short	0x0000
        /*0026*/ 	.short	0x0000
        /*0028*/ 	.byte	0x00, 0xf0, 0x41, 0x07


	//----- nvinfo : EIATTR_MAXREG_COUNT
	.align		4
.L_508:
        /*002c*/ 	.byte	0x03, 0x1b
        /*002e*/ 	.short	0x00ff


	//----- nvinfo : EIATTR_NUM_BARRIERS
	.align		4
        /*0030*/ 	.byte	0x02, 0x4c
        /*0032*/ 	.byte	0x01
	.zero		1


	//----- nvinfo : EIATTR_MERCURY_ISA_VERSION
	.align		4
        /*0034*/ 	.byte	0x03, 0x5f
        /*0036*/ 	.short	0x0000


	//----- nvinfo : EIATTR_COOP_GROUP_MASK_REGIDS
	.align		4
        /*0038*/ 	.byte	0x04, 0x29
        /*003a*/ 	.short	(.L_510 - .L_509)


	//   ....[0]....
.L_509:
        /*003c*/ 	.word	0xffffffff


	//   ....[1]....
        /*0040*/ 	.word	0xffffffff


	//   ....[2]....
        /*0044*/ 	.word	0xffffffff


	//   ....[3]....
        /*0048*/ 	.word	0xffffffff


	//   ....[4]....
        /*004c*/ 	.word	0xffffffff


	//   ....[5]....
        /*0050*/ 	.word	0xffffffff


	//   ....[6]....
        /*0054*/ 	.word	0xffffffff


	//   ....[7]....
        /*0058*/ 	.word	0xffffffff


	//   ....[8]....
        /*005c*/ 	.word	0xffffffff


	//   ....[9]....
        /*0060*/ 	.word	0xffffffff


	//   ....[10]....
        /*0064*/ 	.word	0xffffffff


	//   ....[11]....
        /*0068*/ 	.word	0xffffffff


	//   ....[12]....
        /*006c*/ 	.word	0xffffffff


	//   ....[13]....
        /*0070*/ 	.word	0xffffffff


	//   ....[14]....
        /*0074*/ 	.word	0xffffffff


	//   ....[15]....
        /*0078*/ 	.word	0xffffffff


	//   ....[16]....
        /*007c*/ 	.word	0xffffffff


	//   ....[17]....
        /*0080*/ 	.word	0xffffffff


	//   ....[18]....
        /*0084*/ 	.word	0xffffffff


	//   ....[19]....
        /*0088*/ 	.word	0xffffffff


	//   ....[20]....
        /*008c*/ 	.word	0xffffffff


	//   ....[21]....
        /*0090*/ 	.word	0xffffffff


	//   ....[22]....
        /*0094*/ 	.word	0xffffffff


	//   ....[23]....
        /*0098*/ 	.word	0xffffffff


	//----- nvinfo : EIATTR_COOP_GROUP_INSTR_OFFSETS
	.align		4
.L_510:
        /*009c*/ 	.byte	0x04, 0x28
        /*009e*/ 	.short	(.L_512 - .L_511)


	//   ....[0]....
.L_511:
        /*00a0*/ 	.word	0x00002190


	//   ....[1]....
        /*00a4*/ 	.word	0x000021e0


	//   ....[2]....
        /*00a8*/ 	.word	0x00002220


	//   ....[3]....
        /*00ac*/ 	.word	0x000022e0


	//   ....[4]....
        /*00b0*/ 	.word	0x00002320


	//   ....[5]....
        /*00b4*/ 	.word	0x00002340


	//   ....[6]....
        /*00b8*/ 	.word	0x00002350


	//   ....[7]....
        /*00bc*/ 	.word	0x000023d0


	//   ....[8]....
        /*00c0*/ 	.word	0x00004c60


	//   ....[9]....
        /*00c4*/ 	.word	0x00004ca0


	//   ....[10]....
        /*00c8*/ 	.word	0x00004cb0


	//   ....[11]....
        /*00cc*/ 	.word	0x00004cc0


	//   ....[12]....
        /*00d0*/ 	.word	0x00004d00


	//   ....[13]....
        /*00d4*/ 	.word	0x00004d20


	//   ....[14]....
        /*00d8*/ 	.word	0x00004d30


	//   ....[15]....
        /*00dc*/ 	.word	0x00004d40


	//   ....[16]....
        /*00e0*/ 	.word	0x00006640


	//   ....[17]....
        /*00e4*/ 	.word	0x00006680


	//   ....[18]....
        /*00e8*/ 	.word	0x000066c0


	//   ....[19]....
        /*00ec*/ 	.word	0x00006700


	//   ....[20]....
        /*00f0*/ 	.word	0x000067a0


	//   ....[21]....
        /*00f4*/ 	.word	0x000067c0


	//   ....[22]....
        /*00f8*/ 	.word	0x000067e0


	//   ....[23]....
        /*00fc*/ 	.word	0x000067f0


	//----- nvinfo : EIATTR_EXIT_INSTR_OFFSETS
	.align		4
.L_512:
        /*0100*/ 	.byte	0x04, 0x1c
        /*0102*/ 	.short	(.L_514 - .L_513)


	//   ....[0]....
.L_513:
        /*0104*/ 	.word	0x00000160


	//   ....[1]....
        /*0108*/ 	.word	0x00007b80


	//----- nvinfo : EIATTR_CTAIDZ_USED
	.align		4
.L_514:
        /*010c*/ 	.byte	0x01, 0x04
	.zero		2


	//----- nvinfo : EIATTR_CRS_STACK_SIZE
	.align		4
        /*0110*/ 	.byte	0x04, 0x1e
        /*0112*/ 	.short	(.L_516 - .L_515)
.L_515:
        /*0114*/ 	.word	0x00000000
.L_516:


//--------------------- .nv.info._ZN5flash16flash_fwd_kernelI23Flash_fwd_kernel_traitsILi64ELi128ELi64ELi4ELb0ELb0EN7cutlass10bfloat16_tE19Flash_kernel_traitsILi64ELi128ELi64ELi4ES3_EELb1ELb0ELb0ELb1ELb0ELb0ELb0ELb0EEEvNS_16Flash_fwd_paramsE --------------------------
	.section	.nv.info._ZN5flash16flash_fwd_kernelI23Flash_fwd_kernel_traitsILi64ELi128ELi64ELi4ELb0ELb0EN7cutlass10bfloat16_tE19Flash_kernel_traitsILi64ELi128ELi64ELi4ES3_EELb1ELb0ELb0ELb1ELb0ELb0ELb0ELb0EEEvNS_16Flash_fwd_paramsE,"",@"SHT_CUDA_INFO"
	.sectionflags	@""
	.align	4


	//----- nvinfo : EIATTR_CUDA_API_VERSION
	.align		4
        /*0000*/ 	.byte	0x04, 0x37
        /*0002*/ 	.short	(.L_518 - .L_517)
.L_517:
        /*0004*/ 	.word	0x00000082


	//----- nvinfo : EIATTR_SW2861232_WAR
	.align		4
.L_518:
        /*0008*/ 	.byte	0x01, 0x35
	.zero		2


	//----- nvinfo : EIATTR_PARAM_CBANK
	.align		4
        /*000c*/ 	.byte	0x04, 0x0a
        /*000e*/ 	.short	(.L_520 - .L_519)
	.align		4
.L_519:
        /*0010*/ 	.word	index@(.nv.constant0._ZN5flash16flash_fwd_kernelI23Flash_fwd_kernel_traitsILi64ELi128ELi64ELi4ELb0ELb0EN7cutlass10bfloat16_tE19Flash_kernel_traitsILi64ELi128ELi64ELi4ES3_EELb1ELb0ELb0ELb1ELb0ELb0ELb0ELb0EEEvNS_16Flash_fwd_paramsE)
        /*0014*/ 	.short	0x0160
        /*0016*/ 	.short	0x01d0


	//----- nvinfo : EIATTR_CBANK_PARAM_SIZE
	.align		4
.L_520:
        /*0018*/ 	.byte	0x03, 0x19
        /*001a*/ 	.short	0x01d0


	//----- nvinfo : EIATTR_KPARAM_INFO
	.align		4
        /*001c*/ 	.byte	0x04, 0x17
        /*001e*/ 	.short	(.L_522 - .L_521)
.L_521:
        /*0020*/ 	.word	0x00000000
        /*0024*/ 	.short	0x0000
        /*0026*/ 	.short	0x0000
        /*0028*/ 	.byte	0x00, 0xf0, 0x41, 0x07


	//----- nvinfo : EIATTR_MAXREG_COUNT
	.align		4
.L_522:
        /*002c*/ 	.byte	0x03, 0x1b
        /*002e*/ 	.short	0x00ff


	//----- nvinfo : EIATTR_NUM_BARRIERS
	.align		4
        /*0030*/ 	.byte	0x02, 0x4c
        /*0032*/ 	.byte	0x01
	.zero		1


	//----- nvinfo : EIATTR_ANNOTATIONS
	.align		4
        /*0034*/ 	.byte	0x04, 0x55
        /*0036*/ 	.short	(.L_524 - .L_523)


	//   ....[0]....
.L_523:
        /* <DEDUP_REMOVED lines=9> */


	//----- nvinfo : EIATTR_MERCURY_ISA_VERSION
	.align		4
.L_524:
        /*00b8*/ 	.byte	0x03, 0x5f
        /*00ba*/ 	.short	0x0000


	//----- nvinfo : EIATTR_COOP_GROUP_MASK_REGIDS
	.align		4
        /*00bc*/ 	.byte	0x04, 0x29
        /*00be*/ 	.short	(.L_526 - .L_525)


	//   ....[0]....
.L_525:
        /*00c0*/ 	.word	0xffffffff


	//   ....[1]....
        /*00c4*/ 	.word	0xffffffff


	//   ....[2]....
        /*00c8*/ 	.word	0xffffffff


	//   ....[3]....
        /*00cc*/ 	.word	0xffffffff


	//   ....[4]....
        /*00d0*/ 	.word	0xffffffff


	//   ....[5]....
        /*00d4*/ 	.word	0xffffffff


	//   ....[6]....
        /*00d8*/ 	.word	0xffffffff


	//   ....[7]....
        /*00dc*/ 	.word	0xffffffff


	//   ....[8]....
        /*00e0*/ 	.word	0xffffffff


	//   ....[9]....
        /*00e4*/ 	.word	0xffffffff


	//   ....[10]....
        /*00e8*/ 	.word	0xffffffff


	//   ....[11]....
        /*00ec*/ 	.word	0xffffffff


	//   ....[12]....
        /*00f0*/ 	.word	0xffffffff


	//   ....[13]....
        /*00f4*/ 	.word	0xffffffff


	//   ....[14]....
        /*00f8*/ 	.word	0xffffffff


	//   ....[15]....
        /*00fc*/ 	.word	0xffffffff


	//   ....[16]....
        /*0100*/ 	.word	0xffffffff


	//   ....[17]....
        /*0104*/ 	.word	0xffffffff


	//   ....[18]....
        /*0108*/ 	.word	0xffffffff


	//   ....[19]....
        /*010c*/ 	.word	0xffffffff


	//   ....[20]....
        /*0110*/ 	.word	0xffffffff


	//   ....[21]....
        /*0114*/ 	.word	0xffffffff


	//   ....[22]....
        /*0118*/ 	.word	0xffffffff


	//   ....[23]....
        /*011c*/ 	.word	0xffffffff


	//----- nvinfo : EIATTR_COOP_GROUP_INSTR_OFFSETS
	.align		4
.L_526:
        /*0120*/ 	.byte	0x04, 0x28
        /*0122*/ 	.short	(.L_528 - .L_527)


	//   ....[0]....
.L_527:
        /*0124*/ 	.word	0x00004b60


	//   ....[1]....
        /*0128*/ 	.word	0x00004d30


	//   ....[2]....
        /*012c*/ 	.word	0x00004d60


	//   ....[3]....
        /*0130*/ 	.word	0x00004e40


	//   ....[4]....
        /*0134*/ 	.word	0x00004ee0


	//   ....[5]....
        /*0138*/ 	.word	0x00004fb0


	//   ....[6]....
        /*013c*/ 	.word	0x00005020


	//   ....[7]....
        /*0140*/ 	.word	0x00005170


	//   ....[8]....
        /*0144*/ 	.word	0x000090a0


	//   ....[9]....
        /*0148*/ 	.word	0x00009220


	//   ....[10]....
        /*014c*/ 	.word	0x00009280


	//   ....[11]....
        /*0150*/ 	.word	0x00009340


	//   ....[12]....
        /*0154*/ 	.word	0x00009480


	//   ....[13]....
        /*0158*/ 	.word	0x00009500


	//   ....[14]....
        /*015c*/ 	.word	0x00009820


	//   ....[15]....
        /*0160*/ 	.word	0x000099b0


	//   ....[16]....
        /*0164*/ 	.word	0x0000bf00


	//   ....[17]....
        /*0168*/ 	.word	0x0000bf40


	//   ....[18]....
        /*016c*/ 	.word	0x0000bf50


	//   ....[19]....
        /*0170*/ 	.word	0x0000bf60


	//   ....[20]....
        /*0174*/ 	.word	0x0000bfa0


	//   ....[21]....
        /*0178*/ 	.word	0x0000bfc0


	//   ....[22]....
        /*017c*/ 	.word	0x0000bff0


	//   ....[23]....
        /*0180*/ 	.word	0x0000c040


	//----- nvinfo : EIATTR_EXIT_INSTR_OFFSETS
	.align		4
.L_528:
        /*0184*/ 	.byte	0x04, 0x1c
        /*0186*/ 	.short	(.L_530 - .L_529)


	//   ....[0]....
.L_529:
        /*0188*/ 	.word	0x00000520


	//   ....[1]....
        /*018c*/ 	.word	0x0000d960


	//   ....[2]....
        /*0190*/ 	.word	0x0000da20


	//   ....[3]....
        /*0194*/ 	.word	0x0000e9d0


	//   ....[4]....
        /*0198*/ 	.word	0x0000ea50


	//----- nvinfo : EIATTR_CTAIDZ_USED
	.align		4
.L_530:
        /*019c*/ 	.byte	0x01, 0x04
	.zero		2


	//----- nvinfo : EIATTR_CRS_STACK_SIZE
	.align		4
        /*01a0*/ 	.byte	0x04, 0x1e
        /*01a2*/ 	.short	(.L_532 - .L_531)
.L_531:
        /*01a4*/ 	.word	0x00000000
.L_532:


//--------------------- .nv.info._ZN5flash16flash_fwd_kernelI23Flash_fwd_kernel_traitsILi64ELi128ELi64ELi4ELb0ELb0EN7cutlass10bfloat16_tE19Flash_kernel_traitsILi64ELi128ELi64ELi4ES3_EELb1ELb0ELb0ELb0ELb0ELb0ELb0ELb1EEEvNS_16Flash_fwd_paramsE --------------------------
	.section	.nv.info._ZN5flash16flash_fwd_kernelI23Flash_fwd_kernel_traitsILi64ELi128ELi64ELi4ELb0ELb0EN7cutlass10bfloat16_tE19Flash_kernel_traitsILi64ELi128ELi64ELi4ES3_EELb1ELb0ELb0ELb0ELb0ELb0ELb0ELb1EEEvNS_16Flash_fwd_paramsE,"",@"SHT_CUDA_INFO"
	.sectionflags	@""
	.align	4


	//----- nvinfo : EIATTR_CUDA_API_VERSION
	.align		4
        /*0000*/ 	.byte	0x04, 0x37
        /*0002*/ 	.short	(.L_534 - .L_533)
.L_533:
        /*0004*/ 	.word	0x00000082


	//----- nvinfo : EIATTR_SW2861232_WAR
	.align		4
.L_534:
        /*0008*/ 	.byte	0x01, 0x35
	.zero		2


	//----- nvinfo : EIATTR_PARAM_CBANK
	.align		4
        /*000c*/ 	.byte	0x04, 0x0a
        /*000e*/ 	.short	(.L_536 - .L_535)
	.align		4
.L_535:
        /*0010*/ 	.word	index@(.nv.constant0._ZN5flash16flash_fwd_kernelI23Flash_fwd_kernel_traitsILi64ELi128ELi64ELi4ELb0ELb0EN7cutlass10bfloat16_tE19Flash_kernel_traitsILi64ELi128ELi64ELi4ES3_EELb1ELb0ELb0ELb0ELb0ELb0ELb0ELb1EEEvNS_16Flash_fwd_paramsE)
        /*0014*/ 	.short	0x0160
        /*0016*/ 	.short	0x01d0


	//----- nvinfo : EIATTR_CBANK_PARAM_SIZE
	.align		4
.L_536:
        /*0018*/ 	.byte	0x03, 0x19
        /*001a*/ 	.short	0x01d0


	//----- nvinfo : EIATTR_KPARAM_INFO
	.align		4
        /*001c*/ 	.byte	0x04, 0x17
        /*001e*/ 	.short	(.L_538 - .L_537)
.L_537:
        /*0020*/ 	.word	0x00000000
        /*0024*/ 	.short	0x0000
        /*0026*/ 	.short	0x0000
        /*0028*/ 	.byte	0x00, 0xf0, 0x41, 0x07


	//----- nvinfo : EIATTR_MAXREG_COUNT
	.align		4
.L_538:
        /*002c*/ 	.byte	0x03, 0x1b
        /*002e*/ 	.short	0x00ff


	//----- nvinfo : EIATTR_NUM_BARRIERS
	.align		4
        /*0030*/ 	.byte	0x02, 0x4c
        /*0032*/ 	.byte	0x01
	.zero		1


	//----- nvinfo : EIATTR_ANNOTATIONS
	.align		4
        /*0034*/ 	.byte	0x04, 0x55
        /*0036*/ 	.short	(.L_540 - .L_539)


	//   ....[0]....
.L_539:
        /* <DEDUP_REMOVED lines=60> */


	//----- nvinfo : EIATTR_MERCURY_ISA_VERSION
	.align		4
.L_540:
        /*03e0*/ 	.byte	0x03, 0x5f
        /*03e2*/ 	.short	0x0000


	//----- nvinfo : EIATTR_COOP_GROUP_MASK_REGIDS
	.align		4
        /*03e4*/ 	.byte	0x04, 0x29
        /*03e6*/ 	.short	(.L_542 - .L_541)


	//   ....[0]....
.L_541:
        /*03e8*/ 	.word	0xffffffff


	//   ....[1]....
        /*03ec*/ 	.word	0xffffffff


	//   ....[2]....
        /*03f0*/ 	.word	0xffffffff


	//   ....[3]....
        /*03f4*/ 	.word	0xffffffff


	//   ....[4]....
        /*03f8*/ 	.word	0xffffffff


	//   ....[5]....
        /*03fc*/ 	.word	0xffffffff


	//   ....[6]....
        /*0400*/ 	.word	0xffffffff


	//   ....[7]....
        /*0404*/ 	.word	0xffffffff


	//   ....[8]....
        /*0408*/ 	.word	0xffffffff


	//   ....[9]....
        /*040c*/ 	.word	0xffffffff


	//   ....[10]....
        /*0410*/ 	.word	0xffffffff


	//   ....[11]....
        /*0414*/ 	.word	0xffffffff


	//   ....[12]....
        /*0418*/ 	.word	0xffffffff


	//   ....[13]....
        /*041c*/ 	.word	0xffffffff


	//   ....[14]....
        /*0420*/ 	.word	0xffffffff


	//   ....[15]....
        /*0424*/ 	.word	0xffffffff


	//   ....[16]....
        /*0428*/ 	.word	0xffffffff


	//   ....[17]....
        /*042c*/ 	.word	0xffffffff


	//   ....[18]....
        /*0430*/ 	.word	0xffffffff


	//   ....[19]....
        /*0434*/ 	.word	0xffffffff


	//   ....[20]....
        /*0438*/ 	.word	0xffffffff


	//   ....[21]....
        /*043c*/ 	.word	0xffffffff


	//   ....[22]....
        /*0440*/ 	.word	0xffffffff


	//   ....[23]....
        /*0444*/ 	.word	0xffffffff


	//----- nvinfo : EIATTR_COOP_GROUP_INSTR_OFFSETS
	.align		4
.L_542:
        /*0448*/ 	.byte	0x04, 0x28
        /*044a*/ 	.short	(.L_544 - .L_543)


	//   ....[0]....
.L_543:
        /*044c*/ 	.word	0x00003ab0


	//   ....[1]....
        /*0450*/ 	.word	0x00003c60


	//   ....[2]....
        /*0454*/ 	.word	0x00003df0


	//   ....[3]....
        /*0458*/ 	.word	0x00003f70


	//   ....[4]....
        /*045c*/ 	.word	0x00004d30


	//   ....[5]....
        /*0460*/ 	.word	0x00004d70


	//   ....[6]....
        /*0464*/ 	.word	0x00004ec0


	//   ....[7]....
        /*0468*/ 	.word	0x00004f60


	//   ....[8]....
        /*046c*/ 	.word	0x00009710


	//   ....[9]....
        /*0470*/ 	.word	0x000097d0


	//   ....[10]....
        /*0474*/ 	.word	0x00009880


	//   ....[11]....
        /*0478*/ 	.word	0x000098f0


	//   ....[12]....
        /*047c*/ 	.word	0x00009960


	//   ....[13]....
        /*0480*/ 	.word	0x000099e0


	//   ....[14]....
        /*0484*/ 	.word	0x00009a60


	//   ....[15]....
        /*0488*/ 	.word	0x00009ac0


	//   ....[16]....
        /*048c*/ 	.word	0x0000ed90


	//   ....[17]....
        /*0490*/ 	.word	0x0000eda0


	//   ....[18]....
        /*0494*/ 	.word	0x0000edb0


	//   ....[19]....
        /*0498*/ 	.word	0x0000edc0


	//   ....[20]....
        /*049c*/ 	.word	0x0000ee10


	//   ....[21]....
        /*04a0*/ 	.word	0x0000ee30


	//   ....[22]....
        /*04a4*/ 	.word	0x0000ee70


	//   ....[23]....
        /*04a8*/ 	.word	0x0000ee80


	//----- nvinfo : EIATTR_EXIT_INSTR_OFFSETS
	.align		4
.L_544:
        /*04ac*/ 	.byte	0x04, 0x1c
        /*04ae*/ 	.short	(.L_546 - .L_545)


	//   ....[0]....
.L_545:
        /*04b0*/ 	.word	0x000004d0


	//   ....[1]....
        /*04b4*/ 	.word	0x00010860


	//   ....[2]....
        /*04b8*/ 	.word	0x00010920


	//   ....[3]....
        /*04bc*/ 	.word	0x000118f0


	//   ....[4]....
        /*04c0*/ 	.word	0x00011970


	//----- nvinfo : EIATTR_CTAIDZ_USED
	.align		4
.L_546:
        /*04c4*/ 	.byte	0x01, 0x04
	.zero		2


	//----- nvinfo : EIATTR_CRS_STACK_SIZE
	.align		4
        /*04c8*/ 	.byte	0x04, 0x1e
        /*04ca*/ 	.short	(.L_548 - .L_547)
.L_547:
        /*04cc*/ 	.word	0x00000000
.L_548:


//--------------------- .nv.info._ZN5flash16flash_fwd_kernelI23Flash_fwd_kernel_traitsILi64ELi128ELi64ELi4ELb0ELb0EN7cutlass10bfloat16_tE19Flash_kernel_traitsILi64ELi128ELi64ELi4ES3_EELb0ELb0ELb0ELb0ELb0ELb0ELb1ELb0EEEvNS_16Flash_fwd_paramsE --------------------------
	.section	.nv.info._ZN5flash16flash_fwd_kernelI23Flash_fwd_kernel_traitsILi64ELi128ELi64ELi4ELb0ELb0EN7cutlass10bfloat16_tE19Flash_kernel_traitsILi64ELi128ELi64ELi4ES3_EELb0ELb0ELb0ELb0ELb0ELb0ELb1ELb0EEEvNS_16Flash_fwd_paramsE,"",@"SHT_CUDA_INFO"
	.sectionflags	@""
	.align	4


	//----- nvinfo : EIATTR_CUDA_API_VERSION
	.align		4
        /*0000*/ 	.byte	0x04, 0x37
        /*0002*/ 	.short	(.L_550 - .L_549)
.L_549:
        /*0004*/ 	.word	0x00000082


	//----- nvinfo : EIATTR_SW2861232_WAR
	.align		4
.L_550:
        /*0008*/ 	.byte	0x01, 0x35
	.zero		2


	//----- nvinfo : EIATTR_PARAM_CBANK
	.align		4
        /*000c*/ 	.byte	0x04, 0x0a
        /*000e*/ 	.short	(.L_552 - .L_551)
	.align		4
.L_551:
        /*0010*/ 	.word	index@(.nv.constant0._ZN5flash16flash_fwd_kernelI23Flash_fwd_kernel_traitsILi64ELi128ELi64ELi4ELb0ELb0EN7cutlass10bfloat16_tE19Flash_kernel_traitsILi64ELi128ELi64ELi4ES3_EELb0ELb0ELb0ELb0ELb0ELb0ELb1ELb0EEEvNS_16Flash_fwd_paramsE)
        /*0014*/ 	.short	0x0160
        /*0016*/ 	.short	0x01d0


	//----- nvinfo : EIATTR_CBANK_PARAM_SIZE
	.align		4
.L_552:
        /*0018*/ 	.byte	0x03, 0x19
        /*001a*/ 	.short	0x01d0


	//----- nvinfo : EIATTR_KPARAM_INFO
	.align		4
        /*001c*/ 	.byte	0x04, 0x17
        /*001e*/ 	.short	(.L_554 - .L_553)
.L_553:
        /*0020*/ 	.word	0x00000000
        /*0024*/ 	.short	0x0000
        /*0026*/ 	.short	0x0000
        /*0028*/ 	.byte	0x00, 0xf0, 0x41, 0x07


	//----- nvinfo : EIATTR_MAXREG_COUNT
	.align		4
.L_554:
        /*002c*/ 	.byte	0x03, 0x1b
        /*002e*/ 	.short	0x00ff


	//----- nvinfo : EIATTR_NUM_BARRIERS
	.align		4
        /*0030*/ 	.byte	0x02, 0x4c
        /*0032*/ 	.byte	0x01
	.zero		1


	//----- nvinfo : EIATTR_MERCURY_ISA_VERSION
	.align		4
        /*0034*/ 	.byte	0x03, 0x5f
        /*0036*/ 	.short	0x0000


	//----- nvinfo : EIATTR_COOP_GROUP_MASK_REGIDS
	.align		4
        /*0038*/ 	.byte	0x04, 0x29
        /*003a*/ 	.short	(.L_556 - .L_555)


	//   ....[0]....
.L_555:
        /*003c*/ 	.word	0xffffffff


	//   ....[1]....
        /*0040*/ 	.word	0xffffffff


	//   ....[2]....
        /*0044*/ 	.word	0xffffffff


	//   ....[3]....
        /*0048*/ 	.word	0xffffffff


	//   ....[4]....
        /*004c*/ 	.word	0xffffffff


	//   ....[5]....
        /*0050*/ 	.word	0xffffffff


	//   ....[6]....
        /*0054*/ 	.word	0xffffffff


	//   ....[7]....
        /*0058*/ 	.word	0xffffffff


	//   ....[8]....
        /*005c*/ 	.word	0xffffffff


	//   ....[9]....
        /*0060*/ 	.word	0xffffffff


	//   ....[10]....
        /*0064*/ 	.word	0xffffffff


	//   ....[11]....
        /*0068*/ 	.word	0xffffffff


	//   ....[12]....
        /*006c*/ 	.word	0xffffffff


	//   ....[13]....
        /*0070*/ 	.word	0xffffffff


	//   ....[14]....
        /*0074*/ 	.word	0xffffffff


	//   ....[15]....
        /*0078*/ 	.word	0xffffffff


	//   ....[16]....
        /*007c*/ 	.word	0xffffffff


	//   ....[17]....
        /*0080*/ 	.word	0xffffffff


	//   ....[18]....
        /*0084*/ 	.word	0xffffffff


	//   ....[19]....
        /*0088*/ 	.word	0xffffffff


	//   ....[20]....
        /*008c*/ 	.word	0xffffffff


	//   ....[21]....
        /*0090*/ 	.word	0xffffffff


	//   ....[22]....
        /*0094*/ 	.word	0xffffffff


	//   ....[23]....
        /*0098*/ 	.word	0xffffffff


	//----- nvinfo : EIATTR_COOP_GROUP_INSTR_OFFSETS
	.align		4
.L_556:
        /*009c*/ 	.byte	0x04, 0x28
        /*009e*/ 	.short	(.L_558 - .L_557)


	//   ....[0]....
.L_557:
        /*00a0*/ 	.word	0x00003aa0


	//   ....[1]....
        /*00a4*/ 	.word	0x00003b20


	//   ....[2]....
        /*00a8*/ 	.word	0x00003be0


	//   ....[3]....
        /*00ac*/ 	.word	0x00003ca0


	//   ....[4]....
        /*00b0*/ 	.word	0x00003cd0


	//   ....[5]....
        /*00b4*/ 	.word	0x00003e00


	//   ....[6]....
        /*00b8*/ 	.word	0x00003e60


	//   ....[7]....
        /*00bc*/ 	.word	0x00003fc0


	//   ....[8]....
        /*00c0*/ 	.word	0x00006a70


	//   ....[9]....
        /*00c4*/ 	.word	0x00006b30


	//   ....[10]....
        /*00c8*/ 	.word	0x00006ba0


	//   ....[11]....
        /*00cc*/ 	.word	0x00006bd0


	//   ....[12]....
        /*00d0*/ 	.word	0x00006bf0


	//   ....[13]....
        /*00d4*/ 	.word	0x00006c00


	//   ....[14]....
        /*00d8*/ 	.word	0x00006c20


	//   ....[15]....
        /*00dc*/ 	.word	0x00006c40


	//   ....[16]....
        /*00e0*/ 	.word	0x00008560


	//   ....[17]....
        /*00e4*/ 	.word	0x000085a0


	//   ....[18]....
        /*00e8*/ 	.word	0x000085e0


	//   ....[19]....
        /*00ec*/ 	.word	0x00008670


	//   ....[20]....
        /*00f0*/ 	.word	0x000086b0


	//   ....[21]....
        /*00f4*/ 	.word	0x000086c0


	//   ....[22]....
        /*00f8*/ 	.word	0x000086d0


	//   ....[23]....
        /*00fc*/ 	.word	0x00008700


	//----- nvinfo : EIATTR_EXIT_INSTR_OFFSETS
	.align		4
.L_558:
        /*0100*/ 	.byte	0x04, 0x1c
        /*0102*/ 	.short	(.L_560 - .L_559)


	//   ....[0]....
.L_559:
        /*0104*/ 	.word	0x000002e0


	//   ....[1]....
        /*0108*/ 	.word	0x00009f00


	//   ....[2]....
        /*010c*/ 	.word	0x00009fc0


	//   ....[3]....
        /*0110*/ 	.word	0x0000af50


	//   ....[4]....
        /*0114*/ 	.word	0x0000afd0


	//----- nvinfo : EIATTR_CTAIDZ_USED
	.align		4
.L_560:
        /*0118*/ 	.byte	0x01, 0x04
	.zero		2


	//----- nvinfo : EIATTR_CRS_STACK_SIZE
	.align		4
        /*011c*/ 	.byte	0x04, 0x1e
        /*011e*/ 	.short	(.L_562 - .L_561)
.L_561:
        /*0120*/ 	.word	0x00000000
.L_562:


//--------------------- .nv.info._ZN5flash16flash_fwd_kernelI23Flash_fwd_kernel_traitsILi64ELi128ELi64ELi4ELb0ELb0EN7cutlass10bfloat16_tE19Flash_kernel_traitsILi64ELi128ELi64ELi4ES3_EELb1ELb0ELb0ELb1ELb0ELb0ELb0ELb1EEEvNS_16Flash_fwd_paramsE --------------------------
	.section	.nv.info._ZN5flash16flash_fwd_kernelI23Flash_fwd_kernel_traitsILi64ELi128ELi64ELi4ELb0ELb0EN7cutlass10bfloat16_tE19Flash_kernel_traitsILi64ELi128ELi64ELi4ES3_EELb1ELb0ELb0ELb1ELb0ELb0ELb0ELb1EEEvNS_16Flash_fwd_paramsE,"",@"SHT_CUDA_INFO"
	.sectionflags	@""
	.align	4


	//----- nvinfo : EIATTR_CUDA_API_VERSION
	.align		4
        /*0000*/ 	.byte	0x04, 0x37
        /*0002*/ 	.short	(.L_564 - .L_563)
.L_563:
        /*0004*/ 	.word	0x00000082


	//----- nvinfo : EIATTR_SW2861232_WAR
	.align		4
.L_564:
        /*0008*/ 	.byte	0x01, 0x35
	.zero		2


	//----- nvinfo : EIATTR_PARAM_CBANK
	.align		4
        /*000c*/ 	.byte	0x04, 0x0a
        /*000e*/ 	.short	(.L_566 - .L_565)
	.align		4
.L_565:
        /*0010*/ 	.word	index@(.nv.constant0._ZN5flash16flash_fwd_kernelI23Flash_fwd_kernel_traitsILi64ELi128ELi64ELi4ELb0ELb0EN7cutlass10bfloat16_tE19Flash_kernel_traitsILi64ELi128ELi64ELi4ES3_EELb1ELb0ELb0ELb1ELb0ELb0ELb0ELb1EEEvNS_16Flash_fwd_paramsE)
        /*0014*/ 	.short	0x0160
        /*0016*/ 	.short	0x01d0


	//----- nvinfo : EIATTR_CBANK_PARAM_SIZE
	.align		4
.L_566:
        /*0018*/ 	.byte	0x03, 0x19
        /*001a*/ 	.short	0x01d0


	//----- nvinfo : EIATTR_KPARAM_INFO
	.align		4
        /*001c*/ 	.byte	0x04, 0x17
        /*001e*/ 	.short	(.L_568 - .L_567)
.L_567:
        /*0020*/ 	.word	0x00000000
        /*0024*/ 	.short	0x0000
        /*0026*/ 	.short	0x0000
        /*0028*/ 	.byte	0x00, 0xf0, 0x41, 0x07


	//----- nvinfo : EIATTR_MAXREG_COUNT
	.align		4
.L_568:
        /*002c*/ 	.byte	0x03, 0x1b
        /*002e*/ 	.short	0x00ff


	//----- nvinfo : EIATTR_NUM_BARRIERS
	.align		4
        /*0030*/ 	.byte	0x02, 0x4c
        /*0032*/ 	.byte	0x01
	.zero		1


	//----- nvinfo : EIATTR_ANNOTATIONS
	.align		4
        /*0034*/ 	.byte	0x04, 0x55
        /*0036*/ 	.short	(.L_570 - .L_569)


	//   ....[0]....
.L_569:
        /* <DEDUP_REMOVED lines=83> */


	//----- nvinfo : EIATTR_MERCURY_ISA_VERSION
	.align		4
.L_570:
        /*0558*/ 	.byte	0x03, 0x5f
        /*055a*/ 	.short	0x0000


	//----- nvinfo : EIATTR_COOP_GROUP_MASK_REGIDS
	.align		4
        /*055c*/ 	.byte	0x04, 0x29
        /*055e*/ 	.short	(.L_572 - .L_571)


	//   ....[0]....
.L_571:
        /*0560*/ 	.word	0xffffffff


	//   ....[1]....
        /*0564*/ 	.word	0xffffffff


	//   ....[2]....
        /*0568*/ 	.word	0xffffffff


	//   ....[3]....
        /*056c*/ 	.word	0xffffffff


	//   ....[4]....
        /*0570*/ 	.word	0xffffffff


	//   ....[5]....
        /*0574*/ 	.word	0xffffffff


	//   ....[6]....
        /*0578*/ 	.word	0xffffffff


	//   ....[7]....
        /*057c*/ 	.word	0xffffffff


	//   ....[8]....
        /*0580*/ 	.word	0xffffffff


	//   ....[9]....
        /*0584*/ 	.word	0xffffffff


	//   ....[10]....
        /*0588*/ 	.word	0xffffffff


	//   ....[11]....
        /*058c*/ 	.word	0xffffffff


	//   ....[12]....
        /*0590*/ 	.word	0xffffffff


	//   ....[13]....
        /*0594*/ 	.word	0xffffffff


	//   ....[14]....
        /*0598*/ 	.word	0xffffffff


	//   ....[15]....
        /*059c*/ 	.word	0xffffffff


	//   ....[16]....
        /*05a0*/ 	.word	0xffffffff


	//   ....[17]....
        /*05a4*/ 	.word	0xffffffff


	//   ....[18]....
        /*05a8*/ 	.word	0xffffffff


	//   ....[19]....
        /*05ac*/ 	.word	0xffffffff


	//   ....[20]....
        /*05b0*/ 	.word	0xffffffff


	//   ....[21]....
        /*05b4*/ 	.word	0xffffffff


	//   ....[22]....
        /*05b8*/ 	.word	0xffffffff


	//   ....[23]....
        /*05bc*/ 	.word	0xffffffff


	//----- nvinfo : EIATTR_COOP_GROUP_INSTR_OFFSETS
	.align		4
.L_572:
        /*05c0*/ 	.byte	0x04, 0x28
        /*05c2*/ 	.short	(.L_574 - .L_573)


	//   ....[0]....
.L_573:
        /*05c4*/ 	.word	0x00005940


	//   ....[1]....
        /*05c8*/ 	.word	0x00005ca0


	//   ....[2]....
        /*05cc*/ 	.word	0x00005d20


	//   ....[3]....
        /*05d0*/ 	.word	0x00005da0


	//   ....[4]....
        /*05d4*/ 	.word	0x00005dd0


	//   ....[5]....
        /*05d8*/ 	.word	0x00005e00


	//   ....[6]....
        /*05dc*/ 	.word	0x00005f20


	//   ....[7]....
        /*05e0*/ 	.word	0x00005f80


	//   ....[8]....
        /*05e4*/ 	.word	0x0000c940


	//   ....[9]....
        /*05e8*/ 	.word	0x0000c990


	//   ....[10]....
        /*05ec*/ 	.word	0x0000ca40


	//   ....[11]....
        /*05f0*/ 	.word	0x0000caa0


	//   ....[12]....
        /*05f4*/ 	.word	0x0000caf0


	//   ....[13]....
        /*05f8*/ 	.word	0x0000cb30


	//   ....[14]....
        /*05fc*/ 	.word	0x0000cc60


	//   ....[15]....
        /*0600*/ 	.word	0x0000cd50


	//   ....[16]....
        /*0604*/ 	.word	0x00011e00


	//   ....[17]....
        /*0608*/ 	.word	0x00011e40


	//   ....[18]....
        /*060c*/ 	.word	0x00011e70


	//   ....[19]....
        /*0610*/ 	.word	0x00011ea0


	//   ....[20]....
        /*0614*/ 	.word	0x00011f50


	//   ....[21]....
        /*0618*/ 	.word	0x00011f80


	//   ....[22]....
        /*061c*/ 	.word	0x00011fe0


	//   ....[23]....
        /*0620*/ 	.word	0x00012080


	//----- nvinfo : EIATTR_EXIT_INSTR_OFFSETS
	.align		4
.L_574:
        /*0624*/ 	.byte	0x04, 0x1c
        /*0626*/ 	.short	(.L_576 - .L_575)


	//   ....[0]....
.L_575:
        /*0628*/ 	.word	0x000006c0


	//   ....[1]....
        /*062c*/ 	.word	0x00013950


	//   ....[2]....
        /*0630*/ 	.word	0x00013a10


	//   ....[3]....
        /*0634*/ 	.word	0x00014a30


	//   ....[4]....
        /*0638*/ 	.word	0x00014ab0


	//----- nvinfo : EIATTR_CTAIDZ_USED
	.align		4
.L_576:
        /*063c*/ 	.byte	0x01, 0x04
	.zero		2


	//----- nvinfo : EIATTR_CRS_STACK_SIZE
	.align		4
        /*0640*/ 	.byte	0x04, 0x1e
        /*0642*/ 	.short	(.L_578 - .L_577)
.L_577:
        /*0644*/ 	.word	0x00000000
.L_578:


//--------------------- .nv.info._ZN5flash16flash_fwd_kernelI23Flash_fwd_kernel_traitsILi64ELi128ELi64ELi4ELb0ELb0EN7cutlass10bfloat16_tE19Flash_kernel_traitsILi64ELi128ELi64ELi4ES3_EELb0ELb0ELb0ELb1ELb0ELb0ELb1ELb0EEEvNS_16Flash_fwd_paramsE --------------------------
	.section	.nv.info._ZN5flash16flash_fwd_kernelI23Flash_fwd_kernel_traitsILi64ELi128ELi64ELi4ELb0ELb0EN7cutlass10bfloat16_tE19Flash_kernel_traitsILi64ELi128ELi64ELi4ES3_EELb0ELb0ELb0ELb1ELb0ELb0ELb1ELb0EEEvNS_16Flash_fwd_paramsE,"",@"SHT_CUDA_INFO"
	.sectionflags	@""
	.align	4


	//----- nvinfo : EIATTR_CUDA_API_VERSION
	.align		4
        /*0000*/ 	.byte	0x04, 0x37
        /*0002*/ 	.short	(.L_580 - .L_579)
.L_579:
        /*0004*/ 	.word	0x00000082


	//----- nvinfo : EIATTR_SW2861232_WAR
	.align		4
.L_580:
        /*0008*/ 	.byte	0x01, 0x35
	.zero		2


	//----- nvinfo : EIATTR_PARAM_CBANK
	.align		4
        /*000c*/ 	.byte	0x04, 0x0a
        /*000e*/ 	.short	(.L_582 - .L_581)
	.align		4
.L_581:
        /*0010*/ 	.word	index@(.nv.constant0._ZN5flash16flash_fwd_kernelI23Flash_fwd_kernel_traitsILi64ELi128ELi64ELi4ELb0ELb0EN7cutlass10bfloat16_tE19Flash_kernel_traitsILi64ELi128ELi64ELi4ES3_EELb0ELb0ELb0ELb1ELb0ELb0ELb1ELb0EEEvNS_16Flash_fwd_paramsE)
        /*0014*/ 	.short	0x0160
        /*0016*/ 	.short	0x01d0


	//----- nvinfo : EIATTR_CBANK_PARAM_SIZE
	.align		4
.L_582:
        /*0018*/ 	.byte	0x03, 0x19
        /*001a*/ 	.short	0x01d0


	//----- nvinfo : EIATTR_KPARAM_INFO
	.align		4
        /*001c*/ 	.byte	0x04, 0x17
        /*001e*/ 	.short	(.L_584 - .L_583)
.L_583:
        /*0020*/ 	.word	0x00000000
        /*0024*/ 	.short	0x0000
        /*0026*/ 	.short	0x0000
        /*0028*/ 	.byte	0x00, 0xf0, 0x41, 0x07


	//----- nvinfo : EIATTR_MAXREG_COUNT
	.align		4
.L_584:
        /*002c*/ 	.byte	0x03, 0x1b
        /*002e*/ 	.short	0x00ff


	//----- nvinfo : EIATTR_NUM_BARRIERS
	.align		4
        /*0030*/ 	.byte	0x02, 0x4c
        /*0032*/ 	.byte	0x01
	.zero		1


	//----- nvinfo : EIATTR_ANNOTATIONS
	.align		4
        /*0034*/ 	.byte	0x04, 0x55
        /*0036*/ 	.short	(.L_586 - .L_585)


	//   ....[0]....
.L_585:
        /* <DEDUP_REMOVED lines=9> */


	//----- nvinfo : EIATTR_MERCURY_ISA_VERSION
	.align		4
.L_586:
        /*00b8*/ 	.byte	0x03, 0x5f
        /*00ba*/ 	.short	0x0000


	//----- nvinfo : EIATTR_COOP_GROUP_MASK_REGIDS
	.align		4
        /*00bc*/ 	.byte	0x04, 0x29
        /*00be*/ 	.short	(.L_588 - .L_587)


	//   ....[0]....
.L_587:
        /*00c0*/ 	.word	0xffffffff


	//   ....[1]....
        /*00c4*/ 	.word	0xffffffff


	//   ....[2]....
        /*00c8*/ 	.word	0xffffffff


	//   ....[3]....
        /*00cc*/ 	.word	0xffffffff


	//   ....[4]....
        /*00d0*/ 	.word	0xffffffff


	//   ....[5]....
        /*00d4*/ 	.word	0xffffffff


	//   ....[6]....
        /*00d8*/ 	.word	0xffffffff


	//   ....[7]....
        /*00dc*/ 	.word	0xffffffff


	//   ....[8]....
        /*00e0*/ 	.word	0xffffffff


	//   ....[9]....
        /*00e4*/ 	.word	0xffffffff


	//   ....[10]....
        /*00e8*/ 	.word	0xffffffff


	//   ....[11]....
        /*00ec*/ 	.word	0xffffffff


	//   ....[12]....
        /*00f0*/ 	.word	0xffffffff


	//   ....[13]....
        /*00f4*/ 	.word	0xffffffff


	//   ....[14]....
        /*00f8*/ 	.word	0xffffffff


	//   ....[15]....
        /*00fc*/ 	.word	0xffffffff


	//   ....[16]....
        /*0100*/ 	.word	0xffffffff


	//   ....[17]....
        /*0104*/ 	.word	0xffffffff


	//   ....[18]....
        /*0108*/ 	.word	0xffffffff


	//   ....[19]....
        /*010c*/ 	.word	0xffffffff


	//   ....[20]....
        /*0110*/ 	.word	0xffffffff


	//   ....[21]....
        /*0114*/ 	.word	0xffffffff


	//   ....[22]....
        /*0118*/ 	.word	0xffffffff


	//   ....[23]....
        /*011c*/ 	.word	0xffffffff


	//----- nvinfo : EIATTR_COOP_GROUP_INSTR_OFFSETS
	.align		4
.L_588:
        /*0120*/ 	.byte	0x04, 0x28
        /*0122*/ 	.short	(.L_590 - .L_589)


	//   ....[0]....
.L_589:
        /*0124*/ 	.word	0x000051f0


	//   ....[1]....
        /*0128*/ 	.word	0x00005280


	//   ....[2]....
        /*012c*/ 	.word	0x000052e0


	//   ....[3]....
        /*0130*/ 	.word	0x00005320


	//   ....[4]....
        /*0134*/ 	.word	0x00005360


	//   ....[5]....
        /*0138*/ 	.word	0x00005410


	//   ....[6]....
        /*013c*/ 	.word	0x00005520


	//   ....[7]....
        /*0140*/ 	.word	0x000056f0


	//   ....[8]....
        /*0144*/ 	.word	0x00008e20


	//   ....[9]....
        /*0148*/ 	.word	0x00008ee0


	//   ....[10]....
        /*014c*/ 	.word	0x00008f30


	//   ....[11]....
        /*0150*/ 	.word	0x00008f60


	//   ....[12]....
        /*0154*/ 	.word	0x00008fb0


	//   ....[13]....
        /*0158*/ 	.word	0x00009040


	//   ....[14]....
        /*015c*/ 	.word	0x00009060


	//   ....[15]....
        /*0160*/ 	.word	0x00009100


	//   ....[16]....
        /*0164*/ 	.word	0x0000a960


	//   ....[17]....
        /*0168*/ 	.word	0x0000a9a0


	//   ....[18]....
        /*016c*/ 	.word	0x0000a9b0


	//   ....[19]....
        /*0170*/ 	.word	0x0000a9c0


	//   ....[20]....
        /*0174*/ 	.word	0x0000aa00


	//   ....[21]....
        /*0178*/ 	.word	0x0000aa20


	//   ....[22]....
        /*017c*/ 	.word	0x0000aa30


	//   ....[23]....
        /*0180*/ 	.word	0x0000aac0


	//----- nvinfo : EIATTR_EXIT_INSTR_OFFSETS
	.align		4
.L_590:
        /*0184*/ 	.byte	0x04, 0x1c
        /*0186*/ 	.short	(.L_592 - .L_591)


	//   ....[0]....
.L_591:
        /*0188*/ 	.word	0x000002f0


	//   ....[1]....
        /*018c*/ 	.word	0x0000c330


	//   ....[2]....
        /*0190*/ 	.word	0x0000c3f0


	//   ....[3]....
        /*0194*/ 	.word	0x0000d3b0


	//   ....[4]....
        /*0198*/ 	.word	0x0000d430


	//----- nvinfo : EIATTR_CTAIDZ_USED
	.align		4
.L_592:
        /*019c*/ 	.byte	0x01, 0x04
	.zero		2


	//----- nvinfo : EIATTR_CRS_STACK_SIZE
	.align		4
        /*01a0*/ 	.byte	0x04, 0x1e
        /*01a2*/ 	.short	(.L_594 - .L_593)
.L_593:
        /*01a4*/ 	.word	0x00000000
.L_594:


//--------------------- .nv.info._ZN5flash16flash_fwd_kernelI23Flash_fwd_kernel_traitsILi64ELi128ELi64ELi4ELb0ELb0EN7cutlass10bfloat16_tE19Flash_kernel_traitsILi64ELi128ELi64ELi4ES3_EELb1ELb0ELb1ELb0ELb0ELb1ELb0ELb0EEEvNS_16Flash_fwd_paramsE --------------------------
	.section	.nv.info._ZN5flash16flash_fwd_kernelI23Flash_fwd_kernel_traitsILi64ELi128ELi64ELi4ELb0ELb0EN7cutlass10bfloat16_tE19Flash_kernel_traitsILi64ELi128ELi64ELi4ES3_EELb1ELb0ELb1ELb0ELb0ELb1ELb0ELb0EEEvNS_16Flash_fwd_paramsE,"",@"SHT_CUDA_INFO"
	.sectionflags	@""
	.align	4


	//----- nvinfo : EIATTR_CUDA_API_VERSION
	.align		4
        /*0000*/ 	.byte	0x04, 0x37
        /*0002*/ 	.short	(.L_596 - .L_595)
.L_595:
        /*0004*/ 	.word	0x00000082


	//----- nvinfo : EIATTR_SW2861232_WAR
	.align		4
.L_596:
        /*0008*/ 	.byte	0x01, 0x35
	.zero		2


	//----- nvinfo : EIATTR_PARAM_CBANK
	.align		4
        /*000c*/ 	.byte	0x04, 0x0a
        /*000e*/ 	.short	(.L_598 - .L_597)
	.align		4
.L_597:
        /*0010*/ 	.word	index@(.nv.constant0._ZN5flash16flash_fwd_kernelI23Flash_fwd_kernel_traitsILi64ELi128ELi64ELi4ELb0ELb0EN7cutlass10bfloat16_tE19Flash_kernel_traitsILi64ELi128ELi64ELi4ES3_EELb1ELb0ELb1ELb0ELb0ELb1ELb0ELb0EEEvNS_16Flash_fwd_paramsE)
        /*0014*/ 	.short	0x0160
        /*0016*/ 	.short	0x01d0


	//----- nvinfo : EIATTR_CBANK_PARAM_SIZE
	.align		4
.L_598:
        /*0018*/ 	.byte	0x03, 0x19
        /*001a*/ 	.short	0x01d0


	//----- nvinfo : EIATTR_KPARAM_INFO
	.align		4
        /*001c*/ 	.byte	0x04, 0x17
        /*001e*/ 	.short	(.L_600 - .L_599)
.L_599:
        /*0020*/ 	.word	0x00000000
        /*0024*/ 	.short	0x0000
        /*0026*/ 	.short	0x0000
        /*0028*/ 	.byte	0x00, 0xf0, 0x41, 0x07


	//----- nvinfo : EIATTR_MAXREG_COUNT
	.align		4
.L_600:
        /*002c*/ 	.byte	0x03, 0x1b
        /*002e*/ 	.short	0x00ff


	//----- nvinfo : EIATTR_NUM_BARRIERS
	.align		4
        /*0030*/ 	.byte	0x02, 0x4c
        /*0032*/ 	.byte	0x01
	.zero		1


	//----- nvinfo : EIATTR_ANNOTATIONS
	.align		4
        /*0034*/ 	.byte	0x04, 0x55
        /*0036*/ 	.short	(.L_602 - .L_601)


	//   ....[0]....
.L_601:
        /* <DEDUP_REMOVED lines=45> */


	//----- nvinfo : EIATTR_MERCURY_ISA_VERSION
	.align		4
.L_602:
        /*02f8*/ 	.byte	0x03, 0x5f
        /*02fa*/ 	.short	0x0000


	//----- nvinfo : EIATTR_COOP_GROUP_MASK_REGIDS
	.align		4
        /*02fc*/ 	.byte	0x04, 0x29
        /*02fe*/ 	.short	(.L_604 - .L_603)


	//   ....[0]....
.L_603:
        /*0300*/ 	.word	0xffffffff


	//   ....[1]....
        /*0304*/ 	.word	0xffffffff


	//   ....[2]....
        /*0308*/ 	.word	0xffffffff


	//   ....[3]....
        /*030c*/ 	.word	0xffffffff


	//   ....[4]....
        /*0310*/ 	.word	0xffffffff


	//   ....[5]....
        /*0314*/ 	.word	0xffffffff


	//   ....[6]....
        /*0318*/ 	.word	0xffffffff


	//   ....[7]....
        /*031c*/ 	.word	0xffffffff


	//   ....[8]....
        /*0320*/ 	.word	0xffffffff


	//   ....[9]....
        /*0324*/ 	.word	0xffffffff


	//   ....[10]....
        /*0328*/ 	.word	0xffffffff


	//   ....[11]....
        /*032c*/ 	.word	0xffffffff


	//   ....[12]....
        /*0330*/ 	.word	0xffffffff


	//   ....[13]....
        /*0334*/ 	.word	0xffffffff


	//   ....[14]....
        /*0338*/ 	.word	0xffffffff


	//   ....[15]....
        /*033c*/ 	.word	0xffffffff


	//   ....[16]....
        /*0340*/ 	.word	0xffffffff


	//   ....[17]....
        /*0344*/ 	.word	0xffffffff


	//   ....[18]....
        /*0348*/ 	.word	0xffffffff


	//   ....[19]....
        /*034c*/ 	.word	0xffffffff


	//   ....[20]....
        /*0350*/ 	.word	0xffffffff


	//   ....[21]....
        /*0354*/ 	.word	0xffffffff


	//   ....[22]....
        /*0358*/ 	.word	0xffffffff


	//   ....[23]....
        /*035c*/ 	.word	0xffffffff


	//   ....[24]....
        /*0360*/ 	.word	0xffffffff


	//   ....[25]....
        /*0364*/ 	.word	0xffffffff


	//   ....[26]....
        /*0368*/ 	.word	0xffffffff


	//   ....[27]....
        /*036c*/ 	.word	0xffffffff


	//   ....[28]....
        /*0370*/ 	.word	0xffffffff


	//   ....[29]....
        /*0374*/ 	.word	0xffffffff


	//   ....[30]....
        /*0378*/ 	.word	0xffffffff


	//   ....[31]....
        /*037c*/ 	.word	0xffffffff


	//   ....[32]....
        /*0380*/ 	.word	0xffffffff


	//   ....[33]....
        /*0384*/ 	.word	0xffffffff


	//   ....[34]....
        /*0388*/ 	.word	0xffffffff


	//   ....[35]....
        /*038c*/ 	.word	0xffffffff


	//   ....[36]....
        /*0390*/ 	.word	0xffffffff


	//   ....[37]....
        /*0394*/ 	.word	0xffffffff


	//   ....[38]....
        /*0398*/ 	.word	0xffffffff


	//   ....[39]....
        /*039c*/ 	.word	0xffffffff


	//----- nvinfo : EIATTR_COOP_GROUP_INSTR_OFFSETS
	.align		4
.L_604:
        /*03a0*/ 	.byte	0x04, 0x28
        /*03a2*/ 	.short	(.L_606 - .L_605)


	//   ....[0]....
.L_605:
        /*03a4*/ 	.word	0x000046d0


	//   ....[1]....
        /*03a8*/ 	.word	0x00004820


	//   ....[2]....
        /*03ac*/ 	.word	0x000048a0


	//   ....[3]....
        /*03b0*/ 	.word	0x000049a0


	//   ....[4]....
        /*03b4*/ 	.word	0x00004a00


	//   ....[5]....
        /*03b8*/ 	.word	0x00004b00


	//   ....[6]....
        /*03bc*/ 	.word	0x00004c00


	//   ....[7]....
        /*03c0*/ 	.word	0x00004df0


	//   ....[8]....
        /*03c4*/ 	.word	0x00008770


	//   ....[9]....
        /*03c8*/ 	.word	0x000087f0


	//   ....[10]....
        /*03cc*/ 	.word	0x00008810


	//   ....[11]....
        /*03d0*/ 	.word	0x000088a0


	//   ....[12]....
        /*03d4*/ 	.word	0x00009240


	//   ....[13]....
        /*03d8*/ 	.word	0x00009280


	//   ....[14]....
        /*03dc*/ 	.word	0x00009300


	//   ....[15]....
        /*03e0*/ 	.word	0x00009360


	//   ....[16]....
        /*03e4*/ 	.word	0x0000c9a0


	//   ....[17]....
        /*03e8*/ 	.word	0x0000cb00


	//   ....[18]....
        /*03ec*/ 	.word	0x0000cb10


	//   ....[19]....
        /*03f0*/ 	.word	0x0000cc10


	//   ....[20]....
        /*03f4*/ 	.word	0x0000dba0


	//   ....[21]....
        /*03f8*/ 	.word	0x0000dbe0


	//   ....[22]....
        /*03fc*/ 	.word	0x0000dc70


	//   ....[23]....
        /*0400*/ 	.word	0x0000dcd0


	//   ....[24]....
        /*0404*/ 	.word	0x00011730


	//   ....[25]....
        /*0408*/ 	.word	0x000119b0


	//   ....[26]....
        /*040c*/ 	.word	0x00011ad0


	//   ....[27]....
        /*0410*/ 	.word	0x00011b90


	//   ....[28]....
        /*0414*/ 	.word	0x00011f10


	//   ....[29]....
        /*0418*/ 	.word	0x00011f50


	//   ....[30]....
        /*041c*/ 	.word	0x00011f80


	//   ....[31]....
        /*0420*/ 	.word	0x00011fd0


	//   ....[32]....
        /*0424*/ 	.word	0x00014aa0


	//   ....[33]....
        /*0428*/ 	.word	0x00014ab0


	//   ....[34]....
        /*042c*/ 	.word	0x00014ac0


	//   ....[35]....
        /*0430*/ 	.word	0x00014b00


	//   ....[36]....
        /*0434*/ 	.word	0x00014b20


	//   ....[37]....
        /*0438*/ 	.word	0x00014b30


	//   ....[38]....
        /*043c*/ 	.word	0x00014b40


	//   ....[39]....
        /*0440*/ 	.word	0x00014b70


	//----- nvinfo : EIATTR_EXIT_INSTR_OFFSETS
	.align		4
.L_606:
        /*0444*/ 	.byte	0x04, 0x1c
        /*0446*/ 	.short	(.L_608 - .L_607)


	//   ....[0]....
.L_607:
        /*0448*/ 	.word	0x00000540


	//   ....[1]....
        /*044c*/ 	.word	0x00001520


	//   ....[2]....
        /*0450*/ 	.word	0x000015a0


	//   ....[3]....
        /*0454*/ 	.word	0x000164d0


	//   ....[4]....
        /*0458*/ 	.word	0x00016590


	//----- nvinfo : EIATTR_CTAIDZ_USED
	.align		4
.L_608:
        /*045c*/ 	.byte	0x01, 0x04
	.zero		2


	//----- nvinfo : EIATTR_CRS_STACK_SIZE
	.align		4
        /*0460*/ 	.byte	0x04, 0x1e
        /*0462*/ 	.short	(.L_610 - .L_609)
.L_609:
        /*0464*/ 	.word	0x00000000
.L_610:


//--------------------- .nv.info._ZN5flash16flash_fwd_kernelI23Flash_fwd_kernel_traitsILi64ELi128ELi64ELi4ELb0ELb0EN7cutlass10bfloat16_tE19Flash_kernel_traitsILi64ELi128ELi64ELi4ES3_EELb0ELb0ELb1ELb0ELb0ELb1ELb1ELb0EEEvNS_16Flash_fwd_paramsE --------------------------
	.section	.nv.info._ZN5flash16flash_fwd_kernelI23Flash_fwd_kernel_traitsILi64ELi128ELi64ELi4ELb0ELb0EN7cutlass10bfloat16_tE19Flash_kernel_traitsILi64ELi128ELi64ELi4ES3_EELb0ELb0ELb1ELb0ELb0ELb1ELb1ELb0EEEvNS_16Flash_fwd_paramsE,"",@"SHT_CUDA_INFO"
	.sectionflags	@""
	.align	4


	//----- nvinfo : EIATTR_CUDA_API_VERSION
	.align		4
        /*0000*/ 	.byte	0x04, 0x37
        /*0002*/ 	.short	(.L_612 - .L_611)
.L_611:
        /*0004*/ 	.word	0x00000082


	//----- nvinfo : EIATTR_SW2861232_WAR
	.align		4
.L_612:
        /*0008*/ 	.byte	0x01, 0x35
	.zero		2


	//----- nvinfo : EIATTR_PARAM_CBANK
	.align		4
        /*000c*/ 	.byte	0x04, 0x0a
        /*000e*/ 	.short	(.L_614 - .L_613)
	.align		4
.L_613:
        /*0010*/ 	.word	index@(.nv.constant0._ZN5flash16flash_fwd_kernelI23Flash_fwd_kernel_traitsILi64ELi128ELi64ELi4ELb0ELb0EN7cutlass10bfloat16_tE19Flash_kernel_traitsILi64ELi128ELi64ELi4ES3_EELb0ELb0ELb1ELb0ELb0ELb1ELb1ELb0EEEvNS_16Flash_fwd_paramsE)
        /*0014*/ 	.short	0x0160
        /*0016*/ 	.short	0x01d0


	//----- nvinfo : EIATTR_CBANK_PARAM_SIZE
	.align		4
.L_614:
        /*0018*/ 	.byte	0x03, 0x19
        /*001a*/ 	.short	0x01d0


	//----- nvinfo : EIATTR_KPARAM_INFO
	.align		4
        /*001c*/ 	.byte	0x04, 0x17
        /*001e*/ 	.short	(.L_616 - .L_615)
.L_615:
        /*0020*/ 	.word	0x00000000
        /*0024*/ 	.short	0x0000
        /*0026*/ 	.short	0x0000
        /*0028*/ 	.byte	0x00, 0xf0, 0x41, 0x07


	//----- nvinfo : EIATTR_MAXREG_COUNT
	.align		4
.L_616:
        /*002c*/ 	.byte	0x03, 0x1b
        /*002e*/ 	.short	0x00ff


	//----- nvinfo : EIATTR_NUM_BARRIERS
	.align		4
        /*0030*/ 	.byte	0x02, 0x4c
        /*0032*/ 	.byte	0x01
	.zero		1


	//----- nvinfo : EIATTR_ANNOTATIONS
	.align		4
        /*0034*/ 	.byte	0x04, 0x55
        /*0036*/ 	.short	(.L_618 - .L_617)


	//   ....[0]....
.L_617:
        /* <DEDUP_REMOVED lines=16> */


	//----- nvinfo : EIATTR_MERCURY_ISA_VERSION
	.align		4
.L_618:
        /*0120*/ 	.byte	0x03, 0x5f
        /*0122*/ 	.short	0x0000


	//----- nvinfo : EIATTR_INT_WARP_WIDE_INSTR_OFFSETS
	.align		4
        /*0124*/ 	.byte	0x04, 0x31
        /*0126*/ 	.short	(.L_620 - .L_619)


	//   ....[0]....
.L_619:
        /*0128*/ 	.word	0x00002310


	//   ....[1]....
        /*012c*/ 	.word	0x000023e0


	//----- nvinfo : EIATTR_COOP_GROUP_MASK_REGIDS
	.align		4
.L_620:
        /*0130*/ 	.byte	0x04, 0x29
        /*0132*/ 	.short	(.L_622 - .L_621)


	//   ....[0]....
.L_621:
        /*0134*/ 	.word	0xffffffff


	//   ....[1]....
        /*0138*/ 	.word	0xffffffff


	//   ....[2]....
        /*013c*/ 	.word	0xffffffff


	//   ....[3]....
        /*0140*/ 	.word	0xffffffff


	//   ....[4]....
        /*0144*/ 	.word	0xffffffff


	//   ....[5]....
        /*0148*/ 	.word	0xffffffff


	//   ....[6]....
        /*014c*/ 	.word	0xffffffff


	//   ....[7]....
        /*0150*/ 	.word	0xffffffff


	//   ....[8]....
        /*0154*/ 	.word	0xffffffff


	//   ....[9]....
        /*0158*/ 	.word	0xffffffff


	//   ....[10]....
        /*015c*/ 	.word	0xffffffff


	//   ....[11]....
        /*0160*/ 	.word	0xffffffff


	//   ....[12]....
        /*0164*/ 	.word	0xffffffff


	//   ....[13]....
        /*0168*/ 	.word	0xffffffff


	//   ....[14]....
        /*016c*/ 	.word	0xffffffff


	//   ....[15]....
        /*0170*/ 	.word	0xffffffff


	//   ....[16]....
        /*0174*/ 	.word	0xffffffff


	//   ....[17]....
        /*0178*/ 	.word	0xffffffff


	//   ....[18]....
        /*017c*/ 	.word	0xffffffff


	//   ....[19]....
        /*0180*/ 	.word	0xffffffff


	//   ....[20]....
        /*0184*/ 	.word	0xffffffff


	//   ....[21]....
        /*0188*/ 	.word	0xffffffff


	//   ....[22]....
        /*018c*/ 	.word	0xffffffff


	//   ....[23]....
        /*0190*/ 	.word	0xffffffff


	//   ....[24]....
        /*0194*/ 	.word	0xffffffff


	//   ....[25]....
        /*0198*/ 	.word	0xffffffff


	//   ....[26]....
        /*019c*/ 	.word	0xffffffff


	//   ....[27]....
        /*01a0*/ 	.word	0xffffffff


	//   ....[28]....
        /*01a4*/ 	.word	0xffffffff


	//   ....[29]....
        /*01a8*/ 	.word	0xffffffff


	//   ....[30]....
        /*01ac*/ 	.word	0xffffffff


	//   ....[31]....
        /*01b0*/ 	.word	0xffffffff


	//   ....[32]....
        /*01b4*/ 	.word	0xffffffff


	//   ....[33]....
        /*01b8*/ 	.word	0xffffffff


	//   ....[34]....
        /*01bc*/ 	.word	0xffffffff


	//   ....[35]....
        /*01c0*/ 	.word	0xffffffff


	//   ....[36]....
        /*01c4*/ 	.word	0xffffffff


	//   ....[37]....
        /*01c8*/ 	.word	0xffffffff


	//   ....[38]....
        /*01cc*/ 	.word	0xffffffff


	//   ....[39]....
        /*01d0*/ 	.word	0xffffffff


	//----- nvinfo : EIATTR_COOP_GROUP_INSTR_OFFSETS
	.align		4
.L_622:
        /*01d4*/ 	.byte	0x04, 0x28
        /*01d6*/ 	.short	(.L_624 - .L_623)


	//   ....[0]....
.L_623:
        /*01d8*/ 	.word	0x00004b00


	//   ....[1]....
        /*01dc*/ 	.word	0x00004bb0


	//   ....[2]....
        /*01e0*/ 	.word	0x00004c00


	//   ....[3]....
        /*01e4*/ 	.word	0x00004c50


	//   ....[4]....
        /*01e8*/ 	.word	0x00004c80


	//   ....[5]....
        /*01ec*/ 	.word	0x00004d40


	//   ....[6]....
        /*01f0*/ 	.word	0x00004ed0


	//   ....[7]....
        /*01f4*/ 	.word	0x00005070


	//   ....[8]....
        /*01f8*/ 	.word	0x000081e0


	//   ....[9]....
        /*01fc*/ 	.word	0x00008220


	//   ....[10]....
        /*0200*/ 	.word	0x000082b0


	//   ....[11]....
        /*0204*/ 	.word	0x000082c0


	//   ....[12]....
        /*0208*/ 	.word	0x000082f0


	//   ....[13]....
        /*020c*/ 	.word	0x00008370


	//   ....[14]....
        /*0210*/ 	.word	0x000084f0


	//   ....[15]....
        /*0214*/ 	.word	0x00008580


	//   ....[16]....
        /*0218*/ 	.word	0x0000bc70


	//   ....[17]....
        /*021c*/ 	.word	0x0000bdb0


	//   ....[18]....
        /*0220*/ 	.word	0x0000c0f0


	//   ....[19]....
        /*0224*/ 	.word	0x0000c1d0


	//   ....[20]....
        /*0228*/ 	.word	0x0000c1f0


	//   ....[21]....
        /*022c*/ 	.word	0x0000c200


	//   ....[22]....
        /*0230*/ 	.word	0x0000c230


	//   ....[23]....
        /*0234*/ 	.word	0x0000c250


	//   ....[24]....
        /*0238*/ 	.word	0x0000f770


	//   ....[25]....
        /*023c*/ 	.word	0x0000f9f0


	//   ....[26]....
        /*0240*/ 	.word	0x0000fce0


	//   ....[27]....
        /*0244*/ 	.word	0x0000fe00


	//   ....[28]....
        /*0248*/ 	.word	0x0000feb0


	//   ....[29]....
        /*024c*/ 	.word	0x0000ff10


	//   ....[30]....
        /*0250*/ 	.word	0x0000ff90


	//   ....[31]....
        /*0254*/ 	.word	0x0000ffc0


	//   ....[32]....
        /*0258*/ 	.word	0x000117f0


	//   ....[33]....
        /*025c*/ 	.word	0x00011820


	//   ....[34]....
        /*0260*/ 	.word	0x00011830


	//   ....[35]....
        /*0264*/ 	.word	0x00011840


	//   ....[36]....
        /*0268*/ 	.word	0x00011890


	//   ....[37]....
        /*026c*/ 	.word	0x000118b0


	//   ....[38]....
        /*0270*/ 	.word	0x000118d0


	//   ....[39]....
        /*0274*/ 	.word	0x000118f0


	//----- nvinfo : EIATTR_EXIT_INSTR_OFFSETS
	.align		4
.L_624:
        /*0278*/ 	.byte	0x04, 0x1c
        /*027a*/ 	.short	(.L_626 - .L_625)


	//   ....[0]....
.L_625:
        /*027c*/ 	.word	0x000002e0


	//   ....[1]....
        /*0280*/ 	.word	0x000012d0


	//   ....[2]....
        /*0284*/ 	.word	0x00001350


	//   ....[3]....
        /*0288*/ 	.word	0x00013210


	//   ....[4]....
        /*028c*/ 	.word	0x000132d0


	//----- nvinfo : EIATTR_CTAIDZ_USED
	.align		4
.L_626:
        /*0290*/ 	.byte	0x01, 0x04
	.zero		2


	//----- nvinfo : EIATTR_CRS_STACK_SIZE
	.align		4
        /*0294*/ 	.byte	0x04, 0x1e
        /*0296*/ 	.short	(.L_628 - .L_627)
.L_627:
        /*0298*/ 	.word	0x00000000
.L_628:


//--------------------- .nv.info._ZN5flash16flash_fwd_kernelI23Flash_fwd_kernel_traitsILi64ELi128ELi64ELi4ELb0ELb0EN7cutlass10bfloat16_tE19Flash_kernel_traitsILi64ELi128ELi64ELi4ES3_EELb1ELb0ELb1ELb1ELb0ELb0ELb0ELb0EEEvNS_16Flash_fwd_paramsE --------------------------
	.section	.nv.info._ZN5flash16flash_fwd_kernelI23Flash_fwd_kernel_traitsILi64ELi128ELi64ELi4ELb0ELb0EN7cutlass10bfloat16_tE19Flash_kernel_traitsILi64ELi128ELi64ELi4ES3_EELb1ELb0ELb1ELb1ELb0ELb0ELb0ELb0EEEvNS_16Flash_fwd_paramsE,"",@"SHT_CUDA_INFO"
	.sectionflags	@""
	.align	4


	//----- nvinfo : EIATTR_CUDA_API_VERSION
	.align		4
        /*0000*/ 	.byte	0x04, 0x37
        /*0002*/ 	.short	(.L_630 - .L_629)
.L_629:
        /*0004*/ 	.word	0x00000082


	//----- nvinfo : EIATTR_SW2861232_WAR
	.align		4
.L_630:
        /*0008*/ 	.byte	0x01, 0x35
	.zero		2


	//----- nvinfo : EIATTR_PARAM_CBANK
	.align		4
        /*000c*/ 	.byte	0x04, 0x0a
        /*000e*/ 	.short	(.L_632 - .L_631)
	.align		4
.L_631:
        /*0010*/ 	.word	index@(.nv.constant0._ZN5flash16flash_fwd_kernelI23Flash_fwd_kernel_traitsILi64ELi128ELi64ELi4ELb0ELb0EN7cutlass10bfloat16_tE19Flash_kernel_traitsILi64ELi128ELi64ELi4ES3_EELb1ELb0ELb1ELb1ELb0ELb0ELb0ELb0EEEvNS_16Flash_fwd_paramsE)
        /*0014*/ 	.short	0x0160
        /*0016*/ 	.short	0x01d0


	//----- nvinfo : EIATTR_CBANK_PARAM_SIZE
	.align		4
.L_632:
        /*0018*/ 	.byte	0x03, 0x19
        /*001a*/ 	.short	0x01d0


	//----- nvinfo : EIATTR_KPARAM_INFO
	.align		4
        /*001c*/ 	.byte	0x04, 0x17
        /*001e*/ 	.short	(.L_634 - .L_633)
.L_633:
        /*0020*/ 	.word	0x00000000
        /*0024*/ 	.short	0x0000
        /*0026*/ 	.short	0x0000
        /*0028*/ 	.byte	0x00, 0xf0, 0x41, 0x07


	//----- nvinfo : EIATTR_MAXREG_COUNT
	.align		4
.L_634:
        /*002c*/ 	.byte	0x03, 0x1b
        /*002e*/ 	.short	0x00ff


	//----- nvinfo : EIATTR_NUM_BARRIERS
	.align		4
        /*0030*/ 	.byte	0x02, 0x4c
        /*0032*/ 	.byte	0x01
	.zero		1


	//----- nvinfo : EIATTR_ANNOTATIONS
	.align		4
        /*0034*/ 	.byte	0x04, 0x55
        /*0036*/ 	.short	(.L_636 - .L_635)


	//   ....[0]....
.L_635:
        /* <DEDUP_REMOVED lines=36> */


	//----- nvinfo : EIATTR_MERCURY_ISA_VERSION
	.align		4
.L_636:
        /*0268*/ 	.byte	0x03, 0x5f
        /*026a*/ 	.short	0x0000


	//----- nvinfo : EIATTR_COOP_GROUP_MASK_REGIDS
	.align		4
        /*026c*/ 	.byte	0x04, 0x29
        /*026e*/ 	.short	(.L_638 - .L_637)


	//   ....[0]....
.L_637:
        /*0270*/ 	.word	0xffffffff


	//   ....[1]....
        /*0274*/ 	.word	0xffffffff


	//   ....[2]....
        /*0278*/ 	.word	0xffffffff


	//   ....[3]....
        /*027c*/ 	.word	0xffffffff


	//   ....[4]....
        /*0280*/ 	.word	0xffffffff


	//   ....[5]....
        /*0284*/ 	.word	0xffffffff


	//   ....[6]....
        /*0288*/ 	.word	0xffffffff


	//   ....[7]....
        /*028c*/ 	.word	0xffffffff


	//   ....[8]....
        /*0290*/ 	.word	0xffffffff


	//   ....[9]....
        /*0294*/ 	.word	0xffffffff


	//   ....[10]....
        /*0298*/ 	.word	0xffffffff


	//   ....[11]....
        /*029c*/ 	.word	0xffffffff


	//   ....[12]....
        /*02a0*/ 	.word	0xffffffff


	//   ....[13]....
        /*02a4*/ 	.word	0xffffffff


	//   ....[14]....
        /*02a8*/ 	.word	0xffffffff


	//   ....[15]....
        /*02ac*/ 	.word	0xffffffff


	//   ....[16]....
        /*02b0*/ 	.word	0xffffffff


	//   ....[17]....
        /*02b4*/ 	.word	0xffffffff


	//   ....[18]....
        /*02b8*/ 	.word	0xffffffff


	//   ....[19]....
        /*02bc*/ 	.word	0xffffffff


	//   ....[20]....
        /*02c0*/ 	.word	0xffffffff


	//   ....[21]....
        /*02c4*/ 	.word	0xffffffff


	//   ....[22]....
        /*02c8*/ 	.word	0xffffffff


	//   ....[23]....
        /*02cc*/ 	.word	0xffffffff


	//   ....[24]....
        /*02d0*/ 	.word	0xffffffff


	//   ....[25]....
        /*02d4*/ 	.word	0xffffffff


	//   ....[26]....
        /*02d8*/ 	.word	0xffffffff


	//   ....[27]....
        /*02dc*/ 	.word	0xffffffff


	//   ....[28]....
        /*02e0*/ 	.word	0xffffffff


	//   ....[29]....
        /*02e4*/ 	.word	0xffffffff


	//   ....[30]....
        /*02e8*/ 	.word	0xffffffff


	//   ....[31]....
        /*02ec*/ 	.word	0xffffffff


	//   ....[32]....
        /*02f0*/ 	.word	0xffffffff


	//   ....[33]....
        /*02f4*/ 	.word	0xffffffff


	//   ....[34]....
        /*02f8*/ 	.word	0xffffffff


	//   ....[35]....
        /*02fc*/ 	.word	0xffffffff


	//   ....[36]....
        /*0300*/ 	.word	0xffffffff


	//   ....[37]....
        /*0304*/ 	.word	0xffffffff


	//   ....[38]....
        /*0308*/ 	.word	0xffffffff


	//   ....[39]....
        /*030c*/ 	.word	0xffffffff


	//----- nvinfo : EIATTR_COOP_GROUP_INSTR_OFFSETS
	.align		4
.L_638:
        /*0310*/ 	.byte	0x04, 0x28
        /*0312*/ 	.short	(.L_640 - .L_639)


	//   ....[0]....
.L_639:
        /*0314*/ 	.word	0x00006d10


	//   ....[1]....
        /*0318*/ 	.word	0x00006d50


	//   ....[2]....
        /*031c*/ 	.word	0x00006ee0


	//   ....[3]....
        /*0320*/ 	.word	0x000070f0


	//   ....[4]....
        /*0324*/ 	.word	0x00007150


	//   ....[5]....
        /*0328*/ 	.word	0x00007200


	//   ....[6]....
        /*032c*/ 	.word	0x000072c0


	//   ....[7]....
        /*0330*/ 	.word	0x00007510


	//   ....[8]....
        /*0334*/ 	.word	0x0000c730


	//   ....[9]....
        /*0338*/ 	.word	0x0000c7e0


	//   ....[10]....
        /*033c*/ 	.word	0x0000c800


	//   ....[11]....
        /*0340*/ 	.word	0x0000c8c0


	//   ....[12]....
        /*0344*/ 	.word	0x0000d120


	//   ....[13]....
        /*0348*/ 	.word	0x0000d240


	//   ....[14]....
        /*034c*/ 	.word	0x0000d330


	//   ....[15]....
        /*0350*/ 	.word	0x0000d3b0


	//   ....[16]....
        /*0354*/ 	.word	0x00012980


	//   ....[17]....
        /*0358*/ 	.word	0x00012a10


	//   ....[18]....
        /*035c*/ 	.word	0x00012a30


	//   ....[19]....
        /*0360*/ 	.word	0x00012af0


	//   ....[20]....
        /*0364*/ 	.word	0x00013370


	//   ....[21]....
        /*0368*/ 	.word	0x00013430


	//   ....[22]....
        /*036c*/ 	.word	0x000134e0


	//   ....[23]....
        /*0370*/ 	.word	0x00013560


	//   ....[24]....
        /*0374*/ 	.word	0x000183c0


	//   ....[25]....
        /*0378*/ 	.word	0x000186b0


	//   ....[26]....
        /*037c*/ 	.word	0x00018740


	//   ....[27]....
        /*0380*/ 	.word	0x00018790


	//   ....[28]....
        /*0384*/ 	.word	0x00018980


	//   ....[29]....
        /*0388*/ 	.word	0x00018a10


	//   ....[30]....
        /*038c*/ 	.word	0x00018a20


	//   ....[31]....
        /*0390*/ 	.word	0x00018b40


	//   ....[32]....
        /*0394*/ 	.word	0x0001b990


	//   ....[33]....
        /*0398*/ 	.word	0x0001b9a0


	//   ....[34]....
        /*039c*/ 	.word	0x0001b9b0


	//   ....[35]....
        /*03a0*/ 	.word	0x0001b9d0


	//   ....[36]....
        /*03a4*/ 	.word	0x0001b9f0


	//   ....[37]....
        /*03a8*/ 	.word	0x0001ba10


	//   ....[38]....
        /*03ac*/ 	.word	0x0001ba20


	//   ....[39]....
        /*03b0*/ 	.word	0x0001ba70


	//----- nvinfo : EIATTR_EXIT_INSTR_OFFSETS
	.align		4
.L_640:
        /*03b4*/ 	.byte	0x04, 0x1c
        /*03b6*/ 	.short	(.L_642 - .L_641)


	//   ....[0]....
.L_641:
        /*03b8*/ 	.word	0x00000730


	//   ....[1]....
        /*03bc*/ 	.word	0x000018a0


	//   ....[2]....
        /*03c0*/ 	.word	0x00001920


	//   ....[3]....
        /*03c4*/ 	.word	0x0001d180


	//   ....[4]....
        /*03c8*/ 	.word	0x0001d240


	//----- nvinfo : EIATTR_CTAIDZ_USED
	.align		4
.L_642:
        /*03cc*/ 	.byte	0x01, 0x04
	.zero		2


	//----- nvinfo : EIATTR_CRS_STACK_SIZE
	.align		4
        /*03d0*/ 	.byte	0x04, 0x1e
        /*03d2*/ 	.short	(.L_644 - .L_643)
.L_643:
        /*03d4*/ 	.word	0x00000000
.L_644:


//--------------------- .nv.info._ZN5flash16flash_fwd_kernelI23Flash_fwd_kernel_traitsILi64ELi128ELi64ELi4ELb0ELb0EN7cutlass10bfloat16_tE19Flash_kernel_traitsILi64ELi128ELi64ELi4ES3_EELb1ELb0ELb1ELb0ELb0ELb0ELb0ELb1EEEvNS_16Flash_fwd_paramsE --------------------------
	.section	.nv.info._ZN5flash16flash_fwd_kernelI23Flash_fwd_kernel_traitsILi64ELi128ELi64ELi4ELb0ELb0EN7cutlass10bfloat16_tE19Flash_kernel_traitsILi64ELi128ELi64ELi4ES3_EELb1ELb0ELb1ELb0ELb0ELb0ELb0ELb1EEEvNS_16Flash_fwd_paramsE,"",@"SHT_CUDA_INFO"
	.sectionflags	@""
	.align	4


	//----- nvinfo : EIATTR_CUDA_API_VERSION
	.align		4
        /*0000*/ 	.byte	0x04, 0x37
        /*0002*/ 	.short	(.L_646 - .L_645)
.L_645:
        /*0004*/ 	.word	0x00000082


	//----- nvinfo : EIATTR_SW2861232_WAR
	.align		4
.L_646:
        /*0008*/ 	.byte	0x01, 0x35
	.zero		2


	//----- nvinfo : EIATTR_PARAM_CBANK
	.align		4
        /*000c*/ 	.byte	0x04, 0x0a
        /*000e*/ 	.short	(.L_648 - .L_647)
	.align		4
.L_647:
        /*0010*/ 	.word	index@(.nv.constant0._ZN5flash16flash_fwd_kernelI23Flash_fwd_kernel_traitsILi64ELi128ELi64ELi4ELb0ELb0EN7cutlass10bfloat16_tE19Flash_kernel_traitsILi64ELi128ELi64ELi4ES3_EELb1ELb0ELb1ELb0ELb0ELb0ELb0ELb1EEEvNS_16Flash_fwd_paramsE)
        /*0014*/ 	.short	0x0160
        /*0016*/ 	.short	0x01d0


	//----- nvinfo : EIATTR_CBANK_PARAM_SIZE
	.align		4
.L_648:
        /*0018*/ 	.byte	0x03, 0x19
        /*001a*/ 	.short	0x01d0


	//----- nvinfo : EIATTR_KPARAM_INFO
	.align		4
        /*001c*/ 	.byte	0x04, 0x17
        /*001e*/ 	.short	(.L_650 - .L_649)
.L_649:
        /*0020*/ 	.word	0x00000000
        /*0024*/ 	.short	0x0000
        /*0026*/ 	.short	0x0000
        /*0028*/ 	.byte	0x00, 0xf0, 0x41, 0x07


	//----- nvinfo : EIATTR_MAXREG_COUNT
	.align		4
.L_650:
        /*002c*/ 	.byte	0x03, 0x1b
        /*002e*/ 	.short	0x00ff


	//----- nvinfo : EIATTR_NUM_BARRIERS
	.align		4
        /*0030*/ 	.byte	0x02, 0x4c
        /*0032*/ 	.byte	0x01
	.zero		1


	//----- nvinfo : EIATTR_ANNOTATIONS
	.align		4
        /*0034*/ 	.byte	0x04, 0x55
        /*0036*/ 	.short	(.L_652 - .L_651)


	//   ....[0]....
.L_651:
        /* <DEDUP_REMOVED lines=140> */


	//----- nvinfo : EIATTR_MERCURY_ISA_VERSION
	.align		4
.L_652:
        /*08e8*/ 	.byte	0x03, 0x5f
        /*08ea*/ 	.short	0x0000


	//----- nvinfo : EIATTR_COOP_GROUP_MASK_REGIDS
	.align		4
        /*08ec*/ 	.byte	0x04, 0x29
        /*08ee*/ 	.short	(.L_654 - .L_653)


	//   ....[0]....
.L_653:
        /*08f0*/ 	.word	0xffffffff


	//   ....[1]....
        /*08f4*/ 	.word	0xffffffff


	//   ....[2]....
        /*08f8*/ 	.word	0xffffffff


	//   ....[3]....
        /*08fc*/ 	.word	0xffffffff


	//   ....[4]....
        /*0900*/ 	.word	0xffffffff


	//   ....[5]....
        /*0904*/ 	.word	0xffffffff


	//   ....[6]....
        /*0908*/ 	.word	0xffffffff


	//   ....[7]....
        /*090c*/ 	.word	0xffffffff


	//   ....[8]....
        /*0910*/ 	.word	0xffffffff


	//   ....[9]....
        /*0914*/ 	.word	0xffffffff


	//   ....[10]....
        /*0918*/ 	.word	0xffffffff


	//   ....[11]....
        /*091c*/ 	.word	0xffffffff


	//   ....[12]....
        /*0920*/ 	.word	0xffffffff


	//   ....[13]....
        /*0924*/ 	.word	0xffffffff


	//   ....[14]....
        /*0928*/ 	.word	0xffffffff


	//   ....[15]....
        /*092c*/ 	.word	0xffffffff


	//   ....[16]....
        /*0930*/ 	.word	0xffffffff


	//   ....[17]....
        /*0934*/ 	.word	0xffffffff


	//   ....[18]....
        /*0938*/ 	.word	0xffffffff


	//   ....[19]....
        /*093c*/ 	.word	0xffffffff


	//   ....[20]....
        /*0940*/ 	.word	0xffffffff


	//   ....[21]....
        /*0944*/ 	.word	0xffffffff


	//   ....[22]....
        /*0948*/ 	.word	0xffffffff


	//   ....[23]....
        /*094c*/ 	.word	0xffffffff


	//   ....[24]....
        /*0950*/ 	.word	0xffffffff


	//   ....[25]....
        /*0954*/ 	.word	0xffffffff


	//   ....[26]....
        /*0958*/ 	.word	0xffffffff


	//   ....[27]....
        /*095c*/ 	.word	0xffffffff


	//   ....[28]....
        /*0960*/ 	.word	0xffffffff


	//   ....[29]....
        /*0964*/ 	.word	0xffffffff


	//   ....[30]....
        /*0968*/ 	.word	0xffffffff


	//   ....[31]....
        /*096c*/ 	.word	0xffffffff


	//   ....[32]....
        /*0970*/ 	.word	0xffffffff


	//   ....[33]....
        /*0974*/ 	.word	0xffffffff


	//   ....[34]....
        /*0978*/ 	.word	0xffffffff


	//   ....[35]....
        /*097c*/ 	.word	0xffffffff


	//   ....[36]....
        /*0980*/ 	.word	0xffffffff


	//   ....[37]....
        /*0984*/ 	.word	0xffffffff


	//   ....[38]....
        /*0988*/ 	.word	0xffffffff


	//   ....[39]....
        /*098c*/ 	.word	0xffffffff


	//----- nvinfo : EIATTR_COOP_GROUP_INSTR_OFFSETS
	.align		4
.L_654:
        /*0990*/ 	.byte	0x04, 0x28
        /*0992*/ 	.short	(.L_656 - .L_655)


	//   ....[0]....
.L_655:
        /*0994*/ 	.word	0x00005050


	//   ....[1]....
        /*0998*/ 	.word	0x00005140


	//   ....[2]....
        /*099c*/ 	.word	0x000051a0


	//   ....[3]....
        /*09a0*/ 	.word	0x000052b0


	//   ....[4]....
        /*09a4*/ 	.word	0x00007190


	//   ....[5]....
        /*09a8*/ 	.word	0x000072f0


	//   ....[6]....
        /*09ac*/ 	.word	0x00007380


	//   ....[7]....
        /*09b0*/ 	.word	0x000074f0


	//   ....[8]....
        /*09b4*/ 	.word	0x0000c860


	//   ....[9]....
        /*09b8*/ 	.word	0x0000c8a0


	//   ....[10]....
        /*09bc*/ 	.word	0x0000c900


	//   ....[11]....
        /*09c0*/ 	.word	0x0000c9c0


	//   ....[12]....
        /*09c4*/ 	.word	0x0000cfe0


	//   ....[13]....
        /*09c8*/ 	.word	0x0000d1a0


	//   ....[14]....
        /*09cc*/ 	.word	0x0000d1f0


	//   ....[15]....
        /*09d0*/ 	.word	0x0000d420


	//   ....[16]....
        /*09d4*/ 	.word	0x00014680


	//   ....[17]....
        /*09d8*/ 	.word	0x00014810


	//   ....[18]....
        /*09dc*/ 	.word	0x00014820


	//   ....[19]....
        /*09e0*/ 	.word	0x00014900


	//   ....[20]....
        /*09e4*/ 	.word	0x00015090


	//   ....[21]....
        /*09e8*/ 	.word	0x000150e0


	//   ....[22]....
        /*09ec*/ 	.word	0x00015680


	//   ....[23]....
        /*09f0*/ 	.word	0x000157a0


	//   ....[24]....
        /*09f4*/ 	.word	0x0001c9e0


	//   ....[25]....
        /*09f8*/ 	.word	0x0001caf0


	//   ....[26]....
        /*09fc*/ 	.word	0x0001cb40


	//   ....[27]....
        /*0a00*/ 	.word	0x0001cbb0


	//   ....[28]....
        /*0a04*/ 	.word	0x0001cc10


	//   ....[29]....
        /*0a08*/ 	.word	0x0001ccb0


	//   ....[30]....
        /*0a0c*/ 	.word	0x0001cd10


	//   ....[31]....
        /*0a10*/ 	.word	0x0001cd70


	//   ....[32]....
        /*0a14*/ 	.word	0x000220c0


	//   ....[33]....
        /*0a18*/ 	.word	0x000220d0


	//   ....[34]....
        /*0a1c*/ 	.word	0x000220e0


	//   ....[35]....
        /*0a20*/ 	.word	0x000220f0


	//   ....[36]....
        /*0a24*/ 	.word	0x00022140


	//   ....[37]....
        /*0a28*/ 	.word	0x00022160


	//   ....[38]....
        /*0a2c*/ 	.word	0x00022180


	//   ....[39]....
        /*0a30*/ 	.word	0x000221a0


	//----- nvinfo : EIATTR_EXIT_INSTR_OFFSETS
	.align		4
.L_656:
        /*0a34*/ 	.byte	0x04, 0x1c
        /*0a36*/ 	.short	(.L_658 - .L_657)


	//   ....[0]....
.L_657:
        /*0a38*/ 	.word	0x000004f0


	//   ....[1]....
        /*0a3c*/ 	.word	0x000015f0


	//   ....[2]....
        /*0a40*/ 	.word	0x00001670


	//   ....[3]....
        /*0a44*/ 	.word	0x00023c90


	//   ....[4]....
        /*0a48*/ 	.word	0x00023d50


	//----- nvinfo : EIATTR_CTAIDZ_USED
	.align		4
.L_658:
        /*0a4c*/ 	.byte	0x01, 0x04
	.zero		2


	//----- nvinfo : EIATTR_CRS_STACK_SIZE
	.align		4
        /*0a50*/ 	.byte	0x04, 0x1e
        /*0a52*/ 	.short	(.L_660 - .L_659)
.L_659:
        /*0a54*/ 	.word	0x00000000
.L_660:


//--------------------- .nv.info._ZN5flash16flash_fwd_kernelI23Flash_fwd_kernel_traitsILi64ELi128ELi64ELi4ELb0ELb0EN7cutlass10bfloat16_tE19Flash_kernel_traitsILi64ELi128ELi64ELi4ES3_EELb0ELb0ELb1ELb0ELb0ELb0ELb1ELb0EEEvNS_16Flash_fwd_paramsE --------------------------
	.section	.nv.info._ZN5flash16flash_fwd_kernelI23Flash_fwd_kernel_traitsILi64ELi128ELi64ELi4ELb0ELb0EN7cutlass10bfloat16_tE19Flash_kernel_traitsILi64ELi128ELi64ELi4ES3_EELb0ELb0ELb1ELb0ELb0ELb0ELb1ELb0EEEvNS_16Flash_fwd_paramsE,"",@"SHT_CUDA_INFO"
	.sectionflags	@""
	.align	4


	//----- nvinfo : EIATTR_CUDA_API_VERSION
	.align		4
        /*0000*/ 	.byte	0x04, 0x37
        /*0002*/ 	.short	(.L_662 - .L_661)
.L_661:
        /*0004*/ 	.word	0x00000082


	//----- nvinfo : EIATTR_SW2861232_WAR
	.align		4
.L_662:
        /*0008*/ 	.byte	0x01, 0x35
	.zero		2


	//----- nvinfo : EIATTR_PARAM_CBANK
	.align		4
        /*000c*/ 	.byte	0x04, 0x0a
        /*000e*/ 	.short	(.L_664 - .L_663)
	.align		4
.L_663:
        /*0010*/ 	.word	index@(.nv.constant0._ZN5flash16flash_fwd_kernelI23Flash_fwd_kernel_traitsILi64ELi128ELi64ELi4ELb0ELb0EN7cutlass10bfloat16_tE19Flash_kernel_traitsILi64ELi128ELi64ELi4ES3_EELb0ELb0ELb1ELb0ELb0ELb0ELb1ELb0EEEvNS_16Flash_fwd_paramsE)
        /*0014*/ 	.short	0x0160
        /*0016*/ 	.short	0x01d0


	//----- nvinfo : EIATTR_CBANK_PARAM_SIZE
	.align		4
.L_664:
        /*0018*/ 	.byte	0x03, 0x19
        /*001a*/ 	.short	0x01d0


	//----- nvinfo : EIATTR_KPARAM_INFO
	.align		4
        /*001c*/ 	.byte	0x04, 0x17
        /*001e*/ 	.short	(.L_666 - .L_665)
.L_665:
        /*0020*/ 	.word	0x00000000
        /*0024*/ 	.short	0x0000
        /*0026*/ 	.short	0x0000
        /*0028*/ 	.byte	0x00, 0xf0, 0x41, 0x07


	//----- nvinfo : EIATTR_MAXREG_COUNT
	.align		4
.L_666:
        /*002c*/ 	.byte	0x03, 0x1b
        /*002e*/ 	.short	0x00ff


	//----- nvinfo : EIATTR_NUM_BARRIERS
	.align		4
        /*0030*/ 	.byte	0x02, 0x4c
        /*0032*/ 	.byte	0x01
	.zero		1


	//----- nvinfo : EIATTR_ANNOTATIONS
	.align		4
        /*0034*/ 	.byte	0x04, 0x55
        /*0036*/ 	.short	(.L_668 - .L_667)


	//   ....[0]....
.L_667:
        /* <DEDUP_REMOVED lines=17> */


	//----- nvinfo : EIATTR_MERCURY_ISA_VERSION
	.align		4
.L_668:
        /*0130*/ 	.byte	0x03, 0x5f
        /*0132*/ 	.short	0x0000


	//----- nvinfo : EIATTR_COOP_GROUP_MASK_REGIDS
	.align		4
        /*0134*/ 	.byte	0x04, 0x29
        /*0136*/ 	.short	(.L_670 - .L_669)


	//   ....[0]....
.L_669:
        /*0138*/ 	.word	0xffffffff


	//   ....[1]....
        /*013c*/ 	.word	0xffffffff


	//   ....[2]....
        /*0140*/ 	.word	0xffffffff


	//   ....[3]....
        /*0144*/ 	.word	0xffffffff


	//   ....[4]....
        /*0148*/ 	.word	0xffffffff


	//   ....[5]....
        /*014c*/ 	.word	0xffffffff


	//   ....[6]....
        /*0150*/ 	.word	0xffffffff


	//   ....[7]....
        /*0154*/ 	.word	0xffffffff


	//   ....[8]....
        /*0158*/ 	.word	0xffffffff


	//   ....[9]....
        /*015c*/ 	.word	0xffffffff


	//   ....[10]....
        /*0160*/ 	.word	0xffffffff


	//   ....[11]....
        /*0164*/ 	.word	0xffffffff


	//   ....[12]....
        /*0168*/ 	.word	0xffffffff


	//   ....[13]....
        /*016c*/ 	.word	0xffffffff


	//   ....[14]....
        /*0170*/ 	.word	0xffffffff


	//   ....[15]....
        /*0174*/ 	.word	0xffffffff


	//   ....[16]....
        /*0178*/ 	.word	0xffffffff


	//   ....[17]....
        /*017c*/ 	.word	0xffffffff


	//   ....[18]....
        /*0180*/ 	.word	0xffffffff


	//   ....[19]....
        /*0184*/ 	.word	0xffffffff


	//   ....[20]....
        /*0188*/ 	.word	0xffffffff


	//   ....[21]....
        /*018c*/ 	.word	0xffffffff


	//   ....[22]....
        /*0190*/ 	.word	0xffffffff


	//   ....[23]....
        /*0194*/ 	.word	0xffffffff


	//   ....[24]....
        /*0198*/ 	.word	0xffffffff


	//   ....[25]....
        /*019c*/ 	.word	0xffffffff


	//   ....[26]....
        /*01a0*/ 	.word	0xffffffff


	//   ....[27]....
        /*01a4*/ 	.word	0xffffffff


	//   ....[28]....
        /*01a8*/ 	.word	0xffffffff


	//   ....[29]....
        /*01ac*/ 	.word	0xffffffff


	//   ....[30]....
        /*01b0*/ 	.word	0xffffffff


	//   ....[31]....
        /*01b4*/ 	.word	0xffffffff


	//   ....[32]....
        /*01b8*/ 	.word	0xffffffff


	//   ....[33]....
        /*01bc*/ 	.word	0xffffffff


	//   ....[34]....
        /*01c0*/ 	.word	0xffffffff


	//   ....[35]....
        /*01c4*/ 	.word	0xffffffff


	//   ....[36]....
        /*01c8*/ 	.word	0xffffffff


	//   ....[37]....
        /*01cc*/ 	.word	0xffffffff


	//   ....[38]....
        /*01d0*/ 	.word	0xffffffff


	//   ....[39]....
        /*01d4*/ 	.word	0xffffffff


	//----- nvinfo : EIATTR_COOP_GROUP_INSTR_OFFSETS
	.align		4
.L_670:
        /*01d8*/ 	.byte	0x04, 0x28
        /*01da*/ 	.short	(.L_672 - .L_671)


	//   ....[0]....
.L_671:
        /*01dc*/ 	.word	0x000057d0


	//   ....[1]....
        /*01e0*/ 	.word	0x00005880


	//   ....[2]....
        /*01e4*/ 	.word	0x000058d0


	//   ....[3]....
        /*01e8*/ 	.word	0x00005920


	//   ....[4]....
        /*01ec*/ 	.word	0x00005950


	//   ....[5]....
        /*01f0*/ 	.word	0x00005a10


	//   ....[6]....
        /*01f4*/ 	.word	0x00005b80


	//   ....[7]....
        /*01f8*/ 	.word	0x00005d00


	//   ....[8]....
        /*01fc*/ 	.word	0x00009430


	//   ....[9]....
        /*0200*/ 	.word	0x00009470


	//   ....[10]....
        /*0204*/ 	.word	0x00009500


	//   ....[11]....
        /*0208*/ 	.word	0x00009510


	//   ....[12]....
        /*020c*/ 	.word	0x00009540


	//   ....[13]....
        /*0210*/ 	.word	0x000095c0


	//   ....[14]....
        /*0214*/ 	.word	0x00009740


	//   ....[15]....
        /*0218*/ 	.word	0x000097c0


	//   ....[16]....
        /*021c*/ 	.word	0x0000d400


	//   ....[17]....
        /*0220*/ 	.word	0x0000d590


	//   ....[18]....
        /*0224*/ 	.word	0x0000d770


	//   ....[19]....
        /*0228*/ 	.word	0x0000d900


	//   ....[20]....
        /*022c*/ 	.word	0x0000d920


	//   ....[21]....
        /*0230*/ 	.word	0x0000d950


	//   ....[22]....
        /*0234*/ 	.word	0x0000d980


	//   ....[23]....
        /*0238*/ 	.word	0x0000da20


	//   ....[24]....
        /*023c*/ 	.word	0x00011490


	//   ....[25]....
        /*0240*/ 	.word	0x00011760


	//   ....[26]....
        /*0244*/ 	.word	0x00011a20


	//   ....[27]....
        /*0248*/ 	.word	0x00011b50


	//   ....[28]....
        /*024c*/ 	.word	0x00011bc0


	//   ....[29]....
        /*0250*/ 	.word	0x00011bf0


	//   ....[30]....
        /*0254*/ 	.word	0x00011c90


	//   ....[31]....
        /*0258*/ 	.word	0x00011cb0


	//   ....[32]....
        /*025c*/ 	.word	0x00013510


	//   ....[33]....
        /*0260*/ 	.word	0x00013550


	//   ....[34]....
        /*0264*/ 	.word	0x00013560


	//   ....[35]....
        /*0268*/ 	.word	0x00013570


	//   ....[36]....
        /*026c*/ 	.word	0x000135c0


	//   ....[37]....
        /*0270*/ 	.word	0x000135e0


	//   ....[38]....
        /*0274*/ 	.word	0x00013600


	//   ....[39]....
        /*0278*/ 	.word	0x00013620


	//----- nvinfo : EIATTR_EXIT_INSTR_OFFSETS
	.align		4
.L_672:
        /*027c*/ 	.byte	0x04, 0x1c
        /*027e*/ 	.short	(.L_674 - .L_673)


	//   ....[0]....
.L_673:
        /*0280*/ 	.word	0x000002e0


	//   ....[1]....
        /*0284*/ 	.word	0x000013c0


	//   ....[2]....
        /*0288*/ 	.word	0x00001440


	//   ....[3]....
        /*028c*/ 	.word	0x00014f30


	//   ....[4]....
        /*0290*/ 	.word	0x00014ff0


	//----- nvinfo : EIATTR_CTAIDZ_USED
	.align		4
.L_674:
        /*0294*/ 	.byte	0x01, 0x04
	.zero		2


	//----- nvinfo : EIATTR_CRS_STACK_SIZE
	.align		4
        /*0298*/ 	.byte	0x04, 0x1e
        /*029a*/ 	.short	(.L_676 - .L_675)
.L_675:
        /*029c*/ 	.word	0x00000000
.L_676:


//--------------------- .nv.info._ZN5flash16flash_fwd_kernelI23Flash_fwd_kernel_traitsILi64ELi128ELi64ELi4ELb0ELb0EN7cutlass10bfloat16_tE19Flash_kernel_traitsILi64ELi128ELi64ELi4ES3_EELb1ELb0ELb1ELb1ELb0ELb0ELb0ELb1EEEvNS_16Flash_fwd_paramsE --------------------------
	.section	.nv.info._ZN5flash16flash_fwd_kernelI23Flash_fwd_kernel_traitsILi64ELi128ELi64ELi4ELb0ELb0EN7cutlass10bfloat16_tE19Flash_kernel_traitsILi64ELi128ELi64ELi4ES3_EELb1ELb0ELb1ELb1ELb0ELb0ELb0ELb1EEEvNS_16Flash_fwd_paramsE,"",@"SHT_CUDA_INFO"
	.sectionflags	@""
	.align	4


	//----- nvinfo : EIATTR_CUDA_API_VERSION
	.align		4
        /*0000*/ 	.byte	0x04, 0x37
        /*0002*/ 	.short	(.L_678 - .L_677)
.L_677:
        /*0004*/ 	.word	0x00000082


	//----- nvinfo : EIATTR_SW2861232_WAR
	.align		4
.L_678:
        /*0008*/ 	.byte	0x01, 0x35
	.zero		2


	//----- nvinfo : EIATTR_PARAM_CBANK
	.align		4
        /*000c*/ 	.byte	0x04, 0x0a
        /*000e*/ 	.short	(.L_680 - .L_679)
	.align		4
.L_679:
        /*0010*/ 	.word	index@(.nv.constant0._ZN5flash16flash_fwd_kernelI23Flash_fwd_kernel_traitsILi64ELi128ELi64ELi4ELb0ELb0EN7cutlass10bfloat16_tE19Flash_kernel_traitsILi64ELi128ELi64ELi4ES3_EELb1ELb0ELb1ELb1ELb0ELb0ELb0ELb1EEEvNS_16Flash_fwd_paramsE)
        /*0014*/ 	.short	0x0160
        /*0016*/ 	.short	0x01d0


	//----- nvinfo : EIATTR_CBANK_PARAM_SIZE
	.align		4
.L_680:
        /*0018*/ 	.byte	0x03, 0x19
        /*001a*/ 	.short	0x01d0


	//----- nvinfo : EIATTR_KPARAM_INFO
	.align		4
        /*001c*/ 	.byte	0x04, 0x17
        /*001e*/ 	.short	(.L_682 - .L_681)
.L_681:
        /*0020*/ 	.word	0x00000000
        /*0024*/ 	.short	0x0000
        /*0026*/ 	.short	0x0000
        /*0028*/ 	.byte	0x00, 0xf0, 0x41, 0x07


	//----- nvinfo : EIATTR_MAXREG_COUNT
	.align		4
.L_682:
        /*002c*/ 	.byte	0x03, 0x1b
        /*002e*/ 	.short	0x00ff


	//----- nvinfo : EIATTR_NUM_BARRIERS
	.align		4
        /*0030*/ 	.byte	0x02, 0x4c
        /*0032*/ 	.byte	0x01
	.zero		1


	//----- nvinfo : EIATTR_ANNOTATIONS
	.align		4
        /*0034*/ 	.byte	0x04, 0x55
        /*0036*/ 	.short	(.L_684 - .L_683)


	//   ....[0]....
.L_683:
        /* <DEDUP_REMOVED lines=173> */


	//----- nvinfo : EIATTR_MERCURY_ISA_VERSION
	.align		4
.L_684:
        /*0af8*/ 	.byte	0x03, 0x5f
        /*0afa*/ 	.short	0x0000


	//----- nvinfo : EIATTR_COOP_GROUP_MASK_REGIDS
	.align		4
        /*0afc*/ 	.byte	0x04, 0x29
        /*0afe*/ 	.short	(.L_686 - .L_685)


	//   ....[0]....
.L_685:
        /*0b00*/ 	.word	0xffffffff


	//   ....[1]....
        /*0b04*/ 	.word	0xffffffff


	//   ....[2]....
        /*0b08*/ 	.word	0xffffffff


	//   ....[3]....
        /*0b0c*/ 	.word	0xffffffff


	//   ....[4]....
        /*0b10*/ 	.word	0xffffffff


	//   ....[5]....
        /*0b14*/ 	.word	0xffffffff


	//   ....[6]....
        /*0b18*/ 	.word	0xffffffff


	//   ....[7]....
        /*0b1c*/ 	.word	0xffffffff


	//   ....[8]....
        /*0b20*/ 	.word	0xffffffff


	//   ....[9]....
        /*0b24*/ 	.word	0xffffffff


	//   ....[10]....
        /*0b28*/ 	.word	0xffffffff


	//   ....[11]....
        /*0b2c*/ 	.word	0xffffffff


	//   ....[12]....
        /*0b30*/ 	.word	0xffffffff


	//   ....[13]....
        /*0b34*/ 	.word	0xffffffff


	//   ....[14]....
        /*0b38*/ 	.word	0xffffffff


	//   ....[15]....
        /*0b3c*/ 	.word	0xffffffff


	//   ....[16]....
        /*0b40*/ 	.word	0xffffffff


	//   ....[17]....
        /*0b44*/ 	.word	0xffffffff


	//   ....[18]....
        /*0b48*/ 	.word	0xffffffff


	//   ....[19]....
        /*0b4c*/ 	.word	0xffffffff


	//   ....[20]....
        /*0b50*/ 	.word	0xffffffff


	//   ....[21]....
        /*0b54*/ 	.word	0xffffffff


	//   ....[22]....
        /*0b58*/ 	.word	0xffffffff


	//   ....[23]....
        /*0b5c*/ 	.word	0xffffffff


	//   ....[24]....
        /*0b60*/ 	.word	0xffffffff


	//   ....[25]....
        /*0b64*/ 	.word	0xffffffff


	//   ....[26]....
        /*0b68*/ 	.word	0xffffffff


	//   ....[27]....
        /*0b6c*/ 	.word	0xffffffff


	//   ....[28]....
        /*0b70*/ 	.word	0xffffffff


	//   ....[29]....
        /*0b74*/ 	.word	0xffffffff


	//   ....[30]....
        /*0b78*/ 	.word	0xffffffff


	//   ....[31]....
        /*0b7c*/ 	.word	0xffffffff


	//   ....[32]....
        /*0b80*/ 	.word	0xffffffff


	//   ....[33]....
        /*0b84*/ 	.word	0xffffffff


	//   ....[34]....
        /*0b88*/ 	.word	0xffffffff


	//   ....[35]....
        /*0b8c*/ 	.word	0xffffffff


	//   ....[36]....
        /*0b90*/ 	.word	0xffffffff


	//   ....[37]....
        /*0b94*/ 	.word	0xffffffff


	//   ....[38]....
        /*0b98*/ 	.word	0xffffffff


	//   ....[39]....
        /*0b9c*/ 	.word	0xffffffff


	//----- nvinfo : EIATTR_COOP_GROUP_INSTR_OFFSETS
	.align		4
.L_686:
        /*0ba0*/ 	.byte	0x04, 0x28
        /*0ba2*/ 	.short	(.L_688 - .L_687)


	//   ....[0]....
.L_687:
        /*0ba4*/ 	.word	0x000076c0


	//   ....[1]....
        /*0ba8*/ 	.word	0x00007830


	//   ....[2]....
        /*0bac*/ 	.word	0x00007890


	//   ....[3]....
        /*0bb0*/ 	.word	0x000078e0


	//   ....[4]....
        /*0bb4*/ 	.word	0x00007910


	//   ....[5]....
        /*0bb8*/ 	.word	0x00007980


	//   ....[6]....
        /*0bbc*/ 	.word	0x00007a20


	//   ....[7]....
        /*0bc0*/ 	.word	0x00007a80


	//   ....[8]....
        /*0bc4*/ 	.word	0x0000fb60


	//   ....[9]....
        /*0bc8*/ 	.word	0x0000fbf0


	//   ....[10]....
        /*0bcc*/ 	.word	0x0000fce0


	//   ....[11]....
        /*0bd0*/ 	.word	0x0000fd70


	//   ....[12]....
        /*0bd4*/ 	.word	0x000106d0


	//   ....[13]....
        /*0bd8*/ 	.word	0x00010920


	//   ....[14]....
        /*0bdc*/ 	.word	0x00010930


	//   ....[15]....
        /*0be0*/ 	.word	0x00010a30


	//   ....[16]....
        /*0be4*/ 	.word	0x00018df0


	//   ....[17]....
        /*0be8*/ 	.word	0x00018ed0


	//   ....[18]....
        /*0bec*/ 	.word	0x00018ee0


	//   ....[19]....
        /*0bf0*/ 	.word	0x00019090


	//   ....[20]....
        /*0bf4*/ 	.word	0x00019b80


	//   ....[21]....
        /*0bf8*/ 	.word	0x00019de0


	//   ....[22]....
        /*0bfc*/ 	.word	0x00019e00


	//   ....[23]....
        /*0c00*/ 	.word	0x00019f20


	//   ....[24]....
        /*0c04*/ 	.word	0x00022c10


	//   ....[25]....
        /*0c08*/ 	.word	0x00022c70


	//   ....[26]....
        /*0c0c*/ 	.word	0x00022d10


	//   ....[27]....
        /*0c10*/ 	.word	0x00022d90


	//   ....[28]....
        /*0c14*/ 	.word	0x00022de0


	//   ....[29]....
        /*0c18*/ 	.word	0x00022e40


	//   ....[30]....
        /*0c1c*/ 	.word	0x00022eb0


	//   ....[31]....
        /*0c20*/ 	.word	0x00022fd0


	//   ....[32]....
        /*0c24*/ 	.word	0x00028930


	//   ....[33]....
        /*0c28*/ 	.word	0x00028940


	//   ....[34]....
        /*0c2c*/ 	.word	0x00028950


	//   ....[35]....
        /*0c30*/ 	.word	0x00028970


	//   ....[36]....
        /*0c34*/ 	.word	0x00028990


	//   ....[37]....
        /*0c38*/ 	.word	0x000289b0


	//   ....[38]....
        /*0c3c*/ 	.word	0x000289c0


	//   ....[39]....
        /*0c40*/ 	.word	0x00028a20


	//----- nvinfo : EIATTR_EXIT_INSTR_OFFSETS
	.align		4
.L_688:
        /*0c44*/ 	.byte	0x04, 0x1c
        /*0c46*/ 	.short	(.L_690 - .L_689)


	//   ....[0]....
.L_689:
        /*0c48*/ 	.word	0x000006c0


	//   ....[1]....
        /*0c4c*/ 	.word	0x00001820


	//   ....[2]....
        /*0c50*/ 	.word	0x000018a0


	//   ....[3]....
        /*0c54*/ 	.word	0x0002a250


	//   ....[4]....
        /*0c58*/ 	.word	0x0002a310


	//----- nvinfo : EIATTR_CTAIDZ_USED
	.align		4
.L_690:
        /*0c5c*/ 	.byte	0x01, 0x04
	.zero		2


	//----- nvinfo : EIATTR_CRS_STACK_SIZE
	.align		4
        /*0c60*/ 	.byte	0x04, 0x1e
        /*0c62*/ 	.short	(.L_692 - .L_691)
.L_691:
        /*0c64*/ 	.word	0x00000000
.L_692:


//--------------------- .nv.info._ZN5flash16flash_fwd_kernelI23Flash_fwd_kernel_traitsILi64ELi128ELi64ELi4ELb0ELb0EN7cutlass10bfloat16_tE19Flash_kernel_traitsILi64ELi128ELi64ELi4ES3_EELb0ELb0ELb1ELb1ELb0ELb0ELb1ELb0EEEvNS_16Flash_fwd_paramsE --------------------------
	.section	.nv.info._ZN5flash16flash_fwd_kernelI23Flash_fwd_kernel_traitsILi64ELi128ELi64ELi4ELb0ELb0EN7cutlass10bfloat16_tE19Flash_kernel_traitsILi64ELi128ELi64ELi4ES3_EELb0ELb0ELb1ELb1ELb0ELb0ELb1ELb0EEEvNS_16Flash_fwd_paramsE,"",@"SHT_CUDA_INFO"
	.sectionflags	@""
	.align	4


	//----- nvinfo : EIATTR_CUDA_API_VERSION
	.align		4
        /*0000*/ 	.byte	0x04, 0x37
        /*0002*/ 	.short	(.L_694 - .L_693)
.L_693:
        /*0004*/ 	.word	0x00000082


	//----- nvinfo : EIATTR_SW2861232_WAR
	.align		4
.L_694:
        /*0008*/ 	.byte	0x01, 0x35
	.zero		2


	//----- nvinfo : EIATTR_PARAM_CBANK
	.align		4
        /*000c*/ 	.byte	0x04, 0x0a
        /*000e*/ 	.short	(.L_696 - .L_695)
	.align		4
.L_695:
        /*0010*/ 	.word	index@(.nv.constant0._ZN5flash16flash_fwd_kernelI23Flash_fwd_kernel_traitsILi64ELi128ELi64ELi4ELb0ELb0EN7cutlass10bfloat16_tE19Flash_kernel_traitsILi64ELi128ELi64ELi4ES3_EELb0ELb0ELb1ELb1ELb0ELb0ELb1ELb0EEEvNS_16Flash_fwd_paramsE)
        /*0014*/ 	.short	0x0160
        /*0016*/ 	.short	0x01d0


	//----- nvinfo : EIATTR_CBANK_PARAM_SIZE
	.align		4
.L_696:
        /*0018*/ 	.byte	0x03, 0x19
        /*001a*/ 	.short	0x01d0


	//----- nvinfo : EIATTR_KPARAM_INFO
	.align		4
        /*001c*/ 	.byte	0x04, 0x17
        /*001e*/ 	.short	(.L_698 - .L_697)
.L_697:
        /*0020*/ 	.word	0x00000000
        /*0024*/ 	.short	0x0000
        /*0026*/ 	.short	0x0000
        /*0028*/ 	.byte	0x00, 0xf0, 0x41, 0x07


	//----- nvinfo : EIATTR_MAXREG_COUNT
	.align		4
.L_698:
        /*002c*/ 	.byte	0x03, 0x1b
        /*002e*/ 	.short	0x00ff


	//----- nvinfo : EIATTR_NUM_BARRIERS
	.align		4
        /*0030*/ 	.byte	0x02, 0x4c
        /*0032*/ 	.byte	0x01
	.zero		1


	//----- nvinfo : EIATTR_ANNOTATIONS
	.align		4
        /*0034*/ 	.byte	0x04, 0x55
        /*0036*/ 	.short	(.L_700 - .L_699)


	//   ....[0]....
.L_699:
        /* <DEDUP_REMOVED lines=19> */


	//----- nvinfo : EIATTR_MERCURY_ISA_VERSION
	.align		4
.L_700:
        /*0158*/ 	.byte	0x03, 0x5f
        /*015a*/ 	.short	0x0000


	//----- nvinfo : EIATTR_COOP_GROUP_MASK_REGIDS
	.align		4
        /*015c*/ 	.byte	0x04, 0x29
        /*015e*/ 	.short	(.L_702 - .L_701)


	//   ....[0]....
.L_701:
        /*0160*/ 	.word	0xffffffff


	//   ....[1]....
        /*0164*/ 	.word	0xffffffff


	//   ....[2]....
        /*0168*/ 	.word	0xffffffff


	//   ....[3]....
        /*016c*/ 	.word	0xffffffff


	//   ....[4]....
        /*0170*/ 	.word	0xffffffff


	//   ....[5]....
        /*0174*/ 	.word	0xffffffff


	//   ....[6]....
        /*0178*/ 	.word	0xffffffff


	//   ....[7]....
        /*017c*/ 	.word	0xffffffff


	//   ....[8]....
        /*0180*/ 	.word	0xffffffff


	//   ....[9]....
        /*0184*/ 	.word	0xffffffff


	//   ....[10]....
        /*0188*/ 	.word	0xffffffff


	//   ....[11]....
        /*018c*/ 	.word	0xffffffff


	//   ....[12]....
        /*0190*/ 	.word	0xffffffff


	//   ....[13]....
        /*0194*/ 	.word	0xffffffff


	//   ....[14]....
        /*0198*/ 	.word	0xffffffff


	//   ....[15]....
        /*019c*/ 	.word	0xffffffff


	//   ....[16]....
        /*01a0*/ 	.word	0xffffffff


	//   ....[17]....
        /*01a4*/ 	.word	0xffffffff


	//   ....[18]....
        /*01a8*/ 	.word	0xffffffff


	//   ....[19]....
        /*01ac*/ 	.word	0xffffffff


	//   ....[20]....
        /*01b0*/ 	.word	0xffffffff


	//   ....[21]....
        /*01b4*/ 	.word	0xffffffff


	//   ....[22]....
        /*01b8*/ 	.word	0xffffffff


	//   ....[23]....
        /*01bc*/ 	.word	0xffffffff


	//   ....[24]....
        /*01c0*/ 	.word	0xffffffff


	//   ....[25]....
        /*01c4*/ 	.word	0xffffffff


	//   ....[26]....
        /*01c8*/ 	.word	0xffffffff


	//   ....[27]....
        /*01cc*/ 	.word	0xffffffff


	//   ....[28]....
        /*01d0*/ 	.word	0xffffffff


	//   ....[29]....
        /*01d4*/ 	.word	0xffffffff


	//   ....[30]....
        /*01d8*/ 	.word	0xffffffff


	//   ....[31]....
        /*01dc*/ 	.word	0xffffffff


	//   ....[32]....
        /*01e0*/ 	.word	0xffffffff


	//   ....[33]....
        /*01e4*/ 	.word	0xffffffff


	//   ....[34]....
        /*01e8*/ 	.word	0xffffffff


	//   ....[35]....
        /*01ec*/ 	.word	0xffffffff


	//   ....[36]....
        /*01f0*/ 	.word	0xffffffff


	//   ....[37]....
        /*01f4*/ 	.word	0xffffffff


	//   ....[38]....
        /*01f8*/ 	.word	0xffffffff


	//   ....[39]....
        /*01fc*/ 	.word	0xffffffff


	//----- nvinfo : EIATTR_COOP_GROUP_INSTR_OFFSETS
	.align		4
.L_702:
        /*0200*/ 	.byte	0x04, 0x28
        /*0202*/ 	.short	(.L_704 - .L_703)


	//   ....[0]....
.L_703:
        /*0204*/ 	.word	0x000073b0


	//   ....[1]....
        /*0208*/ 	.word	0x00007460


	//   ....[2]....
        /*020c*/ 	.word	0x000074b0


	//   ....[3]....
        /*0210*/ 	.word	0x00007500


	//   ....[4]....
        /*0214*/ 	.word	0x00007530


	//   ....[5]....
        /*0218*/ 	.word	0x000075f0


	//   ....[6]....
        /*021c*/ 	.word	0x00007760


	//   ....[7]....
        /*0220*/ 	.word	0x000078c0


	//   ....[8]....
        /*0224*/ 	.word	0x0000c920


	//   ....[9]....
        /*0228*/ 	.word	0x0000c960


	//   ....[10]....
        /*022c*/ 	.word	0x0000c9f0


	//   ....[11]....
        /*0230*/ 	.word	0x0000ca00


	//   ....[12]....
        /*0234*/ 	.word	0x0000ca30


	//   ....[13]....
        /*0238*/ 	.word	0x0000cab0


	//   ....[14]....
        /*023c*/ 	.word	0x0000cc10


	//   ....[15]....
        /*0240*/ 	.word	0x0000cc80


	//   ....[16]....
        /*0244*/ 	.word	0x00012740


	//   ....[17]....
        /*0248*/ 	.word	0x00012850


	//   ....[18]....
        /*024c*/ 	.word	0x00012880


	//   ....[19]....
        /*0250*/ 	.word	0x000128a0


	//   ....[20]....
        /*0254*/ 	.word	0x00012920


	//   ....[21]....
        /*0258*/ 	.word	0x00012980


	//   ....[22]....
        /*025c*/ 	.word	0x00012aa0


	//   ....[23]....
        /*0260*/ 	.word	0x00012b20


	//   ....[24]....
        /*0264*/ 	.word	0x00017540


	//   ....[25]....
        /*0268*/ 	.word	0x00017610


	//   ....[26]....
        /*026c*/ 	.word	0x00017750


	//   ....[27]....
        /*0270*/ 	.word	0x00017970


	//   ....[28]....
        /*0274*/ 	.word	0x00017ab0


	//   ....[29]....
        /*0278*/ 	.word	0x00017be0


	//   ....[30]....
        /*027c*/ 	.word	0x00017c30


	//   ....[31]....
        /*0280*/ 	.word	0x00017d20


	//   ....[32]....
        /*0284*/ 	.word	0x00019550


	//   ....[33]....
        /*0288*/ 	.word	0x00019590


	//   ....[34]....
        /*028c*/ 	.word	0x000195c0


	//   ....[35]....
        /*0290*/ 	.word	0x00019600


	//   ....[36]....
        /*0294*/ 	.word	0x000196c0


	//   ....[37]....
        /*0298*/ 	.word	0x000196f0


	//   ....[38]....
        /*029c*/ 	.word	0x00019810


	//   ....[39]....
        /*02a0*/ 	.word	0x00019850


	//----- nvinfo : EIATTR_EXIT_INSTR_OFFSETS
	.align		4
.L_704:
        /*02a4*/ 	.byte	0x04, 0x1c
        /*02a6*/ 	.short	(.L_706 - .L_705)


	//   ....[0]....
.L_705:
        /*02a8*/ 	.word	0x000004d0


	//   ....[1]....
        /*02ac*/ 	.word	0x00001640


	//   ....[2]....
        /*02b0*/ 	.word	0x000016c0


	//   ....[3]....
        /*02b4*/ 	.word	0x0001aff0


	//   ....[4]....
        /*02b8*/ 	.word	0x0001b0b0


	//----- nvinfo : EIATTR_CTAIDZ_USED
	.align		4
.L_706:
        /*02bc*/ 	.byte	0x01, 0x04
	.zero		2


	//----- nvinfo : EIATTR_CRS_STACK_SIZE
	.align		4
        /*02c0*/ 	.byte	0x04, 0x1e
        /*02c2*/ 	.short	(.L_708 - .L_707)
.L_707:
        /*02c4*/ 	.word	0x00000000
.L_708:


//--------------------- .nv.callgraph             --------------------------
	.section	.nv.callgraph,"",@"SHT_CUDA_CALLGRAPH"
	.align	4
	.sectionentsize	8
	.align		4
        /*0000*/ 	.word	0x00000000
	.align		4
        /*0004*/ 	.word	0xffffffff
	.align		4
        /*0008*/ 	.word	0x00000000
	.align		4
        /*000c*/ 	.word	0xfffffffe
	.align		4
        /*0010*/ 	.word	0x00000000
	.align		4
        /*0014*/ 	.word	0xfffffffd
	.align		4
        /*0018*/ 	.word	0x00000000
	.align		4
        /*001c*/ 	.word	0xfffffffc


//--------------------- .nv.rel.action            --------------------------
	.section	.nv.rel.action,"",@"SHT_CUDA_RELOCINFO"
	.align	8
	.sectionentsize	8
        /*0000*/ 	.byte	0x73, 0x00, 0x00, 0x00, 0x00, 0x00, 0x00, 0x00, 0x00, 0x00, 0x00, 0x11, 0x25, 0x00, 0x05, 0x36


//--------------------- .nv.constant4             --------------------------
	.section	.nv.constant4,"a",@progbits
	.align	8
	.align		8
.nv.constant4:
        /*0000*/ 	.dword	_ZN65_INTERNAL_23b8c448_29_flash_fwd_hdim64_bf16_sm80_cu_e763cb1e_29614cuda3std3__45__cpo5beginE
	.align		8
        /*0008*/ 	.dword	_ZN65_INTERNAL_23b8c448_29_flash_fwd_hdim64_bf16_sm80_cu_e763cb1e_29614cuda3std3__45__cpo3endE
	.align		8
        /*0010*/ 	.dword	_ZN65_INTERNAL_23b8c448_29_flash_fwd_hdim64_bf16_sm80_cu_e763cb1e_29614cuda3std3__45__cpo6cbeginE
	.align		8
        /*0018*/ 	.dword	_ZN65_INTERNAL_23b8c448_29_flash_fwd_hdim64_bf16_sm80_cu_e763cb1e_29614cuda3std3__45__cpo4cendE
	.align		8
        /*0020*/ 	.dword	_ZN65_INTERNAL_23b8c448_29_flash_fwd_hdim64_bf16_sm80_cu_e763cb1e_29614cuda3std3__467_GLOBAL__N__23b8c448_29_flash_fwd_hdim64_bf16_sm80_cu_e763cb1e_29616ignoreE
	.align		8
        /*0028*/ 	.dword	_ZN65_INTERNAL_23b8c448_29_flash_fwd_hdim64_bf16_sm80_cu_e763cb1e_29614cuda3std3__419piecewise_constructE
	.align		8
        /*0030*/ 	.dword	_ZN65_INTERNAL_23b8c448_29_flash_fwd_hdim64_bf16_sm80_cu_e763cb1e_29614cuda3std3__48in_placeE
	.align		8
        /*0038*/ 	.dword	_ZN65_INTERNAL_23b8c448_29_flash_fwd_hdim64_bf16_sm80_cu_e763cb1e_29614cuda3std6ranges3__45__cpo4swapE
	.align		8
        /*0040*/ 	.dword	_ZN65_INTERNAL_23b8c448_29_flash_fwd_hdim64_bf16_sm80_cu_e763cb1e_29614cuda3std6ranges3__45__cpo9iter_moveE
	.align		8
        /*0048*/ 	.dword	_ZN65_INTERNAL_23b8c448_29_flash_fwd_hdim64_bf16_sm80_cu_e763cb1e_29614cute7productE
	.align		8
        /*0050*/ 	.dword	_ZN65_INTERNAL_23b8c448_29_flash_fwd_hdim64_bf16_sm80_cu_e763cb1e_29614cute1_E


//--------------------- .nv.constant0._ZN5flash16flash_fwd_kernelI23Flash_fwd_kernel_traitsILi64ELi128ELi128ELi4ELb0ELb0EN7cutlass10bfloat16_tE19Flash_kernel_traitsILi64ELi128ELi128ELi4ES3_EELb0ELb0ELb0ELb0ELb0ELb1ELb0ELb0EEEvNS_16Flash_fwd_paramsE --------------------------
	.section	.nv.constant0._ZN5flash16flash_fwd_kernelI23Flash_fwd_kernel_traitsILi64ELi128ELi128ELi4ELb0ELb0EN7cutlass10bfloat16_tE19Flash_kernel_traitsILi64ELi128ELi128ELi4ES3_EELb0ELb0ELb0ELb0ELb0ELb1ELb0ELb0EEEvNS_16Flash_fwd_paramsE,"a",@progbits
	.sectionflags	@""
	.align	4
.nv.constant0._ZN5flash16flash_fwd_kernelI23Flash_fwd_kernel_traitsILi64ELi128ELi128ELi4ELb0ELb0EN7cutlass10bfloat16_tE19Flash_kernel_traitsILi64ELi128ELi128ELi4ES3_EELb0ELb0ELb0ELb0ELb0ELb1ELb0ELb0EEEvNS_16Flash_fwd_paramsE:
	.zero		816


//--------------------- .nv.constant0._ZN5flash16flash_fwd_kernelI23Flash_fwd_kernel_traitsILi64ELi128ELi128ELi4ELb0ELb0EN7cutlass10bfloat16_tE19Flash_kernel_traitsILi64ELi128ELi128ELi4ES3_EELb0ELb0ELb0ELb0ELb0ELb1ELb1ELb0EEEvNS_16Flash_fwd_paramsE --------------------------
	.section	.nv.constant0._ZN5flash16flash_fwd_kernelI23Flash_fwd_kernel_traitsILi64ELi128ELi128ELi4ELb0ELb0EN7cutlass10bfloat16_tE19Flash_kernel_traitsILi64ELi128ELi128ELi4ES3_EELb0ELb0ELb0ELb0ELb0ELb1ELb1ELb0EEEvNS_16Flash_fwd_paramsE,"a",@progbits
	.sectionflags	@""
	.align	4
.nv.constant0._ZN5flash16flash_fwd_kernelI23Flash_fwd_kernel_traitsILi64ELi128ELi128ELi4ELb0ELb0EN7cutlass10bfloat16_tE19Flash_kernel_traitsILi64ELi128ELi128ELi4ES3_EELb0ELb0ELb0ELb0ELb0ELb1ELb1ELb0EEEvNS_16Flash_fwd_paramsE:
	.zero		816


//--------------------- .nv.constant0._ZN5flash16flash_fwd_kernelI23Flash_fwd_kernel_traitsILi64ELi128ELi128ELi4ELb0ELb0EN7cutlass10bfloat16_tE19Flash_kernel_traitsILi64ELi128ELi128ELi4ES3_EELb0ELb0ELb0ELb0ELb1ELb1ELb0ELb0EEEvNS_16Flash_fwd_paramsE --------------------------
	.section	.nv.constant0._ZN5flash16flash_fwd_kernelI23Flash_fwd_kernel_traitsILi64ELi128ELi128ELi4ELb0ELb0EN7cutlass10bfloat16_tE19Flash_kernel_traitsILi64ELi128ELi128ELi4ES3_EELb0ELb0ELb0ELb0ELb1ELb1ELb0ELb0EEEvNS_16Flash_fwd_paramsE,"a",@progbits
	.sectionflags	@""
	.align	4
.nv.constant0._ZN5flash16flash_fwd_kernelI23Flash_fwd_kernel_traitsILi64ELi128ELi128ELi4ELb0ELb0EN7cutlass10bfloat16_tE19Flash_kernel_traitsILi64ELi128ELi128ELi4ES3_EELb0ELb0ELb0ELb0ELb1ELb1ELb0ELb0EEEvNS_16Flash_fwd_paramsE:
	.zero		816


//--------------------- .nv.constant0._ZN5flash16flash_fwd_kernelI23Flash_fwd_kernel_traitsILi64ELi128ELi128ELi4ELb0ELb0EN7cutlass10bfloat16_tE19Flash_kernel_traitsILi64ELi128ELi128ELi4ES3_EELb0ELb0ELb0ELb0ELb1ELb1ELb1ELb0EEEvNS_16Flash_fwd_paramsE --------------------------
	.section	.nv.constant0._ZN5flash16flash_fwd_kernelI23Flash_fwd_kernel_traitsILi64ELi128ELi128ELi4ELb0ELb0EN7cutlass10bfloat16_tE19Flash_kernel_traitsILi64ELi128ELi128ELi4ES3_EELb0ELb0ELb0ELb0ELb1ELb1ELb1ELb0EEEvNS_16Flash_fwd_paramsE,"a",@progbits
	.sectionflags	@""
	.align	4
.nv.constant0._ZN5flash16flash_fwd_kernelI23Flash_fwd_kernel_traitsILi64ELi128ELi128ELi4ELb0ELb0EN7cutlass10bfloat16_tE19Flash_kernel_traitsILi64ELi128ELi128ELi4ES3_EELb0ELb0ELb0ELb0ELb1ELb1ELb1ELb0EEEvNS_16Flash_fwd_paramsE:
	.zero		816


//--------------------- .nv.constant0._ZN5flash16flash_fwd_kernelI23Flash_fwd_kernel_traitsILi64ELi128ELi128ELi4ELb0ELb0EN7cutlass10bfloat16_tE19Flash_kernel_traitsILi64ELi128ELi128ELi4ES3_EELb0ELb0ELb0ELb0ELb0ELb0ELb0ELb0EEEvNS_16Flash_fwd_paramsE --------------------------
	.section	.nv.constant0._ZN5flash16flash_fwd_kernelI23Flash_fwd_kernel_traitsILi64ELi128ELi128ELi4ELb0ELb0EN7cutlass10bfloat16_tE19Flash_kernel_traitsILi64ELi128ELi128ELi4ES3_EELb0ELb0ELb0ELb0ELb0ELb0ELb0ELb0EEEvNS_16Flash_fwd_paramsE,"a",@progbits
	.sectionflags	@""
	.align	4
.nv.constant0._ZN5flash16flash_fwd_kernelI23Flash_fwd_kernel_traitsILi64ELi128ELi128ELi4ELb0ELb0EN7cutlass10bfloat16_tE19Flash_kernel_traitsILi64ELi128ELi128ELi4ES3_EELb0ELb0ELb0ELb0ELb0ELb0ELb0ELb0EEEvNS_16Flash_fwd_paramsE:
	.zero		816


//--------------------- .nv.constant0._ZN5flash16flash_fwd_kernelI23Flash_fwd_kernel_traitsILi64ELi128ELi128ELi4ELb0ELb0EN7cutlass10bfloat16_tE19Flash_kernel_traitsILi64ELi128ELi128ELi4ES3_EELb0ELb0ELb0ELb0ELb0ELb0ELb1ELb0EEEvNS_16Flash_fwd_paramsE --------------------------
	.section	.nv.constant0._ZN5flash16flash_fwd_kernelI23Flash_fwd_kernel_traitsILi64ELi128ELi128ELi4ELb0ELb0EN7cutlass10bfloat16_tE19Flash_kernel_traitsILi64ELi128ELi128ELi4ES3_EELb0ELb0ELb0ELb0ELb0ELb0ELb1ELb0EEEvNS_16Flash_fwd_paramsE,"a",@progbits
	.sectionflags	@""
	.align	4
.nv.constant0._ZN5flash16flash_fwd_kernelI23Flash_fwd_kernel_traitsILi64ELi128ELi128ELi4ELb0ELb0EN7cutlass10bfloat16_tE19Flash_kernel_traitsILi64ELi128ELi128ELi4ES3_EELb0ELb0ELb0ELb0ELb0ELb0ELb1ELb0EEEvNS_16Flash_fwd_paramsE:
	.zero		816


//--------------------- .nv.constant0._ZN5flash16flash_fwd_kernelI23Flash_fwd_kernel_traitsILi64ELi128ELi128ELi4ELb0ELb0EN7cutlass10bfloat16_tE19Flash_kernel_traitsILi64ELi128ELi128ELi4ES3_EELb0ELb0ELb0ELb1ELb0ELb0ELb0ELb0EEEvNS_16Flash_fwd_paramsE --------------------------
	.section	.nv.constant0._ZN5flash16flash_fwd_kernelI23Flash_fwd_kernel_traitsILi64ELi128ELi128ELi4ELb0ELb0EN7cutlass10bfloat16_tE19Flash_kernel_traitsILi64ELi128ELi128ELi4ES3_EELb0ELb0ELb0ELb1ELb0ELb0ELb0ELb0EEEvNS_16Flash_fwd_paramsE,"a",@progbits
	.sectionflags	@""
	.align	4
.nv.constant0._ZN5flash16flash_fwd_kernelI23Flash_fwd_kernel_traitsILi64ELi128ELi128ELi4ELb0ELb0EN7cutlass10bfloat16_tE19Flash_kernel_traitsILi64ELi128ELi128ELi4ES3_EELb0ELb0ELb0ELb1ELb0ELb0ELb0ELb0EEEvNS_16Flash_fwd_paramsE:
	.zero		816


//--------------------- .nv.constant0._ZN5flash16flash_fwd_kernelI23Flash_fwd_kernel_traitsILi64ELi128ELi128ELi4ELb0ELb0EN7cutlass10bfloat16_tE19Flash_kernel_traitsILi64ELi128ELi128ELi4ES3_EELb0ELb0ELb0ELb1ELb0ELb0ELb1ELb0EEEvNS_16Flash_fwd_paramsE --------------------------
	.section	.nv.constant0._ZN5flash16flash_fwd_kernelI23Flash_fwd_kernel_traitsILi64ELi128ELi128ELi4ELb0ELb0EN7cutlass10bfloat16_tE19Flash_kernel_traitsILi64ELi128ELi128ELi4ES3_EELb0ELb0ELb0ELb1ELb0ELb0ELb1ELb0EEEvNS_16Flash_fwd_paramsE,"a",@progbits
	.sectionflags	@""
	.align	4
.nv.constant0._ZN5flash16flash_fwd_kernelI23Flash_fwd_kernel_traitsILi64ELi128ELi128ELi4ELb0ELb0EN7cutlass10bfloat16_tE19Flash_kernel_traitsILi64ELi128ELi128ELi4ES3_EELb0ELb0ELb0ELb1ELb0ELb0ELb1ELb0EEEvNS_16Flash_fwd_paramsE:
	.zero		816


//--------------------- .nv.constant0._ZN5flash16flash_fwd_kernelI23Flash_fwd_kernel_traitsILi64ELi128ELi128ELi4ELb0ELb0EN7cutlass10bfloat16_tE19Flash_kernel_traitsILi64ELi128ELi128ELi4ES3_EELb0ELb0ELb1ELb0ELb0ELb1ELb0ELb0EEEvNS_16Flash_fwd_paramsE --------------------------
	.section	.nv.constant0._ZN5flash16flash_fwd_kernelI23Flash_fwd_kernel_traitsILi64ELi128ELi128ELi4ELb0ELb0EN7cutlass10bfloat16_tE19Flash_kernel_traitsILi64ELi128ELi128ELi4ES3_EELb0ELb0ELb1ELb0ELb0ELb1ELb0ELb0EEEvNS_16Flash_fwd_paramsE,"a",@progbits
	.sectionflags	@""
	.align	4
.nv.constant0._ZN5flash16flash_fwd_kernelI23Flash_fwd_kernel_traitsILi64ELi128ELi128ELi4ELb0ELb0EN7cutlass10bfloat16_tE19Flash_kernel_traitsILi64ELi128ELi128ELi4ES3_EELb0ELb0ELb1ELb0ELb0ELb1ELb0ELb0EEEvNS_16Flash_fwd_paramsE:
	.zero		816


//--------------------- .nv.constant0._ZN5flash16flash_fwd_kernelI23Flash_fwd_kernel_traitsILi64ELi128ELi128ELi4ELb0ELb0EN7cutlass10bfloat16_tE19Flash_kernel_traitsILi64ELi128ELi128ELi4ES3_EELb0ELb0ELb1ELb0ELb0ELb1ELb1ELb0EEEvNS_16Flash_fwd_paramsE --------------------------
	.section	.nv.constant0._ZN5flash16flash_fwd_kernelI23Flash_fwd_kernel_traitsILi64ELi128ELi128ELi4ELb0ELb0EN7cutlass10bfloat16_tE19Flash_kernel_traitsILi64ELi128ELi128ELi4ES3_EELb0ELb0ELb1ELb0ELb0ELb1ELb1ELb0EEEvNS_16Flash_fwd_paramsE,"a",@progbits
	.sectionflags	@""
	.align	4
.nv.constant0._ZN5flash16flash_fwd_kernelI23Flash_fwd_kernel_traitsILi64ELi128ELi128ELi4ELb0ELb0EN7cutlass10bfloat16_tE19Flash_kernel_traitsILi64ELi128ELi128ELi4ES3_EELb0ELb0ELb1ELb0ELb0ELb1ELb1ELb0EEEvNS_16Flash_fwd_paramsE:
	.zero		816


//--------------------- .nv.constant0._ZN5flash16flash_fwd_kernelI23Flash_fwd_kernel_traitsILi64ELi128ELi128ELi4ELb0ELb0EN7cutlass10bfloat16_tE19Flash_kernel_traitsILi64ELi128ELi128ELi4ES3_EELb0ELb0ELb1ELb0ELb0ELb0ELb0ELb0EEEvNS_16Flash_fwd_paramsE --------------------------
	.section	.nv.constant0._ZN5flash16flash_fwd_kernelI23Flash_fwd_kernel_traitsILi64ELi128ELi128ELi4ELb0ELb0EN7cutlass10bfloat16_tE19Flash_kernel_traitsILi64ELi128ELi128ELi4ES3_EELb0ELb0ELb1ELb0ELb0ELb0ELb0ELb0EEEvNS_16Flash_fwd_paramsE,"a",@progbits
	.sectionflags	@""
	.align	4
.nv.constant0._ZN5flash16flash_fwd_kernelI23Flash_fwd_kernel_traitsILi64ELi128ELi128ELi4ELb0ELb0EN7cutlass10bfloat16_tE19Flash_kernel_traitsILi64ELi128ELi128ELi4ES3_EELb0ELb0ELb1ELb0ELb0ELb0ELb0ELb0EEEvNS_16Flash_fwd_paramsE:
	.zero		816


//--------------------- .nv.constant0._ZN5flash16flash_fwd_kernelI23Flash_fwd_kernel_traitsILi64ELi128ELi128ELi4ELb0ELb0EN7cutlass10bfloat16_tE19Flash_kernel_traitsILi64ELi128ELi128ELi4ES3_EELb0ELb0ELb1ELb0ELb0ELb0ELb1ELb0EEEvNS_16Flash_fwd_paramsE --------------------------
	.section	.nv.constant0._ZN5flash16flash_fwd_kernelI23Flash_fwd_kernel_traitsILi64ELi128ELi128ELi4ELb0ELb0EN7cutlass10bfloat16_tE19Flash_kernel_traitsILi64ELi128ELi128ELi4ES3_EELb0ELb0ELb1ELb0ELb0ELb0ELb1ELb0EEEvNS_16Flash_fwd_paramsE,"a",@progbits
	.sectionflags	@""
	.align	4
.nv.constant0._ZN5flash16flash_fwd_kernelI23Flash_fwd_kernel_traitsILi64ELi128ELi128ELi4ELb0ELb0EN7cutlass10bfloat16_tE19Flash_kernel_traitsILi64ELi128ELi128ELi4ES3_EELb0ELb0ELb1ELb0ELb0ELb0ELb1ELb0EEEvNS_16Flash_fwd_paramsE:
	.zero		816


//--------------------- .nv.constant0._ZN5flash16flash_fwd_kernelI23Flash_fwd_kernel_traitsILi64ELi128ELi128ELi4ELb0ELb0EN7cutlass10bfloat16_tE19Flash_kernel_traitsILi64ELi128ELi128ELi4ES3_EELb0ELb0ELb1ELb1ELb0ELb0ELb0ELb0EEEvNS_16Flash_fwd_paramsE --------------------------
	.section	.nv.constant0._ZN5flash16flash_fwd_kernelI23Flash_fwd_kernel_traitsILi64ELi128ELi128ELi4ELb0ELb0EN7cutlass10bfloat16_tE19Flash_kernel_traitsILi64ELi128ELi128ELi4ES3_EELb0ELb0ELb1ELb1ELb0ELb0ELb0ELb0EEEvNS_16Flash_fwd_paramsE,"a",@progbits
	.sectionflags	@""
	.align	4
.nv.constant0._ZN5flash16flash_fwd_kernelI23Flash_fwd_kernel_traitsILi64ELi128ELi128ELi4ELb0ELb0EN7cutlass10bfloat16_tE19Flash_kernel_traitsILi64ELi128ELi128ELi4ES3_EELb0ELb0ELb1ELb1ELb0ELb0ELb0ELb0EEEvNS_16Flash_fwd_paramsE:
	.zero		816


//--------------------- .nv.constant0._ZN5flash16flash_fwd_kernelI23Flash_fwd_kernel_traitsILi64ELi128ELi128ELi4ELb0ELb0EN7cutlass10bfloat16_tE19Flash_kernel_traitsILi64ELi128ELi128ELi4ES3_EELb0ELb0ELb1ELb1ELb0ELb0ELb1ELb0EEEvNS_16Flash_fwd_paramsE --------------------------
	.section	.nv.constant0._ZN5flash16flash_fwd_kernelI23Flash_fwd_kernel_traitsILi64ELi128ELi128ELi4ELb0ELb0EN7cutlass10bfloat16_tE19Flash_kernel_traitsILi64ELi128ELi128ELi4ES3_EELb0ELb0ELb1ELb1ELb0ELb0ELb1ELb0EEEvNS_16Flash_fwd_paramsE,"a",@progbits
	.sectionflags	@""
	.align	4
.nv.constant0._ZN5flash16flash_fwd_kernelI23Flash_fwd_kernel_traitsILi64ELi128ELi128ELi4ELb0ELb0EN7cutlass10bfloat16_tE19Flash_kernel_traitsILi64ELi128ELi128ELi4ES3_EELb0ELb0ELb1ELb1ELb0ELb0ELb1ELb0EEEvNS_16Flash_fwd_paramsE:
	.zero		816


//--------------------- .nv.constant0._ZN5flash16flash_fwd_kernelI23Flash_fwd_kernel_traitsILi64ELi128ELi64ELi4ELb0ELb0EN7cutlass10bfloat16_tE19Flash_kernel_traitsILi64ELi128ELi64ELi4ES3_EELb1ELb0ELb0ELb0ELb0ELb1ELb0ELb0EEEvNS_16Flash_fwd_paramsE --------------------------
	.section	.nv.constant0._ZN5flash16flash_fwd_kernelI23Flash_fwd_kernel_traitsILi64ELi128ELi64ELi4ELb0ELb0EN7cutlass10bfloat16_tE19Flash_kernel_traitsILi64ELi128ELi64ELi4ES3_EELb1ELb0ELb0ELb0ELb0ELb1ELb0ELb0EEEvNS_16Flash_fwd_paramsE,"a",@progbits
	.sectionflags	@""
	.align	4
.nv.constant0._ZN5flash16flash_fwd_kernelI23Flash_fwd_kernel_traitsILi64ELi128ELi64ELi4ELb0ELb0EN7cutlass10bfloat16_tE19Flash_kernel_traitsILi64ELi128ELi64ELi4ES3_EELb1ELb0ELb0ELb0ELb0ELb1ELb0ELb0EEEvNS_16Flash_fwd_paramsE:
	.zero		816


//--------------------- .nv.constant0._ZN5flash16flash_fwd_kernelI23Flash_fwd_kernel_traitsILi64ELi128ELi64ELi4ELb0ELb0EN7cutlass10bfloat16_tE19Flash_kernel_traitsILi64ELi128ELi64ELi4ES3_EELb0ELb0ELb0ELb0ELb0ELb1ELb1ELb0EEEvNS_16Flash_fwd_paramsE --------------------------
	.section	.nv.constant0._ZN5flash16flash_fwd_kernelI23Flash_fwd_kernel_traitsILi64ELi128ELi64ELi4ELb0ELb0EN7cutlass10bfloat16_tE19Flash_kernel_traitsILi64ELi128ELi64ELi4ES3_EELb0ELb0ELb0ELb0ELb0ELb1ELb1ELb0EEEvNS_16Flash_fwd_paramsE,"a",@progbits
	.sectionflags	@""
	.align	4
.nv.constant0._ZN5flash16flash_fwd_kernelI23Flash_fwd_kernel_traitsILi64ELi128ELi64ELi4ELb0ELb0EN7cutlass10bfloat16_tE19Flash_kernel_traitsILi64ELi128ELi64ELi4ES3_EELb0ELb0ELb0ELb0ELb0ELb1ELb1ELb0EEEvNS_16Flash_fwd_paramsE:
	.zero		816


//--------------------- .nv.constant0._ZN5flash16flash_fwd_kernelI23Flash_fwd_kernel_traitsILi64ELi128ELi64ELi4ELb0ELb0EN7cutlass10bfloat16_tE19Flash_kernel_traitsILi64ELi128ELi64ELi4ES3_EELb1ELb0ELb0ELb0ELb0ELb0ELb0ELb0EEEvNS_16Flash_fwd_paramsE --------------------------
	.section	.nv.constant0._ZN5flash16flash_fwd_kernelI23Flash_fwd_kernel_traitsILi64ELi128ELi64ELi4ELb0ELb0EN7cutlass10bfloat16_tE19Flash_kernel_traitsILi64ELi128ELi64ELi4ES3_EELb1ELb0ELb0ELb0ELb0ELb0ELb0ELb0EEEvNS_16Flash_fwd_paramsE,"a",@progbits
	.sectionflags	@""
	.align	4
.nv.constant0._ZN5flash16flash_fwd_kernelI23Flash_fwd_kernel_traitsILi64ELi128ELi64ELi4ELb0ELb0EN7cutlass10bfloat16_tE19Flash_kernel_traitsILi64ELi128ELi64ELi4ES3_EELb1ELb0ELb0ELb0ELb0ELb0ELb0ELb0EEEvNS_16Flash_fwd_paramsE:
	.zero		816


//--------------------- .nv.constant0._ZN5flash16flash_fwd_kernelI23Flash_fwd_kernel_traitsILi64ELi128ELi64ELi4ELb0ELb0EN7cutlass10bfloat16_tE19Flash_kernel_traitsILi64ELi128ELi64ELi4ES3_EELb1ELb0ELb1ELb0ELb0ELb0ELb0ELb0EEEvNS_16Flash_fwd_paramsE --------------------------
	.section	.nv.constant0._ZN5flash16flash_fwd_kernelI23Flash_fwd_kernel_traitsILi64ELi128ELi64ELi4ELb0ELb0EN7cutlass10bfloat16_tE19Flash_kernel_traitsILi64ELi128ELi64ELi4ES3_EELb1ELb0ELb1ELb0ELb0ELb0ELb0ELb0EEEvNS_16Flash_fwd_paramsE,"a",@progbits
	.sectionflags	@""
	.align	4
.nv.constant0._ZN5flash16flash_fwd_kernelI23Flash_fwd_kernel_traitsILi64ELi128ELi64ELi4ELb0ELb0EN7cutlass10bfloat16_tE19Flash_kernel_traitsILi64ELi128ELi64ELi4ES3_EELb1ELb0ELb1ELb0ELb0ELb0ELb0ELb0EEEvNS_16Flash_fwd_paramsE:
	.zero		816


//--------------------- .nv.constant0._ZN5flash16flash_fwd_kernelI23Flash_fwd_kernel_traitsILi64ELi128ELi64ELi4ELb0ELb0EN7cutlass10bfloat16_tE19Flash_kernel_traitsILi64ELi128ELi64ELi4ES3_EELb1ELb0ELb0ELb0ELb1ELb1ELb0ELb0EEEvNS_16Flash_fwd_paramsE --------------------------
	.section	.nv.constant0._ZN5flash16flash_fwd_kernelI23Flash_fwd_kernel_traitsILi64ELi128ELi64ELi4ELb0ELb0EN7cutlass10bfloat16_tE19Flash_kernel_traitsILi64ELi128ELi64ELi4ES3_EELb1ELb0ELb0ELb0ELb1ELb1ELb0ELb0EEEvNS_16Flash_fwd_paramsE,"a",@progbits
	.sectionflags	@""
	.align	4
.nv.constant0._ZN5flash16flash_fwd_kernelI23Flash_fwd_kernel_traitsILi64ELi128ELi64ELi4ELb0ELb0EN7cutlass10bfloat16_tE19Flash_kernel_traitsILi64ELi128ELi64ELi4ES3_EELb1ELb0ELb0ELb0ELb1ELb1ELb0ELb0EEEvNS_16Flash_fwd_paramsE:
	.zero		816


//--------------------- .nv.constant0._ZN5flash16flash_fwd_kernelI23Flash_fwd_kernel_traitsILi64ELi128ELi64ELi4ELb0ELb0EN7cutlass10bfloat16_tE19Flash_kernel_traitsILi64ELi128ELi64ELi4ES3_EELb0ELb0ELb0ELb0ELb1ELb1ELb1ELb0EEEvNS_16Flash_fwd_paramsE --------------------------
	.section	.nv.constant0._ZN5flash16flash_fwd_kernelI23Flash_fwd_kernel_traitsILi64ELi128ELi64ELi4ELb0ELb0EN7cutlass10bfloat16_tE19Flash_kernel_traitsILi64ELi128ELi64ELi4ES3_EELb0ELb0ELb0ELb0ELb1ELb1ELb1ELb0EEEvNS_16Flash_fwd_paramsE,"a",@progbits
	.sectionflags	@""
	.align	4
.nv.constant0._ZN5flash16flash_fwd_kernelI23Flash_fwd_kernel_traitsILi64ELi128ELi64ELi4ELb0ELb0EN7cutlass10bfloat16_tE19Flash_kernel_traitsILi64ELi128ELi64ELi4ES3_EELb0ELb0ELb0ELb0ELb1ELb1ELb1ELb0EEEvNS_16Flash_fwd_paramsE:
	.zero		816


//--------------------- .nv.constant0._ZN5flash16flash_fwd_kernelI23Flash_fwd_kernel_traitsILi64ELi128ELi64ELi4ELb0ELb0EN7cutlass10bfloat16_tE19Flash_kernel_traitsILi64ELi128ELi64ELi4ES3_EELb1ELb0ELb0ELb1ELb0ELb0ELb0ELb0EEEvNS_16Flash_fwd_paramsE --------------------------
	.section	.nv.constant0._ZN5flash16flash_fwd_kernelI23Flash_fwd_kernel_traitsILi64ELi128ELi64ELi4ELb0ELb0EN7cutlass10bfloat16_tE19Flash_kernel_traitsILi64ELi128ELi64ELi4ES3_EELb1ELb0ELb0ELb1ELb0ELb0ELb0ELb0EEEvNS_16Flash_fwd_paramsE,"a",@progbits
	.sectionflags	@""
	.align	4
.nv.constant0._ZN5flash16flash_fwd_kernelI23Flash_fwd_kernel_traitsILi64ELi128ELi64ELi4ELb0ELb0EN7cutlass10bfloat16_tE19Flash_kernel_traitsILi64ELi128ELi64ELi4ES3_EELb1ELb0ELb0ELb1ELb0ELb0ELb0ELb0EEEvNS_16Flash_fwd_paramsE:
	.zero		816


//--------------------- .nv.constant0._ZN5flash16flash_fwd_kernelI23Flash_fwd_kernel_traitsILi64ELi128ELi64ELi4ELb0ELb0EN7cutlass10bfloat16_tE19Flash_kernel_traitsILi64ELi128ELi64ELi4ES3_EELb1ELb0ELb0ELb0ELb0ELb0ELb0ELb1EEEvNS_16Flash_fwd_paramsE --------------------------
	.section	.nv.constant0._ZN5flash16flash_fwd_kernelI23Flash_fwd_kernel_traitsILi64ELi128ELi64ELi4ELb0ELb0EN7cutlass10bfloat16_tE19Flash_kernel_traitsILi64ELi128ELi64ELi4ES3_EELb1ELb0ELb0ELb0ELb0ELb0ELb0ELb1EEEvNS_16Flash_fwd_paramsE,"a",@progbits
	.sectionflags	@""
	.align	4
.nv.constant0._ZN5flash16flash_fwd_kernelI23Flash_fwd_kernel_traitsILi64ELi128ELi64ELi4ELb0ELb0EN7cutlass10bfloat16_tE19Flash_kernel_traitsILi64ELi128ELi64ELi4ES3_EELb1ELb0ELb0ELb0ELb0ELb0ELb0ELb1EEEvNS_16Flash_fwd_paramsE:
	.zero		816


//--------------------- .nv.constant0._ZN5flash16flash_fwd_kernelI23Flash_fwd_kernel_traitsILi64ELi128ELi64ELi4ELb0ELb0EN7cutlass10bfloat16_tE19Flash_kernel_traitsILi64ELi128ELi64ELi4ES3_EELb0ELb0ELb0ELb0ELb0ELb0ELb1ELb0EEEvNS_16Flash_fwd_paramsE --------------------------
	.section	.nv.constant0._ZN5flash16flash_fwd_kernelI23Flash_fwd_kernel_traitsILi64ELi128ELi64ELi4ELb0ELb0EN7cutlass10bfloat16_tE19Flash_kernel_traitsILi64ELi128ELi64ELi4ES3_EELb0ELb0ELb0ELb0ELb0ELb0ELb1ELb0EEEvNS_16Flash_fwd_paramsE,"a",@progbits
	.sectionflags	@""
	.align	4
.nv.constant0._ZN5flash16flash_fwd_kernelI23Flash_fwd_kernel_traitsILi64ELi128ELi64ELi4ELb0ELb0EN7cutlass10bfloat16_tE19Flash_kernel_traitsILi64ELi128ELi64ELi4ES3_EELb0ELb0ELb0ELb0ELb0ELb0ELb1ELb0EEEvNS_16Flash_fwd_paramsE:
	.zero		816


//--------------------- .nv.constant0._ZN5flash16flash_fwd_kernelI23Flash_fwd_kernel_traitsILi64ELi128ELi64ELi4ELb0ELb0EN7cutlass10bfloat16_tE19Flash_kernel_traitsILi64ELi128ELi64ELi4ES3_EELb1ELb0ELb0ELb1ELb0ELb0ELb0ELb1EEEvNS_16Flash_fwd_paramsE --------------------------
	.section	.nv.constant0._ZN5flash16flash_fwd_kernelI23Flash_fwd_kernel_traitsILi64ELi128ELi64ELi4ELb0ELb0EN7cutlass10bfloat16_tE19Flash_kernel_traitsILi64ELi128ELi64ELi4ES3_EELb1ELb0ELb0ELb1ELb0ELb0ELb0ELb1EEEvNS_16Flash_fwd_paramsE,"a",@progbits
	.sectionflags	@""
	.align	4
.nv.constant0._ZN5flash16flash_fwd_kernelI23Flash_fwd_kernel_traitsILi64ELi128ELi64ELi4ELb0ELb0EN7cutlass10bfloat16_tE19Flash_kernel_traitsILi64ELi128ELi64ELi4ES3_EELb1ELb0ELb0ELb1ELb0ELb0ELb0ELb1EEEvNS_16Flash_fwd_paramsE:
	.zero		816


//--------------------- .nv.constant0._ZN5flash16flash_fwd_kernelI23Flash_fwd_kernel_traitsILi64ELi128ELi64ELi4ELb0ELb0EN7cutlass10bfloat16_tE19Flash_kernel_traitsILi64ELi128ELi64ELi4ES3_EELb0ELb0ELb0ELb1ELb0ELb0ELb1ELb0EEEvNS_16Flash_fwd_paramsE --------------------------
	.section	.nv.constant0._ZN5flash16flash_fwd_kernelI23Flash_fwd_kernel_traitsILi64ELi128ELi64ELi4ELb0ELb0EN7cutlass10bfloat16_tE19Flash_kernel_traitsILi64ELi128ELi64ELi4ES3_EELb0ELb0ELb0ELb1ELb0ELb0ELb1ELb0EEEvNS_16Flash_fwd_paramsE,"a",@progbits
	.sectionflags	@""
	.align	4
.nv.constant0._ZN5flash16flash_fwd_kernelI23Flash_fwd_kernel_traitsILi64ELi128ELi64ELi4ELb0ELb0EN7cutlass10bfloat16_tE19Flash_kernel_traitsILi64ELi128ELi64ELi4ES3_EELb0ELb0ELb0ELb1ELb0ELb0ELb1ELb0EEEvNS_16Flash_fwd_paramsE:
	.zero		816


//--------------------- .nv.constant0._ZN5flash16flash_fwd_kernelI23Flash_fwd_kernel_traitsILi64ELi128ELi64ELi4ELb0ELb0EN7cutlass10bfloat16_tE19Flash_kernel_traitsILi64ELi128ELi64ELi4ES3_EELb1ELb0ELb1ELb0ELb0ELb1ELb0ELb0EEEvNS_16Flash_fwd_paramsE --------------------------
	.section	.nv.constant0._ZN5flash16flash_fwd_kernelI23Flash_fwd_kernel_traitsILi64ELi128ELi64ELi4ELb0ELb0EN7cutlass10bfloat16_tE19Flash_kernel_traitsILi64ELi128ELi64ELi4ES3_EELb1ELb0ELb1ELb0ELb0ELb1ELb0ELb0EEEvNS_16Flash_fwd_paramsE,"a",@progbits
	.sectionflags	@""
	.align	4
.nv.constant0._ZN5flash16flash_fwd_kernelI23Flash_fwd_kernel_traitsILi64ELi128ELi64ELi4ELb0ELb0EN7cutlass10bfloat16_tE19Flash_kernel_traitsILi64ELi128ELi64ELi4ES3_EELb1ELb0ELb1ELb0ELb0ELb1ELb0ELb0EEEvNS_16Flash_fwd_paramsE:
	.zero		816


//--------------------- .nv.constant0._ZN5flash16flash_fwd_kernelI23Flash_fwd_kernel_traitsILi64ELi128ELi64ELi4ELb0ELb0EN7cutlass10bfloat16_tE19Flash_kernel_traitsILi64ELi128ELi64ELi4ES3_EELb0ELb0ELb1ELb0ELb0ELb1ELb1ELb0EEEvNS_16Flash_fwd_paramsE --------------------------
	.section	.nv.constant0._ZN5flash16flash_fwd_kernelI23Flash_fwd_kernel_traitsILi64ELi128ELi64ELi4ELb0ELb0EN7cutlass10bfloat16_tE19Flash_kernel_traitsILi64ELi128ELi64ELi4ES3_EELb0ELb0ELb1ELb0ELb0ELb1ELb1ELb0EEEvNS_16Flash_fwd_paramsE,"a",@progbits
	.sectionflags	@""
	.align	4
.nv.constant0._ZN5flash16flash_fwd_kernelI23Flash_fwd_kernel_traitsILi64ELi128ELi64ELi4ELb0ELb0EN7cutlass10bfloat16_tE19Flash_kernel_traitsILi64ELi128ELi64ELi4ES3_EELb0ELb0ELb1ELb0ELb0ELb1ELb1ELb0EEEvNS_16Flash_fwd_paramsE:
	.zero		816


//--------------------- .nv.constant0._ZN5flash16flash_fwd_kernelI23Flash_fwd_kernel_traitsILi64ELi128ELi64ELi4ELb0ELb0EN7cutlass10bfloat16_tE19Flash_kernel_traitsILi64ELi128ELi64ELi4ES3_EELb1ELb0ELb1ELb1ELb0ELb0ELb0ELb0EEEvNS_16Flash_fwd_paramsE --------------------------
	.section	.nv.constant0._ZN5flash16flash_fwd_kernelI23Flash_fwd_kernel_traitsILi64ELi128ELi64ELi4ELb0ELb0EN7cutlass10bfloat16_tE19Flash_kernel_traitsILi64ELi128ELi64ELi4ES3_EELb1ELb0ELb1ELb1ELb0ELb0ELb0ELb0EEEvNS_16Flash_fwd_paramsE,"a",@progbits
	.sectionflags	@""
	.align	4
.nv.constant0._ZN5flash16flash_fwd_kernelI23Flash_fwd_kernel_traitsILi64ELi128ELi64ELi4ELb0ELb0EN7cutlass10bfloat16_tE19Flash_kernel_traitsILi64ELi128ELi64ELi4ES3_EELb1ELb0ELb1ELb1ELb0ELb0ELb0ELb0EEEvNS_16Flash_fwd_paramsE:
	.zero		816


//--------------------- .nv.constant0._ZN5flash16flash_fwd_kernelI23Flash_fwd_kernel_traitsILi64ELi128ELi64ELi4ELb0ELb0EN7cutlass10bfloat16_tE19Flash_kernel_traitsILi64ELi128ELi64ELi4ES3_EELb1ELb0ELb1ELb0ELb0ELb0ELb0ELb1EEEvNS_16Flash_fwd_paramsE --------------------------
	.section	.nv.constant0._ZN5flash16flash_fwd_kernelI23Flash_fwd_kernel_traitsILi64ELi128ELi64ELi4ELb0ELb0EN7cutlass10bfloat16_tE19Flash_kernel_traitsILi64ELi128ELi64ELi4ES3_EELb1ELb0ELb1ELb0ELb0ELb0ELb0ELb1EEEvNS_16Flash_fwd_paramsE,"a",@progbits
	.sectionflags	@""
	.align	4
.nv.constant0._ZN5flash16flash_fwd_kernelI23Flash_fwd_kernel_traitsILi64ELi128ELi64ELi4ELb0ELb0EN7cutlass10bfloat16_tE19Flash_kernel_traitsILi64ELi128ELi64ELi4ES3_EELb1ELb0ELb1ELb0ELb0ELb0ELb0ELb1EEEvNS_16Flash_fwd_paramsE:
	.zero		816


//--------------------- .nv.constant0._ZN5flash16flash_fwd_kernelI23Flash_fwd_kernel_traitsILi64ELi128ELi64ELi4ELb0ELb0EN7cutlass10bfloat16_tE19Flash_kernel_traitsILi64ELi128ELi64ELi4ES3_EELb0ELb0ELb1ELb0ELb0ELb0ELb1ELb0EEEvNS_16Flash_fwd_paramsE --------------------------
	.section	.nv.constant0._ZN5flash16flash_fwd_kernelI23Flash_fwd_kernel_traitsILi64ELi128ELi64ELi4ELb0ELb0EN7cutlass10bfloat16_tE19Flash_kernel_traitsILi64ELi128ELi64ELi4ES3_EELb0ELb0ELb1ELb0ELb0ELb0ELb1ELb0EEEvNS_16Flash_fwd_paramsE,"a",@progbits
	.sectionflags	@""
	.align	4
.nv.constant0._ZN5flash16flash_fwd_kernelI23Flash_fwd_kernel_traitsILi64ELi128ELi64ELi4ELb0ELb0EN7cutlass10bfloat16_tE19Flash_kernel_traitsILi64ELi128ELi64ELi4ES3_EELb0ELb0ELb1ELb0ELb0ELb0ELb1ELb0EEEvNS_16Flash_fwd_paramsE:
	.zero		816


//--------------------- .nv.constant0._ZN5flash16flash_fwd_kernelI23Flash_fwd_kernel_traitsILi64ELi128ELi64ELi4ELb0ELb0EN7cutlass10bfloat16_tE19Flash_kernel_traitsILi64ELi128ELi64ELi4ES3_EELb1ELb0ELb1ELb1ELb0ELb0ELb0ELb1EEEvNS_16Flash_fwd_paramsE --------------------------
	.section	.nv.constant0._ZN5flash16flash_fwd_kernelI23Flash_fwd_kernel_traitsILi64ELi128ELi64ELi4ELb0ELb0EN7cutlass10bfloat16_tE19Flash_kernel_traitsILi64ELi128ELi64ELi4ES3_EELb1ELb0ELb1ELb1ELb0ELb0ELb0ELb1EEEvNS_16Flash_fwd_paramsE,"a",@progbits
	.sectionflags	@""
	.align	4
.nv.constant0._ZN5flash16flash_fwd_kernelI23Flash_fwd_kernel_traitsILi64ELi128ELi64ELi4ELb0ELb0EN7cutlass10bfloat16_tE19Flash_kernel_traitsILi64ELi128ELi64ELi4ES3_EELb1ELb0ELb1ELb1ELb0ELb0ELb0ELb1EEEvNS_16Flash_fwd_paramsE:
	.zero		816


//--------------------- .nv.constant0._ZN5flash16flash_fwd_kernelI23Flash_fwd_kernel_traitsILi64ELi128ELi64ELi4ELb0ELb0EN7cutlass10bfloat16_tE19Flash_kernel_traitsILi64ELi128ELi64ELi4ES3_EELb0ELb0ELb1ELb1ELb0ELb0ELb1ELb0EEEvNS_16Flash_fwd_paramsE --------------------------
	.section	.nv.constant0._ZN5flash16flash_fwd_kernelI23Flash_fwd_kernel_traitsILi64ELi128ELi64ELi4ELb0ELb0EN7cutlass10bfloat16_tE19Flash_kernel_traitsILi64ELi128ELi64ELi4ES3_EELb0ELb0ELb1ELb1ELb0ELb0ELb1ELb0EEEvNS_16Flash_fwd_paramsE,"a",@progbits
	.sectionflags	@""
	.align	4
.nv.constant0._ZN5flash16flash_fwd_kernelI23Flash_fwd_kernel_traitsILi64ELi128ELi64ELi4ELb0ELb0EN7cutlass10bfloat16_tE19Flash_kernel_traitsILi64ELi128ELi64ELi4ES3_EELb0ELb0ELb1ELb1ELb0ELb0ELb1ELb0EEEvNS_16Flash_fwd_paramsE:
	.zero		816


//--------------------- .text._ZN5flash16flash_fwd_kernelI23Flash_fwd_kernel_traitsILi64ELi128ELi128ELi4ELb0ELb0EN7cutlass10bfloat16_tE19Flash_kernel_traitsILi64ELi128ELi128ELi4ES3_EELb0ELb0ELb0ELb0ELb0ELb1ELb0ELb0EEEvNS_16Flash_fwd_paramsE --------------------------
	.section	.text._ZN5flash16flash_fwd_kernelI23Flash_fwd_kernel_traitsILi64ELi128ELi128ELi4ELb0ELb0EN7cutlass10bfloat16_tE19Flash_kernel_traitsILi64ELi128ELi128ELi4ES3_EELb0ELb0ELb0ELb0ELb0ELb1ELb0ELb0EEEvNS_16Flash_fwd_paramsE,"ax",@progbits
	.sectioninfo	@"SHI_REGISTERS=255"
	.align	128
        .global         _ZN5flash16flash_fwd_kernelI23Flash_fwd_kernel_traitsILi64ELi128ELi128ELi4ELb0ELb0EN7cutlass10bfloat16_tE19Flash_kernel_traitsILi64ELi128ELi128ELi4ES3_EELb0ELb0ELb0ELb0ELb0ELb1ELb0ELb0EEEvNS_16Flash_fwd_paramsE
        .type           _ZN5flash16flash_fwd_kernelI23Flash_fwd_kernel_traitsILi64ELi128ELi128ELi4ELb0ELb0EN7cutlass10bfloat16_tE19Flash_kernel_traitsILi64ELi128ELi128ELi4ES3_EELb0ELb0ELb0ELb0ELb0ELb1ELb0ELb0EEEvNS_16Flash_fwd_paramsE,@function
        .size           _ZN5flash16flash_fwd_kernelI23Flash_fwd_kernel_traitsILi64ELi128ELi128ELi4ELb0ELb0EN7cutlass10bfloat16_tE19Flash_kernel_traitsILi64ELi128ELi128ELi4ES3_EELb0ELb0ELb0ELb0ELb0ELb1ELb0ELb0EEEvNS_16Flash_fwd_paramsE,(.L_x_2112 - _ZN5flash16flash_fwd_kernelI23Flash_fwd_kernel_traitsILi64ELi128ELi128ELi4ELb0ELb0EN7cutlass10bfloat16_tE19Flash_kernel_traitsILi64ELi128ELi128ELi4ES3_EELb0ELb0ELb0ELb0ELb0ELb1ELb0ELb0EEEvNS_16Flash_fwd_paramsE)
        .other          _ZN5flash16flash_fwd_kernelI23Flash_fwd_kernel_traitsILi64ELi128ELi128ELi4ELb0ELb0EN7cutlass10bfloat16_tE19Flash_kernel_traitsILi64ELi128ELi128ELi4ES3_EELb0ELb0ELb0ELb0ELb0ELb1ELb0ELb0EEEvNS_16Flash_fwd_paramsE,@"STO_CUDA_ENTRY STV_DEFAULT"
_ZN5flash16flash_fwd_kernelI23Flash_fwd_kernel_traitsILi64ELi128ELi128ELi4ELb0ELb0EN7cutlass10bfloat16_tE19Flash_kernel_traitsILi64ELi128ELi128ELi4ES3_EELb0ELb0ELb0ELb0ELb0ELb1ELb0ELb0EEEvNS_16Flash_fwd_paramsE:
.text._ZN5flash16flash_fwd_kernelI23Flash_fwd_kernel_traitsILi64ELi128ELi128ELi4ELb0ELb0EN7cutlass10bfloat16_tE19Flash_kernel_traitsILi64ELi128ELi128ELi4ES3_EELb0ELb0ELb0ELb0ELb0ELb1ELb0ELb0EEEvNS_16Flash_fwd_paramsE:
[----:B------:R-:W-:Y:S02]  /*0000*/  MOV R1, c[0x0][0x28] ;  /* 0x00000a0000017a02 */ /* 0x000fe40000000f00 */
[----:B------:R-:W1:Y:S01]  /*0010*/  S2R R11, SR_CTAID.Y ;  /* 0x00000000000b7919 */ /* 0x000e620000002600 */
[----:B------:R-:W2:Y:S01]  /*0020*/  LDC.U8 R0, c[0x0][0x312] ;  /* 0x0000c480ff007b82 */ /* 0x000ea20000000000 */
[----:B------:R-:W-:Y:S01]  /*0030*/  ISETP.NE.U32.AND P2, PT, RZ, c[0x0][0x240], PT ;  /* 0x00009000ff007a0c */ /* 0x000fe20003f45070 */
[----:B------:R-:W-:Y:S01]  /*0040*/  IMAD.MOV.U32 R7, RZ, RZ, 0x4 ;  /* 0x00000004ff077424 */ /* 0x000fe200078e00ff */
[----:B------:R-:W-:Y:S01]  /*0050*/  ULDC.64 UR8, c[0x0][0x118] ;  /* 0x0000460000087ab9 */ /* 0x000fe20000000a00 */
[----:B------:R-:W-:Y:S01]  /*0060*/  IMAD.MOV.U32 R9, RZ, RZ, -0x1 ;  /* 0xffffffffff097424 */ /* 0x000fe200078e00ff */
[----:B------:R-:W-:Y:S02]  /*0070*/  ISETP.NE.AND.EX P2, PT, RZ, c[0x0][0x244], PT, P2 ;  /* 0x00009100ff007a0c */ /* 0x000fe40003f45320 */
[----:B------:R-:W-:Y:S02]  /*0080*/  ISETP.EQ.U32.AND P1, PT, RZ, c[0x0][0x248], PT ;  /* 0x00009200ff007a0c */ /* 0x000fe40003f22070 */
[----:B------:R-:W-:Y:S01]  /*0090*/  ISETP.NE.U32.AND P0, PT, RZ, c[0x0][0x250], PT ;  /* 0x00009400ff007a0c */ /* 0x000fe20003f05070 */
[----:B------:R-:W-:Y:S01]  /*00a0*/  IMAD.MOV.U32 R8, RZ, RZ, -0x1 ;  /* 0xffffffffff087424 */ /* 0x000fe200078e00ff */
[----:B------:R-:W-:-:S02]  /*00b0*/  IADD3 R1, R1, -0xc0, RZ ;  /* 0xffffff4001017810 */ /* 0x000fc40007ffe0ff */
[----:B------:R-:W-:Y:S01]  /*00c0*/  ISETP.NE.AND.EX P0, PT, RZ, c[0x0][0x254], PT, P0 ;  /* 0x00009500ff007a0c */ /* 0x000fe20003f05300 */
[----:B-1----:R-:W-:Y:S01]  /*00d0*/  IMAD.WIDE R2, R11, R7, c[0x0][0x240] ;  /* 0x000090000b027625 */ /* 0x002fe200078e0207 */
[----:B--2---:R-:W-:-:S04]  /*00e0*/  ISETP.NE.AND P3, PT, R0, RZ, PT ;  /* 0x000000ff0000720c */ /* 0x004fc80003f65270 */
[----:B------:R1:W2:Y:S01]  /*00f0*/  @P2 LDG.E R9, [R2.64] ;  /* 0x0000000802092981 */ /* 0x0002a2000c1e1900 */
[----:B------:R-:W-:Y:S01]  /*0100*/  ISETP.EQ.OR.EX P1, PT, RZ, c[0x0][0x24c], !P3, P1 ;  /* 0x00009300ff007a0c */ /* 0x000fe20005f22710 */
[----:B------:R-:W-:Y:S02]  /*0110*/  IMAD.WIDE R4, R11, R7, c[0x0][0x248] ;  /* 0x000092000b047625 */ /* 0x000fe400078e0207 */
[----:B------:R1:W3:Y:S10]  /*0120*/  @P2 LDG.E R0, [R2.64+0x4] ;  /* 0x0000040802002981 */ /* 0x0002f4000c1e1900 */
[----:B------:R4:W5:Y:S01]  /*0130*/  @!P1 LDG.E R8, [R4.64] ;  /* 0x0000000804089981 */ /* 0x000962000c1e1900 */
[----:B------:R-:W-:-:S03]  /*0140*/  IMAD.MOV.U32 R6, RZ, RZ, RZ ;  /* 0x000000ffff067224 */ /* 0x000fc600078e00ff */
[----:B------:R-:W2:Y:S04]  /*0150*/  S2R R17, SR_CTAID.X ;  /* 0x0000000000117919 */ /* 0x000ea80000002500 */
[----:B------:R-:W2:Y:S01]  /*0160*/  S2R R16, SR_CTAID.Z ;  /* 0x0000000000107919 */ /* 0x000ea20000002700 */
[----:B-1----:R-:W-:-:S03]  /*0170*/  @P0 IMAD.WIDE R2, R11, R7, c[0x0][0x250] ;  /* 0x000094000b020625 */ /* 0x002fc600078e0207 */
[----:B------:R-:W1:Y:S04]  /*0180*/  S2R R138, SR_TID.X ;  /* 0x00000000008a7919 */ /* 0x000e680000002100 */
[----:B------:R4:W5:Y:S01]  /*0190*/  @P0 LDG.E R6, [R2.64] ;  /* 0x0000000802060981 */ /* 0x000962000c1e1900 */
[----:B------:R-:W-:-:S04]  /*01a0*/  ISETP.NE.U32.AND P0, PT, RZ, c[0x0][0x248], PT ;  /* 0x00009200ff007a0c */ /* 0x000fc80003f05070 */
[----:B------:R-:W-:Y:S01]  /*01b0*/  ISETP.NE.AND.EX P0, PT, RZ, c[0x0][0x24c], PT, P0 ;  /* 0x00009300ff007a0c */ /* 0x000fe20003f05300 */
[----:B--2---:R4:W-:Y:S01]  /*01c0*/  STL [R1+0x4c], R9 ;  /* 0x00004c0901007387 */ /* 0x0049e20000100800 */
[----:B---3--:R-:W-:Y:S02]  /*01d0*/  @P2 IMAD.IADD R14, R0, 0x1, -R9 ;  /* 0x00000001000e2824 */ /* 0x008fe400078e0a09 */
[----:B------:R-:W-:-:S09]  /*01e0*/  @!P2 IMAD.MOV.U32 R14, RZ, RZ, c[0x0][0x214] ;  /* 0x00008500ff0ea624 */ /* 0x000fd200078e00ff */
[----:B------:R-:W-:Y:S05]  /*01f0*/  @!P0 BRA `(.L_x_0) ;  /* 0x0000004000008947 */ /* 0x000fea0003800000 */
[----:B-1----:R-:W2:Y:S02]  /*0200*/  @P3 LDG.E R0, [R4.64+0x4] ;  /* 0x0000040804003981 */ /* 0x002ea4000c1e1900 */
[----:B--2--5:R-:W-:-:S06]  /*0210*/  @P3 IADD3 R0, R0, -R8, RZ ;  /* 0x8000000800003210 */ /* 0x024fcc0007ffe0ff */
[----:B------:R1:W5:Y:S01]  /*0220*/  @!P3 LDG.E R0, [R4.64] ;  /* 0x000000080400b981 */ /* 0x000362000c1e1900 */
[----:B------:R-:W-:Y:S05]  /*0230*/  BRA `(.L_x_1) ;  /* 0x0000001000007947 */ /* 0x000fea0003800000 */
.L_x_0:
[----:B-1----:R-:W-:Y:S02]  /*0240*/  MOV R0, c[0x0][0x218] ;  /* 0x0000860000007a02 */ /* 0x002fe40000000f00 */
.L_x_1:
[----:B------:R-:W-:-:S04]  /*0250*/  ISETP.NE.U32.AND P2, PT, RZ, c[0x0][0x258], PT ;  /* 0x00009600ff007a0c */ /* 0x000fc80003f45070 */
[----:B------:R-:W-:-:S13]  /*0260*/  ISETP.NE.AND.EX P2, PT, RZ, c[0x0][0x25c], PT, P2 ;  /* 0x00009700ff007a0c */ /* 0x000fda0003f45320 */
[----:B----4-:R-:W-:-:S06]  /*0270*/  @P2 IMAD.WIDE R2, R11, R7, c[0x0][0x258] ;  /* 0x000096000b022625 */ /* 0x010fcc00078e0207 */
[----:B------:R-:W2:Y:S01]  /*0280*/  @P2 LDG.E R3, [R2.64] ;  /* 0x0000000802032981 */ /* 0x000ea2000c1e1900 */
[----:B------:R-:W-:Y:S01]  /*0290*/  IMAD.SHL.U32 R12, R17, 0x80, RZ ;  /* 0x00000080110c7824 */ /* 0x000fe200078e00ff */
[----:B------:R-:W-:-:S04]  /*02a0*/  @!P2 ISETP.NE.U32.AND P1, PT, RZ, c[0x0][0x268], PT ;  /* 0x00009a00ff00aa0c */ /* 0x000fc80003f25070 */
[----:B------:R-:W-:Y:S02]  /*02b0*/  ISETP.GT.AND P0, PT, R14, R12, PT ;  /* 0x0000000c0e00720c */ /* 0x000fe40003f04270 */
[----:B------:R-:W-:-:S04]  /*02c0*/  @!P2 ISETP.NE.AND.EX P1, PT, RZ, c[0x0][0x26c], PT, P1 ;  /* 0x00009b00ff00aa0c */ /* 0x000fc80003f25310 */
[----:B------:R-:W-:Y:S01]  /*02d0*/  @!P2 SEL R2, RZ, c[0x0][0x21c], !P1 ;  /* 0x00008700ff02aa07 */ /* 0x000fe20004800000 */
[----:B--2--5:R-:W-:-:S03]  /*02e0*/  @P2 IMAD.IADD R28, R3, 0x1, -R6 ;  /* 0x00000001031c2824 */ /* 0x024fc600078e0a06 */
[----:B------:R-:W-:-:S03]  /*02f0*/  @!P2 IADD3 R28, R2, R0, -R6 ;  /* 0x00000000021ca210 */ /* 0x000fc60007ffe806 */
[----:B------:R-:W-:Y:S05]  /*0300*/  @!P0 EXIT ;  /* 0x000000000000894d */ /* 0x000fea0003800000 */
[C---:B------:R-:W-:Y:S02]  /*0310*/  IADD3 R0, R28.reuse, 0x7f, RZ ;  /* 0x0000007f1c007810 */ /* 0x040fe40007ffe0ff */
[----:B------:R-:W-:Y:S02]  /*0320*/  ISETP.GE.AND P0, PT, R28, 0x1, PT ;  /* 0x000000011c00780c */ /* 0x000fe40003f06270 */
[----:B------:R-:W-:-:S04]  /*0330*/  SHF.R.S32.HI R2, RZ, 0x1f, R0 ;  /* 0x0000001fff027819 */ /* 0x000fc80000011400 */
[----:B------:R-:W-:-:S05]  /*0340*/  LEA.HI R41, R2, R0, RZ, 0x7 ;  /* 0x0000000002297211 */ /* 0x000fca00078f38ff */
[----:B------:R2:W-:Y:S02]  /*0350*/  STL [R1+0x8], R41 ;  /* 0x0000082901007387 */ /* 0x0005e40000100800 */
[----:B------:R-:W-:Y:S05]  /*0360*/  @!P0 BRA `(.L_x_2) ;  /* 0x0000e87000008947 */ /* 0x000fea0003800000 */
[----:B------:R-:W-:Y:S02]  /*0370*/  ISETP.NE.AND P1, PT, R9, -0x1, PT ;  /* 0xffffffff0900780c */ /* 0x000fe40003f25270 */
[----:B------:R-:W-:-:S11]  /*0380*/  ISETP.NE.AND P0, PT, R8, -0x1, PT ;  /* 0xffffffff0800780c */ /* 0x000fd60003f05270 */
[----:B-1----:R-:W-:Y:S01]  /*0390*/  @!P1 SHF.R.S32.HI R4, RZ, 0x1f, R11 ;  /* 0x0000001fff049819 */ /* 0x002fe2000001140b */
[----:B------:R-:W-:Y:S01]  /*03a0*/  @P1 IMAD.WIDE.U32 R2, R9, c[0x0][0x190], RZ ;  /* 0x0000640009021a25 */ /* 0x000fe200078e00ff */
[----:B------:R-:W-:-:S03]  /*03b0*/  @P0 IADD3 R0, R6, R8, RZ ;  /* 0x0000000806000210 */ /* 0x000fc60007ffe0ff */
[----:B------:R-:W-:Y:S02]  /*03c0*/  @!P1 IMAD R7, R4, c[0x0][0x178], RZ ;  /* 0x00005e0004079a24 */ /* 0x000fe400078e02ff */
[----:B------:R-:W-:Y:S01]  /*03d0*/  @P1 IMAD R10, R9, c[0x0][0x194], R3 ;  /* 0x00006500090a1a24 */ /* 0x000fe200078e0203 */
[----:B------:R-:W-:Y:S01]  /*03e0*/  @P1 MOV R9, R2 ;  /* 0x0000000200091202 */ /* 0x000fe20000000f00 */
[----:B------:R-:W-:-:S04]  /*03f0*/  @P0 IMAD.WIDE.U32 R2, R0, c[0x0][0x198], RZ ;  /* 0x0000660000020a25 */ /* 0x000fc800078e00ff */
[----:B------:R-:W-:Y:S01]  /*0400*/  @!P1 IMAD.WIDE.U32 R4, R11, c[0x0][0x178], RZ ;  /* 0x00005e000b049a25 */ /* 0x000fe200078e00ff */
[----:B------:R-:W-:-:S03]  /*0410*/  @P0 MOV R25, R2 ;  /* 0x0000000200190202 */ /* 0x000fc60000000f00 */
[----:B------:R-:W-:Y:S01]  /*0420*/  @!P1 IMAD R7, R11, c[0x0][0x17c], R7 ;  /* 0x00005f000b079a24 */ /* 0x000fe200078e0207 */
[----:B------:R-:W-:Y:S01]  /*0430*/  @!P1 MOV R9, R4 ;  /* 0x0000000400099202 */ /* 0x000fe20000000f00 */
[----:B------:R-:W-:-:S03]  /*0440*/  @P0 IMAD R29, R0, c[0x0][0x19c], R3 ;  /* 0x00006700001d0a24 */ /* 0x000fc600078e0203 */
[----:B------:R-:W-:Y:S01]  /*0450*/  @!P1 IADD3 R10, R5, R7, RZ ;  /* 0x00000007050a9210 */ /* 0x000fe20007ffe0ff */
[----:B------:R-:W-:Y:S05]  /*0460*/  @P0 BRA `(.L_x_3) ;  /* 0x000000b000000947 */ /* 0x000fea0003800000 */
[----:B------:R-:W-:Y:S01]  /*0470*/  SHF.R.S32.HI R0, RZ, 0x1f, R6 ;  /* 0x0000001fff007819 */ /* 0x000fe20000011406 */
[----:B------:R-:W-:Y:S01]  /*0480*/  IMAD.WIDE.U32 R2, R6, c[0x0][0x198], RZ ;  /* 0x0000660006027a25 */ /* 0x000fe200078e00ff */
[----:B------:R-:W-:-:S03]  /*0490*/  SHF.R.S32.HI R4, RZ, 0x1f, R11 ;  /* 0x0000001fff047819 */ /* 0x000fc6000001140b */
[----:B------:R-:W-:Y:S02]  /*04a0*/  IMAD R0, R0, c[0x0][0x198], RZ ;  /* 0x0000660000007a24 */ /* 0x000fe400078e02ff */
[----:B------:R-:W-:Y:S02]  /*04b0*/  IMAD R4, R4, c[0x0][0x180], RZ ;  /* 0x0000600004047a24 */ /* 0x000fe400078e02ff */
[----:B------:R-:W-:-:S05]  /*04c0*/  IMAD R0, R6, c[0x0][0x19c], R0 ;  /* 0x0000670006007a24 */ /* 0x000fca00078e0200 */
[----:B------:R-:W-:Y:S01]  /*04d0*/  IADD3 R3, R3, R0, RZ ;  /* 0x0000000003037210 */ /* 0x000fe20007ffe0ff */
[----:B------:R-:W-:-:S04]  /*04e0*/  IMAD R0, R11, c[0x0][0x184], R4 ;  /* 0x000061000b007a24 */ /* 0x000fc800078e0204 */
[----:B------:R-:W-:-:S05]  /*04f0*/  IMAD.WIDE.U32 R2, R11, c[0x0][0x180], R2 ;  /* 0x000060000b027a25 */ /* 0x000fca00078e0002 */
[----:B------:R-:W-:Y:S02]  /*0500*/  IADD3 R29, R3, R0, RZ ;  /* 0x00000000031d7210 */ /* 0x000fe40007ffe0ff */
[----:B------:R-:W-:Y:S02]  /*0510*/  MOV R25, R2 ;  /* 0x0000000200197202 */ /* 0x000fe40000000f00 */
.L_x_3:
[----:B------:R-:W-:Y:S02]  /*0520*/  IABS R4, c[0x0][0x1c8] ;  /* 0x0000720000047a13 */ /* 0x000fe40000000000 */
[----:B------:R-:W-:Y:S02]  /*0530*/  IABS R5, R16 ;  /* 0x0000001000057213 */ /* 0x000fe40000000000 */
[----:B------:R-:W1:Y:S08]  /*0540*/  I2F.RP R2, R4 ;  /* 0x0000000400027306 */ /* 0x000e700000209400 */
[----:B-1----:R-:W1:Y:S02]  /*0550*/  MUFU.RCP R2, R2 ;  /* 0x0000000200027308 */ /* 0x002e640000001000 */
[----:B-1----:R-:W-:-:S06]  /*0560*/  IADD3 R2, R2, 0xffffffe, RZ ;  /* 0x0ffffffe02027810 */ /* 0x002fcc0007ffe0ff */
[----:B------:R-:W1:Y:S02]  /*0570*/  F2I.FTZ.U32.TRUNC.NTZ R3, R2 ;  /* 0x0000000200037305 */ /* 0x000e64000021f000 */
[----:B-1----:R-:W-:Y:S02]  /*0580*/  IMAD.MOV R0, RZ, RZ, -R3 ;  /* 0x000000ffff007224 */ /* 0x002fe400078e0a03 */
[----:B------:R-:W-:Y:S02]  /*0590*/  IMAD.MOV.U32 R2, RZ, RZ, RZ ;  /* 0x000000ffff027224 */ /* 0x000fe400078e00ff */
[----:B------:R-:W-:-:S04]  /*05a0*/  IMAD R0, R0, R4, RZ ;  /* 0x0000000400007224 */ /* 0x000fc800078e02ff */
[----:B------:R-:W-:-:S04]  /*05b0*/  IMAD.HI.U32 R0, R3, R0, R2 ;  /* 0x0000000003007227 */ /* 0x000fc800078e0002 */
[----:B------:R-:W-:Y:S01]  /*05c0*/  IMAD.MOV.U32 R3, RZ, RZ, R5 ;  /* 0x000000ffff037224 */ /* 0x000fe200078e0005 */
[----:B------:R-:W-:-:S03]  /*05d0*/  SHF.R.S32.HI R5, RZ, 0x1f, R16 ;  /* 0x0000001fff057819 */ /* 0x000fc60000011410 */
[----:B------:R-:W-:-:S05]  /*05e0*/  IMAD.HI.U32 R0, R0, R3, RZ ;  /* 0x0000000300007227 */ /* 0x000fca00078e00ff */
[----:B------:R-:W-:-:S05]  /*05f0*/  IADD3 R2, -R0, RZ, RZ ;  /* 0x000000ff00027210 */ /* 0x000fca0007ffe1ff */
[----:B------:R-:W-:-:S05]  /*0600*/  IMAD R2, R4, R2, R3 ;  /* 0x0000000204027224 */ /* 0x000fca00078e0203 */
[----:B------:R-:W-:-:S13]  /*0610*/  ISETP.GT.U32.AND P2, PT, R4, R2, PT ;  /* 0x000000020400720c */ /* 0x000fda0003f44070 */
[----:B------:R-:W-:Y:S01]  /*0620*/  @!P2 IMAD.IADD R2, R2, 0x1, -R4 ;  /* 0x000000010202a824 */ /* 0x000fe200078e0a04 */
[----:B------:R-:W-:Y:S02]  /*0630*/  @!P2 IADD3 R0, R0, 0x1, RZ ;  /* 0x000000010000a810 */ /* 0x000fe40007ffe0ff */
[----:B------:R-:W-:Y:S02]  /*0640*/  ISETP.NE.AND P2, PT, RZ, c[0x0][0x1c8], PT ;  /* 0x00007200ff007a0c */ /* 0x000fe40003f45270 */
[----:B------:R-:W-:Y:S01]  /*0650*/  ISETP.GE.U32.AND P3, PT, R2, R4, PT ;  /* 0x000000040200720c */ /* 0x000fe20003f66070 */
[----:B------:R-:W-:Y:S01]  /*0660*/  @P0 IMAD.IADD R4, R6, 0x1, R8 ;  /* 0x0000000106040824 */ /* 0x000fe200078e0208 */
[----:B------:R-:W-:-:S04]  /*0670*/  LOP3.LUT R2, R16, c[0x0][0x1c8], RZ, 0x3c, !PT ;  /* 0x0000720010027a12 */ /* 0x000fc800078e3cff */
[----:B------:R-:W-:Y:S01]  /*0680*/  ISETP.GE.AND P1, PT, R2, RZ, PT ;  /* 0x000000ff0200720c */ /* 0x000fe20003f26270 */
[----:B------:R-:W-:-:S04]  /*0690*/  @P0 IMAD.WIDE.U32 R2, R4, c[0x0][0x1a0], RZ ;  /* 0x0000680004020a25 */ /* 0x000fc800078e00ff */
[----:B------:R-:W-:Y:S01]  /*06a0*/  @P0 IMAD R27, R4, c[0x0][0x1a4], R3 ;  /* 0x00006900041b0a24 */ /* 0x000fe200078e0203 */
[----:B------:R-:W-:Y:S02]  /*06b0*/  @P0 MOV R26, R2 ;  /* 0x00000002001a0202 */ /* 0x000fe40000000f00 */
[----:B------:R-:W-:-:S04]  /*06c0*/  @P3 IADD3 R0, R0, 0x1, RZ ;  /* 0x0000000100003810 */ /* 0x000fc80007ffe0ff */
[----:B------:R-:W-:-:S05]  /*06d0*/  MOV R24, R0 ;  /* 0x0000000000187202 */ /* 0x000fca0000000f00 */
[----:B------:R-:W-:Y:S01]  /*06e0*/  @!P1 IMAD.MOV R24, RZ, RZ, -R24 ;  /* 0x000000ffff189224 */ /* 0x000fe200078e0a18 */
[----:B------:R-:W-:Y:S01]  /*06f0*/  @!P2 LOP3.LUT R24, RZ, c[0x0][0x1c8], RZ, 0x33, !PT ;  /* 0x00007200ff18aa12 */ /* 0x000fe200078e33ff */
        /* <DEDUP_REMOVED lines=12> */
.L_x_4:
[----:B------:R-:W-:Y:S01]  /*07c0*/  SHF.R.S32.HI R32, RZ, 0x1f, R138 ;  /* 0x0000001fff207819 */ /* 0x000fe2000001148a */
[----:B------:R-:W-:Y:S01]  /*07d0*/  IMAD.IADD R39, R14, 0x1, -R12 ;  /* 0x000000010e277824 */ /* 0x000fe200078e0a0c */
[----:B------:R-:W-:Y:S01]  /*07e0*/  LEA.HI.SX32 R137, R41, 0xffffffff, 0x19 ;  /* 0xffffffff29897811 */ /* 0x000fe200078fcaff */
[----:B------:R-:W-:Y:S01]  /*07f0*/  IMAD R5, R5, c[0x0][0x1a8], RZ ;  /* 0x00006a0005057a24 */ /* 0x000fe200078e02ff */
[CC--:B------:R-:W-:Y:S02]  /*0800*/  LEA.HI R0, R32.reuse, R138.reuse, RZ, 0x3 ;  /* 0x0000008a20007211 */ /* 0x0c0fe400078f18ff */
[----:B------:R-:W-:Y:S01]  /*0810*/  LEA.HI R8, R32, R138, RZ, 0x6 ;  /* 0x0000008a20087211 */ /* 0x000fe200078f30ff */
[----:B------:R1:W-:Y:S01]  /*0820*/  STL [R1+0x28], R39 ;  /* 0x0000282701007387 */ /* 0x0003e20000100800 */
[----:B------:R-:W-:-:S02]  /*0830*/  SHF.R.S32.HI R6, RZ, 0x3, R0 ;  /* 0x00000003ff067819 */ /* 0x000fc40000011400 */
[----:B------:R-:W-:Y:S01]  /*0840*/  LOP3.LUT R0, R0, 0xfffffff8, RZ, 0xc0, !PT ;  /* 0xfffffff800007812 */ /* 0x000fe200078ec0ff */
[----:B------:R-:W-:Y:S01]  /*0850*/  IMAD.SHL.U32 R8, R8, 0x8, RZ ;  /* 0x0000000808087824 */ /* 0x000fe200078e00ff */
[C---:B------:R-:W-:Y:S02]  /*0860*/  IADD3 R30, R6.reuse, 0x10, RZ ;  /* 0x00000010061e7810 */ /* 0x040fe40007ffe0ff */
[----:B------:R-:W-:Y:S01]  /*0870*/  IADD3 R37, R6, 0x20, RZ ;  /* 0x0000002006257810 */ /* 0x000fe20007ffe0ff */
[----:B------:R-:W-:Y:S01]  /*0880*/  IMAD.IADD R31, R138, 0x1, -R0 ;  /* 0x000000018a1f7824 */ /* 0x000fe200078e0a00 */
[-C--:B------:R-:W-:Y:S01]  /*0890*/  ISETP.GE.AND P1, PT, R30, R39.reuse, PT ;  /* 0x000000271e00720c */ /* 0x080fe20003f26270 */
[----:B------:R-:W-:Y:S01]  /*08a0*/  IMAD.SHL.U32 R0, R6, 0x40, RZ ;  /* 0x0000004006007824 */ /* 0x000fe200078e00ff */
[----:B------:R-:W-:Y:S01]  /*08b0*/  SHF.R.S32.HI R7, RZ, 0x1f, R6 ;  /* 0x0000001fff077819 */ /* 0x000fe20000011406 */
[----:B------:R-:W-:Y:S01]  /*08c0*/  IMAD.SHL.U32 R44, R31, 0x8, RZ ;  /* 0x000000081f2c7824 */ /* 0x000fe200078e00ff */
[----:B------:R-:W-:-:S02]  /*08d0*/  ISETP.GE.AND P0, PT, R37, R39, PT ;  /* 0x000000272500720c */ /* 0x000fc40003f06270 */
[----:B------:R-:W-:Y:S01]  /*08e0*/  LOP3.LUT R0, R0, 0x1c0, RZ, 0xc0, !PT ;  /* 0x000001c000007812 */ /* 0x000fe200078ec0ff */
[----:B------:R-:W-:Y:S01]  /*08f0*/  IMAD.WIDE R42, R17, 0x80, R6 ;  /* 0x00000080112a7825 */ /* 0x000fe200078e0206 */
[----:B------:R-:W-:Y:S02]  /*0900*/  IADD3 R2, P3, R44, R9, RZ ;  /* 0x000000092c027210 */ /* 0x000fe40007f7e0ff */
[--C-:B------:R-:W-:Y:S02]  /*0910*/  SHF.R.S32.HI R45, RZ, 0x1f, R44.reuse ;  /* 0x0000001fff2d7819 */ /* 0x100fe4000001142c */
[-C--:B------:R-:W-:Y:S01]  /*0920*/  ISETP.GE.AND P2, PT, R6, R39.reuse, PT ;  /* 0x000000270600720c */ /* 0x080fe20003f46270 */
[----:B------:R3:W-:Y:S01]  /*0930*/  STL.64 [R1+0x20], R42 ;  /* 0x0000202a01007387 */ /* 0x0007e20000100a00 */
[----:B------:R-:W-:Y:S01]  /*0940*/  LOP3.LUT R4, R0, 0x38, R44, 0xf8, !PT ;  /* 0x0000003800047812 */ /* 0x000fe200078ef82c */
[----:B------:R-:W-:Y:S01]  /*0950*/  IMAD.X R3, R45, 0x1, R10, P3 ;  /* 0x000000012d037824 */ /* 0x000fe200018e060a */
[----:B------:R-:W-:Y:S01]  /*0960*/  SHF.R.U32.HI R0, RZ, 0x3, R0 ;  /* 0x00000003ff007819 */ /* 0x000fe20000011600 */
[----:B------:R-:W-:Y:S01]  /*0970*/  STL [R1+0x6c], R37 ;  /* 0x00006c2501007387 */ /* 0x000fe20000100800 */
[----:B------:R-:W-:Y:S01]  /*0980*/  @!P1 IADD3 R9, P3, R42, 0x10, RZ ;  /* 0x000000102a099810 */ /* 0x000fe20007f7e0ff */
[----:B------:R-:W-:Y:S01]  /*0990*/  IMAD.WIDE.U32 R2, R16, c[0x0][0x1a8], R2 ;  /* 0x00006a0010027a25 */ /* 0x000fe200078e0002 */
[----:B------:R-:W-:Y:S01]  /*09a0*/  LOP3.LUT R10, R4, R0, RZ, 0x3c, !PT ;  /* 0x00000000040a7212 */ /* 0x000fe200078e3cff */
[----:B------:R-:W-:Y:S01]  /*09b0*/  STL.64 [R1+0x50], R44 ;  /* 0x0000502c01007387 */ /* 0x000fe20000100a00 */
[----:B------:R-:W-:Y:S01]  /*09c0*/  IADD3 R38, R6, 0x30, RZ ;  /* 0x0000003006267810 */ /* 0x000fe20007ffe0ff */
[----:B------:R-:W-:Y:S01]  /*09d0*/  IMAD R4, R16, c[0x0][0x1ac], R5 ;  /* 0x00006b0010047a24 */ /* 0x000fe200078e0205 */
[----:B------:R-:W-:Y:S01]  /*09e0*/  LOP3.LUT R234, R10, 0xfffffe00, R8, 0xf8, !PT ;  /* 0xfffffe000aea7812 */ /* 0x000fe200078ef808 */
[--C-:B------:R-:W-:Y:S01]  /*09f0*/  @!P1 IMAD.X R5, RZ, RZ, R43.reuse, P3 ;  /* 0x000000ffff059224 */ /* 0x100fe200018e062b */
[----:B------:R-:W-:Y:S01]  /*0a00*/  @!P0 IADD3 R13, P3, R42, 0x20, RZ ;  /* 0x000000202a0d8810 */ /* 0x000fe20007f7e0ff */
[----:B------:R-:W-:Y:S01]  /*0a10*/  @!P2 IMAD R0, R43, c[0x0][0x190], RZ ;  /* 0x000064002b00aa24 */ /* 0x000fe200078e02ff */
[C---:B------:R-:W-:Y:S01]  /*0a20*/  IADD3 R36, R6.reuse, 0x40, RZ ;  /* 0x0000004006247810 */ /* 0x040fe20007ffe0ff */
[----:B------:R-:W-:Y:S01]  /*0a30*/  IMAD.IADD R3, R3, 0x1, R4 ;  /* 0x0000000103037824 */ /* 0x000fe200078e0204 */
[----:B------:R-:W-:Y:S01]  /*0a40*/  IADD3 R35, R6, 0x50, RZ ;  /* 0x0000005006237810 */ /* 0x000fe20007ffe0ff */
[----:B------:R-:W-:Y:S01]  /*0a50*/  @!P0 IMAD.X R4, RZ, RZ, R43, P3 ;  /* 0x000000ffff048224 */ /* 0x000fe200018e062b */
[----:B------:R-:W-:Y:S01]  /*0a60*/  ISETP.GE.AND P5, PT, R36, R39, PT ;  /* 0x000000272400720c */ /* 0x000fe20003fa6270 */
[----:B------:R-:W-:Y:S01]  /*0a70*/  @!P2 IMAD R0, R42, c[0x0][0x194], R0 ;  /* 0x000065002a00aa24 */ /* 0x000fe200078e0200 */
[----:B------:R-:W-:Y:S01]  /*0a80*/  IADD3 R34, R6, 0x60, RZ ;  /* 0x0000006006227810 */ /* 0x000fe20007ffe0ff */
[----:B------:R-:W-:Y:S01]  /*0a90*/  @!P2 IMAD.WIDE.U32 R10, R42, c[0x0][0x190], R2 ;  /* 0x000064002a0aaa25 */ /* 0x000fe200078e0002 */
[----:B------:R-:W-:Y:S01]  /*0aa0*/  IADD3 R33, R6, 0x70, RZ ;  /* 0x0000007006217810 */ /* 0x000fe20007ffe0ff */
[----:B------:R-:W-:Y:S02]  /*0ab0*/  STL [R1+0x5c], R38 ;  /* 0x00005c2601007387 */ /* 0x000fe40000100800 */
[----:B------:R-:W-:Y:S01]  /*0ac0*/  @!P1 IMAD R5, R5, c[0x0][0x190], RZ ;  /* 0x0000640005059a24 */ /* 0x000fe200078e02ff */
[----:B------:R-:W-:Y:S01]  /*0ad0*/  @!P2 LEA R12, P3, R10, c[0x0][0x160], 0x1 ;  /* 0x000058000a0caa11 */ /* 0x000fe200078608ff */
[----:B------:R-:W-:Y:S01]  /*0ae0*/  @!P0 IMAD R4, R4, c[0x0][0x190], RZ ;  /* 0x0000640004048a24 */ /* 0x000fe200078e02ff */
[----:B------:R-:W-:Y:S01]  /*0af0*/  STL [R1+0x68], R36 ;  /* 0x0000682401007387 */ /* 0x000fe20000100800 */
[----:B------:R-:W-:-:S02]  /*0b00*/  @!P2 IMAD.IADD R0, R11, 0x1, R0 ;  /* 0x000000010b00a824 */ /* 0x000fc400078e0200 */
[----:B------:R-:W-:Y:S01]  /*0b10*/  @!P1 IMAD R14, R9, c[0x0][0x194], R5 ;  /* 0x00006500090e9a24 */ /* 0x000fe200078e0205 */
[----:B------:R-:W-:Y:S01]  /*0b20*/  STL [R1+0x60], R35 ;  /* 0x0000602301007387 */ /* 0x000fe20000100800 */
[C---:B------:R-:W-:Y:S02]  /*0b30*/  @!P0 IMAD R11, R13.reuse, c[0x0][0x194], R4 ;  /* 0x000065000d0b8a24 */ /* 0x040fe400078e0204 */
[----:B------:R-:W-:Y:S01]  /*0b40*/  @!P0 IMAD.WIDE.U32 R4, R13, c[0x0][0x190], R2 ;  /* 0x000064000d048a25 */ /* 0x000fe200078e0002 */
[----:B------:R-:W-:Y:S01]  /*0b50*/  @!P2 LEA.HI.X R13, R10, c[0x0][0x164], R0, 0x1, P3 ;  /* 0x000059000a0daa11 */ /* 0x000fe200018f0c00 */
[----:B------:R-:W-:Y:S01]  /*0b60*/  STL [R1+0x64], R34 ;  /* 0x0000642201007387 */ /* 0x000fe20000100800 */
[-C--:B------:R-:W-:Y:S01]  /*0b70*/  ISETP.GE.AND P3, PT, R38, R39.reuse, PT ;  /* 0x000000272600720c */ /* 0x080fe20003f66270 */
[----:B------:R-:W-:Y:S01]  /*0b80*/  IMAD.SHL.U32 R234, R234, 0x2, RZ ;  /* 0x00000002eaea7824 */ /* 0x000fe200078e00ff */
[----:B------:R-:W-:Y:S01]  /*0b90*/  @!P0 LEA R22, P4, R4, c[0x0][0x160], 0x1 ;  /* 0x0000580004168a11 */ /* 0x000fe200078808ff */
[----:B------:R-:W-:Y:S01]  /*0ba0*/  @!P1 IMAD.WIDE.U32 R8, R9, c[0x0][0x190], R2 ;  /* 0x0000640009089a25 */ /* 0x000fe200078e0002 */
[----:B------:R-:W-:Y:S03]  /*0bb0*/  STL [R1+0x58], R33 ;  /* 0x0000582101007387 */ /* 0x000fe60000100800 */
[----:B------:R-:W-:Y:S01]  /*0bc0*/  @!P1 IMAD.IADD R0, R9, 0x1, R14 ;  /* 0x0000000109009824 */ /* 0x000fe200078e020e */
[----:B------:R-:W-:Y:S01]  /*0bd0*/  @!PT LDS RZ, [RZ] ;  /* 0x00000000fffff984 */ /* 0x000fe20000000800 */
[----:B------:R-:W-:Y:S01]  /*0be0*/  @!PT LDS RZ, [RZ] ;  /* 0x00000000fffff984 */ /* 0x000fe20000000800 */
[----:B------:R-:W-:Y:S01]  /*0bf0*/  @!PT LDS RZ, [RZ] ;  /* 0x00000000fffff984 */ /* 0x000fe20000000800 */
[----:B------:R4:W-:Y:S01]  /*0c00*/  @!P2 LDGSTS.E.BYPASS.LTC128B.128 [R234], [R12.64] ;  /* 0x000000000ceaafae */ /* 0x0009e2000b901d48 */
[----:B------:R-:W-:Y:S01]  /*0c10*/  ISETP.GE.AND P2, PT, R35, R39, PT ;  /* 0x000000272300720c */ /* 0x000fe20003f46270 */
[----:B------:R-:W-:-:S05]  /*0c20*/  @!P0 IMAD.IADD R9, R5, 0x1, R11 ;  /* 0x0000000105098824 */ /* 0x000fca00078e020b */
[----:B------:R-:W-:Y:S02]  /*0c30*/  @!P0 LEA.HI.X R23, R4, c[0x0][0x164], R9, 0x1, P4 ;  /* 0x0000590004178a11 */ /* 0x000fe400020f0c09 */
[----:B------:R-:W-:Y:S02]  /*0c40*/  ISETP.GE.AND P4, PT, R34, R39, PT ;  /* 0x000000272200720c */ /* 0x000fe40003f86270 */
[----:B----4-:R-:W-:-:S04]  /*0c50*/  @!P1 LEA R12, P6, R8, c[0x0][0x160], 0x1 ;  /* 0x00005800080c9a11 */ /* 0x010fc800078c08ff */
[----:B------:R-:W-:Y:S02]  /*0c60*/  @!P1 LEA.HI.X R13, R8, c[0x0][0x164], R0, 0x1, P6 ;  /* 0x00005900080d9a11 */ /* 0x000fe400030f0c00 */
[----:B------:R-:W-:-:S03]  /*0c70*/  @!P3 IADD3 R5, P6, R42, 0x30, RZ ;  /* 0x000000302a05b810 */ /* 0x000fc60007fde0ff */
[----:B------:R4:W-:Y:S01]  /*0c80*/  @!P1 LDGSTS.E.BYPASS.LTC128B.128 [R234+0x800], [R12.64] ;  /* 0x008000000cea9fae */ /* 0x0009e2000b901d48 */
[----:B------:R-:W-:Y:S01]  /*0c90*/  ISETP.GE.AND P1, PT, R33, R39, PT ;  /* 0x000000272100720c */ /* 0x000fe20003f26270 */
[--C-:B------:R-:W-:Y:S01]  /*0ca0*/  @!P3 IMAD.X R0, RZ, RZ, R43.reuse, P6 ;  /* 0x000000ffff00b224 */ /* 0x100fe200030e062b */
[----:B------:R-:W-:Y:S01]  /*0cb0*/  @!P5 IADD3 R10, P6, R42, 0x40, RZ ;  /* 0x000000402a0ad810 */ /* 0x000fe20007fde0ff */
[----:B-1----:R-:W-:Y:S01]  /*0cc0*/  IMAD.MOV.U32 R39, RZ, RZ, c[0x0][0x198] ;  /* 0x00006600ff277624 */ /* 0x002fe200078e00ff */
[----:B------:R1:W-:Y:S01]  /*0cd0*/  @!P0 LDGSTS.E.BYPASS.LTC128B.128 [R234+0x1000], [R22.64] ;  /* 0x0100000016ea8fae */ /* 0x0003e2000b901d48 */
[----:B------:R-:W-:Y:S02]  /*0ce0*/  @!P3 IMAD R0, R0, c[0x0][0x190], RZ ;  /* 0x000064000000ba24 */ /* 0x000fe400078e02ff */
[----:B------:R-:W-:Y:S01]  /*0cf0*/  @!P5 IMAD.X R4, RZ, RZ, R43, P6 ;  /* 0x000000ffff04d224 */ /* 0x000fe200030e062b */
[----:B------:R-:W-:Y:S01]  /*0d00*/  @!P2 IADD3 R8, P6, R42, 0x50, RZ ;  /* 0x000000502a08a810 */ /* 0x000fe20007fde0ff */
[----:B------:R-:W-:-:S02]  /*0d10*/  @!P3 IMAD R15, R5, c[0x0][0x194], R0 ;  /* 0x00006500050fba24 */ /* 0x000fc400078e0200 */
[----:B------:R-:W-:Y:S02]  /*0d20*/  @!P5 IMAD R11, R4, c[0x0][0x190], RZ ;  /* 0x00006400040bda24 */ /* 0x000fe400078e02ff */
[----:B------:R-:W-:Y:S01]  /*0d30*/  @!P2 IMAD.X R9, RZ, RZ, R43, P6 ;  /* 0x000000ffff09a224 */ /* 0x000fe200030e062b */
[----:B------:R-:W-:Y:S01]  /*0d40*/  @!P4 IADD3 R14, P6, R42, 0x60, RZ ;  /* 0x000000602a0ec810 */ /* 0x000fe20007fde0ff */
[----:B------:R-:W-:-:S04]  /*0d50*/  @!P3 IMAD.WIDE.U32 R4, R5, c[0x0][0x190], R2 ;  /* 0x000064000504ba25 */ /* 0x000fc800078e0002 */
[----:B------:R-:W-:Y:S01]  /*0d60*/  @!P4 IMAD.X R0, RZ, RZ, R43, P6 ;  /* 0x000000ffff00c224 */ /* 0x000fe200030e062b */
[----:B------:R-:W-:Y:S01]  /*0d70*/  @!P3 LEA R18, P6, R4, c[0x0][0x160], 0x1 ;  /* 0x000058000412ba11 */ /* 0x000fe200078c08ff */
[----:B------:R-:W-:Y:S02]  /*0d80*/  @!P5 IMAD R17, R10, c[0x0][0x194], R11 ;  /* 0x000065000a11da24 */ /* 0x000fe400078e020b */
[----:B------:R-:W-:Y:S02]  /*0d90*/  @!P4 IMAD R20, R0, c[0x0][0x190], RZ ;  /* 0x000064000014ca24 */ /* 0x000fe400078e02ff */
[----:B------:R-:W-:Y:S02]  /*0da0*/  @!P3 IMAD.IADD R0, R5, 0x1, R15 ;  /* 0x000000010500b824 */ /* 0x000fe400078e020f */
[----:B------:R-:W-:-:S03]  /*0db0*/  @!P5 IMAD.WIDE.U32 R10, R10, c[0x0][0x190], R2 ;  /* 0x000064000a0ada25 */ /* 0x000fc600078e0002 */
[----:B------:R-:W-:Y:S01]  /*0dc0*/  @!P3 LEA.HI.X R19, R4, c[0x0][0x164], R0, 0x1, P6 ;  /* 0x000059000413ba11 */ /* 0x000fe200030f0c00 */
[----:B------:R-:W-:Y:S02]  /*0dd0*/  @!P2 IMAD R9, R9, c[0x0][0x190], RZ ;  /* 0x000064000909aa24 */ /* 0x000fe400078e02ff */
[----:B------:R-:W-:Y:S01]  /*0de0*/  @!P4 IMAD R15, R14, c[0x0][0x194], R20 ;  /* 0x000065000e0fca24 */ /* 0x000fe200078e0214 */
[----:B------:R-:W-:Y:S01]  /*0df0*/  @!P5 LEA R20, P6, R10, c[0x0][0x160], 0x1 ;  /* 0x000058000a14da11 */ /* 0x000fe200078c08ff */
[----:B------:R-:W-:Y:S01]  /*0e00*/  @!P5 IMAD.IADD R0, R11, 0x1, R17 ;  /* 0x000000010b00d824 */ /* 0x000fe200078e0211 */
[----:B------:R5:W-:Y:S01]  /*0e10*/  @!P3 LDGSTS.E.BYPASS.LTC128B.128 [R234+0x1800], [R18.64] ;  /* 0x0180000012eabfae */ /* 0x000be2000b901d48 */
[C---:B------:R-:W-:Y:S02]  /*0e20*/  @!P2 IMAD R16, R8.reuse, c[0x0][0x194], R9 ;  /* 0x000065000810aa24 */ /* 0x040fe400078e0209 */
[----:B------:R-:W-:Y:S01]  /*0e30*/  @!P2 IMAD.WIDE.U32 R8, R8, c[0x0][0x190], R2 ;  /* 0x000064000808aa25 */ /* 0x000fe200078e0002 */
[----:B------:R-:W-:-:S03]  /*0e40*/  @!P5 LEA.HI.X R21, R10, c[0x0][0x164], R0, 0x1, P6 ;  /* 0x000059000a15da11 */ /* 0x000fc600030f0c00 */
[----:B------:R-:W-:Y:S01]  /*0e50*/  @!P2 IMAD.IADD R0, R9, 0x1, R16 ;  /* 0x000000010900a824 */ /* 0x000fe200078e0210 */
[----:B------:R-:W-:Y:S01]  /*0e60*/  @!P2 LEA R10, P6, R8, c[0x0][0x160], 0x1 ;  /* 0x00005800080aaa11 */ /* 0x000fe200078c08ff */
[----:B------:R-:W-:Y:S01]  /*0e70*/  @!P4 IMAD.WIDE.U32 R4, R14, c[0x0][0x190], R2 ;  /* 0x000064000e04ca25 */ /* 0x000fe200078e0002 */
[----:B------:R2:W-:Y:S02]  /*0e80*/  @!P5 LDGSTS.E.BYPASS.LTC128B.128 [R234+0x2000], [R20.64] ;  /* 0x0200000014eadfae */ /* 0x0005e4000b901d48 */
[----:B------:R-:W-:Y:S01]  /*0e90*/  @!P2 LEA.HI.X R11, R8, c[0x0][0x164], R0, 0x1, P6 ;  /* 0x00005900080baa11 */ /* 0x000fe200030f0c00 */
[----:B------:R-:W-:Y:S01]  /*0ea0*/  @!P4 IMAD.IADD R0, R5, 0x1, R15 ;  /* 0x000000010500c824 */ /* 0x000fe200078e020f */
[C---:B------:R-:W-:Y:S01]  /*0eb0*/  @!P4 LEA R16, P6, R4.reuse, c[0x0][0x160], 0x1 ;  /* 0x000058000410ca11 */ /* 0x040fe200078c08ff */
[----:B------:R-:W-:Y:S02]  /*0ec0*/  IMAD R8, R7, c[0x0][0x198], RZ ;  /* 0x0000660007087a24 */ /* 0x000fe400078e02ff */
[----:B-1----:R-:W-:Y:S01]  /*0ed0*/  IMAD R22, R137, -0x80, R28 ;  /* 0xffffff8089167824 */ /* 0x002fe200078e021c */
[----:B------:R-:W-:Y:S01]  /*0ee0*/  @!P4 LEA.HI.X R17, R4, c[0x0][0x164], R0, 0x1, P6 ;  /* 0x000059000411ca11 */ /* 0x000fe200030f0c00 */
[----:B------:R-:W-:Y:S01]  /*0ef0*/  IMAD.WIDE.U32 R4, R6, c[0x0][0x198], R44 ;  /* 0x0000660006047a25 */ /* 0x000fe200078e002c */
[----:B------:R-:W-:Y:S01]  /*0f00*/  @!P1 IADD3 R0, P6, R42, 0x70, RZ ;  /* 0x000000702a009810 */ /* 0x000fe20007fde0ff */
[----:B------:R1:W-:Y:S01]  /*0f10*/  @!P2 LDGSTS.E.BYPASS.LTC128B.128 [R234+0x2800], [R10.64] ;  /* 0x028000000aeaafae */ /* 0x0003e2000b901d48 */
[-C--:B------:R-:W-:Y:S01]  /*0f20*/  ISETP.GE.AND P0, PT, R30, R22.reuse, PT ;  /* 0x000000161e00720c */ /* 0x080fe20003f06270 */
[C---:B------:R-:W-:Y:S01]  /*0f30*/  IMAD R8, R6.reuse, c[0x0][0x19c], R8 ;  /* 0x0000670006087a24 */ /* 0x040fe200078e0208 */
[----:B------:R-:W-:Y:S01]  /*0f40*/  ISETP.GE.AND P2, PT, R6, R22, PT ;  /* 0x000000160600720c */ /* 0x000fe20003f46270 */
[----:B------:R-:W-:Y:S01]  /*0f50*/  @!P1 IMAD.X R9, RZ, RZ, R43, P6 ;  /* 0x000000ffff099224 */ /* 0x000fe200030e062b */
[----:B------:R-:W-:Y:S01]  /*0f60*/  IADD3 R4, P6, R25, R4, RZ ;  /* 0x0000000419047210 */ /* 0x000fe20007fde0ff */
[----:B------:R-:W-:Y:S01]  /*0f70*/  @!P1 IMAD.WIDE.U32 R2, R0, c[0x0][0x190], R2 ;  /* 0x0000640000029a25 */ /* 0x000fe200078e0002 */
[----:B------:R-:W-:Y:S01]  /*0f80*/  SHF.R.S32.HI R25, RZ, 0x1f, R24 ;  /* 0x0000001fff197819 */ /* 0x000fe20000011418 */
[----:B------:R1:W-:Y:S01]  /*0f90*/  @!P4 LDGSTS.E.BYPASS.LTC128B.128 [R234+0x3000], [R16.64] ;  /* 0x0300000010eacfae */ /* 0x0003e2000b901d48 */
[----:B------:R-:W-:Y:S01]  /*0fa0*/  IADD3.X R5, R29, R5, R8, P6, !PT ;  /* 0x000000051d057210 */ /* 0x000fe200037fe408 */
[----:B------:R-:W-:Y:S01]  /*0fb0*/  @!P1 IMAD R9, R9, c[0x0][0x190], RZ ;  /* 0x0000640009099a24 */ /* 0x000fe200078e02ff */
[----:B------:R-:W-:Y:S01]  /*0fc0*/  @!P1 LEA R14, P6, R2, c[0x0][0x160], 0x1 ;  /* 0x00005800020e9a11 */ /* 0x000fe200078c08ff */
[----:B----4-:R-:W-:Y:S01]  /*0fd0*/  IMAD.SHL.U32 R12, R39, 0x80, RZ ;  /* 0x00000080270c7824 */ /* 0x010fe200078e00ff */
[----:B------:R-:W-:Y:S01]  /*0fe0*/  SHF.R.S32.HI R29, RZ, 0x1f, R137 ;  /* 0x0000001fff1d7819 */ /* 0x000fe20000011489 */
[----:B------:R-:W-:-:S02]  /*0ff0*/  @!P1 IMAD R9, R0, c[0x0][0x194], R9 ;  /* 0x0000650000099a24 */ /* 0x000fc400078e0209 */
[----:B------:R-:W-:Y:S02]  /*1000*/  IMAD.MOV.U32 R0, RZ, RZ, 0x7 ;  /* 0x00000007ff007424 */ /* 0x000fe400078e00ff */
[----:B---3--:R-:W-:-:S03]  /*1010*/  IMAD.WIDE.U32 R42, R24, c[0x0][0x1b0], R4 ;  /* 0x00006c00182a7a25 */ /* 0x008fc600078e0004 */
[----:B------:R-:W-:Y:S01]  /*1020*/  SHF.L.U64.HI R13, R39, R0, c[0x0][0x19c] ;  /* 0x00006700270d7619 */ /* 0x000fe20000010200 */
[----:B------:R-:W-:Y:S01]  /*1030*/  IMAD R0, R25, c[0x0][0x1b0], RZ ;  /* 0x00006c0019007a24 */ /* 0x000fe200078e02ff */
[----:B------:R3:W-:Y:S01]  /*1040*/  STL.64 [R1+0x40], R42 ;  /* 0x0000402a01007387 */ /* 0x0007e20000100a00 */
[----:B------:R-:W-:Y:S02]  /*1050*/  IMAD.MOV.U32 R40, RZ, RZ, R42 ;  /* 0x000000ffff287224 */ /* 0x000fe400078e002a */
[----:B------:R-:W-:Y:S02]  /*1060*/  IMAD R8, R24, c[0x0][0x1b4], R0 ;  /* 0x00006d0018087a24 */ /* 0x000fe400078e0200 */
[----:B------:R-:W-:Y:S02]  /*1070*/  @!P1 IMAD.IADD R0, R3, 0x1, R9 ;  /* 0x0000000103009824 */ /* 0x000fe400078e0209 */
[----:B------:R-:W-:Y:S02]  /*1080*/  IMAD R3, R13, R137, RZ ;  /* 0x000000890d037224 */ /* 0x000fe400078e02ff */
[----:B--2---:R-:W-:Y:S01]  /*1090*/  IMAD.IADD R41, R43, 0x1, R8 ;  /* 0x000000012b297824 */ /* 0x004fe200078e0208 */
[----:B------:R-:W-:Y:S01]  /*10a0*/  @!P1 LEA.HI.X R15, R2, c[0x0][0x164], R0, 0x1, P6 ;  /* 0x00005900020f9a11 */ /* 0x000fe200030f0c00 */
[----:B------:R-:W-:-:S02]  /*10b0*/  IMAD R0, R7, c[0x0][0x1a0], RZ ;  /* 0x0000680007007a24 */ /* 0x000fc400078e02ff */
[----:B------:R-:W-:Y:S01]  /*10c0*/  IMAD.WIDE.U32 R4, R6, c[0x0][0x1a0], R44 ;  /* 0x0000680006047a25 */ /* 0x000fe200078e002c */
[----:B------:R2:W-:Y:S03]  /*10d0*/  STL.64 [R1+0x30], R40 ;  /* 0x0000302801007387 */ /* 0x0005e60000100a00 */
[-C--:B------:R-:W-:Y:S01]  /*10e0*/  IMAD R8, R29, R12.reuse, R3 ;  /* 0x0000000c1d087224 */ /* 0x080fe200078e0203 */
[----:B------:R4:W-:Y:S01]  /*10f0*/  @!P1 LDGSTS.E.BYPASS.LTC128B.128 [R234+0x3800], [R14.64] ;  /* 0x038000000eea9fae */ /* 0x0009e2000b901d48 */
[----:B------:R-:W-:Y:S01]  /*1100*/  IMAD.WIDE.U32 R2, R137, R12, R40 ;  /* 0x0000000c89027225 */ /* 0x000fe200078e0028 */
[----:B------:R-:W-:-:S03]  /*1110*/  IADD3 R12, P3, R26, R4, RZ ;  /* 0x000000041a0c7210 */ /* 0x000fc60007f7e0ff */
[----:B------:R-:W-:Y:S01]  /*1120*/  IMAD R7, R6, c[0x0][0x1a4], R0 ;  /* 0x0000690006077a24 */ /* 0x000fe200078e0200 */
[----:B------:R-:W-:Y:S01]  /*1130*/  @!P0 LEA R0, P6, R39, R2, 0x4 ;  /* 0x0000000227008211 */ /* 0x000fe200078c20ff */
[----:B------:R-:W-:Y:S01]  /*1140*/  IMAD.IADD R3, R3, 0x1, R8 ;  /* 0x0000000103037824 */ /* 0x000fe200078e0208 */
[----:B-1----:R-:W-:Y:S01]  /*1150*/  @!P2 LEA R10, P4, R2, c[0x0][0x168], 0x1 ;  /* 0x00005a00020aaa11 */ /* 0x002fe200078808ff */
[----:B---3--:R-:W-:Y:S01]  /*1160*/  IMAD.MOV.U32 R42, RZ, RZ, c[0x0][0x19c] ;  /* 0x00006700ff2a7624 */ /* 0x008fe200078e00ff */
[----:B------:R-:W-:Y:S01]  /*1170*/  IADD3.X R13, R27, R5, R7, P3, !PT ;  /* 0x000000051b0d7210 */ /* 0x000fe20001ffe407 */
[----:B------:R-:W-:Y:S01]  /*1180*/  IMAD.WIDE.U32 R16, R137, c[0x0][0x1a0], RZ ;  /* 0x0000680089107a25 */ /* 0x000fe200078e00ff */
[----:B------:R-:W-:Y:S02]  /*1190*/  ISETP.GE.AND P3, PT, R37, R22, PT ;  /* 0x000000162500720c */ /* 0x000fe40003f66270 */
[----:B------:R-:W-:Y:S01]  /*11a0*/  @!P0 LEA.HI.X R4, R39, R3, R42, 0x4, P6 ;  /* 0x0000000327048211 */ /* 0x000fe200030f242a */
[----:B------:R-:W-:Y:S01]  /*11b0*/  IMAD.SHL.U32 R7, R42, 0x20, RZ ;  /* 0x000000202a077824 */ /* 0x000fe200078e00ff */
[----:B------:R-:W-:-:S02]  /*11c0*/  @!P0 LEA R8, P6, R0, c[0x0][0x168], 0x1 ;  /* 0x00005a0000088a11 */ /* 0x000fc400078c08ff */
[----:B------:R-:W-:Y:S02]  /*11d0*/  @!P2 LEA.HI.X R11, R2, c[0x0][0x16c], R3, 0x1, P4 ;  /* 0x00005b00020baa11 */ /* 0x000fe400020f0c03 */
[----:B------:R-:W-:Y:S01]  /*11e0*/  @!P0 LEA.HI.X R9, R0, c[0x0][0x16c], R4, 0x1, P6 ;  /* 0x00005b0000098a11 */ /* 0x000fe200030f0c04 */
[----:B------:R-:W-:Y:S01]  /*11f0*/  IMAD.WIDE.U32 R4, R39, 0x20, RZ ;  /* 0x0000002027047825 */ /* 0x000fe200078e00ff */
[-C--:B------:R-:W-:Y:S01]  /*1200*/  ISETP.GE.AND P6, PT, R38, R22.reuse, PT ;  /* 0x000000162600720c */ /* 0x080fe20003fc6270 */
[----:B------:R1:W-:Y:S01]  /*1210*/  @!P2 LDGSTS.E.BYPASS.LTC128B.128 [R234+0x4000], [R10.64] ;  /* 0x040000000aeaafae */ /* 0x0003e2000b901d48 */
[----:B------:R-:W-:Y:S01]  /*1220*/  ISETP.GE.AND P4, PT, R35, R22, PT ;  /* 0x000000162300720c */ /* 0x000fe20003f86270 */
[----:B--2---:R-:W-:Y:S01]  /*1230*/  IMAD.WIDE.U32 R40, R24, c[0x0][0x1b8], R12 ;  /* 0x00006e0018287a25 */ /* 0x004fe200078e000c */
[----:B------:R-:W-:Y:S01]  /*1240*/  @!P3 IADD3 R0, P5, R2, R4, RZ ;  /* 0x000000040200b210 */ /* 0x000fe20007fbe0ff */
[----:B------:R2:W-:Y:S01]  /*1250*/  @!P0 LDGSTS.E.BYPASS.LTC128B.128 [R234+0x4800], [R8.64] ;  /* 0x0480000008ea8fae */ /* 0x0005e2000b901d48 */
[----:B------:R-:W-:-:S02]  /*1260*/  ISETP.GE.AND P2, PT, R34, R22, PT ;  /* 0x000000162200720c */ /* 0x000fc40003f46270 */
[----:B------:R-:W-:Y:S01]  /*1270*/  @!P3 IADD3.X R4, R3, R5, R7, P5, !PT ;  /* 0x000000050304b210 */ /* 0x000fe20002ffe407 */
[----:B------:R-:W-:Y:S01]  /*1280*/  STL.64 [R1+0x38], R40 ;  /* 0x0000382801007387 */ /* 0x000fe20000100a00 */
[----:B------:R-:W-:-:S04]  /*1290*/  @!P3 LEA R20, P5, R0, c[0x0][0x168], 0x1 ;  /* 0x00005a000014ba11 */ /* 0x000fc800078a08ff */
[----:B------:R-:W-:Y:S01]  /*12a0*/  @!P3 LEA.HI.X R21, R0, c[0x0][0x16c], R4, 0x1, P5 ;  /* 0x00005b000015ba11 */ /* 0x000fe200028f0c04 */
[----:B------:R-:W-:Y:S01]  /*12b0*/  @!P6 IMAD R0, R42, 0x30, RZ ;  /* 0x000000302a00e824 */ /* 0x000fe200078e02ff */
[----:B------:R-:W-:Y:S01]  /*12c0*/  ISETP.GE.AND P5, PT, R36, R22, PT ;  /* 0x000000162400720c */ /* 0x000fe20003fa6270 */
[----:B------:R-:W-:Y:S02]  /*12d0*/  @!P6 IMAD.WIDE.U32 R4, R39, 0x30, R2 ;  /* 0x000000302704e825 */ /* 0x000fe400078e0002 */
[----:B------:R3:W-:Y:S02]  /*12e0*/  @!P3 LDGSTS.E.BYPASS.LTC128B.128 [R234+0x5000], [R20.64] ;  /* 0x0500000014eabfae */ /* 0x0007e4000b901d48 */
[----:B------:R-:W-:Y:S01]  /*12f0*/  @!P6 IMAD.IADD R0, R5, 0x1, R0 ;  /* 0x000000010500e824 */ /* 0x000fe200078e0200 */
[----:B-----5:R-:W-:-:S04]  /*1300*/  @!P6 LEA R18, P1, R4, c[0x0][0x168], 0x1 ;  /* 0x00005a000412ea11 */ /* 0x020fc800078208ff */
[----:B------:R-:W-:Y:S01]  /*1310*/  @!P6 LEA.HI.X R19, R4, c[0x0][0x16c], R0, 0x1, P1 ;  /* 0x00005b000413ea11 */ /* 0x000fe200008f0c00 */
[----:B------:R-:W-:Y:S01]  /*1320*/  IMAD R4, R25, c[0x0][0x1b8], RZ ;  /* 0x00006e0019047a24 */ /* 0x000fe200078e02ff */
[----:B------:R-:W-:Y:S02]  /*1330*/  ISETP.GE.AND P1, PT, R33, R22, PT ;  /* 0x000000162100720c */ /* 0x000fe40003f26270 */
[C---:B------:R-:W-:Y:S01]  /*1340*/  @!P5 LEA R0, P0, R39.reuse, R2, 0x6 ;  /* 0x000000022700d211 */ /* 0x040fe200078030ff */
[----:B------:R-:W-:Y:S01]  /*1350*/  IMAD R23, R24, c[0x0][0x1bc], R4 ;  /* 0x00006f0018177a24 */ /* 0x000fe200078e0204 */
[----:B------:R5:W-:Y:S01]  /*1360*/  @!P6 LDGSTS.E.BYPASS.LTC128B.128 [R234+0x5800], [R18.64] ;  /* 0x0580000012eaefae */ /* 0x000be2000b901d48 */
[----:B--2---:R-:W-:Y:S01]  /*1370*/  @!P4 IMAD R8, R42, 0x50, RZ ;  /* 0x000000502a08c824 */ /* 0x004fe200078e02ff */
[C---:B------:R-:W-:Y:S01]  /*1380*/  @!P5 LEA.HI.X R7, R39.reuse, R3, R42, 0x6, P0 ;  /* 0x000000032707d211 */ /* 0x040fe200000f342a */
[----:B------:R-:W-:Y:S01]  /*1390*/  @!P4 IMAD.WIDE.U32 R4, R39, 0x50, R2 ;  /* 0x000000502704c825 */ /* 0x000fe200078e0002 */
[----:B----4-:R-:W-:-:S02]  /*13a0*/  @!P5 LEA R14, P0, R0, c[0x0][0x168], 0x1 ;  /* 0x00005a00000eda11 */ /* 0x010fc400078008ff */
[-C--:B------:R-:W-:Y:S01]  /*13b0*/  ISETP.GE.AND P6, PT, R37, R22.reuse, PT ;  /* 0x000000162500720c */ /* 0x080fe20003fc6270 */
[----:B------:R-:W-:Y:S01]  /*13c0*/  IMAD.IADD R23, R41, 0x1, R23 ;  /* 0x0000000129177824 */ /* 0x000fe200078e0217 */
[----:B------:R-:W-:Y:S01]  /*13d0*/  @!P5 LEA.HI.X R15, R0, c[0x0][0x16c], R7, 0x1, P0 ;  /* 0x00005b00000fda11 */ /* 0x000fe200000f0c07 */
[----:B------:R-:W-:Y:S01]  /*13e0*/  @!P4 IMAD.IADD R0, R5, 0x1, R8 ;  /* 0x000000010500c824 */ /* 0x000fe200078e0208 */
[----:B------:R-:W-:Y:S01]  /*13f0*/  @!P4 LEA R12, P0, R4, c[0x0][0x168], 0x1 ;  /* 0x00005a00040cca11 */ /* 0x000fe200078008ff */
[----:B------:R-:W-:Y:S01]  /*1400*/  @!P2 IMAD R7, R42, 0x60, RZ ;  /* 0x000000602a07a824 */ /* 0x000fe200078e02ff */
[----:B------:R2:W-:Y:S01]  /*1410*/  STL [R1+0x48], R23 ;  /* 0x0000481701007387 */ /* 0x0005e20000100800 */
[----:B------:R-:W-:Y:S01]  /*1420*/  @!P2 IMAD.WIDE.U32 R8, R39, 0x60, R2 ;  /* 0x000000602708a825 */ /* 0x000fe200078e0002 */
[----:B------:R-:W-:Y:S02]  /*1430*/  @!P4 LEA.HI.X R13, R4, c[0x0][0x16c], R0, 0x1, P0 ;  /* 0x00005b00040dca11 */ /* 0x000fe400000f0c00 */
[----:B------:R4:W-:Y:S01]  /*1440*/  @!P5 LDGSTS.E.BYPASS.LTC128B.128 [R234+0x6000], [R14.64] ;  /* 0x060000000eeadfae */ /* 0x0009e2000b901d48 */
[----:B------:R-:W-:Y:S01]  /*1450*/  IMAD R4, R29, c[0x0][0x1a0], RZ ;  /* 0x000068001d047a24 */ /* 0x000fe200078e02ff */
[----:B-1----:R-:W-:Y:S01]  /*1460*/  @!P2 LEA R10, P0, R8, c[0x0][0x168], 0x1 ;  /* 0x00005a00080aaa11 */ /* 0x002fe200078008ff */
[----:B------:R-:W-:Y:S01]  /*1470*/  @!P2 IMAD.IADD R0, R9, 0x1, R7 ;  /* 0x000000010900a824 */ /* 0x000fe200078e0207 */
[----:B------:R1:W-:Y:S01]  /*1480*/  @!P4 LDGSTS.E.BYPASS.LTC128B.128 [R234+0x6800], [R12.64] ;  /* 0x068000000ceacfae */ /* 0x0003e2000b901d48 */
[----:B------:R-:W-:Y:S01]  /*1490*/  IMAD R9, R137, c[0x0][0x1a4], R4 ;  /* 0x0000690089097a24 */ /* 0x000fe200078e0204 */
[----:B------:R-:W-:Y:S01]  /*14a0*/  ISETP.GE.AND P5, PT, R38, R22, PT ;  /* 0x000000162600720c */ /* 0x000fe20003fa6270 */
[----:B------:R-:W-:Y:S01]  /*14b0*/  @!P1 IMAD R7, R42, 0x70, RZ ;  /* 0x000000702a079824 */ /* 0x000fe200078e02ff */
[----:B------:R-:W-:Y:S01]  /*14c0*/  @!P2 LEA.HI.X R11, R8, c[0x0][0x16c], R0, 0x1, P0 ;  /* 0x00005b00080baa11 */ /* 0x000fe200000f0c00 */
[----:B------:R-:W-:Y:S01]  /*14d0*/  @!P1 IMAD.WIDE.U32 R4, R39, 0x70, R2 ;  /* 0x0000007027049825 */ /* 0x000fe200078e0002 */
[----:B------:R-:W-:-:S03]  /*14e0*/  LEA R2, P3, R16, R40, 0x7 ;  /* 0x0000002810027211 */ /* 0x000fc600078638ff */
[----:B------:R-:W-:Y:S01]  /*14f0*/  @!P1 IMAD.IADD R0, R5, 0x1, R7 ;  /* 0x0000000105009824 */ /* 0x000fe200078e0207 */
[C---:B------:R-:W-:Y:S01]  /*1500*/  @!P1 LEA R8, P0, R4.reuse, c[0x0][0x168], 0x1 ;  /* 0x00005a0004089a11 */ /* 0x040fe200078008ff */
[----:B------:R-:W-:Y:S01]  /*1510*/  IMAD.IADD R3, R17, 0x1, R9 ;  /* 0x0000000111037824 */ /* 0x000fe200078e0209 */
[----:B------:R4:W-:Y:S01]  /*1520*/  @!P2 LDGSTS.E.BYPASS.LTC128B.128 [R234+0x7000], [R10.64] ;  /* 0x070000000aeaafae */ /* 0x0009e2000b901d48 */
[----:B---3--:R-:W-:Y:S01]  /*1530*/  IMAD.MOV.U32 R21, RZ, RZ, c[0x0][0x1a4] ;  /* 0x00006900ff157624 */ /* 0x008fe200078e00ff */
[----:B------:R-:W-:Y:S02]  /*1540*/  @!P1 LEA.HI.X R9, R4, c[0x0][0x16c], R0, 0x1, P0 ;  /* 0x00005b0004099a11 */ /* 0x000fe400000f0c00 */
[-C--:B------:R-:W-:Y:S02]  /*1550*/  ISETP.GE.AND P0, PT, R30, R22.reuse, PT ;  /* 0x000000161e00720c */ /* 0x080fe40003f06270 */
[----:B------:R-:W-:Y:S01]  /*1560*/  LEA.HI.X R3, R16, R23, R3, 0x7, P3 ;  /* 0x0000001710037211 */ /* 0x000fe200018f3c03 */
[----:B------:R3:W-:Y:S01]  /*1570*/  @!P1 LDGSTS.E.BYPASS.LTC128B.128 [R234+0x7800], [R8.64] ;  /* 0x0780000008ea9fae */ /* 0x0007e2000b901d48 */
[----:B--2---:R-:W-:Y:S01]  /*1580*/  IMAD.MOV.U32 R23, RZ, RZ, c[0x0][0x1a0] ;  /* 0x00006800ff177624 */ /* 0x004fe200078e00ff */
[C---:B------:R-:W-:Y:S01]  /*1590*/  ISETP.GE.AND P1, PT, R6.reuse, R22, PT ;  /* 0x000000160600720c */ /* 0x040fe20003f26270 */
[----:B------:R-:W-:Y:S01]  /*15a0*/  IMAD.SHL.U32 R6, R6, 0x8, RZ ;  /* 0x0000000806067824 */ /* 0x000fe200078e00ff */
[----:B------:R-:W0:Y:S01]  /*15b0*/  LDGDEPBAR ;  /* 0x00000000000079af */ /* 0x000e220000000000 */
[----:B------:R-:W-:-:S04]  /*15c0*/  @!P5 IMAD.WIDE.U32 R4, R23, 0x30, R2 ;  /* 0x000000301704d825 */ /* 0x000fc800078e0002 */
[----:B-1----:R-:W-:Y:S01]  /*15d0*/  IMAD.SHL.U32 R13, R21, 0x20, RZ ;  /* 0x00000020150d7824 */ /* 0x002fe200078e00ff */
[----:B------:R-:W-:Y:S01]  /*15e0*/  @!P0 LEA R0, P3, R23, R2, 0x4 ;  /* 0x0000000217008211 */ /* 0x000fe200078620ff */
[----:B------:R-:W-:Y:S02]  /*15f0*/  @!P5 IMAD R12, R21, 0x30, RZ ;  /* 0x00000030150cd824 */ /* 0x000fe400078e02ff */
[----:B----4-:R-:W-:-:S05]  /*1600*/  IMAD.WIDE.U32 R10, R23, 0x20, RZ ;  /* 0x00000020170a7825 */ /* 0x010fca00078e00ff */
[----:B------:R-:W-:Y:S02]  /*1610*/  @!P6 IADD3 R7, P2, R2, R10, RZ ;  /* 0x0000000a0207e210 */ /* 0x000fe40007f5e0ff */
[----:B---3--:R-:W-:Y:S01]  /*1620*/  @!P0 LEA.HI.X R9, R23, R3, R21, 0x4, P3 ;  /* 0x0000000317098211 */ /* 0x008fe200018f2415 */
[----:B------:R-:W-:-:S04]  /*1630*/  DEPBAR.LE SB0, 0x0 ;  /* 0x000080000000791a */ /* 0x000fc80000000000 */
[----:B------:R-:W-:Y:S01]  /*1640*/  BAR.SYNC.DEFER_BLOCKING 0x0 ;  /* 0x0000000000007b1d */ /* 0x000fe20000010000 */
[C---:B------:R-:W-:Y:S02]  /*1650*/  @!P0 LEA R8, P3, R0.reuse, c[0x0][0x170], 0x1 ;  /* 0x00005c0000088a11 */ /* 0x040fe400078608ff */
[----:B------:R-:W-:Y:S02]  /*1660*/  @!P6 IADD3.X R11, R3, R11, R13, P2, !PT ;  /* 0x0000000b030be210 */ /* 0x000fe400017fe40d */
[----:B------:R-:W-:Y:S01]  /*1670*/  @!P0 LEA.HI.X R9, R0, c[0x0][0x174], R9, 0x1, P3 ;  /* 0x00005d0000098a11 */ /* 0x000fe200018f0c09 */
[----:B------:R-:W-:Y:S01]  /*1680*/  @!P5 IMAD.IADD R0, R5, 0x1, R12 ;  /* 0x000000010500d824 */ /* 0x000fe200078e020c */
[C---:B------:R-:W-:Y:S02]  /*1690*/  @!P6 LEA R16, P3, R7.reuse, c[0x0][0x170], 0x1 ;  /* 0x00005c000710ea11 */ /* 0x040fe400078608ff */
[----:B------:R-:W-:Y:S02]  /*16a0*/  @!P1 LEA R10, P4, R2, c[0x0][0x170], 0x1 ;  /* 0x00005c00020a9a11 */ /* 0x000fe400078808ff */
[----:B------:R-:W-:-:S02]  /*16b0*/  @!P6 LEA.HI.X R17, R7, c[0x0][0x174], R11, 0x1, P3 ;  /* 0x00005d000711ea11 */ /* 0x000fc400018f0c0b */
[----:B------:R-:W-:Y:S02]  /*16c0*/  @!P1 LEA.HI.X R11, R2, c[0x0][0x174], R3, 0x1, P4 ;  /* 0x00005d00020b9a11 */ /* 0x000fe400020f0c03 */
[----:B------:R-:W-:Y:S02]  /*16d0*/  ISETP.GE.AND P4, PT, R36, R22, PT ;  /* 0x000000162400720c */ /* 0x000fe40003f86270 */
[----:B-----5:R-:W-:Y:S02]  /*16e0*/  @!P5 LEA R18, P2, R4, c[0x0][0x170], 0x1 ;  /* 0x00005c000412da11 */ /* 0x020fe400078408ff */
[----:B------:R-:W-:Y:S02]  /*16f0*/  LEA.HI R5, R32, R138, RZ, 0x4 ;  /* 0x0000008a20057211 */ /* 0x000fe400078f20ff */
[----:B------:R-:W-:Y:S02]  /*1700*/  @!P5 LEA.HI.X R19, R4, c[0x0][0x174], R0, 0x1, P2 ;  /* 0x00005d000413da11 */ /* 0x000fe400010f0c00 */
[----:B------:R-:W-:Y:S01]  /*1710*/  LOP3.LUT R0, R5, 0xfffffff0, RZ, 0xc0, !PT ;  /* 0xfffffff005007812 */ /* 0x000fe200078ec0ff */
[----:B------:R-:W-:Y:S01]  /*1720*/  @P1 STS.128 [R234+0x8000], RZ ;  /* 0x008000ffea001388 */ /* 0x000fe20000000c00 */
[----:B------:R-:W-:-:S02]  /*1730*/  ISETP.GE.AND P3, PT, R35, R22, PT ;  /* 0x000000162300720c */ /* 0x000fc40003f66270 */
[-C--:B------:R-:W-:Y:S01]  /*1740*/  ISETP.GE.AND P2, PT, R34, R22.reuse, PT ;  /* 0x000000162200720c */ /* 0x080fe20003f46270 */
[----:B------:R-:W-:Y:S01]  /*1750*/  @!PT LDS RZ, [RZ] ;  /* 0x00000000fffff984 */ /* 0x000fe20000000800 */
[----:B------:R-:W-:Y:S01]  /*1760*/  @!PT LDS RZ, [RZ] ;  /* 0x00000000fffff984 */ /* 0x000fe20000000800 */
[----:B------:R-:W-:Y:S01]  /*1770*/  @!PT LDS RZ, [RZ] ;  /* 0x00000000fffff984 */ /* 0x000fe20000000800 */
[----:B------:R1:W-:Y:S01]  /*1780*/  @!P1 LDGSTS.E.BYPASS.LTC128B.128 [R234+0x8000], [R10.64] ;  /* 0x080000000aea9fae */ /* 0x0003e2000b901d48 */
[----:B------:R-:W-:Y:S01]  /*1790*/  IMAD.IADD R0, R138, 0x1, -R0 ;  /* 0x000000018a007824 */ /* 0x000fe200078e0a00 */
[----:B------:R-:W-:Y:S02]  /*17a0*/  ISETP.GE.AND P1, PT, R33, R22, PT ;  /* 0x000000162100720c */ /* 0x000fe40003f26270 */
[----:B------:R-:W-:Y:S02]  /*17b0*/  @P0 STS.128 [R234+0x8800], RZ ;  /* 0x008800ffea000388 */ /* 0x000fe40000000c00 */
[----:B------:R-:W-:Y:S02]  /*17c0*/  SHF.R.S32.HI R4, RZ, 0x1f, R0 ;  /* 0x0000001fff047819 */ /* 0x000fe40000011400 */
[----:B------:R-:W-:Y:S01]  /*17d0*/  @!PT LDS RZ, [RZ] ;  /* 0x00000000fffff984 */ /* 0x000fe20000000800 */
[----:B------:R-:W-:Y:S01]  /*17e0*/  @!PT LDS RZ, [RZ] ;  /* 0x00000000fffff984 */ /* 0x000fe20000000800 */
[----:B------:R-:W-:Y:S01]  /*17f0*/  @!PT LDS RZ, [RZ] ;  /* 0x00000000fffff984 */ /* 0x000fe20000000800 */
[----:B------:R2:W-:Y:S01]  /*1800*/  @!P0 LDGSTS.E.BYPASS.LTC128B.128 [R234+0x8800], [R8.64] ;  /* 0x0880000008ea8fae */ /* 0x0005e2000b901d48 */
[----:B------:R-:W-:-:S02]  /*1810*/  @!P4 LEA R7, P0, R23, R2, 0x6 ;  /* 0x000000021707c211 */ /* 0x000fc400078030ff */
[----:B------:R-:W-:Y:S01]  /*1820*/  LEA.HI R20, R4, R0, RZ, 0x3 ;  /* 0x0000000004147211 */ /* 0x000fe200078f18ff */
[----:B------:R-:W-:Y:S04]  /*1830*/  @P6 STS.128 [R234+0x9000], RZ ;  /* 0x009000ffea006388 */ /* 0x000fe80000000c00 */
[----:B------:R-:W-:Y:S01]  /*1840*/  @!PT LDS RZ, [RZ] ;  /* 0x00000000fffff984 */ /* 0x000fe20000000800 */
[----:B------:R-:W-:Y:S01]  /*1850*/  @!PT LDS RZ, [RZ] ;  /* 0x00000000fffff984 */ /* 0x000fe20000000800 */
[----:B------:R-:W-:Y:S01]  /*1860*/  @!PT LDS RZ, [RZ] ;  /* 0x00000000fffff984 */ /* 0x000fe20000000800 */
[----:B------:R3:W-:Y:S04]  /*1870*/  @!P6 LDGSTS.E.BYPASS.LTC128B.128 [R234+0x9000], [R16.64] ;  /* 0x0900000010eaefae */ /* 0x0007e8000b901d48 */
[----:B------:R-:W-:Y:S04]  /*1880*/  @P5 STS.128 [R234+0x9800], RZ ;  /* 0x009800ffea005388 */ /* 0x000fe80000000c00 */
[----:B------:R-:W-:Y:S01]  /*1890*/  @!PT LDS RZ, [RZ] ;  /* 0x00000000fffff984 */ /* 0x000fe20000000800 */
[----:B------:R-:W-:Y:S01]  /*18a0*/  @!PT LDS RZ, [RZ] ;  /* 0x00000000fffff984 */ /* 0x000fe20000000800 */
[----:B------:R-:W-:Y:S01]  /*18b0*/  @!PT LDS RZ, [RZ] ;  /* 0x00000000fffff984 */ /* 0x000fe20000000800 */
[----:B------:R3:W-:Y:S01]  /*18c0*/  @!P5 LDGSTS.E.BYPASS.LTC128B.128 [R234+0x9800], [R18.64] ;  /* 0x0980000012eadfae */ /* 0x0007e2000b901d48 */
[----:B-1----:R-:W-:Y:S01]  /*18d0*/  SHF.R.S32.HI R10, RZ, 0x4, R5 ;  /* 0x00000004ff0a7819 */ /* 0x002fe20000011405 */
[----:B------:R-:W-:-:S02]  /*18e0*/  @!P3 IMAD R11, R21, 0x50, RZ ;  /* 0x00000050150bb824 */ /* 0x000fc400078e02ff */
[----:B------:R-:W-:Y:S01]  /*18f0*/  @P4 STS.128 [R234+0xa000], RZ ;  /* 0x00a000ffea004388 */ /* 0x000fe20000000c00 */
[----:B--2---:R-:W-:Y:S02]  /*1900*/  @!P4 LEA.HI.X R8, R23, R3, R21, 0x6, P0 ;  /* 0x000000031708c211 */ /* 0x004fe400000f3415 */
[----:B------:R-:W-:Y:S02]  /*1910*/  @!P4 LEA R14, P0, R7, c[0x0][0x170], 0x1 ;  /* 0x00005c00070eca11 */ /* 0x000fe400078008ff */
[----:B------:R-:W-:Y:S01]  /*1920*/  LEA.HI R9, R5, R10, RZ, 0x1 ;  /* 0x0000000a05097211 */ /* 0x000fe200078f08ff */
[----:B------:R-:W-:Y:S01]  /*1930*/  @!P3 IMAD.WIDE.U32 R4, R23, 0x50, R2 ;  /* 0x000000501704b825 */ /* 0x000fe200078e0002 */
[----:B------:R-:W-:Y:S02]  /*1940*/  @!P4 LEA.HI.X R15, R7, c[0x0][0x174], R8, 0x1, P0 ;  /* 0x00005d00070fca11 */ /* 0x000fe400000f0c08 */
[----:B------:R-:W-:Y:S01]  /*1950*/  LOP3.LUT R7, R9, 0xfffffffe, RZ, 0xc0, !PT ;  /* 0xfffffffe09077812 */ /* 0x000fe200078ec0ff */
[----:B------:R-:W-:Y:S01]  /*1960*/  @!P3 IMAD.IADD R5, R5, 0x1, R11 ;  /* 0x000000010505b824 */ /* 0x000fe200078e020b */
[----:B------:R-:W-:Y:S01]  /*1970*/  LOP3.LUT R8, R20, 0xfffffff8, RZ, 0xc0, !PT ;  /* 0xfffffff814087812 */ /* 0x000fe200078ec0ff */
[----:B------:R-:W-:Y:S01]  /*1980*/  @!PT LDS RZ, [RZ] ;  /* 0x00000000fffff984 */ /* 0x000fe20000000800 */
[----:B------:R-:W-:Y:S01]  /*1990*/  @!PT LDS RZ, [RZ] ;  /* 0x00000000fffff984 */ /* 0x000fe20000000800 */
[----:B------:R-:W-:Y:S01]  /*19a0*/  @!PT LDS RZ, [RZ] ;  /* 0x00000000fffff984 */ /* 0x000fe20000000800 */
[----:B------:R1:W-:Y:S01]  /*19b0*/  @!P4 LDGSTS.E.BYPASS.LTC128B.128 [R234+0xa000], [R14.64] ;  /* 0x0a0000000eeacfae */ /* 0x0003e2000b901d48 */
[----:B------:R-:W-:Y:S01]  /*19c0*/  @!P3 LEA R12, P0, R4, c[0x0][0x170], 0x1 ;  /* 0x00005c00040cba11 */ /* 0x000fe200078008ff */
[----:B------:R-:W-:-:S02]  /*19d0*/  IMAD.IADD R11, R10, 0x1, -R7 ;  /* 0x000000010a0b7824 */ /* 0x000fc400078e0a07 */
[----:B------:R-:W-:Y:S01]  /*19e0*/  IMAD.SHL.U32 R7, R31, 0x40, RZ ;  /* 0x000000401f077824 */ /* 0x000fe200078e00ff */
[----:B------:R-:W-:Y:S01]  /*19f0*/  @!P3 LEA.HI.X R13, R4, c[0x0][0x174], R5, 0x1, P0 ;  /* 0x00005d00040dba11 */ /* 0x000fe200000f0c05 */
[----:B------:R-:W-:Y:S01]  /*1a00*/  IMAD.IADD R22, R0, 0x1, -R8 ;  /* 0x0000000100167824 */ /* 0x000fe200078e0a08 */
[----:B------:R-:W-:Y:S01]  /*1a10*/  @P3 STS.128 [R234+0xa800], RZ ;  /* 0x00a800ffea003388 */ /* 0x000fe20000000c00 */
[----:B------:R-:W-:Y:S01]  /*1a20*/  @!P2 IMAD R8, R21, 0x60, RZ ;  /* 0x000000601508a824 */ /* 0x000fe200078e02ff */
[----:B------:R-:W-:Y:S01]  /*1a30*/  LOP3.LUT R0, R7, 0x1c0, RZ, 0xc0, !PT ;  /* 0x000001c007007812 */ /* 0x000fe200078ec0ff */
[----:B------:R-:W-:Y:S01]  /*1a40*/  @!P2 IMAD.WIDE.U32 R4, R23, 0x60, R2 ;  /* 0x000000601704a825 */ /* 0x000fe200078e0002 */
[----:B------:R-:W-:Y:S01]  /*1a50*/  @!PT LDS RZ, [RZ] ;  /* 0x00000000fffff984 */ /* 0x000fe20000000800 */
[----:B------:R-:W-:Y:S01]  /*1a60*/  @!PT LDS RZ, [RZ] ;  /* 0x00000000fffff984 */ /* 0x000fe20000000800 */
[----:B------:R-:W-:Y:S01]  /*1a70*/  @!PT LDS RZ, [RZ] ;  /* 0x00000000fffff984 */ /* 0x000fe20000000800 */
[----:B------:R1:W-:Y:S02]  /*1a80*/  @!P3 LDGSTS.E.BYPASS.LTC128B.128 [R234+0xa800], [R12.64] ;  /* 0x0a8000000ceabfae */ /* 0x0003e4000b901d48 */
[----:B------:R-:W-:Y:S01]  /*1a90*/  LOP3.LUT R9, R0, 0x8, R6, 0xf8, !PT ;  /* 0x0000000800097812 */ /* 0x000fe200078ef806 */
[----:B------:R-:W-:Y:S01]  /*1aa0*/  IMAD.SHL.U32 R7, R22, 0x40, RZ ;  /* 0x0000004016077824 */ /* 0x000fe200078e00ff */
[----:B------:R-:W-:Y:S01]  /*1ab0*/  SHF.R.U32.HI R6, RZ, 0x3, R0 ;  /* 0x00000003ff067819 */ /* 0x000fe20000011600 */
[----:B------:R-:W-:Y:S01]  /*1ac0*/  @!P2 IMAD.IADD R5, R5, 0x1, R8 ;  /* 0x000000010505a824 */ /* 0x000fe200078e0208 */
[C---:B------:R-:W-:Y:S01]  /*1ad0*/  @!P2 LEA R8, P0, R4.reuse, c[0x0][0x170], 0x1 ;  /* 0x00005c000408aa11 */ /* 0x040fe200078008ff */
[----:B------:R-:W-:Y:S01]  /*1ae0*/  @!P1 IMAD R21, R21, 0x70, RZ ;  /* 0x0000007015159824 */ /* 0x000fe200078e02ff */
[----:B------:R-:W-:Y:S01]  /*1af0*/  LOP3.LUT R0, R7, 0x1c0, RZ, 0xc0, !PT ;  /* 0x000001c007007812 */ /* 0x000fe200078ec0ff */
[----:B------:R-:W-:Y:S01]  /*1b00*/  @!P1 IMAD.WIDE.U32 R2, R23, 0x70, R2 ;  /* 0x0000007017029825 */ /* 0x000fe200078e0002 */
[----:B------:R-:W-:Y:S01]  /*1b10*/  LOP3.LUT R7, R9, R6, RZ, 0x3c, !PT ;  /* 0x0000000609077212 */ /* 0x000fe200078e3cff */
[----:B------:R-:W-:Y:S01]  /*1b20*/  @P2 STS.128 [R234+0xb000], RZ ;  /* 0x00b000ffea002388 */ /* 0x000fe20000000c00 */
[----:B------:R-:W-:Y:S01]  /*1b30*/  @!P2 LEA.HI.X R9, R4, c[0x0][0x174], R5, 0x1, P0 ;  /* 0x00005d000409aa11 */ /* 0x000fe200000f0c05 */
[----:B------:R-:W-:Y:S01]  /*1b40*/  IMAD.SHL.U32 R10, R11, 0x8, RZ ;  /* 0x000000080b0a7824 */ /* 0x000fe200078e00ff */
[----:B------:R-:W-:Y:S01]  /*1b50*/  @!P1 LEA R6, P0, R2, c[0x0][0x170], 0x1 ;  /* 0x00005c0002069a11 */ /* 0x000fe200078008ff */
[----:B------:R-:W-:Y:S01]  /*1b60*/  @!P1 IMAD.IADD R3, R3, 0x1, R21 ;  /* 0x0000000103039824 */ /* 0x000fe200078e0215 */
[----:B------:R-:W-:Y:S01]  /*1b70*/  SHF.R.U32.HI R4, RZ, 0x3, R0 ;  /* 0x00000003ff047819 */ /* 0x000fe20000011600 */
[----:B------:R-:W-:Y:S01]  /*1b80*/  @!PT LDS RZ, [RZ] ;  /* 0x00000000fffff984 */ /* 0x000fe20000000800 */
[----:B------:R-:W-:Y:S01]  /*1b90*/  @!PT LDS RZ, [RZ] ;  /* 0x00000000fffff984 */ /* 0x000fe20000000800 */
[----:B------:R-:W-:Y:S01]  /*1ba0*/  @!PT LDS RZ, [RZ] ;  /* 0x00000000fffff984 */ /* 0x000fe20000000800 */
[----:B------:R2:W-:Y:S01]  /*1bb0*/  @!P2 LDGSTS.E.BYPASS.LTC128B.128 [R234+0xb000], [R8.64] ;  /* 0x0b00000008eaafae */ /* 0x0005e2000b901d48 */
[----:B------:R-:W-:Y:S01]  /*1bc0*/  LOP3.LUT R5, R0, 0x8, R10, 0xf8, !PT ;  /* 0x0000000800057812 */ /* 0x000fe200078ef80a */
[----:B------:R-:W-:Y:S01]  /*1bd0*/  IMAD R0, R11, 0x200, R7 ;  /* 0x000002000b007824 */ /* 0x000fe200078e0207 */
[----:B------:R-:W-:Y:S01]  /*1be0*/  @!P1 LEA.HI.X R7, R2, c[0x0][0x174], R3, 0x1, P0 ;  /* 0x00005d0002079a11 */ /* 0x000fe200000f0c03 */
[----:B------:R-:W-:Y:S01]  /*1bf0*/  IMAD.SHL.U32 R3, R20, 0x40, RZ ;  /* 0x0000004014037824 */ /* 0x000fe200078e00ff */
[----:B------:R-:W-:Y:S01]  /*1c00*/  LEA.HI R2, R32, R138, RZ, 0x5 ;  /* 0x0000008a20027211 */ /* 0x000fe200078f28ff */
[----:B------:R-:W-:Y:S01]  /*1c10*/  IMAD.SHL.U32 R139, R0, 0x2, RZ ;  /* 0x00000002008b7824 */ /* 0x000fe200078e00ff */
[----:B------:R-:W-:Y:S01]  /*1c20*/  LOP3.LUT R227, R5, R4, RZ, 0x3c, !PT ;  /* 0x0000000405e37212 */ /* 0x000fe200078e3cff */
[----:B------:R-:W-:Y:S01]  /*1c30*/  @P1 STS.128 [R234+0xb800], RZ ;  /* 0x00b800ffea001388 */ /* 0x000fe20000000c00 */
[----:B------:R-:W-:Y:S01]  /*1c40*/  SHF.R.S32.HI R2, RZ, 0x5, R2 ;  /* 0x00000005ff027819 */ /* 0x000fe20000011402 */
[----:B------:R-:W-:Y:S01]  /*1c50*/  IMAD.MOV.U32 R0, RZ, RZ, 0x20 ;  /* 0x00000020ff007424 */ /* 0x000fe200078e00ff */
[----:B------:R-:W-:Y:S01]  /*1c60*/  LOP3.LUT R136, R3, 0xfffffe00, RZ, 0xc0, !PT ;  /* 0xfffffe0003887812 */ /* 0x000fe200078ec0ff */
[----:B------:R-:W-:Y:S01]  /*1c70*/  @!PT LDS RZ, [RZ] ;  /* 0x00000000fffff984 */ /* 0x000fe20000000800 */
[----:B------:R-:W-:Y:S01]  /*1c80*/  @!PT LDS RZ, [RZ] ;  /* 0x00000000fffff984 */ /* 0x000fe20000000800 */
[----:B------:R-:W-:Y:S01]  /*1c90*/  @!PT LDS RZ, [RZ] ;  /* 0x00000000fffff984 */ /* 0x000fe20000000800 */
[----:B------:R4:W-:Y:S01]  /*1ca0*/  @!P1 LDGSTS.E.BYPASS.LTC128B.128 [R234+0xb800], [R6.64] ;  /* 0x0b80000006ea9fae */ /* 0x0009e2000b901d48 */
[----:B------:R-:W-:-:S02]  /*1cb0*/  R2P PR, R22, 0x6 ;  /* 0x0000000616007804 */ /* 0x000fc40000000000 */
[----:B------:R-:W-:Y:S01]  /*1cc0*/  IADD3 R226, R139, 0x4040, RZ ;  /* 0x000040408be27810 */ /* 0x000fe20007ffe0ff */
[----:B------:R-:W-:Y:S01]  /*1cd0*/  IMAD R2, R2, 0x400, R136 ;  /* 0x0000040002027824 */ /* 0x000fe200078e0288 */
[----:B------:R-:W-:Y:S03]  /*1ce0*/  LDSM.16.M88.4 R52, [R139+0x4800] ;  /* 0x004800008b34783b */ /* 0x000fe60000000200 */
[----:B------:R-:W-:Y:S01]  /*1cf0*/  IMAD.IADD R2, R227, 0x1, R2 ;  /* 0x00000001e3027824 */ /* 0x000fe200078e0202 */
[----:B------:R-:W-:Y:S03]  /*1d00*/  LDSM.16.M88.4 R48, [R139+0x5000] ;  /* 0x005000008b30783b */ /* 0x000fe60000000200 */
[----:B------:R-:W-:Y:S01]  /*1d10*/  IMAD.SHL.U32 R222, R2, 0x2, RZ ;  /* 0x0000000202de7824 */ /* 0x000fe200078e00ff */
[----:B------:R-:W-:Y:S01]  /*1d20*/  LDSM.16.M88.4 R44, [R139+0x5800] ;  /* 0x005800008b2c783b */ /* 0x000fe20000000200 */
[----:B------:R-:W-:-:S03]  /*1d30*/  IMAD.MOV.U32 R2, RZ, RZ, 0x10 ;  /* 0x00000010ff027424 */ /* 0x000fc600078e00ff */
[----:B---3--:R-:W3:Y:S02]  /*1d40*/  LDSM.16.M88.4 R16, [R222] ;  /* 0x00000000de10783b */ /* 0x008ee40000000200 */
[----:B------:R-:W-:Y:S02]  /*1d50*/  SEL R2, R2, 0xfffffff0, !P1 ;  /* 0xfffffff002027807 */ /* 0x000fe40004800000 */
[----:B-1----:R-:W1:Y:S03]  /*1d60*/  LDSM.16.M88.4 R12, [R222+0x2000] ;  /* 0x00200000de0c783b */ /* 0x002e660000000200 */
[----:B------:R-:W-:Y:S01]  /*1d70*/  IMAD R225, R2, 0x2, R222 ;  /* 0x0000000202e17824 */ /* 0x000fe200078e02de */
[----:B------:R-:W-:Y:S04]  /*1d80*/  LDSM.16.M88.4 R36, [R139+0x6800] ;  /* 0x006800008b24783b */ /* 0x000fe80000000200 */
[----:B----4-:R-:W4:Y:S04]  /*1d90*/  LDSM.16.M88.4 R4, [R139+0x4000] ;  /* 0x004000008b04783b */ /* 0x010f280000000200 */
[----:B------:R-:W-:Y:S04]  /*1da0*/  LDSM.16.M88.4 R40, [R139+0x6000] ;  /* 0x006000008b28783b */ /* 0x000fe80000000200 */
[----:B------:R-:W5:Y:S04]  /*1db0*/  LDSM.16.M88.4 R32, [R139+0x7000] ;  /* 0x007000008b20783b */ /* 0x000f680000000200 */
[----:B------:R-:W5:Y:S04]  /*1dc0*/  LDSM.16.M88.4 R24, [R139+0x7800] ;  /* 0x007800008b18783b */ /* 0x000f680000000200 */
[----:B--2---:R-:W-:Y:S04]  /*1dd0*/  LDSM.16.M88.4 R8, [R225+0x2000] ;  /* 0x00200000e108783b */ /* 0x004fe80000000200 */
[----:B------:R-:W-:Y:S04]  /*1de0*/  LDSM.16.M88.4 R20, [R225] ;  /* 0x00000000e114783b */ /* 0x000fe80000000200 */
[----:B------:R-:W0:Y:S01]  /*1df0*/  LDGDEPBAR ;  /* 0x00000000000079af */ /* 0x000e220000000000 */
[----:B---3--:R-:W-:Y:S08]  /*1e00*/  HMMA.16816.F32.BF16 R160, R16, R54, RZ ;  /* 0x0000003610a0723c */ /* 0x008ff000000418ff */
[----:B-1----:R-:W-:Y:S08]  /*1e10*/  HMMA.16816.F32.BF16 R120, R12, R52, RZ ;  /* 0x000000340c78723c */ /* 0x002ff000000418ff */
[-C--:B----4-:R-:W-:Y:S08]  /*1e20*/  HMMA.16816.F32.BF16 R156, R16, R4.reuse, RZ ;  /* 0x00000004109c723c */ /* 0x090ff000000418ff */
[----:B------:R-:W-:Y:S01]  /*1e30*/  HMMA.16816.F32.BF16 R128, R12, R4, RZ ;  /* 0x000000040c80723c */ /* 0x000fe200000418ff */
[----:B------:R-:W-:-:S02]  /*1e40*/  IMAD.MOV.U32 R193, RZ, RZ, R160 ;  /* 0x000000ffffc17224 */ /* 0x000fc400078e00a0 */
[----:B------:R-:W-:Y:S02]  /*1e50*/  IMAD.MOV.U32 R192, RZ, RZ, R161 ;  /* 0x000000ffffc07224 */ /* 0x000fe400078e00a1 */
[----:B------:R-:W-:Y:S02]  /*1e60*/  IMAD.MOV.U32 R30, RZ, RZ, R163 ;  /* 0x000000ffff1e7224 */ /* 0x000fe400078e00a3 */
[----:B------:R-:W-:Y:S01]  /*1e70*/  SEL R4, R0, 0xffffffe0, !P2 ;  /* 0xffffffe000047807 */ /* 0x000fe20005000000 */
[----:B------:R-:W-:Y:S01]  /*1e80*/  HMMA.16816.F32.BF16 R56, R16, R6, RZ ;  /* 0x000000061038723c */ /* 0x000fe200000418ff */
[----:B------:R-:W-:Y:S01]  /*1e90*/  R2P PR, R31, 0x6 ;  /* 0x000000061f007804 */ /* 0x000fe20000000000 */
[----:B------:R-:W-:Y:S02]  /*1ea0*/  IMAD.MOV.U32 R31, RZ, RZ, R162 ;  /* 0x000000ffff1f7224 */ /* 0x000fe400078e00a2 */
[----:B------:R-:W-:Y:S02]  /*1eb0*/  IMAD R223, R4, 0x2, R222 ;  /* 0x0000000204df7824 */ /* 0x000fe400078e02de */
[----:B------:R-:W-:-:S02]  /*1ec0*/  SEL R0, R0, 0xffffffe0, !P1 ;  /* 0xffffffe000007807 */ /* 0x000fc40004800000 */
[----:B------:R-:W-:Y:S01]  /*1ed0*/  HMMA.16816.F32.BF16 R160, R16, R50, RZ ;  /* 0x0000003210a0723c */ /* 0x000fe200000418ff */
[----:B------:R-:W-:Y:S02]  /*1ee0*/  IMAD R224, R2, 0x2, R223 ;  /* 0x0000000202e07824 */ /* 0x000fe400078e02df */
[----:B------:R-:W-:-:S05]  /*1ef0*/  IMAD.IADD R221, R139, 0x1, R0 ;  /* 0x000000018bdd7824 */ /* 0x000fca00078e0200 */
[----:B------:R-:W1:Y:S01]  /*1f00*/  LDSM.16.M88.4 R92, [R221+0x6800] ;  /* 0x00680000dd5c783b */ /* 0x000e620000000200 */
[----:B------:R-:W-:Y:S03]  /*1f10*/  HMMA.16816.F32.BF16 R104, R12, R54, RZ ;  /* 0x000000360c68723c */ /* 0x000fe600000418ff */
[----:B------:R-:W2:Y:S04]  /*1f20*/  LDSM.16.M88.4 R100, [R221+0x5800] ;  /* 0x00580000dd64783b */ /* 0x000ea80000000200 */
[----:B------:R-:W3:Y:S01]  /*1f30*/  LDSM.16.M88.4 R88, [R221+0x7000] ;  /* 0x00700000dd58783b */ /* 0x000ee20000000200 */
[----:B------:R-:W-:Y:S01]  /*1f40*/  HMMA.16816.F32.BF16 R152, R16, R52, RZ ;  /* 0x000000341098723c */ /* 0x000fe200000418ff */
[----:B------:R-:W-:-:S02]  /*1f50*/  IMAD.MOV.U32 R201, RZ, RZ, R56 ;  /* 0x000000ffffc97224 */ /* 0x000fc400078e0038 */
[----:B------:R-:W4:Y:S01]  /*1f60*/  LDSM.16.M88.4 R68, [R221+0x4800] ;  /* 0x00480000dd44783b */ /* 0x000f220000000200 */
[----:B------:R-:W-:Y:S02]  /*1f70*/  IMAD.MOV.U32 R200, RZ, RZ, R57 ;  /* 0x000000ffffc87224 */ /* 0x000fe400078e0039 */
[----:B------:R-:W-:Y:S01]  /*1f80*/  IMAD.MOV.U32 R195, RZ, RZ, R58 ;  /* 0x000000ffffc37224 */ /* 0x000fe200078e003a */
[----:B------:R-:W1:Y:S01]  /*1f90*/  LDSM.16.M88.4 R80, [R221+0x5000] ;  /* 0x00500000dd50783b */ /* 0x000e620000000200 */
[C---:B------:R-:W-:Y:S01]  /*1fa0*/  HMMA.16816.F32.BF16 R116, R12.reuse, R48, RZ ;  /* 0x000000300c74723c */ /* 0x040fe200000418ff */
[----:B------:R-:W-:Y:S02]  /*1fb0*/  IMAD.MOV.U32 R194, RZ, RZ, R59 ;  /* 0x000000ffffc27224 */ /* 0x000fe400078e003b */
[----:B------:R-:W-:Y:S04]  /*1fc0*/  LDSM.16.M88.4 R56, [R221+0x4000] ;  /* 0x00400000dd38783b */ /* 0x000fe80000000200 */
[----:B------:R-:W1:Y:S01]  /*1fd0*/  LDSM.16.M88.4 R84, [R221+0x7800] ;  /* 0x00780000dd54783b */ /* 0x000e620000000200 */
[----:B------:R-:W-:Y:S03]  /*1fe0*/  HMMA.16816.F32.BF16 R76, R12, R50, RZ ;  /* 0x000000320c4c723c */ /* 0x000fe600000418ff */
[----:B------:R-:W1:Y:S04]  /*1ff0*/  LDSM.16.M88.4 R96, [R221+0x6000] ;  /* 0x00600000dd60783b */ /* 0x000e680000000200 */
[----:B------:R-:W-:Y:S01]  /*2000*/  IMAD.MOV.U32 R51, RZ, RZ, R160 ;  /* 0x000000ffff337224 */ /* 0x000fe200078e00a0 */
[----:B------:R-:W-:Y:S01]  /*2010*/  HMMA.16816.F32.BF16 R52, R16, R48, RZ ;  /* 0x000000301034723c */ /* 0x000fe200000418ff */
[----:B------:R-:W-:-:S06]  /*2020*/  IMAD.MOV.U32 R50, RZ, RZ, R161 ;  /* 0x000000ffff327224 */ /* 0x000fcc00078e00a1 */
[----:B------:R-:W-:Y:S01]  /*2030*/  IMAD.MOV.U32 R49, RZ, RZ, R162 ;  /* 0x000000ffff317224 */ /* 0x000fe200078e00a2 */
[----:B------:R-:W-:Y:S01]  /*2040*/  HMMA.16816.F32.BF16 R144, R12, R38, RZ ;  /* 0x000000260c90723c */ /* 0x000fe200000418ff */
[----:B------:R-:W-:-:S07]  /*2050*/  IMAD.MOV.U32 R48, RZ, RZ, R163 ;  /* 0x000000ffff307224 */ /* 0x000fce00078e00a3 */
[----:B------:R-:W-:Y:S08]  /*2060*/  HMMA.16816.F32.BF16 R160, R16, R46, RZ ;  /* 0x0000002e10a0723c */ /* 0x000ff000000418ff */
[C---:B------:R-:W-:Y:S08]  /*2070*/  HMMA.16816.F32.BF16 R112, R12.reuse, R44, RZ ;  /* 0x0000002c0c70723c */ /* 0x040ff000000418ff */
[----:B------:R-:W-:Y:S08]  /*2080*/  HMMA.16816.F32.BF16 R132, R12, R46, RZ ;  /* 0x0000002e0c84723c */ /* 0x000ff000000418ff */
[----:B------:R-:W-:Y:S01]  /*2090*/  HMMA.16816.F32.BF16 R188, R16, R44, RZ ;  /* 0x0000002c10bc723c */ /* 0x000fe200000418ff */
[----:B------:R-:W-:-:S02]  /*20a0*/  IMAD.MOV.U32 R3, RZ, RZ, R163 ;  /* 0x000000ffff037224 */ /* 0x000fc400078e00a3 */
[----:B------:R-:W-:Y:S02]  /*20b0*/  IMAD.MOV.U32 R29, RZ, RZ, R160 ;  /* 0x000000ffff1d7224 */ /* 0x000fe400078e00a0 */
[----:B------:R-:W-:-:S03]  /*20c0*/  IMAD.MOV.U32 R5, RZ, RZ, R162 ;  /* 0x000000ffff057224 */ /* 0x000fc600078e00a2 */
[----:B-----5:R-:W-:Y:S08]  /*20d0*/  HMMA.16816.F32.BF16 R148, R12, R34, RZ ;  /* 0x000000220c94723c */ /* 0x020ff000000418ff */
[----:B------:R-:W-:Y:S08]  /*20e0*/  HMMA.16816.F32.BF16 R44, R16, R42, RZ ;  /* 0x0000002a102c723c */ /* 0x000ff000000418ff */
[C---:B------:R-:W-:Y:S08]  /*20f0*/  HMMA.16816.F32.BF16 R64, R12.reuse, R32, RZ ;  /* 0x000000200c40723c */ /* 0x040ff000000418ff */
[----:B------:R-:W-:Y:S07]  /*2100*/  HMMA.16816.F32.BF16 R124, R12, R6, RZ ;  /* 0x000000060c7c723c */ /* 0x000fee00000418ff */
[----:B------:R-:W-:Y:S01]  /*2110*/  IMAD.MOV.U32 R6, RZ, RZ, R161 ;  /* 0x000000ffff067224 */ /* 0x000fe200078e00a1 */
[C---:B------:R-:W-:Y:S08]  /*2120*/  HMMA.16816.F32.BF16 R184, R16.reuse, R40, RZ ;  /* 0x0000002810b8723c */ /* 0x040ff000000418ff */
[C---:B------:R-:W-:Y:S08]  /*2130*/  HMMA.16816.F32.BF16 R176, R16.reuse, R36, RZ ;  /* 0x0000002410b0723c */ /* 0x040ff000000418ff */
[C---:B------:R-:W-:Y:S08]  /*2140*/  HMMA.16816.F32.BF16 R248, R16.reuse, R38, RZ ;  /* 0x0000002610f8723c */ /* 0x040ff000000418ff */
[C---:B------:R-:W-:Y:S08]  /*2150*/  HMMA.16816.F32.BF16 R172, R16.reuse, R32, RZ ;  /* 0x0000002010ac723c */ /* 0x040ff000000418ff */
[C---:B------:R-:W-:Y:S08]  /*2160*/  HMMA.16816.F32.BF16 R244, R16.reuse, R34, RZ ;  /* 0x0000002210f4723c */ /* 0x040ff000000418ff */
[C---:B------:R-:W-:Y:S08]  /*2170*/  HMMA.16816.F32.BF16 R160, R16.reuse, R24, RZ ;  /* 0x0000001810a0723c */ /* 0x040ff000000418ff */
[----:B------:R-:W-:Y:S08]  /*2180*/  HMMA.16816.F32.BF16 R240, R16, R26, RZ ;  /* 0x0000001a10f0723c */ /* 0x000ff000000418ff */
[----:B-1----:R-:W-:Y:S07]  /*2190*/  HMMA.16816.F32.BF16 R16, R8, R94, R144 ;  /* 0x0000005e0810723c */ /* 0x002fee0000041890 */
[----:B------:R-:W-:Y:S01]  /*21a0*/  IMAD.MOV.U32 R147, RZ, RZ, R3 ;  /* 0x000000ffff937224 */ /* 0x000fe200078e0003 */
[----:B------:R-:W-:Y:S01]  /*21b0*/  IADD3 R3, R139, 0x4000, RZ ;  /* 0x000040008b037810 */ /* 0x000fe20007ffe0ff */
[----:B------:R-:W-:Y:S01]  /*21c0*/  HMMA.16816.F32.BF16 R108, R12, R40, RZ ;  /* 0x000000280c6c723c */ /* 0x000fe200000418ff */
[----:B------:R-:W-:-:S02]  /*21d0*/  IMAD.MOV.U32 R144, RZ, RZ, R29 ;  /* 0x000000ffff907224 */ /* 0x000fc400078e001d */
[----:B------:R-:W-:Y:S01]  /*21e0*/  @P2 IADD3 R226, R3, -0x40, RZ ;  /* 0xffffffc003e22810 */ /* 0x000fe20007ffe0ff */
[----:B------:R-:W-:Y:S02]  /*21f0*/  IMAD.MOV.U32 R145, RZ, RZ, R6 ;  /* 0x000000ffff917224 */ /* 0x000fe400078e0006 */
[----:B------:R-:W-:Y:S01]  /*2200*/  IMAD.MOV.U32 R146, RZ, RZ, R5 ;  /* 0x000000ffff927224 */ /* 0x000fe200078e0005 */
[C---:B------:R-:W-:Y:S01]  /*2210*/  IADD3 R233, R226.reuse, 0x800, RZ ;  /* 0x00000800e2e97810 */ /* 0x040fe20007ffe0ff */
[----:B------:R-:W-:Y:S01]  /*2220*/  HMMA.16816.F32.BF16 R72, R12, R36, RZ ;  /* 0x000000240c48723c */ /* 0x000fe200000418ff */
[----:B------:R-:W-:Y:S01]  /*2230*/  IMAD.MOV.U32 R41, RZ, RZ, R46 ;  /* 0x000000ffff297224 */ /* 0x000fe200078e002e */
[----:B------:R-:W-:Y:S01]  /*2240*/  IADD3 R232, R226, 0x1000, RZ ;  /* 0x00001000e2e87810 */ /* 0x000fe20007ffe0ff */
[----:B------:R-:W-:Y:S02]  /*2250*/  IMAD.MOV.U32 R40, RZ, RZ, R47 ;  /* 0x000000ffff287224 */ /* 0x000fe400078e002f */
[----:B------:R-:W-:-:S02]  /*2260*/  IMAD.IADD R220, R0, 0x1, R226 ;  /* 0x0000000100dc7824 */ /* 0x000fc400078e02e2 */
[----:B------:R-:W-:Y:S01]  /*2270*/  IMAD.SHL.U32 R0, R138, 0x2, RZ ;  /* 0x000000028a007824 */ /* 0x000fe200078e00ff */
[----:B------:R-:W-:Y:S04]  /*2280*/  HMMA.16816.F32.BF16 R60, R12, R24, RZ ;  /* 0x000000180c3c723c */ /* 0x000fe800000418ff */
[----:B------:R-:W-:-:S04]  /*2290*/  LOP3.LUT R0, R0, 0x6, RZ, 0xc0, !PT ;  /* 0x0000000600007812 */ /* 0x000fc800078ec0ff */
[----:B------:R-:W-:Y:S01]  /*22a0*/  HMMA.16816.F32.BF16 R140, R12, R42, RZ ;  /* 0x0000002a0c8c723c */ /* 0x000fe200000418ff */
[----:B------:R-:W-:-:S05]  /*22b0*/  IMAD R0, R137, 0x80, R0 ;  /* 0x0000008089007824 */ /* 0x000fca00078e0200 */
[C---:B------:R-:W-:Y:S01]  /*22c0*/  IADD3 R3, R0.reuse, 0x1, RZ ;  /* 0x0000000100037810 */ /* 0x040fe20007ffe0ff */
[----:B------:R-:W-:Y:S01]  /*22d0*/  IMAD.MOV.U32 R43, RZ, RZ, R44 ;  /* 0x000000ffff2b7224 */ /* 0x000fe200078e002c */
[----:B------:R-:W-:Y:S01]  /*22e0*/  HMMA.16816.F32.BF16 R12, R12, R26, RZ ;  /* 0x0000001a0c0c723c */ /* 0x000fe200000418ff */
[----:B------:R-:W-:Y:S01]  /*22f0*/  IMAD.MOV.U32 R42, RZ, RZ, R45 ;  /* 0x000000ffff2a7224 */ /* 0x000fe200078e002d */
[----:B------:R-:W-:Y:S01]  /*2300*/  LDSM.16.M88.4 R24, [R223+0x2000] ;  /* 0x00200000df18783b */ /* 0x000fe20000000200 */
[-C--:B------:R-:W-:Y:S02]  /*2310*/  ISETP.GE.AND P3, PT, R3, R28.reuse, PT ;  /* 0x0000001c0300720c */ /* 0x080fe40003f66270 */
[C---:B------:R-:W-:Y:S01]  /*2320*/  IADD3 R3, R0.reuse, 0x10, RZ ;  /* 0x0000001000037810 */ /* 0x040fe20007ffe0ff */
[----:B------:R-:W1:Y:S01]  /*2330*/  LDSM.16.M88.4 R44, [R226+0x800] ;  /* 0x00080000e22c783b */ /* 0x000e620000000200 */
[-C--:B------:R-:W-:Y:S01]  /*2340*/  ISETP.GE.AND P4, PT, R0, R28.reuse, PT ;  /* 0x0000001c0000720c */ /* 0x080fe20003f86270 */
[----:B--2---:R-:W-:Y:S01]  /*2350*/  HMMA.16816.F32.BF16 R212, R8, R100, R112 ;  /* 0x0000006408d4723c */ /* 0x004fe20000041870 */
[----:B------:R-:W-:-:S02]  /*2360*/  ISETP.GE.AND P0, PT, R3, R28, PT ;  /* 0x0000001c0300720c */ /* 0x000fc40003f06270 */
[C---:B------:R-:W-:Y:S02]  /*2370*/  IADD3 R3, R0.reuse, 0x18, RZ ;  /* 0x0000001800037810 */ /* 0x040fe40007ffe0ff */
[C---:B------:R-:W-:Y:S02]  /*2380*/  IADD3 R6, R0.reuse, 0x8, RZ ;  /* 0x0000000800067810 */ /* 0x040fe40007ffe0ff */
[-C--:B------:R-:W-:Y:S01]  /*2390*/  ISETP.GE.AND P5, PT, R3, R28.reuse, PT ;  /* 0x0000001c0300720c */ /* 0x080fe20003fa6270 */
[----:B---3--:R-:W-:Y:S01]  /*23a0*/  HMMA.16816.F32.BF16 R112, R8, R90, R148 ;  /* 0x0000005a0870723c */ /* 0x008fe20000041894 */
[----:B------:R-:W-:Y:S02]  /*23b0*/  IADD3 R3, R0, 0x19, RZ ;  /* 0x0000001900037810 */ /* 0x000fe40007ffe0ff */
[----:B------:R-:W-:Y:S02]  /*23c0*/  ISETP.GE.AND P2, PT, R6, R28, PT ;  /* 0x0000001c0600720c */ /* 0x000fe40003f46270 */
[----:B------:R-:W-:-:S02]  /*23d0*/  IADD3 R5, R0, 0x9, RZ ;  /* 0x0000000900057810 */ /* 0x000fc40007ffe0ff */
[----:B------:R-:W-:Y:S01]  /*23e0*/  IADD3 R6, R0, 0x11, RZ ;  /* 0x0000001100067810 */ /* 0x000fe20007ffe0ff */
[----:B------:R-:W-:Y:S01]  /*23f0*/  HMMA.16816.F32.BF16 R196, R8, R88, R64 ;  /* 0x0000005808c4723c */ /* 0x000fe20000041840 */
[----:B------:R-:W2:Y:S01]  /*2400*/  LDSM.16.M88.4 R64, [R226+0x2800] ;  /* 0x00280000e240783b */ /* 0x000ea20000000200 */
[-C--:B------:R-:W-:Y:S02]  /*2410*/  ISETP.GE.AND P1, PT, R5, R28.reuse, PT ;  /* 0x0000001c0500720c */ /* 0x080fe40003f26270 */
[----:B------:R-:W-:-:S04]  /*2420*/  ISETP.GE.AND P6, PT, R6, R28, PT ;  /* 0x0000001c0600720c */ /* 0x000fc80003fc6270 */
[----:B----4-:R-:W-:Y:S08]  /*2430*/  HMMA.16816.F32.BF16 R164, R8, R70, R104 ;  /* 0x0000004608a4723c */ /* 0x010ff00000041868 */
[----:B------:R-:W-:Y:S01]  /*2440*/  HMMA.16816.F32.BF16 R148, R20, R80, R52 ;  /* 0x000000501494723c */ /* 0x000fe20000041834 */
[----:B------:R-:W3:Y:S07]  /*2450*/  LDSM.16.M88.4 R52, [R226+0x3800] ;  /* 0x00380000e234783b */ /* 0x000eee0000000200 */
[C---:B------:R-:W-:Y:S01]  /*2460*/  HMMA.16816.F32.BF16 R104, R8.reuse, R82, R76 ;  /* 0x000000520868723c */ /* 0x040fe2000004184c */
[----:B------:R-:W4:Y:S07]  /*2470*/  LDSM.16.M88.4 R76, [R226+0x1800] ;  /* 0x00180000e24c783b */ /* 0x000f2e0000000200 */
[C---:B------:R-:W-:Y:S08]  /*2480*/  HMMA.16816.F32.BF16 R228, R8.reuse, R68, R120 ;  /* 0x0000004408e4723c */ /* 0x040ff00000041878 */
[C---:B------:R-:W-:Y:S01]  /*2490*/  HMMA.16816.F32.BF16 R204, R8.reuse, R92, R72 ;  /* 0x0000005c08cc723c */ /* 0x040fe20000041848 */
[----:B------:R-:W-:Y:S07]  /*24a0*/  LDSM.16.M88.4 R72, [R226+0x2000] ;  /* 0x00200000e248783b */ /* 0x000fee0000000200 */
[C---:B------:R-:W-:Y:S01]  /*24b0*/  HMMA.16816.F32.BF16 R180, R8.reuse, R84, R60 ;  /* 0x0000005408b4723c */ /* 0x040fe2000004183c */
[----:B------:R-:W-:Y:S07]  /*24c0*/  LDSM.16.M88.4 R60, [R226+0x3000] ;  /* 0x00300000e23c783b */ /* 0x000fee0000000200 */
[C---:B------:R-:W-:Y:S07]  /*24d0*/  HMMA.16816.F32.BF16 R168, R8.reuse, R58, R124 ;  /* 0x0000003a08a8723c */ /* 0x040fee000004187c */
[----:B------:R-:W-:Y:S01]  /*24e0*/  IMAD.MOV.U32 R124, RZ, RZ, R51 ;  /* 0x000000ffff7c7224 */ /* 0x000fe200078e0033 */
[----:B------:R-:W-:Y:S01]  /*24f0*/  HMMA.16816.F32.BF16 R36, R8, R102, R132 ;  /* 0x000000660824723c */ /* 0x000fe20000041884 */
[----:B------:R-:W-:-:S02]  /*2500*/  IMAD.MOV.U32 R125, RZ, RZ, R50 ;  /* 0x000000ffff7d7224 */ /* 0x000fc400078e0032 */
[----:B------:R-:W-:Y:S02]  /*2510*/  IMAD.MOV.U32 R126, RZ, RZ, R49 ;  /* 0x000000ffff7e7224 */ /* 0x000fe400078e0031 */
[----:B------:R-:W-:Y:S02]  /*2520*/  IMAD.MOV.U32 R127, RZ, RZ, R48 ;  /* 0x000000ffff7f7224 */ /* 0x000fe400078e0030 */
[----:B------:R-:W5:Y:S01]  /*2530*/  LDSM.16.M88.4 R48, [R226] ;  /* 0x00000000e230783b */ /* 0x000f620000000200 */
[----:B------:R-:W-:Y:S01]  /*2540*/  HMMA.16816.F32.BF16 R120, R8, R86, R12 ;  /* 0x000000560878723c */ /* 0x000fe2000004180c */
[----:B------:R-:W-:Y:S02]  /*2550*/  IMAD.MOV.U32 R132, RZ, RZ, R43 ;  /* 0x000000ffff847224 */ /* 0x000fe400078e002b */
[----:B------:R-:W1:Y:S01]  /*2560*/  LDSM.16.M88.4 R12, [R223] ;  /* 0x00000000df0c783b */ /* 0x000e620000000200 */
[----:B------:R-:W-:Y:S02]  /*2570*/  IMAD.MOV.U32 R133, RZ, RZ, R42 ;  /* 0x000000ffff857224 */ /* 0x000fe400078e002a */
[----:B------:R-:W-:-:S02]  /*2580*/  IMAD.MOV.U32 R134, RZ, RZ, R41 ;  /* 0x000000ffff867224 */ /* 0x000fc400078e0029 */
[-C--:B------:R-:W-:Y:S01]  /*2590*/  HMMA.16816.F32.BF16 R236, R8, R56.reuse, R128 ;  /* 0x0000003808ec723c */ /* 0x080fe20000041880 */
[----:B------:R-:W-:Y:S02]  /*25a0*/  IMAD.MOV.U32 R135, RZ, RZ, R40 ;  /* 0x000000ffff877224 */ /* 0x000fe400078e0028 */
[----:B------:R-:W1:Y:S05]  /*25b0*/  LDSM.16.M88.4 R40, [R226+0x1000] ;  /* 0x00100000e228783b */ /* 0x000e6a0000000200 */
[----:B------:R-:W-:Y:S08]  /*25c0*/  HMMA.16816.F32.BF16 R128, R20, R56, R156 ;  /* 0x000000381480723c */ /* 0x000ff0000004189c */
[C---:B------:R-:W-:Y:S07]  /*25d0*/  HMMA.16816.F32.BF16 R216, R8.reuse, R80, R116 ;  /* 0x0000005008d8723c */ /* 0x040fee0000041874 */
[----:B------:R-:W-:Y:S01]  /*25e0*/  IMAD.MOV.U32 R116, RZ, RZ, R193 ;  /* 0x000000ffff747224 */ /* 0x000fe200078e00c1 */
[----:B------:R-:W-:Y:S01]  /*25f0*/  HMMA.16816.F32.BF16 R208, R8, R96, R108 ;  /* 0x0000006008d0723c */ /* 0x000fe2000004186c */
[----:B------:R-:W-:-:S02]  /*2600*/  IMAD.MOV.U32 R117, RZ, RZ, R192 ;  /* 0x000000ffff757224 */ /* 0x000fc400078e00c0 */
[----:B------:R-:W-:Y:S02]  /*2610*/  IMAD.MOV.U32 R118, RZ, RZ, R31 ;  /* 0x000000ffff767224 */ /* 0x000fe400078e001f */
[----:B------:R-:W-:Y:S02]  /*2620*/  IMAD.MOV.U32 R119, RZ, RZ, R30 ;  /* 0x000000ffff777224 */ /* 0x000fe400078e001e */
[----:B------:R-:W-:Y:S01]  /*2630*/  IMAD.MOV.U32 R110, RZ, RZ, R195 ;  /* 0x000000ffff6e7224 */ /* 0x000fe200078e00c3 */
[----:B------:R-:W-:Y:S01]  /*2640*/  HMMA.16816.F32.BF16 R32, R8, R98, R140 ;  /* 0x000000620820723c */ /* 0x000fe2000004188c */
[----:B------:R-:W-:Y:S01]  /*2650*/  IMAD.MOV.U32 R111, RZ, RZ, R194 ;  /* 0x000000ffff6f7224 */ /* 0x000fe200078e00c2 */
[----:B------:R-:W-:Y:S01]  /*2660*/  LDSM.16.M88.4 R8, [R224+0x2000] ;  /* 0x00200000e008783b */ /* 0x000fe20000000200 */
[----:B------:R-:W-:Y:S02]  /*2670*/  IMAD.MOV.U32 R108, RZ, RZ, R201 ;  /* 0x000000ffff6c7224 */ /* 0x000fe400078e00c9 */
[----:B------:R-:W-:-:S03]  /*2680*/  IMAD.MOV.U32 R109, RZ, RZ, R200 ;  /* 0x000000ffff6d7224 */ /* 0x000fc600078e00c8 */
[C---:B------:R-:W-:Y:S08]  /*2690*/  HMMA.16816.F32.BF16 R192, R20.reuse, R96, R184 ;  /* 0x0000006014c0723c */ /* 0x040ff000000418b8 */
[C---:B------:R-:W-:Y:S08]  /*26a0*/  HMMA.16816.F32.BF16 R184, R20.reuse, R88, R172 ;  /* 0x0000005814b8723c */ /* 0x040ff000000418ac */
[----:B------:R-:W-:Y:S08]  /*26b0*/  HMMA.16816.F32.BF16 R156, R20, R94, R248 ;  /* 0x0000005e149c723c */ /* 0x000ff000000418f8 */
[C---:B-1----:R-:W-:Y:S08]  /*26c0*/  HMMA.16816.F32.BF16 R172, R24.reuse, R44, R228 ;  /* 0x0000002c18ac723c */ /* 0x042ff000000418e4 */
[C---:B--2---:R-:W-:Y:S08]  /*26d0*/  HMMA.16816.F32.BF16 R228, R24.reuse, R64, R204 ;  /* 0x0000004018e4723c */ /* 0x044ff000000418cc */
[C---:B---3--:R-:W-:Y:S08]  /*26e0*/  HMMA.16816.F32.BF16 R248, R24.reuse, R52, R180 ;  /* 0x0000003418f8723c */ /* 0x048ff000000418b4 */
[C---:B----4-:R-:W-:Y:S01]  /*26f0*/  HMMA.16816.F32.BF16 R180, R24.reuse, R78, R36 ;  /* 0x0000004e18b4723c */ /* 0x050fe20000041824 */
[----:B------:R-:W1:Y:S07]  /*2700*/  LDSM.16.M88.4 R36, [R220] ;  /* 0x00000000dc24783b */ /* 0x000e6e0000000200 */
[----:B------:R-:W-:Y:S01]  /*2710*/  HMMA.16816.F32.BF16 R204, R24, R66, R16 ;  /* 0x0000004218cc723c */ /* 0x000fe20000041810 */
[----:B------:R-:W2:Y:S07]  /*2720*/  LDSM.16.M88.4 R16, [R224] ;  /* 0x00000000e010783b */ /* 0x000eae0000000200 */
[C---:B------:R-:W-:Y:S08]  /*2730*/  HMMA.16816.F32.BF16 R108, R20.reuse, R58, R108 ;  /* 0x0000003a146c723c */ /* 0x040ff0000004186c */
[C---:B------:R-:W-:Y:S08]  /*2740*/  HMMA.16816.F32.BF16 R140, R20.reuse, R68, R152 ;  /* 0x00000044148c723c */ /* 0x040ff00000041898 */
[C---:B------:R-:W-:Y:S08]  /*2750*/  HMMA.16816.F32.BF16 R200, R20.reuse, R92, R176 ;  /* 0x0000005c14c8723c */ /* 0x040ff000000418b0 */
[C---:B------:R-:W-:Y:S08]  /*2760*/  HMMA.16816.F32.BF16 R176, R20.reuse, R84, R160 ;  /* 0x0000005414b0723c */ /* 0x040ff000000418a0 */
[C---:B------:R-:W-:Y:S08]  /*2770*/  HMMA.16816.F32.BF16 R144, R20.reuse, R102, R144 ;  /* 0x000000661490723c */ /* 0x040ff00000041890 */
[C---:B------:R-:W-:Y:S08]  /*2780*/  HMMA.16816.F32.BF16 R160, R20.reuse, R98, R132 ;  /* 0x0000006214a0723c */ /* 0x040ff00000041884 */
[C---:B------:R-:W-:Y:S08]  /*2790*/  HMMA.16816.F32.BF16 R124, R20.reuse, R82, R124 ;  /* 0x00000052147c723c */ /* 0x040ff0000004187c */
[----:B------:R-:W-:Y:S08]  /*27a0*/  HMMA.16816.F32.BF16 R132, R20, R90, R244 ;  /* 0x0000005a1484723c */ /* 0x000ff000000418f4 */
[-C--:B-----5:R-:W-:Y:S08]  /*27b0*/  HMMA.16816.F32.BF16 R92, R24, R48.reuse, R236 ;  /* 0x00000030185c723c */ /* 0x0a0ff000000418ec */
[----:B------:R-:W-:Y:S08]  /*27c0*/  HMMA.16816.F32.BF16 R56, R12, R48, R128 ;  /* 0x000000300c38723c */ /* 0x000ff00000041880 */
[C---:B------:R-:W-:Y:S08]  /*27d0*/  HMMA.16816.F32.BF16 R116, R20.reuse, R70, R116 ;  /* 0x000000461474723c */ /* 0x040ff00000041874 */
[C---:B------:R-:W-:Y:S08]  /*27e0*/  HMMA.16816.F32.BF16 R188, R20.reuse, R100, R188 ;  /* 0x0000006414bc723c */ /* 0x040ff000000418bc */
[----:B------:R-:W-:Y:S01]  /*27f0*/  HMMA.16816.F32.BF16 R96, R20, R86, R240 ;  /* 0x000000561460723c */ /* 0x000fe200000418f0 */
[----:B------:R-:W-:Y:S07]  /*2800*/  LDSM.16.M88.4 R20, [R220+0x1000] ;  /* 0x00100000dc14783b */ /* 0x000fee0000000200 */
[C---:B------:R-:W-:Y:S08]  /*2810*/  HMMA.16816.F32.BF16 R244, R24.reuse, R60, R196 ;  /* 0x0000003c18f4723c */ /* 0x040ff000000418c4 */
[C---:B------:R-:W-:Y:S01]  /*2820*/  HMMA.16816.F32.BF16 R196, R24.reuse, R74, R32 ;  /* 0x0000004a18c4723c */ /* 0x040fe20000041820 */
[----:B------:R-:W3:Y:S07]  /*2830*/  LDSM.16.M88.4 R32, [R220+0x800] ;  /* 0x00080000dc20783b */ /* 0x000eee0000000200 */
[-C--:B------:R-:W-:Y:S08]  /*2840*/  HMMA.16816.F32.BF16 R152, R24, R50.reuse, R168 ;  /* 0x000000321898723c */ /* 0x080ff000000418a8 */
[----:B------:R-:W-:Y:S08]  /*2850*/  HMMA.16816.F32.BF16 R48, R12, R50, R108 ;  /* 0x000000320c30723c */ /* 0x000ff0000004186c */
[C---:B------:R-:W-:Y:S08]  /*2860*/  HMMA.16816.F32.BF16 R216, R24.reuse, R40, R216 ;  /* 0x0000002818d8723c */ /* 0x040ff000000418d8 */
[C---:B------:R-:W-:Y:S08]  /*2870*/  HMMA.16816.F32.BF16 R212, R24.reuse, R76, R212 ;  /* 0x0000004c18d4723c */ /* 0x040ff000000418d4 */
[C---:B------:R-:W-:Y:S08]  /*2880*/  HMMA.16816.F32.BF16 R208, R24.reuse, R72, R208 ;  /* 0x0000004818d0723c */ /* 0x040ff000000418d0 */
[C---:B------:R-:W-:Y:S08]  /*2890*/  HMMA.16816.F32.BF16 R164, R24.reuse, R46, R164 ;  /* 0x0000002e18a4723c */ /* 0x040ff000000418a4 */
[C---:B------:R-:W-:Y:S08]  /*28a0*/  HMMA.16816.F32.BF16 R168, R24.reuse, R42, R104 ;  /* 0x0000002a18a8723c */ /* 0x040ff00000041868 */
[C---:B------:R-:W-:Y:S08]  /*28b0*/  HMMA.16816.F32.BF16 R236, R24.reuse, R62, R112 ;  /* 0x0000003e18ec723c */ /* 0x040ff00000041870 */
[----:B------:R-:W-:Y:S01]  /*28c0*/  HMMA.16816.F32.BF16 R240, R24, R54, R120 ;  /* 0x0000003618f0723c */ /* 0x000fe20000041878 */
[----:B------:R-:W4:Y:S07]  /*28d0*/  LDSM.16.M88.4 R24, [R220+0x1800] ;  /* 0x00180000dc18783b */ /* 0x000f2e0000000200 */
[C---:B------:R-:W-:Y:S08]  /*28e0*/  HMMA.16816.F32.BF16 R68, R12.reuse, R44, R140 ;  /* 0x0000002c0c44723c */ /* 0x040ff0000004188c */
[C---:B------:R-:W-:Y:S08]  /*28f0*/  HMMA.16816.F32.BF16 R104, R12.reuse, R78, R144 ;  /* 0x0000004e0c68723c */ /* 0x040ff00000041890 */
[C---:B------:R-:W-:Y:S08]  /*2900*/  HMMA.16816.F32.BF16 R84, R12.reuse, R40, R148 ;  /* 0x000000280c54723c */ /* 0x040ff00000041894 */
[C---:B------:R-:W-:Y:S08]  /*2910*/  HMMA.16816.F32.BF16 R88, R12.reuse, R42, R124 ;  /* 0x0000002a0c58723c */ /* 0x040ff0000004187c */
[C---:B------:R-:W-:Y:S08]  /*2920*/  HMMA.16816.F32.BF16 R184, R12.reuse, R60, R184 ;  /* 0x0000003c0cb8723c */ /* 0x040ff000000418b8 */
[----:B------:R-:W-:Y:S08]  /*2930*/  HMMA.16816.F32.BF16 R144, R12, R62, R132 ;  /* 0x0000003e0c90723c */ /* 0x000ff00000041884 */
[-C--:B-1----:R-:W-:Y:S08]  /*2940*/  HMMA.16816.F32.BF16 R60, R8, R36.reuse, R92 ;  /* 0x00000024083c723c */ /* 0x082ff0000004185c */
[----:B--2---:R-:W-:Y:S08]  /*2950*/  HMMA.16816.F32.BF16 R40, R16, R36, R56 ;  /* 0x000000241028723c */ /* 0x004ff00000041838 */
[C---:B------:R-:W-:Y:S08]  /*2960*/  HMMA.16816.F32.BF16 R80, R12.reuse, R46, R116 ;  /* 0x0000002e0c50723c */ /* 0x040ff00000041874 */
[----:B------:R-:W-:Y:S01]  /*2970*/  HMMA.16816.F32.BF16 R100, R12, R76, R188 ;  /* 0x0000004c0c64723c */ /* 0x000fe200000418bc */
[----:B------:R-:W-:-:S02]  /*2980*/  FSEL R130, R62, -INF , !P4 ;  /* 0xff8000003e827808 */ /* 0x000fc40006000000 */
[----:B------:R-:W-:Y:S02]  /*2990*/  FSEL R125, R60, -INF , !P4 ;  /* 0xff8000003c7d7808 */ /* 0x000fe40006000000 */
[----:B------:R-:W-:Y:S02]  /*29a0*/  FSEL R127, R63, -INF , !P3 ;  /* 0xff8000003f7f7808 */ /* 0x000fe40005800000 */
[----:B------:R-:W-:Y:S01]  /*29b0*/  FSEL R122, R61, -INF , !P3 ;  /* 0xff8000003d7a7808 */ /* 0x000fe20005800000 */
[----:B------:R-:W-:Y:S01]  /*29c0*/  HMMA.16816.F32.BF16 R108, R12, R72, R192 ;  /* 0x000000480c6c723c */ /* 0x000fe200000418c0 */
[----:B------:R-:W-:Y:S02]  /*29d0*/  FSEL R120, R42, -INF , !P4 ;  /* 0xff8000002a787808 */ /* 0x000fe40006000000 */
[----:B------:R-:W-:Y:S02]  /*29e0*/  FSEL R112, R40, -INF , !P4 ;  /* 0xff80000028707808 */ /* 0x000fe40006000000 */
[----:B------:R-:W-:-:S02]  /*29f0*/  ISETP.GE.AND P4, PT, R3, R28, PT ;  /* 0x0000001c0300720c */ /* 0x000fc40003f86270 */
[C---:B------:R-:W-:Y:S01]  /*2a00*/  IADD3 R3, R0.reuse, 0x20, RZ ;  /* 0x0000002000037810 */ /* 0x040fe20007ffe0ff */
[C---:B------:R-:W-:Y:S01]  /*2a10*/  HMMA.16816.F32.BF16 R160, R12.reuse, R74, R160 ;  /* 0x0000004a0ca0723c */ /* 0x040fe200000418a0 */
[----:B------:R-:W-:Y:S02]  /*2a20*/  FSEL R114, R43, -INF , !P3 ;  /* 0xff8000002b727808 */ /* 0x000fe40005800000 */
[----:B------:R-:W-:Y:S02]  /*2a30*/  FSEL R30, R41, -INF , !P3 ;  /* 0xff800000291e7808 */ /* 0x000fe40005800000 */
[----:B------:R-:W-:Y:S02]  /*2a40*/  ISETP.GE.AND P3, PT, R3, R28, PT ;  /* 0x0000001c0300720c */ /* 0x000fe40003f66270 */
[----:B------:R-:W-:Y:S01]  /*2a50*/  IADD3 R3, R0, 0x21, RZ ;  /* 0x0000002100037810 */ /* 0x000fe20007ffe0ff */
[C---:B------:R-:W-:Y:S08]  /*2a60*/  HMMA.16816.F32.BF16 R116, R12.reuse, R64, R200 ;  /* 0x000000400c74723c */ /* 0x040ff000000418c8 */
[C---:B------:R-:W-:Y:S08]  /*2a70*/  HMMA.16816.F32.BF16 R156, R12.reuse, R66, R156 ;  /* 0x000000420c9c723c */ /* 0x040ff0000004189c */
[C---:B------:R-:W-:Y:S08]  /*2a80*/  HMMA.16816.F32.BF16 R176, R12.reuse, R52, R176 ;  /* 0x000000340cb0723c */ /* 0x040ff000000418b0 */
[----:B------:R-:W-:Y:S01]  /*2a90*/  HMMA.16816.F32.BF16 R148, R12, R54, R96 ;  /* 0x000000360c94723c */ /* 0x000fe20000041860 */
[----:B------:R-:W1:Y:S07]  /*2aa0*/  LDSM.16.M88.4 R12, [R220+0x2000] ;  /* 0x00200000dc0c783b */ /* 0x000e6e0000000200 */
[-C--:B------:R-:W-:Y:S08]  /*2ab0*/  HMMA.16816.F32.BF16 R56, R8, R38.reuse, R152 ;  /* 0x000000260838723c */ /* 0x080ff00000041898 */
[C---:B------:R-:W-:Y:S08]  /*2ac0*/  HMMA.16816.F32.BF16 R44, R16.reuse, R38, R48 ;  /* 0x00000026102c723c */ /* 0x040ff00000041830 */
[-C--:B---3--:R-:W-:Y:S08]  /*2ad0*/  HMMA.16816.F32.BF16 R48, R16, R32.reuse, R68 ;  /* 0x000000201030723c */ /* 0x088ff00000041844 */
[----:B------:R-:W-:Y:S01]  /*2ae0*/  HMMA.16816.F32.BF16 R36, R8, R32, R172 ;  /* 0x000000200824723c */ /* 0x000fe200000418ac */
[----:B------:R-:W-:-:S02]  /*2af0*/  FSEL R129, R58, -INF , !P2 ;  /* 0xff8000003a817808 */ /* 0x000fc40005000000 */
[----:B------:R-:W-:Y:S02]  /*2b00*/  FSEL R123, R56, -INF , !P2 ;  /* 0xff800000387b7808 */ /* 0x000fe40005000000 */
[----:B------:R-:W-:Y:S02]  /*2b10*/  FSEL R128, R59, -INF , !P1 ;  /* 0xff8000003b807808 */ /* 0x000fe40004800000 */
[----:B------:R-:W-:Y:S01]  /*2b20*/  FSEL R121, R57, -INF , !P1 ;  /* 0xff80000039797808 */ /* 0x000fe20004800000 */
[----:B------:R-:W-:Y:S01]  /*2b30*/  HMMA.16816.F32.BF16 R52, R8, R34, R164 ;  /* 0x000000220834723c */ /* 0x000fe200000418a4 */
[----:B------:R-:W-:Y:S02]  /*2b40*/  FSEL R115, R46, -INF , !P2 ;  /* 0xff8000002e737808 */ /* 0x000fe40005000000 */
[----:B------:R-:W-:-:S05]  /*2b50*/  FSEL R113, R47, -INF , !P1 ;  /* 0xff8000002f717808 */ /* 0x000fca0004800000 */
[C---:B------:R-:W-:Y:S08]  /*2b60*/  HMMA.16816.F32.BF16 R32, R16.reuse, R34, R80 ;  /* 0x000000221020723c */ /* 0x040ff00000041850 */
[----:B----4-:R-:W-:Y:S01]  /*2b70*/  HMMA.16816.F32.BF16 R80, R16, R26, R104 ;  /* 0x0000001a1050723c */ /* 0x010fe20000041868 */
[----:B------:R-:W-:Y:S02]  /*2b80*/  FSEL R137, R38, -INF , !P0 ;  /* 0xff80000026897808 */ /* 0x000fe40004000000 */
[----:B------:R-:W-:-:S02]  /*2b90*/  FSEL R124, R36, -INF , !P0 ;  /* 0xff800000247c7808 */ /* 0x000fc40004000000 */
[----:B------:R-:W-:Y:S02]  /*2ba0*/  FSEL R133, R39, -INF , !P6 ;  /* 0xff80000027857808 */ /* 0x000fe40007000000 */
[----:B------:R-:W-:Y:S01]  /*2bb0*/  FSEL R106, R44, -INF , !P2 ;  /* 0xff8000002c6a7808 */ /* 0x000fe20005000000 */
[-C--:B------:R-:W-:Y:S01]  /*2bc0*/  HMMA.16816.F32.BF16 R72, R16, R20.reuse, R84 ;  /* 0x000000141048723c */ /* 0x080fe20000041854 */
[-C--:B------:R-:W-:Y:S02]  /*2bd0*/  ISETP.GE.AND P2, PT, R3, R28.reuse, PT ;  /* 0x0000001c0300720c */ /* 0x080fe40003f46270 */
[C---:B------:R-:W-:Y:S02]  /*2be0*/  IADD3 R3, R0.reuse, 0x28, RZ ;  /* 0x0000002800037810 */ /* 0x040fe40007ffe0ff */
[----:B------:R-:W-:Y:S02]  /*2bf0*/  FSEL R107, R45, -INF , !P1 ;  /* 0xff8000002d6b7808 */ /* 0x000fe40004800000 */
[----:B------:R-:W-:Y:S01]  /*2c00*/  ISETP.GE.AND P1, PT, R3, R28, PT ;  /* 0x0000001c0300720c */ /* 0x000fe20003f26270 */
[----:B------:R-:W-:Y:S01]  /*2c10*/  HMMA.16816.F32.BF16 R68, R8, R20, R216 ;  /* 0x000000140844723c */ /* 0x000fe200000418d8 */
[----:B------:R-:W-:-:S02]  /*2c20*/  IADD3 R3, R0, 0x29, RZ ;  /* 0x0000002900037810 */ /* 0x000fc40007ffe0ff */
[----:B------:R-:W-:Y:S02]  /*2c30*/  FSEL R105, R48, -INF , !P0 ;  /* 0xff80000030697808 */ /* 0x000fe40004000000 */
[----:B------:R-:W-:Y:S02]  /*2c40*/  FSEL R126, R37, -INF , !P6 ;  /* 0xff800000257e7808 */ /* 0x000fe40007000000 */
[----:B------:R-:W-:Y:S01]  /*2c50*/  FSEL R104, R49, -INF , !P6 ;  /* 0xff80000031687808 */ /* 0x000fe20007000000 */
[----:B------:R-:W-:Y:S01]  /*2c60*/  HMMA.16816.F32.BF16 R96, R8, R22, R168 ;  /* 0x000000160860723c */ /* 0x000fe200000418a8 */
[----:B------:R-:W-:Y:S02]  /*2c70*/  FSEL R140, R54, -INF , !P5 ;  /* 0xff800000368c7808 */ /* 0x000fe40006800000 */
[----:B------:R-:W-:Y:S02]  /*2c80*/  FSEL R132, R52, -INF , !P5 ;  /* 0xff80000034847808 */ /* 0x000fe40006800000 */
[----:B------:R-:W-:-:S02]  /*2c90*/  FSEL R31, R32, -INF , !P5 ;  /* 0xff800000201f7808 */ /* 0x000fc40006800000 */
[----:B------:R-:W-:Y:S01]  /*2ca0*/  FSEL R138, R55, -INF , !P4 ;  /* 0xff800000378a7808 */ /* 0x000fe20006000000 */
[C---:B------:R-:W-:Y:S01]  /*2cb0*/  HMMA.16816.F32.BF16 R76, R16.reuse, R22, R88 ;  /* 0x00000016104c723c */ /* 0x040fe20000041858 */
[----:B------:R-:W2:Y:S01]  /*2cc0*/  LDSM.16.M88.4 R20, [R220+0x2800] ;  /* 0x00280000dc14783b */ /* 0x000ea20000000200 */
[----:B------:R-:W-:Y:S02]  /*2cd0*/  FSEL R131, R53, -INF , !P4 ;  /* 0xff80000035837808 */ /* 0x000fe40006000000 */
[----:B------:R-:W-:Y:S02]  /*2ce0*/  FSEL R29, R33, -INF , !P4 ;  /* 0xff800000211d7808 */ /* 0x000fe40006000000 */
[----:B------:R-:W-:Y:S02]  /*2cf0*/  FSEL R164, R74, -INF , !P3 ;  /* 0xff8000004aa47808 */ /* 0x000fe40005800000 */
[----:B-1----:R-:W-:Y:S01]  /*2d00*/  HMMA.16816.F32.BF16 R88, R16, R12, R108 ;  /* 0x0000000c1058723c */ /* 0x002fe2000004186c */
[----:B------:R-:W-:-:S02]  /*2d10*/  FSEL R168, R70, -INF , !P3 ;  /* 0xff80000046a87808 */ /* 0x000fc40005800000 */
[----:B------:R-:W-:Y:S02]  /*2d20*/  FSEL R166, R68, -INF , !P3 ;  /* 0xff80000044a67808 */ /* 0x000fe40005800000 */
[----:B------:R-:W-:Y:S02]  /*2d30*/  FSEL R167, R71, -INF , !P2 ;  /* 0xff80000047a77808 */ /* 0x000fe40005000000 */
[----:B------:R-:W-:Y:S01]  /*2d40*/  FSEL R111, R50, -INF , !P0 ;  /* 0xff800000326f7808 */ /* 0x000fe20004000000 */
[----:B------:R-:W-:Y:S01]  /*2d50*/  HMMA.16816.F32.BF16 R92, R16, R24, R100 ;  /* 0x00000018105c723c */ /* 0x000fe20000041864 */
[----:B------:R-:W-:Y:S02]  /*2d60*/  ISETP.GE.AND P0, PT, R3, R28, PT ;  /* 0x0000001c0300720c */ /* 0x000fe40003f06270 */
[----:B------:R-:W-:Y:S02]  /*2d70*/  IADD3 R3, R0, 0x30, RZ ;  /* 0x0000003000037810 */ /* 0x000fe40007ffe0ff */
[----:B------:R-:W-:-:S02]  /*2d80*/  FSEL R110, R51, -INF , !P6 ;  /* 0xff800000336e7808 */ /* 0x000fc40007000000 */
[-C--:B------:R-:W-:Y:S01]  /*2d90*/  ISETP.GE.AND P6, PT, R3, R28.reuse, PT ;  /* 0x0000001c0300720c */ /* 0x080fe20003fc6270 */
[C---:B------:R-:W-:Y:S01]  /*2da0*/  HMMA.16816.F32.BF16 R84, R8.reuse, R24, R212 ;  /* 0x000000180854723c */ /* 0x040fe200000418d4 */
[----:B------:R-:W-:Y:S02]  /*2db0*/  IADD3 R3, R0, 0x31, RZ ;  /* 0x0000003100037810 */ /* 0x000fe40007ffe0ff */
[----:B------:R-:W-:Y:S02]  /*2dc0*/  FSEL R109, R34, -INF , !P5 ;  /* 0xff800000226d7808 */ /* 0x000fe40006800000 */
[----:B------:R-:W-:Y:S02]  /*2dd0*/  ISETP.GE.AND P5, PT, R3, R28, PT ;  /* 0x0000001c0300720c */ /* 0x000fe40003fa6270 */
[----:B------:R-:W-:Y:S01]  /*2de0*/  IADD3 R3, R0, 0x38, RZ ;  /* 0x0000003800037810 */ /* 0x000fe20007ffe0ff */
[----:B------:R-:W-:Y:S01]  /*2df0*/  HMMA.16816.F32.BF16 R100, R8, R26, R180 ;  /* 0x0000001a0864723c */ /* 0x000fe200000418b4 */
[----:B------:R-:W-:-:S02]  /*2e00*/  FSEL R108, R35, -INF , !P4 ;  /* 0xff800000236c7808 */ /* 0x000fc40006000000 */
[----:B------:R-:W-:Y:S02]  /*2e10*/  ISETP.GE.AND P4, PT, R3, R28, PT ;  /* 0x0000001c0300720c */ /* 0x000fe40003f86270 */
[----:B------:R-:W-:Y:S02]  /*2e20*/  IADD3 R3, R0, 0x39, RZ ;  /* 0x0000003900037810 */ /* 0x000fe40007ffe0ff */
[----:B------:R-:W-:Y:S01]  /*2e30*/  FSEL R154, R73, -INF , !P2 ;  /* 0xff800000499a7808 */ /* 0x000fe20005000000 */
[----:B------:R-:W-:Y:S01]  /*2e40*/  HMMA.16816.F32.BF16 R60, R8, R12, R208 ;  /* 0x0000000c083c723c */ /* 0x000fe200000418d0 */
[----:B------:R-:W-:Y:S02]  /*2e50*/  FSEL R165, R98, -INF , !P1 ;  /* 0xff80000062a57808 */ /* 0x000fe40004800000 */
[----:B------:R-:W-:Y:S02]  /*2e60*/  FSEL R155, R96, -INF , !P1 ;  /* 0xff800000609b7808 */ /* 0x000fe40004800000 */
[----:B------:R-:W-:-:S02]  /*2e70*/  FSEL R152, R78, -INF , !P1 ;  /* 0xff8000004e987808 */ /* 0x000fc40004800000 */
[----:B------:R-:W-:Y:S01]  /*2e80*/  FSEL R142, R76, -INF , !P1 ;  /* 0xff8000004c8e7808 */ /* 0x000fe20004800000 */
[-C--:B------:R-:W-:Y:S01]  /*2e90*/  HMMA.16816.F32.BF16 R64, R8, R14.reuse, R196 ;  /* 0x0000000e0840723c */ /* 0x080fe200000418c4 */
[----:B------:R-:W-:Y:S02]  /*2ea0*/  FSEL R153, R97, -INF , !P0 ;  /* 0xff80000061997808 */ /* 0x000fe40004000000 */
[----:B------:R-:W-:Y:S02]  /*2eb0*/  FSEL R143, R79, -INF , !P0 ;  /* 0xff8000004f8f7808 */ /* 0x000fe40004000000 */
[----:B------:R-:W-:Y:S02]  /*2ec0*/  FSEL R141, R77, -INF , !P0 ;  /* 0xff8000004d8d7808 */ /* 0x000fe40004000000 */
[----:B------:R-:W-:Y:S01]  /*2ed0*/  FSEL R181, R94, -INF , !P6 ;  /* 0xff8000005eb57808 */ /* 0x000fe20007000000 */
[----:B------:R-:W-:Y:S01]  /*2ee0*/  HMMA.16816.F32.BF16 R24, R16, R14, R160 ;  /* 0x0000000e1018723c */ /* 0x000fe200000418a0 */
[----:B------:R-:W1:Y:S01]  /*2ef0*/  LDSM.16.M88.4 R12, [R220+0x3000] ;  /* 0x00300000dc0c783b */ /* 0x000e620000000200 */
[----:B------:R-:W-:-:S02]  /*2f00*/  FSEL R188, R86, -INF , !P6 ;  /* 0xff80000056bc7808 */ /* 0x000fc40007000000 */
[----:B------:R-:W-:Y:S02]  /*2f10*/  FSEL R183, R84, -INF , !P6 ;  /* 0xff80000054b77808 */ /* 0x000fe40007000000 */
[----:B------:R-:W-:Y:S02]  /*2f20*/  FSEL R175, R92, -INF , !P6 ;  /* 0xff8000005caf7808 */ /* 0x000fe40007000000 */
[----:B------:R-:W-:Y:S01]  /*2f30*/  FSEL R160, R72, -INF , !P3 ;  /* 0xff80000048a07808 */ /* 0x000fe20005800000 */
[----:B--2---:R-:W-:Y:S01]  /*2f40*/  HMMA.16816.F32.BF16 R48, R16, R20, R116 ;  /* 0x000000141030723c */ /* 0x004fe20000041874 */
[----:B------:R-:W-:Y:S02]  /*2f50*/  ISETP.GE.AND P3, PT, R3, R28, PT ;  /* 0x0000001c0300720c */ /* 0x000fe40003f66270 */
[----:B------:R-:W-:Y:S02]  /*2f60*/  IADD3 R3, R0, 0x40, RZ ;  /* 0x0000004000037810 */ /* 0x000fe40007ffe0ff */
[----:B------:R-:W-:-:S02]  /*2f70*/  FSEL R163, R69, -INF , !P2 ;  /* 0xff80000045a37808 */ /* 0x000fc40005000000 */
[----:B------:R-:W-:Y:S01]  /*2f80*/  FSEL R161, R75, -INF , !P2 ;  /* 0xff8000004ba17808 */ /* 0x000fe20005000000 */
[C---:B------:R-:W-:Y:S01]  /*2f90*/  HMMA.16816.F32.BF16 R36, R8.reuse, R20, R228 ;  /* 0x000000140824723c */ /* 0x040fe200000418e4 */
[-C--:B------:R-:W-:Y:S02]  /*2fa0*/  ISETP.GE.AND P2, PT, R3, R28.reuse, PT ;  /* 0x0000001c0300720c */ /* 0x080fe40003f46270 */
[C---:B------:R-:W-:Y:S02]  /*2fb0*/  IADD3 R3, R0.reuse, 0x41, RZ ;  /* 0x0000004100037810 */ /* 0x040fe40007ffe0ff */
[----:B------:R-:W-:Y:S02]  /*2fc0*/  FSEL R162, R99, -INF , !P0 ;  /* 0xff80000063a27808 */ /* 0x000fe40004000000 */
[----:B------:R-:W-:Y:S01]  /*2fd0*/  ISETP.GE.AND P1, PT, R3, R28, PT ;  /* 0x0000001c0300720c */ /* 0x000fe20003f26270 */
[----:B------:R-:W-:Y:S01]  /*2fe0*/  HMMA.16816.F32.BF16 R56, R8, R22, R204 ;  /* 0x000000160838723c */ /* 0x000fe200000418cc */
[----:B------:R-:W-:-:S02]  /*2ff0*/  IADD3 R3, R0, 0x48, RZ ;  /* 0x0000004800037810 */ /* 0x000fc40007ffe0ff */
[----:B------:R-:W-:Y:S02]  /*3000*/  FSEL R182, R87, -INF , !P5 ;  /* 0xff80000057b67808 */ /* 0x000fe40006800000 */
[----:B------:R-:W-:Y:S02]  /*3010*/  ISETP.GE.AND P0, PT, R3, R28, PT ;  /* 0x0000001c0300720c */ /* 0x000fe40003f06270 */
[----:B------:R-:W-:Y:S01]  /*3020*/  IADD3 R3, R0, 0x49, RZ ;  /* 0x0000004900037810 */ /* 0x000fe20007ffe0ff */
[----:B------:R-:W-:Y:S01]  /*3030*/  HMMA.16816.F32.BF16 R44, R16, R22, R156 ;  /* 0x00000016102c723c */ /* 0x000fe2000004189c */
[----:B------:R-:W2:Y:S01]  /*3040*/  LDSM.16.M88.4 R20, [R220+0x3800] ;  /* 0x00380000dc14783b */ /* 0x000ea20000000200 */
[----:B------:R-:W-:Y:S01]  /*3050*/  FSEL R174, R85, -INF , !P5 ;  /* 0xff80000055ae7808 */ /* 0x000fe20006800000 */
[----:B------:R-:W-:-:S04]  /*3060*/  DEPBAR.LE SB0, 0x0 ;  /* 0x000080000000791a */ /* 0x000fc80000000000 */
[-C--:B------:R-:W-:Y:S01]  /*3070*/  ISETP.GE.AND P6, PT, R3, R28.reuse, PT ;  /* 0x0000001c0300720c */ /* 0x080fe20003fc6270 */
[-C--:B-1----:R-:W-:Y:S01]  /*3080*/  HMMA.16816.F32.BF16 R40, R8, R12.reuse, R244 ;  /* 0x0000000c0828723c */ /* 0x082fe200000418f4 */
[C---:B------:R-:W-:Y:S02]  /*3090*/  IADD3 R3, R0.reuse, 0x50, RZ ;  /* 0x0000005000037810 */ /* 0x040fe40007ffe0ff */
[----:B------:R-:W-:Y:S02]  /*30a0*/  FSEL R172, R95, -INF , !P5 ;  /* 0xff8000005fac7808 */ /* 0x000fe40006800000 */
        /* <DEDUP_REMOVED lines=9> */
[----:B------:R-:W-:Y:S02]  /*3140*/  ISETP.GE.AND P4, PT, R3, R28, PT ;  /* 0x0000001c0300720c */ /* 0x000fe40003f86270 */
[----:B------:R-:W-:-:S02]  /*3150*/  IADD3 R3, R0, 0x58, RZ ;  /* 0x0000005800037810 */ /* 0x000fc40007ffe0ff */
[----:B------:R-:W-:Y:S02]  /*3160*/  FSEL R173, R103, -INF , !P3 ;  /* 0xff80000067ad7808 */ /* 0x000fe40005800000 */
[----:B------:R-:W-:Y:S02]  /*3170*/  FSEL R169, R101, -INF , !P3 ;  /* 0xff80000065a97808 */ /* 0x000fe40005800000 */
[----:B------:R-:W-:Y:S02]  /*3180*/  FSEL R158, R83, -INF , !P3 ;  /* 0xff800000539e7808 */ /* 0x000fe40005800000 */
        /* <DEDUP_REMOVED lines=16> */
[----:B------:R-:W-:Y:S01]  /*3290*/  FSEL R66, R66, -INF , !P0 ;  /* 0xff80000042427808 */ /* 0x000fe20004000000 */
[C---:B--2---:R-:W-:Y:S01]  /*32a0*/  HMMA.16816.F32.BF16 R12, R8.reuse, R20, R248 ;  /* 0x00000014080c723c */ /* 0x044fe200000418f8 */
[----:B------:R-:W-:Y:S02]  /*32b0*/  FSEL R218, R64, -INF , !P0 ;  /* 0xff80000040da7808 */ /* 0x000fe40004000000 */
[----:B------:R-:W-:Y:S02]  /*32c0*/  FSEL R237, R26, -INF , !P0 ;  /* 0xff8000001aed7808 */ /* 0x000fe40004000000 */
[----:B------:R-:W-:Y:S02]  /*32d0*/  FSEL R213, R24, -INF , !P0 ;  /* 0xff80000018d57808 */ /* 0x000fe40004000000 */
[----:B------:R-:W-:Y:S01]  /*32e0*/  ISETP.GE.AND P0, PT, R3, R28, PT ;  /* 0x0000001c0300720c */ /* 0x000fe20003f06270 */
[----:B------:R-:W-:Y:S01]  /*32f0*/  HMMA.16816.F32.BF16 R8, R8, R22, R240 ;  /* 0x000000160808723c */ /* 0x000fe200000418f0 */
[----:B------:R-:W-:-:S02]  /*3300*/  IADD3 R3, R0, 0x68, RZ ;  /* 0x0000006800037810 */ /* 0x000fc40007ffe0ff */
[----:B------:R-:W-:Y:S02]  /*3310*/  FSEL R135, R67, -INF , !P6 ;  /* 0xff80000043877808 */ /* 0x000fe40007000000 */
        /* <DEDUP_REMOVED lines=17> */
[----:B------:R-:W-:Y:S02]  /*3430*/  FSEL R195, R55, -INF , !P0 ;  /* 0xff80000037c37808 */ /* 0x000fe40004000000 */
[----:B------:R-:W-:-:S02]  /*3440*/  FSEL R186, R53, -INF , !P0 ;  /* 0xff80000035ba7808 */ /* 0x000fc40004000000 */
[----:B------:R-:W-:Y:S02]  /*3450*/  FSEL R214, R43, -INF , !P0 ;  /* 0xff8000002bd67808 */ /* 0x000fe40004000000 */
[----:B------:R-:W-:Y:S02]  /*3460*/  FSEL R205, R41, -INF , !P0 ;  /* 0xff80000029cd7808 */ /* 0x000fe40004000000 */
[----:B------:R-:W-:Y:S02]  /*3470*/  ISETP.GE.AND P4, PT, R3, R28, PT ;  /* 0x0000001c0300720c */ /* 0x000fe40003f86270 */
[----:B------:R-:W-:Y:S02]  /*3480*/  ISETP.GE.AND P0, PT, R28, 0x81, PT ;  /* 0x000000811c00780c */ /* 0x000fe40003f06270 */
[----:B------:R-:W-:Y:S02]  /*3490*/  IADD3 R3, R0, 0x71, RZ ;  /* 0x0000007100037810 */ /* 0x000fe40007ffe0ff */
[----:B------:R-:W-:-:S02]  /*34a0*/  FSEL R249, R58, -INF , !P3 ;  /* 0xff8000003af97808 */ /* 0x000fc40005800000 */
[----:B------:R-:W-:Y:S02]  /*34b0*/  FSEL R215, R56, -INF , !P3 ;  /* 0xff80000038d77808 */ /* 0x000fe40005800000 */
[----:B------:R-:W-:Y:S02]  /*34c0*/  FSEL R208, R46, -INF , !P3 ;  /* 0xff8000002ed07808 */ /* 0x000fe40005800000 */
[----:B------:R-:W-:Y:S02]  /*34d0*/  FSEL R196, R44, -INF , !P3 ;  /* 0xff8000002cc47808 */ /* 0x000fe40005800000 */
[----:B------:R-:W-:Y:S02]  /*34e0*/  ISETP.GE.AND P3, PT, R3, R28, PT ;  /* 0x0000001c0300720c */ /* 0x000fe40003f66270 */
[C---:B------:R-:W-:Y:S02]  /*34f0*/  IADD3 R3, R0.reuse, 0x78, RZ ;  /* 0x0000007800037810 */ /* 0x040fe40007ffe0ff */
        /* <DEDUP_REMOVED lines=9> */
[-C--:B------:R-:W-:Y:S02]  /*3590*/  ISETP.GE.AND P2, PT, R3, R28.reuse, PT ;  /* 0x0000001c0300720c */ /* 0x080fe40003f46270 */
[----:B------:R-:W-:Y:S01]  /*35a0*/  ISETP.GE.AND P1, PT, R0, R28, PT ;  /* 0x0000001c0000720c */ /* 0x000fe20003f26270 */
[----:B------:R-:W-:Y:S01]  /*35b0*/  IMAD.IADD R0, R136, 0x1, R227 ;  /* 0x0000000188007824 */ /* 0x000fe200078e02e3 */
[----:B------:R-:W-:Y:S02]  /*35c0*/  FSEL R207, R62, -INF , !P6 ;  /* 0xff8000003ecf7808 */ /* 0x000fe40007000000 */
[----:B------:R-:W-:-:S02]  /*35d0*/  FSEL R194, R60, -INF , !P6 ;  /* 0xff8000003cc27808 */ /* 0x000fc40007000000 */
        /* <DEDUP_REMOVED lines=22> */
[C---:B------:R-:W-:Y:S02]  /*3740*/  IADD3 R231, R226.reuse, 0x1800, RZ ;  /* 0x00001800e2e77810 */ /* 0x040fe40007ffe0ff */
[----:B------:R-:W-:-:S02]  /*3750*/  IADD3 R230, R226, 0x2000, RZ ;  /* 0x00002000e2e67810 */ /* 0x000fc40007ffe0ff */
[C---:B------:R-:W-:Y:S02]  /*3760*/  IADD3 R229, R226.reuse, 0x2800, RZ ;  /* 0x00002800e2e57810 */ /* 0x040fe40007ffe0ff */
[C---:B------:R-:W-:Y:S02]  /*3770*/  IADD3 R228, R226.reuse, 0x3000, RZ ;  /* 0x00003000e2e47810 */ /* 0x040fe40007ffe0ff */
[----:B------:R-:W-:Y:S01]  /*3780*/  IADD3 R227, R226, 0x3800, RZ ;  /* 0x00003800e2e37810 */ /* 0x000fe20007ffe0ff */
[----:B------:R-:W-:Y:S06]  /*3790*/  BAR.SYNC.DEFER_BLOCKING 0x0 ;  /* 0x0000000000007b1d */ /* 0x000fec0000010000 */
[----:B------:R-:W-:Y:S05]  /*37a0*/  @!P0 BRA `(.L_x_5) ;  /* 0x000002b000008947 */ /* 0x000fea0003800000 */
[----:B------:R-:W2:Y:S04]  /*37b0*/  LDL R5, [R1+0x8] ;  /* 0x0000080001057983 */ /* 0x000ea80000100800 */
[----:B------:R-:W3:Y:S01]  /*37c0*/  LDL.64 R70, [R1+0x30] ;  /* 0x0000300001467983 */ /* 0x000ee20000100a00 */
[----:B------:R-:W-:-:S02]  /*37d0*/  IMAD.MOV.U32 R216, RZ, RZ, c[0x0][0x198] ;  /* 0x00006600ffd87624 */ /* 0x000fc400078e00ff */
[----:B------:R-:W-:-:S05]  /*37e0*/  IMAD.MOV.U32 R74, RZ, RZ, 0x7 ;  /* 0x00000007ff4a7424 */ /* 0x000fca00078e00ff */
[C---:B------:R-:W-:Y:S01]  /*37f0*/  SHF.L.U64.HI R74, R216.reuse, R74, c[0x0][0x19c] ;  /* 0x00006700d84a7619 */ /* 0x040fe2000001024a */
[C---:B------:R-:W-:Y:S01]  /*3800*/  IMAD.SHL.U32 R6, R216.reuse, 0x80, RZ ;  /* 0x00000080d8067824 */ /* 0x040fe200078e00ff */
[----:B------:R-:W-:Y:S02]  /*3810*/  SHF.L.U32 R18, R216, 0x5, RZ ;  /* 0x00000005d8127819 */ /* 0x000fe400000006ff */
[----:B--2---:R-:W-:-:S04]  /*3820*/  LEA.HI.SX32 R8, R5, 0xfffffffe, 0x19 ;  /* 0xfffffffe05087811 */ /* 0x004fc800078fcaff */
[----:B------:R-:W-:Y:S01]  /*3830*/  SHF.R.S32.HI R5, RZ, 0x1f, R8 ;  /* 0x0000001fff057819 */ /* 0x000fe20000011408 */
[----:B------:R-:W-:Y:S02]  /*3840*/  IMAD R3, R74, R8, RZ ;  /* 0x000000084a037224 */ /* 0x000fe400078e02ff */
[----:B---3--:R-:W-:-:S04]  /*3850*/  IMAD.WIDE.U32 R8, R8, R6, R70 ;  /* 0x0000000608087225 */ /* 0x008fc800078e0046 */
[----:B------:R-:W-:Y:S01]  /*3860*/  IMAD R3, R5, R6, R3 ;  /* 0x0000000605037224 */ /* 0x000fe200078e0203 */
[----:B------:R-:W-:Y:S01]  /*3870*/  LEA R6, P2, R8, c[0x0][0x168], 0x1 ;  /* 0x00005a0008067a11 */ /* 0x000fe200078408ff */
[----:B------:R-:W-:Y:S02]  /*3880*/  IMAD.MOV.U32 R74, RZ, RZ, c[0x0][0x19c] ;  /* 0x00006700ff4a7624 */ /* 0x000fe400078e00ff */
[----:B------:R-:W-:Y:S01]  /*3890*/  IMAD.IADD R3, R9, 0x1, R3 ;  /* 0x0000000109037824 */ /* 0x000fe200078e0203 */
[----:B------:R-:W-:Y:S02]  /*38a0*/  IADD3 R10, P1, R18, R6, RZ ;  /* 0x00000006120a7210 */ /* 0x000fe40007f3e0ff */
[----:B------:R-:W-:Y:S02]  /*38b0*/  SHF.L.U64.HI R5, R216, 0x5, R74 ;  /* 0x00000005d8057819 */ /* 0x000fe4000001024a */
[----:B------:R-:W-:Y:S02]  /*38c0*/  LEA.HI.X R7, R8, c[0x0][0x16c], R3, 0x1, P2 ;  /* 0x00005b0008077a11 */ /* 0x000fe400010f0c03 */
[----:B------:R-:W-:-:S03]  /*38d0*/  IADD3 R16, P2, R10, R18, RZ ;  /* 0x000000120a107210 */ /* 0x000fc60007f5e0ff */
[----:B------:R-:W-:Y:S01]  /*38e0*/  IMAD.X R11, R5, 0x1, R7, P1 ;  /* 0x00000001050b7824 */ /* 0x000fe200008e0607 */
[-C--:B------:R-:W-:Y:S01]  /*38f0*/  IADD3 R14, P1, R16, R18.reuse, RZ ;  /* 0x00000012100e7210 */ /* 0x080fe20007f3e0ff */
[----:B------:R-:W-:Y:S01]  /*3900*/  @!PT LDS RZ, [RZ] ;  /* 0x00000000fffff984 */ /* 0x000fe20000000800 */
[----:B------:R-:W-:Y:S01]  /*3910*/  @!PT LDS RZ, [RZ] ;  /* 0x00000000fffff984 */ /* 0x000fe20000000800 */
[----:B------:R-:W-:Y:S01]  /*3920*/  @!PT LDS RZ, [RZ] ;  /* 0x00000000fffff984 */ /* 0x000fe20000000800 */
[----:B------:R1:W-:Y:S02]  /*3930*/  LDGSTS.E.BYPASS.LTC128B.128 [R234+0x4000], [R6.64] ;  /* 0x0400000006ea7fae */ /* 0x0003e4000b901d48 */
[----:B------:R-:W-:Y:S01]  /*3940*/  IMAD.X R17, R11, 0x1, R5, P2 ;  /* 0x000000010b117824 */ /* 0x000fe200010e0605 */
[-C--:B------:R-:W-:Y:S01]  /*3950*/  IADD3 R12, P2, R14, R18.reuse, RZ ;  /* 0x000000120e0c7210 */ /* 0x080fe20007f5e0ff */
[----:B------:R2:W-:Y:S03]  /*3960*/  LDGSTS.E.BYPASS.LTC128B.128 [R234+0x4800], [R10.64] ;  /* 0x048000000aea7fae */ /* 0x0005e6000b901d48 */
[----:B------:R-:W-:Y:S01]  /*3970*/  IADD3.X R15, R17, R5, RZ, P1, !PT ;  /* 0x00000005110f7210 */ /* 0x000fe20000ffe4ff */
[----:B------:R3:W-:Y:S01]  /*3980*/  LDGSTS.E.BYPASS.LTC128B.128 [R234+0x5000], [R16.64] ;  /* 0x0500000010ea7fae */ /* 0x0007e2000b901d48 */
[----:B------:R-:W-:-:S03]  /*3990*/  IADD3 R8, P1, R12, R18, RZ ;  /* 0x000000120c087210 */ /* 0x000fc60007f3e0ff */
[--C-:B------:R-:W-:Y:S01]  /*39a0*/  IMAD.X R13, R15, 0x1, R5.reuse, P2 ;  /* 0x000000010f0d7824 */ /* 0x100fe200010e0605 */
[----:B------:R3:W-:Y:S03]  /*39b0*/  LDGSTS.E.BYPASS.LTC128B.128 [R234+0x5800], [R14.64] ;  /* 0x058000000eea7fae */ /* 0x0007e6000b901d48 */
[----:B------:R-:W-:Y:S01]  /*39c0*/  IMAD.X R9, R13, 0x1, R5, P1 ;  /* 0x000000010d097824 */ /* 0x000fe200008e0605 */
[----:B------:R3:W-:Y:S04]  /*39d0*/  LDGSTS.E.BYPASS.LTC128B.128 [R234+0x6000], [R12.64] ;  /* 0x060000000cea7fae */ /* 0x0007e8000b901d48 */
[----:B------:R3:W-:Y:S01]  /*39e0*/  LDGSTS.E.BYPASS.LTC128B.128 [R234+0x6800], [R8.64] ;  /* 0x0680000008ea7fae */ /* 0x0007e2000b901d48 */
[----:B-1----:R-:W-:-:S04]  /*39f0*/  IADD3 R6, P2, R8, R18, RZ ;  /* 0x0000001208067210 */ /* 0x002fc80007f5e0ff */
[----:B--2---:R-:W-:Y:S02]  /*3a00*/  IADD3 R10, P1, R6, R18, RZ ;  /* 0x00000012060a7210 */ /* 0x004fe40007f3e0ff */
[----:B------:R-:W-:-:S05]  /*3a10*/  IADD3.X R7, R9, R5, RZ, P2, !PT ;  /* 0x0000000509077210 */ /* 0x000fca00017fe4ff */
[----:B------:R-:W-:Y:S01]  /*3a20*/  IMAD.X R11, R7, 0x1, R5, P1 ;  /* 0x00000001070b7824 */ /* 0x000fe200008e0605 */
[----:B------:R3:W-:Y:S04]  /*3a30*/  LDGSTS.E.BYPASS.LTC128B.128 [R234+0x7000], [R6.64] ;  /* 0x0700000006ea7fae */ /* 0x0007e8000b901d48 */
[----:B------:R3:W-:Y:S04]  /*3a40*/  LDGSTS.E.BYPASS.LTC128B.128 [R234+0x7800], [R10.64] ;  /* 0x078000000aea7fae */ /* 0x0007e8000b901d48 */
[----:B------:R-:W0:Y:S02]  /*3a50*/  LDGDEPBAR ;  /* 0x00000000000079af */ /* 0x000e240000000000 */
.L_x_5:
[----:B------:R-:W-:Y:S01]  /*3a60*/  FMNMX.FTZ R3, R112, R30, !PT ;  /* 0x0000001e70037209 */ /* 0x000fe20007810000 */
[----:B------:R-:W-:Y:S01]  /*3a70*/  IMAD.MOV.U32 R250, RZ, RZ, R134 ;  /* 0x000000fffffa7224 */ /* 0x000fe200078e0086 */
[----:B------:R-:W-:Y:S01]  /*3a80*/  MOV R241, R219 ;  /* 0x000000db00f17202 */ /* 0x000fe20000000f00 */
[----:B------:R-:W-:Y:S01]  /*3a90*/  IMAD.MOV.U32 R148, RZ, RZ, R218 ;  /* 0x000000ffff947224 */ /* 0x000fe200078e00da */
[----:B------:R-:W-:Y:S01]  /*3aa0*/  FMNMX.FTZ R3, R106, R3, !PT ;  /* 0x000000036a037209 */ /* 0x000fe20007810000 */
[----:B------:R-:W-:Y:S01]  /*3ab0*/  STL [R1+0xac], R234 ;  /* 0x0000acea01007387 */ /* 0x000fe20000100800 */
[----:B------:R-:W-:-:S02]  /*3ac0*/  MOV R240, R217 ;  /* 0x000000d900f07202 */ /* 0x000fc40000000f00 */
[----:B------:R-:W-:Y:S01]  /*3ad0*/  FMNMX.FTZ R3, R107, R3, !PT ;  /* 0x000000036b037209 */ /* 0x000fe20007810000 */
[----:B------:R-:W-:Y:S03]  /*3ae0*/  STL [R1+0xa8], R233 ;  /* 0x0000a8e901007387 */ /* 0x000fe60000100800 */
[----:B------:R-:W-:Y:S01]  /*3af0*/  FMNMX.FTZ R3, R105, R3, !PT ;  /* 0x0000000369037209 */ /* 0x000fe20007810000 */
[----:B------:R-:W-:Y:S03]  /*3b00*/  STL [R1+0xa4], R232 ;  /* 0x0000a4e801007387 */ /* 0x000fe60000100800 */
[----:B------:R-:W-:Y:S01]  /*3b10*/  FMNMX.FTZ R3, R104, R3, !PT ;  /* 0x0000000368037209 */ /* 0x000fe20007810000 */
[----:B------:R1:W-:Y:S03]  /*3b20*/  STL [R1+0xa0], R231 ;  /* 0x0000a0e701007387 */ /* 0x0003e60000100800 */
[----:B------:R-:W-:Y:S01]  /*3b30*/  FMNMX.FTZ R3, R31, R3, !PT ;  /* 0x000000031f037209 */ /* 0x000fe20007810000 */
[----:B------:R-:W-:Y:S03]  /*3b40*/  STL [R1+0x9c], R230 ;  /* 0x00009ce601007387 */ /* 0x000fe60000100800 */
        /* <DEDUP_REMOVED lines=9> */
[----:B------:R-:W-:Y:S01]  /*3be0*/  STL [R1+0x88], R225 ;  /* 0x000088e101007387 */ /* 0x000fe20000100800 */
[----:B-1----:R-:W-:-:S02]  /*3bf0*/  MOV R231, R135 ;  /* 0x0000008700e77202 */ /* 0x002fc40000000f00 */
        /* <DEDUP_REMOVED lines=8> */
[----:B------:R-:W-:-:S02]  /*3c80*/  FMNMX.FTZ R3, R120, R114, !PT ;  /* 0x0000007278037209 */ /* 0x000fc40007810000 */
[----:B------:R-:W-:Y:S01]  /*3c90*/  FMNMX.FTZ R5, R245, R5, !PT ;  /* 0x00000005f5057209 */ /* 0x000fe20007810000 */
[----:B------:R-:W-:Y:S01]  /*3ca0*/  STL [R1+0x74], R220 ;  /* 0x000074dc01007387 */ /* 0x000fe20000100800 */
[----:B------:R-:W-:Y:S02]  /*3cb0*/  FMNMX.FTZ R3, R115, R3, !PT ;  /* 0x0000000373037209 */ /* 0x000fe40007810000 */
[----:B---3--:R-:W-:Y:S01]  /*3cc0*/  FMNMX.FTZ R6, R244, R5, !PT ;  /* 0x00000005f4067209 */ /* 0x008fe20007810000 */
[----:B------:R-:W-:Y:S01]  /*3cd0*/  STL [R1+0x70], R139 ;  /* 0x0000708b01007387 */ /* 0x000fe20000100800 */
[----:B------:R-:W-:Y:S02]  /*3ce0*/  FMNMX.FTZ R3, R113, R3, !PT ;  /* 0x0000000371037209 */ /* 0x000fe40007810000 */
[----:B------:R-:W-:Y:S02]  /*3cf0*/  FMNMX.FTZ R6, R213, R6, !PT ;  /* 0x00000006d5067209 */ /* 0x000fe40007810000 */
[----:B------:R-:W-:-:S02]  /*3d00*/  FMNMX.FTZ R3, R111, R3, !PT ;  /* 0x000000036f037209 */ /* 0x000fc40007810000 */
[----:B------:R-:W-:Y:S02]  /*3d10*/  FMNMX.FTZ R6, R206, R6, !PT ;  /* 0x00000006ce067209 */ /* 0x000fe40007810000 */
[----:B------:R-:W-:Y:S02]  /*3d20*/  FMNMX.FTZ R3, R110, R3, !PT ;  /* 0x000000036e037209 */ /* 0x000fe40007810000 */
[----:B------:R-:W-:Y:S02]  /*3d30*/  FMNMX.FTZ R6, R203, R6, !PT ;  /* 0x00000006cb067209 */ /* 0x000fe40007810000 */
        /* <DEDUP_REMOVED lines=26> */
[----:B------:R-:W-:Y:S01]  /*3ee0*/  FMNMX.FTZ R5, R132, R3, !PT ;  /* 0x0000000384057209 */ /* 0x000fe20007810000 */
[----:B------:R-:W1:Y:S01]  /*3ef0*/  SHFL.BFLY PT, R8, R7, 0x2, 0x1f ;  /* 0x0c401f0007087f89 */ /* 0x000e6200000e0000 */
        /* <DEDUP_REMOVED lines=25> */
[----:B-1----:R-:W-:Y:S02]  /*4090*/  FMNMX.FTZ R7, R7, R8, !PT ;  /* 0x0000000807077209 */ /* 0x002fe40007810000 */
[----:B------:R-:W-:Y:S02]  /*40a0*/  FMNMX.FTZ R3, R168, R3, !PT ;  /* 0x00000003a8037209 */ /* 0x000fe40007810000 */
[----:B------:R-:W-:Y:S01]  /*40b0*/  FMNMX.FTZ R6, R195, R6, !PT ;  /* 0x00000006c3067209 */ /* 0x000fe20007810000 */
[----:B------:R-:W1:Y:S01]  /*40c0*/  SHFL.BFLY PT, R136, R7, 0x1, 0x1f ;  /* 0x0c201f0007887f89 */ /* 0x000e6200000e0000 */
        /* <DEDUP_REMOVED lines=20> */
[----:B-1----:R-:W-:-:S02]  /*4210*/  FMNMX.FTZ R136, R7, R136, !PT ;  /* 0x0000008807887209 */ /* 0x002fc40007810000 */
[----:B------:R-:W-:Y:S01]  /*4220*/  FMNMX.FTZ R134, R235, R5, !PT ;  /* 0x00000005eb867209 */ /* 0x000fe20007810000 */
[----:B------:R-:W1:Y:S01]  /*4230*/  SHFL.BFLY PT, R7, R6, 0x2, 0x1f ;  /* 0x0c401f0006077f89 */ /* 0x000e6200000e0000 */
[----:B------:R-:W-:Y:S01]  /*4240*/  FMNMX.FTZ R3, R241, R3, !PT ;  /* 0x00000003f1037209 */ /* 0x000fe20007810000 */
[----:B------:R-:W-:Y:S01]  /*4250*/  FMUL.FTZ R8, R136, c[0x0][0x23c] ;  /* 0x00008f0088087a20 */ /* 0x000fe20000410000 */
[----:B------:R-:W-:Y:S01]  /*4260*/  FMNMX.FTZ R134, R210, R134, !PT ;  /* 0x00000086d2867209 */ /* 0x000fe20007810000 */
[----:B------:R-:W-:Y:S01]  /*4270*/  STL [R1+0xb0], R136 ;  /* 0x0000b08801007387 */ /* 0x000fe20000100800 */
[----:B------:R-:W-:Y:S02]  /*4280*/  FMNMX.FTZ R3, R117, R3, !PT ;  /* 0x0000000375037209 */ /* 0x000fe40007810000 */
[----:B------:R-:W-:Y:S02]  /*4290*/  FMNMX.FTZ R134, R205, R134, !PT ;  /* 0x00000086cd867209 */ /* 0x000fe40007810000 */
[----:B------:R-:W-:-:S02]  /*42a0*/  FSETP.NEU.FTZ.AND P1, PT, R136, -INF , PT ;  /* 0xff8000008800780b */ /* 0x000fc40003f3d000 */
[----:B------:R-:W-:Y:S02]  /*42b0*/  FMNMX.FTZ R3, R66, R3, !PT ;  /* 0x0000000342037209 */ /* 0x000fe40007810000 */
[----:B------:R-:W-:Y:S02]  /*42c0*/  FMNMX.FTZ R134, R194, R134, !PT ;  /* 0x00000086c2867209 */ /* 0x000fe40007810000 */
[----:B------:R-:W-:Y:S02]  /*42d0*/  FSEL R8, R8, RZ, P1 ;  /* 0x000000ff08087208 */ /* 0x000fe40000800000 */
[----:B------:R-:W-:Y:S02]  /*42e0*/  FMNMX.FTZ R3, R231, R3, !PT ;  /* 0x00000003e7037209 */ /* 0x000fe40007810000 */
[----:B------:R-:W-:Y:S01]  /*42f0*/  FMNMX.FTZ R134, R193, R134, !PT ;  /* 0x00000086c1867209 */ /* 0x000fe20007810000 */
[----:B------:R-:W-:Y:S01]  /*4300*/  FFMA.FTZ R5, R112, c[0x0][0x23c], -R8 ;  /* 0x00008f0070057a23 */ /* 0x000fe20000010808 */
[----:B------:R-:W-:-:S02]  /*4310*/  FMNMX.FTZ R3, R240, R3, !PT ;  /* 0x00000003f0037209 */ /* 0x000fc40007810000 */
[----:B------:R-:W-:Y:S01]  /*4320*/  FMNMX.FTZ R134, R191, R134, !PT ;  /* 0x00000086bf867209 */ /* 0x000fe20007810000 */
[----:B------:R2:W-:Y:S01]  /*4330*/  MUFU.EX2 R11, R5 ;  /* 0x00000005000b7308 */ /* 0x0005e20000000800 */
[----:B------:R-:W-:Y:S02]  /*4340*/  FMNMX.FTZ R3, R116, R3, !PT ;  /* 0x0000000374037209 */ /* 0x000fe40007810000 */
[----:B------:R-:W-:Y:S02]  /*4350*/  FMNMX.FTZ R134, R190, R134, !PT ;  /* 0x00000086be867209 */ /* 0x000fe40007810000 */
[----:B-1----:R-:W-:Y:S02]  /*4360*/  FMNMX.FTZ R6, R6, R7, !PT ;  /* 0x0000000706067209 */ /* 0x002fe40007810000 */
[----:B------:R-:W-:Y:S02]  /*4370*/  FMNMX.FTZ R3, R249, R3, !PT ;  /* 0x00000003f9037209 */ /* 0x000fe40007810000 */
[----:B------:R-:W-:Y:S01]  /*4380*/  FMNMX.FTZ R134, R189, R134, !PT ;  /* 0x00000086bd867209 */ /* 0x000fe20007810000 */
[----:B------:R-:W1:Y:S01]  /*4390*/  SHFL.BFLY PT, R135, R6, 0x1, 0x1f ;  /* 0x0c201f0006877f89 */ /* 0x000e6200000e0000 */
[----:B------:R-:W-:-:S02]  /*43a0*/  FMNMX.FTZ R3, R248, R3, !PT ;  /* 0x00000003f8037209 */ /* 0x000fc40007810000 */
[----:B------:R-:W-:Y:S02]  /*43b0*/  FMNMX.FTZ R134, R187, R134, !PT ;  /* 0x00000086bb867209 */ /* 0x000fe40007810000 */
[----:B------:R-:W-:Y:S01]  /*43c0*/  FMNMX.FTZ R3, R238, R3, !PT ;  /* 0x00000003ee037209 */ /* 0x000fe20007810000 */
[--C-:B--2---:R-:W-:Y:S02]  /*43d0*/  FFMA.FTZ R5, R30, c[0x0][0x23c], -R8.reuse ;  /* 0x00008f001e057a23 */ /* 0x104fe40000010808 */
[----:B------:R-:W2:Y:S02]  /*43e0*/  SHFL.BFLY PT, R9, R134, 0x2, 0x1f ;  /* 0x0c401f0086097f89 */ /* 0x000ea400000e0000 */
[----:B------:R3:W-:Y:S01]  /*43f0*/  MUFU.EX2 R13, R5 ;  /* 0x00000005000d7308 */ /* 0x0007e20000000800 */
[----:B-1----:R-:W-:Y:S01]  /*4400*/  FMNMX.FTZ R135, R6, R135, !PT ;  /* 0x0000008706877209 */ /* 0x002fe20007810000 */
[----:B---3--:R-:W-:-:S03]  /*4410*/  FFMA.FTZ R5, R106, c[0x0][0x23c], -R8 ;  /* 0x00008f006a057a23 */ /* 0x008fc60000010808 */
[C---:B------:R-:W-:Y:S01]  /*4420*/  FSETP.NEU.FTZ.AND P1, PT, R135.reuse, -INF , PT ;  /* 0xff8000008700780b */ /* 0x040fe20003f3d000 */
[----:B------:R-:W-:Y:S02]  /*4430*/  FMUL.FTZ R7, R135, c[0x0][0x23c] ;  /* 0x00008f0087077a20 */ /* 0x000fe40000410000 */
[----:B------:R1:W-:Y:S01]  /*4440*/  MUFU.EX2 R251, R5 ;  /* 0x0000000500fb7308 */ /* 0x0003e20000000800 */
[----:B------:R-:W-:Y:S01]  /*4450*/  STL [R1+0xb4], R135 ;  /* 0x0000b48701007387 */ /* 0x000fe20000100800 */
[----:B--2---:R-:W-:Y:S02]  /*4460*/  FMNMX.FTZ R134, R134, R9, !PT ;  /* 0x0000000986867209 */ /* 0x004fe40007810000 */
[----:B------:R-:W-:-:S03]  /*4470*/  FSEL R7, R7, RZ, P1 ;  /* 0x000000ff07077208 */ /* 0x000fc60000800000 */
[----:B------:R-:W2:Y:S01]  /*4480*/  SHFL.BFLY PT, R9, R134, 0x1, 0x1f ;  /* 0x0c201f0086097f89 */ /* 0x000ea200000e0000 */
[----:B-1----:R-:W-:-:S04]  /*4490*/  FFMA.FTZ R5, R107, c[0x0][0x23c], -R8 ;  /* 0x00008f006b057a23 */ /* 0x002fc80000010808 */
[----:B------:R1:W-:Y:S01]  /*44a0*/  MUFU.EX2 R16, R5 ;  /* 0x0000000500107308 */ /* 0x0003e20000000800 */
[----:B--2---:R-:W-:-:S04]  /*44b0*/  FMNMX.FTZ R134, R134, R9, !PT ;  /* 0x0000000986867209 */ /* 0x004fc80007810000 */
[----:B------:R-:W-:Y:S02]  /*44c0*/  FSETP.NEU.FTZ.AND P1, PT, R134, -INF , PT ;  /* 0xff8000008600780b */ /* 0x000fe40003f3d000 */
[----:B-1----:R-:W-:Y:S01]  /*44d0*/  FMNMX.FTZ R5, R214, R3, !PT ;  /* 0x00000003d6057209 */ /* 0x002fe20007810000 */
[----:B------:R-:W-:-:S03]  /*44e0*/  FFMA.FTZ R3, R105, c[0x0][0x23c], -R8 ;  /* 0x00008f0069037a23 */ /* 0x000fc60000010808 */
[----:B------:R-:W-:Y:S01]  /*44f0*/  FMNMX.FTZ R5, R207, R5, !PT ;  /* 0x00000005cf057209 */ /* 0x000fe20007810000 */
[----:B------:R1:W-:Y:S03]  /*4500*/  MUFU.EX2 R223, R3 ;  /* 0x0000000300df7308 */ /* 0x0003e60000000800 */
[----:B------:R-:W-:-:S04]  /*4510*/  FMNMX.FTZ R5, R209, R5, !PT ;  /* 0x00000005d1057209 */ /* 0x000fc80007810000 */
[----:B------:R-:W-:-:S04]  /*4520*/  FMNMX.FTZ R5, R202, R5, !PT ;  /* 0x00000005ca057209 */ /* 0x000fc80007810000 */
[----:B------:R-:W-:-:S04]  /*4530*/  FMNMX.FTZ R5, R201, R5, !PT ;  /* 0x00000005c9057209 */ /* 0x000fc80007810000 */
[----:B------:R-:W-:Y:S01]  /*4540*/  FMNMX.FTZ R5, R200, R5, !PT ;  /* 0x00000005c8057209 */ /* 0x000fe20007810000 */
[----:B-1----:R-:W-:-:S04]  /*4550*/  FFMA.FTZ R3, R104, c[0x0][0x23c], -R8 ;  /* 0x00008f0068037a23 */ /* 0x002fc80000010808 */
[----:B------:R1:W-:Y:S02]  /*4560*/  MUFU.EX2 R17, R3 ;  /* 0x0000000300117308 */ /* 0x0003e40000000800 */
[----:B-1----:R-:W-:-:S06]  /*4570*/  FFMA.FTZ R3, R31, c[0x0][0x23c], -R8 ;  /* 0x00008f001f037a23 */ /* 0x002fcc0000010808 */
[----:B------:R1:W-:Y:S02]  /*4580*/  MUFU.EX2 R12, R3 ;  /* 0x00000003000c7308 */ /* 0x0003e40000000800 */
[----:B-1----:R-:W-:Y:S01]  /*4590*/  FMNMX.FTZ R3, R198, R5, !PT ;  /* 0x00000005c6037209 */ /* 0x002fe20007810000 */
[----:B------:R-:W-:-:S05]  /*45a0*/  FFMA.FTZ R5, R29, c[0x0][0x23c], -R8 ;  /* 0x00008f001d057a23 */ /* 0x000fca0000010808 */
[----:B------:R1:W-:Y:S01]  /*45b0*/  MUFU.EX2 R88, R5 ;  /* 0x0000000500587308 */ /* 0x0003e20000000800 */
[----:B------:R-:W2:Y:S01]  /*45c0*/  SHFL.BFLY PT, R6, R3, 0x2, 0x1f ;  /* 0x0c401f0003067f89 */ /* 0x000ea200000e0000 */
[----:B-1----:R-:W-:-:S06]  /*45d0*/  FFMA.FTZ R5, R120, c[0x0][0x23c], -R7 ;  /* 0x00008f0078057a23 */ /* 0x002fcc0000010807 */
[----:B------:R1:W-:Y:S01]  /*45e0*/  MUFU.EX2 R135, R5 ;  /* 0x0000000500877308 */ /* 0x0003e20000000800 */
[----:B--2---:R-:W-:Y:S01]  /*45f0*/  FMNMX.FTZ R3, R3, R6, !PT ;  /* 0x0000000603037209 */ /* 0x004fe20007810000 */
[----:B------:R-:W-:Y:S02]  /*4600*/  FMUL.FTZ R6, R134, c[0x0][0x23c] ;  /* 0x00008f0086067a20 */ /* 0x000fe40000410000 */
[----:B-1----:R-:W-:-:S04]  /*4610*/  FFMA.FTZ R5, R114, c[0x0][0x23c], -R7 ;  /* 0x00008f0072057a23 */ /* 0x002fc80000010807 */
[----:B------:R-:W1:Y:S02]  /*4620*/  MUFU.EX2 R10, R5 ;  /* 0x00000005000a7308 */ /* 0x000e640000000800 */
[----:B-1----:R-:W-:Y:S01]  /*4630*/  STL [R1+0x4], R10 ;  /* 0x0000040a01007387 */ /* 0x002fe20000100800 */
[----:B------:R-:W-:-:S03]  /*4640*/  FFMA.FTZ R5, R115, c[0x0][0x23c], -R7 ;  /* 0x00008f0073057a23 */ /* 0x000fc60000010807 */
[----:B------:R1:W-:Y:S02]  /*4650*/  STL [R1+0xb8], R134 ;  /* 0x0000b88601007387 */ /* 0x0003e40000100800 */
[----:B------:R2:W-:Y:S02]  /*4660*/  MUFU.EX2 R230, R5 ;  /* 0x0000000500e67308 */ /* 0x0005e40000000800 */
[----:B------:R-:W3:Y:S01]  /*4670*/  SHFL.BFLY PT, R10, R3, 0x1, 0x1f ;  /* 0x0c201f00030a7f89 */ /* 0x000ee200000e0000 */
[----:B--2---:R-:W-:-:S05]  /*4680*/  FFMA.FTZ R5, R113, c[0x0][0x23c], -R7 ;  /* 0x00008f0071057a23 */ /* 0x004fca0000010807 */
[----:B------:R2:W2:Y:S01]  /*4690*/  MUFU.EX2 R226, R5 ;  /* 0x0000000500e27308 */ /* 0x0004a20000000800 */
[----:B-1----:R-:W4:Y:S01]  /*46a0*/  LDL.LU R134, [R1+0x4] ;  /* 0x0000040001867983 */ /* 0x002f220000300800 */
[----:B--2---:R-:W-:-:S06]  /*46b0*/  FFMA.FTZ R5, R111, c[0x0][0x23c], -R7 ;  /* 0x00008f006f057a23 */ /* 0x004fcc0000010807 */
[----:B------:R1:W-:Y:S01]  /*46c0*/  MUFU.EX2 R222, R5 ;  /* 0x0000000500de7308 */ /* 0x0003e20000000800 */
[----:B------:R-:W-:Y:S01]  /*46d0*/  FSEL R6, R6, RZ, P1 ;  /* 0x000000ff06067208 */ /* 0x000fe20000800000 */
[----:B-1----:R-:W-:-:S06]  /*46e0*/  FFMA.FTZ R5, R110, c[0x0][0x23c], -R7 ;  /* 0x00008f006e057a23 */ /* 0x002fcc0000010807 */
[----:B------:R1:W-:Y:S01]  /*46f0*/  MUFU.EX2 R242, R5 ;  /* 0x0000000500f27308 */ /* 0x0003e20000000800 */
[----:B---3--:R-:W-:Y:S01]  /*4700*/  FMNMX.FTZ R3, R3, R10, !PT ;  /* 0x0000000a03037209 */ /* 0x008fe20007810000 */
[----:B-1----:R-:W-:-:S06]  /*4710*/  FFMA.FTZ R5, R109, c[0x0][0x23c], -R7 ;  /* 0x00008f006d057a23 */ /* 0x002fcc0000010807 */
[----:B------:R1:W-:Y:S02]  /*4720*/  MUFU.EX2 R243, R5 ;  /* 0x0000000500f37308 */ /* 0x0003e40000000800 */
[----:B-1----:R-:W-:-:S06]  /*4730*/  FFMA.FTZ R5, R108, c[0x0][0x23c], -R7 ;  /* 0x00008f006c057a23 */ /* 0x002fcc0000010807 */
[----:B------:R1:W-:Y:S01]  /*4740*/  MUFU.EX2 R89, R5 ;  /* 0x0000000500597308 */ /* 0x0003e20000000800 */
[----:B------:R-:W-:Y:S01]  /*4750*/  FSETP.NEU.FTZ.AND P1, PT, R3, -INF , PT ;  /* 0xff8000000300780b */ /* 0x000fe20003f3d000 */
[----:B-1----:R-:W-:-:S06]  /*4760*/  FFMA.FTZ R5, R125, c[0x0][0x23c], -R6 ;  /* 0x00008f007d057a23 */ /* 0x002fcc0000010806 */
[----:B------:R1:W-:Y:S01]  /*4770*/  MUFU.EX2 R234, R5 ;  /* 0x0000000500ea7308 */ /* 0x0003e20000000800 */
[----:B------:R-:W-:Y:S02]  /*4780*/  IMAD.SHL.U32 R216, R0, 0x2, RZ ;  /* 0x0000000200d87824 */ /* 0x000fe400078e00ff */
[----:B-1----:R-:W-:-:S03]  /*4790*/  FFMA.FTZ R5, R122, c[0x0][0x23c], -R6 ;  /* 0x00008f007a057a23 */ /* 0x002fc60000010806 */
[----:B------:R-:W1:Y:S02]  /*47a0*/  LDSM.16.MT88.4 R40, [R216+0x8000] ;  /* 0x00800000d828783b */ /* 0x000e640000004200 */
[----:B------:R2:W3:Y:S01]  /*47b0*/  MUFU.EX2 R136, R5 ;  /* 0x0000000500887308 */ /* 0x0004e20000000800 */
[----:B------:R-:W-:Y:S01]  /*47c0*/  FFMA.FTZ R9, R123, c[0x0][0x23c], -R6 ;  /* 0x00008f007b097a23 */ /* 0x000fe20000010806 */
[----:B------:R-:W-:Y:S01]  /*47d0*/  LDSM.16.MT88.4 R36, [R216+0x8800] ;  /* 0x00880000d824783b */ /* 0x000fe20000004200 */
[----:B--2---:R-:W-:-:S05]  /*47e0*/  FMUL.FTZ R5, R3, c[0x0][0x23c] ;  /* 0x00008f0003057a20 */ /* 0x004fca0000410000 */
[----:B------:R-:W-:-:S05]  /*47f0*/  FSEL R5, R5, RZ, P1 ;  /* 0x000000ff05057208 */ /* 0x000fca0000800000 */
[----:B------:R-:W-:-:S04]  /*4800*/  FFMA.FTZ R0, R130, c[0x0][0x23c], -R5 ;  /* 0x00008f0082007a23 */ /* 0x000fc80000010805 */
[----:B------:R2:W-:Y:S01]  /*4810*/  MUFU.EX2 R232, R0 ;  /* 0x0000000000e87308 */ /* 0x0005e20000000800 */
[----:B------:R-:W-:Y:S02]  /*4820*/  IMAD R217, R4, 0x2, R216 ;  /* 0x0000000204d97824 */ /* 0x000fe400078e02d8 */
[----:B--2---:R-:W-:Y:S01]  /*4830*/  FFMA.FTZ R0, R127, c[0x0][0x23c], -R5 ;  /* 0x00008f007f007a23 */ /* 0x004fe20000010805 */
[----:B------:R-:W-:-:S04]  /*4840*/  LEA R219, R2, R216, 0x1 ;  /* 0x000000d802db7211 */ /* 0x000fc800078e08ff */
[----:B------:R-:W-:Y:S01]  /*4850*/  MUFU.EX2 R229, R9 ;  /* 0x0000000900e57308 */ /* 0x000fe20000000800 */
[----:B------:R-:W-:Y:S01]  /*4860*/  LEA R218, R2, R217, 0x1 ;  /* 0x000000d902da7211 */ /* 0x000fe200078e08ff */
[----:B------:R-:W-:Y:S04]  /*4870*/  LDSM.16.MT88.4 R28, [R217+0x8000] ;  /* 0x00800000d91c783b */ /* 0x000fe80000004200 */
[----:B------:R-:W2:Y:S02]  /*4880*/  LDSM.16.MT88.4 R56, [R218+0x8000] ;  /* 0x00800000da38783b */ /* 0x000ea40000004200 */
[----:B------:R1:W-:Y:S02]  /*4890*/  MUFU.EX2 R233, R0 ;  /* 0x0000000000e97308 */ /* 0x0003e40000000800 */
[----:B------:R-:W2:Y:S01]  /*48a0*/  LDSM.16.MT88.4 R44, [R219+0x8000] ;  /* 0x00800000db2c783b */ /* 0x000ea20000004200 */
[----:B------:R-:W-:-:S02]  /*48b0*/  MOV R4, R13 ;  /* 0x0000000d00047202 */ /* 0x000fc40000000f00 */
[----:B------:R-:W-:Y:S01]  /*48c0*/  F2FP.BF16.PACK_AB R26, R16, R251 ;  /* 0x000000fb101a723e */ /* 0x000fe200000010ff */
[----:B------:R-:W2:Y:S01]  /*48d0*/  LDSM.16.MT88.4 R48, [R218+0x8800] ;  /* 0x00880000da30783b */ /* 0x000ea20000004200 */
[----:B------:R-:W-:Y:S02]  /*48e0*/  F2FP.BF16.PACK_AB R27, R226, R230 ;  /* 0x000000e6e21b723e */ /* 0x000fe400000010ff */
[----:B---3--:R-:W-:Y:S01]  /*48f0*/  F2FP.BF16.PACK_AB R20, R136, R234 ;  /* 0x000000ea8814723e */ /* 0x008fe200000010ff */
[----:B------:R-:W3:Y:S01]  /*4900*/  LDSM.16.MT88.4 R32, [R219+0x8800] ;  /* 0x00880000db20783b */ /* 0x000ee20000004200 */
[----:B------:R-:W-:-:S03]  /*4910*/  F2FP.BF16.PACK_AB R19, R89, R243 ;  /* 0x000000f35913723e */ /* 0x000fc600000010ff */
[----:B------:R-:W2:Y:S01]  /*4920*/  LDSM.16.MT88.4 R52, [R217+0x8800] ;  /* 0x00880000d934783b */ /* 0x000ea20000004200 */
[----:B-1----:R-:W-:-:S04]  /*4930*/  FFMA.FTZ R0, R129, c[0x0][0x23c], -R5 ;  /* 0x00008f0081007a23 */ /* 0x002fc80000010805 */
[----:B------:R1:W-:Y:S02]  /*4940*/  MUFU.EX2 R228, R0 ;  /* 0x0000000000e47308 */ /* 0x0003e40000000800 */
[----:B-1----:R-:W-:-:S06]  /*4950*/  FFMA.FTZ R0, R128, c[0x0][0x23c], -R5 ;  /* 0x00008f0080007a23 */ /* 0x002fcc0000010805 */
[----:B------:R1:W-:Y:S02]  /*4960*/  MUFU.EX2 R224, R0 ;  /* 0x0000000000e07308 */ /* 0x0003e40000000800 */
[----:B-1----:R-:W-:-:S06]  /*4970*/  FFMA.FTZ R0, R124, c[0x0][0x23c], -R6 ;  /* 0x00008f007c007a23 */ /* 0x002fcc0000010806 */
[----:B------:R1:W-:Y:S02]  /*4980*/  MUFU.EX2 R221, R0 ;  /* 0x0000000000dd7308 */ /* 0x0003e40000000800 */
[----:B-1----:R-:W-:-:S06]  /*4990*/  FFMA.FTZ R0, R126, c[0x0][0x23c], -R6 ;  /* 0x00008f007e007a23 */ /* 0x002fcc0000010806 */
[----:B------:R1:W-:Y:S01]  /*49a0*/  MUFU.EX2 R2, R0 ;  /* 0x0000000000027308 */ /* 0x0003e20000000800 */
[--C-:B------:R-:W-:Y:S02]  /*49b0*/  FFMA.FTZ R9, R121, c[0x0][0x23c], -R6.reuse ;  /* 0x00008f0079097a23 */ /* 0x100fe40000010806 */
[----:B-1----:R-:W-:-:S05]  /*49c0*/  FFMA.FTZ R0, R132, c[0x0][0x23c], -R6 ;  /* 0x00008f0084007a23 */ /* 0x002fca0000010806 */
[----:B------:R1:W-:Y:S02]  /*49d0*/  MUFU.EX2 R139, R0 ;  /* 0x00000000008b7308 */ /* 0x0003e40000000800 */
[----:B-1----:R-:W-:-:S06]  /*49e0*/  FFMA.FTZ R0, R131, c[0x0][0x23c], -R6 ;  /* 0x00008f0083007a23 */ /* 0x002fcc0000010806 */
[----:B------:R1:W-:Y:S08]  /*49f0*/  MUFU.EX2 R227, R0 ;  /* 0x0000000000e37308 */ /* 0x0003f00000000800 */
[----:B------:R-:W2:Y:S01]  /*4a00*/  MUFU.EX2 R225, R9 ;  /* 0x0000000900e17308 */ /* 0x000ea20000000800 */
[----:B-1----:R-:W-:-:S07]  /*4a10*/  FFMA.FTZ R0, R137, c[0x0][0x23c], -R5 ;  /* 0x00008f0089007a23 */ /* 0x002fce0000010805 */
[----:B------:R1:W-:Y:S01]  /*4a20*/  MUFU.EX2 R220, R0 ;  /* 0x0000000000dc7308 */ /* 0x0003e20000000800 */
[----:B------:R-:W-:Y:S02]  /*4a30*/  F2FP.BF16.PACK_AB R24, R4, R11 ;  /* 0x0000000b0418723e */ /* 0x000fe400000010ff */
[----:B----4-:R-:W-:Y:S01]  /*4a40*/  F2FP.BF16.PACK_AB R25, R134, R135 ;  /* 0x000000878619723e */ /* 0x010fe200000010ff */
[----:B-1----:R-:W-:-:S04]  /*4a50*/  FFMA.FTZ R0, R133, c[0x0][0x23c], -R5 ;  /* 0x00008f0085007a23 */ /* 0x002fc80000010805 */
[----:B------:R1:W-:Y:S01]  /*4a60*/  MUFU.EX2 R132, R0 ;  /* 0x0000000000847308 */ /* 0x0003e20000000800 */
[----:B------:R-:W-:Y:S01]  /*4a70*/  IMAD.MOV.U32 R129, RZ, RZ, R12 ;  /* 0x000000ffff817224 */ /* 0x000fe200078e000c */
[----:B--2---:R-:W-:Y:S01]  /*4a80*/  F2FP.BF16.PACK_AB R22, R225, R229 ;  /* 0x000000e5e116723e */ /* 0x004fe200000010ff */
[----:B------:R-:W-:Y:S01]  /*4a90*/  HMMA.16816.F32.BF16 R12, R24, R40, RZ ;  /* 0x00000028180c723c */ /* 0x000fe200000418ff */
[----:B-1----:R-:W-:-:S04]  /*4aa0*/  FFMA.FTZ R0, R140, c[0x0][0x23c], -R5 ;  /* 0x00008f008c007a23 */ /* 0x002fc80000010805 */
[----:B------:R1:W2:Y:S01]  /*4ab0*/  MUFU.EX2 R9, R0 ;  /* 0x0000000000097308 */ /* 0x0002a20000000800 */
[----:B------:R-:W-:Y:S02]  /*4ac0*/  F2FP.BF16.PACK_AB R21, R233, R232 ;  /* 0x000000e8e915723e */ /* 0x000fe400000010ff */
[----:B------:R-:W-:Y:S01]  /*4ad0*/  F2FP.BF16.PACK_AB R23, R224, R228 ;  /* 0x000000e4e017723e */ /* 0x000fe200000010ff */
[----:B------:R-:W-:-:S06]  /*4ae0*/  IMAD.MOV.U32 R140, RZ, RZ, R17 ;  /* 0x000000ffff8c7224 */ /* 0x000fcc00078e0011 */
[----:B------:R-:W-:Y:S01]  /*4af0*/  HMMA.16816.F32.BF16 R60, R20, R56, RZ ;  /* 0x00000038143c723c */ /* 0x000fe200000418ff */
[----:B-1----:R-:W-:Y:S01]  /*4b00*/  FFMA.FTZ R0, R138, c[0x0][0x23c], -R5 ;  /* 0x00008f008a007a23 */ /* 0x002fe20000010805 */
[----:B--2---:R-:W-:-:S03]  /*4b10*/  MOV R138, R9 ;  /* 0x00000009008a7202 */ /* 0x004fc60000000f00 */
[----:B------:R-:W1:Y:S01]  /*4b20*/  MUFU.EX2 R9, R0 ;  /* 0x0000000000097308 */ /* 0x000e620000000800 */
[----:B------:R-:W-:Y:S01]  /*4b30*/  IMAD.MOV.U32 R137, RZ, RZ, R16 ;  /* 0x000000ffff897224 */ /* 0x000fe200078e0010 */
[----:B------:R-:W-:Y:S02]  /*4b40*/  F2FP.BF16.PACK_AB R16, R140, R223 ;  /* 0x000000df8c10723e */ /* 0x000fe400000010ff */
[----:B------:R-:W-:Y:S02]  /*4b50*/  F2FP.BF16.PACK_AB R17, R242, R222 ;  /* 0x000000def211723e */ /* 0x000fe400000010ff */
[----:B------:R-:W-:Y:S01]  /*4b60*/  F2FP.BF16.PACK_AB R18, R88, R129 ;  /* 0x000000815812723e */ /* 0x000fe200000010ff */
[----:B------:R-:W-:Y:S08]  /*4b70*/  HMMA.16816.F32.BF16 R80, R24, R44, RZ ;  /* 0x0000002c1850723c */ /* 0x000ff000000418ff */
[----:B------:R-:W-:Y:S07]  /*4b80*/  HMMA.16816.F32.BF16 R92, R16, R36, R12 ;  /* 0x00000024105c723c */ /* 0x000fee000004180c */
[----:B------:R-:W-:-:S02]  /*4b90*/  F2FP.BF16.PACK_AB R12, R2, R221 ;  /* 0x000000dd020c723e */ /* 0x000fc400000010ff */
[----:B------:R-:W-:Y:S02]  /*4ba0*/  F2FP.BF16.PACK_AB R13, R132, R220 ;  /* 0x000000dc840d723e */ /* 0x000fe400000010ff */
[----:B------:R-:W-:Y:S02]  /*4bb0*/  F2FP.BF16.PACK_AB R14, R227, R139 ;  /* 0x0000008be30e723e */ /* 0x000fe400000010ff */
[----:B-1----:R-:W-:Y:S01]  /*4bc0*/  F2FP.BF16.PACK_AB R15, R9, R138 ;  /* 0x0000008a090f723e */ /* 0x002fe200000010ff */
[----:B------:R-:W-:Y:S01]  /*4bd0*/  HMMA.16816.F32.BF16 R84, R20, R40, RZ ;  /* 0x000000281454723c */ /* 0x000fe200000418ff */
[----:B------:R-:W-:Y:S01]  /*4be0*/  MOV R133, R66 ;  /* 0x0000004200857202 */ /* 0x000fe20000000f00 */
[----:B------:R-:W-:-:S06]  /*4bf0*/  FFMA.FTZ R0, R160, c[0x0][0x23c], -R8 ;  /* 0x00008f00a0007a23 */ /* 0x000fcc0000010808 */
[----:B------:R-:W-:Y:S01]  /*4c00*/  HMMA.16816.F32.BF16 R120, R12, R48, R60 ;  /* 0x000000300c78723c */ /* 0x000fe2000004183c */
[----:B------:R1:W-:Y:S07]  /*4c10*/  MUFU.EX2 R160, R0 ;  /* 0x0000000000a07308 */ /* 0x0003ee0000000800 */
[----:B------:R-:W-:Y:S08]  /*4c20*/  HMMA.16816.F32.BF16 R64, R24, R56, RZ ;  /* 0x000000381840723c */ /* 0x000ff000000418ff */
[----:B------:R-:W-:Y:S01]  /*4c30*/  HMMA.16816.F32.BF16 R60, R20, R46, RZ ;  /* 0x0000002e143c723c */ /* 0x000fe200000418ff */
[----:B-1----:R-:W-:-:S04]  /*4c40*/  FFMA.FTZ R0, R154, c[0x0][0x23c], -R8 ;  /* 0x00008f009a007a23 */ /* 0x002fc80000010808 */
[----:B------:R1:W-:Y:S03]  /*4c50*/  MUFU.EX2 R10, R0 ;  /* 0x00000000000a7308 */ /* 0x0003e60000000800 */
[----:B---3--:R-:W-:Y:S01]  /*4c60*/  HMMA.16816.F32.BF16 R108, R16, R32, R80 ;  /* 0x00000020106c723c */ /* 0x008fe20000041850 */
[----:B-1----:R-:W-:-:S04]  /*4c70*/  FFMA.FTZ R0, R142, c[0x0][0x23c], -R8 ;  /* 0x00008f008e007a23 */ /* 0x002fc80000010808 */
[----:B------:R1:W-:Y:S03]  /*4c80*/  MUFU.EX2 R82, R0 ;  /* 0x0000000000527308 */ /* 0x0003e60000000800 */
[----:B------:R-:W-:Y:S08]  /*4c90*/  HMMA.16816.F32.BF16 R96, R12, R36, R84 ;  /* 0x000000240c60723c */ /* 0x000ff00000041854 */
[----:B------:R-:W-:Y:S01]  /*4ca0*/  HMMA.16816.F32.BF16 R124, R16, R48, R64 ;  /* 0x00000030107c723c */ /* 0x000fe20000041840 */
[----:B-1----:R-:W-:-:S07]  /*4cb0*/  FFMA.FTZ R0, R141, c[0x0][0x23c], -R8 ;  /* 0x00008f008d007a23 */ /* 0x002fce0000010808 */
[----:B------:R-:W-:Y:S01]  /*4cc0*/  HMMA.16816.F32.BF16 R84, R12, R34, R60 ;  /* 0x000000220c54723c */ /* 0x000fe2000004183c */
[----:B------:R1:W-:Y:S07]  /*4cd0*/  MUFU.EX2 R56, R0 ;  /* 0x0000000000387308 */ /* 0x0003ee0000000800 */
[C---:B------:R-:W-:Y:S08]  /*4ce0*/  HMMA.16816.F32.BF16 R76, R20.reuse, R44, RZ ;  /* 0x0000002c144c723c */ /* 0x040ff000000418ff */
[----:B------:R-:W-:Y:S01]  /*4cf0*/  HMMA.16816.F32.BF16 R68, R20, R28, RZ ;  /* 0x0000001c1444723c */ /* 0x000fe200000418ff */
[----:B-1----:R-:W-:-:S04]  /*4d00*/  FFMA.FTZ R0, R164, c[0x0][0x23c], -R7 ;  /* 0x00008f00a4007a23 */ /* 0x002fc80000010807 */
[----:B------:R1:W2:Y:S03]  /*4d10*/  MUFU.EX2 R83, R0 ;  /* 0x0000000000537308 */ /* 0x0002a60000000800 */
[C---:B------:R-:W-:Y:S08]  /*4d20*/  HMMA.16816.F32.BF16 R64, R20.reuse, R42, RZ ;  /* 0x0000002a1440723c */ /* 0x040ff000000418ff */
[C---:B------:R-:W-:Y:S08]  /*4d30*/  HMMA.16816.F32.BF16 R60, R20.reuse, R30, RZ ;  /* 0x0000001e143c723c */ /* 0x040ff000000418ff */
[----:B------:R-:W-:Y:S01]  /*4d40*/  HMMA.16816.F32.BF16 R20, R20, R58, RZ ;  /* 0x0000003a1414723c */ /* 0x000fe200000418ff */
[----:B-1----:R-:W-:Y:S01]  /*4d50*/  FFMA.FTZ R0, R161, c[0x0][0x23c], -R7 ;  /* 0x00008f00a1007a23 */ /* 0x002fe20000010807 */
[----:B------:R-:W-:Y:S01]  /*4d60*/  MOV R37, R89 ;  /* 0x0000005900257202 */ /* 0x000fe20000000f00 */
[----:B------:R-:W-:-:S02]  /*4d70*/  IMAD.MOV.U32 R36, RZ, RZ, R88 ;  /* 0x000000ffff247224 */ /* 0x000fc400078e0058 */
[----:B------:R1:W-:Y:S01]  /*4d80*/  MUFU.EX2 R142, R0 ;  /* 0x00000000008e7308 */ /* 0x0003e20000000800 */
[----:B--2---:R-:W-:Y:S02]  /*4d90*/  IMAD.MOV.U32 R161, RZ, RZ, R83 ;  /* 0x000000ffffa17224 */ /* 0x004fe400078e0053 */
[----:B------:R-:W-:Y:S01]  /*4da0*/  MOV R83, R36 ;  /* 0x0000002400537202 */ /* 0x000fe20000000f00 */
[----:B------:R-:W-:Y:S01]  /*4db0*/  IMAD.MOV.U32 R36, RZ, RZ, R37 ;  /* 0x000000ffff247224 */ /* 0x000fe200078e0025 */
[----:B------:R-:W-:Y:S01]  /*4dc0*/  MOV R37, R137 ;  /* 0x0000008900257202 */ /* 0x000fe20000000f00 */
[----:B------:R-:W-:Y:S01]  /*4dd0*/  HMMA.16816.F32.BF16 R104, R12, R32, R76 ;  /* 0x000000200c68723c */ /* 0x000fe2000004184c */
[----:B-1----:R-:W-:-:S04]  /*4de0*/  FFMA.FTZ R0, R152, c[0x0][0x23c], -R7 ;  /* 0x00008f0098007a23 */ /* 0x002fc80000010807 */
[----:B------:R1:W-:Y:S03]  /*4df0*/  MUFU.EX2 R137, R0 ;  /* 0x0000000000897308 */ /* 0x0003e60000000800 */
[C---:B------:R-:W-:Y:S08]  /*4e00*/  HMMA.16816.F32.BF16 R112, R12.reuse, R52, R68 ;  /* 0x000000340c70723c */ /* 0x040ff00000041844 */
[----:B------:R-:W-:Y:S01]  /*4e10*/  HMMA.16816.F32.BF16 R64, R12, R38, R64 ;  /* 0x000000260c40723c */ /* 0x000fe20000041840 */
[----:B-1----:R-:W-:-:S07]  /*4e20*/  FFMA.FTZ R0, R143, c[0x0][0x23c], -R7 ;  /* 0x00008f008f007a23 */ /* 0x002fce0000010807 */
[C---:B------:R-:W-:Y:S08]  /*4e30*/  HMMA.16816.F32.BF16 R88, R12.reuse, R54, R60 ;  /* 0x000000360c58723c */ /* 0x040ff0000004183c */
[----:B------:R-:W-:Y:S01]  /*4e40*/  HMMA.16816.F32.BF16 R100, R12, R50, R20 ;  /* 0x000000320c64723c */ /* 0x000fe20000041814 */
[----:B------:R1:W-:Y:S01]  /*4e50*/  MUFU.EX2 R12, R0 ;  /* 0x00000000000c7308 */ /* 0x0003e20000000800 */
[----:B------:R-:W-:Y:S01]  /*4e60*/  MOV R152, R56 ;  /* 0x0000003800987202 */ /* 0x000fe20000000f00 */
[----:B------:R-:W-:Y:S01]  /*4e70*/  IMAD.MOV.U32 R56, RZ, RZ, R133 ;  /* 0x000000ffff387224 */ /* 0x000fe200078e0085 */
[----:B------:R-:W2:Y:S01]  /*4e80*/  LDSM.16.MT88.4 R20, [R216+0x9000] ;  /* 0x00900000d814783b */ /* 0x000ea20000004200 */
[----:B-1----:R-:W-:-:S04]  /*4e90*/  FFMA.FTZ R0, R166, c[0x0][0x23c], -R6 ;  /* 0x00008f00a6007a23 */ /* 0x002fc80000010806 */
[----:B------:R1:W-:Y:S01]  /*4ea0*/  MUFU.EX2 R166, R0 ;  /* 0x0000000000a67308 */ /* 0x0003e20000000800 */
[----:B------:R-:W-:Y:S01]  /*4eb0*/  HMMA.16816.F32.BF16 R40, R24, R42, RZ ;  /* 0x0000002a1828723c */ /* 0x000fe200000418ff */
[----:B-1----:R-:W-:-:S06]  /*4ec0*/  FFMA.FTZ R0, R163, c[0x0][0x23c], -R6 ;  /* 0x00008f00a3007a23 */ /* 0x002fcc0000010806 */
[----:B------:R1:W-:Y:S01]  /*4ed0*/  MUFU.EX2 R141, R0 ;  /* 0x00000000008d7308 */ /* 0x0003e20000000800 */
[----:B------:R-:W-:Y:S01]  /*4ee0*/  HMMA.16816.F32.BF16 R72, R24, R28, RZ ;  /* 0x0000001c1848723c */ /* 0x000fe200000418ff */
[----:B-1----:R-:W-:-:S06]  /*4ef0*/  FFMA.FTZ R0, R155, c[0x0][0x23c], -R6 ;  /* 0x00008f009b007a23 */ /* 0x002fcc0000010806 */
[----:B------:R1:W-:Y:S01]  /*4f00*/  MUFU.EX2 R133, R0 ;  /* 0x0000000000857308 */ /* 0x0003e20000000800 */
[----:B------:R-:W-:Y:S01]  /*4f10*/  IMAD.MOV.U32 R155, RZ, RZ, R10 ;  /* 0x000000ffff9b7224 */ /* 0x000fe200078e000a */
[C---:B------:R-:W-:Y:S08]  /*4f20*/  HMMA.16816.F32.BF16 R44, R24.reuse, R46, RZ ;  /* 0x0000002e182c723c */ /* 0x040ff000000418ff */
[----:B------:R-:W-:Y:S01]  /*4f30*/  HMMA.16816.F32.BF16 R28, R24, R30, RZ ;  /* 0x0000001e181c723c */ /* 0x000fe200000418ff */
[----:B-1----:R-:W-:-:S07]  /*4f40*/  FFMA.FTZ R0, R153, c[0x0][0x23c], -R6 ;  /* 0x00008f0099007a23 */ /* 0x002fce0000010806 */
[----:B------:R-:W-:Y:S01]  /*4f50*/  HMMA.16816.F32.BF16 R24, R24, R58, RZ ;  /* 0x0000003a1818723c */ /* 0x000fe200000418ff */
[----:B------:R1:W-:Y:S02]  /*4f60*/  MUFU.EX2 R10, R0 ;  /* 0x00000000000a7308 */ /* 0x0003e40000000800 */
[----:B-1----:R-:W-:-:S06]  /*4f70*/  FFMA.FTZ R0, R168, c[0x0][0x23c], -R5 ;  /* 0x00008f00a8007a23 */ /* 0x002fcc0000010805 */
[----:B------:R1:W-:Y:S01]  /*4f80*/  MUFU.EX2 R164, R0 ;  /* 0x0000000000a47308 */ /* 0x0003e20000000800 */
[----:B------:R-:W-:Y:S01]  /*4f90*/  HMMA.16816.F32.BF16 R40, R16, R38, R40 ;  /* 0x000000261028723c */ /* 0x000fe20000041828 */
[----:B-1----:R-:W-:-:S06]  /*4fa0*/  FFMA.FTZ R0, R167, c[0x0][0x23c], -R5 ;  /* 0x00008f00a7007a23 */ /* 0x002fcc0000010805 */
[----:B------:R1:W3:Y:S01]  /*4fb0*/  MUFU.EX2 R13, R0 ;  /* 0x00000000000d7308 */ /* 0x0002e20000000800 */
[----:B------:R-:W-:Y:S01]  /*4fc0*/  MOV R167, R82 ;  /* 0x0000005200a77202 */ /* 0x000fe20000000f00 */
[----:B------:R-:W-:Y:S02]  /*4fd0*/  IMAD.MOV.U32 R57, RZ, RZ, R116 ;  /* 0x000000ffff397224 */ /* 0x000fe400078e0074 */
[----:B-1----:R-:W-:-:S04]  /*4fe0*/  FFMA.FTZ R0, R165, c[0x0][0x23c], -R5 ;  /* 0x00008f00a5007a23 */ /* 0x002fc80000010805 */
[----:B------:R1:W-:Y:S01]  /*4ff0*/  MUFU.EX2 R153, R0 ;  /* 0x0000000000997308 */ /* 0x0003e20000000800 */
[----:B------:R-:W-:Y:S01]  /*5000*/  MOV R131, R117 ;  /* 0x0000007500837202 */ /* 0x000fe20000000f00 */
[----:B------:R-:W-:Y:S01]  /*5010*/  IMAD.MOV.U32 R130, RZ, RZ, R118 ;  /* 0x000000ffff827224 */ /* 0x000fe200078e0076 */
[----:B------:R-:W-:Y:S01]  /*5020*/  MOV R128, R119 ;  /* 0x0000007700807202 */ /* 0x000fe20000000f00 */
[----:B------:R-:W-:Y:S01]  /*5030*/  HMMA.16816.F32.BF16 R44, R16, R34, R44 ;  /* 0x00000022102c723c */ /* 0x000fe2000004182c */
[----:B-1----:R-:W-:-:S04]  /*5040*/  FFMA.FTZ R0, R162, c[0x0][0x23c], -R5 ;  /* 0x00008f00a2007a23 */ /* 0x002fc80000010805 */
[----:B------:R-:W1:Y:S03]  /*5050*/  MUFU.EX2 R154, R0 ;  /* 0x00000000009a7308 */ /* 0x000e660000000800 */
[----:B------:R-:W-:Y:S01]  /*5060*/  HMMA.16816.F32.BF16 R116, R16, R52, R72 ;  /* 0x000000341074723c */ /* 0x000fe20000041848 */
[----:B---3--:R-:W-:-:S07]  /*5070*/  IMAD.MOV.U32 R165, RZ, RZ, R13 ;  /* 0x000000ffffa57224 */ /* 0x008fce00078e000d */
[C---:B------:R-:W-:Y:S08]  /*5080*/  HMMA.16816.F32.BF16 R28, R16.reuse, R54, R28 ;  /* 0x00000036101c723c */ /* 0x040ff0000004181c */
[----:B------:R-:W-:Y:S07]  /*5090*/  HMMA.16816.F32.BF16 R24, R16, R50, R24 ;  /* 0x000000321018723c */ /* 0x000fee0000041818 */
[----:B------:R-:W-:-:S02]  /*50a0*/  F2FP.BF16.PACK_AB R16, R155, R160 ;  /* 0x000000a09b10723e */ /* 0x000fc400000010ff */
[----:B------:R-:W-:Y:S02]  /*50b0*/  F2FP.BF16.PACK_AB R17, R142, R161 ;  /* 0x000000a18e11723e */ /* 0x000fe400000010ff */
[----:B------:R-:W-:Y:S02]  /*50c0*/  F2FP.BF16.PACK_AB R18, R152, R167 ;  /* 0x000000a79812723e */ /* 0x000fe400000010ff */
[----:B------:R-:W-:Y:S02]  /*50d0*/  F2FP.BF16.PACK_AB R19, R12, R137 ;  /* 0x000000890c13723e */ /* 0x000fe400000010ff */
[----:B------:R-:W-:Y:S02]  /*50e0*/  F2FP.BF16.PACK_AB R13, R165, R164 ;  /* 0x000000a4a50d723e */ /* 0x000fe400000010ff */
[----:B------:R-:W-:-:S03]  /*50f0*/  F2FP.BF16.PACK_AB R14, R10, R133 ;  /* 0x000000850a0e723e */ /* 0x000fc600000010ff */
[----:B--2---:R-:W-:Y:S01]  /*5100*/  HMMA.16816.F32.BF16 R76, R16, R20, R92 ;  /* 0x00000014104c723c */ /* 0x004fe2000004185c */
[----:B-1----:R-:W-:-:S06]  /*5110*/  F2FP.BF16.PACK_AB R15, R154, R153 ;  /* 0x000000999a0f723e */ /* 0x002fcc00000010ff */
[----:B------:R-:W-:Y:S01]  /*5120*/  IMAD.MOV.U32 R94, RZ, RZ, R12 ;  /* 0x000000ffff5e7224 */ /* 0x000fe200078e000c */
[----:B------:R-:W-:Y:S01]  /*5130*/  F2FP.BF16.PACK_AB R12, R141, R166 ;  /* 0x000000a68d0c723e */ /* 0x000fe200000010ff */
[----:B------:R-:W-:Y:S01]  /*5140*/  IMAD.MOV.U32 R143, RZ, RZ, R57 ;  /* 0x000000ffff8f7224 */ /* 0x000fe200078e0039 */
[----:B------:R-:W-:Y:S02]  /*5150*/  MOV R163, R83 ;  /* 0x0000005300a37202 */ /* 0x000fe40000000f00 */
[----:B------:R-:W-:Y:S02]  /*5160*/  MOV R93, R56 ;  /* 0x00000038005d7202 */ /* 0x000fe40000000f00 */
[----:B------:R-:W-:Y:S08]  /*5170*/  HMMA.16816.F32.BF16 R56, R16, R22, R40 ;  /* 0x000000161038723c */ /* 0x000ff00000041828 */
[C---:B------:R-:W-:Y:S08]  /*5180*/  HMMA.16816.F32.BF16 R80, R12.reuse, R20, R96 ;  /* 0x000000140c50723c */ /* 0x040ff00000041860 */
[----:B------:R-:W-:Y:S01]  /*5190*/  HMMA.16816.F32.BF16 R72, R12, R22, R64 ;  /* 0x000000160c48723c */ /* 0x000fe20000041840 */
[----:B------:R-:W1:Y:S07]  /*51a0*/  LDSM.16.MT88.4 R20, [R219+0x9000] ;  /* 0x00900000db14783b */ /* 0x000e6e0000004200 */
[-C--:B-1----:R-:W-:Y:S08]  /*51b0*/  HMMA.16816.F32.BF16 R68, R16, R20.reuse, R108 ;  /* 0x000000141044723c */ /* 0x082ff0000004186c */
[C---:B------:R-:W-:Y:S08]  /*51c0*/  HMMA.16816.F32.BF16 R64, R12.reuse, R20, R104 ;  /* 0x000000140c40723c */ /* 0x040ff00000041868 */
[-C--:B------:R-:W-:Y:S08]  /*51d0*/  HMMA.16816.F32.BF16 R60, R12, R22.reuse, R84 ;  /* 0x000000160c3c723c */ /* 0x080ff00000041854 */
[----:B------:R-:W-:Y:S01]  /*51e0*/  HMMA.16816.F32.BF16 R44, R16, R22, R44 ;  /* 0x00000016102c723c */ /* 0x000fe2000004182c */
[----:B------:R-:W1:Y:S01]  /*51f0*/  LDSM.16.MT88.4 R20, [R217+0x9000] ;  /* 0x00900000d914783b */ /* 0x000e620000004200 */
[----:B------:R-:W-:-:S04]  /*5200*/  FFMA.FTZ R0, R175, c[0x0][0x23c], -R8 ;  /* 0x00008f00af007a23 */ /* 0x000fc80000010808 */
[----:B------:R2:W-:Y:S02]  /*5210*/  MUFU.EX2 R92, R0 ;  /* 0x00000000005c7308 */ /* 0x0005e40000000800 */
[-C--:B-1----:R-:W-:Y:S08]  /*5220*/  HMMA.16816.F32.BF16 R52, R16, R20.reuse, R116 ;  /* 0x000000141034723c */ /* 0x082ff00000041874 */
[C---:B------:R-:W-:Y:S08]  /*5230*/  HMMA.16816.F32.BF16 R48, R12.reuse, R20, R112 ;  /* 0x000000140c30723c */ /* 0x040ff00000041870 */
[-C--:B------:R-:W-:Y:S08]  /*5240*/  HMMA.16816.F32.BF16 R40, R12, R22.reuse, R88 ;  /* 0x000000160c28723c */ /* 0x080ff00000041858 */
[----:B------:R-:W-:Y:S01]  /*5250*/  HMMA.16816.F32.BF16 R32, R16, R22, R28 ;  /* 0x000000161020723c */ /* 0x000fe2000004181c */
[----:B------:R-:W1:Y:S01]  /*5260*/  LDSM.16.MT88.4 R20, [R218+0x9000] ;  /* 0x00900000da14783b */ /* 0x000e620000004200 */
[----:B--2---:R-:W-:-:S04]  /*5270*/  FFMA.FTZ R0, R170, c[0x0][0x23c], -R8 ;  /* 0x00008f00aa007a23 */ /* 0x004fc80000010808 */
[----:B------:R2:W-:Y:S01]  /*5280*/  MUFU.EX2 R162, R0 ;  /* 0x0000000000a27308 */ /* 0x0005e20000000800 */
[----:B------:R-:W-:Y:S01]  /*5290*/  IMAD.MOV.U32 R168, RZ, RZ, R36 ;  /* 0x000000ffffa87224 */ /* 0x000fe200078e0024 */
[----:B------:R-:W-:Y:S01]  /*52a0*/  MOV R95, R37 ;  /* 0x00000025005f7202 */ /* 0x000fe20000000f00 */
[----:B--2---:R-:W-:-:S05]  /*52b0*/  FFMA.FTZ R0, R157, c[0x0][0x23c], -R8 ;  /* 0x00008f009d007a23 */ /* 0x004fca0000010808 */
[----:B------:R2:W-:Y:S02]  /*52c0*/  MUFU.EX2 R99, R0 ;  /* 0x0000000000637308 */ /* 0x0005e40000000800 */
[----:B--2---:R-:W-:-:S06]  /*52d0*/  FFMA.FTZ R0, R156, c[0x0][0x23c], -R8 ;  /* 0x00008f009c007a23 */ /* 0x004fcc0000010808 */
[----:B------:R2:W-:Y:S01]  /*52e0*/  MUFU.EX2 R98, R0 ;  /* 0x0000000000627308 */ /* 0x0005e20000000800 */
[C---:B-1----:R-:W-:Y:S08]  /*52f0*/  HMMA.16816.F32.BF16 R36, R12.reuse, R20, R120 ;  /* 0x000000140c24723c */ /* 0x042ff00000041878 */
[----:B------:R-:W-:Y:S01]  /*5300*/  HMMA.16816.F32.BF16 R28, R12, R22, R100 ;  /* 0x000000160c1c723c */ /* 0x000fe20000041864 */
[----:B--2---:R-:W-:-:S04]  /*5310*/  FFMA.FTZ R0, R181, c[0x0][0x23c], -R7 ;  /* 0x00008f00b5007a23 */ /* 0x004fc80000010807 */
[----:B------:R1:W2:Y:S02]  /*5320*/  MUFU.EX2 R13, R0 ;  /* 0x00000000000d7308 */ /* 0x0002a40000000800 */
[----:B-1----:R-:W-:-:S06]  /*5330*/  FFMA.FTZ R0, R172, c[0x0][0x23c], -R7 ;  /* 0x00008f00ac007a23 */ /* 0x002fcc0000010807 */
[----:B------:R1:W-:Y:S02]  /*5340*/  MUFU.EX2 R12, R0 ;  /* 0x00000000000c7308 */ /* 0x0003e40000000800 */
[----:B-1----:R-:W-:Y:S02]  /*5350*/  FFMA.FTZ R0, R159, c[0x0][0x23c], -R7 ;  /* 0x00008f009f007a23 */ /* 0x002fe40000010807 */
[----:B--2---:R-:W-:-:S04]  /*5360*/  IMAD.MOV.U32 R159, RZ, RZ, R13 ;  /* 0x000000ffff9f7224 */ /* 0x004fc800078e000d */
[----:B------:R1:W2:Y:S02]  /*5370*/  MUFU.EX2 R13, R0 ;  /* 0x00000000000d7308 */ /* 0x0002a40000000800 */
[----:B-1----:R-:W-:-:S06]  /*5380*/  FFMA.FTZ R0, R158, c[0x0][0x23c], -R7 ;  /* 0x00008f009e007a23 */ /* 0x002fcc0000010807 */
[----:B------:R1:W-:Y:S01]  /*5390*/  MUFU.EX2 R175, R0 ;  /* 0x0000000000af7308 */ /* 0x0003e20000000800 */
[----:B------:R-:W-:Y:S01]  /*53a0*/  MOV R158, R92 ;  /* 0x0000005c009e7202 */ /* 0x000fe20000000f00 */
[----:B------:R-:W-:Y:S01]  /*53b0*/  IMAD.MOV.U32 R92, RZ, RZ, R93 ;  /* 0x000000ffff5c7224 */ /* 0x000fe200078e005d */
[----:B------:R-:W-:Y:S01]  /*53c0*/  MOV R93, R94 ;  /* 0x0000005e005d7202 */ /* 0x000fe20000000f00 */
[----:B-1----:R-:W-:-:S04]  /*53d0*/  FFMA.FTZ R0, R183, c[0x0][0x23c], -R6 ;  /* 0x00008f00b7007a23 */ /* 0x002fc80000010806 */
[----:B------:R1:W-:Y:S01]  /*53e0*/  MUFU.EX2 R157, R0 ;  /* 0x00000000009d7308 */ /* 0x0003e20000000800 */
[----:B------:R-:W-:Y:S01]  /*53f0*/  IMAD.MOV.U32 R94, RZ, RZ, R95 ;  /* 0x000000ffff5e7224 */ /* 0x000fe200078e005f */
[----:B------:R-:W-:Y:S01]  /*5400*/  MOV R95, R168 ;  /* 0x000000a8005f7202 */ /* 0x000fe20000000f00 */
[----:B------:R-:W-:Y:S01]  /*5410*/  IMAD.MOV.U32 R168, RZ, RZ, R163 ;  /* 0x000000ffffa87224 */ /* 0x000fe200078e00a3 */
[----:B------:R-:W-:Y:S01]  /*5420*/  MOV R163, R128 ;  /* 0x0000008000a37202 */ /* 0x000fe20000000f00 */
[----:B-1----:R-:W-:Y:S01]  /*5430*/  FFMA.FTZ R0, R174, c[0x0][0x23c], -R6 ;  /* 0x00008f00ae007a23 */ /* 0x002fe20000010806 */
[----:B--2---:R-:W-:-:S03]  /*5440*/  MOV R174, R13 ;  /* 0x0000000d00ae7202 */ /* 0x004fc60000000f00 */
[----:B------:R1:W2:Y:S01]  /*5450*/  MUFU.EX2 R13, R0 ;  /* 0x00000000000d7308 */ /* 0x0002a20000000800 */
[----:B------:R-:W-:Y:S01]  /*5460*/  IMAD.MOV.U32 R128, RZ, RZ, R231 ;  /* 0x000000ffff807224 */ /* 0x000fe200078e00e7 */
[----:B------:R-:W-:Y:S01]  /*5470*/  HMMA.16816.F32.BF16 R88, R16, R20, R124 ;  /* 0x000000141058723c */ /* 0x000fe2000004187c */
[----:B-1----:R-:W-:-:S05]  /*5480*/  FFMA.FTZ R0, R171, c[0x0][0x23c], -R6 ;  /* 0x00008f00ab007a23 */ /* 0x002fca0000010806 */
[----:B------:R1:W-:Y:S02]  /*5490*/  MUFU.EX2 R183, R0 ;  /* 0x0000000000b77308 */ /* 0x0003e40000000800 */
[----:B------:R-:W-:Y:S01]  /*54a0*/  HMMA.16816.F32.BF16 R24, R16, R22, R24 ;  /* 0x000000161018723c */ /* 0x000fe20000041818 */
[----:B------:R-:W3:Y:S01]  /*54b0*/  LDSM.16.MT88.4 R20, [R216+0x9800] ;  /* 0x00980000d814783b */ /* 0x000ee20000004200 */
[----:B-1----:R-:W-:-:S04]  /*54c0*/  FFMA.FTZ R0, R169, c[0x0][0x23c], -R6 ;  /* 0x00008f00a9007a23 */ /* 0x002fc80000010806 */
[----:B------:R1:W-:Y:S02]  /*54d0*/  MUFU.EX2 R231, R0 ;  /* 0x0000000000e77308 */ /* 0x0003e40000000800 */
[----:B-1----:R-:W-:-:S06]  /*54e0*/  FFMA.FTZ R0, R188, c[0x0][0x23c], -R5 ;  /* 0x00008f00bc007a23 */ /* 0x002fcc0000010805 */
[----:B------:R1:W-:Y:S02]  /*54f0*/  MUFU.EX2 R156, R0 ;  /* 0x00000000009c7308 */ /* 0x0003e40000000800 */
[----:B-1----:R-:W-:-:S06]  /*5500*/  FFMA.FTZ R0, R182, c[0x0][0x23c], -R5 ;  /* 0x00008f00b6007a23 */ /* 0x002fcc0000010805 */
[----:B------:R1:W4:Y:S02]  /*5510*/  MUFU.EX2 R182, R0 ;  /* 0x0000000000b67308 */ /* 0x0003240000000800 */
[----:B-1----:R-:W-:-:S06]  /*5520*/  FFMA.FTZ R0, R180, c[0x0][0x23c], -R5 ;  /* 0x00008f00b4007a23 */ /* 0x002fcc0000010805 */
[----:B------:R1:W-:Y:S01]  /*5530*/  MUFU.EX2 R172, R0 ;  /* 0x0000000000ac7308 */ /* 0x0003e20000000800 */
[----:B------:R-:W-:Y:S02]  /*5540*/  IMAD.MOV.U32 R188, RZ, RZ, R99 ;  /* 0x000000ffffbc7224 */ /* 0x000fe400078e0063 */
[----:B-1----:R-:W-:-:S05]  /*5550*/  FFMA.FTZ R0, R173, c[0x0][0x23c], -R5 ;  /* 0x00008f00ad007a23 */ /* 0x002fca0000010805 */
[----:B------:R-:W1:Y:S01]  /*5560*/  MUFU.EX2 R169, R0 ;  /* 0x0000000000a97308 */ /* 0x000e620000000800 */
[----:B------:R-:W-:Y:S01]  /*5570*/  IMAD.MOV.U32 R173, RZ, RZ, R12 ;  /* 0x000000ffffad7224 */ /* 0x000fe200078e000c */
[----:B------:R-:W-:Y:S02]  /*5580*/  MOV R181, R98 ;  /* 0x0000006200b57202 */ /* 0x000fe40000000f00 */
[----:B--2---:R-:W-:Y:S02]  /*5590*/  MOV R180, R13 ;  /* 0x0000000d00b47202 */ /* 0x004fe40000000f00 */
[----:B------:R-:W-:Y:S02]  /*55a0*/  F2FP.BF16.PACK_AB R16, R162, R158 ;  /* 0x0000009ea210723e */ /* 0x000fe400000010ff */
[----:B------:R-:W-:Y:S02]  /*55b0*/  F2FP.BF16.PACK_AB R17, R173, R159 ;  /* 0x0000009fad11723e */ /* 0x000fe400000010ff */
[----:B------:R-:W-:-:S02]  /*55c0*/  F2FP.BF16.PACK_AB R18, R181, R188 ;  /* 0x000000bcb512723e */ /* 0x000fc400000010ff */
[----:B------:R-:W-:Y:S02]  /*55d0*/  F2FP.BF16.PACK_AB R19, R175, R174 ;  /* 0x000000aeaf13723e */ /* 0x000fe400000010ff */
[----:B------:R-:W-:Y:S02]  /*55e0*/  F2FP.BF16.PACK_AB R12, R180, R157 ;  /* 0x0000009db40c723e */ /* 0x000fe400000010ff */
[----:B----4-:R-:W-:Y:S02]  /*55f0*/  F2FP.BF16.PACK_AB R13, R182, R156 ;  /* 0x0000009cb60d723e */ /* 0x010fe400000010ff */
[----:B------:R-:W-:Y:S02]  /*5600*/  F2FP.BF16.PACK_AB R14, R231, R183 ;  /* 0x000000b7e70e723e */ /* 0x000fe400000010ff */
[----:B-1----:R-:W-:Y:S01]  /*5610*/  F2FP.BF16.PACK_AB R15, R169, R172 ;  /* 0x000000aca90f723e */ /* 0x002fe200000010ff */
[-C--:B---3--:R-:W-:Y:S08]  /*5620*/  HMMA.16816.F32.BF16 R112, R16, R20.reuse, R76 ;  /* 0x000000141070723c */ /* 0x088ff0000004184c */
[C---:B------:R-:W-:Y:S08]  /*5630*/  HMMA.16816.F32.BF16 R108, R12.reuse, R20, R80 ;  /* 0x000000140c6c723c */ /* 0x040ff00000041850 */
[-C--:B------:R-:W-:Y:S08]  /*5640*/  HMMA.16816.F32.BF16 R104, R12, R22.reuse, R72 ;  /* 0x000000160c68723c */ /* 0x080ff00000041848 */
[----:B------:R-:W-:Y:S01]  /*5650*/  HMMA.16816.F32.BF16 R100, R16, R22, R56 ;  /* 0x000000161064723c */ /* 0x000fe20000041838 */
[----:B------:R-:W1:Y:S01]  /*5660*/  LDSM.16.MT88.4 R20, [R219+0x9800] ;  /* 0x00980000db14783b */ /* 0x000e620000004200 */
[----:B------:R-:W-:Y:S01]  /*5670*/  FFMA.FTZ R0, R245, c[0x0][0x23c], -R8 ;  /* 0x00008f00f5007a23 */ /* 0x000fe20000010808 */
[----:B------:R-:W-:-:S03]  /*5680*/  MOV R125, R250 ;  /* 0x000000fa007d7202 */ /* 0x000fc60000000f00 */
[----:B------:R2:W-:Y:S01]  /*5690*/  MUFU.EX2 R250, R0 ;  /* 0x0000000000fa7308 */ /* 0x0005e20000000800 */
[----:B------:R-:W-:Y:S02]  /*56a0*/  IMAD.MOV.U32 R126, RZ, RZ, R163 ;  /* 0x000000ffff7e7224 */ /* 0x000fe400078e00a3 */
[----:B------:R-:W-:Y:S01]  /*56b0*/  IMAD.MOV.U32 R163, RZ, RZ, R251 ;  /* 0x000000ffffa37224 */ /* 0x000fe200078e00fb */
[-C--:B-1----:R-:W-:Y:S08]  /*56c0*/  HMMA.16816.F32.BF16 R96, R16, R20.reuse, R68 ;  /* 0x000000141060723c */ /* 0x082ff00000041844 */
[C---:B------:R-:W-:Y:S08]  /*56d0*/  HMMA.16816.F32.BF16 R84, R12.reuse, R20, R64 ;  /* 0x000000140c54723c */ /* 0x040ff00000041840 */
[-C--:B------:R-:W-:Y:S08]  /*56e0*/  HMMA.16816.F32.BF16 R80, R12, R22.reuse, R60 ;  /* 0x000000160c50723c */ /* 0x080ff0000004183c */
[----:B------:R-:W-:Y:S01]  /*56f0*/  HMMA.16816.F32.BF16 R76, R16, R22, R44 ;  /* 0x00000016104c723c */ /* 0x000fe2000004182c */
[----:B------:R-:W1:Y:S01]  /*5700*/  LDSM.16.MT88.4 R20, [R217+0x9800] ;  /* 0x00980000d914783b */ /* 0x000e620000004200 */
[----:B--2---:R-:W-:-:S04]  /*5710*/  FFMA.FTZ R0, R244, c[0x0][0x23c], -R8 ;  /* 0x00008f00f4007a23 */ /* 0x004fc80000010808 */
[----:B------:R2:W-:Y:S01]  /*5720*/  MUFU.EX2 R251, R0 ;  /* 0x0000000000fb7308 */ /* 0x0005e20000000800 */
[----:B------:R-:W-:Y:S01]  /*5730*/  MOV R127, R168 ;  /* 0x000000a8007f7202 */ /* 0x000fe20000000f00 */
[----:B------:R-:W-:Y:S01]  /*5740*/  IMAD.MOV.U32 R122, RZ, RZ, R93 ;  /* 0x000000ffff7a7224 */ /* 0x000fe200078e005d */
[----:B------:R-:W-:Y:S01]  /*5750*/  MOV R168, R128 ;  /* 0x0000008000a87202 */ /* 0x000fe20000000f00 */
[----:B------:R-:W-:Y:S01]  /*5760*/  IMAD.MOV.U32 R120, RZ, RZ, R95 ;  /* 0x000000ffff787224 */ /* 0x000fe200078e005f */
[----:B------:R-:W-:Y:S02]  /*5770*/  MOV R123, R92 ;  /* 0x0000005c007b7202 */ /* 0x000fe40000000f00 */
[----:B------:R-:W-:Y:S01]  /*5780*/  MOV R121, R94 ;  /* 0x0000005e00797202 */ /* 0x000fe20000000f00 */
[----:B--2---:R-:W-:-:S04]  /*5790*/  FFMA.FTZ R0, R213, c[0x0][0x23c], -R8 ;  /* 0x00008f00d5007a23 */ /* 0x004fc80000010808 */
[----:B------:R2:W3:Y:S01]  /*57a0*/  MUFU.EX2 R47, R0 ;  /* 0x00000000002f7308 */ /* 0x0004e20000000800 */
[----:B------:R-:W-:Y:S02]  /*57b0*/  IMAD.MOV.U32 R58, RZ, RZ, R122 ;  /* 0x000000ffff3a7224 */ /* 0x000fe400078e007a */
[----:B------:R-:W-:Y:S01]  /*57c0*/  IMAD.MOV.U32 R122, RZ, RZ, R242 ;  /* 0x000000ffff7a7224 */ /* 0x000fe200078e00f2 */
[----:B------:R-:W-:Y:S01]  /*57d0*/  MOV R59, R121 ;  /* 0x00000079003b7202 */ /* 0x000fe20000000f00 */
[----:B--2---:R-:W-:Y:S01]  /*57e0*/  FFMA.FTZ R0, R206, c[0x0][0x23c], -R8 ;  /* 0x00008f00ce007a23 */ /* 0x004fe20000010808 */
[-C--:B-1----:R-:W-:Y:S03]  /*57f0*/  HMMA.16816.F32.BF16 R116, R16, R20.reuse, R52 ;  /* 0x000000141074723c */ /* 0x082fe60000041834 */
[----:B------:R1:W2:Y:S05]  /*5800*/  MUFU.EX2 R128, R0 ;  /* 0x0000000000807308 */ /* 0x0002aa0000000800 */
[C---:B------:R-:W-:Y:S08]  /*5810*/  HMMA.16816.F32.BF16 R72, R12.reuse, R20, R48 ;  /* 0x000000140c48723c */ /* 0x040ff00000041830 */
[----:B------:R-:W-:Y:S01]  /*5820*/  HMMA.16816.F32.BF16 R68, R12, R22, R40 ;  /* 0x000000160c44723c */ /* 0x000fe20000041828 */
[----:B-1----:R-:W-:-:S07]  /*5830*/  FFMA.FTZ R0, R125, c[0x0][0x23c], -R7 ;  /* 0x00008f007d007a23 */ /* 0x002fce0000010807 */
[----:B------:R-:W-:Y:S01]  /*5840*/  HMMA.16816.F32.BF16 R92, R16, R22, R32 ;  /* 0x00000016105c723c */ /* 0x000fe20000041820 */
[----:B------:R-:W1:Y:S01]  /*5850*/  LDSM.16.MT88.4 R20, [R218+0x9800] ;  /* 0x00980000da14783b */ /* 0x000e620000004200 */
[----:B------:R4:W-:Y:S01]  /*5860*/  MUFU.EX2 R242, R0 ;  /* 0x0000000000f27308 */ /* 0x0009e20000000800 */
[----:B------:R-:W-:Y:S01]  /*5870*/  MOV R121, R243 ;  /* 0x000000f300797202 */ /* 0x000fe20000000f00 */
[----:B----4-:R-:W-:-:S06]  /*5880*/  FFMA.FTZ R0, R246, c[0x0][0x23c], -R7 ;  /* 0x00008f00f6007a23 */ /* 0x010fcc0000010807 */
[----:B------:R4:W1:Y:S01]  /*5890*/  MUFU.EX2 R243, R0 ;  /* 0x0000000000f37308 */ /* 0x0008620000000800 */
[----:B------:R-:W-:Y:S01]  /*58a0*/  IMAD.MOV.U32 R57, RZ, RZ, R126 ;  /* 0x000000ffff397224 */ /* 0x000fe200078e007e */
[----:B------:R-:W-:Y:S01]  /*58b0*/  MOV R170, R143 ;  /* 0x0000008f00aa7202 */ /* 0x000fe20000000f00 */
[----:B----4-:R-:W-:-:S05]  /*58c0*/  FFMA.FTZ R0, R237, c[0x0][0x23c], -R7 ;  /* 0x00008f00ed007a23 */ /* 0x010fca0000010807 */
[----:B------:R4:W-:Y:S01]  /*58d0*/  MUFU.EX2 R244, R0 ;  /* 0x0000000000f47308 */ /* 0x0009e20000000800 */
[----:B------:R-:W-:Y:S02]  /*58e0*/  IMAD.MOV.U32 R143, RZ, RZ, R129 ;  /* 0x000000ffff8f7224 */ /* 0x000fe400078e0081 */
[----:B------:R-:W-:Y:S02]  /*58f0*/  IMAD.MOV.U32 R129, RZ, RZ, R148 ;  /* 0x000000ffff817224 */ /* 0x000fe400078e0094 */
[----:B----4-:R-:W-:-:S04]  /*5900*/  FFMA.FTZ R0, R211, c[0x0][0x23c], -R7 ;  /* 0x00008f00d3007a23 */ /* 0x010fc80000010807 */
[----:B------:R4:W1:Y:S01]  /*5910*/  MUFU.EX2 R245, R0 ;  /* 0x0000000000f57308 */ /* 0x0008620000000800 */
[----:B------:R-:W-:Y:S02]  /*5920*/  MOV R63, R240 ;  /* 0x000000f0003f7202 */ /* 0x000fe40000000f00 */
[----:B------:R-:W-:Y:S01]  /*5930*/  MOV R124, R127 ;  /* 0x0000007f007c7202 */ /* 0x000fe20000000f00 */
[----:B------:R-:W-:Y:S02]  /*5940*/  IMAD.MOV.U32 R127, RZ, RZ, R131 ;  /* 0x000000ffff7f7224 */ /* 0x000fe400078e0083 */
[----:B----4-:R-:W-:Y:S01]  /*5950*/  FFMA.FTZ R0, R130, c[0x0][0x23c], -R6 ;  /* 0x00008f0082007a23 */ /* 0x010fe20000010806 */
[----:B------:R-:W-:-:S03]  /*5960*/  MOV R130, R241 ;  /* 0x000000f100827202 */ /* 0x000fc60000000f00 */
[----:B------:R4:W-:Y:S01]  /*5970*/  MUFU.EX2 R241, R0 ;  /* 0x0000000000f17308 */ /* 0x0009e20000000800 */
[----:B------:R-:W-:Y:S01]  /*5980*/  MOV R44, R130 ;  /* 0x00000082002c7202 */ /* 0x000fe20000000f00 */
[----:B------:R-:W-:Y:S01]  /*5990*/  IMAD.MOV.U32 R62, RZ, RZ, R168 ;  /* 0x000000ffff3e7224 */ /* 0x000fe200078e00a8 */
[----:B------:R-:W-:Y:S01]  /*59a0*/  MOV R60, R127 ;  /* 0x0000007f003c7202 */ /* 0x000fe20000000f00 */
[----:B----4-:R-:W-:-:S04]  /*59b0*/  FFMA.FTZ R0, R57, c[0x0][0x23c], -R6 ;  /* 0x00008f0039007a23 */ /* 0x010fc80000010806 */
[----:B------:R4:W-:Y:S01]  /*59c0*/  MUFU.EX2 R240, R0 ;  /* 0x0000000000f07308 */ /* 0x0009e20000000800 */
[----:B------:R-:W-:Y:S01]  /*59d0*/  MOV R61, R123 ;  /* 0x0000007b003d7202 */ /* 0x000fe20000000f00 */
[----:B------:R-:W-:Y:S01]  /*59e0*/  FFMA.FTZ R130, R236, c[0x0][0x23c], -R7 ;  /* 0x00008f00ec827a23 */ /* 0x000fe20000010807 */
[----:B------:R-:W-:Y:S01]  /*59f0*/  MOV R45, R60 ;  /* 0x0000003c002d7202 */ /* 0x000fe20000000f00 */
[----:B-1----:R-:W-:Y:S01]  /*5a00*/  HMMA.16816.F32.BF16 R32, R12, R20, R36 ;  /* 0x000000140c20723c */ /* 0x002fe20000041824 */
[----:B------:R-:W-:Y:S01]  /*5a10*/  MOV R46, R61 ;  /* 0x0000003d002e7202 */ /* 0x000fe20000000f00 */
[----:B----4-:R-:W-:-:S04]  /*5a20*/  FFMA.FTZ R0, R129, c[0x0][0x23c], -R6 ;  /* 0x00008f0081007a23 */ /* 0x010fc80000010806 */
[----:B------:R1:W-:Y:S02]  /*5a30*/  MUFU.EX2 R237, R0 ;  /* 0x0000000000ed7308 */ /* 0x0003e40000000800 */
[----:B------:R-:W-:Y:S01]  /*5a40*/  HMMA.16816.F32.BF16 R28, R12, R22, R28 ;  /* 0x000000160c1c723c */ /* 0x000fe2000004181c */
[----:B------:R-:W4:Y:S01]  /*5a50*/  LDSM.16.MT88.4 R12, [R216+0xa000] ;  /* 0x00a00000d80c783b */ /* 0x000f220000004200 */
[----:B------:R-:W-:Y:S01]  /*5a60*/  MOV R57, R169 ;  /* 0x000000a900397202 */ /* 0x000fe20000000f00 */
[----:B------:R-:W-:Y:S01]  /*5a70*/  IMAD.MOV.U32 R56, RZ, RZ, R170 ;  /* 0x000000ffff387224 */ /* 0x000fe200078e00aa */
[----:B------:R-:W-:Y:S01]  /*5a80*/  MOV R49, R46 ;  /* 0x0000002e00317202 */ /* 0x000fe20000000f00 */
[----:B-1----:R-:W-:Y:S02]  /*5a90*/  FFMA.FTZ R0, R252, c[0x0][0x23c], -R6 ;  /* 0x00008f00fc007a23 */ /* 0x002fe40000010806 */
[----:B---3--:R-:W-:Y:S02]  /*5aa0*/  IMAD.MOV.U32 R252, RZ, RZ, R47 ;  /* 0x000000fffffc7224 */ /* 0x008fe400078e002f */
[----:B------:R1:W-:Y:S01]  /*5ab0*/  MUFU.EX2 R236, R0 ;  /* 0x0000000000ec7308 */ /* 0x0003e20000000800 */
[----:B------:R-:W-:Y:S01]  /*5ac0*/  IMAD.MOV.U32 R47, RZ, RZ, R62 ;  /* 0x000000ffff2f7224 */ /* 0x000fe200078e003e */
[----:B------:R-:W-:Y:S01]  /*5ad0*/  MOV R60, R63 ;  /* 0x0000003f003c7202 */ /* 0x000fe20000000f00 */
[----:B------:R-:W-:-:S03]  /*5ae0*/  FFMA.FTZ R129, R212, c[0x0][0x23c], -R7 ;  /* 0x00008f00d4817a23 */ /* 0x000fc60000010807 */
[----:B------:R-:W-:Y:S01]  /*5af0*/  MOV R50, R47 ;  /* 0x0000002f00327202 */ /* 0x000fe20000000f00 */
[----:B------:R-:W-:Y:S02]  /*5b00*/  IMAD.MOV.U32 R62, RZ, RZ, R57 ;  /* 0x000000ffff3e7224 */ /* 0x000fe400078e0039 */
[----:B-1----:R-:W-:-:S04]  /*5b10*/  FFMA.FTZ R0, R44, c[0x0][0x23c], -R5 ;  /* 0x00008f002c007a23 */ /* 0x002fc80000010805 */
[----:B------:R1:W-:Y:S01]  /*5b20*/  MUFU.EX2 R213, R0 ;  /* 0x0000000000d57308 */ /* 0x0003e20000000800 */
[----:B------:R-:W-:Y:S02]  /*5b30*/  MOV R61, R56 ;  /* 0x00000038003d7202 */ /* 0x000fe40000000f00 */
[----:B------:R-:W-:Y:S02]  /*5b40*/  MOV R63, R58 ;  /* 0x0000003a003f7202 */ /* 0x000fe40000000f00 */
[----:B------:R-:W-:Y:S02]  /*5b50*/  MOV R56, R59 ;  /* 0x0000003b00387202 */ /* 0x000fe40000000f00 */
[----:B------:R-:W-:Y:S01]  /*5b60*/  MOV R43, R50 ;  /* 0x00000032002b7202 */ /* 0x000fe20000000f00 */
[----:B------:R-:W-:Y:S01]  /*5b70*/  IMAD.MOV.U32 R171, RZ, RZ, R120 ;  /* 0x000000ffffab7224 */ /* 0x000fe200078e0078 */
[----:B------:R-:W-:Y:S01]  /*5b80*/  MOV R58, R124 ;  /* 0x0000007c003a7202 */ /* 0x000fe20000000f00 */
[----:B-1----:R-:W-:Y:S01]  /*5b90*/  FFMA.FTZ R0, R45, c[0x0][0x23c], -R5 ;  /* 0x00008f002d007a23 */ /* 0x002fe20000010805 */
[----:B------:R-:W-:-:S03]  /*5ba0*/  MOV R59, R154 ;  /* 0x0000009a003b7202 */ /* 0x000fc60000000f00 */
[----:B------:R1:W-:Y:S01]  /*5bb0*/  MUFU.EX2 R212, R0 ;  /* 0x0000000000d47308 */ /* 0x0003e20000000800 */
[----:B------:R-:W-:Y:S01]  /*5bc0*/  IMAD.MOV.U32 R124, RZ, RZ, R153 ;  /* 0x000000ffff7c7224 */ /* 0x000fe200078e0099 */
[----:B------:R-:W-:Y:S01]  /*5bd0*/  MOV R45, R62 ;  /* 0x0000003e002d7202 */ /* 0x000fe20000000f00 */
[----:B------:R-:W-:Y:S01]  /*5be0*/  IMAD.MOV.U32 R57, RZ, RZ, R171 ;  /* 0x000000ffff397224 */ /* 0x000fe200078e00ab */
[----:B------:R-:W-:Y:S01]  /*5bf0*/  MOV R62, R59 ;  /* 0x0000003b003e7202 */ /* 0x000fe20000000f00 */
[----:B------:R-:W-:Y:S01]  /*5c00*/  IMAD.MOV.U32 R59, RZ, RZ, R124 ;  /* 0x000000ffff3b7224 */ /* 0x000fe200078e007c */
[----:B------:R-:W-:Y:S01]  /*5c10*/  MOV R124, R141 ;  /* 0x0000008d007c7202 */ /* 0x000fe20000000f00 */
[----:B------:R-:W-:Y:S02]  /*5c20*/  FFMA.FTZ R141, R210, c[0x0][0x23c], -R6 ;  /* 0x00008f00d28d7a23 */ /* 0x000fe40000010806 */
[----:B-1----:R-:W-:-:S04]  /*5c30*/  FFMA.FTZ R0, R49, c[0x0][0x23c], -R5 ;  /* 0x00008f0031007a23 */ /* 0x002fc80000010805 */
[----:B------:R1:W-:Y:S01]  /*5c40*/  MUFU.EX2 R211, R0 ;  /* 0x0000000000d37308 */ /* 0x0003e20000000800 */
[----:B------:R-:W-:Y:S01]  /*5c50*/  IMAD.MOV.U32 R126, RZ, RZ, R137 ;  /* 0x000000ffff7e7224 */ /* 0x000fe200078e0089 */
[----:B------:R-:W-:Y:S01]  /*5c60*/  MOV R44, R61 ;  /* 0x0000003d002c7202 */ /* 0x000fe20000000f00 */
[----:B------:R-:W-:Y:S01]  /*5c70*/  IMAD.MOV.U32 R51, RZ, RZ, R60 ;  /* 0x000000ffff337224 */ /* 0x000fe200078e003c */
[----:B------:R-:W-:Y:S01]  /*5c80*/  MOV R60, R57 ;  /* 0x00000039003c7202 */ /* 0x000fe20000000f00 */
[----:B------:R-:W-:Y:S01]  /*5c90*/  IMAD.MOV.U32 R46, RZ, RZ, R63 ;  /* 0x000000ffff2e7224 */ /* 0x000fe200078e003f */
[----:B------:R-:W-:Y:S01]  /*5ca0*/  MOV R47, R56 ;  /* 0x00000038002f7202 */ /* 0x000fe20000000f00 */
[----:B------:R-:W-:Y:S01]  /*5cb0*/  IMAD.MOV.U32 R61, RZ, RZ, R58 ;  /* 0x000000ffff3d7224 */ /* 0x000fe200078e003a */
[----:B------:R-:W-:Y:S01]  /*5cc0*/  MOV R63, R158 ;  /* 0x0000009e003f7202 */ /* 0x000fe20000000f00 */
[----:B-1----:R-:W-:-:S04]  /*5cd0*/  FFMA.FTZ R0, R43, c[0x0][0x23c], -R5 ;  /* 0x00008f002b007a23 */ /* 0x002fc80000010805 */
[----:B------:R1:W3:Y:S01]  /*5ce0*/  MUFU.EX2 R210, R0 ;  /* 0x0000000000d27308 */ /* 0x0002e20000000800 */
[----:B------:R-:W-:Y:S01]  /*5cf0*/  MOV R125, R133 ;  /* 0x00000085007d7202 */ /* 0x000fe20000000f00 */
[----:B------:R-:W-:Y:S01]  /*5d00*/  IMAD.MOV.U32 R56, RZ, RZ, R159 ;  /* 0x000000ffff387224 */ /* 0x000fe200078e009f */
[----:B------:R-:W-:Y:S02]  /*5d10*/  MOV R58, R156 ;  /* 0x0000009c003a7202 */ /* 0x000fe40000000f00 */
[----:B------:R-:W-:Y:S02]  /*5d20*/  MOV R57, R157 ;  /* 0x0000009d00397202 */ /* 0x000fe40000000f00 */
[----:B------:R-:W-:Y:S02]  /*5d30*/  MOV R159, R126 ;  /* 0x0000007e009f7202 */ /* 0x000fe40000000f00 */
[----:B------:R-:W-:Y:S02]  /*5d40*/  MOV R50, R45 ;  /* 0x0000002d00327202 */ /* 0x000fe40000000f00 */
[----:B------:R-:W-:-:S02]  /*5d50*/  MOV R157, R142 ;  /* 0x0000008e009d7202 */ /* 0x000fc40000000f00 */
[----:B------:R-:W-:Y:S02]  /*5d60*/  MOV R45, R60 ;  /* 0x0000003c002d7202 */ /* 0x000fe40000000f00 */
[----:B------:R-:W-:Y:S01]  /*5d70*/  MOV R60, R63 ;  /* 0x0000003f003c7202 */ /* 0x000fe20000000f00 */
[----:B------:R-:W-:Y:S01]  /*5d80*/  IMAD.MOV.U32 R48, RZ, RZ, R51 ;  /* 0x000000ffff307224 */ /* 0x000fe200078e0033 */
[----:B------:R-:W-:Y:S02]  /*5d90*/  MOV R158, R125 ;  /* 0x0000007d009e7202 */ /* 0x000fe40000000f00 */
[----:B------:R-:W-:Y:S02]  /*5da0*/  MOV R49, R44 ;  /* 0x0000002c00317202 */ /* 0x000fe40000000f00 */
[----:B------:R-:W-:Y:S01]  /*5db0*/  MOV R63, R58 ;  /* 0x0000003a003f7202 */ /* 0x000fe20000000f00 */
[----:B------:R-:W-:Y:S01]  /*5dc0*/  IMAD.MOV.U32 R156, RZ, RZ, R155 ;  /* 0x000000ffff9c7224 */ /* 0x000fe200078e009b */
[----:B------:R-:W-:Y:S01]  /*5dd0*/  MOV R44, R47 ;  /* 0x0000002f002c7202 */ /* 0x000fe20000000f00 */
[----:B------:R-:W-:Y:S01]  /*5de0*/  IMAD.MOV.U32 R51, RZ, RZ, R46 ;  /* 0x000000ffff337224 */ /* 0x000fe200078e002e */
[----:B------:R-:W-:Y:S01]  /*5df0*/  MOV R58, R159 ;  /* 0x0000009f003a7202 */ /* 0x000fe20000000f00 */
[----:B--2---:R-:W-:Y:S01]  /*5e00*/  IMAD.MOV.U32 R246, RZ, RZ, R128 ;  /* 0x000000fffff67224 */ /* 0x004fe200078e0080 */
[----:B------:R-:W-:Y:S01]  /*5e10*/  MOV R47, R62 ;  /* 0x0000003e002f7202 */ /* 0x000fe20000000f00 */
[----:B------:R-:W-:Y:S01]  /*5e20*/  IMAD.MOV.U32 R46, RZ, RZ, R61 ;  /* 0x000000ffff2e7224 */ /* 0x000fe200078e003d */
[----:B------:R-:W-:Y:S01]  /*5e30*/  MOV R159, R157 ;  /* 0x0000009d009f7202 */ /* 0x000fe20000000f00 */
[C---:B------:R-:W-:Y:S01]  /*5e40*/  HMMA.16816.F32.BF16 R52, R16.reuse, R22, R24 ;  /* 0x000000161034723c */ /* 0x040fe20000041818 */
[----:B------:R-:W-:Y:S01]  /*5e50*/  MOV R62, R57 ;  /* 0x00000039003e7202 */ /* 0x000fe20000000f00 */
[----:B------:R-:W-:Y:S01]  /*5e60*/  IMAD.MOV.U32 R61, RZ, RZ, R56 ;  /* 0x000000ffff3d7224 */ /* 0x000fe200078e0038 */
[----:B------:R-:W-:Y:S01]  /*5e70*/  MOV R57, R158 ;  /* 0x0000009e00397202 */ /* 0x000fe20000000f00 */
[----:B------:R-:W-:Y:S01]  /*5e80*/  FFMA.FTZ R137, R203, c[0x0][0x23c], -R8 ;  /* 0x00008f00cb897a23 */ /* 0x000fe20000010808 */
[----:B------:R-:W-:Y:S01]  /*5e90*/  MOV R120, R132 ;  /* 0x0000008400787202 */ /* 0x000fe20000000f00 */
[----:B------:R-:W-:Y:S01]  /*5ea0*/  IMAD.MOV.U32 R127, RZ, RZ, R122 ;  /* 0x000000ffff7f7224 */ /* 0x000fe200078e007a */
[----:B------:R-:W-:Y:S01]  /*5eb0*/  MOV R122, R163 ;  /* 0x000000a3007a7202 */ /* 0x000fe20000000f00 */
[----:B------:R-:W-:Y:S01]  /*5ec0*/  HMMA.16816.F32.BF16 R64, R16, R20, R88 ;  /* 0x000000141040723c */ /* 0x000fe20000041858 */
[----:B------:R-:W-:Y:S01]  /*5ed0*/  FFMA.FTZ R171, R146, c[0x0][0x23c], -R7 ;  /* 0x00008f0092ab7a23 */ /* 0x000fe20000010807 */
[----:B------:R-:W-:Y:S01]  /*5ee0*/  MOV R126, R140 ;  /* 0x0000008c007e7202 */ /* 0x000fe20000000f00 */
[--C-:B------:R-:W-:Y:S01]  /*5ef0*/  FFMA.FTZ R142, R193, c[0x0][0x23c], -R6.reuse ;  /* 0x00008f00c18e7a23 */ /* 0x100fe20000010806 */
[----:B------:R-:W-:Y:S01]  /*5f00*/  MOV R193, R159 ;  /* 0x0000009f00c17202 */ /* 0x000fe20000000f00 */
[----:B------:R-:W-:Y:S01]  /*5f10*/  IMAD.MOV.U32 R56, RZ, RZ, R59 ;  /* 0x000000ffff387224 */ /* 0x000fe200078e003b */
[----:B-1----:R-:W-:Y:S01]  /*5f20*/  MOV R0, R11 ;  /* 0x0000000b00007202 */ /* 0x002fe20000000f00 */
[----:B------:R-:W-:Y:S01]  /*5f30*/  FFMA.FTZ R158, R187, c[0x0][0x23c], -R6 ;  /* 0x00008f00bb9e7a23 */ /* 0x000fe20000010806 */
[----:B------:R-:W-:Y:S01]  /*5f40*/  MOV R88, R161 ;  /* 0x000000a100587202 */ /* 0x000fe20000000f00 */
[----:B------:R-:W-:Y:S01]  /*5f50*/  FFMA.FTZ R26, R248, c[0x0][0x23c], -R5 ;  /* 0x00008f00f81a7a23 */ /* 0x000fe20000010805 */
[----:B------:R-:W-:Y:S01]  /*5f60*/  MOV R248, R143 ;  /* 0x0000008f00f87202 */ /* 0x000fe20000000f00 */
[----:B------:R-:W-:Y:S01]  /*5f70*/  IMAD.MOV.U32 R123, RZ, RZ, R152 ;  /* 0x000000ffff7b7224 */ /* 0x000fe200078e0098 */
[----:B------:R-:W-:Y:S01]  /*5f80*/  MOV R89, R160 ;  /* 0x000000a000597202 */ /* 0x000fe20000000f00 */
[--C-:B------:R-:W-:Y:S01]  /*5f90*/  FFMA.FTZ R168, R151, c[0x0][0x23c], -R8.reuse ;  /* 0x00008f0097a87a23 */ /* 0x100fe20000010808 */
[----:B------:R-:W-:Y:S01]  /*5fa0*/  MOV R91, R9 ;  /* 0x00000009005b7202 */ /* 0x000fe20000000f00 */
[----:B------:R-:W-:-:S02]  /*5fb0*/  FFMA.FTZ R169, R145, c[0x0][0x23c], -R8 ;  /* 0x00008f0091a97a23 */ /* 0x000fc40000010808 */
[--C-:B------:R-:W-:Y:S02]  /*5fc0*/  FFMA.FTZ R170, R144, c[0x0][0x23c], -R8.reuse ;  /* 0x00008f0090aa7a23 */ /* 0x100fe40000010808 */
[--C-:B------:R-:W-:Y:S02]  /*5fd0*/  FFMA.FTZ R133, R199, c[0x0][0x23c], -R8.reuse ;  /* 0x00008f00c7857a23 */ /* 0x100fe40000010808 */
[--C-:B------:R-:W-:Y:S02]  /*5fe0*/  FFMA.FTZ R131, R192, c[0x0][0x23c], -R8.reuse ;  /* 0x00008f00c0837a23 */ /* 0x100fe40000010808 */
[--C-:B------:R-:W-:Y:S02]  /*5ff0*/  FFMA.FTZ R147, R147, c[0x0][0x23c], -R8.reuse ;  /* 0x00008f0093937a23 */ /* 0x100fe40000010808 */
[--C-:B------:R-:W-:Y:S02]  /*6000*/  FFMA.FTZ R148, R186, c[0x0][0x23c], -R8.reuse ;  /* 0x00008f00ba947a23 */ /* 0x100fe40000010808 */
[----:B------:R-:W-:-:S02]  /*6010*/  FFMA.FTZ R149, R149, c[0x0][0x23c], -R8 ;  /* 0x00008f0095957a23 */ /* 0x000fc40000010808 */
[----:B------:R-:W-:Y:S02]  /*6020*/  FFMA.FTZ R150, R150, c[0x0][0x23c], -R8 ;  /* 0x00008f0096967a23 */ /* 0x000fe40000010808 */
[--C-:B------:R-:W-:Y:S02]  /*6030*/  FFMA.FTZ R153, R185, c[0x0][0x23c], -R7.reuse ;  /* 0x00008f00b9997a23 */ /* 0x100fe40000010807 */
[--C-:B------:R-:W-:Y:S02]  /*6040*/  FFMA.FTZ R154, R184, c[0x0][0x23c], -R7.reuse ;  /* 0x00008f00b89a7a23 */ /* 0x100fe40000010807 */
[--C-:B------:R-:W-:Y:S02]  /*6050*/  FFMA.FTZ R179, R179, c[0x0][0x23c], -R7.reuse ;  /* 0x00008f00b3b37a23 */ /* 0x100fe40000010807 */
[--C-:B------:R-:W-:Y:S02]  /*6060*/  FFMA.FTZ R178, R178, c[0x0][0x23c], -R7.reuse ;  /* 0x00008f00b2b27a23 */ /* 0x100fe40000010807 */
[----:B------:R-:W-:Y:S01]  /*6070*/  FFMA.FTZ R176, R176, c[0x0][0x23c], -R7 ;  /* 0x00008f00b0b07a23 */ /* 0x000fe20000010807 */
[----:B------:R-:W-:Y:S01]  /*6080*/  MOV R206, R50 ;  /* 0x0000003200ce7202 */ /* 0x000fe20000000f00 */
[----:B------:R-:W-:Y:S01]  /*6090*/  IMAD.MOV.U32 R125, RZ, RZ, R138 ;  /* 0x000000ffff7d7224 */ /* 0x000fe200078e008a */
[----:B------:R-:W-:Y:S01]  /*60a0*/  LDSM.16.MT88.4 R16, [R217+0xa000] ;  /* 0x00a00000d910783b */ /* 0x000fe20000004200 */
[----:B------:R-:W-:-:S02]  /*60b0*/  IMAD.MOV.U32 R59, RZ, RZ, R156 ;  /* 0x000000ffff3b7224 */ /* 0x000fc400078e009c */
[----:B------:R-:W-:Y:S02]  /*60c0*/  IMAD.MOV.U32 R187, RZ, RZ, R2 ;  /* 0x000000ffffbb7224 */ /* 0x000fe400078e0002 */
[----:B------:R-:W-:Y:S02]  /*60d0*/  IMAD.MOV.U32 R203, RZ, RZ, R162 ;  /* 0x000000ffffcb7224 */ /* 0x000fe400078e00a2 */
[----:B------:R-:W-:Y:S01]  /*60e0*/  FFMA.FTZ R146, R209, c[0x0][0x23c], -R5 ;  /* 0x00008f00d1927a23 */ /* 0x000fe20000010805 */
[----:B------:R-:W-:Y:S01]  /*60f0*/  F2FP.BF16.PACK_AB R9, R243, R242 ;  /* 0x000000f2f309723e */ /* 0x000fe200000010ff */
[--C-:B------:R-:W-:Y:S01]  /*6100*/  FFMA.FTZ R132, R196, c[0x0][0x23c], -R8.reuse ;  /* 0x00008f00c4847a23 */ /* 0x100fe20000010808 */
[----:B------:R-:W-:Y:S01]  /*6110*/  F2FP.BF16.PACK_AB R11, R245, R244 ;  /* 0x000000f4f50b723e */ /* 0x000fe200000010ff */
[----:B------:R-:W-:Y:S01]  /*6120*/  FFMA.FTZ R163, R177, c[0x0][0x23c], -R8 ;  /* 0x00008f00b1a37a23 */ /* 0x000fe20000010808 */
[----:B------:R-:W-:Y:S01]  /*6130*/  F2FP.BF16.PACK_AB R8, R251, R250 ;  /* 0x000000fafb08723e */ /* 0x000fe200000010ff */
[----:B------:R-:W-:-:S02]  /*6140*/  FFMA.FTZ R128, R208, c[0x0][0x23c], -R7 ;  /* 0x00008f00d0807a23 */ /* 0x000fc40000010807 */
[--C-:B------:R-:W-:Y:S02]  /*6150*/  FFMA.FTZ R27, R204, c[0x0][0x23c], -R7.reuse ;  /* 0x00008f00cc1b7a23 */ /* 0x100fe40000010807 */
[--C-:B------:R-:W-:Y:S02]  /*6160*/  FFMA.FTZ R151, R197, c[0x0][0x23c], -R7.reuse ;  /* 0x00008f00c5977a23 */ /* 0x100fe40000010807 */
[----:B------:R-:W-:Y:S01]  /*6170*/  FFMA.FTZ R152, R195, c[0x0][0x23c], -R7 ;  /* 0x00008f00c3987a23 */ /* 0x000fe20000010807 */
[----:B---3--:R-:W-:Y:S01]  /*6180*/  F2FP.BF16.PACK_AB R7, R210, R211 ;  /* 0x000000d3d207723e */ /* 0x008fe200000010ff */
[--C-:B------:R-:W-:Y:S02]  /*6190*/  FFMA.FTZ R25, R247, c[0x0][0x23c], -R6.reuse ;  /* 0x00008f00f7197a23 */ /* 0x100fe40000010806 */
[--C-:B------:R-:W-:Y:S02]  /*61a0*/  FFMA.FTZ R24, R239, c[0x0][0x23c], -R6.reuse ;  /* 0x00008f00ef187a23 */ /* 0x100fe40000010806 */
[----:B------:R-:W-:-:S02]  /*61b0*/  FFMA.FTZ R23, R215, c[0x0][0x23c], -R6 ;  /* 0x00008f00d7177a23 */ /* 0x000fc40000010806 */
[--C-:B------:R-:W-:Y:S02]  /*61c0*/  FFMA.FTZ R22, R235, c[0x0][0x23c], -R6.reuse ;  /* 0x00008f00eb167a23 */ /* 0x100fe40000010806 */
[--C-:B------:R-:W-:Y:S02]  /*61d0*/  FFMA.FTZ R140, R205, c[0x0][0x23c], -R6.reuse ;  /* 0x00008f00cd8c7a23 */ /* 0x100fe40000010806 */
[--C-:B------:R-:W-:Y:S02]  /*61e0*/  FFMA.FTZ R138, R194, c[0x0][0x23c], -R6.reuse ;  /* 0x00008f00c28a7a23 */ /* 0x100fe40000010806 */
[--C-:B------:R-:W-:Y:S02]  /*61f0*/  FFMA.FTZ R155, R191, c[0x0][0x23c], -R6.reuse ;  /* 0x00008f00bf9b7a23 */ /* 0x100fe40000010806 */
[--C-:B------:R-:W-:Y:S02]  /*6200*/  FFMA.FTZ R156, R190, c[0x0][0x23c], -R6.reuse ;  /* 0x00008f00be9c7a23 */ /* 0x100fe40000010806 */
[----:B------:R-:W-:Y:S01]  /*6210*/  FFMA.FTZ R157, R189, c[0x0][0x23c], -R6 ;  /* 0x00008f00bd9d7a23 */ /* 0x000fe20000010806 */
[----:B------:R-:W-:Y:S01]  /*6220*/  F2FP.BF16.PACK_AB R6, R236, R237 ;  /* 0x000000edec06723e */ /* 0x000fe200000010ff */
[----:B------:R-:W-:-:S02]  /*6230*/  FFMA.FTZ R21, R48, c[0x0][0x23c], -R5 ;  /* 0x00008f0030157a23 */ /* 0x000fc40000010805 */
[--C-:B------:R-:W-:Y:S02]  /*6240*/  FFMA.FTZ R20, R49, c[0x0][0x23c], -R5.reuse ;  /* 0x00008f0031147a23 */ /* 0x100fe40000010805 */
[--C-:B------:R-:W-:Y:S02]  /*6250*/  FFMA.FTZ R2, R249, c[0x0][0x23c], -R5.reuse ;  /* 0x00008f00f9027a23 */ /* 0x100fe40000010805 */
[--C-:B------:R-:W-:Y:S02]  /*6260*/  FFMA.FTZ R143, R238, c[0x0][0x23c], -R5.reuse ;  /* 0x00008f00ee8f7a23 */ /* 0x100fe40000010805 */
[--C-:B------:R-:W-:Y:S02]  /*6270*/  FFMA.FTZ R144, R214, c[0x0][0x23c], -R5.reuse ;  /* 0x00008f00d6907a23 */ /* 0x100fe40000010805 */
[----:B------:R-:W-:Y:S01]  /*6280*/  IMAD.MOV.U32 R90, RZ, RZ, R10 ;  /* 0x000000ffff5a7224 */ /* 0x000fe200078e000a */
[----:B------:R-:W-:Y:S01]  /*6290*/  F2FP.BF16.PACK_AB R10, R246, R252 ;  /* 0x000000fcf60a723e */ /* 0x000fe200000010ff */
[----:B------:R-:W-:-:S02]  /*62a0*/  FFMA.FTZ R145, R207, c[0x0][0x23c], -R5 ;  /* 0x00008f00cf917a23 */ /* 0x000fc40000010805 */
[----:B------:R-:W-:Y:S01]  /*62b0*/  IMAD.MOV.U32 R209, RZ, RZ, R4 ;  /* 0x000000ffffd17224 */ /* 0x000fe200078e0004 */
[----:B------:R-:W-:Y:S01]  /*62c0*/  F2FP.BF16.PACK_AB R4, R240, R241 ;  /* 0x000000f1f004723e */ /* 0x000fe200000010ff */
[--C-:B------:R-:W-:Y:S02]  /*62d0*/  FFMA.FTZ R159, R202, c[0x0][0x23c], -R5.reuse ;  /* 0x00008f00ca9f7a23 */ /* 0x100fe40000010805 */
[--C-:B------:R-:W-:Y:S02]  /*62e0*/  FFMA.FTZ R160, R201, c[0x0][0x23c], -R5.reuse ;  /* 0x00008f00c9a07a23 */ /* 0x100fe40000010805 */
[--C-:B------:R-:W-:Y:S02]  /*62f0*/  FFMA.FTZ R161, R200, c[0x0][0x23c], -R5.reuse ;  /* 0x00008f00c8a17a23 */ /* 0x100fe40000010805 */
[----:B------:R-:W-:Y:S01]  /*6300*/  FFMA.FTZ R162, R198, c[0x0][0x23c], -R5 ;  /* 0x00008f00c6a27a23 */ /* 0x000fe20000010805 */
[----:B------:R-:W-:Y:S01]  /*6310*/  F2FP.BF16.PACK_AB R5, R212, R213 ;  /* 0x000000d5d405723e */ /* 0x000fe200000010ff */
        /* <DEDUP_REMOVED lines=10> */
[----:B----4-:R-:W-:Y:S01]  /*63c0*/  HMMA.16816.F32.BF16 R60, R4, R12, R108 ;  /* 0x0000000c043c723c */ /* 0x010fe2000004186c */
[----:B------:R-:W-:-:S02]  /*63d0*/  MOV R194, R124 ;  /* 0x0000007c00c27202 */ /* 0x000fc40000000f00 */
[----:B------:R-:W-:Y:S02]  /*63e0*/  MOV R190, R126 ;  /* 0x0000007e00be7202 */ /* 0x000fe40000000f00 */
[----:B------:R-:W-:Y:S02]  /*63f0*/  MOV R189, R127 ;  /* 0x0000007f00bd7202 */ /* 0x000fe40000000f00 */
[----:B------:R-:W-:Y:S01]  /*6400*/  MOV R249, R120 ;  /* 0x0000007800f97202 */ /* 0x000fe20000000f00 */
[----:B------:R-:W-:Y:S01]  /*6410*/  HMMA.16816.F32.BF16 R124, R8, R12, R112 ;  /* 0x0000000c087c723c */ /* 0x000fe20000041870 */
[----:B------:R-:W-:Y:S02]  /*6420*/  MOV R214, R122 ;  /* 0x0000007a00d67202 */ /* 0x000fe40000000f00 */
[----:B------:R-:W-:-:S05]  /*6430*/  MOV R199, R123 ;  /* 0x0000007b00c77202 */ /* 0x000fca0000000f00 */
[-C--:B------:R-:W-:Y:S08]  /*6440*/  HMMA.16816.F32.BF16 R56, R4, R14.reuse, R104 ;  /* 0x0000000e0438723c */ /* 0x080ff00000041868 */
[----:B------:R-:W-:Y:S01]  /*6450*/  HMMA.16816.F32.BF16 R120, R8, R14, R100 ;  /* 0x0000000e0878723c */ /* 0x000fe20000041864 */
[----:B------:R-:W1:Y:S01]  /*6460*/  LDSM.16.MT88.4 R12, [R219+0xa000] ;  /* 0x00a00000db0c783b */ /* 0x000e620000004200 */
[----:B------:R-:W-:Y:S01]  /*6470*/  IMAD.MOV.U32 R196, RZ, RZ, R51 ;  /* 0x000000ffffc47224 */ /* 0x000fe200078e0033 */
[----:B------:R-:W-:Y:S01]  /*6480*/  MOV R192, R44 ;  /* 0x0000002c00c07202 */ /* 0x000fe20000000f00 */
[----:B------:R-:W-:Y:S01]  /*6490*/  IMAD.MOV.U32 R177, RZ, RZ, R46 ;  /* 0x000000ffffb17224 */ /* 0x000fe200078e002e */
[----:B------:R-:W-:-:S02]  /*64a0*/  MOV R186, R45 ;  /* 0x0000002d00ba7202 */ /* 0x000fc40000000f00 */
[----:B------:R-:W-:Y:S01]  /*64b0*/  MOV R204, R47 ;  /* 0x0000002f00cc7202 */ /* 0x000fe20000000f00 */
[-C--:B-1----:R-:W-:Y:S08]  /*64c0*/  HMMA.16816.F32.BF16 R112, R8, R12.reuse, R96 ;  /* 0x0000000c0870723c */ /* 0x082ff00000041860 */
[C---:B------:R-:W-:Y:S08]  /*64d0*/  HMMA.16816.F32.BF16 R48, R4.reuse, R12, R84 ;  /* 0x0000000c0430723c */ /* 0x040ff00000041854 */
[-C--:B------:R-:W-:Y:S08]  /*64e0*/  HMMA.16816.F32.BF16 R44, R4, R14.reuse, R80 ;  /* 0x0000000e042c723c */ /* 0x080ff00000041850 */
[C---:B------:R-:W-:Y:S01]  /*64f0*/  HMMA.16816.F32.BF16 R108, R8.reuse, R14, R76 ;  /* 0x0000000e086c723c */ /* 0x040fe2000004184c */
[----:B------:R-:W1:Y:S01]  /*6500*/  LDSM.16.MT88.4 R12, [R218+0xa000] ;  /* 0x00a00000da0c783b */ /* 0x000e620000004200 */
[----:B------:R-:W-:Y:S06]  /*6510*/  MUFU.EX2 R207, R23 ;  /* 0x0000001700cf7308 */ /* 0x000fec0000000800 */
[----:B------:R-:W-:Y:S02]  /*6520*/  HMMA.16816.F32.BF16 R96, R8, R16, R116 ;  /* 0x000000100860723c */ /* 0x000fe40000041874 */
[----:B------:R-:W-:Y:S01]  /*6530*/  MUFU.EX2 R208, R22 ;  /* 0x0000001600d07308 */ /* 0x000fe20000000800 */
[----:B------:R-:W-:-:S05]  /*6540*/  FADD.FTZ R0, R0, R209 ;  /* 0x000000d100007221 */ /* 0x000fca0000010000 */
[----:B------:R-:W-:Y:S02]  /*6550*/  HMMA.16816.F32.BF16 R40, R4, R16, R72 ;  /* 0x000000100428723c */ /* 0x000fe40000041848 */
[----:B------:R-:W-:Y:S01]  /*6560*/  MUFU.EX2 R117, R21 ;  /* 0x0000001500757308 */ /* 0x000fe20000000800 */
[----:B------:R-:W-:-:S05]  /*6570*/  MOV R209, R238 ;  /* 0x000000ee00d17202 */ /* 0x000fca0000000f00 */
[-C--:B------:R-:W-:Y:S02]  /*6580*/  HMMA.16816.F32.BF16 R36, R4, R18.reuse, R68 ;  /* 0x000000120424723c */ /* 0x080fe40000041844 */
[----:B------:R2:W-:Y:S06]  /*6590*/  MUFU.EX2 R118, R20 ;  /* 0x0000001400767308 */ /* 0x0005ec0000000800 */
[----:B------:R-:W-:Y:S01]  /*65a0*/  HMMA.16816.F32.BF16 R92, R8, R18, R92 ;  /* 0x00000012085c723c */ /* 0x000fe2000004185c */
[----:B------:R-:W-:Y:S01]  /*65b0*/  LDSM.16.MT88.4 R16, [R219+0xa800] ;  /* 0x00a80000db10783b */ /* 0x000fe20000004200 */
[----:B------:R-:W-:-:S06]  /*65c0*/  MOV R238, R187 ;  /* 0x000000bb00ee7202 */ /* 0x000fcc0000000f00 */
[C---:B-1----:R-:W-:Y:S01]  /*65d0*/  HMMA.16816.F32.BF16 R32, R4.reuse, R12, R32 ;  /* 0x0000000c0420723c */ /* 0x042fe20000041820 */
[----:B--2---:R-:W1:Y:S07]  /*65e0*/  LDSM.16.MT88.4 R20, [R216+0xa800] ;  /* 0x00a80000d814783b */ /* 0x004e6e0000004200 */
[----:B------:R-:W-:Y:S01]  /*65f0*/  HMMA.16816.F32.BF16 R28, R4, R14, R28 ;  /* 0x0000000e041c723c */ /* 0x000fe2000004181c */
[----:B------:R-:W-:-:S07]  /*6600*/  MOV R187, R191 ;  /* 0x000000bf00bb7202 */ /* 0x000fce0000000f00 */
[C---:B------:R-:W-:Y:S08]  /*6610*/  HMMA.16816.F32.BF16 R84, R8.reuse, R12, R64 ;  /* 0x0000000c0854723c */ /* 0x040ff00000041840 */
[----:B------:R-:W-:Y:S01]  /*6620*/  HMMA.16816.F32.BF16 R80, R8, R14, R52 ;  /* 0x0000000e0850723c */ /* 0x000fe20000041834 */
[----:B------:R-:W2:Y:S04]  /*6630*/  LDSM.16.MT88.4 R12, [R217+0xa800] ;  /* 0x00a80000d90c783b */ /* 0x000ea80000004200 */
[----:B------:R-:W3:Y:S01]  /*6640*/  LDSM.16.MT88.4 R8, [R218+0xa800] ;  /* 0x00a80000da08783b */ /* 0x000ee20000004200 */
[----:B------:R-:W-:Y:S01]  /*6650*/  IMAD.MOV.U32 R191, RZ, RZ, R235 ;  /* 0x000000ffffbf7224 */ /* 0x000fe200078e00eb */
[----:B------:R-:W-:-:S02]  /*6660*/  MOV R235, R215 ;  /* 0x000000d700eb7202 */ /* 0x000fc40000000f00 */
[----:B------:R-:W-:Y:S01]  /*6670*/  MOV R215, R239 ;  /* 0x000000ef00d77202 */ /* 0x000fe20000000f00 */
[----:B------:R-:W-:Y:S01]  /*6680*/  IMAD.MOV.U32 R239, RZ, RZ, R247 ;  /* 0x000000ffffef7224 */ /* 0x000fe200078e00f7 */
[----:B------:R-:W-:Y:S01]  /*6690*/  MOV R247, R184 ;  /* 0x000000b800f77202 */ /* 0x000fe20000000f00 */
[----:B------:R-:W-:Y:S01]  /*66a0*/  IMAD.MOV.U32 R202, RZ, RZ, R248 ;  /* 0x000000ffffca7224 */ /* 0x000fe200078e00f8 */
[----:B------:R-:W-:Y:S01]  /*66b0*/  MOV R184, R185 ;  /* 0x000000b900b87202 */ /* 0x000fe20000000f00 */
[----:B------:R-:W-:Y:S02]  /*66c0*/  IMAD.MOV.U32 R248, RZ, RZ, R189 ;  /* 0x000000fffff87224 */ /* 0x000fe400078e00bd */
[----:B------:R-:W-:Y:S01]  /*66d0*/  IMAD.MOV.U32 R185, RZ, RZ, R195 ;  /* 0x000000ffffb97224 */ /* 0x000fe200078e00c3 */
[----:B------:R-:W-:Y:S01]  /*66e0*/  MOV R195, R197 ;  /* 0x000000c500c37202 */ /* 0x000fe20000000f00 */
[----:B------:R-:W-:Y:S01]  /*66f0*/  IMAD.MOV.U32 R189, RZ, RZ, R177 ;  /* 0x000000ffffbd7224 */ /* 0x000fe200078e00b1 */
[----:B------:R-:W-:Y:S01]  /*6700*/  MOV R177, R192 ;  /* 0x000000c000b17202 */ /* 0x000fe20000000f00 */
[----:B------:R-:W-:Y:S01]  /*6710*/  MUFU.EX2 R119, R25 ;  /* 0x0000001900777308 */ /* 0x000fe20000000800 */
[----:B------:R-:W-:-:S02]  /*6720*/  MOV R197, R204 ;  /* 0x000000cc00c57202 */ /* 0x000fc40000000f00 */
[----:B------:R-:W-:-:S05]  /*6730*/  MOV R192, R206 ;  /* 0x000000ce00c07202 */ /* 0x000fca0000000f00 */
[----:B------:R4:W1:Y:S08]  /*6740*/  MUFU.EX2 R205, R24 ;  /* 0x0000001800cd7308 */ /* 0x0008700000000800 */
[----:B------:R1:W-:Y:S08]  /*6750*/  MUFU.EX2 R204, R2 ;  /* 0x0000000200cc7308 */ /* 0x0003f00000000800 */
[----:B------:R-:W2:Y:S01]  /*6760*/  MUFU.EX2 R206, R26 ;  /* 0x0000001a00ce7308 */ /* 0x000ea20000000800 */
[----:B------:R-:W-:-:S02]  /*6770*/  FADD.FTZ R4, R135, R134 ;  /* 0x0000008687047221 */ /* 0x000fc40000010000 */
[----:B------:R-:W-:Y:S02]  /*6780*/  FADD.FTZ R5, R234, R136 ;  /* 0x00000088ea057221 */ /* 0x000fe40000010000 */
[----:B------:R-:W-:Y:S01]  /*6790*/  FADD.FTZ R6, R232, R233 ;  /* 0x000000e9e8067221 */ /* 0x000fe20000010000 */
[----:B------:R-:W-:Y:S01]  /*67a0*/  MOV R201, R214 ;  /* 0x000000d600c97202 */ /* 0x000fe20000000f00 */
[----:B----4-:R-:W-:Y:S01]  /*67b0*/  FADD.FTZ R24, R229, R5 ;  /* 0x00000005e5187221 */ /* 0x010fe20000010000 */
[----:B------:R-:W-:Y:S01]  /*67c0*/  MUFU.EX2 R137, R137 ;  /* 0x0000008900897308 */ /* 0x000fe20000000800 */
[----:B------:R-:W-:Y:S01]  /*67d0*/  MOV R214, R249 ;  /* 0x000000f900d67202 */ /* 0x000fe20000000f00 */
[----:B-1----:R-:W-:Y:S01]  /*67e0*/  FADD.FTZ R2, R230, R4 ;  /* 0x00000004e6027221 */ /* 0x002fe20000010000 */
[----:B------:R-:W-:Y:S01]  /*67f0*/  MOV R249, R190 ;  /* 0x000000be00f97202 */ /* 0x000fe20000000f00 */
[----:B------:R-:W-:Y:S01]  /*6800*/  FADD.FTZ R25, R228, R6 ;  /* 0x00000006e4197221 */ /* 0x000fe20000010000 */
[----:B------:R-:W-:Y:S01]  /*6810*/  F2FP.BF16.PACK_AB R4, R205, R119 ;  /* 0x00000077cd04723e */ /* 0x000fe200000010ff */
[----:B------:R1:W5:Y:S02]  /*6820*/  LDL.LU R134, [R1+0xb8] ;  /* 0x0000b80001867983 */ /* 0x0003640000300800 */
[----:B------:R-:W-:Y:S01]  /*6830*/  MUFU.EX2 R133, R133 ;  /* 0x0000008500857308 */ /* 0x000fe20000000800 */
[----:B------:R-:W-:-:S02]  /*6840*/  F2FP.BF16.PACK_AB R5, R118, R117 ;  /* 0x000000757605723e */ /* 0x000fc400000010ff */
[----:B--2---:R-:W-:Y:S02]  /*6850*/  F2FP.BF16.PACK_AB R7, R206, R204 ;  /* 0x000000ccce07723e */ /* 0x004fe400000010ff */
[----:B------:R-:W-:-:S03]  /*6860*/  MOV R190, R186 ;  /* 0x000000ba00be7202 */ /* 0x000fc60000000f00 */
[----:B------:R-:W-:Y:S01]  /*6870*/  MUFU.EX2 R132, R132 ;  /* 0x0000008400847308 */ /* 0x000fe20000000800 */
[----:B------:R-:W-:Y:S01]  /*6880*/  F2FP.BF16.PACK_AB R6, R208, R207 ;  /* 0x000000cfd006723e */ /* 0x000fe200000010ff */
[----:B------:R-:W-:-:S06]  /*6890*/  FADD.FTZ R0, R201, R0 ;  /* 0x00000000c9007221 */ /* 0x000fcc0000010000 */
[----:B------:R-:W2:Y:S01]  /*68a0*/  MUFU.EX2 R131, R131 ;  /* 0x0000008300837308 */ /* 0x000ea20000000800 */
[----:B------:R-:W-:-:S07]  /*68b0*/  MOV R54, R177 ;  /* 0x000000b100367202 */ /* 0x000fce0000000f00 */
[----:B------:R-:W-:Y:S01]  /*68c0*/  MUFU.EX2 R130, R130 ;  /* 0x0000008200827308 */ /* 0x000fe20000000800 */
[----:B------:R-:W-:-:S07]  /*68d0*/  IMAD.MOV.U32 R201, RZ, RZ, R214 ;  /* 0x000000ffffc97224 */ /* 0x000fce00078e00d6 */
[----:B------:R-:W-:Y:S01]  /*68e0*/  MUFU.EX2 R129, R129 ;  /* 0x0000008100817308 */ /* 0x000fe20000000800 */
[----:B------:R-:W-:-:S07]  /*68f0*/  MOV R200, R238 ;  /* 0x000000ee00c87202 */ /* 0x000fce0000000f00 */
[----:B------:R-:W-:Y:S01]  /*6900*/  MUFU.EX2 R128, R128 ;  /* 0x0000008000807308 */ /* 0x000fe20000000800 */
[----:B------:R-:W-:-:S07]  /*6910*/  MOV R198, R248 ;  /* 0x000000f800c67202 */ /* 0x000fce0000000f00 */
[----:B------:R4:W1:Y:S01]  /*6920*/  MUFU.EX2 R116, R27 ;  /* 0x0000001b00747308 */ /* 0x0008620000000800 */
[----:B------:R-:W-:Y:S01]  /*6930*/  MOV R214, R187 ;  /* 0x000000bb00d67202 */ /* 0x000fe20000000f00 */
[----:B------:R-:W-:Y:S01]  /*6940*/  IMAD.MOV.U32 R248, RZ, RZ, R190 ;  /* 0x000000fffff87224 */ /* 0x000fe200078e00be */
[----:B------:R-:W-:Y:S01]  /*6950*/  MOV R238, R189 ;  /* 0x000000bd00ee7202 */ /* 0x000fe20000000f00 */
[----:B------:R-:W-:Y:S01]  /*6960*/  IMAD.MOV.U32 R189, RZ, RZ, R89 ;  /* 0x000000ffffbd7224 */ /* 0x000fe200078e0059 */
[----:B------:R-:W-:Y:S01]  /*6970*/  MOV R190, R88 ;  /* 0x0000005800be7202 */ /* 0x000fe20000000f00 */
[C---:B------:R-:W-:Y:S01]  /*6980*/  HMMA.16816.F32.BF16 R104, R4.reuse, R20, R60 ;  /* 0x000000140468723c */ /* 0x040fe2000004183c */
[----:B------:R-:W-:Y:S01]  /*6990*/  MOV R177, R90 ;  /* 0x0000005a00b17202 */ /* 0x000fe20000000f00 */
[----:B------:R-:W-:Y:S01]  /*69a0*/  IMAD.MOV.U32 R55, RZ, RZ, R249 ;  /* 0x000000ffff377224 */ /* 0x000fe200078e00f9 */
[----:B------:R-:W-:Y:S01]  /*69b0*/  MOV R187, R91 ;  /* 0x0000005b00bb7202 */ /* 0x000fe20000000f00 */
[----:B------:R-:W-:Y:S01]  /*69c0*/  MUFU.EX2 R138, R138 ;  /* 0x0000008a008a7308 */ /* 0x000fe20000000800 */
[----:B------:R1:W5:Y:S03]  /*69d0*/  LDL.LU R135, [R1+0xb4] ;  /* 0x0000b40001877983 */ /* 0x0003660000300800 */
[C---:B------:R-:W-:Y:S08]  /*69e0*/  HMMA.16816.F32.BF16 R100, R4.reuse, R22, R56 ;  /* 0x000000160464723c */ /* 0x040ff00000041838 */
[C---:B------:R-:W-:Y:S08]  /*69f0*/  HMMA.16816.F32.BF16 R76, R4.reuse, R18, R44 ;  /* 0x00000012044c723c */ /* 0x040ff0000004182c */
[C---:B------:R-:W-:Y:S08]  /*6a00*/  HMMA.16816.F32.BF16 R72, R4.reuse, R12, R40 ;  /* 0x0000000c0448723c */ /* 0x040ff00000041828 */
[C---:B------:R-:W-:Y:S08]  /*6a10*/  HMMA.16816.F32.BF16 R68, R4.reuse, R14, R36 ;  /* 0x0000000e0444723c */ /* 0x040ff00000041824 */
[C---:B---3--:R-:W-:Y:S08]  /*6a20*/  HMMA.16816.F32.BF16 R64, R4.reuse, R8, R32 ;  /* 0x000000080440723c */ /* 0x048ff00000041820 */
[----:B------:R-:W-:Y:S01]  /*6a30*/  HMMA.16816.F32.BF16 R60, R4, R10, R28 ;  /* 0x0000000a043c723c */ /* 0x000fe2000004181c */
[----:B----4-:R-:W-:-:S02]  /*6a40*/  MOV R27, R55 ;  /* 0x00000037001b7202 */ /* 0x010fc40000000f00 */
[----:B------:R-:W-:-:S05]  /*6a50*/  MOV R26, R198 ;  /* 0x000000c6001a7202 */ /* 0x000fca0000000f00 */
[----:B------:R-:W-:Y:S01]  /*6a60*/  HMMA.16816.F32.BF16 R88, R4, R16, R48 ;  /* 0x000000100458723c */ /* 0x000fe20000041830 */
[----:B------:R-:W-:Y:S01]  /*6a70*/  IMAD.MOV.U32 R249, RZ, RZ, R227 ;  /* 0x000000fffff97224 */ /* 0x000fe200078e00e3 */
[----:B------:R3:W5:Y:S01]  /*6a80*/  LDL.LU R136, [R1+0xb0] ;  /* 0x0000b00001887983 */ /* 0x0007620000300800 */
[----:B------:R-:W-:-:S04]  /*6a90*/  IMAD.MOV.U32 R198, RZ, RZ, R200 ;  /* 0x000000ffffc67224 */ /* 0x000fc800078e00c8 */
[----:B------:R-:W-:Y:S02]  /*6aa0*/  FADD.FTZ R5, R54, R0 ;  /* 0x0000000036057221 */ /* 0x000fe40000010000 */
[----:B------:R-:W-:Y:S01]  /*6ab0*/  FADD.FTZ R4, R226, R2 ;  /* 0x00000002e2047221 */ /* 0x000fe20000010000 */
[----:B--2---:R-:W-:Y:S01]  /*6ac0*/  F2FP.BF16.PACK_AB R6, R131, R132 ;  /* 0x000000848306723e */ /* 0x004fe200000010ff */
[----:B------:R-:W-:Y:S01]  /*6ad0*/  FADD.FTZ R2, R225, R24 ;  /* 0x00000018e1027221 */ /* 0x000fe20000010000 */
[----:B-1----:R-:W-:Y:S01]  /*6ae0*/  F2FP.BF16.PACK_AB R7, R116, R128 ;  /* 0x000000807407723e */ /* 0x002fe200000010ff */
[----:B------:R-:W-:Y:S01]  /*6af0*/  FADD.FTZ R0, R224, R25 ;  /* 0x00000019e0007221 */ /* 0x000fe20000010000 */
[----:B------:R3:W5:Y:S01]  /*6b00*/  LDL.LU R234, [R1+0xac] ;  /* 0x0000ac0001ea7983 */ /* 0x0007620000300800 */
[----:B------:R-:W-:Y:S01]  /*6b10*/  FADD.FTZ R25, R223, R5 ;  /* 0x00000005df197221 */ /* 0x000fe20000010000 */
[----:B------:R-:W-:Y:S01]  /*6b20*/  F2FP.BF16.PACK_AB R5, R129, R130 ;  /* 0x000000828105723e */ /* 0x000fe200000010ff */
[----:B------:R-:W-:Y:S01]  /*6b30*/  FADD.FTZ R24, R222, R4 ;  /* 0x00000004de187221 */ /* 0x000fe20000010000 */
[----:B------:R-:W-:-:S02]  /*6b40*/  F2FP.BF16.PACK_AB R4, R133, R137 ;  /* 0x000000898504723e */ /* 0x000fc400000010ff */
[----:B------:R-:W-:Y:S01]  /*6b50*/  MOV R200, R201 ;  /* 0x000000c900c87202 */ /* 0x000fe20000000f00 */
[----:B------:R-:W-:Y:S01]  /*6b60*/  FADD.FTZ R2, R221, R2 ;  /* 0x00000002dd027221 */ /* 0x000fe20000010000 */
[----:B------:R3:W5:Y:S03]  /*6b70*/  LDL.LU R233, [R1+0xa8] ;  /* 0x0000a80001e97983 */ /* 0x0007660000300800 */
[C---:B------:R-:W-:Y:S08]  /*6b80*/  HMMA.16816.F32.BF16 R56, R4.reuse, R20, R124 ;  /* 0x000000140438723c */ /* 0x040ff0000004187c */
[C---:B------:R-:W-:Y:S01]  /*6b90*/  HMMA.16816.F32.BF16 R48, R4.reuse, R22, R120 ;  /* 0x000000160430723c */ /* 0x040fe20000041878 */
[----:B------:R-:W1:Y:S07]  /*6ba0*/  LDSM.16.MT88.4 R20, [R216+0xb000] ;  /* 0x00b00000d814783b */ /* 0x000e6e0000004200 */
[C---:B------:R-:W-:Y:S08]  /*6bb0*/  HMMA.16816.F32.BF16 R40, R4.reuse, R16, R112 ;  /* 0x000000100428723c */ /* 0x040ff00000041870 */
[C---:B------:R-:W-:Y:S01]  /*6bc0*/  HMMA.16816.F32.BF16 R36, R4.reuse, R18, R108 ;  /* 0x000000120424723c */ /* 0x040fe2000004186c */
[----:B------:R-:W2:Y:S07]  /*6bd0*/  LDSM.16.MT88.4 R16, [R219+0xb000] ;  /* 0x00b00000db10783b */ /* 0x000eae0000004200 */
[C---:B------:R-:W-:Y:S08]  /*6be0*/  HMMA.16816.F32.BF16 R28, R4.reuse, R12, R96 ;  /* 0x0000000c041c723c */ /* 0x040ff00000041860 */
[C---:B------:R-:W-:Y:S01]  /*6bf0*/  HMMA.16816.F32.BF16 R32, R4.reuse, R14, R92 ;  /* 0x0000000e0420723c */ /* 0x040fe2000004185c */
[----:B------:R-:W4:Y:S07]  /*6c00*/  LDSM.16.MT88.4 R12, [R217+0xb000] ;  /* 0x00b00000d90c783b */ /* 0x000f2e0000004200 */
[C---:B------:R-:W-:Y:S08]  /*6c10*/  HMMA.16816.F32.BF16 R52, R4.reuse, R8, R84 ;  /* 0x000000080434723c */ /* 0x040ff00000041854 */
[----:B------:R-:W-:Y:S01]  /*6c20*/  HMMA.16816.F32.BF16 R44, R4, R10, R80 ;  /* 0x0000000a042c723c */ /* 0x000fe20000041850 */
[----:B------:R-:W1:Y:S01]  /*6c30*/  LDSM.16.MT88.4 R8, [R218+0xb000] ;  /* 0x00b00000da08783b */ /* 0x000e620000004200 */
[----:B------:R-:W-:Y:S01]  /*6c40*/  MUFU.EX2 R108, R141 ;  /* 0x0000008d006c7308 */ /* 0x000fe20000000800 */
[----:B------:R-:W-:Y:S01]  /*6c50*/  MOV R201, R202 ;  /* 0x000000ca00c97202 */ /* 0x000fe20000000f00 */
[----:B------:R-:W-:Y:S01]  /*6c60*/  FADD.FTZ R0, R220, R0 ;  /* 0x00000000dc007221 */ /* 0x000fe20000010000 */
[----:B------:R3:W5:Y:S05]  /*6c70*/  LDL.LU R232, [R1+0xa4] ;  /* 0x0000a40001e87983 */ /* 0x00076a0000300800 */
[----:B------:R-:W1:Y:S08]  /*6c80*/  MUFU.EX2 R109, R140 ;  /* 0x0000008c006d7308 */ /* 0x000e700000000800 */
[----:B------:R-:W-:Y:S08]  /*6c90*/  MUFU.EX2 R99, R142 ;  /* 0x0000008e00637308 */ /* 0x000ff00000000800 */
[----:B------:R-:W-:Y:S08]  /*6ca0*/  MUFU.EX2 R98, R143 ;  /* 0x0000008f00627308 */ /* 0x000ff00000000800 */
[----:B------:R-:W1:Y:S08]  /*6cb0*/  MUFU.EX2 R97, R144 ;  /* 0x0000009000617308 */ /* 0x000e700000000800 */
[----:B------:R-:W-:Y:S08]  /*6cc0*/  MUFU.EX2 R95, R145 ;  /* 0x00000091005f7308 */ /* 0x000ff00000000800 */
[----:B------:R-:W1:Y:S01]  /*6cd0*/  MUFU.EX2 R96, R146 ;  /* 0x0000009200607308 */ /* 0x000e620000000800 */
[----:B------:R-:W-:-:S02]  /*6ce0*/  IMAD.MOV.U32 R202, RZ, RZ, R209 ;  /* 0x000000ffffca7224 */ /* 0x000fc400078e00d1 */
[----:B------:R-:W-:Y:S02]  /*6cf0*/  FADD.FTZ R5, R27, R25 ;  /* 0x000000191b057221 */ /* 0x000fe40000010000 */
[----:B------:R-:W-:-:S03]  /*6d00*/  FADD.FTZ R4, R26, R24 ;  /* 0x000000181a047221 */ /* 0x000fc60000010000 */
[----:B------:R-:W-:Y:S01]  /*6d10*/  MUFU.EX2 R94, R147 ;  /* 0x00000093005e7308 */ /* 0x000fe20000000800 */
[----:B------:R-:W-:-:S07]  /*6d20*/  FADD.FTZ R25, R201, R5 ;  /* 0x00000005c9197221 */ /* 0x000fce0000010000 */
[----:B------:R-:W1:Y:S01]  /*6d30*/  MUFU.EX2 R93, R148 ;  /* 0x00000094005d7308 */ /* 0x000e620000000800 */
[----:B------:R-:W-:-:S07]  /*6d40*/  FADD.FTZ R24, R202, R4 ;  /* 0x00000004ca187221 */ /* 0x000fce0000010000 */
[----:B------:R-:W-:Y:S08]  /*6d50*/  MUFU.EX2 R92, R149 ;  /* 0x00000095005c7308 */ /* 0x000ff00000000800 */
[----:B------:R-:W-:Y:S08]  /*6d60*/  MUFU.EX2 R87, R150 ;  /* 0x0000009600577308 */ /* 0x000ff00000000800 */
[----:B------:R1:W-:Y:S08]  /*6d70*/  MUFU.EX2 R86, R151 ;  /* 0x0000009700567308 */ /* 0x0003f00000000800 */
[----:B------:R-:W1:Y:S08]  /*6d80*/  MUFU.EX2 R85, R152 ;  /* 0x0000009800557308 */ /* 0x000e700000000800 */
[----:B------:R-:W-:Y:S08]  /*6d90*/  MUFU.EX2 R84, R153 ;  /* 0x0000009900547308 */ /* 0x000ff00000000800 */
[----:B------:R-:W2:Y:S01]  /*6da0*/  MUFU.EX2 R83, R154 ;  /* 0x0000009a00537308 */ /* 0x000ea20000000800 */
[----:B-1----:R-:W-:-:S02]  /*6db0*/  F2FP.BF16.PACK_AB R4, R109, R108 ;  /* 0x0000006c6d04723e */ /* 0x002fc400000010ff */
[----:B------:R-:W-:Y:S02]  /*6dc0*/  F2FP.BF16.PACK_AB R5, R97, R98 ;  /* 0x000000626105723e */ /* 0x000fe400000010ff */
[----:B------:R-:W-:Y:S02]  /*6dd0*/  F2FP.BF16.PACK_AB R6, R99, R138 ;  /* 0x0000008a6306723e */ /* 0x000fe400000010ff */
[----:B------:R-:W-:Y:S01]  /*6de0*/  F2FP.BF16.PACK_AB R7, R96, R95 ;  /* 0x0000005f6007723e */ /* 0x000fe200000010ff */
[----:B------:R-:W-:Y:S01]  /*6df0*/  FADD.FTZ R2, R198, R2 ;  /* 0x00000002c6027221 */ /* 0x000fe20000010000 */
[----:B------:R-:W-:Y:S01]  /*6e00*/  MOV R209, R139 ;  /* 0x0000008b00d17202 */ /* 0x000fe20000000f00 */
[----:B------:R-:W-:Y:S02]  /*6e10*/  FADD.FTZ R0, R200, R0 ;  /* 0x00000000c8007221 */ /* 0x000fe40000010000 */
[----:B------:R-:W-:Y:S01]  /*6e20*/  IMAD.MOV.U32 R186, RZ, RZ, R196 ;  /* 0x000000ffffba7224 */ /* 0x000fe200078e00c4 */
[----:B------:R-:W-:Y:S01]  /*6e30*/  MOV R113, R199 ;  /* 0x000000c700717202 */ /* 0x000fe20000000f00 */
[----:B------:R-:W-:Y:S01]  /*6e40*/  FADD.FTZ R2, R209, R2 ;  /* 0x00000002d1027221 */ /* 0x000fe20000010000 */
[----:B------:R-:W-:Y:S01]  /*6e50*/  HMMA.16816.F32.BF16 R104, R4, R20, R104 ;  /* 0x000000140468723c */ /* 0x000fe20000041868 */
[----:B------:R-:W-:Y:S01]  /*6e60*/  FADD.FTZ R25, R238, R25 ;  /* 0x00000019ee197221 */ /* 0x000fe20000010000 */
[----:B------:R-:W-:Y:S01]  /*6e70*/  MOV R120, R197 ;  /* 0x000000c500787202 */ /* 0x000fe20000000f00 */
[----:B------:R-:W-:Y:S01]  /*6e80*/  FADD.FTZ R0, R214, R0 ;  /* 0x00000000d6007221 */ /* 0x000fe20000010000 */
[----:B------:R-:W-:Y:S01]  /*6e90*/  MOV R121, R195 ;  /* 0x000000c300797202 */ /* 0x000fe20000000f00 */
[----:B------:R-:W-:-:S02]  /*6ea0*/  FADD.FTZ R24, R248, R24 ;  /* 0x00000018f8187221 */ /* 0x000fc40000010000 */
[----:B------:R-:W-:Y:S01]  /*6eb0*/  IMAD.MOV.U32 R115, RZ, RZ, R177 ;  /* 0x000000ffff737224 */ /* 0x000fe200078e00b1 */
[C---:B------:R-:W-:Y:S01]  /*6ec0*/  HMMA.16816.F32.BF16 R100, R4.reuse, R22, R100 ;  /* 0x000000160464723c */ /* 0x040fe20000041864 */
[----:B------:R-:W-:Y:S01]  /*6ed0*/  FADD.FTZ R2, R249, R2 ;  /* 0x00000002f9027221 */ /* 0x000fe20000010000 */
[----:B------:R-:W-:Y:S01]  /*6ee0*/  MOV R123, R184 ;  /* 0x000000b8007b7202 */ /* 0x000fe20000000f00 */
[----:B------:R-:W-:Y:S01]  /*6ef0*/  FADD.FTZ R25, R189, R25 ;  /* 0x00000019bd197221 */ /* 0x000fe20000010000 */
[----:B------:R-:W-:Y:S01]  /*6f00*/  MOV R189, R191 ;  /* 0x000000bf00bd7202 */ /* 0x000fe20000000f00 */
[----:B------:R-:W-:Y:S01]  /*6f10*/  IMAD.MOV.U32 R122, RZ, RZ, R185 ;  /* 0x000000ffff7a7224 */ /* 0x000fe200078e00b9 */
[----:B------:R-:W-:Y:S02]  /*6f20*/  MOV R124, R247 ;  /* 0x000000f7007c7202 */ /* 0x000fe40000000f00 */
[----:B------:R-:W-:Y:S01]  /*6f30*/  MOV R125, R203 ;  /* 0x000000cb007d7202 */ /* 0x000fe20000000f00 */
[C---:B--2---:R-:W-:Y:S01]  /*6f40*/  HMMA.16816.F32.BF16 R88, R4.reuse, R16, R88 ;  /* 0x000000100458723c */ /* 0x044fe20000041858 */
[----:B------:R-:W-:Y:S01]  /*6f50*/  FADD.FTZ R0, R187, R0 ;  /* 0x00000000bb007221 */ /* 0x000fe20000010000 */
[----:B------:R-:W-:Y:S01]  /*6f60*/  MOV R191, R194 ;  /* 0x000000c200bf7202 */ /* 0x000fe20000000f00 */
[----:B------:R-:W-:Y:S01]  /*6f70*/  FADD.FTZ R24, R190, R24 ;  /* 0x00000018be187221 */ /* 0x000fe20000010000 */
[----:B------:R-:W-:Y:S01]  /*6f80*/  MOV R127, R180 ;  /* 0x000000b4007f7202 */ /* 0x000fe20000000f00 */
[----:B------:R-:W-:Y:S01]  /*6f90*/  IMAD.MOV.U32 R126, RZ, RZ, R173 ;  /* 0x000000ffff7e7224 */ /* 0x000fe200078e00ad */
[----:B------:R-:W-:Y:S01]  /*6fa0*/  MUFU.EX2 R26, R159 ;  /* 0x0000009f001a7308 */ /* 0x000fe20000000800 */
[----:B------:R-:W-:Y:S01]  /*6fb0*/  LDSM.16.MT88.4 R148, [R217+0xb800] ;  /* 0x00b80000d994783b */ /* 0x000fe20000004200 */
[----:B------:R-:W-:Y:S01]  /*6fc0*/  HMMA.16816.F32.BF16 R76, R4, R18, R76 ;  /* 0x00000012044c723c */ /* 0x000fe2000004184c */
[----:B------:R-:W-:-:S07]  /*6fd0*/  IMAD.MOV.U32 R190, RZ, RZ, R193 ;  /* 0x000000ffffbe7224 */ /* 0x000fce00078e00c1 */
[----:B----4-:R-:W-:Y:S01]  /*6fe0*/  HMMA.16816.F32.BF16 R72, R4, R12, R72 ;  /* 0x0000000c0448723c */ /* 0x010fe20000041848 */
[----:B------:R-:W-:-:S07]  /*6ff0*/  MOV R193, R165 ;  /* 0x000000a500c17202 */ /* 0x000fce0000000f00 */
[----:B------:R-:W-:Y:S01]  /*7000*/  HMMA.16816.F32.BF16 R68, R4, R14, R68 ;  /* 0x0000000e0444723c */ /* 0x000fe20000041844 */
[----:B------:R-:W-:-:S07]  /*7010*/  FADD.FTZ R2, R166, R2 ;  /* 0x00000002a6027221 */ /* 0x000fce0000010000 */
[C---:B------:R-:W-:Y:S08]  /*7020*/  HMMA.16816.F32.BF16 R64, R4.reuse, R8, R64 ;  /* 0x000000080440723c */ /* 0x040ff00000041840 */
[----:B------:R-:W-:Y:S07]  /*7030*/  HMMA.16816.F32.BF16 R60, R4, R10, R60 ;  /* 0x0000000a043c723c */ /* 0x000fee000004183c */
[----:B------:R-:W-:-:S02]  /*7040*/  F2FP.BF16.PACK_AB R4, R93, R94 ;  /* 0x0000005e5d04723e */ /* 0x000fc400000010ff */
[----:B------:R-:W-:Y:S02]  /*7050*/  F2FP.BF16.PACK_AB R5, R85, R86 ;  /* 0x000000565505723e */ /* 0x000fe400000010ff */
[----:B------:R-:W-:Y:S02]  /*7060*/  F2FP.BF16.PACK_AB R6, R87, R92 ;  /* 0x0000005c5706723e */ /* 0x000fe400000010ff */
[----:B------:R-:W-:Y:S01]  /*7070*/  F2FP.BF16.PACK_AB R7, R83, R84 ;  /* 0x000000545307723e */ /* 0x000fe200000010ff */
[----:B------:R-:W-:Y:S02]  /*7080*/  FADD.FTZ R0, R164, R0 ;  /* 0x00000000a4007221 */ /* 0x000fe40000010000 */
[----:B------:R-:W-:-:S04]  /*7090*/  IMAD.MOV.U32 R194, RZ, RZ, R167 ;  /* 0x000000ffffc27224 */ /* 0x000fc800078e00a7 */
[----:B------:R-:W-:Y:S01]  /*70a0*/  HMMA.16816.F32.BF16 R56, R4, R20, R56 ;  /* 0x000000140438723c */ /* 0x000fe20000041838 */
[----:B------:R-:W-:Y:S01]  /*70b0*/  FADD.FTZ R2, R191, R2 ;  /* 0x00000002bf027221 */ /* 0x000fe20000010000 */
[----:B------:R-:W-:Y:S01]  /*70c0*/  MOV R114, R186 ;  /* 0x000000ba00727202 */ /* 0x000fe20000000f00 */
[----:B------:R-:W-:Y:S01]  /*70d0*/  FADD.FTZ R0, R193, R0 ;  /* 0x00000000c1007221 */ /* 0x000fe20000010000 */
[----:B------:R-:W-:-:S04]  /*70e0*/  MOV R209, R182 ;  /* 0x000000b600d17202 */ /* 0x000fc80000000f00 */
[----:B------:R-:W-:Y:S01]  /*70f0*/  HMMA.16816.F32.BF16 R48, R4, R22, R48 ;  /* 0x000000160430723c */ /* 0x000fe20000041830 */
[----:B------:R-:W-:Y:S01]  /*7100*/  FADD.FTZ R2, R215, R2 ;  /* 0x00000002d7027221 */ /* 0x000fe20000010000 */
[----:B------:R-:W-:-:S06]  /*7110*/  MOV R238, R174 ;  /* 0x000000ae00ee7202 */ /* 0x000fcc0000000f00 */
[C---:B------:R-:W-:Y:S08]  /*7120*/  HMMA.16816.F32.BF16 R40, R4.reuse, R16, R40 ;  /* 0x000000100428723c */ /* 0x040ff00000041828 */
[C---:B------:R-:W-:Y:S08]  /*7130*/  HMMA.16816.F32.BF16 R36, R4.reuse, R18, R36 ;  /* 0x000000120424723c */ /* 0x040ff00000041824 */
[C---:B------:R-:W-:Y:S08]  /*7140*/  HMMA.16816.F32.BF16 R28, R4.reuse, R12, R28 ;  /* 0x0000000c041c723c */ /* 0x040ff0000004181c */
[C---:B------:R-:W-:Y:S08]  /*7150*/  HMMA.16816.F32.BF16 R32, R4.reuse, R14, R32 ;  /* 0x0000000e0420723c */ /* 0x040ff00000041820 */
[C---:B------:R-:W-:Y:S08]  /*7160*/  HMMA.16816.F32.BF16 R52, R4.reuse, R8, R52 ;  /* 0x000000080434723c */ /* 0x040ff00000041834 */
[----:B------:R-:W-:Y:S01]  /*7170*/  HMMA.16816.F32.BF16 R44, R4, R10, R44 ;  /* 0x0000000a042c723c */ /* 0x000fe2000004182c */
[----:B------:R-:W-:Y:S01]  /*7180*/  FADD.FTZ R0, R239, R0 ;  /* 0x00000000ef007221 */ /* 0x000fe20000010000 */
[----:B------:R-:W-:Y:S01]  /*7190*/  MOV R248, R183 ;  /* 0x000000b700f87202 */ /* 0x000fe20000000f00 */
[----:B------:R-:W-:-:S02]  /*71a0*/  FADD.FTZ R2, R115, R2 ;  /* 0x0000000273027221 */ /* 0x000fc40000010000 */
[----:B------:R-:W-:Y:S01]  /*71b0*/  IMAD.MOV.U32 R214, RZ, RZ, R188 ;  /* 0x000000ffffd67224 */ /* 0x000fe200078e00bc */
[----:B------:R-:W-:Y:S01]  /*71c0*/  MOV R196, R231 ;  /* 0x000000e700c47202 */ /* 0x000fe20000000f00 */
[----:B------:R-:W-:Y:S02]  /*71d0*/  FADD.FTZ R5, R189, R25 ;  /* 0x00000019bd057221 */ /* 0x000fe40000010000 */
[----:B------:R-:W-:Y:S01]  /*71e0*/  IMAD.MOV.U32 R249, RZ, RZ, R172 ;  /* 0x000000fffff97224 */ /* 0x000fe200078e00ac */
[----:B------:R-:W-:Y:S01]  /*71f0*/  MOV R215, R175 ;  /* 0x000000af00d77202 */ /* 0x000fe20000000f00 */
[----:B------:R-:W-:Y:S01]  /*7200*/  FADD.FTZ R4, R190, R24 ;  /* 0x00000018be047221 */ /* 0x000fe20000010000 */
[----:B------:R-:W-:Y:S01]  /*7210*/  MOV R247, R192 ;  /* 0x000000c000f77202 */ /* 0x000fe20000000f00 */
[----:B------:R-:W-:Y:S01]  /*7220*/  FADD.FTZ R5, R194, R5 ;  /* 0x00000005c2057221 */ /* 0x000fe20000010000 */
[----:B------:R-:W1:Y:S01]  /*7230*/  MUFU.EX2 R20, R163 ;  /* 0x000000a300147308 */ /* 0x000e620000000800 */
[----:B------:R-:W-:Y:S01]  /*7240*/  FADD.FTZ R4, R235, R4 ;  /* 0x00000004eb047221 */ /* 0x000fe20000010000 */
[----:B------:R-:W2:Y:S01]  /*7250*/  LDSM.16.MT88.4 R164, [R216+0xb800] ;  /* 0x00b80000d8a4783b */ /* 0x000ea20000004200 */
[----:B------:R-:W-:-:S02]  /*7260*/  FADD.FTZ R5, R113, R5 ;  /* 0x0000000571057221 */ /* 0x000fc40000010000 */
[----:B------:R-:W-:Y:S01]  /*7270*/  FADD.FTZ R4, R114, R4 ;  /* 0x0000000472047221 */ /* 0x000fe20000010000 */
[----:B------:R-:W-:Y:S01]  /*7280*/  LDSM.16.MT88.4 R12, [R218+0xb800] ;  /* 0x00b80000da0c783b */ /* 0x000fe20000004200 */
[----:B------:R-:W-:Y:S02]  /*7290*/  FADD.FTZ R0, R120, R0 ;  /* 0x0000000078007221 */ /* 0x000fe40000010000 */
[----:B------:R-:W-:Y:S01]  /*72a0*/  FADD.FTZ R8, R121, R5 ;  /* 0x0000000579087221 */ /* 0x000fe20000010000 */
[----:B------:R-:W4:Y:S01]  /*72b0*/  MUFU.EX2 R16, R179 ;  /* 0x000000b300107308 */ /* 0x000f220000000800 */
[----:B------:R-:W-:Y:S01]  /*72c0*/  FADD.FTZ R7, R122, R4 ;  /* 0x000000047a077221 */ /* 0x000fe20000010000 */
[----:B------:R3:W5:Y:S01]  /*72d0*/  LDL.LU R231, [R1+0xa0] ;  /* 0x0000a00001e77983 */ /* 0x0007620000300800 */
[----:B------:R-:W-:Y:S02]  /*72e0*/  FADD.FTZ R6, R123, R2 ;  /* 0x000000027b067221 */ /* 0x000fe40000010000 */
[----:B------:R-:W-:Y:S01]  /*72f0*/  FADD.FTZ R5, R124, R0 ;  /* 0x000000007c057221 */ /* 0x000fe20000010000 */
[----:B------:R-:W-:Y:S01]  /*7300*/  MOV R235, R181 ;  /* 0x000000b500eb7202 */ /* 0x000fe20000000f00 */
[----:B------:R-:W-:Y:S01]  /*7310*/  FADD.FTZ R4, R125, R8 ;  /* 0x000000087d047221 */ /* 0x000fe20000010000 */
[----:B------:R-:W1:Y:S01]  /*7320*/  MUFU.EX2 R82, R155 ;  /* 0x0000009b00527308 */ /* 0x000e620000000800 */
[----:B------:R-:W-:Y:S01]  /*7330*/  FADD.FTZ R2, R126, R7 ;  /* 0x000000077e027221 */ /* 0x000fe20000010000 */
[----:B------:R3:W5:Y:S01]  /*7340*/  LDL.LU R230, [R1+0x9c] ;  /* 0x00009c0001e67983 */ /* 0x0007620000300800 */
[----:B------:R-:W-:-:S02]  /*7350*/  FADD.FTZ R0, R127, R6 ;  /* 0x000000067f007221 */ /* 0x000fc40000010000 */
[----:B------:R-:W-:Y:S01]  /*7360*/  FADD.FTZ R5, R209, R5 ;  /* 0x00000005d1057221 */ /* 0x000fe20000010000 */
[----:B------:R3:W5:Y:S01]  /*7370*/  LDL.LU R229, [R1+0x98] ;  /* 0x0000980001e57983 */ /* 0x0007620000300800 */
[----:B------:R-:W-:Y:S02]  /*7380*/  FADD.FTZ R6, R214, R4 ;  /* 0x00000004d6067221 */ /* 0x000fe40000010000 */
[----:B------:R-:W-:Y:S01]  /*7390*/  FADD.FTZ R4, R238, R2 ;  /* 0x00000002ee047221 */ /* 0x000fe20000010000 */
[----:B------:R-:W1:Y:S01]  /*73a0*/  MUFU.EX2 R19, R168 ;  /* 0x000000a800137308 */ /* 0x000e620000000800 */
[----:B------:R-:W-:Y:S01]  /*73b0*/  FADD.FTZ R2, R248, R0 ;  /* 0x00000000f8027221 */ /* 0x000fe20000010000 */
[----:B------:R3:W5:Y:S01]  /*73c0*/  LDL.LU R228, [R1+0x94] ;  /* 0x0000940001e47983 */ /* 0x0007620000300800 */
[----:B------:R-:W-:Y:S02]  /*73d0*/  FADD.FTZ R0, R249, R5 ;  /* 0x00000005f9007221 */ /* 0x000fe40000010000 */
[----:B------:R-:W-:Y:S01]  /*73e0*/  IMAD.MOV.U32 R239, RZ, RZ, R196 ;  /* 0x000000ffffef7224 */ /* 0x000fe200078e00c4 */
[----:B------:R3:W5:Y:S01]  /*73f0*/  LDL.LU R227, [R1+0x90] ;  /* 0x0000900001e37983 */ /* 0x0007620000300800 */
[----:B------:R-:W-:-:S02]  /*7400*/  FADD.FTZ R5, R235, R6 ;  /* 0x00000006eb057221 */ /* 0x000fc40000010000 */
[----:B------:R-:W-:Y:S01]  /*7410*/  FADD.FTZ R4, R215, R4 ;  /* 0x00000004d7047221 */ /* 0x000fe20000010000 */
[----:B------:R-:W1:Y:S01]  /*7420*/  MUFU.EX2 R11, R178 ;  /* 0x000000b2000b7308 */ /* 0x000e620000000800 */
[----:B------:R-:W-:Y:S01]  /*7430*/  FADD.FTZ R0, R247, R0 ;  /* 0x00000000f7007221 */ /* 0x000fe20000010000 */
[----:B------:R3:W5:Y:S01]  /*7440*/  LDL.LU R226, [R1+0x8c] ;  /* 0x00008c0001e27983 */ /* 0x0007620000300800 */
[----:B------:R-:W-:Y:S02]  /*7450*/  FADD.FTZ R2, R239, R2 ;  /* 0x00000002ef027221 */ /* 0x000fe40000010000 */
[----:B------:R-:W-:Y:S01]  /*7460*/  FADD.FTZ R5, R250, R5 ;  /* 0x00000005fa057221 */ /* 0x000fe20000010000 */
[----:B------:R3:W5:Y:S01]  /*7470*/  LDL.LU R225, [R1+0x88] ;  /* 0x0000880001e17983 */ /* 0x0007620000300800 */
[----:B------:R-:W-:Y:S02]  /*7480*/  FADD.FTZ R4, R242, R4 ;  /* 0x00000004f2047221 */ /* 0x000fe40000010000 */
        /* <DEDUP_REMOVED lines=13> */
[----:B------:R-:W-:Y:S01]  /*7560*/  FADD.FTZ R0, R211, R0 ;  /* 0x00000000d3007221 */ /* 0x000fe20000010000 */
        /* <DEDUP_REMOVED lines=10> */
[----:B------:R-:W-:-:S02]  /*7610*/  FADD.FTZ R4, R130, R4 ;  /* 0x0000000482047221 */ /* 0x000fc40000010000 */
[----:B------:R-:W-:Y:S02]  /*7620*/  FADD.FTZ R0, R117, R0 ;  /* 0x0000000075007221 */ /* 0x000fe40000010000 */
[----:B------:R-:W-:Y:S02]  /*7630*/  FADD.FTZ R2, R119, R2 ;  /* 0x0000000277027221 */ /* 0x000fe40000010000 */
[----:B------:R-:W-:Y:S02]  /*7640*/  FADD.FTZ R5, R133, R5 ;  /* 0x0000000585057221 */ /* 0x000fe40000010000 */
[----:B------:R-:W-:Y:S02]  /*7650*/  FADD.FTZ R4, R129, R4 ;  /* 0x0000000481047221 */ /* 0x000fe40000010000 */
        /* <DEDUP_REMOVED lines=17> */
[----:B------:R-:W-:Y:S01]  /*7770*/  FADD.FTZ R2, R109, R2 ;  /* 0x000000026d027221 */ /* 0x000fe20000010000 */
[----:B------:R-:W1:Y:S01]  /*7780*/  MUFU.EX2 R10, R176 ;  /* 0x000000b0000a7308 */ /* 0x000e620000000800 */
[----:B------:R-:W-:Y:S02]  /*7790*/  FADD.FTZ R5, R92, R5 ;  /* 0x000000055c057221 */ /* 0x000fe40000010000 */
[----:B------:R-:W-:-:S02]  /*77a0*/  FADD.FTZ R4, R84, R4 ;  /* 0x0000000454047221 */ /* 0x000fc40000010000 */
[----:B------:R-:W-:Y:S02]  /*77b0*/  FADD.FTZ R0, R95, R0 ;  /* 0x000000005f007221 */ /* 0x000fe40000010000 */
[----:B------:R-:W-:Y:S01]  /*77c0*/  FADD.FTZ R2, R138, R2 ;  /* 0x000000028a027221 */ /* 0x000fe20000010000 */
[----:B------:R-:W-:Y:S01]  /*77d0*/  MUFU.EX2 R80, R157 ;  /* 0x0000009d00507308 */ /* 0x000fe20000000800 */
[----:B------:R-:W-:Y:S02]  /*77e0*/  FADD.FTZ R5, R87, R5 ;  /* 0x0000000557057221 */ /* 0x000fe40000010000 */
[----:B------:R-:W-:-:S05]  /*77f0*/  FADD.FTZ R4, R83, R4 ;  /* 0x0000000453047221 */ /* 0x000fca0000010000 */
[----:B------:R2:W-:Y:S01]  /*7800*/  MUFU.EX2 R27, R158 ;  /* 0x0000009e001b7308 */ /* 0x0005e20000000800 */
[----:B------:R-:W-:Y:S02]  /*7810*/  FADD.FTZ R0, R96, R0 ;  /* 0x0000000060007221 */ /* 0x000fe40000010000 */
[----:B------:R-:W-:-:S05]  /*7820*/  FADD.FTZ R2, R99, R2 ;  /* 0x0000000263027221 */ /* 0x000fca0000010000 */
[----:B------:R-:W3:Y:S01]  /*7830*/  MUFU.EX2 R22, R161 ;  /* 0x000000a100167308 */ /* 0x000ee20000000800 */
[----:B-1----:R-:W-:Y:S01]  /*7840*/  FADD.FTZ R5, R20, R5 ;  /* 0x0000000514057221 */ /* 0x002fe20000010000 */
[----:B--2---:R-:W1:Y:S06]  /*7850*/  LDSM.16.MT88.4 R156, [R219+0xb800] ;  /* 0x00b80000db9c783b */ /* 0x004e6c0000004200 */
[----:B------:R-:W2:Y:S01]  /*7860*/  MUFU.EX2 R17, R170 ;  /* 0x000000aa00117308 */ /* 0x000ea20000000800 */
[----:B----4-:R-:W-:Y:S02]  /*7870*/  FADD.FTZ R4, R16, R4 ;  /* 0x0000000410047221 */ /* 0x010fe40000010000 */
[----:B------:R-:W-:-:S05]  /*7880*/  FADD.FTZ R0, R26, R0 ;  /* 0x000000001a007221 */ /* 0x000fca0000010000 */
[----:B------:R-:W4:Y:S01]  /*7890*/  MUFU.EX2 R9, R171 ;  /* 0x000000ab00097308 */ /* 0x000f220000000800 */
[----:B------:R-:W-:-:S07]  /*78a0*/  FADD.FTZ R2, R82, R2 ;  /* 0x0000000252027221 */ /* 0x000fce0000010000 */
[----:B------:R-:W2:Y:S01]  /*78b0*/  MUFU.EX2 R21, R162 ;  /* 0x000000a200157308 */ /* 0x000ea20000000800 */
[----:B------:R-:W-:Y:S02]  /*78c0*/  FADD.FTZ R5, R19, R5 ;  /* 0x0000000513057221 */ /* 0x000fe40000010000 */
[----:B------:R-:W-:Y:S02]  /*78d0*/  FADD.FTZ R4, R11, R4 ;  /* 0x000000040b047221 */ /* 0x000fe40000010000 */
[----:B------:R-:W-:Y:S02]  /*78e0*/  FADD.FTZ R0, R23, R0 ;  /* 0x0000000017007221 */ /* 0x000fe40000010000 */
[----:B------:R-:W-:Y:S02]  /*78f0*/  FADD.FTZ R2, R81, R2 ;  /* 0x0000000251027221 */ /* 0x000fe40000010000 */
[----:B------:R-:W-:Y:S02]  /*7900*/  FADD.FTZ R5, R18, R5 ;  /* 0x0000000512057221 */ /* 0x000fe40000010000 */
[----:B------:R-:W-:-:S02]  /*7910*/  FADD.FTZ R4, R10, R4 ;  /* 0x000000040a047221 */ /* 0x000fc40000010000 */
[----:B---3--:R-:W-:Y:S02]  /*7920*/  FADD.FTZ R0, R22, R0 ;  /* 0x0000000016007221 */ /* 0x008fe40000010000 */
[----:B------:R-:W-:Y:S02]  /*7930*/  FADD.FTZ R2, R80, R2 ;  /* 0x0000000250027221 */ /* 0x000fe40000010000 */
[----:B--2---:R-:W-:Y:S02]  /*7940*/  FADD.FTZ R5, R17, R5 ;  /* 0x0000000511057221 */ /* 0x004fe40000010000 */
[----:B----4-:R-:W-:Y:S02]  /*7950*/  FADD.FTZ R4, R9, R4 ;  /* 0x0000000409047221 */ /* 0x010fe40000010000 */
[----:B------:R-:W-:Y:S02]  /*7960*/  FADD.FTZ R0, R21, R0 ;  /* 0x0000000015007221 */ /* 0x000fe40000010000 */
[----:B------:R-:W-:Y:S01]  /*7970*/  FADD.FTZ R2, R27, R2 ;  /* 0x000000021b027221 */ /* 0x000fe20000010000 */
[----:B------:R2:W-:Y:S04]  /*7980*/  STL [R1+0xc], R5 ;  /* 0x00000c0501007387 */ /* 0x0005e80000100800 */
[----:B------:R2:W-:Y:S04]  /*7990*/  STL [R1+0x10], R4 ;  /* 0x0000100401007387 */ /* 0x0005e80000100800 */
[----:B------:R2:W-:Y:S04]  /*79a0*/  STL [R1+0x18], R0 ;  /* 0x0000180001007387 */ /* 0x0005e80000100800 */
[----:B------:R2:W-:Y:S01]  /*79b0*/  STL [R1+0x14], R2 ;  /* 0x0000140201007387 */ /* 0x0005e20000100800 */
[----:B------:R-:W-:-:S02]  /*79c0*/  F2FP.BF16.PACK_AB R172, R81, R82 ;  /* 0x0000005251ac723e */ /* 0x000fc400000010ff */
[----:B------:R-:W-:Y:S02]  /*79d0*/  F2FP.BF16.PACK_AB R173, R23, R26 ;  /* 0x0000001a17ad723e */ /* 0x000fe400000010ff */
[----:B------:R-:W-:Y:S02]  /*79e0*/  F2FP.BF16.PACK_AB R174, R27, R80 ;  /* 0x000000501bae723e */ /* 0x000fe400000010ff */
[----:B------:R-:W-:Y:S02]  /*79f0*/  F2FP.BF16.PACK_AB R175, R21, R22 ;  /* 0x0000001615af723e */ /* 0x000fe400000010ff */
[----:B------:R-:W-:Y:S02]  /*7a00*/  F2FP.BF16.PACK_AB R140, R19, R20 ;  /* 0x00000014138c723e */ /* 0x000fe400000010ff */
[----:B------:R-:W-:Y:S02]  /*7a10*/  F2FP.BF16.PACK_AB R141, R11, R16 ;  /* 0x000000100b8d723e */ /* 0x000fe400000010ff */
[----:B------:R-:W-:-:S02]  /*7a20*/  F2FP.BF16.PACK_AB R142, R17, R18 ;  /* 0x00000012118e723e */ /* 0x000fc400000010ff */
[----:B------:R-:W-:Y:S01]  /*7a30*/  F2FP.BF16.PACK_AB R143, R9, R10 ;  /* 0x0000000a098f723e */ /* 0x000fe200000010ff */
[C---:B------:R-:W-:Y:S08]  /*7a40*/  HMMA.16816.F32.BF16 R196, R172.reuse, R164, R104 ;  /* 0x000000a4acc4723c */ /* 0x040ff00000041868 */
[C---:B------:R-:W-:Y:S08]  /*7a50*/  HMMA.16816.F32.BF16 R200, R172.reuse, R166, R100 ;  /* 0x000000a6acc8723c */ /* 0x040ff00000041864 */
[C---:B-1----:R-:W-:Y:S08]  /*7a60*/  HMMA.16816.F32.BF16 R188, R172.reuse, R156, R88 ;  /* 0x0000009cacbc723c */ /* 0x042ff00000041858 */
[C---:B------:R-:W-:Y:S08]  /*7a70*/  HMMA.16816.F32.BF16 R192, R172.reuse, R158, R76 ;  /* 0x0000009eacc0723c */ /* 0x040ff0000004184c */
[C---:B------:R-:W-:Y:S08]  /*7a80*/  HMMA.16816.F32.BF16 R180, R172.reuse, R148, R72 ;  /* 0x00000094acb4723c */ /* 0x040ff00000041848 */
[----:B------:R-:W-:Y:S08]  /*7a90*/  HMMA.16816.F32.BF16 R184, R172, R150, R68 ;  /* 0x00000096acb8723c */ /* 0x000ff00000041844 */
[C---:B------:R-:W-:Y:S08]  /*7aa0*/  HMMA.16816.F32.BF16 R168, R140.reuse, R164, R56 ;  /* 0x000000a48ca8723c */ /* 0x040ff00000041838 */
[C---:B------:R-:W-:Y:S08]  /*7ab0*/  HMMA.16816.F32.BF16 R160, R140.reuse, R156, R40 ;  /* 0x0000009c8ca0723c */ /* 0x040ff00000041828 */
[----:B------:R-:W-:Y:S08]  /*7ac0*/  HMMA.16816.F32.BF16 R152, R140, R148, R28 ;  /* 0x000000948c98723c */ /* 0x000ff0000004181c */
[----:B------:R-:W-:Y:S08]  /*7ad0*/  HMMA.16816.F32.BF16 R176, R172, R12, R64 ;  /* 0x0000000cacb0723c */ /* 0x000ff00000041840 */
[C---:B------:R-:W-:Y:S08]  /*7ae0*/  HMMA.16816.F32.BF16 R164, R140.reuse, R166, R48 ;  /* 0x000000a68ca4723c */ /* 0x040ff00000041830 */
[C---:B------:R-:W-:Y:S08]  /*7af0*/  HMMA.16816.F32.BF16 R156, R140.reuse, R158, R36 ;  /* 0x0000009e8c9c723c */ /* 0x040ff00000041824 */
[C---:B------:R-:W-:Y:S08]  /*7b00*/  HMMA.16816.F32.BF16 R148, R140.reuse, R150, R32 ;  /* 0x000000968c94723c */ /* 0x040ff00000041820 */
[----:B------:R-:W-:Y:S08]  /*7b10*/  HMMA.16816.F32.BF16 R144, R140, R12, R52 ;  /* 0x0000000c8c90723c */ /* 0x000ff00000041834 */
[-C--:B------:R-:W-:Y:S08]  /*7b20*/  HMMA.16816.F32.BF16 R172, R172, R14.reuse, R60 ;  /* 0x0000000eacac723c */ /* 0x080ff0000004183c */
[----:B------:R-:W-:Y:S01]  /*7b30*/  HMMA.16816.F32.BF16 R140, R140, R14, R44 ;  /* 0x0000000e8c8c723c */ /* 0x000fe2000004182c */
[----:B------:R-:W-:Y:S07]  /*7b40*/  @!P0 BRA `(.L_x_6) ;  /* 0x000054d000008947 */ /* 0x000fee0003800000 */
[----:B--2---:R-:W2:Y:S01]  /*7b50*/  LDL.LU R247, [R1+0x8] ;  /* 0x0000080001f77983 */ /* 0x004ea20000300800 */
[----:B------:R-:W-:Y:S01]  /*7b60*/  IMAD.MOV.U32 R252, RZ, RZ, c[0x0][0x1a4] ;  /* 0x00006900fffc7624 */ /* 0x000fe200078e00ff */
[----:B-----5:R-:W-:Y:S01]  /*7b70*/  MOV R133, R135 ;  /* 0x0000008700857202 */ /* 0x020fe20000000f00 */
[----:B------:R-:W-:Y:S01]  /*7b80*/  IMAD.MOV.U32 R246, RZ, RZ, c[0x0][0x1a0] ;  /* 0x00006800fff67624 */ /* 0x000fe200078e00ff */
[----:B------:R-:W-:Y:S01]  /*7b90*/  MOV R138, R3 ;  /* 0x00000003008a7202 */ /* 0x000fe20000000f00 */
[----:B------:R-:W-:-:S02]  /*7ba0*/  IMAD.MOV.U32 R132, RZ, RZ, R136 ;  /* 0x000000ffff847224 */ /* 0x000fc400078e0088 */
[----:B------:R-:W-:Y:S01]  /*7bb0*/  IMAD.MOV.U32 R137, RZ, RZ, R134 ;  /* 0x000000ffff897224 */ /* 0x000fe200078e0086 */
[----:B------:R-:W-:Y:S02]  /*7bc0*/  SHF.L.U64.HI R0, R246, 0x5, R252 ;  /* 0x00000005f6007819 */ /* 0x000fe400000102fc */
[----:B--2---:R-:W-:-:S05]  /*7bd0*/  LEA.HI.SX32 R2, R247, 0xfffffffe, 0x19 ;  /* 0xfffffffef7027811 */ /* 0x004fca00078fcaff */
[----:B------:R1:W-:Y:S01]  /*7be0*/  STL [R1], R2 ;  /* 0x0000000201007387 */ /* 0x0003e20000100800 */
[----:B------:R-:W-:Y:S05]  /*7bf0*/  BRA `(.L_x_7) ;  /* 0x000002a000007947 */ /* 0x000fea0003800000 */
.L_x_9:
[----:B------:R-:W2:Y:S01]  /*7c00*/  LDL.64 R238, [R1+0x40] ;  /* 0x0000400001ee7983 */ /* 0x000ea20000100a00 */
[----:B------:R-:W-:Y:S01]  /*7c10*/  ULDC.64 UR4, c[0x0][0x198] ;  /* 0x0000660000047ab9 */ /* 0x000fe20000000a00 */
[----:B------:R-:W-:Y:S01]  /*7c20*/  IADD3 R0, R212, -0x1, RZ ;  /* 0xffffffffd4007810 */ /* 0x000fe20007ffe0ff */
[----:B------:R-:W-:Y:S01]  /*7c30*/  USHF.L.U32 UR6, UR4, 0x5, URZ ;  /* 0x0000000504067899 */ /* 0x000fe2000800063f */
[----:B------:R-:W3:Y:S01]  /*7c40*/  LDL.64 R236, [R1+0x30] ;  /* 0x0000300001ec7983 */ /* 0x000ee20000100a00 */
[----:B------:R-:W-:Y:S01]  /*7c50*/  USHF.L.U64.HI UR5, UR4, 0x5, UR5 ;  /* 0x0000000504057899 */ /* 0x000fe20008010205 */
[----:B------:R-:W-:Y:S01]  /*7c60*/  SHF.R.S32.HI R2, RZ, 0x1f, R0 ;  /* 0x0000001fff027819 */ /* 0x000fe20000011400 */
[----:B------:R-:W-:Y:S04]  /*7c70*/  IMAD.WIDE.U32 R134, R0, c[0x0][0x198], RZ ;  /* 0x0000660000867a25 */ /* 0x000fe800078e00ff */
[----:B------:R-:W-:Y:S04]  /*7c80*/  IMAD R2, R2, c[0x0][0x198], RZ ;  /* 0x0000660002027a24 */ /* 0x000fe800078e02ff */
[----:B------:R-:W-:Y:S04]  /*7c90*/  IMAD R2, R0, c[0x0][0x19c], R2 ;  /* 0x0000670000027a24 */ /* 0x000fe800078e0202 */
[----:B------:R-:W-:Y:S01]  /*7ca0*/  IMAD.IADD R3, R135, 0x1, R2 ;  /* 0x0000000187037824 */ /* 0x000fe200078e0202 */
[----:B--2---:R-:W-:Y:S04]  /*7cb0*/  LEA R0, P1, R134, R238, 0x7 ;  /* 0x000000ee86007211 */ /* 0x004fe800078238ff */
[----:B------:R-:W-:Y:S02]  /*7cc0*/  LEA R2, P2, R0, c[0x0][0x168], 0x1 ;  /* 0x00005a0000027a11 */ /* 0x000fe400078408ff */
[----:B---3--:R-:W-:Y:S02]  /*7cd0*/  LEA.HI.X R3, R134, R237, R3, 0x7, P1 ;  /* 0x000000ed86037211 */ /* 0x008fe400008f3c03 */
[----:B------:R-:W-:Y:S02]  /*7ce0*/  IADD3 R204, P1, R2, UR6, RZ ;  /* 0x0000000602cc7c10 */ /* 0x000fe4000ff3e0ff */
[----:B------:R-:W-:Y:S02]  /*7cf0*/  LEA.HI.X R3, R0, c[0x0][0x16c], R3, 0x1, P2 ;  /* 0x00005b0000037a11 */ /* 0x000fe400010f0c03 */
[----:B------:R-:W-:Y:S02]  /*7d00*/  IADD3 R210, P2, R204, UR6, RZ ;  /* 0x00000006ccd27c10 */ /* 0x000fe4000ff5e0ff */
[----:B------:R-:W-:Y:S01]  /*7d10*/  IADD3.X R205, R3, UR5, RZ, P1, !PT ;  /* 0x0000000503cd7c10 */ /* 0x000fe20008ffe4ff */
[----:B------:R-:W-:Y:S01]  /*7d20*/  @!PT LDS RZ, [RZ] ;  /* 0x00000000fffff984 */ /* 0x000fe20000000800 */
[----:B------:R-:W-:Y:S01]  /*7d30*/  @!PT LDS RZ, [RZ] ;  /* 0x00000000fffff984 */ /* 0x000fe20000000800 */
[----:B------:R-:W-:Y:S01]  /*7d40*/  @!PT LDS RZ, [RZ] ;  /* 0x00000000fffff984 */ /* 0x000fe20000000800 */
[----:B------:R1:W-:Y:S01]  /*7d50*/  LDGSTS.E.BYPASS.LTC128B.128 [R234+0x4000], [R2.64] ;  /* 0x0400000002ea7fae */ /* 0x0003e2000b901d48 */
[----:B------:R-:W-:Y:S02]  /*7d60*/  IADD3 R208, P1, R210, UR6, RZ ;  /* 0x00000006d2d07c10 */ /* 0x000fe4000ff3e0ff */
[----:B------:R-:W-:Y:S01]  /*7d70*/  IADD3.X R211, R205, UR5, RZ, P2, !PT ;  /* 0x00000005cdd37c10 */ /* 0x000fe200097fe4ff */
[----:B------:R2:W-:Y:S01]  /*7d80*/  LDGSTS.E.BYPASS.LTC128B.128 [R234+0x4800], [R204.64] ;  /* 0x04800000ccea7fae */ /* 0x0005e2000b901d48 */
[----:B------:R-:W-:Y:S02]  /*7d90*/  IADD3 R206, P2, R208, UR6, RZ ;  /* 0x00000006d0ce7c10 */ /* 0x000fe4000ff5e0ff */
[----:B------:R-:W-:Y:S01]  /*7da0*/  IADD3.X R209, R211, UR5, RZ, P1, !PT ;  /* 0x00000005d3d17c10 */ /* 0x000fe20008ffe4ff */
[----:B------:R3:W-:Y:S01]  /*7db0*/  LDGSTS.E.BYPASS.LTC128B.128 [R234+0x5000], [R210.64] ;  /* 0x05000000d2ea7fae */ /* 0x0007e2000b901d48 */
[----:B------:R-:W-:Y:S02]  /*7dc0*/  IADD3 R134, P1, R206, UR6, RZ ;  /* 0x00000006ce867c10 */ /* 0x000fe4000ff3e0ff */
[----:B------:R-:W-:Y:S01]  /*7dd0*/  IADD3.X R207, R209, UR5, RZ, P2, !PT ;  /* 0x00000005d1cf7c10 */ /* 0x000fe200097fe4ff */
[----:B------:R3:W-:Y:S03]  /*7de0*/  LDGSTS.E.BYPASS.LTC128B.128 [R234+0x5800], [R208.64] ;  /* 0x05800000d0ea7fae */ /* 0x0007e6000b901d48 */
[----:B------:R-:W-:Y:S01]  /*7df0*/  IADD3.X R135, R207, UR5, RZ, P1, !PT ;  /* 0x00000005cf877c10 */ /* 0x000fe20008ffe4ff */
[----:B------:R3:W-:Y:S04]  /*7e00*/  LDGSTS.E.BYPASS.LTC128B.128 [R234+0x6000], [R206.64] ;  /* 0x06000000ceea7fae */ /* 0x0007e8000b901d48 */
[----:B------:R3:W-:Y:S01]  /*7e10*/  LDGSTS.E.BYPASS.LTC128B.128 [R234+0x6800], [R134.64] ;  /* 0x0680000086ea7fae */ /* 0x0007e2000b901d48 */
[----:B-1----:R-:W-:Y:S04]  /*7e20*/  IADD3 R2, P2, R134, UR6, RZ ;  /* 0x0000000686027c10 */ /* 0x002fe8000ff5e0ff */
[----:B--2---:R-:W-:Y:S02]  /*7e30*/  IADD3 R204, P1, R2, UR6, RZ ;  /* 0x0000000602cc7c10 */ /* 0x004fe4000ff3e0ff */
[----:B------:R-:W-:Y:S04]  /*7e40*/  IADD3.X R3, R135, UR5, RZ, P2, !PT ;  /* 0x0000000587037c10 */ /* 0x000fe800097fe4ff */
[----:B------:R-:W-:Y:S01]  /*7e50*/  IADD3.X R205, R3, UR5, RZ, P1, !PT ;  /* 0x0000000503cd7c10 */ /* 0x000fe20008ffe4ff */
[----:B------:R3:W-:Y:S04]  /*7e60*/  LDGSTS.E.BYPASS.LTC128B.128 [R234+0x7000], [R2.64] ;  /* 0x0700000002ea7fae */ /* 0x0007e8000b901d48 */
[----:B------:R3:W-:Y:S04]  /*7e70*/  LDGSTS.E.BYPASS.LTC128B.128 [R234+0x7800], [R204.64] ;  /* 0x07800000ccea7fae */ /* 0x0007e8000b901d48 */
[----:B------:R-:W0:Y:S01]  /*7e80*/  LDGDEPBAR ;  /* 0x00000000000079af */ /* 0x000e220000000000 */
[----:B------:R-:W-:-:S05]  /*7e90*/  BRA `(.L_x_8) ;  /* 0x00000da000007947 */ /* 0x000fca0003800000 */
.L_x_7:
[----:B------:R-:W2:Y:S01]  /*7ea0*/  LDL R134, [R1] ;  /* 0x0000000001867983 */ /* 0x000ea20000100800 */
[----:B------:R-:W-:Y:S04]  /*7eb0*/  DEPBAR.LE SB0, 0x0 ;  /* 0x000080000000791a */ /* 0x000fe80000000000 */
[----:B------:R-:W3:Y:S01]  /*7ec0*/  LDL.64 R14, [R1+0x38] ;  /* 0x00003800010e7983 */ /* 0x000ee20000100a00 */
[----:B------:R-:W-:Y:S02]  /*7ed0*/  IMAD.MOV.U32 R6, RZ, RZ, c[0x0][0x1a0] ;  /* 0x00006800ff067624 */ /* 0x000fe400078e00ff */
[----:B------:R-:W-:Y:S03]  /*7ee0*/  IMAD.MOV.U32 R8, RZ, RZ, c[0x0][0x1a4] ;  /* 0x00006900ff087624 */ /* 0x000fe600078e00ff */
[----:B------:R-:W4:Y:S04]  /*7ef0*/  LDL R10, [R1+0x48] ;  /* 0x00004800010a7983 */ /* 0x000f280000100800 */
[----:B------:R-:W-:Y:S01]  /*7f00*/  BAR.SYNC.DEFER_BLOCKING 0x0 ;  /* 0x0000000000007b1d */ /* 0x000fe20000010000 */
[----:B--2---:R-:W-:Y:S01]  /*7f10*/  SHF.R.S32.HI R0, RZ, 0x1f, R134 ;  /* 0x0000001fff007819 */ /* 0x004fe20000011486 */
[----:B------:R-:W-:Y:S04]  /*7f20*/  IMAD.WIDE.U32 R4, R134, c[0x0][0x1a0], RZ ;  /* 0x0000680086047a25 */ /* 0x000fe800078e00ff */
[----:B------:R-:W-:Y:S02]  /*7f30*/  IMAD R0, R0, c[0x0][0x1a0], RZ ;  /* 0x0000680000007a24 */ /* 0x000fe400078e02ff */
[----:B---3--:R-:W-:Y:S02]  /*7f40*/  IMAD.SHL.U32 R15, R6, 0x20, RZ ;  /* 0x00000020060f7824 */ /* 0x008fe400078e00ff */
[----:B-1----:R-:W-:Y:S01]  /*7f50*/  IMAD R2, R134, c[0x0][0x1a4], R0 ;  /* 0x0000690086027a24 */ /* 0x002fe200078e0200 */
[----:B------:R-:W-:Y:S02]  /*7f60*/  LEA R0, P0, R4, R14, 0x7 ;  /* 0x0000000e04007211 */ /* 0x000fe400078038ff */
[----:B------:R-:W-:Y:S01]  /*7f70*/  SHF.L.U64.HI R14, R6, 0x5, R8 ;  /* 0x00000005060e7819 */ /* 0x000fe20000010208 */
[----:B------:R-:W-:Y:S01]  /*7f80*/  IMAD.IADD R3, R5, 0x1, R2 ;  /* 0x0000000105037824 */ /* 0x000fe200078e0202 */
[----:B------:R-:W-:Y:S04]  /*7f90*/  LEA R2, P1, R0, c[0x0][0x170], 0x1 ;  /* 0x00005c0000027a11 */ /* 0x000fe800078208ff */
[----:B----4-:R-:W-:Y:S02]  /*7fa0*/  LEA.HI.X R4, R4, R10, R3, 0x7, P0 ;  /* 0x0000000a04047211 */ /* 0x010fe400000f3c03 */
[-C--:B------:R-:W-:Y:S02]  /*7fb0*/  IADD3 R6, P0, R2, R15.reuse, RZ ;  /* 0x0000000f02067210 */ /* 0x080fe40007f1e0ff */
[----:B------:R-:W-:Y:S02]  /*7fc0*/  LEA.HI.X R3, R0, c[0x0][0x174], R4, 0x1, P1 ;  /* 0x00005d0000037a11 */ /* 0x000fe400008f0c04 */
[-C--:B------:R-:W-:Y:S03]  /*7fd0*/  IADD3 R12, P1, R6, R15.reuse, RZ ;  /* 0x0000000f060c7210 */ /* 0x080fe60007f3e0ff */
[----:B------:R-:W-:Y:S01]  /*7fe0*/  @!PT LDS RZ, [RZ] ;  /* 0x00000000fffff984 */ /* 0x000fe20000000800 */
[----:B------:R-:W-:Y:S01]  /*7ff0*/  @!PT LDS RZ, [RZ] ;  /* 0x00000000fffff984 */ /* 0x000fe20000000800 */
[----:B------:R-:W-:Y:S01]  /*8000*/  @!PT LDS RZ, [RZ] ;  /* 0x00000000fffff984 */ /* 0x000fe20000000800 */
[----:B------:R1:W-:Y:S01]  /*8010*/  LDGSTS.E.BYPASS.LTC128B.128 [R234+0x8000], [R2.64] ;  /* 0x0800000002ea7fae */ /* 0x0003e2000b901d48 */
[--C-:B------:R-:W-:Y:S01]  /*8020*/  IMAD.X R7, R3, 0x1, R14.reuse, P0 ;  /* 0x0000000103077824 */ /* 0x100fe200000e060e */
[-C--:B------:R-:W-:Y:S03]  /*8030*/  IADD3 R10, P0, R12, R15.reuse, RZ ;  /* 0x0000000f0c0a7210 */ /* 0x080fe60007f1e0ff */
[--C-:B------:R-:W-:Y:S01]  /*8040*/  IMAD.X R13, R7, 0x1, R14.reuse, P1 ;  /* 0x00000001070d7824 */ /* 0x100fe200008e060e */
[-C--:B------:R-:W-:Y:S02]  /*8050*/  IADD3 R8, P1, R10, R15.reuse, RZ ;  /* 0x0000000f0a087210 */ /* 0x080fe40007f3e0ff */
[----:B------:R2:W-:Y:S02]  /*8060*/  LDGSTS.E.BYPASS.LTC128B.128 [R234+0x8800], [R6.64] ;  /* 0x0880000006ea7fae */ /* 0x0005e4000b901d48 */
[-C--:B------:R-:W-:Y:S02]  /*8070*/  IADD3.X R11, R13, R14.reuse, RZ, P0, !PT ;  /* 0x0000000e0d0b7210 */ /* 0x080fe400007fe4ff */
[-C--:B------:R-:W-:Y:S03]  /*8080*/  IADD3 R4, P0, R8, R15.reuse, RZ ;  /* 0x0000000f08047210 */ /* 0x080fe60007f1e0ff */
[--C-:B------:R-:W-:Y:S01]  /*8090*/  IMAD.X R9, R11, 0x1, R14.reuse, P1 ;  /* 0x000000010b097824 */ /* 0x100fe200008e060e */
[----:B------:R3:W-:Y:S03]  /*80a0*/  LDGSTS.E.BYPASS.LTC128B.128 [R234+0x9000], [R12.64] ;  /* 0x090000000cea7fae */ /* 0x0007e6000b901d48 */
[--C-:B------:R-:W-:Y:S05]  /*80b0*/  IMAD.X R5, R9, 0x1, R14.reuse, P0 ;  /* 0x0000000109057824 */ /* 0x100fea00000e060e */
[----:B------:R4:W-:Y:S01]  /*80c0*/  LDGSTS.E.BYPASS.LTC128B.128 [R234+0x9800], [R10.64] ;  /* 0x098000000aea7fae */ /* 0x0009e2000b901d48 */
[-C--:B-1----:R-:W-:Y:S07]  /*80d0*/  IADD3 R2, P1, R4, R15.reuse, RZ ;  /* 0x0000000f04027210 */ /* 0x082fee0007f3e0ff */
[----:B------:R4:W-:Y:S01]  /*80e0*/  LDGSTS.E.BYPASS.LTC128B.128 [R234+0xa000], [R8.64] ;  /* 0x0a00000008ea7fae */ /* 0x0009e2000b901d48 */
[----:B------:R-:W-:Y:S01]  /*80f0*/  IMAD.X R3, R5, 0x1, R14, P1 ;  /* 0x0000000105037824 */ /* 0x000fe200008e060e */
[----:B--2---:R-:W-:Y:S04]  /*8100*/  IADD3 R6, P0, R2, R15, RZ ;  /* 0x0000000f02067210 */ /* 0x004fe80007f1e0ff */
[----:B------:R-:W-:Y:S02]  /*8110*/  IADD3.X R7, R3, R14, RZ, P0, !PT ;  /* 0x0000000e03077210 */ /* 0x000fe400007fe4ff */
[----:B------:R1:W-:Y:S08]  /*8120*/  LDGSTS.E.BYPASS.LTC128B.128 [R234+0xa800], [R4.64] ;  /* 0x0a80000004ea7fae */ /* 0x0003f0000b901d48 */
[----:B------:R2:W-:Y:S08]  /*8130*/  LDGSTS.E.BYPASS.LTC128B.128 [R234+0xb000], [R2.64] ;  /* 0x0b00000002ea7fae */ /* 0x0005f0000b901d48 */
[----:B------:R1:W-:Y:S08]  /*8140*/  LDGSTS.E.BYPASS.LTC128B.128 [R234+0xb800], [R6.64] ;  /* 0x0b80000006ea7fae */ /* 0x0003f0000b901d48 */
[----:B------:R-:W-:Y:S08]  /*8150*/  LDSM.16.M88.4 R128, [R222] ;  /* 0x00000000de80783b */ /* 0x000ff00000000200 */
[----:B------:R-:W1:Y:S08]  /*8160*/  LDSM.16.M88.4 R16, [R139+0x4000] ;  /* 0x004000008b10783b */ /* 0x000e700000000200 */
[----:B------:R-:W4:Y:S08]  /*8170*/  LDSM.16.M88.4 R124, [R222+0x2000] ;  /* 0x00200000de7c783b */ /* 0x000f300000000200 */
[----:B------:R-:W5:Y:S08]  /*8180*/  LDSM.16.M88.4 R32, [R139+0x4800] ;  /* 0x004800008b20783b */ /* 0x000f700000000200 */
[----:B------:R-:W0:Y:S08]  /*8190*/  LDGDEPBAR ;  /* 0x00000000000079af */ /* 0x000e300000000000 */
[----:B------:R-:W2:Y:S01]  /*81a0*/  LDSM.16.M88.4 R48, [R139+0x5000] ;  /* 0x005000008b30783b */ /* 0x000ea20000000200 */
[-C--:B-1----:R-:W-:Y:S07]  /*81b0*/  HMMA.16816.F32.BF16 R4, R128, R16.reuse, RZ ;  /* 0x000000108004723c */ /* 0x082fee00000418ff */
[----:B------:R-:W1:Y:S01]  /*81c0*/  LDSM.16.M88.4 R64, [R139+0x5800] ;  /* 0x005800008b40783b */ /* 0x000e620000000200 */
[C---:B----4-:R-:W-:Y:S07]  /*81d0*/  HMMA.16816.F32.BF16 R8, R124.reuse, R16, RZ ;  /* 0x000000107c08723c */ /* 0x050fee00000418ff */
[----:B------:R-:W4:Y:S01]  /*81e0*/  LDSM.16.M88.4 R80, [R139+0x6000] ;  /* 0x006000008b50783b */ /* 0x000f220000000200 */
[-C--:B---3--:R-:W-:Y:S07]  /*81f0*/  HMMA.16816.F32.BF16 R12, R124, R18.reuse, RZ ;  /* 0x000000127c0c723c */ /* 0x088fee00000418ff */
[----:B------:R-:W3:Y:S01]  /*8200*/  LDSM.16.M88.4 R96, [R139+0x6800] ;  /* 0x006800008b60783b */ /* 0x000ee20000000200 */
[C---:B------:R-:W-:Y:S07]  /*8210*/  HMMA.16816.F32.BF16 R16, R128.reuse, R18, RZ ;  /* 0x000000128010723c */ /* 0x040fee00000418ff */
[----:B------:R-:W1:Y:S01]  /*8220*/  LDSM.16.M88.4 R112, [R139+0x7000] ;  /* 0x007000008b70783b */ /* 0x000e620000000200 */
[-C--:B-----5:R-:W-:Y:S07]  /*8230*/  HMMA.16816.F32.BF16 R20, R128, R32.reuse, RZ ;  /* 0x000000208014723c */ /* 0x0a0fee00000418ff */
[----:B------:R-:W5:Y:S01]  /*8240*/  LDSM.16.M88.4 R204, [R139+0x7800] ;  /* 0x007800008bcc783b */ /* 0x000f620000000200 */
[C---:B------:R-:W-:Y:S07]  /*8250*/  HMMA.16816.F32.BF16 R24, R124.reuse, R32, RZ ;  /* 0x000000207c18723c */ /* 0x040fee00000418ff */
[----:B------:R-:W-:Y:S01]  /*8260*/  LDSM.16.M88.4 R208, [R225] ;  /* 0x00000000e1d0783b */ /* 0x000fe20000000200 */
[-C--:B------:R-:W-:Y:S07]  /*8270*/  HMMA.16816.F32.BF16 R28, R124, R34.reuse, RZ ;  /* 0x000000227c1c723c */ /* 0x080fee00000418ff */
[----:B------:R-:W-:Y:S01]  /*8280*/  LDSM.16.M88.4 R212, [R225+0x2000] ;  /* 0x00200000e1d4783b */ /* 0x000fe20000000200 */
[C---:B------:R-:W-:Y:S08]  /*8290*/  HMMA.16816.F32.BF16 R32, R128.reuse, R34, RZ ;  /* 0x000000228020723c */ /* 0x040ff000000418ff */
[-C--:B--2---:R-:W-:Y:S08]  /*82a0*/  HMMA.16816.F32.BF16 R36, R128, R48.reuse, RZ ;  /* 0x000000308024723c */ /* 0x084ff000000418ff */
[C---:B------:R-:W-:Y:S08]  /*82b0*/  HMMA.16816.F32.BF16 R40, R124.reuse, R48, RZ ;  /* 0x000000307c28723c */ /* 0x040ff000000418ff */
[-C--:B------:R-:W-:Y:S08]  /*82c0*/  HMMA.16816.F32.BF16 R44, R124, R50.reuse, RZ ;  /* 0x000000327c2c723c */ /* 0x080ff000000418ff */
[C---:B------:R-:W-:Y:S08]  /*82d0*/  HMMA.16816.F32.BF16 R48, R128.reuse, R50, RZ ;  /* 0x000000328030723c */ /* 0x040ff000000418ff */
[-C--:B-1----:R-:W-:Y:S08]  /*82e0*/  HMMA.16816.F32.BF16 R52, R128, R64.reuse, RZ ;  /* 0x000000408034723c */ /* 0x082ff000000418ff */
[C---:B------:R-:W-:Y:S08]  /*82f0*/  HMMA.16816.F32.BF16 R56, R124.reuse, R64, RZ ;  /* 0x000000407c38723c */ /* 0x040ff000000418ff */
[-C--:B------:R-:W-:Y:S08]  /*8300*/  HMMA.16816.F32.BF16 R60, R124, R66.reuse, RZ ;  /* 0x000000427c3c723c */ /* 0x080ff000000418ff */
[C---:B------:R-:W-:Y:S08]  /*8310*/  HMMA.16816.F32.BF16 R64, R128.reuse, R66, RZ ;  /* 0x000000428040723c */ /* 0x040ff000000418ff */
[-C--:B----4-:R-:W-:Y:S08]  /*8320*/  HMMA.16816.F32.BF16 R68, R128, R80.reuse, RZ ;  /* 0x000000508044723c */ /* 0x090ff000000418ff */
[C---:B------:R-:W-:Y:S08]  /*8330*/  HMMA.16816.F32.BF16 R72, R124.reuse, R80, RZ ;  /* 0x000000507c48723c */ /* 0x040ff000000418ff */
[-C--:B------:R-:W-:Y:S08]  /*8340*/  HMMA.16816.F32.BF16 R76, R124, R82.reuse, RZ ;  /* 0x000000527c4c723c */ /* 0x080ff000000418ff */
[C---:B------:R-:W-:Y:S08]  /*8350*/  HMMA.16816.F32.BF16 R80, R128.reuse, R82, RZ ;  /* 0x000000528050723c */ /* 0x040ff000000418ff */
[-C--:B---3--:R-:W-:Y:S08]  /*8360*/  HMMA.16816.F32.BF16 R84, R128, R96.reuse, RZ ;  /* 0x000000608054723c */ /* 0x088ff000000418ff */
[C---:B------:R-:W-:Y:S08]  /*8370*/  HMMA.16816.F32.BF16 R88, R124.reuse, R96, RZ ;  /* 0x000000607c58723c */ /* 0x040ff000000418ff */
[-C--:B------:R-:W-:Y:S08]  /*8380*/  HMMA.16816.F32.BF16 R92, R124, R98.reuse, RZ ;  /* 0x000000627c5c723c */ /* 0x080ff000000418ff */
[C---:B------:R-:W-:Y:S08]  /*8390*/  HMMA.16816.F32.BF16 R96, R128.reuse, R98, RZ ;  /* 0x000000628060723c */ /* 0x040ff000000418ff */
[-C--:B------:R-:W-:Y:S08]  /*83a0*/  HMMA.16816.F32.BF16 R100, R128, R112.reuse, RZ ;  /* 0x000000708064723c */ /* 0x080ff000000418ff */
[C---:B------:R-:W-:Y:S08]  /*83b0*/  HMMA.16816.F32.BF16 R104, R124.reuse, R112, RZ ;  /* 0x000000707c68723c */ /* 0x040ff000000418ff */
[-C--:B------:R-:W-:Y:S08]  /*83c0*/  HMMA.16816.F32.BF16 R108, R124, R114.reuse, RZ ;  /* 0x000000727c6c723c */ /* 0x080ff000000418ff */
[C---:B------:R-:W-:Y:S08]  /*83d0*/  HMMA.16816.F32.BF16 R112, R128.reuse, R114, RZ ;  /* 0x000000728070723c */ /* 0x040ff000000418ff */
[-C--:B-----5:R-:W-:Y:S08]  /*83e0*/  HMMA.16816.F32.BF16 R116, R128, R204.reuse, RZ ;  /* 0x000000cc8074723c */ /* 0x0a0ff000000418ff */
[C---:B------:R-:W-:Y:S08]  /*83f0*/  HMMA.16816.F32.BF16 R120, R124.reuse, R204, RZ ;  /* 0x000000cc7c78723c */ /* 0x040ff000000418ff */
[-C--:B------:R-:W-:Y:S08]  /*8400*/  HMMA.16816.F32.BF16 R124, R124, R206.reuse, RZ ;  /* 0x000000ce7c7c723c */ /* 0x080ff000000418ff */
[----:B------:R-:W-:Y:S01]  /*8410*/  HMMA.16816.F32.BF16 R128, R128, R206, RZ ;  /* 0x000000ce8080723c */ /* 0x000fe200000418ff */
[----:B------:R-:W1:Y:S07]  /*8420*/  LDSM.16.M88.4 R204, [R221+0x4000] ;  /* 0x00400000ddcc783b */ /* 0x000e6e0000000200 */
[-C--:B-1----:R-:W-:Y:S08]  /*8430*/  HMMA.16816.F32.BF16 R4, R208, R204.reuse, R4 ;  /* 0x000000ccd004723c */ /* 0x082ff00000041804 */
[C---:B------:R-:W-:Y:S08]  /*8440*/  HMMA.16816.F32.BF16 R8, R212.reuse, R204, R8 ;  /* 0x000000ccd408723c */ /* 0x040ff00000041808 */
[-C--:B------:R-:W-:Y:S08]  /*8450*/  HMMA.16816.F32.BF16 R12, R212, R206.reuse, R12 ;  /* 0x000000ced40c723c */ /* 0x080ff0000004180c */
[C---:B------:R-:W-:Y:S01]  /*8460*/  HMMA.16816.F32.BF16 R16, R208.reuse, R206, R16 ;  /* 0x000000ced010723c */ /* 0x040fe20000041810 */
        /* <DEDUP_REMOVED lines=33> */
[-C--:B------:R-:W-:Y:S01]  /*8680*/  HMMA.16816.F32.BF16 R124, R212, R206.reuse, R124 ;  /* 0x000000ced47c723c */ /* 0x080fe2000004187c */
[----:B------:R-:W-:Y:S07]  /*8690*/  LDSM.16.M88.4 R212, [R223+0x2000] ;  /* 0x00200000dfd4783b */ /* 0x000fee0000000200 */
[----:B------:R-:W-:Y:S01]  /*86a0*/  HMMA.16816.F32.BF16 R128, R208, R206, R128 ;  /* 0x000000ced080723c */ /* 0x000fe20000041880 */
[----:B------:R-:W-:Y:S08]  /*86b0*/  LDSM.16.M88.4 R204, [R223] ;  /* 0x00000000dfcc783b */ /* 0x000ff00000000200 */
[----:B------:R-:W1:Y:S02]  /*86c0*/  LDSM.16.M88.4 R208, [R226] ;  /* 0x00000000e2d0783b */ /* 0x000e640000000200 */
[-C--:B-1----:R-:W-:Y:S08]  /*86d0*/  HMMA.16816.F32.BF16 R4, R204, R208.reuse, R4 ;  /* 0x000000d0cc04723c */ /* 0x082ff00000041804 */
[C---:B------:R-:W-:Y:S08]  /*86e0*/  HMMA.16816.F32.BF16 R8, R212.reuse, R208, R8 ;  /* 0x000000d0d408723c */ /* 0x040ff00000041808 */
[-C--:B------:R-:W-:Y:S08]  /*86f0*/  HMMA.16816.F32.BF16 R12, R212, R210.reuse, R12 ;  /* 0x000000d2d40c723c */ /* 0x080ff0000004180c */
[C---:B------:R-:W-:Y:S01]  /*8700*/  HMMA.16816.F32.BF16 R16, R204.reuse, R210, R16 ;  /* 0x000000d2cc10723c */ /* 0x040fe20000041810 */
[----:B------:R-:W1:Y:S07]  /*8710*/  LDSM.16.M88.4 R208, [R233] ;  /* 0x00000000e9d0783b */ /* 0x000e6e0000000200 */
        /* <DEDUP_REMOVED lines=71> */
[----:B------:R-:W1:Y:S01]  /*8b90*/  LDSM.16.M88.4 R208, [R220+0x3800] ;  /* 0x00380000dcd0783b */ /* 0x000e620000000200 */
[----:B------:R-:W-:Y:S07]  /*8ba0*/  DEPBAR.LE SB0, 0x0 ;  /* 0x000080000000791a */ /* 0x000fee0000000000 */
[----:B------:R-:W-:Y:S01]  /*8bb0*/  BAR.SYNC.DEFER_BLOCKING 0x0 ;  /* 0x0000000000007b1d */ /* 0x000fe20000010000 */
[-C--:B-1----:R-:W-:Y:S08]  /*8bc0*/  HMMA.16816.F32.BF16 R116, R204, R208.reuse, R116 ;  /* 0x000000d0cc74723c */ /* 0x082ff00000041874 */
[C---:B------:R-:W-:Y:S08]  /*8bd0*/  HMMA.16816.F32.BF16 R120, R212.reuse, R208, R120 ;  /* 0x000000d0d478723c */ /* 0x040ff00000041878 */
[-C--:B------:R-:W-:Y:S07]  /*8be0*/  HMMA.16816.F32.BF16 R124, R212, R210.reuse, R124 ;  /* 0x000000d2d47c723c */ /* 0x080fee000004187c */
[----:B------:R-:W-:Y:S01]  /*8bf0*/  IMAD.MOV.U32 R212, RZ, RZ, R134 ;  /* 0x000000ffffd47224 */ /* 0x000fe200078e0086 */
[----:B------:R-:W-:Y:S04]  /*8c00*/  HMMA.16816.F32.BF16 R128, R204, R210, R128 ;  /* 0x000000d2cc80723c */ /* 0x000fe80000041880 */
[----:B------:R-:W-:Y:S11]  /*8c10*/  ISETP.GT.AND P0, PT, R212, RZ, PT ;  /* 0x000000ffd400720c */ /* 0x000ff60003f04270 */
[----:B------:R-:W-:Y:S02]  /*8c20*/  @!UPT UIADD3 URZ, URZ, URZ, URZ ;  /* 0x0000003f3f3ff290 */ /* 0x000fe4000fffe03f */
[----:B------:R-:W-:-:S05]  /*8c30*/  @P0 BRA `(.L_x_9) ;  /* 0xffffefc000000947 */ /* 0x000fca000383ffff */
.L_x_8:
[----:B------:R-:W-:Y:S01]  /*8c40*/  FMNMX.FTZ R0, R4, R132, !PT ;  /* 0x0000008404007209 */ /* 0x000fe20007810000 */
[----:B------:R-:W-:Y:S03]  /*8c50*/  STL [R1+0x98], R229 ;  /* 0x000098e501007387 */ /* 0x000fe60000100800 */
[----:B---3--:R-:W-:Y:S01]  /*8c60*/  FMNMX.FTZ R2, R5, R0, !PT ;  /* 0x0000000005027209 */ /* 0x008fe20007810000 */
[----:B------:R-:W-:Y:S01]  /*8c70*/  STL [R1+0x94], R228 ;  /* 0x000094e401007387 */ /* 0x000fe20000100800 */
[----:B------:R-:W-:Y:S02]  /*8c80*/  FMNMX.FTZ R0, R6, R133, !PT ;  /* 0x0000008506007209 */ /* 0x000fe40007810000 */
[----:B------:R-:W-:Y:S01]  /*8c90*/  FMNMX.FTZ R2, R16, R2, !PT ;  /* 0x0000000210027209 */ /* 0x000fe20007810000 */
        /* <DEDUP_REMOVED lines=105> */
[----:B------:R-:W-:Y:S01]  /*9330*/  FMNMX.FTZ R0, R95, R0, !PT ;  /* 0x000000005f007209 */ /* 0x000fe20007810000 */
[----:B------:R-:W1:Y:S01]  /*9340*/  SHFL.BFLY PT, R135, R136, 0x2, 0x1f ;  /* 0x0c401f0088877f89 */ /* 0x000e6200000e0000 */
        /* <DEDUP_REMOVED lines=20> */
[----:B-1----:R-:W-:Y:S02]  /*9490*/  FMNMX.FTZ R136, R136, R135, !PT ;  /* 0x0000008788887209 */ /* 0x002fe40007810000 */
[----:B------:R-:W-:Y:S02]  /*94a0*/  FMNMX.FTZ R0, R126, R0, !PT ;  /* 0x000000007e007209 */ /* 0x000fe40007810000 */
[----:B------:R-:W-:Y:S01]  /*94b0*/  FMNMX.FTZ R134, R131, R134, !PT ;  /* 0x0000008683867209 */ /* 0x000fe20007810000 */
[----:B------:R-:W1:Y:S01]  /*94c0*/  SHFL.BFLY PT, R135, R136, 0x1, 0x1f ;  /* 0x0c201f0088877f89 */ /* 0x000e6200000e0000 */
[----:B------:R-:W-:Y:S02]  /*94d0*/  FMNMX.FTZ R2, R120, R2, !PT ;  /* 0x0000000278027209 */ /* 0x000fe40007810000 */
[----:B------:R-:W-:Y:S02]  /*94e0*/  FMNMX.FTZ R0, R127, R0, !PT ;  /* 0x000000007f007209 */ /* 0x000fe40007810000 */
[----:B------:R-:W-:Y:S03]  /*94f0*/  FMNMX.FTZ R3, R121, R2, !PT ;  /* 0x0000000279037209 */ /* 0x000fe60007810000 */
[----:B------:R-:W2:Y:S01]  /*9500*/  SHFL.BFLY PT, R205, R134, 0x2, 0x1f ;  /* 0x0c401f0086cd7f89 */ /* 0x000ea200000e0000 */
[----:B------:R-:W-:Y:S04]  /*9510*/  FMNMX.FTZ R3, R124, R3, !PT ;  /* 0x000000037c037209 */ /* 0x000fe80007810000 */
[----:B------:R-:W-:Y:S03]  /*9520*/  FMNMX.FTZ R3, R125, R3, !PT ;  /* 0x000000037d037209 */ /* 0x000fe60007810000 */
[----:B------:R-:W3:Y:S01]  /*9530*/  SHFL.BFLY PT, R2, R0, 0x2, 0x1f ;  /* 0x0c401f0000027f89 */ /* 0x000ee200000e0000 */
[----:B-1----:R-:W-:Y:S07]  /*9540*/  FMNMX.FTZ R136, R136, R135, !PT ;  /* 0x0000008788887209 */ /* 0x002fee0007810000 */
[----:B------:R-:W1:Y:S01]  /*9550*/  SHFL.BFLY PT, R204, R3, 0x2, 0x1f ;  /* 0x0c401f0003cc7f89 */ /* 0x000e6200000e0000 */
[----:B------:R-:W-:Y:S02]  /*9560*/  FSETP.NEU.FTZ.AND P2, PT, R136, -INF , PT ;  /* 0xff8000008800780b */ /* 0x000fe40003f5d000 */
[----:B--2---:R-:W-:Y:S05]  /*9570*/  FMNMX.FTZ R134, R134, R205, !PT ;  /* 0x000000cd86867209 */ /* 0x004fea0007810000 */
[----:B------:R-:W2:Y:S01]  /*9580*/  SHFL.BFLY PT, R205, R134, 0x1, 0x1f ;  /* 0x0c201f0086cd7f89 */ /* 0x000ea200000e0000 */
[----:B---3--:R-:W-:Y:S01]  /*9590*/  FMNMX.FTZ R2, R0, R2, !PT ;  /* 0x0000000200027209 */ /* 0x008fe20007810000 */
[----:B------:R-:W-:Y:S04]  /*95a0*/  FADD.FTZ R0, -R136, R132 ;  /* 0x0000008488007221 */ /* 0x000fe80000010100 */
[----:B------:R-:W-:Y:S04]  /*95b0*/  FMUL.FTZ R0, R0, c[0x0][0x23c] ;  /* 0x00008f0000007a20 */ /* 0x000fe80000410000 */
[----:B------:R3:W-:Y:S01]  /*95c0*/  MUFU.EX2 R132, R0 ;  /* 0x0000000000847308 */ /* 0x0007e20000000800 */
[----:B-1----:R-:W-:Y:S02]  /*95d0*/  FMNMX.FTZ R204, R3, R204, !PT ;  /* 0x000000cc03cc7209 */ /* 0x002fe40007810000 */
[----:B------:R-:W1:Y:S08]  /*95e0*/  SHFL.BFLY PT, R3, R2, 0x1, 0x1f ;  /* 0x0c201f0002037f89 */ /* 0x000e7000000e0000 */
[----:B------:R-:W4:Y:S01]  /*95f0*/  SHFL.BFLY PT, R206, R204, 0x1, 0x1f ;  /* 0x0c201f00ccce7f89 */ /* 0x000f2200000e0000 */
[----:B--2---:R-:W-:Y:S04]  /*9600*/  FMNMX.FTZ R135, R134, R205, !PT ;  /* 0x000000cd86877209 */ /* 0x004fe80007810000 */
[C---:B------:R-:W-:Y:S01]  /*9610*/  FSETP.NEU.FTZ.AND P1, PT, R135.reuse, -INF , PT ;  /* 0xff8000008700780b */ /* 0x040fe20003f3d000 */
[C---:B---3--:R-:W-:Y:S01]  /*9620*/  FADD.FTZ R0, -R135.reuse, R133 ;  /* 0x0000008587007221 */ /* 0x048fe20000010100 */
[----:B-1----:R-:W-:Y:S03]  /*9630*/  FMNMX.FTZ R3, R2, R3, !PT ;  /* 0x0000000302037209 */ /* 0x002fe60007810000 */
[----:B------:R-:W-:Y:S04]  /*9640*/  FMUL.FTZ R0, R0, c[0x0][0x23c] ;  /* 0x00008f0000007a20 */ /* 0x000fe80000410000 */
[----:B------:R1:W-:Y:S01]  /*9650*/  MUFU.EX2 R133, R0 ;  /* 0x0000000000857308 */ /* 0x0003e20000000800 */
[----:B----4-:R-:W-:Y:S01]  /*9660*/  FMNMX.FTZ R134, R204, R206, !PT ;  /* 0x000000cecc867209 */ /* 0x010fe20007810000 */
[----:B------:R-:W-:Y:S04]  /*9670*/  FMUL.FTZ R204, R135, c[0x0][0x23c] ;  /* 0x00008f0087cc7a20 */ /* 0x000fe80000410000 */
[----:B-1----:R-:W-:Y:S02]  /*9680*/  FADD.FTZ R0, -R134, R137 ;  /* 0x0000008986007221 */ /* 0x002fe40000010100 */
[----:B------:R-:W-:Y:S02]  /*9690*/  FMUL.FTZ R137, R136, c[0x0][0x23c] ;  /* 0x00008f0088897a20 */ /* 0x000fe40000410000 */
[----:B------:R-:W-:Y:S02]  /*96a0*/  FMUL.FTZ R2, R0, c[0x0][0x23c] ;  /* 0x00008f0000027a20 */ /* 0x000fe40000410000 */
[----:B------:R-:W-:Y:S01]  /*96b0*/  FADD.FTZ R0, -R3, R138 ;  /* 0x0000008a03007221 */ /* 0x000fe20000010100 */
[----:B------:R-:W-:Y:S02]  /*96c0*/  FSEL R138, R137, RZ, P2 ;  /* 0x000000ff898a7208 */ /* 0x000fe40001000000 */
[----:B------:R-:W-:Y:S01]  /*96d0*/  FSEL R137, R204, RZ, P1 ;  /* 0x000000ffcc897208 */ /* 0x000fe20000800000 */
[----:B------:R-:W-:Y:S01]  /*96e0*/  MUFU.EX2 R2, R2 ;  /* 0x0000000200027308 */ /* 0x000fe20000000800 */
[----:B------:R-:W-:Y:S01]  /*96f0*/  FSETP.NEU.FTZ.AND P2, PT, R134, -INF , PT ;  /* 0xff8000008600780b */ /* 0x000fe20003f5d000 */
[--C-:B------:R-:W-:Y:S01]  /*9700*/  FFMA.FTZ R251, R69, c[0x0][0x23c], -R138.reuse ;  /* 0x00008f0045fb7a23 */ /* 0x100fe2000001088a */
[----:B------:R-:W-:Y:S01]  /*9710*/  FSETP.NEU.FTZ.AND P1, PT, R3, -INF , PT ;  /* 0xff8000000300780b */ /* 0x000fe20003f3d000 */
[--C-:B------:R-:W-:Y:S02]  /*9720*/  FFMA.FTZ R6, R6, c[0x0][0x23c], -R137.reuse ;  /* 0x00008f0006067a23 */ /* 0x100fe40000010889 */
[--C-:B------:R-:W-:Y:S02]  /*9730*/  FFMA.FTZ R223, R119, c[0x0][0x23c], -R137.reuse ;  /* 0x00008f0077df7a23 */ /* 0x100fe40000010889 */
[--C-:B------:R-:W-:Y:S02]  /*9740*/  FFMA.FTZ R229, R84, c[0x0][0x23c], -R138.reuse ;  /* 0x00008f0054e57a23 */ /* 0x100fe4000001088a */
[----:B------:R1:W-:Y:S01]  /*9750*/  MUFU.EX2 R69, R6 ;  /* 0x0000000600457308 */ /* 0x0003e20000000800 */
[--C-:B------:R-:W-:Y:S02]  /*9760*/  FFMA.FTZ R5, R5, c[0x0][0x23c], -R138.reuse ;  /* 0x00008f0005057a23 */ /* 0x100fe4000001088a */
[--C-:B------:R-:W-:Y:S02]  /*9770*/  FFMA.FTZ R4, R4, c[0x0][0x23c], -R138.reuse ;  /* 0x00008f0004047a23 */ /* 0x100fe4000001088a */
[--C-:B------:R-:W-:Y:S02]  /*9780*/  FFMA.FTZ R139, R113, c[0x0][0x23c], -R138.reuse ;  /* 0x00008f00718b7a23 */ /* 0x100fe4000001088a */
[--C-:B------:R-:W-:Y:S02]  /*9790*/  FFMA.FTZ R225, R102, c[0x0][0x23c], -R137.reuse ;  /* 0x00008f0066e17a23 */ /* 0x100fe40000010889 */
[--C-:B------:R-:W-:Y:S01]  /*97a0*/  FFMA.FTZ R222, R118, c[0x0][0x23c], -R137.reuse ;  /* 0x00008f0076de7a23 */ /* 0x100fe20000010889 */
[----:B------:R-:W2:Y:S01]  /*97b0*/  MUFU.EX2 R5, R5 ;  /* 0x0000000500057308 */ /* 0x000ea20000000800 */
[--C-:B------:R-:W-:Y:S02]  /*97c0*/  FFMA.FTZ R227, R87, c[0x0][0x23c], -R137.reuse ;  /* 0x00008f0057e37a23 */ /* 0x100fe40000010889 */
[--C-:B------:R-:W-:Y:S02]  /*97d0*/  FFMA.FTZ R228, R99, c[0x0][0x23c], -R137.reuse ;  /* 0x00008f0063e47a23 */ /* 0x100fe40000010889 */
[--C-:B------:R-:W-:Y:S02]  /*97e0*/  FFMA.FTZ R19, R19, c[0x0][0x23c], -R137.reuse ;  /* 0x00008f0013137a23 */ /* 0x100fe40000010889 */
[--C-:B------:R-:W-:Y:S02]  /*97f0*/  FFMA.FTZ R250, R80, c[0x0][0x23c], -R138.reuse ;  /* 0x00008f0050fa7a23 */ /* 0x100fe4000001088a */
[--C-:B------:R-:W-:Y:S01]  /*9800*/  FFMA.FTZ R249, R81, c[0x0][0x23c], -R138.reuse ;  /* 0x00008f0051f97a23 */ /* 0x100fe2000001088a */
[----:B------:R3:W-:Y:S01]  /*9810*/  MUFU.EX2 R207, R4 ;  /* 0x0000000400cf7308 */ /* 0x0007e20000000800 */
[--C-:B------:R-:W-:Y:S02]  /*9820*/  FFMA.FTZ R7, R7, c[0x0][0x23c], -R137.reuse ;  /* 0x00008f0007077a23 */ /* 0x100fe40000010889 */
[--C-:B------:R-:W-:Y:S02]  /*9830*/  FFMA.FTZ R239, R20, c[0x0][0x23c], -R138.reuse ;  /* 0x00008f0014ef7a23 */ /* 0x100fe4000001088a */
[--C-:B------:R-:W-:Y:S02]  /*9840*/  FFMA.FTZ R20, R97, c[0x0][0x23c], -R138.reuse ;  /* 0x00008f0061147a23 */ /* 0x100fe4000001088a */
[--C-:B------:R-:W-:Y:S02]  /*9850*/  FFMA.FTZ R17, R17, c[0x0][0x23c], -R138.reuse ;  /* 0x00008f0011117a23 */ /* 0x100fe4000001088a */
[----:B-1----:R-:W-:Y:S01]  /*9860*/  FFMA.FTZ R6, R116, c[0x0][0x23c], -R138 ;  /* 0x00008f0074067a23 */ /* 0x002fe2000001088a */
[----:B------:R-:W-:Y:S01]  /*9870*/  MUFU.EX2 R226, R19 ;  /* 0x0000001300e27308 */ /* 0x000fe20000000800 */
[--C-:B------:R-:W-:Y:S02]  /*9880*/  FFMA.FTZ R116, R51, c[0x0][0x23c], -R137.reuse ;  /* 0x00008f0033747a23 */ /* 0x100fe40000010889 */
[----:B------:R-:W-:Y:S02]  /*9890*/  IMAD.MOV.U32 R51, RZ, RZ, R20 ;  /* 0x000000ffff337224 */ /* 0x000fe400078e0014 */
[--C-:B------:R-:W-:Y:S02]  /*98a0*/  FFMA.FTZ R245, R82, c[0x0][0x23c], -R137.reuse ;  /* 0x00008f0052f57a23 */ /* 0x100fe40000010889 */
[--C-:B------:R-:W-:Y:S02]  /*98b0*/  FFMA.FTZ R244, R83, c[0x0][0x23c], -R137.reuse ;  /* 0x00008f0053f47a23 */ /* 0x100fe40000010889 */
[--C-:B------:R-:W-:Y:S01]  /*98c0*/  FFMA.FTZ R248, R86, c[0x0][0x23c], -R137.reuse ;  /* 0x00008f0056f87a23 */ /* 0x100fe20000010889 */
[----:B------:R-:W-:Y:S01]  /*98d0*/  MUFU.EX2 R20, R7 ;  /* 0x0000000700147308 */ /* 0x000fe20000000800 */
[--C-:B------:R-:W-:Y:S01]  /*98e0*/  FFMA.FTZ R211, R54, c[0x0][0x23c], -R137.reuse ;  /* 0x00008f0036d37a23 */ /* 0x100fe20000010889 */
[----:B--2---:R-:W-:Y:S01]  /*98f0*/  MOV R54, R5 ;  /* 0x0000000500367202 */ /* 0x004fe20000000f00 */
[----:B------:R-:W-:Y:S02]  /*9900*/  FMUL.FTZ R5, R134, c[0x0][0x23c] ;  /* 0x00008f0086057a20 */ /* 0x000fe40000410000 */
[--C-:B---3--:R-:W-:Y:S02]  /*9910*/  FFMA.FTZ R4, R85, c[0x0][0x23c], -R138.reuse ;  /* 0x00008f0055047a23 */ /* 0x108fe4000001088a */
[----:B------:R-:W-:Y:S01]  /*9920*/  FFMA.FTZ R208, R67, c[0x0][0x23c], -R137 ;  /* 0x00008f0043d07a23 */ /* 0x000fe20000010889 */
[----:B------:R-:W-:Y:S01]  /*9930*/  FSEL R5, R5, RZ, P2 ;  /* 0x000000ff05057208 */ /* 0x000fe20001000000 */
[--C-:B------:R-:W-:Y:S01]  /*9940*/  FFMA.FTZ R16, R16, c[0x0][0x23c], -R138.reuse ;  /* 0x00008f0010107a23 */ /* 0x100fe2000001088a */
[----:B------:R-:W1:Y:S01]  /*9950*/  MUFU.EX2 R7, R17 ;  /* 0x0000001100077308 */ /* 0x000e620000000800 */
[----:B------:R-:W-:Y:S01]  /*9960*/  MOV R67, R4 ;  /* 0x0000000400437202 */ /* 0x000fe20000000f00 */
[----:B------:R-:W-:Y:S02]  /*9970*/  FMUL.FTZ R4, R3, c[0x0][0x23c] ;  /* 0x00008f0003047a20 */ /* 0x000fe40000410000 */
[--C-:B------:R-:W-:Y:S02]  /*9980*/  FFMA.FTZ R238, R21, c[0x0][0x23c], -R138.reuse ;  /* 0x00008f0015ee7a23 */ /* 0x100fe4000001088a */
[--C-:B------:R-:W-:Y:S01]  /*9990*/  FFMA.FTZ R21, R128, c[0x0][0x23c], -R138.reuse ;  /* 0x00008f0080157a23 */ /* 0x100fe2000001088a */
[----:B------:R-:W-:Y:S01]  /*99a0*/  FSEL R4, R4, RZ, P1 ;  /* 0x000000ff04047208 */ /* 0x000fe20000800000 */
[--C-:B------:R-:W-:Y:S02]  /*99b0*/  FFMA.FTZ R9, R9, c[0x0][0x23c], -R5.reuse ;  /* 0x00008f0009097a23 */ /* 0x100fe40000010805 */
[----:B------:R-:W-:Y:S01]  /*99c0*/  MUFU.EX2 R239, R239 ;  /* 0x000000ef00ef7308 */ /* 0x000fe20000000800 */
[----:B------:R-:W-:Y:S02]  /*99d0*/  FFMA.FTZ R119, R61, c[0x0][0x23c], -R5 ;  /* 0x00008f003d777a23 */ /* 0x000fe40000010805 */
[--C-:B------:R-:W-:Y:S02]  /*99e0*/  FFMA.FTZ R213, R49, c[0x0][0x23c], -R138.reuse ;  /* 0x00008f0031d57a23 */ /* 0x100fe4000001088a */
[--C-:B------:R-:W-:Y:S02]  /*99f0*/  FFMA.FTZ R243, R52, c[0x0][0x23c], -R138.reuse ;  /* 0x00008f0034f37a23 */ /* 0x100fe4000001088a */
[--C-:B------:R-:W-:Y:S02]  /*9a00*/  FFMA.FTZ R242, R53, c[0x0][0x23c], -R138.reuse ;  /* 0x00008f0035f27a23 */ /* 0x100fe4000001088a */
[--C-:B------:R-:W-:Y:S01]  /*9a10*/  FFMA.FTZ R241, R64, c[0x0][0x23c], -R138.reuse ;  /* 0x00008f0040f17a23 */ /* 0x100fe2000001088a */
[----:B------:R-:W-:Y:S01]  /*9a20*/  MUFU.EX2 R238, R238 ;  /* 0x000000ee00ee7308 */ /* 0x000fe20000000800 */
[--C-:B------:R-:W-:Y:S02]  /*9a30*/  FFMA.FTZ R240, R65, c[0x0][0x23c], -R138.reuse ;  /* 0x00008f0041f07a23 */ /* 0x100fe4000001088a */
[--C-:B------:R-:W-:Y:S01]  /*9a40*/  FFMA.FTZ R252, R68, c[0x0][0x23c], -R138.reuse ;  /* 0x00008f0044fc7a23 */ /* 0x100fe2000001088a */
[----:B-1----:R-:W-:Y:S01]  /*9a50*/  MOV R61, R7 ;  /* 0x00000007003d7202 */ /* 0x002fe20000000f00 */
[--C-:B------:R-:W-:Y:S01]  /*9a60*/  FFMA.FTZ R237, R32, c[0x0][0x23c], -R138.reuse ;  /* 0x00008f0020ed7a23 */ /* 0x100fe2000001088a */
[----:B------:R-:W-:Y:S01]  /*9a70*/  MOV R68, R207 ;  /* 0x000000cf00447202 */ /* 0x000fe20000000f00 */
[--C-:B------:R-:W-:Y:S02]  /*9a80*/  FFMA.FTZ R32, R101, c[0x0][0x23c], -R138.reuse ;  /* 0x00008f0065207a23 */ /* 0x100fe4000001088a */
[--C-:B------:R-:W-:Y:S01]  /*9a90*/  FFMA.FTZ R236, R33, c[0x0][0x23c], -R138.reuse ;  /* 0x00008f0021ec7a23 */ /* 0x100fe2000001088a */
[----:B------:R-:W-:Y:S01]  /*9aa0*/  MUFU.EX2 R7, R9 ;  /* 0x0000000900077308 */ /* 0x000fe20000000800 */
[--C-:B------:R-:W-:Y:S02]  /*9ab0*/  FFMA.FTZ R33, R100, c[0x0][0x23c], -R138.reuse ;  /* 0x00008f0064217a23 */ /* 0x100fe4000001088a */
[--C-:B------:R-:W-:Y:S02]  /*9ac0*/  FFMA.FTZ R235, R36, c[0x0][0x23c], -R138.reuse ;  /* 0x00008f0024eb7a23 */ /* 0x100fe4000001088a */
[--C-:B------:R-:W-:Y:S02]  /*9ad0*/  FFMA.FTZ R36, R96, c[0x0][0x23c], -R138.reuse ;  /* 0x00008f0060247a23 */ /* 0x100fe4000001088a */
[--C-:B------:R-:W-:Y:S02]  /*9ae0*/  FFMA.FTZ R215, R37, c[0x0][0x23c], -R138.reuse ;  /* 0x00008f0025d77a23 */ /* 0x100fe4000001088a */
[--C-:B------:R-:W-:Y:S01]  /*9af0*/  FFMA.FTZ R37, R112, c[0x0][0x23c], -R138.reuse ;  /* 0x00008f0070257a23 */ /* 0x100fe2000001088a */
[----:B------:R-:W-:Y:S01]  /*9b00*/  MUFU.EX2 R237, R237 ;  /* 0x000000ed00ed7308 */ /* 0x000fe20000000800 */
[--C-:B------:R-:W-:Y:S02]  /*9b10*/  FFMA.FTZ R214, R48, c[0x0][0x23c], -R138.reuse ;  /* 0x00008f0030d67a23 */ /* 0x100fe4000001088a */
[--C-:B------:R-:W-:Y:S01]  /*9b20*/  FFMA.FTZ R48, R117, c[0x0][0x23c], -R138.reuse ;  /* 0x00008f0075307a23 */ /* 0x100fe2000001088a */
[----:B------:R-:W-:Y:S01]  /*9b30*/  MOV R19, R37 ;  /* 0x0000002500137202 */ /* 0x000fe20000000f00 */
[----:B------:R-:W-:Y:S02]  /*9b40*/  FFMA.FTZ R138, R129, c[0x0][0x23c], -R138 ;  /* 0x00008f00818a7a23 */ /* 0x000fe4000001088a */
[--C-:B------:R-:W-:Y:S01]  /*9b50*/  FFMA.FTZ R129, R38, c[0x0][0x23c], -R137.reuse ;  /* 0x00008f0026817a23 */ /* 0x100fe20000010889 */
[----:B------:R-:W-:Y:S01]  /*9b60*/  MOV R38, R21 ;  /* 0x0000001500267202 */ /* 0x000fe20000000f00 */
[----:B------:R-:W-:Y:S01]  /*9b70*/  FFMA.FTZ R21, R103, c[0x0][0x23c], -R137 ;  /* 0x00008f0067157a23 */ /* 0x000fe20000010889 */
[----:B------:R-:W-:Y:S01]  /*9b80*/  MUFU.EX2 R236, R236 ;  /* 0x000000ec00ec7308 */ /* 0x000fe20000000800 */
[--C-:B------:R-:W-:Y:S01]  /*9b90*/  FFMA.FTZ R103, R45, c[0x0][0x23c], -R5.reuse ;  /* 0x00008f002d677a23 */ /* 0x100fe20000010805 */
[----:B------:R-:W-:Y:S01]  /*9ba0*/  MOV R45, R212 ;  /* 0x000000d4002d7202 */ /* 0x000fe20000000f00 */
[--C-:B------:R-:W-:Y:S02]  /*9bb0*/  FFMA.FTZ R212, R72, c[0x0][0x23c], -R5.reuse ;  /* 0x00008f0048d47a23 */ /* 0x100fe40000010805 */
[----:B------:R-:W-:Y:S01]  /*9bc0*/  FFMA.FTZ R12, R12, c[0x0][0x23c], -R5 ;  /* 0x00008f000c0c7a23 */ /* 0x000fe20000010805 */
[----:B------:R-:W2:Y:S01]  /*9bd0*/  LDL.LU R72, [R1+0xc] ;  /* 0x00000c0001487983 */ /* 0x000ea20000300800 */
[--C-:B------:R-:W-:Y:S02]  /*9be0*/  FFMA.FTZ R204, R35, c[0x0][0x23c], -R137.reuse ;  /* 0x00008f0023cc7a23 */ /* 0x100fe40000010889 */
[----:B------:R-:W-:Y:S01]  /*9bf0*/  FFMA.FTZ R35, R130, c[0x0][0x23c], -R137 ;  /* 0x00008f0082237a23 */ /* 0x000fe20000010889 */
[----:B------:R-:W-:Y:S01]  /*9c00*/  MUFU.EX2 R235, R235 ;  /* 0x000000eb00eb7308 */ /* 0x000fe20000000800 */
[--C-:B------:R-:W-:Y:S02]  /*9c10*/  FFMA.FTZ R113, R57, c[0x0][0x23c], -R5.reuse ;  /* 0x00008f0039717a23 */ /* 0x100fe40000010805 */
[----:B------:R-:W-:Y:S02]  /*9c20*/  FFMA.FTZ R57, R121, c[0x0][0x23c], -R5 ;  /* 0x00008f0079397a23 */ /* 0x000fe40000010805 */
[--C-:B------:R-:W-:Y:S02]  /*9c30*/  FFMA.FTZ R121, R91, c[0x0][0x23c], -R4.reuse ;  /* 0x00008f005b797a23 */ /* 0x100fe40000010804 */
[----:B------:R-:W-:Y:S02]  /*9c40*/  FFMA.FTZ R18, R18, c[0x0][0x23c], -R137 ;  /* 0x00008f0012127a23 */ /* 0x000fe40000010889 */
[--C-:B------:R-:W-:Y:S01]  /*9c50*/  FFMA.FTZ R13, R13, c[0x0][0x23c], -R5.reuse ;  /* 0x00008f000d0d7a23 */ /* 0x100fe20000010805 */
[----:B------:R-:W-:Y:S01]  /*9c60*/  MUFU.EX2 R91, R12 ;  /* 0x0000000c005b7308 */ /* 0x000fe20000000800 */
[--C-:B------:R-:W-:Y:S02]  /*9c70*/  FFMA.FTZ R10, R10, c[0x0][0x23c], -R4.reuse ;  /* 0x00008f000a0a7a23 */ /* 0x100fe40000010804 */
[----:B------:R-:W-:Y:S02]  /*9c80*/  FFMA.FTZ R112, R56, c[0x0][0x23c], -R5 ;  /* 0x00008f0038707a23 */ /* 0x000fe40000010805 */
[----:B------:R-:W-:Y:S02]  /*9c90*/  FFMA.FTZ R205, R34, c[0x0][0x23c], -R137 ;  /* 0x00008f0022cd7a23 */ /* 0x000fe40000010889 */
[----:B------:R-:W-:Y:S02]  /*9ca0*/  IMAD.MOV.U32 R56, RZ, RZ, R35 ;  /* 0x000000ffff387224 */ /* 0x000fe400078e0023 */
[--C-:B------:R-:W-:Y:S01]  /*9cb0*/  FFMA.FTZ R35, R92, c[0x0][0x23c], -R5.reuse ;  /* 0x00008f005c237a23 */ /* 0x100fe20000010805 */
[----:B------:R-:W1:Y:S01]  /*9cc0*/  MUFU.EX2 R34, R16 ;  /* 0x0000001000227308 */ /* 0x000e620000000800 */
        /* <DEDUP_REMOVED lines=9> */
[--C-:B------:R-:W-:Y:S01]  /*9d60*/  FFMA.FTZ R80, R43, c[0x0][0x23c], -R4.reuse ;  /* 0x00008f002b507a23 */ /* 0x100fe20000010804 */
[----:B------:R-:W-:Y:S01]  /*9d70*/  MOV R43, R38 ;  /* 0x00000026002b7202 */ /* 0x000fe20000000f00 */
[--C-:B------:R-:W-:Y:S01]  /*9d80*/  FFMA.FTZ R87, R46, c[0x0][0x23c], -R4.reuse ;  /* 0x00008f002e577a23 */ /* 0x100fe20000010804 */
[----:B------:R-:W3:Y:S01]  /*9d90*/  MUFU.EX2 R18, R18 ;  /* 0x0000001200127308 */ /* 0x000ee20000000800 */
[--C-:B------:R-:W-:Y:S01]  /*9da0*/  FFMA.FTZ R8, R8, c[0x0][0x23c], -R5.reuse ;  /* 0x00008f0008087a23 */ /* 0x100fe20000010805 */
[----:B------:R-:W-:Y:S01]  /*9db0*/  MOV R46, R35 ;  /* 0x00000023002e7202 */ /* 0x000fe20000000f00 */
[--C-:B------:R-:W-:Y:S02]  /*9dc0*/  FFMA.FTZ R11, R11, c[0x0][0x23c], -R4.reuse ;  /* 0x00008f000b0b7a23 */ /* 0x100fe40000010804 */
[----:B------:R-:W-:Y:S02]  /*9dd0*/  FFMA.FTZ R86, R47, c[0x0][0x23c], -R4 ;  /* 0x00008f002f567a23 */ /* 0x000fe40000010804 */
[--C-:B------:R-:W-:Y:S02]  /*9de0*/  FFMA.FTZ R97, R41, c[0x0][0x23c], -R5.reuse ;  /* 0x00008f0029617a23 */ /* 0x100fe40000010805 */
[--C-:B------:R-:W-:Y:S01]  /*9df0*/  FFMA.FTZ R41, R104, c[0x0][0x23c], -R5.reuse ;  /* 0x00008f0068297a23 */ /* 0x100fe20000010805 */
[----:B------:R4:W-:Y:S01]  /*9e00*/  MUFU.EX2 R111, R13 ;  /* 0x0000000d006f7308 */ /* 0x0009e20000000800 */
[--C-:B------:R-:W-:Y:S02]  /*9e10*/  FFMA.FTZ R100, R28, c[0x0][0x23c], -R5.reuse ;  /* 0x00008f001c647a23 */ /* 0x100fe40000010805 */
[--C-:B------:R-:W-:Y:S02]  /*9e20*/  FFMA.FTZ R130, R76, c[0x0][0x23c], -R5.reuse ;  /* 0x00008f004c827a23 */ /* 0x100fe40000010805 */
[----:B-1----:R-:W-:Y:S02]  /*9e30*/  IMAD.MOV.U32 R10, RZ, RZ, R34 ;  /* 0x000000ffff0a7224 */ /* 0x002fe400078e0022 */
[--C-:B------:R-:W-:Y:S02]  /*9e40*/  FFMA.FTZ R104, R75, c[0x0][0x23c], -R4.reuse ;  /* 0x00008f004b687a23 */ /* 0x100fe40000010804 */
[--C-:B------:R-:W-:Y:S01]  /*9e50*/  FFMA.FTZ R123, R123, c[0x0][0x23c], -R4.reuse ;  /* 0x00008f007b7b7a23 */ /* 0x100fe20000010804 */
[----:B------:R1:W-:Y:S01]  /*9e60*/  MUFU.EX2 R76, R8 ;  /* 0x00000008004c7308 */ /* 0x0003e20000000800 */
[--C-:B------:R-:W-:Y:S01]  /*9e70*/  FFMA.FTZ R101, R25, c[0x0][0x23c], -R5.reuse ;  /* 0x00008f0019657a23 */ /* 0x100fe20000010805 */
[----:B------:R-:W-:Y:S01]  /*9e80*/  MOV R25, R21 ;  /* 0x0000001500197202 */ /* 0x000fe20000000f00 */
[--C-:B------:R-:W-:Y:S01]  /*9e90*/  FFMA.FTZ R99, R29, c[0x0][0x23c], -R5.reuse ;  /* 0x00008f001d637a23 */ /* 0x100fe20000010805 */
[----:B------:R-:W-:Y:S01]  /*9ea0*/  MOV R29, R36 ;  /* 0x00000024001d7202 */ /* 0x000fe20000000f00 */
[----:B------:R-:W-:Y:S01]  /*9eb0*/  FFMA.FTZ R96, R44, c[0x0][0x23c], -R5 ;  /* 0x00008f002c607a23 */ /* 0x000fe20000010805 */
[----:B------:R-:W-:Y:S01]  /*9ec0*/  MOV R44, R33 ;  /* 0x00000021002c7202 */ /* 0x000fe20000000f00 */
[C---:B------:R-:W-:Y:S02]  /*9ed0*/  FMUL.FTZ R16, R132.reuse, R164 ;  /* 0x000000a484107220 */ /* 0x040fe40000410000 */
[----:B------:R-:W-:Y:S01]  /*9ee0*/  FMUL.FTZ R17, R132, R165 ;  /* 0x000000a584117220 */ /* 0x000fe20000410000 */
[----:B------:R1:W1:Y:S01]  /*9ef0*/  MUFU.EX2 R28, R11 ;  /* 0x0000000b001c7308 */ /* 0x0002620000000800 */
[--C-:B------:R-:W-:Y:S02]  /*9f00*/  FFMA.FTZ R209, R66, c[0x0][0x23c], -R137.reuse ;  /* 0x00008f0042d17a23 */ /* 0x100fe40000010889 */
[--C-:B------:R-:W-:Y:S01]  /*9f10*/  FFMA.FTZ R66, R115, c[0x0][0x23c], -R137.reuse ;  /* 0x00008f0073427a23 */ /* 0x100fe20000010889 */
[----:B----4-:R-:W4:Y:S01]  /*9f20*/  LDL.LU R13, [R1+0x10] ;  /* 0x00001000010d7983 */ /* 0x010f220000300800 */
[----:B------:R-:W-:Y:S02]  /*9f30*/  FFMA.FTZ R246, R71, c[0x0][0x23c], -R137 ;  /* 0x00008f0047f67a23 */ /* 0x000fe40000010889 */
[--C-:B------:R-:W-:Y:S02]  /*9f40*/  FFMA.FTZ R71, R109, c[0x0][0x23c], -R5.reuse ;  /* 0x00008f006d477a23 */ /* 0x100fe40000010805 */
[--C-:B------:R-:W-:Y:S01]  /*9f50*/  FFMA.FTZ R102, R24, c[0x0][0x23c], -R5.reuse ;  /* 0x00008f0018667a23 */ /* 0x100fe20000010805 */
[----:B------:R-:W-:Y:S01]  /*9f60*/  MUFU.EX2 R205, R205 ;  /* 0x000000cd00cd7308 */ /* 0x000fe20000000800 */
[----:B------:R-:W-:Y:S02]  /*9f70*/  FFMA.FTZ R24, R89, c[0x0][0x23c], -R5 ;  /* 0x00008f0059187a23 */ /* 0x000fe40000010805 */
[--C-:B------:R-:W-:Y:S02]  /*9f80*/  FFMA.FTZ R89, R59, c[0x0][0x23c], -R4.reuse ;  /* 0x00008f003b597a23 */ /* 0x100fe40000010804 */
[----:B------:R-:W-:Y:S01]  /*9f90*/  IMAD.MOV.U32 R59, RZ, RZ, R71 ;  /* 0x000000ffff3b7224 */ /* 0x000fe200078e0047 */
[----:B------:R-:W-:Y:S01]  /*9fa0*/  MOV R71, R51 ;  /* 0x0000003300477202 */ /* 0x000fe20000000f00 */
[--C-:B------:R-:W-:Y:S02]  /*9fb0*/  FFMA.FTZ R207, R22, c[0x0][0x23c], -R137.reuse ;  /* 0x00008f0016cf7a23 */ /* 0x100fe40000010889 */
[--C-:B------:R-:W-:Y:S01]  /*9fc0*/  FFMA.FTZ R210, R55, c[0x0][0x23c], -R137.reuse ;  /* 0x00008f0037d27a23 */ /* 0x100fe20000010889 */
[----:B------:R-:W-:Y:S01]  /*9fd0*/  MUFU.EX2 R204, R204 ;  /* 0x000000cc00cc7308 */ /* 0x000fe20000000800 */
[----:B------:R-:W-:Y:S02]  /*9fe0*/  FFMA.FTZ R22, R114, c[0x0][0x23c], -R137 ;  /* 0x00008f0072167a23 */ /* 0x000fe40000010889 */
[--C-:B------:R-:W-:Y:S01]  /*9ff0*/  FFMA.FTZ R115, R60, c[0x0][0x23c], -R5.reuse ;  /* 0x00008f003c737a23 */ /* 0x100fe20000010805 */
[----:B------:R-:W-:Y:S01]  /*a000*/  MOV R60, R20 ;  /* 0x00000014003c7202 */ /* 0x000fe20000000f00 */
[--C-:B------:R-:W-:Y:S01]  /*a010*/  FFMA.FTZ R55, R108, c[0x0][0x23c], -R5.reuse ;  /* 0x00008f006c377a23 */ /* 0x100fe20000010805 */
[----:B------:R-:W-:Y:S01]  /*a020*/  MOV R26, R22 ;  /* 0x00000016001a7202 */ /* 0x000fe20000000f00 */
[--C-:B------:R-:W-:Y:S01]  /*a030*/  FFMA.FTZ R9, R124, c[0x0][0x23c], -R5.reuse ;  /* 0x00008f007c097a23 */ /* 0x100fe20000010805 */
[----:B------:R-:W-:Y:S01]  /*a040*/  MOV R12, R60 ;  /* 0x0000003c000c7202 */ /* 0x000fe20000000f00 */
[--C-:B------:R-:W-:Y:S01]  /*a050*/  FFMA.FTZ R108, R63, c[0x0][0x23c], -R4.reuse ;  /* 0x00008f003f6c7a23 */ /* 0x100fe20000010804 */
[----:B------:R-:W-:Y:S01]  /*a060*/  MUFU.EX2 R207, R207 ;  /* 0x000000cf00cf7308 */ /* 0x000fe20000000800 */
[----:B------:R-:W-:Y:S01]  /*a070*/  MOV R63, R66 ;  /* 0x00000042003f7202 */ /* 0x000fe20000000f00 */
[--C-:B------:R-:W-:Y:S01]  /*a080*/  FFMA.FTZ R114, R79, c[0x0][0x23c], -R4.reuse ;  /* 0x00008f004f727a23 */ /* 0x100fe20000010804 */
[----:B------:R-:W-:Y:S01]  /*a090*/  MOV R79, R7 ;  /* 0x00000007004f7202 */ /* 0x000fe20000000f00 */
[--C-:B------:R-:W-:Y:S01]  /*a0a0*/  FFMA.FTZ R42, R106, c[0x0][0x23c], -R4.reuse ;  /* 0x00008f006a2a7a23 */ /* 0x100fe20000010804 */
[----:B------:R-:W-:Y:S01]  /*a0b0*/  MOV R60, R19 ;  /* 0x00000013003c7202 */ /* 0x000fe20000000f00 */
[----:B------:R-:W-:Y:S01]  /*a0c0*/  FFMA.FTZ R118, R77, c[0x0][0x23c], -R5 ;  /* 0x00008f004d767a23 */ /* 0x000fe20000010805 */
[----:B------:R-:W-:Y:S01]  /*a0d0*/  MOV R106, R79 ;  /* 0x0000004f006a7202 */ /* 0x000fe20000000f00 */
[--C-:B------:R-:W-:Y:S01]  /*a0e0*/  FFMA.FTZ R77, R122, c[0x0][0x23c], -R4.reuse ;  /* 0x00008f007a4d7a23 */ /* 0x100fe20000010804 */
[----:B------:R-:W-:Y:S01]  /*a0f0*/  MOV R79, R63 ;  /* 0x0000003f004f7202 */ /* 0x000fe20000000f00 */
[----:B------:R-:W-:Y:S01]  /*a100*/  MUFU.EX2 R102, R102 ;  /* 0x0000006600667308 */ /* 0x000fe20000000800 */
[----:B------:R-:W-:Y:S01]  /*a110*/  MOV R63, R59 ;  /* 0x0000003b003f7202 */ /* 0x000fe20000000f00 */
[--C-:B------:R-:W-:Y:S01]  /*a120*/  FFMA.FTZ R125, R95, c[0x0][0x23c], -R4.reuse ;  /* 0x00008f005f7d7a23 */ /* 0x100fe20000010804 */
[----:B------:R-:W-:Y:S01]  /*a130*/  MOV R59, R9 ;  /* 0x00000009003b7202 */ /* 0x000fe20000000f00 */
[----:B------:R-:W-:Y:S01]  /*a140*/  IMAD.MOV.U32 R95, RZ, RZ, R61 ;  /* 0x000000ffff5f7224 */ /* 0x000fe200078e003d */
[----:B---3--:R-:W-:Y:S01]  /*a150*/  MOV R61, R18 ;  /* 0x00000012003d7202 */ /* 0x008fe20000000f00 */
[----:B-1----:R-:W-:Y:S01]  /*a160*/  FFMA.FTZ R8, R88, c[0x0][0x23c], -R5 ;  /* 0x00008f0058087a23 */ /* 0x002fe20000010805 */
[----:B------:R-:W-:Y:S01]  /*a170*/  MOV R122, R106 ;  /* 0x0000006a007a7202 */ /* 0x000fe20000000f00 */
[----:B------:R-:W-:Y:S01]  /*a180*/  FFMA.FTZ R88, R58, c[0x0][0x23c], -R4 ;  /* 0x00008f003a587a23 */ /* 0x000fe20000010804 */
[----:B------:R-:W-:Y:S01]  /*a190*/  MOV R106, R79 ;  /* 0x0000004f006a7202 */ /* 0x000fe20000000f00 */
[----:B------:R-:W-:Y:S01]  /*a1a0*/  MUFU.EX2 R100, R100 ;  /* 0x0000006400647308 */ /* 0x000fe20000000800 */
[----:B------:R-:W-:Y:S01]  /*a1b0*/  IMAD.MOV.U32 R79, RZ, RZ, R63 ;  /* 0x000000ffff4f7224 */ /* 0x000fe200078e003f */
[----:B------:R-:W-:Y:S01]  /*a1c0*/  MOV R63, R59 ;  /* 0x0000003b003f7202 */ /* 0x000fe20000000f00 */
[----:B------:R-:W-:Y:S01]  /*a1d0*/  IMAD.MOV.U32 R59, RZ, RZ, R60 ;  /* 0x000000ffff3b7224 */ /* 0x000fe200078e003c */
[----:B------:R-:W-:Y:S01]  /*a1e0*/  MOV R60, R45 ;  /* 0x0000002d003c7202 */ /* 0x000fe20000000f00 */
[----:B------:R-:W-:Y:S01]  /*a1f0*/  FFMA.FTZ R128, R39, c[0x0][0x23c], -R137 ;  /* 0x00008f0027807a23 */ /* 0x000fe20000010889 */
[----:B------:R-:W-:Y:S01]  /*a200*/  MOV R58, R24 ;  /* 0x00000018003a7202 */ /* 0x000fe20000000f00 */
[----:B------:R-:W-:Y:S01]  /*a210*/  FFMA.FTZ R39, R105, c[0x0][0x23c], -R5 ;  /* 0x00008f0069277a23 */ /* 0x000fe20000010805 */
[----:B------:R-:W-:Y:S01]  /*a220*/  MOV R24, R6 ;  /* 0x0000000600187202 */ /* 0x000fe20000000f00 */
[--C-:B------:R-:W-:Y:S01]  /*a230*/  FFMA.FTZ R105, R74, c[0x0][0x23c], -R4.reuse ;  /* 0x00008f004a697a23 */ /* 0x100fe20000010804 */
[----:B------:R-:W-:Y:S01]  /*a240*/  MUFU.EX2 R215, R215 ;  /* 0x000000d700d77308 */ /* 0x000fe20000000800 */
[----:B------:R-:W-:Y:S02]  /*a250*/  FFMA.FTZ R247, R70, c[0x0][0x23c], -R137 ;  /* 0x00008f0046f77a23 */ /* 0x000fe40000010889 */
[----:B------:R-:W-:Y:S02]  /*a260*/  FFMA.FTZ R70, R120, c[0x0][0x23c], -R5 ;  /* 0x00008f0078467a23 */ /* 0x000fe40000010805 */
[--C-:B------:R-:W-:Y:S02]  /*a270*/  FFMA.FTZ R14, R14, c[0x0][0x23c], -R4.reuse ;  /* 0x00008f000e0e7a23 */ /* 0x100fe40000010804 */
[--C-:B------:R-:W-:Y:S02]  /*a280*/  FFMA.FTZ R15, R15, c[0x0][0x23c], -R4.reuse ;  /* 0x00008f000f0f7a23 */ /* 0x100fe40000010804 */
[--C-:B------:R-:W-:Y:S01]  /*a290*/  FFMA.FTZ R109, R62, c[0x0][0x23c], -R4.reuse ;  /* 0x00008f003e6d7a23 */ /* 0x100fe20000010804 */
[----:B------:R-:W-:Y:S01]  /*a2a0*/  MUFU.EX2 R129, R129 ;  /* 0x0000008100817308 */ /* 0x000fe20000000800 */
[--C-:B------:R-:W-:Y:S01]  /*a2b0*/  FFMA.FTZ R93, R78, c[0x0][0x23c], -R4.reuse ;  /* 0x00008f004e5d7a23 */ /* 0x100fe20000010804 */
[----:B------:R-:W-:Y:S01]  /*a2c0*/  MOV R62, R67 ;  /* 0x00000043003e7202 */ /* 0x000fe20000000f00 */
[--C-:B------:R-:W-:Y:S01]  /*a2d0*/  FFMA.FTZ R120, R90, c[0x0][0x23c], -R4.reuse ;  /* 0x00008f005a787a23 */ /* 0x100fe20000010804 */
[----:B------:R-:W-:Y:S01]  /*a2e0*/  MOV R78, R55 ;  /* 0x00000037004e7202 */ /* 0x000fe20000000f00 */
[--C-:B------:R-:W-:Y:S02]  /*a2f0*/  FFMA.FTZ R124, R94, c[0x0][0x23c], -R4.reuse ;  /* 0x00008f005e7c7a23 */ /* 0x100fe40000010804 */
[--C-:B------:R-:W-:Y:S02]  /*a300*/  FFMA.FTZ R27, R107, c[0x0][0x23c], -R4.reuse ;  /* 0x00008f006b1b7a23 */ /* 0x100fe40000010804 */
[--C-:B------:R-:W-:Y:S01]  /*a310*/  FFMA.FTZ R11, R110, c[0x0][0x23c], -R4.reuse ;  /* 0x00008f006e0b7a23 */ /* 0x100fe20000010804 */
[----:B------:R-:W-:Y:S01]  /*a320*/  MUFU.EX2 R94, R14 ;  /* 0x0000000e005e7308 */ /* 0x000fe20000000800 */
[--C-:B------:R-:W-:Y:S02]  /*a330*/  FFMA.FTZ R126, R126, c[0x0][0x23c], -R4.reuse ;  /* 0x00008f007e7e7a23 */ /* 0x100fe40000010804 */
[----:B------:R-:W-:Y:S02]  /*a340*/  FFMA.FTZ R127, R127, c[0x0][0x23c], -R4 ;  /* 0x00008f007f7f7a23 */ /* 0x000fe40000010804 */
[----:B------:R-:W-:Y:S01]  /*a350*/  FMUL.FTZ R4, R132, R168 ;  /* 0x000000a884047220 */ /* 0x000fe20000410000 */
[----:B------:R-:W-:Y:S01]  /*a360*/  MOV R168, R60 ;  /* 0x0000003c00a87202 */ /* 0x000fe20000000f00 */
[C---:B------:R-:W-:Y:S01]  /*a370*/  FMUL.FTZ R60, R2.reuse, R172 ;  /* 0x000000ac023c7220 */ /* 0x040fe20000410000 */
[----:B------:R-:W-:Y:S01]  /*a380*/  MOV R172, R61 ;  /* 0x0000003d00ac7202 */ /* 0x000fe20000000f00 */
[----:B------:R-:W-:Y:S01]  /*a390*/  FMUL.FTZ R61, R2, R173 ;  /* 0x000000ad023d7220 */ /* 0x000fe20000410000 */
[----:B------:R-:W-:Y:S01]  /*a3a0*/  MOV R173, R10 ;  /* 0x0000000a00ad7202 */ /* 0x000fe20000000f00 */
[C---:B------:R-:W-:Y:S01]  /*a3b0*/  FMUL.FTZ R20, R132.reuse, R160 ;  /* 0x000000a084147220 */ /* 0x040fe20000410000 */
[----:B------:R-:W3:Y:S01]  /*a3c0*/  LDL.LU R10, [R1+0x14] ;  /* 0x00001400010a7983 */ /* 0x000ee20000300800 */
[C---:B------:R-:W-:Y:S01]  /*a3d0*/  FMUL.FTZ R21, R132.reuse, R161 ;  /* 0x000000a184157220 */ /* 0x040fe20000410000 */
[----:B------:R-:W1:Y:S01]  /*a3e0*/  MUFU.EX2 R110, R15 ;  /* 0x0000000f006e7308 */ /* 0x000e620000000800 */
[C---:B------:R-:W-:Y:S01]  /*a3f0*/  FMUL.FTZ R33, R132.reuse, R157 ;  /* 0x0000009d84217220 */ /* 0x040fe20000410000 */
[----:B------:R-:W-:Y:S01]  /*a400*/  MOV R161, R59 ;  /* 0x0000003b00a17202 */ /* 0x000fe20000000f00 */
[C---:B------:R-:W-:Y:S02]  /*a410*/  FMUL.FTZ R36, R132.reuse, R152 ;  /* 0x0000009884247220 */ /* 0x040fe40000410000 */
[C---:B------:R-:W-:Y:S02]  /*a420*/  FMUL.FTZ R37, R132.reuse, R153 ;  /* 0x0000009984257220 */ /* 0x040fe40000410000 */
[C---:B------:R-:W-:Y:S01]  /*a430*/  FMUL.FTZ R49, R132.reuse, R149 ;  /* 0x0000009584317220 */ /* 0x040fe20000410000 */
[----:B------:R-:W-:Y:S01]  /*a440*/  MOV R149, R27 ;  /* 0x0000001b00957202 */ /* 0x000fe20000000f00 */
[C---:B------:R-:W-:Y:S01]  /*a450*/  FMUL.FTZ R52, R132.reuse, R144 ;  /* 0x0000009084347220 */ /* 0x040fe20000410000 */
[----:B------:R-:W-:Y:S01]  /*a460*/  MUFU.EX2 R138, R138 ;  /* 0x0000008a008a7308 */ /* 0x000fe20000000800 */
[C---:B------:R-:W-:Y:S02]  /*a470*/  FMUL.FTZ R53, R132.reuse, R145 ;  /* 0x0000009184357220 */ /* 0x040fe40000410000 */
[C---:B------:R-:W-:Y:S02]  /*a480*/  FMUL.FTZ R64, R132.reuse, R140 ;  /* 0x0000008c84407220 */ /* 0x040fe40000410000 */
[C---:B------:R-:W-:Y:S02]  /*a490*/  FMUL.FTZ R65, R132.reuse, R141 ;  /* 0x0000008d84417220 */ /* 0x040fe40000410000 */
[--C-:B------:R-:W-:Y:S01]  /*a4a0*/  FFMA.FTZ R206, R23, c[0x0][0x23c], -R137.reuse ;  /* 0x00008f0017ce7a23 */ /* 0x100fe20000010889 */
[----:B------:R-:W-:Y:S01]  /*a4b0*/  MOV R23, R48 ;  /* 0x0000003000177202 */ /* 0x000fe20000000f00 */
[----:B------:R-:W-:Y:S01]  /*a4c0*/  FMUL.FTZ R48, R132, R148 ;  /* 0x0000009484307220 */ /* 0x000fe20000410000 */
[----:B------:R-:W-:Y:S01]  /*a4d0*/  MUFU.EX2 R128, R128 ;  /* 0x0000008000807308 */ /* 0x000fe20000000800 */
[--C-:B------:R-:W-:Y:S01]  /*a4e0*/  FFMA.FTZ R117, R50, c[0x0][0x23c], -R137.reuse ;  /* 0x00008f0032757a23 */ /* 0x100fe20000010889 */
[----:B------:R-:W-:Y:S01]  /*a4f0*/  MOV R47, R23 ;  /* 0x00000017002f7202 */ /* 0x000fe20000000f00 */
[--C-:B------:R-:W-:Y:S02]  /*a500*/  FFMA.FTZ R50, R98, c[0x0][0x23c], -R137.reuse ;  /* 0x00008f0062327a23 */ /* 0x100fe40000010889 */
[----:B------:R-:W-:Y:S02]  /*a510*/  FFMA.FTZ R137, R131, c[0x0][0x23c], -R137 ;  /* 0x00008f0083897a23 */ /* 0x000fe40000010889 */
[--C-:B------:R-:W-:Y:S01]  /*a520*/  FFMA.FTZ R131, R73, c[0x0][0x23c], -R5.reuse ;  /* 0x00008f0049837a23 */ /* 0x100fe20000010805 */
[----:B------:R-:W-:Y:S01]  /*a530*/  MOV R30, R50 ;  /* 0x00000032001e7202 */ /* 0x000fe20000000f00 */
[----:B------:R-:W-:Y:S01]  /*a540*/  FFMA.FTZ R98, R40, c[0x0][0x23c], -R5 ;  /* 0x00008f0028627a23 */ /* 0x000fe20000010805 */
[----:B------:R-:W-:Y:S01]  /*a550*/  MUFU.EX2 R206, R206 ;  /* 0x000000ce00ce7308 */ /* 0x000fe20000000800 */
[C---:B------:R-:W-:Y:S02]  /*a560*/  FMUL.FTZ R5, R132.reuse, R169 ;  /* 0x000000a984057220 */ /* 0x040fe40000410000 */
[----:B------:R-:W-:Y:S02]  /*a570*/  IMAD.MOV.U32 R40, RZ, RZ, R32 ;  /* 0x000000ffff287224 */ /* 0x000fe400078e0020 */
[----:B------:R-:W-:Y:S02]  /*a580*/  FMUL.FTZ R32, R132, R156 ;  /* 0x0000009c84207220 */ /* 0x000fe40000410000 */
[----:B------:R-:W-:Y:S02]  /*a590*/  FMUL.FTZ R0, R0, c[0x0][0x23c] ;  /* 0x00008f0000007a20 */ /* 0x000fe40000410000 */
[----:B------:R-:W-:Y:S01]  /*a5a0*/  IMAD.MOV.U32 R90, RZ, RZ, R54 ;  /* 0x000000ffff5a7224 */ /* 0x000fe200078e0036 */
[----:B------:R-:W-:Y:S01]  /*a5b0*/  MUFU.EX2 R137, R137 ;  /* 0x0000008900897308 */ /* 0x000fe20000000800 */
[C---:B------:R-:W-:Y:S01]  /*a5c0*/  FMUL.FTZ R9, R2.reuse, R197 ;  /* 0x000000c502097220 */ /* 0x040fe20000410000 */
[----:B------:R-:W-:Y:S01]  /*a5d0*/  MOV R197, R12 ;  /* 0x0000000c00c57202 */ /* 0x000fe20000000f00 */
[----:B------:R-:W-:Y:S01]  /*a5e0*/  IMAD.MOV.U32 R107, RZ, RZ, R90 ;  /* 0x000000ffff6b7224 */ /* 0x000fe200078e005a */
[----:B------:R-:W-:Y:S01]  /*a5f0*/  MOV R90, R78 ;  /* 0x0000004e005a7202 */ /* 0x000fe20000000f00 */
[----:B------:R-:W-:Y:S01]  /*a600*/  IMAD.MOV.U32 R78, RZ, RZ, R62 ;  /* 0x000000ffff4e7224 */ /* 0x000fe200078e003e */
[----:B------:R-:W-:Y:S01]  /*a610*/  MOV R62, R58 ;  /* 0x0000003a003e7202 */ /* 0x000fe20000000f00 */
[----:B------:R-:W-:Y:S02]  /*a620*/  IMAD.MOV.U32 R58, RZ, RZ, R8 ;  /* 0x000000ffff3a7224 */ /* 0x000fe400078e0008 */
[C---:B------:R-:W-:Y:S01]  /*a630*/  FMUL.FTZ R12, R2.reuse, R200 ;  /* 0x000000c8020c7220 */ /* 0x040fe20000410000 */
[----:B------:R-:W1:Y:S01]  /*a640*/  MUFU.EX2 R0, R0 ;  /* 0x0000000000007308 */ /* 0x000e620000000800 */
        /* <DEDUP_REMOVED lines=13> */
[C---:B------:R-:W-:Y:S01]  /*a720*/  FMUL.FTZ R66, R133.reuse, R142 ;  /* 0x0000008e85427220 */ /* 0x040fe20000410000 */
        /* <DEDUP_REMOVED lines=37> */
[----:B------:R-:W-:Y:S01]  /*a980*/  IMAD.MOV.U32 R78, RZ, RZ, R62 ;  /* 0x000000ffff4e7224 */ /* 0x000fe200078e003e */
[----:B------:R-:W-:Y:S01]  /*a990*/  MOV R63, R59 ;  /* 0x0000003b003f7202 */ /* 0x000fe20000000f00 */
[----:B------:R-:W-:Y:S01]  /*a9a0*/  FMUL.FTZ R67, R133, R143 ;  /* 0x0000008f85437220 */ /* 0x000fe20000410000 */
        /* <DEDUP_REMOVED lines=10> */
[----:B------:R-:W-:Y:S01]  /*aa50*/  F2FP.BF16.PACK_AB R70, R95, R173 ;  /* 0x000000ad5f46723e */ /* 0x000fe200000010ff */
[C---:B------:R-:W-:Y:S01]  /*aa60*/  FMUL.FTZ R41, R2.reuse, R181 ;  /* 0x000000b502297220 */ /* 0x040fe20000410000 */
[----:B------:R-:W-:Y:S01]  /*aa70*/  MOV R43, R30 ;  /* 0x0000001e002b7202 */ /* 0x000fe20000000f00 */
[C---:B------:R-:W-:Y:S01]  /*aa80*/  FMUL.FTZ R44, R2.reuse, R184 ;  /* 0x000000b8022c7220 */ /* 0x040fe20000410000 */
[----:B------:R-:W-:Y:S01]  /*aa90*/  MOV R30, R71 ;  /* 0x00000047001e7202 */ /* 0x000fe20000000f00 */
[----:B------:R-:W-:Y:S01]  /*aaa0*/  FMUL.FTZ R45, R2, R185 ;  /* 0x000000b9022d7220 */ /* 0x000fe20000410000 */
[----:B------:R-:W-:Y:S01]  /*aab0*/  F2FP.BF16.PACK_AB R71, R226, R172 ;  /* 0x000000ace247723e */ /* 0x000fe200000010ff */
[C---:B------:R-:W-:Y:S01]  /*aac0*/  FMUL.FTZ R56, R2.reuse, R176 ;  /* 0x000000b002387220 */ /* 0x040fe20000410000 */
[----:B------:R-:W-:Y:S01]  /*aad0*/  MOV R145, R79 ;  /* 0x0000004f00917202 */ /* 0x000fe20000000f00 */
[----:B------:R-:W-:Y:S01]  /*aae0*/  FMUL.FTZ R57, R2, R177 ;  /* 0x000000b102397220 */ /* 0x000fe20000410000 */
[----:B-1----:R-:W-:Y:S01]  /*aaf0*/  F2FP.BF16.PACK_AB R79, R110, R94 ;  /* 0x0000005e6e4f723e */ /* 0x002fe200000010ff */
[----:B------:R-:W-:Y:S01]  /*ab00*/  IMAD.MOV.U32 R140, RZ, RZ, R78 ;  /* 0x000000ffff8c7224 */ /* 0x000fe200078e004e */
[----:B------:R-:W-:Y:S01]  /*ab10*/  MOV R166, R11 ;  /* 0x0000000b00a67202 */ /* 0x000fe20000000f00 */
[C---:B------:R-:W-:Y:S01]  /*ab20*/  FMUL.FTZ R11, R0.reuse, R199 ;  /* 0x000000c7000b7220 */ /* 0x040fe20000410000 */
[----:B------:R-:W-:Y:S01]  /*ab30*/  MOV R148, R160 ;  /* 0x000000a000947202 */ /* 0x000fe20000000f00 */
[----:B------:R-:W-:Y:S01]  /*ab40*/  FMUL.FTZ R14, R0, R202 ;  /* 0x000000ca000e7220 */ /* 0x000fe20000410000 */
[----:B------:R-:W-:Y:S01]  /*ab50*/  MOV R160, R77 ;  /* 0x0000004d00a07202 */ /* 0x000fe20000000f00 */
[----:B--2---:R-:W-:Y:S01]  /*ab60*/  FFMA.FTZ R132, R132, R72, R68 ;  /* 0x0000004884847223 */ /* 0x004fe20000010044 */
[----:B------:R-:W-:Y:S01]  /*ab70*/  F2FP.BF16.PACK_AB R68, R200, R68 ;  /* 0x00000044c844723e */ /* 0x000fe200000010ff */
[----:B------:R-:W1:Y:S01]  /*ab80*/  LDSM.16.MT88.4 R72, [R216+0x8000] ;  /* 0x00800000d848783b */ /* 0x000e620000004200 */
[----:B------:R-:W-:Y:S01]  /*ab90*/  F2FP.BF16.PACK_AB R77, R189, R92 ;  /* 0x0000005cbd4d723e */ /* 0x000fe200000010ff */
[C---:B------:R-:W-:Y:S01]  /*aba0*/  FMUL.FTZ R15, R0.reuse, R203 ;  /* 0x000000cb000f7220 */ /* 0x040fe20000410000 */
[----:B------:R-:W-:Y:S01]  /*abb0*/  MOV R153, R161 ;  /* 0x000000a100997202 */ /* 0x000fe20000000f00 */
[C---:B------:R-:W-:Y:S01]  /*abc0*/  FMUL.FTZ R27, R0.reuse, R191 ;  /* 0x000000bf001b7220 */ /* 0x040fe20000410000 */
[----:B------:R-:W-:Y:S01]  /*abd0*/  MOV R161, R26 ;  /* 0x0000001a00a17202 */ /* 0x000fe20000000f00 */
[C---:B------:R-:W-:Y:S01]  /*abe0*/  FMUL.FTZ R26, R0.reuse, R190 ;  /* 0x000000be001a7220 */ /* 0x040fe20000410000 */
[----:B------:R-:W-:Y:S01]  /*abf0*/  MOV R144, R30 ;  /* 0x0000001e00907202 */ /* 0x000fe20000000f00 */
[----:B------:R-:W2:Y:S01]  /*ac00*/  LDL.LU R142, [R1+0x18] ;  /* 0x00001800018e7983 */ /* 0x000ea20000300800 */
        /* <DEDUP_REMOVED lines=18> */
[----:B------:R-:W-:Y:S01]  /*ad30*/  MUFU.EX2 R140, R80 ;  /* 0x00000050008c7308 */ /* 0x000fe20000000800 */
[----:B------:R-:W-:Y:S01]  /*ad40*/  MOV R148, R122 ;  /* 0x0000007a00947202 */ /* 0x000fe20000000f00 */
[C---:B------:R-:W-:Y:S01]  /*ad50*/  FMUL.FTZ R58, R0.reuse, R178 ;  /* 0x000000b2003a7220 */ /* 0x040fe20000410000 */
[----:B------:R-:W-:Y:S01]  /*ad60*/  MOV R163, R141 ;  /* 0x0000008d00a37202 */ /* 0x000fe20000000f00 */
[----:B------:R-:W-:Y:S01]  /*ad70*/  FMUL.FTZ R63, R0, R175 ;  /* 0x000000af003f7220 */ /* 0x000fe20000410000 */
[----:B------:R-:W-:Y:S01]  /*ad80*/  MOV R199, R229 ;  /* 0x000000e500c77202 */ /* 0x000fe20000000f00 */
[----:B------:R-:W-:Y:S01]  /*ad90*/  FADD.FTZ R132, R200, R132 ;  /* 0x00000084c8847221 */ /* 0x000fe20000010000 */
[----:B------:R1:W5:Y:S01]  /*ada0*/  LDL.LU R229, [R1+0x98] ;  /* 0x0000980001e57983 */ /* 0x0003620000300800 */
[----:B------:R-:W-:Y:S01]  /*adb0*/  MOV R193, R148 ;  /* 0x0000009400c17202 */ /* 0x000fe20000000f00 */
[----:B------:R-:W-:Y:S01]  /*adc0*/  IMAD.MOV.U32 R176, RZ, RZ, R158 ;  /* 0x000000ffffb07224 */ /* 0x000fe200078e009e */
[----:B------:R-:W-:Y:S01]  /*add0*/  MUFU.EX2 R122, R82 ;  /* 0x00000052007a7308 */ /* 0x000fe20000000800 */
[----:B------:R-:W-:Y:S01]  /*ade0*/  MOV R162, R59 ;  /* 0x0000003b00a27202 */ /* 0x000fe20000000f00 */
[C---:B------:R-:W-:Y:S01]  /*adf0*/  FMUL.FTZ R59, R0.reuse, R179 ;  /* 0x000000b3003b7220 */ /* 0x040fe20000410000 */
[----:B------:R-:W-:Y:S01]  /*ae00*/  MOV R170, R62 ;  /* 0x0000003e00aa7202 */ /* 0x000fe20000000f00 */
[----:B------:R-:W-:Y:S01]  /*ae10*/  FMUL.FTZ R62, R0, R174 ;  /* 0x000000ae003e7220 */ /* 0x000fe20000410000 */
[----:B------:R-:W-:Y:S02]  /*ae20*/  MOV R196, R145 ;  /* 0x0000009100c47202 */ /* 0x000fe40000000f00 */
[----:B------:R-:W-:Y:S02]  /*ae30*/  MOV R146, R170 ;  /* 0x000000aa00927202 */ /* 0x000fe40000000f00 */
[----:B------:R-:W-:Y:S01]  /*ae40*/  MOV R170, R153 ;  /* 0x0000009900aa7202 */ /* 0x000fe20000000f00 */
[----:B------:R-:W-:Y:S01]  /*ae50*/  MUFU.EX2 R123, R99 ;  /* 0x00000063007b7308 */ /* 0x000fe20000000800 */
[----:B------:R-:W-:Y:S01]  /*ae60*/  MOV R153, R107 ;  /* 0x0000006b00997202 */ /* 0x000fe20000000f00 */
[----:B------:R-:W-:Y:S01]  /*ae70*/  IMAD.MOV.U32 R188, RZ, RZ, R196 ;  /* 0x000000ffffbc7224 */ /* 0x000fe200078e00c4 */
[----:B------:R-:W-:Y:S02]  /*ae80*/  MOV R196, R149 ;  /* 0x0000009500c47202 */ /* 0x000fe40000000f00 */
[----:B------:R-:W-:Y:S02]  /*ae90*/  MOV R177, R153 ;  /* 0x0000009900b17202 */ /* 0x000fe40000000f00 */
[----:B------:R-:W-:Y:S02]  /*aea0*/  MOV R200, R146 ;  /* 0x0000009200c87202 */ /* 0x000fe40000000f00 */
[----:B------:R-:W-:Y:S01]  /*aeb0*/  MOV R146, R144 ;  /* 0x0000009000927202 */ /* 0x000fe20000000f00 */
[----:B------:R-:W-:Y:S10]  /*aec0*/  MUFU.EX2 R99, R83 ;  /* 0x0000005300637308 */ /* 0x000ff40000000800 */
[----:B------:R-:W-:Y:S01]  /*aed0*/  MUFU.EX2 R141, R97 ;  /* 0x00000061008d7308 */ /* 0x000fe20000000800 */
[----:B----4-:R-:W-:Y:S01]  /*aee0*/  FFMA.FTZ R133, R133, R13, R69 ;  /* 0x0000000d85857223 */ /* 0x010fe20000010045 */
[C---:B------:R-:W-:Y:S01]  /*aef0*/  F2FP.BF16.PACK_AB R69, R197.reuse, R69 ;  /* 0x00000045c545723e */ /* 0x040fe200000010ff */
[C---:B------:R-:W-:Y:S07]  /*af00*/  FMUL.FTZ R13, R2.reuse, R201 ;  /* 0x000000c9020d7220 */ /* 0x040fee0000410000 */
[----:B------:R4:W-:Y:S01]  /*af10*/  MUFU.EX2 R97, R81 ;  /* 0x0000005100617308 */ /* 0x0009e20000000800 */
[----:B------:R-:W-:Y:S01]  /*af20*/  MOV R201, R143 ;  /* 0x0000008f00c97202 */ /* 0x000fe20000000f00 */
[----:B------:R-:W-:Y:S02]  /*af30*/  FADD.FTZ R133, R197, R133 ;  /* 0x00000085c5857221 */ /* 0x000fe40000010000 */
[----:B------:R-:W-:Y:S01]  /*af40*/  IMAD.MOV.U32 R197, RZ, RZ, R161 ;  /* 0x000000ffffc57224 */ /* 0x000fe200078e00a1 */
[-C--:B-1----:R-:W-:Y:S01]  /*af50*/  HMMA.16816.F32.BF16 R4, R68, R72.reuse, R4 ;  /* 0x000000484404723c */ /* 0x082fe20000041804 */
[----:B------:R-:W-:Y:S04]  /*af60*/  MOV R161, R160 ;  /* 0x000000a000a17202 */ /* 0x000fe80000000f00 */
[----:B------:R-:W-:Y:S10]  /*af70*/  MUFU.EX2 R143, R86 ;  /* 0x00000056008f7308 */ /* 0x000ff40000000800 */
[----:B------:R-:W-:Y:S01]  /*af80*/  MUFU.EX2 R148, R88 ;  /* 0x0000005800947308 */ /* 0x000fe20000000800 */
[----:B----4-:R-:W-:Y:S09]  /*af90*/  LDSM.16.MT88.4 R80, [R216+0x8800] ;  /* 0x00880000d850783b */ /* 0x010ff20000004200 */
[----:B------:R-:W-:Y:S10]  /*afa0*/  MUFU.EX2 R153, R89 ;  /* 0x0000005900997308 */ /* 0x000ff40000000800 */
[----:B------:R-:W-:Y:S10]  /*afb0*/  MUFU.EX2 R149, R112 ;  /* 0x0000007000957308 */ /* 0x000ff40000000800 */
[----:B------:R-:W-:Y:S10]  /*afc0*/  MUFU.EX2 R178, R227 ;  /* 0x000000e300b27308 */ /* 0x000ff40000000800 */
[----:B------:R-:W1:Y:S10]  /*afd0*/  MUFU.EX2 R107, R101 ;  /* 0x00000065006b7308 */ /* 0x000e740000000800 */
[----:B------:R-:W-:Y:S10]  /*afe0*/  MUFU.EX2 R101, R85 ;  /* 0x0000005500657308 */ /* 0x000ff40000000800 */
[----:B------:R-:W-:Y:S01]  /*aff0*/  MUFU.EX2 R144, R103 ;  /* 0x0000006700907308 */ /* 0x000fe20000000800 */
[----:B---3--:R-:W-:Y:S01]  /*b000*/  FFMA.FTZ R2, R2, R10, R76 ;  /* 0x0000000a02027223 */ /* 0x008fe2000001004c */
[----:B------:R-:W-:Y:S01]  /*b010*/  F2FP.BF16.PACK_AB R76, R192, R76 ;  /* 0x0000004cc04c723e */ /* 0x000fe200000010ff */
[C---:B------:R-:W-:Y:S02]  /*b020*/  FMUL.FTZ R10, R0.reuse, R198 ;  /* 0x000000c6000a7220 */ /* 0x040fe40000410000 */
[----:B------:R-:W-:Y:S01]  /*b030*/  IMAD.MOV.U32 R198, RZ, RZ, R152 ;  /* 0x000000ffffc67224 */ /* 0x000fe200078e0098 */
[----:B------:R-:W-:Y:S01]  /*b040*/  MOV R152, R157 ;  /* 0x0000009d00987202 */ /* 0x000fe20000000f00 */
[----:B------:R-:W-:Y:S03]  /*b050*/  IMAD.MOV.U32 R157, RZ, RZ, R31 ;  /* 0x000000ffff9d7224 */ /* 0x000fe600078e001f */
[----:B------:R-:W-:Y:S01]  /*b060*/  MUFU.EX2 R180, R105 ;  /* 0x0000006900b47308 */ /* 0x000fe20000000800 */
[C---:B------:R-:W-:Y:S01]  /*b070*/  FMUL.FTZ R31, R0.reuse, R195 ;  /* 0x000000c3001f7220 */ /* 0x040fe20000410000 */
[----:B------:R-:W-:Y:S02]  /*b080*/  F2FP.BF16.PACK_AB R78, R111, R198 ;  /* 0x000000c66f4e723e */ /* 0x000fe400000010ff */
[----:B------:R-:W-:Y:S02]  /*b090*/  MOV R154, R152 ;  /* 0x00000098009a7202 */ /* 0x000fe40000000f00 */
[----:B------:R-:W-:Y:S03]  /*b0a0*/  MOV R152, R106 ;  /* 0x0000006a00987202 */ /* 0x000fe60000000f00 */
[C---:B------:R-:W-:Y:S01]  /*b0b0*/  HMMA.16816.F32.BF16 R8, R76.reuse, R72, R8 ;  /* 0x000000484c08723c */ /* 0x040fe20000041808 */
[----:B------:R-:W3:Y:S01]  /*b0c0*/  MUFU.EX2 R106, R84 ;  /* 0x00000054006a7308 */ /* 0x000ee20000000800 */
[----:B------:R-:W-:Y:S06]  /*b0d0*/  MOV R158, R152 ;  /* 0x00000098009e7202 */ /* 0x000fec0000000f00 */
[-C--:B------:R-:W-:Y:S03]  /*b0e0*/  HMMA.16816.F32.BF16 R12, R76, R74.reuse, R12 ;  /* 0x0000004a4c0c723c */ /* 0x080fe6000004180c */
[----:B------:R-:W-:Y:S05]  /*b0f0*/  MUFU.EX2 R181, R104 ;  /* 0x0000006800b57308 */ /* 0x000fea0000000800 */
[C---:B------:R-:W-:Y:S01]  /*b100*/  HMMA.16816.F32.BF16 R16, R68.reuse, R74, R16 ;  /* 0x0000004a4410723c */ /* 0x040fe20000041810 */
[----:B------:R-:W4:Y:S04]  /*b110*/  LDSM.16.MT88.4 R72, [R219+0x8000] ;  /* 0x00800000db48783b */ /* 0x000f280000004200 */
[----:B------:R-:W-:Y:S10]  /*b120*/  MUFU.EX2 R214, R214 ;  /* 0x000000d600d67308 */ /* 0x000ff40000000800 */
[----:B------:R-:W-:Y:S10]  /*b130*/  MUFU.EX2 R213, R213 ;  /* 0x000000d500d57308 */ /* 0x000ff40000000800 */
[----:B------:R-:W-:Y:S10]  /*b140*/  MUFU.EX2 R145, R117 ;  /* 0x0000007500917308 */ /* 0x000ff40000000800 */
[----:B------:R-:W-:Y:S01]  /*b150*/  MUFU.EX2 R147, R116 ;  /* 0x0000007400937308 */ /* 0x000fe20000000800 */
[-C--:B----4-:R-:W-:Y:S09]  /*b160*/  HMMA.16816.F32.BF16 R20, R68, R72.reuse, R20 ;  /* 0x000000484414723c */ /* 0x090ff20000041814 */
[----:B------:R-:W-:Y:S01]  /*b170*/  MUFU.EX2 R98, R98 ;  /* 0x0000006200627308 */ /* 0x000fe20000000800 */
[C---:B------:R-:W-:Y:S09]  /*b180*/  HMMA.16816.F32.BF16 R24, R76.reuse, R72, R24 ;  /* 0x000000484c18723c */ /* 0x040ff20000041818 */
[----:B------:R-:W-:Y:S01]  /*b190*/  MUFU.EX2 R187, R93 ;  /* 0x0000005d00bb7308 */ /* 0x000fe20000000800 */
[-C--:B------:R-:W-:Y:S08]  /*b1a0*/  HMMA.16816.F32.BF16 R28, R76, R74.reuse, R28 ;  /* 0x0000004a4c1c723c */ /* 0x080ff0000004181c */
[C---:B------:R-:W-:Y:S01]  /*b1b0*/  HMMA.16816.F32.BF16 R32, R68.reuse, R74, R32 ;  /* 0x0000004a4420723c */ /* 0x040fe20000041820 */
[----:B------:R-:W4:Y:S01]  /*b1c0*/  LDSM.16.MT88.4 R72, [R217+0x8000] ;  /* 0x00800000d948783b */ /* 0x000f220000004200 */
[----:B------:R1:W-:Y:S10]  /*b1d0*/  MUFU.EX2 R179, R199 ;  /* 0x000000c700b37308 */ /* 0x0003f40000000800 */
[----:B------:R-:W-:Y:S10]  /*b1e0*/  MUFU.EX2 R243, R243 ;  /* 0x000000f300f37308 */ /* 0x000ff40000000800 */
[----:B------:R-:W-:Y:S01]  /*b1f0*/  MUFU.EX2 R242, R242 ;  /* 0x000000f200f27308 */ /* 0x000fe20000000800 */
[----:B-1----:R-:W-:Y:S01]  /*b200*/  IMAD.MOV.U32 R199, RZ, RZ, R177 ;  /* 0x000000ffffc77224 */ /* 0x002fe200078e00b1 */
[----:B------:R-:W-:Y:S02]  /*b210*/  MOV R177, R176 ;  /* 0x000000b000b17202 */ /* 0x000fe40000000f00 */
[----:B------:R-:W-:Y:S02]  /*b220*/  MOV R176, R200 ;  /* 0x000000c800b07202 */ /* 0x000fe40000000f00 */
[----:B------:R-:W-:Y:S04]  /*b230*/  MOV R200, R146 ;  /* 0x0000009200c87202 */ /* 0x000fe80000000f00 */
[----:B------:R-:W-:Y:S01]  /*b240*/  MUFU.EX2 R211, R211 ;  /* 0x000000d300d37308 */ /* 0x000fe20000000800 */
[----:B------:R-:W-:Y:S01]  /*b250*/  MOV R146, R151 ;  /* 0x0000009700927202 */ /* 0x000fe20000000f00 */
[----:B------:R-:W-:Y:S01]  /*b260*/  IMAD.MOV.U32 R151, RZ, RZ, R150 ;  /* 0x000000ffff977224 */ /* 0x000fe200078e0096 */
[----:B------:R-:W-:Y:S02]  /*b270*/  MOV R150, R228 ;  /* 0x000000e400967202 */ /* 0x000fe40000000f00 */
[----:B------:R1:W5:Y:S01]  /*b280*/  LDL.LU R228, [R1+0x94] ;  /* 0x0000940001e47983 */ /* 0x0003620000300800 */
[-C--:B----4-:R-:W-:Y:S03]  /*b290*/  HMMA.16816.F32.BF16 R36, R68, R72.reuse, R36 ;  /* 0x000000484424723c */ /* 0x090fe60000041824 */
[----:B------:R1:W5:Y:S01]  /*b2a0*/  LDL.LU R227, [R1+0x90] ;  /* 0x0000900001e37983 */ /* 0x0003620000300800 */
[----:B------:R-:W-:Y:S01]  /*b2b0*/  MUFU.EX2 R210, R210 ;  /* 0x000000d200d27308 */ /* 0x000fe20000000800 */
[----:B--2---:R-:W-:Y:S03]  /*b2c0*/  FFMA.FTZ R0, R0, R142, R92 ;  /* 0x0000008e00007223 */ /* 0x004fe6000001005c */
[C---:B------:R-:W-:Y:S01]  /*b2d0*/  HMMA.16816.F32.BF16 R40, R76.reuse, R72, R40 ;  /* 0x000000484c28723c */ /* 0x040fe20000041828 */
[----:B------:R-:W-:Y:S05]  /*b2e0*/  FADD.FTZ R92, R192, R2 ;  /* 0x00000002c05c7221 */ /* 0x000fea0000010000 */
[----:B------:R-:W2:Y:S01]  /*b2f0*/  MUFU.EX2 R142, R96 ;  /* 0x00000060008e7308 */ /* 0x000ea20000000800 */
[----:B------:R-:W-:Y:S01]  /*b300*/  FADD.FTZ R2, R172, R133 ;  /* 0x00000085ac027221 */ /* 0x000fe20000010000 */
[----:B------:R-:W-:Y:S01]  /*b310*/  MOV R192, R154 ;  /* 0x0000009a00c07202 */ /* 0x000fe20000000f00 */
[----:B------:R-:W-:Y:S01]  /*b320*/  FADD.FTZ R0, R189, R0 ;  /* 0x00000000bd007221 */ /* 0x000fe20000010000 */
[-C--:B------:R-:W-:Y:S02]  /*b330*/  HMMA.16816.F32.BF16 R44, R76, R74.reuse, R44 ;  /* 0x0000004a4c2c723c */ /* 0x080fe4000004182c */
[----:B------:R-:W-:Y:S01]  /*b340*/  MOV R172, R177 ;  /* 0x000000b100ac7202 */ /* 0x000fe20000000f00 */
[----:B------:R-:W-:Y:S01]  /*b350*/  FADD.FTZ R0, R94, R0 ;  /* 0x000000005e007221 */ /* 0x000fe20000010000 */
[----:B------:R-:W-:Y:S02]  /*b360*/  MOV R177, R176 ;  /* 0x000000b000b17202 */ /* 0x000fe40000000f00 */
[----:B------:R4:W1:Y:S01]  /*b370*/  MUFU.EX2 R96, R87 ;  /* 0x0000005700607308 */ /* 0x0008620000000800 */
[----:B------:R-:W-:Y:S01]  /*b380*/  FADD.FTZ R94, R226, R2 ;  /* 0x00000002e25e7221 */ /* 0x000fe20000010000 */
[C---:B------:R-:W-:Y:S01]  /*b390*/  HMMA.16816.F32.BF16 R48, R68.reuse, R74, R48 ;  /* 0x0000004a4430723c */ /* 0x040fe20000041830 */
[----:B------:R-:W1:Y:S03]  /*b3a0*/  LDSM.16.MT88.4 R72, [R218+0x8000] ;  /* 0x00800000da48783b */ /* 0x000e660000004200 */
[----:B------:R-:W-:Y:S01]  /*b3b0*/  MOV R176, R200 ;  /* 0x000000c800b07202 */ /* 0x000fe20000000f00 */
[----:B------:R-:W-:Y:S01]  /*b3c0*/  IMAD.MOV.U32 R200, RZ, RZ, R151 ;  /* 0x000000ffffc87224 */ /* 0x000fe200078e0097 */
[----:B------:R-:W-:Y:S02]  /*b3d0*/  MOV R151, R91 ;  /* 0x0000005b00977202 */ /* 0x000fe40000000f00 */
[----:B------:R-:W-:Y:S01]  /*b3e0*/  MUFU.EX2 R241, R241 ;  /* 0x000000f100f17308 */ /* 0x000fe20000000800 */
[----:B------:R1:W5:Y:S03]  /*b3f0*/  LDL.LU R226, [R1+0x8c] ;  /* 0x00008c0001e27983 */ /* 0x0003660000300800 */
[----:B------:R-:W-:Y:S02]  /*b400*/  MOV R189, R188 ;  /* 0x000000bc00bd7202 */ /* 0x000fe40000000f00 */
[----:B------:R-:W-:Y:S04]  /*b410*/  MOV R188, R155 ;  /* 0x0000009b00bc7202 */ /* 0x000fe80000000f00 */
[----:B------:R-:W-:Y:S01]  /*b420*/  MUFU.EX2 R105, R151 ;  /* 0x0000009700697308 */ /* 0x000fe20000000800 */
[----:B----4-:R-:W-:Y:S09]  /*b430*/  LDSM.16.MT88.4 R84, [R219+0x9000] ;  /* 0x00900000db54783b */ /* 0x010ff20000004200 */
[----:B------:R-:W-:Y:S10]  /*b440*/  MUFU.EX2 R155, R113 ;  /* 0x00000071009b7308 */ /* 0x000ff40000000800 */
[----:B------:R-:W-:Y:S01]  /*b450*/  MUFU.EX2 R240, R240 ;  /* 0x000000f000f07308 */ /* 0x000fe20000000800 */
[-C--:B-1----:R-:W-:Y:S09]  /*b460*/  HMMA.16816.F32.BF16 R52, R68, R72.reuse, R52 ;  /* 0x000000484434723c */ /* 0x082ff20000041834 */
[----:B------:R-:W-:Y:S01]  /*b470*/  MUFU.EX2 R160, R209 ;  /* 0x000000d100a07308 */ /* 0x000fe20000000800 */
[C---:B------:R-:W-:Y:S07]  /*b480*/  HMMA.16816.F32.BF16 R56, R76.reuse, R72, R56 ;  /* 0x000000484c38723c */ /* 0x040fee0000041838 */
[----:B------:R-:W-:Y:S01]  /*b490*/  F2FP.BF16.PACK_AB R72, R107, R102 ;  /* 0x000000666b48723e */ /* 0x000fe200000010ff */
[-C--:B------:R-:W-:Y:S01]  /*b4a0*/  HMMA.16816.F32.BF16 R60, R76, R74.reuse, R60 ;  /* 0x0000004a4c3c723c */ /* 0x080fe2000004183c */
[----:B------:R-:W1:Y:S01]  /*b4b0*/  LDSM.16.MT88.4 R76, [R219+0x8800] ;  /* 0x00880000db4c783b */ /* 0x000e620000004200 */
[----:B------:R-:W-:Y:S02]  /*b4c0*/  MUFU.EX2 R154, R115 ;  /* 0x00000073009a7308 */ /* 0x000fe40000000800 */
[----:B---3--:R-:W-:Y:S04]  /*b4d0*/  F2FP.BF16.PACK_AB R73, R106, R101 ;  /* 0x000000656a49723e */ /* 0x008fe800000010ff */
[----:B------:R-:W-:Y:S04]  /*b4e0*/  HMMA.16816.F32.BF16 R64, R68, R74, R64 ;  /* 0x0000004a4440723c */ /* 0x000fe80000041840 */
[----:B------:R-:W-:Y:S03]  /*b4f0*/  MUFU.EX2 R185, R119 ;  /* 0x0000007700b97308 */ /* 0x000fe60000000800 */
[----:B------:R-:W-:Y:S02]  /*b500*/  F2FP.BF16.PACK_AB R68, R238, R239 ;  /* 0x000000efee44723e */ /* 0x000fe400000010ff */
[----:B------:R-:W-:Y:S03]  /*b510*/  F2FP.BF16.PACK_AB R69, R206, R207 ;  /* 0x000000cfce45723e */ /* 0x000fe600000010ff */
[----:B------:R-:W-:Y:S02]  /*b520*/  F2FP.BF16.PACK_AB R70, R236, R237 ;  /* 0x000000edec46723e */ /* 0x000fe400000010ff */
[----:B------:R-:W-:Y:S01]  /*b530*/  F2FP.BF16.PACK_AB R71, R204, R205 ;  /* 0x000000cdcc47723e */ /* 0x000fe200000010ff */
[----:B------:R-:W-:Y:S01]  /*b540*/  MUFU.EX2 R152, R109 ;  /* 0x0000006d00987308 */ /* 0x000fe20000000800 */
[----:B------:R-:W-:Y:S02]  /*b550*/  F2FP.BF16.PACK_AB R74, R123, R100 ;  /* 0x000000647b4a723e */ /* 0x000fe400000010ff */
[----:B------:R-:W-:Y:S03]  /*b560*/  F2FP.BF16.PACK_AB R75, R122, R99 ;  /* 0x000000637a4b723e */ /* 0x000fe600000010ff */
[-C--:B------:R-:W-:Y:S04]  /*b570*/  HMMA.16816.F32.BF16 R4, R68, R80.reuse, R4 ;  /* 0x000000504404723c */ /* 0x080fe80000041804 */
[----:B------:R-:W-:Y:S04]  /*b580*/  MUFU.EX2 R182, R108 ;  /* 0x0000006c00b67308 */ /* 0x000fe80000000800 */
[C---:B------:R-:W-:Y:S06]  /*b590*/  HMMA.16816.F32.BF16 R8, R72.reuse, R80, R8 ;  /* 0x000000504808723c */ /* 0x040fec0000041808 */
[----:B------:R-:W-:Y:S02]  /*b5a0*/  MUFU.EX2 R252, R252 ;  /* 0x000000fc00fc7308 */ /* 0x000fe40000000800 */
[-C--:B------:R-:W-:Y:S08]  /*b5b0*/  HMMA.16816.F32.BF16 R12, R72, R82.reuse, R12 ;  /* 0x00000052480c723c */ /* 0x080ff0000004180c */
[C---:B------:R-:W-:Y:S01]  /*b5c0*/  HMMA.16816.F32.BF16 R16, R68.reuse, R82, R16 ;  /* 0x000000524410723c */ /* 0x040fe20000041810 */
[----:B------:R-:W3:Y:S01]  /*b5d0*/  LDSM.16.MT88.4 R80, [R217+0x8800] ;  /* 0x00880000d950783b */ /* 0x000ee20000004200 */
[----:B------:R-:W-:Y:S06]  /*b5e0*/  MUFU.EX2 R251, R251 ;  /* 0x000000fb00fb7308 */ /* 0x000fec0000000800 */
[-C--:B-1----:R-:W-:Y:S04]  /*b5f0*/  HMMA.16816.F32.BF16 R20, R68, R76.reuse, R20 ;  /* 0x0000004c4414723c */ /* 0x082fe80000041814 */
[----:B------:R-:W-:Y:S04]  /*b600*/  MUFU.EX2 R247, R247 ;  /* 0x000000f700f77308 */ /* 0x000fe80000000800 */
[C---:B------:R-:W-:Y:S06]  /*b610*/  HMMA.16816.F32.BF16 R24, R72.reuse, R76, R24 ;  /* 0x0000004c4818723c */ /* 0x040fec0000041818 */
[----:B------:R-:W-:Y:S02]  /*b620*/  MUFU.EX2 R246, R246 ;  /* 0x000000f600f67308 */ /* 0x000fe40000000800 */
[-C--:B------:R-:W-:Y:S08]  /*b630*/  HMMA.16816.F32.BF16 R28, R72, R78.reuse, R28 ;  /* 0x0000004e481c723c */ /* 0x080ff0000004181c */
[C---:B------:R-:W-:Y:S01]  /*b640*/  HMMA.16816.F32.BF16 R32, R68.reuse, R78, R32 ;  /* 0x0000004e4420723c */ /* 0x040fe20000041820 */
[----:B------:R-:W1:Y:S01]  /*b650*/  LDSM.16.MT88.4 R76, [R218+0x8800] ;  /* 0x00880000da4c783b */ /* 0x000e620000004200 */
[----:B------:R-:W-:Y:S06]  /*b660*/  MUFU.EX2 R250, R250 ;  /* 0x000000fa00fa7308 */ /* 0x000fec0000000800 */
[-C--:B---3--:R-:W-:Y:S04]  /*b670*/  HMMA.16816.F32.BF16 R36, R68, R80.reuse, R36 ;  /* 0x000000504424723c */ /* 0x088fe80000041824 */
[----:B------:R-:W-:Y:S04]  /*b680*/  MUFU.EX2 R249, R249 ;  /* 0x000000f900f97308 */ /* 0x000fe80000000800 */
[C---:B------:R-:W-:Y:S06]  /*b690*/  HMMA.16816.F32.BF16 R40, R72.reuse, R80, R40 ;  /* 0x000000504828723c */ /* 0x040fec0000041828 */
[----:B------:R-:W-:Y:S02]  /*b6a0*/  MUFU.EX2 R245, R245 ;  /* 0x000000f500f57308 */ /* 0x000fe40000000800 */
[-C--:B------:R-:W-:Y:S08]  /*b6b0*/  HMMA.16816.F32.BF16 R44, R72, R82.reuse, R44 ;  /* 0x00000052482c723c */ /* 0x080ff0000004182c */
[----:B------:R-:W-:Y:S01]  /*b6c0*/  MUFU.EX2 R244, R244 ;  /* 0x000000f400f47308 */ /* 0x000fe20000000800 */
[C---:B------:R-:W-:Y:S01]  /*b6d0*/  HMMA.16816.F32.BF16 R48, R68.reuse, R82, R48 ;  /* 0x000000524430723c */ /* 0x040fe20000041830 */
[----:B------:R-:W3:Y:S07]  /*b6e0*/  LDSM.16.MT88.4 R80, [R216+0x9000] ;  /* 0x00900000d850783b */ /* 0x000eee0000004200 */
[-C--:B-1----:R-:W-:Y:S01]  /*b6f0*/  HMMA.16816.F32.BF16 R52, R68, R76.reuse, R52 ;  /* 0x0000004c4434723c */ /* 0x082fe20000041834 */
[----:B------:R-:W-:Y:S07]  /*b700*/  MUFU.EX2 R212, R212 ;  /* 0x000000d400d47308 */ /* 0x000fee0000000800 */
[C---:B------:R-:W-:Y:S03]  /*b710*/  HMMA.16816.F32.BF16 R56, R72.reuse, R76, R56 ;  /* 0x0000004c4838723c */ /* 0x040fe60000041838 */
[----:B------:R-:W-:Y:S04]  /*b720*/  MUFU.EX2 R183, R131 ;  /* 0x0000008300b77308 */ /* 0x000fe80000000800 */
[----:B------:R-:W-:Y:S01]  /*b730*/  FADD.FTZ R76, R173, R132 ;  /* 0x00000084ad4c7221 */ /* 0x000fe20000010000 */
[-C--:B------:R-:W-:Y:S01]  /*b740*/  HMMA.16816.F32.BF16 R60, R72, R78.reuse, R60 ;  /* 0x0000004e483c723c */ /* 0x080fe2000004183c */
[----:B------:R-:W-:Y:S03]  /*b750*/  MOV R173, R150 ;  /* 0x0000009600ad7202 */ /* 0x000fe60000000f00 */
[----:B------:R-:W-:Y:S01]  /*b760*/  MOV R150, R90 ;  /* 0x0000005a00967202 */ /* 0x000fe20000000f00 */
[----:B------:R-:W-:Y:S01]  /*b770*/  FADD.FTZ R95, R95, R76 ;  /* 0x0000004c5f5f7221 */ /* 0x000fe20000010000 */
[----:B------:R-:W1:Y:S01]  /*b780*/  LDSM.16.MT88.4 R88, [R217+0x9000] ;  /* 0x00900000d958783b */ /* 0x000e620000004200 */
[----:B------:R-:W-:Y:S01]  /*b790*/  F2FP.BF16.PACK_AB R73, R140, R97 ;  /* 0x000000618c49723e */ /* 0x000fe200000010ff */
[----:B------:R-:W-:Y:S01]  /*b7a0*/  HMMA.16816.F32.BF16 R64, R68, R78, R64 ;  /* 0x0000004e4440723c */ /* 0x000fe20000041840 */
[----:B------:R-:W-:Y:S01]  /*b7b0*/  FADD.FTZ R72, R198, R92 ;  /* 0x0000005cc6487221 */ /* 0x000fe20000010000 */
[----:B------:R-:W-:Y:S02]  /*b7c0*/  MUFU.EX2 R186, R130 ;  /* 0x0000008200ba7308 */ /* 0x000fe40000000800 */
[----:B--2---:R-:W-:Y:S01]  /*b7d0*/  F2FP.BF16.PACK_AB R74, R144, R142 ;  /* 0x0000008e904a723e */ /* 0x004fe200000010ff */
[----:B------:R-:W-:Y:S01]  /*b7e0*/  FADD.FTZ R93, R111, R72 ;  /* 0x000000486f5d7221 */ /* 0x000fe20000010000 */
[----:B------:R-:W-:Y:S01]  /*b7f0*/  F2FP.BF16.PACK_AB R72, R141, R98 ;  /* 0x000000628d48723e */ /* 0x000fe200000010ff */
[----:B------:R-:W2:Y:S01]  /*b800*/  LDSM.16.MT88.4 R76, [R218+0x9000] ;  /* 0x00900000da4c783b */ /* 0x000ea20000004200 */
[----:B------:R-:W-:Y:S01]  /*b810*/  F2FP.BF16.PACK_AB R68, R215, R235 ;  /* 0x000000ebd744723e */ /* 0x000fe200000010ff */
[----:B------:R-:W-:Y:S03]  /*b820*/  FADD.FTZ R2, R239, R95 ;  /* 0x0000005fef027221 */ /* 0x000fe60000010000 */
[----:B------:R-:W-:Y:S01]  /*b830*/  F2FP.BF16.PACK_AB R69, R128, R129 ;  /* 0x000000818045723e */ /* 0x000fe200000010ff */
[----:B------:R-:W-:Y:S01]  /*b840*/  MUFU.EX2 R95, R156 ;  /* 0x0000009c005f7308 */ /* 0x000fe20000000800 */
[----:B------:R-:W-:Y:S01]  /*b850*/  F2FP.BF16.PACK_AB R70, R213, R214 ;  /* 0x000000d6d546723e */ /* 0x000fe200000010ff */
[----:B------:R-:W-:Y:S01]  /*b860*/  IMAD.MOV.U32 R239, RZ, RZ, R168 ;  /* 0x000000ffffef7224 */ /* 0x000fe200078e00a8 */
[----:B------:R-:W-:Y:S01]  /*b870*/  F2FP.BF16.PACK_AB R71, R147, R145 ;  /* 0x000000919347723e */ /* 0x000fe200000010ff */
[----:B------:R-:W-:Y:S01]  /*b880*/  FADD.FTZ R92, R110, R0 ;  /* 0x000000006e5c7221 */ /* 0x000fe20000010000 */
[----:B------:R-:W-:Y:S01]  /*b890*/  F2FP.BF16.PACK_AB R75, R143, R96 ;  /* 0x000000608f4b723e */ /* 0x000fe200000010ff */
[----:B------:R-:W-:Y:S01]  /*b8a0*/  FADD.FTZ R0, R207, R94 ;  /* 0x0000005ecf007221 */ /* 0x000fe20000010000 */
[----:B------:R-:W-:Y:S01]  /*b8b0*/  IADD3 R239, R239, -0x1, RZ ;  /* 0xffffffffefef7810 */ /* 0x000fe20007ffe0ff */
[----:B------:R-:W-:Y:S01]  /*b8c0*/  FADD.FTZ R2, R238, R2 ;  /* 0x00000002ee027221 */ /* 0x000fe20000010000 */
[----:B------:R-:W-:Y:S01]  /*b8d0*/  MOV R198, R173 ;  /* 0x000000ad00c67202 */ /* 0x000fe20000000f00 */
[-C--:B---3--:R-:W-:Y:S01]  /*b8e0*/  HMMA.16816.F32.BF16 R4, R68, R80.reuse, R4 ;  /* 0x000000504404723c */ /* 0x088fe20000041804 */
[----:B------:R-:W-:Y:S01]  /*b8f0*/  IMAD.MOV.U32 R173, RZ, RZ, R172 ;  /* 0x000000ffffad7224 */ /* 0x000fe200078e00ac */
[----:B------:R-:W-:Y:S01]  /*b900*/  MOV R172, R193 ;  /* 0x000000c100ac7202 */ /* 0x000fe20000000f00 */
[----:B------:R-:W-:Y:S01]  /*b910*/  MUFU.EX2 R209, R118 ;  /* 0x0000007600d17308 */ /* 0x000fe20000000800 */
[----:B------:R-:W-:Y:S01]  /*b920*/  MOV R193, R225 ;  /* 0x000000e100c17202 */ /* 0x000fe20000000f00 */
[----:B------:R-:W-:Y:S01]  /*b930*/  FADD.FTZ R0, R206, R0 ;  /* 0x00000000ce007221 */ /* 0x000fe20000010000 */
[----:B------:R3:W5:Y:S01]  /*b940*/  LDL.LU R225, [R1+0x88] ;  /* 0x0000880001e17983 */ /* 0x0007620000300800 */
[----:B------:R-:W-:Y:S01]  /*b950*/  FADD.FTZ R2, R237, R2 ;  /* 0x00000002ed027221 */ /* 0x000fe20000010000 */
[C---:B------:R-:W-:Y:S01]  /*b960*/  HMMA.16816.F32.BF16 R8, R72.reuse, R80, R8 ;  /* 0x000000504808723c */ /* 0x040fe20000041808 */
[----:B------:R-:W-:Y:S03]  /*b970*/  FADD.FTZ R0, R205, R0 ;  /* 0x00000000cd007221 */ /* 0x000fe60000010000 */
[----:B------:R-:W-:Y:S01]  /*b980*/  FADD.FTZ R2, R236, R2 ;  /* 0x00000002ec027221 */ /* 0x000fe20000010000 */
[----:B------:R-:W-:Y:S01]  /*b990*/  MUFU.EX2 R184, R114 ;  /* 0x0000007200b87308 */ /* 0x000fe20000000800 */
[----:B------:R-:W-:Y:S02]  /*b9a0*/  FADD.FTZ R0, R204, R0 ;  /* 0x00000000cc007221 */ /* 0x000fe40000010000 */
[-C--:B------:R-:W-:Y:S01]  /*b9b0*/  HMMA.16816.F32.BF16 R12, R72, R82.reuse, R12 ;  /* 0x00000052480c723c */ /* 0x080fe2000004180c */
[----:B------:R-:W-:Y:S03]  /*b9c0*/  FADD.FTZ R2, R235, R2 ;  /* 0x00000002eb027221 */ /* 0x000fe60000010000 */
[----:B------:R-:W-:Y:S02]  /*b9d0*/  FADD.FTZ R0, R129, R0 ;  /* 0x0000000081007221 */ /* 0x000fe40000010000 */
[----:B------:R-:W-:Y:S01]  /*b9e0*/  FADD.FTZ R2, R215, R2 ;  /* 0x00000002d7027221 */ /* 0x000fe20000010000 */
[----:B------:R-:W-:Y:S01]  /*b9f0*/  MUFU.EX2 R248, R248 ;  /* 0x000000f800f87308 */ /* 0x000fe20000000800 */
[C---:B------:R-:W-:Y:S01]  /*ba00*/  HMMA.16816.F32.BF16 R16, R68.reuse, R82, R16 ;  /* 0x000000524410723c */ /* 0x040fe20000041810 */
[----:B------:R-:W4:Y:S03]  /*ba10*/  LDSM.16.MT88.4 R80, [R216+0x9800] ;  /* 0x00980000d850783b */ /* 0x000f260000004200 */
[----:B------:R-:W-:Y:S02]  /*ba20*/  FADD.FTZ R0, R128, R0 ;  /* 0x0000000080007221 */ /* 0x000fe40000010000 */
[----:B------:R-:W-:Y:S02]  /*ba30*/  FADD.FTZ R2, R214, R2 ;  /* 0x00000002d6027221 */ /* 0x000fe40000010000 */
[-C--:B------:R-:W-:Y:S01]  /*ba40*/  HMMA.16816.F32.BF16 R20, R68, R84.reuse, R20 ;  /* 0x000000544414723c */ /* 0x080fe20000041814 */
[----:B------:R-:W-:Y:S01]  /*ba50*/  FADD.FTZ R0, R145, R0 ;  /* 0x0000000091007221 */ /* 0x000fe20000010000 */
[----:B------:R-:W-:Y:S02]  /*ba60*/  MUFU.EX2 R177, R177 ;  /* 0x000000b100b17308 */ /* 0x000fe40000000800 */
[----:B------:R-:W-:Y:S04]  /*ba70*/  FADD.FTZ R2, R213, R2 ;  /* 0x00000002d5027221 */ /* 0x000fe80000010000 */
[C---:B------:R-:W-:Y:S01]  /*ba80*/  HMMA.16816.F32.BF16 R24, R72.reuse, R84, R24 ;  /* 0x000000544818723c */ /* 0x040fe20000041818 */
[----:B------:R-:W-:Y:S03]  /*ba90*/  FADD.FTZ R2, R243, R2 ;  /* 0x00000002f3027221 */ /* 0x000fe60000010000 */
[----:B------:R-:W-:Y:S01]  /*baa0*/  MUFU.EX2 R176, R176 ;  /* 0x000000b000b07308 */ /* 0x000fe20000000800 */
[----:B------:R-:W-:Y:S03]  /*bab0*/  FADD.FTZ R2, R242, R2 ;  /* 0x00000002f2027221 */ /* 0x000fe60000010000 */
[-C--:B------:R-:W-:Y:S06]  /*bac0*/  HMMA.16816.F32.BF16 R28, R72, R86.reuse, R28 ;  /* 0x00000056481c723c */ /* 0x080fec000004181c */
[----:B------:R-:W-:Y:S02]  /*bad0*/  MUFU.EX2 R146, R146 ;  /* 0x0000009200927308 */ /* 0x000fe40000000800 */
[C---:B------:R-:W-:Y:S01]  /*bae0*/  HMMA.16816.F32.BF16 R32, R68.reuse, R86, R32 ;  /* 0x000000564420723c */ /* 0x040fe20000041820 */
[----:B------:R-:W3:Y:S07]  /*baf0*/  LDSM.16.MT88.4 R84, [R219+0x9800] ;  /* 0x00980000db54783b */ /* 0x000eee0000004200 */
[-C--:B-1----:R-:W-:Y:S01]  /*bb00*/  HMMA.16816.F32.BF16 R36, R68, R88.reuse, R36 ;  /* 0x000000584424723c */ /* 0x082fe20000041824 */
[----:B------:R-:W-:Y:S07]  /*bb10*/  MUFU.EX2 R130, R120 ;  /* 0x0000007800827308 */ /* 0x000fee0000000800 */
[C---:B------:R-:W-:Y:S03]  /*bb20*/  HMMA.16816.F32.BF16 R40, R72.reuse, R88, R40 ;  /* 0x000000584828723c */ /* 0x040fe60000041828 */
[----:B------:R-:W-:Y:S05]  /*bb30*/  MUFU.EX2 R121, R121 ;  /* 0x0000007900797308 */ /* 0x000fea0000000800 */
[-C--:B------:R-:W-:Y:S05]  /*bb40*/  HMMA.16816.F32.BF16 R44, R72, R90.reuse, R44 ;  /* 0x0000005a482c723c */ /* 0x080fea000004182c */
[----:B------:R-:W-:Y:S03]  /*bb50*/  MUFU.EX2 R124, R124 ;  /* 0x0000007c007c7308 */ /* 0x000fe60000000800 */
[C---:B------:R-:W-:Y:S01]  /*bb60*/  HMMA.16816.F32.BF16 R48, R68.reuse, R90, R48 ;  /* 0x0000005a4430723c */ /* 0x040fe20000041830 */
[----:B------:R-:W1:Y:S06]  /*bb70*/  LDSM.16.MT88.4 R88, [R217+0x9800] ;  /* 0x00980000d958783b */ /* 0x000e6c0000004200 */
[----:B------:R-:W-:Y:S01]  /*bb80*/  MUFU.EX2 R125, R125 ;  /* 0x0000007d007d7308 */ /* 0x000fe20000000800 */
[-C--:B--2---:R-:W-:Y:S08]  /*bb90*/  HMMA.16816.F32.BF16 R52, R68, R76.reuse, R52 ;  /* 0x0000004c4434723c */ /* 0x084ff00000041834 */
[C---:B------:R-:W-:Y:S01]  /*bba0*/  HMMA.16816.F32.BF16 R56, R72.reuse, R76, R56 ;  /* 0x0000004c4838723c */ /* 0x040fe20000041838 */
[----:B------:R-:W2:Y:S07]  /*bbb0*/  MUFU.EX2 R116, R208 ;  /* 0x000000d000747308 */ /* 0x000eae0000000800 */
[-C--:B------:R-:W-:Y:S03]  /*bbc0*/  HMMA.16816.F32.BF16 R60, R72, R78.reuse, R60 ;  /* 0x0000004e483c723c */ /* 0x080fe6000004183c */
[----:B------:R1:W-:Y:S04]  /*bbd0*/  MUFU.EX2 R208, R199 ;  /* 0x000000c700d07308 */ /* 0x0003e80000000800 */
[----:B------:R-:W-:Y:S01]  /*bbe0*/  FADD.FTZ R73, R102, R93 ;  /* 0x0000005d66497221 */ /* 0x000fe20000010000 */
[----:B------:R-:W-:Y:S01]  /*bbf0*/  HMMA.16816.F32.BF16 R64, R68, R78, R64 ;  /* 0x0000004e4440723c */ /* 0x000fe20000041840 */
[----:B------:R-:W-:Y:S01]  /*bc00*/  FADD.FTZ R72, R101, R92 ;  /* 0x0000005c65487221 */ /* 0x000fe20000010000 */
[----:B------:R-:W3:Y:S02]  /*bc10*/  LDSM.16.MT88.4 R76, [R218+0x9800] ;  /* 0x00980000da4c783b */ /* 0x000ee40000004200 */
[----:B------:R-:W-:Y:S01]  /*bc20*/  FADD.FTZ R93, R107, R73 ;  /* 0x000000496b5d7221 */ /* 0x000fe20000010000 */
[----:B------:R-:W-:Y:S01]  /*bc30*/  F2FP.BF16.PACK_AB R73, R153, R148 ;  /* 0x000000949949723e */ /* 0x000fe200000010ff */
[----:B------:R-:W-:Y:S01]  /*bc40*/  FADD.FTZ R92, R106, R72 ;  /* 0x000000486a5c7221 */ /* 0x000fe20000010000 */
[----:B------:R-:W-:Y:S01]  /*bc50*/  F2FP.BF16.PACK_AB R68, R242, R243 ;  /* 0x000000f3f244723e */ /* 0x000fe200000010ff */
[----:B------:R-:W-:Y:S01]  /*bc60*/  MUFU.EX2 R106, R150 ;  /* 0x00000096006a7308 */ /* 0x000fe20000000800 */
[----:B--2---:R-:W-:Y:S03]  /*bc70*/  MOV R207, R116 ;  /* 0x0000007400cf7202 */ /* 0x004fe60000000f00 */
[----:B------:R-:W-:Y:S02]  /*bc80*/  F2FP.BF16.PACK_AB R69, R210, R211 ;  /* 0x000000d3d245723e */ /* 0x000fe400000010ff */
[----:B------:R-:W-:Y:S02]  /*bc90*/  F2FP.BF16.PACK_AB R70, R240, R241 ;  /* 0x000000f1f046723e */ /* 0x000fe400000010ff */
[----:B------:R-:W-:Y:S02]  /*bca0*/  F2FP.BF16.PACK_AB R71, R207, R160 ;  /* 0x000000a0cf47723e */ /* 0x000fe400000010ff */
[----:B------:R-:W-:Y:S01]  /*bcb0*/  F2FP.BF16.PACK_AB R72, R155, R149 ;  /* 0x000000959b48723e */ /* 0x000fe200000010ff */
[----:B------:R-:W-:Y:S01]  /*bcc0*/  MUFU.EX2 R102, R163 ;  /* 0x000000a300667308 */ /* 0x000fe20000000800 */
[----:B------:R-:W-:Y:S02]  /*bcd0*/  F2FP.BF16.PACK_AB R74, R185, R154 ;  /* 0x0000009ab94a723e */ /* 0x000fe400000010ff */
[----:B------:R-:W-:Y:S01]  /*bce0*/  F2FP.BF16.PACK_AB R75, R182, R152 ;  /* 0x00000098b64b723e */ /* 0x000fe200000010ff */
[-C--:B----4-:R-:W-:Y:S01]  /*bcf0*/  HMMA.16816.F32.BF16 R4, R68, R80.reuse, R4 ;  /* 0x000000504404723c */ /* 0x090fe20000041804 */
[----:B-1----:R-:W-:Y:S02]  /*bd00*/  MOV R199, R198 ;  /* 0x000000c600c77202 */ /* 0x002fe40000000f00 */
[----:B------:R-:W-:Y:S01]  /*bd10*/  MOV R198, R173 ;  /* 0x000000ad00c67202 */ /* 0x000fe20000000f00 */
[----:B------:R-:W-:Y:S01]  /*bd20*/  IMAD.MOV.U32 R173, RZ, RZ, R172 ;  /* 0x000000ffffad7224 */ /* 0x000fe200078e00ac */
[----:B------:R-:W-:Y:S01]  /*bd30*/  MOV R172, R189 ;  /* 0x000000bd00ac7202 */ /* 0x000fe20000000f00 */
[----:B------:R-:W-:Y:S01]  /*bd40*/  MUFU.EX2 R101, R162 ;  /* 0x000000a200657308 */ /* 0x000fe20000000800 */
[----:B------:R-:W-:Y:S01]  /*bd50*/  MOV R189, R188 ;  /* 0x000000bc00bd7202 */ /* 0x000fe20000000f00 */
[C---:B------:R-:W-:Y:S01]  /*bd60*/  HMMA.16816.F32.BF16 R8, R72.reuse, R80, R8 ;  /* 0x000000504808723c */ /* 0x040fe20000041808 */
[----:B------:R-:W-:Y:S03]  /*bd70*/  MOV R188, R170 ;  /* 0x000000aa00bc7202 */ /* 0x000fe60000000f00 */
[----:B------:R-:W-:Y:S01]  /*bd80*/  MOV R170, R169 ;  /* 0x000000a900aa7202 */ /* 0x000fe20000000f00 */
[----:B------:R-:W-:Y:S01]  /*bd90*/  IMAD.MOV.U32 R169, RZ, RZ, R224 ;  /* 0x000000ffffa97224 */ /* 0x000fe200078e00e0 */
[----:B------:R-:W-:Y:S01]  /*bda0*/  MOV R202, R199 ;  /* 0x000000c700ca7202 */ /* 0x000fe20000000f00 */
[----:B------:R1:W5:Y:S01]  /*bdb0*/  LDL.LU R224, [R1+0x84] ;  /* 0x0000840001e07983 */ /* 0x0003620000300800 */
[-C--:B------:R-:W-:Y:S01]  /*bdc0*/  HMMA.16816.F32.BF16 R12, R72, R82.reuse, R12 ;  /* 0x00000052480c723c */ /* 0x080fe2000004180c */
[----:B------:R-:W-:Y:S03]  /*bdd0*/  MUFU.EX2 R114, R172 ;  /* 0x000000ac00727308 */ /* 0x000fe60000000800 */
[----:B------:R-:W-:Y:S01]  /*bde0*/  IMAD.MOV.U32 R203, RZ, RZ, R202 ;  /* 0x000000ffffcb7224 */ /* 0x000fe200078e00ca */
[----:B------:R-:W-:Y:S02]  /*bdf0*/  MOV R199, R198 ;  /* 0x000000c600c77202 */ /* 0x000fe40000000f00 */
[----:B------:R-:W-:Y:S01]  /*be00*/  MOV R198, R173 ;  /* 0x000000ad00c67202 */ /* 0x000fe20000000f00 */
[C---:B------:R-:W-:Y:S01]  /*be10*/  HMMA.16816.F32.BF16 R16, R68.reuse, R82, R16 ;  /* 0x000000524410723c */ /* 0x040fe20000041810 */
[----:B------:R-:W2:Y:S02]  /*be20*/  LDSM.16.MT88.4 R80, [R216+0xa000] ;  /* 0x00a00000d850783b */ /* 0x000ea40000004200 */
[----:B------:R4:W-:Y:S01]  /*be30*/  MUFU.EX2 R133, R203 ;  /* 0x000000cb00857308 */ /* 0x0009e20000000800 */
[----:B------:R-:W-:Y:S02]  /*be40*/  MOV R202, R199 ;  /* 0x000000c700ca7202 */ /* 0x000fe40000000f00 */
[----:B------:R-:W-:Y:S02]  /*be50*/  MOV R199, R198 ;  /* 0x000000c600c77202 */ /* 0x000fe40000000f00 */
[-C--:B---3--:R-:W-:Y:S01]  /*be60*/  HMMA.16816.F32.BF16 R20, R68, R84.reuse, R20 ;  /* 0x000000544414723c */ /* 0x088fe20000041814 */
[----:B------:R-:W-:Y:S03]  /*be70*/  MOV R173, R189 ;  /* 0x000000bd00ad7202 */ /* 0x000fe60000000f00 */
[----:B------:R-:W-:Y:S01]  /*be80*/  IMAD.MOV.U32 R189, RZ, RZ, R188 ;  /* 0x000000ffffbd7224 */ /* 0x000fe200078e00bc */
[----:B------:R-:W-:Y:S01]  /*be90*/  MOV R188, R197 ;  /* 0x000000c500bc7202 */ /* 0x000fe20000000f00 */
[----:B------:R-:W-:Y:S01]  /*bea0*/  MUFU.EX2 R110, R201 ;  /* 0x000000c9006e7308 */ /* 0x000fe20000000800 */
[----:B------:R-:W-:Y:S01]  /*beb0*/  MOV R197, R159 ;  /* 0x0000009f00c57202 */ /* 0x000fe20000000f00 */
[C---:B------:R-:W-:Y:S01]  /*bec0*/  HMMA.16816.F32.BF16 R24, R72.reuse, R84, R24 ;  /* 0x000000544818723c */ /* 0x040fe20000041818 */
[----:B------:R-:W-:Y:S03]  /*bed0*/  MOV R159, R166 ;  /* 0x000000a6009f7202 */ /* 0x000fe60000000f00 */
[----:B------:R-:W-:Y:S02]  /*bee0*/  MOV R166, R223 ;  /* 0x000000df00a67202 */ /* 0x000fe40000000f00 */
[----:B------:R1:W5:Y:S01]  /*bef0*/  LDL.LU R223, [R1+0x80] ;  /* 0x0000800001df7983 */ /* 0x0003620000300800 */
[----:B------:R-:W-:Y:S01]  /*bf00*/  MOV R198, R189 ;  /* 0x000000bd00c67202 */ /* 0x000fe20000000f00 */
[-C--:B------:R-:W-:Y:S01]  /*bf10*/  HMMA.16816.F32.BF16 R28, R72, R86.reuse, R28 ;  /* 0x00000056481c723c */ /* 0x080fe2000004181c */
[----:B------:R-:W-:Y:S03]  /*bf20*/  MUFU.EX2 R104, R159 ;  /* 0x0000009f00687308 */ /* 0x000fe60000000800 */
[----:B------:R-:W-:Y:S01]  /*bf30*/  MOV R189, R188 ;  /* 0x000000bc00bd7202 */ /* 0x000fe20000000f00 */
[----:B------:R-:W-:Y:S01]  /*bf40*/  IMAD.MOV.U32 R188, RZ, RZ, R197 ;  /* 0x000000ffffbc7224 */ /* 0x000fe200078e00c5 */
[----:B------:R-:W-:Y:S02]  /*bf50*/  MOV R197, R167 ;  /* 0x000000a700c57202 */ /* 0x000fe40000000f00 */
[C---:B------:R-:W-:Y:S01]  /*bf60*/  HMMA.16816.F32.BF16 R32, R68.reuse, R86, R32 ;  /* 0x000000564420723c */ /* 0x040fe20000041820 */
[----:B------:R-:W3:Y:S02]  /*bf70*/  LDSM.16.MT88.4 R84, [R219+0xa000] ;  /* 0x00a00000db54783b */ /* 0x000ee40000004200 */
[----:B------:R-:W-:Y:S01]  /*bf80*/  MUFU.EX2 R112, R189 ;  /* 0x000000bd00707308 */ /* 0x000fe20000000800 */
[----:B------:R-:W-:Y:S02]  /*bf90*/  MOV R167, R222 ;  /* 0x000000de00a77202 */ /* 0x000fe40000000f00 */
[----:B----4-:R-:W-:Y:S02]  /*bfa0*/  MOV R203, R202 ;  /* 0x000000ca00cb7202 */ /* 0x010fe40000000f00 */
[-C--:B------:R-:W-:Y:S01]  /*bfb0*/  HMMA.16816.F32.BF16 R36, R68, R88.reuse, R36 ;  /* 0x000000584424723c */ /* 0x080fe20000041824 */
[----:B------:R1:W5:Y:S03]  /*bfc0*/  LDL.LU R222, [R1+0x7c] ;  /* 0x00007c0001de7983 */ /* 0x0003660000300800 */
[----:B------:R-:W-:Y:S01]  /*bfd0*/  MOV R202, R199 ;  /* 0x000000c700ca7202 */ /* 0x000fe20000000f00 */
[----:B------:R-:W-:Y:S01]  /*bfe0*/  IMAD.MOV.U32 R199, RZ, RZ, R188 ;  /* 0x000000ffffc77224 */ /* 0x000fe200078e00bc */
[----:B------:R-:W-:Y:S01]  /*bff0*/  MOV R188, R221 ;  /* 0x000000dd00bc7202 */ /* 0x000fe20000000f00 */
[----:B------:R4:W-:Y:S01]  /*c000*/  MUFU.EX2 R132, R203 ;  /* 0x000000cb00847308 */ /* 0x0009e20000000800 */
[C---:B------:R-:W-:Y:S01]  /*c010*/  HMMA.16816.F32.BF16 R40, R72.reuse, R88, R40 ;  /* 0x000000584828723c */ /* 0x040fe20000041828 */
[----:B------:R1:W5:Y:S07]  /*c020*/  LDL.LU R221, [R1+0x78] ;  /* 0x0000780001dd7983 */ /* 0x00036e0000300800 */
[-C--:B------:R-:W-:Y:S01]  /*c030*/  HMMA.16816.F32.BF16 R44, R72, R90.reuse, R44 ;  /* 0x0000005a482c723c */ /* 0x080fe2000004182c */
[----:B------:R-:W-:Y:S07]  /*c040*/  MUFU.EX2 R109, R200 ;  /* 0x000000c8006d7308 */ /* 0x000fee0000000800 */
[C---:B------:R-:W-:Y:S01]  /*c050*/  HMMA.16816.F32.BF16 R48, R68.reuse, R90, R48 ;  /* 0x0000005a4430723c */ /* 0x040fe20000041830 */
[----:B------:R-:W1:Y:S02]  /*c060*/  LDSM.16.MT88.4 R88, [R217+0xa000] ;  /* 0x00a00000d958783b */ /* 0x000e640000004200 */
[----:B------:R-:W-:Y:S01]  /*c070*/  MUFU.EX2 R107, R197 ;  /* 0x000000c5006b7308 */ /* 0x000fe20000000800 */
[----:B----4-:R-:W-:Y:S04]  /*c080*/  MOV R203, R202 ;  /* 0x000000ca00cb7202 */ /* 0x010fe80000000f00 */
[-C--:B------:R-:W-:Y:S01]  /*c090*/  HMMA.16816.F32.BF16 R52, R68, R76.reuse, R52 ;  /* 0x0000004c4434723c */ /* 0x080fe20000041834 */
[----:B------:R-:W-:Y:S03]  /*c0a0*/  MOV R202, R199 ;  /* 0x000000c700ca7202 */ /* 0x000fe60000000f00 */
[----:B------:R-:W-:Y:S01]  /*c0b0*/  MOV R199, R188 ;  /* 0x000000bc00c77202 */ /* 0x000fe20000000f00 */
[----:B------:R-:W-:Y:S01]  /*c0c0*/  IMAD.MOV.U32 R188, RZ, RZ, R158 ;  /* 0x000000ffffbc7224 */ /* 0x000fe200078e009e */
[----:B------:R-:W-:Y:S01]  /*c0d0*/  MOV R158, R220 ;  /* 0x000000dc009e7202 */ /* 0x000fe20000000f00 */
[----:B------:R4:W-:Y:S01]  /*c0e0*/  MUFU.EX2 R131, R203 ;  /* 0x000000cb00837308 */ /* 0x0009e20000000800 */
[C---:B------:R-:W-:Y:S01]  /*c0f0*/  HMMA.16816.F32.BF16 R56, R72.reuse, R76, R56 ;  /* 0x0000004c4838723c */ /* 0x040fe20000041838 */
[----:B------:R1:W5:Y:S07]  /*c100*/  LDL.LU R220, [R1+0x74] ;  /* 0x0000740001dc7983 */ /* 0x00036e0000300800 */
[-C--:B------:R-:W-:Y:S01]  /*c110*/  HMMA.16816.F32.BF16 R60, R72, R78.reuse, R60 ;  /* 0x0000004e483c723c */ /* 0x080fe2000004183c */
[----:B------:R-:W-:Y:S06]  /*c120*/  MUFU.EX2 R103, R158 ;  /* 0x0000009e00677308 */ /* 0x000fec0000000800 */
[----:B------:R-:W-:Y:S01]  /*c130*/  FADD.FTZ R73, R100, R93 ;  /* 0x0000005d64497221 */ /* 0x000fe20000010000 */
[----:B------:R-:W-:Y:S01]  /*c140*/  HMMA.16816.F32.BF16 R64, R68, R78, R64 ;  /* 0x0000004e4440723c */ /* 0x000fe20000041840 */
[----:B------:R-:W-:Y:S01]  /*c150*/  FADD.FTZ R72, R99, R92 ;  /* 0x0000005c63487221 */ /* 0x000fe20000010000 */
[----:B------:R-:W1:Y:S01]  /*c160*/  LDSM.16.MT88.4 R76, [R218+0xa000] ;  /* 0x00a00000da4c783b */ /* 0x000e620000004200 */
[----:B------:R-:W-:Y:S01]  /*c170*/  MUFU.EX2 R100, R167 ;  /* 0x000000a700647308 */ /* 0x000fe20000000800 */
[----:B------:R-:W-:Y:S01]  /*c180*/  F2FP.BF16.PACK_AB R74, R209, R186 ;  /* 0x000000bad14a723e */ /* 0x000fe200000010ff */
[----:B------:R-:W-:Y:S01]  /*c190*/  FADD.FTZ R93, R123, R73 ;  /* 0x000000497b5d7221 */ /* 0x000fe20000010000 */
[----:B------:R-:W-:Y:S01]  /*c1a0*/  F2FP.BF16.PACK_AB R73, R181, R180 ;  /* 0x000000b4b549723e */ /* 0x000fe200000010ff */
[----:B------:R-:W-:Y:S01]  /*c1b0*/  FADD.FTZ R92, R122, R72 ;  /* 0x000000487a5c7221 */ /* 0x000fe20000010000 */
[----:B------:R-:W-:Y:S04]  /*c1c0*/  F2FP.BF16.PACK_AB R68, R251, R252 ;  /* 0x000000fcfb44723e */ /* 0x000fe800000010ff */
[----:B------:R-:W-:Y:S01]  /*c1d0*/  F2FP.BF16.PACK_AB R69, R246, R247 ;  /* 0x000000f7f645723e */ /* 0x000fe200000010ff */
[----:B------:R-:W-:Y:S01]  /*c1e0*/  MUFU.EX2 R99, R166 ;  /* 0x000000a600637308 */ /* 0x000fe20000000800 */
[----:B------:R-:W-:Y:S02]  /*c1f0*/  F2FP.BF16.PACK_AB R70, R249, R250 ;  /* 0x000000faf946723e */ /* 0x000fe400000010ff */
[----:B------:R-:W-:Y:S02]  /*c200*/  F2FP.BF16.PACK_AB R71, R244, R245 ;  /* 0x000000f5f447723e */ /* 0x000fe400000010ff */
[----:B------:R-:W-:Y:S02]  /*c210*/  F2FP.BF16.PACK_AB R72, R183, R212 ;  /* 0x000000d4b748723e */ /* 0x000fe400000010ff */
[----:B------:R-:W-:Y:S02]  /*c220*/  F2FP.BF16.PACK_AB R75, R184, R187 ;  /* 0x000000bbb84b723e */ /* 0x000fe400000010ff */
[----:B----4-:R-:W-:Y:S01]  /*c230*/  MOV R203, R202 ;  /* 0x000000ca00cb7202 */ /* 0x010fe20000000f00 */
[-C--:B--2---:R-:W-:Y:S01]  /*c240*/  HMMA.16816.F32.BF16 R4, R68, R80.reuse, R4 ;  /* 0x000000504404723c */ /* 0x084fe20000041804 */
[----:B------:R-:W-:Y:S01]  /*c250*/  MUFU.EX2 R111, R188 ;  /* 0x000000bc006f7308 */ /* 0x000fe20000000800 */
[----:B------:R-:W-:Y:S01]  /*c260*/  MOV R202, R199 ;  /* 0x000000c700ca7202 */ /* 0x000fe20000000f00 */
[----:B------:R-:W-:Y:S01]  /*c270*/  IMAD.MOV.U32 R199, RZ, RZ, R198 ;  /* 0x000000ffffc77224 */ /* 0x000fe200078e00c6 */
[----:B------:R-:W-:Y:S02]  /*c280*/  MOV R198, R173 ;  /* 0x000000ad00c67202 */ /* 0x000fe40000000f00 */
[----:B------:R-:W-:Y:S02]  /*c290*/  MOV R173, R193 ;  /* 0x000000c100ad7202 */ /* 0x000fe40000000f00 */
[C---:B------:R-:W-:Y:S01]  /*c2a0*/  HMMA.16816.F32.BF16 R8, R72.reuse, R80, R8 ;  /* 0x000000504808723c */ /* 0x040fe20000041808 */
[----:B------:R-:W-:Y:S02]  /*c2b0*/  MOV R193, R192 ;  /* 0x000000c000c17202 */ /* 0x000fe40000000f00 */
[----:B------:R-:W-:Y:S01]  /*c2c0*/  MUFU.EX2 R120, R203 ;  /* 0x000000cb00787308 */ /* 0x000fe20000000800 */
[----:B------:R-:W-:Y:S02]  /*c2d0*/  MOV R192, R139 ;  /* 0x0000008b00c07202 */ /* 0x000fe40000000f00 */
[----:B------:R2:W5:Y:S02]  /*c2e0*/  LDL.LU R139, [R1+0x70] ;  /* 0x00007000018b7983 */ /* 0x0005640000300800 */
[-C--:B------:R-:W-:Y:S05]  /*c2f0*/  HMMA.16816.F32.BF16 R12, R72, R82.reuse, R12 ;  /* 0x00000052480c723c */ /* 0x080fea000004180c */
[----:B------:R-:W4:Y:S03]  /*c300*/  MUFU.EX2 R119, R202 ;  /* 0x000000ca00777308 */ /* 0x000f260000000800 */
[C---:B------:R-:W-:Y:S01]  /*c310*/  HMMA.16816.F32.BF16 R16, R68.reuse, R82, R16 ;  /* 0x000000524410723c */ /* 0x040fe20000041810 */
[----:B------:R-:W2:Y:S06]  /*c320*/  LDSM.16.MT88.4 R80, [R216+0xa800] ;  /* 0x00a80000d850783b */ /* 0x000eac0000004200 */
[----:B------:R-:W-:Y:S01]  /*c330*/  MUFU.EX2 R118, R199 ;  /* 0x000000c700767308 */ /* 0x000fe20000000800 */
[-C--:B---3--:R-:W-:Y:S08]  /*c340*/  HMMA.16816.F32.BF16 R20, R68, R84.reuse, R20 ;  /* 0x000000544414723c */ /* 0x088ff00000041814 */
[C---:B------:R-:W-:Y:S01]  /*c350*/  HMMA.16816.F32.BF16 R24, R72.reuse, R84, R24 ;  /* 0x000000544818723c */ /* 0x040fe20000041818 */
[----:B------:R-:W3:Y:S07]  /*c360*/  MUFU.EX2 R117, R198 ;  /* 0x000000c600757308 */ /* 0x000eee0000000800 */
[-C--:B------:R-:W-:Y:S03]  /*c370*/  HMMA.16816.F32.BF16 R28, R72, R86.reuse, R28 ;  /* 0x00000056481c723c */ /* 0x080fe6000004181c */
[----:B------:R-:W2:Y:S05]  /*c380*/  MUFU.EX2 R116, R173 ;  /* 0x000000ad00747308 */ /* 0x000eaa0000000800 */
[C---:B------:R-:W-:Y:S01]  /*c390*/  HMMA.16816.F32.BF16 R32, R68.reuse, R86, R32 ;  /* 0x000000564420723c */ /* 0x040fe20000041820 */
[----:B------:R-:W2:Y:S04]  /*c3a0*/  LDSM.16.MT88.4 R84, [R219+0xa800] ;  /* 0x00a80000db54783b */ /* 0x000ea80000004200 */
[----:B------:R-:W-:Y:S03]  /*c3b0*/  MUFU.EX2 R115, R193 ;  /* 0x000000c100737308 */ /* 0x000fe60000000800 */
[-C--:B-1----:R-:W-:Y:S07]  /*c3c0*/  HMMA.16816.F32.BF16 R36, R68, R88.reuse, R36 ;  /* 0x000000584424723c */ /* 0x082fee0000041824 */
[----:B------:R-:W1:Y:S01]  /*c3d0*/  MUFU.EX2 R113, R192 ;  /* 0x000000c000717308 */ /* 0x000e620000000800 */
[C---:B------:R-:W-:Y:S08]  /*c3e0*/  HMMA.16816.F32.BF16 R40, R72.reuse, R88, R40 ;  /* 0x000000584828723c */ /* 0x040ff00000041828 */
[-C--:B------:R-:W-:Y:S01]  /*c3f0*/  HMMA.16816.F32.BF16 R44, R72, R90.reuse, R44 ;  /* 0x0000005a482c723c */ /* 0x080fe2000004182c */
[----:B------:R-:W-:Y:S07]  /*c400*/  MUFU.EX2 R108, R196 ;  /* 0x000000c4006c7308 */ /* 0x000fee0000000800 */
[C---:B------:R-:W-:Y:S01]  /*c410*/  HMMA.16816.F32.BF16 R48, R68.reuse, R90, R48 ;  /* 0x0000005a4430723c */ /* 0x040fe20000041830 */
[----:B------:R-:W1:Y:S02]  /*c420*/  LDSM.16.MT88.4 R88, [R217+0xa800] ;  /* 0x00a80000d958783b */ /* 0x000e640000004200 */
[----:B------:R-:W-:Y:S05]  /*c430*/  MUFU.EX2 R94, R161 ;  /* 0x000000a1005e7308 */ /* 0x000fea0000000800 */
[-C--:B------:R-:W-:Y:S08]  /*c440*/  HMMA.16816.F32.BF16 R52, R68, R76.reuse, R52 ;  /* 0x0000004c4434723c */ /* 0x080ff00000041834 */
[C---:B------:R-:W-:Y:S08]  /*c450*/  HMMA.16816.F32.BF16 R56, R72.reuse, R76, R56 ;  /* 0x0000004c4838723c */ /* 0x040ff00000041838 */
[-C--:B------:R-:W-:Y:S07]  /*c460*/  HMMA.16816.F32.BF16 R60, R72, R78.reuse, R60 ;  /* 0x0000004e483c723c */ /* 0x080fee000004183c */
[----:B----4-:R-:W-:Y:S01]  /*c470*/  F2FP.BF16.PACK_AB R74, R119, R120 ;  /* 0x00000078774a723e */ /* 0x010fe200000010ff */
[----:B------:R-:W-:Y:S01]  /*c480*/  HMMA.16816.F32.BF16 R64, R68, R78, R64 ;  /* 0x0000004e4440723c */ /* 0x000fe20000041840 */
[----:B------:R-:W-:Y:S01]  /*c490*/  FADD.FTZ R73, R98, R93 ;  /* 0x0000005d62497221 */ /* 0x000fe20000010000 */
[----:B------:R-:W4:Y:S01]  /*c4a0*/  LDSM.16.MT88.4 R76, [R218+0xa800] ;  /* 0x00a80000da4c783b */ /* 0x000f220000004200 */
[----:B------:R-:W1:Y:S01]  /*c4b0*/  MUFU.EX2 R98, R171 ;  /* 0x000000ab00627308 */ /* 0x000e620000000800 */
[----:B------:R-:W-:Y:S01]  /*c4c0*/  FADD.FTZ R72, R97, R92 ;  /* 0x0000005c61487221 */ /* 0x000fe20000010000 */
[----:B------:R-:W-:Y:S01]  /*c4d0*/  F2FP.BF16.PACK_AB R75, R125, R124 ;  /* 0x0000007c7d4b723e */ /* 0x000fe200000010ff */
[----:B------:R-:W-:Y:S01]  /*c4e0*/  FADD.FTZ R93, R141, R73 ;  /* 0x000000498d5d7221 */ /* 0x000fe20000010000 */
[----:B------:R-:W-:Y:S01]  /*c4f0*/  F2FP.BF16.PACK_AB R68, R208, R179 ;  /* 0x000000b3d044723e */ /* 0x000fe200000010ff */
[----:B------:R-:W-:Y:S01]  /*c500*/  FADD.FTZ R92, R140, R72 ;  /* 0x000000488c5c7221 */ /* 0x000fe20000010000 */
[----:B------:R-:W-:Y:S03]  /*c510*/  F2FP.BF16.PACK_AB R69, R178, R248 ;  /* 0x000000f8b245723e */ /* 0x000fe600000010ff */
[----:B------:R-:W-:Y:S01]  /*c520*/  F2FP.BF16.PACK_AB R70, R176, R177 ;  /* 0x000000b1b046723e */ /* 0x000fe200000010ff */
[----:B------:R-:W1:Y:S01]  /*c530*/  MUFU.EX2 R97, R170 ;  /* 0x000000aa00617308 */ /* 0x000e620000000800 */
[----:B------:R-:W-:Y:S02]  /*c540*/  F2FP.BF16.PACK_AB R71, R133, R146 ;  /* 0x000000928547723e */ /* 0x000fe400000010ff */
[----:B------:R-:W-:Y:S02]  /*c550*/  F2FP.BF16.PACK_AB R72, R131, R132 ;  /* 0x000000848348723e */ /* 0x000fe400000010ff */
[----:B------:R-:W-:Y:S02]  /*c560*/  F2FP.BF16.PACK_AB R73, R121, R130 ;  /* 0x000000827949723e */ /* 0x000fe400000010ff */
[----:B------:R-:W-:Y:S01]  /*c570*/  F2FP.BF16.PACK_AB R140, R101, R102 ;  /* 0x00000066658c723e */ /* 0x000fe200000010ff */
[-C--:B--2---:R-:W-:Y:S01]  /*c580*/  HMMA.16816.F32.BF16 R4, R68, R80.reuse, R4 ;  /* 0x000000504404723c */ /* 0x084fe20000041804 */
[----:B------:R-:W-:Y:S07]  /*c590*/  F2FP.BF16.PACK_AB R141, R99, R100 ;  /* 0x00000064638d723e */ /* 0x000fee00000010ff */
[C---:B------:R-:W-:Y:S08]  /*c5a0*/  HMMA.16816.F32.BF16 R8, R72.reuse, R80, R8 ;  /* 0x000000504808723c */ /* 0x040ff00000041808 */
[-C--:B------:R-:W-:Y:S08]  /*c5b0*/  HMMA.16816.F32.BF16 R12, R72, R82.reuse, R12 ;  /* 0x00000052480c723c */ /* 0x080ff0000004180c */
[C---:B------:R-:W-:Y:S01]  /*c5c0*/  HMMA.16816.F32.BF16 R16, R68.reuse, R82, R16 ;  /* 0x000000524410723c */ /* 0x040fe20000041810 */
[----:B------:R-:W2:Y:S07]  /*c5d0*/  LDSM.16.MT88.4 R80, [R216+0xb000] ;  /* 0x00b00000d850783b */ /* 0x000eae0000004200 */
[-C--:B------:R-:W-:Y:S08]  /*c5e0*/  HMMA.16816.F32.BF16 R20, R68, R84.reuse, R20 ;  /* 0x000000544414723c */ /* 0x080ff00000041814 */
[C---:B------:R-:W-:Y:S08]  /*c5f0*/  HMMA.16816.F32.BF16 R24, R72.reuse, R84, R24 ;  /* 0x000000544818723c */ /* 0x040ff00000041818 */
[-C--:B------:R-:W-:Y:S08]  /*c600*/  HMMA.16816.F32.BF16 R28, R72, R86.reuse, R28 ;  /* 0x00000056481c723c */ /* 0x080ff0000004181c */
[C---:B------:R-:W-:Y:S01]  /*c610*/  HMMA.16816.F32.BF16 R32, R68.reuse, R86, R32 ;  /* 0x000000564420723c */ /* 0x040fe20000041820 */
[----:B------:R-:W2:Y:S07]  /*c620*/  LDSM.16.MT88.4 R84, [R219+0xb000] ;  /* 0x00b00000db54783b */ /* 0x000eae0000004200 */
[-C--:B-1----:R-:W-:Y:S08]  /*c630*/  HMMA.16816.F32.BF16 R36, R68, R88.reuse, R36 ;  /* 0x000000584424723c */ /* 0x082ff00000041824 */
[C---:B------:R-:W-:Y:S08]  /*c640*/  HMMA.16816.F32.BF16 R40, R72.reuse, R88, R40 ;  /* 0x000000584828723c */ /* 0x040ff00000041828 */
[-C--:B------:R-:W-:Y:S08]  /*c650*/  HMMA.16816.F32.BF16 R44, R72, R90.reuse, R44 ;  /* 0x0000005a482c723c */ /* 0x080ff0000004182c */
[C---:B------:R-:W-:Y:S01]  /*c660*/  HMMA.16816.F32.BF16 R48, R68.reuse, R90, R48 ;  /* 0x0000005a4430723c */ /* 0x040fe20000041830 */
[----:B------:R-:W1:Y:S07]  /*c670*/  LDSM.16.MT88.4 R88, [R217+0xb000] ;  /* 0x00b00000d958783b */ /* 0x000e6e0000004200 */
[-C--:B----4-:R-:W-:Y:S08]  /*c680*/  HMMA.16816.F32.BF16 R52, R68, R76.reuse, R52 ;  /* 0x0000004c4434723c */ /* 0x090ff00000041834 */
[C---:B------:R-:W-:Y:S08]  /*c690*/  HMMA.16816.F32.BF16 R56, R72.reuse, R76, R56 ;  /* 0x0000004c4838723c */ /* 0x040ff00000041838 */
[-C--:B------:R-:W-:Y:S07]  /*c6a0*/  HMMA.16816.F32.BF16 R60, R72, R78.reuse, R60 ;  /* 0x0000004e483c723c */ /* 0x080fee000004183c */
[----:B------:R-:W-:Y:S01]  /*c6b0*/  FADD.FTZ R72, R96, R92 ;  /* 0x0000005c60487221 */ /* 0x000fe20000010000 */
[----:B------:R-:W-:Y:S01]  /*c6c0*/  HMMA.16816.F32.BF16 R64, R68, R78, R64 ;  /* 0x0000004e4440723c */ /* 0x000fe20000041840 */
[----:B------:R-:W-:Y:S01]  /*c6d0*/  FADD.FTZ R73, R142, R93 ;  /* 0x0000005d8e497221 */ /* 0x000fe20000010000 */
[----:B------:R-:W4:Y:S01]  /*c6e0*/  LDSM.16.MT88.4 R76, [R218+0xb000] ;  /* 0x00b00000da4c783b */ /* 0x000f220000004200 */
[----:B------:R1:W1:Y:S01]  /*c6f0*/  MUFU.EX2 R96, R157 ;  /* 0x0000009d00607308 */ /* 0x0002620000000800 */
[----:B------:R-:W-:Y:S01]  /*c700*/  FADD.FTZ R92, R143, R72 ;  /* 0x000000488f5c7221 */ /* 0x000fe20000010000 */
[----:B------:R-:W-:Y:S01]  /*c710*/  F2FP.BF16.PACK_AB R72, R109, R110 ;  /* 0x0000006e6d48723e */ /* 0x000fe200000010ff */
[----:B------:R-:W-:Y:S01]  /*c720*/  FADD.FTZ R93, R147, R0 ;  /* 0x00000000935d7221 */ /* 0x000fe20000010000 */
[----:B---3--:R-:W-:Y:S01]  /*c730*/  F2FP.BF16.PACK_AB R68, R117, R118 ;  /* 0x000000767544723e */ /* 0x008fe200000010ff */
[----:B------:R-:W-:Y:S01]  /*c740*/  FADD.FTZ R0, R144, R73 ;  /* 0x0000004990007221 */ /* 0x000fe20000010000 */
[----:B------:R-:W-:Y:S03]  /*c750*/  F2FP.BF16.PACK_AB R69, R114, R116 ;  /* 0x000000747245723e */ /* 0x000fe600000010ff */
[----:B------:R-:W-:Y:S02]  /*c760*/  F2FP.BF16.PACK_AB R70, R113, R115 ;  /* 0x000000737146723e */ /* 0x000fe400000010ff */
[----:B------:R-:W-:Y:S02]  /*c770*/  F2FP.BF16.PACK_AB R71, R111, R112 ;  /* 0x000000706f47723e */ /* 0x000fe400000010ff */
[----:B------:R-:W-:Y:S02]  /*c780*/  F2FP.BF16.PACK_AB R142, R138, R98 ;  /* 0x000000628a8e723e */ /* 0x000fe400000010ff */
[----:B------:R-:W-:Y:S02]  /*c790*/  F2FP.BF16.PACK_AB R143, R137, R97 ;  /* 0x00000061898f723e */ /* 0x000fe400000010ff */
[----:B------:R-:W-:Y:S01]  /*c7a0*/  F2FP.BF16.PACK_AB R73, R108, R107 ;  /* 0x0000006b6c49723e */ /* 0x000fe200000010ff */
[-C--:B--2---:R-:W-:Y:S01]  /*c7b0*/  HMMA.16816.F32.BF16 R4, R68, R80.reuse, R4 ;  /* 0x000000504404723c */ /* 0x084fe20000041804 */
[----:B------:R-:W-:Y:S02]  /*c7c0*/  F2FP.BF16.PACK_AB R74, R106, R105 ;  /* 0x000000696a4a723e */ /* 0x000fe400000010ff */
[----:B------:R-:W-:Y:S01]  /*c7d0*/  F2FP.BF16.PACK_AB R75, R103, R104 ;  /* 0x00000068674b723e */ /* 0x000fe200000010ff */
[----:B-1----:R-:W-:Y:S01]  /*c7e0*/  LDSM.16.MT88.4 R156, [R219+0xb800] ;  /* 0x00b80000db9c783b */ /* 0x002fe20000004200 */
[----:B------:R-:W-:Y:S05]  /*c7f0*/  F2FP.BF16.PACK_AB R172, R95, R96 ;  /* 0x000000605fac723e */ /* 0x000fea00000010ff */
[C---:B------:R-:W-:Y:S01]  /*c800*/  HMMA.16816.F32.BF16 R8, R72.reuse, R80, R8 ;  /* 0x000000504808723c */ /* 0x040fe20000041808 */
[----:B------:R-:W-:Y:S07]  /*c810*/  MUFU.EX2 R80, R127 ;  /* 0x0000007f00507308 */ /* 0x000fee0000000800 */
[-C--:B------:R-:W-:Y:S03]  /*c820*/  HMMA.16816.F32.BF16 R12, R72, R82.reuse, R12 ;  /* 0x00000052480c723c */ /* 0x080fe6000004180c */
[----:B------:R-:W1:Y:S05]  /*c830*/  MUFU.EX2 R81, R126 ;  /* 0x0000007e00517308 */ /* 0x000e6a0000000800 */
[C---:B------:R-:W-:Y:S05]  /*c840*/  HMMA.16816.F32.BF16 R16, R68.reuse, R82, R16 ;  /* 0x000000524410723c */ /* 0x040fea0000041810 */
[----:B------:R-:W-:Y:S03]  /*c850*/  MUFU.EX2 R83, R164 ;  /* 0x000000a400537308 */ /* 0x000fe60000000800 */
[-C--:B------:R-:W-:Y:S07]  /*c860*/  HMMA.16816.F32.BF16 R20, R68, R84.reuse, R20 ;  /* 0x000000544414723c */ /* 0x080fee0000041814 */
[----:B------:R-:W2:Y:S01]  /*c870*/  MUFU.EX2 R82, R169 ;  /* 0x000000a900527308 */ /* 0x000ea20000000800 */
[C---:B------:R-:W-:Y:S01]  /*c880*/  HMMA.16816.F32.BF16 R24, R72.reuse, R84, R24 ;  /* 0x000000544818723c */ /* 0x040fe20000041818 */
[----:B-1----:R-:W-:Y:S07]  /*c890*/  F2FP.BF16.PACK_AB R175, R80, R81 ;  /* 0x0000005150af723e */ /* 0x002fee00000010ff */
[-C--:B------:R-:W-:Y:S01]  /*c8a0*/  HMMA.16816.F32.BF16 R28, R72, R86.reuse, R28 ;  /* 0x00000056481c723c */ /* 0x080fe2000004181c */
[----:B------:R1:W3:Y:S07]  /*c8b0*/  MUFU.EX2 R84, R165 ;  /* 0x000000a500547308 */ /* 0x0002ee0000000800 */
[C---:B------:R-:W-:Y:S01]  /*c8c0*/  HMMA.16816.F32.BF16 R32, R68.reuse, R86, R32 ;  /* 0x000000564420723c */ /* 0x040fe20000041820 */
[----:B--2---:R-:W-:Y:S07]  /*c8d0*/  F2FP.BF16.PACK_AB R174, R82, R83 ;  /* 0x0000005352ae723e */ /* 0x004fee00000010ff */
[-C--:B------:R-:W-:Y:S08]  /*c8e0*/  HMMA.16816.F32.BF16 R36, R68, R88.reuse, R36 ;  /* 0x000000584424723c */ /* 0x080ff00000041824 */
[C---:B------:R-:W-:Y:S01]  /*c8f0*/  HMMA.16816.F32.BF16 R40, R72.reuse, R88, R40 ;  /* 0x000000584828723c */ /* 0x040fe20000041828 */
[----:B-1----:R-:W1:Y:S03]  /*c900*/  LDSM.16.MT88.4 R164, [R216+0xb800] ;  /* 0x00b80000d8a4783b */ /* 0x002e660000004200 */
[----:B---3--:R-:W-:Y:S04]  /*c910*/  F2FP.BF16.PACK_AB R173, R84, R94 ;  /* 0x0000005e54ad723e */ /* 0x008fe800000010ff */
[-C--:B------:R-:W-:Y:S08]  /*c920*/  HMMA.16816.F32.BF16 R44, R72, R90.reuse, R44 ;  /* 0x0000005a482c723c */ /* 0x080ff0000004182c */
[C---:B------:R-:W-:Y:S08]  /*c930*/  HMMA.16816.F32.BF16 R48, R68.reuse, R90, R48 ;  /* 0x0000005a4430723c */ /* 0x040ff00000041830 */
[-C--:B----4-:R-:W-:Y:S08]  /*c940*/  HMMA.16816.F32.BF16 R52, R68, R76.reuse, R52 ;  /* 0x0000004c4434723c */ /* 0x090ff00000041834 */
[C---:B------:R-:W-:Y:S07]  /*c950*/  HMMA.16816.F32.BF16 R56, R72.reuse, R76, R56 ;  /* 0x0000004c4838723c */ /* 0x040fee0000041838 */
[----:B------:R-:W-:Y:S01]  /*c960*/  FADD.FTZ R76, R149, R0 ;  /* 0x00000000954c7221 */ /* 0x000fe20000010000 */
[-C--:B------:R-:W-:Y:S01]  /*c970*/  HMMA.16816.F32.BF16 R60, R72, R78.reuse, R60 ;  /* 0x0000004e483c723c */ /* 0x080fe2000004183c */
[----:B------:R-:W-:Y:S02]  /*c980*/  FADD.FTZ R0, R148, R92 ;  /* 0x0000005c94007221 */ /* 0x000fe40000010000 */
[----:B------:R-:W2:Y:S01]  /*c990*/  LDSM.16.MT88.4 R148, [R217+0xb800] ;  /* 0x00b80000d994783b */ /* 0x000ea20000004200 */
[----:B------:R-:W-:Y:S02]  /*c9a0*/  FADD.FTZ R77, R211, R93 ;  /* 0x0000005dd34d7221 */ /* 0x000fe40000010000 */
[----:B------:R-:W-:Y:S02]  /*c9b0*/  FADD.FTZ R0, R153, R0 ;  /* 0x0000000099007221 */ /* 0x000fe40000010000 */
[----:B------:R-:W-:Y:S01]  /*c9c0*/  FADD.FTZ R77, R210, R77 ;  /* 0x0000004dd24d7221 */ /* 0x000fe20000010000 */
[----:B------:R-:W-:Y:S03]  /*c9d0*/  HMMA.16816.F32.BF16 R64, R68, R78, R64 ;  /* 0x0000004e4440723c */ /* 0x000fe60000041840 */
[----:B------:R-:W-:Y:S02]  /*c9e0*/  FADD.FTZ R77, R160, R77 ;  /* 0x0000004da04d7221 */ /* 0x000fe40000010000 */
[----:B------:R-:W-:Y:S02]  /*c9f0*/  FADD.FTZ R72, R155, R76 ;  /* 0x0000004c9b487221 */ /* 0x000fe40000010000 */
[----:B------:R-:W-:Y:S01]  /*ca00*/  FADD.FTZ R73, R241, R2 ;  /* 0x00000002f1497221 */ /* 0x000fe20000010000 */
[-C--:B-1----:R-:W-:Y:S01]  /*ca10*/  HMMA.16816.F32.BF16 R168, R140, R164.reuse, R4 ;  /* 0x000000a48ca8723c */ /* 0x082fe20000041804 */
[----:B------:R-:W-:Y:S01]  /*ca20*/  FADD.FTZ R2, R154, R72 ;  /* 0x000000489a027221 */ /* 0x000fe20000010000 */
[----:B------:R-:W1:Y:S02]  /*ca30*/  LDSM.16.MT88.4 R4, [R218+0xb800] ;  /* 0x00b80000da04783b */ /* 0x000e640000004200 */
[----:B------:R-:W-:Y:S02]  /*ca40*/  FADD.FTZ R0, R152, R0 ;  /* 0x0000000098007221 */ /* 0x000fe40000010000 */
[----:B------:R-:W-:Y:S02]  /*ca50*/  FADD.FTZ R2, R185, R2 ;  /* 0x00000002b9027221 */ /* 0x000fe40000010000 */
[----:B------:R-:W-:Y:S01]  /*ca60*/  FADD.FTZ R0, R182, R0 ;  /* 0x00000000b6007221 */ /* 0x000fe20000010000 */
[C---:B------:R-:W-:Y:S07]  /*ca70*/  HMMA.16816.F32.BF16 R196, R172.reuse, R164, R8 ;  /* 0x000000a4acc4723c */ /* 0x040fee0000041808 */
[----:B------:R-:W-:Y:S01]  /*ca80*/  FADD.FTZ R9, R240, R73 ;  /* 0x00000049f0097221 */ /* 0x000fe20000010000 */
[-C--:B------:R-:W-:Y:S01]  /*ca90*/  HMMA.16816.F32.BF16 R200, R172, R166.reuse, R12 ;  /* 0x000000a6acc8723c */ /* 0x080fe2000004180c */
[----:B------:R-:W-:Y:S03]  /*caa0*/  FADD.FTZ R8, R207, R77 ;  /* 0x0000004dcf087221 */ /* 0x000fe60000010000 */
[----:B------:R-:W-:Y:S02]  /*cab0*/  FADD.FTZ R10, R212, R2 ;  /* 0x00000002d40a7221 */ /* 0x000fe40000010000 */
[----:B------:R-:W-:Y:S02]  /*cac0*/  FADD.FTZ R11, R247, R8 ;  /* 0x00000008f70b7221 */ /* 0x000fe40000010000 */
[----:B------:R-:W-:Y:S01]  /*cad0*/  FADD.FTZ R12, R252, R9 ;  /* 0x00000009fc0c7221 */ /* 0x000fe20000010000 */
[C---:B------:R-:W-:Y:S03]  /*cae0*/  HMMA.16816.F32.BF16 R164, R140.reuse, R166, R16 ;  /* 0x000000a68ca4723c */ /* 0x040fe60000041810 */
[----:B------:R-:W-:Y:S02]  /*caf0*/  FADD.FTZ R9, R180, R0 ;  /* 0x00000000b4097221 */ /* 0x000fe40000010000 */
[----:B------:R-:W-:Y:S02]  /*cb00*/  FADD.FTZ R0, R183, R10 ;  /* 0x0000000ab7007221 */ /* 0x000fe40000010000 */
        /* <DEDUP_REMOVED lines=17> */
[----:B------:R-:W-:Y:S01]  /*cc20*/  FADD.FTZ R2, R132, R9 ;  /* 0x0000000984027221 */ /* 0x000fe20000010000 */
[----:B------:R-:W-:Y:S01]  /*cc30*/  MOV R132, R136 ;  /* 0x0000008800847202 */ /* 0x000fe20000000f00 */
[----:B------:R-:W-:Y:S01]  /*cc40*/  FADD.FTZ R8, R208, R8 ;  /* 0x00000008d0087221 */ /* 0x000fe20000010000 */
[-C--:B--2---:R-:W-:Y:S01]  /*cc50*/  HMMA.16816.F32.BF16 R152, R140, R148.reuse, R36 ;  /* 0x000000948c98723c */ /* 0x084fe20000041824 */
        /* <DEDUP_REMOVED lines=11> */
[----:B------:R-:W-:Y:S01]  /*cd10*/  FADD.FTZ R11, R133, R8 ;  /* 0x00000008850b7221 */ /* 0x000fe20000010000 */
[----:B------:R-:W-:Y:S01]  /*cd20*/  MOV R133, R135 ;  /* 0x0000008700857202 */ /* 0x000fe20000000f00 */
[----:B------:R-:W-:Y:S01]  /*cd30*/  FADD.FTZ R10, R119, R2 ;  /* 0x00000002770a7221 */ /* 0x000fe20000010000 */
[C---:B------:R-:W-:Y:S03]  /*cd40*/  HMMA.16816.F32.BF16 R148, R140.reuse, R150, R48 ;  /* 0x000000968c94723c */ /* 0x040fe60000041830 */
[----:B------:R-:W-:Y:S02]  /*cd50*/  FADD.FTZ R8, R118, R12 ;  /* 0x0000000c76087221 */ /* 0x000fe40000010000 */
[----:B------:R-:W-:Y:S02]  /*cd60*/  FADD.FTZ R9, R125, R0 ;  /* 0x000000007d097221 */ /* 0x000fe40000010000 */
[----:B------:R-:W-:Y:S01]  /*cd70*/  FADD.FTZ R2, R116, R11 ;  /* 0x0000000b74027221 */ /* 0x000fe20000010000 */
[-C--:B-1----:R-:W-:Y:S01]  /*cd80*/  HMMA.16816.F32.BF16 R144, R140, R4.reuse, R52 ;  /* 0x000000048c90723c */ /* 0x082fe20000041834 */
        /* <DEDUP_REMOVED lines=13> */
[----:B------:R-:W-:Y:S03]  /*ce60*/  HMMA.16816.F32.BF16 R140, R140, R6, R64 ;  /* 0x000000068c8c723c */ /* 0x000fe60000041840 */
[----:B------:R-:W-:Y:S02]  /*ce70*/  FADD.FTZ R9, R111, R2 ;  /* 0x000000026f097221 */ /* 0x000fe40000010000 */
[----:B------:R-:W-:Y:S02]  /*ce80*/  FADD.FTZ R4, R102, R4 ;  /* 0x0000000466047221 */ /* 0x000fe40000010000 */
[----:B------:R-:W-:Y:S02]  /*ce90*/  FADD.FTZ R2, R106, R5 ;  /* 0x000000056a027221 */ /* 0x000fe40000010000 */
[----:B------:R-:W-:Y:S03]  /*cea0*/  FADD.FTZ R0, R103, R0 ;  /* 0x0000000067007221 */ /* 0x000fe60000010000 */
[----:B------:R-:W-:Y:S02]  /*ceb0*/  FADD.FTZ R9, R100, R9 ;  /* 0x0000000964097221 */ /* 0x000fe40000010000 */
[----:B------:R-:W-:Y:S02]  /*cec0*/  FADD.FTZ R10, R101, R4 ;  /* 0x00000004650a7221 */ /* 0x000fe40000010000 */
[----:B------:R-:W-:Y:S02]  /*ced0*/  FADD.FTZ R8, R96, R2 ;  /* 0x0000000260087221 */ /* 0x000fe40000010000 */
[----:B------:R-:W-:Y:S02]  /*cee0*/  FADD.FTZ R5, R94, R0 ;  /* 0x000000005e057221 */ /* 0x000fe40000010000 */
[----:B------:R-:W-:Y:S02]  /*cef0*/  FADD.FTZ R2, R99, R9 ;  /* 0x0000000963027221 */ /* 0x000fe40000010000 */
[----:B------:R-:W-:Y:S02]  /*cf00*/  FADD.FTZ R6, R98, R10 ;  /* 0x0000000a62067221 */ /* 0x000fe40000010000 */
[----:B------:R-:W-:Y:S02]  /*cf10*/  FADD.FTZ R4, R84, R5 ;  /* 0x0000000554047221 */ /* 0x000fe40000010000 */
[----:B------:R-:W-:Y:S01]  /*cf20*/  FADD.FTZ R6, R138, R6 ;  /* 0x000000068a067221 */ /* 0x000fe20000010000 */
[----:B------:R-:W-:Y:S01]  /*cf30*/  MOV R138, R3 ;  /* 0x00000003008a7202 */ /* 0x000fe20000000f00 */
[----:B------:R-:W-:Y:S02]  /*cf40*/  FADD.FTZ R5, R97, R2 ;  /* 0x0000000261057221 */ /* 0x000fe40000010000 */
[----:B------:R-:W-:Y:S01]  /*cf50*/  FADD.FTZ R0, R95, R8 ;  /* 0x000000085f007221 */ /* 0x000fe20000010000 */
[----:B------:R1:W-:Y:S03]  /*cf60*/  STL [R1+0xc], R6 ;  /* 0x00000c0601007387 */ /* 0x0003e60000100800 */
[----:B------:R-:W-:Y:S02]  /*cf70*/  FADD.FTZ R2, R83, R0 ;  /* 0x0000000053027221 */ /* 0x000fe40000010000 */
[----:B------:R-:W-:Y:S02]  /*cf80*/  FADD.FTZ R0, R81, R4 ;  /* 0x0000000451007221 */ /* 0x000fe40000010000 */
[----:B------:R-:W-:Y:S01]  /*cf90*/  FADD.FTZ R4, R137, R5 ;  /* 0x0000000589047221 */ /* 0x000fe20000010000 */
[----:B------:R-:W-:Y:S01]  /*cfa0*/  MOV R137, R134 ;  /* 0x0000008600897202 */ /* 0x000fe20000000f00 */
[----:B------:R-:W-:Y:S02]  /*cfb0*/  FADD.FTZ R2, R82, R2 ;  /* 0x0000000252027221 */ /* 0x000fe40000010000 */
[----:B------:R-:W-:Y:S01]  /*cfc0*/  FADD.FTZ R0, R80, R0 ;  /* 0x0000000050007221 */ /* 0x000fe20000010000 */
[----:B------:R1:W-:Y:S04]  /*cfd0*/  STL [R1+0x10], R4 ;  /* 0x0000100401007387 */ /* 0x0003e80000100800 */
[----:B------:R1:W-:Y:S04]  /*cfe0*/  STL [R1+0x14], R2 ;  /* 0x0000140201007387 */ /* 0x0003e80000100800 */
[----:B------:R1:W-:Y:S04]  /*cff0*/  STL [R1+0x18], R0 ;  /* 0x0000180001007387 */ /* 0x0003e80000100800 */
[----:B------:R1:W-:Y:S02]  /*d000*/  STL [R1], R239 ;  /* 0x000000ef01007387 */ /* 0x0003e40000100800 */
[----:B-1---5:R-:W-:-:S05]  /*d010*/  @P0 BRA `(.L_x_7) ;  /* 0xffffae8000000947 */ /* 0x022fca000383ffff */
.L_x_6:
[----:B--2---:R-:W2:Y:S04]  /*d020*/  LDL.LU R4, [R1+0xc] ;  /* 0x00000c0001047983 */ /* 0x004ea80000300800 */
[----:B------:R-:W3:Y:S04]  /*d030*/  LDL.LU R9, [R1+0x10] ;  /* 0x0000100001097983 */ /* 0x000ee80000300800 */
[----:B------:R-:W4:Y:S04]  /*d040*/  LDL.LU R8, [R1+0x14] ;  /* 0x0000140001087983 */ /* 0x000f280000300800 */
[----:B------:R-:W4:Y:S04]  /*d050*/  LDL.LU R5, [R1+0x18] ;  /* 0x0000180001057983 */ /* 0x000f280000300800 */
[----:B------:R-:W4:Y:S04]  /*d060*/  LDL.LU R59, [R1+0x4c] ;  /* 0x00004c00013b7983 */ /* 0x000f280000300800 */
[----:B------:R-:W1:Y:S04]  /*d070*/  S2R R58, SR_CTAID.Y ;  /* 0x00000000003a7919 */ /* 0x000e680000002600 */
[----:B------:R-:W1:Y:S02]  /*d080*/  S2R R43, SR_TID.X ;  /* 0x00000000002b7919 */ /* 0x000e640000002100 */
[----:B-1----:R-:W-:-:S02]  /*d090*/  SHF.R.S32.HI R29, RZ, 0x1f, R43 ;  /* 0x0000001fff1d7819 */ /* 0x002fc4000001142b */
[----:B--2---:R-:W1:Y:S04]  /*d0a0*/  SHFL.BFLY PT, R0, R4, 0x2, 0x1f ;  /* 0x0c401f0004007f89 */ /* 0x004e6800000e0000 */
[----:B---3--:R-:W2:Y:S04]  /*d0b0*/  SHFL.BFLY PT, R2, R9, 0x2, 0x1f ;  /* 0x0c401f0009027f89 */ /* 0x008ea800000e0000 */
[----:B----4-:R-:W3:Y:S04]  /*d0c0*/  SHFL.BFLY PT, R7, R8, 0x2, 0x1f ;  /* 0x0c401f0008077f89 */ /* 0x010ee800000e0000 */
[----:B------:R-:W4:Y:S01]  /*d0d0*/  SHFL.BFLY PT, R6, R5, 0x2, 0x1f ;  /* 0x0c401f0005067f89 */ /* 0x000f2200000e0000 */
[----:B------:R-:W-:Y:S01]  /*d0e0*/  ISETP.NE.AND P0, PT, R59, -0x1, PT ;  /* 0xffffffff3b00780c */ /* 0x000fe20003f05270 */
[----:B-1----:R-:W-:-:S02]  /*d0f0*/  FADD.FTZ R0, R0, R4 ;  /* 0x0000000400007221 */ /* 0x002fc40000010000 */
[----:B--2---:R-:W-:-:S03]  /*d100*/  FADD.FTZ R2, R2, R9 ;  /* 0x0000000902027221 */ /* 0x004fc60000010000 */
[----:B------:R-:W1:Y:S01]  /*d110*/  SHFL.BFLY PT, R4, R0, 0x1, 0x1f ;  /* 0x0c201f0000047f89 */ /* 0x000e6200000e0000 */
[----:B---3--:R-:W-:-:S03]  /*d120*/  FADD.FTZ R7, R7, R8 ;  /* 0x0000000807077221 */ /* 0x008fc60000010000 */
[----:B------:R-:W2:Y:S01]  /*d130*/  SHFL.BFLY PT, R10, R2, 0x1, 0x1f ;  /* 0x0c201f00020a7f89 */ /* 0x000ea200000e0000 */
[----:B----4-:R-:W-:-:S03]  /*d140*/  FADD.FTZ R6, R6, R5 ;  /* 0x0000000506067221 */ /* 0x010fc60000010000 */
[----:B------:R-:W3:Y:S04]  /*d150*/  SHFL.BFLY PT, R9, R7, 0x1, 0x1f ;  /* 0x0c201f0007097f89 */ /* 0x000ee800000e0000 */
[----:B------:R-:W4:Y:S01]  /*d160*/  SHFL.BFLY PT, R8, R6, 0x1, 0x1f ;  /* 0x0c201f0006087f89 */ /* 0x000f2200000e0000 */
[----:B-1----:R-:W-:Y:S01]  /*d170*/  FADD.FTZ R41, R0, R4 ;  /* 0x0000000400297221 */ /* 0x002fe20000010000 */
[----:B------:R-:W-:Y:S01]  /*d180*/  MOV R0, 0x3f800000 ;  /* 0x3f80000000007802 */ /* 0x000fe20000000f00 */
[----:B------:R-:W-:-:S03]  /*d190*/  @P0 IMAD.WIDE.U32 R4, R59, c[0x0][0x1e8], RZ ;  /* 0x00007a003b040a25 */ /* 0x000fc600078e00ff */
[----:B------:R-:W-:Y:S01]  /*d1a0*/  FSETP.NE.FTZ.AND P6, PT, R41, RZ, PT ;  /* 0x000000ff2900720b */ /* 0x000fe20003fd5000 */
[----:B--2---:R-:W-:Y:S01]  /*d1b0*/  FADD.FTZ R40, R2, R10 ;  /* 0x0000000a02287221 */ /* 0x004fe20000010000 */
[----:B------:R-:W-:Y:S01]  /*d1c0*/  @!P0 SHF.R.S32.HI R2, RZ, 0x1f, R58 ;  /* 0x0000001fff028819 */ /* 0x000fe2000001143a */
[----:B---3--:R-:W-:Y:S01]  /*d1d0*/  FADD.FTZ R39, R7, R9 ;  /* 0x0000000907277221 */ /* 0x008fe20000010000 */
[----:B------:R-:W-:Y:S01]  /*d1e0*/  @P0 MOV R56, R4 ;  /* 0x0000000400380202 */ /* 0x000fe20000000f00 */
[----:B------:R-:W-:Y:S01]  /*d1f0*/  @!P0 IMAD.WIDE.U32 R10, R58, c[0x0][0x1e0], RZ ;  /* 0x000078003a0a8a25 */ /* 0x000fe200078e00ff */
[----:B------:R-:W-:Y:S02]  /*d200*/  FSETP.NE.FTZ.AND P5, PT, R40, RZ, PT ;  /* 0x000000ff2800720b */ /* 0x000fe40003fb5000 */
[----:B------:R-:W-:Y:S01]  /*d210*/  FSETP.NE.FTZ.AND P4, PT, R39, RZ, PT ;  /* 0x000000ff2700720b */ /* 0x000fe20003f95000 */
[----:B------:R-:W-:Y:S01]  /*d220*/  @!P0 IMAD R2, R2, c[0x0][0x1e0], RZ ;  /* 0x0000780002028a24 */ /* 0x000fe200078e02ff */
[----:B------:R-:W-:Y:S01]  /*d230*/  MOV R4, 0x3f800000 ;  /* 0x3f80000000047802 */ /* 0x000fe20000000f00 */
[----:B------:R-:W-:Y:S01]  /*d240*/  @P0 IMAD R57, R59, c[0x0][0x1ec], R5 ;  /* 0x00007b003b390a24 */ /* 0x000fe200078e0205 */
[CC--:B------:R-:W-:Y:S01]  /*d250*/  LEA.HI R5, R29.reuse, R43.reuse, RZ, 0x2 ;  /* 0x0000002b1d057211 */ /* 0x0c0fe200078f10ff */
[----:B------:R-:W1:Y:S01]  /*d260*/  @P6 MUFU.RCP R0, R41 ;  /* 0x0000002900006308 */ /* 0x000e620000001000 */
[----:B------:R-:W-:Y:S01]  /*d270*/  @!P0 IMAD R2, R58, c[0x0][0x1e4], R2 ;  /* 0x000079003a028a24 */ /* 0x000fe200078e0202 */
[----:B------:R-:W-:Y:S01]  /*d280*/  LEA.HI R29, R29, R43, RZ, 0x5 ;  /* 0x0000002b1d1d7211 */ /* 0x000fe200078f28ff */
[----:B----4-:R-:W-:Y:S01]  /*d290*/  FADD.FTZ R42, R6, R8 ;  /* 0x00000008062a7221 */ /* 0x010fe20000010000 */
[----:B------:R-:W-:Y:S01]  /*d2a0*/  LOP3.LUT R6, R5, 0x3ffffffc, RZ, 0xc0, !PT ;  /* 0x3ffffffc05067812 */ /* 0x000fe200078ec0ff */
[----:B------:R-:W-:Y:S01]  /*d2b0*/  @!P0 IMAD.IADD R57, R11, 0x1, R2 ;  /* 0x000000010b398824 */ /* 0x000fe200078e0202 */
[----:B------:R-:W-:-:S02]  /*d2c0*/  MOV R2, 0x3f800000 ;  /* 0x3f80000000027802 */ /* 0x000fc40000000f00 */
[----:B------:R-:W-:Y:S01]  /*d2d0*/  FSETP.NE.FTZ.AND P3, PT, R42, RZ, PT ;  /* 0x000000ff2a00720b */ /* 0x000fe20003f75000 */
[----:B------:R-:W2:Y:S01]  /*d2e0*/  @P5 MUFU.RCP R4, R40 ;  /* 0x0000002800045308 */ /* 0x000ea20000001000 */
[----:B------:R-:W-:Y:S02]  /*d2f0*/  IADD3 R43, -R6, R43, RZ ;  /* 0x0000002b062b7210 */ /* 0x000fe40007ffe1ff */
[----:B------:R-:W-:Y:S02]  /*d300*/  @!P0 MOV R56, R10 ;  /* 0x0000000a00388202 */ /* 0x000fe40000000f00 */
[----:B------:R-:W-:Y:S01]  /*d310*/  SHF.R.S32.HI R29, RZ, 0x5, R29 ;  /* 0x00000005ff1d7819 */ /* 0x000fe2000001141d */
[C---:B-1----:R-:W-:Y:S02]  /*d320*/  FMUL.FTZ R168, R0.reuse, R168 ;  /* 0x000000a800a87220 */ /* 0x042fe40000410000 */
[----:B------:R-:W1:Y:S01]  /*d330*/  @P4 MUFU.RCP R2, R39 ;  /* 0x0000002700024308 */ /* 0x000e620000001000 */
[----:B------:R-:W-:-:S02]  /*d340*/  FMUL.FTZ R8, R0, R169 ;  /* 0x000000a900087220 */ /* 0x000fc40000410000 */
[C---:B------:R-:W-:Y:S02]  /*d350*/  FMUL.FTZ R164, R0.reuse, R164 ;  /* 0x000000a400a47220 */ /* 0x040fe40000410000 */
[----:B------:R-:W-:Y:S01]  /*d360*/  FMUL.FTZ R6, R0, R165 ;  /* 0x000000a500067220 */ /* 0x000fe20000410000 */
[----:B------:R-:W-:Y:S01]  /*d370*/  F2FP.BF16.PACK_AB R8, R8, R168 ;  /* 0x000000a80808723e */ /* 0x000fe200000010ff */
[C---:B------:R-:W-:Y:S02]  /*d380*/  FMUL.FTZ R160, R0.reuse, R160 ;  /* 0x000000a000a07220 */ /* 0x040fe40000410000 */
[----:B------:R-:W-:Y:S01]  /*d390*/  FMUL.FTZ R15, R0, R161 ;  /* 0x000000a1000f7220 */ /* 0x000fe20000410000 */
[----:B------:R-:W-:Y:S01]  /*d3a0*/  F2FP.BF16.PACK_AB R6, R6, R164 ;  /* 0x000000a40606723e */ /* 0x000fe200000010ff */
[C---:B------:R-:W-:Y:S02]  /*d3b0*/  FMUL.FTZ R156, R0.reuse, R156 ;  /* 0x0000009c009c7220 */ /* 0x040fe40000410000 */
[C---:B------:R-:W-:Y:S01]  /*d3c0*/  FMUL.FTZ R13, R0.reuse, R157 ;  /* 0x0000009d000d7220 */ /* 0x040fe20000410000 */
[----:B------:R-:W-:Y:S01]  /*d3d0*/  F2FP.BF16.PACK_AB R15, R15, R160 ;  /* 0x000000a00f0f723e */ /* 0x000fe200000010ff */
[----:B------:R-:W-:-:S02]  /*d3e0*/  FMUL.FTZ R152, R0, R152 ;  /* 0x0000009800987220 */ /* 0x000fc40000410000 */
[C---:B------:R-:W-:Y:S01]  /*d3f0*/  FMUL.FTZ R26, R0.reuse, R153 ;  /* 0x00000099001a7220 */ /* 0x040fe20000410000 */
[----:B------:R-:W-:Y:S01]  /*d400*/  F2FP.BF16.PACK_AB R13, R13, R156 ;  /* 0x0000009c0d0d723e */ /* 0x000fe200000010ff */
[C---:B------:R-:W-:Y:S02]  /*d410*/  FMUL.FTZ R148, R0.reuse, R148 ;  /* 0x0000009400947220 */ /* 0x040fe40000410000 */
[----:B------:R-:W-:Y:S01]  /*d420*/  FMUL.FTZ R22, R0, R149 ;  /* 0x0000009500167220 */ /* 0x000fe20000410000 */
[----:B------:R-:W-:Y:S01]  /*d430*/  F2FP.BF16.PACK_AB R26, R26, R152 ;  /* 0x000000981a1a723e */ /* 0x000fe200000010ff */
[C---:B------:R-:W-:Y:S02]  /*d440*/  FMUL.FTZ R144, R0.reuse, R144 ;  /* 0x0000009000907220 */ /* 0x040fe40000410000 */
[----:B------:R-:W-:Y:S01]  /*d450*/  FMUL.FTZ R36, R0, R145 ;  /* 0x0000009100247220 */ /* 0x000fe20000410000 */
[----:B------:R-:W-:Y:S01]  /*d460*/  F2FP.BF16.PACK_AB R22, R22, R148 ;  /* 0x000000941616723e */ /* 0x000fe200000010ff */
[----:B------:R-:W-:-:S02]  /*d470*/  FMUL.FTZ R140, R0, R140 ;  /* 0x0000008c008c7220 */ /* 0x000fc40000410000 */
[----:B------:R-:W-:Y:S01]  /*d480*/  FMUL.FTZ R33, R0, R141 ;  /* 0x0000008d00217220 */ /* 0x000fe20000410000 */
[----:B------:R-:W-:Y:S01]  /*d490*/  F2FP.BF16.PACK_AB R36, R36, R144 ;  /* 0x000000902424723e */ /* 0x000fe200000010ff */
[----:B------:R-:W-:Y:S02]  /*d4a0*/  IMAD.MOV.U32 R0, RZ, RZ, 0x3f800000 ;  /* 0x3f800000ff007424 */ /* 0x000fe400078e00ff */
[C---:B--2---:R-:W-:Y:S01]  /*d4b0*/  FMUL.FTZ R170, R4.reuse, R170 ;  /* 0x000000aa04aa7220 */ /* 0x044fe20000410000 */
[----:B------:R-:W-:Y:S01]  /*d4c0*/  F2FP.BF16.PACK_AB R33, R33, R140 ;  /* 0x0000008c2121723e */ /* 0x000fe200000010ff */
[C---:B------:R-:W-:Y:S02]  /*d4d0*/  FMUL.FTZ R7, R4.reuse, R171 ;  /* 0x000000ab04077220 */ /* 0x040fe40000410000 */
[----:B------:R-:W2:Y:S01]  /*d4e0*/  @P3 MUFU.RCP R0, R42 ;  /* 0x0000002a00003308 */ /* 0x000ea20000001000 */
[C---:B------:R-:W-:Y:S02]  /*d4f0*/  FMUL.FTZ R166, R4.reuse, R166 ;  /* 0x000000a604a67220 */ /* 0x040fe40000410000 */
[C---:B------:R-:W-:Y:S01]  /*d500*/  FMUL.FTZ R167, R4.reuse, R167 ;  /* 0x000000a704a77220 */ /* 0x040fe20000410000 */
[----:B------:R-:W-:Y:S01]  /*d510*/  F2FP.BF16.PACK_AB R7, R7, R170 ;  /* 0x000000aa0707723e */ /* 0x000fe200000010ff */
[----:B------:R-:W-:-:S02]  /*d520*/  FMUL.FTZ R162, R4, R162 ;  /* 0x000000a204a27220 */ /* 0x000fc40000410000 */
[C---:B------:R-:W-:Y:S02]  /*d530*/  FMUL.FTZ R14, R4.reuse, R163 ;  /* 0x000000a3040e7220 */ /* 0x040fe40000410000 */
[C---:B------:R-:W-:Y:S02]  /*d540*/  FMUL.FTZ R158, R4.reuse, R158 ;  /* 0x0000009e049e7220 */ /* 0x040fe40000410000 */
[----:B------:R-:W-:Y:S01]  /*d550*/  FMUL.FTZ R12, R4, R159 ;  /* 0x0000009f040c7220 */ /* 0x000fe20000410000 */
[----:B------:R-:W-:Y:S01]  /*d560*/  F2FP.BF16.PACK_AB R14, R14, R162 ;  /* 0x000000a20e0e723e */ /* 0x000fe200000010ff */
[C---:B------:R-:W-:Y:S02]  /*d570*/  FMUL.FTZ R154, R4.reuse, R154 ;  /* 0x0000009a049a7220 */ /* 0x040fe40000410000 */
[----:B------:R-:W-:Y:S01]  /*d580*/  FMUL.FTZ R25, R4, R155 ;  /* 0x0000009b04197220 */ /* 0x000fe20000410000 */
[----:B------:R-:W-:Y:S01]  /*d590*/  F2FP.BF16.PACK_AB R12, R12, R158 ;  /* 0x0000009e0c0c723e */ /* 0x000fe200000010ff */
[----:B------:R-:W-:-:S02]  /*d5a0*/  FMUL.FTZ R150, R4, R150 ;  /* 0x0000009604967220 */ /* 0x000fc40000410000 */
[C---:B------:R-:W-:Y:S01]  /*d5b0*/  FMUL.FTZ R21, R4.reuse, R151 ;  /* 0x0000009704157220 */ /* 0x040fe20000410000 */
[----:B------:R-:W-:Y:S01]  /*d5c0*/  F2FP.BF16.PACK_AB R25, R25, R154 ;  /* 0x0000009a1919723e */ /* 0x000fe200000010ff */
[C---:B------:R-:W-:Y:S02]  /*d5d0*/  FMUL.FTZ R146, R4.reuse, R146 ;  /* 0x0000009204927220 */ /* 0x040fe40000410000 */
[C---:B------:R-:W-:Y:S01]  /*d5e0*/  FMUL.FTZ R38, R4.reuse, R147 ;  /* 0x0000009304267220 */ /* 0x040fe20000410000 */
[----:B------:R-:W-:Y:S01]  /*d5f0*/  F2FP.BF16.PACK_AB R21, R21, R150 ;  /* 0x000000961515723e */ /* 0x000fe200000010ff */
[C---:B------:R-:W-:Y:S02]  /*d600*/  FMUL.FTZ R142, R4.reuse, R142 ;  /* 0x0000008e048e7220 */ /* 0x040fe40000410000 */
[----:B------:R-:W-:Y:S01]  /*d610*/  FMUL.FTZ R32, R4, R143 ;  /* 0x0000008f04207220 */ /* 0x000fe20000410000 */
[----:B------:R-:W-:Y:S01]  /*d620*/  SHF.R.S32.HI R4, RZ, 0x2, R5 ;  /* 0x00000002ff047819 */ /* 0x000fe20000011405 */
[----:B-1----:R-:W-:Y:S01]  /*d630*/  FMUL.FTZ R196, R2, R196 ;  /* 0x000000c402c47220 */ /* 0x002fe20000410000 */
[----:B------:R-:W-:Y:S01]  /*d640*/  F2FP.BF16.PACK_AB R38, R38, R146 ;  /* 0x000000922626723e */ /* 0x000fe200000010ff */
        /* <DEDUP_REMOVED lines=9> */
[C---:B------:R-:W-:Y:S01]  /*d6e0*/  FMUL.FTZ R28, R2.reuse, R193 ;  /* 0x000000c1021c7220 */ /* 0x040fe20000410000 */
[----:B------:R-:W-:Y:S01]  /*d6f0*/  F2FP.BF16.PACK_AB R19, R19, R188 ;  /* 0x000000bc1313723e */ /* 0x000fe200000010ff */
[----:B------:R-:W-:-:S02]  /*d700*/  FMUL.FTZ R180, R2, R180 ;  /* 0x000000b402b47220 */ /* 0x000fc40000410000 */
[----:B------:R-:W-:Y:S01]  /*d710*/  FMUL.FTZ R24, R2, R181 ;  /* 0x000000b502187220 */ /* 0x000fe20000410000 */
        /* <DEDUP_REMOVED lines=9> */
[----:B------:R-:W-:Y:S01]  /*d7b0*/  SHF.R.S32.HI R2, RZ, 0x1f, R5 ;  /* 0x0000001fff027819 */ /* 0x000fe20000011405 */
[C---:B--2---:R-:W-:Y:S01]  /*d7c0*/  FMUL.FTZ R199, R0.reuse, R199 ;  /* 0x000000c700c77220 */ /* 0x044fe20000410000 */
[----:B------:R-:W-:Y:S01]  /*d7d0*/  F2FP.BF16.PACK_AB R5, R167, R166 ;  /* 0x000000a6a705723e */ /* 0x000fe200000010ff */
[----:B------:R-:W-:Y:S01]  /*d7e0*/  FMUL.FTZ R10, R0, R198 ;  /* 0x000000c6000a7220 */ /* 0x000fe20000410000 */
[----:B------:R-:W-:Y:S01]  /*d7f0*/  LEA.HI R2, R2, R4, RZ, 0x3 ;  /* 0x0000000402027211 */ /* 0x000fe200078f18ff */
[C---:B------:R-:W-:Y:S01]  /*d800*/  FMUL.FTZ R203, R0.reuse, R203 ;  /* 0x000000cb00cb7220 */ /* 0x040fe20000410000 */
[----:B------:R-:W-:Y:S01]  /*d810*/  F2FP.BF16.PACK_AB R35, R35, R176 ;  /* 0x000000b02323723e */ /* 0x000fe200000010ff */
[----:B------:R-:W-:Y:S01]  /*d820*/  FMUL.FTZ R16, R0, R202 ;  /* 0x000000ca00107220 */ /* 0x000fe20000410000 */
[----:B------:R-:W-:Y:S01]  /*d830*/  LOP3.LUT R2, R2, 0xfffffff8, RZ, 0xc0, !PT ;  /* 0xfffffff802027812 */ /* 0x000fe200078ec0ff */
[C---:B------:R-:W-:Y:S01]  /*d840*/  FMUL.FTZ R191, R0.reuse, R191 ;  /* 0x000000bf00bf7220 */ /* 0x040fe20000410000 */
[----:B------:R-:W-:Y:S01]  /*d850*/  F2FP.BF16.PACK_AB R10, R199, R10 ;  /* 0x0000000ac70a723e */ /* 0x000fe200000010ff */
[C---:B------:R-:W-:Y:S01]  /*d860*/  FMUL.FTZ R18, R0.reuse, R190 ;  /* 0x000000be00127220 */ /* 0x040fe20000410000 */
[----:B------:R-:W-:Y:S01]  /*d870*/  F2FP.BF16.PACK_AB R16, R203, R16 ;  /* 0x00000010cb10723e */ /* 0x000fe200000010ff */
[C---:B------:R-:W-:Y:S01]  /*d880*/  FMUL.FTZ R195, R0.reuse, R195 ;  /* 0x000000c300c37220 */ /* 0x040fe20000410000 */
[----:B------:R-:W-:Y:S01]  /*d890*/  F2FP.BF16.PACK_AB R31, R31, R172 ;  /* 0x000000ac1f1f723e */ /* 0x000fe200000010ff */
[C---:B------:R-:W-:Y:S01]  /*d8a0*/  FMUL.FTZ R27, R0.reuse, R194 ;  /* 0x000000c2001b7220 */ /* 0x040fe20000410000 */
        /* <DEDUP_REMOVED lines=12> */
[----:B------:R-:W-:Y:S02]  /*d970*/  IADD3 R0, R4, -R2, RZ ;  /* 0x8000000204007210 */ /* 0x000fe40007ffe0ff */
[----:B------:R-:W-:Y:S02]  /*d980*/  LEA R4, R29, R43, 0x9 ;  /* 0x0000002b1d047211 */ /* 0x000fe400078e48ff */
[C---:B------:R-:W-:Y:S01]  /*d990*/  SHF.L.U32 R2, R0.reuse, 0x6, RZ ;  /* 0x0000000600027819 */ /* 0x040fe200000006ff */
[----:B------:R-:W1:Y:S01]  /*d9a0*/  LDC.U8 R43, c[0x0][0x329] ;  /* 0x0000ca40ff2b7b82 */ /* 0x000e620000000000 */
[----:B------:R-:W-:Y:S02]  /*d9b0*/  LOP3.LUT R9, R0, 0x1, RZ, 0xc0, !PT ;  /* 0x0000000100097812 */ /* 0x000fe400078ec0ff */
[----:B------:R-:W-:Y:S02]  /*d9c0*/  LOP3.LUT R2, R2, 0x1c0, RZ, 0xc0, !PT ;  /* 0x000001c002027812 */ /* 0x000fe400078ec0ff */
[----:B------:R-:W-:Y:S01]  /*d9d0*/  ISETP.NE.U32.AND P1, PT, R9, 0x1, PT ;  /* 0x000000010900780c */ /* 0x000fe20003f25070 */
[----:B------:R-:W-:Y:S01]  /*d9e0*/  IMAD.MOV.U32 R9, RZ, RZ, -0x10 ;  /* 0xfffffff0ff097424 */ /* 0x000fe200078e00ff */
[----:B------:R-:W-:-:S02]  /*d9f0*/  LEA.HI R2, R2, R2, RZ, 0x1d ;  /* 0x0000000202027211 */ /* 0x000fc400078fe8ff */
[----:B------:R-:W-:Y:S02]  /*da00*/  F2FP.BF16.PACK_AB R34, R179, R34 ;  /* 0x00000022b322723e */ /* 0x000fe400000010ff */
[----:B------:R-:W-:Y:S02]  /*da10*/  LEA R2, R4, R2, 0x1 ;  /* 0x0000000204027211 */ /* 0x000fe400078e08ff */
[----:B------:R-:W-:Y:S02]  /*da20*/  SEL R9, R9, 0x10, !P1 ;  /* 0x0000001009097807 */ /* 0x000fe40004800000 */
[----:B------:R-:W-:Y:S02]  /*da30*/  SHF.L.U32 R2, R2, 0x1, RZ ;  /* 0x0000000102027819 */ /* 0x000fe400000006ff */
[----:B------:R-:W-:Y:S02]  /*da40*/  R2P PR, R0, 0x6 ;  /* 0x0000000600007804 */ /* 0x000fe40000000000 */
[C---:B------:R-:W-:Y:S01]  /*da50*/  IADD3 R4, R2.reuse, R9, RZ ;  /* 0x0000000902047210 */ /* 0x040fe20007ffe0ff */
[----:B------:R2:W-:Y:S01]  /*da60*/  STS [R2], R8 ;  /* 0x0000000802007388 */ /* 0x0005e20000000800 */
[----:B------:R-:W-:-:S02]  /*da70*/  IADD3 R0, R2, 0x40, RZ ;  /* 0x0000004002007810 */ /* 0x000fc40007ffe0ff */
[----:B------:R-:W-:Y:S01]  /*da80*/  F2FP.BF16.PACK_AB R30, R175, R30 ;  /* 0x0000001eaf1e723e */ /* 0x000fe200000010ff */
[----:B------:R3:W-:Y:S04]  /*da90*/  STS [R2+0x400], R7 ;  /* 0x0004000702007388 */ /* 0x0007e80000000800 */
[----:B------:R-:W-:Y:S02]  /*daa0*/  STS [R4], R6 ;  /* 0x0000000604007388 */ /* 0x000fe40000000800 */
[----:B------:R-:W-:Y:S02]  /*dab0*/  @P2 IADD3 R0, R2, -0x40, RZ ;  /* 0xffffffc002002810 */ /* 0x000fe40007ffe0ff */
[----:B------:R4:W-:Y:S04]  /*dac0*/  STS [R4+0x400], R5 ;  /* 0x0004000504007388 */ /* 0x0009e80000000800 */
[----:B------:R-:W-:Y:S04]  /*dad0*/  STS [R2+0x2000], R11 ;  /* 0x0020000b02007388 */ /* 0x000fe80000000800 */
[----:B------:R4:W-:Y:S04]  /*dae0*/  STS [R2+0x2400], R10 ;  /* 0x0024000a02007388 */ /* 0x0009e80000000800 */
[----:B------:R-:W-:Y:S01]  /*daf0*/  STS [R4+0x2000], R17 ;  /* 0x0020001104007388 */ /* 0x000fe20000000800 */
[----:B--2---:R-:W-:-:S03]  /*db00*/  IMAD.MOV.U32 R8, RZ, RZ, 0x20 ;  /* 0x00000020ff087424 */ /* 0x004fc600078e00ff */
[----:B------:R-:W-:Y:S02]  /*db10*/  STS [R4+0x2400], R16 ;  /* 0x0024001004007388 */ /* 0x000fe40000000800 */
[----:B------:R-:W-:Y:S02]  /*db20*/  SEL R8, R8, 0xffffffe0, !P1 ;  /* 0xffffffe008087807 */ /* 0x000fe40004800000 */
[----:B-1----:R-:W-:Y:S02]  /*db30*/  ISETP.NE.AND P1, PT, R43, RZ, PT ;  /* 0x000000ff2b00720c */ /* 0x002fe40003f25270 */
[----:B---3--:R-:W-:Y:S02]  /*db40*/  IADD3 R7, R8, 0x400, R0 ;  /* 0x0000040008077810 */ /* 0x008fe40007ffe000 */
[----:B----4-:R-:W-:Y:S02]  /*db50*/  IADD3 R5, R4, R8, RZ ;  /* 0x0000000804057210 */ /* 0x010fe40007ffe0ff */
[----:B------:R-:W-:-:S02]  /*db60*/  IADD3 R7, R9, R7, RZ ;  /* 0x0000000709077210 */ /* 0x000fc40007ffe0ff */
[----:B------:R-:W-:Y:S01]  /*db70*/  IADD3 R2, R2, R8, RZ ;  /* 0x0000000802027210 */ /* 0x000fe20007ffe0ff */
[----:B------:R-:W1:Y:S04]  /*db80*/  LDC.U8 R10, c[0x0][0x328] ;  /* 0x0000ca00ff0a7b82 */ /* 0x000e680000000000 */
[----:B------:R-:W-:Y:S01]  /*db90*/  @P1 MOV R6, c[0x0][0x210] ;  /* 0x0000840000061a02 */ /* 0x000fe20000000f00 */
[----:B------:R-:W-:Y:S04]  /*dba0*/  STS [R2], R15 ;  /* 0x0000000f02007388 */ /* 0x000fe80000000800 */
[----:B------:R-:W-:Y:S01]  /*dbb0*/  @P1 IMAD R6, R6, c[0x0][0x214], RZ ;  /* 0x0000850006061a24 */ /* 0x000fe200078e02ff */
[----:B------:R-:W-:Y:S04]  /*dbc0*/  STS [R2+0x400], R14 ;  /* 0x0004000e02007388 */ /* 0x000fe80000000800 */
[----:B------:R2:W-:Y:S04]  /*dbd0*/  STS [R5], R13 ;  /* 0x0000000d05007388 */ /* 0x0005e80000000800 */
[----:B------:R3:W-:Y:S04]  /*dbe0*/  STS [R5+0x400], R12 ;  /* 0x0004000c05007388 */ /* 0x0007e80000000800 */
[----:B------:R-:W-:Y:S04]  /*dbf0*/  STS [R2+0x2000], R19 ;  /* 0x0020001302007388 */ /* 0x000fe80000000800 */
[----:B------:R4:W-:Y:S01]  /*dc00*/  STS [R2+0x2400], R18 ;  /* 0x0024001202007388 */ /* 0x0009e20000000800 */
[----:B-1----:R-:W-:-:S03]  /*dc10*/  ISETP.NE.AND P2, PT, R10, RZ, PT ;  /* 0x000000ff0a00720c */ /* 0x002fc60003f45270 */
[----:B------:R-:W-:Y:S04]  /*dc20*/  STS [R5+0x2000], R28 ;  /* 0x0020001c05007388 */ /* 0x000fe80000000800 */
[----:B------:R1:W-:Y:S04]  /*dc30*/  STS [R5+0x2400], R27 ;  /* 0x0024001b05007388 */ /* 0x0003e80000000800 */
[----:B------:R-:W-:Y:S01]  /*dc40*/  STS [R0], R26 ;  /* 0x0000001a00007388 */ /* 0x000fe20000000800 */
[----:B--2---:R-:W-:Y:S03]  /*dc50*/  @P5 MUFU.LG2 R13, R40 ;  /* 0x00000028000d5308 */ /* 0x004fe60000000c00 */
[----:B------:R-:W-:Y:S04]  /*dc60*/  STS [R0+0x400], R25 ;  /* 0x0004001900007388 */ /* 0x000fe80000000800 */
[----:B------:R-:W2:Y:S01]  /*dc70*/  S2R R14, SR_CTAID.X ;  /* 0x00000000000e7919 */ /* 0x000ea20000002500 */
[----:B---3--:R3:W-:Y:S01]  /*dc80*/  @P4 MUFU.LG2 R12, R39 ;  /* 0x00000027000c4308 */ /* 0x0087e20000000c00 */
[----:B----4-:R-:W-:-:S02]  /*dc90*/  IMAD.IADD R2, R9, 0x1, R0 ;  /* 0x0000000109027824 */ /* 0x010fc400078e0200 */
[----:B------:R-:W4:Y:S04]  /*dca0*/  S2R R18, SR_TID.X ;  /* 0x0000000000127919 */ /* 0x000f280000002100 */
[----:B------:R-:W-:Y:S01]  /*dcb0*/  STS [R2], R22 ;  /* 0x0000001602007388 */ /* 0x000fe20000000800 */
[----:B------:R-:W-:Y:S02]  /*dcc0*/  IADD3 R4, R8, R2, RZ ;  /* 0x0000000208047210 */ /* 0x000fe40007ffe0ff */
[----:B-1----:R-:W-:Y:S01]  /*dcd0*/  @!P1 MOV R5, c[0x0][0x214] ;  /* 0x0000850000059a02 */ /* 0x002fe20000000f00 */
[----:B------:R-:W-:Y:S03]  /*dce0*/  STS [R2+0x400], R21 ;  /* 0x0004001502007388 */ /* 0x000fe60000000800 */
[----:B------:R-:W-:Y:S01]  /*dcf0*/  @!P1 SEL R6, R5, c[0x0][0x234], !P2 ;  /* 0x00008d0005069a07 */ /* 0x000fe20005000000 */
[----:B------:R-:W-:Y:S01]  /*dd00*/  STS [R0+0x2000], R24 ;  /* 0x0020001800007388 */ /* 0x000fe20000000800 */
[----:B------:R-:W-:-:S03]  /*dd10*/  ISETP.NE.OR P2, PT, R43, RZ, !P2 ;  /* 0x000000ff2b00720c */ /* 0x000fc60005745670 */
[----:B------:R1:W-:Y:S04]  /*dd20*/  STS [R0+0x2400], R23 ;  /* 0x0024001700007388 */ /* 0x0003e80000000800 */
[----:B------:R-:W-:Y:S04]  /*dd30*/  STS [R2+0x2000], R20 ;  /* 0x0020001402007388 */ /* 0x000fe80000000800 */
[----:B------:R2:W-:Y:S04]  /*dd40*/  STS [R2+0x2400], R37 ;  /* 0x0024002502007388 */ /* 0x0005e80000000800 */
[----:B------:R-:W3:Y:S01]  /*dd50*/  S2R R28, SR_CTAID.Z ;  /* 0x00000000001c7919 */ /* 0x000ee20000002700 */
[----:B-1----:R-:W-:-:S02]  /*dd60*/  IADD3 R0, R8, R0, RZ ;  /* 0x0000000008007210 */ /* 0x002fc40007ffe0ff */
[----:B----4-:R-:W-:Y:S01]  /*dd70*/  SHF.R.S32.HI R19, RZ, 0x1f, R18 ;  /* 0x0000001fff137819 */ /* 0x010fe20000011412 */
[----:B------:R-:W1:Y:S02]  /*dd80*/  @P6 MUFU.LG2 R8, R41 ;  /* 0x0000002900086308 */ /* 0x000e640000000c00 */
[----:B------:R-:W-:Y:S01]  /*dd90*/  STS [R0], R36 ;  /* 0x0000002400007388 */ /* 0x000fe20000000800 */
[----:B--2---:R-:W-:-:S03]  /*dda0*/  @!P2 IMAD R2, R58, c[0x0][0x214], RZ ;  /* 0x000085003a02aa24 */ /* 0x004fc600078e02ff */
[----:B------:R-:W-:Y:S04]  /*ddb0*/  STS [R0+0x400], R38 ;  /* 0x0004002600007388 */ /* 0x000fe80000000800 */
[----:B------:R-:W-:Y:S01]  /*ddc0*/  STS [R4], R33 ;  /* 0x0000002104007388 */ /* 0x000fe20000000800 */
[----:B------:R-:W-:Y:S01]  /*ddd0*/  LEA.HI R11, R19, R18, RZ, 0x5 ;  /* 0x00000012130b7211 */ /* 0x000fe200078f28ff */
[----:B------:R-:W2:Y:S01]  /*dde0*/  @P3 MUFU.LG2 R10, R42 ;  /* 0x0000002a000a3308 */ /* 0x000ea20000000c00 */
[----:B------:R-:W-:Y:S01]  /*ddf0*/  @!P2 SEL R2, R2, R59, !P0 ;  /* 0x0000003b0202a207 */ /* 0x000fe20004000000 */
[----:B------:R-:W-:Y:S04]  /*de00*/  STS [R7], R32 ;  /* 0x0000002007007388 */ /* 0x000fe80000000800 */
[----:B------:R-:W-:Y:S04]  /*de10*/  STS [R0+0x2000], R35 ;  /* 0x0020002300007388 */ /* 0x000fe80000000800 */
[----:B------:R4:W-:Y:S04]  /*de20*/  STS [R0+0x2400], R34 ;  /* 0x0024002200007388 */ /* 0x0009e80000000800 */
[----:B------:R-:W-:Y:S04]  /*de30*/  STS [R4+0x2000], R31 ;  /* 0x0020001f04007388 */ /* 0x000fe80000000800 */
[----:B------:R1:W-:Y:S04]  /*de40*/  STS [R7+0x2000], R30 ;  /* 0x0020001e07007388 */ /* 0x0003e80000000800 */
[----:B------:R-:W-:Y:S01]  /*de50*/  BAR.SYNC.DEFER_BLOCKING 0x0 ;  /* 0x0000000000007b1d */ /* 0x000fe20000010000 */
[----:B----4-:R-:W-:-:S02]  /*de60*/  @P1 IMAD.MOV.U32 R0, RZ, RZ, 0x1 ;  /* 0x00000001ff001424 */ /* 0x010fc400078e00ff */
[----:B------:R-:W-:-:S03]  /*de70*/  @!P1 IMAD R0, R6, c[0x0][0x1c0], RZ ;  /* 0x0000700006009a24 */ /* 0x000fc600078e02ff */
[----:B-1----:R1:W5:Y:S04]  /*de80*/  LDL R30, [R1+0x28] ;  /* 0x00002800011e7983 */ /* 0x0023680000100800 */
[----:B-----5:R1:W4:Y:S04]  /*de90*/  LDS.128 R20, [R234] ;  /* 0x00000000ea147984 */ /* 0x0203280000000c00 */
[----:B------:R1:W1:Y:S04]  /*dea0*/  LDS.128 R24, [R234+0x800] ;  /* 0x00080000ea187984 */ /* 0x0002680000000c00 */
[----:B------:R1:W1:Y:S04]  /*deb0*/  LDS.128 R32, [R234+0x1000] ;  /* 0x00100000ea207984 */ /* 0x0002680000000c00 */
[----:B---3--:R3:W1:Y:S04]  /*dec0*/  LDS.128 R36, [R234+0x1800] ;  /* 0x00180000ea247984 */ /* 0x0086680000000c00 */
[----:B------:R3:W1:Y:S04]  /*ded0*/  LDS.128 R44, [R234+0x2000] ;  /* 0x00200000ea2c7984 */ /* 0x0006680000000c00 */
[----:B------:R3:W1:Y:S04]  /*dee0*/  LDS.128 R48, [R234+0x2800] ;  /* 0x00280000ea307984 */ /* 0x0006680000000c00 */
[----:B------:R3:W1:Y:S04]  /*def0*/  LDS.128 R52, [R234+0x3000] ;  /* 0x00300000ea347984 */ /* 0x0006680000000c00 */
[----:B------:R-:W1:Y:S01]  /*df00*/  LDS.128 R232, [R234+0x3800] ;  /* 0x00380000eae87984 */ /* 0x000e620000000c00 */
[----:B------:R-:W-:-:S05]  /*df10*/  IMAD R0, R58, R0, RZ ;  /* 0x000000003a007224 */ /* 0x000fca00078e02ff */
[----:B------:R-:W-:Y:S02]  /*df20*/  SEL R9, R0, RZ, P2 ;  /* 0x000000ff00097207 */ /* 0x000fe40001000000 */
[----:B------:R-:W-:Y:S02]  /*df30*/  LOP3.LUT R0, R11, 0xffffffe0, RZ, 0xc0, !PT ;  /* 0xffffffe00b007812 */ /* 0x000fe400078ec0ff */
[----:B------:R-:W-:Y:S01]  /*df40*/  @P1 MOV R7, c[0x0][0x210] ;  /* 0x0000840000071a02 */ /* 0x000fe20000000f00 */
[----:B------:R-:W-:Y:S01]  /*df50*/  CS2R R4, SRZ ;  /* 0x0000000000047805 */ /* 0x000fe2000001ff00 */
[----:B------:R-:W-:Y:S01]  /*df60*/  @!P1 MOV R7, 0x1 ;  /* 0x0000000100079802 */ /* 0x000fe20000000f00 */
[----:B------:R-:W-:Y:S01]  /*df70*/  IMAD.IADD R0, R18, 0x1, -R0 ;  /* 0x0000000112007824 */ /* 0x000fe200078e0a00 */
[----:B------:R-:W-:Y:S02]  /*df80*/  @!P2 SHF.R.S32.HI R5, RZ, 0x1f, R2 ;  /* 0x0000001fff05a819 */ /* 0x000fe40000011402 */
[----:B------:R-:W-:Y:S01]  /*df90*/  @!P2 MOV R4, R2 ;  /* 0x000000020004a202 */ /* 0x000fe20000000f00 */
[----:B------:R-:W-:Y:S01]  /*dfa0*/  IMAD R2, R28, R6, R9 ;  /* 0x000000061c027224 */ /* 0x000fe200078e0209 */
[----:B------:R-:W-:Y:S01]  /*dfb0*/  LOP3.LUT P2, RZ, R0, 0x3, RZ, 0xc0, !PT ;  /* 0x0000000300ff7812 */ /* 0x000fe2000784c0ff */
[----:B------:R-:W-:-:S02]  /*dfc0*/  IMAD R6, R14, R7, RZ ;  /* 0x000000070e067224 */ /* 0x000fc400078e02ff */
[----:B------:R-:W-:-:S03]  /*dfd0*/  @P6 FMUL.FTZ R8, R8, 0.69314718246459960938 ;  /* 0x3f31721808086820 */ /* 0x000fc60000410000 */
[----:B------:R-:W-:Y:S01]  /*dfe0*/  SHF.L.U32 R11, R6, 0x7, RZ ;  /* 0x00000007060b7819 */ /* 0x000fe200000006ff */
[----:B--2---:R-:W-:Y:S01]  /*dff0*/  @P3 FMUL.FTZ R6, R10, 0.69314718246459960938 ;  /* 0x3f3172180a063820 */ /* 0x004fe20000410000 */
[----:B------:R-:W-:Y:S01]  /*e000*/  MOV R17, 0x7f800000 ;  /* 0x7f80000000117802 */ /* 0x000fe20000000f00 */
[----:B------:R-:W-:Y:S01]  /*e010*/  @P6 FFMA.FTZ R17, R136, c[0x0][0x238], R8 ;  /* 0x00008e0088116a23 */ /* 0x000fe20000010008 */
[--C-:B------:R-:W-:Y:S01]  /*e020*/  IADD3 R10, P1, P0, R11, R4, R2.reuse ;  /* 0x000000040b0a7210 */ /* 0x100fe2000783e002 */
[----:B------:R-:W-:Y:S01]  /*e030*/  @P5 FMUL.FTZ R9, R13, 0.69314718246459960938 ;  /* 0x3f3172180d095820 */ /* 0x000fe20000410000 */
[----:B------:R-:W-:Y:S01]  /*e040*/  SHF.R.S32.HI R4, RZ, 0x1f, R11 ;  /* 0x0000001fff047819 */ /* 0x000fe2000001140b */
[----:B------:R-:W-:Y:S01]  /*e050*/  @P4 FMUL.FTZ R8, R12, 0.69314718246459960938 ;  /* 0x3f3172180c084820 */ /* 0x000fe20000410000 */
[----:B------:R-:W-:Y:S01]  /*e060*/  SHF.R.S32.HI R2, RZ, 0x1f, R2 ;  /* 0x0000001fff027819 */ /* 0x000fe20000011402 */
[----:B------:R-:W-:Y:S01]  /*e070*/  BSSY B0, `(.L_x_10) ;  /* 0x0000030000007945 */ /* 0x000fe20003800000 */
[----:B------:R-:W-:Y:S01]  /*e080*/  MOV R16, 0x7f800000 ;  /* 0x7f80000000107802 */ /* 0x000fe20000000f00 */
[----:B------:R-:W-:Y:S01]  /*e090*/  @P5 FFMA.FTZ R16, R135, c[0x0][0x238], R9 ;  /* 0x00008e0087105a23 */ /* 0x000fe20000010009 */
[----:B------:R-:W-:Y:S01]  /*e0a0*/  MOV R14, 0x7f800000 ;  /* 0x7f800000000e7802 */ /* 0x000fe20000000f00 */
[----:B------:R-:W-:Y:S01]  /*e0b0*/  @P4 FFMA.FTZ R14, R134, c[0x0][0x238], R8 ;  /* 0x00008e00860e4a23 */ /* 0x000fe20000010008 */
[----:B------:R-:W-:Y:S01]  /*e0c0*/  MOV R15, 0x7f800000 ;  /* 0x7f800000000f7802 */ /* 0x000fe20000000f00 */
[----:B------:R-:W-:Y:S01]  /*e0d0*/  @P3 FFMA.FTZ R15, R3, c[0x0][0x238], R6 ;  /* 0x00008e00030f3a23 */ /* 0x000fe20000010006 */
[----:B------:R-:W-:Y:S01]  /*e0e0*/  IADD3.X R11, R4, R5, R2, P1, P0 ;  /* 0x00000005040b7210 */ /* 0x000fe20000fe0402 */
[----:B------:R-:W-:Y:S05]  /*e0f0*/  @P2 BRA `(.L_x_11) ;  /* 0x0000027000002947 */ /* 0x000fea0003800000 */
[----:B-1-34-:R-:W-:Y:S02]  /*e100*/  SHF.R.S32.HI R2, RZ, 0x1f, R29 ;  /* 0x0000001fff027819 */ /* 0x01afe4000001141d */
[----:B------:R-:W-:-:S02]  /*e110*/  SHF.R.S32.HI R3, RZ, 0x1f, R0 ;  /* 0x0000001fff037819 */ /* 0x000fc40000011400 */
[----:B------:R-:W-:Y:S02]  /*e120*/  LEA.HI R2, R2, R29, RZ, 0x2 ;  /* 0x0000001d02027211 */ /* 0x000fe400078f10ff */
[----:B------:R-:W-:Y:S02]  /*e130*/  LEA.HI R0, R3, R0, RZ, 0x2 ;  /* 0x0000000003007211 */ /* 0x000fe400078f10ff */
[----:B------:R-:W-:Y:S02]  /*e140*/  LOP3.LUT R2, R2, 0xffffffc, RZ, 0xc0, !PT ;  /* 0x0ffffffc02027812 */ /* 0x000fe400078ec0ff */
[----:B------:R-:W-:-:S03]  /*e150*/  SHF.R.S32.HI R0, RZ, 0x2, R0 ;  /* 0x00000002ff007819 */ /* 0x000fc60000011400 */
[----:B------:R-:W-:-:S04]  /*e160*/  IMAD.IADD R2, R29, 0x1, -R2 ;  /* 0x000000011d027824 */ /* 0x000fc800078e0a02 */
[----:B------:R-:W-:-:S05]  /*e170*/  IMAD R0, R2, 0x10, R0 ;  /* 0x0000001002007824 */ /* 0x000fca00078e0200 */
[CC--:B------:R-:W-:Y:S02]  /*e180*/  ISETP.GE.AND P6, PT, R0.reuse, R30.reuse, PT ;  /* 0x0000001e0000720c */ /* 0x0c0fe40003fc6270 */
[C---:B------:R-:W-:Y:S02]  /*e190*/  IADD3 R3, R0.reuse, 0x8, RZ ;  /* 0x0000000800037810 */ /* 0x040fe40007ffe0ff */
[C---:B------:R-:W-:Y:S02]  /*e1a0*/  IADD3 R2, R0.reuse, 0x40, RZ ;  /* 0x0000004000027810 */ /* 0x040fe40007ffe0ff */
[----:B------:R-:W-:Y:S02]  /*e1b0*/  IADD3 R4, R0, 0x48, RZ ;  /* 0x0000004800047810 */ /* 0x000fe40007ffe0ff */
[-C--:B------:R-:W-:Y:S02]  /*e1c0*/  ISETP.GE.AND P5, PT, R3, R30.reuse, PT ;  /* 0x0000001e0300720c */ /* 0x080fe40003fa6270 */
[----:B------:R-:W-:-:S02]  /*e1d0*/  ISETP.GE.AND P4, PT, R2, R30, PT ;  /* 0x0000001e0200720c */ /* 0x000fc40003f86270 */
[----:B------:R-:W-:Y:S01]  /*e1e0*/  ISETP.GE.AND P3, PT, R4, R30, PT ;  /* 0x0000001e0400720c */ /* 0x000fe20003f66270 */
[----:B------:R-:W-:-:S05]  /*e1f0*/  @!P6 IMAD R0, R0, R7, RZ ;  /* 0x000000070000e224 */ /* 0x000fca00078e02ff */
[----:B------:R-:W-:-:S03]  /*e200*/  @!P6 IADD3 R5, P0, R0, R10, RZ ;  /* 0x0000000a0005e210 */ /* 0x000fc60007f1e0ff */
[----:B------:R-:W-:Y:S01]  /*e210*/  @!P5 IMAD R3, R3, R7, RZ ;  /* 0x000000070303d224 */ /* 0x000fe200078e02ff */
[----:B------:R-:W-:Y:S01]  /*e220*/  @!P6 LEA.HI.X.SX32 R6, R0, R11, 0x1, P0 ;  /* 0x0000000b0006e211 */ /* 0x000fe200000f0eff */
[-C--:B------:R-:W-:Y:S01]  /*e230*/  @!P4 IMAD R12, R2, R7.reuse, RZ ;  /* 0x00000007020cc224 */ /* 0x080fe200078e02ff */
[----:B------:R-:W-:Y:S01]  /*e240*/  @!P6 LEA R8, P0, R5, c[0x0][0x200], 0x2 ;  /* 0x000080000508ea11 */ /* 0x000fe200078010ff */
[----:B------:R-:W-:Y:S01]  /*e250*/  @!P3 IMAD R2, R4, R7, RZ ;  /* 0x000000070402b224 */ /* 0x000fe200078e02ff */
[-C--:B------:R-:W-:Y:S02]  /*e260*/  @!P5 IADD3 R0, P2, R3, R10.reuse, RZ ;  /* 0x0000000a0300d210 */ /* 0x080fe40007f5e0ff */
[----:B------:R-:W-:Y:S02]  /*e270*/  @!P6 LEA.HI.X R9, R5, c[0x0][0x204], R6, 0x2, P0 ;  /* 0x000081000509ea11 */ /* 0x000fe400000f1406 */
[-C--:B------:R-:W-:Y:S02]  /*e280*/  @!P4 IADD3 R5, P1, R12, R10.reuse, RZ ;  /* 0x0000000a0c05c210 */ /* 0x080fe40007f3e0ff */
[----:B------:R-:W-:Y:S01]  /*e290*/  @!P3 IADD3 R10, P0, R2, R10, RZ ;  /* 0x0000000a020ab210 */ /* 0x000fe20007f1e0ff */
[----:B------:R1:W-:Y:S01]  /*e2a0*/  @!P6 STG.E [R8.64], R17 ;  /* 0x000000110800e986 */ /* 0x0003e2000c101908 */
[----:B------:R-:W-:-:S02]  /*e2b0*/  @!P5 LEA.HI.X.SX32 R3, R3, R11, 0x1, P2 ;  /* 0x0000000b0303d211 */ /* 0x000fc400010f0eff */
[----:B------:R-:W-:Y:S02]  /*e2c0*/  @!P5 LEA R6, P2, R0, c[0x0][0x200], 0x2 ;  /* 0x000080000006da11 */ /* 0x000fe400078410ff */
[-C--:B------:R-:W-:Y:S02]  /*e2d0*/  @!P4 LEA.HI.X.SX32 R12, R12, R11.reuse, 0x1, P1 ;  /* 0x0000000b0c0cc211 */ /* 0x080fe400008f0eff */
[----:B------:R-:W-:Y:S02]  /*e2e0*/  @!P3 LEA.HI.X.SX32 R11, R2, R11, 0x1, P0 ;  /* 0x0000000b020bb211 */ /* 0x000fe400000f0eff */
[----:B------:R-:W-:Y:S02]  /*e2f0*/  @!P4 LEA R4, P1, R5, c[0x0][0x200], 0x2 ;  /* 0x000080000504ca11 */ /* 0x000fe400078210ff */
[----:B------:R-:W-:Y:S02]  /*e300*/  @!P3 LEA R2, P0, R10, c[0x0][0x200], 0x2 ;  /* 0x000080000a02ba11 */ /* 0x000fe400078010ff */
[----:B------:R-:W-:-:S02]  /*e310*/  @!P5 LEA.HI.X R7, R0, c[0x0][0x204], R3, 0x2, P2 ;  /* 0x000081000007da11 */ /* 0x000fc400010f1403 */
[----:B------:R-:W-:Y:S02]  /*e320*/  @!P4 LEA.HI.X R5, R5, c[0x0][0x204], R12, 0x2, P1 ;  /* 0x000081000505ca11 */ /* 0x000fe400008f140c */
[----:B------:R-:W-:Y:S01]  /*e330*/  @!P3 LEA.HI.X R3, R10, c[0x0][0x204], R11, 0x2, P0 ;  /* 0x000081000a03ba11 */ /* 0x000fe200000f140b */
[----:B------:R1:W-:Y:S04]  /*e340*/  @!P5 STG.E [R6.64], R16 ;  /* 0x000000100600d986 */ /* 0x0003e8000c101908 */
[----:B------:R1:W-:Y:S04]  /*e350*/  @!P4 STG.E [R4.64], R14 ;  /* 0x0000000e0400c986 */ /* 0x0003e8000c101908 */
[----:B------:R1:W-:Y:S02]  /*e360*/  @!P3 STG.E [R2.64], R15 ;  /* 0x0000000f0200b986 */ /* 0x0003e4000c101908 */
.L_x_11:
[----:B-1-34-:R-:W-:Y:S05]  /*e370*/  BSYNC B0 ;  /* 0x0000000000007941 */ /* 0x01afea0003800000 */
.L_x_10:
[----:B------:R-:W2:Y:S04]  /*e380*/  LDL.LU.64 R8, [R1+0x50] ;  /* 0x0000500001087983 */ /* 0x000ea80000300a00 */
[----:B------:R1:W5:Y:S01]  /*e390*/  LDL.64 R12, [R1+0x20] ;  /* 0x00002000010c7983 */ /* 0x0003620000100a00 */
[----:B------:R-:W-:Y:S01]  /*e3a0*/  LEA.HI R0, R19, R18, RZ, 0x3 ;  /* 0x0000001213007211 */ /* 0x000fe200078f18ff */
[----:B------:R-:W-:Y:S01]  /*e3b0*/  BSSY B0, `(.L_x_12) ;  /* 0x0000013000007945 */ /* 0x000fe20003800000 */
[----:B------:R-:W-:-:S02]  /*e3c0*/  SHF.R.S32.HI R4, RZ, 0x1f, R28 ;  /* 0x0000001fff047819 */ /* 0x000fc4000001141c */
[----:B------:R-:W-:-:S03]  /*e3d0*/  SHF.R.S32.HI R10, RZ, 0x3, R0 ;  /* 0x00000003ff0a7819 */ /* 0x000fc60000011400 */
[----:B------:R-:W-:-:S04]  /*e3e0*/  IMAD R0, R4, c[0x0][0x1f0], RZ ;  /* 0x00007c0004007a24 */ /* 0x000fc800078e02ff */
[----:B------:R-:W-:Y:S01]  /*e3f0*/  IMAD R0, R28, c[0x0][0x1f4], R0 ;  /* 0x00007d001c007a24 */ /* 0x000fe200078e0200 */
[----:B--2---:R-:W-:-:S05]  /*e400*/  IADD3 R2, P0, R8, R56, RZ ;  /* 0x0000003808027210 */ /* 0x004fca0007f1e0ff */
[----:B------:R-:W-:Y:S01]  /*e410*/  IMAD.X R3, R9, 0x1, R57, P0 ;  /* 0x0000000109037824 */ /* 0x000fe200000e0639 */
[----:B------:R-:W-:-:S03]  /*e420*/  ISETP.GE.AND P0, PT, R10, R30, PT ;  /* 0x0000001e0a00720c */ /* 0x000fc60003f06270 */
[----:B------:R-:W-:-:S04]  /*e430*/  IMAD.WIDE.U32 R8, R28, c[0x0][0x1f0], R2 ;  /* 0x00007c001c087a25 */ /* 0x000fc800078e0002 */
[----:B------:R-:W-:-:S06]  /*e440*/  IMAD.IADD R7, R9, 0x1, R0 ;  /* 0x0000000109077824 */ /* 0x000fcc00078e0200 */
[----:B------:R-:W-:Y:S05]  /*e450*/  @P0 BRA `(.L_x_13) ;  /* 0x0000008000000947 */ /* 0x000fea0003800000 */
[----:B-1----:R-:W-:Y:S01]  /*e460*/  MOV R6, R8 ;  /* 0x0000000800067202 */ /* 0x002fe20000000f00 */
[----:B-----5:R-:W-:-:S04]  /*e470*/  IMAD R0, R13, c[0x0][0x1e8], RZ ;  /* 0x00007a000d007a24 */ /* 0x020fc800078e02ff */
[----:B------:R-:W-:-:S04]  /*e480*/  IMAD.WIDE.U32 R2, R12, c[0x0][0x1e8], R6 ;  /* 0x00007a000c027a25 */ /* 0x000fc800078e0006 */
[----:B------:R-:W-:Y:S01]  /*e490*/  IMAD R0, R12, c[0x0][0x1ec], R0 ;  /* 0x00007b000c007a24 */ /* 0x000fe200078e0200 */
[----:B------:R-:W-:-:S04]  /*e4a0*/  LEA R4, P0, R2, c[0x0][0x1d0], 0x1 ;  /* 0x0000740002047a11 */ /* 0x000fc800078008ff */
[----:B------:R-:W-:-:S04]  /*e4b0*/  IADD3 R0, R3, R0, RZ ;  /* 0x0000000003007210 */ /* 0x000fc80007ffe0ff */
[----:B------:R-:W-:-:S05]  /*e4c0*/  LEA.HI.X R5, R2, c[0x0][0x1d4], R0, 0x1, P0 ;  /* 0x0000750002057a11 */ /* 0x000fca00000f0c00 */
[----:B------:R1:W-:Y:S02]  /*e4d0*/  STG.E.128 [R4.64], R20 ;  /* 0x0000001404007986 */ /* 0x0003e4000c101d08 */
.L_x_13:
[----:B-1----:R-:W-:Y:S05]  /*e4e0*/  BSYNC B0 ;  /* 0x0000000000007941 */ /* 0x002fea0003800000 */
.L_x_12:
[----:B------:R-:W-:Y:S01]  /*e4f0*/  IADD3 R0, R10, 0x10, RZ ;  /* 0x000000100a007810 */ /* 0x000fe20007ffe0ff */
[----:B------:R-:W-:Y:S03]  /*e500*/  BSSY B0, `(.L_x_14) ;  /* 0x000000e000007945 */ /* 0x000fe60003800000 */
[----:B------:R-:W-:-:S13]  /*e510*/  ISETP.GE.AND P0, PT, R0, R30, PT ;  /* 0x0000001e0000720c */ /* 0x000fda0003f06270 */
[----:B------:R-:W-:Y:S05]  /*e520*/  @P0 BRA `(.L_x_15) ;  /* 0x000000b000000947 */ /* 0x000fea0003800000 */
[----:B-----5:R-:W-:Y:S01]  /*e530*/  IADD3 R4, P0, R12, 0x10, RZ ;  /* 0x000000100c047810 */ /* 0x020fe20007f1e0ff */
[----:B------:R-:W-:Y:S01]  /*e540*/  IMAD.MOV.U32 R2, RZ, RZ, R8 ;  /* 0x000000ffff027224 */ /* 0x000fe200078e0008 */
[----:B------:R-:W-:-:S03]  /*e550*/  MOV R3, R7 ;  /* 0x0000000700037202 */ /* 0x000fc60000000f00 */
[----:B------:R-:W-:Y:S02]  /*e560*/  IMAD.X R0, RZ, RZ, R13, P0 ;  /* 0x000000ffff007224 */ /* 0x000fe400000e060d */
[----:B------:R-:W-:-:S04]  /*e570*/  IMAD.WIDE.U32 R2, R4, c[0x0][0x1e8], R2 ;  /* 0x00007a0004027a25 */ /* 0x000fc800078e0002 */
[----:B------:R-:W-:-:S04]  /*e580*/  IMAD R0, R0, c[0x0][0x1e8], RZ ;  /* 0x00007a0000007a24 */ /* 0x000fc800078e02ff */
[----:B------:R-:W-:Y:S01]  /*e590*/  IMAD R0, R4, c[0x0][0x1ec], R0 ;  /* 0x00007b0004007a24 */ /* 0x000fe200078e0200 */
[----:B------:R-:W-:-:S04]  /*e5a0*/  LEA R4, P0, R2, c[0x0][0x1d0], 0x1 ;  /* 0x0000740002047a11 */ /* 0x000fc800078008ff */
[----:B------:R-:W-:-:S04]  /*e5b0*/  IADD3 R0, R3, R0, RZ ;  /* 0x0000000003007210 */ /* 0x000fc80007ffe0ff */
[----:B------:R-:W-:-:S05]  /*e5c0*/  LEA.HI.X R5, R2, c[0x0][0x1d4], R0, 0x1, P0 ;  /* 0x0000750002057a11 */ /* 0x000fca00000f0c00 */
[----:B------:R1:W-:Y:S02]  /*e5d0*/  STG.E.128 [R4.64], R24 ;  /* 0x0000001804007986 */ /* 0x0003e4000c101d08 */
.L_x_15:
[----:B------:R-:W-:Y:S05]  /*e5e0*/  BSYNC B0 ;  /* 0x0000000000007941 */ /* 0x000fea0003800000 */
.L_x_14:
[----:B------:R-:W2:Y:S01]  /*e5f0*/  LDL.LU R0, [R1+0x6c] ;  /* 0x00006c0001007983 */ /* 0x000ea20000300800 */
[----:B------:R-:W-:Y:S01]  /*e600*/  BSSY B0, `(.L_x_16) ;  /* 0x000000e000007945 */ /* 0x000fe20003800000 */
[----:B--2---:R-:W-:-:S13]  /*e610*/  ISETP.GE.AND P0, PT, R0, R30, PT ;  /* 0x0000001e0000720c */ /* 0x004fda0003f06270 */
[----:B------:R-:W-:Y:S05]  /*e620*/  @P0 BRA `(.L_x_17) ;  /* 0x000000b000000947 */ /* 0x000fea0003800000 */
[----:B-1---5:R-:W-:Y:S01]  /*e630*/  IADD3 R4, P0, R12, 0x20, RZ ;  /* 0x000000200c047810 */ /* 0x022fe20007f1e0ff */
        /* <DEDUP_REMOVED lines=10> */
.L_x_17:
[----:B------:R-:W-:Y:S05]  /*e6e0*/  BSYNC B0 ;  /* 0x0000000000007941 */ /* 0x000fea0003800000 */
.L_x_16:
        /* <DEDUP_REMOVED lines=15> */
.L_x_19:
[----:B------:R-:W-:Y:S05]  /*e7e0*/  BSYNC B0 ;  /* 0x0000000000007941 */ /* 0x000fea0003800000 */
.L_x_18:
        /* <DEDUP_REMOVED lines=15> */
.L_x_21:
[----:B------:R-:W-:Y:S05]  /*e8e0*/  BSYNC B0 ;  /* 0x0000000000007941 */ /* 0x000fea0003800000 */
.L_x_20:
        /* <DEDUP_REMOVED lines=15> */
.L_x_23:
[----:B------:R-:W-:Y:S05]  /*e9e0*/  BSYNC B0 ;  /* 0x0000000000007941 */ /* 0x000fea0003800000 */
.L_x_22:
        /* <DEDUP_REMOVED lines=15> */
.L_x_25:
[----:B------:R-:W-:Y:S05]  /*eae0*/  BSYNC B0 ;  /* 0x0000000000007941 */ /* 0x000fea0003800000 */
.L_x_24:
[----:B------:R-:W2:Y:S02]  /*eaf0*/  LDL.LU R0, [R1+0x58] ;  /* 0x0000580001007983 */ /* 0x000ea40000300800 */
[----:B--2---:R-:W-:-:S13]  /*eb00*/  ISETP.GE.AND P0, PT, R0, R30, PT ;  /* 0x0000001e0000720c */ /* 0x004fda0003f06270 */
[----:B------:R-:W-:Y:S05]  /*eb10*/  @P0 EXIT ;  /* 0x000000000000094d */ /* 0x000fea0003800000 */
[----:B-----5:R-:W-:Y:S01]  /*eb20*/  IADD3 R6, P0, R12, 0x70, RZ ;  /* 0x000000700c067810 */ /* 0x020fe20007f1e0ff */
[----:B------:R-:W-:Y:S01]  /*eb30*/  IMAD.MOV.U32 R2, RZ, RZ, R8 ;  /* 0x000000ffff027224 */ /* 0x000fe200078e0008 */
[----:B------:R-:W-:-:S03]  /*eb40*/  MOV R3, R7 ;  /* 0x0000000700037202 */ /* 0x000fc60000000f00 */
[----:B------:R-:W-:Y:S02]  /*eb50*/  IMAD.X R0, RZ, RZ, R13, P0 ;  /* 0x000000ffff007224 */ /* 0x000fe400000e060d */
[----:B-1----:R-:W-:-:S04]  /*eb60*/  IMAD.WIDE.U32 R4, R6, c[0x0][0x1e8], R2 ;  /* 0x00007a0006047a25 */ /* 0x002fc800078e0002 */
[----:B------:R-:W-:Y:S01]  /*eb70*/  IMAD R0, R0, c[0x0][0x1e8], RZ ;  /* 0x00007a0000007a24 */ /* 0x000fe200078e02ff */
[----:B------:R-:W-:-:S03]  /*eb80*/  LEA R2, P0, R4, c[0x0][0x1d0], 0x1 ;  /* 0x0000740004027a11 */ /* 0x000fc600078008ff */
[----:B------:R-:W-:-:S05]  /*eb90*/  IMAD R0, R6, c[0x0][0x1ec], R0 ;  /* 0x00007b0006007a24 */ /* 0x000fca00078e0200 */
[----:B------:R-:W-:-:S04]  /*eba0*/  IADD3 R0, R5, R0, RZ ;  /* 0x0000000005007210 */ /* 0x000fc80007ffe0ff */
[----:B------:R-:W-:-:S05]  /*ebb0*/  LEA.HI.X R3, R4, c[0x0][0x1d4], R0, 0x1, P0 ;  /* 0x0000750004037a11 */ /* 0x000fca00000f0c00 */
[----:B------:R-:W-:Y:S01]  /*ebc0*/  STG.E.128 [R2.64], R232 ;  /* 0x000000e802007986 */ /* 0x000fe2000c101d08 */
[----:B------:R-:W-:Y:S05]  /*ebd0*/  EXIT ;  /* 0x000000000000794d */ /* 0x000fea0003800000 */
.L_x_2:
[----:B------:R-:W3:Y:S01]  /*ebe0*/  LDL.LU R18, [R1+0x4c] ;  /* 0x00004c0001127983 */ /* 0x000ee20000300800 */
[----:B-1----:R-:W1:Y:S01]  /*ebf0*/  LDC.U8 R4, c[0x0][0x329] ;  /* 0x0000ca40ff047b82 */ /* 0x002e620000000000 */
[----:B------:R-:W-:Y:S01]  /*ec00*/  SHF.R.S32.HI R10, RZ, 0x1f, R138 ;  /* 0x0000001fff0a7819 */ /* 0x000fe2000001148a */
[----:B------:R-:W-:Y:S01]  /*ec10*/  IMAD.IADD R14, R14, 0x1, -R12 ;  /* 0x000000010e0e7824 */ /* 0x000fe200078e0a0c */
[----:B------:R-:W-:Y:S02]  /*ec20*/  BSSY B0, `(.L_x_26) ;  /* 0x000003c000007945 */ /* 0x000fe40003800000 */
[----:B------:R-:W-:-:S03]  /*ec30*/  LEA.HI R10, R10, R138, RZ, 0x3 ;  /* 0x0000008a0a0a7211 */ /* 0x000fc600078f18ff */
[----:B------:R-:W4:Y:S01]  /*ec40*/  LDC.U8 R0, c[0x0][0x328] ;  /* 0x0000ca00ff007b82 */ /* 0x000f220000000000 */
[----:B-1----:R-:W-:Y:S02]  /*ec50*/  ISETP.NE.AND P1, PT, R4, RZ, PT ;  /* 0x000000ff0400720c */ /* 0x002fe40003f25270 */
[----:B----4-:R-:W-:-:S04]  /*ec60*/  ISETP.NE.AND P3, PT, R0, RZ, PT ;  /* 0x000000ff0000720c */ /* 0x010fc80003f65270 */
[----:B------:R-:W-:-:S07]  /*ec70*/  ISETP.NE.OR P2, PT, R4, RZ, !P3 ;  /* 0x000000ff0400720c */ /* 0x000fce0005f45670 */
[----:B------:R-:W-:Y:S01]  /*ec80*/  @P1 IMAD.MOV.U32 R7, RZ, RZ, c[0x0][0x210] ;  /* 0x00008400ff071624 */ /* 0x000fe200078e00ff */
[----:B------:R-:W-:Y:S01]  /*ec90*/  LOP3.LUT R4, R10, 0x1ffffff8, RZ, 0xc0, !PT ;  /* 0x1ffffff80a047812 */ /* 0x000fe200078ec0ff */
[----:B------:R-:W-:Y:S01]  /*eca0*/  @!P1 IMAD.MOV.U32 R6, RZ, RZ, c[0x0][0x214] ;  /* 0x00008500ff069624 */ /* 0x000fe200078e00ff */
[----:B------:R-:W-:Y:S01]  /*ecb0*/  SHF.R.S32.HI R10, RZ, 0x3, R10 ;  /* 0x00000003ff0a7819 */ /* 0x000fe2000001140a */
[----:B------:R-:W-:Y:S02]  /*ecc0*/  @P1 IMAD R7, R7, c[0x0][0x214], RZ ;  /* 0x0000850007071a24 */ /* 0x000fe400078e02ff */
[----:B------:R-:W-:Y:S01]  /*ecd0*/  @P1 IMAD.MOV.U32 R15, RZ, RZ, c[0x0][0x210] ;  /* 0x00008400ff0f1624 */ /* 0x000fe200078e00ff */
[----:B------:R-:W-:Y:S02]  /*ece0*/  @!P1 SEL R7, R6, c[0x0][0x234], !P3 ;  /* 0x00008d0006079a07 */ /* 0x000fe40005800000 */
[----:B------:R-:W-:-:S05]  /*ecf0*/  @!P1 MOV R15, 0x1 ;  /* 0x00000001000f9802 */ /* 0x000fca0000000f00 */
[----:B------:R-:W-:Y:S01]  /*ed00*/  IMAD R6, R12, R15, RZ ;  /* 0x0000000f0c067224 */ /* 0x000fe200078e02ff */
[C---:B---3--:R-:W-:Y:S02]  /*ed10*/  ISETP.NE.AND P4, PT, R18.reuse, -0x1, PT ;  /* 0xffffffff1200780c */ /* 0x048fe40003f85270 */
[----:B------:R-:W-:-:S11]  /*ed20*/  ISETP.NE.OR P0, PT, R18, -0x1, P2 ;  /* 0xffffffff1200780c */ /* 0x000fd60001705670 */
[----:B------:R-:W-:Y:S01]  /*ed30*/  @P4 IMAD.WIDE.U32 R2, R18, c[0x0][0x1e8], RZ ;  /* 0x00007a0012024a25 */ /* 0x000fe200078e00ff */
[----:B------:R-:W-:-:S03]  /*ed40*/  @!P4 SHF.R.S32.HI R0, RZ, 0x1f, R11 ;  /* 0x0000001fff00c819 */ /* 0x000fc6000001140b */
[----:B------:R-:W-:Y:S02]  /*ed50*/  @P4 IMAD R5, R18, c[0x0][0x1ec], R3 ;  /* 0x00007b0012054a24 */ /* 0x000fe400078e0203 */
[----:B------:R-:W-:Y:S02]  /*ed60*/  @!P4 IMAD R3, R0, c[0x0][0x1e0], RZ ;  /* 0x000078000003ca24 */ /* 0x000fe400078e02ff */
[----:B------:R-:W-:-:S04]  /*ed70*/  @!P4 IMAD.WIDE.U32 R8, R11, c[0x0][0x1e0], RZ ;  /* 0x000078000b08ca25 */ /* 0x000fc800078e00ff */
[----:B------:R-:W-:Y:S01]  /*ed80*/  IMAD.IADD R0, R138, 0x1, -R4 ;  /* 0x000000018a007824 */ /* 0x000fe200078e0a04 */
[----:B------:R-:W-:Y:S01]  /*ed90*/  @!P4 MOV R2, R8 ;  /* 0x000000080002c202 */ /* 0x000fe20000000f00 */
[----:B------:R-:W-:Y:S01]  /*eda0*/  @!P4 IMAD R4, R11, c[0x0][0x1e4], R3 ;  /* 0x000079000b04ca24 */ /* 0x000fe200078e0203 */
[----:B------:R-:W-:Y:S01]  /*edb0*/  SHF.R.S32.HI R8, RZ, 0x1f, R16 ;  /* 0x0000001fff087819 */ /* 0x000fe20000011410 */
[----:B------:R-:W-:Y:S02]  /*edc0*/  IMAD.SHL.U32 R0, R0, 0x8, RZ ;  /* 0x0000000800007824 */ /* 0x000fe400078e00ff */
[----:B------:R-:W-:Y:S01]  /*edd0*/  @P1 IMAD.MOV.U32 R3, RZ, RZ, 0x1 ;  /* 0x00000001ff031424 */ /* 0x000fe200078e00ff */
[----:B------:R-:W-:Y:S01]  /*ede0*/  @!P4 IADD3 R5, R9, R4, RZ ;  /* 0x000000040905c210 */ /* 0x000fe20007ffe0ff */
[----:B------:R-:W-:Y:S01]  /*edf0*/  @!P1 IMAD R3, R7, c[0x0][0x1c0], RZ ;  /* 0x0000700007039a24 */ /* 0x000fe200078e02ff */
[----:B------:R-:W-:Y:S01]  /*ee00*/  IADD3 R4, P3, R0, R2, RZ ;  /* 0x0000000200047210 */ /* 0x000fe20007f7e0ff */
[----:B------:R-:W-:-:S02]  /*ee10*/  @!P0 IMAD R18, R11, c[0x0][0x214], RZ ;  /* 0x000085000b128a24 */ /* 0x000fc400078e02ff */
[----:B------:R-:W-:Y:S01]  /*ee20*/  IMAD R8, R8, c[0x0][0x1f0], RZ ;  /* 0x00007c0008087a24 */ /* 0x000fe200078e02ff */
[----:B------:R-:W-:Y:S01]  /*ee30*/  LEA.HI.X.SX32 R5, R0, R5, 0x1, P3 ;  /* 0x0000000500057211 */ /* 0x000fe200018f0eff */
[----:B------:R-:W-:Y:S01]  /*ee40*/  IMAD R0, R11, R3, RZ ;  /* 0x000000030b007224 */ /* 0x000fe200078e02ff */
[----:B------:R1:W-:Y:S01]  /*ee50*/  @!P0 STL [R1+0x4c], R18 ;  /* 0x00004c1201008387 */ /* 0x0003e20000100800 */
[----:B------:R-:W-:Y:S01]  /*ee60*/  CS2R R2, SRZ ;  /* 0x0000000000027805 */ /* 0x000fe2000001ff00 */
[----:B------:R-:W-:Y:S01]  /*ee70*/  SHF.R.S32.HI R11, RZ, 0x1f, R10 ;  /* 0x0000001fff0b7819 */ /* 0x000fe2000001140a */
[----:B------:R-:W-:Y:S01]  /*ee80*/  @!P2 IMAD.MOV.U32 R2, RZ, RZ, R18 ;  /* 0x000000ffff02a224 */ /* 0x000fe200078e0012 */
[----:B------:R-:W-:Y:S01]  /*ee90*/  SEL R0, R0, RZ, P2 ;  /* 0x000000ff00007207 */ /* 0x000fe20001000000 */
[C---:B------:R-:W-:Y:S01]  /*eea0*/  IMAD R8, R16.reuse, c[0x0][0x1f4], R8 ;  /* 0x00007d0010087a24 */ /* 0x040fe200078e0208 */
[----:B------:R-:W-:Y:S01]  /*eeb0*/  @!P2 SHF.R.S32.HI R3, RZ, 0x1f, R18 ;  /* 0x0000001fff03a819 */ /* 0x000fe20000011412 */
[----:B------:R-:W-:Y:S01]  /*eec0*/  IMAD.WIDE.U32 R12, R16, c[0x0][0x1f0], R4 ;  /* 0x00007c00100c7a25 */ /* 0x000fe200078e0004 */
[----:B------:R-:W-:-:S02]  /*eed0*/  ISETP.GE.AND P2, PT, R10, R14, PT ;  /* 0x0000000e0a00720c */ /* 0x000fc40003f46270 */
[----:B------:R-:W-:Y:S01]  /*eee0*/  SHF.R.S32.HI R4, RZ, 0x1f, R6 ;  /* 0x0000001fff047819 */ /* 0x000fe20000011406 */
[----:B------:R-:W-:Y:S01]  /*eef0*/  IMAD R0, R16, R7, R0 ;  /* 0x0000000710007224 */ /* 0x000fe200078e0200 */
[----:B------:R-:W-:-:S04]  /*ef00*/  IADD3 R9, R8, R13, RZ ;  /* 0x0000000d08097210 */ /* 0x000fc80007ffe0ff */
[----:B-1----:R-:W-:Y:S01]  /*ef10*/  IADD3 R18, P1, P0, R6, R2, R0 ;  /* 0x0000000206127210 */ /* 0x002fe2000783e000 */
[----:B------:R-:W-:Y:S01]  /*ef20*/  IMAD.WIDE R6, R17, 0x80, R10 ;  /* 0x0000008011067825 */ /* 0x000fe200078e020a */
[----:B------:R-:W-:-:S04]  /*ef30*/  SHF.R.S32.HI R0, RZ, 0x1f, R0 ;  /* 0x0000001fff007819 */ /* 0x000fc80000011400 */
[----:B------:R-:W-:Y:S01]  /*ef40*/  IADD3.X R17, R4, R3, R0, P1, P0 ;  /* 0x0000000304117210 */ /* 0x000fe20000fe0400 */
[----:B------:R-:W-:Y:S05]  /*ef50*/  @P2 BRA `(.L_x_27) ;  /* 0x0000008000002947 */ /* 0x000fea0003800000 */
[----:B------:R-:W-:Y:S01]  /*ef60*/  MOV R8, R12 ;  /* 0x0000000c00087202 */ /* 0x000fe20000000f00 */
[----:B------:R-:W-:-:S04]  /*ef70*/  IMAD R0, R7, c[0x0][0x1e8], RZ ;  /* 0x00007a0007007a24 */ /* 0x000fc800078e02ff */
[----:B------:R-:W-:-:S04]  /*ef80*/  IMAD.WIDE.U32 R2, R6, c[0x0][0x1e8], R8 ;  /* 0x00007a0006027a25 */ /* 0x000fc800078e0008 */
[----:B------:R-:W-:Y:S01]  /*ef90*/  IMAD R0, R6, c[0x0][0x1ec], R0 ;  /* 0x00007b0006007a24 */ /* 0x000fe200078e0200 */
[----:B------:R-:W-:-:S04]  /*efa0*/  LEA R4, P0, R2, c[0x0][0x1d0], 0x1 ;  /* 0x0000740002047a11 */ /* 0x000fc800078008ff */
[----:B------:R-:W-:-:S04]  /*efb0*/  IADD3 R0, R0, R3, RZ ;  /* 0x0000000300007210 */ /* 0x000fc80007ffe0ff */
[----:B------:R-:W-:-:S05]  /*efc0*/  LEA.HI.X R5, R2, c[0x0][0x1d4], R0, 0x1, P0 ;  /* 0x0000750002057a11 */ /* 0x000fca00000f0c00 */
[----:B------:R1:W-:Y:S02]  /*efd0*/  STG.E.128 [R4.64], RZ ;  /* 0x000000ff04007986 */ /* 0x0003e4000c101d08 */
.L_x_27:
[----:B------:R-:W-:Y:S05]  /*efe0*/  BSYNC B0 ;  /* 0x0000000000007941 */ /* 0x000fea0003800000 */
.L_x_26:
[----:B------:R-:W-:Y:S01]  /*eff0*/  IADD3 R24, R10, 0x10, RZ ;  /* 0x000000100a187810 */ /* 0x000fe20007ffe0ff */
[----:B------:R-:W-:Y:S03]  /*f000*/  BSSY B0, `(.L_x_28) ;  /* 0x000000e000007945 */ /* 0x000fe60003800000 */
[----:B------:R-:W-:-:S13]  /*f010*/  ISETP.GE.AND P0, PT, R24, R14, PT ;  /* 0x0000000e1800720c */ /* 0x000fda0003f06270 */
[----:B------:R-:W-:Y:S05]  /*f020*/  @P0 BRA `(.L_x_29) ;  /* 0x000000b000000947 */ /* 0x000fea0003800000 */
[----:B------:R-:W-:Y:S02]  /*f030*/  IADD3 R0, P0, R6, 0x10, RZ ;  /* 0x0000001006007810 */ /* 0x000fe40007f1e0ff */
[----:B------:R-:W-:-:S03]  /*f040*/  MOV R3, R9 ;  /* 0x0000000900037202 */ /* 0x000fc60000000f00 */
[----:B------:R-:W-:-:S04]  /*f050*/  IMAD.X R2, RZ, RZ, R7, P0 ;  /* 0x000000ffff027224 */ /* 0x000fc800000e0607 */
[----:B-1----:R-:W-:Y:S02]  /*f060*/  IMAD R4, R2, c[0x0][0x1e8], RZ ;  /* 0x00007a0002047a24 */ /* 0x002fe400078e02ff */
[----:B------:R-:W-:-:S04]  /*f070*/  IMAD.MOV.U32 R2, RZ, RZ, R12 ;  /* 0x000000ffff027224 */ /* 0x000fc800078e000c */
[----:B------:R-:W-:-:S04]  /*f080*/  IMAD.WIDE.U32 R2, R0, c[0x0][0x1e8], R2 ;  /* 0x00007a0000027a25 */ /* 0x000fc800078e0002 */
[----:B------:R-:W-:Y:S01]  /*f090*/  IMAD R0, R0, c[0x0][0x1ec], R4 ;  /* 0x00007b0000007a24 */ /* 0x000fe200078e0204 */
[----:B------:R-:W-:-:S04]  /*f0a0*/  LEA R4, P0, R2, c[0x0][0x1d0], 0x1 ;  /* 0x0000740002047a11 */ /* 0x000fc800078008ff */
[----:B------:R-:W-:-:S04]  /*f0b0*/  IADD3 R0, R0, R3, RZ ;  /* 0x0000000300007210 */ /* 0x000fc80007ffe0ff */
[----:B------:R-:W-:-:S05]  /*f0c0*/  LEA.HI.X R5, R2, c[0x0][0x1d4], R0, 0x1, P0 ;  /* 0x0000750002057a11 */ /* 0x000fca00000f0c00 */
[----:B------:R1:W-:Y:S02]  /*f0d0*/  STG.E.128 [R4.64], RZ ;  /* 0x000000ff04007986 */ /* 0x0003e4000c101d08 */
.L_x_29:
[----:B------:R-:W-:Y:S05]  /*f0e0*/  BSYNC B0 ;  /* 0x0000000000007941 */ /* 0x000fea0003800000 */
.L_x_28:
        /* <DEDUP_REMOVED lines=15> */
.L_x_31:
[----:B------:R-:W-:Y:S05]  /*f1e0*/  BSYNC B0 ;  /* 0x0000000000007941 */ /* 0x000fea0003800000 */
.L_x_30:
        /* <DEDUP_REMOVED lines=15> */
.L_x_33:
[----:B------:R-:W-:Y:S05]  /*f2e0*/  BSYNC B0 ;  /* 0x0000000000007941 */ /* 0x000fea0003800000 */
.L_x_32:
        /* <DEDUP_REMOVED lines=15> */
.L_x_35:
[----:B------:R-:W-:Y:S05]  /*f3e0*/  BSYNC B0 ;  /* 0x0000000000007941 */ /* 0x000fea0003800000 */
.L_x_34:
        /* <DEDUP_REMOVED lines=15> */
.L_x_37:
[----:B------:R-:W-:Y:S05]  /*f4e0*/  BSYNC B0 ;  /* 0x0000000000007941 */ /* 0x000fea0003800000 */
.L_x_36:
        /* <DEDUP_REMOVED lines=15> */
.L_x_39:
[----:B------:R-:W-:Y:S05]  /*f5e0*/  BSYNC B0 ;  /* 0x0000000000007941 */ /* 0x000fea0003800000 */
.L_x_38:
[----:B------:R-:W-:Y:S01]  /*f5f0*/  IADD3 R19, R10, 0x70, RZ ;  /* 0x000000700a137810 */ /* 0x000fe20007ffe0ff */
[----:B------:R-:W-:Y:S03]  /*f600*/  BSSY B0, `(.L_x_40) ;  /* 0x000000e000007945 */ /* 0x000fe60003800000 */
[----:B------:R-:W-:-:S13]  /*f610*/  ISETP.GE.AND P0, PT, R19, R14, PT ;  /* 0x0000000e1300720c */ /* 0x000fda0003f06270 */
[----:B------:R-:W-:Y:S05]  /*f620*/  @P0 BRA `(.L_x_41) ;  /* 0x000000b000000947 */ /* 0x000fea0003800000 */
[----:B------:R-:W-:Y:S01]  /*f630*/  IADD3 R0, P0, R6, 0x70, RZ ;  /* 0x0000007006007810 */ /* 0x000fe20007f1e0ff */
        /* <DEDUP_REMOVED lines=9> */
[----:B------:R1:W-:Y:S02]  /*f6d0*/  STG.E.128 [R2.64], RZ ;  /* 0x000000ff02007986 */ /* 0x0003e4000c101d08 */
.L_x_41:
[----:B------:R-:W-:Y:S05]  /*f6e0*/  BSYNC B0 ;  /* 0x0000000000007941 */ /* 0x000fea0003800000 */
.L_x_40:
[----:B------:R-:W-:-:S04]  /*f6f0*/  LOP3.LUT P6, RZ, R138, 0x7, RZ, 0xc0, !PT ;  /* 0x000000078aff7812 */ /* 0x000fc800078cc0ff */
[-C--:B------:R-:W-:Y:S02]  /*f700*/  ISETP.GE.OR P2, PT, R10, R14.reuse, P6 ;  /* 0x0000000e0a00720c */ /* 0x080fe40003746670 */
[-C--:B------:R-:W-:Y:S02]  /*f710*/  ISETP.GE.OR P1, PT, R24, R14.reuse, P6 ;  /* 0x0000000e1800720c */ /* 0x080fe40003726670 */
[-C--:B------:R-:W-:Y:S02]  /*f720*/  ISETP.GE.OR P5, PT, R23, R14.reuse, P6 ;  /* 0x0000000e1700720c */ /* 0x080fe400037a6670 */
[-C--:B------:R-:W-:Y:S02]  /*f730*/  ISETP.GE.OR P4, PT, R22, R14.reuse, P6 ;  /* 0x0000000e1600720c */ /* 0x080fe40003786670 */
[----:B------:R-:W-:-:S05]  /*f740*/  ISETP.GE.OR P3, PT, R21, R14, P6 ;  /* 0x0000000e1500720c */ /* 0x000fca0003766670 */
[-C--:B------:R-:W-:Y:S02]  /*f750*/  @!P2 IMAD R0, R10, R15.reuse, RZ ;  /* 0x0000000f0a00a224 */ /* 0x080fe400078e02ff */
[----:B-1----:R-:W-:Y:S02]  /*f760*/  @!P2 IMAD.MOV.U32 R5, RZ, RZ, 0x7f800000 ;  /* 0x7f800000ff05a424 */ /* 0x002fe400078e00ff */
[----:B------:R-:W-:Y:S01]  /*f770*/  @!P5 IMAD R6, R23, R15, RZ ;  /* 0x0000000f1706d224 */ /* 0x000fe200078e02ff */
[----:B------:R-:W-:Y:S01]  /*f780*/  @!P2 IADD3 R3, P0, R0, R18, RZ ;  /* 0x000000120003a210 */ /* 0x000fe20007f1e0ff */
[----:B------:R-:W-:-:S03]  /*f790*/  @!P5 IMAD.MOV.U32 R12, RZ, RZ, 0x7f800000 ;  /* 0x7f800000ff0cd424 */ /* 0x000fc600078e00ff */
[----:B------:R-:W-:Y:S01]  /*f7a0*/  @!P2 LEA.HI.X.SX32 R4, R0, R17, 0x1, P0 ;  /* 0x000000110004a211 */ /* 0x000fe200000f0eff */
[----:B------:R-:W-:Y:S01]  /*f7b0*/  @!P1 IMAD R0, R24, R15, RZ ;  /* 0x0000000f18009224 */ /* 0x000fe200078e02ff */
[----:B------:R-:W-:-:S04]  /*f7c0*/  @!P2 LEA R2, P0, R3, c[0x0][0x200], 0x2 ;  /* 0x000080000302aa11 */ /* 0x000fc800078010ff */
[----:B------:R-:W-:Y:S02]  /*f7d0*/  @!P2 LEA.HI.X R3, R3, c[0x0][0x204], R4, 0x2, P0 ;  /* 0x000081000303aa11 */ /* 0x000fe400000f1404 */
[----:B------:R-:W-:-:S03]  /*f7e0*/  @!P1 IADD3 R4, P0, R0, R18, RZ ;  /* 0x0000001200049210 */ /* 0x000fc60007f1e0ff */
[----:B------:R1:W-:Y:S02]  /*f7f0*/  @!P2 STG.E [R2.64], R5 ;  /* 0x000000050200a986 */ /* 0x0003e4000c101908 */
[----:B-1----:R-:W-:Y:S01]  /*f800*/  @!P1 LEA.HI.X.SX32 R3, R0, R17, 0x1, P0 ;  /* 0x0000001100039211 */ /* 0x002fe200000f0eff */
[----:B------:R-:W-:Y:S01]  /*f810*/  @!P4 IMAD R5, R22, R15, RZ ;  /* 0x0000000f1605c224 */ /* 0x000fe200078e02ff */
[----:B------:R-:W-:Y:S02]  /*f820*/  @!P1 LEA R2, P2, R4, c[0x0][0x200], 0x2 ;  /* 0x0000800004029a11 */ /* 0x000fe400078410ff */
[----:B------:R-:W-:Y:S02]  /*f830*/  @!P5 IADD3 R0, P0, R6, R18, RZ ;  /* 0x000000120600d210 */ /* 0x000fe40007f1e0ff */
[----:B------:R-:W-:Y:S02]  /*f840*/  @!P1 LEA.HI.X R3, R4, c[0x0][0x204], R3, 0x2, P2 ;  /* 0x0000810004039a11 */ /* 0x000fe400010f1403 */
[----:B------:R-:W-:-:S02]  /*f850*/  @!P5 LEA.HI.X.SX32 R6, R6, R17, 0x1, P0 ;  /* 0x000000110606d211 */ /* 0x000fc400000f0eff */
[C---:B------:R-:W-:Y:S02]  /*f860*/  @!P5 LEA R10, P2, R0.reuse, c[0x0][0x200], 0x2 ;  /* 0x00008000000ada11 */ /* 0x040fe400078410ff */
[C---:B------:R-:W-:Y:S02]  /*f870*/  @!P4 IADD3 R4, P0, R5.reuse, R18, RZ ;  /* 0x000000120504c210 */ /* 0x040fe40007f1e0ff */
[----:B------:R-:W-:Y:S01]  /*f880*/  @!P5 LEA.HI.X R11, R0, c[0x0][0x204], R6, 0x2, P2 ;  /* 0x00008100000bda11 */ /* 0x000fe200010f1406 */
[----:B------:R-:W-:Y:S01]  /*f890*/  @!P1 IMAD.MOV.U32 R6, RZ, RZ, 0x7f800000 ;  /* 0x7f800000ff069424 */ /* 0x000fe200078e00ff */
[-C--:B------:R-:W-:Y:S02]  /*f8a0*/  ISETP.GE.OR P2, PT, R20, R14.reuse, P6 ;  /* 0x0000000e1400720c */ /* 0x080fe40003746670 */
[----:B------:R-:W-:Y:S01]  /*f8b0*/  @!P4 LEA.HI.X.SX32 R0, R5, R17, 0x1, P0 ;  /* 0x000000110500c211 */ /* 0x000fe200000f0eff */
[----:B------:R-:W-:Y:S01]  /*f8c0*/  @!P3 IMAD R5, R21, R15, RZ ;  /* 0x0000000f1505b224 */ /* 0x000fe200078e02ff */
[----:B------:R-:W-:Y:S01]  /*f8d0*/  @!P4 LEA R8, P0, R4, c[0x0][0x200], 0x2 ;  /* 0x000080000408ca11 */ /* 0x000fe200078010ff */
[----:B------:R1:W-:Y:S01]  /*f8e0*/  @!P1 STG.E [R2.64], R6 ;  /* 0x0000000602009986 */ /* 0x0003e2000c101908 */
[----:B------:R-:W-:-:S02]  /*f8f0*/  ISETP.GE.OR P1, PT, R16, R14, P6 ;  /* 0x0000000e1000720c */ /* 0x000fc40003726670 */
[----:B------:R-:W-:Y:S01]  /*f900*/  @!P4 LEA.HI.X R9, R4, c[0x0][0x204], R0, 0x2, P0 ;  /* 0x000081000409ca11 */ /* 0x000fe200000f1400 */
[----:B------:R3:W-:Y:S01]  /*f910*/  @!P5 STG.E [R10.64], R12 ;  /* 0x0000000c0a00d986 */ /* 0x0007e2000c101908 */
[----:B------:R-:W-:Y:S02]  /*f920*/  @!P3 IADD3 R0, P0, R5, R18, RZ ;  /* 0x000000120500b210 */ /* 0x000fe40007f1e0ff */
[----:B------:R-:W-:Y:S02]  /*f930*/  ISETP.GE.OR P6, PT, R19, R14, P6 ;  /* 0x0000000e1300720c */ /* 0x000fe400037c6670 */
[----:B-1----:R-:W-:Y:S01]  /*f940*/  @!P3 LEA.HI.X.SX32 R3, R5, R17, 0x1, P0 ;  /* 0x000000110503b211 */ /* 0x002fe200000f0eff */
[----:B------:R-:W-:Y:S01]  /*f950*/  @!P2 IMAD R2, R20, R15, RZ ;  /* 0x0000000f1402a224 */ /* 0x000fe200078e02ff */
[----:B------:R-:W-:Y:S01]  /*f960*/  @!P3 LEA R6, P0, R0, c[0x0][0x200], 0x2 ;  /* 0x000080000006ba11 */ /* 0x000fe200078010ff */
[----:B---3--:R-:W-:-:S03]  /*f970*/  @!P3 IMAD.MOV.U32 R10, RZ, RZ, 0x7f800000 ;  /* 0x7f800000ff0ab424 */ /* 0x008fc600078e00ff */
[----:B------:R-:W-:Y:S01]  /*f980*/  @!P3 LEA.HI.X R7, R0, c[0x0][0x204], R3, 0x2, P0 ;  /* 0x000081000007ba11 */ /* 0x000fe200000f1403 */
[----:B------:R-:W-:Y:S01]  /*f990*/  @!P1 IMAD R3, R16, R15, RZ ;  /* 0x0000000f10039224 */ /* 0x000fe200078e02ff */
[----:B------:R-:W-:-:S04]  /*f9a0*/  @!P2 IADD3 R0, P0, R2, R18, RZ ;  /* 0x000000120200a210 */ /* 0x000fc80007f1e0ff */
[----:B------:R-:W-:Y:S02]  /*f9b0*/  @!P2 LEA.HI.X.SX32 R2, R2, R17, 0x1, P0 ;  /* 0x000000110202a211 */ /* 0x000fe400000f0eff */
[----:B------:R-:W-:-:S04]  /*f9c0*/  @!P2 LEA R4, P0, R0, c[0x0][0x200], 0x2 ;  /* 0x000080000004aa11 */ /* 0x000fc800078010ff */
[----:B------:R-:W-:Y:S02]  /*f9d0*/  @!P2 LEA.HI.X R5, R0, c[0x0][0x204], R2, 0x2, P0 ;  /* 0x000081000005aa11 */ /* 0x000fe400000f1402 */
[----:B------:R-:W-:-:S04]  /*f9e0*/  @!P1 IADD3 R0, P0, R3, R18, RZ ;  /* 0x0000001203009210 */ /* 0x000fc80007f1e0ff */
[----:B------:R-:W-:Y:S02]  /*f9f0*/  @!P1 LEA.HI.X.SX32 R3, R3, R17, 0x1, P0 ;  /* 0x0000001103039211 */ /* 0x000fe400000f0eff */
[----:B------:R-:W-:-:S04]  /*fa00*/  @!P1 LEA R2, P0, R0, c[0x0][0x200], 0x2 ;  /* 0x0000800000029a11 */ /* 0x000fc800078010ff */
[----:B------:R-:W-:Y:S01]  /*fa10*/  @!P1 LEA.HI.X R3, R0, c[0x0][0x204], R3, 0x2, P0 ;  /* 0x0000810000039a11 */ /* 0x000fe200000f1403 */
[----:B------:R-:W-:-:S05]  /*fa20*/  @!P4 IMAD.MOV.U32 R0, RZ, RZ, 0x7f800000 ;  /* 0x7f800000ff00c424 */ /* 0x000fca00078e00ff */
[----:B------:R1:W-:Y:S04]  /*fa30*/  @!P4 STG.E [R8.64], R0 ;  /* 0x000000000800c986 */ /* 0x0003e8000c101908 */
[----:B------:R3:W-:Y:S01]  /*fa40*/  @!P3 STG.E [R6.64], R10 ;  /* 0x0000000a0600b986 */ /* 0x0007e2000c101908 */
[----:B-1----:R-:W-:Y:S02]  /*fa50*/  @!P2 IMAD.MOV.U32 R8, RZ, RZ, 0x7f800000 ;  /* 0x7f800000ff08a424 */ /* 0x002fe400078e00ff */
[----:B------:R-:W-:-:S03]  /*fa60*/  @!P1 IMAD.MOV.U32 R0, RZ, RZ, 0x7f800000 ;  /* 0x7f800000ff009424 */ /* 0x000fc600078e00ff */
[----:B------:R3:W-:Y:S04]  /*fa70*/  @!P2 STG.E [R4.64], R8 ;  /* 0x000000080400a986 */ /* 0x0007e8000c101908 */
[----:B------:R3:W-:Y:S01]  /*fa80*/  @!P1 STG.E [R2.64], R0 ;  /* 0x0000000002009986 */ /* 0x0007e2000c101908 */
[----:B------:R-:W-:Y:S05]  /*fa90*/  @P6 EXIT ;  /* 0x000000000000694d */ /* 0x000fea0003800000 */
[----:B---3--:R-:W-:-:S05]  /*faa0*/  IMAD R0, R19, R15, RZ ;  /* 0x0000000f13007224 */ /* 0x008fca00078e02ff */
[----:B------:R-:W-:-:S04]  /*fab0*/  IADD3 R3, P0, R0, R18, RZ ;  /* 0x0000001200037210 */ /* 0x000fc80007f1e0ff */
[----:B------:R-:W-:Y:S02]  /*fac0*/  LEA.HI.X.SX32 R0, R0, R17, 0x1, P0 ;  /* 0x0000001100007211 */ /* 0x000fe400000f0eff */
[----:B------:R-:W-:-:S04]  /*fad0*/  LEA R2, P0, R3, c[0x0][0x200], 0x2 ;  /* 0x0000800003027a11 */ /* 0x000fc800078010ff */
[----:B------:R-:W-:Y:S01]  /*fae0*/  LEA.HI.X R3, R3, c[0x0][0x204], R0, 0x2, P0 ;  /* 0x0000810003037a11 */ /* 0x000fe200000f1400 */
[----:B------:R-:W-:-:S05]  /*faf0*/  IMAD.MOV.U32 R0, RZ, RZ, 0x7f800000 ;  /* 0x7f800000ff007424 */ /* 0x000fca00078e00ff */
[----:B------:R-:W-:Y:S01]  /*fb00*/  STG.E [R2.64], R0 ;  /* 0x0000000002007986 */ /* 0x000fe2000c101908 */
[----:B------:R-:W-:Y:S05]  /*fb10*/  EXIT ;  /* 0x000000000000794d */ /* 0x000fea0003800000 */
.L_x_42:
[----:B------:R-:W-:-:S00]  /*fb20*/  BRA `(.L_x_42) ;  /* 0xfffffff000007947 */ /* 0x000fc0000383ffff */
[----:B------:R-:W-:-:S00]  /*fb30*/  NOP ;  /* 0x0000000000007918 */ /* 0x000fc00000000000 */
        /* <DEDUP_REMOVED lines=12> */
.L_x_2112:


//--------------------- .text._ZN5flash16flash_fwd_kernelI23Flash_fwd_kernel_traitsILi64ELi128ELi128ELi4ELb0ELb0EN7cutlass10bfloat16_tE19Flash_kernel_traitsILi64ELi128ELi128ELi4ES3_EELb0ELb0ELb0ELb0ELb0ELb1ELb1ELb0EEEvNS_16Flash_fwd_paramsE --------------------------
	.section	.text._ZN5flash16flash_fwd_kernelI23Flash_fwd_kernel_traitsILi64ELi128ELi128ELi4ELb0ELb0EN7cutlass10bfloat16_tE19Flash_kernel_traitsILi64ELi128ELi128ELi4ES3_EELb0ELb0ELb0ELb0ELb0ELb1ELb1ELb0EEEvNS_16Flash_fwd_paramsE,"ax",@progbits
	.sectioninfo	@"SHI_REGISTERS=255"
	.align	128
        .global         _ZN5flash16flash_fwd_kernelI23Flash_fwd_kernel_traitsILi64ELi128ELi128ELi4ELb0ELb0EN7cutlass10bfloat16_tE19Flash_kernel_traitsILi64ELi128ELi128ELi4ES3_EELb0ELb0ELb0ELb0ELb0ELb1ELb1ELb0EEEvNS_16Flash_fwd_paramsE
        .type           _ZN5flash16flash_fwd_kernelI23Flash_fwd_kernel_traitsILi64ELi128ELi128ELi4ELb0ELb0EN7cutlass10bfloat16_tE19Flash_kernel_traitsILi64ELi128ELi128ELi4ES3_EELb0ELb0ELb0ELb0ELb0ELb1ELb1ELb0EEEvNS_16Flash_fwd_paramsE,@function
        .size           _ZN5flash16flash_fwd_kernelI23Flash_fwd_kernel_traitsILi64ELi128ELi128ELi4ELb0ELb0EN7cutlass10bfloat16_tE19Flash_kernel_traitsILi64ELi128ELi128ELi4ES3_EELb0ELb0ELb0ELb0ELb0ELb1ELb1ELb0EEEvNS_16Flash_fwd_paramsE,(.L_x_2113 - _ZN5flash16flash_fwd_kernelI23Flash_fwd_kernel_traitsILi64ELi128ELi128ELi4ELb0ELb0EN7cutlass10bfloat16_tE19Flash_kernel_traitsILi64ELi128ELi128ELi4ES3_EELb0ELb0ELb0ELb0ELb0ELb1ELb1ELb0EEEvNS_16Flash_fwd_paramsE)
        .other          _ZN5flash16flash_fwd_kernelI23Flash_fwd_kernel_traitsILi64ELi128ELi128ELi4ELb0ELb0EN7cutlass10bfloat16_tE19Flash_kernel_traitsILi64ELi128ELi128ELi4ES3_EELb0ELb0ELb0ELb0ELb0ELb1ELb1ELb0EEEvNS_16Flash_fwd_paramsE,@"STO_CUDA_ENTRY STV_DEFAULT"
_ZN5flash16flash_fwd_kernelI23Flash_fwd_kernel_traitsILi64ELi128ELi128ELi4ELb0ELb0EN7cutlass10bfloat16_tE19Flash_kernel_traitsILi64ELi128ELi128ELi4ES3_EELb0ELb0ELb0ELb0ELb0ELb1ELb1ELb0EEEvNS_16Flash_fwd_paramsE:
.text._ZN5flash16flash_fwd_kernelI23Flash_fwd_kernel_traitsILi64ELi128ELi128ELi4ELb0ELb0EN7cutlass10bfloat16_tE19Flash_kernel_traitsILi64ELi128ELi128ELi4ES3_EELb0ELb0ELb0ELb0ELb0ELb1ELb1ELb0EEEvNS_16Flash_fwd_paramsE:
        /* <DEDUP_REMOVED lines=15> */
[----:B------:R-:W2:Y:S01]  /*00f0*/  @P2 LDG.E R12, [R16.64] ;  /* 0x00000008100c2981 */ /* 0x000ea2000c1e1900 */
[----:B------:R-:W-:Y:S01]  /*0100*/  ISETP.EQ.OR.EX P1, PT, RZ, c[0x0][0x24c], !P3, P1 ;  /* 0x00009300ff007a0c */ /* 0x000fe20005f22710 */
[----:B------:R-:W-:Y:S02]  /*0110*/  IMAD.WIDE R10, R6, R7, c[0x0][0x248] ;  /* 0x00009200060a7625 */ /* 0x000fe400078e0207 */
[----:B------:R-:W3:Y:S10]  /*0120*/  @P2 LDG.E R5, [R16.64+0x4] ;  /* 0x0000040810052981 */ /* 0x000ef4000c1e1900 */
[----:B------:R1:W5:Y:S01]  /*0130*/  @!P1 LDG.E R13, [R10.64] ;  /* 0x000000080a0d9981 */ /* 0x000362000c1e1900 */
[----:B------:R-:W-:-:S02]  /*0140*/  IMAD.MOV.U32 R8, RZ, RZ, RZ ;  /* 0x000000ffff087224 */ /* 0x000fc400078e00ff */
[----:B------:R-:W-:Y:S01]  /*0150*/  @P0 IMAD.WIDE R14, R6, R7, c[0x0][0x250] ;  /* 0x00009400060e0625 */ /* 0x000fe200078e0207 */
[----:B------:R-:W4:Y:S04]  /*0160*/  S2R R3, SR_CTAID.X ;  /* 0x0000000000037919 */ /* 0x000f280000002500 */
[----:B------:R1:W5:Y:S01]  /*0170*/  @P0 LDG.E R8, [R14.64] ;  /* 0x000000080e080981 */ /* 0x000362000c1e1900 */
[----:B------:R-:W-:-:S03]  /*0180*/  ISETP.NE.U32.AND P0, PT, RZ, c[0x0][0x248], PT ;  /* 0x00009200ff007a0c */ /* 0x000fc60003f05070 */
[----:B------:R-:W1:Y:S04]  /*0190*/  S2R R2, SR_CTAID.Z ;  /* 0x0000000000027919 */ /* 0x000e680000002700 */
[----:B------:R-:W1:Y:S01]  /*01a0*/  S2R R91, SR_TID.X ;  /* 0x00000000005b7919 */ /* 0x000e620000002100 */
[----:B------:R-:W-:-:S03]  /*01b0*/  ISETP.NE.AND.EX P0, PT, RZ, c[0x0][0x24c], PT, P0 ;  /* 0x00009300ff007a0c */ /* 0x000fc60003f05300 */
[----:B--2---:R2:W-:Y:S01]  /*01c0*/  STL [R1+0x20], R12 ;  /* 0x0000200c01007387 */ /* 0x0045e20000100800 */
[----:B---3--:R-:W-:Y:S02]  /*01d0*/  @P2 IMAD.IADD R5, R5, 0x1, -R12 ;  /* 0x0000000105052824 */ /* 0x008fe400078e0a0c */
[----:B------:R-:W-:-:S07]  /*01e0*/  @!P2 IMAD.MOV.U32 R5, RZ, RZ, c[0x0][0x214] ;  /* 0x00008500ff05a624 */ /* 0x000fce00078e00ff */
[----:B------:R-:W-:Y:S05]  /*01f0*/  @!P0 BRA `(.L_x_43) ;  /* 0x0000004000008947 */ /* 0x000fea0003800000 */
[----:B-1--4-:R-:W3:Y:S02]  /*0200*/  @P3 LDG.E R0, [R10.64+0x4] ;  /* 0x000004080a003981 */ /* 0x012ee4000c1e1900 */
[----:B---3-5:R-:W-:-:S06]  /*0210*/  @P3 IADD3 R0, R0, -R13, RZ ;  /* 0x8000000d00003210 */ /* 0x028fcc0007ffe0ff */
[----:B------:R1:W5:Y:S01]  /*0220*/  @!P3 LDG.E R0, [R10.64] ;  /* 0x000000080a00b981 */ /* 0x000362000c1e1900 */
[----:B------:R-:W-:Y:S05]  /*0230*/  BRA `(.L_x_44) ;  /* 0x0000001000007947 */ /* 0x000fea0003800000 */
.L_x_43:
[----:B-1--4-:R-:W-:Y:S02]  /*0240*/  MOV R0, c[0x0][0x218] ;  /* 0x0000860000007a02 */ /* 0x012fe40000000f00 */
.L_x_44:
[----:B------:R-:W-:-:S04]  /*0250*/  ISETP.NE.U32.AND P2, PT, RZ, c[0x0][0x258], PT ;  /* 0x00009600ff007a0c */ /* 0x000fc80003f45070 */
[----:B------:R-:W-:-:S13]  /*0260*/  ISETP.NE.AND.EX P2, PT, RZ, c[0x0][0x25c], PT, P2 ;  /* 0x00009700ff007a0c */ /* 0x000fda0003f45320 */
[----:B-1----:R-:W-:-:S05]  /*0270*/  @P2 IMAD.WIDE R10, R6, R7, c[0x0][0x258] ;  /* 0x00009600060a2625 */ /* 0x002fca00078e0207 */
[----:B------:R-:W3:Y:S01]  /*0280*/  @P2 LDG.E R9, [R10.64] ;  /* 0x000000080a092981 */ /* 0x000ee2000c1e1900 */
[----:B------:R-:W-:Y:S01]  /*0290*/  IMAD.SHL.U32 R4, R3, 0x80, RZ ;  /* 0x0000008003047824 */ /* 0x000fe200078e00ff */
[----:B------:R-:W-:-:S04]  /*02a0*/  @!P2 ISETP.NE.U32.AND P1, PT, RZ, c[0x0][0x268], PT ;  /* 0x00009a00ff00aa0c */ /* 0x000fc80003f25070 */
[----:B------:R-:W-:Y:S02]  /*02b0*/  ISETP.GT.AND P0, PT, R5, R4, PT ;  /* 0x000000040500720c */ /* 0x000fe40003f04270 */
[----:B------:R-:W-:-:S04]  /*02c0*/  @!P2 ISETP.NE.AND.EX P1, PT, RZ, c[0x0][0x26c], PT, P1 ;  /* 0x00009b00ff00aa0c */ /* 0x000fc80003f25310 */
[----:B------:R-:W-:Y:S01]  /*02d0*/  @!P2 SEL R7, RZ, c[0x0][0x21c], !P1 ;  /* 0x00008700ff07aa07 */ /* 0x000fe20004800000 */
[----:B---3-5:R-:W-:-:S03]  /*02e0*/  @P2 IMAD.IADD R90, R9, 0x1, -R8 ;  /* 0x00000001095a2824 */ /* 0x028fc600078e0a08 */
[----:B------:R-:W-:-:S03]  /*02f0*/  @!P2 IADD3 R90, R7, R0, -R8 ;  /* 0x00000000075aa210 */ /* 0x000fc60007ffe808 */
[----:B------:R-:W-:Y:S05]  /*0300*/  @!P0 EXIT ;  /* 0x000000000000894d */ /* 0x000fea0003800000 */
[C---:B------:R-:W-:Y:S02]  /*0310*/  ISETP.GE.AND P0, PT, R90.reuse, 0x1, PT ;  /* 0x000000015a00780c */ /* 0x040fe40003f06270 */
[----:B------:R-:W-:-:S04]  /*0320*/  IADD3 R7, R90, 0x7f, RZ ;  /* 0x0000007f5a077810 */ /* 0x000fc80007ffe0ff */
[----:B------:R-:W-:-:S04]  /*0330*/  SHF.R.S32.HI R30, RZ, 0x1f, R7 ;  /* 0x0000001fff1e7819 */ /* 0x000fc80000011407 */
[----:B------:R-:W-:-:S03]  /*0340*/  LEA.HI R30, R30, R7, RZ, 0x7 ;  /* 0x000000071e1e7211 */ /* 0x000fc600078f38ff */
[----:B------:R-:W-:Y:S05]  /*0350*/  @!P0 BRA `(.L_x_45) ;  /* 0x0000ec3000008947 */ /* 0x000fea0003800000 */
[----:B------:R-:W-:Y:S02]  /*0360*/  ISETP.NE.AND P1, PT, R12, -0x1, PT ;  /* 0xffffffff0c00780c */ /* 0x000fe40003f25270 */
[----:B------:R-:W-:-:S11]  /*0370*/  ISETP.NE.AND P0, PT, R13, -0x1, PT ;  /* 0xffffffff0d00780c */ /* 0x000fd60003f05270 */
[----:B------:R-:W-:Y:S01]  /*0380*/  @!P1 SHF.R.S32.HI R9, RZ, 0x1f, R6 ;  /* 0x0000001fff099819 */ /* 0x000fe20000011406 */
[----:B------:R-:W-:Y:S01]  /*0390*/  @P1 IMAD.WIDE.U32 R22, R12, c[0x0][0x190], RZ ;  /* 0x000064000c161a25 */ /* 0x000fe200078e00ff */
[----:B------:R-:W-:-:S03]  /*03a0*/  @P0 IADD3 R7, R8, R13, RZ ;  /* 0x0000000d08070210 */ /* 0x000fc60007ffe0ff */
[----:B------:R-:W-:Y:S02]  /*03b0*/  @!P1 IMAD R9, R9, c[0x0][0x178], RZ ;  /* 0x00005e0009099a24 */ /* 0x000fe400078e02ff */
[----:B------:R-:W-:-:S04]  /*03c0*/  @!P1 IMAD.WIDE.U32 R10, R6, c[0x0][0x178], RZ ;  /* 0x00005e00060a9a25 */ /* 0x000fc800078e00ff */
[----:B------:R-:W-:Y:S01]  /*03d0*/  @!P1 IMAD R9, R6, c[0x0][0x17c], R9 ;  /* 0x00005f0006099a24 */ /* 0x000fe200078e0209 */
[----:B------:R-:W-:Y:S01]  /*03e0*/  @!P1 MOV R22, R10 ;  /* 0x0000000a00169202 */ /* 0x000fe20000000f00 */
[----:B------:R-:W-:-:S04]  /*03f0*/  @P0 IMAD.WIDE.U32 R18, R7, c[0x0][0x198], RZ ;  /* 0x0000660007120a25 */ /* 0x000fc800078e00ff */
[----:B------:R-:W-:Y:S01]  /*0400*/  @P1 IMAD R0, R12, c[0x0][0x194], R23 ;  /* 0x000065000c001a24 */ /* 0x000fe200078e0217 */
[----:B------:R-:W-:Y:S01]  /*0410*/  @!P1 IADD3 R0, R11, R9, RZ ;  /* 0x000000090b009210 */ /* 0x000fe20007ffe0ff */
[----:B------:R-:W-:Y:S01]  /*0420*/  @P0 IMAD R7, R7, c[0x0][0x19c], R19 ;  /* 0x0000670007070a24 */ /* 0x000fe200078e0213 */
[----:B------:R-:W-:Y:S05]  /*0430*/  @P0 BRA `(.L_x_46) ;  /* 0x000000a000000947 */ /* 0x000fea0003800000 */
[----:B------:R-:W-:Y:S01]  /*0440*/  SHF.R.S32.HI R9, RZ, 0x1f, R8 ;  /* 0x0000001fff097819 */ /* 0x000fe20000011408 */
[----:B------:R-:W-:Y:S01]  /*0450*/  IMAD.WIDE.U32 R10, R8, c[0x0][0x198], RZ ;  /* 0x00006600080a7a25 */ /* 0x000fe200078e00ff */
[----:B------:R-:W-:-:S03]  /*0460*/  SHF.R.S32.HI R7, RZ, 0x1f, R6 ;  /* 0x0000001fff077819 */ /* 0x000fc60000011406 */
[----:B------:R-:W-:Y:S02]  /*0470*/  IMAD R9, R9, c[0x0][0x198], RZ ;  /* 0x0000660009097a24 */ /* 0x000fe400078e02ff */
[----:B------:R-:W-:Y:S02]  /*0480*/  IMAD R7, R7, c[0x0][0x180], RZ ;  /* 0x0000600007077a24 */ /* 0x000fe400078e02ff */
[----:B------:R-:W-:Y:S02]  /*0490*/  IMAD R9, R8, c[0x0][0x19c], R9 ;  /* 0x0000670008097a24 */ /* 0x000fe400078e0209 */
[----:B------:R-:W-:-:S03]  /*04a0*/  IMAD R7, R6, c[0x0][0x184], R7 ;  /* 0x0000610006077a24 */ /* 0x000fc600078e0207 */
[----:B------:R-:W-:-:S05]  /*04b0*/  IADD3 R11, R11, R9, RZ ;  /* 0x000000090b0b7210 */ /* 0x000fca0007ffe0ff */
[----:B------:R-:W-:-:S05]  /*04c0*/  IMAD.WIDE.U32 R18, R6, c[0x0][0x180], R10 ;  /* 0x0000600006127a25 */ /* 0x000fca00078e000a */
[----:B------:R-:W-:Y:S02]  /*04d0*/  IADD3 R7, R19, R7, RZ ;  /* 0x0000000713077210 */ /* 0x000fe40007ffe0ff */
.L_x_46:
[----:B------:R-:W-:Y:S02]  /*04e0*/  IABS R11, c[0x0][0x1c8] ;  /* 0x00007200000b7a13 */ /* 0x000fe40000000000 */
[----:B------:R-:W-:Y:S02]  /*04f0*/  SHF.R.S32.HI R17, RZ, 0x1f, R2 ;  /* 0x0000001fff117819 */ /* 0x000fe40000011402 */
[----:B------:R-:W1:Y:S08]  /*0500*/  I2F.RP R16, R11 ;  /* 0x0000000b00107306 */ /* 0x000e700000209400 */
[----:B-1----:R-:W1:Y:S02]  /*0510*/  MUFU.RCP R14, R16 ;  /* 0x00000010000e7308 */ /* 0x002e640000001000 */
[----:B-1----:R-:W-:-:S06]  /*0520*/  IADD3 R14, R14, 0xffffffe, RZ ;  /* 0x0ffffffe0e0e7810 */ /* 0x002fcc0007ffe0ff */
[----:B------:R-:W1:Y:S02]  /*0530*/  F2I.FTZ.U32.TRUNC.NTZ R15, R14 ;  /* 0x0000000e000f7305 */ /* 0x000e64000021f000 */
[----:B-1----:R-:W-:Y:S02]  /*0540*/  IMAD.MOV R9, RZ, RZ, -R15 ;  /* 0x000000ffff097224 */ /* 0x002fe400078e0a0f */
[----:B------:R-:W-:Y:S02]  /*0550*/  IMAD.MOV.U32 R14, RZ, RZ, RZ ;  /* 0x000000ffff0e7224 */ /* 0x000fe400078e00ff */
[----:B------:R-:W-:Y:S01]  /*0560*/  IMAD R10, R9, R11, RZ ;  /* 0x0000000b090a7224 */ /* 0x000fe200078e02ff */
[----:B------:R-:W-:-:S03]  /*0570*/  IABS R9, R2 ;  /* 0x0000000200097213 */ /* 0x000fc60000000000 */
[----:B------:R-:W-:-:S04]  /*0580*/  IMAD.HI.U32 R10, R15, R10, R14 ;  /* 0x0000000a0f0a7227 */ /* 0x000fc800078e000e */
[----:B------:R-:W-:Y:S02]  /*0590*/  @P0 IMAD.IADD R14, R8, 0x1, R13 ;  /* 0x00000001080e0824 */ /* 0x000fe400078e020d */
[----:B--2---:R-:W-:-:S04]  /*05a0*/  IMAD.HI.U32 R12, R10, R9, RZ ;  /* 0x000000090a0c7227 */ /* 0x004fc800078e00ff */
[----:B------:R-:W-:Y:S02]  /*05b0*/  IMAD.MOV R10, RZ, RZ, -R12 ;  /* 0x000000ffff0a7224 */ /* 0x000fe400078e0a0c */
[----:B------:R-:W-:-:S04]  /*05c0*/  @P0 IMAD.WIDE.U32 R20, R14, c[0x0][0x1a0], RZ ;  /* 0x000068000e140a25 */ /* 0x000fc800078e00ff */
[----:B------:R-:W-:Y:S01]  /*05d0*/  IMAD R10, R11, R10, R9 ;  /* 0x0000000a0b0a7224 */ /* 0x000fe200078e0209 */
[----:B------:R-:W-:Y:S01]  /*05e0*/  LOP3.LUT R9, R2, c[0x0][0x1c8], RZ, 0x3c, !PT ;  /* 0x0000720002097a12 */ /* 0x000fe200078e3cff */
[----:B------:R-:W-:-:S03]  /*05f0*/  @P0 IMAD R14, R14, c[0x0][0x1a4], R21 ;  /* 0x000069000e0e0a24 */ /* 0x000fc600078e0215 */
[----:B------:R-:W-:Y:S02]  /*0600*/  ISETP.GT.U32.AND P2, PT, R11, R10, PT ;  /* 0x0000000a0b00720c */ /* 0x000fe40003f44070 */
[----:B------:R-:W-:-:S11]  /*0610*/  ISETP.GE.AND P1, PT, R9, RZ, PT ;  /* 0x000000ff0900720c */ /* 0x000fd60003f26270 */
[-C--:B------:R-:W-:Y:S02]  /*0620*/  @!P2 IADD3 R10, R10, -R11.reuse, RZ ;  /* 0x8000000b0a0aa210 */ /* 0x080fe40007ffe0ff */
[----:B------:R-:W-:Y:S02]  /*0630*/  @!P2 IADD3 R12, R12, 0x1, RZ ;  /* 0x000000010c0ca810 */ /* 0x000fe40007ffe0ff */
[----:B------:R-:W-:Y:S02]  /*0640*/  ISETP.GE.U32.AND P3, PT, R10, R11, PT ;  /* 0x0000000b0a00720c */ /* 0x000fe40003f66070 */
[----:B------:R-:W-:-:S11]  /*0650*/  ISETP.NE.AND P2, PT, RZ, c[0x0][0x1c8], PT ;  /* 0x00007200ff007a0c */ /* 0x000fd60003f45270 */
[----:B------:R-:W-:-:S05]  /*0660*/  @P3 IADD3 R12, R12, 0x1, RZ ;  /* 0x000000010c0c3810 */ /* 0x000fca0007ffe0ff */
[----:B------:R-:W-:-:S05]  /*0670*/  IMAD.MOV.U32 R13, RZ, RZ, R12 ;  /* 0x000000ffff0d7224 */ /* 0x000fca00078e000c */
[----:B------:R-:W-:Y:S02]  /*0680*/  @!P1 IADD3 R13, -R13, RZ, RZ ;  /* 0x000000ff0d0d9210 */ /* 0x000fe40007ffe1ff */
[----:B------:R-:W-:Y:S01]  /*0690*/  @!P2 LOP3.LUT R13, RZ, c[0x0][0x1c8], RZ, 0x33, !PT ;  /* 0x00007200ff0daa12 */ /* 0x000fe200078e33ff */
        /* <DEDUP_REMOVED lines=11> */
.L_x_47:
[----:B------:R-:W-:Y:S01]  /*0750*/  SHF.R.S32.HI R10, RZ, 0x1f, R91 ;  /* 0x0000001fff0a7819 */ /* 0x000fe2000001145b */
[----:B------:R-:W-:Y:S01]  /*0760*/  IMAD.IADD R15, R5, 0x1, -R4 ;  /* 0x00000001050f7824 */ /* 0x000fe200078e0a04 */
[----:B------:R-:W-:Y:S01]  /*0770*/  LEA.HI.SX32 R92, R30, 0xffffffff, 0x19 ;  /* 0xffffffff1e5c7811 */ /* 0x000fe200078fcaff */
[----:B------:R-:W-:Y:S01]  /*0780*/  IMAD R17, R17, c[0x0][0x1a8], RZ ;  /* 0x00006a0011117a24 */ /* 0x000fe200078e02ff */
[CC--:B------:R-:W-:Y:S02]  /*0790*/  LEA.HI R8, R10.reuse, R91.reuse, RZ, 0x3 ;  /* 0x0000005b0a087211 */ /* 0x0c0fe400078f18ff */
[----:B------:R-:W-:Y:S01]  /*07a0*/  LEA.HI R9, R10, R91, RZ, 0x6 ;  /* 0x0000005b0a097211 */ /* 0x000fe200078f30ff */
[----:B------:R-:W-:Y:S01]  /*07b0*/  IMAD R17, R2, c[0x0][0x1ac], R17 ;  /* 0x00006b0002117a24 */ /* 0x000fe200078e0211 */
[----:B------:R-:W-:Y:S01]  /*07c0*/  SHF.R.S32.HI R32, RZ, 0x3, R8 ;  /* 0x00000003ff207819 */ /* 0x000fe20000011408 */
[----:B------:R1:W-:Y:S01]  /*07d0*/  STL [R1+0x1c], R15 ;  /* 0x00001c0f01007387 */ /* 0x0003e20000100800 */
[----:B------:R-:W-:Y:S01]  /*07e0*/  LOP3.LUT R8, R8, 0xfffffff8, RZ, 0xc0, !PT ;  /* 0xfffffff808087812 */ /* 0x000fe200078ec0ff */
[----:B------:R-:W-:Y:S01]  /*07f0*/  IMAD.SHL.U32 R9, R9, 0x8, RZ ;  /* 0x0000000809097824 */ /* 0x000fe200078e00ff */
[C---:B------:R-:W-:Y:S01]  /*0800*/  IADD3 R5, R32.reuse, 0x10, RZ ;  /* 0x0000001020057810 */ /* 0x040fe20007ffe0ff */
[----:B------:R-:W-:Y:S01]  /*0810*/  IMAD.SHL.U32 R6, R32, 0x40, RZ ;  /* 0x0000004020067824 */ /* 0x000fe200078e00ff */
[----:B------:R-:W-:Y:S01]  /*0820*/  SHF.R.S32.HI R33, RZ, 0x1f, R32 ;  /* 0x0000001fff217819 */ /* 0x000fe20000011420 */
[----:B------:R-:W-:Y:S01]  /*0830*/  IMAD.IADD R8, R91, 0x1, -R8 ;  /* 0x000000015b087824 */ /* 0x000fe200078e0a08 */
[----:B------:R-:W-:-:S02]  /*0840*/  ISETP.GE.AND P1, PT, R5, R15, PT ;  /* 0x0000000f0500720c */ /* 0x000fc40003f26270 */
[----:B------:R-:W-:Y:S01]  /*0850*/  IADD3 R48, R32, 0x20, RZ ;  /* 0x0000002020307810 */ /* 0x000fe20007ffe0ff */
[----:B------:R-:W-:Y:S01]  /*0860*/  IMAD.SHL.U32 R50, R8, 0x8, RZ ;  /* 0x0000000808327824 */ /* 0x000fe200078e00ff */
[----:B------:R-:W-:Y:S01]  /*0870*/  LOP3.LUT R6, R6, 0x1c0, RZ, 0xc0, !PT ;  /* 0x000001c006067812 */ /* 0x000fe200078ec0ff */
[----:B------:R-:W-:Y:S01]  /*0880*/  IMAD.WIDE R52, R3, 0x80, R32 ;  /* 0x0000008003347825 */ /* 0x000fe200078e0220 */
[-C--:B------:R-:W-:Y:S02]  /*0890*/  ISETP.GE.AND P2, PT, R32, R15.reuse, PT ;  /* 0x0000000f2000720c */ /* 0x080fe40003f46270 */
[----:B------:R-:W-:Y:S02]  /*08a0*/  IADD3 R22, P3, R50, R22, RZ ;  /* 0x0000001632167210 */ /* 0x000fe40007f7e0ff */
[----:B------:R-:W-:Y:S01]  /*08b0*/  SHF.R.S32.HI R51, RZ, 0x1f, R50 ;  /* 0x0000001fff337819 */ /* 0x000fe20000011432 */
[----:B------:R-:W-:Y:S01]  /*08c0*/  STL.64 [R1+0x60], R52 ;  /* 0x0000603401007387 */ /* 0x000fe20000100a00 */
[----:B------:R-:W-:-:S02]  /*08d0*/  ISETP.GE.AND P0, PT, R48, R15, PT ;  /* 0x0000000f3000720c */ /* 0x000fc40003f06270 */
[----:B------:R-:W-:Y:S01]  /*08e0*/  LOP3.LUT R3, R6, 0x38, R50, 0xf8, !PT ;  /* 0x0000003806037812 */ /* 0x000fe200078ef832 */
[----:B------:R-:W-:Y:S01]  /*08f0*/  IMAD.X R23, R51, 0x1, R0, P3 ;  /* 0x0000000133177824 */ /* 0x000fe200018e0600 */
[----:B------:R-:W-:Y:S01]  /*0900*/  SHF.R.U32.HI R6, RZ, 0x3, R6 ;  /* 0x00000003ff067819 */ /* 0x000fe20000011606 */
[----:B------:R-:W-:Y:S01]  /*0910*/  STL [R1+0x38], R48 ;  /* 0x0000383001007387 */ /* 0x000fe20000100800 */
[----:B------:R-:W-:Y:S01]  /*0920*/  @!P1 IADD3 R26, P3, R52, 0x10, RZ ;  /* 0x00000010341a9810 */ /* 0x000fe20007f7e0ff */
[----:B------:R-:W-:Y:S01]  /*0930*/  @!P2 IMAD R4, R53, c[0x0][0x190], RZ ;  /* 0x000064003504aa24 */ /* 0x000fe200078e02ff */
[----:B------:R-:W-:Y:S01]  /*0940*/  LOP3.LUT R6, R3, R6, RZ, 0x3c, !PT ;  /* 0x0000000603067212 */ /* 0x000fe200078e3cff */
[----:B------:R-:W-:Y:S01]  /*0950*/  IMAD.WIDE.U32 R2, R2, c[0x0][0x1a8], R22 ;  /* 0x00006a0002027a25 */ /* 0x000fe200078e0016 */
[----:B------:R-:W-:Y:S01]  /*0960*/  IADD3 R49, R32, 0x30, RZ ;  /* 0x0000003020317810 */ /* 0x000fe20007ffe0ff */
[----:B------:R-:W-:Y:S01]  /*0970*/  STL.64 [R1+0x58], R50 ;  /* 0x0000583201007387 */ /* 0x000fe20000100a00 */
[----:B------:R-:W-:Y:S01]  /*0980*/  LOP3.LUT R6, R6, 0xfffffe00, R9, 0xf8, !PT ;  /* 0xfffffe0006067812 */ /* 0x000fe200078ef809 */
[----:B------:R-:W-:Y:S01]  /*0990*/  IMAD.IADD R17, R3, 0x1, R17 ;  /* 0x0000000103117824 */ /* 0x000fe200078e0211 */
[C---:B------:R-:W-:Y:S01]  /*09a0*/  IADD3 R47, R32.reuse, 0x40, RZ ;  /* 0x00000040202f7810 */ /* 0x040fe20007ffe0ff */
[----:B------:R-:W-:Y:S01]  /*09b0*/  @!P2 IMAD.MOV.U32 R16, RZ, RZ, R2 ;  /* 0x000000ffff10a224 */ /* 0x000fe200078e0002 */
[----:B------:R-:W-:Y:S01]  /*09c0*/  IADD3 R46, R32, 0x50, RZ ;  /* 0x00000050202e7810 */ /* 0x000fe20007ffe0ff */
[----:B------:R-:W-:Y:S01]  /*09d0*/  @!P1 IMAD.X R11, RZ, RZ, R53, P3 ;  /* 0x000000ffff0b9224 */ /* 0x000fe200018e0635 */
[C---:B------:R-:W-:Y:S01]  /*09e0*/  @!P0 IADD3 R24, P3, R52.reuse, 0x20, RZ ;  /* 0x0000002034188810 */ /* 0x040fe20007f7e0ff */
[C---:B------:R-:W-:Y:S01]  /*09f0*/  @!P2 IMAD R4, R52.reuse, c[0x0][0x194], R4 ;  /* 0x000065003404aa24 */ /* 0x040fe200078e0204 */
[----:B------:R-:W-:Y:S01]  /*0a00*/  ISETP.GE.AND P5, PT, R47, R15, PT ;  /* 0x0000000f2f00720c */ /* 0x000fe20003fa6270 */
[----:B------:R-:W-:Y:S01]  /*0a10*/  @!P2 IMAD.WIDE.U32 R22, R52, c[0x0][0x190], R16 ;  /* 0x000064003416aa25 */ /* 0x000fe200078e0010 */
[C---:B------:R-:W-:Y:S01]  /*0a20*/  IADD3 R45, R32.reuse, 0x60, RZ ;  /* 0x00000060202d7810 */ /* 0x040fe20007ffe0ff */
[----:B------:R-:W-:Y:S01]  /*0a30*/  STL [R1+0x34], R49 ;  /* 0x0000343101007387 */ /* 0x000fe20000100800 */
[----:B------:R-:W-:Y:S01]  /*0a40*/  IADD3 R44, R32, 0x70, RZ ;  /* 0x00000070202c7810 */ /* 0x000fe20007ffe0ff */
[----:B------:R-:W-:Y:S01]  /*0a50*/  @!P0 IMAD.X R9, RZ, RZ, R53, P3 ;  /* 0x000000ffff098224 */ /* 0x000fe200018e0635 */
[----:B------:R-:W-:Y:S01]  /*0a60*/  @!P2 LEA R28, P3, R22, c[0x0][0x160], 0x1 ;  /* 0x00005800161caa11 */ /* 0x000fe200078608ff */
[----:B------:R-:W-:-:S02]  /*0a70*/  @!P2 IMAD.IADD R4, R23, 0x1, R4 ;  /* 0x000000011704a824 */ /* 0x000fc400078e0204 */
[----:B------:R-:W-:Y:S02]  /*0a80*/  @!P1 IMAD R11, R11, c[0x0][0x190], RZ ;  /* 0x000064000b0b9a24 */ /* 0x000fe400078e02ff */
[----:B------:R-:W-:Y:S01]  /*0a90*/  @!P1 IMAD.MOV.U32 R16, RZ, RZ, R2 ;  /* 0x000000ffff109224 */ /* 0x000fe200078e0002 */
[----:B------:R-:W-:Y:S01]  /*0aa0*/  @!P2 LEA.HI.X R29, R22, c[0x0][0x164], R4, 0x1, P3 ;  /* 0x00005900161daa11 */ /* 0x000fe200018f0c04 */
[C---:B------:R-:W-:Y:S01]  /*0ab0*/  @!P1 IMAD R3, R26.reuse, c[0x0][0x194], R11 ;  /* 0x000065001a039a24 */ /* 0x040fe200078e020b */
[----:B------:R-:W-:Y:S01]  /*0ac0*/  ISETP.GE.AND P3, PT, R49, R15, PT ;  /* 0x0000000f3100720c */ /* 0x000fe20003f66270 */
[----:B------:R-:W-:-:S04]  /*0ad0*/  @!P1 IMAD.WIDE.U32 R26, R26, c[0x0][0x190], R16 ;  /* 0x000064001a1a9a25 */ /* 0x000fc800078e0010 */
[----:B------:R-:W-:Y:S01]  /*0ae0*/  @!P0 IMAD R9, R9, c[0x0][0x190], RZ ;  /* 0x0000640009098a24 */ /* 0x000fe200078e02ff */
[----:B------:R-:W-:Y:S01]  /*0af0*/  @!P1 LEA R38, P6, R26, c[0x0][0x160], 0x1 ;  /* 0x000058001a269a11 */ /* 0x000fe200078c08ff */
[----:B------:R-:W-:Y:S02]  /*0b00*/  @!P0 IMAD.MOV.U32 R16, RZ, RZ, R2 ;  /* 0x000000ffff108224 */ /* 0x000fe400078e0002 */
[----:B------:R-:W-:Y:S02]  /*0b10*/  IMAD.SHL.U32 R180, R6, 0x2, RZ ;  /* 0x0000000206b47824 */ /* 0x000fe400078e00ff */
[C---:B------:R-:W-:Y:S02]  /*0b20*/  @!P0 IMAD R0, R24.reuse, c[0x0][0x194], R9 ;  /* 0x0000650018008a24 */ /* 0x040fe400078e0209 */
[----:B------:R-:W-:Y:S01]  /*0b30*/  @!P1 IMAD.IADD R3, R27, 0x1, R3 ;  /* 0x000000011b039824 */ /* 0x000fe200078e0203 */
[----:B------:R-:W-:Y:S01]  /*0b40*/  @!PT LDS RZ, [RZ] ;  /* 0x00000000fffff984 */ /* 0x000fe20000000800 */
[----:B------:R-:W-:Y:S01]  /*0b50*/  @!PT LDS RZ, [RZ] ;  /* 0x00000000fffff984 */ /* 0x000fe20000000800 */
[----:B------:R-:W-:Y:S01]  /*0b60*/  @!PT LDS RZ, [RZ] ;  /* 0x00000000fffff984 */ /* 0x000fe20000000800 */
[----:B------:R2:W-:Y:S01]  /*0b70*/  @!P2 LDGSTS.E.BYPASS.LTC128B.128 [R180], [R28.64] ;  /* 0x000000001cb4afae */ /* 0x0005e2000b901d48 */
[----:B------:R-:W-:Y:S01]  /*0b80*/  @!P0 IMAD.WIDE.U32 R24, R24, c[0x0][0x190], R16 ;  /* 0x0000640018188a25 */ /* 0x000fe200078e0010 */
[----:B------:R-:W-:-:S02]  /*0b90*/  ISETP.GE.AND P2, PT, R46, R15, PT ;  /* 0x0000000f2e00720c */ /* 0x000fc40003f46270 */
[----:B------:R-:W-:Y:S01]  /*0ba0*/  @!P1 LEA.HI.X R39, R26, c[0x0][0x164], R3, 0x1, P6 ;  /* 0x000059001a279a11 */ /* 0x000fe200030f0c03 */
[----:B------:R-:W-:Y:S01]  /*0bb0*/  @!P0 IMAD.IADD R0, R25, 0x1, R0 ;  /* 0x0000000119008824 */ /* 0x000fe200078e0200 */
[----:B------:R-:W-:Y:S01]  /*0bc0*/  @!P0 LEA R22, P4, R24, c[0x0][0x160], 0x1 ;  /* 0x0000580018168a11 */ /* 0x000fe200078808ff */
[----:B------:R-:W-:Y:S01]  /*0bd0*/  @!P3 IMAD.MOV.U32 R16, RZ, RZ, R2 ;  /* 0x000000ffff10b224 */ /* 0x000fe200078e0002 */
[----:B------:R-:W-:Y:S01]  /*0be0*/  @!P3 IADD3 R26, P6, R52, 0x30, RZ ;  /* 0x00000030341ab810 */ /* 0x000fe20007fde0ff */
[----:B------:R3:W-:Y:S01]  /*0bf0*/  @!P1 LDGSTS.E.BYPASS.LTC128B.128 [R180+0x800], [R38.64] ;  /* 0x0080000026b49fae */ /* 0x0007e2000b901d48 */
[----:B------:R-:W-:Y:S02]  /*0c00*/  @!P0 LEA.HI.X R23, R24, c[0x0][0x164], R0, 0x1, P4 ;  /* 0x0000590018178a11 */ /* 0x000fe400020f0c00 */
[-C--:B------:R-:W-:Y:S01]  /*0c10*/  ISETP.GE.AND P4, PT, R45, R15.reuse, PT ;  /* 0x0000000f2d00720c */ /* 0x080fe20003f86270 */
[--C-:B------:R-:W-:Y:S01]  /*0c20*/  @!P3 IMAD.X R9, RZ, RZ, R53.reuse, P6 ;  /* 0x000000ffff09b224 */ /* 0x100fe200030e0635 */
[----:B------:R-:W-:Y:S01]  /*0c30*/  @!P5 IADD3 R24, P6, R52, 0x40, RZ ;  /* 0x000000403418d810 */ /* 0x000fe20007fde0ff */
[----:B------:R-:W-:Y:S01]  /*0c40*/  @!P2 IMAD.MOV.U32 R40, RZ, RZ, R2 ;  /* 0x000000ffff28a224 */ /* 0x000fe200078e0002 */
[----:B------:R-:W-:Y:S01]  /*0c50*/  ISETP.GE.AND P1, PT, R44, R15, PT ;  /* 0x0000000f2c00720c */ /* 0x000fe20003f26270 */
[----:B------:R-:W-:Y:S01]  /*0c60*/  @!P3 IMAD R9, R9, c[0x0][0x190], RZ ;  /* 0x000064000909ba24 */ /* 0x000fe200078e02ff */
[----:B------:R4:W-:Y:S01]  /*0c70*/  @!P0 LDGSTS.E.BYPASS.LTC128B.128 [R180+0x1000], [R22.64] ;  /* 0x0100000016b48fae */ /* 0x0009e2000b901d48 */
[----:B------:R-:W-:Y:S01]  /*0c80*/  @!P5 IMAD.X R3, RZ, RZ, R53, P6 ;  /* 0x000000ffff03d224 */ /* 0x000fe200030e0635 */
[----:B------:R-:W-:Y:S01]  /*0c90*/  @!P2 IADD3 R11, P6, R52, 0x50, RZ ;  /* 0x00000050340ba810 */ /* 0x000fe20007fde0ff */
[----:B------:R-:W-:Y:S01]  /*0ca0*/  @!P3 IMAD R0, R26, c[0x0][0x194], R9 ;  /* 0x000065001a00ba24 */ /* 0x000fe200078e0209 */
[----:B------:R-:W-:Y:S01]  /*0cb0*/  STL [R1+0x3c], R180 ;  /* 0x00003cb401007387 */ /* 0x000fe20000100800 */
[----:B------:R-:W-:-:S02]  /*0cc0*/  @!P5 IMAD R3, R3, c[0x0][0x190], RZ ;  /* 0x000064000303da24 */ /* 0x000fc400078e02ff */
[----:B------:R-:W-:Y:S01]  /*0cd0*/  @!P2 IMAD.X R12, RZ, RZ, R53, P6 ;  /* 0x000000ffff0ca224 */ /* 0x000fe200030e0635 */
[----:B------:R-:W-:Y:S01]  /*0ce0*/  @!P4 IADD3 R6, P6, R52, 0x60, RZ ;  /* 0x000000603406c810 */ /* 0x000fe20007fde0ff */
[----:B------:R-:W-:Y:S01]  /*0cf0*/  @!P3 IMAD.WIDE.U32 R26, R26, c[0x0][0x190], R16 ;  /* 0x000064001a1aba25 */ /* 0x000fe200078e0010 */
[----:B------:R-:W-:Y:S03]  /*0d00*/  STL [R1+0x30], R47 ;  /* 0x0000302f01007387 */ /* 0x000fe60000100800 */
[----:B------:R-:W-:Y:S01]  /*0d10*/  @!P5 IMAD R4, R24, c[0x0][0x194], R3 ;  /* 0x000065001804da24 */ /* 0x000fe200078e0203 */
[----:B------:R-:W-:Y:S01]  /*0d20*/  STL [R1+0x2c], R46 ;  /* 0x00002c2e01007387 */ /* 0x000fe20000100800 */
[----:B------:R-:W-:Y:S02]  /*0d30*/  @!P5 IMAD.MOV.U32 R3, RZ, RZ, R17 ;  /* 0x000000ffff03d224 */ /* 0x000fe400078e0011 */
[----:B------:R-:W-:Y:S01]  /*0d40*/  @!P4 IMAD.X R9, RZ, RZ, R53, P6 ;  /* 0x000000ffff09c224 */ /* 0x000fe200030e0635 */
[----:B------:R-:W-:Y:S01]  /*0d50*/  @!P3 LEA R36, P6, R26, c[0x0][0x160], 0x1 ;  /* 0x000058001a24ba11 */ /* 0x000fe200078c08ff */
[----:B------:R-:W-:Y:S01]  /*0d60*/  @!P3 IMAD.IADD R0, R27, 0x1, R0 ;  /* 0x000000011b00b824 */ /* 0x000fe200078e0200 */
[----:B------:R-:W-:Y:S01]  /*0d70*/  STL [R1+0x28], R45 ;  /* 0x0000282d01007387 */ /* 0x000fe20000100800 */
[----:B------:R-:W-:-:S03]  /*0d80*/  @!P5 IMAD.WIDE.U32 R24, R24, c[0x0][0x190], R2 ;  /* 0x000064001818da25 */ /* 0x000fc600078e0002 */
[----:B------:R-:W-:Y:S01]  /*0d90*/  @!P3 LEA.HI.X R37, R26, c[0x0][0x164], R0, 0x1, P6 ;  /* 0x000059001a25ba11 */ /* 0x000fe200030f0c00 */
[----:B------:R-:W-:Y:S01]  /*0da0*/  @!P2 IMAD R12, R12, c[0x0][0x190], RZ ;  /* 0x000064000c0caa24 */ /* 0x000fe200078e02ff */
[C---:B------:R-:W-:Y:S01]  /*0db0*/  @!P5 LEA R34, P6, R24.reuse, c[0x0][0x160], 0x1 ;  /* 0x000058001822da11 */ /* 0x040fe200078c08ff */
[----:B------:R-:W-:Y:S01]  /*0dc0*/  @!P2 IMAD.MOV.U32 R41, RZ, RZ, R17 ;  /* 0x000000ffff29a224 */ /* 0x000fe200078e0011 */
[----:B------:R-:W-:Y:S01]  /*0dd0*/  STL [R1+0x24], R44 ;  /* 0x0000242c01007387 */ /* 0x000fe20000100800 */
[----:B------:R-:W-:Y:S02]  /*0de0*/  @!P5 IMAD.IADD R4, R25, 0x1, R4 ;  /* 0x000000011904d824 */ /* 0x000fe400078e0204 */
[C---:B------:R-:W-:Y:S01]  /*0df0*/  @!P2 IMAD R3, R11.reuse, c[0x0][0x194], R12 ;  /* 0x000065000b03aa24 */ /* 0x040fe200078e020c */
[----:B------:R5:W-:Y:S01]  /*0e00*/  @!P3 LDGSTS.E.BYPASS.LTC128B.128 [R180+0x1800], [R36.64] ;  /* 0x0180000024b4bfae */ /* 0x000be2000b901d48 */
[----:B------:R-:W-:Y:S01]  /*0e10*/  @!P2 IMAD.WIDE.U32 R40, R11, c[0x0][0x190], R40 ;  /* 0x000064000b28aa25 */ /* 0x000fe200078e0028 */
[----:B------:R-:W-:-:S03]  /*0e20*/  @!P5 LEA.HI.X R35, R24, c[0x0][0x164], R4, 0x1, P6 ;  /* 0x000059001823da11 */ /* 0x000fc600030f0c04 */
[----:B------:R-:W-:Y:S01]  /*0e30*/  @!P4 IMAD R9, R9, c[0x0][0x190], RZ ;  /* 0x000064000909ca24 */ /* 0x000fe200078e02ff */
[----:B--2---:R-:W-:Y:S01]  /*0e40*/  @!P2 LEA R28, P6, R40, c[0x0][0x160], 0x1 ;  /* 0x00005800281caa11 */ /* 0x004fe200078c08ff */
[----:B------:R-:W-:Y:S01]  /*0e50*/  @!P4 IMAD.MOV.U32 R42, RZ, RZ, R2 ;  /* 0x000000ffff2ac224 */ /* 0x000fe200078e0002 */
[----:B------:R2:W-:Y:S01]  /*0e60*/  @!P5 LDGSTS.E.BYPASS.LTC128B.128 [R180+0x2000], [R34.64] ;  /* 0x0200000022b4dfae */ /* 0x0005e2000b901d48 */
[----:B------:R-:W-:Y:S02]  /*0e70*/  @!P4 IMAD.MOV.U32 R43, RZ, RZ, R17 ;  /* 0x000000ffff2bc224 */ /* 0x000fe400078e0011 */
[----:B------:R-:W-:Y:S02]  /*0e80*/  @!P2 IMAD.IADD R3, R41, 0x1, R3 ;  /* 0x000000012903a824 */ /* 0x000fe400078e0203 */
[C---:B------:R-:W-:Y:S02]  /*0e90*/  @!P4 IMAD R0, R6.reuse, c[0x0][0x194], R9 ;  /* 0x000065000600ca24 */ /* 0x040fe400078e0209 */
[----:B------:R-:W-:Y:S01]  /*0ea0*/  @!P4 IMAD.WIDE.U32 R42, R6, c[0x0][0x190], R42 ;  /* 0x00006400062aca25 */ /* 0x000fe200078e002a */
[----:B------:R-:W-:-:S03]  /*0eb0*/  @!P2 LEA.HI.X R29, R40, c[0x0][0x164], R3, 0x1, P6 ;  /* 0x00005900281daa11 */ /* 0x000fc600030f0c03 */
[----:B------:R-:W-:Y:S01]  /*0ec0*/  @!P4 IMAD.IADD R0, R43, 0x1, R0 ;  /* 0x000000012b00c824 */ /* 0x000fe200078e0200 */
[----:B------:R-:W-:Y:S01]  /*0ed0*/  @!P4 LEA R26, P6, R42, c[0x0][0x160], 0x1 ;  /* 0x000058002a1aca11 */ /* 0x000fe200078c08ff */
[----:B------:R-:W-:Y:S01]  /*0ee0*/  IMAD R9, R33, c[0x0][0x198], RZ ;  /* 0x0000660021097a24 */ /* 0x000fe200078e02ff */
[----:B------:R1:W-:Y:S01]  /*0ef0*/  @!P2 LDGSTS.E.BYPASS.LTC128B.128 [R180+0x2800], [R28.64] ;  /* 0x028000001cb4afae */ /* 0x0003e2000b901d48 */
[----:B------:R-:W-:Y:S01]  /*0f00*/  IMAD.WIDE.U32 R24, R32, c[0x0][0x198], R50 ;  /* 0x0000660020187a25 */ /* 0x000fe200078e0032 */
[----:B------:R-:W-:Y:S02]  /*0f10*/  @!P4 LEA.HI.X R27, R42, c[0x0][0x164], R0, 0x1, P6 ;  /* 0x000059002a1bca11 */ /* 0x000fe400030f0c00 */
[----:B------:R-:W-:Y:S01]  /*0f20*/  @!P1 IADD3 R16, P6, R52, 0x70, RZ ;  /* 0x0000007034109810 */ /* 0x000fe20007fde0ff */
[----:B------:R-:W-:Y:S02]  /*0f30*/  IMAD R0, R32, c[0x0][0x19c], R9 ;  /* 0x0000670020007a24 */ /* 0x000fe400078e0209 */
[----:B------:R-:W-:Y:S01]  /*0f40*/  @!P1 IMAD.MOV.U32 R6, RZ, RZ, R2 ;  /* 0x000000ffff069224 */ /* 0x000fe200078e0002 */
[----:B------:R-:W-:Y:S01]  /*0f50*/  SHF.R.S32.HI R2, RZ, 0x1f, R13 ;  /* 0x0000001fff027819 */ /* 0x000fe2000001140d */
[----:B------:R-:W-:Y:S01]  /*0f60*/  @!P1 IMAD.X R3, RZ, RZ, R53, P6 ;  /* 0x000000ffff039224 */ /* 0x000fe200030e0635 */
[----:B------:R-:W-:Y:S01]  /*0f70*/  IADD3 R18, P6, R18, R24, RZ ;  /* 0x0000001812127210 */ /* 0x000fe20007fde0ff */
[----:B------:R-:W-:Y:S01]  /*0f80*/  IMAD R4, R92, -0x80, R90 ;  /* 0xffffff805c047824 */ /* 0x000fe200078e025a */
[----:B------:R1:W-:Y:S01]  /*0f90*/  @!P4 LDGSTS.E.BYPASS.LTC128B.128 [R180+0x3000], [R26.64] ;  /* 0x030000001ab4cfae */ /* 0x0003e2000b901d48 */
[----:B------:R-:W-:Y:S01]  /*0fa0*/  @!P1 IMAD R3, R3, c[0x0][0x190], RZ ;  /* 0x0000640003039a24 */ /* 0x000fe200078e02ff */
[----:B------:R-:W-:Y:S01]  /*0fb0*/  IADD3.X R19, R7, R25, R0, P6, !PT ;  /* 0x0000001907137210 */ /* 0x000fe200037fe400 */
[----:B------:R-:W-:Y:S01]  /*0fc0*/  @!P1 IMAD.MOV.U32 R7, RZ, RZ, R17 ;  /* 0x000000ffff079224 */ /* 0x000fe200078e0011 */
[-C--:B------:R-:W-:Y:S01]  /*0fd0*/  ISETP.GE.AND P0, PT, R5, R4.reuse, PT ;  /* 0x000000040500720c */ /* 0x080fe20003f06270 */
[C---:B------:R-:W-:Y:S01]  /*0fe0*/  @!P1 IMAD R3, R16.reuse, c[0x0][0x194], R3 ;  /* 0x0000650010039a24 */ /* 0x040fe200078e0203 */
[----:B------:R-:W-:Y:S01]  /*0ff0*/  SHF.R.S32.HI R0, RZ, 0x1f, R92 ;  /* 0x0000001fff007819 */ /* 0x000fe2000001145c */
[----:B------:R-:W-:Y:S01]  /*1000*/  @!P1 IMAD.WIDE.U32 R16, R16, c[0x0][0x190], R6 ;  /* 0x0000640010109a25 */ /* 0x000fe200078e0006 */
[----:B------:R-:W-:-:S03]  /*1010*/  ISETP.GE.AND P2, PT, R32, R4, PT ;  /* 0x000000042000720c */ /* 0x000fc60003f46270 */
[----:B------:R-:W-:Y:S01]  /*1020*/  IMAD R12, R2, c[0x0][0x1b0], RZ ;  /* 0x00006c00020c7a24 */ /* 0x000fe200078e02ff */
[----:B------:R-:W-:Y:S01]  /*1030*/  @!P1 LEA R24, P6, R16, c[0x0][0x160], 0x1 ;  /* 0x0000580010189a11 */ /* 0x000fe200078c08ff */
[----:B------:R-:W-:Y:S02]  /*1040*/  IMAD.MOV.U32 R6, RZ, RZ, c[0x0][0x198] ;  /* 0x00006600ff067624 */ /* 0x000fe400078e00ff */
[----:B------:R-:W-:Y:S02]  /*1050*/  IMAD.MOV.U32 R7, RZ, RZ, 0x7 ;  /* 0x00000007ff077424 */ /* 0x000fe400078e00ff */
[C---:B------:R-:W-:Y:S02]  /*1060*/  IMAD R9, R13.reuse, c[0x0][0x1b4], R12 ;  /* 0x00006d000d097a24 */ /* 0x040fe400078e020c */
[----:B---3--:R-:W-:Y:S01]  /*1070*/  IMAD.WIDE.U32 R38, R13, c[0x0][0x1b0], R18 ;  /* 0x00006c000d267a25 */ /* 0x008fe200078e0012 */
[----:B------:R-:W-:-:S03]  /*1080*/  SHF.L.U64.HI R7, R6, R7, c[0x0][0x19c] ;  /* 0x0000670006077619 */ /* 0x000fc60000010207 */
[----:B------:R-:W-:Y:S01]  /*1090*/  IMAD.IADD R187, R39, 0x1, R9 ;  /* 0x0000000127bb7824 */ /* 0x000fe200078e0209 */
[----:B------:R3:W-:Y:S01]  /*10a0*/  STL.64 [R1+0x48], R38 ;  /* 0x0000482601007387 */ /* 0x0007e20000100a00 */
[----:B------:R-:W-:Y:S02]  /*10b0*/  @!P1 IMAD.IADD R3, R17, 0x1, R3 ;  /* 0x0000000111039824 */ /* 0x000fe400078e0203 */
[----:B------:R-:W-:Y:S02]  /*10c0*/  IMAD R9, R33, c[0x0][0x1a0], RZ ;  /* 0x0000680021097a24 */ /* 0x000fe400078e02ff */
[----:B------:R-:W-:Y:S01]  /*10d0*/  IMAD.WIDE.U32 R18, R32, c[0x0][0x1a0], R50 ;  /* 0x0000680020127a25 */ /* 0x000fe200078e0032 */
[----:B------:R-:W-:-:S03]  /*10e0*/  @!P1 LEA.HI.X R25, R16, c[0x0][0x164], R3, 0x1, P6 ;  /* 0x0000590010199a11 */ /* 0x000fc600030f0c03 */
[----:B------:R-:W-:Y:S01]  /*10f0*/  IMAD.SHL.U32 R31, R6, 0x80, RZ ;  /* 0x00000080061f7824 */ /* 0x000fe200078e00ff */
[----:B------:R-:W-:Y:S01]  /*1100*/  IADD3 R20, P3, R20, R18, RZ ;  /* 0x0000001214147210 */ /* 0x000fe20007f7e0ff */
[----:B------:R-:W-:Y:S01]  /*1110*/  IMAD R11, R7, R92, RZ ;  /* 0x0000005c070b7224 */ /* 0x000fe200078e02ff */
[----:B------:R3:W-:Y:S01]  /*1120*/  @!P1 LDGSTS.E.BYPASS.LTC128B.128 [R180+0x3800], [R24.64] ;  /* 0x0380000018b49fae */ /* 0x0007e2000b901d48 */
[----:B------:R-:W-:Y:S02]  /*1130*/  IMAD.MOV.U32 R186, RZ, RZ, R38 ;  /* 0x000000ffffba7224 */ /* 0x000fe400078e0026 */
[----:B------:R-:W-:Y:S02]  /*1140*/  IMAD R9, R32, c[0x0][0x1a4], R9 ;  /* 0x0000690020097a24 */ /* 0x000fe400078e0209 */
[-C--:B------:R-:W-:Y:S01]  /*1150*/  IMAD R11, R0, R31.reuse, R11 ;  /* 0x0000001f000b7224 */ /* 0x080fe200078e020b */
[----:B------:R-:W-:Y:S01]  /*1160*/  STL.64 [R1+0x50], R186 ;  /* 0x000050ba01007387 */ /* 0x000fe20000100a00 */
[----:B------:R-:W-:Y:S01]  /*1170*/  IMAD.WIDE.U32 R16, R92, R31, R186 ;  /* 0x0000001f5c107225 */ /* 0x000fe200078e00ba */
[----:B------:R-:W-:-:S02]  /*1180*/  IADD3.X R21, R14, R19, R9, P3, !PT ;  /* 0x000000130e157210 */ /* 0x000fc40001ffe409 */
[----:B------:R-:W-:Y:S01]  /*1190*/  ISETP.GE.AND P3, PT, R48, R4, PT ;  /* 0x000000043000720c */ /* 0x000fe20003f66270 */
[----:B------:R-:W-:Y:S01]  /*11a0*/  IMAD.MOV.U32 R3, RZ, RZ, c[0x0][0x19c] ;  /* 0x00006700ff037624 */ /* 0x000fe200078e00ff */
[----:B------:R-:W-:Y:S01]  /*11b0*/  @!P0 LEA R12, P6, R6, R16, 0x4 ;  /* 0x00000010060c8211 */ /* 0x000fe200078c20ff */
[----:B------:R-:W-:Y:S01]  /*11c0*/  IMAD.IADD R17, R17, 0x1, R11 ;  /* 0x0000000111117824 */ /* 0x000fe200078e020b */
[----:B--2---:R-:W-:Y:S01]  /*11d0*/  @!P2 LEA R34, P4, R16, c[0x0][0x168], 0x1 ;  /* 0x00005a001022aa11 */ /* 0x004fe200078808ff */
[----:B-1----:R-:W-:-:S03]  /*11e0*/  IMAD.WIDE.U32 R14, R6, 0x20, RZ ;  /* 0x00000020060e7825 */ /* 0x002fc600078e00ff */
[----:B------:R-:W-:Y:S01]  /*11f0*/  @!P0 LEA.HI.X R9, R6, R17, R3, 0x4, P6 ;  /* 0x0000001106098211 */ /* 0x000fe200030f2403 */
[----:B------:R-:W-:Y:S01]  /*1200*/  IMAD R2, R2, c[0x0][0x1b8], RZ ;  /* 0x00006e0002027a24 */ /* 0x000fe200078e02ff */
[----:B----4-:R-:W-:Y:S01]  /*1210*/  @!P0 LEA R22, P6, R12, c[0x0][0x168], 0x1 ;  /* 0x00005a000c168a11 */ /* 0x010fe200078c08ff */
[----:B------:R-:W-:Y:S01]  /*1220*/  IMAD.WIDE.U32 R40, R13, c[0x0][0x1b8], R20 ;  /* 0x00006e000d287a25 */ /* 0x000fe200078e0014 */
[----:B------:R-:W-:Y:S02]  /*1230*/  @!P2 LEA.HI.X R35, R16, c[0x0][0x16c], R17, 0x1, P4 ;  /* 0x00005b001023aa11 */ /* 0x000fe400020f0c11 */
[----:B------:R-:W-:Y:S01]  /*1240*/  @!P0 LEA.HI.X R23, R12, c[0x0][0x16c], R9, 0x1, P6 ;  /* 0x00005b000c178a11 */ /* 0x000fe200030f0c09 */
[----:B------:R-:W-:Y:S01]  /*1250*/  IMAD.SHL.U32 R9, R3, 0x20, RZ ;  /* 0x0000002003097824 */ /* 0x000fe200078e00ff */
[----:B------:R-:W-:Y:S01]  /*1260*/  ISETP.GE.AND P6, PT, R49, R4, PT ;  /* 0x000000043100720c */ /* 0x000fe20003fc6270 */
[----:B------:R1:W-:Y:S01]  /*1270*/  @!P2 LDGSTS.E.BYPASS.LTC128B.128 [R180+0x4000], [R34.64] ;  /* 0x0400000022b4afae */ /* 0x0003e2000b901d48 */
[----:B------:R-:W-:-:S02]  /*1280*/  @!P3 IADD3 R12, P5, R16, R14, RZ ;  /* 0x0000000e100cb210 */ /* 0x000fc40007fbe0ff */
[-C--:B------:R-:W-:Y:S01]  /*1290*/  ISETP.GE.AND P4, PT, R46, R4.reuse, PT ;  /* 0x000000042e00720c */ /* 0x080fe20003f86270 */
[----:B------:R2:W-:Y:S01]  /*12a0*/  @!P0 LDGSTS.E.BYPASS.LTC128B.128 [R180+0x4800], [R22.64] ;  /* 0x0480000016b48fae */ /* 0x0005e2000b901d48 */
[----:B------:R-:W-:Y:S02]  /*12b0*/  @!P3 IADD3.X R9, R17, R15, R9, P5, !PT ;  /* 0x0000000f1109b210 */ /* 0x000fe40002ffe409 */
[C---:B------:R-:W-:Y:S01]  /*12c0*/  @!P3 LEA R18, P5, R12.reuse, c[0x0][0x168], 0x1 ;  /* 0x00005a000c12ba11 */ /* 0x040fe200078a08ff */
[----:B------:R-:W-:Y:S01]  /*12d0*/  STL.64 [R1+0x40], R40 ;  /* 0x0000402801007387 */ /* 0x000fe20000100a00 */
[-C--:B------:R-:W-:Y:S02]  /*12e0*/  ISETP.GE.AND P2, PT, R45, R4.reuse, PT ;  /* 0x000000042d00720c */ /* 0x080fe40003f46270 */
[----:B------:R-:W-:Y:S01]  /*12f0*/  @!P3 LEA.HI.X R19, R12, c[0x0][0x16c], R9, 0x1, P5 ;  /* 0x00005b000c13ba11 */ /* 0x000fe200028f0c09 */
[----:B------:R-:W-:Y:S01]  /*1300*/  @!P6 IMAD R9, R3, 0x30, RZ ;  /* 0x000000300309e824 */ /* 0x000fe200078e02ff */
[----:B------:R-:W-:Y:S01]  /*1310*/  ISETP.GE.AND P5, PT, R47, R4, PT ;  /* 0x000000042f00720c */ /* 0x000fe20003fa6270 */
[----:B------:R-:W-:-:S02]  /*1320*/  @!P6 IMAD.WIDE.U32 R28, R6, 0x30, R16 ;  /* 0x00000030061ce825 */ /* 0x000fc400078e0010 */
[----:B------:R4:W-:Y:S02]  /*1330*/  @!P3 LDGSTS.E.BYPASS.LTC128B.128 [R180+0x5000], [R18.64] ;  /* 0x0500000012b4bfae */ /* 0x0009e4000b901d48 */
[----:B------:R-:W-:Y:S01]  /*1340*/  @!P6 IMAD.IADD R9, R29, 0x1, R9 ;  /* 0x000000011d09e824 */ /* 0x000fe200078e0209 */
[C---:B------:R-:W-:Y:S01]  /*1350*/  @!P6 LEA R14, P1, R28.reuse, c[0x0][0x168], 0x1 ;  /* 0x00005a001c0eea11 */ /* 0x040fe200078208ff */
[----:B------:R-:W-:Y:S02]  /*1360*/  @!P4 IMAD.MOV.U32 R26, RZ, RZ, R16 ;  /* 0x000000ffff1ac224 */ /* 0x000fe400078e0010 */
[----:B------:R-:W-:Y:S01]  /*1370*/  @!P4 IMAD.MOV.U32 R27, RZ, RZ, R17 ;  /* 0x000000ffff1bc224 */ /* 0x000fe200078e0011 */
[----:B------:R-:W-:Y:S01]  /*1380*/  @!P6 LEA.HI.X R15, R28, c[0x0][0x16c], R9, 0x1, P1 ;  /* 0x00005b001c0fea11 */ /* 0x000fe200008f0c09 */
[----:B------:R-:W-:Y:S01]  /*1390*/  IMAD R9, R13, c[0x0][0x1bc], R2 ;  /* 0x00006f000d097a24 */ /* 0x000fe200078e0202 */
[----:B------:R-:W-:Y:S01]  /*13a0*/  ISETP.GE.AND P1, PT, R44, R4, PT ;  /* 0x000000042c00720c */ /* 0x000fe20003f26270 */
[----:B------:R-:W-:Y:S01]  /*13b0*/  @!P4 IMAD R2, R3, 0x50, RZ ;  /* 0x000000500302c824 */ /* 0x000fe200078e02ff */
[C---:B------:R-:W-:Y:S01]  /*13c0*/  @!P5 LEA R12, P0, R6.reuse, R16, 0x6 ;  /* 0x00000010060cd211 */ /* 0x040fe200078030ff */
[----:B------:R-:W-:Y:S01]  /*13d0*/  @!P4 IMAD.WIDE.U32 R26, R6, 0x50, R26 ;  /* 0x00000050061ac825 */ /* 0x000fe200078e001a */
[----:B------:R4:W-:Y:S01]  /*13e0*/  @!P6 LDGSTS.E.BYPASS.LTC128B.128 [R180+0x5800], [R14.64] ;  /* 0x058000000eb4efae */ /* 0x0009e2000b901d48 */
[----:B------:R-:W-:-:S02]  /*13f0*/  ISETP.GE.AND P6, PT, R48, R4, PT ;  /* 0x000000043000720c */ /* 0x000fc40003fc6270 */
[----:B------:R-:W-:Y:S01]  /*1400*/  @!P5 LEA.HI.X R11, R6, R17, R3, 0x6, P0 ;  /* 0x00000011060bd211 */ /* 0x000fe200000f3403 */
[----:B--2---:R-:W-:Y:S01]  /*1410*/  @!P2 IMAD.MOV.U32 R22, RZ, RZ, R16 ;  /* 0x000000ffff16a224 */ /* 0x004fe200078e0010 */
[C---:B---3--:R-:W-:Y:S01]  /*1420*/  @!P5 LEA R24, P0, R12.reuse, c[0x0][0x168], 0x1 ;  /* 0x00005a000c18da11 */ /* 0x048fe200078008ff */
[----:B------:R-:W-:Y:S02]  /*1430*/  @!P2 IMAD.MOV.U32 R23, RZ, RZ, R17 ;  /* 0x000000ffff17a224 */ /* 0x000fe400078e0011 */
[----:B------:R-:W-:Y:S01]  /*1440*/  @!P4 IMAD.IADD R2, R27, 0x1, R2 ;  /* 0x000000011b02c824 */ /* 0x000fe200078e0202 */
[----:B------:R-:W-:Y:S01]  /*1450*/  @!P5 LEA.HI.X R25, R12, c[0x0][0x16c], R11, 0x1, P0 ;  /* 0x00005b000c19da11 */ /* 0x000fe200000f0c0b */
[----:B------:R-:W-:Y:S01]  /*1460*/  @!P2 IMAD R11, R3, 0x60, RZ ;  /* 0x00000060030ba824 */ /* 0x000fe200078e02ff */
[----:B------:R-:W-:Y:S01]  /*1470*/  @!P4 LEA R20, P0, R26, c[0x0][0x168], 0x1 ;  /* 0x00005a001a14ca11 */ /* 0x000fe200078008ff */
[----:B------:R-:W-:Y:S02]  /*1480*/  @!P2 IMAD.WIDE.U32 R22, R6, 0x60, R22 ;  /* 0x000000600616a825 */ /* 0x000fe400078e0016 */
[----:B------:R2:W-:Y:S01]  /*1490*/  @!P5 LDGSTS.E.BYPASS.LTC128B.128 [R180+0x6000], [R24.64] ;  /* 0x0600000018b4dfae */ /* 0x0005e2000b901d48 */
[----:B------:R-:W-:Y:S01]  /*14a0*/  @!P4 LEA.HI.X R21, R26, c[0x0][0x16c], R2, 0x1, P0 ;  /* 0x00005b001a15ca11 */ /* 0x000fe200000f0c02 */
[----:B------:R-:W-:Y:S01]  /*14b0*/  @!P1 IMAD.MOV.U32 R28, RZ, RZ, R16 ;  /* 0x000000ffff1c9224 */ /* 0x000fe200078e0010 */
[----:B-1----:R-:W-:Y:S01]  /*14c0*/  @!P2 LEA R34, P0, R22, c[0x0][0x168], 0x1 ;  /* 0x00005a001622aa11 */ /* 0x002fe200078008ff */
[----:B------:R-:W-:Y:S01]  /*14d0*/  @!P1 IMAD.MOV.U32 R29, RZ, RZ, R17 ;  /* 0x000000ffff1d9224 */ /* 0x000fe200078e0011 */
[----:B------:R-:W-:Y:S01]  /*14e0*/  ISETP.GE.AND P5, PT, R49, R4, PT ;  /* 0x000000043100720c */ /* 0x000fe20003fa6270 */
[----:B------:R-:W-:Y:S01]  /*14f0*/  IMAD R13, R0, c[0x0][0x1a0], RZ ;  /* 0x00006800000d7a24 */ /* 0x000fe200078e02ff */
[----:B------:R1:W-:Y:S01]  /*1500*/  @!P4 LDGSTS.E.BYPASS.LTC128B.128 [R180+0x6800], [R20.64] ;  /* 0x0680000014b4cfae */ /* 0x0003e2000b901d48 */
[----:B------:R-:W-:-:S02]  /*1510*/  @!P2 IMAD.IADD R11, R23, 0x1, R11 ;  /* 0x00000001170ba824 */ /* 0x000fc400078e020b */
[----:B------:R-:W-:Y:S02]  /*1520*/  @!P1 IMAD R0, R3, 0x70, RZ ;  /* 0x0000007003009824 */ /* 0x000fe400078e02ff */
[----:B------:R-:W-:Y:S01]  /*1530*/  @!P1 IMAD.WIDE.U32 R28, R6, 0x70, R28 ;  /* 0x00000070061c9825 */ /* 0x000fe200078e001c */
[----:B------:R-:W-:-:S03]  /*1540*/  @!P2 LEA.HI.X R35, R22, c[0x0][0x16c], R11, 0x1, P0 ;  /* 0x00005b001623aa11 */ /* 0x000fc600000f0c0b */
[----:B------:R-:W-:Y:S01]  /*1550*/  @!P1 IMAD.IADD R0, R29, 0x1, R0 ;  /* 0x000000011d009824 */ /* 0x000fe200078e0200 */
[----:B------:R-:W-:Y:S01]  /*1560*/  @!P1 LEA R22, P0, R28, c[0x0][0x168], 0x1 ;  /* 0x00005a001c169a11 */ /* 0x000fe200078008ff */
[----:B------:R3:W-:Y:S01]  /*1570*/  @!P2 LDGSTS.E.BYPASS.LTC128B.128 [R180+0x7000], [R34.64] ;  /* 0x0700000022b4afae */ /* 0x0007e2000b901d48 */
[----:B------:R-:W-:Y:S02]  /*1580*/  IMAD.WIDE.U32 R16, R92, c[0x0][0x1a0], RZ ;  /* 0x000068005c107a25 */ /* 0x000fe400078e00ff */
[----:B------:R-:W-:Y:S02]  /*1590*/  @!P1 LEA.HI.X R23, R28, c[0x0][0x16c], R0, 0x1, P0 ;  /* 0x00005b001c179a11 */ /* 0x000fe400000f0c00 */
[----:B------:R-:W-:Y:S01]  /*15a0*/  ISETP.GE.AND P0, PT, R5, R4, PT ;  /* 0x000000040500720c */ /* 0x000fe20003f06270 */
[----:B------:R-:W-:Y:S01]  /*15b0*/  IMAD R13, R92, c[0x0][0x1a4], R13 ;  /* 0x000069005c0d7a24 */ /* 0x000fe200078e020d */
[----:B------:R-:W-:Y:S01]  /*15c0*/  LEA R26, P3, R16, R40, 0x7 ;  /* 0x00000028101a7211 */ /* 0x000fe200078638ff */
[----:B------:R1:W-:Y:S01]  /*15d0*/  @!P1 LDGSTS.E.BYPASS.LTC128B.128 [R180+0x7800], [R22.64] ;  /* 0x0780000016b49fae */ /* 0x0003e2000b901d48 */
[----:B------:R-:W-:Y:S01]  /*15e0*/  IMAD.IADD R38, R41, 0x1, R9 ;  /* 0x0000000129267824 */ /* 0x000fe200078e0209 */
[----:B------:R-:W-:Y:S01]  /*15f0*/  ISETP.GE.AND P1, PT, R32, R4, PT ;  /* 0x000000042000720c */ /* 0x000fe20003f26270 */
[----:B------:R-:W-:Y:S01]  /*1600*/  IMAD.IADD R13, R17, 0x1, R13 ;  /* 0x00000001110d7824 */ /* 0x000fe200078e020d */
[----:B------:R-:W0:Y:S01]  /*1610*/  LDGDEPBAR ;  /* 0x00000000000079af */ /* 0x000e220000000000 */
[----:B------:R-:W-:-:S02]  /*1620*/  IMAD.MOV.U32 R28, RZ, RZ, c[0x0][0x1a0] ;  /* 0x00006800ff1c7624 */ /* 0x000fc400078e00ff */
[----:B------:R-:W-:Y:S01]  /*1630*/  IMAD.MOV.U32 R29, RZ, RZ, c[0x0][0x1a4] ;  /* 0x00006900ff1d7624 */ /* 0x000fe200078e00ff */
[----:B------:R-:W-:Y:S01]  /*1640*/  LEA.HI.X R27, R16, R38, R13, 0x7, P3 ;  /* 0x00000026101b7211 */ /* 0x000fe200018f3c0d */
[C---:B------:R-:W-:Y:S01]  /*1650*/  IMAD.WIDE.U32 R16, R28.reuse, 0x20, RZ ;  /* 0x000000201c107825 */ /* 0x040fe200078e00ff */
[----:B------:R-:W-:Y:S01]  /*1660*/  @!P0 LEA R12, P3, R28, R26, 0x4 ;  /* 0x0000001a1c0c8211 */ /* 0x000fe200078620ff */
[----:B------:R-:W-:Y:S01]  /*1670*/  STL [R1+0x18], R38 ;  /* 0x0000182601007387 */ /* 0x000fe20000100800 */
[----:B------:R-:W-:Y:S01]  /*1680*/  LEA.HI R13, R10, R91, RZ, 0x4 ;  /* 0x0000005b0a0d7211 */ /* 0x000fe200078f20ff */
[C---:B------:R-:W-:Y:S01]  /*1690*/  IMAD.SHL.U32 R11, R29.reuse, 0x20, RZ ;  /* 0x000000201d0b7824 */ /* 0x040fe200078e00ff */
[----:B------:R-:W-:Y:S01]  /*16a0*/  @!P0 LEA.HI.X R9, R28, R27, R29, 0x4, P3 ;  /* 0x0000001b1c098211 */ /* 0x000fe200018f241d */
[----:B------:R-:W-:Y:S01]  /*16b0*/  @!P5 IMAD R2, R29, 0x30, RZ ;  /* 0x000000301d02d824 */ /* 0x000fe200078e02ff */
[----:B----4-:R-:W-:Y:S01]  /*16c0*/  @!P0 LEA R18, P3, R12, c[0x0][0x170], 0x1 ;  /* 0x00005c000c128a11 */ /* 0x010fe200078608ff */
[----:B------:R-:W-:Y:S01]  /*16d0*/  @!P5 IMAD.WIDE.U32 R14, R28, 0x30, R26 ;  /* 0x000000301c0ed825 */ /* 0x000fe200078e001a */
[----:B------:R-:W-:-:S02]  /*16e0*/  @!P6 IADD3 R5, P2, R26, R16, RZ ;  /* 0x000000101a05e210 */ /* 0x000fc40007f5e0ff */
[----:B------:R-:W-:Y:S01]  /*16f0*/  @!P0 LEA.HI.X R19, R12, c[0x0][0x174], R9, 0x1, P3 ;  /* 0x00005d000c138a11 */ /* 0x000fe200018f0c09 */
[----:B------:R-:W-:Y:S01]  /*1700*/  @!P5 IMAD.IADD R2, R15, 0x1, R2 ;  /* 0x000000010f02d824 */ /* 0x000fe200078e0202 */
[----:B------:R-:W-:Y:S02]  /*1710*/  @!P6 IADD3.X R0, R27, R17, R11, P2, !PT ;  /* 0x000000111b00e210 */ /* 0x000fe400017fe40b */
[----:B--2---:R-:W-:Y:S02]  /*1720*/  @!P6 LEA R24, P3, R5, c[0x0][0x170], 0x1 ;  /* 0x00005c000518ea11 */ /* 0x004fe400078608ff */
[----:B------:R-:W-:Y:S01]  /*1730*/  @!P1 LEA R16, P4, R26, c[0x0][0x170], 0x1 ;  /* 0x00005c001a109a11 */ /* 0x000fe200078808ff */
[----:B------:R-:W-:-:S04]  /*1740*/  DEPBAR.LE SB0, 0x0 ;  /* 0x000080000000791a */ /* 0x000fc80000000000 */
[----:B------:R-:W-:Y:S01]  /*1750*/  BAR.SYNC.DEFER_BLOCKING 0x0 ;  /* 0x0000000000007b1d */ /* 0x000fe20000010000 */
[----:B------:R-:W-:Y:S02]  /*1760*/  @!P6 LEA.HI.X R25, R5, c[0x0][0x174], R0, 0x1, P3 ;  /* 0x00005d000519ea11 */ /* 0x000fe400018f0c00 */
[----:B------:R-:W-:Y:S02]  /*1770*/  LOP3.LUT R0, R13, 0xfffffff0, RZ, 0xc0, !PT ;  /* 0xfffffff00d007812 */ /* 0x000fe400078ec0ff */
[----:B------:R-:W-:Y:S02]  /*1780*/  @!P1 LEA.HI.X R17, R26, c[0x0][0x174], R27, 0x1, P4 ;  /* 0x00005d001a119a11 */ /* 0x000fe400020f0c1b */
[-C--:B------:R-:W-:Y:S01]  /*1790*/  ISETP.GE.AND P4, PT, R47, R4.reuse, PT ;  /* 0x000000042f00720c */ /* 0x080fe20003f86270 */
[----:B------:R-:W-:Y:S01]  /*17a0*/  IMAD.IADD R5, R91, 0x1, -R0 ;  /* 0x000000015b057824 */ /* 0x000fe200078e0a00 */
[----:B-1----:R-:W-:Y:S02]  /*17b0*/  @!P5 LEA R22, P2, R14, c[0x0][0x170], 0x1 ;  /* 0x00005c000e16da11 */ /* 0x002fe400078408ff */
[----:B------:R-:W-:-:S02]  /*17c0*/  ISETP.GE.AND P3, PT, R46, R4, PT ;  /* 0x000000042e00720c */ /* 0x000fc40003f66270 */
[----:B------:R-:W-:Y:S02]  /*17d0*/  SHF.R.S32.HI R12, RZ, 0x4, R13 ;  /* 0x00000004ff0c7819 */ /* 0x000fe4000001140d */
[----:B------:R-:W-:Y:S02]  /*17e0*/  @!P5 LEA.HI.X R23, R14, c[0x0][0x174], R2, 0x1, P2 ;  /* 0x00005d000e17da11 */ /* 0x000fe400010f0c02 */
[----:B------:R-:W-:Y:S02]  /*17f0*/  ISETP.GE.AND P2, PT, R45, R4, PT ;  /* 0x000000042d00720c */ /* 0x000fe40003f46270 */
[----:B------:R-:W-:Y:S02]  /*1800*/  SHF.R.S32.HI R2, RZ, 0x1f, R5 ;  /* 0x0000001fff027819 */ /* 0x000fe40000011405 */
[----:B------:R-:W-:Y:S02]  /*1810*/  LEA.HI R13, R13, R12, RZ, 0x1 ;  /* 0x0000000c0d0d7211 */ /* 0x000fe400078f08ff */
[----:B------:R-:W-:Y:S01]  /*1820*/  LEA.HI R2, R2, R5, RZ, 0x3 ;  /* 0x0000000502027211 */ /* 0x000fe200078f18ff */
[----:B------:R-:W-:Y:S01]  /*1830*/  @P1 STS.128 [R180+0x8000], RZ ;  /* 0x008000ffb4001388 */ /* 0x000fe20000000c00 */
[----:B------:R-:W-:Y:S01]  /*1840*/  LOP3.LUT R13, R13, 0xfffffffe, RZ, 0xc0, !PT ;  /* 0xfffffffe0d0d7812 */ /* 0x000fe200078ec0ff */
[----:B------:R-:W-:Y:S01]  /*1850*/  @!P3 IMAD R0, R29, 0x50, RZ ;  /* 0x000000501d00b824 */ /* 0x000fe200078e02ff */
[----:B------:R-:W-:Y:S01]  /*1860*/  LEA.HI R10, R10, R91, RZ, 0x5 ;  /* 0x0000005b0a0a7211 */ /* 0x000fe200078f28ff */
[----:B------:R-:W-:Y:S01]  /*1870*/  @!PT LDS RZ, [RZ] ;  /* 0x00000000fffff984 */ /* 0x000fe20000000800 */
[----:B------:R-:W-:Y:S01]  /*1880*/  @!PT LDS RZ, [RZ] ;  /* 0x00000000fffff984 */ /* 0x000fe20000000800 */
[----:B------:R-:W-:Y:S01]  /*1890*/  @!PT LDS RZ, [RZ] ;  /* 0x00000000fffff984 */ /* 0x000fe20000000800 */
[----:B------:R1:W-:Y:S01]  /*18a0*/  @!P1 LDGSTS.E.BYPASS.LTC128B.128 [R180+0x8000], [R16.64] ;  /* 0x0800000010b49fae */ /* 0x0003e2000b901d48 */
[----:B------:R-:W-:Y:S01]  /*18b0*/  ISETP.GE.AND P1, PT, R44, R4, PT ;  /* 0x000000042c00720c */ /* 0x000fe20003f26270 */
[----:B------:R-:W-:Y:S01]  /*18c0*/  IMAD.IADD R13, R12, 0x1, -R13 ;  /* 0x000000010c0d7824 */ /* 0x000fe200078e0a0d */
[----:B------:R-:W-:Y:S01]  /*18d0*/  LOP3.LUT R4, R2, 0xfffffff8, RZ, 0xc0, !PT ;  /* 0xfffffff802047812 */ /* 0x000fe200078ec0ff */
[----:B------:R-:W-:Y:S01]  /*18e0*/  @P0 STS.128 [R180+0x8800], RZ ;  /* 0x008800ffb4000388 */ /* 0x000fe20000000c00 */
[----:B------:R-:W-:Y:S01]  /*18f0*/  IMAD.SHL.U32 R12, R32, 0x8, RZ ;  /* 0x00000008200c7824 */ /* 0x000fe200078e00ff */
[----:B------:R-:W-:Y:S01]  /*1900*/  SHF.R.S32.HI R10, RZ, 0x5, R10 ;  /* 0x00000005ff0a7819 */ /* 0x000fe2000001140a */
[----:B------:R-:W-:Y:S01]  /*1910*/  @!P2 IMAD.MOV.U32 R32, RZ, RZ, R26 ;  /* 0x000000ffff20a224 */ /* 0x000fe200078e001a */
[----:B------:R-:W-:Y:S01]  /*1920*/  @!PT LDS RZ, [RZ] ;  /* 0x00000000fffff984 */ /* 0x000fe20000000800 */
[----:B------:R-:W-:Y:S01]  /*1930*/  @!PT LDS RZ, [RZ] ;  /* 0x00000000fffff984 */ /* 0x000fe20000000800 */
[----:B------:R-:W-:Y:S01]  /*1940*/  @!PT LDS RZ, [RZ] ;  /* 0x00000000fffff984 */ /* 0x000fe20000000800 */
[----:B------:R2:W-:Y:S01]  /*1950*/  @!P0 LDGSTS.E.BYPASS.LTC128B.128 [R180+0x8800], [R18.64] ;  /* 0x0880000012b48fae */ /* 0x0005e2000b901d48 */
[----:B------:R-:W-:Y:S01]  /*1960*/  @!P4 LEA R14, P0, R28, R26, 0x6 ;  /* 0x0000001a1c0ec211 */ /* 0x000fe200078030ff */
[----:B------:R-:W-:-:S02]  /*1970*/  @!P2 IMAD.MOV.U32 R33, RZ, RZ, R27 ;  /* 0x000000ffff21a224 */ /* 0x000fc400078e001b */
[----:B------:R-:W-:Y:S01]  /*1980*/  IMAD.IADD R4, R5, 0x1, -R4 ;  /* 0x0000000105047824 */ /* 0x000fe200078e0a04 */
[----:B------:R-:W-:Y:S01]  /*1990*/  @!P4 LEA.HI.X R9, R28, R27, R29, 0x6, P0 ;  /* 0x0000001b1c09c211 */ /* 0x000fe200000f341d */
[----:B------:R-:W-:Y:S01]  /*19a0*/  @!P2 IMAD R5, R29, 0x60, RZ ;  /* 0x000000601d05a824 */ /* 0x000fe200078e02ff */
[----:B------:R-:W-:Y:S01]  /*19b0*/  @!P4 LEA R20, P0, R14, c[0x0][0x170], 0x1 ;  /* 0x00005c000e14ca11 */ /* 0x000fe200078008ff */
[----:B------:R-:W-:Y:S01]  /*19c0*/  @!P2 IMAD.WIDE.U32 R32, R28, 0x60, R32 ;  /* 0x000000601c20a825 */ /* 0x000fe200078e0020 */
[----:B------:R-:W-:Y:S02]  /*19d0*/  @P6 STS.128 [R180+0x9000], RZ ;  /* 0x009000ffb4006388 */ /* 0x000fe40000000c00 */
[----:B------:R-:W-:Y:S01]  /*19e0*/  @!P4 LEA.HI.X R21, R14, c[0x0][0x174], R9, 0x1, P0 ;  /* 0x00005d000e15ca11 */ /* 0x000fe200000f0c09 */
[----:B------:R-:W-:Y:S01]  /*19f0*/  IMAD.SHL.U32 R9, R8, 0x40, RZ ;  /* 0x0000004008097824 */ /* 0x000fe200078e00ff */
[----:B------:R-:W-:Y:S01]  /*1a00*/  @!PT LDS RZ, [RZ] ;  /* 0x00000000fffff984 */ /* 0x000fe20000000800 */
[----:B------:R-:W-:Y:S01]  /*1a10*/  @!PT LDS RZ, [RZ] ;  /* 0x00000000fffff984 */ /* 0x000fe20000000800 */
[----:B------:R-:W-:Y:S01]  /*1a20*/  @!PT LDS RZ, [RZ] ;  /* 0x00000000fffff984 */ /* 0x000fe20000000800 */
[----:B------:R4:W-:Y:S01]  /*1a30*/  @!P6 LDGSTS.E.BYPASS.LTC128B.128 [R180+0x9000], [R24.64] ;  /* 0x0900000018b4efae */ /* 0x0009e2000b901d48 */
[----:B------:R-:W-:-:S02]  /*1a40*/  IMAD.SHL.U32 R14, R4, 0x40, RZ ;  /* 0x00000040040e7824 */ /* 0x000fc400078e00ff */
[----:B------:R-:W-:Y:S01]  /*1a50*/  @!P2 IMAD.IADD R5, R33, 0x1, R5 ;  /* 0x000000012105a824 */ /* 0x000fe200078e0205 */
[----:B------:R-:W-:Y:S01]  /*1a60*/  LOP3.LUT R9, R9, 0x1c0, RZ, 0xc0, !PT ;  /* 0x000001c009097812 */ /* 0x000fe200078ec0ff */
[----:B------:R-:W-:Y:S01]  /*1a70*/  IMAD.SHL.U32 R11, R13, 0x8, RZ ;  /* 0x000000080d0b7824 */ /* 0x000fe200078e00ff */
[----:B------:R-:W-:Y:S01]  /*1a80*/  LOP3.LUT R14, R14, 0x1c0, RZ, 0xc0, !PT ;  /* 0x000001c00e0e7812 */ /* 0x000fe200078ec0ff */
[----:B-1----:R-:W-:Y:S01]  /*1a90*/  @!P3 IMAD.MOV.U32 R16, RZ, RZ, R26 ;  /* 0x000000ffff10b224 */ /* 0x002fe200078e001a */
[----:B------:R-:W-:Y:S01]  /*1aa0*/  LOP3.LUT R12, R9, 0x8, R12, 0xf8, !PT ;  /* 0x00000008090c7812 */ /* 0x000fe200078ef80c */
[----:B------:R-:W-:Y:S01]  /*1ab0*/  @!P3 IMAD.MOV.U32 R17, RZ, RZ, R27 ;  /* 0x000000ffff11b224 */ /* 0x000fe200078e001b */
[----:B------:R-:W-:Y:S01]  /*1ac0*/  LOP3.LUT R11, R14, 0x8, R11, 0xf8, !PT ;  /* 0x000000080e0b7812 */ /* 0x000fe200078ef80b */
[C---:B------:R-:W-:Y:S01]  /*1ad0*/  @!P1 IMAD.WIDE.U32 R26, R28.reuse, 0x70, R26 ;  /* 0x000000701c1a9825 */ /* 0x040fe200078e001a */
[----:B------:R-:W-:Y:S01]  /*1ae0*/  SHF.R.U32.HI R88, RZ, 0x3, R14 ;  /* 0x00000003ff587819 */ /* 0x000fe2000001160e */
[----:B------:R-:W-:Y:S01]  /*1af0*/  @P5 STS.128 [R180+0x9800], RZ ;  /* 0x009800ffb4005388 */ /* 0x000fe20000000c00 */
[----:B------:R-:W-:Y:S01]  /*1b00*/  SHF.R.U32.HI R9, RZ, 0x3, R9 ;  /* 0x00000003ff097819 */ /* 0x000fe20000011609 */
[----:B------:R-:W-:Y:S01]  /*1b10*/  @!P3 IMAD.WIDE.U32 R16, R28, 0x50, R16 ;  /* 0x000000501c10b825 */ /* 0x000fe200078e0010 */
[----:B------:R-:W-:Y:S01]  /*1b20*/  LOP3.LUT R88, R11, R88, RZ, 0x3c, !PT ;  /* 0x000000580b587212 */ /* 0x000fe200078e3cff */
[----:B------:R-:W-:Y:S01]  /*1b30*/  @!PT LDS RZ, [RZ] ;  /* 0x00000000fffff984 */ /* 0x000fe20000000800 */
[----:B------:R-:W-:Y:S01]  /*1b40*/  @!PT LDS RZ, [RZ] ;  /* 0x00000000fffff984 */ /* 0x000fe20000000800 */
[----:B------:R-:W-:Y:S01]  /*1b50*/  @!PT LDS RZ, [RZ] ;  /* 0x00000000fffff984 */ /* 0x000fe20000000800 */
[----:B------:R1:W-:Y:S01]  /*1b60*/  @!P5 LDGSTS.E.BYPASS.LTC128B.128 [R180+0x9800], [R22.64] ;  /* 0x0980000016b4dfae */ /* 0x0003e2000b901d48 */
[----:B------:R-:W-:Y:S01]  /*1b70*/  LOP3.LUT R12, R12, R9, RZ, 0x3c, !PT ;  /* 0x000000090c0c7212 */ /* 0x000fe200078e3cff */
[----:B------:R-:W-:Y:S01]  /*1b80*/  @!P3 IMAD.IADD R0, R17, 0x1, R0 ;  /* 0x000000011100b824 */ /* 0x000fe200078e0200 */
[----:B--2---:R-:W-:Y:S01]  /*1b90*/  @!P3 LEA R18, P0, R16, c[0x0][0x170], 0x1 ;  /* 0x00005c001012ba11 */ /* 0x004fe200078008ff */
[----:B------:R-:W-:Y:S01]  /*1ba0*/  IMAD.SHL.U32 R89, R2, 0x40, RZ ;  /* 0x0000004002597824 */ /* 0x000fe200078e00ff */
[----:B------:R-:W-:Y:S01]  /*1bb0*/  @P4 STS.128 [R180+0xa000], RZ ;  /* 0x00a000ffb4004388 */ /* 0x000fe20000000c00 */
[----:B------:R-:W-:Y:S01]  /*1bc0*/  IMAD.SHL.U32 R91, R91, 0x2, RZ ;  /* 0x000000025b5b7824 */ /* 0x000fe200078e00ff */
[----:B------:R-:W-:Y:S01]  /*1bd0*/  @!P3 LEA.HI.X R19, R16, c[0x0][0x174], R0, 0x1, P0 ;  /* 0x00005d001013ba11 */ /* 0x000fe200000f0c00 */
[----:B------:R-:W-:Y:S01]  /*1be0*/  @!P1 IMAD R0, R29, 0x70, RZ ;  /* 0x000000701d009824 */ /* 0x000fe200078e02ff */
[----:B------:R-:W-:Y:S01]  /*1bf0*/  @!P2 LEA R16, P0, R32, c[0x0][0x170], 0x1 ;  /* 0x00005c002010aa11 */ /* 0x000fe200078008ff */
[----:B------:R-:W-:Y:S01]  /*1c00*/  @!PT LDS RZ, [RZ] ;  /* 0x00000000fffff984 */ /* 0x000fe20000000800 */
[----:B------:R-:W-:Y:S01]  /*1c10*/  @!PT LDS RZ, [RZ] ;  /* 0x00000000fffff984 */ /* 0x000fe20000000800 */
[----:B------:R-:W-:Y:S01]  /*1c20*/  @!PT LDS RZ, [RZ] ;  /* 0x00000000fffff984 */ /* 0x000fe20000000800 */
[----:B------:R1:W-:Y:S01]  /*1c30*/  @!P4 LDGSTS.E.BYPASS.LTC128B.128 [R180+0xa000], [R20.64] ;  /* 0x0a00000014b4cfae */ /* 0x0003e2000b901d48 */
[----:B------:R-:W-:-:S02]  /*1c40*/  LOP3.LUT R89, R89, 0xfffffe00, RZ, 0xc0, !PT ;  /* 0xfffffe0059597812 */ /* 0x000fc400078ec0ff */
[----:B------:R-:W-:Y:S01]  /*1c50*/  @!P2 LEA.HI.X R17, R32, c[0x0][0x174], R5, 0x1, P0 ;  /* 0x00005d002011aa11 */ /* 0x000fe200000f0c05 */
[----:B------:R-:W-:Y:S01]  /*1c60*/  @!P1 IMAD.IADD R5, R27, 0x1, R0 ;  /* 0x000000011b059824 */ /* 0x000fe200078e0200 */
[C---:B------:R-:W-:Y:S01]  /*1c70*/  @!P1 LEA R14, P0, R26.reuse, c[0x0][0x170], 0x1 ;  /* 0x00005c001a0e9a11 */ /* 0x040fe200078008ff */
[----:B------:R-:W-:Y:S01]  /*1c80*/  IMAD R0, R13, 0x200, R12 ;  /* 0x000002000d007824 */ /* 0x000fe200078e020c */
[----:B------:R-:W-:Y:S01]  /*1c90*/  @P3 STS.128 [R180+0xa800], RZ ;  /* 0x00a800ffb4003388 */ /* 0x000fe20000000c00 */
[----:B------:R-:W-:Y:S01]  /*1ca0*/  LOP3.LUT R91, R91, 0x6, RZ, 0xc0, !PT ;  /* 0x000000065b5b7812 */ /* 0x000fe200078ec0ff */
[----:B------:R-:W-:Y:S01]  /*1cb0*/  IMAD.IADD R252, R89, 0x1, R88 ;  /* 0x0000000159fc7824 */ /* 0x000fe200078e0258 */
[----:B------:R-:W-:Y:S01]  /*1cc0*/  @!P1 LEA.HI.X R15, R26, c[0x0][0x174], R5, 0x1, P0 ;  /* 0x00005d001a0f9a11 */ /* 0x000fe200000f0c05 */
[----:B------:R-:W-:Y:S01]  /*1cd0*/  IMAD R5, R10, 0x400, R89 ;  /* 0x000004000a057824 */ /* 0x000fe200078e0259 */
[----:B------:R-:W-:Y:S01]  /*1ce0*/  @!PT LDS RZ, [RZ] ;  /* 0x00000000fffff984 */ /* 0x000fe20000000800 */
[----:B------:R-:W-:Y:S01]  /*1cf0*/  @!PT LDS RZ, [RZ] ;  /* 0x00000000fffff984 */ /* 0x000fe20000000800 */
[----:B------:R-:W-:Y:S01]  /*1d00*/  @!PT LDS RZ, [RZ] ;  /* 0x00000000fffff984 */ /* 0x000fe20000000800 */
[----:B------:R2:W-:Y:S01]  /*1d10*/  @!P3 LDGSTS.E.BYPASS.LTC128B.128 [R180+0xa800], [R18.64] ;  /* 0x0a80000012b4bfae */ /* 0x0005e2000b901d48 */
[----:B------:R-:W-:-:S02]  /*1d20*/  IMAD.SHL.U32 R159, R0, 0x2, RZ ;  /* 0x00000002009f7824 */ /* 0x000fc400078e00ff */
[----:B------:R-:W-:Y:S01]  /*1d30*/  IMAD.IADD R2, R88, 0x1, R5 ;  /* 0x0000000158027824 */ /* 0x000fe200078e0205 */
[----:B------:R-:W-:Y:S01]  /*1d40*/  @P2 STS.128 [R180+0xb000], RZ ;  /* 0x00b000ffb4002388 */ /* 0x000fe20000000c00 */
[----:B------:R-:W-:Y:S01]  /*1d50*/  IMAD.MOV.U32 R0, RZ, RZ, 0x20 ;  /* 0x00000020ff007424 */ /* 0x000fe200078e00ff */
[C---:B------:R-:W-:Y:S01]  /*1d60*/  IADD3 R182, R159.reuse, 0x4040, RZ ;  /* 0x000040409fb67810 */ /* 0x040fe20007ffe0ff */
[----:B------:R-:W-:Y:S01]  /*1d70*/  IMAD.SHL.U32 R48, R2, 0x2, RZ ;  /* 0x0000000202307824 */ /* 0x000fe200078e00ff */
[----:B------:R-:W-:Y:S01]  /*1d80*/  @!PT LDS RZ, [RZ] ;  /* 0x00000000fffff984 */ /* 0x000fe20000000800 */
[----:B------:R-:W-:Y:S01]  /*1d90*/  @!PT LDS RZ, [RZ] ;  /* 0x00000000fffff984 */ /* 0x000fe20000000800 */
[----:B------:R-:W-:Y:S01]  /*1da0*/  @!PT LDS RZ, [RZ] ;  /* 0x00000000fffff984 */ /* 0x000fe20000000800 */
[----:B------:R2:W-:Y:S01]  /*1db0*/  @!P2 LDGSTS.E.BYPASS.LTC128B.128 [R180+0xb000], [R16.64] ;  /* 0x0b00000010b4afae */ /* 0x0005e2000b901d48 */
[----:B------:R-:W-:Y:S01]  /*1dc0*/  IADD3 R2, R159, 0x4000, RZ ;  /* 0x000040009f027810 */ /* 0x000fe20007ffe0ff */
[----:B------:R-:W-:Y:S02]  /*1dd0*/  IMAD R91, R92, 0x80, R91 ;  /* 0x000000805c5b7824 */ /* 0x000fe400078e025b */
[----:B------:R-:W-:Y:S04]  /*1de0*/  @P1 STS.128 [R180+0xb800], RZ ;  /* 0x00b800ffb4001388 */ /* 0x000fe80000000c00 */
[----:B------:R-:W-:Y:S01]  /*1df0*/  @!PT LDS RZ, [RZ] ;  /* 0x00000000fffff984 */ /* 0x000fe20000000800 */
[----:B------:R-:W-:Y:S01]  /*1e00*/  @!PT LDS RZ, [RZ] ;  /* 0x00000000fffff984 */ /* 0x000fe20000000800 */
[----:B------:R-:W-:Y:S01]  /*1e10*/  @!PT LDS RZ, [RZ] ;  /* 0x00000000fffff984 */ /* 0x000fe20000000800 */
[----:B------:R1:W-:Y:S01]  /*1e20*/  @!P1 LDGSTS.E.BYPASS.LTC128B.128 [R180+0xb800], [R14.64] ;  /* 0x0b8000000eb49fae */ /* 0x0003e2000b901d48 */
[----:B------:R-:W-:Y:S01]  /*1e30*/  R2P PR, R4, 0x6 ;  /* 0x0000000604007804 */ /* 0x000fe20000000000 */
[----:B------:R-:W-:-:S02]  /*1e40*/  IMAD.MOV.U32 R4, RZ, RZ, 0x10 ;  /* 0x00000010ff047424 */ /* 0x000fc400078e00ff */
[----:B------:R-:W-:Y:S02]  /*1e50*/  LDSM.16.M88.4 R40, [R48] ;  /* 0x000000003028783b */ /* 0x000fe40000000200 */
[----:B------:R-:W-:Y:S02]  /*1e60*/  SEL R5, R0, 0xffffffe0, !P2 ;  /* 0xffffffe000057807 */ /* 0x000fe40005000000 */
[----:B------:R-:W2:Y:S01]  /*1e70*/  LDSM.16.M88.4 R56, [R159+0x4000] ;  /* 0x004000009f38783b */ /* 0x000ea20000000200 */
[----:B------:R-:W-:Y:S02]  /*1e80*/  SEL R4, R4, 0xfffffff0, !P1 ;  /* 0xfffffff004047807 */ /* 0x000fe40004800000 */
[----:B------:R-:W-:Y:S01]  /*1e90*/  R2P PR, R8, 0x6 ;  /* 0x0000000608007804 */ /* 0x000fe20000000000 */
[----:B-----5:R-:W5:Y:S01]  /*1ea0*/  LDSM.16.M88.4 R36, [R48+0x2000] ;  /* 0x002000003024783b */ /* 0x020f620000000200 */
[--C-:B------:R-:W-:Y:S01]  /*1eb0*/  IMAD R8, R5, 0x2, R48.reuse ;  /* 0x0000000205087824 */ /* 0x100fe200078e0230 */
[----:B------:R-:W-:Y:S01]  /*1ec0*/  ISETP.GE.AND P4, PT, R91, R90, PT ;  /* 0x0000005a5b00720c */ /* 0x000fe20003f86270 */
[----:B------:R-:W-:Y:S01]  /*1ed0*/  IMAD R49, R4, 0x2, R48 ;  /* 0x0000000204317824 */ /* 0x000fe200078e0230 */
[----:B------:R-:W-:Y:S01]  /*1ee0*/  SEL R0, R0, 0xffffffe0, !P1 ;  /* 0xffffffe000007807 */ /* 0x000fe20004800000 */
[----:B------:R-:W-:Y:S04]  /*1ef0*/  STL [R1+0x14], R48 ;  /* 0x0000143001007387 */ /* 0x000fe80000100800 */
[----:B------:R-:W-:Y:S01]  /*1f00*/  IMAD.IADD R251, R159, 0x1, R0 ;  /* 0x000000019ffb7824 */ /* 0x000fe200078e0200 */
[----:B---3--:R-:W-:Y:S02]  /*1f10*/  LDSM.16.M88.4 R32, [R49] ;  /* 0x000000003120783b */ /* 0x008fe40000000200 */
[----:B------:R-:W-:Y:S01]  /*1f20*/  @P2 IADD3 R182, R2, -0x40, RZ ;  /* 0xffffffc002b62810 */ /* 0x000fe20007ffe0ff */
[----:B------:R-:W-:Y:S01]  /*1f30*/  IMAD R2, R4, 0x2, R8 ;  /* 0x0000000204027824 */ /* 0x000fe200078e0208 */
[----:B------:R-:W3:Y:S02]  /*1f40*/  LDSM.16.M88.4 R44, [R251+0x4000] ;  /* 0x00400000fb2c783b */ /* 0x000ee40000000200 */
[----:B------:R-:W-:Y:S01]  /*1f50*/  IADD3 R247, R182, 0x800, RZ ;  /* 0x00000800b6f77810 */ /* 0x000fe20007ffe0ff */
[----:B------:R-:W-:Y:S01]  /*1f60*/  IMAD.IADD R198, R0, 0x1, R182 ;  /* 0x0000000100c67824 */ /* 0x000fe200078e02b6 */
[----:B----4-:R-:W4:Y:S01]  /*1f70*/  LDSM.16.M88.4 R24, [R49+0x2000] ;  /* 0x002000003118783b */ /* 0x010f220000000200 */
[----:B------:R-:W-:-:S02]  /*1f80*/  IADD3 R246, R182, 0x1000, RZ ;  /* 0x00001000b6f67810 */ /* 0x000fc40007ffe0ff */
[C---:B------:R-:W-:Y:S01]  /*1f90*/  IADD3 R245, R182.reuse, 0x1800, RZ ;  /* 0x00001800b6f57810 */ /* 0x040fe20007ffe0ff */
[----:B------:R-:W-:Y:S01]  /*1fa0*/  LDSM.16.M88.4 R80, [R182] ;  /* 0x00000000b650783b */ /* 0x000fe20000000200 */
[C---:B------:R-:W-:Y:S02]  /*1fb0*/  IADD3 R244, R182.reuse, 0x2000, RZ ;  /* 0x00002000b6f47810 */ /* 0x040fe40007ffe0ff */
[C---:B------:R-:W-:Y:S01]  /*1fc0*/  IADD3 R203, R182.reuse, 0x2800, RZ ;  /* 0x00002800b6cb7810 */ /* 0x040fe20007ffe0ff */
[----:B-1----:R-:W1:Y:S01]  /*1fd0*/  LDSM.16.M88.4 R20, [R8] ;  /* 0x000000000814783b */ /* 0x002e620000000200 */
[C---:B------:R-:W-:Y:S02]  /*1fe0*/  IADD3 R202, R182.reuse, 0x3000, RZ ;  /* 0x00003000b6ca7810 */ /* 0x040fe40007ffe0ff */
[----:B------:R-:W-:Y:S01]  /*1ff0*/  IADD3 R200, R182, 0x3800, RZ ;  /* 0x00003800b6c87810 */ /* 0x000fe20007ffe0ff */
[----:B--2---:R-:W2:Y:S04]  /*2000*/  LDSM.16.M88.4 R16, [R8+0x2000] ;  /* 0x002000000810783b */ /* 0x004ea80000000200 */
[----:B------:R-:W-:Y:S01]  /*2010*/  STL [R1+0x10], R159 ;  /* 0x0000109f01007387 */ /* 0x000fe20000100800 */
[-C--:B------:R-:W-:Y:S03]  /*2020*/  HMMA.16816.F32.BF16 R76, R40, R56.reuse, RZ ;  /* 0x00000038284c723c */ /* 0x080fe600000418ff */
[----:B------:R-:W-:Y:S04]  /*2030*/  STL [R1+0xc], R49 ;  /* 0x00000c3101007387 */ /* 0x000fe80000100800 */
[----:B------:R-:W-:Y:S01]  /*2040*/  LDSM.16.M88.4 R48, [R198] ;  /* 0x00000000c630783b */ /* 0x000fe20000000200 */
[----:B-----5:R-:W-:Y:S03]  /*2050*/  HMMA.16816.F32.BF16 R52, R36, R56, RZ ;  /* 0x000000382434723c */ /* 0x020fe600000418ff */
[----:B------:R-:W5:Y:S04]  /*2060*/  LDSM.16.M88.4 R12, [R2] ;  /* 0x00000000020c783b */ /* 0x000f680000000200 */
[----:B------:R-:W2:Y:S01]  /*2070*/  LDSM.16.M88.4 R68, [R159+0x4800] ;  /* 0x004800009f44783b */ /* 0x000ea20000000200 */
[----:B------:R-:W-:Y:S03]  /*2080*/  HMMA.16816.F32.BF16 R60, R40, R58, RZ ;  /* 0x0000003a283c723c */ /* 0x000fe600000418ff */
[----:B------:R-:W-:Y:S04]  /*2090*/  STL [R1+0x4], R182 ;  /* 0x000004b601007387 */ /* 0x000fe80000100800 */
[----:B------:R-:W-:Y:S01]  /*20a0*/  STL [R1+0x8], R8 ;  /* 0x0000080801007387 */ /* 0x000fe20000100800 */
[----:B---3--:R-:W-:Y:S03]  /*20b0*/  HMMA.16816.F32.BF16 R76, R32, R44, R76 ;  /* 0x0000002c204c723c */ /* 0x008fe6000004184c */
[----:B------:R-:W3:Y:S04]  /*20c0*/  LDSM.16.M88.4 R8, [R2+0x2000] ;  /* 0x002000000208783b */ /* 0x000ee80000000200 */
[----:B------:R-:W2:Y:S01]  /*20d0*/  LDSM.16.M88.4 R64, [R251+0x4800] ;  /* 0x00480000fb40783b */ /* 0x000ea20000000200 */
[----:B------:R-:W-:Y:S03]  /*20e0*/  HMMA.16816.F32.BF16 R56, R36, R58, RZ ;  /* 0x0000003a2438723c */ /* 0x000fe600000418ff */
[----:B------:R-:W3:Y:S04]  /*20f0*/  LDSM.16.M88.4 R84, [R182+0x800] ;  /* 0x00080000b654783b */ /* 0x000ee80000000200 */
[----:B------:R2:W-:Y:S01]  /*2100*/  STL [R1], R2 ;  /* 0x0000000201007387 */ /* 0x0005e20000100800 */
[----:B----4-:R-:W-:Y:S03]  /*2110*/  HMMA.16816.F32.BF16 R52, R24, R44, R52 ;  /* 0x0000002c1834723c */ /* 0x010fe60000041834 */
[----:B------:R-:W0:Y:S05]  /*2120*/  LDGDEPBAR ;  /* 0x00000000000079af */ /* 0x000e2a0000000000 */
[----:B-1----:R-:W-:Y:S08]  /*2130*/  HMMA.16816.F32.BF16 R76, R20, R80, R76 ;  /* 0x00000050144c723c */ /* 0x002ff0000004184c */
[-C--:B------:R-:W-:Y:S08]  /*2140*/  HMMA.16816.F32.BF16 R60, R32, R46.reuse, R60 ;  /* 0x0000002e203c723c */ /* 0x080ff0000004183c */
[----:B------:R-:W-:Y:S08]  /*2150*/  HMMA.16816.F32.BF16 R56, R24, R46, R56 ;  /* 0x0000002e1838723c */ /* 0x000ff00000041838 */
[----:B--2---:R-:W-:Y:S08]  /*2160*/  HMMA.16816.F32.BF16 R52, R16, R80, R52 ;  /* 0x000000501034723c */ /* 0x004ff00000041834 */
[----:B-----5:R-:W-:Y:S08]  /*2170*/  HMMA.16816.F32.BF16 R76, R12, R48, R76 ;  /* 0x000000300c4c723c */ /* 0x020ff0000004184c */
[----:B------:R-:W-:Y:S08]  /*2180*/  HMMA.16816.F32.BF16 R72, R40, R68, RZ ;  /* 0x000000442848723c */ /* 0x000ff000000418ff */
[-C--:B------:R-:W-:Y:S08]  /*2190*/  HMMA.16816.F32.BF16 R60, R20, R82.reuse, R60 ;  /* 0x00000052143c723c */ /* 0x080ff0000004183c */
[----:B------:R-:W-:Y:S01]  /*21a0*/  HMMA.16816.F32.BF16 R56, R16, R82, R56 ;  /* 0x000000521038723c */ /* 0x000fe20000041838 */
[----:B------:R-:W-:Y:S01]  /*21b0*/  FMUL.FTZ R76, R76, c[0x0][0x2ec] ;  /* 0x0000bb004c4c7a20 */ /* 0x000fe20000410000 */
[----:B------:R-:W-:Y:S01]  /*21c0*/  LDSM.16.M88.4 R80, [R198+0x800] ;  /* 0x00080000c650783b */ /* 0x000fe20000000200 */
[----:B------:R-:W-:-:S02]  /*21d0*/  FMUL.FTZ R77, R77, c[0x0][0x2ec] ;  /* 0x0000bb004d4d7a20 */ /* 0x000fc40000410000 */
[----:B------:R-:W-:Y:S01]  /*21e0*/  FMUL.FTZ R78, R78, c[0x0][0x2ec] ;  /* 0x0000bb004e4e7a20 */ /* 0x000fe20000410000 */
[----:B------:R-:W-:Y:S01]  /*21f0*/  MUFU.TANH R104, R76 ;  /* 0x0000004c00687308 */ /* 0x000fe20000002400 */
[----:B------:R-:W-:Y:S01]  /*2200*/  FMUL.FTZ R79, R79, c[0x0][0x2ec] ;  /* 0x0000bb004f4f7a20 */ /* 0x000fe20000410000 */
[----:B------:R-:W-:Y:S06]  /*2210*/  HMMA.16816.F32.BF16 R44, R36, R68, RZ ;  /* 0x00000044242c723c */ /* 0x000fec00000418ff */
[----:B------:R-:W-:Y:S02]  /*2220*/  MUFU.TANH R103, R77 ;  /* 0x0000004d00677308 */ /* 0x000fe40000002400 */
[----:B---3--:R-:W-:Y:S06]  /*2230*/  HMMA.16816.F32.BF16 R52, R8, R48, R52 ;  /* 0x000000300834723c */ /* 0x008fec0000041834 */
[----:B------:R-:W-:Y:S02]  /*2240*/  MUFU.TANH R102, R78 ;  /* 0x0000004e00667308 */ /* 0x000fe40000002400 */
[----:B------:R-:W-:Y:S06]  /*2250*/  HMMA.16816.F32.BF16 R72, R32, R64, R72 ;  /* 0x000000402048723c */ /* 0x000fec0000041848 */
[----:B------:R1:W-:Y:S02]  /*2260*/  MUFU.TANH R101, R79 ;  /* 0x0000004f00657308 */ /* 0x0003e40000002400 */
[-C--:B------:R-:W-:Y:S08]  /*2270*/  HMMA.16816.F32.BF16 R60, R12, R50.reuse, R60 ;  /* 0x000000320c3c723c */ /* 0x080ff0000004183c */
[----:B------:R-:W-:Y:S01]  /*2280*/  HMMA.16816.F32.BF16 R56, R8, R50, R56 ;  /* 0x000000320838723c */ /* 0x000fe20000041838 */
[----:B------:R-:W-:-:S02]  /*2290*/  FMUL.FTZ R52, R52, c[0x0][0x2ec] ;  /* 0x0000bb0034347a20 */ /* 0x000fc40000410000 */
[----:B------:R-:W-:Y:S02]  /*22a0*/  FMUL.FTZ R53, R53, c[0x0][0x2ec] ;  /* 0x0000bb0035357a20 */ /* 0x000fe40000410000 */
[----:B------:R-:W-:Y:S01]  /*22b0*/  MUFU.TANH R100, R52 ;  /* 0x0000003400647308 */ /* 0x000fe20000002400 */
[----:B-1----:R-:W1:Y:S01]  /*22c0*/  LDSM.16.M88.4 R76, [R159+0x5000] ;  /* 0x005000009f4c783b */ /* 0x002e620000000200 */
[----:B------:R-:W-:Y:S01]  /*22d0*/  FMUL.FTZ R98, R54, c[0x0][0x2ec] ;  /* 0x0000bb0036627a20 */ /* 0x000fe20000410000 */
[----:B------:R-:W-:Y:S01]  /*22e0*/  HMMA.16816.F32.BF16 R44, R24, R64, R44 ;  /* 0x00000040182c723c */ /* 0x000fe2000004182c */
[----:B------:R-:W-:-:S04]  /*22f0*/  FMUL.FTZ R97, R55, c[0x0][0x2ec] ;  /* 0x0000bb0037617a20 */ /* 0x000fc80000410000 */
[----:B------:R2:W-:Y:S03]  /*2300*/  MUFU.TANH R99, R53 ;  /* 0x0000003500637308 */ /* 0x0005e60000002400 */
[----:B------:R-:W-:Y:S01]  /*2310*/  HMMA.16816.F32.BF16 R48, R40, R70, RZ ;  /* 0x000000462830723c */ /* 0x000fe200000418ff */
[----:B------:R-:W-:Y:S02]  /*2320*/  FMUL.FTZ R60, R60, c[0x0][0x2ec] ;  /* 0x0000bb003c3c7a20 */ /* 0x000fe40000410000 */
[----:B------:R-:W-:Y:S02]  /*2330*/  FMUL.FTZ R61, R61, c[0x0][0x2ec] ;  /* 0x0000bb003d3d7a20 */ /* 0x000fe40000410000 */
[----:B------:R-:W-:Y:S01]  /*2340*/  FMUL.FTZ R62, R62, c[0x0][0x2ec] ;  /* 0x0000bb003e3e7a20 */ /* 0x000fe20000410000 */
[----:B------:R-:W-:Y:S01]  /*2350*/  MUFU.TANH R96, R60 ;  /* 0x0000003c00607308 */ /* 0x000fe20000002400 */
[----:B------:R-:W-:Y:S01]  /*2360*/  FMUL.FTZ R63, R63, c[0x0][0x2ec] ;  /* 0x0000bb003f3f7a20 */ /* 0x000fe20000410000 */
[----:B------:R-:W-:Y:S01]  /*2370*/  HMMA.16816.F32.BF16 R72, R20, R84, R72 ;  /* 0x000000541448723c */ /* 0x000fe20000041848 */
[----:B------:R-:W-:-:S02]  /*2380*/  FMUL.FTZ R2, R56, c[0x0][0x2ec] ;  /* 0x0000bb0038027a20 */ /* 0x000fc40000410000 */
[----:B------:R-:W-:Y:S02]  /*2390*/  FMUL.FTZ R0, R57, c[0x0][0x2ec] ;  /* 0x0000bb0039007a20 */ /* 0x000fe40000410000 */
[----:B------:R-:W-:Y:S01]  /*23a0*/  FMUL.FTZ R106, R58, c[0x0][0x2ec] ;  /* 0x0000bb003a6a7a20 */ /* 0x000fe20000410000 */
[----:B------:R-:W-:Y:S01]  /*23b0*/  MUFU.TANH R95, R61 ;  /* 0x0000003d005f7308 */ /* 0x000fe20000002400 */
[----:B------:R-:W-:Y:S01]  /*23c0*/  FMUL.FTZ R105, R59, c[0x0][0x2ec] ;  /* 0x0000bb003b697a20 */ /* 0x000fe20000410000 */
[----:B--2---:R-:W-:Y:S01]  /*23d0*/  HMMA.16816.F32.BF16 R52, R36, R70, RZ ;  /* 0x000000462434723c */ /* 0x004fe200000418ff */
[----:B------:R-:W2:Y:S04]  /*23e0*/  LDSM.16.M88.4 R68, [R251+0x5000] ;  /* 0x00500000fb44783b */ /* 0x000ea80000000200 */
[----:B------:R-:W3:Y:S01]  /*23f0*/  LDSM.16.M88.4 R56, [R182+0x1000] ;  /* 0x00100000b638783b */ /* 0x000ee20000000200 */
[----:B------:R-:W-:Y:S02]  /*2400*/  MUFU.TANH R94, R62 ;  /* 0x0000003e005e7308 */ /* 0x000fe40000002400 */
[----:B------:R-:W-:Y:S06]  /*2410*/  HMMA.16816.F32.BF16 R44, R16, R84, R44 ;  /* 0x00000054102c723c */ /* 0x000fec000004182c */
[----:B------:R-:W-:Y:S02]  /*2420*/  MUFU.TANH R93, R63 ;  /* 0x0000003f005d7308 */ /* 0x000fe40000002400 */
[-C--:B------:R-:W-:Y:S06]  /*2430*/  HMMA.16816.F32.BF16 R48, R32, R66.reuse, R48 ;  /* 0x000000422030723c */ /* 0x080fec0000041830 */
[----:B------:R-:W4:Y:S02]  /*2440*/  MUFU.TANH R98, R98 ;  /* 0x0000006200627308 */ /* 0x000f240000002400 */
[----:B------:R-:W-:Y:S06]  /*2450*/  HMMA.16816.F32.BF16 R52, R24, R66, R52 ;  /* 0x000000421834723c */ /* 0x000fec0000041834 */
[----:B------:R-:W-:Y:S02]  /*2460*/  MUFU.TANH R97, R97 ;  /* 0x0000006100617308 */ /* 0x000fe40000002400 */
[----:B-1----:R-:W-:Y:S06]  /*2470*/  HMMA.16816.F32.BF16 R64, R40, R76, RZ ;  /* 0x0000004c2840723c */ /* 0x002fec00000418ff */
[----:B------:R-:W1:Y:S01]  /*2480*/  MUFU.TANH R2, R2 ;  /* 0x0000000200027308 */ /* 0x000e620000002400 */
[----:B----4-:R-:W-:Y:S01]  /*2490*/  FSEL R161, R98, -INF , !P4 ;  /* 0xff80000062a17808 */ /* 0x010fe20006000000 */
[----:B------:R-:W-:Y:S06]  /*24a0*/  HMMA.16816.F32.BF16 R72, R12, R80, R72 ;  /* 0x000000500c48723c */ /* 0x000fec0000041848 */
[----:B------:R-:W4:Y:S02]  /*24b0*/  MUFU.TANH R106, R106 ;  /* 0x0000006a006a7308 */ /* 0x000f240000002400 */
[----:B------:R-:W-:Y:S06]  /*24c0*/  HMMA.16816.F32.BF16 R60, R36, R76, RZ ;  /* 0x0000004c243c723c */ /* 0x000fec00000418ff */
[----:B------:R-:W-:Y:S02]  /*24d0*/  MUFU.TANH R0, R0 ;  /* 0x0000000000007308 */ /* 0x000fe40000002400 */
[----:B------:R-:W-:Y:S06]  /*24e0*/  HMMA.16816.F32.BF16 R44, R8, R80, R44 ;  /* 0x00000050082c723c */ /* 0x000fec000004182c */
[----:B------:R-:W-:Y:S02]  /*24f0*/  MUFU.TANH R105, R105 ;  /* 0x0000006900697308 */ /* 0x000fe40000002400 */
[----:B------:R-:W-:Y:S01]  /*2500*/  HMMA.16816.F32.BF16 R48, R20, R86, R48 ;  /* 0x000000561430723c */ /* 0x000fe20000041830 */
[----:B------:R-:W-:-:S02]  /*2510*/  FMUL.FTZ R72, R72, c[0x0][0x2ec] ;  /* 0x0000bb0048487a20 */ /* 0x000fc40000410000 */
[----:B------:R-:W-:Y:S02]  /*2520*/  FMUL.FTZ R73, R73, c[0x0][0x2ec] ;  /* 0x0000bb0049497a20 */ /* 0x000fe40000410000 */
[----:B------:R-:W-:Y:S01]  /*2530*/  FMUL.FTZ R109, R74, c[0x0][0x2ec] ;  /* 0x0000bb004a6d7a20 */ /* 0x000fe20000410000 */
[----:B------:R-:W-:Y:S01]  /*2540*/  MUFU.TANH R107, R72 ;  /* 0x00000048006b7308 */ /* 0x000fe20000002400 */
[----:B------:R-:W-:Y:S01]  /*2550*/  FMUL.FTZ R110, R75, c[0x0][0x2ec] ;  /* 0x0000bb004b6e7a20 */ /* 0x000fe20000410000 */
[----:B------:R-:W-:Y:S01]  /*2560*/  HMMA.16816.F32.BF16 R52, R16, R86, R52 ;  /* 0x000000561034723c */ /* 0x000fe20000041834 */
[----:B------:R-:W-:Y:S05]  /*2570*/  LDSM.16.M88.4 R84, [R182+0x1800] ;  /* 0x00180000b654783b */ /* 0x000fea0000000200 */
[----:B------:R5:W-:Y:S02]  /*2580*/  MUFU.TANH R108, R73 ;  /* 0x00000049006c7308 */ /* 0x000be40000002400 */
[----:B--2---:R-:W-:Y:S01]  /*2590*/  HMMA.16816.F32.BF16 R64, R32, R68, R64 ;  /* 0x000000442040723c */ /* 0x004fe20000041840 */
[----:B------:R-:W-:-:S02]  /*25a0*/  FMUL.FTZ R44, R44, c[0x0][0x2ec] ;  /* 0x0000bb002c2c7a20 */ /* 0x000fc40000410000 */
[----:B------:R-:W-:Y:S02]  /*25b0*/  FMUL.FTZ R112, R45, c[0x0][0x2ec] ;  /* 0x0000bb002d707a20 */ /* 0x000fe40000410000 */
[----:B------:R-:W-:Y:S01]  /*25c0*/  FMUL.FTZ R113, R46, c[0x0][0x2ec] ;  /* 0x0000bb002e717a20 */ /* 0x000fe20000410000 */
[----:B------:R2:W-:Y:S01]  /*25d0*/  MUFU.TANH R111, R44 ;  /* 0x0000002c006f7308 */ /* 0x0005e20000002400 */
[----:B------:R-:W-:Y:S01]  /*25e0*/  FMUL.FTZ R114, R47, c[0x0][0x2ec] ;  /* 0x0000bb002f727a20 */ /* 0x000fe20000410000 */
[----:B------:R-:W-:Y:S01]  /*25f0*/  HMMA.16816.F32.BF16 R60, R24, R68, R60 ;  /* 0x00000044183c723c */ /* 0x000fe2000004183c */
[----:B-----5:R-:W5:Y:S05]  /*2600*/  LDSM.16.M88.4 R72, [R198+0x1000] ;  /* 0x00100000c648783b */ /* 0x020f6a0000000200 */
[----:B------:R-:W-:Y:S02]  /*2610*/  MUFU.TANH R109, R109 ;  /* 0x0000006d006d7308 */ /* 0x000fe40000002400 */
[-C--:B------:R-:W-:Y:S01]  /*2620*/  HMMA.16816.F32.BF16 R48, R12, R82.reuse, R48 ;  /* 0x000000520c30723c */ /* 0x080fe20000041830 */
[----:B--2---:R-:W2:Y:S05]  /*2630*/  LDSM.16.M88.4 R44, [R159+0x5800] ;  /* 0x005800009f2c783b */ /* 0x004eaa0000000200 */
[----:B------:R-:W1:Y:S02]  /*2640*/  MUFU.TANH R113, R113 ;  /* 0x0000007100717308 */ /* 0x000e640000002400 */
[----:B------:R-:W-:Y:S06]  /*2650*/  HMMA.16816.F32.BF16 R52, R8, R82, R52 ;  /* 0x000000520834723c */ /* 0x000fec0000041834 */
[----:B------:R-:W1:Y:S02]  /*2660*/  MUFU.TANH R114, R114 ;  /* 0x0000007200727308 */ /* 0x000e640000002400 */
[----:B---3--:R-:W-:Y:S06]  /*2670*/  HMMA.16816.F32.BF16 R64, R20, R56, R64 ;  /* 0x000000381440723c */ /* 0x008fec0000041840 */
[----:B------:R-:W-:Y:S02]  /*2680*/  MUFU.TANH R110, R110 ;  /* 0x0000006e006e7308 */ /* 0x000fe40000002400 */
[----:B------:R-:W-:Y:S01]  /*2690*/  HMMA.16816.F32.BF16 R80, R40, R78, RZ ;  /* 0x0000004e2850723c */ /* 0x000fe200000418ff */
[----:B------:R-:W-:-:S02]  /*26a0*/  FMUL.FTZ R48, R48, c[0x0][0x2ec] ;  /* 0x0000bb0030307a20 */ /* 0x000fc40000410000 */
[----:B------:R-:W-:Y:S02]  /*26b0*/  FMUL.FTZ R116, R49, c[0x0][0x2ec] ;  /* 0x0000bb0031747a20 */ /* 0x000fe40000410000 */
[----:B------:R-:W-:Y:S01]  /*26c0*/  FMUL.FTZ R117, R50, c[0x0][0x2ec] ;  /* 0x0000bb0032757a20 */ /* 0x000fe20000410000 */
[----:B------:R3:W-:Y:S02]  /*26d0*/  MUFU.TANH R115, R48 ;  /* 0x0000003000737308 */ /* 0x0007e40000002400 */
[----:B------:R-:W-:Y:S01]  /*26e0*/  HMMA.16816.F32.BF16 R76, R36, R78, RZ ;  /* 0x0000004e244c723c */ /* 0x000fe200000418ff */
[----:B------:R-:W-:Y:S02]  /*26f0*/  FMUL.FTZ R118, R51, c[0x0][0x2ec] ;  /* 0x0000bb0033767a20 */ /* 0x000fe40000410000 */
[----:B------:R-:W-:Y:S02]  /*2700*/  FMUL.FTZ R52, R52, c[0x0][0x2ec] ;  /* 0x0000bb0034347a20 */ /* 0x000fe40000410000 */
[----:B------:R-:W-:-:S02]  /*2710*/  FMUL.FTZ R120, R53, c[0x0][0x2ec] ;  /* 0x0000bb0035787a20 */ /* 0x000fc40000410000 */
[----:B------:R1:W-:Y:S01]  /*2720*/  MUFU.TANH R119, R52 ;  /* 0x0000003400777308 */ /* 0x0003e20000002400 */
[----:B------:R-:W-:Y:S01]  /*2730*/  HMMA.16816.F32.BF16 R60, R16, R56, R60 ;  /* 0x00000038103c723c */ /* 0x000fe2000004183c */
[----:B------:R-:W-:Y:S02]  /*2740*/  FMUL.FTZ R121, R54, c[0x0][0x2ec] ;  /* 0x0000bb0036797a20 */ /* 0x000fe40000410000 */
[----:B------:R-:W-:Y:S01]  /*2750*/  FMUL.FTZ R122, R55, c[0x0][0x2ec] ;  /* 0x0000bb00377a7a20 */ /* 0x000fe20000410000 */
[----:B---3--:R-:W3:Y:S04]  /*2760*/  LDSM.16.M88.4 R48, [R251+0x5800] ;  /* 0x00580000fb30783b */ /* 0x008ee80000000200 */
[----:B-----5:R-:W-:Y:S01]  /*2770*/  HMMA.16816.F32.BF16 R64, R12, R72, R64 ;  /* 0x000000480c40723c */ /* 0x020fe20000041840 */
[----:B------:R-:W5:Y:S07]  /*2780*/  MUFU.TANH R112, R112 ;  /* 0x0000007000707308 */ /* 0x000f6e0000002400 */
[-C--:B------:R-:W-:Y:S01]  /*2790*/  HMMA.16816.F32.BF16 R76, R24, R70.reuse, R76 ;  /* 0x00000046184c723c */ /* 0x080fe2000004184c */
[----:B------:R-:W-:Y:S07]  /*27a0*/  MUFU.TANH R117, R117 ;  /* 0x0000007500757308 */ /* 0x000fee0000002400 */
[----:B------:R-:W-:Y:S01]  /*27b0*/  HMMA.16816.F32.BF16 R80, R32, R70, R80 ;  /* 0x000000462050723c */ /* 0x000fe20000041850 */
[----:B------:R-:W1:Y:S07]  /*27c0*/  MUFU.TANH R121, R121 ;  /* 0x0000007900797308 */ /* 0x000e6e0000002400 */
[----:B------:R-:W-:Y:S01]  /*27d0*/  HMMA.16816.F32.BF16 R60, R8, R72, R60 ;  /* 0x00000048083c723c */ /* 0x000fe2000004183c */
[----:B------:R-:W-:Y:S01]  /*27e0*/  FMUL.FTZ R64, R64, c[0x0][0x2ec] ;  /* 0x0000bb0040407a20 */ /* 0x000fe20000410000 */
[----:B------:R-:W-:Y:S01]  /*27f0*/  MUFU.TANH R116, R116 ;  /* 0x0000007400747308 */ /* 0x000fe20000002400 */
[----:B------:R-:W-:-:S02]  /*2800*/  FMUL.FTZ R65, R65, c[0x0][0x2ec] ;  /* 0x0000bb0041417a20 */ /* 0x000fc40000410000 */
[----:B------:R-:W-:Y:S02]  /*2810*/  FMUL.FTZ R66, R66, c[0x0][0x2ec] ;  /* 0x0000bb0042427a20 */ /* 0x000fe40000410000 */
[----:B------:R-:W-:Y:S01]  /*2820*/  FMUL.FTZ R67, R67, c[0x0][0x2ec] ;  /* 0x0000bb0043437a20 */ /* 0x000fe20000410000 */
[-C--:B--2---:R-:W-:Y:S02]  /*2830*/  HMMA.16816.F32.BF16 R68, R40, R44.reuse, RZ ;  /* 0x0000002c2844723c */ /* 0x084fe400000418ff */
[----:B------:R-:W-:Y:S06]  /*2840*/  MUFU.TANH R123, R64 ;  /* 0x00000040007b7308 */ /* 0x000fec0000002400 */
[----:B-1----:R-:W-:Y:S02]  /*2850*/  HMMA.16816.F32.BF16 R52, R36, R44, RZ ;  /* 0x0000002c2434723c */ /* 0x002fe400000418ff */
[----:B------:R-:W-:Y:S06]  /*2860*/  MUFU.TANH R124, R65 ;  /* 0x00000041007c7308 */ /* 0x000fec0000002400 */
[----:B------:R-:W-:Y:S01]  /*2870*/  HMMA.16816.F32.BF16 R76, R16, R58, R76 ;  /* 0x0000003a104c723c */ /* 0x000fe2000004184c */
[----:B------:R-:W-:Y:S01]  /*2880*/  FMUL.FTZ R60, R60, c[0x0][0x2ec] ;  /* 0x0000bb003c3c7a20 */ /* 0x000fe20000410000 */
[----:B------:R-:W-:Y:S01]  /*2890*/  MUFU.TANH R125, R66 ;  /* 0x00000042007d7308 */ /* 0x000fe20000002400 */
[----:B------:R-:W-:-:S02]  /*28a0*/  FMUL.FTZ R128, R61, c[0x0][0x2ec] ;  /* 0x0000bb003d807a20 */ /* 0x000fc40000410000 */
[----:B------:R-:W-:Y:S02]  /*28b0*/  FMUL.FTZ R129, R62, c[0x0][0x2ec] ;  /* 0x0000bb003e817a20 */ /* 0x000fe40000410000 */
[----:B------:R-:W-:Y:S01]  /*28c0*/  FMUL.FTZ R130, R63, c[0x0][0x2ec] ;  /* 0x0000bb003f827a20 */ /* 0x000fe20000410000 */
[----:B------:R-:W-:Y:S01]  /*28d0*/  HMMA.16816.F32.BF16 R80, R20, R58, R80 ;  /* 0x0000003a1450723c */ /* 0x000fe20000041850 */
[----:B------:R-:W-:Y:S01]  /*28e0*/  LDSM.16.M88.4 R56, [R198+0x1800] ;  /* 0x00180000c638783b */ /* 0x000fe20000000200 */
[----:B------:R1:W-:Y:S06]  /*28f0*/  MUFU.TANH R126, R67 ;  /* 0x00000043007e7308 */ /* 0x0003ec0000002400 */
[-C--:B---3--:R-:W-:Y:S02]  /*2900*/  HMMA.16816.F32.BF16 R68, R32, R48.reuse, R68 ;  /* 0x000000302044723c */ /* 0x088fe40000041844 */
[----:B------:R2:W-:Y:S06]  /*2910*/  MUFU.TANH R127, R60 ;  /* 0x0000003c007f7308 */ /* 0x0005ec0000002400 */
[----:B------:R-:W-:Y:S02]  /*2920*/  HMMA.16816.F32.BF16 R52, R24, R48, R52 ;  /* 0x000000301834723c */ /* 0x000fe40000041834 */
[----:B------:R-:W-:Y:S06]  /*2930*/  MUFU.TANH R118, R118 ;  /* 0x0000007600767308 */ /* 0x000fec0000002400 */
[-C--:B-1----:R-:W-:Y:S01]  /*2940*/  HMMA.16816.F32.BF16 R64, R40, R46.reuse, RZ ;  /* 0x0000002e2840723c */ /* 0x082fe200000418ff */
[----:B--2---:R-:W1:Y:S01]  /*2950*/  LDSM.16.M88.4 R60, [R159+0x6000] ;  /* 0x006000009f3c783b */ /* 0x004e620000000200 */
[----:B------:R-:W2:Y:S06]  /*2960*/  MUFU.TANH R120, R120 ;  /* 0x0000007800787308 */ /* 0x000eac0000002400 */
[----:B------:R-:W-:Y:S02]  /*2970*/  HMMA.16816.F32.BF16 R44, R36, R46, RZ ;  /* 0x0000002e242c723c */ /* 0x000fe400000418ff */
[----:B------:R-:W3:Y:S06]  /*2980*/  MUFU.TANH R122, R122 ;  /* 0x0000007a007a7308 */ /* 0x000eec0000002400 */
[----:B------:R-:W-:Y:S02]  /*2990*/  HMMA.16816.F32.BF16 R76, R8, R74, R76 ;  /* 0x0000004a084c723c */ /* 0x000fe4000004184c */
[----:B------:R-:W1:Y:S06]  /*29a0*/  MUFU.TANH R129, R129 ;  /* 0x0000008100817308 */ /* 0x000e6c0000002400 */
[-C--:B------:R-:W-:Y:S02]  /*29b0*/  HMMA.16816.F32.BF16 R64, R32, R50.reuse, R64 ;  /* 0x000000322040723c */ /* 0x080fe40000041840 */
[----:B------:R-:W-:Y:S06]  /*29c0*/  MUFU.TANH R128, R128 ;  /* 0x0000008000807308 */ /* 0x000fec0000002400 */
[----:B------:R-:W-:Y:S02]  /*29d0*/  HMMA.16816.F32.BF16 R44, R24, R50, R44 ;  /* 0x00000032182c723c */ /* 0x000fe4000004182c */
[----:B------:R-:W1:Y:S06]  /*29e0*/  MUFU.TANH R130, R130 ;  /* 0x0000008200827308 */ /* 0x000e6c0000002400 */
[----:B------:R-:W-:Y:S01]  /*29f0*/  HMMA.16816.F32.BF16 R80, R12, R74, R80 ;  /* 0x0000004a0c50723c */ /* 0x000fe20000041850 */
[----:B------:R-:W2:Y:S01]  /*2a00*/  LDSM.16.M88.4 R72, [R251+0x6000] ;  /* 0x00600000fb48783b */ /* 0x000ea20000000200 */
[----:B------:R-:W-:-:S02]  /*2a10*/  FMUL.FTZ R76, R76, c[0x0][0x2ec] ;  /* 0x0000bb004c4c7a20 */ /* 0x000fc40000410000 */
[----:B------:R-:W-:Y:S02]  /*2a20*/  FMUL.FTZ R136, R77, c[0x0][0x2ec] ;  /* 0x0000bb004d887a20 */ /* 0x000fe40000410000 */
[----:B------:R1:W-:Y:S01]  /*2a30*/  MUFU.TANH R135, R76 ;  /* 0x0000004c00877308 */ /* 0x0003e20000002400 */
[----:B------:R-:W-:Y:S01]  /*2a40*/  FMUL.FTZ R137, R78, c[0x0][0x2ec] ;  /* 0x0000bb004e897a20 */ /* 0x000fe20000410000 */
[----:B------:R-:W-:Y:S01]  /*2a50*/  HMMA.16816.F32.BF16 R68, R20, R84, R68 ;  /* 0x000000541444723c */ /* 0x000fe20000041844 */
[----:B------:R-:W-:-:S05]  /*2a60*/  FMUL.FTZ R138, R79, c[0x0][0x2ec] ;  /* 0x0000bb004f8a7a20 */ /* 0x000fca0000410000 */
[----:B------:R-:W1:Y:S02]  /*2a70*/  MUFU.TANH R137, R137 ;  /* 0x0000008900897308 */ /* 0x000e640000002400 */
        /* <DEDUP_REMOVED lines=10> */
[----:B------:R-:W-:Y:S02]  /*2b20*/  MUFU.TANH R132, R81 ;  /* 0x0000005100847308 */ /* 0x000fe40000002400 */
[----:B-1----:R-:W-:Y:S06]  /*2b30*/  HMMA.16816.F32.BF16 R76, R36, R60, RZ ;  /* 0x0000003c244c723c */ /* 0x002fec00000418ff */
[----:B------:R-:W1:Y:S02]  /*2b40*/  MUFU.TANH R133, R82 ;  /* 0x0000005200857308 */ /* 0x000e640000002400 */
[-C--:B------:R-:W-:Y:S06]  /*2b50*/  HMMA.16816.F32.BF16 R68, R12, R56.reuse, R68 ;  /* 0x000000380c44723c */ /* 0x080fec0000041844 */
[----:B------:R1:W-:Y:S02]  /*2b60*/  MUFU.TANH R134, R83 ;  /* 0x0000005300867308 */ /* 0x0003e40000002400 */
[----:B------:R-:W-:Y:S06]  /*2b70*/  HMMA.16816.F32.BF16 R52, R8, R56, R52 ;  /* 0x000000380834723c */ /* 0x000fec0000041834 */
[----:B------:R-:W-:Y:S02]  /*2b80*/  MUFU.TANH R138, R138 ;  /* 0x0000008a008a7308 */ /* 0x000fe40000002400 */
[----:B------:R-:W-:Y:S01]  /*2b90*/  HMMA.16816.F32.BF16 R48, R40, R60, RZ ;  /* 0x0000003c2830723c */ /* 0x000fe200000418ff */
[----:B-1----:R-:W1:Y:S07]  /*2ba0*/  LDSM.16.M88.4 R80, [R182+0x2000] ;  /* 0x00200000b650783b */ /* 0x002e6e0000000200 */
[----:B------:R-:W-:Y:S01]  /*2bb0*/  HMMA.16816.F32.BF16 R64, R12, R58, R64 ;  /* 0x0000003a0c40723c */ /* 0x000fe20000041840 */
[----:B------:R-:W-:-:S02]  /*2bc0*/  FMUL.FTZ R68, R68, c[0x0][0x2ec] ;  /* 0x0000bb0044447a20 */ /* 0x000fc40000410000 */
[----:B------:R-:W-:Y:S02]  /*2bd0*/  FMUL.FTZ R69, R69, c[0x0][0x2ec] ;  /* 0x0000bb0045457a20 */ /* 0x000fe40000410000 */
[----:B------:R-:W-:Y:S01]  /*2be0*/  MUFU.TANH R140, R68 ;  /* 0x00000044008c7308 */ /* 0x000fe20000002400 */
[----:B------:R-:W-:Y:S02]  /*2bf0*/  FMUL.FTZ R141, R70, c[0x0][0x2ec] ;  /* 0x0000bb00468d7a20 */ /* 0x000fe40000410000 */
[----:B------:R-:W-:Y:S01]  /*2c00*/  HMMA.16816.F32.BF16 R44, R8, R58, R44 ;  /* 0x0000003a082c723c */ /* 0x000fe2000004182c */
[----:B------:R-:W-:Y:S02]  /*2c10*/  FMUL.FTZ R52, R52, c[0x0][0x2ec] ;  /* 0x0000bb0034347a20 */ /* 0x000fe40000410000 */
[----:B------:R-:W-:Y:S02]  /*2c20*/  FMUL.FTZ R142, R71, c[0x0][0x2ec] ;  /* 0x0000bb00478e7a20 */ /* 0x000fe40000410000 */
[----:B------:R3:W-:Y:S01]  /*2c30*/  MUFU.TANH R139, R69 ;  /* 0x00000045008b7308 */ /* 0x0007e20000002400 */
[----:B------:R-:W-:-:S02]  /*2c40*/  FMUL.FTZ R144, R53, c[0x0][0x2ec] ;  /* 0x0000bb0035907a20 */ /* 0x000fc40000410000 */
[----:B--2---:R-:W-:Y:S01]  /*2c50*/  HMMA.16816.F32.BF16 R76, R24, R72, R76 ;  /* 0x00000048184c723c */ /* 0x004fe2000004184c */
[----:B------:R-:W-:Y:S02]  /*2c60*/  FMUL.FTZ R221, R54, c[0x0][0x2ec] ;  /* 0x0000bb0036dd7a20 */ /* 0x000fe40000410000 */
[----:B------:R-:W-:Y:S02]  /*2c70*/  FMUL.FTZ R147, R55, c[0x0][0x2ec] ;  /* 0x0000bb0037937a20 */ /* 0x000fe40000410000 */
[----:B------:R2:W-:Y:S03]  /*2c80*/  MUFU.TANH R143, R52 ;  /* 0x00000034008f7308 */ /* 0x0005e60000002400 */
[----:B------:R-:W-:Y:S01]  /*2c90*/  HMMA.16816.F32.BF16 R56, R40, R62, RZ ;  /* 0x0000003e2838723c */ /* 0x000fe200000418ff */
[----:B------:R-:W-:Y:S02]  /*2ca0*/  FMUL.FTZ R64, R64, c[0x0][0x2ec] ;  /* 0x0000bb0040407a20 */ /* 0x000fe40000410000 */
[----:B------:R-:W-:Y:S01]  /*2cb0*/  FMUL.FTZ R145, R65, c[0x0][0x2ec] ;  /* 0x0000bb0041917a20 */ /* 0x000fe20000410000 */
[----:B---3--:R-:W3:Y:S01]  /*2cc0*/  LDSM.16.M88.4 R68, [R198+0x2000] ;  /* 0x00200000c644783b */ /* 0x008ee20000000200 */
[----:B------:R1:W-:Y:S01]  /*2cd0*/  MUFU.TANH R146, R64 ;  /* 0x0000004000927308 */ /* 0x0003e20000002400 */
[----:B------:R-:W-:-:S02]  /*2ce0*/  FMUL.FTZ R148, R66, c[0x0][0x2ec] ;  /* 0x0000bb0042947a20 */ /* 0x000fc40000410000 */
[----:B------:R-:W-:Y:S01]  /*2cf0*/  HMMA.16816.F32.BF16 R48, R32, R72, R48 ;  /* 0x000000482030723c */ /* 0x000fe20000041830 */
[----:B------:R-:W-:Y:S02]  /*2d00*/  FMUL.FTZ R149, R67, c[0x0][0x2ec] ;  /* 0x0000bb0043957a20 */ /* 0x000fe40000410000 */
[----:B------:R-:W-:Y:S01]  /*2d10*/  FMUL.FTZ R44, R44, c[0x0][0x2ec] ;  /* 0x0000bb002c2c7a20 */ /* 0x000fe20000410000 */
[----:B--2---:R-:W2:Y:S01]  /*2d20*/  LDSM.16.M88.4 R52, [R159+0x6800] ;  /* 0x006800009f34783b */ /* 0x004ea20000000200 */
[----:B------:R-:W-:Y:S02]  /*2d30*/  FMUL.FTZ R151, R45, c[0x0][0x2ec] ;  /* 0x0000bb002d977a20 */ /* 0x000fe40000410000 */
[----:B------:R2:W-:Y:S01]  /*2d40*/  MUFU.TANH R240, R44 ;  /* 0x0000002c00f07308 */ /* 0x0005e20000002400 */
[----:B------:R-:W-:Y:S01]  /*2d50*/  HMMA.16816.F32.BF16 R60, R36, R62, RZ ;  /* 0x0000003e243c723c */ /* 0x000fe200000418ff */
[----:B------:R-:W-:Y:S02]  /*2d60*/  FMUL.FTZ R227, R46, c[0x0][0x2ec] ;  /* 0x0000bb002ee37a20 */ /* 0x000fe40000410000 */
[----:B------:R-:W-:Y:S01]  /*2d70*/  FMUL.FTZ R225, R47, c[0x0][0x2ec] ;  /* 0x0000bb002fe17a20 */ /* 0x000fe20000410000 */
[----:B-1----:R-:W1:Y:S03]  /*2d80*/  LDSM.16.M88.4 R64, [R251+0x6800] ;  /* 0x00680000fb40783b */ /* 0x002e660000000200 */
[----:B------:R-:W-:Y:S01]  /*2d90*/  MUFU.TANH R141, R141 ;  /* 0x0000008d008d7308 */ /* 0x000fe20000002400 */
[----:B------:R-:W-:Y:S07]  /*2da0*/  HMMA.16816.F32.BF16 R76, R16, R80, R76 ;  /* 0x00000050104c723c */ /* 0x000fee000004184c */
[----:B------:R-:W-:Y:S01]  /*2db0*/  MUFU.TANH R221, R221 ;  /* 0x000000dd00dd7308 */ /* 0x000fe20000002400 */
[----:B------:R-:W-:Y:S07]  /*2dc0*/  HMMA.16816.F32.BF16 R56, R32, R74, R56 ;  /* 0x0000004a2038723c */ /* 0x000fee0000041838 */
[----:B------:R-:W-:Y:S01]  /*2dd0*/  MUFU.TANH R142, R142 ;  /* 0x0000008e008e7308 */ /* 0x000fe20000002400 */
[----:B------:R-:W-:Y:S07]  /*2de0*/  HMMA.16816.F32.BF16 R48, R20, R80, R48 ;  /* 0x000000501430723c */ /* 0x000fee0000041830 */
[----:B------:R-:W-:Y:S01]  /*2df0*/  MUFU.TANH R144, R144 ;  /* 0x0000009000907308 */ /* 0x000fe20000002400 */
[----:B------:R-:W-:Y:S07]  /*2e00*/  HMMA.16816.F32.BF16 R60, R24, R74, R60 ;  /* 0x0000004a183c723c */ /* 0x000fee000004183c */
[----:B------:R-:W-:Y:S01]  /*2e10*/  MUFU.TANH R147, R147 ;  /* 0x0000009300937308 */ /* 0x000fe20000002400 */
[----:B---3--:R-:W-:Y:S07]  /*2e20*/  HMMA.16816.F32.BF16 R76, R8, R68, R76 ;  /* 0x00000044084c723c */ /* 0x008fee000004184c */
[----:B------:R-:W-:Y:S01]  /*2e30*/  MUFU.TANH R148, R148 ;  /* 0x0000009400947308 */ /* 0x000fe20000002400 */
[----:B--2---:R-:W-:Y:S07]  /*2e40*/  HMMA.16816.F32.BF16 R72, R40, R52, RZ ;  /* 0x000000342848723c */ /* 0x004fee00000418ff */
[----:B------:R-:W-:Y:S01]  /*2e50*/  MUFU.TANH R227, R227 ;  /* 0x000000e300e37308 */ /* 0x000fe20000002400 */
[----:B------:R-:W-:Y:S07]  /*2e60*/  HMMA.16816.F32.BF16 R56, R20, R82, R56 ;  /* 0x000000521438723c */ /* 0x000fee0000041838 */
[----:B------:R-:W-:Y:S01]  /*2e70*/  MUFU.TANH R145, R145 ;  /* 0x0000009100917308 */ /* 0x000fe20000002400 */
[----:B------:R-:W-:Y:S01]  /*2e80*/  HMMA.16816.F32.BF16 R48, R12, R68, R48 ;  /* 0x000000440c30723c */ /* 0x000fe20000041830 */
[----:B------:R-:W-:-:S02]  /*2e90*/  FMUL.FTZ R76, R76, c[0x0][0x2ec] ;  /* 0x0000bb004c4c7a20 */ /* 0x000fc40000410000 */
[----:B------:R-:W-:Y:S02]  /*2ea0*/  FMUL.FTZ R234, R77, c[0x0][0x2ec] ;  /* 0x0000bb004dea7a20 */ /* 0x000fe40000410000 */
[----:B------:R-:W-:Y:S02]  /*2eb0*/  FMUL.FTZ R197, R78, c[0x0][0x2ec] ;  /* 0x0000bb004ec57a20 */ /* 0x000fe40000410000 */
[----:B------:R2:W-:Y:S01]  /*2ec0*/  MUFU.TANH R154, R76 ;  /* 0x0000004c009a7308 */ /* 0x0005e20000002400 */
[----:B------:R-:W-:Y:S01]  /*2ed0*/  HMMA.16816.F32.BF16 R44, R36, R52, RZ ;  /* 0x00000034242c723c */ /* 0x000fe200000418ff */
[----:B------:R-:W-:-:S06]  /*2ee0*/  FMUL.FTZ R157, R79, c[0x0][0x2ec] ;  /* 0x0000bb004f9d7a20 */ /* 0x000fcc0000410000 */
[----:B------:R-:W3:Y:S01]  /*2ef0*/  MUFU.TANH R197, R197 ;  /* 0x000000c500c57308 */ /* 0x000ee20000002400 */
[----:B------:R-:W-:Y:S01]  /*2f00*/  HMMA.16816.F32.BF16 R60, R16, R82, R60 ;  /* 0x00000052103c723c */ /* 0x000fe2000004183c */
[----:B------:R-:W-:Y:S04]  /*2f10*/  LDSM.16.M88.4 R80, [R182+0x3000] ;  /* 0x00300000b650783b */ /* 0x000fe80000000200 */
[----:B--2---:R-:W2:Y:S03]  /*2f20*/  LDSM.16.M88.4 R76, [R159+0x7000] ;  /* 0x007000009f4c783b */ /* 0x004ea60000000200 */
[----:B-1----:R-:W-:Y:S01]  /*2f30*/  HMMA.16816.F32.BF16 R72, R32, R64, R72 ;  /* 0x000000402048723c */ /* 0x002fe20000041848 */
[----:B------:R-:W-:Y:S01]  /*2f40*/  FMUL.FTZ R48, R48, c[0x0][0x2ec] ;  /* 0x0000bb0030307a20 */ /* 0x000fe20000410000 */
[----:B------:R-:W-:Y:S01]  /*2f50*/  MUFU.TANH R234, R234 ;  /* 0x000000ea00ea7308 */ /* 0x000fe20000002400 */
[----:B------:R-:W-:-:S02]  /*2f60*/  FMUL.FTZ R49, R49, c[0x0][0x2ec] ;  /* 0x0000bb0031317a20 */ /* 0x000fc40000410000 */
[----:B------:R-:W-:Y:S02]  /*2f70*/  FMUL.FTZ R153, R50, c[0x0][0x2ec] ;  /* 0x0000bb0032997a20 */ /* 0x000fe40000410000 */
[----:B------:R-:W-:Y:S01]  /*2f80*/  FMUL.FTZ R238, R51, c[0x0][0x2ec] ;  /* 0x0000bb0033ee7a20 */ /* 0x000fe20000410000 */
[----:B------:R-:W-:Y:S02]  /*2f90*/  HMMA.16816.F32.BF16 R56, R12, R70, R56 ;  /* 0x000000460c38723c */ /* 0x000fe40000041838 */
[----:B------:R-:W-:Y:S06]  /*2fa0*/  MUFU.TANH R152, R48 ;  /* 0x0000003000987308 */ /* 0x000fec0000002400 */
[----:B------:R-:W-:Y:S02]  /*2fb0*/  HMMA.16816.F32.BF16 R44, R24, R64, R44 ;  /* 0x00000040182c723c */ /* 0x000fe4000004182c */
[----:B------:R1:W-:Y:S06]  /*2fc0*/  MUFU.TANH R150, R49 ;  /* 0x0000003100967308 */ /* 0x0003ec0000002400 */
[----:B------:R-:W-:Y:S02]  /*2fd0*/  HMMA.16816.F32.BF16 R60, R8, R70, R60 ;  /* 0x00000046083c723c */ /* 0x000fe4000004183c */
[----:B------:R-:W2:Y:S06]  /*2fe0*/  MUFU.TANH R153, R153 ;  /* 0x0000009900997308 */ /* 0x000eac0000002400 */
[----:B------:R-:W-:Y:S01]  /*2ff0*/  HMMA.16816.F32.BF16 R68, R40, R54, RZ ;  /* 0x000000362844723c */ /* 0x000fe200000418ff */
[----:B------:R-:W-:Y:S01]  /*3000*/  FMUL.FTZ R56, R56, c[0x0][0x2ec] ;  /* 0x0000bb0038387a20 */ /* 0x000fe20000410000 */
[----:B-1----:R-:W1:Y:S01]  /*3010*/  LDSM.16.M88.4 R48, [R198+0x2800] ;  /* 0x00280000c630783b */ /* 0x002e620000000200 */
[----:B------:R-:W-:Y:S01]  /*3020*/  FMUL.FTZ R155, R57, c[0x0][0x2ec] ;  /* 0x0000bb00399b7a20 */ /* 0x000fe20000410000 */
[----:B------:R-:W-:Y:S01]  /*3030*/  MUFU.TANH R238, R238 ;  /* 0x000000ee00ee7308 */ /* 0x000fe20000002400 */
[----:B------:R-:W-:-:S03]  /*3040*/  FMUL.FTZ R236, R59, c[0x0][0x2ec] ;  /* 0x0000bb003bec7a20 */ /* 0x000fc60000410000 */
[----:B------:R-:W-:Y:S04]  /*3050*/  HMMA.16816.F32.BF16 R52, R36, R54, RZ ;  /* 0x000000362434723c */ /* 0x000fe800000418ff */
[----:B------:R2:W-:Y:S04]  /*3060*/  MUFU.TANH R156, R56 ;  /* 0x00000038009c7308 */ /* 0x0005e80000002400 */
[----:B------:R-:W-:Y:S01]  /*3070*/  HMMA.16816.F32.BF16 R72, R20, R84, R72 ;  /* 0x000000541448723c */ /* 0x000fe20000041848 */
[----:B------:R-:W-:Y:S02]  /*3080*/  FMUL.FTZ R60, R60, c[0x0][0x2ec] ;  /* 0x0000bb003c3c7a20 */ /* 0x000fe40000410000 */
[----:B------:R-:W-:Y:S01]  /*3090*/  FMUL.FTZ R222, R61, c[0x0][0x2ec] ;  /* 0x0000bb003dde7a20 */ /* 0x000fe20000410000 */
[----:B------:R-:W1:Y:S01]  /*30a0*/  MUFU.TANH R157, R157 ;  /* 0x0000009d009d7308 */ /* 0x000e620000002400 */
[----:B------:R-:W-:-:S03]  /*30b0*/  FMUL.FTZ R158, R62, c[0x0][0x2ec] ;  /* 0x0000bb003e9e7a20 */ /* 0x000fc60000410000 */
[----:B------:R-:W-:Y:S04]  /*30c0*/  HMMA.16816.F32.BF16 R44, R16, R84, R44 ;  /* 0x00000054102c723c */ /* 0x000fe8000004182c */
[----:B------:R1:W-:Y:S03]  /*30d0*/  MUFU.TANH R230, R60 ;  /* 0x0000003c00e67308 */ /* 0x0003e60000002400 */
[----:B------:R-:W-:Y:S01]  /*30e0*/  FMUL.FTZ R84, R58, c[0x0][0x2ec] ;  /* 0x0000bb003a547a20 */ /* 0x000fe20000410000 */
[----:B------:R-:W-:Y:S01]  /*30f0*/  HMMA.16816.F32.BF16 R68, R32, R66, R68 ;  /* 0x000000422044723c */ /* 0x000fe20000041844 */
[----:B--2---:R-:W2:Y:S01]  /*3100*/  LDSM.16.M88.4 R56, [R251+0x7000] ;  /* 0x00700000fb38783b */ /* 0x004ea20000000200 */
[----:B------:R-:W-:-:S02]  /*3110*/  FMUL.FTZ R85, R63, c[0x0][0x2ec] ;  /* 0x0000bb003f557a20 */ /* 0x000fc40000410000 */
[----:B------:R-:W1:Y:S04]  /*3120*/  MUFU.TANH R158, R158 ;  /* 0x0000009e009e7308 */ /* 0x000e680000002400 */
[----:B------:R-:W-:Y:S04]  /*3130*/  HMMA.16816.F32.BF16 R52, R24, R66, R52 ;  /* 0x000000421834723c */ /* 0x000fe80000041834 */
[----:B------:R-:W2:Y:S04]  /*3140*/  MUFU.TANH R84, R84 ;  /* 0x0000005400547308 */ /* 0x000ea80000002400 */
[----:B------:R-:W-:Y:S04]  /*3150*/  HMMA.16816.F32.BF16 R64, R40, R76, RZ ;  /* 0x0000004c2840723c */ /* 0x000fe800000418ff */
[----:B------:R-:W-:Y:S04]  /*3160*/  MUFU.TANH R155, R155 ;  /* 0x0000009b009b7308 */ /* 0x000fe80000002400 */
[----:B-1----:R-:W-:Y:S04]  /*3170*/  HMMA.16816.F32.BF16 R72, R12, R48, R72 ;  /* 0x000000300c48723c */ /* 0x002fe80000041848 */
[----:B------:R-:W-:Y:S04]  /*3180*/  MUFU.TANH R236, R236 ;  /* 0x000000ec00ec7308 */ /* 0x000fe80000002400 */
[----:B------:R-:W-:Y:S04]  /*3190*/  HMMA.16816.F32.BF16 R60, R36, R76, RZ ;  /* 0x0000004c243c723c */ /* 0x000fe800000418ff */
[----:B------:R-:W-:Y:S04]  /*31a0*/  MUFU.TANH R222, R222 ;  /* 0x000000de00de7308 */ /* 0x000fe80000002400 */
[----:B------:R-:W-:Y:S04]  /*31b0*/  HMMA.16816.F32.BF16 R44, R8, R48, R44 ;  /* 0x00000030082c723c */ /* 0x000fe8000004182c */
[----:B------:R-:W1:Y:S04]  /*31c0*/  MUFU.TANH R85, R85 ;  /* 0x0000005500557308 */ /* 0x000e680000002400 */
[----:B--2---:R-:W-:Y:S01]  /*31d0*/  HMMA.16816.F32.BF16 R64, R32, R56, R64 ;  /* 0x000000382040723c */ /* 0x004fe20000041840 */
[----:B------:R-:W-:-:S02]  /*31e0*/  FMUL.FTZ R72, R72, c[0x0][0x2ec] ;  /* 0x0000bb0048487a20 */ /* 0x000fc40000410000 */
[----:B------:R-:W-:Y:S01]  /*31f0*/  FMUL.FTZ R73, R73, c[0x0][0x2ec] ;  /* 0x0000bb0049497a20 */ /* 0x000fe20000410000 */
[----:B------:R-:W-:Y:S01]  /*3200*/  MUFU.TANH R149, R149 ;  /* 0x0000009500957308 */ /* 0x000fe20000002400 */
[----:B------:R-:W-:Y:S02]  /*3210*/  FMUL.FTZ R228, R74, c[0x0][0x2ec] ;  /* 0x0000bb004ae47a20 */ /* 0x000fe40000410000 */
[----:B------:R-:W-:Y:S01]  /*3220*/  FMUL.FTZ R226, R75, c[0x0][0x2ec] ;  /* 0x0000bb004be27a20 */ /* 0x000fe20000410000 */
[-C--:B------:R-:W-:Y:S04]  /*3230*/  HMMA.16816.F32.BF16 R68, R20, R86.reuse, R68 ;  /* 0x000000561444723c */ /* 0x080fe80000041844 */
[----:B------:R-:W-:Y:S04]  /*3240*/  MUFU.TANH R219, R72 ;  /* 0x0000004800db7308 */ /* 0x000fe80000002400 */
[----:B------:R-:W-:Y:S01]  /*3250*/  HMMA.16816.F32.BF16 R52, R16, R86, R52 ;  /* 0x000000561034723c */ /* 0x000fe20000041834 */
[----:B------:R-:W-:-:S02]  /*3260*/  FMUL.FTZ R44, R44, c[0x0][0x2ec] ;  /* 0x0000bb002c2c7a20 */ /* 0x000fc40000410000 */
[----:B------:R-:W-:Y:S01]  /*3270*/  FMUL.FTZ R206, R45, c[0x0][0x2ec] ;  /* 0x0000bb002dce7a20 */ /* 0x000fe20000410000 */
[----:B------:R2:W-:Y:S03]  /*3280*/  MUFU.TANH R217, R73 ;  /* 0x0000004900d97308 */ /* 0x0005e60000002400 */
[----:B------:R-:W-:Y:S01]  /*3290*/  FMUL.FTZ R86, R46, c[0x0][0x2ec] ;  /* 0x0000bb002e567a20 */ /* 0x000fe20000410000 */
[----:B------:R-:W-:Y:S01]  /*32a0*/  HMMA.16816.F32.BF16 R64, R20, R80, R64 ;  /* 0x000000501440723c */ /* 0x000fe20000041840 */
[----:B------:R-:W-:-:S03]  /*32b0*/  FMUL.FTZ R87, R47, c[0x0][0x2ec] ;  /* 0x0000bb002f577a20 */ /* 0x000fc60000410000 */
[----:B------:R1:W-:Y:S04]  /*32c0*/  MUFU.TANH R208, R44 ;  /* 0x0000002c00d07308 */ /* 0x0003e80000002400 */
[----:B------:R-:W-:Y:S04]  /*32d0*/  HMMA.16816.F32.BF16 R68, R12, R50, R68 ;  /* 0x000000320c44723c */ /* 0x000fe80000041844 */
[----:B------:R-:W-:Y:S04]  /*32e0*/  MUFU.TANH R228, R228 ;  /* 0x000000e400e47308 */ /* 0x000fe80000002400 */
[----:B--2---:R-:W-:Y:S01]  /*32f0*/  HMMA.16816.F32.BF16 R72, R24, R56, R60 ;  /* 0x000000381848723c */ /* 0x004fe2000004183c */
[----:B------:R-:W2:Y:S03]  /*3300*/  LDSM.16.M88.4 R60, [R198+0x3000] ;  /* 0x00300000c63c783b */ /* 0x000ea60000000200 */
[----:B------:R-:W2:Y:S04]  /*3310*/  MUFU.TANH R86, R86 ;  /* 0x0000005600567308 */ /* 0x000ea80000002400 */
[-C--:B-1----:R-:W-:Y:S04]  /*3320*/  HMMA.16816.F32.BF16 R44, R36, R78.reuse, RZ ;  /* 0x0000004e242c723c */ /* 0x082fe800000418ff */
[----:B------:R-:W-:Y:S04]  /*3330*/  MUFU.TANH R151, R151 ;  /* 0x0000009700977308 */ /* 0x000fe80000002400 */
[----:B------:R-:W-:Y:S01]  /*3340*/  HMMA.16816.F32.BF16 R76, R40, R78, RZ ;  /* 0x0000004e284c723c */ /* 0x000fe200000418ff */
[----:B------:R-:W-:-:S02]  /*3350*/  FMUL.FTZ R69, R69, c[0x0][0x2ec] ;  /* 0x0000bb0045457a20 */ /* 0x000fc40000410000 */
[----:B------:R-:W-:Y:S01]  /*3360*/  FMUL.FTZ R68, R68, c[0x0][0x2ec] ;  /* 0x0000bb0044447a20 */ /* 0x000fe20000410000 */
[----:B------:R-:W1:Y:S01]  /*3370*/  MUFU.TANH R225, R225 ;  /* 0x000000e100e17308 */ /* 0x000e620000002400 */
[----:B------:R-:W-:Y:S02]  /*3380*/  FMUL.FTZ R70, R70, c[0x0][0x2ec] ;  /* 0x0000bb0046467a20 */ /* 0x000fe40000410000 */
[----:B------:R-:W-:Y:S01]  /*3390*/  FMUL.FTZ R71, R71, c[0x0][0x2ec] ;  /* 0x0000bb0047477a20 */ /* 0x000fe20000410000 */
[----:B------:R-:W-:Y:S01]  /*33a0*/  HMMA.16816.F32.BF16 R52, R8, R50, R52 ;  /* 0x000000320834723c */ /* 0x000fe20000041834 */
[----:B------:R1:W1:Y:S03]  /*33b0*/  LDSM.16.M88.4 R48, [R159+0x7800] ;  /* 0x007800009f30783b */ /* 0x0002660000000200 */
[----:B------:R2:W-:Y:S04]  /*33c0*/  MUFU.TANH R213, R69 ;  /* 0x0000004500d57308 */ /* 0x0005e80000002400 */
[-C--:B------:R-:W-:Y:S04]  /*33d0*/  HMMA.16816.F32.BF16 R44, R24, R58.reuse, R44 ;  /* 0x0000003a182c723c */ /* 0x080fe8000004182c */
[----:B------:R-:W-:Y:S04]  /*33e0*/  MUFU.TANH R215, R68 ;  /* 0x0000004400d77308 */ /* 0x000fe80000002400 */
[----:B------:R-:W-:Y:S01]  /*33f0*/  HMMA.16816.F32.BF16 R76, R32, R58, R76 ;  /* 0x0000003a204c723c */ /* 0x000fe2000004184c */
[----:B------:R-:W3:Y:S01]  /*3400*/  LDSM.16.M88.4 R56, [R251+0x7800] ;  /* 0x00780000fb38783b */ /* 0x000ee20000000200 */
[----:B--2---:R-:W-:-:S02]  /*3410*/  IADD3 R69, R91, 0x8, RZ ;  /* 0x000000085b457810 */ /* 0x004fc40007ffe0ff */
[----:B------:R-:W-:Y:S04]  /*3420*/  MUFU.TANH R224, R70 ;  /* 0x0000004600e07308 */ /* 0x000fe80000002400 */
[----:B------:R-:W-:Y:S01]  /*3430*/  HMMA.16816.F32.BF16 R64, R12, R60, R64 ;  /* 0x0000003c0c40723c */ /* 0x000fe20000041840 */
[----:B------:R-:W-:Y:S01]  /*3440*/  FMUL.FTZ R52, R52, c[0x0][0x2ec] ;  /* 0x0000bb0034347a20 */ /* 0x000fe20000410000 */
[-C--:B------:R-:W-:Y:S01]  /*3450*/  ISETP.GE.AND P2, PT, R69, R90.reuse, PT ;  /* 0x0000005a4500720c */ /* 0x080fe20003f46270 */
[----:B------:R-:W-:Y:S01]  /*3460*/  FMUL.FTZ R169, R53, c[0x0][0x2ec] ;  /* 0x0000bb0035a97a20 */ /* 0x000fe20000410000 */
[----:B------:R-:W-:Y:S01]  /*3470*/  IADD3 R69, R91, 0x10, RZ ;  /* 0x000000105b457810 */ /* 0x000fe20007ffe0ff */
[----:B------:R2:W-:Y:S01]  /*3480*/  MUFU.TANH R204, R52 ;  /* 0x0000003400cc7308 */ /* 0x0005e20000002400 */
[----:B------:R-:W-:Y:S01]  /*3490*/  FMUL.FTZ R172, R54, c[0x0][0x2ec] ;  /* 0x0000bb0036ac7a20 */ /* 0x000fe20000410000 */
[----:B------:R-:W-:Y:S01]  /*34a0*/  FSEL R92, R2, -INF , !P2 ;  /* 0xff800000025c7808 */ /* 0x000fe20005000000 */
[----:B------:R-:W-:Y:S01]  /*34b0*/  HMMA.16816.F32.BF16 R72, R16, R80, R72 ;  /* 0x000000501048723c */ /* 0x000fe20000041848 */
[----:B------:R-:W-:Y:S01]  /*34c0*/  FMUL.FTZ R173, R55, c[0x0][0x2ec] ;  /* 0x0000bb0037ad7a20 */ /* 0x000fe20000410000 */
[----:B------:R-:W-:-:S02]  /*34d0*/  ISETP.GE.AND P1, PT, R69, R90, PT ;  /* 0x0000005a4500720c */ /* 0x000fc40003f26270 */
[----:B----4-:R-:W-:Y:S01]  /*34e0*/  FSEL R163, R106, -INF , !P2 ;  /* 0xff8000006aa37808 */ /* 0x010fe20005000000 */
[----:B------:R4:W-:Y:S01]  /*34f0*/  MUFU.TANH R220, R71 ;  /* 0x0000004700dc7308 */ /* 0x0009e20000002400 */
[----:B------:R-:W-:Y:S02]  /*3500*/  FSEL R2, R94, -INF , !P2 ;  /* 0xff8000005e027808 */ /* 0x000fe40005000000 */
[----:B------:R-:W-:Y:S01]  /*3510*/  HMMA.16816.F32.BF16 R76, R20, R82, R76 ;  /* 0x00000052144c723c */ /* 0x000fe2000004184c */
[----:B------:R-:W-:Y:S02]  /*3520*/  FSEL R80, R100, -INF , !P4 ;  /* 0xff80000064507808 */ /* 0x000fe40006000000 */
[----:B------:R-:W-:Y:S02]  /*3530*/  FSEL R81, R104, -INF , !P4 ;  /* 0xff80000068517808 */ /* 0x000fe40006000000 */
[----:B------:R-:W-:Y:S01]  /*3540*/  FSEL R171, R96, -INF , !P2 ;  /* 0xff80000060ab7808 */ /* 0x000fe20005000000 */
[----:B------:R-:W-:Y:S01]  /*3550*/  MUFU.TANH R226, R226 ;  /* 0x000000e200e27308 */ /* 0x000fe20000002400 */
[----:B-1----:R-:W-:Y:S01]  /*3560*/  FSEL R159, R113, -INF , !P1 ;  /* 0xff800000719f7808 */ /* 0x002fe20004800000 */
[----:B------:R-:W-:Y:S01]  /*3570*/  FMUL.FTZ R209, R65, c[0x0][0x2ec] ;  /* 0x0000bb0041d17a20 */ /* 0x000fe20000410000 */
[----:B------:R-:W-:Y:S01]  /*3580*/  IADD3 R65, R91, 0x9, RZ ;  /* 0x000000095b417810 */ /* 0x000fe20007ffe0ff */
[----:B------:R-:W-:Y:S01]  /*3590*/  FMUL.FTZ R64, R64, c[0x0][0x2ec] ;  /* 0x0000bb0040407a20 */ /* 0x000fe20000410000 */
[C---:B--2---:R-:W-:Y:S01]  /*35a0*/  HMMA.16816.F32.BF16 R52, R40.reuse, R48, RZ ;  /* 0x000000302834723c */ /* 0x044fe200000418ff */
[----:B------:R-:W-:Y:S01]  /*35b0*/  FMUL.FTZ R218, R66, c[0x0][0x2ec] ;  /* 0x0000bb0042da7a20 */ /* 0x000fe20000410000 */
[-C--:B------:R-:W-:Y:S01]  /*35c0*/  ISETP.GE.AND P0, PT, R65, R90.reuse, PT ;  /* 0x0000005a4100720c */ /* 0x080fe20003f06270 */
[----:B------:R1:W-:Y:S01]  /*35d0*/  MUFU.TANH R211, R64 ;  /* 0x0000004000d37308 */ /* 0x0003e20000002400 */
[----:B------:R-:W-:Y:S01]  /*35e0*/  IADD3 R65, R91, 0x11, RZ ;  /* 0x000000115b417810 */ /* 0x000fe20007ffe0ff */
[----:B------:R-:W-:Y:S01]  /*35f0*/  FMUL.FTZ R216, R67, c[0x0][0x2ec] ;  /* 0x0000bb0043d87a20 */ /* 0x000fe20000410000 */
[----:B----4-:R-:W2:Y:S01]  /*3600*/  LDSM.16.M88.4 R68, [R182+0x3800] ;  /* 0x00380000b644783b */ /* 0x010ea20000000200 */
[----:B------:R-:W-:Y:S01]  /*3610*/  FSEL R170, R0, -INF , !P0 ;  /* 0xff80000000aa7808 */ /* 0x000fe20004000000 */
[----:B------:R-:W-:Y:S01]  /*3620*/  HMMA.16816.F32.BF16 R40, R40, R50, RZ ;  /* 0x000000322828723c */ /* 0x000fe200000418ff */
[----:B------:R-:W-:-:S02]  /*3630*/  ISETP.GE.AND P6, PT, R65, R90, PT ;  /* 0x0000005a4100720c */ /* 0x000fc40003fc6270 */
[----:B------:R-:W-:Y:S01]  /*3640*/  FSEL R165, R105, -INF , !P0 ;  /* 0xff80000069a57808 */ /* 0x000fe20004000000 */
[----:B------:R-:W-:Y:S01]  /*3650*/  MUFU.TANH R206, R206 ;  /* 0x000000ce00ce7308 */ /* 0x000fe20000002400 */
[----:B------:R-:W-:Y:S02]  /*3660*/  FSEL R0, R93, -INF , !P0 ;  /* 0xff8000005d007808 */ /* 0x000fe40004000000 */
[----:B------:R-:W-:Y:S01]  /*3670*/  FSEL R175, R95, -INF , !P0 ;  /* 0xff8000005faf7808 */ /* 0x000fe20004000000 */
[----:B------:R-:W-:Y:S01]  /*3680*/  HMMA.16816.F32.BF16 R44, R16, R82, R44 ;  /* 0x00000052102c723c */ /* 0x000fe2000004182c */
[----:B------:R-:W-:Y:S02]  /*3690*/  FSEL R162, R111, -INF , !P1 ;  /* 0xff8000006fa27808 */ /* 0x000fe40004800000 */
[----:B------:R-:W-:Y:S01]  /*36a0*/  FSEL R174, R109, -INF , !P1 ;  /* 0xff8000006dae7808 */ /* 0x000fe20004800000 */
[----:B------:R-:W4:Y:S01]  /*36b0*/  MUFU.TANH R87, R87 ;  /* 0x0000005700577308 */ /* 0x000f220000002400 */
[----:B------:R-:W-:-:S02]  /*36c0*/  FSEL R179, R107, -INF , !P1 ;  /* 0xff8000006bb37808 */ /* 0x000fc40004800000 */
[----:B------:R-:W-:Y:S01]  /*36d0*/  FSEL R82, R102, -INF , !P4 ;  /* 0xff80000066527808 */ /* 0x000fe20006000000 */
[C---:B-1----:R-:W-:Y:S01]  /*36e0*/  HMMA.16816.F32.BF16 R64, R36.reuse, R48, RZ ;  /* 0x000000302440723c */ /* 0x042fe200000418ff */
[----:B------:R-:W-:Y:S02]  /*36f0*/  FSEL R177, R114, -INF , !P6 ;  /* 0xff80000072b17808 */ /* 0x000fe40007000000 */
[----:B-----5:R-:W-:Y:S01]  /*3700*/  FSEL R166, R112, -INF , !P6 ;  /* 0xff80000070a67808 */ /* 0x020fe20007000000 */
[----:B------:R-:W1:Y:S01]  /*3710*/  MUFU.TANH R172, R172 ;  /* 0x000000ac00ac7308 */ /* 0x000e620000002400 */
[----:B------:R-:W-:Y:S02]  /*3720*/  FSEL R114, R110, -INF , !P6 ;  /* 0xff8000006e727808 */ /* 0x000fe40007000000 */
[----:B------:R-:W-:Y:S01]  /*3730*/  IADD3 R49, R91, 0x20, RZ ;  /* 0x000000205b317810 */ /* 0x000fe20007ffe0ff */
[----:B------:R-:W-:Y:S01]  /*3740*/  HMMA.16816.F32.BF16 R36, R36, R50, RZ ;  /* 0x000000322424723c */ /* 0x000fe200000418ff */
[----:B------:R-:W-:-:S03]  /*3750*/  FSEL R181, R108, -INF , !P6 ;  /* 0xff8000006cb57808 */ /* 0x000fc60007000000 */
[----:B------:R-:W-:Y:S03]  /*3760*/  MUFU.TANH R169, R169 ;  /* 0x000000a900a97308 */ /* 0x000fe60000002400 */
[C---:B------:R-:W-:Y:S01]  /*3770*/  IADD3 R51, R91.reuse, 0x39, RZ ;  /* 0x000000395b337810 */ /* 0x040fe20007ffe0ff */
[----:B------:R-:W-:Y:S04]  /*3780*/  HMMA.16816.F32.BF16 R72, R8, R60, R72 ;  /* 0x0000003c0848723c */ /* 0x000fe80000041848 */
[----:B------:R-:W5:Y:S03]  /*3790*/  MUFU.TANH R173, R173 ;  /* 0x000000ad00ad7308 */ /* 0x000f660000002400 */
[----:B------:R-:W-:Y:S01]  /*37a0*/  IADD3 R61, R91, 0x1, RZ ;  /* 0x000000015b3d7810 */ /* 0x000fe20007ffe0ff */
[----:B---3--:R-:W-:Y:S03]  /*37b0*/  HMMA.16816.F32.BF16 R52, R32, R56, R52 ;  /* 0x000000382034723c */ /* 0x008fe60000041834 */
[----:B------:R-:W-:Y:S01]  /*37c0*/  ISETP.GE.AND P3, PT, R61, R90, PT ;  /* 0x0000005a3d00720c */ /* 0x000fe20003f66270 */
[----:B------:R-:W-:Y:S01]  /*37d0*/  MUFU.TANH R218, R218 ;  /* 0x000000da00da7308 */ /* 0x000fe20000002400 */
[----:B------:R-:W-:-:S02]  /*37e0*/  IADD3 R61, R91, 0x18, RZ ;  /* 0x000000185b3d7810 */ /* 0x000fc40007ffe0ff */
[----:B------:R-:W-:Y:S01]  /*37f0*/  FSEL R160, R97, -INF , !P3 ;  /* 0xff80000061a07808 */ /* 0x000fe20005800000 */
[----:B------:R-:W-:Y:S01]  /*3800*/  HMMA.16816.F32.BF16 R64, R24, R56, R64 ;  /* 0x000000381840723c */ /* 0x000fe20000041840 */
[-C--:B------:R-:W-:Y:S02]  /*3810*/  ISETP.GE.AND P5, PT, R61, R90.reuse, PT ;  /* 0x0000005a3d00720c */ /* 0x080fe40003fa6270 */
[----:B------:R-:W-:Y:S01]  /*3820*/  IADD3 R61, R91, 0x19, RZ ;  /* 0x000000195b3d7810 */ /* 0x000fe20007ffe0ff */
[----:B------:R-:W-:Y:S01]  /*3830*/  MUFU.TANH R209, R209 ;  /* 0x000000d100d17308 */ /* 0x000fe20000002400 */
[----:B------:R-:W-:Y:S02]  /*3840*/  FSEL R83, R99, -INF , !P3 ;  /* 0xff80000063537808 */ /* 0x000fe40005800000 */
[----:B------:R-:W-:Y:S01]  /*3850*/  FSEL R164, R101, -INF , !P3 ;  /* 0xff80000065a47808 */ /* 0x000fe20005800000 */
[----:B------:R-:W-:Y:S01]  /*3860*/  HMMA.16816.F32.BF16 R32, R32, R58, R40 ;  /* 0x0000003a2020723c */ /* 0x000fe20000041828 */
[----:B------:R-:W-:Y:S01]  /*3870*/  FSEL R167, R103, -INF , !P3 ;  /* 0xff80000067a77808 */ /* 0x000fe20005800000 */
[----:B------:R-:W-:Y:S01]  /*3880*/  FMUL.FTZ R74, R74, c[0x0][0x2ec] ;  /* 0x0000bb004a4a7a20 */ /* 0x000fe20000410000 */
[-C--:B------:R-:W-:Y:S01]  /*3890*/  ISETP.GE.AND P4, PT, R61, R90.reuse, PT ;  /* 0x0000005a3d00720c */ /* 0x080fe20003f86270 */
[----:B------:R-:W-:Y:S01]  /*38a0*/  FMUL.FTZ R75, R75, c[0x0][0x2ec] ;  /* 0x0000bb004b4b7a20 */ /* 0x000fe20000410000 */
[-C--:B------:R-:W-:Y:S01]  /*38b0*/  ISETP.GE.AND P3, PT, R49, R90.reuse, PT ;  /* 0x0000005a3100720c */ /* 0x080fe20003f66270 */
[----:B------:R-:W-:Y:S01]  /*38c0*/  MUFU.TANH R56, R74 ;  /* 0x0000004a00387308 */ /* 0x000fe20000002400 */
[----:B------:R-:W-:Y:S01]  /*38d0*/  IADD3 R49, R91, 0x21, RZ ;  /* 0x000000215b317810 */ /* 0x000fe20007ffe0ff */
[-C--:B------:R-:W-:Y:S01]  /*38e0*/  HMMA.16816.F32.BF16 R76, R12, R62.reuse, R76 ;  /* 0x0000003e0c4c723c */ /* 0x080fe2000004184c */
[----:B------:R-:W-:Y:S01]  /*38f0*/  FSEL R57, R121, -INF , !P5 ;  /* 0xff80000079397808 */ /* 0x000fe20006800000 */
[----:B------:R-:W-:Y:S01]  /*3900*/  FMUL.FTZ R72, R72, c[0x0][0x2ec] ;  /* 0x0000bb0048487a20 */ /* 0x000fe20000410000 */
[-C--:B------:R-:W-:Y:S01]  /*3910*/  ISETP.GE.AND P2, PT, R49, R90.reuse, PT ;  /* 0x0000005a3100720c */ /* 0x080fe20003f46270 */
[----:B------:R-:W-:Y:S01]  /*3920*/  FMUL.FTZ R73, R73, c[0x0][0x2ec] ;  /* 0x0000bb0049497a20 */ /* 0x000fe20000410000 */
[----:B------:R-:W-:Y:S01]  /*3930*/  IADD3 R49, R91, 0x28, RZ ;  /* 0x000000285b317810 */ /* 0x000fe20007ffe0ff */
[----:B------:R-:W3:Y:S01]  /*3940*/  MUFU.TANH R94, R75 ;  /* 0x0000004b005e7308 */ /* 0x000ee20000002400 */
[----:B------:R-:W-:Y:S01]  /*3950*/  FSEL R168, R119, -INF , !P5 ;  /* 0xff80000077a87808 */ /* 0x000fe20006800000 */
[----:B------:R-:W-:Y:S01]  /*3960*/  HMMA.16816.F32.BF16 R60, R8, R62, R44 ;  /* 0x0000003e083c723c */ /* 0x000fe2000004182c */
[----:B------:R-:W1:Y:S01]  /*3970*/  LDSM.16.M88.4 R44, [R198+0x3800] ;  /* 0x00380000c62c783b */ /* 0x000e620000000200 */
[----:B------:R-:W-:Y:S01]  /*3980*/  ISETP.GE.AND P0, PT, R49, R90, PT ;  /* 0x0000005a3100720c */ /* 0x000fe20003f06270 */
[----:B------:R-:W-:-:S04]  /*3990*/  DEPBAR.LE SB0, 0x0 ;  /* 0x000080000000791a */ /* 0x000fc80000000000 */
[----:B------:R-:W-:Y:S01]  /*39a0*/  IADD3 R49, R91, 0x29, RZ ;  /* 0x000000295b317810 */ /* 0x000fe20007ffe0ff */
[----:B------:R-:W-:Y:S01]  /*39b0*/  HMMA.16816.F32.BF16 R36, R24, R58, R36 ;  /* 0x0000003a1824723c */ /* 0x000fe20000041824 */
[----:B------:R-:W-:Y:S01]  /*39c0*/  FSEL R176, R117, -INF , !P5 ;  /* 0xff80000075b07808 */ /* 0x000fe20006800000 */
[----:B------:R-:W1:Y:S01]  /*39d0*/  MUFU.TANH R98, R72 ;  /* 0x0000004800627308 */ /* 0x000e620000002400 */
[-C--:B------:R-:W-:Y:S02]  /*39e0*/  ISETP.GE.AND P1, PT, R49, R90.reuse, PT ;  /* 0x0000005a3100720c */ /* 0x080fe40003f26270 */
[----:B------:R-:W-:Y:S02]  /*39f0*/  IADD3 R49, R91, 0x30, RZ ;  /* 0x000000305b317810 */ /* 0x000fe40007ffe0ff */
[----:B------:R-:W-:Y:S01]  /*3a00*/  FSEL R183, R115, -INF , !P5 ;  /* 0xff80000073b77808 */ /* 0x000fe20006800000 */
[-C--:B--2---:R-:W-:Y:S01]  /*3a10*/  HMMA.16816.F32.BF16 R52, R20, R68.reuse, R52 ;  /* 0x000000441434723c */ /* 0x084fe20000041834 */
[-C--:B------:R-:W-:Y:S01]  /*3a20*/  ISETP.GE.AND P6, PT, R49, R90.reuse, PT ;  /* 0x0000005a3100720c */ /* 0x080fe20003fc6270 */
[----:B------:R-:W-:Y:S01]  /*3a30*/  FMUL.FTZ R77, R77, c[0x0][0x2ec] ;  /* 0x0000bb004d4d7a20 */ /* 0x000fe20000410000 */
[----:B------:R-:W-:Y:S01]  /*3a40*/  IADD3 R49, R91, 0x31, RZ ;  /* 0x000000315b317810 */ /* 0x000fe20007ffe0ff */
[----:B------:R-:W-:Y:S01]  /*3a50*/  FMUL.FTZ R214, R78, c[0x0][0x2ec] ;  /* 0x0000bb004ed67a20 */ /* 0x000fe20000410000 */
[----:B------:R-:W-:Y:S01]  /*3a60*/  FSEL R78, R120, -INF , !P4 ;  /* 0xff800000784e7808 */ /* 0x000fe20006000000 */
[----:B------:R-:W-:Y:S01]  /*3a70*/  FMUL.FTZ R212, R79, c[0x0][0x2ec] ;  /* 0x0000bb004fd47a20 */ /* 0x000fe20000410000 */
[-C--:B------:R-:W-:Y:S01]  /*3a80*/  ISETP.GE.AND P5, PT, R49, R90.reuse, PT ;  /* 0x0000005a3100720c */ /* 0x080fe20003fa6270 */
[----:B------:R-:W-:Y:S01]  /*3a90*/  HMMA.16816.F32.BF16 R64, R16, R68, R64 ;  /* 0x000000441040723c */ /* 0x000fe20000041840 */
[----:B------:R-:W-:Y:S01]  /*3aa0*/  IADD3 R49, R91, 0x38, RZ ;  /* 0x000000385b317810 */ /* 0x000fe20007ffe0ff */
[----:B------:R2:W-:Y:S01]  /*3ab0*/  MUFU.TANH R205, R77 ;  /* 0x0000004d00cd7308 */ /* 0x0005e20000002400 */
[----:B------:R-:W-:Y:S01]  /*3ac0*/  FSEL R79, R122, -INF , !P4 ;  /* 0xff8000007a4f7808 */ /* 0x000fe20006000000 */
[----:B------:R-:W-:Y:S01]  /*3ad0*/  FMUL.FTZ R61, R61, c[0x0][0x2ec] ;  /* 0x0000bb003d3d7a20 */ /* 0x000fe20000410000 */
[----:B------:R-:W-:Y:S01]  /*3ae0*/  FSEL R178, R118, -INF , !P4 ;  /* 0xff80000076b27808 */ /* 0x000fe20006000000 */
[----:B------:R-:W-:Y:S01]  /*3af0*/  FMUL.FTZ R76, R76, c[0x0][0x2ec] ;  /* 0x0000bb004c4c7a20 */ /* 0x000fe20000410000 */
[----:B------:R-:W-:Y:S01]  /*3b00*/  FSEL R185, R116, -INF , !P4 ;  /* 0xff80000074b97808 */ /* 0x000fe20006000000 */
[-C--:B------:R-:W-:Y:S01]  /*3b10*/  HMMA.16816.F32.BF16 R32, R20, R70.reuse, R32 ;  /* 0x000000461420723c */ /* 0x080fe20000041820 */
[-C--:B------:R-:W-:Y:S01]  /*3b20*/  ISETP.GE.AND P4, PT, R49, R90.reuse, PT ;  /* 0x0000005a3100720c */ /* 0x080fe20003f86270 */
[----:B------:R3:W-:Y:S01]  /*3b30*/  MUFU.TANH R122, R61 ;  /* 0x0000003d007a7308 */ /* 0x0007e20000002400 */
[----:B------:R-:W-:Y:S01]  /*3b40*/  IADD3 R69, R91, 0x40, RZ ;  /* 0x000000405b457810 */ /* 0x000fe20007ffe0ff */
[----:B------:R-:W-:Y:S01]  /*3b50*/  FMUL.FTZ R60, R60, c[0x0][0x2ec] ;  /* 0x0000bb003c3c7a20 */ /* 0x000fe20000410000 */
[----:B------:R-:W-:Y:S01]  /*3b60*/  FSEL R48, R127, -INF , !P3 ;  /* 0xff8000007f307808 */ /* 0x000fe20005800000 */
[----:B------:R-:W-:Y:S01]  /*3b70*/  FMUL.FTZ R62, R62, c[0x0][0x2ec] ;  /* 0x0000bb003e3e7a20 */ /* 0x000fe20000410000 */
[----:B------:R-:W-:Y:S01]  /*3b80*/  FSEL R50, R125, -INF , !P3 ;  /* 0xff8000007d327808 */ /* 0x000fe20005800000 */
[----:B------:R-:W-:Y:S01]  /*3b90*/  HMMA.16816.F32.BF16 R36, R16, R70, R36 ;  /* 0x000000461024723c */ /* 0x000fe20000041824 */
[----:B------:R-:W-:Y:S01]  /*3ba0*/  FSEL R49, R123, -INF , !P3 ;  /* 0xff8000007b317808 */ /* 0x000fe20005800000 */
[----:B------:R3:W-:Y:S01]  /*3bb0*/  MUFU.TANH R207, R76 ;  /* 0x0000004c00cf7308 */ /* 0x0007e20000002400 */
[----:B--2---:R-:W-:Y:S01]  /*3bc0*/  FSEL R77, R129, -INF , !P3 ;  /* 0xff800000814d7808 */ /* 0x004fe20005800000 */
[----:B------:R-:W-:Y:S01]  /*3bd0*/  FMUL.FTZ R63, R63, c[0x0][0x2ec] ;  /* 0x0000bb003f3f7a20 */ /* 0x000fe20000410000 */
[----:B------:R-:W-:-:S02]  /*3be0*/  ISETP.GE.AND P3, PT, R51, R90, PT ;  /* 0x0000005a3300720c */ /* 0x000fc40003f66270 */
[----:B------:R-:W-:Y:S01]  /*3bf0*/  FSEL R237, R130, -INF , !P2 ;  /* 0xff80000082ed7808 */ /* 0x000fe20005000000 */
[-C--:B-1----:R-:W-:Y:S01]  /*3c00*/  HMMA.16816.F32.BF16 R52, R12, R44.reuse, R52 ;  /* 0x0000002c0c34723c */ /* 0x082fe20000041834 */
[----:B------:R-:W-:Y:S01]  /*3c10*/  FSEL R74, R128, -INF , !P2 ;  /* 0xff800000804a7808 */ /* 0x000fe20005000000 */
[----:B------:R1:W2:Y:S01]  /*3c20*/  MUFU.TANH R97, R73 ;  /* 0x0000004900617308 */ /* 0x0002a20000002400 */
[----:B------:R-:W-:Y:S02]  /*3c30*/  FSEL R51, R126, -INF , !P2 ;  /* 0xff8000007e337808 */ /* 0x000fe40005000000 */
[----:B------:R-:W-:Y:S02]  /*3c40*/  FSEL R75, R124, -INF , !P2 ;  /* 0xff8000007c4b7808 */ /* 0x000fe40005000000 */
[----:B------:R-:W-:Y:S01]  /*3c50*/  ISETP.GE.AND P2, PT, R69, R90, PT ;  /* 0x0000005a4500720c */ /* 0x000fe20003f46270 */
[----:B------:R-:W-:Y:S01]  /*3c60*/  HMMA.16816.F32.BF16 R64, R8, R44, R64 ;  /* 0x0000002c0840723c */ /* 0x000fe20000041840 */
[C---:B------:R-:W-:Y:S01]  /*3c70*/  IADD3 R41, R91.reuse, 0x41, RZ ;  /* 0x000000415b297810 */ /* 0x040fe20007ffe0ff */
[----:B------:R-:W1:Y:S01]  /*3c80*/  MUFU.TANH R216, R216 ;  /* 0x000000d800d87308 */ /* 0x000e620000002400 */
[----:B------:R-:W-:-:S02]  /*3c90*/  IADD3 R17, R91, 0x59, RZ ;  /* 0x000000595b117810 */ /* 0x000fc40007ffe0ff */
[----:B------:R-:W-:Y:S02]  /*3ca0*/  FSEL R43, R137, -INF , !P0 ;  /* 0xff800000892b7808 */ /* 0x000fe40004000000 */
[----:B------:R-:W-:Y:S01]  /*3cb0*/  FSEL R40, R135, -INF , !P0 ;  /* 0xff80000087287808 */ /* 0x000fe20004000000 */
[-C--:B------:R-:W-:Y:S01]  /*3cc0*/  HMMA.16816.F32.BF16 R12, R12, R46.reuse, R32 ;  /* 0x0000002e0c0c723c */ /* 0x080fe20000041820 */
[----:B------:R-:W-:Y:S01]  /*3cd0*/  FSEL R42, R133, -INF , !P0 ;  /* 0xff800000852a7808 */ /* 0x000fe20004000000 */
[----:B------:R-:W-:Y:S01]  /*3ce0*/  MUFU.TANH R214, R214 ;  /* 0x000000d600d67308 */ /* 0x000fe20000002400 */
[----:B------:R-:W-:Y:S02]  /*3cf0*/  FSEL R241, R131, -INF , !P0 ;  /* 0xff80000083f17808 */ /* 0x000fe40004000000 */
[----:B------:R-:W-:Y:S02]  /*3d00*/  FSEL R197, R197, -INF , !P2 ;  /* 0xff800000c5c57808 */ /* 0x000fe40005000000 */
[----:B------:R-:W-:Y:S01]  /*3d10*/  FSEL R100, R154, -INF , !P2 ;  /* 0xff8000009a647808 */ /* 0x000fe20005000000 */
[----:B------:R-:W-:Y:S01]  /*3d20*/  HMMA.16816.F32.BF16 R8, R8, R46, R36 ;  /* 0x0000002e0808723c */ /* 0x000fe20000041824 */
[----:B------:R-:W-:Y:S01]  /*3d30*/  FSEL R104, R153, -INF , !P2 ;  /* 0xff80000099687808 */ /* 0x000fe20005000000 */
[----:B------:R-:W-:Y:S01]  /*3d40*/  FMUL.FTZ R52, R52, c[0x0][0x2ec] ;  /* 0x0000bb0034347a20 */ /* 0x000fe20000410000 */
[----:B------:R-:W-:Y:S01]  /*3d50*/  FSEL R105, R152, -INF , !P2 ;  /* 0xff80000098697808 */ /* 0x000fe20005000000 */
[----:B------:R-:W-:Y:S01]  /*3d60*/  FMUL.FTZ R54, R54, c[0x0][0x2ec] ;  /* 0x0000bb0036367a20 */ /* 0x000fe20000410000 */
[-C--:B------:R-:W-:Y:S01]  /*3d70*/  ISETP.GE.AND P0, PT, R41, R90.reuse, PT ;  /* 0x0000005a2900720c */ /* 0x080fe20003f06270 */
[----:B------:R-:W-:Y:S01]  /*3d80*/  FMUL.FTZ R53, R53, c[0x0][0x2ec] ;  /* 0x0000bb0035357a20 */ /* 0x000fe20000410000 */
[-C--:B------:R-:W-:Y:S01]  /*3d90*/  ISETP.GE.AND P2, PT, R17, R90.reuse, PT ;  /* 0x0000005a1100720c */ /* 0x080fe20003f46270 */
[----:B------:R-:W-:Y:S01]  /*3da0*/  FMUL.FTZ R64, R64, c[0x0][0x2ec] ;  /* 0x0000bb0040407a20 */ /* 0x000fe20000410000 */
[C---:B------:R-:W-:Y:S01]  /*3db0*/  IADD3 R41, R91.reuse, 0x48, RZ ;  /* 0x000000485b297810 */ /* 0x040fe20007ffe0ff */
[----:B------:R-:W-:Y:S01]  /*3dc0*/  FMUL.FTZ R66, R66, c[0x0][0x2ec] ;  /* 0x0000bb0042427a20 */ /* 0x000fe20000410000 */
[----:B------:R-:W-:Y:S01]  /*3dd0*/  IADD3 R17, R91, 0x60, RZ ;  /* 0x000000605b117810 */ /* 0x000fe20007ffe0ff */
[----:B------:R-:W-:Y:S01]  /*3de0*/  FMUL.FTZ R55, R55, c[0x0][0x2ec] ;  /* 0x0000bb0037377a20 */ /* 0x000fe20000410000 */
[----:B------:R-:W-:Y:S01]  /*3df0*/  FSEL R239, R138, -INF , !P1 ;  /* 0xff8000008aef7808 */ /* 0x000fe20004800000 */
        /* <DEDUP_REMOVED lines=15> */
[-C--:B------:R-:W-:Y:S01]  /*3ef0*/  ISETP.GE.AND P1, PT, R41, R90.reuse, PT ;  /* 0x0000005a2900720c */ /* 0x080fe20003f26270 */
[----:B------:R-:W-:Y:S01]  /*3f00*/  FMUL.FTZ R9, R9, c[0x0][0x2ec] ;  /* 0x0000bb0009097a20 */ /* 0x000fe20000410000 */
[----:B------:R-:W-:Y:S01]  /*3f10*/  ISETP.GE.AND P0, PT, R17, R90, PT ;  /* 0x0000005a1100720c */ /* 0x000fe20003f06270 */
[----:B------:R-:W-:Y:S01]  /*3f20*/  FMUL.FTZ R11, R11, c[0x0][0x2ec] ;  /* 0x0000bb000b0b7a20 */ /* 0x000fe20000410000 */
[C---:B---3--:R-:W-:Y:S01]  /*3f30*/  IADD3 R61, R91.reuse, 0x49, RZ ;  /* 0x000000495b3d7810 */ /* 0x048fe20007ffe0ff */
[----:B------:R-:W-:Y:S01]  /*3f40*/  MUFU.TANH R212, R212 ;  /* 0x000000d400d47308 */ /* 0x000fe20000002400 */
[----:B------:R-:W-:-:S02]  /*3f50*/  IADD3 R17, R91, 0x61, RZ ;  /* 0x000000615b117810 */ /* 0x000fc40007ffe0ff */
[----:B------:R-:W-:Y:S02]  /*3f60*/  FSEL R221, R221, -INF , !P6 ;  /* 0xff800000dddd7808 */ /* 0x000fe40007000000 */
[----:B------:R-:W-:Y:S02]  /*3f70*/  FSEL R72, R143, -INF , !P6 ;  /* 0xff8000008f487808 */ /* 0x000fe40007000000 */
[----:B------:R-:W-:Y:S01]  /*3f80*/  FSEL R76, R141, -INF , !P6 ;  /* 0xff8000008d4c7808 */ /* 0x000fe20007000000 */
[----:B------:R-:W-:Y:S01]  /*3f90*/  MUFU.TANH R60, R60 ;  /* 0x0000003c003c7308 */ /* 0x000fe20000002400 */
[----:B------:R-:W-:Y:S02]  /*3fa0*/  FSEL R41, R140, -INF , !P6 ;  /* 0xff8000008c297808 */ /* 0x000fe40007000000 */
[----:B------:R-:W-:Y:S02]  /*3fb0*/  FSEL R127, R158, -INF , !P1 ;  /* 0xff8000009e7f7808 */ /* 0x000fe40004800000 */
[----:B------:R-:W-:-:S02]  /*3fc0*/  FSEL R230, R230, -INF , !P1 ;  /* 0xff800000e6e67808 */ /* 0x000fc40004800000 */
[----:B------:R-:W-:Y:S01]  /*3fd0*/  FSEL R102, R84, -INF , !P1 ;  /* 0xff80000054667808 */ /* 0x000fe20004800000 */
[----:B------:R-:W3:Y:S01]  /*3fe0*/  MUFU.TANH R113, R62 ;  /* 0x0000003e00717308 */ /* 0x000ee20000002400 */
[----:B------:R-:W-:Y:S02]  /*3ff0*/  FSEL R101, R156, -INF , !P1 ;  /* 0xff8000009c657808 */ /* 0x000fe40004800000 */
[-C--:B------:R-:W-:Y:S02]  /*4000*/  ISETP.GE.AND P6, PT, R61, R90.reuse, PT ;  /* 0x0000005a3d00720c */ /* 0x080fe40003fc6270 */
[----:B------:R-:W-:Y:S02]  /*4010*/  ISETP.GE.AND P1, PT, R17, R90, PT ;  /* 0x0000005a1100720c */ /* 0x000fe40003f26270 */
[C---:B------:R-:W-:Y:S01]  /*4020*/  IADD3 R25, R91.reuse, 0x50, RZ ;  /* 0x000000505b197810 */ /* 0x040fe20007ffe0ff */
[----:B------:R-:W1:Y:S01]  /*4030*/  MUFU.TANH R112, R63 ;  /* 0x0000003f00707308 */ /* 0x000e620000002400 */
        /* <DEDUP_REMOVED lines=9> */
[----:B------:R-:W-:Y:S01]  /*40d0*/  MUFU.TANH R210, R54 ;  /* 0x0000003600d27308 */ /* 0x000fe20000002400 */
[----:B------:R-:W-:Y:S02]  /*40e0*/  FSEL R99, R155, -INF , !P6 ;  /* 0xff8000009b637808 */ /* 0x000fe40007000000 */
[-C--:B------:R-:W-:Y:S02]  /*40f0*/  ISETP.GE.AND P5, PT, R25, R90.reuse, PT ;  /* 0x0000005a1900720c */ /* 0x080fe40003fa6270 */
[----:B------:R-:W-:Y:S02]  /*4100*/  ISETP.GE.AND P6, PT, R17, R90, PT ;  /* 0x0000005a1100720c */ /* 0x000fe40003fc6270 */
[C---:B------:R-:W-:Y:S01]  /*4110*/  IADD3 R21, R91.reuse, 0x51, RZ ;  /* 0x000000515b157810 */ /* 0x040fe20007ffe0ff */
[----:B------:R-:W-:Y:S01]  /*4120*/  MUFU.TANH R120, R64 ;  /* 0x0000004000787308 */ /* 0x000fe20000002400 */
[----:B------:R-:W-:-:S02]  /*4130*/  IADD3 R17, R91, 0x69, RZ ;  /* 0x000000695b117810 */ /* 0x000fc40007ffe0ff */
[----:B------:R-:W-:Y:S02]  /*4140*/  FSEL R227, R227, -INF , !P4 ;  /* 0xff800000e3e37808 */ /* 0x000fe40006000000 */
[----:B------:R-:W-:Y:S02]  /*4150*/  FSEL R240, R240, -INF , !P4 ;  /* 0xff800000f0f07808 */ /* 0x000fe40006000000 */
[----:B------:R-:W-:Y:S01]  /*4160*/  FSEL R229, R148, -INF , !P4 ;  /* 0xff80000094e57808 */ /* 0x000fe20006000000 */
[----:B------:R-:W1:Y:S01]  /*4170*/  MUFU.TANH R111, R66 ;  /* 0x00000042006f7308 */ /* 0x000e620000002400 */
        /* <DEDUP_REMOVED lines=13> */
[----:B-1----:R-:W-:Y:S01]  /*4250*/  FSEL R73, R149, -INF , !P3 ;  /* 0xff80000095497808 */ /* 0x002fe20005800000 */
[----:B------:R-:W-:Y:S01]  /*4260*/  MUFU.TANH R118, R65 ;  /* 0x0000004100767308 */ /* 0x000fe20000002400 */
[----:B------:R-:W-:Y:S02]  /*4270*/  FSEL R233, R145, -INF , !P3 ;  /* 0xff80000091e97808 */ /* 0x000fe40005800000 */
[----:B----4-:R-:W-:Y:S02]  /*4280*/  FSEL R121, R87, -INF , !P4 ;  /* 0xff80000057797808 */ /* 0x010fe40006000000 */
[----:B------:R-:W-:-:S02]  /*4290*/  FSEL R206, R206, -INF , !P4 ;  /* 0xff800000cece7808 */ /* 0x000fc40006000000 */
[----:B------:R-:W-:Y:S01]  /*42a0*/  FSEL R226, R226, -INF , !P4 ;  /* 0xff800000e2e27808 */ /* 0x000fe20006000000 */
[----:B------:R-:W1:Y:S01]  /*42b0*/  MUFU.TANH R110, R67 ;  /* 0x00000043006e7308 */ /* 0x000e620000002400 */
[----:B------:R-:W-:Y:S02]  /*42c0*/  FSEL R217, R217, -INF , !P4 ;  /* 0xff800000d9d97808 */ /* 0x000fe40006000000 */
[-C--:B------:R-:W-:Y:S02]  /*42d0*/  ISETP.GE.AND P3, PT, R21, R90.reuse, PT ;  /* 0x0000005a1500720c */ /* 0x080fe40003f66270 */
[----:B------:R-:W-:Y:S02]  /*42e0*/  ISETP.GE.AND P4, PT, R17, R90, PT ;  /* 0x0000005a1100720c */ /* 0x000fe40003f86270 */
[----:B------:R-:W-:Y:S01]  /*42f0*/  IADD3 R17, R91, 0x71, RZ ;  /* 0x000000715b117810 */ /* 0x000fe20007ffe0ff */
[----:B------:R-:W-:Y:S01]  /*4300*/  MUFU.TANH R12, R12 ;  /* 0x0000000c000c7308 */ /* 0x000fe20000002400 */
[----:B------:R-:W-:-:S02]  /*4310*/  FSEL R119, R172, -INF , !P3 ;  /* 0xff800000ac777808 */ /* 0x000fc40005800000 */
[----:B------:R-:W-:Y:S02]  /*4320*/  FSEL R204, R204, -INF , !P3 ;  /* 0xff800000cccc7808 */ /* 0x000fe40005800000 */
[----:B------:R-:W-:Y:S02]  /*4330*/  FSEL R224, R224, -INF , !P3 ;  /* 0xff800000e0e07808 */ /* 0x000fe40005800000 */
[----:B------:R-:W-:Y:S01]  /*4340*/  FSEL R215, R215, -INF , !P3 ;  /* 0xff800000d7d77808 */ /* 0x000fe20005800000 */
[----:B------:R-:W-:Y:S01]  /*4350*/  MUFU.TANH R131, R14 ;  /* 0x0000000e00837308 */ /* 0x000fe20000002400 */
[----:B------:R-:W-:Y:S02]  /*4360*/  ISETP.GE.AND P3, PT, R17, R90, PT ;  /* 0x0000005a1100720c */ /* 0x000fe40003f66270 */
[----:B------:R-:W-:Y:S02]  /*4370*/  IADD3 R17, R91, 0x78, RZ ;  /* 0x000000785b117810 */ /* 0x000fe40007ffe0ff */
[----:B-----5:R-:W-:-:S02]  /*4380*/  FSEL R117, R173, -INF , !P2 ;  /* 0xff800000ad757808 */ /* 0x020fc40005000000 */
[----:B------:R-:W-:Y:S01]  /*4390*/  FSEL R130, R169, -INF , !P2 ;  /* 0xff800000a9827808 */ /* 0x000fe20005000000 */
[----:B------:R-:W-:Y:S01]  /*43a0*/  MUFU.TANH R116, R8 ;  /* 0x0000000800747308 */ /* 0x000fe20000002400 */
[----:B------:R-:W-:Y:S02]  /*43b0*/  FSEL R220, R220, -INF , !P2 ;  /* 0xff800000dcdc7808 */ /* 0x000fe40005000000 */
[----:B------:R-:W-:Y:S02]  /*43c0*/  FSEL R213, R213, -INF , !P2 ;  /* 0xff800000d5d57808 */ /* 0x000fe40005000000 */
[----:B------:R-:W-:Y:S02]  /*43d0*/  ISETP.GE.AND P2, PT, R17, R90, PT ;  /* 0x0000005a1100720c */ /* 0x000fe40003f46270 */
[----:B------:R-:W-:Y:S01]  /*43e0*/  IADD3 R17, R91, 0x79, RZ ;  /* 0x000000795b117810 */ /* 0x000fe20007ffe0ff */
[----:B------:R-:W4:Y:S01]  /*43f0*/  MUFU.TANH R109, R10 ;  /* 0x0000000a006d7308 */ /* 0x000f220000002400 */
[----:B------:R-:W-:-:S02]  /*4400*/  FSEL R91, R94, -INF , !P1 ;  /* 0xff8000005e5b7808 */ /* 0x000fc40004800000 */
[----:B------:R-:W-:Y:S02]  /*4410*/  FSEL R115, R56, -INF , !P0 ;  /* 0xff80000038737808 */ /* 0x000fe40004000000 */
[----:B------:R-:W-:Y:S02]  /*4420*/  FSEL R128, R98, -INF , !P0 ;  /* 0xff80000062807808 */ /* 0x000fe40004000000 */
[----:B------:R-:W-:Y:S01]  /*4430*/  FSEL R218, R218, -INF , !P0 ;  /* 0xff800000dada7808 */ /* 0x000fe20004000000 */
[----:B------:R-:W-:Y:S01]  /*4440*/  MUFU.TANH R95, R13 ;  /* 0x0000000d005f7308 */ /* 0x000fe20000002400 */
[----:B------:R-:W-:Y:S02]  /*4450*/  FSEL R211, R211, -INF , !P0 ;  /* 0xff800000d3d37808 */ /* 0x000fe40004000000 */
[----:B------:R-:W-:Y:S02]  /*4460*/  ISETP.GE.AND P0, PT, R90, 0x81, PT ;  /* 0x000000815a00780c */ /* 0x000fe40003f06270 */
[----:B--2---:R-:W-:-:S02]  /*4470*/  FSEL R126, R97, -INF , !P1 ;  /* 0xff800000617e7808 */ /* 0x004fc40004800000 */
[----:B------:R-:W-:Y:S01]  /*4480*/  FSEL R216, R216, -INF , !P1 ;  /* 0xff800000d8d87808 */ /* 0x000fe20004800000 */
[----:B------:R-:W-:Y:S01]  /*4490*/  MUFU.TANH R96, R15 ;  /* 0x0000000f00607308 */ /* 0x000fe20000002400 */
[----:B------:R-:W-:Y:S02]  /*44a0*/  FSEL R209, R209, -INF , !P1 ;  /* 0xff800000d1d17808 */ /* 0x000fe40004800000 */
[----:B------:R-:W-:Y:S02]  /*44b0*/  ISETP.GE.AND P1, PT, R17, R90, PT ;  /* 0x0000005a1100720c */ /* 0x000fe40003f26270 */
[----:B---3--:R-:W-:Y:S02]  /*44c0*/  FSEL R113, R113, -INF , !P6 ;  /* 0xff80000071717808 */ /* 0x008fe40007000000 */
[----:B------:R-:W-:Y:S01]  /*44d0*/  FSEL R124, R60, -INF , !P6 ;  /* 0xff8000003c7c7808 */ /* 0x000fe20007000000 */
[----:B------:R-:W-:Y:S01]  /*44e0*/  MUFU.TANH R94, R9 ;  /* 0x00000009005e7308 */ /* 0x000fe20000002400 */
[----:B------:R-:W-:-:S02]  /*44f0*/  FSEL R214, R214, -INF , !P6 ;  /* 0xff800000d6d67808 */ /* 0x000fc40007000000 */
[----:B------:R-:W-:Y:S02]  /*4500*/  FSEL R207, R207, -INF , !P6 ;  /* 0xff800000cfcf7808 */ /* 0x000fe40007000000 */
[----:B------:R-:W-:Y:S02]  /*4510*/  FSEL R112, R112, -INF , !P5 ;  /* 0xff80000070707808 */ /* 0x000fe40006800000 */
[----:B------:R-:W-:Y:S01]  /*4520*/  FSEL R122, R122, -INF , !P5 ;  /* 0xff8000007a7a7808 */ /* 0x000fe20006800000 */
[----:B------:R-:W2:Y:S01]  /*4530*/  MUFU.TANH R107, R11 ;  /* 0x0000000b006b7308 */ /* 0x000ea20000002400 */
[----:B------:R-:W-:Y:S02]  /*4540*/  FSEL R212, R212, -INF , !P5 ;  /* 0xff800000d4d47808 */ /* 0x000fe40006800000 */
[----:B------:R-:W-:Y:S02]  /*4550*/  FSEL R205, R205, -INF , !P5 ;  /* 0xff800000cdcd7808 */ /* 0x000fe40006800000 */
[----:B------:R-:W-:-:S02]  /*4560*/  FSEL R111, R111, -INF , !P4 ;  /* 0xff8000006f6f7808 */ /* 0x000fc40006000000 */
[----:B------:R-:W-:Y:S02]  /*4570*/  FSEL R120, R120, -INF , !P4 ;  /* 0xff80000078787808 */ /* 0x000fe40006000000 */
[----:B------:R-:W-:Y:S02]  /*4580*/  FSEL R210, R210, -INF , !P4 ;  /* 0xff800000d2d27808 */ /* 0x000fe40006000000 */
[----:B------:R-:W-:Y:S02]  /*4590*/  FSEL R97, R24, -INF , !P4 ;  /* 0xff80000018617808 */ /* 0x000fe40006000000 */
[----:B-1----:R-:W-:Y:S02]  /*45a0*/  FSEL R110, R110, -INF , !P3 ;  /* 0xff8000006e6e7808 */ /* 0x002fe40005800000 */
[----:B------:R-:W-:Y:S02]  /*45b0*/  FSEL R118, R118, -INF , !P3 ;  /* 0xff80000076767808 */ /* 0x000fe40005800000 */
[----:B------:R-:W-:-:S02]  /*45c0*/  FSEL R196, R196, -INF , !P3 ;  /* 0xff800000c4c47808 */ /* 0x000fc40005800000 */
[----:B------:R-:W-:Y:S02]  /*45d0*/  FSEL R201, R201, -INF , !P3 ;  /* 0xff800000c9c97808 */ /* 0x000fe40005800000 */
[----:B----4-:R-:W-:Y:S02]  /*45e0*/  FSEL R109, R109, -INF , !P2 ;  /* 0xff8000006d6d7808 */ /* 0x010fe40005000000 */
[----:B------:R-:W-:Y:S02]  /*45f0*/  FSEL R116, R116, -INF , !P2 ;  /* 0xff80000074747808 */ /* 0x000fe40005000000 */
[----:B------:R-:W-:Y:S02]  /*4600*/  FSEL R131, R131, -INF , !P2 ;  /* 0xff80000083837808 */ /* 0x000fe40005000000 */
[----:B------:R-:W-:Y:S02]  /*4610*/  FSEL R98, R12, -INF , !P2 ;  /* 0xff8000000c627808 */ /* 0x000fe40005000000 */
[----:B--2---:R-:W-:-:S02]  /*4620*/  FSEL R107, R107, -INF , !P1 ;  /* 0xff8000006b6b7808 */ /* 0x004fc40004800000 */
[----:B------:R-:W-:Y:S02]  /*4630*/  FSEL R94, R94, -INF , !P1 ;  /* 0xff8000005e5e7808 */ /* 0x000fe40004800000 */
[----:B------:R-:W-:Y:S02]  /*4640*/  FSEL R96, R96, -INF , !P1 ;  /* 0xff80000060607808 */ /* 0x000fe40004800000 */
[----:B------:R-:W-:Y:S01]  /*4650*/  FSEL R95, R95, -INF , !P1 ;  /* 0xff8000005f5f7808 */ /* 0x000fe20004800000 */
[----:B------:R-:W-:Y:S06]  /*4660*/  BAR.SYNC.DEFER_BLOCKING 0x0 ;  /* 0x0000000000007b1d */ /* 0x000fec0000010000 */
[----:B------:R-:W-:Y:S05]  /*4670*/  @!P0 BRA `(.L_x_48) ;  /* 0x0000024000008947 */ /* 0x000fea0003800000 */
[----:B------:R-:W-:Y:S02]  /*4680*/  LEA.HI.SX32 R10, R30, 0xfffffffe, 0x19 ;  /* 0xfffffffe1e0a7811 */ /* 0x000fe400078fcaff */
[----:B------:R-:W-:-:S02]  /*4690*/  SHF.L.U64.HI R3, R6, 0x5, R3 ;  /* 0x0000000506037819 */ /* 0x000fc40000010203 */
[----:B------:R-:W-:Y:S01]  /*46a0*/  SHF.R.S32.HI R8, RZ, 0x1f, R10 ;  /* 0x0000001fff087819 */ /* 0x000fe2000001140a */
[----:B------:R-:W-:Y:S02]  /*46b0*/  IMAD R7, R7, R10, RZ ;  /* 0x0000000a07077224 */ /* 0x000fe400078e02ff */
[----:B------:R-:W-:-:S04]  /*46c0*/  IMAD.WIDE.U32 R10, R10, R31, R186 ;  /* 0x0000001f0a0a7225 */ /* 0x000fc800078e00ba */
[----:B------:R-:W-:Y:S01]  /*46d0*/  IMAD R7, R8, R31, R7 ;  /* 0x0000001f08077224 */ /* 0x000fe200078e0207 */
[----:B------:R-:W-:Y:S01]  /*46e0*/  LEA R12, P2, R10, c[0x0][0x168], 0x1 ;  /* 0x00005a000a0c7a11 */ /* 0x000fe200078408ff */
[----:B------:R-:W-:Y:S02]  /*46f0*/  IMAD.SHL.U32 R8, R6, 0x20, RZ ;  /* 0x0000002006087824 */ /* 0x000fe400078e00ff */
[----:B------:R-:W-:-:S03]  /*4700*/  IMAD.IADD R7, R11, 0x1, R7 ;  /* 0x000000010b077824 */ /* 0x000fc600078e0207 */
[----:B------:R-:W-:Y:S02]  /*4710*/  IADD3 R6, P1, R8, R12, RZ ;  /* 0x0000000c08067210 */ /* 0x000fe40007f3e0ff */
        /* <DEDUP_REMOVED lines=8> */
[--C-:B------:R-:W-:Y:S01]  /*47a0*/  IMAD.X R17, R7, 0x1, R3.reuse, P2 ;  /* 0x0000000107117824 */ /* 0x100fe200010e0603 */
[-C--:B------:R-:W-:Y:S01]  /*47b0*/  IADD3 R10, P2, R14, R8.reuse, RZ ;  /* 0x000000080e0a7210 */ /* 0x080fe20007f5e0ff */
        /* <DEDUP_REMOVED lines=8> */
[----:B------:R-:W-:Y:S01]  /*4840*/  IADD3 R8, P1, R20, R8, RZ ;  /* 0x0000000814087210 */ /* 0x000fe20007f3e0ff */
[----:B------:R1:W-:Y:S02]  /*4850*/  LDGSTS.E.BYPASS.LTC128B.128 [R180+0x6000], [R10.64] ;  /* 0x060000000ab47fae */ /* 0x0003e4000b901d48 */
[----:B------:R-:W-:-:S02]  /*4860*/  IMAD.X R21, R19, 0x1, R3, P2 ;  /* 0x0000000113157824 */ /* 0x000fc400010e0603 */
[----:B------:R1:W-:Y:S02]  /*4870*/  LDGSTS.E.BYPASS.LTC128B.128 [R180+0x6800], [R18.64] ;  /* 0x0680000012b47fae */ /* 0x0003e4000b901d48 */
[----:B------:R-:W-:Y:S02]  /*4880*/  IMAD.X R9, R21, 0x1, R3, P1 ;  /* 0x0000000115097824 */ /* 0x000fe400008e0603 */
[----:B------:R1:W-:Y:S04]  /*4890*/  LDGSTS.E.BYPASS.LTC128B.128 [R180+0x7000], [R20.64] ;  /* 0x0700000014b47fae */ /* 0x0003e8000b901d48 */
[----:B------:R1:W-:Y:S04]  /*48a0*/  LDGSTS.E.BYPASS.LTC128B.128 [R180+0x7800], [R8.64] ;  /* 0x0780000008b47fae */ /* 0x0003e8000b901d48 */
[----:B------:R-:W0:Y:S02]  /*48b0*/  LDGDEPBAR ;  /* 0x00000000000079af */ /* 0x000e240000000000 */
.L_x_48:
[----:B-1----:R-:W-:Y:S02]  /*48c0*/  FMNMX.FTZ R8, R81, R167, !PT ;  /* 0x000000a751087209 */ /* 0x002fe40007810000 */
        /* <DEDUP_REMOVED lines=61> */
[----:B------:R-:W-:Y:S01]  /*4ca0*/  FMNMX.FTZ R7, R74, R7, !PT ;  /* 0x000000074a077209 */ /* 0x000fe20007810000 */
[----:B------:R-:W1:Y:S01]  /*4cb0*/  SHFL.BFLY PT, R3, R8, 0x2, 0x1f ;  /* 0x0c401f0008037f89 */ /* 0x000e6200000e0000 */
        /* <DEDUP_REMOVED lines=12> */
[----:B-1----:R-:W-:Y:S02]  /*4d80*/  FMNMX.FTZ R3, R8, R3, !PT ;  /* 0x0000000308037209 */ /* 0x002fe40007810000 */
[----:B------:R-:W-:Y:S02]  /*4d90*/  FMNMX.FTZ R6, R77, R6, !PT ;  /* 0x000000064d067209 */ /* 0x000fe40007810000 */
[----:B------:R-:W-:Y:S01]  /*4da0*/  FMNMX.FTZ R9, R216, R9, !PT ;  /* 0x00000009d8097209 */ /* 0x000fe20007810000 */
[----:B------:R-:W1:Y:S01]  /*4db0*/  SHFL.BFLY PT, R68, R3, 0x1, 0x1f ;  /* 0x0c201f0003447f89 */ /* 0x000e6200000e0000 */
        /* <DEDUP_REMOVED lines=21> */
[----:B------:R-:W1:Y:S01]  /*4f10*/  SHFL.BFLY PT, R3, R8, 0x2, 0x1f ;  /* 0x0c401f0008037f89 */ /* 0x000e6200000e0000 */
[----:B------:R-:W-:Y:S02]  /*4f20*/  FMNMX.FTZ R7, R206, R7, !PT ;  /* 0x00000007ce077209 */ /* 0x000fe40007810000 */
[----:B------:R-:W-:Y:S01]  /*4f30*/  FMNMX.FTZ R6, R197, R6, !PT ;  /* 0x00000006c5067209 */ /* 0x000fe20007810000 */
[----:B------:R-:W-:Y:S01]  /*4f40*/  FMUL.FTZ R232, R68, c[0x0][0x23c] ;  /* 0x00008f0044e87a20 */ /* 0x000fe20000410000 */
        /* <DEDUP_REMOVED lines=22> */
[----:B------:R-:W-:Y:S01]  /*50b0*/  FSETP.NEU.FTZ.AND P1, PT, R68, -INF , PT ;  /* 0xff8000004400780b */ /* 0x000fe20003f3d000 */
[----:B------:R-:W2:Y:S01]  /*50c0*/  SHFL.BFLY PT, R9, R6, 0x2, 0x1f ;  /* 0x0c401f0006097f89 */ /* 0x000ea200000e0000 */
[----:B------:R-:W-:Y:S02]  /*50d0*/  FMNMX.FTZ R10, R112, R7, !PT ;  /* 0x00000007700a7209 */ /* 0x000fe40007810000 */
[----:B------:R-:W-:Y:S02]  /*50e0*/  FSEL R232, R232, RZ, P1 ;  /* 0x000000ffe8e87208 */ /* 0x000fe40000800000 */
[----:B------:R-:W-:Y:S02]  /*50f0*/  FMNMX.FTZ R7, R111, R10, !PT ;  /* 0x0000000a6f077209 */ /* 0x000fe40007810000 */
[----:B-1----:R-:W-:Y:S01]  /*5100*/  FMNMX.FTZ R3, R3, R8, !PT ;  /* 0x0000000803037209 */ /* 0x002fe20007810000 */
[--C-:B------:R-:W-:Y:S01]  /*5110*/  FFMA.FTZ R90, R81, c[0x0][0x23c], -R232.reuse ;  /* 0x00008f00515a7a23 */ /* 0x100fe200000108e8 */
[----:B------:R-:W-:Y:S01]  /*5120*/  FMNMX.FTZ R8, R110, R7, !PT ;  /* 0x000000076e087209 */ /* 0x000fe20007810000 */
[--C-:B------:R-:W-:Y:S01]  /*5130*/  FFMA.FTZ R81, R171, c[0x0][0x23c], -R232.reuse ;  /* 0x00008f00ab517a23 */ /* 0x100fe200000108e8 */
[C---:B------:R-:W-:Y:S01]  /*5140*/  FSETP.NEU.FTZ.AND P1, PT, R3.reuse, -INF , PT ;  /* 0xff8000000300780b */ /* 0x040fe20003f3d000 */
[----:B------:R-:W-:Y:S01]  /*5150*/  FMUL.FTZ R199, R3, c[0x0][0x23c] ;  /* 0x00008f0003c77a20 */ /* 0x000fe20000410000 */
[----:B------:R-:W-:Y:S01]  /*5160*/  FMNMX.FTZ R8, R109, R8, !PT ;  /* 0x000000086d087209 */ /* 0x000fe20007810000 */
[--C-:B------:R-:W-:Y:S01]  /*5170*/  FFMA.FTZ R27, R179, c[0x0][0x23c], -R232.reuse ;  /* 0x00008f00b31b7a23 */ /* 0x100fe200000108e8 */
[----:B------:R-:W-:Y:S01]  /*5180*/  SHF.L.U32 R252, R252, 0x1, RZ ;  /* 0x00000001fcfc7819 */ /* 0x000fe200000006ff */
[--C-:B------:R-:W-:Y:S01]  /*5190*/  FFMA.FTZ R56, R185, c[0x0][0x23c], -R232.reuse ;  /* 0x00008f00b9387a23 */ /* 0x100fe200000108e8 */
[----:B------:R-:W-:Y:S01]  /*51a0*/  FMNMX.FTZ R7, R107, R8, !PT ;  /* 0x000000086b077209 */ /* 0x000fe20007810000 */
[--C-:B------:R-:W-:Y:S01]  /*51b0*/  FFMA.FTZ R87, R167, c[0x0][0x23c], -R232.reuse ;  /* 0x00008f00a7577a23 */ /* 0x100fe200000108e8 */
[----:B------:R-:W-:Y:S01]  /*51c0*/  FSEL R199, R199, RZ, P1 ;  /* 0x000000ffc7c77208 */ /* 0x000fe20000800000 */
[----:B------:R-:W-:Y:S01]  /*51d0*/  LDSM.16.MT88.4 R36, [R252+0x8000] ;  /* 0x00800000fc24783b */ /* 0x000fe20000004200 */
[-C--:B------:R-:W-:Y:S01]  /*51e0*/  LEA R249, R5, R252.reuse, 0x1 ;  /* 0x000000fc05f97211 */ /* 0x080fe200078e08ff */
[----:B------:R-:W-:Y:S01]  /*51f0*/  FFMA.FTZ R26, R175, c[0x0][0x23c], -R232 ;  /* 0x00008f00af1a7a23 */ /* 0x000fe200000108e8 */
[----:B------:R-:W-:Y:S01]  /*5200*/  LEA R250, R4, R252, 0x1 ;  /* 0x000000fc04fa7211 */ /* 0x000fe200078e08ff */
[----:B------:R-:W1:Y:S01]  /*5210*/  SHFL.BFLY PT, R8, R7, 0x2, 0x1f ;  /* 0x0c401f0007087f89 */ /* 0x000e6200000e0000 */
[----:B--2---:R-:W-:Y:S01]  /*5220*/  FMNMX.FTZ R6, R6, R9, !PT ;  /* 0x0000000906067209 */ /* 0x004fe20007810000 */
[--C-:B------:R-:W-:Y:S01]  /*5230*/  FFMA.FTZ R25, R0, c[0x0][0x23c], -R199.reuse ;  /* 0x00008f0000197a23 */ /* 0x100fe200000108c7 */
[----:B------:R-:W-:Y:S01]  /*5240*/  LEA R248, R4, R249, 0x1 ;  /* 0x000000f904f87211 */ /* 0x000fe200078e08ff */
[--C-:B------:R-:W-:Y:S01]  /*5250*/  FFMA.FTZ R88, R82, c[0x0][0x23c], -R199.reuse ;  /* 0x00008f0052587a23 */ /* 0x100fe200000108c7 */
[----:B------:R-:W-:Y:S01]  /*5260*/  LDSM.16.MT88.4 R32, [R250+0x8000] ;  /* 0x00800000fa20783b */ /* 0x000fe20000004200 */
[--C-:B------:R-:W-:Y:S01]  /*5270*/  FFMA.FTZ R82, R2, c[0x0][0x23c], -R199.reuse ;  /* 0x00008f0002527a23 */ /* 0x100fe200000108c7 */
[----:B------:R-:W-:Y:S01]  /*5280*/  MUFU.EX2 R90, R90 ;  /* 0x0000005a005a7308 */ /* 0x000fe20000000800 */
[--C-:B------:R-:W-:Y:S01]  /*5290*/  FFMA.FTZ R59, R114, c[0x0][0x23c], -R199.reuse ;  /* 0x00008f00723b7a23 */ /* 0x100fe200000108c7 */
[----:B------:R-:W2:Y:S01]  /*52a0*/  SHFL.BFLY PT, R9, R6, 0x1, 0x1f ;  /* 0x0c201f0006097f89 */ /* 0x000ea200000e0000 */
[----:B------:R-:W-:-:S02]  /*52b0*/  FFMA.FTZ R60, R176, c[0x0][0x23c], -R199 ;  /* 0x00008f00b03c7a23 */ /* 0x000fc400000108c7 */
[--C-:B------:R-:W-:Y:S01]  /*52c0*/  FFMA.FTZ R55, R178, c[0x0][0x23c], -R199.reuse ;  /* 0x00008f00b2377a23 */ /* 0x100fe200000108c7 */
[----:B------:R-:W-:Y:S01]  /*52d0*/  LDSM.16.MT88.4 R20, [R249+0x8000] ;  /* 0x00800000f914783b */ /* 0x000fe20000004200 */
[--C-:B------:R-:W-:Y:S01]  /*52e0*/  FFMA.FTZ R85, R164, c[0x0][0x23c], -R199.reuse ;  /* 0x00008f00a4557a23 */ /* 0x100fe200000108c7 */
[----:B------:R-:W3:Y:S01]  /*52f0*/  MUFU.EX2 R87, R87 ;  /* 0x0000005700577308 */ /* 0x000ee20000000800 */
[--C-:B------:R-:W-:Y:S01]  /*5300*/  FFMA.FTZ R62, R181, c[0x0][0x23c], -R232.reuse ;  /* 0x00008f00b53e7a23 */ /* 0x100fe200000108e8 */
[----:B------:R-:W-:Y:S01]  /*5310*/  LDSM.16.MT88.4 R16, [R248+0x8000] ;  /* 0x00800000f810783b */ /* 0x000fe20000004200 */
[--C-:B------:R-:W-:Y:S02]  /*5320*/  FFMA.FTZ R61, R183, c[0x0][0x23c], -R232.reuse ;  /* 0x00008f00b73d7a23 */ /* 0x100fe400000108e8 */
[----:B------:R-:W-:Y:S01]  /*5330*/  FFMA.FTZ R24, R174, c[0x0][0x23c], -R199 ;  /* 0x00008f00ae187a23 */ /* 0x000fe200000108c7 */
[----:B------:R-:W-:Y:S01]  /*5340*/  LDSM.16.MT88.4 R184, [R249+0x8800] ;  /* 0x00880000f9b8783b */ /* 0x000fe20000004200 */
[--C-:B------:R-:W-:Y:S01]  /*5350*/  FFMA.FTZ R54, R75, c[0x0][0x23c], -R232.reuse ;  /* 0x00008f004b367a23 */ /* 0x100fe200000108e8 */
[----:B------:R-:W-:Y:S01]  /*5360*/  MUFU.EX2 R81, R81 ;  /* 0x0000005100517308 */ /* 0x000fe20000000800 */
[----:B-1----:R-:W-:Y:S01]  /*5370*/  FMNMX.FTZ R0, R7, R8, !PT ;  /* 0x0000000807007209 */ /* 0x002fe20007810000 */
[----:B------:R-:W-:Y:S01]  /*5380*/  LDSM.16.MT88.4 R12, [R248+0x8800] ;  /* 0x00880000f80c783b */ /* 0x000fe20000004200 */
[----:B------:R-:W-:-:S02]  /*5390*/  FFMA.FTZ R53, R241, c[0x0][0x23c], -R232 ;  /* 0x00008f00f1357a23 */ /* 0x000fc400000108e8 */
[--C-:B------:R-:W-:Y:S01]  /*53a0*/  FFMA.FTZ R46, R243, c[0x0][0x23c], -R232.reuse ;  /* 0x00008f00f32e7a23 */ /* 0x100fe200000108e8 */
[----:B------:R-:W1:Y:S01]  /*53b0*/  SHFL.BFLY PT, R7, R0, 0x1, 0x1f ;  /* 0x0c201f0000077f89 */ /* 0x000e6200000e0000 */
[--C-:B------:R-:W-:Y:S01]  /*53c0*/  FFMA.FTZ R51, R51, c[0x0][0x23c], -R199.reuse ;  /* 0x00008f0033337a23 */ /* 0x100fe200000108c7 */
[----:B------:R-:W4:Y:S01]  /*53d0*/  MUFU.EX2 R26, R26 ;  /* 0x0000001a001a7308 */ /* 0x000f220000000800 */
[----:B---3--:R-:W-:Y:S01]  /*53e0*/  F2FP.BF16.PACK_AB R4, R87, R90 ;  /* 0x0000005a5704723e */ /* 0x008fe200000010ff */
[--C-:B------:R-:W-:Y:S01]  /*53f0*/  FFMA.FTZ R52, R42, c[0x0][0x23c], -R199.reuse ;  /* 0x00008f002a347a23 */ /* 0x100fe200000108c7 */
[----:B--2---:R-:W-:Y:S01]  /*5400*/  FMNMX.FTZ R2, R6, R9, !PT ;  /* 0x0000000906027209 */ /* 0x004fe20007810000 */
[--C-:B------:R-:W-:Y:S02]  /*5410*/  FFMA.FTZ R45, R45, c[0x0][0x23c], -R199.reuse ;  /* 0x00008f002d2d7a23 */ /* 0x100fe400000108c7 */
[----:B------:R-:W-:Y:S01]  /*5420*/  FFMA.FTZ R42, R231, c[0x0][0x23c], -R232 ;  /* 0x00008f00e72a7a23 */ /* 0x000fe200000108e8 */
[C---:B------:R-:W-:Y:S01]  /*5430*/  FSETP.NEU.FTZ.AND P1, PT, R2.reuse, -INF , PT ;  /* 0xff8000000200780b */ /* 0x040fe20003f3d000 */
[----:B------:R-:W-:Y:S01]  /*5440*/  FMUL.FTZ R129, R2, c[0x0][0x23c] ;  /* 0x00008f0002817a20 */ /* 0x000fe20000410000 */
[----:B------:R-:W-:Y:S01]  /*5450*/  MUFU.EX2 R88, R88 ;  /* 0x0000005800587308 */ /* 0x000fe20000000800 */
[----:B------:R-:W-:-:S02]  /*5460*/  FFMA.FTZ R76, R76, c[0x0][0x23c], -R199 ;  /* 0x00008f004c4c7a23 */ /* 0x000fc400000108c7 */
[--C-:B------:R-:W-:Y:S01]  /*5470*/  FFMA.FTZ R104, R104, c[0x0][0x23c], -R199.reuse ;  /* 0x00008f0068687a23 */ /* 0x100fe200000108c7 */
[----:B------:R-:W-:Y:S01]  /*5480*/  FSEL R129, R129, RZ, P1 ;  /* 0x000000ff81817208 */ /* 0x000fe20000800000 */
[----:B------:R-:W-:Y:S01]  /*5490*/  FFMA.FTZ R102, R102, c[0x0][0x23c], -R199 ;  /* 0x00008f0066667a23 */ /* 0x000fe200000108c7 */
[----:B----4-:R-:W-:Y:S02]  /*54a0*/  F2FP.BF16.PACK_AB R6, R26, R81 ;  /* 0x000000511a06723e */ /* 0x010fe400000010ff */
[----:B------:R-:W2:Y:S01]  /*54b0*/  MUFU.EX2 R85, R85 ;  /* 0x0000005500557308 */ /* 0x000ea20000000800 */
[--C-:B------:R-:W-:Y:S02]  /*54c0*/  FFMA.FTZ R86, R80, c[0x0][0x23c], -R129.reuse ;  /* 0x00008f0050567a23 */ /* 0x100fe40000010881 */
[--C-:B------:R-:W-:Y:S01]  /*54d0*/  FFMA.FTZ R80, R92, c[0x0][0x23c], -R129.reuse ;  /* 0x00008f005c507a23 */ /* 0x100fe20000010881 */
[----:B-1----:R-:W-:Y:S01]  /*54e0*/  FMNMX.FTZ R0, R0, R7, !PT ;  /* 0x0000000700007209 */ /* 0x002fe20007810000 */
[----:B------:R-:W-:-:S02]  /*54f0*/  FFMA.FTZ R83, R83, c[0x0][0x23c], -R129 ;  /* 0x00008f0053537a23 */ /* 0x000fc40000010881 */
[--C-:B------:R-:W-:Y:S01]  /*5500*/  FFMA.FTZ R69, R170, c[0x0][0x23c], -R129.reuse ;  /* 0x00008f00aa457a23 */ /* 0x100fe20000010881 */
[C---:B------:R-:W-:Y:S01]  /*5510*/  FSETP.NEU.FTZ.AND P1, PT, R0.reuse, -INF , PT ;  /* 0xff8000000000780b */ /* 0x040fe20003f3d000 */
[----:B------:R-:W-:Y:S01]  /*5520*/  FMUL.FTZ R114, R0, c[0x0][0x23c] ;  /* 0x00008f0000727a20 */ /* 0x000fe20000410000 */
[----:B------:R-:W-:Y:S01]  /*5530*/  MUFU.EX2 R86, R86 ;  /* 0x0000005600567308 */ /* 0x000fe20000000800 */
[--C-:B------:R-:W-:Y:S02]  /*5540*/  FFMA.FTZ R65, R168, c[0x0][0x23c], -R129.reuse ;  /* 0x00008f00a8417a23 */ /* 0x100fe40000010881 */
[----:B------:R-:W1:Y:S01]  /*5550*/  LDSM.16.MT88.4 R168, [R252+0x8800] ;  /* 0x00880000fca8783b */ /* 0x000e620000004200 */
[----:B------:R-:W-:Y:S01]  /*5560*/  FSEL R114, R114, RZ, P1 ;  /* 0x000000ff72727208 */ /* 0x000fe20000800000 */
[--C-:B------:R-:W-:Y:S01]  /*5570*/  FFMA.FTZ R71, R162, c[0x0][0x23c], -R129.reuse ;  /* 0x00008f00a2477a23 */ /* 0x100fe20000010881 */
[----:B--2---:R-:W-:Y:S01]  /*5580*/  F2FP.BF16.PACK_AB R5, R85, R88 ;  /* 0x000000585505723e */ /* 0x004fe200000010ff */
[----:B------:R-:W-:Y:S01]  /*5590*/  FFMA.FTZ R66, R166, c[0x0][0x23c], -R129 ;  /* 0x00008f00a6427a23 */ /* 0x000fe20000010881 */
[----:B------:R-:W2:Y:S01]  /*55a0*/  MUFU.EX2 R83, R83 ;  /* 0x0000005300537308 */ /* 0x000ea20000000800 */
[----:B------:R-:W-:-:S02]  /*55b0*/  FFMA.FTZ R92, R161, c[0x0][0x23c], -R114 ;  /* 0x00008f00a15c7a23 */ /* 0x000fc40000010872 */
[--C-:B------:R-:W-:Y:S02]  /*55c0*/  FFMA.FTZ R89, R160, c[0x0][0x23c], -R114.reuse ;  /* 0x00008f00a0597a23 */ /* 0x100fe40000010872 */
[--C-:B------:R-:W-:Y:S02]  /*55d0*/  FFMA.FTZ R84, R163, c[0x0][0x23c], -R114.reuse ;  /* 0x00008f00a3547a23 */ /* 0x100fe40000010872 */
[--C-:B------:R-:W-:Y:S01]  /*55e0*/  FFMA.FTZ R67, R165, c[0x0][0x23c], -R114.reuse ;  /* 0x00008f00a5437a23 */ /* 0x100fe20000010872 */
[----:B------:R-:W-:Y:S01]  /*55f0*/  MUFU.EX2 R80, R80 ;  /* 0x0000005000507308 */ /* 0x000fe20000000800 */
[--C-:B------:R-:W-:Y:S02]  /*5600*/  FFMA.FTZ R63, R177, c[0x0][0x23c], -R114.reuse ;  /* 0x00008f00b13f7a23 */ /* 0x100fe40000010872 */
[----:B------:R-:W3:Y:S01]  /*5610*/  LDSM.16.MT88.4 R176, [R250+0x8800] ;  /* 0x00880000fab0783b */ /* 0x000ee20000004200 */
[----:B------:R-:W-:Y:S02]  /*5620*/  FFMA.FTZ R64, R57, c[0x0][0x23c], -R114 ;  /* 0x00008f0039407a23 */ /* 0x000fe40000010872 */
[----:B------:R-:W-:-:S02]  /*5630*/  FFMA.FTZ R58, R78, c[0x0][0x23c], -R129 ;  /* 0x00008f004e3a7a23 */ /* 0x000fc40000010881 */
[----:B------:R-:W4:Y:S01]  /*5640*/  MUFU.EX2 R69, R69 ;  /* 0x0000004500457308 */ /* 0x000f220000000800 */
[----:B--2---:R-:W-:Y:S01]  /*5650*/  F2FP.BF16.PACK_AB R160, R83, R86 ;  /* 0x0000005653a0723e */ /* 0x004fe200000010ff */
[--C-:B------:R-:W-:Y:S02]  /*5660*/  FFMA.FTZ R70, R159, c[0x0][0x23c], -R114.reuse ;  /* 0x00008f009f467a23 */ /* 0x100fe40000010872 */
[----:B------:R-:W-:Y:S02]  /*5670*/  FFMA.FTZ R57, R79, c[0x0][0x23c], -R114 ;  /* 0x00008f004f397a23 */ /* 0x000fe40000010872 */
[----:B------:R-:W-:Y:S02]  /*5680*/  FFMA.FTZ R78, R50, c[0x0][0x23c], -R199 ;  /* 0x00008f00324e7a23 */ /* 0x000fe400000108c7 */
[----:B------:R-:W-:Y:S01]  /*5690*/  MUFU.EX2 R92, R92 ;  /* 0x0000005c005c7308 */ /* 0x000fe20000000800 */
[----:B------:R-:W-:Y:S02]  /*56a0*/  FFMA.FTZ R75, R48, c[0x0][0x23c], -R129 ;  /* 0x00008f00304b7a23 */ /* 0x000fe40000010881 */
[----:B------:R-:W-:-:S02]  /*56b0*/  FFMA.FTZ R79, R49, c[0x0][0x23c], -R232 ;  /* 0x00008f00314f7a23 */ /* 0x000fc400000108e8 */
[--C-:B------:R-:W-:Y:S02]  /*56c0*/  FFMA.FTZ R50, R74, c[0x0][0x23c], -R129.reuse ;  /* 0x00008f004a327a23 */ /* 0x100fe40000010881 */
[--C-:B------:R-:W-:Y:S01]  /*56d0*/  FFMA.FTZ R48, R43, c[0x0][0x23c], -R114.reuse ;  /* 0x00008f002b307a23 */ /* 0x100fe20000010872 */
[----:B------:R-:W2:Y:S01]  /*56e0*/  MUFU.EX2 R89, R89 ;  /* 0x0000005900597308 */ /* 0x000ea20000000800 */
[----:B----4-:R-:W-:Y:S01]  /*56f0*/  F2FP.BF16.PACK_AB R162, R69, R80 ;  /* 0x0000005045a2723e */ /* 0x010fe200000010ff */
[--C-:B------:R-:W-:Y:S02]  /*5700*/  FFMA.FTZ R49, R40, c[0x0][0x23c], -R129.reuse ;  /* 0x00008f0028317a23 */ /* 0x100fe40000010881 */
[----:B------:R-:W-:Y:S02]  /*5710*/  FFMA.FTZ R44, R44, c[0x0][0x23c], -R129 ;  /* 0x00008f002c2c7a23 */ /* 0x000fe40000010881 */
[--C-:B------:R-:W-:Y:S02]  /*5720*/  FFMA.FTZ R74, R77, c[0x0][0x23c], -R114.reuse ;  /* 0x00008f004d4a7a23 */ /* 0x100fe40000010872 */
[----:B------:R-:W-:Y:S01]  /*5730*/  MUFU.EX2 R84, R84 ;  /* 0x0000005400547308 */ /* 0x000fe20000000800 */
[----:B------:R-:W-:-:S02]  /*5740*/  FFMA.FTZ R47, R237, c[0x0][0x23c], -R114 ;  /* 0x00008f00ed2f7a23 */ /* 0x000fc40000010872 */
[----:B------:R-:W-:Y:S02]  /*5750*/  FFMA.FTZ R43, R239, c[0x0][0x23c], -R114 ;  /* 0x00008f00ef2b7a23 */ /* 0x000fe40000010872 */
[--C-:B------:R-:W-:Y:S02]  /*5760*/  FFMA.FTZ R77, R41, c[0x0][0x23c], -R232.reuse ;  /* 0x00008f00294d7a23 */ /* 0x100fe400000108e8 */
[--C-:B------:R-:W-:Y:S01]  /*5770*/  FFMA.FTZ R41, R235, c[0x0][0x23c], -R232.reuse ;  /* 0x00008f00eb297a23 */ /* 0x100fe200000108e8 */
[----:B------:R-:W4:Y:S01]  /*5780*/  MUFU.EX2 R67, R67 ;  /* 0x0000004300437308 */ /* 0x000f220000000800 */
[----:B--2---:R-:W-:Y:S01]  /*5790*/  F2FP.BF16.PACK_AB R161, R89, R92 ;  /* 0x0000005c59a1723e */ /* 0x004fe200000010ff */
[----:B------:R-:W-:Y:S02]  /*57a0*/  FFMA.FTZ R40, R233, c[0x0][0x23c], -R232 ;  /* 0x00008f00e9287a23 */ /* 0x000fe400000108e8 */
[----:B------:R-:W-:Y:S02]  /*57b0*/  FFMA.FTZ R31, R225, c[0x0][0x23c], -R114 ;  /* 0x00008f00e11f7a23 */ /* 0x000fe40000010872 */
[----:B------:R-:W-:-:S02]  /*57c0*/  FFMA.FTZ R228, R228, c[0x0][0x23c], -R199 ;  /* 0x00008f00e4e47a23 */ /* 0x000fc400000108c7 */
[----:B------:R-:W-:Y:S01]  /*57d0*/  MUFU.EX2 R82, R82 ;  /* 0x0000005200527308 */ /* 0x000fe20000000800 */
[--C-:B------:R-:W-:Y:S02]  /*57e0*/  FFMA.FTZ R226, R226, c[0x0][0x23c], -R199.reuse ;  /* 0x00008f00e2e27a23 */ /* 0x100fe400000108c7 */
[--C-:B------:R-:W-:Y:S02]  /*57f0*/  FFMA.FTZ R224, R224, c[0x0][0x23c], -R199.reuse ;  /* 0x00008f00e0e07a23 */ /* 0x100fe400000108c7 */
[--C-:B------:R-:W-:Y:S02]  /*5800*/  FFMA.FTZ R220, R220, c[0x0][0x23c], -R199.reuse ;  /* 0x00008f00dcdc7a23 */ /* 0x100fe400000108c7 */
[--C-:B------:R-:W-:Y:S01]  /*5810*/  FFMA.FTZ R218, R218, c[0x0][0x23c], -R199.reuse ;  /* 0x00008f00dada7a23 */ /* 0x100fe200000108c7 */
[----:B----4-:R-:W-:Y:S01]  /*5820*/  F2FP.BF16.PACK_AB R163, R67, R84 ;  /* 0x0000005443a3723e */ /* 0x010fe200000010ff */
[----:B------:R-:W2:Y:S01]  /*5830*/  MUFU.EX2 R25, R25 ;  /* 0x0000001900197308 */ /* 0x000ea20000000800 */
[----:B------:R-:W-:-:S02]  /*5840*/  FFMA.FTZ R216, R216, c[0x0][0x23c], -R199 ;  /* 0x00008f00d8d87a23 */ /* 0x000fc400000108c7 */
[--C-:B------:R-:W-:Y:S02]  /*5850*/  FFMA.FTZ R214, R214, c[0x0][0x23c], -R199.reuse ;  /* 0x00008f00d6d67a23 */ /* 0x100fe400000108c7 */
[--C-:B------:R-:W-:Y:S01]  /*5860*/  FFMA.FTZ R212, R212, c[0x0][0x23c], -R199.reuse ;  /* 0x00008f00d4d47a23 */ /* 0x100fe200000108c7 */
[C---:B------:R-:W-:Y:S01]  /*5870*/  HMMA.16816.F32.BF16 R136, R160.reuse, R36, RZ ;  /* 0x00000024a088723c */ /* 0x040fe200000418ff */
[--C-:B------:R-:W-:Y:S01]  /*5880*/  FFMA.FTZ R210, R210, c[0x0][0x23c], -R199.reuse ;  /* 0x00008f00d2d27a23 */ /* 0x100fe200000108c7 */
[----:B------:R-:W-:Y:S01]  /*5890*/  MUFU.EX2 R71, R71 ;  /* 0x0000004700477308 */ /* 0x000fe20000000800 */
[--C-:B------:R-:W-:Y:S02]  /*58a0*/  FFMA.FTZ R196, R196, c[0x0][0x23c], -R199.reuse ;  /* 0x00008f00c4c47a23 */ /* 0x100fe400000108c7 */
[----:B------:R-:W-:Y:S02]  /*58b0*/  FFMA.FTZ R131, R131, c[0x0][0x23c], -R199 ;  /* 0x00008f0083837a23 */ /* 0x000fe400000108c7 */
[--C-:B------:R-:W-:Y:S01]  /*58c0*/  FFMA.FTZ R100, R100, c[0x0][0x23c], -R129.reuse ;  /* 0x00008f0064647a23 */ /* 0x100fe20000010881 */
[----:B------:R-:W-:Y:S01]  /*58d0*/  HMMA.16816.F32.BF16 R144, R160, R32, RZ ;  /* 0x00000020a090723c */ /* 0x000fe200000418ff */
[----:B------:R-:W-:Y:S01]  /*58e0*/  FFMA.FTZ R93, R93, c[0x0][0x23c], -R114 ;  /* 0x00008f005d5d7a23 */ /* 0x000fe20000010872 */
[----:B------:R-:W4:Y:S01]  /*58f0*/  MUFU.EX2 R66, R66 ;  /* 0x0000004200427308 */ /* 0x000f220000000800 */
[----:B--2---:R-:W-:Y:S01]  /*5900*/  F2FP.BF16.PACK_AB R7, R25, R82 ;  /* 0x000000521907723e */ /* 0x004fe200000010ff */
[----:B------:R-:W-:-:S02]  /*5910*/  FFMA.FTZ R234, R234, c[0x0][0x23c], -R129 ;  /* 0x00008f00eaea7a23 */ /* 0x000fc40000010881 */
[--C-:B------:R-:W-:Y:S02]  /*5920*/  FFMA.FTZ R208, R208, c[0x0][0x23c], -R129.reuse ;  /* 0x00008f00d0d07a23 */ /* 0x100fe40000010881 */
[C---:B------:R-:W-:Y:S01]  /*5930*/  HMMA.16816.F32.BF16 R152, R160.reuse, R20, RZ ;  /* 0x00000014a098723c */ /* 0x040fe200000418ff */
[--C-:B------:R-:W-:Y:S01]  /*5940*/  FFMA.FTZ R206, R206, c[0x0][0x23c], -R129.reuse ;  /* 0x00008f00cece7a23 */ /* 0x100fe20000010881 */
[----:B------:R-:W-:Y:S01]  /*5950*/  MUFU.EX2 R65, R65 ;  /* 0x0000004100417308 */ /* 0x000fe20000000800 */
[--C-:B------:R-:W-:Y:S02]  /*5960*/  FFMA.FTZ R204, R204, c[0x0][0x23c], -R129.reuse ;  /* 0x00008f00cccc7a23 */ /* 0x100fe40000010881 */
[--C-:B------:R-:W-:Y:S02]  /*5970*/  FFMA.FTZ R128, R128, c[0x0][0x23c], -R129.reuse ;  /* 0x00008f0080807a23 */ /* 0x100fe40000010881 */
[----:B------:R-:W-:Y:S01]  /*5980*/  FFMA.FTZ R126, R126, c[0x0][0x23c], -R129 ;  /* 0x00008f007e7e7a23 */ /* 0x000fe20000010881 */
[----:B------:R-:W-:Y:S01]  /*5990*/  HMMA.16816.F32.BF16 R156, R160, R16, RZ ;  /* 0x00000010a09c723c */ /* 0x000fe200000418ff */
[--C-:B------:R-:W-:Y:S01]  /*59a0*/  FFMA.FTZ R225, R121, c[0x0][0x23c], -R114.reuse ;  /* 0x00008f0079e17a23 */ /* 0x100fe20000010872 */
[----:B------:R-:W2:Y:S01]  /*59b0*/  MUFU.EX2 R58, R58 ;  /* 0x0000003a003a7308 */ /* 0x000ea20000000800 */
[----:B----4-:R-:W-:Y:S01]  /*59c0*/  F2FP.BF16.PACK_AB R8, R66, R71 ;  /* 0x000000474208723e */ /* 0x010fe200000010ff */
[----:B------:R-:W-:-:S02]  /*59d0*/  FFMA.FTZ R121, R113, c[0x0][0x23c], -R114 ;  /* 0x00008f0071797a23 */ /* 0x000fc40000010872 */
[--C-:B------:R-:W-:Y:S02]  /*59e0*/  FFMA.FTZ R109, R109, c[0x0][0x23c], -R114.reuse ;  /* 0x00008f006d6d7a23 */ /* 0x100fe40000010872 */
[C---:B------:R-:W-:Y:S01]  /*59f0*/  HMMA.16816.F32.BF16 R132, R160.reuse, R38, RZ ;  /* 0x00000026a084723c */ /* 0x040fe200000418ff */
[----:B------:R-:W-:Y:S01]  /*5a00*/  FFMA.FTZ R107, R107, c[0x0][0x23c], -R114 ;  /* 0x00008f006b6b7a23 */ /* 0x000fe20000010872 */
[----:B------:R-:W-:Y:S01]  /*5a10*/  MUFU.EX2 R70, R70 ;  /* 0x0000004600467308 */ /* 0x000fe20000000800 */
[----:B------:R-:W-:Y:S02]  /*5a20*/  FADD.FTZ R90, R90, R87 ;  /* 0x000000575a5a7221 */ /* 0x000fe40000010000 */
[----:B------:R-:W-:Y:S02]  /*5a30*/  FADD.FTZ R85, R88, R85 ;  /* 0x0000005558557221 */ /* 0x000fe40000010000 */
[----:B------:R-:W-:Y:S01]  /*5a40*/  FADD.FTZ R89, R92, R89 ;  /* 0x000000595c597221 */ /* 0x000fe20000010000 */
[----:B------:R-:W-:Y:S02]  /*5a50*/  HMMA.16816.F32.BF16 R140, R160, R34, RZ ;  /* 0x00000022a08c723c */ /* 0x000fe400000418ff */
[----:B------:R-:W4:Y:S01]  /*5a60*/  MUFU.EX2 R63, R63 ;  /* 0x0000003f003f7308 */ /* 0x000f220000000800 */
[----:B--2---:R-:W-:-:S05]  /*5a70*/  F2FP.BF16.PACK_AB R10, R58, R65 ;  /* 0x000000413a0a723e */ /* 0x004fca00000010ff */
[C---:B------:R-:W-:Y:S02]  /*5a80*/  HMMA.16816.F32.BF16 R148, R160.reuse, R22, RZ ;  /* 0x00000016a094723c */ /* 0x040fe400000418ff */
[----:B------:R-:W-:Y:S06]  /*5a90*/  MUFU.EX2 R64, R64 ;  /* 0x0000004000407308 */ /* 0x000fec0000000800 */
[----:B------:R-:W-:Y:S02]  /*5aa0*/  HMMA.16816.F32.BF16 R160, R160, R18, RZ ;  /* 0x00000012a0a0723c */ /* 0x000fe400000418ff */
[----:B------:R-:W2:Y:S01]  /*5ab0*/  MUFU.EX2 R57, R57 ;  /* 0x0000003900397308 */ /* 0x000ea20000000800 */
[----:B----4-:R-:W-:-:S05]  /*5ac0*/  F2FP.BF16.PACK_AB R9, R63, R70 ;  /* 0x000000463f09723e */ /* 0x010fca00000010ff */
[C---:B------:R-:W-:Y:S02]  /*5ad0*/  HMMA.16816.F32.BF16 R164, R4.reuse, R36, RZ ;  /* 0x0000002404a4723c */ /* 0x040fe400000418ff */
[----:B------:R-:W-:Y:S06]  /*5ae0*/  MUFU.EX2 R27, R27 ;  /* 0x0000001b001b7308 */ /* 0x000fec0000000800 */
[----:B------:R-:W-:Y:S02]  /*5af0*/  HMMA.16816.F32.BF16 R36, R4, R38, RZ ;  /* 0x000000260424723c */ /* 0x000fe400000418ff */
[----:B------:R-:W4:Y:S01]  /*5b00*/  MUFU.EX2 R62, R62 ;  /* 0x0000003e003e7308 */ /* 0x000f220000000800 */
[----:B--2---:R-:W-:-:S05]  /*5b10*/  F2FP.BF16.PACK_AB R11, R57, R64 ;  /* 0x00000040390b723e */ /* 0x004fca00000010ff */
[----:B------:R-:W-:Y:S02]  /*5b20*/  HMMA.16816.F32.BF16 R172, R4, R32, RZ ;  /* 0x0000002004ac723c */ /* 0x000fe400000418ff */
[----:B------:R-:W-:Y:S06]  /*5b30*/  MUFU.EX2 R61, R61 ;  /* 0x0000003d003d7308 */ /* 0x000fec0000000800 */
[----:B-1----:R-:W-:Y:S02]  /*5b40*/  HMMA.16816.F32.BF16 R136, R8, R168, R136 ;  /* 0x000000a80888723c */ /* 0x002fe40000041888 */
[----:B------:R-:W1:Y:S01]  /*5b50*/  MUFU.EX2 R56, R56 ;  /* 0x0000003800387308 */ /* 0x000e620000000800 */
[----:B----4-:R-:W-:-:S05]  /*5b60*/  F2FP.BF16.PACK_AB R192, R62, R27 ;  /* 0x0000001b3ec0723e */ /* 0x010fca00000010ff */
[C---:B---3--:R-:W-:Y:S02]  /*5b70*/  HMMA.16816.F32.BF16 R144, R8.reuse, R176, R144 ;  /* 0x000000b00890723c */ /* 0x048fe40000041890 */
[----:B------:R-:W-:Y:S06]  /*5b80*/  MUFU.EX2 R24, R24 ;  /* 0x0000001800187308 */ /* 0x000fec0000000800 */
[----:B------:R-:W-:Y:S02]  /*5b90*/  HMMA.16816.F32.BF16 R152, R8, R184, R152 ;  /* 0x000000b80898723c */ /* 0x000fe40000041898 */
[----:B------:R-:W2:Y:S01]  /*5ba0*/  MUFU.EX2 R59, R59 ;  /* 0x0000003b003b7308 */ /* 0x000ea20000000800 */
[----:B-1----:R-:W-:-:S05]  /*5bb0*/  F2FP.BF16.PACK_AB R194, R56, R61 ;  /* 0x0000003d38c2723e */ /* 0x002fca00000010ff */
[C---:B------:R-:W-:Y:S02]  /*5bc0*/  HMMA.16816.F32.BF16 R156, R8.reuse, R12, R156 ;  /* 0x0000000c089c723c */ /* 0x040fe4000004189c */
[----:B------:R-:W-:Y:S06]  /*5bd0*/  MUFU.EX2 R60, R60 ;  /* 0x0000003c003c7308 */ /* 0x000fec0000000800 */
[----:B------:R-:W-:Y:S02]  /*5be0*/  HMMA.16816.F32.BF16 R132, R8, R170, R132 ;  /* 0x000000aa0884723c */ /* 0x000fe40000041884 */
[----:B------:R-:W1:Y:S01]  /*5bf0*/  MUFU.EX2 R55, R55 ;  /* 0x0000003700377308 */ /* 0x000e620000000800 */
[----:B--2---:R-:W-:-:S05]  /*5c00*/  F2FP.BF16.PACK_AB R193, R59, R24 ;  /* 0x000000183bc1723e */ /* 0x004fca00000010ff */
[C---:B------:R-:W-:Y:S02]  /*5c10*/  HMMA.16816.F32.BF16 R140, R8.reuse, R178, R140 ;  /* 0x000000b2088c723c */ /* 0x040fe4000004188c */
[----:B------:R-:W-:Y:S06]  /*5c20*/  MUFU.EX2 R79, R79 ;  /* 0x0000004f004f7308 */ /* 0x000fec0000000800 */
[C---:B------:R-:W-:Y:S01]  /*5c30*/  HMMA.16816.F32.BF16 R148, R8.reuse, R186, R148 ;  /* 0x000000ba0894723c */ /* 0x040fe20000041894 */
[----:B-1----:R-:W-:Y:S01]  /*5c40*/  F2FP.BF16.PACK_AB R195, R55, R60 ;  /* 0x0000003c37c3723e */ /* 0x002fe200000010ff */
[----:B------:R-:W-:Y:S06]  /*5c50*/  MUFU.EX2 R54, R54 ;  /* 0x0000003600367308 */ /* 0x000fec0000000800 */
[----:B------:R-:W-:Y:S01]  /*5c60*/  HMMA.16816.F32.BF16 R160, R8, R14, R160 ;  /* 0x0000000e08a0723c */ /* 0x000fe200000418a0 */
[----:B------:R-:W1:Y:S01]  /*5c70*/  LDSM.16.MT88.4 R8, [R252+0x9000] ;  /* 0x00900000fc08783b */ /* 0x000e620000004200 */
[----:B------:R-:W-:Y:S06]  /*5c80*/  MUFU.EX2 R53, R53 ;  /* 0x0000003500357308 */ /* 0x000fec0000000800 */
[C---:B------:R-:W-:Y:S02]  /*5c90*/  HMMA.16816.F32.BF16 R180, R4.reuse, R20, RZ ;  /* 0x0000001404b4723c */ /* 0x040fe400000418ff */
[----:B------:R-:W-:Y:S06]  /*5ca0*/  MUFU.EX2 R46, R46 ;  /* 0x0000002e002e7308 */ /* 0x000fec0000000800 */
[C---:B------:R-:W-:Y:S02]  /*5cb0*/  HMMA.16816.F32.BF16 R188, R4.reuse, R16, RZ ;  /* 0x0000001004bc723c */ /* 0x040fe400000418ff */
[----:B------:R-:W-:Y:S06]  /*5cc0*/  MUFU.EX2 R78, R78 ;  /* 0x0000004e004e7308 */ /* 0x000fec0000000800 */
[C---:B------:R-:W-:Y:S02]  /*5cd0*/  HMMA.16816.F32.BF16 R32, R4.reuse, R34, RZ ;  /* 0x000000220420723c */ /* 0x040fe400000418ff */
[----:B------:R-:W-:Y:S06]  /*5ce0*/  MUFU.EX2 R51, R51 ;  /* 0x0000003300337308 */ /* 0x000fec0000000800 */
[C---:B------:R-:W-:Y:S02]  /*5cf0*/  HMMA.16816.F32.BF16 R20, R4.reuse, R22, RZ ;  /* 0x000000160414723c */ /* 0x040fe400000418ff */
[----:B------:R-:W-:Y:S06]  /*5d00*/  MUFU.EX2 R52, R52 ;  /* 0x0000003400347308 */ /* 0x000fec0000000800 */
[----:B------:R-:W-:Y:S02]  /*5d10*/  HMMA.16816.F32.BF16 R4, R4, R18, RZ ;  /* 0x000000120404723c */ /* 0x000fe400000418ff */
[----:B------:R-:W-:Y:S06]  /*5d20*/  MUFU.EX2 R45, R45 ;  /* 0x0000002d002d7308 */ /* 0x000fec0000000800 */
[C---:B------:R-:W-:Y:S02]  /*5d30*/  HMMA.16816.F32.BF16 R164, R192.reuse, R168, R164 ;  /* 0x000000a8c0a4723c */ /* 0x040fe400000418a4 */
[----:B------:R-:W-:Y:S06]  /*5d40*/  MUFU.EX2 R75, R75 ;  /* 0x0000004b004b7308 */ /* 0x000fec0000000800 */
[C---:B------:R-:W-:Y:S02]  /*5d50*/  HMMA.16816.F32.BF16 R168, R192.reuse, R170, R36 ;  /* 0x000000aac0a8723c */ /* 0x040fe40000041824 */
[----:B------:R-:W2:Y:S05]  /*5d60*/  MUFU.EX2 R50, R50 ;  /* 0x0000003200327308 */ /* 0x000eaa0000000800 */
[----:B------:R-:W-:Y:S01]  /*5d70*/  FFMA.FTZ R37, R73, c[0x0][0x23c], -R199 ;  /* 0x00008f0049257a23 */ /* 0x000fe200000108c7 */
[----:B------:R-:W-:Y:S01]  /*5d80*/  HMMA.16816.F32.BF16 R172, R192, R176, R172 ;  /* 0x000000b0c0ac723c */ /* 0x000fe200000418ac */
[----:B------:R-:W-:Y:S01]  /*5d90*/  FFMA.FTZ R73, R72, c[0x0][0x23c], -R129 ;  /* 0x00008f0048497a23 */ /* 0x000fe20000010881 */
[----:B------:R-:W-:Y:S01]  /*5da0*/  MUFU.EX2 R49, R49 ;  /* 0x0000003100317308 */ /* 0x000fe20000000800 */
[----:B------:R-:W-:-:S02]  /*5db0*/  FFMA.FTZ R39, R242, c[0x0][0x23c], -R199 ;  /* 0x00008f00f2277a23 */ /* 0x000fc400000108c7 */
[----:B------:R-:W-:-:S03]  /*5dc0*/  FFMA.FTZ R38, R229, c[0x0][0x23c], -R199 ;  /* 0x00008f00e5267a23 */ /* 0x000fc600000108c7 */
[----:B------:R-:W-:Y:S01]  /*5dd0*/  HMMA.16816.F32.BF16 R180, R192, R184, R180 ;  /* 0x000000b8c0b4723c */ /* 0x000fe200000418b4 */
[----:B------:R-:W-:Y:S01]  /*5de0*/  FFMA.FTZ R36, R106, c[0x0][0x23c], -R129 ;  /* 0x00008f006a247a23 */ /* 0x000fe20000010881 */
[----:B------:R-:W-:Y:S01]  /*5df0*/  MUFU.EX2 R44, R44 ;  /* 0x0000002c002c7308 */ /* 0x000fe20000000800 */
[----:B------:R-:W-:Y:S02]  /*5e00*/  FFMA.FTZ R72, R221, c[0x0][0x23c], -R114 ;  /* 0x00008f00dd487a23 */ /* 0x000fe40000010872 */
[----:B------:R-:W-:-:S03]  /*5e10*/  FFMA.FTZ R221, R217, c[0x0][0x23c], -R232 ;  /* 0x00008f00d9dd7a23 */ /* 0x000fc600000108e8 */
[C---:B------:R-:W-:Y:S01]  /*5e20*/  HMMA.16816.F32.BF16 R188, R192.reuse, R12, R188 ;  /* 0x0000000cc0bc723c */ /* 0x040fe200000418bc */
[--C-:B------:R-:W-:Y:S01]  /*5e30*/  FFMA.FTZ R217, R213, c[0x0][0x23c], -R232.reuse ;  /* 0x00008f00d5d97a23 */ /* 0x100fe200000108e8 */
[----:B------:R-:W-:Y:S01]  /*5e40*/  MUFU.EX2 R74, R74 ;  /* 0x0000004a004a7308 */ /* 0x000fe20000000800 */
[--C-:B------:R-:W-:Y:S02]  /*5e50*/  FFMA.FTZ R106, R101, c[0x0][0x23c], -R232.reuse ;  /* 0x00008f00656a7a23 */ /* 0x100fe400000108e8 */
[--C-:B------:R-:W-:Y:S02]  /*5e60*/  FFMA.FTZ R213, R209, c[0x0][0x23c], -R232.reuse ;  /* 0x00008f00d1d57a23 */ /* 0x100fe400000108e8 */
[----:B--2---:R-:W-:Y:S01]  /*5e70*/  F2FP.BF16.PACK_AB R12, R50, R75 ;  /* 0x0000004b320c723e */ /* 0x004fe200000010ff */
[----:B------:R-:W-:Y:S01]  /*5e80*/  HMMA.16816.F32.BF16 R176, R192, R178, R32 ;  /* 0x000000b2c0b0723c */ /* 0x000fe20000041820 */
[----:B------:R-:W-:Y:S01]  /*5e90*/  FFMA.FTZ R101, R238, c[0x0][0x23c], -R199 ;  /* 0x00008f00ee657a23 */ /* 0x000fe200000108c7 */
[----:B------:R-:W2:Y:S01]  /*5ea0*/  MUFU.EX2 R47, R47 ;  /* 0x0000002f002f7308 */ /* 0x000ea20000000800 */
[----:B------:R-:W-:-:S02]  /*5eb0*/  FFMA.FTZ R209, R205, c[0x0][0x23c], -R232 ;  /* 0x00008f00cdd17a23 */ /* 0x000fc400000108e8 */
[----:B------:R-:W-:-:S03]  /*5ec0*/  FFMA.FTZ R205, R201, c[0x0][0x23c], -R232 ;  /* 0x00008f00c9cd7a23 */ /* 0x000fc600000108e8 */
[C---:B------:R-:W-:Y:S01]  /*5ed0*/  HMMA.16816.F32.BF16 R184, R192.reuse, R186, R20 ;  /* 0x000000bac0b8723c */ /* 0x040fe20000041814 */
[--C-:B------:R-:W-:Y:S01]  /*5ee0*/  FFMA.FTZ R35, R240, c[0x0][0x23c], -R129.reuse ;  /* 0x00008f00f0237a23 */ /* 0x100fe20000010881 */
[----:B------:R-:W-:Y:S01]  /*5ef0*/  LDSM.16.MT88.4 R20, [R252+0xa800] ;  /* 0x00a80000fc14783b */ /* 0x000fe20000004200 */
[----:B------:R-:W-:Y:S01]  /*5f00*/  MUFU.EX2 R48, R48 ;  /* 0x0000003000307308 */ /* 0x000fe20000000800 */
[----:B------:R-:W-:Y:S02]  /*5f10*/  FFMA.FTZ R34, R108, c[0x0][0x23c], -R129 ;  /* 0x00008f006c227a23 */ /* 0x000fe40000010881 */
[--C-:B------:R-:W-:Y:S02]  /*5f20*/  FFMA.FTZ R33, R223, c[0x0][0x23c], -R114.reuse ;  /* 0x00008f00df217a23 */ /* 0x100fe40000010872 */
[----:B------:R-:W-:Y:S01]  /*5f30*/  HMMA.16816.F32.BF16 R192, R192, R14, R4 ;  /* 0x0000000ec0c0723c */ /* 0x000fe20000041804 */
[----:B------:R-:W-:Y:S02]  /*5f40*/  FFMA.FTZ R32, R227, c[0x0][0x23c], -R114 ;  /* 0x00008f00e3207a23 */ /* 0x000fe40000010872 */
[----:B------:R-:W3:Y:S01]  /*5f50*/  MUFU.EX2 R43, R43 ;  /* 0x0000002b002b7308 */ /* 0x000ee20000000800 */
[----:B--2---:R-:W-:Y:S01]  /*5f60*/  F2FP.BF16.PACK_AB R13, R47, R74 ;  /* 0x0000004a2f0d723e */ /* 0x004fe200000010ff */
[----:B------:R-:W-:-:S02]  /*5f70*/  FFMA.FTZ R108, R105, c[0x0][0x23c], -R232 ;  /* 0x00008f00696c7a23 */ /* 0x000fc400000108e8 */
[----:B------:R-:W-:Y:S01]  /*5f80*/  F2FP.BF16.PACK_AB R4, R54, R79 ;  /* 0x0000004f3604723e */ /* 0x000fe200000010ff */
[--C-:B------:R-:W-:Y:S01]  /*5f90*/  FFMA.FTZ R105, R103, c[0x0][0x23c], -R232.reuse ;  /* 0x00008f0067697a23 */ /* 0x100fe200000108e8 */
[----:B------:R-:W-:Y:S01]  /*5fa0*/  F2FP.BF16.PACK_AB R5, R51, R78 ;  /* 0x0000004e3305723e */ /* 0x000fe200000010ff */
[--C-:B------:R-:W-:Y:S01]  /*5fb0*/  FFMA.FTZ R223, R219, c[0x0][0x23c], -R232.reuse ;  /* 0x00008f00dbdf7a23 */ /* 0x100fe200000108e8 */
[----:B------:R-:W-:Y:S01]  /*5fc0*/  F2FP.BF16.PACK_AB R6, R46, R53 ;  /* 0x000000352e06723e */ /* 0x000fe200000010ff */
[----:B------:R-:W-:Y:S01]  /*5fd0*/  MUFU.EX2 R77, R77 ;  /* 0x0000004d004d7308 */ /* 0x000fe20000000800 */
[----:B------:R-:W-:Y:S01]  /*5fe0*/  F2FP.BF16.PACK_AB R7, R45, R52 ;  /* 0x000000342d07723e */ /* 0x000fe200000010ff */
[--C-:B------:R-:W-:Y:S01]  /*5ff0*/  FFMA.FTZ R103, R99, c[0x0][0x23c], -R232.reuse ;  /* 0x00008f0063677a23 */ /* 0x100fe200000108e8 */
[----:B------:R-:W-:Y:S01]  /*6000*/  F2FP.BF16.PACK_AB R14, R44, R49 ;  /* 0x000000312c0e723e */ /* 0x000fe200000010ff */
[--C-:B------:R-:W-:Y:S02]  /*6010*/  FFMA.FTZ R219, R215, c[0x0][0x23c], -R232.reuse ;  /* 0x00008f00d7db7a23 */ /* 0x100fe400000108e8 */
[----:B------:R-:W-:Y:S01]  /*6020*/  FFMA.FTZ R99, R236, c[0x0][0x23c], -R199 ;  /* 0x00008f00ec637a23 */ /* 0x000fe200000108c7 */
[----:B---3--:R-:W-:Y:S01]  /*6030*/  F2FP.BF16.PACK_AB R15, R43, R48 ;  /* 0x000000302b0f723e */ /* 0x008fe200000010ff */
[----:B-1----:R-:W-:Y:S01]  /*6040*/  HMMA.16816.F32.BF16 R164, R4, R8, R164 ;  /* 0x0000000804a4723c */ /* 0x002fe200000418a4 */
[----:B------:R-:W-:Y:S01]  /*6050*/  MUFU.EX2 R42, R42 ;  /* 0x0000002a002a7308 */ /* 0x000fe20000000800 */
[----:B------:R-:W-:-:S02]  /*6060*/  FFMA.FTZ R215, R211, c[0x0][0x23c], -R232 ;  /* 0x00008f00d3d77a23 */ /* 0x000fc400000108e8 */
[--C-:B------:R-:W-:Y:S02]  /*6070*/  FFMA.FTZ R211, R207, c[0x0][0x23c], -R232.reuse ;  /* 0x00008f00cfd37a23 */ /* 0x100fe400000108e8 */
[----:B------:R-:W-:Y:S02]  /*6080*/  FFMA.FTZ R199, R96, c[0x0][0x23c], -R199 ;  /* 0x00008f0060c77a23 */ /* 0x000fe400000108c7 */
[----:B------:R-:W-:Y:S01]  /*6090*/  HMMA.16816.F32.BF16 R136, R12, R8, R136 ;  /* 0x000000080c88723c */ /* 0x000fe20000041888 */
[----:B------:R-:W-:Y:S01]  /*60a0*/  MUFU.EX2 R41, R41 ;  /* 0x0000002900297308 */ /* 0x000fe20000000800 */
[--C-:B------:R-:W-:Y:S02]  /*60b0*/  FFMA.FTZ R207, R97, c[0x0][0x23c], -R232.reuse ;  /* 0x00008f0061cf7a23 */ /* 0x100fe400000108e8 */
[----:B------:R-:W-:Y:S02]  /*60c0*/  FFMA.FTZ R201, R98, c[0x0][0x23c], -R232 ;  /* 0x00008f0062c97a23 */ /* 0x000fe400000108e8 */
[----:B------:R-:W-:-:S02]  /*60d0*/  FFMA.FTZ R96, R197, c[0x0][0x23c], -R114 ;  /* 0x00008f00c5607a23 */ /* 0x000fc40000010872 */
[-C--:B------:R-:W-:Y:S01]  /*60e0*/  HMMA.16816.F32.BF16 R132, R12, R10.reuse, R132 ;  /* 0x0000000a0c84723c */ /* 0x080fe20000041884 */
[----:B------:R-:W-:Y:S01]  /*60f0*/  MUFU.EX2 R40, R40 ;  /* 0x0000002800287308 */ /* 0x000fe20000000800 */
[----:B------:R-:W-:Y:S02]  /*6100*/  FFMA.FTZ R232, R95, c[0x0][0x23c], -R232 ;  /* 0x00008f005fe87a23 */ /* 0x000fe400000108e8 */
[--C-:B------:R-:W-:Y:S02]  /*6110*/  FFMA.FTZ R197, R130, c[0x0][0x23c], -R129.reuse ;  /* 0x00008f0082c57a23 */ /* 0x100fe40000010881 */
[--C-:B------:R-:W-:Y:S02]  /*6120*/  FFMA.FTZ R98, R230, c[0x0][0x23c], -R129.reuse ;  /* 0x00008f00e6627a23 */ /* 0x100fe40000010881 */
[----:B------:R-:W-:Y:S01]  /*6130*/  HMMA.16816.F32.BF16 R168, R4, R10, R168 ;  /* 0x0000000a04a8723c */ /* 0x000fe200000418a8 */
[----:B------:R-:W1:Y:S01]  /*6140*/  LDSM.16.MT88.4 R8, [R250+0x9000] ;  /* 0x00900000fa08783b */ /* 0x000e620000004200 */
[----:B------:R-:W-:Y:S01]  /*6150*/  MUFU.EX2 R76, R76 ;  /* 0x0000004c004c7308 */ /* 0x000fe20000000800 */
[----:B------:R-:W-:-:S02]  /*6160*/  FFMA.FTZ R95, R222, c[0x0][0x23c], -R129 ;  /* 0x00008f00de5f7a23 */ /* 0x000fc40000010881 */
[--C-:B------:R-:W-:Y:S02]  /*6170*/  FFMA.FTZ R130, R124, c[0x0][0x23c], -R129.reuse ;  /* 0x00008f007c827a23 */ /* 0x100fe40000010881 */
[--C-:B------:R-:W-:Y:S02]  /*6180*/  FFMA.FTZ R124, R122, c[0x0][0x23c], -R129.reuse ;  /* 0x00008f007a7c7a23 */ /* 0x100fe40000010881 */
[--C-:B------:R-:W-:Y:S01]  /*6190*/  FFMA.FTZ R122, R120, c[0x0][0x23c], -R129.reuse ;  /* 0x00008f00787a7a23 */ /* 0x100fe20000010881 */
[----:B------:R-:W-:Y:S01]  /*61a0*/  MUFU.EX2 R39, R39 ;  /* 0x0000002700277308 */ /* 0x000fe20000000800 */
[--C-:B------:R-:W-:Y:S02]  /*61b0*/  FFMA.FTZ R120, R118, c[0x0][0x23c], -R129.reuse ;  /* 0x00008f0076787a23 */ /* 0x100fe40000010881 */
[----:B------:R-:W-:Y:S02]  /*61c0*/  FFMA.FTZ R118, R116, c[0x0][0x23c], -R129 ;  /* 0x00008f0074767a23 */ /* 0x000fe40000010881 */
[----:B------:R-:W-:-:S02]  /*61d0*/  FFMA.FTZ R227, R123, c[0x0][0x23c], -R114 ;  /* 0x00008f007be37a23 */ /* 0x000fc40000010872 */
[----:B------:R-:W-:Y:S01]  /*61e0*/  FFMA.FTZ R129, R94, c[0x0][0x23c], -R129 ;  /* 0x00008f005e817a23 */ /* 0x000fe20000010881 */
[----:B------:R-:W-:Y:S01]  /*61f0*/  MUFU.EX2 R38, R38 ;  /* 0x0000002600267308 */ /* 0x000fe20000000800 */
[--C-:B------:R-:W-:Y:S02]  /*6200*/  FFMA.FTZ R123, R91, c[0x0][0x23c], -R114.reuse ;  /* 0x00008f005b7b7a23 */ /* 0x100fe40000010872 */
[--C-:B------:R-:W-:Y:S02]  /*6210*/  FFMA.FTZ R222, R119, c[0x0][0x23c], -R114.reuse ;  /* 0x00008f0077de7a23 */ /* 0x100fe40000010872 */
[--C-:B------:R-:W-:Y:S02]  /*6220*/  FFMA.FTZ R119, R112, c[0x0][0x23c], -R114.reuse ;  /* 0x00008f0070777a23 */ /* 0x100fe40000010872 */
[----:B------:R-:W-:Y:S01]  /*6230*/  FFMA.FTZ R116, R110, c[0x0][0x23c], -R114 ;  /* 0x00008f006e747a23 */ /* 0x000fe20000010872 */
[----:B------:R-:W-:Y:S08]  /*6240*/  MUFU.EX2 R37, R37 ;  /* 0x0000002500257308 */ /* 0x000ff00000000800 */
[----:B------:R-:W-:Y:S01]  /*6250*/  MUFU.EX2 R73, R73 ;  /* 0x0000004900497308 */ /* 0x000fe20000000800 */
[-C--:B-1----:R-:W-:Y:S07]  /*6260*/  HMMA.16816.F32.BF16 R172, R4, R8.reuse, R172 ;  /* 0x0000000804ac723c */ /* 0x082fee00000418ac */
[----:B------:R-:W1:Y:S01]  /*6270*/  MUFU.EX2 R36, R36 ;  /* 0x0000002400247308 */ /* 0x000e620000000800 */
[C---:B------:R-:W-:Y:S07]  /*6280*/  HMMA.16816.F32.BF16 R144, R12.reuse, R8, R144 ;  /* 0x000000080c90723c */ /* 0x040fee0000041890 */
[----:B------:R-:W-:Y:S01]  /*6290*/  MUFU.EX2 R35, R35 ;  /* 0x0000002300237308 */ /* 0x000fe20000000800 */
[-C--:B------:R-:W-:Y:S07]  /*62a0*/  HMMA.16816.F32.BF16 R140, R12, R10.reuse, R140 ;  /* 0x0000000a0c8c723c */ /* 0x080fee000004188c */
[----:B------:R-:W-:Y:S01]  /*62b0*/  MUFU.EX2 R34, R34 ;  /* 0x0000002200227308 */ /* 0x000fe20000000800 */
[C---:B------:R-:W-:Y:S01]  /*62c0*/  HMMA.16816.F32.BF16 R176, R4.reuse, R10, R176 ;  /* 0x0000000a04b0723c */ /* 0x040fe200000418b0 */
[----:B------:R-:W2:Y:S06]  /*62d0*/  LDSM.16.MT88.4 R8, [R249+0x9000] ;  /* 0x00900000f908783b */ /* 0x000eac0000004200 */
[----:B------:R-:W-:Y:S08]  /*62e0*/  MUFU.EX2 R72, R72 ;  /* 0x0000004800487308 */ /* 0x000ff00000000800 */
[----:B------:R-:W3:Y:S08]  /*62f0*/  MUFU.EX2 R33, R33 ;  /* 0x0000002100217308 */ /* 0x000ef00000000800 */
[----:B------:R-:W-:Y:S08]  /*6300*/  MUFU.EX2 R32, R32 ;  /* 0x0000002000207308 */ /* 0x000ff00000000800 */
[----:B------:R-:W4:Y:S08]  /*6310*/  MUFU.EX2 R31, R31 ;  /* 0x0000001f001f7308 */ /* 0x000f300000000800 */
[----:B------:R-:W-:Y:S01]  /*6320*/  MUFU.EX2 R108, R108 ;  /* 0x0000006c006c7308 */ /* 0x000fe20000000800 */
[-C--:B--2---:R-:W-:Y:S07]  /*6330*/  HMMA.16816.F32.BF16 R180, R4, R8.reuse, R180 ;  /* 0x0000000804b4723c */ /* 0x084fee00000418b4 */
[----:B------:R-:W-:Y:S01]  /*6340*/  MUFU.EX2 R105, R105 ;  /* 0x0000006900697308 */ /* 0x000fe20000000800 */
[C---:B------:R-:W-:Y:S07]  /*6350*/  HMMA.16816.F32.BF16 R152, R12.reuse, R8, R152 ;  /* 0x000000080c98723c */ /* 0x040fee0000041898 */
[----:B------:R-:W-:Y:S01]  /*6360*/  MUFU.EX2 R106, R106 ;  /* 0x0000006a006a7308 */ /* 0x000fe20000000800 */
[-C--:B------:R-:W-:Y:S07]  /*6370*/  HMMA.16816.F32.BF16 R148, R12, R10.reuse, R148 ;  /* 0x0000000a0c94723c */ /* 0x080fee0000041894 */
[----:B------:R-:W-:Y:S01]  /*6380*/  MUFU.EX2 R103, R103 ;  /* 0x0000006700677308 */ /* 0x000fe20000000800 */
[----:B------:R-:W-:Y:S01]  /*6390*/  HMMA.16816.F32.BF16 R184, R4, R10, R184 ;  /* 0x0000000a04b8723c */ /* 0x000fe200000418b8 */
[----:B------:R-:W2:Y:S06]  /*63a0*/  LDSM.16.MT88.4 R8, [R248+0x9000] ;  /* 0x00900000f808783b */ /* 0x000eac0000004200 */
[----:B------:R-:W-:Y:S08]  /*63b0*/  MUFU.EX2 R104, R104 ;  /* 0x0000006800687308 */ /* 0x000ff00000000800 */
[----:B------:R-:W-:Y:S08]  /*63c0*/  MUFU.EX2 R101, R101 ;  /* 0x0000006500657308 */ /* 0x000ff00000000800 */
[----:B------:R-:W-:Y:S08]  /*63d0*/  MUFU.EX2 R102, R102 ;  /* 0x0000006600667308 */ /* 0x000ff00000000800 */
[----:B------:R-:W-:Y:S08]  /*63e0*/  MUFU.EX2 R99, R99 ;  /* 0x0000006300637308 */ /* 0x000ff00000000800 */
[----:B------:R-:W-:Y:S01]  /*63f0*/  MUFU.EX2 R100, R100 ;  /* 0x0000006400647308 */ /* 0x000fe20000000800 */
[C---:B--2---:R-:W-:Y:S07]  /*6400*/  HMMA.16816.F32.BF16 R156, R12.reuse, R8, R156 ;  /* 0x000000080c9c723c */ /* 0x044fee000004189c */
[----:B------:R-:W2:Y:S01]  /*6410*/  MUFU.EX2 R97, R234 ;  /* 0x000000ea00617308 */ /* 0x000ea20000000800 */
[----:B------:R-:W-:Y:S07]  /*6420*/  HMMA.16816.F32.BF16 R160, R12, R10, R160 ;  /* 0x0000000a0ca0723c */ /* 0x000fee00000418a0 */
[----:B------:R-:W-:Y:S01]  /*6430*/  MUFU.EX2 R98, R98 ;  /* 0x0000006200627308 */ /* 0x000fe20000000800 */
[----:B-1----:R-:W-:Y:S01]  /*6440*/  F2FP.BF16.PACK_AB R12, R36, R73 ;  /* 0x00000049240c723e */ /* 0x002fe200000010ff */
[----:B------:R-:W-:Y:S01]  /*6450*/  HMMA.16816.F32.BF16 R188, R4, R8, R188 ;  /* 0x0000000804bc723c */ /* 0x000fe200000418bc */
[----:B---3--:R-:W-:-:S05]  /*6460*/  F2FP.BF16.PACK_AB R13, R33, R72 ;  /* 0x00000048210d723e */ /* 0x008fca00000010ff */
[----:B------:R-:W1:Y:S01]  /*6470*/  MUFU.EX2 R95, R95 ;  /* 0x0000005f005f7308 */ /* 0x000e620000000800 */
[----:B------:R-:W-:Y:S02]  /*6480*/  F2FP.BF16.PACK_AB R14, R34, R35 ;  /* 0x00000023220e723e */ /* 0x000fe400000010ff */
[----:B----4-:R-:W-:Y:S02]  /*6490*/  F2FP.BF16.PACK_AB R15, R31, R32 ;  /* 0x000000201f0f723e */ /* 0x010fe400000010ff */
[----:B--2---:R-:W-:Y:S01]  /*64a0*/  F2FP.BF16.PACK_AB R16, R97, R100 ;  /* 0x000000646110723e */ /* 0x004fe200000010ff */
[----:B------:R-:W-:Y:S01]  /*64b0*/  HMMA.16816.F32.BF16 R192, R4, R10, R192 ;  /* 0x0000000a04c0723c */ /* 0x000fe200000418c0 */
[----:B------:R-:W2:Y:S01]  /*64c0*/  LDSM.16.MT88.4 R8, [R252+0x9800] ;  /* 0x00980000fc08783b */ /* 0x000ea20000004200 */
[----:B------:R-:W-:Y:S05]  /*64d0*/  MUFU.EX2 R96, R96 ;  /* 0x0000006000607308 */ /* 0x000fea0000000800 */
[----:B------:R-:W-:-:S02]  /*64e0*/  F2FP.BF16.PACK_AB R4, R42, R77 ;  /* 0x0000004d2a04723e */ /* 0x000fc400000010ff */
[----:B------:R-:W-:Y:S01]  /*64f0*/  F2FP.BF16.PACK_AB R5, R39, R76 ;  /* 0x0000004c2705723e */ /* 0x000fe200000010ff */
[----:B------:R-:W3:Y:S01]  /*6500*/  MUFU.EX2 R93, R93 ;  /* 0x0000005d005d7308 */ /* 0x000ee20000000800 */
[----:B------:R-:W-:Y:S02]  /*6510*/  F2FP.BF16.PACK_AB R6, R40, R41 ;  /* 0x000000292806723e */ /* 0x000fe400000010ff */
[----:B------:R-:W-:Y:S02]  /*6520*/  F2FP.BF16.PACK_AB R7, R37, R38 ;  /* 0x000000262507723e */ /* 0x000fe400000010ff */
[----:B-1----:R-:W-:-:S03]  /*6530*/  F2FP.BF16.PACK_AB R18, R95, R98 ;  /* 0x000000625f12723e */ /* 0x002fc600000010ff */
[----:B------:R1:W-:Y:S01]  /*6540*/  MUFU.EX2 R113, R204 ;  /* 0x000000cc00717308 */ /* 0x0003e20000000800 */
[----:B---3--:R-:W-:-:S07]  /*6550*/  F2FP.BF16.PACK_AB R17, R93, R96 ;  /* 0x000000605d11723e */ /* 0x008fce00000010ff */
[----:B------:R3:W-:Y:S01]  /*6560*/  MUFU.EX2 R112, R197 ;  /* 0x000000c500707308 */ /* 0x0007e20000000800 */
[----:B-1----:R-:W-:-:S07]  /*6570*/  FADD.FTZ R204, R84, R89 ;  /* 0x0000005954cc7221 */ /* 0x002fce0000010000 */
[----:B------:R-:W-:Y:S01]  /*6580*/  MUFU.EX2 R110, R225 ;  /* 0x000000e1006e7308 */ /* 0x000fe20000000800 */
[----:B------:R-:W-:Y:S01]  /*6590*/  FADD.FTZ R67, R67, R204 ;  /* 0x000000cc43437221 */ /* 0x000fe20000010000 */
[----:B--2---:R-:W-:Y:S03]  /*65a0*/  HMMA.16816.F32.BF16 R164, R4, R8, R164 ;  /* 0x0000000804a4723c */ /* 0x004fe600000418a4 */
[----:B------:R-:W-:-:S03]  /*65b0*/  FADD.FTZ R204, R70, R67 ;  /* 0x0000004346cc7221 */ /* 0x000fc60000010000 */
[----:B------:R-:W-:Y:S01]  /*65c0*/  MUFU.EX2 R89, R223 ;  /* 0x000000df00597308 */ /* 0x000fe20000000800 */
[----:B---3--:R-:W-:Y:S02]  /*65d0*/  FADD.FTZ R197, R81, R90 ;  /* 0x0000005a51c57221 */ /* 0x008fe40000010000 */
[----:B------:R-:W-:Y:S02]  /*65e0*/  FADD.FTZ R90, R82, R85 ;  /* 0x00000055525a7221 */ /* 0x000fe40000010000 */
[----:B------:R-:W-:Y:S01]  /*65f0*/  FADD.FTZ R26, R26, R197 ;  /* 0x000000c51a1a7221 */ /* 0x000fe20000010000 */
[----:B------:R-:W-:Y:S01]  /*6600*/  HMMA.16816.F32.BF16 R136, R12, R8, R136 ;  /* 0x000000080c88723c */ /* 0x000fe20000041888 */
[----:B------:R-:W-:Y:S01]  /*6610*/  FADD.FTZ R25, R25, R90 ;  /* 0x0000005a19197221 */ /* 0x000fe20000010000 */
[----:B------:R-:W-:Y:S01]  /*6620*/  MUFU.EX2 R88, R221 ;  /* 0x000000dd00587308 */ /* 0x000fe20000000800 */
[----:B------:R-:W-:-:S04]  /*6630*/  FADD.FTZ R63, R63, R204 ;  /* 0x000000cc3f3f7221 */ /* 0x000fc80000010000 */
[----:B------:R-:W-:Y:S01]  /*6640*/  FADD.FTZ R64, R64, R63 ;  /* 0x0000003f40407221 */ /* 0x000fe20000010000 */
[----:B------:R-:W-:Y:S02]  /*6650*/  HMMA.16816.F32.BF16 R132, R12, R10, R132 ;  /* 0x0000000a0c84723c */ /* 0x000fe40000041884 */
[----:B------:R-:W-:Y:S01]  /*6660*/  MUFU.EX2 R87, R219 ;  /* 0x000000db00577308 */ /* 0x000fe20000000800 */
[----:B------:R-:W-:-:S04]  /*6670*/  FADD.FTZ R57, R57, R64 ;  /* 0x0000004039397221 */ /* 0x000fc80000010000 */
[----:B------:R-:W-:Y:S01]  /*6680*/  FADD.FTZ R74, R74, R57 ;  /* 0x000000394a4a7221 */ /* 0x000fe20000010000 */
[----:B------:R-:W-:Y:S01]  /*6690*/  HMMA.16816.F32.BF16 R168, R4, R10, R168 ;  /* 0x0000000a04a8723c */ /* 0x000fe200000418a8 */
[----:B------:R-:W1:Y:S01]  /*66a0*/  LDSM.16.MT88.4 R8, [R250+0x9800] ;  /* 0x00980000fa08783b */ /* 0x000e620000004200 */
[----:B------:R-:W-:Y:S01]  /*66b0*/  MUFU.EX2 R84, R217 ;  /* 0x000000d900547308 */ /* 0x000fe20000000800 */
[----:B------:R-:W-:-:S07]  /*66c0*/  FADD.FTZ R47, R47, R74 ;  /* 0x0000004a2f2f7221 */ /* 0x000fce0000010000 */
[----:B------:R-:W-:Y:S08]  /*66d0*/  MUFU.EX2 R85, R228 ;  /* 0x000000e400557308 */ /* 0x000ff00000000800 */
[----:B------:R-:W-:Y:S08]  /*66e0*/  MUFU.EX2 R82, R226 ;  /* 0x000000e200527308 */ /* 0x000ff00000000800 */
[----:B------:R-:W-:Y:S08]  /*66f0*/  MUFU.EX2 R81, R224 ;  /* 0x000000e000517308 */ /* 0x000ff00000000800 */
[----:B------:R-:W-:Y:S01]  /*6700*/  MUFU.EX2 R128, R128 ;  /* 0x0000008000807308 */ /* 0x000fe20000000800 */
[-C--:B-1----:R-:W-:Y:S07]  /*6710*/  HMMA.16816.F32.BF16 R172, R4, R8.reuse, R172 ;  /* 0x0000000804ac723c */ /* 0x082fee00000418ac */
[----:B------:R-:W-:Y:S01]  /*6720*/  MUFU.EX2 R67, R126 ;  /* 0x0000007e00437308 */ /* 0x000fe20000000800 */
[C---:B------:R-:W-:Y:S07]  /*6730*/  HMMA.16816.F32.BF16 R144, R12.reuse, R8, R144 ;  /* 0x000000080c90723c */ /* 0x040fee0000041890 */
[----:B------:R-:W-:Y:S01]  /*6740*/  MUFU.EX2 R130, R130 ;  /* 0x0000008200827308 */ /* 0x000fe20000000800 */
[-C--:B------:R-:W-:Y:S07]  /*6750*/  HMMA.16816.F32.BF16 R140, R12, R10.reuse, R140 ;  /* 0x0000000a0c8c723c */ /* 0x080fee000004188c */
[----:B------:R-:W-:Y:S01]  /*6760*/  MUFU.EX2 R70, R123 ;  /* 0x0000007b00467308 */ /* 0x000fe20000000800 */
[C---:B------:R-:W-:Y:S01]  /*6770*/  HMMA.16816.F32.BF16 R176, R4.reuse, R10, R176 ;  /* 0x0000000a04b0723c */ /* 0x040fe200000418b0 */
[----:B------:R-:W1:Y:S06]  /*6780*/  LDSM.16.MT88.4 R8, [R249+0x9800] ;  /* 0x00980000f908783b */ /* 0x000e6c0000004200 */
[----:B------:R-:W-:Y:S08]  /*6790*/  MUFU.EX2 R121, R121 ;  /* 0x0000007900797308 */ /* 0x000ff00000000800 */
        /* <DEDUP_REMOVED lines=10> */
[----:B------:R-:W-:Y:S01]  /*6840*/  HMMA.16816.F32.BF16 R184, R4, R10, R184 ;  /* 0x0000000a04b8723c */ /* 0x000fe200000418b8 */
[----:B------:R-:W1:Y:S06]  /*6850*/  LDSM.16.MT88.4 R8, [R248+0x9800] ;  /* 0x00980000f808783b */ /* 0x000e6c0000004200 */
[----:B------:R-:W-:Y:S08]  /*6860*/  MUFU.EX2 R129, R129 ;  /* 0x0000008100817308 */ /* 0x000ff00000000800 */
[----:B------:R-:W-:Y:S08]  /*6870*/  MUFU.EX2 R116, R116 ;  /* 0x0000007400747308 */ /* 0x000ff00000000800 */
[----:B------:R-:W-:Y:S08]  /*6880*/  MUFU.EX2 R109, R109 ;  /* 0x0000006d006d7308 */ /* 0x000ff00000000800 */
[----:B------:R-:W-:Y:S08]  /*6890*/  MUFU.EX2 R207, R207 ;  /* 0x000000cf00cf7308 */ /* 0x000ff00000000800 */
[----:B------:R-:W-:Y:S01]  /*68a0*/  MUFU.EX2 R201, R201 ;  /* 0x000000c900c97308 */ /* 0x000fe20000000800 */
[C---:B-1----:R-:W-:Y:S07]  /*68b0*/  HMMA.16816.F32.BF16 R156, R12.reuse, R8, R156 ;  /* 0x000000080c9c723c */ /* 0x042fee000004189c */
[----:B------:R-:W-:Y:S01]  /*68c0*/  MUFU.EX2 R232, R232 ;  /* 0x000000e800e87308 */ /* 0x000fe20000000800 */
[----:B------:R-:W-:Y:S07]  /*68d0*/  HMMA.16816.F32.BF16 R160, R12, R10, R160 ;  /* 0x0000000a0ca0723c */ /* 0x000fee00000418a0 */
[----:B------:R-:W-:Y:S01]  /*68e0*/  MUFU.EX2 R210, R210 ;  /* 0x000000d200d27308 */ /* 0x000fe20000000800 */
[--C-:B------:R-:W-:Y:S01]  /*68f0*/  FFMA.FTZ R12, R125, c[0x0][0x23c], -R114.reuse ;  /* 0x00008f007d0c7a23 */ /* 0x100fe20000010872 */
[----:B------:R-:W-:Y:S01]  /*6900*/  HMMA.16816.F32.BF16 R188, R4, R8, R188 ;  /* 0x0000000804bc723c */ /* 0x000fe200000418bc */
[----:B------:R-:W-:-:S05]  /*6910*/  FFMA.FTZ R125, R115, c[0x0][0x23c], -R114 ;  /* 0x00008f00737d7a23 */ /* 0x000fca0000010872 */
[----:B------:R-:W-:Y:S02]  /*6920*/  MUFU.EX2 R131, R131 ;  /* 0x0000008300837308 */ /* 0x000fe40000000800 */
[----:B------:R-:W-:Y:S01]  /*6930*/  HMMA.16816.F32.BF16 R192, R4, R10, R192 ;  /* 0x0000000a04c0723c */ /* 0x000fe200000418c0 */
[----:B------:R-:W1:Y:S05]  /*6940*/  LDSM.16.MT88.4 R8, [R252+0xa000] ;  /* 0x00a00000fc08783b */ /* 0x000e6a0000004200 */
[----:B------:R2:W-:Y:S01]  /*6950*/  MUFU.EX2 R91, R12 ;  /* 0x0000000c005b7308 */ /* 0x0005e20000000800 */
[--C-:B------:R-:W-:Y:S01]  /*6960*/  FFMA.FTZ R5, R127, c[0x0][0x23c], -R114.reuse ;  /* 0x00008f007f057a23 */ /* 0x100fe20000010872 */
[----:B------:R-:W-:Y:S01]  /*6970*/  F2FP.BF16.PACK_AB R4, R105, R108 ;  /* 0x0000006c6904723e */ /* 0x000fe200000010ff */
[----:B------:R-:W-:Y:S01]  /*6980*/  FFMA.FTZ R127, R117, c[0x0][0x23c], -R114 ;  /* 0x00008f00757f7a23 */ /* 0x000fe20000010872 */
[----:B------:R-:W-:-:S04]  /*6990*/  F2FP.BF16.PACK_AB R6, R103, R106 ;  /* 0x0000006a6706723e */ /* 0x000fc800000010ff */
[----:B------:R3:W4:Y:S01]  /*69a0*/  MUFU.EX2 R94, R5 ;  /* 0x00000005005e7308 */ /* 0x0007220000000800 */
[----:B------:R-:W-:Y:S01]  /*69b0*/  F2FP.BF16.PACK_AB R7, R99, R102 ;  /* 0x000000666307723e */ /* 0x000fe200000010ff */
[----:B------:R-:W-:Y:S01]  /*69c0*/  FFMA.FTZ R117, R111, c[0x0][0x23c], -R114 ;  /* 0x00008f006f757a23 */ /* 0x000fe20000010872 */
[----:B--2---:R-:W2:Y:S05]  /*69d0*/  LDSM.16.MT88.4 R12, [R249+0xa000] ;  /* 0x00a00000f90c783b */ /* 0x004eaa0000004200 */
[----:B------:R-:W-:Y:S01]  /*69e0*/  MUFU.EX2 R115, R208 ;  /* 0x000000d000737308 */ /* 0x000fe20000000800 */
[----:B---3--:R-:W-:-:S07]  /*69f0*/  F2FP.BF16.PACK_AB R5, R101, R104 ;  /* 0x000000686505723e */ /* 0x008fce00000010ff */
[----:B------:R-:W3:Y:S01]  /*6a00*/  MUFU.EX2 R114, R206 ;  /* 0x000000ce00727308 */ /* 0x000ee20000000800 */
[----:B----4-:R-:W-:-:S07]  /*6a10*/  F2FP.BF16.PACK_AB R19, R91, R94 ;  /* 0x0000005e5b13723e */ /* 0x010fce00000010ff */
[----:B------:R-:W4:Y:S01]  /*6a20*/  MUFU.EX2 R111, R227 ;  /* 0x000000e3006f7308 */ /* 0x000f220000000800 */
[-C--:B-1----:R-:W-:Y:S07]  /*6a30*/  HMMA.16816.F32.BF16 R164, R4, R8.reuse, R164 ;  /* 0x0000000804a4723c */ /* 0x082fee00000418a4 */
[----:B------:R-:W-:Y:S01]  /*6a40*/  MUFU.EX2 R125, R125 ;  /* 0x0000007d007d7308 */ /* 0x000fe20000000800 */
[C---:B------:R-:W-:Y:S07]  /*6a50*/  HMMA.16816.F32.BF16 R136, R16.reuse, R8, R136 ;  /* 0x000000081088723c */ /* 0x040fee0000041888 */
[----:B------:R-:W-:Y:S01]  /*6a60*/  MUFU.EX2 R117, R117 ;  /* 0x0000007500757308 */ /* 0x000fe20000000800 */
[-C--:B------:R-:W-:Y:S08]  /*6a70*/  HMMA.16816.F32.BF16 R132, R16, R10.reuse, R132 ;  /* 0x0000000a1084723c */ /* 0x080ff00000041884 */
[----:B------:R-:W-:Y:S01]  /*6a80*/  HMMA.16816.F32.BF16 R168, R4, R10, R168 ;  /* 0x0000000a04a8723c */ /* 0x000fe200000418a8 */
[----:B------:R-:W1:Y:S07]  /*6a90*/  LDSM.16.MT88.4 R8, [R250+0xa000] ;  /* 0x00a00000fa08783b */ /* 0x000e6e0000004200 */
[C---:B--2---:R-:W-:Y:S08]  /*6aa0*/  HMMA.16816.F32.BF16 R152, R16.reuse, R12, R152 ;  /* 0x0000000c1098723c */ /* 0x044ff00000041898 */
[----:B------:R-:W-:Y:S08]  /*6ab0*/  HMMA.16816.F32.BF16 R148, R16, R14, R148 ;  /* 0x0000000e1094723c */ /* 0x000ff00000041894 */
[C---:B------:R-:W-:Y:S08]  /*6ac0*/  HMMA.16816.F32.BF16 R180, R4.reuse, R12, R180 ;  /* 0x0000000c04b4723c */ /* 0x040ff000000418b4 */
[C---:B------:R-:W-:Y:S01]  /*6ad0*/  HMMA.16816.F32.BF16 R184, R4.reuse, R14, R184 ;  /* 0x0000000e04b8723c */ /* 0x040fe200000418b8 */
[----:B------:R-:W-:Y:S07]  /*6ae0*/  LDSM.16.MT88.4 R12, [R249+0xa800] ;  /* 0x00a80000f90c783b */ /* 0x000fee0000004200 */
[-C--:B-1----:R-:W-:Y:S08]  /*6af0*/  HMMA.16816.F32.BF16 R172, R4, R8.reuse, R172 ;  /* 0x0000000804ac723c */ /* 0x082ff000000418ac */
[C---:B------:R-:W-:Y:S08]  /*6b00*/  HMMA.16816.F32.BF16 R144, R16.reuse, R8, R144 ;  /* 0x000000081090723c */ /* 0x040ff00000041890 */
[-C--:B------:R-:W-:Y:S08]  /*6b10*/  HMMA.16816.F32.BF16 R140, R16, R10.reuse, R140 ;  /* 0x0000000a108c723c */ /* 0x080ff0000004188c */
[----:B------:R-:W-:Y:S01]  /*6b20*/  HMMA.16816.F32.BF16 R176, R4, R10, R176 ;  /* 0x0000000a04b0723c */ /* 0x000fe200000418b0 */
[----:B------:R-:W1:Y:S07]  /*6b30*/  LDSM.16.MT88.4 R8, [R248+0xa000] ;  /* 0x00a00000f808783b */ /* 0x000e6e0000004200 */
[C---:B-1----:R-:W-:Y:S08]  /*6b40*/  HMMA.16816.F32.BF16 R156, R16.reuse, R8, R156 ;  /* 0x00000008109c723c */ /* 0x042ff0000004189c */
[----:B------:R-:W-:Y:S01]  /*6b50*/  HMMA.16816.F32.BF16 R160, R16, R10, R160 ;  /* 0x0000000a10a0723c */ /* 0x000fe200000418a0 */
[----:B------:R-:W1:Y:S07]  /*6b60*/  LDSM.16.MT88.4 R16, [R250+0xa800] ;  /* 0x00a80000fa10783b */ /* 0x000e6e0000004200 */
[C---:B------:R-:W-:Y:S08]  /*6b70*/  HMMA.16816.F32.BF16 R188, R4.reuse, R8, R188 ;  /* 0x0000000804bc723c */ /* 0x040ff000000418bc */
[----:B------:R-:W-:Y:S01]  /*6b80*/  HMMA.16816.F32.BF16 R192, R4, R10, R192 ;  /* 0x0000000a04c0723c */ /* 0x000fe200000418c0 */
[----:B------:R-:W2:Y:S06]  /*6b90*/  LDSM.16.MT88.4 R8, [R248+0xa800] ;  /* 0x00a80000f808783b */ /* 0x000eac0000004200 */
[----:B------:R-:W-:Y:S01]  /*6ba0*/  FADD.FTZ R5, R86, R83 ;  /* 0x0000005356057221 */ /* 0x000fe20000010000 */
[----:B---3--:R-:W-:Y:S01]  /*6bb0*/  F2FP.BF16.PACK_AB R4, R114, R115 ;  /* 0x000000737204723e */ /* 0x008fe200000010ff */
[----:B------:R-:W-:Y:S01]  /*6bc0*/  MUFU.EX2 R86, R222 ;  /* 0x000000de00567308 */ /* 0x000fe20000000800 */
[----:B------:R-:W-:Y:S01]  /*6bd0*/  F2FP.BF16.PACK_AB R6, R112, R113 ;  /* 0x000000717006723e */ /* 0x000fe200000010ff */
[----:B------:R-:W-:Y:S01]  /*6be0*/  FADD.FTZ R92, R80, R5 ;  /* 0x00000005505c7221 */ /* 0x000fe20000010000 */
[----:B----4-:R-:W-:-:S05]  /*6bf0*/  F2FP.BF16.PACK_AB R5, R110, R111 ;  /* 0x0000006f6e05723e */ /* 0x010fca00000010ff */
[----:B------:R-:W3:Y:S08]  /*6c00*/  MUFU.EX2 R83, R127 ;  /* 0x0000007f00537308 */ /* 0x000ef00000000800 */
[----:B------:R-:W4:Y:S01]  /*6c10*/  MUFU.EX2 R80, R220 ;  /* 0x000000dc00507308 */ /* 0x000f220000000800 */
[----:B---3--:R-:W-:Y:S01]  /*6c20*/  F2FP.BF16.PACK_AB R7, R83, R86 ;  /* 0x000000565307723e */ /* 0x008fe200000010ff */
[----:B------:R-:W-:-:S04]  /*6c30*/  FADD.FTZ R127, R27, R26 ;  /* 0x0000001a1b7f7221 */ /* 0x000fc80000010000 */
[----:B------:R-:W-:Y:S02]  /*6c40*/  FADD.FTZ R62, R62, R127 ;  /* 0x0000007f3e3e7221 */ /* 0x000fe40000010000 */
[C---:B------:R-:W-:Y:S08]  /*6c50*/  HMMA.16816.F32.BF16 R136, R4.reuse, R20, R136 ;  /* 0x000000140488723c */ /* 0x040ff00000041888 */
[C---:B------:R-:W-:Y:S08]  /*6c60*/  HMMA.16816.F32.BF16 R132, R4.reuse, R22, R132 ;  /* 0x000000160484723c */ /* 0x040ff00000041884 */
[C---:B-1----:R-:W-:Y:S08]  /*6c70*/  HMMA.16816.F32.BF16 R144, R4.reuse, R16, R144 ;  /* 0x000000100490723c */ /* 0x042ff00000041890 */
[C---:B------:R-:W-:Y:S08]  /*6c80*/  HMMA.16816.F32.BF16 R140, R4.reuse, R18, R140 ;  /* 0x00000012048c723c */ /* 0x040ff0000004188c */
[C---:B------:R-:W-:Y:S08]  /*6c90*/  HMMA.16816.F32.BF16 R152, R4.reuse, R12, R152 ;  /* 0x0000000c0498723c */ /* 0x040ff00000041898 */
[C---:B------:R-:W-:Y:S08]  /*6ca0*/  HMMA.16816.F32.BF16 R148, R4.reuse, R14, R148 ;  /* 0x0000000e0494723c */ /* 0x040ff00000041894 */
[C---:B--2---:R-:W-:Y:S08]  /*6cb0*/  HMMA.16816.F32.BF16 R156, R4.reuse, R8, R156 ;  /* 0x00000008049c723c */ /* 0x044ff0000004189c */
[----:B------:R-:W-:Y:S07]  /*6cc0*/  HMMA.16816.F32.BF16 R160, R4, R10, R160 ;  /* 0x0000000a04a0723c */ /* 0x000fee00000418a0 */
[----:B------:R-:W-:Y:S01]  /*6cd0*/  FADD.FTZ R4, R69, R92 ;  /* 0x0000005c45047221 */ /* 0x000fe20000010000 */
[----:B------:R-:W-:Y:S01]  /*6ce0*/  F2FP.BF16.PACK_AB R5, R82, R85 ;  /* 0x000000555205723e */ /* 0x000fe200000010ff */
[----:B------:R-:W-:Y:S01]  /*6cf0*/  FADD.FTZ R92, R24, R25 ;  /* 0x00000019185c7221 */ /* 0x000fe20000010000 */
[----:B------:R-:W-:Y:S01]  /*6d00*/  F2FP.BF16.PACK_AB R6, R84, R87 ;  /* 0x000000575406723e */ /* 0x000fe200000010ff */
[----:B------:R-:W-:Y:S01]  /*6d10*/  FADD.FTZ R71, R71, R4 ;  /* 0x0000000447477221 */ /* 0x000fe20000010000 */
[----:B------:R-:W-:Y:S01]  /*6d20*/  F2FP.BF16.PACK_AB R4, R88, R89 ;  /* 0x000000595804723e */ /* 0x000fe200000010ff */
[----:B------:R-:W-:Y:S01]  /*6d30*/  LDSM.16.MT88.4 R24, [R248+0xb000] ;  /* 0x00b00000f818783b */ /* 0x000fe20000004200 */
[----:B----4-:R-:W-:Y:S01]  /*6d40*/  F2FP.BF16.PACK_AB R7, R80, R81 ;  /* 0x000000515007723e */ /* 0x010fe200000010ff */
[----:B------:R-:W-:Y:S01]  /*6d50*/  FADD.FTZ R59, R59, R92 ;  /* 0x0000005c3b3b7221 */ /* 0x000fe20000010000 */
[----:B------:R-:W1:Y:S01]  /*6d60*/  MUFU.EX2 R69, R124 ;  /* 0x0000007c00457308 */ /* 0x000e620000000800 */
[----:B------:R-:W-:-:S04]  /*6d70*/  FADD.FTZ R66, R66, R71 ;  /* 0x0000004742427221 */ /* 0x000fc80000010000 */
[----:B------:R-:W-:Y:S01]  /*6d80*/  HMMA.16816.F32.BF16 R172, R4, R16, R172 ;  /* 0x0000001004ac723c */ /* 0x000fe200000418ac */
[----:B------:R-:W-:-:S04]  /*6d90*/  FADD.FTZ R65, R65, R66 ;  /* 0x0000004241417221 */ /* 0x000fc80000010000 */
[----:B------:R-:W-:-:S03]  /*6da0*/  FADD.FTZ R58, R58, R65 ;  /* 0x000000413a3a7221 */ /* 0x000fc60000010000 */
[----:B------:R-:W-:Y:S01]  /*6db0*/  HMMA.16816.F32.BF16 R176, R4, R18, R176 ;  /* 0x0000001204b0723c */ /* 0x000fe200000418b0 */
[----:B------:R-:W2:Y:S01]  /*6dc0*/  LDSM.16.MT88.4 R16, [R252+0xb000] ;  /* 0x00b00000fc10783b */ /* 0x000ea20000004200 */
[----:B------:R-:W-:-:S04]  /*6dd0*/  FADD.FTZ R75, R75, R58 ;  /* 0x0000003a4b4b7221 */ /* 0x000fc80000010000 */
[----:B------:R-:W-:Y:S02]  /*6de0*/  FADD.FTZ R50, R50, R75 ;  /* 0x0000004b32327221 */ /* 0x000fe40000010000 */
[C---:B------:R-:W-:Y:S02]  /*6df0*/  HMMA.16816.F32.BF16 R180, R4.reuse, R12, R180 ;  /* 0x0000000c04b4723c */ /* 0x040fe400000418b4 */
[----:B------:R-:W-:Y:S02]  /*6e00*/  FADD.FTZ R49, R49, R50 ;  /* 0x0000003231317221 */ /* 0x000fe40000010000 */
[----:B------:R-:W-:Y:S02]  /*6e10*/  FADD.FTZ R50, R48, R47 ;  /* 0x0000002f30327221 */ /* 0x000fe40000010000 */
[----:B------:R-:W-:Y:S01]  /*6e20*/  FADD.FTZ R44, R44, R49 ;  /* 0x000000312c2c7221 */ /* 0x000fe20000010000 */
[----:B------:R-:W-:Y:S01]  /*6e30*/  MUFU.EX2 R48, R199 ;  /* 0x000000c700307308 */ /* 0x000fe20000000800 */
[----:B------:R-:W-:Y:S01]  /*6e40*/  HMMA.16816.F32.BF16 R184, R4, R14, R184 ;  /* 0x0000000e04b8723c */ /* 0x000fe200000418b8 */
[----:B------:R-:W3:Y:S01]  /*6e50*/  LDSM.16.MT88.4 R12, [R250+0xb000] ;  /* 0x00b00000fa0c783b */ /* 0x000ee20000004200 */
[----:B------:R-:W-:-:S02]  /*6e60*/  FADD.FTZ R43, R43, R50 ;  /* 0x000000322b2b7221 */ /* 0x000fc40000010000 */
[----:B------:R-:W-:Y:S02]  /*6e70*/  FADD.FTZ R73, R73, R44 ;  /* 0x0000002c49497221 */ /* 0x000fe40000010000 */
[----:B------:R-:W-:Y:S02]  /*6e80*/  FADD.FTZ R72, R72, R43 ;  /* 0x0000002b48487221 */ /* 0x000fe40000010000 */
[C---:B------:R-:W-:Y:S01]  /*6e90*/  HMMA.16816.F32.BF16 R188, R4.reuse, R8, R188 ;  /* 0x0000000804bc723c */ /* 0x040fe200000418bc */
[----:B------:R-:W-:Y:S02]  /*6ea0*/  FADD.FTZ R36, R36, R73 ;  /* 0x0000004924247221 */ /* 0x000fe40000010000 */
[----:B------:R-:W-:Y:S02]  /*6eb0*/  FADD.FTZ R33, R33, R72 ;  /* 0x0000004821217221 */ /* 0x000fe40000010000 */
[----:B------:R-:W-:Y:S02]  /*6ec0*/  FADD.FTZ R35, R35, R36 ;  /* 0x0000002423237221 */ /* 0x000fe40000010000 */
[----:B------:R-:W-:Y:S01]  /*6ed0*/  FADD.FTZ R32, R32, R33 ;  /* 0x0000002120207221 */ /* 0x000fe20000010000 */
[----:B------:R-:W-:Y:S01]  /*6ee0*/  HMMA.16816.F32.BF16 R192, R4, R10, R192 ;  /* 0x0000000a04c0723c */ /* 0x000fe200000418c0 */
[----:B------:R-:W4:Y:S01]  /*6ef0*/  LDSM.16.MT88.4 R8, [R249+0xb000] ;  /* 0x00b00000f908783b */ /* 0x000f220000004200 */
        /* <DEDUP_REMOVED lines=9> */
[----:B------:R-:W-:Y:S01]  /*6f90*/  FADD.FTZ R20, R60, R59 ;  /* 0x0000003b3c147221 */ /* 0x000fe20000010000 */
[----:B------:R-:W-:Y:S01]  /*6fa0*/  MUFU.EX2 R62, R209 ;  /* 0x000000d1003e7308 */ /* 0x000fe20000000800 */
[----:B------:R-:W-:-:S02]  /*6fb0*/  FADD.FTZ R56, R56, R21 ;  /* 0x0000001538387221 */ /* 0x000fc40000010000 */
[----:B------:R-:W-:Y:S02]  /*6fc0*/  FADD.FTZ R55, R55, R20 ;  /* 0x0000001437377221 */ /* 0x000fe40000010000 */
[----:B------:R-:W-:Y:S01]  /*6fd0*/  FADD.FTZ R79, R79, R56 ;  /* 0x000000384f4f7221 */ /* 0x000fe20000010000 */
[----:B------:R-:W-:Y:S01]  /*6fe0*/  F2FP.BF16.PACK_AB R4, R67, R128 ;  /* 0x000000804304723e */ /* 0x000fe200000010ff */
[----:B------:R-:W-:Y:S01]  /*6ff0*/  FADD.FTZ R78, R78, R55 ;  /* 0x000000374e4e7221 */ /* 0x000fe20000010000 */
[----:B------:R-:W5:Y:S01]  /*7000*/  MUFU.EX2 R60, R213 ;  /* 0x000000d5003c7308 */ /* 0x000f620000000800 */
[----:B------:R-:W-:Y:S01]  /*7010*/  FADD.FTZ R54, R54, R79 ;  /* 0x0000004f36367221 */ /* 0x000fe20000010000 */
[----:B------:R-:W-:Y:S01]  /*7020*/  F2FP.BF16.PACK_AB R5, R70, R125 ;  /* 0x0000007d4605723e */ /* 0x000fe200000010ff */
[----:B------:R-:W-:Y:S01]  /*7030*/  FADD.FTZ R51, R51, R78 ;  /* 0x0000004e33337221 */ /* 0x000fe20000010000 */
[----:B-1----:R-:W-:Y:S01]  /*7040*/  F2FP.BF16.PACK_AB R6, R69, R130 ;  /* 0x000000824506723e */ /* 0x002fe200000010ff */
[----:B------:R-:W-:Y:S01]  /*7050*/  FADD.FTZ R53, R53, R54 ;  /* 0x0000003635357221 */ /* 0x000fe20000010000 */
[----:B------:R-:W-:Y:S01]  /*7060*/  F2FP.BF16.PACK_AB R7, R90, R121 ;  /* 0x000000795a07723e */ /* 0x000fe200000010ff */
[----:B------:R-:W-:Y:S01]  /*7070*/  FADD.FTZ R52, R52, R51 ;  /* 0x0000003334347221 */ /* 0x000fe20000010000 */
[----:B------:R-:W1:Y:S01]  /*7080*/  MUFU.EX2 R59, R216 ;  /* 0x000000d8003b7308 */ /* 0x000e620000000800 */
[----:B------:R-:W-:Y:S01]  /*7090*/  FADD.FTZ R46, R46, R53 ;  /* 0x000000352e2e7221 */ /* 0x000fe20000010000 */
[----:B------:R-:W1:Y:S01]  /*70a0*/  LDSM.16.MT88.4 R20, [R252+0xb800] ;  /* 0x00b80000fc14783b */ /* 0x000e620000004200 */
[----:B------:R-:W-:-:S02]  /*70b0*/  FADD.FTZ R45, R45, R52 ;  /* 0x000000342d2d7221 */ /* 0x000fc40000010000 */
[----:B------:R-:W-:Y:S01]  /*70c0*/  FADD.FTZ R77, R77, R46 ;  /* 0x0000002e4d4d7221 */ /* 0x000fe20000010000 */
[C---:B--2---:R-:W-:Y:S01]  /*70d0*/  HMMA.16816.F32.BF16 R136, R4.reuse, R16, R136 ;  /* 0x000000100488723c */ /* 0x044fe20000041888 */
[----:B------:R-:W-:Y:S01]  /*70e0*/  FADD.FTZ R76, R76, R45 ;  /* 0x0000002d4c4c7221 */ /* 0x000fe20000010000 */
[----:B------:R-:W2:Y:S01]  /*70f0*/  MUFU.EX2 R61, R212 ;  /* 0x000000d4003d7308 */ /* 0x000ea20000000800 */
[----:B------:R-:W-:Y:S02]  /*7100*/  FADD.FTZ R42, R42, R77 ;  /* 0x0000004d2a2a7221 */ /* 0x000fe40000010000 */
[----:B------:R-:W-:Y:S02]  /*7110*/  FADD.FTZ R39, R39, R76 ;  /* 0x0000004c27277221 */ /* 0x000fe40000010000 */
[----:B------:R-:W-:Y:S01]  /*7120*/  FADD.FTZ R41, R41, R42 ;  /* 0x0000002a29297221 */ /* 0x000fe20000010000 */
[----:B------:R-:W-:Y:S01]  /*7130*/  HMMA.16816.F32.BF16 R132, R4, R18, R132 ;  /* 0x000000120484723c */ /* 0x000fe20000041884 */
[----:B------:R-:W-:Y:S01]  /*7140*/  FADD.FTZ R38, R38, R39 ;  /* 0x0000002726267221 */ /* 0x000fe20000010000 */
[----:B------:R-:W1:Y:S01]  /*7150*/  MUFU.EX2 R55, R120 ;  /* 0x0000007800377308 */ /* 0x000e620000000800 */
[----:B------:R-:W-:-:S02]  /*7160*/  FADD.FTZ R41, R40, R41 ;  /* 0x0000002928297221 */ /* 0x000fc40000010000 */
[----:B------:R-:W-:Y:S02]  /*7170*/  FADD.FTZ R37, R37, R38 ;  /* 0x0000002625257221 */ /* 0x000fe40000010000 */
[----:B------:R-:W-:Y:S01]  /*7180*/  FADD.FTZ R108, R108, R41 ;  /* 0x000000296c6c7221 */ /* 0x000fe20000010000 */
[C---:B---3--:R-:W-:Y:S01]  /*7190*/  HMMA.16816.F32.BF16 R144, R4.reuse, R12, R144 ;  /* 0x0000000c0490723c */ /* 0x048fe20000041890 */
[----:B------:R-:W-:Y:S02]  /*71a0*/  FADD.FTZ R104, R104, R37 ;  /* 0x0000002568687221 */ /* 0x000fe40000010000 */
[----:B------:R-:W-:Y:S02]  /*71b0*/  FADD.FTZ R105, R105, R108 ;  /* 0x0000006c69697221 */ /* 0x000fe40000010000 */
[----:B------:R-:W-:Y:S02]  /*71c0*/  FADD.FTZ R101, R101, R104 ;  /* 0x0000006865657221 */ /* 0x000fe40000010000 */
[----:B------:R-:W-:Y:S01]  /*71d0*/  FADD.FTZ R106, R106, R105 ;  /* 0x000000696a6a7221 */ /* 0x000fe20000010000 */
[----:B------:R-:W-:Y:S01]  /*71e0*/  HMMA.16816.F32.BF16 R140, R4, R14, R140 ;  /* 0x0000000e048c723c */ /* 0x000fe2000004188c */
[----:B------:R-:W-:-:S02]  /*71f0*/  FADD.FTZ R102, R102, R101 ;  /* 0x0000006566667221 */ /* 0x000fc40000010000 */
[----:B------:R-:W-:Y:S02]  /*7200*/  FADD.FTZ R106, R103, R106 ;  /* 0x0000006a676a7221 */ /* 0x000fe40000010000 */
[----:B------:R-:W-:Y:S02]  /*7210*/  FADD.FTZ R94, R94, R93 ;  /* 0x0000005d5e5e7221 */ /* 0x000fe40000010000 */
[----:B------:R-:W-:Y:S01]  /*7220*/  FADD.FTZ R98, R98, R97 ;  /* 0x0000006162627221 */ /* 0x000fe20000010000 */
[----:B----4-:R-:W-:Y:S01]  /*7230*/  HMMA.16816.F32.BF16 R152, R4, R8, R152 ;  /* 0x000000080498723c */ /* 0x010fe20000041898 */
[----:B------:R-:W-:Y:S02]  /*7240*/  FADD.FTZ R89, R89, R106 ;  /* 0x0000006a59597221 */ /* 0x000fe40000010000 */
[----:B------:R-:W-:Y:S02]  /*7250*/  FADD.FTZ R102, R99, R102 ;  /* 0x0000006663667221 */ /* 0x000fe40000010000 */
[----:B------:R-:W-:-:S02]  /*7260*/  FADD.FTZ R94, R91, R94 ;  /* 0x0000005e5b5e7221 */ /* 0x000fc40000010000 */
[----:B------:R-:W-:Y:S01]  /*7270*/  FADD.FTZ R98, R95, R98 ;  /* 0x000000625f627221 */ /* 0x000fe20000010000 */
[C---:B------:R-:W-:Y:S01]  /*7280*/  HMMA.16816.F32.BF16 R148, R4.reuse, R10, R148 ;  /* 0x0000000a0494723c */ /* 0x040fe20000041894 */
        /* <DEDUP_REMOVED lines=9> */
[----:B------:R-:W-:Y:S01]  /*7320*/  HMMA.16816.F32.BF16 R160, R4, R26, R160 ;  /* 0x0000001a04a0723c */ /* 0x000fe200000418a0 */
[----:B------:R-:W-:Y:S02]  /*7330*/  FADD.FTZ R84, R84, R87 ;  /* 0x0000005754547221 */ /* 0x000fe40000010000 */
[----:B------:R-:W-:Y:S02]  /*7340*/  FADD.FTZ R81, R81, R82 ;  /* 0x0000005251517221 */ /* 0x000fe40000010000 */
[----:B------:R-:W-:-:S02]  /*7350*/  FADD.FTZ R86, R86, R111 ;  /* 0x0000006f56567221 */ /* 0x000fc40000010000 */
[----:B-----5:R-:W-:Y:S01]  /*7360*/  F2FP.BF16.PACK_AB R4, R60, R215 ;  /* 0x000000d73c04723e */ /* 0x020fe200000010ff */
[----:B------:R-:W-:Y:S01]  /*7370*/  FADD.FTZ R113, R113, R114 ;  /* 0x0000007271717221 */ /* 0x000fe20000010000 */
[----:B-1----:R-:W-:Y:S01]  /*7380*/  F2FP.BF16.PACK_AB R5, R59, R218 ;  /* 0x000000da3b05723e */ /* 0x002fe200000010ff */
[----:B------:R-:W-:Y:S01]  /*7390*/  FADD.FTZ R215, R215, R84 ;  /* 0x00000054d7d77221 */ /* 0x000fe20000010000 */
[----:B------:R-:W-:Y:S01]  /*73a0*/  F2FP.BF16.PACK_AB R6, R62, R211 ;  /* 0x000000d33e06723e */ /* 0x000fe200000010ff */
[----:B------:R-:W-:Y:S01]  /*73b0*/  FADD.FTZ R81, R80, R81 ;  /* 0x0000005150517221 */ /* 0x000fe20000010000 */
[----:B--2---:R-:W-:Y:S01]  /*73c0*/  F2FP.BF16.PACK_AB R7, R61, R214 ;  /* 0x000000d63d07723e */ /* 0x004fe200000010ff */
[----:B------:R-:W-:Y:S02]  /*73d0*/  FADD.FTZ R86, R83, R86 ;  /* 0x0000005653567221 */ /* 0x000fe40000010000 */
[----:B------:R-:W-:Y:S02]  /*73e0*/  FADD.FTZ R113, R112, R113 ;  /* 0x0000007170717221 */ /* 0x000fe40000010000 */
[----:B------:R-:W-:-:S02]  /*73f0*/  FADD.FTZ R60, R60, R215 ;  /* 0x000000d73c3c7221 */ /* 0x000fc40000010000 */
[C---:B------:R-:W-:Y:S01]  /*7400*/  HMMA.16816.F32.BF16 R164, R4.reuse, R16, R164 ;  /* 0x0000001004a4723c */ /* 0x040fe200000418a4 */
[----:B------:R-:W-:Y:S02]  /*7410*/  FADD.FTZ R218, R218, R81 ;  /* 0x00000051dada7221 */ /* 0x000fe40000010000 */
[----:B------:R-:W-:Y:S02]  /*7420*/  FADD.FTZ R125, R125, R86 ;  /* 0x000000567d7d7221 */ /* 0x000fe40000010000 */
[----:B------:R-:W-:Y:S02]  /*7430*/  FADD.FTZ R128, R128, R113 ;  /* 0x0000007180807221 */ /* 0x000fe40000010000 */
[----:B------:R-:W-:Y:S01]  /*7440*/  FADD.FTZ R211, R211, R60 ;  /* 0x0000003cd3d37221 */ /* 0x000fe20000010000 */
[----:B------:R-:W-:Y:S01]  /*7450*/  HMMA.16816.F32.BF16 R168, R4, R18, R168 ;  /* 0x0000001204a8723c */ /* 0x000fe200000418a8 */
[----:B------:R-:W1:Y:S01]  /*7460*/  LDSM.16.MT88.4 R16, [R250+0xb800] ;  /* 0x00b80000fa10783b */ /* 0x000e620000004200 */
        /* <DEDUP_REMOVED lines=9> */
[----:B------:R-:W2:Y:S01]  /*7500*/  LDSM.16.MT88.4 R12, [R249+0xb800] ;  /* 0x00b80000f90c783b */ /* 0x000ea20000004200 */
[----:B------:R-:W-:-:S02]  /*7510*/  FADD.FTZ R61, R61, R214 ;  /* 0x000000d63d3d7221 */ /* 0x000fc40000010000 */
[----:B------:R-:W-:Y:S02]  /*7520*/  FADD.FTZ R90, R90, R121 ;  /* 0x000000795a5a7221 */ /* 0x000fe40000010000 */
[----:B------:R-:W-:Y:S02]  /*7530*/  FADD.FTZ R69, R69, R130 ;  /* 0x0000008245457221 */ /* 0x000fe40000010000 */
[C---:B------:R-:W-:Y:S08]  /*7540*/  HMMA.16816.F32.BF16 R180, R4.reuse, R8, R180 ;  /* 0x0000000804b4723c */ /* 0x040ff000000418b4 */
[C---:B------:R-:W-:Y:S01]  /*7550*/  HMMA.16816.F32.BF16 R184, R4.reuse, R10, R184 ;  /* 0x0000000a04b8723c */ /* 0x040fe200000418b8 */
[----:B------:R-:W3:Y:S07]  /*7560*/  LDSM.16.MT88.4 R8, [R248+0xb800] ;  /* 0x00b80000f808783b */ /* 0x000eee0000004200 */
[C---:B------:R-:W-:Y:S01]  /*7570*/  HMMA.16816.F32.BF16 R188, R4.reuse, R24, R188 ;  /* 0x0000001804bc723c */ /* 0x040fe200000418bc */
[----:B------:R-:W4:Y:S07]  /*7580*/  MUFU.EX2 R24, R107 ;  /* 0x0000006b00187308 */ /* 0x000f2e0000000800 */
[----:B------:R-:W-:Y:S01]  /*7590*/  HMMA.16816.F32.BF16 R192, R4, R26, R192 ;  /* 0x0000001a04c0723c */ /* 0x000fe200000418c0 */
[----:B------:R-:W5:Y:S06]  /*75a0*/  MUFU.EX2 R26, R205 ;  /* 0x000000cd001a7308 */ /* 0x000f6c0000000800 */
[----:B------:R-:W-:Y:S01]  /*75b0*/  F2FP.BF16.PACK_AB R4, R55, R122 ;  /* 0x0000007a3704723e */ /* 0x000fe200000010ff */
[----:B------:R-:W-:Y:S01]  /*75c0*/  FADD.FTZ R122, R122, R69 ;  /* 0x000000457a7a7221 */ /* 0x000fe20000010000 */
[----:B------:R-:W1:Y:S01]  /*75d0*/  MUFU.EX2 R25, R196 ;  /* 0x000000c400197308 */ /* 0x000e620000000800 */
[----:B------:R-:W-:Y:S01]  /*75e0*/  F2FP.BF16.PACK_AB R5, R116, R117 ;  /* 0x000000757405723e */ /* 0x000fe200000010ff */
[----:B------:R-:W-:Y:S01]  /*75f0*/  FADD.FTZ R117, R117, R90 ;  /* 0x0000005a75757221 */ /* 0x000fe20000010000 */
[----:B------:R-:W-:Y:S01]  /*7600*/  F2FP.BF16.PACK_AB R6, R129, R118 ;  /* 0x000000768106723e */ /* 0x000fe200000010ff */
[----:B------:R-:W-:Y:S01]  /*7610*/  FADD.FTZ R55, R55, R122 ;  /* 0x0000007a37377221 */ /* 0x000fe20000010000 */
[----:B----4-:R-:W-:Y:S01]  /*7620*/  F2FP.BF16.PACK_AB R7, R24, R109 ;  /* 0x0000006d1807723e */ /* 0x010fe200000010ff */
[----:B------:R-:W-:-:S02]  /*7630*/  FADD.FTZ R116, R116, R117 ;  /* 0x0000007574747221 */ /* 0x000fc40000010000 */
[----:B------:R-:W-:Y:S02]  /*7640*/  FADD.FTZ R118, R118, R55 ;  /* 0x0000003776767221 */ /* 0x000fe40000010000 */
[----:B------:R-:W-:Y:S02]  /*7650*/  FADD.FTZ R109, R109, R116 ;  /* 0x000000746d6d7221 */ /* 0x000fe40000010000 */
[C---:B------:R-:W-:Y:S08]  /*7660*/  HMMA.16816.F32.BF16 R136, R4.reuse, R20, R136 ;  /* 0x000000140488723c */ /* 0x040ff00000041888 */
[C---:B------:R-:W-:Y:S08]  /*7670*/  HMMA.16816.F32.BF16 R132, R4.reuse, R22, R132 ;  /* 0x000000160484723c */ /* 0x040ff00000041884 */
[C---:B-1----:R-:W-:Y:S08]  /*7680*/  HMMA.16816.F32.BF16 R144, R4.reuse, R16, R144 ;  /* 0x000000100490723c */ /* 0x042ff00000041890 */
[C---:B------:R-:W-:Y:S08]  /*7690*/  HMMA.16816.F32.BF16 R140, R4.reuse, R18, R140 ;  /* 0x00000012048c723c */ /* 0x040ff0000004188c */
[C---:B--2---:R-:W-:Y:S08]  /*76a0*/  HMMA.16816.F32.BF16 R152, R4.reuse, R12, R152 ;  /* 0x0000000c0498723c */ /* 0x044ff00000041898 */
[C---:B------:R-:W-:Y:S08]  /*76b0*/  HMMA.16816.F32.BF16 R148, R4.reuse, R14, R148 ;  /* 0x0000000e0494723c */ /* 0x040ff00000041894 */
[C---:B---3--:R-:W-:Y:S08]  /*76c0*/  HMMA.16816.F32.BF16 R156, R4.reuse, R8, R156 ;  /* 0x00000008049c723c */ /* 0x048ff0000004189c */
[----:B------:R-:W-:Y:S07]  /*76d0*/  HMMA.16816.F32.BF16 R160, R4, R10, R160 ;  /* 0x0000000a04a0723c */ /* 0x000fee00000418a0 */
[----:B-----5:R-:W-:Y:S01]  /*76e0*/  F2FP.BF16.PACK_AB R4, R26, R207 ;  /* 0x000000cf1a04723e */ /* 0x020fe200000010ff */
[----:B------:R-:W-:Y:S01]  /*76f0*/  FADD.FTZ R207, R207, R62 ;  /* 0x0000003ecfcf7221 */ /* 0x000fe20000010000 */
[C---:B------:R-:W-:Y:S01]  /*7700*/  F2FP.BF16.PACK_AB R5, R25.reuse, R210 ;  /* 0x000000d21905723e */ /* 0x040fe200000010ff */
[----:B------:R-:W-:Y:S01]  /*7710*/  FADD.FTZ R210, R210, R61 ;  /* 0x0000003dd2d27221 */ /* 0x000fe20000010000 */
[----:B------:R-:W-:Y:S01]  /*7720*/  F2FP.BF16.PACK_AB R6, R232, R201 ;  /* 0x000000c9e806723e */ /* 0x000fe200000010ff */
[----:B------:R-:W-:Y:S01]  /*7730*/  FADD.FTZ R26, R26, R207 ;  /* 0x000000cf1a1a7221 */ /* 0x000fe20000010000 */
[----:B------:R-:W-:Y:S01]  /*7740*/  F2FP.BF16.PACK_AB R7, R48, R131 ;  /* 0x000000833007723e */ /* 0x000fe200000010ff */
[----:B------:R-:W-:-:S02]  /*7750*/  FADD.FTZ R210, R25, R210 ;  /* 0x000000d219d27221 */ /* 0x000fc40000010000 */
[----:B------:R-:W-:Y:S02]  /*7760*/  FADD.FTZ R201, R201, R26 ;  /* 0x0000001ac9c97221 */ /* 0x000fe40000010000 */
[----:B------:R-:W-:Y:S02]  /*7770*/  FADD.FTZ R131, R131, R210 ;  /* 0x000000d283837221 */ /* 0x000fe40000010000 */
[C---:B------:R-:W-:Y:S08]  /*7780*/  HMMA.16816.F32.BF16 R164, R4.reuse, R20, R164 ;  /* 0x0000001404a4723c */ /* 0x040ff000000418a4 */
[C---:B------:R-:W-:Y:S08]  /*7790*/  HMMA.16816.F32.BF16 R168, R4.reuse, R22, R168 ;  /* 0x0000001604a8723c */ /* 0x040ff000000418a8 */
[C---:B------:R-:W-:Y:S08]  /*77a0*/  HMMA.16816.F32.BF16 R172, R4.reuse, R16, R172 ;  /* 0x0000001004ac723c */ /* 0x040ff000000418ac */
[C---:B------:R-:W-:Y:S08]  /*77b0*/  HMMA.16816.F32.BF16 R176, R4.reuse, R18, R176 ;  /* 0x0000001204b0723c */ /* 0x040ff000000418b0 */
[C---:B------:R-:W-:Y:S08]  /*77c0*/  HMMA.16816.F32.BF16 R180, R4.reuse, R12, R180 ;  /* 0x0000000c04b4723c */ /* 0x040ff000000418b4 */
[C---:B------:R-:W-:Y:S08]  /*77d0*/  HMMA.16816.F32.BF16 R184, R4.reuse, R14, R184 ;  /* 0x0000000e04b8723c */ /* 0x040ff000000418b8 */
[C---:B------:R-:W-:Y:S08]  /*77e0*/  HMMA.16816.F32.BF16 R188, R4.reuse, R8, R188 ;  /* 0x0000000804bc723c */ /* 0x040ff000000418bc */
[----:B------:R-:W-:Y:S07]  /*77f0*/  HMMA.16816.F32.BF16 R192, R4, R10, R192 ;  /* 0x0000000a04c0723c */ /* 0x000fee00000418c0 */
[----:B------:R-:W-:-:S02]  /*7800*/  FADD.FTZ R4, R232, R201 ;  /* 0x000000c9e8047221 */ /* 0x000fc40000010000 */
[----:B------:R-:W-:Y:S02]  /*7810*/  FADD.FTZ R6, R48, R131 ;  /* 0x0000008330067221 */ /* 0x000fe40000010000 */
[----:B------:R-:W-:Y:S01]  /*7820*/  FADD.FTZ R5, R129, R118 ;  /* 0x0000007681057221 */ /* 0x000fe20000010000 */
[----:B------:R1:W-:Y:S04]  /*7830*/  STL [R1+0x78], R4 ;  /* 0x0000780401007387 */ /* 0x0003e80000100800 */
[----:B------:R2:W-:Y:S01]  /*7840*/  STL [R1+0x74], R6 ;  /* 0x0000740601007387 */ /* 0x0005e20000100800 */
[----:B-1----:R-:W-:-:S05]  /*7850*/  FADD.FTZ R4, R24, R109 ;  /* 0x0000006d18047221 */ /* 0x002fca0000010000 */
[----:B------:R2:W-:Y:S04]  /*7860*/  STL [R1+0x6c], R4 ;  /* 0x00006c0401007387 */ /* 0x0005e80000100800 */
[----:B------:R2:W-:Y:S01]  /*7870*/  STL [R1+0x70], R5 ;  /* 0x0000700501007387 */ /* 0x0005e20000100800 */
[----:B------:R-:W-:Y:S05]  /*7880*/  @!P0 BRA `(.L_x_49) ;  /* 0x00005b4000008947 */ /* 0x000fea0003800000 */
[----:B--2---:R-:W-:Y:S01]  /*7890*/  LEA.HI.SX32 R5, R30, 0xfffffffe, 0x19 ;  /* 0xfffffffe1e057811 */ /* 0x004fe200078fcaff */
[----:B------:R-:W-:Y:S01]  /*78a0*/  IMAD.MOV.U32 R196, RZ, RZ, R3 ;  /* 0x000000ffffc47224 */ /* 0x000fe200078e0003 */
[----:B------:R-:W-:Y:S01]  /*78b0*/  SHF.L.U64.HI R4, R28, 0x5, R29 ;  /* 0x000000051c047819 */ /* 0x000fe2000001021d */
[----:B------:R-:W-:Y:S01]  /*78c0*/  IMAD.MOV.U32 R201, RZ, RZ, R68 ;  /* 0x000000ffffc97224 */ /* 0x000fe200078e0044 */
[----:B------:R-:W-:Y:S01]  /*78d0*/  MOV R199, R0 ;  /* 0x0000000000c77202 */ /* 0x000fe20000000f00 */
[----:B------:R1:W-:Y:S01]  /*78e0*/  STL [R1+0x68], R5 ;  /* 0x0000680501007387 */ /* 0x0003e20000100800 */
[----:B------:R-:W-:Y:S01]  /*78f0*/  IMAD.MOV.U32 R197, RZ, RZ, R2 ;  /* 0x000000ffffc57224 */ /* 0x000fe200078e0002 */
[----:B------:R-:W-:Y:S05]  /*7900*/  BRA `(.L_x_50) ;  /* 0x000002b000007947 */ /* 0x000fea0003800000 */
.L_x_52:
[----:B------:R-:W2:Y:S01]  /*7910*/  LDL.64 R212, [R1+0x48] ;  /* 0x0000480001d47983 */ /* 0x000ea20000100a00 */
[----:B------:R-:W-:Y:S01]  /*7920*/  ULDC.64 UR4, c[0x0][0x198] ;  /* 0x0000660000047ab9 */ /* 0x000fe20000000a00 */
[----:B------:R-:W-:Y:S01]  /*7930*/  IADD3 R3, R216, -0x1, RZ ;  /* 0xffffffffd8037810 */ /* 0x000fe20007ffe0ff */
[----:B------:R-:W-:Y:S01]  /*7940*/  USHF.L.U32 UR6, UR4, 0x5, URZ ;  /* 0x0000000504067899 */ /* 0x000fe2000800063f */
[----:B------:R-:W3:Y:S01]  /*7950*/  LDL.64 R214, [R1+0x50] ;  /* 0x0000500001d67983 */ /* 0x000ee20000100a00 */
[----:B------:R-:W-:Y:S01]  /*7960*/  USHF.L.U64.HI UR5, UR4, 0x5, UR5 ;  /* 0x0000000504057899 */ /* 0x000fe20008010205 */
[----:B------:R-:W-:Y:S01]  /*7970*/  SHF.R.S32.HI R0, RZ, 0x1f, R3 ;  /* 0x0000001fff007819 */ /* 0x000fe20000011403 */
[C---:B------:R-:W-:Y:S01]  /*7980*/  IMAD.WIDE.U32 R6, R3.reuse, c[0x0][0x198], RZ ;  /* 0x0000660003067a25 */ /* 0x040fe200078e00ff */
[----:B------:R-:W4:Y:S03]  /*7990*/  LDL R224, [R1+0x3c] ;  /* 0x00003c0001e07983 */ /* 0x000f260000100800 */
        /* <DEDUP_REMOVED lines=13> */
[----:B----4-:R1:W-:Y:S01]  /*7a70*/  LDGSTS.E.BYPASS.LTC128B.128 [R224+0x4000], [R68.64] ;  /* 0x0400000044e07fae */ /* 0x0103e2000b901d48 */
        /* <DEDUP_REMOVED lines=17> */
[----:B------:R1:W-:Y:S04]  /*7b90*/  LDGSTS.E.BYPASS.LTC128B.128 [R224+0x7800], [R124.64] ;  /* 0x078000007ce07fae */ /* 0x0003e8000b901d48 */
[----:B------:R-:W0:Y:S01]  /*7ba0*/  LDGDEPBAR ;  /* 0x00000000000079af */ /* 0x000e220000000000 */
[----:B------:R-:W-:-:S05]  /*7bb0*/  BRA `(.L_x_51) ;  /* 0x00001e2000007947 */ /* 0x000fca0003800000 */
.L_x_50:
[----:B------:R-:W2:Y:S01]  /*7bc0*/  LDL R4, [R1+0x68] ;  /* 0x0000680001047983 */ /* 0x000ea20000100800 */
[----:B------:R-:W-:Y:S04]  /*7bd0*/  DEPBAR.LE SB0, 0x0 ;  /* 0x000080000000791a */ /* 0x000fe80000000000 */
[----:B------:R-:W3:Y:S01]  /*7be0*/  LDL.64 R8, [R1+0x40] ;  /* 0x0000400001087983 */ /* 0x000ee20000100a00 */
[----:B------:R-:W-:Y:S04]  /*7bf0*/  MOV R10, c[0x0][0x1a0] ;  /* 0x00006800000a7a02 */ /* 0x000fe80000000f00 */
[----:B------:R-:W-:Y:S01]  /*7c00*/  SHF.L.U32 R10, R10, 0x5, RZ ;  /* 0x000000050a0a7819 */ /* 0x000fe200000006ff */
[----:B------:R-:W4:Y:S04]  /*7c10*/  LDL R3, [R1+0x18] ;  /* 0x0000180001037983 */ /* 0x000f280000100800 */
[----:B------:R-:W5:Y:S04]  /*7c20*/  LDL R7, [R1+0x3c] ;  /* 0x00003c0001077983 */ /* 0x000f680000100800 */
[----:B------:R-:W5:Y:S04]  /*7c30*/  LDL R6, [R1+0x14] ;  /* 0x0000140001067983 */ /* 0x000f680000100800 */
[----:B-1----:R-:W5:Y:S04]  /*7c40*/  LDL R5, [R1+0x10] ;  /* 0x0000100001057983 */ /* 0x002f680000100800 */
[----:B------:R-:W-:Y:S01]  /*7c50*/  BAR.SYNC.DEFER_BLOCKING 0x0 ;  /* 0x0000000000007b1d */ /* 0x000fe20000010000 */
[----:B--2---:R-:W-:Y:S01]  /*7c60*/  SHF.R.S32.HI R0, RZ, 0x1f, R4 ;  /* 0x0000001fff007819 */ /* 0x004fe20000011404 */
[----:B------:R-:W-:Y:S04]  /*7c70*/  IMAD.WIDE.U32 R36, R4, c[0x0][0x1a0], RZ ;  /* 0x0000680004247a25 */ /* 0x000fe800078e00ff */
[----:B------:R-:W-:Y:S01]  /*7c80*/  IMAD R0, R0, c[0x0][0x1a0], RZ ;  /* 0x0000680000007a24 */ /* 0x000fe200078e02ff */
[----:B---3--:R-:W-:Y:S02]  /*7c90*/  LEA R2, P0, R36, R8, 0x7 ;  /* 0x0000000824027211 */ /* 0x008fe400078038ff */
[----:B------:R-:W-:Y:S01]  /*7ca0*/  MOV R9, c[0x0][0x1a4] ;  /* 0x0000690000097a02 */ /* 0x000fe20000000f00 */
[----:B------:R-:W-:Y:S01]  /*7cb0*/  IMAD R0, R4, c[0x0][0x1a4], R0 ;  /* 0x0000690004007a24 */ /* 0x000fe200078e0200 */
[----:B------:R-:W-:Y:S02]  /*7cc0*/  LEA R38, P1, R2, c[0x0][0x170], 0x1 ;  /* 0x00005c0002267a11 */ /* 0x000fe400078208ff */
[----:B------:R-:W-:Y:S02]  /*7cd0*/  MOV R8, c[0x0][0x1a0] ;  /* 0x0000680000087a02 */ /* 0x000fe40000000f00 */
[----:B------:R-:W-:Y:S02]  /*7ce0*/  IADD3 R0, R37, R0, RZ ;  /* 0x0000000025007210 */ /* 0x000fe40007ffe0ff */
[----:B------:R-:W-:Y:S02]  /*7cf0*/  SHF.L.U64.HI R8, R8, 0x5, R9 ;  /* 0x0000000508087819 */ /* 0x000fe40000010209 */
[----:B----4-:R-:W-:Y:S02]  /*7d00*/  LEA.HI.X R3, R36, R3, R0, 0x7, P0 ;  /* 0x0000000324037211 */ /* 0x010fe400000f3c00 */
[-C--:B------:R-:W-:Y:S02]  /*7d10*/  IADD3 R36, P0, R38, R10.reuse, RZ ;  /* 0x0000000a26247210 */ /* 0x080fe40007f1e0ff */
[----:B------:R-:W-:Y:S02]  /*7d20*/  LEA.HI.X R39, R2, c[0x0][0x174], R3, 0x1, P1 ;  /* 0x00005d0002277a11 */ /* 0x000fe400008f0c03 */
[----:B------:R-:W-:Y:S02]  /*7d30*/  IADD3 R42, P1, R36, R10, RZ ;  /* 0x0000000a242a7210 */ /* 0x000fe40007f3e0ff */
[----:B------:R-:W-:Y:S01]  /*7d40*/  IADD3.X R37, R39, R8, RZ, P0, !PT ;  /* 0x0000000827257210 */ /* 0x000fe200007fe4ff */
[----:B------:R-:W-:Y:S01]  /*7d50*/  @!PT LDS RZ, [RZ] ;  /* 0x00000000fffff984 */ /* 0x000fe20000000800 */
[----:B------:R-:W-:Y:S01]  /*7d60*/  @!PT LDS RZ, [RZ] ;  /* 0x00000000fffff984 */ /* 0x000fe20000000800 */
[----:B------:R-:W-:Y:S01]  /*7d70*/  @!PT LDS RZ, [RZ] ;  /* 0x00000000fffff984 */ /* 0x000fe20000000800 */
[----:B-----5:R1:W-:Y:S01]  /*7d80*/  LDGSTS.E.BYPASS.LTC128B.128 [R7+0x8000], [R38.64] ;  /* 0x0800000026077fae */ /* 0x0203e2000b901d48 */
[----:B------:R-:W-:Y:S02]  /*7d90*/  IADD3 R40, P0, R42, R10, RZ ;  /* 0x0000000a2a287210 */ /* 0x000fe40007f1e0ff */
[----:B------:R-:W-:Y:S02]  /*7da0*/  IADD3.X R43, R37, R8, RZ, P1, !PT ;  /* 0x00000008252b7210 */ /* 0x000fe40000ffe4ff */
[----:B------:R-:W-:Y:S02]  /*7db0*/  IADD3 R2, P1, R40, R10, RZ ;  /* 0x0000000a28027210 */ /* 0x000fe40007f3e0ff */
[----:B------:R-:W-:Y:S01]  /*7dc0*/  IADD3.X R41, R43, R8, RZ, P0, !PT ;  /* 0x000000082b297210 */ /* 0x000fe200007fe4ff */
[----:B------:R1:W-:Y:S01]  /*7dd0*/  LDGSTS.E.BYPASS.LTC128B.128 [R7+0x8800], [R36.64] ;  /* 0x0880000024077fae */ /* 0x0003e2000b901d48 */
[----:B------:R-:W-:Y:S02]  /*7de0*/  IADD3 R44, P0, R2, R10, RZ ;  /* 0x0000000a022c7210 */ /* 0x000fe40007f1e0ff */
[----:B------:R-:W-:Y:S02]  /*7df0*/  IADD3.X R3, R41, R8, RZ, P1, !PT ;  /* 0x0000000829037210 */ /* 0x000fe40000ffe4ff */
[----:B------:R-:W-:Y:S02]  /*7e00*/  IADD3 R46, P1, R44, R10, RZ ;  /* 0x0000000a2c2e7210 */ /* 0x000fe40007f3e0ff */
[----:B------:R-:W-:Y:S01]  /*7e10*/  IADD3.X R45, R3, R8, RZ, P0, !PT ;  /* 0x00000008032d7210 */ /* 0x000fe200007fe4ff */
[----:B------:R1:W-:Y:S01]  /*7e20*/  LDGSTS.E.BYPASS.LTC128B.128 [R7+0x9000], [R42.64] ;  /* 0x090000002a077fae */ /* 0x0003e2000b901d48 */
[----:B------:R-:W-:Y:S02]  /*7e30*/  IADD3 R48, P0, R46, R10, RZ ;  /* 0x0000000a2e307210 */ /* 0x000fe40007f1e0ff */
[----:B------:R-:W-:Y:S02]  /*7e40*/  IADD3.X R47, R45, R8, RZ, P1, !PT ;  /* 0x000000082d2f7210 */ /* 0x000fe40000ffe4ff */
[----:B------:R-:W-:Y:S02]  /*7e50*/  MOV R0, R4 ;  /* 0x0000000400007202 */ /* 0x000fe40000000f00 */
[----:B------:R-:W-:Y:S01]  /*7e60*/  IADD3.X R49, R47, R8, RZ, P0, !PT ;  /* 0x000000082f317210 */ /* 0x000fe200007fe4ff */
[----:B------:R1:W-:Y:S08]  /*7e70*/  LDGSTS.E.BYPASS.LTC128B.128 [R7+0x9800], [R40.64] ;  /* 0x0980000028077fae */ /* 0x0003f0000b901d48 */
[----:B------:R2:W-:Y:S08]  /*7e80*/  LDGSTS.E.BYPASS.LTC128B.128 [R7+0xa000], [R2.64] ;  /* 0x0a00000002077fae */ /* 0x0005f0000b901d48 */
[----:B------:R1:W-:Y:S08]  /*7e90*/  LDGSTS.E.BYPASS.LTC128B.128 [R7+0xa800], [R44.64] ;  /* 0x0a8000002c077fae */ /* 0x0003f0000b901d48 */
[----:B------:R1:W-:Y:S08]  /*7ea0*/  LDGSTS.E.BYPASS.LTC128B.128 [R7+0xb000], [R46.64] ;  /* 0x0b0000002e077fae */ /* 0x0003f0000b901d48 */
[----:B------:R1:W-:Y:S08]  /*7eb0*/  LDGSTS.E.BYPASS.LTC128B.128 [R7+0xb800], [R48.64] ;  /* 0x0b80000030077fae */ /* 0x0003f0000b901d48 */
[----:B--2---:R-:W2:Y:S04]  /*7ec0*/  LDL R2, [R1+0xc] ;  /* 0x00000c0001027983 */ /* 0x004ea80000100800 */
[----:B------:R-:W-:Y:S08]  /*7ed0*/  LDSM.16.M88.4 R204, [R6] ;  /* 0x0000000006cc783b */ /* 0x000ff00000000200 */
[----:B------:R-:W1:Y:S08]  /*7ee0*/  LDSM.16.M88.4 R208, [R5+0x4000] ;  /* 0x0040000005d0783b */ /* 0x000e700000000200 */
[----:B------:R-:W3:Y:S08]  /*7ef0*/  LDSM.16.M88.4 R212, [R6+0x2000] ;  /* 0x0020000006d4783b */ /* 0x000ef00000000200 */
[----:B------:R-:W4:Y:S08]  /*7f00*/  LDSM.16.M88.4 R216, [R5+0x4800] ;  /* 0x0048000005d8783b */ /* 0x000f300000000200 */
[----:B------:R-:W5:Y:S08]  /*7f10*/  LDSM.16.M88.4 R220, [R5+0x5000] ;  /* 0x0050000005dc783b */ /* 0x000f700000000200 */
[----:B------:R-:W1:Y:S08]  /*7f20*/  LDSM.16.M88.4 R224, [R5+0x5800] ;  /* 0x0058000005e0783b */ /* 0x000e700000000200 */
[----:B------:R-:W1:Y:S08]  /*7f30*/  LDSM.16.M88.4 R228, [R5+0x6000] ;  /* 0x0060000005e4783b */ /* 0x000e700000000200 */
[----:B------:R-:W3:Y:S08]  /*7f40*/  LDSM.16.M88.4 R232, [R5+0x6800] ;  /* 0x0068000005e8783b */ /* 0x000ef00000000200 */
[----:B------:R-:W4:Y:S08]  /*7f50*/  LDSM.16.M88.4 R236, [R5+0x7000] ;  /* 0x0070000005ec783b */ /* 0x000f300000000200 */
[----:B------:R1:W2:Y:S08]  /*7f60*/  LDSM.16.M88.4 R240, [R5+0x7800] ;  /* 0x0078000005f0783b */ /* 0x0002b00000000200 */
[----:B------:R-:W2:Y:S04]  /*7f70*/  LDL R3, [R1+0x4] ;  /* 0x0000040001037983 */ /* 0x000ea80000100800 */
[----:B------:R-:W0:Y:S01]  /*7f80*/  LDGDEPBAR ;  /* 0x00000000000079af */ /* 0x000e220000000000 */
[-C--:B-1----:R-:W-:Y:S08]  /*7f90*/  HMMA.16816.F32.BF16 R4, R204, R208.reuse, RZ ;  /* 0x000000d0cc04723c */ /* 0x082ff000000418ff */
[C---:B---3--:R-:W-:Y:S08]  /*7fa0*/  HMMA.16816.F32.BF16 R8, R212.reuse, R208, RZ ;  /* 0x000000d0d408723c */ /* 0x048ff000000418ff */
[-C--:B------:R-:W-:Y:S08]  /*7fb0*/  HMMA.16816.F32.BF16 R12, R212, R210.reuse, RZ ;  /* 0x000000d2d40c723c */ /* 0x080ff000000418ff */
[C---:B------:R-:W-:Y:S08]  /*7fc0*/  HMMA.16816.F32.BF16 R16, R204.reuse, R210, RZ ;  /* 0x000000d2cc10723c */ /* 0x040ff000000418ff */
[-C--:B----4-:R-:W-:Y:S08]  /*7fd0*/  HMMA.16816.F32.BF16 R20, R204, R216.reuse, RZ ;  /* 0x000000d8cc14723c */ /* 0x090ff000000418ff */
[C---:B------:R-:W-:Y:S07]  /*7fe0*/  HMMA.16816.F32.BF16 R24, R212.reuse, R216, RZ ;  /* 0x000000d8d418723c */ /* 0x040fee00000418ff */
[----:B------:R-:W-:Y:S01]  /*7ff0*/  MOV R216, R0 ;  /* 0x0000000000d87202 */ /* 0x000fe20000000f00 */
[-C--:B------:R-:W-:Y:S03]  /*8000*/  HMMA.16816.F32.BF16 R28, R212, R218.reuse, RZ ;  /* 0x000000dad41c723c */ /* 0x080fe600000418ff */
[----:B------:R-:W-:Y:S05]  /*8010*/  ISETP.GT.AND P0, PT, R216, RZ, PT ;  /* 0x000000ffd800720c */ /* 0x000fea0003f04270 */
[C---:B------:R-:W-:Y:S08]  /*8020*/  HMMA.16816.F32.BF16 R32, R204.reuse, R218, RZ ;  /* 0x000000dacc20723c */ /* 0x040ff000000418ff */
[-C--:B-----5:R-:W-:Y:S08]  /*8030*/  HMMA.16816.F32.BF16 R36, R204, R220.reuse, RZ ;  /* 0x000000dccc24723c */ /* 0x0a0ff000000418ff */
[C---:B------:R-:W-:Y:S08]  /*8040*/  HMMA.16816.F32.BF16 R40, R212.reuse, R220, RZ ;  /* 0x000000dcd428723c */ /* 0x040ff000000418ff */
[-C--:B------:R-:W-:Y:S08]  /*8050*/  HMMA.16816.F32.BF16 R44, R212, R222.reuse, RZ ;  /* 0x000000ded42c723c */ /* 0x080ff000000418ff */
        /* <DEDUP_REMOVED lines=14> */
[C---:B------:R-:W-:Y:S01]  /*8140*/  HMMA.16816.F32.BF16 R104, R212.reuse, R236, RZ ;  /* 0x000000ecd468723c */ /* 0x040fe200000418ff */
[----:B--2---:R-:W-:Y:S07]  /*8150*/  LDSM.16.M88.4 R208, [R2] ;  /* 0x0000000002d0783b */ /* 0x004fee0000000200 */
[-C--:B------:R-:W-:Y:S08]  /*8160*/  HMMA.16816.F32.BF16 R108, R212, R238.reuse, RZ ;  /* 0x000000eed46c723c */ /* 0x080ff000000418ff */
[C---:B------:R-:W-:Y:S08]  /*8170*/  HMMA.16816.F32.BF16 R112, R204.reuse, R238, RZ ;  /* 0x000000eecc70723c */ /* 0x040ff000000418ff */
[-C--:B------:R-:W-:Y:S08]  /*8180*/  HMMA.16816.F32.BF16 R116, R204, R240.reuse, RZ ;  /* 0x000000f0cc74723c */ /* 0x080ff000000418ff */
[C---:B------:R-:W-:Y:S08]  /*8190*/  HMMA.16816.F32.BF16 R120, R212.reuse, R240, RZ ;  /* 0x000000f0d478723c */ /* 0x040ff000000418ff */
[-C--:B------:R-:W-:Y:S01]  /*81a0*/  HMMA.16816.F32.BF16 R124, R212, R242.reuse, RZ ;  /* 0x000000f2d47c723c */ /* 0x080fe200000418ff */
[----:B------:R1:W-:Y:S07]  /*81b0*/  LDSM.16.M88.4 R212, [R2+0x2000] ;  /* 0x0020000002d4783b */ /* 0x0003ee0000000200 */
[----:B------:R-:W-:Y:S01]  /*81c0*/  HMMA.16816.F32.BF16 R128, R204, R242, RZ ;  /* 0x000000f2cc80723c */ /* 0x000fe200000418ff */
[----:B------:R-:W2:Y:S08]  /*81d0*/  LDSM.16.M88.4 R204, [R251+0x4000] ;  /* 0x00400000fbcc783b */ /* 0x000eb00000000200 */
[----:B-1----:R-:W3:Y:S01]  /*81e0*/  LDL R2, [R1+0x8] ;  /* 0x0000080001027983 */ /* 0x002ee20000100800 */
[-C--:B--2---:R-:W-:Y:S08]  /*81f0*/  HMMA.16816.F32.BF16 R4, R208, R204.reuse, R4 ;  /* 0x000000ccd004723c */ /* 0x084ff00000041804 */
        /* <DEDUP_REMOVED lines=37> */
[----:B---3--:R-:W-:Y:S07]  /*8450*/  LDSM.16.M88.4 R212, [R2+0x2000] ;  /* 0x0020000002d4783b */ /* 0x008fee0000000200 */
[----:B------:R-:W-:Y:S01]  /*8460*/  HMMA.16816.F32.BF16 R128, R208, R206, R128 ;  /* 0x000000ced080723c */ /* 0x000fe20000041880 */
[----:B------:R1:W-:Y:S08]  /*8470*/  LDSM.16.M88.4 R204, [R2] ;  /* 0x0000000002cc783b */ /* 0x0003f00000000200 */
[----:B------:R-:W2:Y:S08]  /*8480*/  LDSM.16.M88.4 R208, [R3] ;  /* 0x0000000003d0783b */ /* 0x000eb00000000200 */
[----:B-1----:R-:W3:Y:S01]  /*8490*/  LDL R2, [R1] ;  /* 0x0000000001027983 */ /* 0x002ee20000100800 */
[-C--:B--2---:R-:W-:Y:S08]  /*84a0*/  HMMA.16816.F32.BF16 R4, R204, R208.reuse, R4 ;  /* 0x000000d0cc04723c */ /* 0x084ff00000041804 */
        /* <DEDUP_REMOVED lines=37> */
[----:B---3--:R-:W-:Y:S07]  /*8700*/  LDSM.16.M88.4 R212, [R2+0x2000] ;  /* 0x0020000002d4783b */ /* 0x008fee0000000200 */
[----:B------:R-:W-:Y:S01]  /*8710*/  HMMA.16816.F32.BF16 R128, R204, R210, R128 ;  /* 0x000000d2cc80723c */ /* 0x000fe20000041880 */
[----:B------:R-:W-:Y:S08]  /*8720*/  LDSM.16.M88.4 R204, [R2] ;  /* 0x0000000002cc783b */ /* 0x000ff00000000200 */
[----:B------:R-:W1:Y:S02]  /*8730*/  LDSM.16.M88.4 R208, [R198] ;  /* 0x00000000c6d0783b */ /* 0x000e640000000200 */
[-C--:B-1----:R-:W-:Y:S08]  /*8740*/  HMMA.16816.F32.BF16 R4, R204, R208.reuse, R4 ;  /* 0x000000d0cc04723c */ /* 0x082ff00000041804 */
[C---:B------:R-:W-:Y:S08]  /*8750*/  HMMA.16816.F32.BF16 R8, R212.reuse, R208, R8 ;  /* 0x000000d0d408723c */ /* 0x040ff00000041808 */
[-C--:B------:R-:W-:Y:S08]  /*8760*/  HMMA.16816.F32.BF16 R12, R212, R210.reuse, R12 ;  /* 0x000000d2d40c723c */ /* 0x080ff0000004180c */
[C---:B------:R-:W-:Y:S01]  /*8770*/  HMMA.16816.F32.BF16 R16, R204.reuse, R210, R16 ;  /* 0x000000d2cc10723c */ /* 0x040fe20000041810 */
[----:B------:R-:W1:Y:S03]  /*8780*/  LDSM.16.M88.4 R208, [R198+0x800] ;  /* 0x00080000c6d0783b */ /* 0x000e660000000200 */
[----:B------:R-:W-:Y:S02]  /*8790*/  FMUL.FTZ R3, R7, c[0x0][0x2ec] ;  /* 0x0000bb0007037a20 */ /* 0x000fe40000410000 */
[----:B------:R-:W-:Y:S02]  /*87a0*/  FMUL.FTZ R221, R4, c[0x0][0x2ec] ;  /* 0x0000bb0004dd7a20 */ /* 0x000fe40000410000 */
[----:B------:R2:W3:Y:S01]  /*87b0*/  MUFU.TANH R225, R3 ;  /* 0x0000000300e17308 */ /* 0x0004e20000002400 */
[----:B------:R-:W-:Y:S03]  /*87c0*/  FMUL.FTZ R2, R8, c[0x0][0x2ec] ;  /* 0x0000bb0008027a20 */ /* 0x000fe60000410000 */
[----:B------:R-:W-:Y:S02]  /*87d0*/  FMUL.FTZ R0, R9, c[0x0][0x2ec] ;  /* 0x0000bb0009007a20 */ /* 0x000fe40000410000 */
[----:B------:R-:W-:Y:S02]  /*87e0*/  FMUL.FTZ R223, R5, c[0x0][0x2ec] ;  /* 0x0000bb0005df7a20 */ /* 0x000fe40000410000 */
[----:B------:R-:W-:Y:S02]  /*87f0*/  FMUL.FTZ R227, R6, c[0x0][0x2ec] ;  /* 0x0000bb0006e37a20 */ /* 0x000fe40000410000 */
[----:B------:R4:W3:Y:S01]  /*8800*/  MUFU.TANH R222, R2 ;  /* 0x0000000200de7308 */ /* 0x0008e20000002400 */
[----:B------:R-:W-:Y:S02]  /*8810*/  FMUL.FTZ R9, R10, c[0x0][0x2ec] ;  /* 0x0000bb000a097a20 */ /* 0x000fe40000410000 */
[----:B------:R-:W-:Y:S02]  /*8820*/  FMUL.FTZ R11, R11, c[0x0][0x2ec] ;  /* 0x0000bb000b0b7a20 */ /* 0x000fe40000410000 */
[----:B------:R-:W-:Y:S02]  /*8830*/  FMUL.FTZ R237, R12, c[0x0][0x2ec] ;  /* 0x0000bb000ced7a20 */ /* 0x000fe40000410000 */
[----:B------:R-:W-:Y:S02]  /*8840*/  FMUL.FTZ R17, R17, c[0x0][0x2ec] ;  /* 0x0000bb0011117a20 */ /* 0x000fe40000410000 */
[----:B------:R-:W-:Y:S01]  /*8850*/  FMUL.FTZ R235, R16, c[0x0][0x2ec] ;  /* 0x0000bb0010eb7a20 */ /* 0x000fe20000410000 */
[----:B------:R5:W3:Y:S01]  /*8860*/  MUFU.TANH R229, R0 ;  /* 0x0000000000e57308 */ /* 0x000ae20000002400 */
[----:B--2---:R-:W-:Y:S09]  /*8870*/  FMUL.FTZ R3, R13, c[0x0][0x2ec] ;  /* 0x0000bb000d037a20 */ /* 0x004ff20000410000 */
[----:B------:R2:W2:Y:S01]  /*8880*/  MUFU.TANH R239, R3 ;  /* 0x0000000300ef7308 */ /* 0x0004a20000002400 */
[-C--:B-1----:R-:W-:Y:S03]  /*8890*/  HMMA.16816.F32.BF16 R20, R204, R208.reuse, R20 ;  /* 0x000000d0cc14723c */ /* 0x082fe60000041814 */
[----:B----4-:R-:W-:Y:S06]  /*88a0*/  FMUL.FTZ R2, R14, c[0x0][0x2ec] ;  /* 0x0000bb000e027a20 */ /* 0x010fec0000410000 */
[----:B------:R1:W4:Y:S01]  /*88b0*/  MUFU.TANH R13, R2 ;  /* 0x00000002000d7308 */ /* 0x0003220000002400 */
[C---:B------:R-:W-:Y:S04]  /*88c0*/  HMMA.16816.F32.BF16 R24, R212.reuse, R208, R24 ;  /* 0x000000d0d418723c */ /* 0x040fe80000041818 */
[----:B-----5:R-:W-:Y:S04]  /*88d0*/  FMUL.FTZ R0, R15, c[0x0][0x2ec] ;  /* 0x0000bb000f007a20 */ /* 0x020fe80000410000 */
[-C--:B------:R-:W-:Y:S01]  /*88e0*/  HMMA.16816.F32.BF16 R28, R212, R210.reuse, R28 ;  /* 0x000000d2d41c723c */ /* 0x080fe2000004181c */
[----:B------:R5:W3:Y:S03]  /*88f0*/  MUFU.TANH R15, R0 ;  /* 0x00000000000f7308 */ /* 0x000ae60000002400 */
[----:B--2---:R-:W-:Y:S04]  /*8900*/  FMUL.FTZ R3, R18, c[0x0][0x2ec] ;  /* 0x0000bb0012037a20 */ /* 0x004fe80000410000 */
[C---:B------:R-:W-:Y:S01]  /*8910*/  HMMA.16816.F32.BF16 R32, R204.reuse, R210, R32 ;  /* 0x000000d2cc20723c */ /* 0x040fe20000041820 */
[----:B------:R-:W2:Y:S02]  /*8920*/  LDSM.16.M88.4 R208, [R198+0x1000] ;  /* 0x00100000c6d0783b */ /* 0x000ea40000000200 */
[----:B------:R3:W2:Y:S01]  /*8930*/  MUFU.TANH R231, R3 ;  /* 0x0000000300e77308 */ /* 0x0006a20000002400 */
[----:B------:R-:W-:Y:S02]  /*8940*/  FMUL.FTZ R14, R22, c[0x0][0x2ec] ;  /* 0x0000bb00160e7a20 */ /* 0x000fe40000410000 */
[----:B------:R-:W-:Y:S02]  /*8950*/  FMUL.FTZ R21, R21, c[0x0][0x2ec] ;  /* 0x0000bb0015157a20 */ /* 0x000fe40000410000 */
[----:B-1----:R-:W-:Y:S04]  /*8960*/  FMUL.FTZ R2, R19, c[0x0][0x2ec] ;  /* 0x0000bb0013027a20 */ /* 0x002fe80000410000 */
[----:B------:R-:W-:Y:S01]  /*8970*/  FMUL.FTZ R19, R27, c[0x0][0x2ec] ;  /* 0x0000bb001b137a20 */ /* 0x000fe20000410000 */
[----:B------:R1:W1:Y:S01]  /*8980*/  MUFU.TANH R243, R17 ;  /* 0x0000001100f37308 */ /* 0x0002620000002400 */
[----:B------:R-:W-:Y:S02]  /*8990*/  FMUL.FTZ R226, R20, c[0x0][0x2ec] ;  /* 0x0000bb0014e27a20 */ /* 0x000fe40000410000 */
[----:B------:R-:W-:Y:S02]  /*89a0*/  FMUL.FTZ R27, R28, c[0x0][0x2ec] ;  /* 0x0000bb001c1b7a20 */ /* 0x000fe40000410000 */
[----:B-----5:R-:W-:Y:S02]  /*89b0*/  FMUL.FTZ R0, R25, c[0x0][0x2ec] ;  /* 0x0000bb0019007a20 */ /* 0x020fe40000410000 */
[----:B------:R-:W-:Y:S03]  /*89c0*/  FMUL.FTZ R241, R24, c[0x0][0x2ec] ;  /* 0x0000bb0018f17a20 */ /* 0x000fe60000410000 */
[----:B------:R5:W4:Y:S01]  /*89d0*/  MUFU.TANH R25, R0 ;  /* 0x0000000000197308 */ /* 0x000b220000002400 */
[----:B------:R-:W-:Y:S02]  /*89e0*/  FMUL.FTZ R234, R33, c[0x0][0x2ec] ;  /* 0x0000bb0021ea7a20 */ /* 0x000fe40000410000 */
[----:B---3--:R-:W-:Y:S07]  /*89f0*/  FMUL.FTZ R3, R23, c[0x0][0x2ec] ;  /* 0x0000bb0017037a20 */ /* 0x008fee0000410000 */
[----:B------:R3:W3:Y:S01]  /*8a00*/  MUFU.TANH R18, R3 ;  /* 0x0000000300127308 */ /* 0x0006e20000002400 */
[----:B-1----:R-:W-:Y:S02]  /*8a10*/  FMUL.FTZ R17, R26, c[0x0][0x2ec] ;  /* 0x0000bb001a117a20 */ /* 0x002fe40000410000 */
[----:B------:R-:W-:Y:S01]  /*8a20*/  FMUL.FTZ R26, R32, c[0x0][0x2ec] ;  /* 0x0000bb00201a7a20 */ /* 0x000fe20000410000 */
[-C--:B--2---:R-:W-:Y:S06]  /*8a30*/  HMMA.16816.F32.BF16 R36, R204, R208.reuse, R36 ;  /* 0x000000d0cc24723c */ /* 0x084fec0000041824 */
[----:B------:R1:W2:Y:S01]  /*8a40*/  MUFU.TANH R233, R2 ;  /* 0x0000000200e97308 */ /* 0x0002a20000002400 */
[----:B-----5:R-:W-:Y:S01]  /*8a50*/  FMUL.FTZ R0, R31, c[0x0][0x2ec] ;  /* 0x0000bb001f007a20 */ /* 0x020fe20000410000 */
[C---:B------:R-:W-:Y:S08]  /*8a60*/  HMMA.16816.F32.BF16 R40, R212.reuse, R208, R40 ;  /* 0x000000d0d428723c */ /* 0x040ff00000041828 */
[----:B------:R5:W2:Y:S01]  /*8a70*/  MUFU.TANH R23, R0 ;  /* 0x0000000000177308 */ /* 0x000aa20000002400 */
[----:B---3--:R-:W-:Y:S01]  /*8a80*/  FMUL.FTZ R3, R29, c[0x0][0x2ec] ;  /* 0x0000bb001d037a20 */ /* 0x008fe20000410000 */
[-C--:B------:R-:W-:Y:S08]  /*8a90*/  HMMA.16816.F32.BF16 R44, R212, R210.reuse, R44 ;  /* 0x000000d2d42c723c */ /* 0x080ff0000004182c */
[----:B------:R3:W2:Y:S01]  /*8aa0*/  MUFU.TANH R29, R3 ;  /* 0x00000003001d7308 */ /* 0x0006a20000002400 */
[----:B------:R-:W-:Y:S01]  /*8ab0*/  FMUL.FTZ R242, R36, c[0x0][0x2ec] ;  /* 0x0000bb0024f27a20 */ /* 0x000fe20000410000 */
[C---:B------:R-:W-:Y:S04]  /*8ac0*/  HMMA.16816.F32.BF16 R48, R204.reuse, R210, R48 ;  /* 0x000000d2cc30723c */ /* 0x040fe80000041830 */
[----:B------:R-:W-:Y:S02]  /*8ad0*/  FMUL.FTZ R238, R37, c[0x0][0x2ec] ;  /* 0x0000bb0025ee7a20 */ /* 0x000fe40000410000 */
[----:B------:R-:W-:Y:S02]  /*8ae0*/  FMUL.FTZ R22, R38, c[0x0][0x2ec] ;  /* 0x0000bb0026167a20 */ /* 0x000fe40000410000 */
[----:B------:R-:W2:Y:S01]  /*8af0*/  MUFU.TANH R230, R21 ;  /* 0x0000001500e67308 */ /* 0x000ea20000002400 */
[----:B-1----:R-:W-:Y:S03]  /*8b00*/  FMUL.FTZ R2, R30, c[0x0][0x2ec] ;  /* 0x0000bb001e027a20 */ /* 0x002fe60000410000 */
[----:B-----5:R-:W-:Y:S02]  /*8b10*/  FMUL.FTZ R0, R41, c[0x0][0x2ec] ;  /* 0x0000bb0029007a20 */ /* 0x020fe40000410000 */
[----:B------:R-:W-:Y:S02]  /*8b20*/  FMUL.FTZ R40, R40, c[0x0][0x2ec] ;  /* 0x0000bb0028287a20 */ /* 0x000fe40000410000 */
[----:B------:R-:W-:Y:S02]  /*8b30*/  FMUL.FTZ R41, R42, c[0x0][0x2ec] ;  /* 0x0000bb002a297a20 */ /* 0x000fe40000410000 */
[----:B------:R-:W1:Y:S01]  /*8b40*/  MUFU.TANH R31, R0 ;  /* 0x00000000001f7308 */ /* 0x000e620000002400 */
[----:B------:R-:W-:Y:S02]  /*8b50*/  FMUL.FTZ R43, R43, c[0x0][0x2ec] ;  /* 0x0000bb002b2b7a20 */ /* 0x000fe40000410000 */
[----:B------:R-:W-:Y:S02]  /*8b60*/  FMUL.FTZ R42, R44, c[0x0][0x2ec] ;  /* 0x0000bb002c2a7a20 */ /* 0x000fe40000410000 */
[----:B---3--:R-:W-:Y:S02]  /*8b70*/  FMUL.FTZ R3, R34, c[0x0][0x2ec] ;  /* 0x0000bb0022037a20 */ /* 0x008fe40000410000 */
[----:B------:R-:W-:Y:S02]  /*8b80*/  FMUL.FTZ R48, R48, c[0x0][0x2ec] ;  /* 0x0000bb0030307a20 */ /* 0x000fe40000410000 */
[----:B------:R-:W-:Y:S01]  /*8b90*/  FMUL.FTZ R49, R49, c[0x0][0x2ec] ;  /* 0x0000bb0031317a20 */ /* 0x000fe20000410000 */
[----:B------:R3:W1:Y:S01]  /*8ba0*/  MUFU.TANH R33, R3 ;  /* 0x0000000300217308 */ /* 0x0006620000002400 */
[----:B------:R-:W-:Y:S02]  /*8bb0*/  FMUL.FTZ R51, R51, c[0x0][0x2ec] ;  /* 0x0000bb0033337a20 */ /* 0x000fe40000410000 */
[----:B------:R-:W-:Y:S02]  /*8bc0*/  FMUL.FTZ R44, R45, c[0x0][0x2ec] ;  /* 0x0000bb002d2c7a20 */ /* 0x000fe40000410000 */
[----:B------:R-:W-:Y:S02]  /*8bd0*/  FMUL.FTZ R45, R46, c[0x0][0x2ec] ;  /* 0x0000bb002e2d7a20 */ /* 0x000fe40000410000 */
[----:B------:R-:W-:Y:S02]  /*8be0*/  FMUL.FTZ R47, R47, c[0x0][0x2ec] ;  /* 0x0000bb002f2f7a20 */ /* 0x000fe40000410000 */
[----:B------:R-:W-:Y:S01]  /*8bf0*/  FMUL.FTZ R50, R50, c[0x0][0x2ec] ;  /* 0x0000bb0032327a20 */ /* 0x000fe20000410000 */
[----:B------:R-:W1:Y:S10]  /*8c00*/  MUFU.TANH R211, R48 ;  /* 0x0000003000d37308 */ /* 0x000e740000002400 */
[----:B------:R-:W1:Y:S01]  /*8c10*/  MUFU.TANH R209, R49 ;  /* 0x0000003100d17308 */ /* 0x000e620000002400 */
[----:B---3--:R-:W-:Y:S02]  /*8c20*/  FMUL.FTZ R3, R39, c[0x0][0x2ec] ;  /* 0x0000bb0027037a20 */ /* 0x008fe40000410000 */
[----:B------:R-:W3:Y:S07]  /*8c30*/  LDSM.16.M88.4 R36, [R198+0x1800] ;  /* 0x00180000c624783b */ /* 0x000eee0000000200 */
[----:B------:R-:W1:Y:S10]  /*8c40*/  MUFU.TANH R34, R51 ;  /* 0x0000003300227308 */ /* 0x000e740000002400 */
[----:B------:R5:W1:Y:S10]  /*8c50*/  MUFU.TANH R21, R2 ;  /* 0x0000000200157308 */ /* 0x000a740000002400 */
[----:B------:R-:W1:Y:S10]  /*8c60*/  MUFU.TANH R221, R221 ;  /* 0x000000dd00dd7308 */ /* 0x000e740000002400 */
[----:B------:R-:W1:Y:S01]  /*8c70*/  MUFU.TANH R223, R223 ;  /* 0x000000df00df7308 */ /* 0x000e620000002400 */
[----:B-----5:R-:W-:Y:S01]  /*8c80*/  FMUL.FTZ R2, R35, c[0x0][0x2ec] ;  /* 0x0000bb0023027a20 */ /* 0x020fe20000410000 */
[-C--:B---3--:R-:W-:Y:S08]  /*8c90*/  HMMA.16816.F32.BF16 R52, R204, R36.reuse, R52 ;  /* 0x00000024cc34723c */ /* 0x088ff00000041834 */
[----:B------:R-:W3:Y:S01]  /*8ca0*/  MUFU.TANH R227, R227 ;  /* 0x000000e300e37308 */ /* 0x000ee20000002400 */
[C---:B------:R-:W-:Y:S09]  /*8cb0*/  HMMA.16816.F32.BF16 R56, R212.reuse, R36, R56 ;  /* 0x00000024d438723c */ /* 0x040ff20000041838 */
[----:B------:R-:W1:Y:S01]  /*8cc0*/  MUFU.TANH R9, R9 ;  /* 0x0000000900097308 */ /* 0x000e620000002400 */
[-C--:B------:R-:W-:Y:S09]  /*8cd0*/  HMMA.16816.F32.BF16 R60, R212, R38.reuse, R60 ;  /* 0x00000026d43c723c */ /* 0x080ff2000004183c */
[----:B------:R-:W1:Y:S01]  /*8ce0*/  MUFU.TANH R11, R11 ;  /* 0x0000000b000b7308 */ /* 0x000e620000002400 */
[C---:B------:R-:W-:Y:S01]  /*8cf0*/  HMMA.16816.F32.BF16 R64, R204.reuse, R38, R64 ;  /* 0x00000026cc40723c */ /* 0x040fe20000041840 */
[----:B------:R-:W5:Y:S03]  /*8d00*/  LDSM.16.M88.4 R36, [R198+0x2000] ;  /* 0x00200000c624783b */ /* 0x000f660000000200 */
[----:B------:R-:W-:Y:S02]  /*8d10*/  FMUL.FTZ R0, R52, c[0x0][0x2ec] ;  /* 0x0000bb0034007a20 */ /* 0x000fe40000410000 */
[----:B------:R-:W-:Y:S02]  /*8d20*/  FMUL.FTZ R53, R53, c[0x0][0x2ec] ;  /* 0x0000bb0035357a20 */ /* 0x000fe40000410000 */
[----:B------:R-:W-:Y:S01]  /*8d30*/  FMUL.FTZ R54, R54, c[0x0][0x2ec] ;  /* 0x0000bb0036367a20 */ /* 0x000fe20000410000 */
[----:B------:R-:W1:Y:S03]  /*8d40*/  MUFU.TANH R219, R0 ;  /* 0x0000000000db7308 */ /* 0x000e660000002400 */
[----:B------:R-:W-:Y:S02]  /*8d50*/  FMUL.FTZ R52, R55, c[0x0][0x2ec] ;  /* 0x0000bb0037347a20 */ /* 0x000fe40000410000 */
[----:B------:R-:W-:Y:S02]  /*8d60*/  FMUL.FTZ R46, R56, c[0x0][0x2ec] ;  /* 0x0000bb00382e7a20 */ /* 0x000fe40000410000 */
        /* <DEDUP_REMOVED lines=8> */
[----:B------:R2:W2:Y:S01]  /*8df0*/  MUFU.TANH R218, R64 ;  /* 0x0000004000da7308 */ /* 0x0004a20000002400 */
[----:B------:R-:W-:Y:S02]  /*8e00*/  FMUL.FTZ R55, R62, c[0x0][0x2ec] ;  /* 0x0000bb003e377a20 */ /* 0x000fe40000410000 */
[----:B------:R-:W-:Y:S02]  /*8e10*/  FMUL.FTZ R58, R66, c[0x0][0x2ec] ;  /* 0x0000bb00423a7a20 */ /* 0x000fe40000410000 */
[----:B------:R-:W-:Y:S05]  /*8e20*/  FMUL.FTZ R60, R67, c[0x0][0x2ec] ;  /* 0x0000bb00433c7a20 */ /* 0x000fea0000410000 */
[----:B------:R2:W2:Y:S01]  /*8e30*/  MUFU.TANH R210, R65 ;  /* 0x0000004100d27308 */ /* 0x0004a20000002400 */
[-C--:B-----5:R-:W-:Y:S03]  /*8e40*/  HMMA.16816.F32.BF16 R68, R204, R36.reuse, R68 ;  /* 0x00000024cc44723c */ /* 0x0a0fe60000041844 */
[----:B-1----:R-:W-:Y:S06]  /*8e50*/  FMUL.FTZ R53, R63, c[0x0][0x2ec] ;  /* 0x0000bb003f357a20 */ /* 0x002fec0000410000 */
[----:B------:R-:W1:Y:S01]  /*8e60*/  MUFU.TANH R237, R237 ;  /* 0x000000ed00ed7308 */ /* 0x000e620000002400 */
[C---:B------:R-:W-:Y:S08]  /*8e70*/  HMMA.16816.F32.BF16 R72, R212.reuse, R36, R72 ;  /* 0x00000024d448723c */ /* 0x040ff00000041848 */
[-C--:B------:R-:W-:Y:S01]  /*8e80*/  HMMA.16816.F32.BF16 R76, R212, R38.reuse, R76 ;  /* 0x00000026d44c723c */ /* 0x080fe2000004184c */
[----:B------:R-:W1:Y:S05]  /*8e90*/  MUFU.TANH R235, R235 ;  /* 0x000000eb00eb7308 */ /* 0x000e6a0000002400 */
[----:B--2---:R-:W-:Y:S02]  /*8ea0*/  FMUL.FTZ R64, R70, c[0x0][0x2ec] ;  /* 0x0000bb0046407a20 */ /* 0x004fe40000410000 */
[C---:B------:R-:W-:Y:S01]  /*8eb0*/  HMMA.16816.F32.BF16 R80, R204.reuse, R38, R80 ;  /* 0x00000026cc50723c */ /* 0x040fe20000041850 */
[----:B------:R-:W2:Y:S02]  /*8ec0*/  LDSM.16.M88.4 R36, [R198+0x2800] ;  /* 0x00280000c624783b */ /* 0x000ea40000000200 */
[----:B------:R-:W1:Y:S01]  /*8ed0*/  MUFU.TANH R226, R226 ;  /* 0x000000e200e27308 */ /* 0x000e620000002400 */
[----:B------:R-:W-:Y:S02]  /*8ee0*/  FMUL.FTZ R62, R71, c[0x0][0x2ec] ;  /* 0x0000bb00473e7a20 */ /* 0x000fe40000410000 */
[----:B------:R-:W-:Y:S02]  /*8ef0*/  FMUL.FTZ R68, R68, c[0x0][0x2ec] ;  /* 0x0000bb0044447a20 */ /* 0x000fe40000410000 */
[----:B------:R-:W-:Y:S04]  /*8f00*/  FMUL.FTZ R56, R72, c[0x0][0x2ec] ;  /* 0x0000bb0048387a20 */ /* 0x000fe80000410000 */
[----:B------:R-:W-:Y:S01]  /*8f10*/  FMUL.FTZ R71, R73, c[0x0][0x2ec] ;  /* 0x0000bb0049477a20 */ /* 0x000fe20000410000 */
[----:B------:R-:W1:Y:S01]  /*8f20*/  MUFU.TANH R14, R14 ;  /* 0x0000000e000e7308 */ /* 0x000e620000002400 */
[----:B------:R-:W-:Y:S02]  /*8f30*/  FMUL.FTZ R63, R74, c[0x0][0x2ec] ;  /* 0x0000bb004a3f7a20 */ /* 0x000fe40000410000 */
[----:B------:R-:W-:Y:S02]  /*8f40*/  FMUL.FTZ R61, R75, c[0x0][0x2ec] ;  /* 0x0000bb004b3d7a20 */ /* 0x000fe40000410000 */
[----:B------:R-:W-:Y:S02]  /*8f50*/  FMUL.FTZ R75, R76, c[0x0][0x2ec] ;  /* 0x0000bb004c4b7a20 */ /* 0x000fe40000410000 */
[----:B------:R-:W-:Y:S02]  /*8f60*/  FMUL.FTZ R73, R77, c[0x0][0x2ec] ;  /* 0x0000bb004d497a20 */ /* 0x000fe40000410000 */
        /* <DEDUP_REMOVED lines=8> */
[----:B------:R-:W-:Y:S01]  /*8ff0*/  FMUL.FTZ R69, R69, c[0x0][0x2ec] ;  /* 0x0000bb0045457a20 */ /* 0x000fe20000410000 */
[-C--:B--2---:R-:W-:Y:S08]  /*9000*/  HMMA.16816.F32.BF16 R84, R204, R36.reuse, R84 ;  /* 0x00000024cc54723c */ /* 0x084ff00000041854 */
[----:B------:R2:W1:Y:S01]  /*9010*/  MUFU.TANH R28, R81 ;  /* 0x00000051001c7308 */ /* 0x0004620000002400 */
[C---:B------:R-:W-:Y:S09]  /*9020*/  HMMA.16816.F32.BF16 R88, R212.reuse, R36, R88 ;  /* 0x00000024d458723c */ /* 0x040ff20000041858 */
[----:B------:R-:W1:Y:S01]  /*9030*/  MUFU.TANH R17, R17 ;  /* 0x0000001100117308 */ /* 0x000e620000002400 */
[-C--:B------:R-:W-:Y:S09]  /*9040*/  HMMA.16816.F32.BF16 R92, R212, R38.reuse, R92 ;  /* 0x00000026d45c723c */ /* 0x080ff2000004185c */
[----:B------:R-:W1:Y:S01]  /*9050*/  MUFU.TANH R19, R19 ;  /* 0x0000001300137308 */ /* 0x000e620000002400 */
[C---:B------:R-:W-:Y:S01]  /*9060*/  HMMA.16816.F32.BF16 R96, R204.reuse, R38, R96 ;  /* 0x00000026cc60723c */ /* 0x040fe20000041860 */
[----:B------:R-:W5:Y:S03]  /*9070*/  LDSM.16.M88.4 R36, [R198+0x3000] ;  /* 0x00300000c624783b */ /* 0x000f660000000200 */
[----:B------:R-:W-:Y:S02]  /*9080*/  FMUL.FTZ R84, R84, c[0x0][0x2ec] ;  /* 0x0000bb0054547a20 */ /* 0x000fe40000410000 */
[----:B------:R-:W-:Y:S03]  /*9090*/  FMUL.FTZ R85, R85, c[0x0][0x2ec] ;  /* 0x0000bb0055557a20 */ /* 0x000fe60000410000 */
[----:B------:R-:W1:Y:S03]  /*90a0*/  MUFU.TANH R27, R27 ;  /* 0x0000001b001b7308 */ /* 0x000e660000002400 */
        /* <DEDUP_REMOVED lines=8> */
[----:B--2---:R-:W-:Y:S02]  /*9130*/  FMUL.FTZ R81, R95, c[0x0][0x2ec] ;  /* 0x0000bb005f517a20 */ /* 0x004fe40000410000 */
[----:B------:R-:W-:Y:S01]  /*9140*/  FMUL.FTZ R90, R96, c[0x0][0x2ec] ;  /* 0x0000bb00605a7a20 */ /* 0x000fe20000410000 */
[----:B------:R-:W2:Y:S01]  /*9150*/  MUFU.TANH R234, R234 ;  /* 0x000000ea00ea7308 */ /* 0x000ea20000002400 */
[----:B------:R-:W-:Y:S02]  /*9160*/  FMUL.FTZ R88, R97, c[0x0][0x2ec] ;  /* 0x0000bb0061587a20 */ /* 0x000fe40000410000 */
[----:B------:R-:W-:Y:S02]  /*9170*/  FMUL.FTZ R89, R98, c[0x0][0x2ec] ;  /* 0x0000bb0062597a20 */ /* 0x000fe40000410000 */
[----:B------:R-:W-:Y:S02]  /*9180*/  FMUL.FTZ R94, R99, c[0x0][0x2ec] ;  /* 0x0000bb00635e7a20 */ /* 0x000fe40000410000 */
[----:B------:R-:W-:Y:S02]  /*9190*/  FMUL.FTZ R86, R86, c[0x0][0x2ec] ;  /* 0x0000bb0056567a20 */ /* 0x000fe40000410000 */
[----:B------:R-:W-:Y:S01]  /*91a0*/  FMUL.FTZ R87, R87, c[0x0][0x2ec] ;  /* 0x0000bb0057577a20 */ /* 0x000fe20000410000 */
[----:B------:R1:W1:Y:S01]  /*91b0*/  MUFU.TANH R35, R2 ;  /* 0x0000000200237308 */ /* 0x0002620000002400 */
[-C--:B-----5:R-:W-:Y:S09]  /*91c0*/  HMMA.16816.F32.BF16 R100, R204, R36.reuse, R100 ;  /* 0x00000024cc64723c */ /* 0x0a0ff20000041864 */
[----:B------:R-:W1:Y:S01]  /*91d0*/  MUFU.TANH R242, R242 ;  /* 0x000000f200f27308 */ /* 0x000e620000002400 */
[C---:B------:R-:W-:Y:S08]  /*91e0*/  HMMA.16816.F32.BF16 R104, R212.reuse, R36, R104 ;  /* 0x00000024d468723c */ /* 0x040ff00000041868 */
[-C--:B------:R-:W-:Y:S01]  /*91f0*/  HMMA.16816.F32.BF16 R108, R212, R38.reuse, R108 ;  /* 0x00000026d46c723c */ /* 0x080fe2000004186c */
[----:B------:R-:W1:Y:S07]  /*9200*/  MUFU.TANH R238, R238 ;  /* 0x000000ee00ee7308 */ /* 0x000e6e0000002400 */
[C---:B------:R-:W-:Y:S01]  /*9210*/  HMMA.16816.F32.BF16 R112, R204.reuse, R38, R112 ;  /* 0x00000026cc70723c */ /* 0x040fe20000041870 */
[----:B------:R-:W5:Y:S01]  /*9220*/  LDSM.16.M88.4 R36, [R198+0x3800] ;  /* 0x00380000c624783b */ /* 0x000f620000000200 */
[----:B------:R-:W-:Y:S04]  /*9230*/  DEPBAR.LE SB0, 0x0 ;  /* 0x000080000000791a */ /* 0x000fe80000000000 */
[----:B------:R-:W1:Y:S01]  /*9240*/  MUFU.TANH R22, R22 ;  /* 0x0000001600167308 */ /* 0x000e620000002400 */
[----:B------:R-:W-:Y:S02]  /*9250*/  FMUL.FTZ R0, R100, c[0x0][0x2ec] ;  /* 0x0000bb0064007a20 */ /* 0x000fe40000410000 */
[----:B------:R-:W-:Y:S03]  /*9260*/  BAR.SYNC.DEFER_BLOCKING 0x0 ;  /* 0x0000000000007b1d */ /* 0x000fe60000010000 */
[----:B------:R-:W-:Y:S02]  /*9270*/  FMUL.FTZ R96, R101, c[0x0][0x2ec] ;  /* 0x0000bb0065607a20 */ /* 0x000fe40000410000 */
[----:B------:R-:W-:Y:S02]  /*9280*/  FMUL.FTZ R100, R102, c[0x0][0x2ec] ;  /* 0x0000bb0066647a20 */ /* 0x000fe40000410000 */
[----:B------:R1:W1:Y:S01]  /*9290*/  MUFU.TANH R30, R3 ;  /* 0x00000003001e7308 */ /* 0x0002620000002400 */
        /* <DEDUP_REMOVED lines=13> */
[----:B------:R-:W-:Y:S01]  /*9370*/  FMUL.FTZ R107, R114, c[0x0][0x2ec] ;  /* 0x0000bb00726b7a20 */ /* 0x000fe20000410000 */
[-C--:B-----5:R-:W-:Y:S06]  /*9380*/  HMMA.16816.F32.BF16 R116, R204, R36.reuse, R116 ;  /* 0x00000024cc74723c */ /* 0x0a0fec0000041874 */
[----:B------:R-:W1:Y:S01]  /*9390*/  MUFU.TANH R43, R43 ;  /* 0x0000002b002b7308 */ /* 0x000e620000002400 */
[----:B------:R-:W-:Y:S01]  /*93a0*/  FMUL.FTZ R108, R115, c[0x0][0x2ec] ;  /* 0x0000bb00736c7a20 */ /* 0x000fe20000410000 */
[C---:B------:R-:W-:Y:S08]  /*93b0*/  HMMA.16816.F32.BF16 R120, R212.reuse, R36, R120 ;  /* 0x00000024d478723c */ /* 0x040ff00000041878 */
[----:B------:R-:W1:Y:S01]  /*93c0*/  MUFU.TANH R42, R42 ;  /* 0x0000002a002a7308 */ /* 0x000e620000002400 */
[-C--:B------:R-:W-:Y:S08]  /*93d0*/  HMMA.16816.F32.BF16 R124, R212, R38.reuse, R124 ;  /* 0x00000026d47c723c */ /* 0x080ff0000004187c */
[----:B------:R-:W-:Y:S01]  /*93e0*/  HMMA.16816.F32.BF16 R128, R204, R38, R128 ;  /* 0x00000026cc80723c */ /* 0x000fe20000041880 */
[----:B------:R-:W1:Y:S03]  /*93f0*/  MUFU.TANH R44, R44 ;  /* 0x0000002c002c7308 */ /* 0x000e660000002400 */
[----:B------:R-:W-:Y:S02]  /*9400*/  FMUL.FTZ R106, R116, c[0x0][0x2ec] ;  /* 0x0000bb00746a7a20 */ /* 0x000fe40000410000 */
[----:B------:R-:W-:Y:S02]  /*9410*/  FMUL.FTZ R115, R117, c[0x0][0x2ec] ;  /* 0x0000bb0075737a20 */ /* 0x000fe40000410000 */
[----:B------:R-:W-:Y:S03]  /*9420*/  FMUL.FTZ R114, R118, c[0x0][0x2ec] ;  /* 0x0000bb0076727a20 */ /* 0x000fe60000410000 */
        /* <DEDUP_REMOVED lines=15> */
[----:B------:R-:W-:Y:S05]  /*9520*/  FMUL.FTZ R126, R126, c[0x0][0x2ec] ;  /* 0x0000bb007e7e7a20 */ /* 0x000fea0000410000 */
[----:B------:R-:W1:Y:S10]  /*9530*/  MUFU.TANH R54, R54 ;  /* 0x0000003600367308 */ /* 0x000e740000002400 */
        /* <DEDUP_REMOVED lines=11> */
[----:B------:R1:W1:Y:S10]  /*95f0*/  MUFU.TANH R16, R68 ;  /* 0x0000004400107308 */ /* 0x0002740000002400 */
[----:B------:R1:W1:Y:S10]  /*9600*/  MUFU.TANH R12, R69 ;  /* 0x00000045000c7308 */ /* 0x0002740000002400 */
        /* <DEDUP_REMOVED lines=59> */
[----:B------:R-:W1:Y:S02]  /*99c0*/  MUFU.TANH R127, R127 ;  /* 0x0000007f007f7308 */ /* 0x000e640000002400 */
[----:B-1234-:R-:W-:-:S05]  /*99d0*/  @P0 BRA `(.L_x_52) ;  /* 0xffffdf3000000947 */ /* 0x01efca000383ffff */
.L_x_51:
[----:B------:R-:W-:Y:S02]  /*99e0*/  FMNMX.FTZ R0, R221, R201, !PT ;  /* 0x000000c9dd007209 */ /* 0x000fe40007810000 */
[----:B-1----:R-:W-:Y:S02]  /*99f0*/  FMNMX.FTZ R2, R227, R196, !PT ;  /* 0x000000c4e3027209 */ /* 0x002fe40007810000 */
        /* <DEDUP_REMOVED lines=112> */
[----:B------:R-:W-:Y:S01]  /*a100*/  SHFL.BFLY PT, R91, R8, 0x2, 0x1f ;  /* 0x0c401f00085b7f89 */ /* 0x000fe200000e0000 */
        /* <DEDUP_REMOVED lines=14> */
[----:B------:R-:W-:Y:S03]  /*a1f0*/  FMNMX.FTZ R3, R4, R7, !PT ;  /* 0x0000000704037209 */ /* 0x000fe60007810000 */
[----:B------:R-:W-:Y:S08]  /*a200*/  SHFL.BFLY PT, R69, R2, 0x2, 0x1f ;  /* 0x0c401f0002457f89 */ /* 0x000ff000000e0000 */
[----:B------:R-:W1:Y:S02]  /*a210*/  SHFL.BFLY PT, R0, R3, 0x2, 0x1f ;  /* 0x0c401f0003007f89 */ /* 0x000e6400000e0000 */
[----:B-1----:R-:W-:Y:S02]  /*a220*/  FMNMX.FTZ R7, R3, R0, !PT ;  /* 0x0000000003077209 */ /* 0x002fe40007810000 */
[----:B------:R-:W-:Y:S02]  /*a230*/  FMNMX.FTZ R91, R8, R91, !PT ;  /* 0x0000005b085b7209 */ /* 0x000fe40007810000 */
[----:B------:R-:W-:Y:S02]  /*a240*/  FMNMX.FTZ R87, R6, R87, !PT ;  /* 0x0000005706577209 */ /* 0x000fe40007810000 */
[----:B------:R-:W1:Y:S01]  /*a250*/  SHFL.BFLY PT, R0, R7, 0x1, 0x1f ;  /* 0x0c201f0007007f89 */ /* 0x000e6200000e0000 */
[----:B------:R-:W-:Y:S07]  /*a260*/  FMNMX.FTZ R10, R2, R69, !PT ;  /* 0x00000045020a7209 */ /* 0x000fee0007810000 */
[----:B------:R-:W2:Y:S08]  /*a270*/  SHFL.BFLY PT, R68, R91, 0x1, 0x1f ;  /* 0x0c201f005b447f89 */ /* 0x000eb000000e0000 */
[----:B------:R-:W3:Y:S08]  /*a280*/  SHFL.BFLY PT, R8, R87, 0x1, 0x1f ;  /* 0x0c201f0057087f89 */ /* 0x000ef000000e0000 */
[----:B------:R-:W4:Y:S01]  /*a290*/  SHFL.BFLY PT, R69, R10, 0x1, 0x1f ;  /* 0x0c201f000a457f89 */ /* 0x000f2200000e0000 */
[----:B-1----:R-:W-:Y:S02]  /*a2a0*/  FMNMX.FTZ R0, R7, R0, !PT ;  /* 0x0000000007007209 */ /* 0x002fe40007810000 */
[----:B--2---:R-:W-:Y:S04]  /*a2b0*/  FMNMX.FTZ R68, R91, R68, !PT ;  /* 0x000000445b447209 */ /* 0x004fe80007810000 */
[C---:B------:R-:W-:Y:S01]  /*a2c0*/  FSETP.NEU.FTZ.AND P2, PT, R68.reuse, -INF , PT ;  /* 0xff8000004400780b */ /* 0x040fe20003f5d000 */
[C---:B------:R-:W-:Y:S02]  /*a2d0*/  FMUL.FTZ R104, R68.reuse, c[0x0][0x23c] ;  /* 0x00008f0044687a20 */ /* 0x040fe40000410000 */
[----:B------:R-:W-:Y:S01]  /*a2e0*/  FADD.FTZ R2, -R68, R201 ;  /* 0x000000c944027221 */ /* 0x000fe20000010100 */
[----:B---3--:R-:W-:Y:S02]  /*a2f0*/  FMNMX.FTZ R3, R87, R8, !PT ;  /* 0x0000000857037209 */ /* 0x008fe40007810000 */
[----:B------:R-:W-:Y:S01]  /*a300*/  FSEL R104, R104, RZ, P2 ;  /* 0x000000ff68687208 */ /* 0x000fe20001000000 */
[----:B------:R-:W-:Y:S01]  /*a310*/  FMUL.FTZ R6, R2, c[0x0][0x23c] ;  /* 0x00008f0002067a20 */ /* 0x000fe20000410000 */
[C---:B------:R-:W-:Y:S01]  /*a320*/  FSETP.NEU.FTZ.AND P1, PT, R3.reuse, -INF , PT ;  /* 0xff8000000300780b */ /* 0x040fe20003f3d000 */
[----:B------:R-:W-:Y:S02]  /*a330*/  FMUL.FTZ R102, R3, c[0x0][0x23c] ;  /* 0x00008f0003667a20 */ /* 0x000fe40000410000 */
[--C-:B------:R-:W-:Y:S02]  /*a340*/  FFMA.FTZ R221, R221, c[0x0][0x23c], -R104.reuse ;  /* 0x00008f00dddd7a23 */ /* 0x100fe40000010868 */
[----:B------:R-:W-:Y:S01]  /*a350*/  MUFU.EX2 R6, R6 ;  /* 0x0000000600067308 */ /* 0x000fe20000000800 */
[--C-:B------:R-:W-:Y:S01]  /*a360*/  FFMA.FTZ R224, R26, c[0x0][0x23c], -R104.reuse ;  /* 0x00008f001ae07a23 */ /* 0x100fe20000010868 */
[----:B------:R-:W-:Y:S01]  /*a370*/  FSEL R102, R102, RZ, P1 ;  /* 0x000000ff66667208 */ /* 0x000fe20000800000 */
[--C-:B------:R-:W-:Y:S01]  /*a380*/  FFMA.FTZ R87, R211, c[0x0][0x23c], -R104.reuse ;  /* 0x00008f00d3577a23 */ /* 0x100fe20000010868 */
[----:B------:R-:W-:Y:S01]  /*a390*/  FSETP.NEU.FTZ.AND P1, PT, R0, -INF , PT ;  /* 0xff8000000000780b */ /* 0x000fe20003f3d000 */
[--C-:B------:R-:W-:Y:S02]  /*a3a0*/  FFMA.FTZ R86, R209, c[0x0][0x23c], -R104.reuse ;  /* 0x00008f00d1567a23 */ /* 0x100fe40000010868 */
[----:B------:R-:W-:Y:S02]  /*a3b0*/  FFMA.FTZ R91, R16, c[0x0][0x23c], -R104 ;  /* 0x00008f00105b7a23 */ /* 0x000fe40000010868 */
[----:B------:R-:W-:Y:S01]  /*a3c0*/  FFMA.FTZ R206, R22, c[0x0][0x23c], -R102 ;  /* 0x00008f0016ce7a23 */ /* 0x000fe20000010866 */
[----:B------:R1:W-:Y:S01]  /*a3d0*/  MUFU.EX2 R26, R221 ;  /* 0x000000dd001a7308 */ /* 0x0003e20000000800 */
[----:B------:R-:W-:Y:S02]  /*a3e0*/  FFMA.FTZ R105, R226, c[0x0][0x23c], -R104 ;  /* 0x00008f00e2697a23 */ /* 0x000fe40000010868 */
[----:B------:R-:W-:Y:S02]  /*a3f0*/  FFMA.FTZ R122, R227, c[0x0][0x23c], -R102 ;  /* 0x00008f00e37a7a23 */ /* 0x000fe40000010866 */
[--C-:B------:R-:W-:Y:S01]  /*a400*/  FFMA.FTZ R128, R219, c[0x0][0x23c], -R104.reuse ;  /* 0x00008f00db807a23 */ /* 0x100fe20000010868 */
[----:B------:R-:W-:Y:S01]  /*a410*/  MOV R219, R105 ;  /* 0x0000006900db7202 */ /* 0x000fe20000000f00 */
[--C-:B------:R-:W-:Y:S02]  /*a420*/  FFMA.FTZ R105, R210, c[0x0][0x23c], -R104.reuse ;  /* 0x00008f00d2697a23 */ /* 0x100fe40000010868 */
[----:B------:R-:W-:Y:S01]  /*a430*/  FFMA.FTZ R110, R223, c[0x0][0x23c], -R104 ;  /* 0x00008f00df6e7a23 */ /* 0x000fe20000010868 */
[----:B------:R2:W3:Y:S01]  /*a440*/  MUFU.EX2 R210, R122 ;  /* 0x0000007a00d27308 */ /* 0x0004e20000000800 */
[----:B------:R-:W-:Y:S02]  /*a450*/  FADD.FTZ R2, -R3, R196 ;  /* 0x000000c403027221 */ /* 0x000fe40000010100 */
[--C-:B------:R-:W-:Y:S02]  /*a460*/  FFMA.FTZ R124, R12, c[0x0][0x23c], -R104.reuse ;  /* 0x00008f000c7c7a23 */ /* 0x100fe40000010868 */
[----:B------:R-:W-:Y:S01]  /*a470*/  FMUL.FTZ R8, R2, c[0x0][0x23c] ;  /* 0x00008f0002087a20 */ /* 0x000fe20000410000 */
[----:B----4-:R-:W-:Y:S01]  /*a480*/  FMNMX.FTZ R2, R10, R69, !PT ;  /* 0x000000450a027209 */ /* 0x010fe20007810000 */
[--C-:B------:R-:W-:Y:S02]  /*a490*/  FFMA.FTZ R236, R84, c[0x0][0x23c], -R104.reuse ;  /* 0x00008f0054ec7a23 */ /* 0x100fe40000010868 */
[----:B------:R-:W-:Y:S01]  /*a4a0*/  FFMA.FTZ R214, R230, c[0x0][0x23c], -R104 ;  /* 0x00008f00e6d67a23 */ /* 0x000fe20000010868 */
[----:B------:R-:W-:Y:S01]  /*a4b0*/  MUFU.EX2 R84, R110 ;  /* 0x0000006e00547308 */ /* 0x000fe20000000800 */
[--C-:B------:R-:W-:Y:S01]  /*a4c0*/  FFMA.FTZ R196, R14, c[0x0][0x23c], -R102.reuse ;  /* 0x00008f000ec47a23 */ /* 0x100fe20000010866 */
[----:B------:R-:W-:Y:S01]  /*a4d0*/  FSETP.NEU.FTZ.AND P2, PT, R2, -INF , PT ;  /* 0xff8000000200780b */ /* 0x000fe20003f5d000 */
[--C-:B------:R-:W-:Y:S02]  /*a4e0*/  FFMA.FTZ R213, R50, c[0x0][0x23c], -R102.reuse ;  /* 0x00008f0032d57a23 */ /* 0x100fe40000010866 */
[----:B------:R-:W-:Y:S02]  /*a4f0*/  FFMA.FTZ R212, R34, c[0x0][0x23c], -R102 ;  /* 0x00008f0022d47a23 */ /* 0x000fe40000010866 */
[--C-:B------:R-:W-:Y:S02]  /*a500*/  FFMA.FTZ R120, R235, c[0x0][0x23c], -R104.reuse ;  /* 0x00008f00eb787a23 */ /* 0x100fe40000010868 */
[--C-:B------:R-:W-:Y:S01]  /*a510*/  FFMA.FTZ R228, R90, c[0x0][0x23c], -R104.reuse ;  /* 0x00008f005ae47a23 */ /* 0x100fe20000010868 */
[----:B------:R-:W4:Y:S01]  /*a520*/  MUFU.EX2 R8, R8 ;  /* 0x0000000800087308 */ /* 0x000f220000000800 */
[----:B-1----:R-:W-:Y:S02]  /*a530*/  FFMA.FTZ R221, R96, c[0x0][0x23c], -R104 ;  /* 0x00008f0060dd7a23 */ /* 0x002fe40000010868 */
[----:B------:R-:W-:Y:S02]  /*a540*/  FMUL.FTZ R96, R2, c[0x0][0x23c] ;  /* 0x00008f0002607a20 */ /* 0x000fe40000410000 */
[----:B------:R-:W-:Y:S02]  /*a550*/  FMUL.FTZ R12, R0, c[0x0][0x23c] ;  /* 0x00008f00000c7a20 */ /* 0x000fe40000410000 */
[--C-:B--2---:R-:W-:Y:S01]  /*a560*/  FFMA.FTZ R122, R70, c[0x0][0x23c], -R102.reuse ;  /* 0x00008f00467a7a23 */ /* 0x104fe20000010866 */
[----:B------:R-:W-:Y:S01]  /*a570*/  FSEL R96, R96, RZ, P2 ;  /* 0x000000ff60607208 */ /* 0x000fe20001000000 */
[--C-:B------:R-:W-:Y:S01]  /*a580*/  FFMA.FTZ R211, R107, c[0x0][0x23c], -R102.reuse ;  /* 0x00008f006bd37a23 */ /* 0x100fe20000010866 */
[----:B------:R-:W-:Y:S01]  /*a590*/  MUFU.EX2 R128, R128 ;  /* 0x0000008000807308 */ /* 0x000fe20000000800 */
[----:B------:R-:W-:Y:S01]  /*a5a0*/  FSEL R70, R12, RZ, P1 ;  /* 0x000000ff0c467208 */ /* 0x000fe20000800000 */
[----:B------:R-:W-:Y:S02]  /*a5b0*/  FFMA.FTZ R107, R119, c[0x0][0x23c], -R102 ;  /* 0x00008f00776b7a23 */ /* 0x000fe40000010866 */
[--C-:B------:R-:W-:Y:S01]  /*a5c0*/  FFMA.FTZ R119, R75, c[0x0][0x23c], -R96.reuse ;  /* 0x00008f004b777a23 */ /* 0x100fe20000010860 */
[----:B---3--:R-:W-:Y:S01]  /*a5d0*/  MOV R75, R210 ;  /* 0x000000d2004b7202 */ /* 0x008fe20000000f00 */
[----:B------:R-:W-:Y:S02]  /*a5e0*/  FFMA.FTZ R210, R66, c[0x0][0x23c], -R96 ;  /* 0x00008f0042d27a23 */ /* 0x000fe40000010860 */
[----:B------:R-:W2:Y:S01]  /*a5f0*/  LDL.LU R66, [R1+0x78] ;  /* 0x0000780001427983 */ /* 0x000ea20000300800 */
[----:B------:R-:W-:Y:S01]  /*a600*/  FADD.FTZ R7, -R2, R197 ;  /* 0x000000c502077221 */ /* 0x000fe20000010100 */
[----:B------:R-:W-:Y:S01]  /*a610*/  MUFU.EX2 R105, R105 ;  /* 0x0000006900697308 */ /* 0x000fe20000000800 */
[----:B------:R-:W-:Y:S02]  /*a620*/  FFMA.FTZ R197, R18, c[0x0][0x23c], -R102 ;  /* 0x00008f0012c57a23 */ /* 0x000fe40000010866 */
[----:B------:R-:W-:Y:S01]  /*a630*/  FFMA.FTZ R207, R29, c[0x0][0x23c], -R96 ;  /* 0x00008f001dcf7a23 */ /* 0x000fe20000010860 */
[----:B------:R-:W-:Y:S01]  /*a640*/  MOV R29, R206 ;  /* 0x000000ce001d7202 */ /* 0x000fe20000000f00 */
[----:B------:R-:W-:Y:S02]  /*a650*/  FFMA.FTZ R206, R74, c[0x0][0x23c], -R70 ;  /* 0x00008f004ace7a23 */ /* 0x000fe40000010846 */
[----:B------:R-:W3:Y:S01]  /*a660*/  LDL.LU R74, [R1+0x74] ;  /* 0x00007400014a7983 */ /* 0x000ee20000300800 */
[----:B------:R-:W-:Y:S02]  /*a670*/  FFMA.FTZ R18, R241, c[0x0][0x23c], -R96 ;  /* 0x00008f00f1127a23 */ /* 0x000fe40000010860 */
[----:B------:R-:W-:Y:S01]  /*a680*/  MUFU.EX2 R124, R124 ;  /* 0x0000007c007c7308 */ /* 0x000fe20000000800 */
[--C-:B------:R-:W-:Y:S02]  /*a690*/  FFMA.FTZ R209, R108, c[0x0][0x23c], -R102.reuse ;  /* 0x00008f006cd17a23 */ /* 0x100fe40000010866 */
[----:B------:R-:W-:Y:S02]  /*a6a0*/  FFMA.FTZ R108, R114, c[0x0][0x23c], -R102 ;  /* 0x00008f00726c7a23 */ /* 0x000fe40000010866 */
[--C-:B------:R-:W-:Y:S01]  /*a6b0*/  FFMA.FTZ R114, R73, c[0x0][0x23c], -R96.reuse ;  /* 0x00008f0049727a23 */ /* 0x100fe20000010860 */
[----:B------:R-:W-:Y:S01]  /*a6c0*/  MOV R73, R224 ;  /* 0x000000e000497202 */ /* 0x000fe20000000f00 */
[----:B------:R-:W-:Y:S01]  /*a6d0*/  FFMA.FTZ R224, R72, c[0x0][0x23c], -R96 ;  /* 0x00008f0048e07a23 */ /* 0x000fe20000010860 */
[----:B------:R-:W-:Y:S01]  /*a6e0*/  MOV R72, R197 ;  /* 0x000000c500487202 */ /* 0x000fe20000000f00 */
[----:B------:R-:W-:Y:S01]  /*a6f0*/  FFMA.FTZ R241, R11, c[0x0][0x23c], -R70 ;  /* 0x00008f000bf17a23 */ /* 0x000fe20000010846 */
[----:B------:R-:W-:Y:S01]  /*a700*/  MUFU.EX2 R122, R122 ;  /* 0x0000007a007a7308 */ /* 0x000fe20000000800 */
[----:B------:R-:W-:Y:S01]  /*a710*/  FMUL.FTZ R10, R7, c[0x0][0x23c] ;  /* 0x00008f00070a7a20 */ /* 0x000fe20000410000 */
[----:B------:R-:W-:Y:S01]  /*a720*/  MOV R11, R72 ;  /* 0x00000048000b7202 */ /* 0x000fe20000000f00 */
[----:B------:R-:W-:Y:S01]  /*a730*/  FADD.FTZ R7, -R0, R199 ;  /* 0x000000c700077221 */ /* 0x000fe20000010100 */
[----:B------:R-:W-:Y:S01]  /*a740*/  MOV R72, R18 ;  /* 0x0000001200487202 */ /* 0x000fe20000000f00 */
[----:B----4-:R-:W-:Y:S02]  /*a750*/  FMUL.FTZ R18, R8, R170 ;  /* 0x000000aa08127220 */ /* 0x010fe40000410000 */
[----:B------:R-:W5:Y:S01]  /*a760*/  LDL.LU R170, [R1+0x70] ;  /* 0x0000700001aa7983 */ /* 0x000f620000300800 */
[----:B------:R-:W-:Y:S02]  /*a770*/  FMUL.FTZ R69, R7, c[0x0][0x23c] ;  /* 0x00008f0007457a20 */ /* 0x000fe40000410000 */
[----:B------:R-:W1:Y:S01]  /*a780*/  MUFU.EX2 R10, R10 ;  /* 0x0000000a000a7308 */ /* 0x000e620000000800 */
[----:B------:R-:W-:Y:S02]  /*a790*/  FFMA.FTZ R7, R243, c[0x0][0x23c], -R104 ;  /* 0x00008f00f3077a23 */ /* 0x000fe40000010868 */
[--C-:B------:R-:W-:Y:S02]  /*a7a0*/  FFMA.FTZ R230, R233, c[0x0][0x23c], -R102.reuse ;  /* 0x00008f00e9e67a23 */ /* 0x100fe40000010866 */
[----:B------:R-:W-:Y:S02]  /*a7b0*/  FFMA.FTZ R90, R64, c[0x0][0x23c], -R102 ;  /* 0x00008f00405a7a23 */ /* 0x000fe40000010866 */
[--C-:B------:R-:W-:Y:S02]  /*a7c0*/  FFMA.FTZ R243, R238, c[0x0][0x23c], -R104.reuse ;  /* 0x00008f00eef37a23 */ /* 0x100fe40000010868 */
[--C-:B------:R-:W-:Y:S01]  /*a7d0*/  FFMA.FTZ R227, R88, c[0x0][0x23c], -R104.reuse ;  /* 0x00008f0058e37a23 */ /* 0x100fe20000010868 */
[----:B------:R5:W-:Y:S01]  /*a7e0*/  MUFU.EX2 R233, R7 ;  /* 0x0000000700e97308 */ /* 0x000be20000000800 */
[--C-:B------:R-:W-:Y:S02]  /*a7f0*/  FFMA.FTZ R204, R242, c[0x0][0x23c], -R104.reuse ;  /* 0x00008f00f2cc7a23 */ /* 0x100fe40000010868 */
[--C-:B------:R-:W-:Y:S02]  /*a800*/  FFMA.FTZ R123, R32, c[0x0][0x23c], -R104.reuse ;  /* 0x00008f00207b7a23 */ /* 0x100fe40000010868 */
[----:B------:R-:W-:Y:S02]  /*a810*/  FFMA.FTZ R235, R85, c[0x0][0x23c], -R104 ;  /* 0x00008f0055eb7a23 */ /* 0x000fe40000010868 */
[----:B------:R-:W-:Y:S01]  /*a820*/  FFMA.FTZ R110, R58, c[0x0][0x23c], -R102 ;  /* 0x00008f003a6e7a23 */ /* 0x000fe20000010866 */
[----:B------:R-:W-:Y:S01]  /*a830*/  MOV R58, R213 ;  /* 0x000000d5003a7202 */ /* 0x000fe20000000f00 */
[----:B------:R-:W-:Y:S01]  /*a840*/  FFMA.FTZ R213, R77, c[0x0][0x23c], -R70 ;  /* 0x00008f004dd57a23 */ /* 0x000fe20000010846 */
[----:B------:R-:W-:Y:S01]  /*a850*/  MUFU.EX2 R88, R120 ;  /* 0x0000007800587308 */ /* 0x000fe20000000800 */
[--C-:B------:R-:W-:Y:S01]  /*a860*/  FFMA.FTZ R240, R46, c[0x0][0x23c], -R96.reuse ;  /* 0x00008f002ef07a23 */ /* 0x100fe20000010860 */
[----:B------:R-:W-:Y:S01]  /*a870*/  MOV R46, R214 ;  /* 0x000000d6002e7202 */ /* 0x000fe20000000f00 */
[--C-:B------:R-:W-:Y:S02]  /*a880*/  FFMA.FTZ R214, R76, c[0x0][0x23c], -R96.reuse ;  /* 0x00008f004cd67a23 */ /* 0x100fe40000010860 */
[----:B------:R-:W-:Y:S01]  /*a890*/  FFMA.FTZ R130, R59, c[0x0][0x23c], -R96 ;  /* 0x00008f003b827a23 */ /* 0x000fe20000010860 */
[----:B------:R-:W-:Y:S01]  /*a8a0*/  MOV R59, R196 ;  /* 0x000000c4003b7202 */ /* 0x000fe20000000f00 */
[----:B------:R-:W-:Y:S02]  /*a8b0*/  FFMA.FTZ R196, R78, c[0x0][0x23c], -R70 ;  /* 0x00008f004ec47a23 */ /* 0x000fe40000010846 */
[--C-:B------:R-:W-:Y:S01]  /*a8c0*/  FFMA.FTZ R199, R234, c[0x0][0x23c], -R104.reuse ;  /* 0x00008f00eac77a23 */ /* 0x100fe20000010868 */
[----:B------:R-:W-:Y:S01]  /*a8d0*/  MUFU.EX2 R230, R230 ;  /* 0x000000e600e67308 */ /* 0x000fe20000000800 */
[--C-:B------:R-:W-:Y:S01]  /*a8e0*/  FFMA.FTZ R117, R217, c[0x0][0x23c], -R104.reuse ;  /* 0x00008f00d9757a23 */ /* 0x100fe20000010868 */
[----:B------:R-:W-:Y:S01]  /*a8f0*/  MOV R217, R216 ;  /* 0x000000d800d97202 */ /* 0x000fe20000000f00 */
[--C-:B------:R-:W-:Y:S02]  /*a900*/  FFMA.FTZ R112, R218, c[0x0][0x23c], -R104.reuse ;  /* 0x00008f00da707a23 */ /* 0x100fe40000010868 */
[--C-:B------:R-:W-:Y:S01]  /*a910*/  FFMA.FTZ R116, R28, c[0x0][0x23c], -R104.reuse ;  /* 0x00008f001c747a23 */ /* 0x100fe20000010868 */
[----:B------:R-:W-:Y:S01]  /*a920*/  MOV R22, R217 ;  /* 0x000000d900167202 */ /* 0x000fe20000000f00 */
[--C-:B------:R-:W-:Y:S01]  /*a930*/  FFMA.FTZ R223, R220, c[0x0][0x23c], -R104.reuse ;  /* 0x00008f00dcdf7a23 */ /* 0x100fe20000010868 */
[----:B------:R-:W-:Y:S01]  /*a940*/  MOV R28, R204 ;  /* 0x000000cc001c7202 */ /* 0x000fe20000000f00 */
[--C-:B------:R-:W-:Y:S01]  /*a950*/  FFMA.FTZ R216, R111, c[0x0][0x23c], -R104.reuse ;  /* 0x00008f006fd87a23 */ /* 0x100fe20000010868 */
[----:B------:R-:W-:Y:S01]  /*a960*/  MUFU.EX2 R69, R69 ;  /* 0x0000004500457308 */ /* 0x000fe20000000800 */
[--C-:B------:R-:W-:Y:S02]  /*a970*/  FFMA.FTZ R111, R115, c[0x0][0x23c], -R104.reuse ;  /* 0x00008f00736f7a23 */ /* 0x100fe40000010868 */
[--C-:B------:R-:W-:Y:S02]  /*a980*/  FFMA.FTZ R215, R109, c[0x0][0x23c], -R104.reuse ;  /* 0x00008f006dd77a23 */ /* 0x100fe40000010868 */
[--C-:B------:R-:W-:Y:S02]  /*a990*/  FFMA.FTZ R125, R106, c[0x0][0x23c], -R104.reuse ;  /* 0x00008f006a7d7a23 */ /* 0x100fe40000010868 */
[--C-:B------:R-:W-:Y:S02]  /*a9a0*/  FFMA.FTZ R106, R38, c[0x0][0x23c], -R104.reuse ;  /* 0x00008f00266a7a23 */ /* 0x100fe40000010868 */
[----:B------:R-:W-:Y:S01]  /*a9b0*/  FFMA.FTZ R104, R121, c[0x0][0x23c], -R104 ;  /* 0x00008f0079687a23 */ /* 0x000fe20000010868 */
[----:B------:R-:W-:Y:S01]  /*a9c0*/  MUFU.EX2 R241, R241 ;  /* 0x000000f100f17308 */ /* 0x000fe20000000800 */
[----:B------:R-:W-:Y:S01]  /*a9d0*/  FFMA.FTZ R121, R62, c[0x0][0x23c], -R102 ;  /* 0x00008f003e797a23 */ /* 0x000fe20000010866 */
[----:B------:R-:W-:Y:S01]  /*a9e0*/  MOV R62, R212 ;  /* 0x000000d4003e7202 */ /* 0x000fe20000000f00 */
[----:B------:R-:W-:Y:S02]  /*a9f0*/  FFMA.FTZ R212, R79, c[0x0][0x23c], -R70 ;  /* 0x00008f004fd47a23 */ /* 0x000fe40000010846 */
[----:B------:R-:W1:Y:S01]  /*aa00*/  LDSM.16.MT88.4 R76, [R252+0x8000] ;  /* 0x00800000fc4c783b */ /* 0x000e620000004200 */
[--C-:B------:R-:W-:Y:S02]  /*aa10*/  FFMA.FTZ R85, R225, c[0x0][0x23c], -R102.reuse ;  /* 0x00008f00e1557a23 */ /* 0x100fe40000010866 */
[----:B------:R-:W-:Y:S02]  /*aa20*/  FFMA.FTZ R16, R231, c[0x0][0x23c], -R102 ;  /* 0x00008f00e7107a23 */ /* 0x000fe40000010866 */
[----:B------:R-:W-:Y:S01]  /*aa30*/  MUFU.EX2 R117, R117 ;  /* 0x0000007500757308 */ /* 0x000fe20000000800 */
[----:B-----5:R-:W-:Y:S02]  /*aa40*/  FFMA.FTZ R7, R229, c[0x0][0x23c], -R96 ;  /* 0x00008f00e5077a23 */ /* 0x020fe40000010860 */
[----:B------:R-:W-:Y:S02]  /*aa50*/  FFMA.FTZ R9, R9, c[0x0][0x23c], -R70 ;  /* 0x00008f0009097a23 */ /* 0x000fe40000010846 */
[----:B------:R-:W-:Y:S02]  /*aa60*/  FFMA.FTZ R226, R89, c[0x0][0x23c], -R102 ;  /* 0x00008f0059e27a23 */ /* 0x000fe40000010866 */
[--C-:B------:R-:W-:Y:S02]  /*aa70*/  FFMA.FTZ R229, R239, c[0x0][0x23c], -R96.reuse ;  /* 0x00008f00efe57a23 */ /* 0x100fe40000010860 */
[----:B------:R-:W-:Y:S01]  /*aa80*/  FFMA.FTZ R38, R25, c[0x0][0x23c], -R96 ;  /* 0x00008f0019267a23 */ /* 0x000fe20000010860 */
[----:B------:R-:W5:Y:S01]  /*aa90*/  MUFU.EX2 R85, R85 ;  /* 0x0000005500557308 */ /* 0x000f620000000800 */
[----:B------:R-:W-:Y:S02]  /*aaa0*/  FFMA.FTZ R12, R21, c[0x0][0x23c], -R70 ;  /* 0x00008f00150c7a23 */ /* 0x000fe40000010846 */
[----:B------:R-:W-:Y:S02]  /*aab0*/  FMUL.FTZ R21, R6, R173 ;  /* 0x000000ad06157220 */ /* 0x000fe40000410000 */
[----:B------:R-:W-:Y:S02]  /*aac0*/  FFMA.FTZ R225, R94, c[0x0][0x23c], -R102 ;  /* 0x00008f005ee17a23 */ /* 0x000fe40000010866 */
[--C-:B------:R-:W-:Y:S02]  /*aad0*/  FFMA.FTZ R94, R48, c[0x0][0x23c], -R96.reuse ;  /* 0x00008f00305e7a23 */ /* 0x100fe40000010860 */
[----:B------:R-:W-:Y:S01]  /*aae0*/  FFMA.FTZ R217, R93, c[0x0][0x23c], -R96 ;  /* 0x00008f005dd97a23 */ /* 0x000fe20000010860 */
[----:B------:R1:W-:Y:S01]  /*aaf0*/  MUFU.EX2 R89, R16 ;  /* 0x0000001000597308 */ /* 0x0003e20000000800 */
[----:B------:R-:W-:Y:S02]  /*ab00*/  FFMA.FTZ R93, R55, c[0x0][0x23c], -R70 ;  /* 0x00008f00375d7a23 */ /* 0x000fe40000010846 */
[----:B------:R-:W-:Y:S02]  /*ab10*/  FFMA.FTZ R204, R92, c[0x0][0x23c], -R96 ;  /* 0x00008f005ccc7a23 */ /* 0x000fe40000010860 */
[--C-:B------:R-:W-:Y:S02]  /*ab20*/  FFMA.FTZ R92, R65, c[0x0][0x23c], -R70.reuse ;  /* 0x00008f00415c7a23 */ /* 0x100fe40000010846 */
[C---:B------:R-:W-:Y:S02]  /*ab30*/  FMUL.FTZ R32, R6.reuse, R176 ;  /* 0x000000b006207220 */ /* 0x040fe40000410000 */
[----:B------:R-:W-:Y:S01]  /*ab40*/  FMUL.FTZ R48, R6, R184 ;  /* 0x000000b806307220 */ /* 0x000fe20000410000 */
[----:B------:R5:W-:Y:S01]  /*ab50*/  MUFU.EX2 R239, R7 ;  /* 0x0000000700ef7308 */ /* 0x000be20000000800 */
[----:B------:R-:W-:Y:S02]  /*ab60*/  FFMA.FTZ R13, R13, c[0x0][0x23c], -R70 ;  /* 0x00008f000d0d7a23 */ /* 0x000fe40000010846 */
[----:B------:R-:W-:Y:S02]  /*ab70*/  FFMA.FTZ R231, R20, c[0x0][0x23c], -R102 ;  /* 0x00008f0014e77a23 */ /* 0x000fe40000010866 */
[----:B------:R-:W-:Y:S02]  /*ab80*/  FMUL.FTZ R20, R6, R172 ;  /* 0x000000ac06147220 */ /* 0x000fe40000410000 */
[--C-:B------:R-:W-:Y:S02]  /*ab90*/  FFMA.FTZ R14, R222, c[0x0][0x23c], -R96.reuse ;  /* 0x00008f00de0e7a23 */ /* 0x100fe40000010860 */
[----:B------:R-:W-:Y:S01]  /*aba0*/  FFMA.FTZ R232, R237, c[0x0][0x23c], -R96 ;  /* 0x00008f00ede87a23 */ /* 0x000fe20000010860 */
[----:B------:R5:W5:Y:S01]  /*abb0*/  MUFU.EX2 R25, R9 ;  /* 0x0000000900197308 */ /* 0x000b620000000800 */
[----:B------:R-:W-:Y:S02]  /*abc0*/  FFMA.FTZ R15, R15, c[0x0][0x23c], -R70 ;  /* 0x00008f000f0f7a23 */ /* 0x000fe40000010846 */
[----:B------:R-:W-:Y:S02]  /*abd0*/  FFMA.FTZ R33, R33, c[0x0][0x23c], -R102 ;  /* 0x00008f0021217a23 */ /* 0x000fe40000010866 */
[C---:B-1----:R-:W-:Y:S02]  /*abe0*/  FMUL.FTZ R16, R6.reuse, R168 ;  /* 0x000000a806107220 */ /* 0x042fe40000410000 */
[--C-:B------:R-:W-:Y:S01]  /*abf0*/  FFMA.FTZ R34, R45, c[0x0][0x23c], -R70.reuse ;  /* 0x00008f002d227a23 */ /* 0x100fe20000010846 */
[----:B------:R-:W-:Y:S01]  /*ac00*/  MOV R50, R33 ;  /* 0x0000002100327202 */ /* 0x000fe20000000f00 */
[----:B------:R-:W-:Y:S01]  /*ac10*/  FMUL.FTZ R33, R6, R177 ;  /* 0x000000b106217220 */ /* 0x000fe20000410000 */
[----:B------:R1:W-:Y:S01]  /*ac20*/  MUFU.EX2 R172, R13 ;  /* 0x0000000d00ac7308 */ /* 0x0003e20000000800 */
[----:B------:R-:W-:Y:S01]  /*ac30*/  FFMA.FTZ R45, R47, c[0x0][0x23c], -R70 ;  /* 0x00008f002f2d7a23 */ /* 0x000fe20000010846 */
[----:B------:R-:W-:Y:S01]  /*ac40*/  MOV R47, R73 ;  /* 0x00000049002f7202 */ /* 0x000fe20000000f00 */
[--C-:B------:R-:W-:Y:S01]  /*ac50*/  FFMA.FTZ R35, R35, c[0x0][0x23c], -R102.reuse ;  /* 0x00008f0023237a23 */ /* 0x100fe20000010866 */
[----:B------:R-:W-:Y:S01]  /*ac60*/  MOV R73, R38 ;  /* 0x0000002600497202 */ /* 0x000fe20000000f00 */
[C---:B-----5:R-:W-:Y:S01]  /*ac70*/  FMUL.FTZ R7, R8.reuse, R167 ;  /* 0x000000a708077220 */ /* 0x060fe20000410000 */
[----:B------:R-:W-:Y:S01]  /*ac80*/  MOV R167, R29 ;  /* 0x0000001d00a77202 */ /* 0x000fe20000000f00 */
[----:B------:R-:W-:Y:S01]  /*ac90*/  FMUL.FTZ R38, R8, R182 ;  /* 0x000000b608267220 */ /* 0x000fe20000410000 */
[----:B------:R-:W-:Y:S01]  /*aca0*/  MOV R176, R73 ;  /* 0x0000004900b07202 */ /* 0x000fe20000000f00 */
[----:B------:R-:W-:Y:S01]  /*acb0*/  FMUL.FTZ R29, R10, R141 ;  /* 0x0000008d0a1d7220 */ /* 0x000fe20000410000 */
[----:B------:R-:W-:Y:S01]  /*acc0*/  MUFU.EX2 R14, R14 ;  /* 0x0000000e000e7308 */ /* 0x000fe20000000800 */
[----:B------:R-:W-:Y:S01]  /*acd0*/  F2FP.BF16.PACK_AB R73, R85, R75 ;  /* 0x0000004b5549723e */ /* 0x000fe200000010ff */
[----:B------:R-:W-:Y:S02]  /*ace0*/  FFMA.FTZ R115, R82, c[0x0][0x23c], -R102 ;  /* 0x00008f0052737a23 */ /* 0x000fe40000010866 */
[--C-:B------:R-:W-:Y:S01]  /*acf0*/  FFMA.FTZ R82, R40, c[0x0][0x23c], -R96.reuse ;  /* 0x00008f0028527a23 */ /* 0x100fe20000010860 */
[----:B------:R-:W-:Y:S01]  /*ad00*/  MOV R40, R207 ;  /* 0x000000cf00287202 */ /* 0x000fe20000000f00 */
[----:B------:R-:W-:Y:S01]  /*ad10*/  FFMA.FTZ R207, R95, c[0x0][0x23c], -R96 ;  /* 0x00008f005fcf7a23 */ /* 0x000fe20000010860 */
[----:B------:R-:W-:Y:S01]  /*ad20*/  MOV R9, R35 ;  /* 0x0000002300097202 */ /* 0x000fe20000000f00 */
[--C-:B------:R-:W-:Y:S02]  /*ad30*/  FFMA.FTZ R95, R49, c[0x0][0x23c], -R70.reuse ;  /* 0x00008f00315f7a23 */ /* 0x100fe40000010846 */
[----:B------:R-:W-:Y:S01]  /*ad40*/  MUFU.EX2 R232, R232 ;  /* 0x000000e800e87308 */ /* 0x000fe20000000800 */
[----:B------:R-:W-:Y:S02]  /*ad50*/  FMUL.FTZ R49, R6, R185 ;  /* 0x000000b906317220 */ /* 0x000fe40000410000 */
[----:B------:R-:W-:Y:S02]  /*ad60*/  FMUL.FTZ R35, R8, R179 ;  /* 0x000000b308237220 */ /* 0x000fe40000410000 */
[----:B-1----:R-:W-:Y:S02]  /*ad70*/  FMUL.FTZ R13, R10, R133 ;  /* 0x000000850a0d7220 */ /* 0x002fe40000410000 */
[--C-:B------:R-:W-:Y:S02]  /*ad80*/  FFMA.FTZ R43, R43, c[0x0][0x23c], -R70.reuse ;  /* 0x00008f002b2b7a23 */ /* 0x100fe40000010846 */
[--C-:B------:R-:W-:Y:S01]  /*ad90*/  FFMA.FTZ R237, R51, c[0x0][0x23c], -R70.reuse ;  /* 0x00008f0033ed7a23 */ /* 0x100fe20000010846 */
[----:B------:R-:W1:Y:S01]  /*ada0*/  MUFU.EX2 R229, R229 ;  /* 0x000000e500e57308 */ /* 0x000e620000000800 */
[----:B------:R-:W-:Y:S01]  /*adb0*/  FMUL.FTZ R51, R8, R187 ;  /* 0x000000bb08337220 */ /* 0x000fe20000410000 */
[----:B------:R-:W-:Y:S01]  /*adc0*/  MOV R187, R58 ;  /* 0x0000003a00bb7202 */ /* 0x000fe20000000f00 */
[----:B------:R-:W-:Y:S02]  /*add0*/  FMUL.FTZ R58, R69, R158 ;  /* 0x0000009e453a7220 */ /* 0x000fe40000410000 */
[--C-:B------:R-:W-:Y:S02]  /*ade0*/  FFMA.FTZ R222, R81, c[0x0][0x23c], -R70.reuse ;  /* 0x00008f0051de7a23 */ /* 0x100fe40000010846 */
[----:B------:R-:W-:Y:S01]  /*adf0*/  FFMA.FTZ R197, R80, c[0x0][0x23c], -R70 ;  /* 0x00008f0050c57a23 */ /* 0x000fe20000010846 */
[----:B------:R-:W-:Y:S01]  /*ae00*/  MOV R80, R45 ;  /* 0x0000002d00507202 */ /* 0x000fe20000000f00 */
[----:B------:R-:W-:Y:S01]  /*ae10*/  FMUL.FTZ R45, R10, R149 ;  /* 0x000000950a2d7220 */ /* 0x000fe20000410000 */
[----:B------:R5:W1:Y:S01]  /*ae20*/  MUFU.EX2 R173, R15 ;  /* 0x0000000f00ad7308 */ /* 0x000a620000000800 */
[----:B------:R-:W-:Y:S01]  /*ae30*/  FFMA.FTZ R205, R30, c[0x0][0x23c], -R102 ;  /* 0x00008f001ecd7a23 */ /* 0x000fe20000010866 */
[----:B------:R-:W-:Y:S01]  /*ae40*/  MOV R30, R219 ;  /* 0x000000db001e7202 */ /* 0x000fe20000000f00 */
[----:B------:R-:W-:Y:S02]  /*ae50*/  FFMA.FTZ R208, R27, c[0x0][0x23c], -R96 ;  /* 0x00008f001bd07a23 */ /* 0x000fe40000010860 */
[--C-:B------:R-:W-:Y:S01]  /*ae60*/  FFMA.FTZ R27, R41, c[0x0][0x23c], -R70.reuse ;  /* 0x00008f00291b7a23 */ /* 0x100fe20000010846 */
[----:B------:R-:W-:Y:S01]  /*ae70*/  MOV R41, R22 ;  /* 0x0000001600297202 */ /* 0x000fe20000000f00 */
[----:B------:R-:W-:Y:S01]  /*ae80*/  FFMA.FTZ R219, R83, c[0x0][0x23c], -R70 ;  /* 0x00008f0053db7a23 */ /* 0x000fe20000010846 */
[----:B------:R-:W-:Y:S01]  /*ae90*/  MOV R83, R50 ;  /* 0x0000003200537202 */ /* 0x000fe20000000f00 */
[C---:B------:R-:W-:Y:S01]  /*aea0*/  FMUL.FTZ R64, R6.reuse, R192 ;  /* 0x000000c006407220 */ /* 0x040fe20000410000 */
[----:B------:R-:W-:Y:S01]  /*aeb0*/  MUFU.EX2 R149, R91 ;  /* 0x0000005b00957308 */ /* 0x000fe20000000800 */
[----:B------:R-:W-:Y:S01]  /*aec0*/  FMUL.FTZ R65, R6, R193 ;  /* 0x000000c106417220 */ /* 0x000fe20000410000 */
[----:B------:R-:W-:Y:S01]  /*aed0*/  MOV R192, R25 ;  /* 0x0000001900c07202 */ /* 0x000fe20000000f00 */
[--C-:B------:R-:W-:Y:S01]  /*aee0*/  FFMA.FTZ R126, R54, c[0x0][0x23c], -R102.reuse ;  /* 0x00008f00367e7a23 */ /* 0x100fe20000010866 */
[----:B------:R-:W-:Y:S01]  /*aef0*/  MOV R54, R199 ;  /* 0x000000c700367202 */ /* 0x000fe20000000f00 */
[--C-:B------:R-:W-:Y:S01]  /*af00*/  FFMA.FTZ R109, R52, c[0x0][0x23c], -R102.reuse ;  /* 0x00008f00346d7a23 */ /* 0x100fe20000010866 */
[----:B------:R-:W-:Y:S01]  /*af10*/  MOV R133, R192 ;  /* 0x000000c000857202 */ /* 0x000fe20000000f00 */
[----:B------:R-:W-:Y:S01]  /*af20*/  FMUL.FTZ R52, R6, R188 ;  /* 0x000000bc06347220 */ /* 0x000fe20000410000 */
[----:B------:R-:W-:Y:S01]  /*af30*/  MOV R188, R40 ;  /* 0x0000002800bc7202 */ /* 0x000fe20000000f00 */
[--C-:B------:R-:W-:Y:S01]  /*af40*/  FFMA.FTZ R242, R60, c[0x0][0x23c], -R102.reuse ;  /* 0x00008f003cf27a23 */ /* 0x100fe20000010866 */
[----:B------:R-:W-:Y:S01]  /*af50*/  MUFU.EX2 R126, R126 ;  /* 0x0000007e007e7308 */ /* 0x000fe20000000800 */
[----:B------:R-:W-:Y:S01]  /*af60*/  MOV R60, R205 ;  /* 0x000000cd003c7202 */ /* 0x000fe20000000f00 */
[----:B------:R-:W-:Y:S01]  /*af70*/  FFMA.FTZ R234, R24, c[0x0][0x23c], -R102 ;  /* 0x00008f0018ea7a23 */ /* 0x000fe20000010866 */
[----:B------:R-:W-:Y:S01]  /*af80*/  MOV R168, R41 ;  /* 0x0000002900a87202 */ /* 0x000fe20000000f00 */
[----:B------:R-:W-:Y:S01]  /*af90*/  FFMA.FTZ R24, R23, c[0x0][0x23c], -R70 ;  /* 0x00008f0017187a23 */ /* 0x000fe20000010846 */
[----:B------:R-:W-:Y:S01]  /*afa0*/  MOV R193, R28 ;  /* 0x0000001c00c17202 */ /* 0x000fe20000000f00 */
[--C-:B------:R-:W-:Y:S01]  /*afb0*/  FFMA.FTZ R220, R100, c[0x0][0x23c], -R102.reuse ;  /* 0x00008f0064dc7a23 */ /* 0x100fe20000010866 */
[----:B------:R-:W-:Y:S01]  /*afc0*/  MOV R179, R30 ;  /* 0x0000001e00b37202 */ /* 0x000fe20000000f00 */
[--C-:B------:R-:W-:Y:S01]  /*afd0*/  FFMA.FTZ R218, R103, c[0x0][0x23c], -R102.reuse ;  /* 0x00008f0067da7a23 */ /* 0x100fe20000010866 */
[----:B------:R-:W-:Y:S01]  /*afe0*/  MOV R192, R43 ;  /* 0x0000002b00c07202 */ /* 0x000fe20000000f00 */
[----:B------:R-:W-:Y:S01]  /*aff0*/  MUFU.EX2 R109, R109 ;  /* 0x0000006d006d7308 */ /* 0x000fe20000000800 */
[--C-:B------:R-:W-:Y:S02]  /*b000*/  FFMA.FTZ R103, R129, c[0x0][0x23c], -R102.reuse ;  /* 0x00008f0081677a23 */ /* 0x100fe40000010866 */
[----:B------:R-:W-:Y:S02]  /*b010*/  FFMA.FTZ R102, R127, c[0x0][0x23c], -R102 ;  /* 0x00008f007f667a23 */ /* 0x000fe40000010866 */
[--C-:B------:R-:W-:Y:S01]  /*b020*/  FFMA.FTZ R201, R44, c[0x0][0x23c], -R96.reuse ;  /* 0x00008f002cc97a23 */ /* 0x100fe20000010860 */
[----:B------:R-:W-:Y:S01]  /*b030*/  MOV R44, R208 ;  /* 0x000000d0002c7202 */ /* 0x000fe20000000f00 */
[----:B------:R-:W-:Y:S02]  /*b040*/  FFMA.FTZ R238, R57, c[0x0][0x23c], -R96 ;  /* 0x00008f0039ee7a23 */ /* 0x000fe40000010860 */
[----:B------:R-:W-:Y:S01]  /*b050*/  FFMA.FTZ R57, R17, c[0x0][0x23c], -R70 ;  /* 0x00008f0011397a23 */ /* 0x000fe20000010846 */
[----:B------:R-:W-:Y:S01]  /*b060*/  MUFU.EX2 R179, R179 ;  /* 0x000000b300b37308 */ /* 0x000fe20000000800 */
[----:B------:R-:W-:Y:S01]  /*b070*/  FMUL.FTZ R17, R6, R169 ;  /* 0x000000a906117220 */ /* 0x000fe20000410000 */
[----:B------:R-:W-:Y:S01]  /*b080*/  MOV R169, R72 ;  /* 0x0000004800a97202 */ /* 0x000fe20000000f00 */
[----:B------:R-:W-:Y:S01]  /*b090*/  FFMA.FTZ R131, R56, c[0x0][0x23c], -R96 ;  /* 0x00008f0038837a23 */ /* 0x000fe20000010860 */
[----:B------:R-:W-:Y:S01]  /*b0a0*/  F2FP.BF16.PACK_AB R72, R84, R26 ;  /* 0x0000001a5448723e */ /* 0x000fe200000010ff */
[----:B------:R-:W-:Y:S01]  /*b0b0*/  FFMA.FTZ R56, R19, c[0x0][0x23c], -R70 ;  /* 0x00008f0013387a23 */ /* 0x000fe20000010846 */
[----:B------:R-:W-:Y:S01]  /*b0c0*/  MOV R185, R44 ;  /* 0x0000002c00b97202 */ /* 0x000fe20000000f00 */
[----:B------:R-:W-:Y:S01]  /*b0d0*/  FFMA.FTZ R120, R71, c[0x0][0x23c], -R96 ;  /* 0x00008f0047787a23 */ /* 0x000fe20000010860 */
[----:B------:R-:W-:Y:S01]  /*b0e0*/  MOV R177, R57 ;  /* 0x0000003900b17202 */ /* 0x000fe20000000f00 */
[----:B------:R-:W-:Y:S01]  /*b0f0*/  FFMA.FTZ R71, R5, c[0x0][0x23c], -R70 ;  /* 0x00008f0005477a23 */ /* 0x000fe20000010846 */
[----:B------:R-:W-:Y:S01]  /*b100*/  MUFU.EX2 R112, R112 ;  /* 0x0000007000707308 */ /* 0x000fe20000000800 */
[----:B------:R-:W-:Y:S01]  /*b110*/  FMUL.FTZ R5, R6, R165 ;  /* 0x000000a506057220 */ /* 0x000fe20000410000 */
[----:B------:R-:W-:Y:S01]  /*b120*/  MOV R184, R56 ;  /* 0x0000003800b87202 */ /* 0x000fe20000000f00 */
[--C-:B------:R-:W-:Y:S01]  /*b130*/  FFMA.FTZ R208, R97, c[0x0][0x23c], -R96.reuse ;  /* 0x00008f0061d07a23 */ /* 0x100fe20000010860 */
[----:B------:R-:W-:Y:S01]  /*b140*/  MOV R165, R12 ;  /* 0x0000000c00a57202 */ /* 0x000fe20000000f00 */
[--C-:B------:R-:W-:Y:S02]  /*b150*/  FFMA.FTZ R199, R101, c[0x0][0x23c], -R96.reuse ;  /* 0x00008f0065c77a23 */ /* 0x100fe40000010860 */
[----:B------:R-:W-:Y:S02]  /*b160*/  FFMA.FTZ R101, R98, c[0x0][0x23c], -R96 ;  /* 0x00008f0062657a23 */ /* 0x000fe40000010860 */
[----:B------:R-:W-:Y:S01]  /*b170*/  FFMA.FTZ R98, R37, c[0x0][0x23c], -R70 ;  /* 0x00008f0025627a23 */ /* 0x000fe20000010846 */
[----:B------:R-:W-:Y:S01]  /*b180*/  MUFU.EX2 R165, R165 ;  /* 0x000000a500a57308 */ /* 0x000fe20000000800 */
[----:B------:R-:W-:Y:S02]  /*b190*/  FMUL.FTZ R37, R6, R181 ;  /* 0x000000b506257220 */ /* 0x000fe40000410000 */
[--C-:B------:R-:W-:Y:S02]  /*b1a0*/  FFMA.FTZ R100, R113, c[0x0][0x23c], -R96.reuse ;  /* 0x00008f0071647a23 */ /* 0x100fe40000010860 */
[----:B------:R-:W-:Y:S02]  /*b1b0*/  FFMA.FTZ R97, R118, c[0x0][0x23c], -R96 ;  /* 0x00008f0076617a23 */ /* 0x000fe40000010860 */
[--C-:B------:R-:W-:Y:S02]  /*b1c0*/  FFMA.FTZ R129, R53, c[0x0][0x23c], -R70.reuse ;  /* 0x00008f0035817a23 */ /* 0x100fe40000010846 */
[----:B------:R-:W-:Y:S01]  /*b1d0*/  FMUL.FTZ R53, R6, R189 ;  /* 0x000000bd06357220 */ /* 0x000fe20000410000 */
[----:B------:R-:W-:Y:S01]  /*b1e0*/  MOV R189, R24 ;  /* 0x0000001800bd7202 */ /* 0x000fe20000000f00 */
[--C-:B------:R-:W-:Y:S01]  /*b1f0*/  FFMA.FTZ R127, R63, c[0x0][0x23c], -R70.reuse ;  /* 0x00008f003f7f7a23 */ /* 0x100fe20000010846 */
[----:B------:R-:W-:Y:S01]  /*b200*/  MOV R63, R54 ;  /* 0x00000036003f7202 */ /* 0x000fe20000000f00 */
[--C-:B------:R-:W-:Y:S01]  /*b210*/  FFMA.FTZ R118, R61, c[0x0][0x23c], -R70.reuse ;  /* 0x00008f003d767a23 */ /* 0x100fe20000010846 */
[----:B------:R-:W-:Y:S01]  /*b220*/  MOV R61, R34 ;  /* 0x00000022003d7202 */ /* 0x000fe20000000f00 */
[--C-:B------:R-:W-:Y:S01]  /*b230*/  FFMA.FTZ R113, R67, c[0x0][0x23c], -R70.reuse ;  /* 0x00008f0043717a23 */ /* 0x100fe20000010846 */
[----:B------:R-:W-:Y:S01]  /*b240*/  MUFU.EX2 R102, R102 ;  /* 0x0000006600667308 */ /* 0x000fe20000000800 */
[--C-:B------:R-:W-:Y:S01]  /*b250*/  FFMA.FTZ R205, R99, c[0x0][0x23c], -R70.reuse ;  /* 0x00008f0063cd7a23 */ /* 0x100fe20000010846 */
[----:B------:R-:W-:Y:S01]  /*b260*/  MOV R81, R61 ;  /* 0x0000003d00517202 */ /* 0x000fe20000000f00 */
[--C-:B------:R-:W-:Y:S02]  /*b270*/  FFMA.FTZ R99, R36, c[0x0][0x23c], -R70.reuse ;  /* 0x00008f0024637a23 */ /* 0x100fe40000010846 */
[----:B------:R-:W-:Y:S02]  /*b280*/  FMUL.FTZ R36, R6, R180 ;  /* 0x000000b406247220 */ /* 0x000fe40000410000 */
[----:B------:R-:W-:Y:S02]  /*b290*/  FFMA.FTZ R70, R4, c[0x0][0x23c], -R70 ;  /* 0x00008f0004467a23 */ /* 0x000fe40000010846 */
[----:B------:R-:W-:Y:S01]  /*b2a0*/  FMUL.FTZ R4, R6, R164 ;  /* 0x000000a406047220 */ /* 0x000fe20000410000 */
[----:B------:R-:W-:Y:S01]  /*b2b0*/  MOV R164, R9 ;  /* 0x0000000900a47202 */ /* 0x000fe20000000f00 */
[----:B------:R-:W-:Y:S01]  /*b2c0*/  FMUL.FTZ R12, R10, R132 ;  /* 0x000000840a0c7220 */ /* 0x000fe20000410000 */
[----:B------:R-:W-:Y:S01]  /*b2d0*/  MUFU.EX2 R110, R110 ;  /* 0x0000006e006e7308 */ /* 0x000fe20000000800 */
[C---:B------:R-:W-:Y:S01]  /*b2e0*/  FMUL.FTZ R19, R8.reuse, R171 ;  /* 0x000000ab08137220 */ /* 0x040fe20000410000 */
[----:B------:R-:W4:Y:S01]  /*b2f0*/  LDL.LU R132, [R1+0x6c] ;  /* 0x00006c0001847983 */ /* 0x000f220000300800 */
[C---:B------:R-:W-:Y:S01]  /*b300*/  FMUL.FTZ R22, R8.reuse, R174 ;  /* 0x000000ae08167220 */ /* 0x040fe20000410000 */
[----:B------:R-:W-:Y:S01]  /*b310*/  MOV R174, R11 ;  /* 0x0000000b00ae7202 */ /* 0x000fe20000000f00 */
[C---:B------:R-:W-:Y:S01]  /*b320*/  FMUL.FTZ R23, R8.reuse, R175 ;  /* 0x000000af08177220 */ /* 0x040fe20000410000 */
[----:B------:R-:W-:Y:S01]  /*b330*/  MOV R171, R176 ;  /* 0x000000b000ab7202 */ /* 0x000fe20000000f00 */
[C---:B------:R-:W-:Y:S01]  /*b340*/  FMUL.FTZ R34, R8.reuse, R178 ;  /* 0x000000b208227220 */ /* 0x040fe20000410000 */
[----:B------:R-:W-:Y:S01]  /*b350*/  MOV R176, R169 ;  /* 0x000000a900b07202 */ /* 0x000fe20000000f00 */
[----:B------:R-:W-:Y:S01]  /*b360*/  FMUL.FTZ R50, R8, R186 ;  /* 0x000000ba08327220 */ /* 0x000fe20000410000 */
        /* <DEDUP_REMOVED lines=10> */
[----:B------:R-:W-:Y:S01]  /*b410*/  MUFU.EX2 R144, R87 ;  /* 0x0000005700907308 */ /* 0x000fe20000000800 */
[C---:B------:R-:W-:Y:S01]  /*b420*/  FMUL.FTZ R41, R10.reuse, R153 ;  /* 0x000000990a297220 */ /* 0x040fe20000410000 */
[----:B------:R-:W-:Y:S01]  /*b430*/  MOV R186, R62 ;  /* 0x0000003e00ba7202 */ /* 0x000fe20000000f00 */
[C---:B------:R-:W-:Y:S01]  /*b440*/  FMUL.FTZ R44, R10.reuse, R148 ;  /* 0x000000940a2c7220 */ /* 0x040fe20000410000 */
[----:B------:R-:W-:Y:S01]  /*b450*/  MOV R175, R177 ;  /* 0x000000b100af7202 */ /* 0x000fe20000000f00 */
[C---:B------:R-:W-:Y:S01]  /*b460*/  FMUL.FTZ R56, R10.reuse, R156 ;  /* 0x0000009c0a387220 */ /* 0x040fe20000410000 */
[----:B------:R-:W-:Y:S01]  /*b470*/  MOV R177, R59 ;  /* 0x0000003b00b17202 */ /* 0x000fe20000000f00 */
[C---:B------:R-:W-:Y:S02]  /*b480*/  FMUL.FTZ R57, R10.reuse, R157 ;  /* 0x0000009d0a397220 */ /* 0x040fe40000410000 */
[----:B------:R-:W-:Y:S01]  /*b490*/  FMUL.FTZ R61, R10, R161 ;  /* 0x000000a10a3d7220 */ /* 0x000fe20000410000 */
[----:B------:R-:W-:Y:S01]  /*b4a0*/  MUFU.EX2 R148, R90 ;  /* 0x0000005a00947308 */ /* 0x000fe20000000800 */
[----:B--2---:R-:W-:Y:S02]  /*b4b0*/  FFMA.FTZ R181, R6, R66, R26 ;  /* 0x0000004206b57223 */ /* 0x004fe4000001001a */
[----:B------:R-:W-:Y:S01]  /*b4c0*/  FMUL.FTZ R6, R8, R166 ;  /* 0x000000a608067220 */ /* 0x000fe20000410000 */
[----:B------:R-:W-:Y:S01]  /*b4d0*/  MOV R166, R60 ;  /* 0x0000003c00a67202 */ /* 0x000fe20000000f00 */
[----:B------:R-:W-:Y:S02]  /*b4e0*/  FMUL.FTZ R60, R10, R160 ;  /* 0x000000a00a3c7220 */ /* 0x000fe40000410000 */
[----:B------:R-:W-:Y:S02]  /*b4f0*/  FMUL.FTZ R11, R69, R139 ;  /* 0x0000008b450b7220 */ /* 0x000fe40000410000 */
[----:B---3--:R-:W-:Y:S01]  /*b500*/  FFMA.FTZ R180, R8, R74, R75 ;  /* 0x0000004a08b47223 */ /* 0x008fe2000001004b */
[----:B------:R-:W-:Y:S01]  /*b510*/  F2FP.BF16.PACK_AB R74, R233, R88 ;  /* 0x00000058e94a723e */ /* 0x000fe200000010ff */
[----:B------:R-:W-:Y:S01]  /*b520*/  FFMA.FTZ R31, R31, c[0x0][0x23c], -R96 ;  /* 0x00008f001f1f7a23 */ /* 0x000fe20000010860 */
[----:B------:R-:W-:Y:S01]  /*b530*/  F2FP.BF16.PACK_AB R75, R230, R89 ;  /* 0x00000059e64b723e */ /* 0x000fe200000010ff */
[----:B------:R-:W-:Y:S01]  /*b540*/  FADD.FTZ R181, R84, R181 ;  /* 0x000000b554b57221 */ /* 0x000fe20000010000 */
[----:B------:R-:W-:Y:S01]  /*b550*/  MUFU.EX2 R141, R186 ;  /* 0x000000ba008d7308 */ /* 0x000fe20000000800 */
[----:B------:R-:W-:Y:S01]  /*b560*/  FADD.FTZ R158, R85, R180 ;  /* 0x000000b4559e7221 */ /* 0x000fe20000010000 */
[----:B------:R-:W-:Y:S01]  /*b570*/  MOV R182, R31 ;  /* 0x0000001f00b67202 */ /* 0x000fe20000000f00 */
[----:B-----5:R-:W-:Y:S02]  /*b580*/  FMUL.FTZ R15, R69, R135 ;  /* 0x00000087450f7220 */ /* 0x020fe40000410000 */
[-C--:B------:R-:W-:Y:S05]  /*b590*/  HMMA.16816.F32.BF16 R4, R72, R76.reuse, R4 ;  /* 0x0000004c4804723c */ /* 0x080fea0000041804 */
[--C-:B------:R-:W-:Y:S01]  /*b5a0*/  FFMA.FTZ R42, R42, c[0x0][0x23c], -R96.reuse ;  /* 0x00008f002a2a7a23 */ /* 0x100fe20000010860 */
[----:B------:R-:W-:Y:S01]  /*b5b0*/  MUFU.EX2 R135, R95 ;  /* 0x0000005f00877308 */ /* 0x000fe20000000800 */
[----:B------:R-:W-:Y:S02]  /*b5c0*/  FFMA.FTZ R96, R39, c[0x0][0x23c], -R96 ;  /* 0x00008f0027607a23 */ /* 0x000fe40000010860 */
[C---:B------:R-:W-:Y:S03]  /*b5d0*/  FMUL.FTZ R39, R8.reuse, R183 ;  /* 0x000000b708277220 */ /* 0x040fe60000410000 */
[----:B------:R-:W-:Y:S01]  /*b5e0*/  MOV R183, R82 ;  /* 0x0000005200b77202 */ /* 0x000fe20000000f00 */
[C---:B------:R-:W-:Y:S01]  /*b5f0*/  FMUL.FTZ R54, R8.reuse, R190 ;  /* 0x000000be08367220 */ /* 0x040fe20000410000 */
[----:B-1----:R-:W-:Y:S01]  /*b600*/  F2FP.BF16.PACK_AB R82, R229, R232 ;  /* 0x000000e8e552723e */ /* 0x002fe200000010ff */
        /* <DEDUP_REMOVED lines=8> */
[----:B------:R-:W-:Y:S01]  /*b690*/  FFMA.FTZ R136, R10, R170, R14 ;  /* 0x000000aa0a887223 */ /* 0x000fe2000001000e */
[----:B------:R-:W-:Y:S01]  /*b6a0*/  MOV R166, R185 ;  /* 0x000000b900a67202 */ /* 0x000fe20000000f00 */
[C---:B------:R-:W-:Y:S01]  /*b6b0*/  FMUL.FTZ R10, R69.reuse, R138 ;  /* 0x0000008a450a7220 */ /* 0x040fe20000410000 */
[----:B------:R-:W-:Y:S01]  /*b6c0*/  MOV R185, R80 ;  /* 0x0000005000b97202 */ /* 0x000fe20000000f00 */
[----:B------:R-:W-:Y:S01]  /*b6d0*/  FMUL.FTZ R26, R69, R146 ;  /* 0x00000092451a7220 */ /* 0x000fe20000410000 */
[----:B------:R-:W-:Y:S01]  /*b6e0*/  F2FP.BF16.PACK_AB R80, R239, R14 ;  /* 0x0000000eef50723e */ /* 0x000fe200000010ff */
[C---:B------:R-:W-:Y:S01]  /*b6f0*/  FMUL.FTZ R14, R69.reuse, R134 ;  /* 0x00000086450e7220 */ /* 0x040fe20000410000 */
[----:B------:R-:W-:Y:S01]  /*b700*/  MUFU.EX2 R138, R185 ;  /* 0x000000b9008a7308 */ /* 0x000fe20000000800 */
[C---:B------:R-:W-:Y:S01]  /*b710*/  FMUL.FTZ R30, R69.reuse, R142 ;  /* 0x0000008e451e7220 */ /* 0x040fe20000410000 */
[----:B------:R-:W-:Y:S01]  /*b720*/  MOV R170, R184 ;  /* 0x000000b800aa7202 */ /* 0x000fe20000000f00 */
[C---:B------:R-:W-:Y:S01]  /*b730*/  FMUL.FTZ R31, R69.reuse, R143 ;  /* 0x0000008f451f7220 */ /* 0x040fe20000410000 */
[----:B------:R-:W-:Y:S01]  /*b740*/  MOV R184, R168 ;  /* 0x000000a800b87202 */ /* 0x000fe20000000f00 */
[C---:B------:R-:W-:Y:S04]  /*b750*/  HMMA.16816.F32.BF16 R8, R80.reuse, R76, R8 ;  /* 0x0000004c5008723c */ /* 0x040fe80000041808 */
[C---:B------:R-:W-:Y:S01]  /*b760*/  FMUL.FTZ R43, R69.reuse, R155 ;  /* 0x0000009b452b7220 */ /* 0x040fe20000410000 */
[----:B------:R1:W-:Y:S01]  /*b770*/  MUFU.EX2 R143, R86 ;  /* 0x00000056008f7308 */ /* 0x0003e20000000800 */
[C---:B------:R-:W-:Y:S01]  /*b780*/  FMUL.FTZ R46, R69.reuse, R150 ;  /* 0x00000096452e7220 */ /* 0x040fe20000410000 */
[----:B------:R-:W-:Y:S01]  /*b790*/  MOV R194, R193 ;  /* 0x000000c100c27202 */ /* 0x000fe20000000f00 */
[-C--:B------:R-:W-:Y:S04]  /*b7a0*/  HMMA.16816.F32.BF16 R12, R80, R78.reuse, R12 ;  /* 0x0000004e500c723c */ /* 0x080fe8000004180c */
[C---:B------:R-:W-:Y:S01]  /*b7b0*/  FMUL.FTZ R47, R69.reuse, R151 ;  /* 0x00000097452f7220 */ /* 0x040fe20000410000 */
[----:B------:R-:W-:Y:S01]  /*b7c0*/  MOV R193, R27 ;  /* 0x0000001b00c17202 */ /* 0x000fe20000000f00 */
[C---:B------:R-:W-:Y:S01]  /*b7d0*/  FMUL.FTZ R27, R69.reuse, R147 ;  /* 0x00000093451b7220 */ /* 0x040fe20000410000 */
[----:B------:R-:W-:Y:S01]  /*b7e0*/  MUFU.EX2 R142, R187 ;  /* 0x000000bb008e7308 */ /* 0x000fe20000000800 */
[C---:B------:R-:W-:Y:S01]  /*b7f0*/  HMMA.16816.F32.BF16 R16, R72.reuse, R78, R16 ;  /* 0x0000004e4810723c */ /* 0x040fe20000041810 */
[----:B------:R-:W2:Y:S03]  /*b800*/  LDSM.16.MT88.4 R76, [R250+0x8000] ;  /* 0x00800000fa4c783b */ /* 0x000ea60000004200 */
[C---:B------:R-:W-:Y:S01]  /*b810*/  FMUL.FTZ R59, R69.reuse, R159 ;  /* 0x0000009f453b7220 */ /* 0x040fe20000410000 */
[----:B------:R-:W-:Y:S01]  /*b820*/  MOV R195, R189 ;  /* 0x000000bd00c37202 */ /* 0x000fe20000000f00 */
[C---:B------:R-:W-:Y:S01]  /*b830*/  FMUL.FTZ R62, R69.reuse, R162 ;  /* 0x000000a2453e7220 */ /* 0x040fe20000410000 */
[----:B------:R-:W-:Y:S01]  /*b840*/  MOV R189, R42 ;  /* 0x0000002a00bd7202 */ /* 0x000fe20000000f00 */
[----:B------:R-:W-:Y:S01]  /*b850*/  FMUL.FTZ R42, R69, R154 ;  /* 0x0000009a452a7220 */ /* 0x000fe20000410000 */
[----:B------:R-:W-:Y:S03]  /*b860*/  MUFU.EX2 R150, R92 ;  /* 0x0000005c00967308 */ /* 0x000fe60000000800 */
[----:B------:R-:W-:Y:S01]  /*b870*/  FADD.FTZ R239, R239, R136 ;  /* 0x00000088efef7221 */ /* 0x000fe20000010000 */
[----:B-1----:R-:W-:Y:S01]  /*b880*/  LDSM.16.MT88.4 R84, [R252+0x8800] ;  /* 0x00880000fc54783b */ /* 0x002fe20000004200 */
[----:B------:R-:W-:Y:S01]  /*b890*/  MOV R168, R63 ;  /* 0x0000003f00a87202 */ /* 0x000fe20000000f00 */
[----:B------:R-:W-:Y:S02]  /*b8a0*/  FMUL.FTZ R63, R69, R163 ;  /* 0x000000a3453f7220 */ /* 0x000fe40000410000 */
[----:B------:R-:W-:Y:S02]  /*b8b0*/  FADD.FTZ R232, R232, R239 ;  /* 0x000000efe8e87221 */ /* 0x000fe40000010000 */
[----:B------:R-:W-:Y:S02]  /*b8c0*/  MUFU.EX2 R136, R93 ;  /* 0x0000005d00887308 */ /* 0x000fe40000000800 */
[----:B------:R-:W-:Y:S08]  /*b8d0*/  FADD.FTZ R229, R229, R232 ;  /* 0x000000e8e5e57221 */ /* 0x000ff00000010000 */
[----:B------:R-:W-:Y:S10]  /*b8e0*/  MUFU.EX2 R178, R178 ;  /* 0x000000b200b27308 */ /* 0x000ff40000000800 */
[----:B------:R-:W-:Y:S01]  /*b8f0*/  MUFU.EX2 R177, R177 ;  /* 0x000000b100b17308 */ /* 0x000fe20000000800 */
[-C--:B--2---:R-:W-:Y:S08]  /*b900*/  HMMA.16816.F32.BF16 R20, R72, R76.reuse, R20 ;  /* 0x0000004c4814723c */ /* 0x084ff00000041814 */
[C---:B------:R-:W-:Y:S01]  /*b910*/  HMMA.16816.F32.BF16 R24, R80.reuse, R76, R24 ;  /* 0x0000004c5018723c */ /* 0x040fe20000041818 */
[----:B------:R-:W-:Y:S07]  /*b920*/  MUFU.EX2 R174, R174 ;  /* 0x000000ae00ae7308 */ /* 0x000fee0000000800 */
[-C--:B------:R-:W-:Y:S03]  /*b930*/  HMMA.16816.F32.BF16 R28, R80, R78.reuse, R28 ;  /* 0x0000004e501c723c */ /* 0x080fe6000004181c */
[----:B------:R-:W-:Y:S05]  /*b940*/  MUFU.EX2 R169, R169 ;  /* 0x000000a900a97308 */ /* 0x000fea0000000800 */
[C---:B------:R-:W-:Y:S01]  /*b950*/  HMMA.16816.F32.BF16 R32, R72.reuse, R78, R32 ;  /* 0x0000004e4820723c */ /* 0x040fe20000041820 */
[----:B------:R-:W1:Y:S04]  /*b960*/  LDSM.16.MT88.4 R76, [R249+0x8000] ;  /* 0x00800000f94c783b */ /* 0x000e680000004200 */
[----:B------:R-:W-:Y:S10]  /*b970*/  MUFU.EX2 R168, R168 ;  /* 0x000000a800a87308 */ /* 0x000ff40000000800 */
[----:B------:R-:W-:Y:S10]  /*b980*/  MUFU.EX2 R176, R176 ;  /* 0x000000b000b07308 */ /* 0x000ff40000000800 */
[----:B------:R-:W2:Y:S10]  /*b990*/  MUFU.EX2 R171, R171 ;  /* 0x000000ab00ab7308 */ /* 0x000eb40000000800 */
[----:B------:R-:W-:Y:S01]  /*b9a0*/  MUFU.EX2 R170, R170 ;  /* 0x000000aa00aa7308 */ /* 0x000fe20000000800 */
[-C--:B-1----:R-:W-:Y:S09]  /*b9b0*/  HMMA.16816.F32.BF16 R36, R72, R76.reuse, R36 ;  /* 0x0000004c4824723c */ /* 0x082ff20000041824 */
[----:B------:R-:W-:Y:S01]  /*b9c0*/  MUFU.EX2 R166, R166 ;  /* 0x000000a600a67308 */ /* 0x000fe20000000800 */
[C---:B------:R-:W-:Y:S09]  /*b9d0*/  HMMA.16816.F32.BF16 R40, R80.reuse, R76, R40 ;  /* 0x0000004c5028723c */ /* 0x040ff20000041828 */
[----:B------:R-:W-:Y:S01]  /*b9e0*/  MUFU.EX2 R163, R137 ;  /* 0x0000008900a37308 */ /* 0x000fe20000000800 */
[-C--:B------:R-:W-:Y:S08]  /*b9f0*/  HMMA.16816.F32.BF16 R44, R80, R78.reuse, R44 ;  /* 0x0000004e502c723c */ /* 0x080ff0000004182c */
[C---:B------:R-:W-:Y:S01]  /*ba00*/  HMMA.16816.F32.BF16 R48, R72.reuse, R78, R48 ;  /* 0x0000004e4830723c */ /* 0x040fe20000041830 */
[----:B------:R-:W1:Y:S01]  /*ba10*/  LDSM.16.MT88.4 R76, [R248+0x8000] ;  /* 0x00800000f84c783b */ /* 0x000e620000004200 */
[----:B------:R3:W-:Y:S10]  /*ba20*/  MUFU.EX2 R137, R94 ;  /* 0x0000005e00897308 */ /* 0x0007f40000000800 */
[----:B------:R-:W-:Y:S10]  /*ba30*/  MUFU.EX2 R161, R194 ;  /* 0x000000c200a17308 */ /* 0x000ff40000000800 */
[----:B------:R5:W-:Y:S01]  /*ba40*/  MUFU.EX2 R160, R243 ;  /* 0x000000f300a07308 */ /* 0x000be20000000800 */
[----:B---3--:R-:W-:Y:S09]  /*ba50*/  LDSM.16.MT88.4 R92, [R249+0x9000] ;  /* 0x00900000f95c783b */ /* 0x008ff20000004200 */
[----:B------:R-:W-:Y:S01]  /*ba60*/  MUFU.EX2 R96, R96 ;  /* 0x0000006000607308 */ /* 0x000fe20000000800 */
[-C--:B-1----:R-:W-:Y:S09]  /*ba70*/  HMMA.16816.F32.BF16 R52, R72, R76.reuse, R52 ;  /* 0x0000004c4834723c */ /* 0x082ff20000041834 */
[----:B------:R-:W-:Y:S03]  /*ba80*/  MUFU.EX2 R167, R167 ;  /* 0x000000a700a77308 */ /* 0x000fe60000000800 */
[----:B-----5:R-:W-:Y:S02]  /*ba90*/  MOV R243, R184 ;  /* 0x000000b800f37202 */ /* 0x020fe40000000f00 */
[----:B------:R-:W-:Y:S01]  /*baa0*/  LDSM.16.MT88.4 R184, [R249+0xb800] ;  /* 0x00b80000f9b8783b */ /* 0x000fe20000004200 */
[C---:B------:R-:W-:Y:S04]  /*bab0*/  HMMA.16816.F32.BF16 R56, R80.reuse, R76, R56 ;  /* 0x0000004c5038723c */ /* 0x040fe80000041838 */
[----:B------:R-:W1:Y:S01]  /*bac0*/  MUFU.EX2 R164, R164 ;  /* 0x000000a400a47308 */ /* 0x000e620000000800 */
[----:B------:R-:W-:Y:S02]  /*bad0*/  IADD3 R243, R243, -0x1, RZ ;  /* 0xfffffffff3f37810 */ /* 0x000fe40007ffe0ff */
[C---:B--2---:R-:W-:Y:S01]  /*bae0*/  F2FP.BF16.PACK_AB R76, R171.reuse, R176 ;  /* 0x000000b0ab4c723e */ /* 0x044fe200000010ff */
[-C--:B------:R-:W-:Y:S01]  /*baf0*/  HMMA.16816.F32.BF16 R60, R80, R78.reuse, R60 ;  /* 0x0000004e503c723c */ /* 0x080fe2000004183c */
[----:B------:R-:W2:Y:S03]  /*bb00*/  LDSM.16.MT88.4 R80, [R250+0x8800] ;  /* 0x00880000fa50783b */ /* 0x000ea60000004200 */
[----:B------:R-:W-:Y:S02]  /*bb10*/  FADD.FTZ R176, R176, R229 ;  /* 0x000000e5b0b07221 */ /* 0x000fe40000010000 */
[----:B------:R-:W3:Y:S02]  /*bb20*/  MUFU.EX2 R175, R175 ;  /* 0x000000af00af7308 */ /* 0x000ee40000000800 */
[----:B------:R-:W-:Y:S04]  /*bb30*/  HMMA.16816.F32.BF16 R64, R72, R78, R64 ;  /* 0x0000004e4840723c */ /* 0x000fe80000041840 */
[----:B------:R-:W-:Y:S04]  /*bb40*/  FADD.FTZ R171, R171, R176 ;  /* 0x000000b0abab7221 */ /* 0x000fe80000010000 */
[----:B------:R-:W5:Y:S01]  /*bb50*/  MUFU.EX2 R162, R195 ;  /* 0x000000c300a27308 */ /* 0x000f620000000800 */
[----:B------:R-:W-:Y:S03]  /*bb60*/  F2FP.BF16.PACK_AB R72, R178, R179 ;  /* 0x000000b3b248723e */ /* 0x000fe600000010ff */
[----:B----4-:R-:W-:Y:S01]  /*bb70*/  FFMA.FTZ R134, R69, R132, R133 ;  /* 0x0000008445867223 */ /* 0x010fe20000010085 */
[----:B------:R-:W-:Y:S03]  /*bb80*/  F2FP.BF16.PACK_AB R73, R174, R177 ;  /* 0x000000b1ae49723e */ /* 0x000fe600000010ff */
[----:B------:R-:W-:Y:S01]  /*bb90*/  FADD.FTZ R241, R241, R134 ;  /* 0x00000086f1f17221 */ /* 0x000fe20000010000 */
[----:B------:R-:W-:Y:S02]  /*bba0*/  F2FP.BF16.PACK_AB R74, R168, R169 ;  /* 0x000000a9a84a723e */ /* 0x000fe400000010ff */
[----:B-1----:R-:W-:Y:S01]  /*bbb0*/  F2FP.BF16.PACK_AB R75, R164, R167 ;  /* 0x000000a7a44b723e */ /* 0x002fe200000010ff */
[----:B------:R-:W-:Y:S01]  /*bbc0*/  FADD.FTZ R180, R172, R241 ;  /* 0x000000f1acb47221 */ /* 0x000fe20000010000 */
[----:B------:R-:W-:Y:S01]  /*bbd0*/  F2FP.BF16.PACK_AB R78, R163, R166 ;  /* 0x000000a6a34e723e */ /* 0x000fe200000010ff */
[----:B------:R-:W-:Y:S01]  /*bbe0*/  FADD.FTZ R166, R166, R171 ;  /* 0x000000aba6a67221 */ /* 0x000fe20000010000 */
[----:B------:R-:W-:Y:S01]  /*bbf0*/  MUFU.EX2 R70, R70 ;  /* 0x0000004600467308 */ /* 0x000fe20000000800 */
[C---:B---3--:R-:W-:Y:S01]  /*bc00*/  F2FP.BF16.PACK_AB R77, R170.reuse, R175 ;  /* 0x000000afaa4d723e */ /* 0x048fe200000010ff */
[----:B------:R-:W-:Y:S01]  /*bc10*/  FADD.FTZ R180, R173, R180 ;  /* 0x000000b4adb47221 */ /* 0x000fe20000010000 */
[-C--:B------:R-:W-:Y:S03]  /*bc20*/  HMMA.16816.F32.BF16 R4, R72, R84.reuse, R4 ;  /* 0x000000544804723c */ /* 0x080fe60000041804 */
[----:B------:R-:W-:Y:S02]  /*bc30*/  FADD.FTZ R175, R175, R180 ;  /* 0x000000b4afaf7221 */ /* 0x000fe40000010000 */
[----:B------:R-:W-:Y:S02]  /*bc40*/  FADD.FTZ R163, R163, R166 ;  /* 0x000000a6a3a37221 */ /* 0x000fe40000010000 */
[----:B------:R-:W-:Y:S01]  /*bc50*/  FADD.FTZ R170, R170, R175 ;  /* 0x000000afaaaa7221 */ /* 0x000fe20000010000 */
[C---:B-----5:R-:W-:Y:S01]  /*bc60*/  F2FP.BF16.PACK_AB R79, R162.reuse, R165 ;  /* 0x000000a5a24f723e */ /* 0x060fe200000010ff */
[----:B------:R-:W-:Y:S03]  /*bc70*/  MUFU.EX2 R155, R191 ;  /* 0x000000bf009b7308 */ /* 0x000fe60000000800 */
[----:B------:R-:W-:Y:S03]  /*bc80*/  FADD.FTZ R165, R165, R170 ;  /* 0x000000aaa5a57221 */ /* 0x000fe60000010000 */
[C---:B------:R-:W-:Y:S04]  /*bc90*/  HMMA.16816.F32.BF16 R8, R76.reuse, R84, R8 ;  /* 0x000000544c08723c */ /* 0x040fe80000041808 */
[----:B------:R-:W-:Y:S01]  /*bca0*/  FADD.FTZ R162, R162, R165 ;  /* 0x000000a5a2a27221 */ /* 0x000fe20000010000 */
[----:B------:R-:W-:Y:S03]  /*bcb0*/  MUFU.EX2 R154, R190 ;  /* 0x000000be009a7308 */ /* 0x000fe60000000800 */
[-C--:B------:R-:W-:Y:S07]  /*bcc0*/  HMMA.16816.F32.BF16 R12, R76, R86.reuse, R12 ;  /* 0x000000564c0c723c */ /* 0x080fee000004180c */
[----:B------:R-:W-:Y:S01]  /*bcd0*/  MUFU.EX2 R152, R183 ;  /* 0x000000b700987308 */ /* 0x000fe20000000800 */
[C---:B------:R-:W-:Y:S01]  /*bce0*/  HMMA.16816.F32.BF16 R16, R72.reuse, R86, R16 ;  /* 0x000000564810723c */ /* 0x040fe20000041810 */
[----:B------:R-:W1:Y:S07]  /*bcf0*/  LDSM.16.MT88.4 R84, [R249+0x8800] ;  /* 0x00880000f954783b */ /* 0x000e6e0000004200 */
[-C--:B--2---:R-:W-:Y:S01]  /*bd00*/  HMMA.16816.F32.BF16 R20, R72, R80.reuse, R20 ;  /* 0x000000504814723c */ /* 0x084fe20000041814 */
[----:B------:R-:W2:Y:S07]  /*bd10*/  MUFU.EX2 R147, R182 ;  /* 0x000000b600937308 */ /* 0x000eae0000000800 */
[C---:B------:R-:W-:Y:S03]  /*bd20*/  HMMA.16816.F32.BF16 R24, R76.reuse, R80, R24 ;  /* 0x000000504c18723c */ /* 0x040fe60000041818 */
[----:B------:R-:W-:Y:S05]  /*bd30*/  MUFU.EX2 R153, R193 ;  /* 0x000000c100997308 */ /* 0x000fea0000000800 */
[-C--:B------:R-:W-:Y:S05]  /*bd40*/  HMMA.16816.F32.BF16 R28, R76, R82.reuse, R28 ;  /* 0x000000524c1c723c */ /* 0x080fea000004181c */
[----:B------:R-:W3:Y:S03]  /*bd50*/  MUFU.EX2 R146, R192 ;  /* 0x000000c000927308 */ /* 0x000ee60000000800 */
[C---:B------:R-:W-:Y:S01]  /*bd60*/  HMMA.16816.F32.BF16 R32, R72.reuse, R82, R32 ;  /* 0x000000524820723c */ /* 0x040fe20000041820 */
[----:B------:R-:W4:Y:S06]  /*bd70*/  LDSM.16.MT88.4 R80, [R248+0x8800] ;  /* 0x00880000f850783b */ /* 0x000f2c0000004200 */
[----:B------:R-:W-:Y:S01]  /*bd80*/  MUFU.EX2 R140, R189 ;  /* 0x000000bd008c7308 */ /* 0x000fe20000000800 */
[-C--:B-1----:R-:W-:Y:S08]  /*bd90*/  HMMA.16816.F32.BF16 R36, R72, R84.reuse, R36 ;  /* 0x000000544824723c */ /* 0x082ff00000041824 */
[C---:B------:R-:W-:Y:S01]  /*bda0*/  HMMA.16816.F32.BF16 R40, R76.reuse, R84, R40 ;  /* 0x000000544c28723c */ /* 0x040fe20000041828 */
[----:B------:R1:W5:Y:S07]  /*bdb0*/  MUFU.EX2 R139, R201 ;  /* 0x000000c9008b7308 */ /* 0x00036e0000000800 */
[-C--:B------:R-:W-:Y:S03]  /*bdc0*/  HMMA.16816.F32.BF16 R44, R76, R86.reuse, R44 ;  /* 0x000000564c2c723c */ /* 0x080fe6000004182c */
[----:B------:R-:W2:Y:S05]  /*bdd0*/  MUFU.EX2 R145, R188 ;  /* 0x000000bc00917308 */ /* 0x000eaa0000000800 */
[C---:B------:R-:W-:Y:S01]  /*bde0*/  HMMA.16816.F32.BF16 R48, R72.reuse, R86, R48 ;  /* 0x000000564830723c */ /* 0x040fe20000041830 */
[----:B------:R-:W5:Y:S04]  /*bdf0*/  LDSM.16.MT88.4 R84, [R252+0x9000] ;  /* 0x00900000fc54783b */ /* 0x000f680000004200 */
[----:B------:R-:W-:Y:S03]  /*be00*/  MUFU.EX2 R69, R242 ;  /* 0x000000f200457308 */ /* 0x000fe60000000800 */
[-C--:B----4-:R-:W-:Y:S04]  /*be10*/  HMMA.16816.F32.BF16 R52, R72, R80.reuse, R52 ;  /* 0x000000504834723c */ /* 0x090fe80000041834 */
[----:B-1----:R-:W-:Y:S03]  /*be20*/  MOV R201, R68 ;  /* 0x0000004400c97202 */ /* 0x002fe60000000f00 */
[----:B------:R-:W-:Y:S01]  /*be30*/  MUFU.EX2 R132, R240 ;  /* 0x000000f000847308 */ /* 0x000fe20000000800 */
[C---:B------:R-:W-:Y:S07]  /*be40*/  HMMA.16816.F32.BF16 R56, R76.reuse, R80, R56 ;  /* 0x000000504c38723c */ /* 0x040fee0000041838 */
[----:B------:R-:W-:Y:S01]  /*be50*/  FADD.FTZ R80, R88, R181 ;  /* 0x000000b558507221 */ /* 0x000fe20000010000 */
[-C--:B------:R-:W-:Y:S01]  /*be60*/  HMMA.16816.F32.BF16 R60, R76, R82.reuse, R60 ;  /* 0x000000524c3c723c */ /* 0x080fe2000004183c */
[----:B------:R-:W1:Y:S03]  /*be70*/  MUFU.EX2 R133, R238 ;  /* 0x000000ee00857308 */ /* 0x000e660000000800 */
[----:B------:R-:W-:Y:S02]  /*be80*/  FADD.FTZ R81, R89, R158 ;  /* 0x0000009e59517221 */ /* 0x000fe40000010000 */
[----:B------:R-:W4:Y:S01]  /*be90*/  LDSM.16.MT88.4 R88, [R250+0x9000] ;  /* 0x00900000fa58783b */ /* 0x000f220000004200 */
[----:B------:R-:W-:Y:S01]  /*bea0*/  FADD.FTZ R172, R233, R80 ;  /* 0x00000050e9ac7221 */ /* 0x000fe20000010000 */
[----:B------:R-:W-:Y:S03]  /*beb0*/  HMMA.16816.F32.BF16 R64, R72, R82, R64 ;  /* 0x000000524840723c */ /* 0x000fe60000041840 */
[----:B------:R-:W1:Y:S01]  /*bec0*/  MUFU.EX2 R134, R237 ;  /* 0x000000ed00867308 */ /* 0x000e620000000800 */
[----:B--2---:R-:W-:Y:S01]  /*bed0*/  F2FP.BF16.PACK_AB R76, R147, R152 ;  /* 0x00000098934c723e */ /* 0x004fe200000010ff */
[----:B------:R-:W-:Y:S01]  /*bee0*/  FADD.FTZ R230, R230, R81 ;  /* 0x00000051e6e67221 */ /* 0x000fe20000010000 */
[----:B---3--:R-:W-:Y:S01]  /*bef0*/  F2FP.BF16.PACK_AB R77, R146, R153 ;  /* 0x00000099924d723e */ /* 0x008fe200000010ff */
[----:B------:R-:W2:Y:S01]  /*bf00*/  LDSM.16.MT88.4 R80, [R248+0x9000] ;  /* 0x00900000f850783b */ /* 0x000ea20000004200 */
[----:B------:R-:W-:Y:S01]  /*bf10*/  F2FP.BF16.PACK_AB R72, R160, R161 ;  /* 0x000000a1a048723e */ /* 0x000fe200000010ff */
[----:B------:R-:W-:Y:S03]  /*bf20*/  FADD.FTZ R179, R179, R172 ;  /* 0x000000acb3b37221 */ /* 0x000fe60000010000 */
[----:B------:R-:W-:Y:S01]  /*bf30*/  F2FP.BF16.PACK_AB R73, R154, R155 ;  /* 0x0000009b9a49723e */ /* 0x000fe200000010ff */
[----:B------:R-:W-:Y:S01]  /*bf40*/  FADD.FTZ R178, R178, R179 ;  /* 0x000000b3b2b27221 */ /* 0x000fe20000010000 */
[----:B------:R-:W-:Y:S01]  /*bf50*/  F2FP.BF16.PACK_AB R74, R143, R144 ;  /* 0x000000908f4a723e */ /* 0x000fe200000010ff */
[----:B------:R-:W-:Y:S01]  /*bf60*/  FADD.FTZ R177, R177, R230 ;  /* 0x000000e6b1b17221 */ /* 0x000fe20000010000 */
[----:B------:R-:W-:Y:S01]  /*bf70*/  F2FP.BF16.PACK_AB R75, R141, R142 ;  /* 0x0000008e8d4b723e */ /* 0x000fe200000010ff */
[----:B------:R-:W-:Y:S01]  /*bf80*/  FADD.FTZ R169, R169, R178 ;  /* 0x000000b2a9a97221 */ /* 0x000fe20000010000 */
[----:B-----5:R-:W-:Y:S01]  /*bf90*/  F2FP.BF16.PACK_AB R78, R139, R140 ;  /* 0x0000008c8b4e723e */ /* 0x020fe200000010ff */
[----:B------:R-:W-:Y:S01]  /*bfa0*/  FADD.FTZ R174, R174, R177 ;  /* 0x000000b1aeae7221 */ /* 0x000fe20000010000 */
[----:B------:R-:W-:Y:S01]  /*bfb0*/  F2FP.BF16.PACK_AB R79, R138, R145 ;  /* 0x000000918a4f723e */ /* 0x000fe200000010ff */
[----:B------:R-:W-:Y:S01]  /*bfc0*/  LDSM.16.MT88.4 R176, [R250+0xb800] ;  /* 0x00b80000fab0783b */ /* 0x000fe20000004200 */
[----:B------:R-:W-:Y:S01]  /*bfd0*/  FADD.FTZ R168, R168, R169 ;  /* 0x000000a9a8a87221 */ /* 0x000fe20000010000 */
[-C--:B------:R-:W-:Y:S01]  /*bfe0*/  HMMA.16816.F32.BF16 R4, R72, R84.reuse, R4 ;  /* 0x000000544804723c */ /* 0x080fe20000041804 */
[----:B------:R-:W3:Y:S02]  /*bff0*/  MUFU.EX2 R130, R130 ;  /* 0x0000008200827308 */ /* 0x000ee40000000800 */
[----:B------:R-:W-:Y:S02]  /*c000*/  FADD.FTZ R161, R161, R168 ;  /* 0x000000a8a1a17221 */ /* 0x000fe40000010000 */
[----:B------:R-:W-:Y:S01]  /*c010*/  FADD.FTZ R167, R167, R174 ;  /* 0x000000aea7a77221 */ /* 0x000fe20000010000 */
[----:B------:R-:W-:Y:S01]  /*c020*/  LDSM.16.MT88.4 R168, [R252+0xb800] ;  /* 0x00b80000fca8783b */ /* 0x000fe20000004200 */
[----:B------:R-:W-:Y:S01]  /*c030*/  FADD.FTZ R152, R152, R163 ;  /* 0x000000a398987221 */ /* 0x000fe20000010000 */
[C---:B------:R-:W-:Y:S03]  /*c040*/  HMMA.16816.F32.BF16 R8, R76.reuse, R84, R8 ;  /* 0x000000544c08723c */ /* 0x040fe60000041808 */
[----:B------:R-:W5:Y:S01]  /*c050*/  MUFU.EX2 R129, R129 ;  /* 0x0000008100817308 */ /* 0x000f620000000800 */
[----:B------:R-:W-:Y:S02]  /*c060*/  FADD.FTZ R164, R164, R167 ;  /* 0x000000a7a4a47221 */ /* 0x000fe40000010000 */
[----:B------:R-:W-:Y:S02]  /*c070*/  FADD.FTZ R147, R147, R152 ;  /* 0x0000009893937221 */ /* 0x000fe40000010000 */
[-C--:B------:R-:W-:Y:S04]  /*c080*/  HMMA.16816.F32.BF16 R12, R76, R86.reuse, R12 ;  /* 0x000000564c0c723c */ /* 0x080fe8000004180c */
[----:B------:R-:W-:Y:S01]  /*c090*/  FADD.FTZ R155, R155, R164 ;  /* 0x000000a49b9b7221 */ /* 0x000fe20000010000 */
[----:B------:R-:W-:Y:S01]  /*c0a0*/  MUFU.EX2 R121, R121 ;  /* 0x0000007900797308 */ /* 0x000fe20000000800 */
[----:B------:R-:W-:Y:S02]  /*c0b0*/  FADD.FTZ R140, R140, R147 ;  /* 0x000000938c8c7221 */ /* 0x000fe40000010000 */
[C---:B------:R-:W-:Y:S01]  /*c0c0*/  HMMA.16816.F32.BF16 R16, R72.reuse, R86, R16 ;  /* 0x000000564810723c */ /* 0x040fe20000041810 */
[----:B------:R-:W1:Y:S03]  /*c0d0*/  LDSM.16.MT88.4 R84, [R252+0x9800] ;  /* 0x00980000fc54783b */ /* 0x000e660000004200 */
[----:B------:R-:W-:Y:S03]  /*c0e0*/  FADD.FTZ R155, R154, R155 ;  /* 0x0000009b9a9b7221 */ /* 0x000fe60000010000 */
[----:B------:R-:W-:Y:S01]  /*c0f0*/  MUFU.EX2 R123, R123 ;  /* 0x0000007b007b7308 */ /* 0x000fe20000000800 */
[-C--:B----4-:R-:W-:Y:S04]  /*c100*/  HMMA.16816.F32.BF16 R20, R72, R88.reuse, R20 ;  /* 0x000000584814723c */ /* 0x090fe80000041814 */
[----:B------:R-:W-:Y:S04]  /*c110*/  FADD.FTZ R142, R142, R155 ;  /* 0x0000009b8e8e7221 */ /* 0x000fe80000010000 */
[C---:B------:R-:W-:Y:S01]  /*c120*/  HMMA.16816.F32.BF16 R24, R76.reuse, R88, R24 ;  /* 0x000000584c18723c */ /* 0x040fe20000041818 */
[----:B------:R-:W-:Y:S03]  /*c130*/  MUFU.EX2 R116, R116 ;  /* 0x0000007400747308 */ /* 0x000fe60000000800 */
[----:B------:R-:W-:Y:S04]  /*c140*/  FADD.FTZ R141, R141, R142 ;  /* 0x0000008e8d8d7221 */ /* 0x000fe80000010000 */
[-C--:B------:R-:W-:Y:S03]  /*c150*/  HMMA.16816.F32.BF16 R28, R76, R90.reuse, R28 ;  /* 0x0000005a4c1c723c */ /* 0x080fe6000004181c */
[----:B------:R-:W-:Y:S05]  /*c160*/  MUFU.EX2 R115, R115 ;  /* 0x0000007300737308 */ /* 0x000fea0000000800 */
[C---:B------:R-:W-:Y:S01]  /*c170*/  HMMA.16816.F32.BF16 R32, R72.reuse, R90, R32 ;  /* 0x0000005a4820723c */ /* 0x040fe20000041820 */
[----:B------:R-:W4:Y:S04]  /*c180*/  LDSM.16.MT88.4 R88, [R250+0x9800] ;  /* 0x00980000fa58783b */ /* 0x000f280000004200 */
[----:B------:R-:W-:Y:S03]  /*c190*/  MUFU.EX2 R131, R131 ;  /* 0x0000008300837308 */ /* 0x000fe60000000800 */
[-C--:B------:R-:W-:Y:S07]  /*c1a0*/  HMMA.16816.F32.BF16 R36, R72, R92.reuse, R36 ;  /* 0x0000005c4824723c */ /* 0x080fee0000041824 */
[----:B------:R-:W1:Y:S01]  /*c1b0*/  MUFU.EX2 R120, R120 ;  /* 0x0000007800787308 */ /* 0x000e620000000800 */
[C---:B------:R-:W-:Y:S08]  /*c1c0*/  HMMA.16816.F32.BF16 R40, R76.reuse, R92, R40 ;  /* 0x0000005c4c28723c */ /* 0x040ff00000041828 */
[-C--:B------:R-:W-:Y:S01]  /*c1d0*/  HMMA.16816.F32.BF16 R44, R76, R94.reuse, R44 ;  /* 0x0000005e4c2c723c */ /* 0x080fe2000004182c */
[----:B------:R-:W-:Y:S07]  /*c1e0*/  MUFU.EX2 R127, R127 ;  /* 0x0000007f007f7308 */ /* 0x000fee0000000800 */
[C---:B------:R-:W-:Y:S01]  /*c1f0*/  HMMA.16816.F32.BF16 R48, R72.reuse, R94, R48 ;  /* 0x0000005e4830723c */ /* 0x040fe20000041830 */
[----:B------:R-:W4:Y:S02]  /*c200*/  LDSM.16.MT88.4 R92, [R249+0x9800] ;  /* 0x00980000f95c783b */ /* 0x000f240000004200 */
[----:B------:R-:W1:Y:S05]  /*c210*/  MUFU.EX2 R118, R118 ;  /* 0x0000007600767308 */ /* 0x000e6a0000000800 */
[-C--:B--2---:R-:W-:Y:S05]  /*c220*/  HMMA.16816.F32.BF16 R52, R72, R80.reuse, R52 ;  /* 0x000000504834723c */ /* 0x084fea0000041834 */
[----:B------:R-:W-:Y:S03]  /*c230*/  MUFU.EX2 R119, R119 ;  /* 0x0000007700777308 */ /* 0x000fe60000000800 */
[C---:B------:R-:W-:Y:S07]  /*c240*/  HMMA.16816.F32.BF16 R56, R76.reuse, R80, R56 ;  /* 0x000000504c38723c */ /* 0x040fee0000041838 */
[----:B------:R-:W2:Y:S01]  /*c250*/  MUFU.EX2 R114, R114 ;  /* 0x0000007200727308 */ /* 0x000ea20000000800 */
[-C--:B------:R-:W-:Y:S07]  /*c260*/  HMMA.16816.F32.BF16 R60, R76, R82.reuse, R60 ;  /* 0x000000524c3c723c */ /* 0x080fee000004183c */
[----:B-1----:R-:W-:Y:S01]  /*c270*/  F2FP.BF16.PACK_AB R76, R133, R132 ;  /* 0x00000084854c723e */ /* 0x002fe200000010ff */
[----:B------:R-:W-:Y:S01]  /*c280*/  HMMA.16816.F32.BF16 R64, R72, R82, R64 ;  /* 0x000000524840723c */ /* 0x000fe20000041840 */
[----:B------:R-:W1:Y:S01]  /*c290*/  LDSM.16.MT88.4 R80, [R248+0x9800] ;  /* 0x00980000f850783b */ /* 0x000e620000004200 */
[----:B------:R-:W1:Y:S02]  /*c2a0*/  MUFU.EX2 R113, R113 ;  /* 0x0000007100717308 */ /* 0x000e640000000800 */
[----:B------:R-:W-:Y:S02]  /*c2b0*/  F2FP.BF16.PACK_AB R77, R135, R134 ;  /* 0x00000086874d723e */ /* 0x000fe400000010ff */
[----:B---3--:R-:W-:Y:S02]  /*c2c0*/  F2FP.BF16.PACK_AB R78, R130, R137 ;  /* 0x00000089824e723e */ /* 0x008fe400000010ff */
[----:B------:R-:W-:Y:S04]  /*c2d0*/  F2FP.BF16.PACK_AB R72, R117, R128 ;  /* 0x000000807548723e */ /* 0x000fe800000010ff */
[----:B------:R-:W-:Y:S01]  /*c2e0*/  F2FP.BF16.PACK_AB R73, R109, R126 ;  /* 0x0000007e6d49723e */ /* 0x000fe200000010ff */
[----:B------:R-:W-:Y:S01]  /*c2f0*/  MUFU.EX2 R151, R236 ;  /* 0x000000ec00977308 */ /* 0x000fe20000000800 */
[----:B------:R-:W-:Y:S01]  /*c300*/  F2FP.BF16.PACK_AB R74, R105, R112 ;  /* 0x00000070694a723e */ /* 0x000fe200000010ff */
[----:B------:R-:W-:Y:S01]  /*c310*/  FADD.FTZ R126, R126, R141 ;  /* 0x0000008d7e7e7221 */ /* 0x000fe20000010000 */
[----:B------:R-:W-:Y:S02]  /*c320*/  F2FP.BF16.PACK_AB R75, R69, R110 ;  /* 0x0000006e454b723e */ /* 0x000fe400000010ff */
[----:B-----5:R-:W-:Y:S01]  /*c330*/  F2FP.BF16.PACK_AB R79, R129, R136 ;  /* 0x00000088814f723e */ /* 0x020fe200000010ff */
[----:B------:R-:W-:Y:S04]  /*c340*/  FADD.FTZ R109, R109, R126 ;  /* 0x0000007e6d6d7221 */ /* 0x000fe80000010000 */
[-C--:B------:R-:W-:Y:S01]  /*c350*/  HMMA.16816.F32.BF16 R4, R72, R84.reuse, R4 ;  /* 0x000000544804723c */ /* 0x080fe20000041804 */
[----:B------:R-:W-:Y:S02]  /*c360*/  MUFU.EX2 R156, R235 ;  /* 0x000000eb009c7308 */ /* 0x000fe40000000800 */
[----:B------:R-:W-:Y:S04]  /*c370*/  FADD.FTZ R110, R110, R109 ;  /* 0x0000006d6e6e7221 */ /* 0x000fe80000010000 */
[----:B------:R-:W-:Y:S01]  /*c380*/  FADD.FTZ R69, R69, R110 ;  /* 0x0000006e45457221 */ /* 0x000fe20000010000 */
[C---:B------:R-:W-:Y:S03]  /*c390*/  HMMA.16816.F32.BF16 R8, R76.reuse, R84, R8 ;  /* 0x000000544c08723c */ /* 0x040fe60000041808 */
[----:B------:R-:W-:Y:S05]  /*c3a0*/  MUFU.EX2 R157, R234 ;  /* 0x000000ea009d7308 */ /* 0x000fea0000000800 */
[-C--:B------:R-:W-:Y:S05]  /*c3b0*/  HMMA.16816.F32.BF16 R12, R76, R86.reuse, R12 ;  /* 0x000000564c0c723c */ /* 0x080fea000004180c */
[----:B------:R-:W-:Y:S03]  /*c3c0*/  MUFU.EX2 R158, R231 ;  /* 0x000000e7009e7308 */ /* 0x000fe60000000800 */
[C---:B------:R-:W-:Y:S01]  /*c3d0*/  HMMA.16816.F32.BF16 R16, R72.reuse, R86, R16 ;  /* 0x000000564810723c */ /* 0x040fe20000041810 */
[----:B------:R-:W3:Y:S06]  /*c3e0*/  LDSM.16.MT88.4 R84, [R252+0xa000] ;  /* 0x00a00000fc54783b */ /* 0x000eec0000004200 */
[----:B------:R-:W-:Y:S01]  /*c3f0*/  MUFU.EX2 R159, R228 ;  /* 0x000000e4009f7308 */ /* 0x000fe20000000800 */
[-C--:B----4-:R-:W-:Y:S08]  /*c400*/  HMMA.16816.F32.BF16 R20, R72, R88.reuse, R20 ;  /* 0x000000584814723c */ /* 0x090ff00000041814 */
[C---:B------:R-:W-:Y:S01]  /*c410*/  HMMA.16816.F32.BF16 R24, R76.reuse, R88, R24 ;  /* 0x000000584c18723c */ /* 0x040fe20000041818 */
[----:B------:R-:W-:Y:S07]  /*c420*/  MUFU.EX2 R188, R227 ;  /* 0x000000e300bc7308 */ /* 0x000fee0000000800 */
[-C--:B------:R-:W-:Y:S03]  /*c430*/  HMMA.16816.F32.BF16 R28, R76, R90.reuse, R28 ;  /* 0x0000005a4c1c723c */ /* 0x080fe6000004181c */
[----:B------:R-:W-:Y:S05]  /*c440*/  MUFU.EX2 R189, R226 ;  /* 0x000000e200bd7308 */ /* 0x000fea0000000800 */
[C---:B------:R-:W-:Y:S01]  /*c450*/  HMMA.16816.F32.BF16 R32, R72.reuse, R90, R32 ;  /* 0x0000005a4820723c */ /* 0x040fe20000041820 */
[----:B------:R-:W4:Y:S04]  /*c460*/  LDSM.16.MT88.4 R88, [R250+0xa000] ;  /* 0x00a00000fa58783b */ /* 0x000f280000004200 */
[----:B------:R-:W-:Y:S03]  /*c470*/  MUFU.EX2 R190, R225 ;  /* 0x000000e100be7308 */ /* 0x000fe60000000800 */
[-C--:B------:R-:W-:Y:S07]  /*c480*/  HMMA.16816.F32.BF16 R36, R72, R92.reuse, R36 ;  /* 0x0000005c4824723c */ /* 0x080fee0000041824 */
[----:B------:R-:W-:Y:S01]  /*c490*/  MUFU.EX2 R191, R224 ;  /* 0x000000e000bf7308 */ /* 0x000fe20000000800 */
[C---:B------:R-:W-:Y:S08]  /*c4a0*/  HMMA.16816.F32.BF16 R40, R76.reuse, R92, R40 ;  /* 0x0000005c4c28723c */ /* 0x040ff00000041828 */
[-C--:B------:R-:W-:Y:S01]  /*c4b0*/  HMMA.16816.F32.BF16 R44, R76, R94.reuse, R44 ;  /* 0x0000005e4c2c723c */ /* 0x080fe2000004182c */
[----:B------:R-:W5:Y:S07]  /*c4c0*/  MUFU.EX2 R210, R210 ;  /* 0x000000d200d27308 */ /* 0x000f6e0000000800 */
[C---:B------:R-:W-:Y:S01]  /*c4d0*/  HMMA.16816.F32.BF16 R48, R72.reuse, R94, R48 ;  /* 0x0000005e4830723c */ /* 0x040fe20000041830 */
[----:B------:R-:W3:Y:S02]  /*c4e0*/  LDSM.16.MT88.4 R92, [R249+0xa000] ;  /* 0x00a00000f95c783b */ /* 0x000ee40000004200 */
[----:B------:R-:W-:Y:S05]  /*c4f0*/  MUFU.EX2 R212, R212 ;  /* 0x000000d400d47308 */ /* 0x000fea0000000800 */
[-C--:B-1----:R-:W-:Y:S05]  /*c500*/  HMMA.16816.F32.BF16 R52, R72, R80.reuse, R52 ;  /* 0x000000504834723c */ /* 0x082fea0000041834 */
[----:B------:R-:W-:Y:S03]  /*c510*/  MUFU.EX2 R213, R213 ;  /* 0x000000d500d57308 */ /* 0x000fe60000000800 */
[C---:B------:R-:W-:Y:S07]  /*c520*/  HMMA.16816.F32.BF16 R56, R76.reuse, R80, R56 ;  /* 0x000000504c38723c */ /* 0x040fee0000041838 */
[----:B------:R-:W-:Y:S01]  /*c530*/  MUFU.EX2 R214, R214 ;  /* 0x000000d600d67308 */ /* 0x000fe20000000800 */
[-C--:B------:R-:W-:Y:S07]  /*c540*/  HMMA.16816.F32.BF16 R60, R76, R82.reuse, R60 ;  /* 0x000000524c3c723c */ /* 0x080fee000004183c */
[----:B------:R-:W-:Y:S01]  /*c550*/  F2FP.BF16.PACK_AB R76, R120, R131 ;  /* 0x00000083784c723e */ /* 0x000fe200000010ff */
[----:B------:R-:W-:Y:S01]  /*c560*/  HMMA.16816.F32.BF16 R64, R72, R82, R64 ;  /* 0x000000524840723c */ /* 0x000fe20000041840 */
[----:B------:R-:W1:Y:S01]  /*c570*/  LDSM.16.MT88.4 R80, [R248+0xa000] ;  /* 0x00a00000f850783b */ /* 0x000e620000004200 */
[----:B------:R-:W1:Y:S02]  /*c580*/  MUFU.EX2 R217, R217 ;  /* 0x000000d900d97308 */ /* 0x000e640000000800 */
[----:B------:R-:W-:Y:S02]  /*c590*/  F2FP.BF16.PACK_AB R77, R118, R127 ;  /* 0x0000007f764d723e */ /* 0x000fe400000010ff */
[----:B--2---:R-:W-:Y:S02]  /*c5a0*/  F2FP.BF16.PACK_AB R78, R114, R119 ;  /* 0x00000077724e723e */ /* 0x004fe400000010ff */
[----:B------:R-:W-:Y:S04]  /*c5b0*/  F2FP.BF16.PACK_AB R72, R124, R149 ;  /* 0x000000957c48723e */ /* 0x000fe800000010ff */
[----:B------:R-:W-:Y:S01]  /*c5c0*/  F2FP.BF16.PACK_AB R73, R121, R148 ;  /* 0x000000947949723e */ /* 0x000fe200000010ff */
[----:B------:R-:W-:Y:S01]  /*c5d0*/  MUFU.EX2 R219, R219 ;  /* 0x000000db00db7308 */ /* 0x000fe20000000800 */
[----:B------:R-:W-:Y:S01]  /*c5e0*/  F2FP.BF16.PACK_AB R74, R116, R123 ;  /* 0x0000007b744a723e */ /* 0x000fe200000010ff */
[----:B------:R-:W-:Y:S01]  /*c5f0*/  FADD.FTZ R148, R148, R69 ;  /* 0x0000004594947221 */ /* 0x000fe20000010000 */
[----:B------:R-:W-:Y:S02]  /*c600*/  F2FP.BF16.PACK_AB R75, R115, R122 ;  /* 0x0000007a734b723e */ /* 0x000fe400000010ff */
[----:B------:R-:W-:Y:S01]  /*c610*/  F2FP.BF16.PACK_AB R79, R150, R113 ;  /* 0x00000071964f723e */ /* 0x000fe200000010ff */
[----:B------:R-:W-:Y:S04]  /*c620*/  FADD.FTZ R121, R121, R148 ;  /* 0x0000009479797221 */ /* 0x000fe80000010000 */
[-C--:B---3--:R-:W-:Y:S01]  /*c630*/  HMMA.16816.F32.BF16 R4, R72, R84.reuse, R4 ;  /* 0x000000544804723c */ /* 0x088fe20000041804 */
[----:B------:R-:W2:Y:S02]  /*c640*/  MUFU.EX2 R222, R222 ;  /* 0x000000de00de7308 */ /* 0x000ea40000000800 */
        /* <DEDUP_REMOVED lines=21> */
[----:B------:R-:W-:Y:S07]  /*c7a0*/  MUFU.EX2 R218, R209 ;  /* 0x000000d100da7308 */ /* 0x000fee0000000800 */
[C---:B------:R-:W-:Y:S01]  /*c7b0*/  HMMA.16816.F32.BF16 R48, R72.reuse, R94, R48 ;  /* 0x0000005e4830723c */ /* 0x040fe20000041830 */
[----:B------:R-:W2:Y:S02]  /*c7c0*/  LDSM.16.MT88.4 R92, [R249+0xa800] ;  /* 0x00a80000f95c783b */ /* 0x000ea40000004200 */
[----:B------:R-:W-:Y:S05]  /*c7d0*/  MUFU.EX2 R125, R125 ;  /* 0x0000007d007d7308 */ /* 0x000fea0000000800 */
[-C--:B-1----:R-:W-:Y:S05]  /*c7e0*/  HMMA.16816.F32.BF16 R52, R72, R80.reuse, R52 ;  /* 0x000000504834723c */ /* 0x082fea0000041834 */
[----:B------:R-:W1:Y:S03]  /*c7f0*/  MUFU.EX2 R226, R111 ;  /* 0x0000006f00e27308 */ /* 0x000e660000000800 */
[C---:B------:R-:W-:Y:S07]  /*c800*/  HMMA.16816.F32.BF16 R56, R76.reuse, R80, R56 ;  /* 0x000000504c38723c */ /* 0x040fee0000041838 */
[----:B------:R-:W-:Y:S01]  /*c810*/  MUFU.EX2 R111, R104 ;  /* 0x00000068006f7308 */ /* 0x000fe20000000800 */
[-C--:B------:R-:W-:Y:S07]  /*c820*/  HMMA.16816.F32.BF16 R60, R76, R82.reuse, R60 ;  /* 0x000000524c3c723c */ /* 0x080fee000004183c */
[----:B-----5:R-:W-:Y:S01]  /*c830*/  F2FP.BF16.PACK_AB R76, R210, R191 ;  /* 0x000000bfd24c723e */ /* 0x020fe200000010ff */
[----:B------:R-:W-:Y:S01]  /*c840*/  HMMA.16816.F32.BF16 R64, R72, R82, R64 ;  /* 0x000000524840723c */ /* 0x000fe20000041840 */
[----:B------:R-:W5:Y:S01]  /*c850*/  LDSM.16.MT88.4 R80, [R248+0xa800] ;  /* 0x00a80000f850783b */ /* 0x000f620000004200 */
[----:B------:R-:W-:Y:S02]  /*c860*/  MUFU.EX2 R108, R108 ;  /* 0x0000006c006c7308 */ /* 0x000fe40000000800 */
[----:B------:R-:W-:Y:S01]  /*c870*/  FADD.FTZ R77, R153, R162 ;  /* 0x000000a2994d7221 */ /* 0x000fe20000010000 */
[----:B------:R-:W-:Y:S01]  /*c880*/  F2FP.BF16.PACK_AB R78, R217, R214 ;  /* 0x000000d6d94e723e */ /* 0x000fe200000010ff */
[----:B------:R-:W-:Y:S01]  /*c890*/  FADD.FTZ R153, R160, R161 ;  /* 0x000000a1a0997221 */ /* 0x000fe20000010000 */
[----:B------:R-:W-:Y:S01]  /*c8a0*/  F2FP.BF16.PACK_AB R72, R156, R151 ;  /* 0x000000979c48723e */ /* 0x000fe200000010ff */
[----:B------:R-:W-:Y:S01]  /*c8b0*/  FADD.FTZ R146, R146, R77 ;  /* 0x0000004d92927221 */ /* 0x000fe20000010000 */
[----:B------:R-:W-:Y:S03]  /*c8c0*/  F2FP.BF16.PACK_AB R73, R158, R157 ;  /* 0x0000009d9e49723e */ /* 0x000fe600000010ff */
[----:B------:R-:W-:Y:S01]  /*c8d0*/  F2FP.BF16.PACK_AB R74, R188, R159 ;  /* 0x0000009fbc4a723e */ /* 0x000fe200000010ff */
[----:B------:R-:W4:Y:S01]  /*c8e0*/  MUFU.EX2 R107, R107 ;  /* 0x0000006b006b7308 */ /* 0x000f220000000800 */
[----:B------:R-:W-:Y:S01]  /*c8f0*/  F2FP.BF16.PACK_AB R75, R190, R189 ;  /* 0x000000bdbe4b723e */ /* 0x000fe200000010ff */
[----:B------:R-:W-:Y:S01]  /*c900*/  FADD.FTZ R157, R157, R122 ;  /* 0x0000007a9d9d7221 */ /* 0x000fe20000010000 */
[----:B------:R-:W-:Y:S01]  /*c910*/  F2FP.BF16.PACK_AB R77, R213, R212 ;  /* 0x000000d4d54d723e */ /* 0x000fe200000010ff */
[----:B------:R-:W-:Y:S01]  /*c920*/  FADD.FTZ R144, R144, R153 ;  /* 0x0000009990907221 */ /* 0x000fe20000010000 */
[----:B--2---:R-:W-:Y:S01]  /*c930*/  F2FP.BF16.PACK_AB R79, R222, R219 ;  /* 0x000000dbde4f723e */ /* 0x004fe200000010ff */
[----:B------:R-:W-:Y:S01]  /*c940*/  FADD.FTZ R158, R158, R157 ;  /* 0x0000009d9e9e7221 */ /* 0x000fe20000010000 */
[----:B-1----:R-:W-:Y:S01]  /*c950*/  F2FP.BF16.PACK_AB R192, R226, R125 ;  /* 0x0000007de2c0723e */ /* 0x002fe200000010ff */
[-C--:B---3--:R-:W-:Y:S02]  /*c960*/  HMMA.16816.F32.BF16 R4, R72, R84.reuse, R4 ;  /* 0x000000544804723c */ /* 0x088fe40000041804 */
[----:B------:R-:W1:Y:S01]  /*c970*/  MUFU.EX2 R106, R106 ;  /* 0x0000006a006a7308 */ /* 0x000e620000000800 */
[----:B------:R-:W-:Y:S02]  /*c980*/  FADD.FTZ R189, R189, R158 ;  /* 0x0000009ebdbd7221 */ /* 0x000fe40000010000 */
[----:B------:R-:W-:Y:S03]  /*c990*/  FADD.FTZ R143, R143, R144 ;  /* 0x000000908f8f7221 */ /* 0x000fe60000010000 */
[C---:B------:R-:W-:Y:S04]  /*c9a0*/  HMMA.16816.F32.BF16 R8, R76.reuse, R84, R8 ;  /* 0x000000544c08723c */ /* 0x040fe80000041808 */
[----:B------:R-:W2:Y:S01]  /*c9b0*/  MUFU.EX2 R103, R103 ;  /* 0x0000006700677308 */ /* 0x000ea20000000800 */
[----:B------:R-:W-:Y:S03]  /*c9c0*/  FADD.FTZ R128, R128, R143 ;  /* 0x0000008f80807221 */ /* 0x000fe60000010000 */
[-C--:B------:R-:W-:Y:S04]  /*c9d0*/  HMMA.16816.F32.BF16 R12, R76, R86.reuse, R12 ;  /* 0x000000564c0c723c */ /* 0x080fe8000004180c */
[----:B----4-:R-:W-:Y:S01]  /*c9e0*/  F2FP.BF16.PACK_AB R193, R107, R108 ;  /* 0x0000006c6bc1723e */ /* 0x010fe200000010ff */
[----:B------:R-:W-:Y:S01]  /*c9f0*/  FADD.FTZ R117, R117, R128 ;  /* 0x0000008075757221 */ /* 0x000fe20000010000 */
[----:B------:R-:W3:Y:S02]  /*ca00*/  MUFU.EX2 R97, R97 ;  /* 0x0000006100617308 */ /* 0x000ee40000000800 */
[C---:B------:R-:W-:Y:S01]  /*ca10*/  HMMA.16816.F32.BF16 R16, R72.reuse, R86, R16 ;  /* 0x000000564810723c */ /* 0x040fe20000041810 */
[----:B------:R-:W4:Y:S03]  /*ca20*/  LDSM.16.MT88.4 R84, [R252+0xb000] ;  /* 0x00b00000fc54783b */ /* 0x000f260000004200 */
[----:B-1----:R-:W-:Y:S01]  /*ca30*/  F2FP.BF16.PACK_AB R194, R111, R106 ;  /* 0x0000006a6fc2723e */ /* 0x002fe200000010ff */
[----:B------:R-:W-:Y:S03]  /*ca40*/  FADD.FTZ R112, R112, R117 ;  /* 0x0000007570707221 */ /* 0x000fe60000010000 */
[-C--:B------:R-:W-:Y:S01]  /*ca50*/  HMMA.16816.F32.BF16 R20, R72, R88.reuse, R20 ;  /* 0x000000584814723c */ /* 0x080fe20000041814 */
[----:B------:R-:W1:Y:S03]  /*ca60*/  MUFU.EX2 R71, R71 ;  /* 0x0000004700477308 */ /* 0x000e660000000800 */
[----:B--2---:R-:W-:Y:S01]  /*ca70*/  F2FP.BF16.PACK_AB R195, R102, R103 ;  /* 0x0000006766c3723e */ /* 0x004fe200000010ff */
[----:B------:R-:W-:Y:S03]  /*ca80*/  FADD.FTZ R112, R105, R112 ;  /* 0x0000007069707221 */ /* 0x000fe60000010000 */
[C---:B------:R-:W-:Y:S03]  /*ca90*/  HMMA.16816.F32.BF16 R24, R76.reuse, R88, R24 ;  /* 0x000000584c18723c */ /* 0x040fe60000041818 */
[----:B------:R-:W-:Y:S01]  /*caa0*/  MUFU.EX2 R101, R101 ;  /* 0x0000006500657308 */ /* 0x000fe20000000800 */
[----:B------:R-:W-:Y:S01]  /*cab0*/  FADD.FTZ R149, R149, R112 ;  /* 0x0000007095957221 */ /* 0x000fe20000010000 */
[----:B---3--:R-:W-:Y:S03]  /*cac0*/  F2FP.BF16.PACK_AB R162, R96, R97 ;  /* 0x0000006160a2723e */ /* 0x008fe600000010ff */
[-C--:B------:R-:W-:Y:S04]  /*cad0*/  HMMA.16816.F32.BF16 R28, R76, R90.reuse, R28 ;  /* 0x0000005a4c1c723c */ /* 0x080fe8000004181c */
[----:B------:R-:W-:Y:S01]  /*cae0*/  FADD.FTZ R124, R124, R149 ;  /* 0x000000957c7c7221 */ /* 0x000fe20000010000 */
[----:B------:R-:W2:Y:S03]  /*caf0*/  MUFU.EX2 R100, R100 ;  /* 0x0000006400647308 */ /* 0x000ea60000000800 */
[C---:B------:R-:W-:Y:S01]  /*cb00*/  HMMA.16816.F32.BF16 R32, R72.reuse, R90, R32 ;  /* 0x0000005a4820723c */ /* 0x040fe20000041820 */
[----:B------:R-:W3:Y:S03]  /*cb10*/  LDSM.16.MT88.4 R88, [R250+0xb000] ;  /* 0x00b00000fa58783b */ /* 0x000ee60000004200 */
[----:B-1----:R-:W-:Y:S01]  /*cb20*/  F2FP.BF16.PACK_AB R163, R70, R71 ;  /* 0x0000004746a3723e */ /* 0x002fe200000010ff */
[----:B------:R-:W-:Y:S02]  /*cb30*/  FADD.FTZ R123, R123, R124 ;  /* 0x0000007c7b7b7221 */ /* 0x000fe40000010000 */
[----:B------:R-:W-:Y:S01]  /*cb40*/  MUFU.EX2 R99, R99 ;  /* 0x0000006300637308 */ /* 0x000fe20000000800 */
[-C--:B------:R-:W-:Y:S04]  /*cb50*/  HMMA.16816.F32.BF16 R36, R72, R92.reuse, R36 ;  /* 0x0000005c4824723c */ /* 0x080fe80000041824 */
[----:B------:R-:W-:Y:S04]  /*cb60*/  FADD.FTZ R116, R116, R123 ;  /* 0x0000007b74747221 */ /* 0x000fe80000010000 */
[C---:B------:R-:W-:Y:S01]  /*cb70*/  HMMA.16816.F32.BF16 R40, R76.reuse, R92, R40 ;  /* 0x0000005c4c28723c */ /* 0x040fe20000041828 */
[----:B------:R-:W1:Y:S03]  /*cb80*/  MUFU.EX2 R98, R98 ;  /* 0x0000006200627308 */ /* 0x000e660000000800 */
[----:B--2---:R-:W-:Y:S04]  /*cb90*/  F2FP.BF16.PACK_AB R160, R100, R101 ;  /* 0x0000006564a0723e */ /* 0x004fe800000010ff */
[-C--:B------:R-:W-:Y:S03]  /*cba0*/  HMMA.16816.F32.BF16 R44, R76, R94.reuse, R44 ;  /* 0x0000005e4c2c723c */ /* 0x080fe6000004182c */
[----:B------:R-:W-:Y:S05]  /*cbb0*/  MUFU.EX2 R208, R208 ;  /* 0x000000d000d07308 */ /* 0x000fea0000000800 */
[C---:B------:R-:W-:Y:S01]  /*cbc0*/  HMMA.16816.F32.BF16 R48, R72.reuse, R94, R48 ;  /* 0x0000005e4830723c */ /* 0x040fe20000041830 */
[----:B------:R-:W2:Y:S04]  /*cbd0*/  LDSM.16.MT88.4 R92, [R249+0xb000] ;  /* 0x00b00000f95c783b */ /* 0x000ea80000004200 */
[----:B------:R-:W3:Y:S03]  /*cbe0*/  MUFU.EX2 R207, R207 ;  /* 0x000000cf00cf7308 */ /* 0x000ee60000000800 */
[-C--:B-----5:R-:W-:Y:S04]  /*cbf0*/  HMMA.16816.F32.BF16 R52, R72, R80.reuse, R52 ;  /* 0x000000504834723c */ /* 0x0a0fe80000041834 */
[----:B-1----:R-:W-:Y:S03]  /*cc00*/  F2FP.BF16.PACK_AB R161, R98, R99 ;  /* 0x0000006362a1723e */ /* 0x002fe600000010ff */
[----:B------:R-:W-:Y:S01]  /*cc10*/  MUFU.EX2 R206, R206 ;  /* 0x000000ce00ce7308 */ /* 0x000fe20000000800 */
[C---:B------:R-:W-:Y:S08]  /*cc20*/  HMMA.16816.F32.BF16 R56, R76.reuse, R80, R56 ;  /* 0x000000504c38723c */ /* 0x040ff00000041838 */
[-C--:B------:R-:W-:Y:S01]  /*cc30*/  HMMA.16816.F32.BF16 R60, R76, R82.reuse, R60 ;  /* 0x000000524c3c723c */ /* 0x080fe2000004183c */
[----:B------:R-:W1:Y:S06]  /*cc40*/  MUFU.EX2 R205, R205 ;  /* 0x000000cd00cd7308 */ /* 0x000e6c0000000800 */
[----:B------:R-:W-:Y:S01]  /*cc50*/  FADD.FTZ R77, R145, R146 ;  /* 0x00000092914d7221 */ /* 0x000fe20000010000 */
[----:B------:R-:W-:Y:S01]  /*cc60*/  HMMA.16816.F32.BF16 R64, R72, R82, R64 ;  /* 0x000000524840723c */ /* 0x000fe20000041840 */
[----:B------:R-:W5:Y:S02]  /*cc70*/  LDSM.16.MT88.4 R80, [R248+0xb000] ;  /* 0x00b00000f850783b */ /* 0x000f640000004200 */
[----:B------:R-:W-:Y:S01]  /*cc80*/  MUFU.EX2 R204, R204 ;  /* 0x000000cc00cc7308 */ /* 0x000fe20000000800 */
[----:B---3--:R-:W-:Y:S01]  /*cc90*/  F2FP.BF16.PACK_AB R76, R207, R208 ;  /* 0x000000d0cf4c723e */ /* 0x008fe200000010ff */
[----:B------:R-:W-:Y:S02]  /*cca0*/  FADD.FTZ R145, R139, R140 ;  /* 0x0000008c8b917221 */ /* 0x000fe40000010000 */
[----:B------:R-:W-:Y:S01]  /*ccb0*/  F2FP.BF16.PACK_AB R72, R224, R223 ;  /* 0x000000dfe048723e */ /* 0x000fe200000010ff */
[----:B------:R-:W-:Y:S01]  /*ccc0*/  FADD.FTZ R139, R138, R77 ;  /* 0x0000004d8a8b7221 */ /* 0x000fe20000010000 */
[----:B------:R-:W-:Y:S03]  /*ccd0*/  F2FP.BF16.PACK_AB R73, R225, R220 ;  /* 0x000000dce149723e */ /* 0x000fe600000010ff */
[----:B------:R-:W-:Y:S01]  /*cce0*/  F2FP.BF16.PACK_AB R74, R215, R216 ;  /* 0x000000d8d74a723e */ /* 0x000fe200000010ff */
[----:B------:R-:W3:Y:S01]  /*ccf0*/  MUFU.EX2 R199, R199 ;  /* 0x000000c700c77308 */ /* 0x000ee20000000800 */
[----:B------:R-:W-:Y:S01]  /*cd00*/  F2FP.BF16.PACK_AB R75, R218, R211 ;  /* 0x000000d3da4b723e */ /* 0x000fe200000010ff */
[----:B------:R-:W-:Y:S01]  /*cd10*/  FADD.FTZ R132, R132, R145 ;  /* 0x0000009184847221 */ /* 0x000fe20000010000 */
[----:B-1----:R-:W-:Y:S01]  /*cd20*/  F2FP.BF16.PACK_AB R77, R205, R206 ;  /* 0x000000cecd4d723e */ /* 0x002fe200000010ff */
[----:B------:R-:W-:Y:S02]  /*cd30*/  FADD.FTZ R134, R134, R139 ;  /* 0x0000008b86867221 */ /* 0x000fe40000010000 */
[----:B------:R-:W-:Y:S02]  /*cd40*/  FADD.FTZ R132, R133, R132 ;  /* 0x0000008485847221 */ /* 0x000fe40000010000 */
[-C--:B----4-:R-:W-:Y:S02]  /*cd50*/  HMMA.16816.F32.BF16 R4, R72, R84.reuse, R4 ;  /* 0x000000544804723c */ /* 0x090fe40000041804 */
[----:B------:R-:W-:Y:S01]  /*cd60*/  MUFU.EX2 R197, R197 ;  /* 0x000000c500c57308 */ /* 0x000fe20000000800 */
[----:B------:R-:W-:Y:S09]  /*cd70*/  FADD.FTZ R135, R135, R134 ;  /* 0x0000008687877221 */ /* 0x000ff20000010000 */
[----:B------:R-:W1:Y:S01]  /*cd80*/  MUFU.EX2 R196, R196 ;  /* 0x000000c400c47308 */ /* 0x000e620000000800 */
[----:B---3--:R-:W-:Y:S02]  /*cd90*/  F2FP.BF16.PACK_AB R78, R199, R204 ;  /* 0x000000ccc74e723e */ /* 0x008fe400000010ff */
[----:B-1----:R-:W-:Y:S07]  /*cda0*/  F2FP.BF16.PACK_AB R79, R196, R197 ;  /* 0x000000c5c44f723e */ /* 0x002fee00000010ff */
[C---:B------:R-:W-:Y:S08]  /*cdb0*/  HMMA.16816.F32.BF16 R8, R76.reuse, R84, R8 ;  /* 0x000000544c08723c */ /* 0x040ff00000041808 */
[-C--:B------:R-:W-:Y:S08]  /*cdc0*/  HMMA.16816.F32.BF16 R12, R76, R86.reuse, R12 ;  /* 0x000000564c0c723c */ /* 0x080ff0000004180c */
[C---:B------:R-:W-:Y:S08]  /*cdd0*/  HMMA.16816.F32.BF16 R16, R72.reuse, R86, R16 ;  /* 0x000000564810723c */ /* 0x040ff00000041810 */
[-C--:B------:R-:W-:Y:S08]  /*cde0*/  HMMA.16816.F32.BF16 R20, R72, R88.reuse, R20 ;  /* 0x000000584814723c */ /* 0x080ff00000041814 */
[C---:B------:R-:W-:Y:S08]  /*cdf0*/  HMMA.16816.F32.BF16 R24, R76.reuse, R88, R24 ;  /* 0x000000584c18723c */ /* 0x040ff00000041818 */
[-C--:B------:R-:W-:Y:S08]  /*ce00*/  HMMA.16816.F32.BF16 R28, R76, R90.reuse, R28 ;  /* 0x0000005a4c1c723c */ /* 0x080ff0000004181c */
[C---:B------:R-:W-:Y:S08]  /*ce10*/  HMMA.16816.F32.BF16 R32, R72.reuse, R90, R32 ;  /* 0x0000005a4820723c */ /* 0x040ff00000041820 */
[-C--:B--2---:R-:W-:Y:S08]  /*ce20*/  HMMA.16816.F32.BF16 R36, R72, R92.reuse, R36 ;  /* 0x0000005c4824723c */ /* 0x084ff00000041824 */
[C---:B------:R-:W-:Y:S08]  /*ce30*/  HMMA.16816.F32.BF16 R40, R76.reuse, R92, R40 ;  /* 0x0000005c4c28723c */ /* 0x040ff00000041828 */
[-C--:B------:R-:W-:Y:S08]  /*ce40*/  HMMA.16816.F32.BF16 R44, R76, R94.reuse, R44 ;  /* 0x0000005e4c2c723c */ /* 0x080ff0000004182c */
[C---:B------:R-:W-:Y:S08]  /*ce50*/  HMMA.16816.F32.BF16 R48, R72.reuse, R94, R48 ;  /* 0x0000005e4830723c */ /* 0x040ff00000041830 */
[-C--:B-----5:R-:W-:Y:S08]  /*ce60*/  HMMA.16816.F32.BF16 R52, R72, R80.reuse, R52 ;  /* 0x000000504834723c */ /* 0x0a0ff00000041834 */
[C---:B------:R-:W-:Y:S08]  /*ce70*/  HMMA.16816.F32.BF16 R56, R76.reuse, R80, R56 ;  /* 0x000000504c38723c */ /* 0x040ff00000041838 */
[-C--:B------:R-:W-:Y:S08]  /*ce80*/  HMMA.16816.F32.BF16 R60, R76, R82.reuse, R60 ;  /* 0x000000524c3c723c */ /* 0x080ff0000004183c */
[----:B------:R-:W-:Y:S07]  /*ce90*/  HMMA.16816.F32.BF16 R64, R72, R82, R64 ;  /* 0x000000524840723c */ /* 0x000fee0000041840 */
[----:B------:R-:W-:Y:S01]  /*cea0*/  FADD.FTZ R73, R137, R132 ;  /* 0x0000008489497221 */ /* 0x000fe20000010000 */
[-C--:B------:R-:W-:Y:S01]  /*ceb0*/  HMMA.16816.F32.BF16 R164, R192, R168.reuse, R4 ;  /* 0x000000a8c0a4723c */ /* 0x080fe20000041804 */
[----:B------:R-:W1:Y:S04]  /*cec0*/  LDSM.16.MT88.4 R4, [R248+0xb800] ;  /* 0x00b80000f804783b */ /* 0x000e680000004200 */
[----:B------:R-:W-:Y:S02]  /*ced0*/  FADD.FTZ R72, R136, R135 ;  /* 0x0000008788487221 */ /* 0x000fe40000010000 */
[----:B------:R-:W-:Y:S01]  /*cee0*/  FADD.FTZ R130, R130, R73 ;  /* 0x0000004982827221 */ /* 0x000fe20000010000 */
[C---:B------:R-:W-:Y:S04]  /*cef0*/  HMMA.16816.F32.BF16 R136, R160.reuse, R168, R8 ;  /* 0x000000a8a088723c */ /* 0x040fe80000041808 */
[----:B------:R-:W-:Y:S02]  /*cf00*/  FADD.FTZ R72, R129, R72 ;  /* 0x0000004881487221 */ /* 0x000fe40000010000 */
[----:B------:R-:W-:Y:S02]  /*cf10*/  FADD.FTZ R131, R131, R130 ;  /* 0x0000008283837221 */ /* 0x000fe40000010000 */
[-C--:B------:R-:W-:Y:S04]  /*cf20*/  HMMA.16816.F32.BF16 R132, R160, R170.reuse, R12 ;  /* 0x000000aaa084723c */ /* 0x080fe8000004180c */
[----:B------:R-:W-:Y:S02]  /*cf30*/  FADD.FTZ R9, R151, R116 ;  /* 0x0000007497097221 */ /* 0x000fe40000010000 */
[----:B------:R-:W-:Y:S02]  /*cf40*/  FADD.FTZ R127, R127, R72 ;  /* 0x000000487f7f7221 */ /* 0x000fe40000010000 */
[C---:B------:R-:W-:Y:S04]  /*cf50*/  HMMA.16816.F32.BF16 R168, R192.reuse, R170, R16 ;  /* 0x000000aac0a8723c */ /* 0x040fe80000041810 */
[----:B------:R-:W-:Y:S02]  /*cf60*/  FADD.FTZ R118, R118, R127 ;  /* 0x0000007f76767221 */ /* 0x000fe40000010000 */
[----:B------:R-:W-:Y:S02]  /*cf70*/  FADD.FTZ R156, R156, R9 ;  /* 0x000000099c9c7221 */ /* 0x000fe40000010000 */
[-C--:B------:R-:W-:Y:S04]  /*cf80*/  HMMA.16816.F32.BF16 R172, R192, R176.reuse, R20 ;  /* 0x000000b0c0ac723c */ /* 0x080fe80000041814 */
[----:B------:R-:W-:Y:S02]  /*cf90*/  FADD.FTZ R120, R120, R131 ;  /* 0x0000008378787221 */ /* 0x000fe40000010000 */
[----:B------:R-:W-:Y:S02]  /*cfa0*/  FADD.FTZ R113, R113, R118 ;  /* 0x0000007671717221 */ /* 0x000fe40000010000 */
[----:B------:R-:W-:Y:S01]  /*cfb0*/  FADD.FTZ R159, R159, R156 ;  /* 0x0000009c9f9f7221 */ /* 0x000fe20000010000 */
[C---:B------:R-:W-:Y:S04]  /*cfc0*/  HMMA.16816.F32.BF16 R144, R160.reuse, R176, R24 ;  /* 0x000000b0a090723c */ /* 0x040fe80000041818 */
[----:B------:R-:W-:Y:S02]  /*cfd0*/  FADD.FTZ R119, R119, R120 ;  /* 0x0000007877777221 */ /* 0x000fe40000010000 */
[----:B------:R-:W-:Y:S02]  /*cfe0*/  FADD.FTZ R113, R150, R113 ;  /* 0x0000007196717221 */ /* 0x000fe40000010000 */
[----:B------:R-:W-:Y:S01]  /*cff0*/  FADD.FTZ R8, R188, R159 ;  /* 0x0000009fbc087221 */ /* 0x000fe20000010000 */
[-C--:B------:R-:W-:Y:S03]  /*d000*/  HMMA.16816.F32.BF16 R140, R160, R178.reuse, R28 ;  /* 0x000000b2a08c723c */ /* 0x080fe6000004181c */
        /* <DEDUP_REMOVED lines=23> */
[-C--:B-1----:R-:W-:Y:S03]  /*d180*/  HMMA.16816.F32.BF16 R188, R192, R4.reuse, R52 ;  /* 0x00000004c0bc723c */ /* 0x082fe60000041834 */
        /* <DEDUP_REMOVED lines=8> */
[----:B------:R-:W-:Y:S01]  /*d210*/  FADD.FTZ R206, R205, R206 ;  /* 0x000000cecdce7221 */ /* 0x000fe20000010000 */
[----:B------:R1:W-:Y:S01]  /*d220*/  STL [R1+0x78], R4 ;  /* 0x0000780401007387 */ /* 0x0003e20000100800 */
[----:B------:R-:W-:Y:S02]  /*d230*/  FADD.FTZ R204, R204, R207 ;  /* 0x000000cfcccc7221 */ /* 0x000fe40000010000 */
[----:B------:R-:W-:Y:S01]  /*d240*/  FADD.FTZ R211, R218, R211 ;  /* 0x000000d3dad37221 */ /* 0x000fe20000010000 */
[----:B------:R-:W-:Y:S04]  /*d250*/  HMMA.16816.F32.BF16 R192, R192, R6, R64 ;  /* 0x00000006c0c0723c */ /* 0x000fe80000041840 */
[----:B------:R-:W-:Y:S02]  /*d260*/  FADD.FTZ R197, R197, R206 ;  /* 0x000000cec5c57221 */ /* 0x000fe40000010000 */
[----:B------:R-:W-:Y:S01]  /*d270*/  FADD.FTZ R204, R199, R204 ;  /* 0x000000ccc7cc7221 */ /* 0x000fe20000010000 */
[----:B------:R-:W-:Y:S01]  /*d280*/  MOV R199, R0 ;  /* 0x0000000000c77202 */ /* 0x000fe20000000f00 */
[----:B------:R-:W-:Y:S04]  /*d290*/  FADD.FTZ R108, R108, R211 ;  /* 0x000000d36c6c7221 */ /* 0x000fe80000010000 */
[----:B------:R-:W-:Y:S01]  /*d2a0*/  FADD.FTZ R196, R196, R197 ;  /* 0x000000c5c4c47221 */ /* 0x000fe20000010000 */
[----:B------:R-:W-:Y:S01]  /*d2b0*/  MOV R197, R2 ;  /* 0x0000000200c57202 */ /* 0x000fe20000000f00 */
[----:B------:R-:W-:Y:S02]  /*d2c0*/  FADD.FTZ R101, R101, R204 ;  /* 0x000000cc65657221 */ /* 0x000fe40000010000 */
[----:B------:R-:W-:Y:S02]  /*d2d0*/  FADD.FTZ R108, R107, R108 ;  /* 0x0000006c6b6c7221 */ /* 0x000fe40000010000 */
[----:B------:R-:W-:Y:S01]  /*d2e0*/  FADD.FTZ R99, R99, R196 ;  /* 0x000000c463637221 */ /* 0x000fe20000010000 */
[----:B------:R-:W-:Y:S01]  /*d2f0*/  MOV R196, R3 ;  /* 0x0000000300c47202 */ /* 0x000fe20000000f00 */
[----:B------:R-:W-:Y:S02]  /*d300*/  FADD.FTZ R103, R103, R108 ;  /* 0x0000006c67677221 */ /* 0x000fe40000010000 */
[----:B------:R-:W-:Y:S02]  /*d310*/  FADD.FTZ R100, R100, R101 ;  /* 0x0000006564647221 */ /* 0x000fe40000010000 */
[----:B------:R-:W-:Y:S02]  /*d320*/  FADD.FTZ R6, R102, R103 ;  /* 0x0000006766067221 */ /* 0x000fe40000010000 */
[----:B------:R-:W-:Y:S02]  /*d330*/  FADD.FTZ R97, R97, R100 ;  /* 0x0000006461617221 */ /* 0x000fe40000010000 */
[----:B------:R-:W-:Y:S01]  /*d340*/  FADD.FTZ R98, R98, R99 ;  /* 0x0000006362627221 */ /* 0x000fe20000010000 */
[----:B------:R2:W-:Y:S01]  /*d350*/  STL [R1+0x74], R6 ;  /* 0x0000740601007387 */ /* 0x0005e20000100800 */
[----:B------:R-:W-:Y:S02]  /*d360*/  FADD.FTZ R5, R96, R97 ;  /* 0x0000006160057221 */ /* 0x000fe40000010000 */
[----:B------:R-:W-:Y:S03]  /*d370*/  FADD.FTZ R71, R71, R98 ;  /* 0x0000006247477221 */ /* 0x000fe60000010000 */
[----:B------:R2:W-:Y:S01]  /*d380*/  STL [R1+0x70], R5 ;  /* 0x0000700501007387 */ /* 0x0005e20000100800 */
[----:B-1----:R-:W-:Y:S05]  /*d390*/  FADD.FTZ R4, R70, R71 ;  /* 0x0000004746047221 */ /* 0x002fea0000010000 */
[----:B------:R2:W-:Y:S04]  /*d3a0*/  STL [R1+0x6c], R4 ;  /* 0x00006c0401007387 */ /* 0x0005e80000100800 */
[----:B------:R2:W-:Y:S02]  /*d3b0*/  STL [R1+0x68], R243 ;  /* 0x000068f301007387 */ /* 0x0005e40000100800 */
[----:B--2---:R-:W-:-:S05]  /*d3c0*/  @P0 BRA `(.L_x_50) ;  /* 0xffffa7f000000947 */ /* 0x004fca000383ffff */
.L_x_49:
[----:B--2---:R-:W2:Y:S04]  /*d3d0*/  LDL.LU R5, [R1+0x78] ;  /* 0x0000780001057983 */ /* 0x004ea80000300800 */
[----:B------:R-:W3:Y:S04]  /*d3e0*/  LDL.LU R4, [R1+0x74] ;  /* 0x0000740001047983 */ /* 0x000ee80000300800 */
[----:B------:R-:W4:Y:S04]  /*d3f0*/  LDL.LU R13, [R1+0x70] ;  /* 0x00007000010d7983 */ /* 0x000f280000300800 */
[----:B------:R-:W4:Y:S04]  /*d400*/  LDL.LU R12, [R1+0x6c] ;  /* 0x00006c00010c7983 */ /* 0x000f280000300800 */
[----:B------:R-:W4:Y:S04]  /*d410*/  LDL.LU R11, [R1+0x3c] ;  /* 0x00003c00010b7983 */ /* 0x000f280000300800 */
[----:B------:R-:W4:Y:S01]  /*d420*/  LDL.LU R52, [R1+0x20] ;  /* 0x0000200001347983 */ /* 0x000f220000300800 */
[----:B------:R-:W-:-:S03]  /*d430*/  MOV R14, 0x3f800000 ;  /* 0x3f800000000e7802 */ /* 0x000fc60000000f00 */
[----:B------:R1:W5:Y:S01]  /*d440*/  LDL R58, [R1+0x1c] ;  /* 0x00001c00013a7983 */ /* 0x0003620000100800 */
[----:B------:R-:W-:Y:S01]  /*d450*/  CS2R R56, SRZ ;  /* 0x0000000000387805 */ /* 0x000fe2000001ff00 */
[----:B------:R-:W-:Y:S02]  /*d460*/  BSSY B0, `(.L_x_53) ;  /* 0x000012d000007945 */ /* 0x000fe40003800000 */
[----:B--2---:R-:W2:Y:S04]  /*d470*/  SHFL.BFLY PT, R10, R5, 0x2, 0x1f ;  /* 0x0c401f00050a7f89 */ /* 0x004ea800000e0000 */
[----:B---3--:R-:W3:Y:S04]  /*d480*/  SHFL.BFLY PT, R8, R4, 0x2, 0x1f ;  /* 0x0c401f0004087f89 */ /* 0x008ee800000e0000 */
[----:B----4-:R-:W4:Y:S04]  /*d490*/  SHFL.BFLY PT, R6, R13, 0x2, 0x1f ;  /* 0x0c401f000d067f89 */ /* 0x010f2800000e0000 */
[----:B------:R-:W1:Y:S01]  /*d4a0*/  SHFL.BFLY PT, R16, R12, 0x2, 0x1f ;  /* 0x0c401f000c107f89 */ /* 0x000e6200000e0000 */
[----:B------:R-:W-:-:S02]  /*d4b0*/  MOV R48, R11 ;  /* 0x0000000b00307202 */ /* 0x000fc40000000f00 */
[----:B------:R-:W-:Y:S01]  /*d4c0*/  ISETP.NE.AND P0, PT, R52, -0x1, PT ;  /* 0xffffffff3400780c */ /* 0x000fe20003f05270 */
[----:B--2---:R-:W-:Y:S02]  /*d4d0*/  FADD.FTZ R10, R10, R5 ;  /* 0x000000050a0a7221 */ /* 0x004fe40000010000 */
[----:B------:R-:W2:Y:S01]  /*d4e0*/  S2R R5, SR_TID.X ;  /* 0x0000000000057919 */ /* 0x000ea20000002100 */
[----:B---3--:R-:W-:-:S03]  /*d4f0*/  FADD.FTZ R8, R8, R4 ;  /* 0x0000000408087221 */ /* 0x008fc60000010000 */
[----:B------:R-:W3:Y:S01]  /*d500*/  S2R R4, SR_CTAID.Y ;  /* 0x0000000000047919 */ /* 0x000ee20000002600 */
[----:B----4-:R-:W-:-:S03]  /*d510*/  FADD.FTZ R6, R6, R13 ;  /* 0x0000000d06067221 */ /* 0x010fc60000010000 */
[----:B------:R-:W4:Y:S01]  /*d520*/  SHFL.BFLY PT, R7, R8, 0x1, 0x1f ;  /* 0x0c201f0008077f89 */ /* 0x000f2200000e0000 */
[----:B-1----:R-:W-:-:S03]  /*d530*/  FADD.FTZ R16, R16, R12 ;  /* 0x0000000c10107221 */ /* 0x002fc60000010000 */
[----:B------:R-:W1:Y:S01]  /*d540*/  SHFL.BFLY PT, R9, R10, 0x1, 0x1f ;  /* 0x0c201f000a097f89 */ /* 0x000e6200000e0000 */
[----:B------:R-:W-:-:S03]  /*d550*/  @P0 IMAD.WIDE.U32 R12, R52, c[0x0][0x1e8], RZ ;  /* 0x00007a00340c0a25 */ /* 0x000fc600078e00ff */
[----:B------:R-:W1:Y:S01]  /*d560*/  SHFL.BFLY PT, R17, R6, 0x1, 0x1f ;  /* 0x0c201f0006117f89 */ /* 0x000e6200000e0000 */
[----:B------:R-:W-:-:S03]  /*d570*/  @P0 IMAD R11, R52, c[0x0][0x1ec], R13 ;  /* 0x00007b00340b0a24 */ /* 0x000fc600078e020d */
[----:B------:R-:W1:Y:S01]  /*d580*/  SHFL.BFLY PT, R15, R16, 0x1, 0x1f ;  /* 0x0c201f00100f7f89 */ /* 0x000e6200000e0000 */
[----:B---3--:R-:W-:Y:S01]  /*d590*/  @!P0 SHF.R.S32.HI R19, RZ, 0x1f, R4 ;  /* 0x0000001fff138819 */ /* 0x008fe20000011404 */
[----:B------:R-:W-:-:S04]  /*d5a0*/  @!P0 IMAD.WIDE.U32 R20, R4, c[0x0][0x1e0], RZ ;  /* 0x0000780004148a25 */ /* 0x000fc800078e00ff */
[----:B----4-:R-:W-:Y:S01]  /*d5b0*/  FADD.FTZ R7, R8, R7 ;  /* 0x0000000708077221 */ /* 0x010fe20000010000 */
[----:B--2---:R-:W-:Y:S01]  /*d5c0*/  SHF.R.S32.HI R8, RZ, 0x1f, R5 ;  /* 0x0000001fff087819 */ /* 0x004fe20000011405 */
[----:B------:R-:W-:Y:S01]  /*d5d0*/  @!P0 IMAD R19, R19, c[0x0][0x1e0], RZ ;  /* 0x0000780013138a24 */ /* 0x000fe200078e02ff */
[----:B------:R-:W-:Y:S01]  /*d5e0*/  @!P0 MOV R12, R20 ;  /* 0x00000014000c8202 */ /* 0x000fe20000000f00 */
[----:B-1----:R-:W-:Y:S01]  /*d5f0*/  FADD.FTZ R9, R10, R9 ;  /* 0x000000090a097221 */ /* 0x002fe20000010000 */
[----:B------:R-:W-:Y:S01]  /*d600*/  FSETP.NE.FTZ.AND P5, PT, R7, RZ, PT ;  /* 0x000000ff0700720b */ /* 0x000fe20003fb5000 */
[----:B------:R-:W-:Y:S01]  /*d610*/  @!P0 IMAD R10, R4, c[0x0][0x1e4], R19 ;  /* 0x00007900040a8a24 */ /* 0x000fe200078e0213 */
[----:B------:R-:W-:Y:S01]  /*d620*/  LEA.HI R13, R8, R5, RZ, 0x2 ;  /* 0x00000005080d7211 */ /* 0x000fe200078f10ff */
[----:B------:R-:W-:Y:S01]  /*d630*/  FADD.FTZ R17, R6, R17 ;  /* 0x0000001106117221 */ /* 0x000fe20000010000 */
[----:B------:R-:W-:Y:S01]  /*d640*/  FSETP.NE.FTZ.AND P6, PT, R9, RZ, PT ;  /* 0x000000ff0900720b */ /* 0x000fe20003fd5000 */
[----:B------:R-:W-:Y:S01]  /*d650*/  @!P0 IMAD.IADD R11, R21, 0x1, R10 ;  /* 0x00000001150b8824 */ /* 0x000fe200078e020a */
[----:B------:R-:W-:Y:S01]  /*d660*/  MOV R10, 0x3f800000 ;  /* 0x3f800000000a7802 */ /* 0x000fe20000000f00 */
[----:B------:R-:W-:Y:S01]  /*d670*/  FADD.FTZ R6, R16, R15 ;  /* 0x0000000f10067221 */ /* 0x000fe20000010000 */
[----:B------:R-:W-:-:S02]  /*d680*/  LOP3.LUT R16, R13, 0x3ffffffc, RZ, 0xc0, !PT ;  /* 0x3ffffffc0d107812 */ /* 0x000fc400078ec0ff */
[----:B------:R-:W-:Y:S02]  /*d690*/  FSETP.NE.FTZ.AND P4, PT, R17, RZ, PT ;  /* 0x000000ff1100720b */ /* 0x000fe40003f95000 */
[----:B------:R-:W-:Y:S01]  /*d6a0*/  FSETP.NE.FTZ.AND P3, PT, R6, RZ, PT ;  /* 0x000000ff0600720b */ /* 0x000fe20003f75000 */
[----:B------:R-:W1:Y:S01]  /*d6b0*/  @P5 MUFU.RCP R10, R7 ;  /* 0x00000007000a5308 */ /* 0x000e620000001000 */
[-C--:B------:R-:W-:Y:S02]  /*d6c0*/  LEA.HI R8, R8, R5.reuse, RZ, 0x5 ;  /* 0x0000000508087211 */ /* 0x080fe400078f28ff */
[----:B------:R-:W-:Y:S02]  /*d6d0*/  IADD3 R16, -R16, R5, RZ ;  /* 0x0000000510107210 */ /* 0x000fe40007ffe1ff */
[----:B------:R-:W-:Y:S02]  /*d6e0*/  MOV R5, 0x3f800000 ;  /* 0x3f80000000057802 */ /* 0x000fe40000000f00 */
[----:B------:R-:W-:Y:S01]  /*d6f0*/  SHF.R.S32.HI R15, RZ, 0x5, R8 ;  /* 0x00000005ff0f7819 */ /* 0x000fe20000011408 */
[----:B------:R-:W2:Y:S03]  /*d700*/  @P6 MUFU.RCP R14, R9 ;  /* 0x00000009000e6308 */ /* 0x000ea60000001000 */
[----:B------:R-:W-:Y:S01]  /*d710*/  LEA R16, R15, R16, 0x9 ;  /* 0x000000100f107211 */ /* 0x000fe200078e48ff */
[----:B-1----:R-:W-:-:S04]  /*d720*/  FMUL.FTZ R166, R10, R166 ;  /* 0x000000a60aa67220 */ /* 0x002fc80000410000 */
[----:B------:R-:W1:Y:S01]  /*d730*/  @P4 MUFU.RCP R5, R17 ;  /* 0x0000001100054308 */ /* 0x000e620000001000 */
[C---:B------:R-:W-:Y:S02]  /*d740*/  FMUL.FTZ R167, R10.reuse, R167 ;  /* 0x000000a70aa77220 */ /* 0x040fe40000410000 */
[C---:B------:R-:W-:Y:S02]  /*d750*/  FMUL.FTZ R170, R10.reuse, R170 ;  /* 0x000000aa0aaa7220 */ /* 0x040fe40000410000 */
[C---:B------:R-:W-:Y:S01]  /*d760*/  FMUL.FTZ R171, R10.reuse, R171 ;  /* 0x000000ab0aab7220 */ /* 0x040fe20000410000 */
[----:B------:R-:W-:Y:S01]  /*d770*/  F2FP.BF16.PACK_AB R166, R167, R166 ;  /* 0x000000a6a7a6723e */ /* 0x000fe200000010ff */
[C---:B------:R-:W-:Y:S01]  /*d780*/  FMUL.FTZ R174, R10.reuse, R174 ;  /* 0x000000ae0aae7220 */ /* 0x040fe20000410000 */
[----:B------:R-:W-:Y:S01]  /*d790*/  @P5 MUFU.LG2 R7, R7 ;  /* 0x0000000700075308 */ /* 0x000fe20000000c00 */
[C---:B------:R-:W-:Y:S01]  /*d7a0*/  FMUL.FTZ R175, R10.reuse, R175 ;  /* 0x000000af0aaf7220 */ /* 0x040fe20000410000 */
[----:B------:R-:W-:Y:S01]  /*d7b0*/  F2FP.BF16.PACK_AB R170, R171, R170 ;  /* 0x000000aaabaa723e */ /* 0x000fe200000010ff */
[----:B------:R-:W-:-:S02]  /*d7c0*/  FMUL.FTZ R178, R10, R178 ;  /* 0x000000b20ab27220 */ /* 0x000fc40000410000 */
[C---:B------:R-:W-:Y:S01]  /*d7d0*/  FMUL.FTZ R179, R10.reuse, R179 ;  /* 0x000000b30ab37220 */ /* 0x040fe20000410000 */
[----:B------:R-:W-:Y:S01]  /*d7e0*/  F2FP.BF16.PACK_AB R174, R175, R174 ;  /* 0x000000aeafae723e */ /* 0x000fe200000010ff */
[C---:B------:R-:W-:Y:S01]  /*d7f0*/  FMUL.FTZ R182, R10.reuse, R182 ;  /* 0x000000b60ab67220 */ /* 0x040fe20000410000 */
[----:B------:R-:W-:Y:S01]  /*d800*/  @P6 MUFU.LG2 R9, R9 ;  /* 0x0000000900096308 */ /* 0x000fe20000000c00 */
[C---:B------:R-:W-:Y:S01]  /*d810*/  FMUL.FTZ R183, R10.reuse, R183 ;  /* 0x000000b70ab77220 */ /* 0x040fe20000410000 */
[----:B------:R-:W-:Y:S01]  /*d820*/  F2FP.BF16.PACK_AB R178, R179, R178 ;  /* 0x000000b2b3b2723e */ /* 0x000fe200000010ff */
        /* <DEDUP_REMOVED lines=8> */
[----:B------:R-:W-:Y:S01]  /*d8b0*/  FMUL.FTZ R195, R10, R195 ;  /* 0x000000c30ac37220 */ /* 0x000fe20000410000 */
[--C-:B------:R-:W-:Y:S01]  /*d8c0*/  SHF.R.S32.HI R10, RZ, 0x2, R13.reuse ;  /* 0x00000002ff0a7819 */ /* 0x100fe2000001140d */
[C---:B--2---:R-:W-:Y:S01]  /*d8d0*/  FMUL.FTZ R164, R14.reuse, R164 ;  /* 0x000000a40ea47220 */ /* 0x044fe20000410000 */
[----:B------:R-:W-:Y:S01]  /*d8e0*/  SHF.R.S32.HI R13, RZ, 0x1f, R13 ;  /* 0x0000001fff0d7819 */ /* 0x000fe2000001140d */
[C---:B------:R-:W-:Y:S01]  /*d8f0*/  FMUL.FTZ R165, R14.reuse, R165 ;  /* 0x000000a50ea57220 */ /* 0x040fe20000410000 */
[----:B------:R-:W-:Y:S01]  /*d900*/  F2FP.BF16.PACK_AB R190, R191, R190 ;  /* 0x000000bebfbe723e */ /* 0x000fe200000010ff */
[C---:B------:R-:W-:Y:S01]  /*d910*/  FMUL.FTZ R168, R14.reuse, R168 ;  /* 0x000000a80ea87220 */ /* 0x040fe20000410000 */
[----:B------:R-:W-:Y:S01]  /*d920*/  LEA.HI R13, R13, R10, RZ, 0x3 ;  /* 0x0000000a0d0d7211 */ /* 0x000fe200078f18ff */
[C---:B------:R-:W-:Y:S01]  /*d930*/  FMUL.FTZ R169, R14.reuse, R169 ;  /* 0x000000a90ea97220 */ /* 0x040fe20000410000 */
[----:B------:R-:W-:Y:S01]  /*d940*/  F2FP.BF16.PACK_AB R164, R165, R164 ;  /* 0x000000a4a5a4723e */ /* 0x000fe200000010ff */
[C---:B------:R-:W-:Y:S01]  /*d950*/  FMUL.FTZ R172, R14.reuse, R172 ;  /* 0x000000ac0eac7220 */ /* 0x040fe20000410000 */
[----:B------:R-:W-:Y:S01]  /*d960*/  LOP3.LUT R13, R13, 0xfffffff8, RZ, 0xc0, !PT ;  /* 0xfffffff80d0d7812 */ /* 0x000fe200078ec0ff */
[C---:B------:R-:W-:Y:S01]  /*d970*/  FMUL.FTZ R173, R14.reuse, R173 ;  /* 0x000000ad0ead7220 */ /* 0x040fe20000410000 */
[----:B------:R-:W-:Y:S01]  /*d980*/  F2FP.BF16.PACK_AB R168, R169, R168 ;  /* 0x000000a8a9a8723e */ /* 0x000fe200000010ff */
[----:B------:R-:W-:Y:S01]  /*d990*/  FMUL.FTZ R176, R14, R176 ;  /* 0x000000b00eb07220 */ /* 0x000fe20000410000 */
[----:B------:R-:W-:Y:S01]  /*d9a0*/  IADD3 R13, R10, -R13, RZ ;  /* 0x8000000d0a0d7210 */ /* 0x000fe20007ffe0ff */
[C---:B------:R-:W-:Y:S01]  /*d9b0*/  FMUL.FTZ R177, R14.reuse, R177 ;  /* 0x000000b10eb17220 */ /* 0x040fe20000410000 */
[----:B------:R-:W-:Y:S01]  /*d9c0*/  F2FP.BF16.PACK_AB R172, R173, R172 ;  /* 0x000000acadac723e */ /* 0x000fe200000010ff */
[C---:B------:R-:W-:Y:S01]  /*d9d0*/  FMUL.FTZ R180, R14.reuse, R180 ;  /* 0x000000b40eb47220 */ /* 0x040fe20000410000 */
[C---:B------:R-:W-:Y:S01]  /*d9e0*/  LOP3.LUT R8, R13.reuse, 0x1, RZ, 0xc0, !PT ;  /* 0x000000010d087812 */ /* 0x040fe200078ec0ff */
[C---:B------:R-:W-:Y:S01]  /*d9f0*/  FMUL.FTZ R181, R14.reuse, R181 ;  /* 0x000000b50eb57220 */ /* 0x040fe20000410000 */
[----:B------:R-:W-:Y:S01]  /*da00*/  SHF.L.U32 R10, R13, 0x6, RZ ;  /* 0x000000060d0a7819 */ /* 0x000fe200000006ff */
[----:B------:R-:W-:Y:S01]  /*da10*/  FMUL.FTZ R184, R14, R184 ;  /* 0x000000b80eb87220 */ /* 0x000fe20000410000 */
[----:B------:R-:W-:Y:S01]  /*da20*/  ISETP.NE.U32.AND P1, PT, R8, 0x1, PT ;  /* 0x000000010800780c */ /* 0x000fe20003f25070 */
[----:B------:R-:W-:Y:S01]  /*da30*/  FMUL.FTZ R185, R14, R185 ;  /* 0x000000b90eb97220 */ /* 0x000fe20000410000 */
[----:B------:R-:W-:Y:S01]  /*da40*/  LOP3.LUT R10, R10, 0x1c0, RZ, 0xc0, !PT ;  /* 0x000001c00a0a7812 */ /* 0x000fe200078ec0ff */
[C---:B------:R-:W-:Y:S01]  /*da50*/  FMUL.FTZ R188, R14.reuse, R188 ;  /* 0x000000bc0ebc7220 */ /* 0x040fe20000410000 */
[----:B------:R-:W-:Y:S01]  /*da60*/  F2FP.BF16.PACK_AB R176, R177, R176 ;  /* 0x000000b0b1b0723e */ /* 0x000fe200000010ff */
[----:B------:R-:W-:Y:S01]  /*da70*/  FMUL.FTZ R189, R14, R189 ;  /* 0x000000bd0ebd7220 */ /* 0x000fe20000410000 */
[----:B------:R-:W-:Y:S01]  /*da80*/  LEA.HI R19, R10, R10, RZ, 0x1d ;  /* 0x0000000a0a137211 */ /* 0x000fe200078fe8ff */
[C---:B------:R-:W-:Y:S01]  /*da90*/  FMUL.FTZ R192, R14.reuse, R192 ;  /* 0x000000c00ec07220 */ /* 0x040fe20000410000 */
[----:B------:R-:W-:Y:S01]  /*daa0*/  F2FP.BF16.PACK_AB R180, R181, R180 ;  /* 0x000000b4b5b4723e */ /* 0x000fe200000010ff */
[----:B------:R-:W-:Y:S01]  /*dab0*/  FMUL.FTZ R193, R14, R193 ;  /* 0x000000c10ec17220 */ /* 0x000fe20000410000 */
[----:B------:R-:W-:Y:S01]  /*dac0*/  LEA R16, R16, R19, 0x1 ;  /* 0x0000001310107211 */ /* 0x000fe200078e08ff */
[----:B------:R-:W-:Y:S01]  /*dad0*/  IMAD.MOV.U32 R14, RZ, RZ, 0x3f800000 ;  /* 0x3f800000ff0e7424 */ /* 0x000fe200078e00ff */
[----:B------:R-:W-:Y:S01]  /*dae0*/  F2FP.BF16.PACK_AB R184, R185, R184 ;  /* 0x000000b8b9b8723e */ /* 0x000fe200000010ff */
[----:B------:R-:W-:Y:S01]  /*daf0*/  IMAD.MOV.U32 R8, RZ, RZ, -0x10 ;  /* 0xfffffff0ff087424 */ /* 0x000fe200078e00ff */
[----:B------:R-:W-:Y:S01]  /*db00*/  SHF.L.U32 R19, R16, 0x1, RZ ;  /* 0x0000000110137819 */ /* 0x000fe200000006ff */
[----:B-1----:R-:W-:Y:S01]  /*db10*/  FMUL.FTZ R136, R5, R136 ;  /* 0x0000008805887220 */ /* 0x002fe20000410000 */
[----:B------:R-:W-:Y:S01]  /*db20*/  F2FP.BF16.PACK_AB R188, R189, R188 ;  /* 0x000000bcbdbc723e */ /* 0x000fe200000010ff */
[----:B------:R-:W1:Y:S01]  /*db30*/  @P3 MUFU.RCP R14, R6 ;  /* 0x00000006000e3308 */ /* 0x000e620000001000 */
[----:B------:R-:W-:Y:S01]  /*db40*/  SEL R10, R8, 0x10, !P1 ;  /* 0x00000010080a7807 */ /* 0x000fe20004800000 */
[----:B------:R-:W-:Y:S01]  /*db50*/  FMUL.FTZ R137, R5, R137 ;  /* 0x0000008905897220 */ /* 0x000fe20000410000 */
[----:B------:R-:W2:Y:S01]  /*db60*/  LDC.U8 R8, c[0x0][0x329] ;  /* 0x0000ca40ff087b82 */ /* 0x000ea20000000000 */
[----:B------:R-:W-:Y:S01]  /*db70*/  R2P PR, R13, 0x6 ;  /* 0x000000060d007804 */ /* 0x000fe20000000000 */
[----:B------:R-:W-:Y:S01]  /*db80*/  FMUL.FTZ R132, R5, R132 ;  /* 0x0000008405847220 */ /* 0x000fe20000410000 */
[----:B------:R-:W-:Y:S01]  /*db90*/  IADD3 R21, R19, 0x40, RZ ;  /* 0x0000004013157810 */ /* 0x000fe20007ffe0ff */
[----:B------:R-:W-:Y:S01]  /*dba0*/  FMUL.FTZ R133, R5, R133 ;  /* 0x0000008505857220 */ /* 0x000fe20000410000 */
[----:B------:R-:W-:Y:S01]  /*dbb0*/  F2FP.BF16.PACK_AB R136, R137, R136 ;  /* 0x000000888988723e */ /* 0x000fe200000010ff */
[C---:B------:R-:W-:Y:S01]  /*dbc0*/  FMUL.FTZ R144, R5.reuse, R144 ;  /* 0x0000009005907220 */ /* 0x040fe20000410000 */
[----:B------:R-:W-:Y:S01]  /*dbd0*/  STS [R19], R164 ;  /* 0x000000a413007388 */ /* 0x000fe20000000800 */
[----:B------:R-:W-:Y:S01]  /*dbe0*/  FMUL.FTZ R145, R5, R145 ;  /* 0x0000009105917220 */ /* 0x000fe20000410000 */
[----:B------:R-:W-:Y:S01]  /*dbf0*/  F2FP.BF16.PACK_AB R132, R133, R132 ;  /* 0x000000848584723e */ /* 0x000fe200000010ff */
[C---:B------:R-:W-:Y:S01]  /*dc00*/  FMUL.FTZ R140, R5.reuse, R140 ;  /* 0x0000008c058c7220 */ /* 0x040fe20000410000 */
[----:B------:R-:W-:Y:S01]  /*dc10*/  STS [R19+0x400], R166 ;  /* 0x000400a613007388 */ /* 0x000fe20000000800 */
[----:B------:R-:W-:Y:S01]  /*dc20*/  FMUL.FTZ R141, R5, R141 ;  /* 0x0000008d058d7220 */ /* 0x000fe20000410000 */
[----:B------:R-:W-:Y:S01]  /*dc30*/  F2FP.BF16.PACK_AB R144, R145, R144 ;  /* 0x000000909190723e */ /* 0x000fe200000010ff */
[----:B------:R-:W-:Y:S01]  /*dc40*/  FMUL.FTZ R152, R5, R152 ;  /* 0x0000009805987220 */ /* 0x000fe20000410000 */
[----:B------:R-:W-:Y:S01]  /*dc50*/  @P2 IADD3 R21, R19, -0x40, RZ ;  /* 0xffffffc013152810 */ /* 0x000fe20007ffe0ff */
[----:B------:R-:W-:Y:S01]  /*dc60*/  FMUL.FTZ R153, R5, R153 ;  /* 0x0000009905997220 */ /* 0x000fe20000410000 */
[----:B------:R-:W-:Y:S01]  /*dc70*/  F2FP.BF16.PACK_AB R140, R141, R140 ;  /* 0x0000008c8d8c723e */ /* 0x000fe200000010ff */
        /* <DEDUP_REMOVED lines=8> */
[----:B------:R-:W-:-:S02]  /*dd00*/  FMUL.FTZ R160, R5, R160 ;  /* 0x000000a005a07220 */ /* 0x000fc40000410000 */
[C---:B-1----:R-:W-:Y:S01]  /*dd10*/  FMUL.FTZ R139, R14.reuse, R139 ;  /* 0x0000008b0e8b7220 */ /* 0x042fe20000410000 */
[----:B------:R-:W-:Y:S01]  /*dd20*/  F2FP.BF16.PACK_AB R156, R157, R156 ;  /* 0x0000009c9d9c723e */ /* 0x000fe200000010ff */
[C---:B------:R-:W-:Y:S02]  /*dd30*/  FMUL.FTZ R138, R14.reuse, R138 ;  /* 0x0000008a0e8a7220 */ /* 0x040fe40000410000 */
[C---:B------:R-:W-:Y:S02]  /*dd40*/  FMUL.FTZ R135, R14.reuse, R135 ;  /* 0x000000870e877220 */ /* 0x040fe40000410000 */
[C---:B------:R-:W-:Y:S01]  /*dd50*/  FMUL.FTZ R134, R14.reuse, R134 ;  /* 0x000000860e867220 */ /* 0x040fe20000410000 */
        /* <DEDUP_REMOVED lines=19> */
[----:B------:R-:W-:Y:S02]  /*de90*/  FMUL.FTZ R14, R14, R162 ;  /* 0x000000a20e0e7220 */ /* 0x000fe40000410000 */
[----:B------:R-:W-:Y:S01]  /*dea0*/  IMAD.MOV.U32 R13, RZ, RZ, 0x20 ;  /* 0x00000020ff0d7424 */ /* 0x000fe200078e00ff */
[----:B------:R-:W-:Y:S02]  /*deb0*/  F2FP.BF16.PACK_AB R160, R5, R160 ;  /* 0x000000a005a0723e */ /* 0x000fe400000010ff */
[----:B------:R-:W-:-:S02]  /*dec0*/  F2FP.BF16.PACK_AB R163, R163, R14 ;  /* 0x0000000ea3a3723e */ /* 0x000fc400000010ff */
[----:B------:R-:W-:Y:S02]  /*ded0*/  IADD3 R5, R19, R10, RZ ;  /* 0x0000000a13057210 */ /* 0x000fe40007ffe0ff */
[----:B------:R-:W-:Y:S02]  /*dee0*/  SEL R14, R13, 0xffffffe0, !P1 ;  /* 0xffffffe00d0e7807 */ /* 0x000fe40004800000 */
[----:B------:R-:W1:Y:S01]  /*def0*/  LDC.U8 R13, c[0x0][0x328] ;  /* 0x0000ca00ff0d7b82 */ /* 0x000e620000000000 */
[----:B------:R-:W-:Y:S01]  /*df00*/  STS [R5], R168 ;  /* 0x000000a805007388 */ /* 0x000fe20000000800 */
[-C--:B------:R-:W-:Y:S02]  /*df10*/  IADD3 R25, R19, R14.reuse, RZ ;  /* 0x0000000e13197210 */ /* 0x080fe40007ffe0ff */
[----:B------:R-:W-:Y:S01]  /*df20*/  IADD3 R23, R5, R14, RZ ;  /* 0x0000000e05177210 */ /* 0x000fe20007ffe0ff */
[----:B------:R-:W-:Y:S01]  /*df30*/  STS [R5+0x400], R170 ;  /* 0x000400aa05007388 */ /* 0x000fe20000000800 */
[----:B--2---:R-:W-:-:S03]  /*df40*/  ISETP.NE.AND P1, PT, R8, RZ, PT ;  /* 0x000000ff0800720c */ /* 0x004fc60003f25270 */
[----:B------:R-:W-:Y:S04]  /*df50*/  STS [R19+0x2000], R136 ;  /* 0x0020008813007388 */ /* 0x000fe80000000800 */
[----:B------:R2:W-:Y:S04]  /*df60*/  STS [R19+0x2400], R138 ;  /* 0x0024008a13007388 */ /* 0x0005e80000000800 */
[----:B------:R-:W-:Y:S04]  /*df70*/  STS [R5+0x2000], R132 ;  /* 0x0020008405007388 */ /* 0x000fe80000000800 */
[----:B------:R3:W-:Y:S01]  /*df80*/  STS [R5+0x2400], R134 ;  /* 0x0024008605007388 */ /* 0x0007e20000000800 */
[----:B-1----:R-:W-:-:S03]  /*df90*/  ISETP.NE.AND P2, PT, R13, RZ, PT ;  /* 0x000000ff0d00720c */ /* 0x002fc60003f45270 */
[----:B------:R-:W-:Y:S01]  /*dfa0*/  STS [R25], R172 ;  /* 0x000000ac19007388 */ /* 0x000fe20000000800 */
[----:B------:R-:W-:-:S03]  /*dfb0*/  @P1 IMAD.MOV.U32 R13, RZ, RZ, 0x1 ;  /* 0x00000001ff0d1424 */ /* 0x000fc600078e00ff */
[----:B------:R-:W-:Y:S04]  /*dfc0*/  STS [R25+0x400], R174 ;  /* 0x000400ae19007388 */ /* 0x000fe80000000800 */
[----:B------:R-:W-:Y:S04]  /*dfd0*/  STS [R23], R176 ;  /* 0x000000b017007388 */ /* 0x000fe80000000800 */
[----:B------:R-:W-:Y:S01]  /*dfe0*/  STS [R23+0x400], R178 ;  /* 0x000400b217007388 */ /* 0x000fe20000000800 */
[----:B--2---:R-:W-:-:S03]  /*dff0*/  IADD3 R19, R14, 0x400, R21 ;  /* 0x000004000e137810 */ /* 0x004fc60007ffe015 */
[----:B------:R-:W-:Y:S01]  /*e000*/  STS [R25+0x2000], R144 ;  /* 0x0020009019007388 */ /* 0x000fe20000000800 */
[C---:B------:R-:W-:Y:S01]  /*e010*/  IADD3 R18, R10.reuse, R19, RZ ;  /* 0x000000130a127210 */ /* 0x040fe20007ffe0ff */
[----:B------:R-:W-:Y:S01]  /*e020*/  IMAD.IADD R19, R10, 0x1, R21 ;  /* 0x000000010a137824 */ /* 0x000fe200078e0215 */
[----:B------:R-:W-:Y:S01]  /*e030*/  @!P1 MOV R10, c[0x0][0x214] ;  /* 0x00008500000a9a02 */ /* 0x000fe20000000f00 */
[----:B------:R1:W-:Y:S01]  /*e040*/  STS [R25+0x2400], R146 ;  /* 0x0024009219007388 */ /* 0x0003e20000000800 */
[----:B---3--:R-:W-:-:S03]  /*e050*/  @P1 MOV R5, c[0x0][0x210] ;  /* 0x0000840000051a02 */ /* 0x008fc60000000f00 */
[----:B------:R-:W-:Y:S02]  /*e060*/  STS [R23+0x2000], R140 ;  /* 0x0020008c17007388 */ /* 0x000fe40000000800 */
[----:B------:R-:W-:Y:S01]  /*e070*/  @P1 IMAD R5, R5, c[0x0][0x214], RZ ;  /* 0x0000850005051a24 */ /* 0x000fe200078e02ff */
[----:B------:R-:W-:Y:S01]  /*e080*/  @!P1 SEL R5, R10, c[0x0][0x234], !P2 ;  /* 0x00008d000a059a07 */ /* 0x000fe20005000000 */
[----:B------:R2:W-:Y:S01]  /*e090*/  STS [R23+0x2400], R142 ;  /* 0x0024008e17007388 */ /* 0x0005e20000000800 */
[----:B------:R-:W-:-:S03]  /*e0a0*/  ISETP.NE.OR P2, PT, R8, RZ, !P2 ;  /* 0x000000ff0800720c */ /* 0x000fc60005745670 */
[----:B------:R-:W-:Y:S01]  /*e0b0*/  STS [R21], R180 ;  /* 0x000000b415007388 */ /* 0x000fe20000000800 */
[----:B------:R-:W-:-:S03]  /*e0c0*/  @!P1 IMAD R13, R5, c[0x0][0x1c0], RZ ;  /* 0x00007000050d9a24 */ /* 0x000fc600078e02ff */
[----:B------:R-:W-:Y:S04]  /*e0d0*/  STS [R21+0x400], R182 ;  /* 0x000400b615007388 */ /* 0x000fe80000000800 */
[----:B------:R-:W-:Y:S02]  /*e0e0*/  STS [R19], R184 ;  /* 0x000000b813007388 */ /* 0x000fe40000000800 */
[----:B------:R-:W-:Y:S02]  /*e0f0*/  @!P2 IMAD R16, R4, c[0x0][0x214], RZ ;  /* 0x000085000410aa24 */ /* 0x000fe400078e02ff */
[----:B------:R-:W-:Y:S01]  /*e100*/  STS [R19+0x400], R186 ;  /* 0x000400ba13007388 */ /* 0x000fe20000000800 */
[----:B-1----:R-:W-:-:S03]  /*e110*/  IADD3 R25, R14, R21, RZ ;  /* 0x000000150e197210 */ /* 0x002fc60007ffe0ff */
[----:B------:R-:W1:Y:S04]  /*e120*/  S2R R8, SR_TID.X ;  /* 0x0000000000087919 */ /* 0x000e680000002100 */
[----:B------:R-:W3:Y:S01]  /*e130*/  S2R R10, SR_CTAID.X ;  /* 0x00000000000a7919 */ /* 0x000ee20000002500 */
[----:B--2---:R-:W-:Y:S01]  /*e140*/  IADD3 R23, R14, R19, RZ ;  /* 0x000000130e177210 */ /* 0x004fe20007ffe0ff */
[----:B------:R-:W-:Y:S01]  /*e150*/  IMAD R13, R4, R13, RZ ;  /* 0x0000000d040d7224 */ /* 0x000fe200078e02ff */
[----:B------:R-:W2:Y:S01]  /*e160*/  @P3 MUFU.LG2 R6, R6 ;  /* 0x0000000600063308 */ /* 0x000ea20000000c00 */
[----:B------:R-:W-:Y:S01]  /*e170*/  STS [R21+0x2000], R152 ;  /* 0x0020009815007388 */ /* 0x000fe20000000800 */
[----:B------:R-:W-:-:S03]  /*e180*/  @!P2 SEL R16, R16, R52, !P0 ;  /* 0x000000341010a207 */ /* 0x000fc60004000000 */
[----:B------:R-:W-:Y:S04]  /*e190*/  STS [R21+0x2400], R154 ;  /* 0x0024009a15007388 */ /* 0x000fe80000000800 */
[----:B------:R-:W-:Y:S04]  /*e1a0*/  STS [R19+0x2000], R148 ;  /* 0x0020009413007388 */ /* 0x000fe80000000800 */
[----:B------:R1:W-:Y:S04]  /*e1b0*/  STS [R19+0x2400], R150 ;  /* 0x0024009613007388 */ /* 0x0003e80000000800 */
[----:B------:R-:W-:Y:S04]  /*e1c0*/  STS [R25], R188 ;  /* 0x000000bc19007388 */ /* 0x000fe80000000800 */
[----:B------:R-:W-:Y:S04]  /*e1d0*/  STS [R25+0x400], R190 ;  /* 0x000400be19007388 */ /* 0x000fe80000000800 */
[----:B------:R-:W-:Y:S04]  /*e1e0*/  STS [R23], R192 ;  /* 0x000000c017007388 */ /* 0x000fe80000000800 */
[----:B------:R-:W-:Y:S04]  /*e1f0*/  STS [R18], R194 ;  /* 0x000000c212007388 */ /* 0x000fe80000000800 */
[----:B------:R-:W-:Y:S04]  /*e200*/  STS [R25+0x2000], R156 ;  /* 0x0020009c19007388 */ /* 0x000fe80000000800 */
[----:B------:R-:W-:Y:S04]  /*e210*/  STS [R25+0x2400], R158 ;  /* 0x0024009e19007388 */ /* 0x000fe80000000800 */
[----:B------:R-:W-:Y:S04]  /*e220*/  STS [R23+0x2000], R160 ;  /* 0x002000a017007388 */ /* 0x000fe80000000800 */
[----:B------:R4:W-:Y:S04]  /*e230*/  STS [R18+0x2000], R163 ;  /* 0x002000a312007388 */ /* 0x0009e80000000800 */
[----:B------:R-:W-:Y:S01]  /*e240*/  BAR.SYNC.DEFER_BLOCKING 0x0 ;  /* 0x0000000000007b1d */ /* 0x000fe20000010000 */
[----:B-1----:R-:W-:-:S05]  /*e250*/  SHF.R.S32.HI R19, RZ, 0x1f, R8 ;  /* 0x0000001fff137819 */ /* 0x002fca0000011408 */
[----:B------:R-:W1:Y:S01]  /*e260*/  S2R R14, SR_CTAID.Z ;  /* 0x00000000000e7919 */ /* 0x000e620000002700 */
[----:B------:R-:W-:-:S04]  /*e270*/  LEA.HI R4, R19, R8, RZ, 0x5 ;  /* 0x0000000813047211 */ /* 0x000fc800078f28ff */
[----:B------:R-:W-:Y:S01]  /*e280*/  LOP3.LUT R55, R4, 0xffffffe0, RZ, 0xc0, !PT ;  /* 0xffffffe004377812 */ /* 0x000fe200078ec0ff */
[----:B------:R1:W1:Y:S04]  /*e290*/  LDS.128 R44, [R48] ;  /* 0x00000000302c7984 */ /* 0x0002680000000c00 */
[----:B------:R1:W2:Y:S04]  /*e2a0*/  LDS.128 R40, [R48+0x800] ;  /* 0x0008000030287984 */ /* 0x0002a80000000c00 */
[----:B------:R1:W2:Y:S04]  /*e2b0*/  LDS.128 R36, [R48+0x1000] ;  /* 0x0010000030247984 */ /* 0x0002a80000000c00 */
[----:B------:R1:W4:Y:S04]  /*e2c0*/  LDS.128 R32, [R48+0x1800] ;  /* 0x0018000030207984 */ /* 0x0003280000000c00 */
[----:B------:R1:W4:Y:S04]  /*e2d0*/  LDS.128 R28, [R48+0x2000] ;  /* 0x00200000301c7984 */ /* 0x0003280000000c00 */
[----:B------:R2:W4:Y:S04]  /*e2e0*/  LDS.128 R24, [R48+0x2800] ;  /* 0x0028000030187984 */ /* 0x0005280000000c00 */
[----:B------:R2:W4:Y:S04]  /*e2f0*/  LDS.128 R20, [R48+0x3000] ;  /* 0x0030000030147984 */ /* 0x0005280000000c00 */
[----:B------:R-:W4:Y:S01]  /*e300*/  LDS.128 R48, [R48+0x3800] ;  /* 0x0038000030307984 */ /* 0x000f220000000c00 */
[----:B------:R-:W-:Y:S01]  /*e310*/  @P1 MOV R53, c[0x0][0x210] ;  /* 0x0000840000351a02 */ /* 0x000fe20000000f00 */
[----:B------:R-:W-:Y:S01]  /*e320*/  IMAD.IADD R55, R8, 0x1, -R55 ;  /* 0x0000000108377824 */ /* 0x000fe200078e0a37 */
[----:B------:R-:W-:-:S02]  /*e330*/  @!P1 MOV R53, 0x1 ;  /* 0x0000000100359802 */ /* 0x000fc40000000f00 */
[----:B------:R-:W-:Y:S02]  /*e340*/  @!P2 SHF.R.S32.HI R57, RZ, 0x1f, R16 ;  /* 0x0000001fff39a819 */ /* 0x000fe40000011410 */
[----:B------:R-:W-:Y:S02]  /*e350*/  SEL R13, R13, RZ, P2 ;  /* 0x000000ff0d0d7207 */ /* 0x000fe40001000000 */
[----:B------:R-:W-:Y:S01]  /*e360*/  @!P2 MOV R56, R16 ;  /* 0x000000100038a202 */ /* 0x000fe20000000f00 */
[----:B---3--:R-:W-:Y:S01]  /*e370*/  IMAD R4, R10, R53, RZ ;  /* 0x000000350a047224 */ /* 0x008fe200078e02ff */
[----:B------:R-:W-:Y:S01]  /*e380*/  LOP3.LUT P2, RZ, R55, 0x3, RZ, 0xc0, !PT ;  /* 0x0000000337ff7812 */ /* 0x000fe2000784c0ff */
[----:B-1----:R-:W-:-:S03]  /*e390*/  IMAD R13, R14, R5, R13 ;  /* 0x000000050e0d7224 */ /* 0x002fc600078e020d */
[----:B------:R-:W-:Y:S01]  /*e3a0*/  SHF.L.U32 R4, R4, 0x7, RZ ;  /* 0x0000000704047819 */ /* 0x000fe200000006ff */
[----:B------:R-:W-:Y:S02]  /*e3b0*/  @P5 FMUL.FTZ R16, R7, 0.69314718246459960938 ;  /* 0x3f31721807105820 */ /* 0x000fe40000410000 */
[----:B------:R-:W-:Y:S02]  /*e3c0*/  @P6 FMUL.FTZ R9, R9, 0.69314718246459960938 ;  /* 0x3f31721809096820 */ /* 0x000fe40000410000 */
[----:B--2---:R-:W-:Y:S01]  /*e3d0*/  @P3 FMUL.FTZ R7, R6, 0.69314718246459960938 ;  /* 0x3f31721806073820 */ /* 0x004fe20000410000 */
[--C-:B------:R-:W-:Y:S01]  /*e3e0*/  IADD3 R6, P1, P0, R4, R56, R13.reuse ;  /* 0x0000003804067210 */ /* 0x100fe2000783e00d */
[----:B------:R-:W-:Y:S01]  /*e3f0*/  @P4 FMUL.FTZ R17, R17, 0.69314718246459960938 ;  /* 0x3f31721811114820 */ /* 0x000fe20000410000 */
[----:B------:R-:W-:Y:S02]  /*e400*/  SHF.R.S32.HI R4, RZ, 0x1f, R4 ;  /* 0x0000001fff047819 */ /* 0x000fe40000011404 */
[----:B------:R-:W-:-:S02]  /*e410*/  SHF.R.S32.HI R13, RZ, 0x1f, R13 ;  /* 0x0000001fff0d7819 */ /* 0x000fc4000001140d */
[----:B----4-:R-:W-:Y:S01]  /*e420*/  MOV R18, 0x7f800000 ;  /* 0x7f80000000127802 */ /* 0x010fe20000000f00 */
[----:B------:R-:W-:Y:S01]  /*e430*/  @P6 FFMA.FTZ R18, R68, c[0x0][0x238], R9 ;  /* 0x00008e0044126a23 */ /* 0x000fe20000010009 */
        /* <DEDUP_REMOVED lines=8> */
[----:B------:R-:W-:Y:S02]  /*e4c0*/  SHF.R.S32.HI R2, RZ, 0x1f, R15 ;  /* 0x0000001fff027819 */ /* 0x000fe4000001140f */
[----:B------:R-:W-:-:S02]  /*e4d0*/  SHF.R.S32.HI R0, RZ, 0x1f, R55 ;  /* 0x0000001fff007819 */ /* 0x000fc40000011437 */
[----:B------:R-:W-:Y:S02]  /*e4e0*/  LEA.HI R2, R2, R15, RZ, 0x2 ;  /* 0x0000000f02027211 */ /* 0x000fe400078f10ff */
[----:B------:R-:W-:Y:S02]  /*e4f0*/  LEA.HI R0, R0, R55, RZ, 0x2 ;  /* 0x0000003700007211 */ /* 0x000fe400078f10ff */
[----:B------:R-:W-:Y:S02]  /*e500*/  LOP3.LUT R2, R2, 0xffffffc, RZ, 0xc0, !PT ;  /* 0x0ffffffc02027812 */ /* 0x000fe400078ec0ff */
[----:B------:R-:W-:-:S03]  /*e510*/  SHF.R.S32.HI R0, RZ, 0x2, R0 ;  /* 0x00000002ff007819 */ /* 0x000fc60000011400 */
[----:B------:R-:W-:-:S04]  /*e520*/  IMAD.IADD R15, R15, 0x1, -R2 ;  /* 0x000000010f0f7824 */ /* 0x000fc800078e0a02 */
[----:B------:R-:W-:-:S05]  /*e530*/  IMAD R52, R15, 0x10, R0 ;  /* 0x000000100f347824 */ /* 0x000fca00078e0200 */
[CC--:B-----5:R-:W-:Y:S02]  /*e540*/  ISETP.GE.AND P6, PT, R52.reuse, R58.reuse, PT ;  /* 0x0000003a3400720c */ /* 0x0e0fe40003fc6270 */
        /* <DEDUP_REMOVED lines=8> */
[-C--:B------:R-:W-:Y:S02]  /*e5d0*/  @!P5 IMAD R13, R16, R53.reuse, RZ ;  /* 0x00000035100dd224 */ /* 0x080fe400078e02ff */
[-C--:B------:R-:W-:Y:S01]  /*e5e0*/  @!P4 IMAD R7, R0, R53.reuse, RZ ;  /* 0x000000350007c224 */ /* 0x080fe200078e02ff */
[----:B------:R-:W-:Y:S01]  /*e5f0*/  @!P6 LEA.HI.X.SX32 R0, R15, R4, 0x1, P0 ;  /* 0x000000040f00e211 */ /* 0x000fe200000f0eff */
[----:B------:R-:W-:Y:S01]  /*e600*/  @!P3 IMAD R53, R2, R53, RZ ;  /* 0x000000350235b224 */ /* 0x000fe200078e02ff */
[----:B------:R-:W-:Y:S02]  /*e610*/  @!P6 LEA R16, P0, R3, c[0x0][0x200], 0x2 ;  /* 0x000080000310ea11 */ /* 0x000fe400078010ff */
[-C--:B------:R-:W-:Y:S02]  /*e620*/  @!P5 IADD3 R2, P2, R13, R6.reuse, RZ ;  /* 0x000000060d02d210 */ /* 0x080fe40007f5e0ff */
[----:B------:R-:W-:Y:S02]  /*e630*/  @!P6 LEA.HI.X R17, R3, c[0x0][0x204], R0, 0x2, P0 ;  /* 0x000081000311ea11 */ /* 0x000fe400000f1400 */
[----:B------:R-:W-:-:S02]  /*e640*/  @!P4 IADD3 R0, P1, R7, R6, RZ ;  /* 0x000000060700c210 */ /* 0x000fc40007f3e0ff */
[----:B------:R-:W-:Y:S01]  /*e650*/  @!P5 LEA.HI.X.SX32 R13, R13, R4, 0x1, P2 ;  /* 0x000000040d0dd211 */ /* 0x000fe200010f0eff */
[----:B------:R1:W-:Y:S01]  /*e660*/  @!P6 STG.E [R16.64], R18 ;  /* 0x000000121000e986 */ /* 0x0003e2000c101908 */
[----:B------:R-:W-:Y:S02]  /*e670*/  @!P3 IADD3 R6, P0, R53, R6, RZ ;  /* 0x000000063506b210 */ /* 0x000fe40007f1e0ff */
[C---:B------:R-:W-:Y:S02]  /*e680*/  @!P5 LEA R54, P2, R2.reuse, c[0x0][0x200], 0x2 ;  /* 0x000080000236da11 */ /* 0x040fe400078410ff */
[-C--:B------:R-:W-:Y:S02]  /*e690*/  @!P4 LEA.HI.X.SX32 R7, R7, R4.reuse, 0x1, P1 ;  /* 0x000000040707c211 */ /* 0x080fe400008f0eff */
[----:B------:R-:W-:Y:S02]  /*e6a0*/  @!P3 LEA.HI.X.SX32 R53, R53, R4, 0x1, P0 ;  /* 0x000000043535b211 */ /* 0x000fe400000f0eff */
[----:B------:R-:W-:-:S02]  /*e6b0*/  @!P5 LEA.HI.X R55, R2, c[0x0][0x204], R13, 0x2, P2 ;  /* 0x000081000237da11 */ /* 0x000fc400010f140d */
[----:B------:R-:W-:Y:S02]  /*e6c0*/  @!P4 LEA R56, P1, R0, c[0x0][0x200], 0x2 ;  /* 0x000080000038ca11 */ /* 0x000fe400078210ff */
[----:B------:R-:W-:Y:S01]  /*e6d0*/  @!P3 LEA R2, P0, R6, c[0x0][0x200], 0x2 ;  /* 0x000080000602ba11 */ /* 0x000fe200078010ff */
[----:B------:R1:W-:Y:S01]  /*e6e0*/  @!P5 STG.E [R54.64], R10 ;  /* 0x0000000a3600d986 */ /* 0x0003e2000c101908 */
[----:B------:R-:W-:Y:S02]  /*e6f0*/  @!P4 LEA.HI.X R57, R0, c[0x0][0x204], R7, 0x2, P1 ;  /* 0x000081000039ca11 */ /* 0x000fe400008f1407 */
[----:B------:R-:W-:-:S03]  /*e700*/  @!P3 LEA.HI.X R3, R6, c[0x0][0x204], R53, 0x2, P0 ;  /* 0x000081000603ba11 */ /* 0x000fc600000f1435 */
[----:B------:R1:W-:Y:S04]  /*e710*/  @!P4 STG.E [R56.64], R5 ;  /* 0x000000053800c986 */ /* 0x0003e8000c101908 */
[----:B------:R1:W-:Y:S02]  /*e720*/  @!P3 STG.E [R2.64], R9 ;  /* 0x000000090200b986 */ /* 0x0003e4000c101908 */
.L_x_54:
[----:B------:R-:W-:Y:S05]  /*e730*/  BSYNC B0 ;  /* 0x0000000000007941 */ /* 0x000fea0003800000 */
.L_x_53:
[----:B-1----:R-:W2:Y:S04]  /*e740*/  LDL.LU.64 R2, [R1+0x58] ;  /* 0x0000580001027983 */ /* 0x002ea80000300a00 */
[----:B------:R1:W5:Y:S01]  /*e750*/  LDL.64 R16, [R1+0x60] ;  /* 0x0000600001107983 */ /* 0x0003620000100a00 */
[----:B------:R-:W-:Y:S01]  /*e760*/  LEA.HI R8, R19, R8, RZ, 0x3 ;  /* 0x0000000813087211 */ /* 0x000fe200078f18ff */
[----:B------:R-:W-:Y:S01]  /*e770*/  BSSY B0, `(.L_x_55) ;  /* 0x0000013000007945 */ /* 0x000fe20003800000 */
[----:B------:R-:W-:-:S02]  /*e780*/  SHF.R.S32.HI R0, RZ, 0x1f, R14 ;  /* 0x0000001fff007819 */ /* 0x000fc4000001140e */
[----:B------:R-:W-:Y:S02]  /*e790*/  SHF.R.S32.HI R8, RZ, 0x3, R8 ;  /* 0x00000003ff087819 */ /* 0x000fe40000011408 */
[----:B--2---:R-:W-:-:S05]  /*e7a0*/  IADD3 R12, P0, R2, R12, RZ ;  /* 0x0000000c020c7210 */ /* 0x004fca0007f1e0ff */
[----:B------:R-:W-:Y:S01]  /*e7b0*/  IMAD.X R13, R3, 0x1, R11, P0 ;  /* 0x00000001030d7824 */ /* 0x000fe200000e060b */
[----:B-----5:R-:W-:Y:S01]  /*e7c0*/  ISETP.GE.AND P0, PT, R8, R58, PT ;  /* 0x0000003a0800720c */ /* 0x020fe20003f06270 */
[----:B------:R-:W-:-:S04]  /*e7d0*/  IMAD R3, R0, c[0x0][0x1f0], RZ ;  /* 0x00007c0000037a24 */ /* 0x000fc800078e02ff */
[C---:B------:R-:W-:Y:S02]  /*e7e0*/  IMAD R0, R14.reuse, c[0x0][0x1f4], R3 ;  /* 0x00007d000e007a24 */ /* 0x040fe400078e0203 */
[----:B------:R-:W-:-:S04]  /*e7f0*/  IMAD.WIDE.U32 R14, R14, c[0x0][0x1f0], R12 ;  /* 0x00007c000e0e7a25 */ /* 0x000fc800078e000c */
[----:B------:R-:W-:Y:S02]  /*e800*/  IMAD.IADD R5, R15, 0x1, R0 ;  /* 0x000000010f057824 */ /* 0x000fe400078e0200 */
[----:B------:R-:W-:Y:S05]  /*e810*/  @P0 BRA `(.L_x_56) ;  /* 0x0000008000000947 */ /* 0x000fea0003800000 */
[----:B-1----:R-:W-:Y:S01]  /*e820*/  MOV R4, R14 ;  /* 0x0000000e00047202 */ /* 0x002fe20000000f00 */
[----:B------:R-:W-:-:S04]  /*e830*/  IMAD R0, R17, c[0x0][0x1e8], RZ ;  /* 0x00007a0011007a24 */ /* 0x000fc800078e02ff */
[----:B------:R-:W-:-:S04]  /*e840*/  IMAD.WIDE.U32 R2, R16, c[0x0][0x1e8], R4 ;  /* 0x00007a0010027a25 */ /* 0x000fc800078e0004 */
[----:B------:R-:W-:Y:S01]  /*e850*/  IMAD R0, R16, c[0x0][0x1ec], R0 ;  /* 0x00007b0010007a24 */ /* 0x000fe200078e0200 */
[----:B------:R-:W-:-:S04]  /*e860*/  LEA R6, P0, R2, c[0x0][0x1d0], 0x1 ;  /* 0x0000740002067a11 */ /* 0x000fc800078008ff */
[----:B------:R-:W-:-:S04]  /*e870*/  IADD3 R0, R3, R0, RZ ;  /* 0x0000000003007210 */ /* 0x000fc80007ffe0ff */
[----:B------:R-:W-:-:S05]  /*e880*/  LEA.HI.X R7, R2, c[0x0][0x1d4], R0, 0x1, P0 ;  /* 0x0000750002077a11 */ /* 0x000fca00000f0c00 */
[----:B------:R1:W-:Y:S02]  /*e890*/  STG.E.128 [R6.64], R44 ;  /* 0x0000002c06007986 */ /* 0x0003e4000c101d08 */
.L_x_56:
[----:B-1----:R-:W-:Y:S05]  /*e8a0*/  BSYNC B0 ;  /* 0x0000000000007941 */ /* 0x002fea0003800000 */
.L_x_55:
        /* <DEDUP_REMOVED lines=15> */
.L_x_58:
[----:B------:R-:W-:Y:S05]  /*e9a0*/  BSYNC B0 ;  /* 0x0000000000007941 */ /* 0x000fea0003800000 */
.L_x_57:
[----:B------:R-:W2:Y:S01]  /*e9b0*/  LDL.LU R0, [R1+0x38] ;  /* 0x0000380001007983 */ /* 0x000ea20000300800 */
[----:B------:R-:W-:Y:S01]  /*e9c0*/  BSSY B0, `(.L_x_59) ;  /* 0x000000e000007945 */ /* 0x000fe20003800000 */
[----:B--2---:R-:W-:-:S13]  /*e9d0*/  ISETP.GE.AND P0, PT, R0, R58, PT ;  /* 0x0000003a0000720c */ /* 0x004fda0003f06270 */
[----:B------:R-:W-:Y:S05]  /*e9e0*/  @P0 BRA `(.L_x_60) ;  /* 0x000000b000000947 */ /* 0x000fea0003800000 */
[----:B-1----:R-:W-:Y:S01]  /*e9f0*/  IADD3 R2, P0, R16, 0x20, RZ ;  /* 0x0000002010027810 */ /* 0x002fe20007f1e0ff */
        /* <DEDUP_REMOVED lines=10> */
.L_x_60:
[----:B------:R-:W-:Y:S05]  /*eaa0*/  BSYNC B0 ;  /* 0x0000000000007941 */ /* 0x000fea0003800000 */
.L_x_59:
        /* <DEDUP_REMOVED lines=15> */
.L_x_62:
[----:B------:R-:W-:Y:S05]  /*eba0*/  BSYNC B0 ;  /* 0x0000000000007941 */ /* 0x000fea0003800000 */
.L_x_61:
        /* <DEDUP_REMOVED lines=15> */
.L_x_64:
[----:B------:R-:W-:Y:S05]  /*eca0*/  BSYNC B0 ;  /* 0x0000000000007941 */ /* 0x000fea0003800000 */
.L_x_63:
        /* <DEDUP_REMOVED lines=15> */
.L_x_66:
[----:B------:R-:W-:Y:S05]  /*eda0*/  BSYNC B0 ;  /* 0x0000000000007941 */ /* 0x000fea0003800000 */
.L_x_65:
        /* <DEDUP_REMOVED lines=15> */
.L_x_68:
[----:B------:R-:W-:Y:S05]  /*eea0*/  BSYNC B0 ;  /* 0x0000000000007941 */ /* 0x000fea0003800000 */
.L_x_67:
[----:B------:R-:W2:Y:S02]  /*eeb0*/  LDL.LU R0, [R1+0x24] ;  /* 0x0000240001007983 */ /* 0x000ea40000300800 */
[----:B--2---:R-:W-:-:S13]  /*eec0*/  ISETP.GE.AND P0, PT, R0, R58, PT ;  /* 0x0000003a0000720c */ /* 0x004fda0003f06270 */
[----:B------:R-:W-:Y:S05]  /*eed0*/  @P0 EXIT ;  /* 0x000000000000094d */ /* 0x000fea0003800000 */
[----:B------:R-:W-:Y:S02]  /*eee0*/  IADD3 R0, P0, R16, 0x70, RZ ;  /* 0x0000007010007810 */ /* 0x000fe40007f1e0ff */
[----:B------:R-:W-:Y:S02]  /*eef0*/  MOV R4, R14 ;  /* 0x0000000e00047202 */ /* 0x000fe40000000f00 */
[----:B-1----:R-:W-:-:S03]  /*ef00*/  IADD3.X R2, RZ, R17, RZ, P0, !PT ;  /* 0x00000011ff027210 */ /* 0x002fc600007fe4ff */
[----:B------:R-:W-:-:S04]  /*ef10*/  IMAD.WIDE.U32 R4, R0, c[0x0][0x1e8], R4 ;  /* 0x00007a0000047a25 */ /* 0x000fc800078e0004 */
[----:B------:R-:W-:Y:S01]  /*ef20*/  IMAD R3, R2, c[0x0][0x1e8], RZ ;  /* 0x00007a0002037a24 */ /* 0x000fe200078e02ff */
[----:B------:R-:W-:-:S03]  /*ef30*/  LEA R2, P0, R4, c[0x0][0x1d0], 0x1 ;  /* 0x0000740004027a11 */ /* 0x000fc600078008ff */
[----:B------:R-:W-:-:S05]  /*ef40*/  IMAD R3, R0, c[0x0][0x1ec], R3 ;  /* 0x00007b0000037a24 */ /* 0x000fca00078e0203 */
[----:B------:R-:W-:-:S04]  /*ef50*/  IADD3 R3, R5, R3, RZ ;  /* 0x0000000305037210 */ /* 0x000fc80007ffe0ff */
[----:B------:R-:W-:-:S05]  /*ef60*/  LEA.HI.X R3, R4, c[0x0][0x1d4], R3, 0x1, P0 ;  /* 0x0000750004037a11 */ /* 0x000fca00000f0c03 */
[----:B------:R-:W-:Y:S01]  /*ef70*/  STG.E.128 [R2.64], R48 ;  /* 0x0000003002007986 */ /* 0x000fe2000c101d08 */
[----:B------:R-:W-:Y:S05]  /*ef80*/  EXIT ;  /* 0x000000000000794d */ /* 0x000fea0003800000 */
.L_x_45:
[----:B------:R-:W3:Y:S01]  /*ef90*/  LDL.LU R16, [R1+0x20] ;  /* 0x0000200001107983 */ /* 0x000ee20000300800 */
[----:B------:R-:W1:Y:S01]  /*efa0*/  LDC.U8 R7, c[0x0][0x329] ;  /* 0x0000ca40ff077b82 */ /* 0x000e620000000000 */
[----:B------:R-:W-:Y:S01]  /*efb0*/  SHF.R.S32.HI R8, RZ, 0x1f, R91 ;  /* 0x0000001fff087819 */ /* 0x000fe2000001145b */
[----:B------:R-:W-:Y:S01]  /*efc0*/  IMAD.IADD R5, R5, 0x1, -R4 ;  /* 0x0000000105057824 */ /* 0x000fe200078e0a04 */
[----:B------:R-:W-:Y:S01]  /*efd0*/  SHF.R.S32.HI R23, RZ, 0x1f, R2 ;  /* 0x0000001fff177819 */ /* 0x000fe20000011402 */
[----:B------:R-:W-:Y:S01]  /*efe0*/  BSSY B0, `(.L_x_69) ;  /* 0x000003b000007945 */ /* 0x000fe20003800000 */
[----:B------:R-:W-:-:S03]  /*eff0*/  LEA.HI R8, R8, R91, RZ, 0x3 ;  /* 0x0000005b08087211 */ /* 0x000fc600078f18ff */
[----:B------:R-:W4:Y:S01]  /*f000*/  LDC.U8 R0, c[0x0][0x328] ;  /* 0x0000ca00ff007b82 */ /* 0x000f220000000000 */
[----:B------:R-:W-:Y:S01]  /*f010*/  LOP3.LUT R10, R8, 0x1ffffff8, RZ, 0xc0, !PT ;  /* 0x1ffffff8080a7812 */ /* 0x000fe200078ec0ff */
[----:B------:R-:W-:Y:S01]  /*f020*/  IMAD R23, R23, c[0x0][0x1f0], RZ ;  /* 0x00007c0017177a24 */ /* 0x000fe200078e02ff */
[----:B------:R-:W-:-:S03]  /*f030*/  SHF.R.S32.HI R8, RZ, 0x3, R8 ;  /* 0x00000003ff087819 */ /* 0x000fc60000011408 */
[----:B------:R-:W-:Y:S02]  /*f040*/  IMAD.IADD R11, R91, 0x1, -R10 ;  /* 0x000000015b0b7824 */ /* 0x000fe400078e0a0a */
[----:B------:R-:W-:Y:S02]  /*f050*/  IMAD R23, R2, c[0x0][0x1f4], R23 ;  /* 0x00007d0002177a24 */ /* 0x000fe400078e0217 */
[----:B------:R-:W-:Y:S01]  /*f060*/  IMAD.SHL.U32 R11, R11, 0x8, RZ ;  /* 0x000000080b0b7824 */ /* 0x000fe200078e00ff */
[----:B-1----:R-:W-:Y:S02]  /*f070*/  ISETP.NE.AND P1, PT, R7, RZ, PT ;  /* 0x000000ff0700720c */ /* 0x002fe40003f25270 */
[----:B----4-:R-:W-:-:S04]  /*f080*/  ISETP.NE.AND P3, PT, R0, RZ, PT ;  /* 0x000000ff0000720c */ /* 0x010fc80003f65270 */
[----:B------:R-:W-:-:S07]  /*f090*/  ISETP.NE.OR P2, PT, R7, RZ, !P3 ;  /* 0x000000ff0700720c */ /* 0x000fce0005f45670 */
[----:B------:R-:W-:Y:S02]  /*f0a0*/  @P1 IMAD.MOV.U32 R9, RZ, RZ, c[0x0][0x210] ;  /* 0x00008400ff091624 */ /* 0x000fe400078e00ff */
[----:B------:R-:W-:Y:S02]  /*f0b0*/  @!P1 IMAD.MOV.U32 R7, RZ, RZ, c[0x0][0x214] ;  /* 0x00008500ff079624 */ /* 0x000fe400078e00ff */
[----:B------:R-:W-:-:S03]  /*f0c0*/  @P1 IMAD R9, R9, c[0x0][0x214], RZ ;  /* 0x0000850009091a24 */ /* 0x000fc600078e02ff */
[----:B------:R-:W-:Y:S01]  /*f0d0*/  @!P1 SEL R9, R7, c[0x0][0x234], !P3 ;  /* 0x00008d0007099a07 */ /* 0x000fe20005800000 */
[----:B------:R-:W-:-:S04]  /*f0e0*/  @P1 IMAD.MOV.U32 R7, RZ, RZ, 0x1 ;  /* 0x00000001ff071424 */ /* 0x000fc800078e00ff */
[----:B------:R-:W-:Y:S01]  /*f0f0*/  @!P1 IMAD R7, R9, c[0x0][0x1c0], RZ ;  /* 0x0000700009079a24 */ /* 0x000fe200078e02ff */
[C---:B---3--:R-:W-:Y:S02]  /*f100*/  ISETP.NE.AND P4, PT, R16.reuse, -0x1, PT ;  /* 0xffffffff1000780c */ /* 0x048fe40003f85270 */
[----:B------:R-:W-:-:S11]  /*f110*/  ISETP.NE.OR P0, PT, R16, -0x1, P2 ;  /* 0xffffffff1000780c */ /* 0x000fd60001705670 */
[----:B--2---:R-:W-:-:S04]  /*f120*/  @P4 IMAD.WIDE.U32 R12, R16, c[0x0][0x1e8], RZ ;  /* 0x00007a00100c4a25 */ /* 0x004fc800078e00ff */
[----:B------:R-:W-:Y:S01]  /*f130*/  @P4 IMAD R0, R16, c[0x0][0x1ec], R13 ;  /* 0x00007b0010004a24 */ /* 0x000fe200078e020d */
[----:B------:R-:W-:Y:S01]  /*f140*/  @!P4 SHF.R.S32.HI R13, RZ, 0x1f, R6 ;  /* 0x0000001fff0dc819 */ /* 0x000fe20000011406 */
[----:B------:R-:W-:-:S04]  /*f150*/  @!P4 IMAD.WIDE.U32 R14, R6, c[0x0][0x1e0], RZ ;  /* 0x00007800060eca25 */ /* 0x000fc800078e00ff */
[----:B------:R-:W-:Y:S01]  /*f160*/  @!P4 IMAD R13, R13, c[0x0][0x1e0], RZ ;  /* 0x000078000d0dca24 */ /* 0x000fe200078e02ff */
[----:B------:R-:W-:Y:S01]  /*f170*/  @!P4 MOV R12, R14 ;  /* 0x0000000e000cc202 */ /* 0x000fe20000000f00 */
[C---:B------:R-:W-:Y:S02]  /*f180*/  @!P0 IMAD R16, R6.reuse, c[0x0][0x214], RZ ;  /* 0x0000850006108a24 */ /* 0x040fe400078e02ff */
[----:B------:R-:W-:-:S03]  /*f190*/  @!P4 IMAD R10, R6, c[0x0][0x1e4], R13 ;  /* 0x00007900060aca24 */ /* 0x000fc600078e020d */
[----:B------:R1:W-:Y:S02]  /*f1a0*/  @!P0 STL [R1+0x20], R16 ;  /* 0x0000201001008387 */ /* 0x0003e40000100800 */
[----:B------:R-:W-:Y:S02]  /*f1b0*/  @!P4 IADD3 R0, R15, R10, RZ ;  /* 0x0000000a0f00c210 */ /* 0x000fe40007ffe0ff */
[C---:B------:R-:W-:Y:S02]  /*f1c0*/  IADD3 R10, P3, R11.reuse, R12, RZ ;  /* 0x0000000c0b0a7210 */ /* 0x040fe40007f7e0ff */
[----:B------:R-:W-:Y:S02]  /*f1d0*/  CS2R R12, SRZ ;  /* 0x00000000000c7805 */ /* 0x000fe4000001ff00 */
[----:B------:R-:W-:Y:S01]  /*f1e0*/  LEA.HI.X.SX32 R11, R11, R0, 0x1, P3 ;  /* 0x000000000b0b7211 */ /* 0x000fe200018f0eff */
[----:B------:R-:W-:Y:S01]  /*f1f0*/  IMAD R0, R6, R7, RZ ;  /* 0x0000000706007224 */ /* 0x000fe200078e02ff */
[--C-:B------:R-:W-:Y:S01]  /*f200*/  @!P2 SHF.R.S32.HI R13, RZ, 0x1f, R16.reuse ;  /* 0x0000001fff0da819 */ /* 0x100fe20000011410 */
[----:B------:R-:W-:Y:S01]  /*f210*/  @P1 IMAD.MOV.U32 R7, RZ, RZ, c[0x0][0x210] ;  /* 0x00008400ff071624 */ /* 0x000fe200078e00ff */
[----:B------:R-:W-:Y:S01]  /*f220*/  @!P1 MOV R7, 0x1 ;  /* 0x0000000100079802 */ /* 0x000fe20000000f00 */
[----:B------:R-:W-:Y:S01]  /*f230*/  @!P2 IMAD.MOV.U32 R12, RZ, RZ, R16 ;  /* 0x000000ffff0ca224 */ /* 0x000fe200078e0010 */
[----:B------:R-:W-:Y:S01]  /*f240*/  SEL R0, R0, RZ, P2 ;  /* 0x000000ff00007207 */ /* 0x000fe20001000000 */
[----:B------:R-:W-:Y:S01]  /*f250*/  IMAD.WIDE.U32 R10, R2, c[0x0][0x1f0], R10 ;  /* 0x00007c00020a7a25 */ /* 0x000fe200078e000a */
[----:B------:R-:W-:-:S03]  /*f260*/  ISETP.GE.AND P2, PT, R8, R5, PT ;  /* 0x000000050800720c */ /* 0x000fc60003f46270 */
[----:B------:R-:W-:Y:S01]  /*f270*/  IMAD R4, R4, R7, RZ ;  /* 0x0000000704047224 */ /* 0x000fe200078e02ff */
[----:B------:R-:W-:Y:S01]  /*f280*/  IADD3 R23, R23, R11, RZ ;  /* 0x0000000b17177210 */ /* 0x000fe20007ffe0ff */
[----:B------:R-:W-:Y:S01]  /*f290*/  IMAD R17, R2, R9, R0 ;  /* 0x0000000902117224 */ /* 0x000fe200078e0200 */
[----:B------:R-:W-:Y:S02]  /*f2a0*/  SHF.R.S32.HI R9, RZ, 0x1f, R8 ;  /* 0x0000001fff097819 */ /* 0x000fe40000011408 */
[----:B------:R-:W-:Y:S02]  /*f2b0*/  SHF.R.S32.HI R15, RZ, 0x1f, R4 ;  /* 0x0000001fff0f7819 */ /* 0x000fe40000011404 */
[----:B------:R-:W-:Y:S01]  /*f2c0*/  IADD3 R0, P1, P0, R4, R12, R17 ;  /* 0x0000000c04007210 */ /* 0x000fe2000783e011 */
[----:B------:R-:W-:Y:S01]  /*f2d0*/  IMAD.WIDE R24, R3, 0x80, R8 ;  /* 0x0000008003187825 */ /* 0x000fe200078e0208 */
[----:B------:R-:W-:-:S04]  /*f2e0*/  SHF.R.S32.HI R12, RZ, 0x1f, R17 ;  /* 0x0000001fff0c7819 */ /* 0x000fc80000011411 */
[----:B------:R-:W-:Y:S01]  /*f2f0*/  IADD3.X R13, R15, R13, R12, P1, P0 ;  /* 0x0000000d0f0d7210 */ /* 0x000fe20000fe040c */
        /* <DEDUP_REMOVED lines=8> */
[----:B------:R1:W-:Y:S02]  /*f380*/  STG.E.128 [R16.64], RZ ;  /* 0x000000ff10007986 */ /* 0x0003e4000c101d08 */
.L_x_70:
[----:B-1----:R-:W-:Y:S05]  /*f390*/  BSYNC B0 ;  /* 0x0000000000007941 */ /* 0x002fea0003800000 */
.L_x_69:
        /* <DEDUP_REMOVED lines=9> */
[----:B------:R-:W-:Y:S01]  /*f430*/  IMAD R2, R2, c[0x0][0x1e8], RZ ;  /* 0x00007a0002027a24 */ /* 0x000fe200078e02ff */
[----:B------:R-:W-:-:S03]  /*f440*/  LEA R16, P0, R14, c[0x0][0x1d0], 0x1 ;  /* 0x000074000e107a11 */ /* 0x000fc600078008ff */
[----:B------:R-:W-:-:S05]  /*f450*/  IMAD R2, R3, c[0x0][0x1ec], R2 ;  /* 0x00007b0003027a24 */ /* 0x000fca00078e0202 */
[----:B------:R-:W-:-:S04]  /*f460*/  IADD3 R2, R2, R15, RZ ;  /* 0x0000000f02027210 */ /* 0x000fc80007ffe0ff */
[----:B------:R-:W-:-:S05]  /*f470*/  LEA.HI.X R17, R14, c[0x0][0x1d4], R2, 0x1, P0 ;  /* 0x000075000e117a11 */ /* 0x000fca00000f0c02 */
[----:B------:R1:W-:Y:S02]  /*f480*/  STG.E.128 [R16.64], RZ ;  /* 0x000000ff10007986 */ /* 0x0003e4000c101d08 */
.L_x_72:
[----:B------:R-:W-:Y:S05]  /*f490*/  BSYNC B0 ;  /* 0x0000000000007941 */ /* 0x000fea0003800000 */
.L_x_71:
        /* <DEDUP_REMOVED lines=10> */
[----:B-1----:R-:W-:-:S03]  /*f540*/  LEA R16, P0, R14, c[0x0][0x1d0], 0x1 ;  /* 0x000074000e107a11 */ /* 0x002fc600078008ff */
[----:B------:R-:W-:-:S05]  /*f550*/  IMAD R2, R3, c[0x0][0x1ec], R2 ;  /* 0x00007b0003027a24 */ /* 0x000fca00078e0202 */
[----:B------:R-:W-:-:S04]  /*f560*/  IADD3 R2, R2, R15, RZ ;  /* 0x0000000f02027210 */ /* 0x000fc80007ffe0ff */
[----:B------:R-:W-:-:S05]  /*f570*/  LEA.HI.X R17, R14, c[0x0][0x1d4], R2, 0x1, P0 ;  /* 0x000075000e117a11 */ /* 0x000fca00000f0c02 */
[----:B------:R1:W-:Y:S02]  /*f580*/  STG.E.128 [R16.64], RZ ;  /* 0x000000ff10007986 */ /* 0x0003e4000c101d08 */
.L_x_74:
[----:B------:R-:W-:Y:S05]  /*f590*/  BSYNC B0 ;  /* 0x0000000000007941 */ /* 0x000fea0003800000 */
.L_x_73:
[----:B-1----:R-:W-:Y:S01]  /*f5a0*/  IADD3 R16, R8, 0x30, RZ ;  /* 0x0000003008107810 */ /* 0x002fe20007ffe0ff */
        /* <DEDUP_REMOVED lines=14> */
.L_x_76:
[----:B------:R-:W-:Y:S05]  /*f690*/  BSYNC B0 ;  /* 0x0000000000007941 */ /* 0x000fea0003800000 */
.L_x_75:
[----:B------:R-:W-:Y:S01]  /*f6a0*/  IADD3 R14, R8, 0x40, RZ ;  /* 0x00000040080e7810 */ /* 0x000fe20007ffe0ff */
[----:B------:R-:W-:Y:S03]  /*f6b0*/  BSSY B0, `(.L_x_77) ;  /* 0x000000e000007945 */ /* 0x000fe60003800000 */
[----:B------:R-:W-:-:S13]  /*f6c0*/  ISETP.GE.AND P0, PT, R14, R5, PT ;  /* 0x000000050e00720c */ /* 0x000fda0003f06270 */
[----:B------:R-:W-:Y:S05]  /*f6d0*/  @P0 BRA `(.L_x_78) ;  /* 0x000000b000000947 */ /* 0x000fea0003800000 */
[----:B------:R-:W-:Y:S01]  /*f6e0*/  IADD3 R3, P0, R24, 0x40, RZ ;  /* 0x0000004018037810 */ /* 0x000fe20007f1e0ff */
[----:B-1----:R-:W-:Y:S01]  /*f6f0*/  IMAD.MOV.U32 R26, RZ, RZ, R10 ;  /* 0x000000ffff1a7224 */ /* 0x002fe200078e000a */
        /* <DEDUP_REMOVED lines=9> */
.L_x_78:
[----:B------:R-:W-:Y:S05]  /*f790*/  BSYNC B0 ;  /* 0x0000000000007941 */ /* 0x000fea0003800000 */
.L_x_77:
        /* <DEDUP_REMOVED lines=15> */
.L_x_80:
[----:B------:R-:W-:Y:S05]  /*f890*/  BSYNC B0 ;  /* 0x0000000000007941 */ /* 0x000fea0003800000 */
.L_x_79:
        /* <DEDUP_REMOVED lines=15> */
.L_x_82:
[----:B------:R-:W-:Y:S05]  /*f990*/  BSYNC B0 ;  /* 0x0000000000007941 */ /* 0x000fea0003800000 */
.L_x_81:
[----:B------:R-:W-:Y:S01]  /*f9a0*/  IADD3 R4, R8, 0x70, RZ ;  /* 0x0000007008047810 */ /* 0x000fe20007ffe0ff */
[----:B------:R-:W-:Y:S03]  /*f9b0*/  BSSY B0, `(.L_x_83) ;  /* 0x000000d000007945 */ /* 0x000fe60003800000 */
[----:B------:R-:W-:-:S13]  /*f9c0*/  ISETP.GE.AND P0, PT, R4, R5, PT ;  /* 0x000000050400720c */ /* 0x000fda0003f06270 */
[----:B------:R-:W-:Y:S05]  /*f9d0*/  @P0 BRA `(.L_x_84) ;  /* 0x000000a000000947 */ /* 0x000fea0003800000 */
[----:B------:R-:W-:Y:S02]  /*f9e0*/  IADD3 R3, P0, R24, 0x70, RZ ;  /* 0x0000007018037810 */ /* 0x000fe40007f1e0ff */
[----:B------:R-:W-:Y:S02]  /*f9f0*/  MOV R11, R23 ;  /* 0x00000017000b7202 */ /* 0x000fe40000000f00 */
[----:B------:R-:W-:-:S03]  /*fa00*/  IADD3.X R2, RZ, R25, RZ, P0, !PT ;  /* 0x00000019ff027210 */ /* 0x000fc600007fe4ff */
[----:B------:R-:W-:-:S04]  /*fa10*/  IMAD.WIDE.U32 R10, R3, c[0x0][0x1e8], R10 ;  /* 0x00007a00030a7a25 */ /* 0x000fc800078e000a */
[----:B------:R-:W-:Y:S01]  /*fa20*/  IMAD R2, R2, c[0x0][0x1e8], RZ ;  /* 0x00007a0002027a24 */ /* 0x000fe200078e02ff */
[----:B------:R-:W-:-:S03]  /*fa30*/  LEA R22, P0, R10, c[0x0][0x1d0], 0x1 ;  /* 0x000074000a167a11 */ /* 0x000fc600078008ff */
[----:B------:R-:W-:-:S05]  /*fa40*/  IMAD R2, R3, c[0x0][0x1ec], R2 ;  /* 0x00007b0003027a24 */ /* 0x000fca00078e0202 */
[----:B------:R-:W-:-:S04]  /*fa50*/  IADD3 R3, R2, R11, RZ ;  /* 0x0000000b02037210 */ /* 0x000fc80007ffe0ff */
[----:B------:R-:W-:-:S05]  /*fa60*/  LEA.HI.X R23, R10, c[0x0][0x1d4], R3, 0x1, P0 ;  /* 0x000075000a177a11 */ /* 0x000fca00000f0c03 */
[----:B------:R2:W-:Y:S02]  /*fa70*/  STG.E.128 [R22.64], RZ ;  /* 0x000000ff16007986 */ /* 0x0005e4000c101d08 */
.L_x_84:
[----:B------:R-:W-:Y:S05]  /*fa80*/  BSYNC B0 ;  /* 0x0000000000007941 */ /* 0x000fea0003800000 */
.L_x_83:
[----:B------:R-:W-:-:S04]  /*fa90*/  LOP3.LUT P6, RZ, R91, 0x7, RZ, 0xc0, !PT ;  /* 0x000000075bff7812 */ /* 0x000fc800078cc0ff */
[-C--:B------:R-:W-:Y:S02]  /*faa0*/  ISETP.GE.OR P2, PT, R8, R5.reuse, P6 ;  /* 0x000000050800720c */ /* 0x080fe40003746670 */
[-C--:B------:R-:W-:Y:S02]  /*fab0*/  ISETP.GE.OR P1, PT, R20, R5.reuse, P6 ;  /* 0x000000051400720c */ /* 0x080fe40003726670 */
[-C--:B------:R-:W-:Y:S02]  /*fac0*/  ISETP.GE.OR P5, PT, R18, R5.reuse, P6 ;  /* 0x000000051200720c */ /* 0x080fe400037a6670 */
[-C--:B------:R-:W-:Y:S02]  /*fad0*/  ISETP.GE.OR P4, PT, R16, R5.reuse, P6 ;  /* 0x000000051000720c */ /* 0x080fe40003786670 */
[----:B------:R-:W-:-:S05]  /*fae0*/  ISETP.GE.OR P3, PT, R14, R5, P6 ;  /* 0x000000050e00720c */ /* 0x000fca0003766670 */
[-C--:B------:R-:W-:Y:S02]  /*faf0*/  @!P2 IMAD R2, R8, R7.reuse, RZ ;  /* 0x000000070802a224 */ /* 0x080fe400078e02ff */
[-C--:B------:R-:W-:Y:S02]  /*fb00*/  @!P1 IMAD R20, R20, R7.reuse, RZ ;  /* 0x0000000714149224 */ /* 0x080fe400078e02ff */
[-C--:B------:R-:W-:Y:S01]  /*fb10*/  @!P5 IMAD R18, R18, R7.reuse, RZ ;  /* 0x000000071212d224 */ /* 0x080fe200078e02ff */
[----:B------:R-:W-:Y:S01]  /*fb20*/  @!P2 IADD3 R3, P0, R2, R0, RZ ;  /* 0x000000000203a210 */ /* 0x000fe20007f1e0ff */
[-C--:B------:R-:W-:Y:S02]  /*fb30*/  @!P4 IMAD R16, R16, R7.reuse, RZ ;  /* 0x000000071010c224 */ /* 0x080fe400078e02ff */
[----:B------:R-:W-:Y:S01]  /*fb40*/  @!P3 IMAD R14, R14, R7, RZ ;  /* 0x000000070e0eb224 */ /* 0x000fe200078e02ff */
[----:B------:R-:W-:Y:S02]  /*fb50*/  @!P2 LEA.HI.X.SX32 R2, R2, R13, 0x1, P0 ;  /* 0x0000000d0202a211 */ /* 0x000fe400000f0eff */
[----:B------:R-:W-:-:S04]  /*fb60*/  @!P2 LEA R8, P0, R3, c[0x0][0x200], 0x2 ;  /* 0x000080000308aa11 */ /* 0x000fc800078010ff */
[----:B------:R-:W-:Y:S01]  /*fb70*/  @!P2 LEA.HI.X R9, R3, c[0x0][0x204], R2, 0x2, P0 ;  /* 0x000081000309aa11 */ /* 0x000fe200000f1402 */
[----:B------:R-:W-:Y:S01]  /*fb80*/  @!P2 IMAD.MOV.U32 R3, RZ, RZ, 0x7f800000 ;  /* 0x7f800000ff03a424 */ /* 0x000fe200078e00ff */
[----:B------:R-:W-:-:S04]  /*fb90*/  @!P1 IADD3 R2, P0, R20, R0, RZ ;  /* 0x0000000014029210 */ /* 0x000fc80007f1e0ff */
[----:B------:R3:W-:Y:S01]  /*fba0*/  @!P2 STG.E [R8.64], R3 ;  /* 0x000000030800a986 */ /* 0x0007e2000c101908 */
[-C--:B------:R-:W-:Y:S02]  /*fbb0*/  @!P1 LEA.HI.X.SX32 R11, R20, R13.reuse, 0x1, P0 ;  /* 0x0000000d140b9211 */ /* 0x080fe400000f0eff */
[----:B------:R-:W-:Y:S02]  /*fbc0*/  @!P1 LEA R20, P2, R2, c[0x0][0x200], 0x2 ;  /* 0x0000800002149a11 */ /* 0x000fe400078410ff */
[----:B------:R-:W-:Y:S02]  /*fbd0*/  @!P5 IADD3 R10, P0, R18, R0, RZ ;  /* 0x00000000120ad210 */ /* 0x000fe40007f1e0ff */
[----:B------:R-:W-:Y:S02]  /*fbe0*/  @!P1 LEA.HI.X R21, R2, c[0x0][0x204], R11, 0x2, P2 ;  /* 0x0000810002159a11 */ /* 0x000fe400010f140b */
[----:B------:R-:W-:Y:S02]  /*fbf0*/  @!P5 LEA.HI.X.SX32 R11, R18, R13, 0x1, P0 ;  /* 0x0000000d120bd211 */ /* 0x000fe400000f0eff */
[----:B------:R-:W-:-:S02]  /*fc00*/  @!P5 LEA R18, P2, R10, c[0x0][0x200], 0x2 ;  /* 0x000080000a12da11 */ /* 0x000fc400078410ff */
[----:B------:R-:W-:Y:S02]  /*fc10*/  @!P4 IADD3 R2, P0, R16, R0, RZ ;  /* 0x000000001002c210 */ /* 0x000fe40007f1e0ff */
[----:B------:R-:W-:Y:S02]  /*fc20*/  @!P5 LEA.HI.X R19, R10, c[0x0][0x204], R11, 0x2, P2 ;  /* 0x000081000a13da11 */ /* 0x000fe400010f140b */
[----:B------:R-:W-:Y:S02]  /*fc30*/  ISETP.GE.OR P2, PT, R12, R5, P6 ;  /* 0x000000050c00720c */ /* 0x000fe40003746670 */
[----:B---3--:R-:W-:Y:S01]  /*fc40*/  @!P4 LEA.HI.X.SX32 R9, R16, R13, 0x1, P0 ;  /* 0x0000000d1009c211 */ /* 0x008fe200000f0eff */
[----:B------:R-:W-:Y:S01]  /*fc50*/  @!P1 IMAD.MOV.U32 R3, RZ, RZ, 0x7f800000 ;  /* 0x7f800000ff039424 */ /* 0x000fe200078e00ff */
[----:B------:R-:W-:-:S09]  /*fc60*/  @!P4 LEA R8, P0, R2, c[0x0][0x200], 0x2 ;  /* 0x000080000208ca11 */ /* 0x000fd200078010ff */
[----:B------:R-:W-:Y:S02]  /*fc70*/  @!P2 IMAD R12, R12, R7, RZ ;  /* 0x000000070c0ca224 */ /* 0x000fe400078e02ff */
[----:B-1----:R-:W-:Y:S01]  /*fc80*/  @!P2 IMAD.MOV.U32 R27, RZ, RZ, 0x7f800000 ;  /* 0x7f800000ff1ba424 */ /* 0x002fe200078e00ff */
[----:B------:R-:W-:Y:S01]  /*fc90*/  @!P4 LEA.HI.X R9, R2, c[0x0][0x204], R9, 0x2, P0 ;  /* 0x000081000209ca11 */ /* 0x000fe200000f1409 */
[----:B------:R1:W-:Y:S01]  /*fca0*/  @!P1 STG.E [R20.64], R3 ;  /* 0x0000000314009986 */ /* 0x0003e2000c101908 */
[----:B------:R-:W-:Y:S02]  /*fcb0*/  @!P3 IADD3 R2, P0, R14, R0, RZ ;  /* 0x000000000e02b210 */ /* 0x000fe40007f1e0ff */
[----:B------:R-:W-:Y:S02]  /*fcc0*/  ISETP.GE.OR P1, PT, R6, R5, P6 ;  /* 0x000000050600720c */ /* 0x000fe40003726670 */
[----:B------:R-:W-:Y:S02]  /*fcd0*/  @!P3 LEA.HI.X.SX32 R11, R14, R13, 0x1, P0 ;  /* 0x0000000d0e0bb211 */ /* 0x000fe400000f0eff */
[----:B------:R-:W-:-:S02]  /*fce0*/  @!P3 LEA R10, P0, R2, c[0x0][0x200], 0x2 ;  /* 0x00008000020aba11 */ /* 0x000fc400078010ff */
[----:B------:R-:W-:Y:S02]  /*fcf0*/  ISETP.GE.OR P6, PT, R4, R5, P6 ;  /* 0x000000050400720c */ /* 0x000fe400037c6670 */
[----:B------:R-:W-:Y:S02]  /*fd00*/  @!P3 LEA.HI.X R11, R2, c[0x0][0x204], R11, 0x2, P0 ;  /* 0x00008100020bba11 */ /* 0x000fe400000f140b */
[----:B------:R-:W-:-:S03]  /*fd10*/  @!P2 IADD3 R2, P0, R12, R0, RZ ;  /* 0x000000000c02a210 */ /* 0x000fc60007f1e0ff */
[----:B------:R-:W-:Y:S01]  /*fd20*/  @!P1 IMAD R6, R6, R7, RZ ;  /* 0x0000000706069224 */ /* 0x000fe200078e02ff */
[----:B------:R-:W-:Y:S01]  /*fd30*/  @!P2 LEA.HI.X.SX32 R15, R12, R13, 0x1, P0 ;  /* 0x0000000d0c0fa211 */ /* 0x000fe200000f0eff */
[----:B------:R-:W-:Y:S01]  /*fd40*/  @!P1 IMAD.MOV.U32 R25, RZ, RZ, 0x7f800000 ;  /* 0x7f800000ff199424 */ /* 0x000fe200078e00ff */
[----:B------:R-:W-:-:S04]  /*fd50*/  @!P2 LEA R16, P0, R2, c[0x0][0x200], 0x2 ;  /* 0x000080000210aa11 */ /* 0x000fc800078010ff */
[----:B------:R-:W-:Y:S02]  /*fd60*/  @!P2 LEA.HI.X R17, R2, c[0x0][0x204], R15, 0x2, P0 ;  /* 0x000081000211aa11 */ /* 0x000fe400000f140f */
[----:B------:R-:W-:Y:S01]  /*fd70*/  @!P1 IADD3 R2, P0, R6, R0, RZ ;  /* 0x0000000006029210 */ /* 0x000fe20007f1e0ff */
[----:B-1----:R-:W-:-:S03]  /*fd80*/  @!P5 IMAD.MOV.U32 R3, RZ, RZ, 0x7f800000 ;  /* 0x7f800000ff03d424 */ /* 0x002fc600078e00ff */
[----:B------:R-:W-:Y:S01]  /*fd90*/  @!P1 LEA.HI.X.SX32 R15, R6, R13, 0x1, P0 ;  /* 0x0000000d060f9211 */ /* 0x000fe200000f0eff */
[----:B------:R-:W-:Y:S01]  /*fda0*/  @!P3 IMAD.MOV.U32 R21, RZ, RZ, 0x7f800000 ;  /* 0x7f800000ff15b424 */ /* 0x000fe200078e00ff */
[C---:B--2---:R-:W-:Y:S01]  /*fdb0*/  @!P1 LEA R22, P0, R2.reuse, c[0x0][0x200], 0x2 ;  /* 0x0000800002169a11 */ /* 0x044fe200078010ff */
[----:B------:R1:W-:Y:S03]  /*fdc0*/  @!P5 STG.E [R18.64], R3 ;  /* 0x000000031200d986 */ /* 0x0003e6000c101908 */
[----:B------:R-:W-:Y:S01]  /*fdd0*/  @!P1 LEA.HI.X R23, R2, c[0x0][0x204], R15, 0x2, P0 ;  /* 0x0000810002179a11 */ /* 0x000fe200000f140f */
[----:B------:R-:W-:-:S05]  /*fde0*/  @!P4 IMAD.MOV.U32 R15, RZ, RZ, 0x7f800000 ;  /* 0x7f800000ff0fc424 */ /* 0x000fca00078e00ff */
[----:B------:R1:W-:Y:S04]  /*fdf0*/  @!P4 STG.E [R8.64], R15 ;  /* 0x0000000f0800c986 */ /* 0x0003e8000c101908 */
[----:B------:R1:W-:Y:S04]  /*fe00*/  @!P3 STG.E [R10.64], R21 ;  /* 0x000000150a00b986 */ /* 0x0003e8000c101908 */
[----:B------:R1:W-:Y:S04]  /*fe10*/  @!P2 STG.E [R16.64], R27 ;  /* 0x0000001b1000a986 */ /* 0x0003e8000c101908 */
[----:B------:R1:W-:Y:S01]  /*fe20*/  @!P1 STG.E [R22.64], R25 ;  /* 0x0000001916009986 */ /* 0x0003e2000c101908 */
[----:B------:R-:W-:Y:S05]  /*fe30*/  @P6 EXIT ;  /* 0x000000000000694d */ /* 0x000fea0003800000 */
[----:B------:R-:W-:Y:S02]  /*fe40*/  IMAD R4, R4, R7, RZ ;  /* 0x0000000704047224 */ /* 0x000fe400078e02ff */
[----:B------:R-:W-:-:S03]  /*fe50*/  IMAD.MOV.U32 R5, RZ, RZ, 0x7f800000 ;  /* 0x7f800000ff057424 */ /* 0x000fc600078e00ff */
[----:B------:R-:W-:-:S04]  /*fe60*/  IADD3 R0, P0, R4, R0, RZ ;  /* 0x0000000004007210 */ /* 0x000fc80007f1e0ff */
[----:B------:R-:W-:Y:S02]  /*fe70*/  LEA.HI.X.SX32 R13, R4, R13, 0x1, P0 ;  /* 0x0000000d040d7211 */ /* 0x000fe400000f0eff */
[----:B------:R-:W-:-:S04]  /*fe80*/  LEA R2, P0, R0, c[0x0][0x200], 0x2 ;  /* 0x0000800000027a11 */ /* 0x000fc800078010ff */
[----:B-1----:R-:W-:-:S05]  /*fe90*/  LEA.HI.X R3, R0, c[0x0][0x204], R13, 0x2, P0 ;  /* 0x0000810000037a11 */ /* 0x002fca00000f140d */
[----:B------:R-:W-:Y:S01]  /*fea0*/  STG.E [R2.64], R5 ;  /* 0x0000000502007986 */ /* 0x000fe2000c101908 */
[----:B------:R-:W-:Y:S05]  /*feb0*/  EXIT ;  /* 0x000000000000794d */ /* 0x000fea0003800000 */
.L_x_85:
        /* <DEDUP_REMOVED lines=12> */
.L_x_2113:


//--------------------- .text._ZN5flash16flash_fwd_kernelI23Flash_fwd_kernel_traitsILi64ELi128ELi128ELi4ELb0ELb0EN7cutlass10bfloat16_tE19Flash_kernel_traitsILi64ELi128ELi128ELi4ES3_EELb0ELb0ELb0ELb0ELb1ELb1ELb0ELb0EEEvNS_16Flash_fwd_paramsE --------------------------
	.section	.text._ZN5flash16flash_fwd_kernelI23Flash_fwd_kernel_traitsILi64ELi128ELi128ELi4ELb0ELb0EN7cutlass10bfloat16_tE19Flash_kernel_traitsILi64ELi128ELi128ELi4ES3_EELb0ELb0ELb0ELb0ELb1ELb1ELb0ELb0EEEvNS_16Flash_fwd_paramsE,"ax",@progbits
	.sectioninfo	@"SHI_REGISTERS=255"
	.align	128
        .global         _ZN5flash16flash_fwd_kernelI23Flash_fwd_kernel_traitsILi64ELi128ELi128ELi4ELb0ELb0EN7cutlass10bfloat16_tE19Flash_kernel_traitsILi64ELi128ELi128ELi4ES3_EELb0ELb0ELb0ELb0ELb1ELb1ELb0ELb0EEEvNS_16Flash_fwd_paramsE
        .type           _ZN5flash16flash_fwd_kernelI23Flash_fwd_kernel_traitsILi64ELi128ELi128ELi4ELb0ELb0EN7cutlass10bfloat16_tE19Flash_kernel_traitsILi64ELi128ELi128ELi4ES3_EELb0ELb0ELb0ELb0ELb1ELb1ELb0ELb0EEEvNS_16Flash_fwd_paramsE,@function
        .size           _ZN5flash16flash_fwd_kernelI23Flash_fwd_kernel_traitsILi64ELi128ELi128ELi4ELb0ELb0EN7cutlass10bfloat16_tE19Flash_kernel_traitsILi64ELi128ELi128ELi4ES3_EELb0ELb0ELb0ELb0ELb1ELb1ELb0ELb0EEEvNS_16Flash_fwd_paramsE,(.L_x_2114 - _ZN5flash16flash_fwd_kernelI23Flash_fwd_kernel_traitsILi64ELi128ELi128ELi4ELb0ELb0EN7cutlass10bfloat16_tE19Flash_kernel_traitsILi64ELi128ELi128ELi4ES3_EELb0ELb0ELb0ELb0ELb1ELb1ELb0ELb0EEEvNS_16Flash_fwd_paramsE)
        .other          _ZN5flash16flash_fwd_kernelI23Flash_fwd_kernel_traitsILi64ELi128ELi128ELi4ELb0ELb0EN7cutlass10bfloat16_tE19Flash_kernel_traitsILi64ELi128ELi128ELi4ES3_EELb0ELb0ELb0ELb0ELb1ELb1ELb0ELb0EEEvNS_16Flash_fwd_paramsE,@"STO_CUDA_ENTRY STV_DEFAULT"
_ZN5flash16flash_fwd_kernelI23Flash_fwd_kernel_traitsILi64ELi128ELi128ELi4ELb0ELb0EN7cutlass10bfloat16_tE19Flash_kernel_traitsILi64ELi128ELi128ELi4ES3_EELb0ELb0ELb0ELb0ELb1ELb1ELb0ELb0EEEvNS_16Flash_fwd_paramsE:
.text._ZN5flash16flash_fwd_kernelI23Flash_fwd_kernel_traitsILi64ELi128ELi128ELi4ELb0ELb0EN7cutlass10bfloat16_tE19Flash_kernel_traitsILi64ELi128ELi128ELi4ES3_EELb0ELb0ELb0ELb0ELb1ELb1ELb0ELb0EEEvNS_16Flash_fwd_paramsE:
[----:B------:R-:W-:Y:S02]  /*0000*/  MOV R1, c[0x0][0x28] ;  /* 0x00000a0000017a02 */ /* 0x000fe40000000f00 */
[----:B------:R-:W1:Y:S01]  /*0010*/  S2R R25, SR_CTAID.Y ;  /* 0x0000000000197919 */ /* 0x000e620000002600 */
[----:B------:R-:W-:Y:S01]  /*0020*/  ISETP.NE.U32.AND P2, PT, RZ, c[0x0][0x258], PT ;  /* 0x00009600ff007a0c */ /* 0x000fe20003f45070 */
[----:B------:R-:W-:Y:S01]  /*0030*/  IMAD.MOV.U32 R6, RZ, RZ, RZ ;  /* 0x000000ffff067224 */ /* 0x000fe200078e00ff */
[----:B------:R-:W-:Y:S01]  /*0040*/  ISETP.NE.U32.AND P0, PT, RZ, c[0x0][0x250], PT ;  /* 0x00009400ff007a0c */ /* 0x000fe20003f05070 */
[----:B------:R-:W-:Y:S01]  /*0050*/  ULDC.64 UR8, c[0x0][0x118] ;  /* 0x0000460000087ab9 */ /* 0x000fe20000000a00 */
[----:B------:R-:W-:Y:S02]  /*0060*/  ISETP.NE.AND.EX P2, PT, RZ, c[0x0][0x25c], PT, P2 ;  /* 0x00009700ff007a0c */ /* 0x000fe40003f45320 */
[----:B------:R-:W-:Y:S02]  /*0070*/  ISETP.NE.AND.EX P0, PT, RZ, c[0x0][0x254], PT, P0 ;  /* 0x00009500ff007a0c */ /* 0x000fe40003f05300 */
[----:B------:R-:W-:-:S09]  /*0080*/  IADD3 R1, R1, -0xe8, RZ ;  /* 0xffffff1801017810 */ /* 0x000fd20007ffe0ff */
[----:B------:R-:W-:Y:S02]  /*0090*/  @P2 IMAD.MOV.U32 R2, RZ, RZ, 0x4 ;  /* 0x00000004ff022424 */ /* 0x000fe400078e00ff */
[----:B------:R-:W-:Y:S02]  /*00a0*/  @P0 IMAD.MOV.U32 R0, RZ, RZ, 0x4 ;  /* 0x00000004ff000424 */ /* 0x000fe400078e00ff */
[----:B-1----:R-:W-:-:S04]  /*00b0*/  @P2 IMAD.WIDE R2, R25, R2, c[0x0][0x258] ;  /* 0x0000960019022625 */ /* 0x002fc800078e0202 */
[----:B------:R-:W-:Y:S02]  /*00c0*/  @P0 IMAD.WIDE R4, R25, R0, c[0x0][0x250] ;  /* 0x0000940019040625 */ /* 0x000fe400078e0200 */
[----:B------:R-:W2:Y:S04]  /*00d0*/  @P2 LDG.E R2, [R2.64] ;  /* 0x0000000802022981 */ /* 0x000ea8000c1e1900 */
[----:B------:R-:W2:Y:S04]  /*00e0*/  @P0 LDG.E R6, [R4.64] ;  /* 0x0000000804060981 */ /* 0x000ea8000c1e1900 */
[----:B------:R-:W1:Y:S01]  /*00f0*/  S2R R16, SR_CTAID.X ;  /* 0x0000000000107919 */ /* 0x000e620000002500 */
[----:B------:R-:W-:-:S04]  /*0100*/  @!P2 ISETP.NE.U32.AND P1, PT, RZ, c[0x0][0x268], PT ;  /* 0x00009a00ff00aa0c */ /* 0x000fc80003f25070 */
[----:B------:R-:W-:Y:S01]  /*0110*/  @!P2 ISETP.NE.AND.EX P1, PT, RZ, c[0x0][0x26c], PT, P1 ;  /* 0x00009b00ff00aa0c */ /* 0x000fe20003f25310 */
[----:B-1----:R-:W-:-:S05]  /*0120*/  IMAD.SHL.U32 R0, R16, 0x80, RZ ;  /* 0x0000008010007824 */ /* 0x002fca00078e00ff */
[----:B------:R-:W-:Y:S02]  /*0130*/  ISETP.GE.AND P0, PT, R0, c[0x0][0x214], PT ;  /* 0x0000850000007a0c */ /* 0x000fe40003f06270 */
[----:B------:R-:W-:Y:S01]  /*0140*/  @!P2 SEL R0, RZ, c[0x0][0x21c], !P1 ;  /* 0x00008700ff00aa07 */ /* 0x000fe20004800000 */
[----:B--2---:R-:W-:-:S03]  /*0150*/  @P2 IMAD.IADD R228, R2, 0x1, -R6 ;  /* 0x0000000102e42824 */ /* 0x004fc600078e0a06 */
[----:B------:R-:W-:-:S07]  /*0160*/  @!P2 IADD3 R228, R0, c[0x0][0x218], -R6 ;  /* 0x0000860000e4aa10 */ /* 0x000fce0007ffe806 */
[----:B------:R-:W-:Y:S05]  /*0170*/  @P0 EXIT ;  /* 0x000000000000094d */ /* 0x000fea0003800000 */
[----:B------:R-:W-:Y:S01]  /*0180*/  IABS R0, c[0x0][0x1c8] ;  /* 0x0000720000007a13 */ /* 0x000fe20000000000 */
[----:B------:R-:W1:Y:S01]  /*0190*/  S2R R22, SR_TID.X ;  /* 0x0000000000167919 */ /* 0x000e620000002100 */
[----:B------:R-:W-:Y:S01]  /*01a0*/  SHF.R.S32.HI R24, RZ, 0x1f, R25 ;  /* 0x0000001fff187819 */ /* 0x000fe20000011419 */
[----:B------:R-:W-:Y:S02]  /*01b0*/  ULDC.64 UR4, c[0x0][0x190] ;  /* 0x0000640000047ab9 */ /* 0x000fe40000000a00 */
[----:B------:R-:W-:Y:S01]  /*01c0*/  IMAD.MOV.U32 R23, RZ, RZ, R0 ;  /* 0x000000ffff177224 */ /* 0x000fe200078e0000 */
[----:B------:R-:W2:Y:S01]  /*01d0*/  S2R R26, SR_CTAID.Z ;  /* 0x00000000001a7919 */ /* 0x000ea20000002700 */
[----:B------:R-:W-:Y:S01]  /*01e0*/  IADD3 R0, R228, 0x7f, RZ ;  /* 0x0000007fe4007810 */ /* 0x000fe20007ffe0ff */
[----:B------:R-:W-:Y:S01]  /*01f0*/  USHF.L.U32 UR7, UR4, 0x5, URZ ;  /* 0x0000000504077899 */ /* 0x000fe2000800063f */
[----:B------:R-:W3:Y:S01]  /*0200*/  I2F.RP R4, R23 ;  /* 0x0000001700047306 */ /* 0x000ee20000209400 */
[----:B------:R-:W-:Y:S01]  /*0210*/  UMOV UR6, 0x5 ;  /* 0x0000000500067882 */ /* 0x000fe20000000000 */
[----:B------:R-:W-:Y:S01]  /*0220*/  SHF.R.S32.HI R3, RZ, 0x1f, R0 ;  /* 0x0000001fff037819 */ /* 0x000fe20000011400 */
[----:B------:R-:W-:-:S02]  /*0230*/  USHF.L.U64.HI UR13, UR4, UR6, UR5 ;  /* 0x00000006040d7299 */ /* 0x000fc40008010205 */
[----:B------:R-:W-:Y:S01]  /*0240*/  UMOV UR10, 0x7 ;  /* 0x00000007000a7882 */ /* 0x000fe20000000000 */
[----:B------:R-:W-:Y:S01]  /*0250*/  LEA.HI R247, R3, R0, RZ, 0x7 ;  /* 0x0000000003f77211 */ /* 0x000fe200078f38ff */
[----:B------:R-:W-:Y:S02]  /*0260*/  ULDC.64 UR4, c[0x0][0x198] ;  /* 0x0000660000047ab9 */ /* 0x000fe40000000a00 */
[----:B------:R-:W-:Y:S02]  /*0270*/  USHF.L.U64.HI UR10, UR4, UR10, UR5 ;  /* 0x0000000a040a7299 */ /* 0x000fe40008010205 */
[----:B------:R-:W-:Y:S02]  /*0280*/  USHF.L.U32 UR11, UR4, 0x7, URZ ;  /* 0x00000007040b7899 */ /* 0x000fe4000800063f */
[----:B------:R-:W-:Y:S02]  /*0290*/  USHF.L.U32 UR12, UR4, 0x5, URZ ;  /* 0x00000005040c7899 */ /* 0x000fe4000800063f */
[----:B------:R-:W-:Y:S01]  /*02a0*/  USHF.L.U64.HI UR14, UR4, UR6, UR5 ;  /* 0x00000006040e7299 */ /* 0x000fe20008010205 */
[----:B---3--:R-:W3:Y:S01]  /*02b0*/  MUFU.RCP R4, R4 ;  /* 0x0000000400047308 */ /* 0x008ee20000001000 */
[----:B-1----:R-:W-:Y:S01]  /*02c0*/  SHF.R.S32.HI R21, RZ, 0x1f, R22 ;  /* 0x0000001fff157819 */ /* 0x002fe20000011416 */
[----:B------:R-:W-:-:S02]  /*02d0*/  ULDC.64 UR4, c[0x0][0x1a0] ;  /* 0x0000680000047ab9 */ /* 0x000fc40000000a00 */
[----:B------:R-:W-:Y:S01]  /*02e0*/  USHF.L.U64.HI UR5, UR4, UR6, UR5 ;  /* 0x0000000604057299 */ /* 0x000fe20008010205 */
[----:B--2---:R-:W-:Y:S02]  /*02f0*/  LOP3.LUT R2, R26, c[0x0][0x1c8], RZ, 0x3c, !PT ;  /* 0x000072001a027a12 */ /* 0x004fe400078e3cff */
[CC--:B------:R-:W-:Y:S02]  /*0300*/  LEA.HI R20, R21.reuse, R22.reuse, RZ, 0x3 ;  /* 0x0000001615147211 */ /* 0x0c0fe400078f18ff */
[----:B------:R-:W-:Y:S02]  /*0310*/  ISETP.GE.AND P1, PT, R2, RZ, PT ;  /* 0x000000ff0200720c */ /* 0x000fe40003f26270 */
[----:B------:R-:W-:Y:S02]  /*0320*/  LOP3.LUT R0, R20, 0xfffffff8, RZ, 0xc0, !PT ;  /* 0xfffffff814007812 */ /* 0x000fe400078ec0ff */
[----:B------:R-:W-:Y:S02]  /*0330*/  SHF.R.S32.HI R2, RZ, 0x3, R20 ;  /* 0x00000003ff027819 */ /* 0x000fe40000011414 */
[----:B------:R-:W-:Y:S01]  /*0340*/  LEA.HI R10, R21, R22, RZ, 0x4 ;  /* 0x00000016150a7211 */ /* 0x000fe200078f20ff */
[----:B------:R-:W-:Y:S01]  /*0350*/  IMAD.IADD R64, R22, 0x1, -R0 ;  /* 0x0000000116407824 */ /* 0x000fe200078e0a00 */
[----:B---3--:R-:W-:Y:S01]  /*0360*/  IADD3 R4, R4, 0xffffffe, RZ ;  /* 0x0ffffffe04047810 */ /* 0x008fe20007ffe0ff */
[----:B------:R-:W-:Y:S01]  /*0370*/  IMAD.SHL.U32 R0, R2, 0x40, RZ ;  /* 0x0000004002007824 */ /* 0x000fe200078e00ff */
[----:B------:R-:W-:-:S02]  /*0380*/  SHF.R.S32.HI R3, RZ, 0x1f, R2 ;  /* 0x0000001fff037819 */ /* 0x000fc40000011402 */
[----:B------:R-:W1:Y:S01]  /*0390*/  F2I.FTZ.U32.TRUNC.NTZ R5, R4 ;  /* 0x0000000400057305 */ /* 0x000e62000021f000 */
[----:B------:R-:W-:Y:S02]  /*03a0*/  IADD3 R9, P0, R2, R6, RZ ;  /* 0x0000000602097210 */ /* 0x000fe40007f1e0ff */
[----:B------:R-:W-:Y:S01]  /*03b0*/  SHF.R.S32.HI R8, RZ, 0x4, R10 ;  /* 0x00000004ff087819 */ /* 0x000fe2000001140a */
[----:B------:R-:W-:Y:S01]  /*03c0*/  IMAD.WIDE R16, R16, 0x80, R2 ;  /* 0x0000008010107825 */ /* 0x000fe200078e0202 */
[----:B------:R-:W-:Y:S02]  /*03d0*/  LEA.HI.X.SX32 R11, R6, R3, 0x1, P0 ;  /* 0x00000003060b7211 */ /* 0x000fe400000f0eff */
[----:B------:R-:W-:Y:S01]  /*03e0*/  LEA.HI R7, R10, R8, RZ, 0x1 ;  /* 0x000000080a077211 */ /* 0x000fe200078f08ff */
[----:B------:R-:W-:Y:S01]  /*03f0*/  IMAD.SHL.U32 R6, R64, 0x8, RZ ;  /* 0x0000000840067824 */ /* 0x000fe200078e00ff */
[----:B------:R-:W-:Y:S02]  /*0400*/  LOP3.LUT R0, R0, 0x1c0, RZ, 0xc0, !PT ;  /* 0x000001c000007812 */ /* 0x000fe400078ec0ff */
[----:B------:R-:W-:-:S02]  /*0410*/  LOP3.LUT R7, R7, 0xfffffffe, RZ, 0xc0, !PT ;  /* 0xfffffffe07077812 */ /* 0x000fc400078ec0ff */
[----:B------:R-:W-:Y:S02]  /*0420*/  SHF.R.U32.HI R3, RZ, 0x3, R0 ;  /* 0x00000003ff037819 */ /* 0x000fe40000011600 */
[--C-:B------:R-:W-:Y:S01]  /*0430*/  LOP3.LUT R2, R0, 0x38, R6.reuse, 0xf8, !PT ;  /* 0x0000003800027812 */ /* 0x100fe200078ef806 */
[----:B-1----:R-:W-:Y:S01]  /*0440*/  IMAD.MOV R4, RZ, RZ, -R5 ;  /* 0x000000ffff047224 */ /* 0x002fe200078e0a05 */
[----:B------:R-:W-:Y:S01]  /*0450*/  IABS R15, R26 ;  /* 0x0000001a000f7213 */ /* 0x000fe20000000000 */
[----:B------:R-:W-:Y:S01]  /*0460*/  IMAD.IADD R19, R8, 0x1, -R7 ;  /* 0x0000000108137824 */ /* 0x000fe200078e0a07 */
[----:B------:R-:W-:Y:S01]  /*0470*/  SHF.R.S32.HI R7, RZ, 0x1f, R6 ;  /* 0x0000001fff077819 */ /* 0x000fe20000011406 */
[----:B------:R-:W-:Y:S01]  /*0480*/  IMAD R0, R4, R23, RZ ;  /* 0x0000001704007224 */ /* 0x000fe200078e02ff */
[----:B------:R-:W-:Y:S01]  /*0490*/  LOP3.LUT R246, R2, R3, RZ, 0x3c, !PT ;  /* 0x0000000302f67212 */ /* 0x000fe200078e3cff */
[----:B------:R-:W-:Y:S01]  /*04a0*/  IMAD.MOV.U32 R4, RZ, RZ, RZ ;  /* 0x000000ffff047224 */ /* 0x000fe200078e00ff */
[----:B------:R-:W-:Y:S01]  /*04b0*/  SHF.R.S32.HI R18, RZ, 0x1f, R26 ;  /* 0x0000001fff127819 */ /* 0x000fe2000001141a */
[----:B------:R-:W-:-:S04]  /*04c0*/  IMAD.WIDE.U32 R2, R25, c[0x0][0x178], R6 ;  /* 0x00005e0019027a25 */ /* 0x000fc800078e0006 */
[----:B------:R-:W-:Y:S01]  /*04d0*/  IMAD.HI.U32 R8, R5, R0, R4 ;  /* 0x0000000005087227 */ /* 0x000fe200078e0004 */
[----:B------:R-:W-:-:S03]  /*04e0*/  LOP3.LUT R5, R10, 0xfffffff0, RZ, 0xc0, !PT ;  /* 0xfffffff00a057812 */ /* 0x000fc600078ec0ff */
[----:B------:R-:W-:Y:S02]  /*04f0*/  IMAD R0, R11, c[0x0][0x198], RZ ;  /* 0x000066000b007a24 */ /* 0x000fe400078e02ff */
[----:B------:R-:W-:-:S04]  /*0500*/  IMAD.HI.U32 R12, R8, R15, RZ ;  /* 0x0000000f080c7227 */ /* 0x000fc800078e00ff */
[----:B------:R-:W-:Y:S02]  /*0510*/  IMAD R14, R9, c[0x0][0x19c], R0 ;  /* 0x00006700090e7a24 */ /* 0x000fe400078e0200 */
[----:B------:R-:W-:Y:S02]  /*0520*/  IMAD.MOV R0, RZ, RZ, -R12 ;  /* 0x000000ffff007224 */ /* 0x000fe400078e0a0c */
[----:B------:R-:W-:Y:S02]  /*0530*/  IMAD R4, R24, c[0x0][0x178], RZ ;  /* 0x00005e0018047a24 */ /* 0x000fe400078e02ff */
[----:B------:R-:W-:Y:S01]  /*0540*/  IMAD R0, R23, R0, R15 ;  /* 0x0000000017007224 */ /* 0x000fe200078e020f */
[----:B------:R-:W-:Y:S01]  /*0550*/  LEA.HI.SX32 R15, R247, 0xffffffff, 0x19 ;  /* 0xfffffffff70f7811 */ /* 0x000fe200078fcaff */
[----:B------:R-:W-:Y:S02]  /*0560*/  IMAD.IADD R10, R22, 0x1, -R5 ;  /* 0x00000001160a7824 */ /* 0x000fe400078e0a05 */
[----:B------:R-:W-:Y:S01]  /*0570*/  IMAD R4, R25, c[0x0][0x17c], R4 ;  /* 0x00005f0019047a24 */ /* 0x000fe200078e0204 */
[----:B------:R-:W-:Y:S01]  /*0580*/  ISETP.GT.U32.AND P2, PT, R23, R0, PT ;  /* 0x000000001700720c */ /* 0x000fe20003f44070 */
[----:B------:R-:W-:Y:S01]  /*0590*/  IMAD R5, R11, c[0x0][0x1a0], RZ ;  /* 0x000068000b057a24 */ /* 0x000fe200078e02ff */
[----:B------:R-:W-:Y:S01]  /*05a0*/  SHF.R.S32.HI R8, RZ, 0x1f, R10 ;  /* 0x0000001fff087819 */ /* 0x000fe2000001140a */
[----:B------:R-:W-:Y:S01]  /*05b0*/  IMAD.IADD R3, R3, 0x1, R4 ;  /* 0x0000000103037824 */ /* 0x000fe200078e0204 */
[----:B------:R-:W-:Y:S01]  /*05c0*/  LEA.HI R11, R21, R22, RZ, 0x6 ;  /* 0x00000016150b7211 */ /* 0x000fe200078f30ff */
[----:B------:R-:W-:-:S02]  /*05d0*/  IMAD R13, R9, c[0x0][0x1a4], R5 ;  /* 0x00006900090d7a24 */ /* 0x000fc400078e0205 */
[----:B------:R-:W-:-:S04]  /*05e0*/  IMAD.WIDE.U32 R4, R9, c[0x0][0x198], R6 ;  /* 0x0000660009047a25 */ /* 0x000fc800078e0006 */
[----:B------:R-:W-:Y:S02]  /*05f0*/  IMAD.WIDE.U32 R6, R9, c[0x0][0x1a0], R6 ;  /* 0x0000680009067a25 */ /* 0x000fe400078e0006 */
[-C--:B------:R-:W-:Y:S02]  /*0600*/  @!P2 IADD3 R0, R0, -R23.reuse, RZ ;  /* 0x800000170000a210 */ /* 0x080fe40007ffe0ff */
[----:B------:R-:W-:Y:S01]  /*0610*/  IMAD R9, R18, c[0x0][0x1a8], RZ ;  /* 0x00006a0012097a24 */ /* 0x000fe200078e02ff */
[----:B------:R-:W-:Y:S01]  /*0620*/  LEA.HI R18, R8, R10, RZ, 0x3 ;  /* 0x0000000a08127211 */ /* 0x000fe200078f18ff */
[----:B------:R-:W-:Y:S01]  /*0630*/  IMAD.SHL.U32 R8, R11, 0x8, RZ ;  /* 0x000000080b087824 */ /* 0x000fe200078e00ff */
[----:B------:R-:W-:Y:S01]  /*0640*/  ISETP.GE.U32.AND P3, PT, R0, R23, PT ;  /* 0x000000170000720c */ /* 0x000fe20003f66070 */
[----:B------:R-:W-:Y:S01]  /*0650*/  IMAD R9, R26, c[0x0][0x1ac], R9 ;  /* 0x00006b001a097a24 */ /* 0x000fe200078e0209 */
[----:B------:R-:W-:Y:S01]  /*0660*/  LOP3.LUT R11, R18, 0xfffffff8, RZ, 0xc0, !PT ;  /* 0xfffffff8120b7812 */ /* 0x000fe200078ec0ff */
[----:B------:R-:W-:Y:S01]  /*0670*/  IMAD.WIDE.U32 R2, R26, c[0x0][0x1a8], R2 ;  /* 0x00006a001a027a25 */ /* 0x000fe200078e0002 */
[----:B------:R-:W-:-:S02]  /*0680*/  LOP3.LUT R246, R246, 0x7ffffe00, R8, 0xf8, !PT ;  /* 0x7ffffe00f6f67812 */ /* 0x000fc400078ef808 */
[----:B------:R-:W-:Y:S01]  /*0690*/  @!P2 IADD3 R12, R12, 0x1, RZ ;  /* 0x000000010c0ca810 */ /* 0x000fe20007ffe0ff */
[----:B------:R-:W-:Y:S02]  /*06a0*/  IMAD.IADD R3, R3, 0x1, R9 ;  /* 0x0000000103037824 */ /* 0x000fe400078e0209 */
[----:B------:R-:W-:Y:S02]  /*06b0*/  IMAD R8, R17, c[0x0][0x190], RZ ;  /* 0x0000640011087a24 */ /* 0x000fe400078e02ff */
[----:B------:R-:W-:Y:S02]  /*06c0*/  IMAD.IADD R5, R5, 0x1, R14 ;  /* 0x0000000105057824 */ /* 0x000fe400078e020e */
[----:B------:R-:W-:Y:S01]  /*06d0*/  IMAD.IADD R7, R7, 0x1, R13 ;  /* 0x0000000107077824 */ /* 0x000fe200078e020d */
[----:B------:R-:W-:Y:S01]  /*06e0*/  @P3 IADD3 R12, R12, 0x1, RZ ;  /* 0x000000010c0c3810 */ /* 0x000fe20007ffe0ff */
[C---:B------:R-:W-:Y:S02]  /*06f0*/  IMAD R14, R16.reuse, c[0x0][0x194], R8 ;  /* 0x00006500100e7a24 */ /* 0x040fe400078e0208 */
[----:B------:R-:W-:Y:S01]  /*0700*/  IMAD.WIDE.U32 R2, R16, c[0x0][0x190], R2 ;  /* 0x0000640010027a25 */ /* 0x000fe200078e0002 */
[----:B------:R-:W-:-:S03]  /*0710*/  SHF.R.S32.HI R16, RZ, 0x1f, R15 ;  /* 0x0000001fff107819 */ /* 0x000fc6000001140f */
[----:B------:R-:W-:Y:S01]  /*0720*/  IMAD.WIDE.U32 R8, R25, c[0x0][0x188], R6 ;  /* 0x0000620019087a25 */ /* 0x000fe200078e0006 */
[----:B------:R-:W-:-:S03]  /*0730*/  LEA R6, P0, R2, c[0x0][0x160], 0x1 ;  /* 0x0000580002067a11 */ /* 0x000fc600078008ff */
[----:B------:R-:W-:Y:S02]  /*0740*/  IMAD.IADD R0, R3, 0x1, R14 ;  /* 0x0000000103007824 */ /* 0x000fe400078e020e */
[----:B------:R-:W-:Y:S02]  /*0750*/  IMAD.IADD R65, R10, 0x1, -R11 ;  /* 0x000000010a417824 */ /* 0x000fe400078e0a0b */
[----:B------:R-:W-:Y:S01]  /*0760*/  IMAD R10, R24, c[0x0][0x180], RZ ;  /* 0x00006000180a7a24 */ /* 0x000fe200078e02ff */
[----:B------:R-:W-:Y:S01]  /*0770*/  LEA.HI.X R7, R2, c[0x0][0x164], R0, 0x1, P0 ;  /* 0x0000590002077a11 */ /* 0x000fe200000f0c00 */
[----:B------:R-:W-:Y:S01]  /*0780*/  IMAD.WIDE.U32 R4, R25, c[0x0][0x180], R4 ;  /* 0x0000600019047a25 */ /* 0x000fe200078e0004 */
[----:B------:R-:W-:-:S03]  /*0790*/  ISETP.NE.AND P0, PT, RZ, c[0x0][0x1c8], PT ;  /* 0x00007200ff007a0c */ /* 0x000fc60003f05270 */
[----:B------:R-:W-:Y:S02]  /*07a0*/  IMAD R10, R25, c[0x0][0x184], R10 ;  /* 0x00006100190a7a24 */ /* 0x000fe400078e020a */
[----:B------:R-:W-:Y:S02]  /*07b0*/  IMAD.MOV.U32 R0, RZ, RZ, R12 ;  /* 0x000000ffff007224 */ /* 0x000fe400078e000c */
[----:B------:R-:W-:Y:S02]  /*07c0*/  IMAD.IADD R11, R5, 0x1, R10 ;  /* 0x00000001050b7824 */ /* 0x000fe400078e020a */
[----:B------:R-:W-:Y:S01]  /*07d0*/  IMAD.MOV.U32 R10, RZ, RZ, R4 ;  /* 0x000000ffff0a7224 */ /* 0x000fe200078e0004 */
[----:B------:R-:W-:Y:S01]  /*07e0*/  IADD3 R4, P2, R6, UR7, RZ ;  /* 0x0000000706047c10 */ /* 0x000fe2000ff5e0ff */
[----:B------:R-:W-:Y:S02]  /*07f0*/  @!P1 IMAD.MOV R0, RZ, RZ, -R0 ;  /* 0x000000ffff009224 */ /* 0x000fe400078e0a00 */
[----:B------:R-:W-:Y:S01]  /*0800*/  @!P0 LOP3.LUT R0, RZ, c[0x0][0x1c8], RZ, 0x33, !PT ;  /* 0x00007200ff008a12 */ /* 0x000fe200078e33ff */
[----:B------:R-:W-:Y:S01]  /*0810*/  IMAD.SHL.U32 R246, R246, 0x2, RZ ;  /* 0x00000002f6f67824 */ /* 0x000fe200078e00ff */
[----:B------:R-:W-:Y:S01]  /*0820*/  IADD3.X R5, R7, UR13, RZ, P2, !PT ;  /* 0x0000000d07057c10 */ /* 0x000fe200097fe4ff */
[----:B------:R-:W-:Y:S01]  /*0830*/  IMAD R13, R24, c[0x0][0x188], RZ ;  /* 0x00006200180d7a24 */ /* 0x000fe200078e02ff */
[----:B------:R-:W-:Y:S01]  /*0840*/  SHF.R.S32.HI R12, RZ, 0x1f, R0 ;  /* 0x0000001fff0c7819 */ /* 0x000fe20000011400 */
[----:B------:R-:W-:Y:S01]  /*0850*/  IMAD.WIDE.U32 R30, R0, c[0x0][0x1b0], R10 ;  /* 0x00006c00001e7a25 */ /* 0x000fe200078e000a */
[----:B------:R-:W-:Y:S01]  /*0860*/  IADD3 R2, P2, R4, UR7, RZ ;  /* 0x0000000704027c10 */ /* 0x000fe2000ff5e0ff */
[----:B------:R1:W-:Y:S02]  /*0870*/  LDGSTS.E.BYPASS.LTC128B.128 [R246], [R6.64] ;  /* 0x0000000006f67fae */ /* 0x0003e4000b901d48 */
[----:B------:R-:W-:Y:S01]  /*0880*/  IMAD.MOV.U32 R28, RZ, RZ, R30 ;  /* 0x000000ffff1c7224 */ /* 0x000fe200078e001e */
[----:B------:R-:W-:Y:S01]  /*0890*/  IADD3.X R3, R5, UR13, RZ, P2, !PT ;  /* 0x0000000d05037c10 */ /* 0x000fe200097fe4ff */
[----:B------:R2:W-:Y:S01]  /*08a0*/  LDGSTS.E.BYPASS.LTC128B.128 [R246+0x800], [R4.64] ;  /* 0x0080000004f67fae */ /* 0x0005e2000b901d48 */
[----:B------:R-:W-:-:S03]  /*08b0*/  IMAD R13, R25, c[0x0][0x18c], R13 ;  /* 0x00006300190d7a24 */ /* 0x000fc600078e020d */
[----:B------:R3:W-:Y:S01]  /*08c0*/  LDGSTS.E.BYPASS.LTC128B.128 [R246+0x1000], [R2.64] ;  /* 0x0100000002f67fae */ /* 0x0007e2000b901d48 */
[----:B------:R-:W-:-:S03]  /*08d0*/  IMAD.IADD R9, R9, 0x1, R13 ;  /* 0x0000000109097824 */ /* 0x000fc600078e020d */
[----:B------:R-:W-:Y:S01]  /*08e0*/  STL.64 [R1+0x68], R30 ;  /* 0x0000681e01007387 */ /* 0x000fe20000100a00 */
[----:B------:R-:W-:-:S04]  /*08f0*/  IMAD.WIDE.U32 R24, R0, c[0x0][0x1b8], R8 ;  /* 0x00006e0000187a25 */ /* 0x000fc800078e0008 */
[----:B-1----:R-:W-:Y:S02]  /*0900*/  IMAD R6, R12, c[0x0][0x1b0], RZ ;  /* 0x00006c000c067a24 */ /* 0x002fe400078e02ff */
[----:B------:R-:W-:Y:S01]  /*0910*/  IMAD R7, R15, UR10, RZ ;  /* 0x0000000a0f077c24 */ /* 0x000fe2000f8e02ff */
[----:B--2---:R-:W-:Y:S01]  /*0920*/  IADD3 R4, P0, R2, UR7, RZ ;  /* 0x0000000702047c10 */ /* 0x004fe2000ff1e0ff */
[----:B------:R-:W-:Y:S02]  /*0930*/  IMAD R6, R0, c[0x0][0x1b4], R6 ;  /* 0x00006d0000067a24 */ /* 0x000fe400078e0206 */
[----:B------:R-:W-:Y:S01]  /*0940*/  IMAD R12, R12, c[0x0][0x1b8], RZ ;  /* 0x00006e000c0c7a24 */ /* 0x000fe200078e02ff */
[----:B------:R-:W-:Y:S01]  /*0950*/  IADD3.X R5, R3, UR13, RZ, P0, !PT ;  /* 0x0000000d03057c10 */ /* 0x000fe200087fe4ff */
[----:B------:R-:W-:Y:S01]  /*0960*/  IMAD.IADD R29, R31, 0x1, R6 ;  /* 0x000000011f1d7824 */ /* 0x000fe200078e0206 */
[----:B---3--:R-:W-:Y:S01]  /*0970*/  IADD3 R2, P0, R4, UR7, RZ ;  /* 0x0000000704027c10 */ /* 0x008fe2000ff1e0ff */
[----:B------:R-:W-:-:S02]  /*0980*/  IMAD R14, R0, c[0x0][0x1bc], R12 ;  /* 0x00006f00000e7a24 */ /* 0x000fc400078e020c */
[----:B------:R1:W-:Y:S01]  /*0990*/  LDGSTS.E.BYPASS.LTC128B.128 [R246+0x1800], [R4.64] ;  /* 0x0180000004f67fae */ /* 0x0003e2000b901d48 */
[----:B------:R-:W-:Y:S01]  /*09a0*/  IADD3.X R3, R5, UR13, RZ, P0, !PT ;  /* 0x0000000d05037c10 */ /* 0x000fe200087fe4ff */
[C---:B------:R-:W-:Y:S02]  /*09b0*/  IMAD R0, R16.reuse, c[0x0][0x1a0], RZ ;  /* 0x0000680010007a24 */ /* 0x040fe400078e02ff */
[----:B------:R-:W-:Y:S02]  /*09c0*/  STL.64 [R1+0x58], R28 ;  /* 0x0000581c01007387 */ /* 0x000fe40000100a00 */
[C---:B------:R-:W-:Y:S02]  /*09d0*/  IMAD R0, R15.reuse, c[0x0][0x1a4], R0 ;  /* 0x000069000f007a24 */ /* 0x040fe400078e0200 */
[----:B------:R2:W-:Y:S04]  /*09e0*/  LDGSTS.E.BYPASS.LTC128B.128 [R246+0x2000], [R2.64] ;  /* 0x0200000002f67fae */ /* 0x0005e8000b901d48 */
[----:B------:R-:W-:Y:S01]  /*09f0*/  STL.64 [R1+0x60], R24 ;  /* 0x0000601801007387 */ /* 0x000fe20000100a00 */
[----:B-1----:R-:W-:Y:S01]  /*0a00*/  IMAD R5, R16, UR11, R7 ;  /* 0x0000000b10057c24 */ /* 0x002fe2000f8e0207 */
[----:B------:R-:W-:Y:S01]  /*0a10*/  IADD3 R4, P1, R2, UR7, RZ ;  /* 0x0000000702047c10 */ /* 0x000fe2000ff3e0ff */
[----:B------:R-:W-:-:S05]  /*0a20*/  IMAD.WIDE.U32 R6, R15, UR11, R28 ;  /* 0x0000000b0f067c25 */ /* 0x000fca000f8e001c */
[----:B------:R-:W-:Y:S01]  /*0a30*/  LEA R10, P0, R6, c[0x0][0x168], 0x1 ;  /* 0x00005a00060a7a11 */ /* 0x000fe200078008ff */
[----:B--2---:R-:W-:Y:S01]  /*0a40*/  IMAD.IADD R2, R7, 0x1, R5 ;  /* 0x0000000107027824 */ /* 0x004fe200078e0205 */
[----:B------:R-:W-:-:S04]  /*0a50*/  IADD3.X R5, R3, UR13, RZ, P1, !PT ;  /* 0x0000000d03057c10 */ /* 0x000fc80008ffe4ff */
[----:B------:R-:W-:Y:S01]  /*0a60*/  LEA.HI.X R11, R6, c[0x0][0x16c], R2, 0x1, P0 ;  /* 0x00005b00060b7a11 */ /* 0x000fe200000f0c02 */
[----:B------:R1:W-:Y:S01]  /*0a70*/  LDGSTS.E.BYPASS.LTC128B.128 [R246+0x2800], [R4.64] ;  /* 0x0280000004f67fae */ /* 0x0003e2000b901d48 */
[----:B------:R-:W-:Y:S02]  /*0a80*/  IADD3 R8, P0, R10, UR12, RZ ;  /* 0x0000000c0a087c10 */ /* 0x000fe4000ff1e0ff */
[----:B------:R-:W-:Y:S02]  /*0a90*/  IADD3 R2, P1, R4, UR7, RZ ;  /* 0x0000000704027c10 */ /* 0x000fe4000ff3e0ff */
[----:B------:R-:W-:Y:S02]  /*0aa0*/  IADD3.X R9, R11, UR14, RZ, P0, !PT ;  /* 0x0000000e0b097c10 */ /* 0x000fe400087fe4ff */
[----:B------:R-:W-:Y:S02]  /*0ab0*/  IADD3 R6, P0, R8, UR12, RZ ;  /* 0x0000000c08067c10 */ /* 0x000fe4000ff1e0ff */
[----:B------:R-:W-:-:S02]  /*0ac0*/  IADD3.X R3, R5, UR13, RZ, P1, !PT ;  /* 0x0000000d05037c10 */ /* 0x000fc40008ffe4ff */
[----:B------:R-:W-:Y:S01]  /*0ad0*/  IADD3 R12, P1, R2, UR7, RZ ;  /* 0x00000007020c7c10 */ /* 0x000fe2000ff3e0ff */
[----:B------:R-:W-:Y:S01]  /*0ae0*/  USHF.L.U32 UR7, UR4, 0x5, URZ ;  /* 0x0000000504077899 */ /* 0x000fe2000800063f */
[----:B------:R-:W-:Y:S01]  /*0af0*/  IADD3.X R7, R9, UR14, RZ, P0, !PT ;  /* 0x0000000e09077c10 */ /* 0x000fe200087fe4ff */
[----:B------:R2:W-:Y:S01]  /*0b00*/  LDGSTS.E.BYPASS.LTC128B.128 [R246+0x3000], [R2.64] ;  /* 0x0300000002f67fae */ /* 0x0005e2000b901d48 */
[----:B------:R-:W-:-:S05]  /*0b10*/  IADD3.X R13, R3, UR13, RZ, P1, !PT ;  /* 0x0000000d030d7c10 */ /* 0x000fca0008ffe4ff */
[----:B------:R3:W-:Y:S04]  /*0b20*/  LDGSTS.E.BYPASS.LTC128B.128 [R246+0x3800], [R12.64] ;  /* 0x038000000cf67fae */ /* 0x0007e8000b901d48 */
[----:B------:R4:W-:Y:S01]  /*0b30*/  LDGSTS.E.BYPASS.LTC128B.128 [R246+0x4000], [R10.64] ;  /* 0x040000000af67fae */ /* 0x0009e2000b901d48 */
[----:B-1----:R-:W-:-:S03]  /*0b40*/  IADD3 R4, P0, R6, UR12, RZ ;  /* 0x0000000c06047c10 */ /* 0x002fc6000ff1e0ff */
[----:B------:R1:W-:Y:S01]  /*0b50*/  LDGSTS.E.BYPASS.LTC128B.128 [R246+0x4800], [R8.64] ;  /* 0x0480000008f67fae */ /* 0x0003e2000b901d48 */
[----:B------:R-:W-:-:S03]  /*0b60*/  IADD3.X R5, R7, UR14, RZ, P0, !PT ;  /* 0x0000000e07057c10 */ /* 0x000fc600087fe4ff */
[----:B------:R5:W-:Y:S04]  /*0b70*/  LDGSTS.E.BYPASS.LTC128B.128 [R246+0x5000], [R6.64] ;  /* 0x0500000006f67fae */ /* 0x000be8000b901d48 */
[----:B------:R3:W-:Y:S01]  /*0b80*/  LDGSTS.E.BYPASS.LTC128B.128 [R246+0x5800], [R4.64] ;  /* 0x0580000004f67fae */ /* 0x0007e2000b901d48 */
[----:B--2---:R-:W-:-:S04]  /*0b90*/  IADD3 R2, P0, R4, UR12, RZ ;  /* 0x0000000c04027c10 */ /* 0x004fc8000ff1e0ff */
[----:B------:R-:W-:-:S05]  /*0ba0*/  IADD3.X R3, R5, UR14, RZ, P0, !PT ;  /* 0x0000000e05037c10 */ /* 0x000fca00087fe4ff */
[----:B------:R2:W-:Y:S01]  /*0bb0*/  LDGSTS.E.BYPASS.LTC128B.128 [R246+0x6000], [R2.64] ;  /* 0x0600000002f67fae */ /* 0x0005e2000b901d48 */
[----:B----4-:R-:W-:Y:S02]  /*0bc0*/  LEA.HI R10, R21, R22, RZ, 0x5 ;  /* 0x00000016150a7211 */ /* 0x010fe400078f28ff */
[----:B-1----:R-:W-:-:S04]  /*0bd0*/  IADD3 R8, P0, R2, UR12, RZ ;  /* 0x0000000c02087c10 */ /* 0x002fc8000ff1e0ff */
[----:B------:R-:W-:Y:S02]  /*0be0*/  IADD3.X R9, R3, UR14, RZ, P0, !PT ;  /* 0x0000000e03097c10 */ /* 0x000fe400087fe4ff */
[----:B-----5:R-:W-:Y:S01]  /*0bf0*/  IADD3 R6, P0, R8, UR12, RZ ;  /* 0x0000000c08067c10 */ /* 0x020fe2000ff1e0ff */
[----:B---3--:R-:W-:Y:S02]  /*0c00*/  IMAD.WIDE.U32 R4, R15, c[0x0][0x1a0], RZ ;  /* 0x000068000f047a25 */ /* 0x008fe400078e00ff */
[----:B------:R1:W-:Y:S01]  /*0c10*/  LDGSTS.E.BYPASS.LTC128B.128 [R246+0x6800], [R8.64] ;  /* 0x0680000008f67fae */ /* 0x0003e2000b901d48 */
[----:B------:R-:W-:-:S05]  /*0c20*/  IADD3.X R7, R9, UR14, RZ, P0, !PT ;  /* 0x0000000e09077c10 */ /* 0x000fca00087fe4ff */
[----:B------:R3:W-:Y:S01]  /*0c30*/  LDGSTS.E.BYPASS.LTC128B.128 [R246+0x7000], [R6.64] ;  /* 0x0700000006f67fae */ /* 0x0007e2000b901d48 */
[----:B--2---:R-:W-:-:S04]  /*0c40*/  IADD3 R2, P0, R6, UR12, RZ ;  /* 0x0000000c06027c10 */ /* 0x004fc8000ff1e0ff */
[----:B------:R-:W-:-:S05]  /*0c50*/  IADD3.X R3, R7, UR14, RZ, P0, !PT ;  /* 0x0000000e07037c10 */ /* 0x000fca00087fe4ff */
[----:B------:R2:W-:Y:S04]  /*0c60*/  LDGSTS.E.BYPASS.LTC128B.128 [R246+0x7800], [R2.64] ;  /* 0x0780000002f67fae */ /* 0x0005e8000b901d48 */
[----:B------:R-:W0:Y:S01]  /*0c70*/  LDGDEPBAR ;  /* 0x00000000000079af */ /* 0x000e220000000000 */
[----:B---3--:R-:W-:Y:S02]  /*0c80*/  IADD3 R7, R25, R14, RZ ;  /* 0x0000000e19077210 */ /* 0x008fe40007ffe0ff */
[----:B------:R-:W-:-:S03]  /*0c90*/  LEA R6, P0, R4, R24, 0x7 ;  /* 0x0000001804067211 */ /* 0x000fc600078038ff */
[----:B------:R3:W-:Y:S01]  /*0ca0*/  STL [R1+0x54], R7 ;  /* 0x0000540701007387 */ /* 0x0007e20000100800 */
[----:B--2---:R-:W-:Y:S01]  /*0cb0*/  IMAD.SHL.U32 R3, R64, 0x40, RZ ;  /* 0x0000004040037824 */ /* 0x004fe200078e00ff */
[----:B------:R-:W-:-:S04]  /*0cc0*/  DEPBAR.LE SB0, 0x0 ;  /* 0x000080000000791a */ /* 0x000fc80000000000 */
[----:B------:R-:W-:Y:S01]  /*0cd0*/  IMAD.IADD R2, R5, 0x1, R0 ;  /* 0x0000000105027824 */ /* 0x000fe200078e0200 */
[----:B------:R-:W-:Y:S01]  /*0ce0*/  LOP3.LUT R0, R3, 0x1c0, RZ, 0xc0, !PT ;  /* 0x000001c003007812 */ /* 0x000fe200078ec0ff */
[----:B------:R-:W-:-:S03]  /*0cf0*/  IMAD.SHL.U32 R5, R65, 0x40, RZ ;  /* 0x0000004041057824 */ /* 0x000fc600078e00ff */
[----:B-1----:R-:W-:Y:S02]  /*0d00*/  LOP3.LUT R8, R0, 0x8, R20, 0xf8, !PT ;  /* 0x0000000800087812 */ /* 0x002fe400078ef814 */
[----:B------:R-:W-:Y:S02]  /*0d10*/  SHF.R.U32.HI R3, RZ, 0x3, R0 ;  /* 0x00000003ff037819 */ /* 0x000fe40000011600 */
[----:B---3--:R-:W-:Y:S01]  /*0d20*/  LEA.HI.X R7, R4, R7, R2, 0x7, P0 ;  /* 0x0000000704077211 */ /* 0x008fe200000f3c02 */
[----:B------:R-:W-:Y:S01]  /*0d30*/  IMAD.SHL.U32 R4, R19, 0x8, RZ ;  /* 0x0000000813047824 */ /* 0x000fe200078e00ff */
[----:B------:R-:W-:Y:S01]  /*0d40*/  BAR.SYNC.DEFER_BLOCKING 0x0 ;  /* 0x0000000000007b1d */ /* 0x000fe20000010000 */
[----:B------:R-:W-:Y:S02]  /*0d50*/  LEA R2, P0, R6, c[0x0][0x170], 0x1 ;  /* 0x00005c0006027a11 */ /* 0x000fe400078008ff */
[----:B------:R-:W-:Y:S02]  /*0d60*/  LOP3.LUT R0, R5, 0x1c0, RZ, 0xc0, !PT ;  /* 0x000001c005007812 */ /* 0x000fe400078ec0ff */
[----:B------:R-:W-:-:S02]  /*0d70*/  LOP3.LUT R8, R8, R3, RZ, 0x3c, !PT ;  /* 0x0000000308087212 */ /* 0x000fc400078e3cff */
[----:B------:R-:W-:Y:S02]  /*0d80*/  LEA.HI.X R3, R6, c[0x0][0x174], R7, 0x1, P0 ;  /* 0x00005d0006037a11 */ /* 0x000fe400000f0c07 */
[----:B------:R-:W-:Y:S02]  /*0d90*/  IADD3 R6, P0, R2, UR7, RZ ;  /* 0x0000000702067c10 */ /* 0x000fe4000ff1e0ff */
[----:B------:R-:W-:Y:S02]  /*0da0*/  LOP3.LUT R5, R0, 0x8, R4, 0xf8, !PT ;  /* 0x0000000800057812 */ /* 0x000fe400078ef804 */
[----:B------:R-:W-:Y:S01]  /*0db0*/  SHF.R.U32.HI R4, RZ, 0x3, R0 ;  /* 0x00000003ff047819 */ /* 0x000fe20000011600 */
[----:B------:R-:W-:Y:S01]  /*0dc0*/  IMAD R0, R19, 0x200, R8 ;  /* 0x0000020013007824 */ /* 0x000fe200078e0208 */
[----:B------:R-:W-:Y:S02]  /*0dd0*/  IADD3 R8, P1, R6, UR7, RZ ;  /* 0x0000000706087c10 */ /* 0x000fe4000ff3e0ff */
[----:B------:R-:W-:-:S02]  /*0de0*/  IADD3.X R7, R3, UR5, RZ, P0, !PT ;  /* 0x0000000503077c10 */ /* 0x000fc400087fe4ff */
[----:B------:R-:W-:Y:S02]  /*0df0*/  LOP3.LUT R230, R5, R4, RZ, 0x3c, !PT ;  /* 0x0000000405e67212 */ /* 0x000fe400078e3cff */
[----:B------:R-:W-:Y:S02]  /*0e00*/  IADD3 R4, P0, R8, UR7, RZ ;  /* 0x0000000708047c10 */ /* 0x000fe4000ff1e0ff */
[----:B------:R-:W-:Y:S01]  /*0e10*/  IADD3.X R9, R7, UR5, RZ, P1, !PT ;  /* 0x0000000507097c10 */ /* 0x000fe20008ffe4ff */
[----:B------:R-:W-:Y:S01]  /*0e20*/  @!PT LDS RZ, [RZ] ;  /* 0x00000000fffff984 */ /* 0x000fe20000000800 */
[----:B------:R-:W-:Y:S01]  /*0e30*/  @!PT LDS RZ, [RZ] ;  /* 0x00000000fffff984 */ /* 0x000fe20000000800 */
[----:B------:R-:W-:Y:S01]  /*0e40*/  @!PT LDS RZ, [RZ] ;  /* 0x00000000fffff984 */ /* 0x000fe20000000800 */
[----:B------:R1:W-:Y:S01]  /*0e50*/  LDGSTS.E.BYPASS.LTC128B.128 [R246+0x8000], [R2.64] ;  /* 0x0800000002f67fae */ /* 0x0003e2000b901d48 */
[----:B------:R-:W-:Y:S02]  /*0e60*/  LEA R233, R0, 0x4000, 0x1 ;  /* 0x0000400000e97811 */ /* 0x000fe400078e08ff */
[----:B------:R-:W-:Y:S01]  /*0e70*/  IADD3.X R5, R9, UR5, RZ, P0, !PT ;  /* 0x0000000509057c10 */ /* 0x000fe200087fe4ff */
[----:B------:R2:W-:Y:S01]  /*0e80*/  LDGSTS.E.BYPASS.LTC128B.128 [R246+0x8800], [R6.64] ;  /* 0x0880000006f67fae */ /* 0x0005e2000b901d48 */
[----:B------:R-:W-:-:S03]  /*0e90*/  IADD3 R238, R233, 0x40, RZ ;  /* 0x00000040e9ee7810 */ /* 0x000fc60007ffe0ff */
[----:B------:R3:W-:Y:S04]  /*0ea0*/  LDGSTS.E.BYPASS.LTC128B.128 [R246+0x9000], [R8.64] ;  /* 0x0900000008f67fae */ /* 0x0007e8000b901d48 */
[----:B------:R4:W-:Y:S01]  /*0eb0*/  LDGSTS.E.BYPASS.LTC128B.128 [R246+0x9800], [R4.64] ;  /* 0x0980000004f67fae */ /* 0x0009e2000b901d48 */
[----:B-1----:R-:W-:Y:S01]  /*0ec0*/  IMAD.SHL.U32 R3, R18, 0x40, RZ ;  /* 0x0000004012037824 */ /* 0x002fe200078e00ff */
[----:B------:R-:W-:Y:S02]  /*0ed0*/  IADD3 R2, P1, R4, UR7, RZ ;  /* 0x0000000704027c10 */ /* 0x000fe4000ff3e0ff */
[----:B--2---:R-:W-:Y:S02]  /*0ee0*/  SHF.R.S32.HI R7, RZ, 0x5, R10 ;  /* 0x00000005ff077819 */ /* 0x004fe4000001140a */
[----:B------:R-:W-:-:S02]  /*0ef0*/  LOP3.LUT R229, R3, 0xfffffe00, RZ, 0xc0, !PT ;  /* 0xfffffe0003e57812 */ /* 0x000fc400078ec0ff */
[----:B------:R-:W-:Y:S02]  /*0f00*/  IADD3 R6, P0, R2, UR7, RZ ;  /* 0x0000000702067c10 */ /* 0x000fe4000ff1e0ff */
[----:B------:R-:W-:Y:S01]  /*0f10*/  IADD3.X R3, R5, UR5, RZ, P1, !PT ;  /* 0x0000000505037c10 */ /* 0x000fe20008ffe4ff */
[----:B---3--:R-:W-:Y:S01]  /*0f20*/  IMAD R9, R7, 0x400, R229 ;  /* 0x0000040007097824 */ /* 0x008fe200078e02e5 */
[----:B----4-:R-:W-:Y:S02]  /*0f30*/  IADD3 R4, P1, R6, UR7, RZ ;  /* 0x0000000706047c10 */ /* 0x010fe4000ff3e0ff */
[----:B------:R-:W-:Y:S01]  /*0f40*/  IADD3.X R7, R3, UR5, RZ, P0, !PT ;  /* 0x0000000503077c10 */ /* 0x000fe200087fe4ff */
[----:B------:R1:W-:Y:S01]  /*0f50*/  LDGSTS.E.BYPASS.LTC128B.128 [R246+0xa000], [R2.64] ;  /* 0x0a00000002f67fae */ /* 0x0003e2000b901d48 */
[----:B------:R-:W-:Y:S02]  /*0f60*/  IADD3 R8, P0, R4, UR7, RZ ;  /* 0x0000000704087c10 */ /* 0x000fe4000ff1e0ff */
[----:B------:R-:W-:Y:S01]  /*0f70*/  IADD3.X R5, R7, UR5, RZ, P1, !PT ;  /* 0x0000000507057c10 */ /* 0x000fe20008ffe4ff */
[----:B------:R2:W-:Y:S01]  /*0f80*/  LDGSTS.E.BYPASS.LTC128B.128 [R246+0xa800], [R6.64] ;  /* 0x0a80000006f67fae */ /* 0x0005e2000b901d48 */
[----:B------:R-:W-:-:S03]  /*0f90*/  LOP3.LUT P1, RZ, R65, 0x2, RZ, 0xc0, !PT ;  /* 0x0000000241ff7812 */ /* 0x000fc6000782c0ff */
[----:B------:R2:W-:Y:S01]  /*0fa0*/  LDGSTS.E.BYPASS.LTC128B.128 [R246+0xb000], [R4.64] ;  /* 0x0b00000004f67fae */ /* 0x0005e2000b901d48 */
[----:B-1----:R-:W-:Y:S01]  /*0fb0*/  IMAD.IADD R2, R9, 0x1, R230 ;  /* 0x0000000109027824 */ /* 0x002fe200078e02e6 */
[----:B------:R-:W-:Y:S01]  /*0fc0*/  IADD3.X R9, R5, UR5, RZ, P0, !PT ;  /* 0x0000000505097c10 */ /* 0x000fe200087fe4ff */
[----:B------:R-:W-:Y:S01]  /*0fd0*/  IMAD.SHL.U32 R3, R0, 0x2, RZ ;  /* 0x0000000200037824 */ /* 0x000fe200078e00ff */
[----:B------:R-:W-:Y:S01]  /*0fe0*/  LOP3.LUT P0, RZ, R64, 0x2, RZ, 0xc0, !PT ;  /* 0x0000000240ff7812 */ /* 0x000fe2000780c0ff */
[----:B------:R-:W-:Y:S02]  /*0ff0*/  IMAD.SHL.U32 R234, R2, 0x2, RZ ;  /* 0x0000000202ea7824 */ /* 0x000fe400078e00ff */
[----:B------:R1:W-:Y:S04]  /*1000*/  LDGSTS.E.BYPASS.LTC128B.128 [R246+0xb800], [R8.64] ;  /* 0x0b80000008f67fae */ /* 0x0003e8000b901d48 */
[----:B------:R-:W-:Y:S04]  /*1010*/  LDSM.16.M88.4 R24, [R3+0x4000] ;  /* 0x004000000318783b */ /* 0x000fe80000000200 */
[----:B--2---:R-:W2:Y:S04]  /*1020*/  LDSM.16.M88.4 R4, [R234+0x2000] ;  /* 0x00200000ea04783b */ /* 0x004ea80000000200 */
[----:B------:R-:W-:Y:S04]  /*1030*/  LDSM.16.M88.4 R20, [R3+0x4800] ;  /* 0x004800000314783b */ /* 0x000fe80000000200 */
[----:B------:R-:W-:Y:S04]  /*1040*/  LDSM.16.M88.4 R16, [R3+0x5000] ;  /* 0x005000000310783b */ /* 0x000fe80000000200 */
[----:B------:R-:W-:Y:S04]  /*1050*/  LDSM.16.M88.4 R12, [R3+0x5800] ;  /* 0x00580000030c783b */ /* 0x000fe80000000200 */
[----:B------:R-:W3:Y:S04]  /*1060*/  LDSM.16.M88.4 R28, [R3+0x6000] ;  /* 0x00600000031c783b */ /* 0x000ee80000000200 */
[----:B-1----:R-:W1:Y:S04]  /*1070*/  LDSM.16.M88.4 R8, [R234] ;  /* 0x00000000ea08783b */ /* 0x002e680000000200 */
[----:B------:R-:W-:Y:S04]  /*1080*/  LDSM.16.M88.4 R32, [R3+0x6800] ;  /* 0x006800000320783b */ /* 0x000fe80000000200 */
[----:B------:R-:W4:Y:S04]  /*1090*/  LDSM.16.M88.4 R36, [R3+0x7000] ;  /* 0x007000000324783b */ /* 0x000f280000000200 */
[----:B------:R5:W4:Y:S04]  /*10a0*/  LDSM.16.M88.4 R52, [R3+0x7800] ;  /* 0x007800000334783b */ /* 0x000b280000000200 */
[----:B------:R-:W0:Y:S01]  /*10b0*/  LDGDEPBAR ;  /* 0x00000000000079af */ /* 0x000e220000000000 */
[C---:B--2---:R-:W-:Y:S08]  /*10c0*/  HMMA.16816.F32.BF16 R56, R4.reuse, R24, RZ ;  /* 0x000000180438723c */ /* 0x044ff000000418ff */
[----:B------:R-:W-:Y:S01]  /*10d0*/  HMMA.16816.F32.BF16 R100, R4, R26, RZ ;  /* 0x0000001a0464723c */ /* 0x000fe200000418ff */
[----:B-----5:R-:W-:-:S07]  /*10e0*/  IMAD.MOV.U32 R3, RZ, RZ, 0x20 ;  /* 0x00000020ff037424 */ /* 0x020fce00078e00ff */
[----:B---3--:R-:W-:Y:S01]  /*10f0*/  HMMA.16816.F32.BF16 R76, R4, R28, RZ ;  /* 0x0000001c044c723c */ /* 0x008fe200000418ff */
[C---:B------:R-:W-:Y:S02]  /*1100*/  SEL R2, R3.reuse, 0xffffffe0, !P0 ;  /* 0xffffffe003027807 */ /* 0x040fe40004000000 */
[----:B------:R-:W-:-:S05]  /*1110*/  SEL R0, R3, 0xffffffe0, !P1 ;  /* 0xffffffe003007807 */ /* 0x000fca0004800000 */
[C---:B-1----:R-:W-:Y:S01]  /*1120*/  HMMA.16816.F32.BF16 R220, R8.reuse, R24, RZ ;  /* 0x0000001808dc723c */ /* 0x042fe200000418ff */
[----:B------:R-:W-:Y:S01]  /*1130*/  IMAD.IADD R232, R233, 0x1, R2 ;  /* 0x00000001e9e87824 */ /* 0x000fe200078e0202 */
[----:B------:R-:W-:Y:S01]  /*1140*/  LOP3.LUT P0, RZ, R64, 0x4, RZ, 0xc0, !PT ;  /* 0x0000000440ff7812 */ /* 0x000fe2000780c0ff */
[----:B------:R-:W-:Y:S01]  /*1150*/  IMAD.IADD R237, R234, 0x1, R0 ;  /* 0x00000001eaed7824 */ /* 0x000fe200078e0200 */
[----:B------:R-:W-:Y:S02]  /*1160*/  LOP3.LUT P1, RZ, R65, 0x4, RZ, 0xc0, !PT ;  /* 0x0000000441ff7812 */ /* 0x000fe4000782c0ff */
[----:B------:R-:W-:Y:S02]  /*1170*/  LDSM.16.M88.4 R44, [R232+0x800] ;  /* 0x00080000e82c783b */ /* 0x000fe40000000200 */
[----:B------:R-:W-:Y:S02]  /*1180*/  HMMA.16816.F32.BF16 R216, R8, R26, RZ ;  /* 0x0000001a08d8723c */ /* 0x000fe400000418ff */
[----:B------:R-:W-:Y:S04]  /*1190*/  LDSM.16.M88.4 R48, [R232] ;  /* 0x00000000e830783b */ /* 0x000fe80000000200 */
[----:B------:R-:W-:Y:S01]  /*11a0*/  LDSM.16.M88.4 R40, [R232+0x1000] ;  /* 0x00100000e828783b */ /* 0x000fe20000000200 */
[----:B------:R-:W-:Y:S01]  /*11b0*/  @P0 IADD3 R238, R233, -0x40, RZ ;  /* 0xffffffc0e9ee0810 */ /* 0x000fe20007ffe0ff */
[C---:B----4-:R-:W-:Y:S01]  /*11c0*/  HMMA.16816.F32.BF16 R92, R4.reuse, R36, RZ ;  /* 0x00000024045c723c */ /* 0x050fe200000418ff */
[----:B------:R-:W-:Y:S01]  /*11d0*/  ISETP.GE.AND P0, PT, R228, 0x81, PT ;  /* 0x00000081e400780c */ /* 0x000fe20003f06270 */
[----:B------:R-:W-:Y:S01]  /*11e0*/  LDSM.16.M88.4 R24, [R232+0x3000] ;  /* 0x00300000e818783b */ /* 0x000fe20000000200 */
[----:B------:R-:W-:Y:S01]  /*11f0*/  IADD3 R245, R238, 0x800, RZ ;  /* 0x00000800eef57810 */ /* 0x000fe20007ffe0ff */
[----:B------:R-:W-:Y:S01]  /*1200*/  IMAD.IADD R231, R2, 0x1, R238 ;  /* 0x0000000102e77824 */ /* 0x000fe200078e02ee */
[----:B------:R-:W-:Y:S01]  /*1210*/  LOP3.LUT R2, R230, R229, RZ, 0xfc, !PT ;  /* 0x000000e5e6027212 */ /* 0x000fe200078efcff */
[----:B------:R-:W-:Y:S01]  /*1220*/  LDSM.16.M88.4 R116, [R238+0x2000] ;  /* 0x00200000ee74783b */ /* 0x000fe20000000200 */
[C---:B------:R-:W-:Y:S01]  /*1230*/  IADD3 R244, R238.reuse, 0x1000, RZ ;  /* 0x00001000eef47810 */ /* 0x040fe20007ffe0ff */
[----:B------:R-:W-:Y:S01]  /*1240*/  HMMA.16816.F32.BF16 R212, R4, R38, RZ ;  /* 0x0000002604d4723c */ /* 0x000fe200000418ff */
[----:B------:R-:W-:Y:S01]  /*1250*/  IADD3 R239, R238, 0x3800, RZ ;  /* 0x00003800eeef7810 */ /* 0x000fe20007ffe0ff */
[----:B------:R-:W-:Y:S04]  /*1260*/  LDSM.16.M88.4 R84, [R238] ;  /* 0x00000000ee54783b */ /* 0x000fe80000000200 */
[----:B------:R-:W-:Y:S02]  /*1270*/  LDSM.16.M88.4 R124, [R238+0x2800] ;  /* 0x00280000ee7c783b */ /* 0x000fe40000000200 */
[C---:B------:R-:W-:Y:S02]  /*1280*/  HMMA.16816.F32.BF16 R184, R8.reuse, R20, RZ ;  /* 0x0000001408b8723c */ /* 0x040fe400000418ff */
[----:B------:R-:W-:Y:S04]  /*1290*/  LDSM.16.M88.4 R136, [R238+0x3000] ;  /* 0x00300000ee88783b */ /* 0x000fe80000000200 */
[----:B------:R-:W-:Y:S02]  /*12a0*/  LDSM.16.M88.4 R80, [R238+0x800] ;  /* 0x00080000ee50783b */ /* 0x000fe40000000200 */
[C---:B------:R-:W-:Y:S02]  /*12b0*/  HMMA.16816.F32.BF16 R208, R8.reuse, R22, RZ ;  /* 0x0000001608d0723c */ /* 0x040fe400000418ff */
[----:B------:R-:W-:Y:S06]  /*12c0*/  LDSM.16.M88.4 R140, [R238+0x3800] ;  /* 0x00380000ee8c783b */ /* 0x000fec0000000200 */
[C---:B------:R-:W-:Y:S08]  /*12d0*/  HMMA.16816.F32.BF16 R176, R8.reuse, R16, RZ ;  /* 0x0000001008b0723c */ /* 0x040ff000000418ff */
        /* <DEDUP_REMOVED lines=8> */
[C---:B------:R-:W-:Y:S01]  /*1360*/  HMMA.16816.F32.BF16 R148, R8.reuse, R38, RZ ;  /* 0x000000260894723c */ /* 0x040fe200000418ff */
[----:B------:R-:W-:Y:S07]  /*1370*/  LDSM.16.M88.4 R36, [R232+0x1800] ;  /* 0x00180000e824783b */ /* 0x000fee0000000200 */
[C---:B------:R-:W-:Y:S08]  /*1380*/  HMMA.16816.F32.BF16 R144, R8.reuse, R52, RZ ;  /* 0x000000340890723c */ /* 0x040ff000000418ff */
[----:B------:R-:W-:Y:S01]  /*1390*/  HMMA.16816.F32.BF16 R132, R8, R54, RZ ;  /* 0x000000360884723c */ /* 0x000fe200000418ff */
[----:B------:R-:W1:Y:S07]  /*13a0*/  LDSM.16.M88.4 R8, [R237] ;  /* 0x00000000ed08783b */ /* 0x000e6e0000000200 */
[C---:B------:R-:W-:Y:S01]  /*13b0*/  HMMA.16816.F32.BF16 R180, R4.reuse, R30, RZ ;  /* 0x0000001e04b4723c */ /* 0x040fe200000418ff */
[----:B------:R-:W2:Y:S07]  /*13c0*/  LDSM.16.M88.4 R28, [R232+0x2800] ;  /* 0x00280000e81c783b */ /* 0x000eae0000000200 */
[C---:B------:R-:W-:Y:S08]  /*13d0*/  HMMA.16816.F32.BF16 R72, R4.reuse, R12, RZ ;  /* 0x0000000c0448723c */ /* 0x040ff000000418ff */
[C---:B------:R-:W-:Y:S01]  /*13e0*/  HMMA.16816.F32.BF16 R172, R4.reuse, R14, RZ ;  /* 0x0000000e04ac723c */ /* 0x040fe200000418ff */
[----:B------:R-:W3:Y:S07]  /*13f0*/  LDSM.16.M88.4 R12, [R237+0x2000] ;  /* 0x00200000ed0c783b */ /* 0x000eee0000000200 */
[C---:B------:R-:W-:Y:S08]  /*1400*/  HMMA.16816.F32.BF16 R88, R4.reuse, R32, RZ ;  /* 0x000000200458723c */ /* 0x040ff000000418ff */
[C---:B------:R-:W-:Y:S01]  /*1410*/  HMMA.16816.F32.BF16 R196, R4.reuse, R34, RZ ;  /* 0x0000002204c4723c */ /* 0x040fe200000418ff */
[----:B------:R-:W4:Y:S07]  /*1420*/  LDSM.16.M88.4 R32, [R232+0x2000] ;  /* 0x00200000e820783b */ /* 0x000f2e0000000200 */
[C---:B------:R-:W-:Y:S08]  /*1430*/  HMMA.16816.F32.BF16 R68, R4.reuse, R20, RZ ;  /* 0x000000140444723c */ /* 0x040ff000000418ff */
[C---:B------:R-:W-:Y:S08]  /*1440*/  HMMA.16816.F32.BF16 R60, R4.reuse, R16, RZ ;  /* 0x00000010043c723c */ /* 0x040ff000000418ff */
[C---:B------:R-:W-:Y:S08]  /*1450*/  HMMA.16816.F32.BF16 R96, R4.reuse, R52, RZ ;  /* 0x000000340460723c */ /* 0x040ff000000418ff */
[C---:B------:R-:W-:Y:S08]  /*1460*/  HMMA.16816.F32.BF16 R104, R4.reuse, R22, RZ ;  /* 0x000000160468723c */ /* 0x040ff000000418ff */
[C---:B------:R-:W-:Y:S01]  /*1470*/  HMMA.16816.F32.BF16 R112, R4.reuse, R18, RZ ;  /* 0x000000120470723c */ /* 0x040fe200000418ff */
[----:B------:R-:W5:Y:S07]  /*1480*/  LDSM.16.M88.4 R16, [R232+0x3800] ;  /* 0x00380000e810783b */ /* 0x000f6e0000000200 */
[----:B------:R-:W-:Y:S07]  /*1490*/  HMMA.16816.F32.BF16 R192, R4, R54, RZ ;  /* 0x0000003604c0723c */ /* 0x000fee00000418ff */
[----:B------:R-:W-:Y:S01]  /*14a0*/  IMAD.MOV.U32 R4, RZ, RZ, 0x40 ;  /* 0x00000040ff047424 */ /* 0x000fe200078e00ff */
[----:B-1----:R-:W-:Y:S04]  /*14b0*/  HMMA.16816.F32.BF16 R164, R8, R36, R164 ;  /* 0x0000002408a4723c */ /* 0x002fe800000418a4 */
[----:B------:R-:W-:-:S04]  /*14c0*/  SEL R4, R4, 0xffffffc0, !P1 ;  /* 0xffffffc004047807 */ /* 0x000fc80004800000 */
[----:B--2---:R-:W-:Y:S01]  /*14d0*/  HMMA.16816.F32.BF16 R156, R8, R28, R156 ;  /* 0x0000001c089c723c */ /* 0x004fe2000004189c */
[----:B------:R-:W-:-:S05]  /*14e0*/  IADD3 R235, R234, R4, RZ ;  /* 0x00000004eaeb7210 */ /* 0x000fca0007ffe0ff */
[----:B------:R-:W1:Y:S01]  /*14f0*/  LDSM.16.M88.4 R20, [R235+0x2000] ;  /* 0x00200000eb14783b */ /* 0x000e620000000200 */
[----:B------:R-:W-:Y:S01]  /*1500*/  IMAD.IADD R236, R0, 0x1, R235 ;  /* 0x0000000100ec7824 */ /* 0x000fe200078e02eb */
[C---:B---3--:R-:W-:Y:S08]  /*1510*/  HMMA.16816.F32.BF16 R120, R12.reuse, R44, R68 ;  /* 0x0000002c0c78723c */ /* 0x048ff00000041844 */
[C---:B------:R-:W-:Y:S01]  /*1520*/  HMMA.16816.F32.BF16 R68, R12.reuse, R36, R72 ;  /* 0x000000240c44723c */ /* 0x040fe20000041848 */
[----:B------:R-:W2:Y:S06]  /*1530*/  LDSM.16.M88.4 R72, [R238+0x1800] ;  /* 0x00180000ee48783b */ /* 0x000eac0000000200 */
[----:B------:R-:W-:Y:S01]  /*1540*/  IMAD.MOV.U32 R37, RZ, RZ, R166 ;  /* 0x000000ffff257224 */ /* 0x000fe200078e00a6 */
[----:B------:R-:W-:Y:S01]  /*1550*/  HMMA.16816.F32.BF16 R128, R12, R48, R56 ;  /* 0x000000300c80723c */ /* 0x000fe20000041838 */
[----:B------:R-:W-:-:S07]  /*1560*/  IMAD.MOV.U32 R36, RZ, RZ, R167 ;  /* 0x000000ffff247224 */ /* 0x000fce00078e00a7 */
[----:B------:R-:W-:Y:S07]  /*1570*/  HMMA.16816.F32.BF16 R240, R8, R48, R220 ;  /* 0x0000003008f0723c */ /* 0x000fee00000418dc */
[----:B------:R-:W-:Y:S01]  /*1580*/  IMAD.MOV.U32 R49, RZ, RZ, R164 ;  /* 0x000000ffff317224 */ /* 0x000fe200078e00a4 */
[----:B------:R-:W-:Y:S01]  /*1590*/  HMMA.16816.F32.BF16 R108, R12, R40, R60 ;  /* 0x000000280c6c723c */ /* 0x000fe2000004183c */
[----:B------:R-:W-:-:S07]  /*15a0*/  IMAD.MOV.U32 R48, RZ, RZ, R165 ;  /* 0x000000ffff307224 */ /* 0x000fce00078e00a5 */
[----:B----4-:R-:W-:Y:S07]  /*15b0*/  HMMA.16816.F32.BF16 R164, R8, R32, R160 ;  /* 0x0000002008a4723c */ /* 0x010fee00000418a0 */
[----:B------:R-:W-:Y:S01]  /*15c0*/  MOV R163, R156 ;  /* 0x0000009c00a37202 */ /* 0x000fe20000000f00 */
[----:B------:R-:W-:Y:S01]  /*15d0*/  HMMA.16816.F32.BF16 R60, R12, R28, R88 ;  /* 0x0000001c0c3c723c */ /* 0x000fe20000041858 */
[----:B------:R-:W-:-:S06]  /*15e0*/  IMAD.MOV.U32 R162, RZ, RZ, R157 ;  /* 0x000000ffffa27224 */ /* 0x000fcc00078e009d */
[----:B------:R-:W-:Y:S01]  /*15f0*/  IMAD.MOV.U32 R29, RZ, RZ, R158 ;  /* 0x000000ffff1d7224 */ /* 0x000fe200078e009e */
[----:B------:R-:W-:Y:S01]  /*1600*/  HMMA.16816.F32.BF16 R176, R8, R40, R176 ;  /* 0x0000002808b0723c */ /* 0x000fe200000418b0 */
[----:B------:R-:W-:-:S07]  /*1610*/  IMAD.MOV.U32 R28, RZ, RZ, R159 ;  /* 0x000000ffff1c7224 */ /* 0x000fce00078e009f */
[----:B------:R-:W-:Y:S01]  /*1620*/  HMMA.16816.F32.BF16 R64, R12, R32, R76 ;  /* 0x000000200c40723c */ /* 0x000fe2000004184c */
[----:B------:R-:W3:Y:S01]  /*1630*/  LDSM.16.M88.4 R76, [R238+0x1000] ;  /* 0x00100000ee4c783b */ /* 0x000ee20000000200 */
[----:B------:R-:W-:Y:S02]  /*1640*/  IMAD.MOV.U32 R161, RZ, RZ, R164 ;  /* 0x000000ffffa17224 */ /* 0x000fe400078e00a4 */
[----:B------:R-:W-:-:S03]  /*1650*/  IMAD.MOV.U32 R160, RZ, RZ, R165 ;  /* 0x000000ffffa07224 */ /* 0x000fc600078e00a5 */
[----:B------:R-:W-:Y:S01]  /*1660*/  IMAD.MOV.U32 R33, RZ, RZ, R166 ;  /* 0x000000ffff217224 */ /* 0x000fe200078e00a6 */
[----:B------:R-:W-:Y:S01]  /*1670*/  HMMA.16816.F32.BF16 R156, R8, R24, R152 ;  /* 0x00000018089c723c */ /* 0x000fe20000041898 */
[----:B------:R-:W-:-:S07]  /*1680*/  IMAD.MOV.U32 R32, RZ, RZ, R167 ;  /* 0x000000ffff207224 */ /* 0x000fce00078e00a7 */
[----:B------:R-:W-:Y:S01]  /*1690*/  HMMA.16816.F32.BF16 R88, R12, R42, R112 ;  /* 0x0000002a0c58723c */ /* 0x000fe20000041870 */
[----:B------:R-:W-:Y:S02]  /*16a0*/  IMAD.MOV.U32 R41, RZ, RZ, R178 ;  /* 0x000000ffff297224 */ /* 0x000fe400078e00b2 */
[----:B------:R-:W-:-:S05]  /*16b0*/  IMAD.MOV.U32 R40, RZ, RZ, R179 ;  /* 0x000000ffff287224 */ /* 0x000fca00078e00b3 */
[C---:B------:R-:W-:Y:S08]  /*16c0*/  HMMA.16816.F32.BF16 R56, R12.reuse, R24, R92 ;  /* 0x000000180c38723c */ /* 0x040ff0000004185c */
[----:B-----5:R-:W-:Y:S01]  /*16d0*/  HMMA.16816.F32.BF16 R52, R12, R16, R96 ;  /* 0x000000100c34723c */ /* 0x020fe20000041860 */
[----:B------:R-:W-:Y:S02]  /*16e0*/  IMAD.MOV.U32 R154, RZ, RZ, R156 ;  /* 0x000000ffff9a7224 */ /* 0x000fe400078e009c */
[----:B------:R-:W-:-:S02]  /*16f0*/  IMAD.MOV.U32 R153, RZ, RZ, R157 ;  /* 0x000000ffff997224 */ /* 0x000fc400078e009d */
[----:B------:R-:W-:Y:S02]  /*1700*/  IMAD.MOV.U32 R152, RZ, RZ, R158 ;  /* 0x000000ffff987224 */ /* 0x000fe400078e009e */
[----:B------:R-:W-:Y:S01]  /*1710*/  IMAD.MOV.U32 R25, RZ, RZ, R159 ;  /* 0x000000ffff197224 */ /* 0x000fe200078e009f */
[C---:B------:R-:W-:Y:S08]  /*1720*/  HMMA.16816.F32.BF16 R112, R12.reuse, R30, R196 ;  /* 0x0000001e0c70723c */ /* 0x040ff000000418c4 */
[C---:B------:R-:W-:Y:S08]  /*1730*/  HMMA.16816.F32.BF16 R96, R12.reuse, R50, R100 ;  /* 0x000000320c60723c */ /* 0x040ff00000041864 */
[----:B------:R-:W-:Y:S08]  /*1740*/  HMMA.16816.F32.BF16 R92, R12, R46, R104 ;  /* 0x0000002e0c5c723c */ /* 0x000ff00000041868 */
[----:B------:R-:W-:Y:S07]  /*1750*/  HMMA.16816.F32.BF16 R248, R8, R44, R184 ;  /* 0x0000002c08f8723c */ /* 0x000fee00000418b8 */
[----:B------:R-:W-:Y:S01]  /*1760*/  IMAD.MOV.U32 R45, RZ, RZ, R176 ;  /* 0x000000ffff2d7224 */ /* 0x000fe200078e00b0 */
[----:B------:R-:W-:Y:S01]  /*1770*/  HMMA.16816.F32.BF16 R104, R12, R38, R172 ;  /* 0x000000260c68723c */ /* 0x000fe200000418ac */
[----:B------:R-:W-:-:S07]  /*1780*/  IMAD.MOV.U32 R44, RZ, RZ, R177 ;  /* 0x000000ffff2c7224 */ /* 0x000fce00078e00b1 */
[C---:B------:R-:W-:Y:S08]  /*1790*/  HMMA.16816.F32.BF16 R100, R12.reuse, R34, R180 ;  /* 0x000000220c64723c */ /* 0x040ff000000418b4 */
[----:B------:R-:W-:Y:S08]  /*17a0*/  HMMA.16816.F32.BF16 R224, R12, R26, R212 ;  /* 0x0000001a0ce0723c */ /* 0x000ff000000418d4 */
[----:B------:R-:W-:Y:S08]  /*17b0*/  HMMA.16816.F32.BF16 R184, R8, R38, R200 ;  /* 0x0000002608b8723c */ /* 0x000ff000000418c8 */
[----:B------:R-:W-:Y:S08]  /*17c0*/  HMMA.16816.F32.BF16 R12, R12, R18, R192 ;  /* 0x000000120c0c723c */ /* 0x000ff000000418c0 */
[C---:B------:R-:W-:Y:S08]  /*17d0*/  HMMA.16816.F32.BF16 R144, R8.reuse, R16, R144 ;  /* 0x000000100890723c */ /* 0x040ff00000041890 */
[C---:B------:R-:W-:Y:S01]  /*17e0*/  HMMA.16816.F32.BF16 R200, R8.reuse, R18, R132 ;  /* 0x0000001208c8723c */ /* 0x040fe20000041884 */
[----:B------:R-:W4:Y:S07]  /*17f0*/  LDSM.16.M88.4 R16, [R235] ;  /* 0x00000000eb10783b */ /* 0x000f2e0000000200 */
[C---:B------:R-:W-:Y:S08]  /*1800*/  HMMA.16816.F32.BF16 R164, R8.reuse, R46, R208 ;  /* 0x0000002e08a4723c */ /* 0x040ff000000418d0 */
[----:B------:R-:W-:Y:S01]  /*1810*/  HMMA.16816.F32.BF16 R176, R8, R42, R204 ;  /* 0x0000002a08b0723c */ /* 0x000fe200000418cc */
[----:B------:R-:W-:-:S02]  /*1820*/  IMAD.MOV.U32 R24, RZ, RZ, R144 ;  /* 0x000000ffff187224 */ /* 0x000fc400078e0090 */
[----:B------:R-:W-:Y:S02]  /*1830*/  IMAD.MOV.U32 R6, RZ, RZ, R145 ;  /* 0x000000ffff067224 */ /* 0x000fe400078e0091 */
[----:B------:R-:W-:Y:S02]  /*1840*/  IMAD.MOV.U32 R5, RZ, RZ, R146 ;  /* 0x000000ffff057224 */ /* 0x000fe400078e0092 */
[----:B------:R-:W-:Y:S01]  /*1850*/  IMAD.MOV.U32 R3, RZ, RZ, R147 ;  /* 0x000000ffff037224 */ /* 0x000fe200078e0093 */
[----:B-1----:R-:W-:Y:S07]  /*1860*/  HMMA.16816.F32.BF16 R192, R20, R116, R64 ;  /* 0x0000007414c0723c */ /* 0x002fee0000041840 */
[----:B------:R-:W-:Y:S01]  /*1870*/  IMAD.MOV.U32 R66, RZ, RZ, R33 ;  /* 0x000000ffff427224 */ /* 0x000fe200078e0021 */
[----:B------:R-:W-:Y:S01]  /*1880*/  HMMA.16816.F32.BF16 R156, R8, R50, R216 ;  /* 0x00000032089c723c */ /* 0x000fe200000418d8 */
[----:B------:R-:W-:-:S02]  /*1890*/  IMAD.MOV.U32 R67, RZ, RZ, R32 ;  /* 0x000000ffff437224 */ /* 0x000fc400078e0020 */
[----:B------:R-:W-:Y:S02]  /*18a0*/  IMAD.MOV.U32 R64, RZ, RZ, R161 ;  /* 0x000000ffff407224 */ /* 0x000fe400078e00a1 */
[----:B------:R-:W-:-:S03]  /*18b0*/  IMAD.MOV.U32 R65, RZ, RZ, R160 ;  /* 0x000000ffff417224 */ /* 0x000fc600078e00a0 */
[C---:B------:R-:W-:Y:S01]  /*18c0*/  HMMA.16816.F32.BF16 R188, R8.reuse, R34, R188 ;  /* 0x0000002208bc723c */ /* 0x040fe200000418bc */
[----:B------:R-:W-:Y:S07]  /*18d0*/  LDSM.16.M88.4 R32, [R231+0x2800] ;  /* 0x00280000e720783b */ /* 0x000fee0000000200 */
[C---:B------:R-:W-:Y:S08]  /*18e0*/  HMMA.16816.F32.BF16 R204, R8.reuse, R30, R168 ;  /* 0x0000001e08cc723c */ /* 0x040ff000000418a8 */
[----:B------:R-:W-:Y:S01]  /*18f0*/  HMMA.16816.F32.BF16 R208, R8, R26, R148 ;  /* 0x0000001a08d0723c */ /* 0x000fe20000041894 */
[----:B------:R-:W1:Y:S07]  /*1900*/  LDSM.16.M88.4 R8, [R236+0x2000] ;  /* 0x00200000ec08783b */ /* 0x000e6e0000000200 */
[C---:B--2---:R-:W-:Y:S07]  /*1910*/  HMMA.16816.F32.BF16 R212, R20.reuse, R72, R68 ;  /* 0x0000004814d4723c */ /* 0x044fee0000041844 */
[----:B------:R-:W-:Y:S01]  /*1920*/  IMAD.MOV.U32 R70, RZ, RZ, R29 ;  /* 0x000000ffff467224 */ /* 0x000fe200078e001d */
[----:B------:R-:W-:Y:S01]  /*1930*/  HMMA.16816.F32.BF16 R196, R20, R84, R128 ;  /* 0x0000005414c4723c */ /* 0x000fe20000041880 */
[----:B------:R-:W-:-:S02]  /*1940*/  IMAD.MOV.U32 R71, RZ, RZ, R28 ;  /* 0x000000ffff477224 */ /* 0x000fc400078e001c */
[----:B------:R-:W2:Y:S01]  /*1950*/  LDSM.16.M88.4 R28, [R231+0x3000] ;  /* 0x00300000e71c783b */ /* 0x000ea20000000200 */
[----:B------:R-:W-:Y:S02]  /*1960*/  IMAD.MOV.U32 R68, RZ, RZ, R163 ;  /* 0x000000ffff447224 */ /* 0x000fe400078e00a3 */
[----:B------:R-:W-:Y:S02]  /*1970*/  IMAD.MOV.U32 R69, RZ, RZ, R162 ;  /* 0x000000ffff457224 */ /* 0x000fe400078e00a2 */
[C---:B------:R-:W-:Y:S07]  /*1980*/  HMMA.16816.F32.BF16 R180, R20.reuse, R124, R60 ;  /* 0x0000007c14b4723c */ /* 0x040fee000004183c */
[----:B------:R-:W-:Y:S01]  /*1990*/  IMAD.MOV.U32 R60, RZ, RZ, R154 ;  /* 0x000000ffff3c7224 */ /* 0x000fe200078e009a */
[----:B------:R-:W-:Y:S01]  /*19a0*/  HMMA.16816.F32.BF16 R128, R20, R126, R112 ;  /* 0x0000007e1480723c */ /* 0x000fe20000041870 */
[----:B------:R-:W-:Y:S01]  /*19b0*/  MOV R61, R153 ;  /* 0x00000099003d7202 */ /* 0x000fe20000000f00 */
[----:B------:R-:W-:-:S02]  /*19c0*/  IMAD.MOV.U32 R62, RZ, RZ, R152 ;  /* 0x000000ffff3e7224 */ /* 0x000fc400078e0098 */
[----:B------:R-:W-:-:S04]  /*19d0*/  IMAD.MOV.U32 R63, RZ, RZ, R25 ;  /* 0x000000ffff3f7224 */ /* 0x000fc800078e0019 */
[C---:B------:R-:W-:Y:S07]  /*19e0*/  HMMA.16816.F32.BF16 R172, R20.reuse, R136, R56 ;  /* 0x0000008814ac723c */ /* 0x040fee0000041838 */
[----:B------:R-:W-:Y:S01]  /*19f0*/  IMAD.MOV.U32 R56, RZ, RZ, R49 ;  /* 0x000000ffff387224 */ /* 0x000fe200078e0031 */
[----:B------:R-:W-:Y:S01]  /*1a00*/  HMMA.16816.F32.BF16 R216, R20, R80, R120 ;  /* 0x0000005014d8723c */ /* 0x000fe20000041878 */
[----:B------:R-:W-:Y:S01]  /*1a10*/  IMAD.MOV.U32 R57, RZ, RZ, R48 ;  /* 0x000000ffff397224 */ /* 0x000fe200078e0030 */
[----:B------:R-:W-:Y:S01]  /*1a20*/  MOV R58, R37 ;  /* 0x00000025003a7202 */ /* 0x000fe20000000f00 */
[----:B------:R-:W5:Y:S01]  /*1a30*/  LDSM.16.M88.4 R48, [R231+0x800] ;  /* 0x00080000e730783b */ /* 0x000f620000000200 */
[----:B------:R-:W-:-:S03]  /*1a40*/  IMAD.MOV.U32 R59, RZ, RZ, R36 ;  /* 0x000000ffff3b7224 */ /* 0x000fc600078e0024 */
[----:B------:R-:W-:Y:S01]  /*1a50*/  LDSM.16.M88.4 R36, [R231+0x2000] ;  /* 0x00200000e724783b */ /* 0x000fe20000000200 */
[C---:B------:R-:W-:Y:S07]  /*1a60*/  HMMA.16816.F32.BF16 R152, R20.reuse, R82, R92 ;  /* 0x000000521498723c */ /* 0x040fee000004185c */
[----:B------:R-:W-:Y:S01]  /*1a70*/  IMAD.MOV.U32 R94, RZ, RZ, R41 ;  /* 0x000000ffff5e7224 */ /* 0x000fe200078e0029 */
[----:B------:R-:W-:Y:S01]  /*1a80*/  HMMA.16816.F32.BF16 R120, R20, R138, R224 ;  /* 0x0000008a1478723c */ /* 0x000fe200000418e0 */
[----:B------:R-:W-:-:S02]  /*1a90*/  IMAD.MOV.U32 R95, RZ, RZ, R40 ;  /* 0x000000ffff5f7224 */ /* 0x000fc400078e0028 */
[----:B------:R-:W-:Y:S01]  /*1aa0*/  IMAD.MOV.U32 R92, RZ, RZ, R45 ;  /* 0x000000ffff5c7224 */ /* 0x000fe200078e002d */
[----:B------:R-:W-:Y:S01]  /*1ab0*/  LDSM.16.M88.4 R40, [R231+0x1800] ;  /* 0x00180000e728783b */ /* 0x000fe20000000200 */
[----:B------:R-:W-:Y:S02]  /*1ac0*/  IMAD.MOV.U32 R93, RZ, RZ, R44 ;  /* 0x000000ffff5d7224 */ /* 0x000fe400078e002c */
[----:B------:R-:W-:Y:S01]  /*1ad0*/  IMAD.MOV.U32 R224, RZ, RZ, R24 ;  /* 0x000000ffffe07224 */ /* 0x000fe200078e0018 */
[----:B------:R-:W-:Y:S01]  /*1ae0*/  HMMA.16816.F32.BF16 R168, R20, R140, R52 ;  /* 0x0000008c14a8723c */ /* 0x000fe20000041834 */
[----:B------:R-:W1:Y:S01]  /*1af0*/  LDSM.16.M88.4 R52, [R231] ;  /* 0x00000000e734783b */ /* 0x000e620000000200 */
[----:B------:R-:W-:Y:S02]  /*1b00*/  IMAD.MOV.U32 R225, RZ, RZ, R6 ;  /* 0x000000ffffe17224 */ /* 0x000fe400078e0006 */
[----:B------:R-:W-:Y:S01]  /*1b10*/  IMAD.MOV.U32 R226, RZ, RZ, R5 ;  /* 0x000000ffffe27224 */ /* 0x000fe200078e0005 */
[----:B------:R-:W1:Y:S01]  /*1b20*/  LDSM.16.M88.4 R24, [R231+0x3800] ;  /* 0x00380000e718783b */ /* 0x000e620000000200 */
[----:B------:R-:W-:-:S02]  /*1b30*/  IMAD.MOV.U32 R227, RZ, RZ, R3 ;  /* 0x000000ffffe37224 */ /* 0x000fc400078e0003 */
[----:B------:R-:W-:Y:S01]  /*1b40*/  HMMA.16816.F32.BF16 R112, R20, R142, R12 ;  /* 0x0000008e1470723c */ /* 0x000fe2000004180c */
[----:B------:R-:W1:Y:S04]  /*1b50*/  LDSM.16.M88.4 R44, [R231+0x1000] ;  /* 0x00100000e72c783b */ /* 0x000e680000000200 */
[----:B------:R-:W1:Y:S01]  /*1b60*/  LDSM.16.M88.4 R12, [R236] ;  /* 0x00000000ec0c783b */ /* 0x000e620000000200 */
[----:B------:R-:W-:-:S04]  /*1b70*/  DEPBAR.LE SB0, 0x0 ;  /* 0x000080000000791a */ /* 0x000fc80000000000 */
[C---:B---3--:R-:W-:Y:S08]  /*1b80*/  HMMA.16816.F32.BF16 R220, R20.reuse, R76, R108 ;  /* 0x0000004c14dc723c */ /* 0x048ff0000004186c */
[C---:B------:R-:W-:Y:S08]  /*1b90*/  HMMA.16816.F32.BF16 R144, R20.reuse, R74, R104 ;  /* 0x0000004a1490723c */ /* 0x040ff00000041868 */
[----:B------:R-:W-:Y:S08]  /*1ba0*/  HMMA.16816.F32.BF16 R160, R20, R86, R96 ;  /* 0x0000005614a0723c */ /* 0x000ff00000041860 */
[C---:B----4-:R-:W-:Y:S07]  /*1bb0*/  HMMA.16816.F32.BF16 R108, R16.reuse, R84, R240 ;  /* 0x00000054106c723c */ /* 0x050fee00000418f0 */
[C---:B------:R-:W-:Y:S01]  /*1bc0*/  IADD3 R243, R238.reuse, 0x1800, RZ ;  /* 0x00001800eef37810 */ /* 0x040fe20007ffe0ff */
[----:B------:R-:W-:Y:S01]  /*1bd0*/  HMMA.16816.F32.BF16 R104, R16, R86, R156 ;  /* 0x000000561068723c */ /* 0x000fe2000004189c */
[----:B------:R-:W-:-:S02]  /*1be0*/  IADD3 R242, R238, 0x2000, RZ ;  /* 0x00002000eef27810 */ /* 0x000fc40007ffe0ff */
[C---:B------:R-:W-:Y:S02]  /*1bf0*/  IADD3 R241, R238.reuse, 0x2800, RZ ;  /* 0x00002800eef17810 */ /* 0x040fe40007ffe0ff */
[----:B------:R-:W-:-:S03]  /*1c00*/  IADD3 R240, R238, 0x3000, RZ ;  /* 0x00003000eef07810 */ /* 0x000fc60007ffe0ff */
[----:B------:R-:W-:Y:S08]  /*1c10*/  HMMA.16816.F32.BF16 R84, R16, R72, R56 ;  /* 0x000000481054723c */ /* 0x000ff00000041838 */
[C---:B------:R-:W-:Y:S08]  /*1c20*/  HMMA.16816.F32.BF16 R148, R20.reuse, R78, R88 ;  /* 0x0000004e1494723c */ /* 0x040ff00000041858 */
[----:B------:R-:W-:Y:S08]  /*1c30*/  HMMA.16816.F32.BF16 R132, R20, R118, R100 ;  /* 0x000000761484723c */ /* 0x000ff00000041864 */
[C---:B------:R-:W-:Y:S08]  /*1c40*/  HMMA.16816.F32.BF16 R56, R16.reuse, R138, R208 ;  /* 0x0000008a1038723c */ /* 0x040ff000000418d0 */
[C---:B------:R-:W-:Y:S08]  /*1c50*/  HMMA.16816.F32.BF16 R100, R16.reuse, R80, R248 ;  /* 0x000000501064723c */ /* 0x040ff000000418f8 */
[C---:B------:R-:W-:Y:S08]  /*1c60*/  HMMA.16816.F32.BF16 R96, R16.reuse, R82, R164 ;  /* 0x000000521060723c */ /* 0x040ff000000418a4 */
[C---:B------:R-:W-:Y:S08]  /*1c70*/  HMMA.16816.F32.BF16 R92, R16.reuse, R76, R92 ;  /* 0x0000004c105c723c */ /* 0x040ff0000004185c */
[----:B------:R-:W-:Y:S08]  /*1c80*/  HMMA.16816.F32.BF16 R88, R16, R78, R176 ;  /* 0x0000004e1058723c */ /* 0x000ff000000418b0 */
[----:B-1----:R-:W-:Y:S08]  /*1c90*/  HMMA.16816.F32.BF16 R208, R8, R32, R180 ;  /* 0x0000002008d0723c */ /* 0x002ff000000418b4 */
[C---:B------:R-:W-:Y:S08]  /*1ca0*/  HMMA.16816.F32.BF16 R80, R16.reuse, R74, R184 ;  /* 0x0000004a1050723c */ /* 0x040ff000000418b8 */
[----:B------:R-:W-:Y:S08]  /*1cb0*/  HMMA.16816.F32.BF16 R76, R16, R116, R64 ;  /* 0x00000074104c723c */ /* 0x000ff00000041840 */
[----:B------:R-:W-:Y:S08]  /*1cc0*/  HMMA.16816.F32.BF16 R180, R8, R34, R128 ;  /* 0x0000002208b4723c */ /* 0x000ff00000041880 */
[C---:B------:R-:W-:Y:S08]  /*1cd0*/  HMMA.16816.F32.BF16 R72, R16.reuse, R118, R188 ;  /* 0x000000761048723c */ /* 0x040ff000000418bc */
[C---:B------:R-:W-:Y:S08]  /*1ce0*/  HMMA.16816.F32.BF16 R68, R16.reuse, R124, R68 ;  /* 0x0000007c1044723c */ /* 0x040ff00000041844 */
[C---:B------:R-:W-:Y:S08]  /*1cf0*/  HMMA.16816.F32.BF16 R64, R16.reuse, R126, R204 ;  /* 0x0000007e1040723c */ /* 0x040ff000000418cc */
[C---:B------:R-:W-:Y:S08]  /*1d00*/  HMMA.16816.F32.BF16 R60, R16.reuse, R136, R60 ;  /* 0x00000088103c723c */ /* 0x040ff0000004183c */
[----:B------:R-:W-:Y:S08]  /*1d10*/  HMMA.16816.F32.BF16 R20, R16, R140, R224 ;  /* 0x0000008c1014723c */ /* 0x000ff000000418e0 */
[----:B--2---:R-:W-:Y:S08]  /*1d20*/  HMMA.16816.F32.BF16 R128, R8, R28, R172 ;  /* 0x0000001c0880723c */ /* 0x004ff000000418ac */
[----:B------:R-:W-:Y:S08]  /*1d30*/  HMMA.16816.F32.BF16 R16, R16, R142, R200 ;  /* 0x0000008e1010723c */ /* 0x000ff000000418c8 */
[C---:B-----5:R-:W-:Y:S07]  /*1d40*/  HMMA.16816.F32.BF16 R124, R8.reuse, R48, R216 ;  /* 0x00000030087c723c */ /* 0x060fee00000418d8 */
[----:B------:R-:W-:Y:S01]  /*1d50*/  STL.64 [R1], R128 ;  /* 0x0000008001007387 */ /* 0x000fe20000100a00 */
[C---:B------:R-:W-:Y:S03]  /*1d60*/  HMMA.16816.F32.BF16 R116, R8.reuse, R52, R196 ;  /* 0x000000340874723c */ /* 0x040fe600000418c4 */
[----:B------:R1:W-:Y:S05]  /*1d70*/  STL.64 [R1+0x8], R130 ;  /* 0x0000088201007387 */ /* 0x0003ea0000100a00 */
[C---:B------:R-:W-:Y:S08]  /*1d80*/  HMMA.16816.F32.BF16 R156, R8.reuse, R42, R144 ;  /* 0x0000002a089c723c */ /* 0x040ff00000041890 */
        /* <DEDUP_REMOVED lines=10> */
[C---:B------:R-:W-:Y:S08]  /*1e30*/  HMMA.16816.F32.BF16 R108, R12.reuse, R52, R108 ;  /* 0x000000340c6c723c */ /* 0x040ff0000004186c */
[C---:B------:R-:W-:Y:S08]  /*1e40*/  HMMA.16816.F32.BF16 R104, R12.reuse, R54, R104 ;  /* 0x000000360c68723c */ /* 0x040ff00000041868 */
[C---:B------:R-:W-:Y:S08]  /*1e50*/  HMMA.16816.F32.BF16 R100, R12.reuse, R48, R100 ;  /* 0x000000300c64723c */ /* 0x040ff00000041864 */
[C---:B------:R-:W-:Y:S08]  /*1e60*/  HMMA.16816.F32.BF16 R112, R12.reuse, R50, R96 ;  /* 0x000000320c70723c */ /* 0x040ff00000041860 */
[C---:B------:R-:W-:Y:S08]  /*1e70*/  HMMA.16816.F32.BF16 R120, R12.reuse, R44, R92 ;  /* 0x0000002c0c78723c */ /* 0x040ff0000004185c */
[C---:B-1----:R-:W-:Y:S08]  /*1e80*/  HMMA.16816.F32.BF16 R128, R12.reuse, R46, R88 ;  /* 0x0000002e0c80723c */ /* 0x042ff00000041858 */
        /* <DEDUP_REMOVED lines=9> */
[----:B------:R-:W-:Y:S01]  /*1f20*/  HMMA.16816.F32.BF16 R172, R12, R26, R16 ;  /* 0x0000001a0cac723c */ /* 0x000fe20000041810 */
[----:B------:R-:W-:Y:S06]  /*1f30*/  BAR.SYNC.DEFER_BLOCKING 0x0 ;  /* 0x0000000000007b1d */ /* 0x000fec0000010000 */
[----:B------:R-:W-:Y:S05]  /*1f40*/  @!P0 BRA `(.L_x_86) ;  /* 0x0000023000008947 */ /* 0x000fea0003800000 */
[----:B------:R-:W2:Y:S01]  /*1f50*/  LDL.64 R136, [R1+0x58] ;  /* 0x0000580001887983 */ /* 0x000ea20000100a00 */
[----:B------:R-:W-:-:S04]  /*1f60*/  LEA.HI.SX32 R3, R247, 0xfffffffe, 0x19 ;  /* 0xfffffffef7037811 */ /* 0x000fc800078fcaff */
[----:B------:R-:W-:Y:S01]  /*1f70*/  SHF.R.S32.HI R6, RZ, 0x1f, R3 ;  /* 0x0000001fff067819 */ /* 0x000fe20000011403 */
[C---:B------:R-:W-:Y:S02]  /*1f80*/  IMAD R5, R3.reuse, UR10, RZ ;  /* 0x0000000a03057c24 */ /* 0x040fe4000f8e02ff */
[----:B--2---:R-:W-:-:S04]  /*1f90*/  IMAD.WIDE.U32 R8, R3, UR11, R136 ;  /* 0x0000000b03087c25 */ /* 0x004fc8000f8e0088 */
[----:B------:R-:W-:Y:S01]  /*1fa0*/  IMAD R3, R6, UR11, R5 ;  /* 0x0000000b06037c24 */ /* 0x000fe2000f8e0205 */
[----:B------:R-:W-:-:S03]  /*1fb0*/  LEA R6, P2, R8, c[0x0][0x168], 0x1 ;  /* 0x00005a0008067a11 */ /* 0x000fc600078408ff */
[----:B------:R-:W-:Y:S01]  /*1fc0*/  IMAD.IADD R3, R9, 0x1, R3 ;  /* 0x0000000109037824 */ /* 0x000fe200078e0203 */
[----:B------:R-:W-:-:S04]  /*1fd0*/  IADD3 R10, P1, R6, UR12, RZ ;  /* 0x0000000c060a7c10 */ /* 0x000fc8000ff3e0ff */
        /* <DEDUP_REMOVED lines=10> */
[----:B------:R-:W-:-:S02]  /*2080*/  IADD3 R12, P2, R14, UR12, RZ ;  /* 0x0000000c0e0c7c10 */ /* 0x000fc4000ff5e0ff */
        /* <DEDUP_REMOVED lines=8> */
[----:B-1----:R-:W-:-:S04]  /*2110*/  IADD3 R6, P2, R8, UR12, RZ ;  /* 0x0000000c08067c10 */ /* 0x002fc8000ff5e0ff */
[----:B--2---:R-:W-:Y:S02]  /*2120*/  IADD3 R10, P1, R6, UR12, RZ ;  /* 0x0000000c060a7c10 */ /* 0x004fe4000ff3e0ff */
[----:B------:R-:W-:-:S04]  /*2130*/  IADD3.X R7, R9, UR14, RZ, P2, !PT ;  /* 0x0000000e09077c10 */ /* 0x000fc800097fe4ff */
[----:B------:R-:W-:Y:S01]  /*2140*/  IADD3.X R11, R7, UR14, RZ, P1, !PT ;  /* 0x0000000e070b7c10 */ /* 0x000fe20008ffe4ff */
[----:B------:R3:W-:Y:S04]  /*2150*/  LDGSTS.E.BYPASS.LTC128B.128 [R246+0x7000], [R6.64] ;  /* 0x0700000006f67fae */ /* 0x0007e8000b901d48 */
[----:B------:R3:W-:Y:S04]  /*2160*/  LDGSTS.E.BYPASS.LTC128B.128 [R246+0x7800], [R10.64] ;  /* 0x078000000af67fae */ /* 0x0007e8000b901d48 */
[----:B------:R-:W0:Y:S02]  /*2170*/  LDGDEPBAR ;  /* 0x00000000000079af */ /* 0x000e240000000000 */
.L_x_86:
[----:B------:R-:W2:Y:S04]  /*2180*/  LDL.LU R138, [R1+0x4] ;  /* 0x00000400018a7983 */ /* 0x000ea80000300800 */
[----:B------:R-:W4:Y:S04]  /*2190*/  LDL.LU R137, [R1+0x8] ;  /* 0x0000080001897983 */ /* 0x000f280000300800 */
[----:B------:R-:W-:Y:S04]  /*21a0*/  STL [R1+0xb8], R247 ;  /* 0x0000b8f701007387 */ /* 0x000fe80000100800 */
[----:B------:R-:W-:Y:S04]  /*21b0*/  STL [R1+0xb4], R246 ;  /* 0x0000b4f601007387 */ /* 0x000fe80000100800 */
[----:B------:R-:W-:Y:S04]  /*21c0*/  STL [R1+0xb0], R245 ;  /* 0x0000b0f501007387 */ /* 0x000fe80000100800 */
[----:B------:R-:W-:Y:S04]  /*21d0*/  STL [R1+0xac], R244 ;  /* 0x0000acf401007387 */ /* 0x000fe80000100800 */
[----:B------:R-:W-:Y:S04]  /*21e0*/  STL [R1+0xa8], R243 ;  /* 0x0000a8f301007387 */ /* 0x000fe80000100800 */
[----:B------:R-:W-:Y:S04]  /*21f0*/  STL [R1+0xa4], R242 ;  /* 0x0000a4f201007387 */ /* 0x000fe80000100800 */
[----:B------:R-:W-:Y:S04]  /*2200*/  STL [R1+0xa0], R241 ;  /* 0x0000a0f101007387 */ /* 0x000fe80000100800 */
[----:B------:R1:W-:Y:S04]  /*2210*/  STL [R1+0x9c], R240 ;  /* 0x00009cf001007387 */ /* 0x0003e80000100800 */
[----:B-1-3--:R-:W3:Y:S04]  /*2220*/  LDL.LU R240, [R1] ;  /* 0x0000000001f07983 */ /* 0x00aee80000300800 */
[----:B------:R-:W-:Y:S04]  /*2230*/  STL [R1+0x98], R239 ;  /* 0x000098ef01007387 */ /* 0x000fe80000100800 */
[----:B------:R-:W-:Y:S04]  /*2240*/  STL [R1+0x94], R238 ;  /* 0x000094ee01007387 */ /* 0x000fe80000100800 */
[----:B------:R-:W-:Y:S04]  /*2250*/  STL [R1+0x90], R237 ;  /* 0x000090ed01007387 */ /* 0x000fe80000100800 */
[----:B------:R-:W-:Y:S04]  /*2260*/  STL [R1+0x8c], R236 ;  /* 0x00008cec01007387 */ /* 0x000fe80000100800 */
[----:B------:R-:W-:Y:S04]  /*2270*/  STL [R1+0x88], R235 ;  /* 0x000088eb01007387 */ /* 0x000fe80000100800 */
[----:B------:R1:W-:Y:S04]  /*2280*/  STL [R1+0x84], R234 ;  /* 0x000084ea01007387 */ /* 0x0003e80000100800 */
[----:B-1----:R-:W4:Y:S01]  /*2290*/  LDL.LU R234, [R1+0xc] ;  /* 0x00000c0001ea7983 */ /* 0x002f220000300800 */
[----:B------:R-:W-:-:S02]  /*22a0*/  FMNMX.FTZ R3, R108, R109, !PT ;  /* 0x0000006d6c037209 */ /* 0x000fc40007810000 */
[----:B------:R-:W-:Y:S01]  /*22b0*/  SHF.L.U32 R139, R2, 0x1, RZ ;  /* 0x00000001028b7819 */ /* 0x000fe200000006ff */
[----:B------:R-:W-:Y:S01]  /*22c0*/  STL [R1+0x80], R233 ;  /* 0x000080e901007387 */ /* 0x000fe20000100800 */
[----:B------:R-:W-:Y:S02]  /*22d0*/  FMNMX.FTZ R3, R104, R3, !PT ;  /* 0x0000000368037209 */ /* 0x000fe40007810000 */
[----:B------:R-:W-:Y:S01]  /*22e0*/  IADD3 R228, R4, R139, RZ ;  /* 0x0000008b04e47210 */ /* 0x000fe20007ffe0ff */
[C---:B------:R-:W-:Y:S01]  /*22f0*/  IMAD.IADD R230, R0.reuse, 0x1, R139 ;  /* 0x0000000100e67824 */ /* 0x040fe200078e028b */
[----:B------:R-:W-:Y:S01]  /*2300*/  FMNMX.FTZ R3, R105, R3, !PT ;  /* 0x0000000369037209 */ /* 0x000fe20007810000 */
[----:B------:R-:W-:Y:S01]  /*2310*/  STL [R1+0x7c], R232 ;  /* 0x00007ce801007387 */ /* 0x000fe20000100800 */
[----:B------:R-:W-:Y:S02]  /*2320*/  IADD3 R229, R0, R228, RZ ;  /* 0x000000e400e57210 */ /* 0x000fe40007ffe0ff */
[----:B------:R-:W-:Y:S01]  /*2330*/  FMNMX.FTZ R5, R100, R3, !PT ;  /* 0x0000000364057209 */ /* 0x000fe20007810000 */
[----:B------:R-:W-:Y:S01]  /*2340*/  STL [R1+0x78], R231 ;  /* 0x000078e701007387 */ /* 0x000fe20000100800 */
[----:B------:R-:W-:-:S02]  /*2350*/  FMNMX.FTZ R3, R116, R117, !PT ;  /* 0x0000007574037209 */ /* 0x000fc40007810000 */
[----:B------:R-:W-:Y:S01]  /*2360*/  FMNMX.FTZ R5, R101, R5, !PT ;  /* 0x0000000565057209 */ /* 0x000fe20007810000 */
[----:B------:R-:W-:Y:S01]  /*2370*/  LDSM.16.MT88.4 R16, [R139+0x8000] ;  /* 0x008000008b10783b */ /* 0x000fe20000004200 */
[----:B------:R-:W-:Y:S02]  /*2380*/  FMNMX.FTZ R3, R160, R3, !PT ;  /* 0x00000003a0037209 */ /* 0x000fe40007810000 */
[----:B------:R-:W-:Y:S01]  /*2390*/  FMNMX.FTZ R6, R112, R5, !PT ;  /* 0x0000000570067209 */ /* 0x000fe20007810000 */
[----:B------:R-:W-:Y:S01]  /*23a0*/  LDSM.16.MT88.4 R24, [R230+0x8000] ;  /* 0x00800000e618783b */ /* 0x000fe20000004200 */
[----:B------:R-:W-:Y:S02]  /*23b0*/  FMNMX.FTZ R3, R161, R3, !PT ;  /* 0x00000003a1037209 */ /* 0x000fe40007810000 */
[----:B------:R-:W-:Y:S01]  /*23c0*/  FMNMX.FTZ R6, R113, R6, !PT ;  /* 0x0000000671067209 */ /* 0x000fe20007810000 */
[----:B------:R-:W-:Y:S01]  /*23d0*/  LDSM.16.MT88.4 R28, [R228+0x8000] ;  /* 0x00800000e41c783b */ /* 0x000fe20000004200 */
        /* <DEDUP_REMOVED lines=69> */
[----:B------:R-:W-:-:S03]  /*2830*/  FMNMX.FTZ R5, R211, R5, !PT ;  /* 0x00000005d3057209 */ /* 0x000fc60007810000 */
[----:B------:R-:W1:Y:S01]  /*2840*/  SHFL.BFLY PT, R8, R3, 0x2, 0x1f ;  /* 0x0c401f0003087f89 */ /* 0x000e6200000e0000 */
[----:B------:R-:W-:-:S04]  /*2850*/  FMNMX.FTZ R5, R182, R5, !PT ;  /* 0x00000005b6057209 */ /* 0x000fc80007810000 */
[----:B------:R-:W-:Y:S02]  /*2860*/  FMNMX.FTZ R5, R183, R5, !PT ;  /* 0x00000005b7057209 */ /* 0x000fe40007810000 */
[----:B-1----:R-:W-:-:S05]  /*2870*/  FMNMX.FTZ R3, R3, R8, !PT ;  /* 0x0000000803037209 */ /* 0x002fca0007810000 */
[----:B------:R-:W1:Y:S02]  /*2880*/  SHFL.BFLY PT, R8, R3, 0x1, 0x1f ;  /* 0x0c201f0003087f89 */ /* 0x000e6400000e0000 */
[----:B-1----:R-:W-:-:S04]  /*2890*/  FMNMX.FTZ R136, R3, R8, !PT ;  /* 0x0000000803887209 */ /* 0x002fc80007810000 */
[----:B------:R-:W-:Y:S01]  /*28a0*/  FSETP.NEU.FTZ.AND P1, PT, R136, -INF , PT ;  /* 0xff8000008800780b */ /* 0x000fe20003f3d000 */
[----:B------:R-:W-:Y:S01]  /*28b0*/  STL [R1+0xbc], R136 ;  /* 0x0000bc8801007387 */ /* 0x000fe20000100800 */
[----:B---3--:R-:W-:-:S04]  /*28c0*/  FMNMX.FTZ R6, R240, R6, !PT ;  /* 0x00000006f0067209 */ /* 0x008fc80007810000 */
[----:B--2---:R-:W-:-:S04]  /*28d0*/  FMNMX.FTZ R6, R138, R6, !PT ;  /* 0x000000068a067209 */ /* 0x004fc80007810000 */
[----:B------:R-:W-:-:S04]  /*28e0*/  FMNMX.FTZ R6, R248, R6, !PT ;  /* 0x00000006f8067209 */ /* 0x000fc80007810000 */
[----:B------:R-:W-:-:S04]  /*28f0*/  FMNMX.FTZ R6, R249, R6, !PT ;  /* 0x00000006f9067209 */ /* 0x000fc80007810000 */
[----:B------:R-:W-:Y:S02]  /*2900*/  FMNMX.FTZ R7, R224, R6, !PT ;  /* 0x00000006e0077209 */ /* 0x000fe40007810000 */
[----:B----4-:R-:W-:Y:S02]  /*2910*/  FMNMX.FTZ R6, R137, R5, !PT ;  /* 0x0000000589067209 */ /* 0x010fe40007810000 */
[----:B------:R-:W-:-:S04]  /*2920*/  FMNMX.FTZ R7, R225, R7, !PT ;  /* 0x00000007e1077209 */ /* 0x000fc80007810000 */
[----:B------:R-:W-:-:S04]  /*2930*/  FMNMX.FTZ R7, R216, R7, !PT ;  /* 0x00000007d8077209 */ /* 0x000fc80007810000 */
[----:B------:R-:W-:Y:S02]  /*2940*/  FMNMX.FTZ R5, R217, R7, !PT ;  /* 0x00000007d9057209 */ /* 0x000fe40007810000 */
[----:B------:R-:W-:-:S03]  /*2950*/  FMNMX.FTZ R7, R110, R111, !PT ;  /* 0x0000006f6e077209 */ /* 0x000fc60007810000 */
[----:B------:R-:W1:Y:S01]  /*2960*/  SHFL.BFLY PT, R9, R5, 0x2, 0x1f ;  /* 0x0c401f0005097f89 */ /* 0x000e6200000e0000 */
[----:B------:R-:W-:-:S04]  /*2970*/  FMNMX.FTZ R7, R106, R7, !PT ;  /* 0x000000076a077209 */ /* 0x000fc80007810000 */
[----:B------:R-:W-:-:S04]  /*2980*/  FMNMX.FTZ R7, R107, R7, !PT ;  /* 0x000000076b077209 */ /* 0x000fc80007810000 */
[----:B------:R-:W-:-:S04]  /*2990*/  FMNMX.FTZ R7, R102, R7, !PT ;  /* 0x0000000766077209 */ /* 0x000fc80007810000 */
        /* <DEDUP_REMOVED lines=10> */
[----:B------:R-:W-:Y:S01]  /*2a40*/  FMNMX.FTZ R6, R227, R6, !PT ;  /* 0x00000006e3067209 */ /* 0x000fe20007810000 */
[----:B------:R-:W-:Y:S01]  /*2a50*/  FMUL.FTZ R3, R136, c[0x0][0x23c] ;  /* 0x00008f0088037a20 */ /* 0x000fe20000410000 */
[----:B------:R-:W-:Y:S02]  /*2a60*/  FMNMX.FTZ R8, R123, R7, !PT ;  /* 0x000000077b087209 */ /* 0x000fe40007810000 */
[----:B------:R-:W-:-:S02]  /*2a70*/  FMNMX.FTZ R6, R218, R6, !PT ;  /* 0x00000006da067209 */ /* 0x000fc40007810000 */
[----:B------:R-:W-:Y:S02]  /*2a80*/  FSEL R7, R3, RZ, P1 ;  /* 0x000000ff03077208 */ /* 0x000fe40000800000 */
[----:B------:R-:W-:-:S05]  /*2a90*/  FMNMX.FTZ R6, R219, R6, !PT ;  /* 0x00000006db067209 */ /* 0x000fca0007810000 */
[----:B------:R-:W2:Y:S01]  /*2aa0*/  SHFL.BFLY PT, R9, R6, 0x2, 0x1f ;  /* 0x0c401f0006097f89 */ /* 0x000ea200000e0000 */
[----:B-1----:R-:W-:-:S04]  /*2ab0*/  FMNMX.FTZ R134, R5, R10, !PT ;  /* 0x0000000a05867209 */ /* 0x002fc80007810000 */
[----:B------:R-:W-:Y:S01]  /*2ac0*/  FSETP.NEU.FTZ.AND P1, PT, R134, -INF , PT ;  /* 0xff8000008600780b */ /* 0x000fe20003f3d000 */
[----:B------:R-:W-:Y:S01]  /*2ad0*/  STL [R1+0xc0], R134 ;  /* 0x0000c08601007387 */ /* 0x000fe20000100800 */
[----:B--2---:R-:W-:Y:S02]  /*2ae0*/  FMNMX.FTZ R3, R6, R9, !PT ;  /* 0x0000000906037209 */ /* 0x004fe40007810000 */
[----:B------:R-:W-:Y:S01]  /*2af0*/  FMNMX.FTZ R6, R130, R8, !PT ;  /* 0x0000000882067209 */ /* 0x000fe20007810000 */
[----:B------:R-:W-:Y:S02]  /*2b00*/  FFMA.FTZ R8, R108, c[0x0][0x23c], -R7 ;  /* 0x00008f006c087a23 */ /* 0x000fe40000010807 */
[----:B------:R-:W1:Y:S01]  /*2b10*/  SHFL.BFLY PT, R9, R3, 0x1, 0x1f ;  /* 0x0c201f0003097f89 */ /* 0x000e6200000e0000 */
[----:B------:R-:W-:Y:S01]  /*2b20*/  FMNMX.FTZ R5, R131, R6, !PT ;  /* 0x0000000683057209 */ /* 0x000fe20007810000 */
[----:B------:R-:W-:Y:S01]  /*2b30*/  FMUL.FTZ R6, R134, c[0x0][0x23c] ;  /* 0x00008f0086067a20 */ /* 0x000fe20000410000 */
[----:B------:R2:W-:Y:S02]  /*2b40*/  MUFU.EX2 R12, R8 ;  /* 0x00000008000c7308 */ /* 0x0005e40000000800 */
[----:B------:R-:W-:-:S02]  /*2b50*/  FMNMX.FTZ R5, R142, R5, !PT ;  /* 0x000000058e057209 */ /* 0x000fc40007810000 */
[----:B------:R-:W-:Y:S02]  /*2b60*/  FSEL R6, R6, RZ, P1 ;  /* 0x000000ff06067208 */ /* 0x000fe40000800000 */
[----:B------:R-:W-:-:S04]  /*2b70*/  FMNMX.FTZ R5, R143, R5, !PT ;  /* 0x000000058f057209 */ /* 0x000fc80007810000 */
[----:B------:R-:W-:-:S04]  /*2b80*/  FMNMX.FTZ R5, R146, R5, !PT ;  /* 0x0000000592057209 */ /* 0x000fc80007810000 */
[----:B------:R-:W-:Y:S01]  /*2b90*/  FMNMX.FTZ R5, R147, R5, !PT ;  /* 0x0000000593057209 */ /* 0x000fe20007810000 */
[----:B--2---:R-:W-:-:S03]  /*2ba0*/  FFMA.FTZ R8, R109, c[0x0][0x23c], -R7 ;  /* 0x00008f006d087a23 */ /* 0x004fc60000010807 */
[----:B------:R-:W-:Y:S01]  /*2bb0*/  FMNMX.FTZ R5, R166, R5, !PT ;  /* 0x00000005a6057209 */ /* 0x000fe20007810000 */
[----:B------:R2:W-:Y:S01]  /*2bc0*/  MUFU.EX2 R13, R8 ;  /* 0x00000008000d7308 */ /* 0x0005e20000000800 */
[----:B-1----:R-:W-:Y:S01]  /*2bd0*/  FMNMX.FTZ R3, R3, R9, !PT ;  /* 0x0000000903037209 */ /* 0x002fe20007810000 */
[----:B------:R-:W-:-:S03]  /*2be0*/  FFMA.FTZ R9, R161, c[0x0][0x23c], -R6 ;  /* 0x00008f00a1097a23 */ /* 0x000fc60000010806 */
[----:B------:R-:W-:-:S03]  /*2bf0*/  FSETP.NEU.FTZ.AND P1, PT, R3, -INF , PT ;  /* 0xff8000000300780b */ /* 0x000fc60003f3d000 */
[----:B------:R-:W-:Y:S01]  /*2c00*/  MUFU.EX2 R21, R9 ;  /* 0x0000000900157308 */ /* 0x000fe20000000800 */
[----:B--2---:R-:W-:-:S07]  /*2c10*/  FFMA.FTZ R8, R116, c[0x0][0x23c], -R6 ;  /* 0x00008f0074087a23 */ /* 0x004fce0000010806 */
[----:B------:R1:W2:Y:S02]  /*2c20*/  MUFU.EX2 R15, R8 ;  /* 0x00000008000f7308 */ /* 0x0002a40000000800 */
[--C-:B-1----:R-:W-:Y:S01]  /*2c30*/  FFMA.FTZ R8, R117, c[0x0][0x23c], -R6.reuse ;  /* 0x00008f0075087a23 */ /* 0x102fe20000010806 */
[----:B--2---:R-:W-:Y:S05]  /*2c40*/  STL [R1+0x74], R15 ;  /* 0x0000740f01007387 */ /* 0x004fea0000100800 */
[----:B------:R1:W-:Y:S02]  /*2c50*/  MUFU.EX2 R117, R8 ;  /* 0x0000000800757308 */ /* 0x0003e40000000800 */
[----:B-1----:R-:W-:Y:S01]  /*2c60*/  FMNMX.FTZ R8, R167, R5, !PT ;  /* 0x00000005a7087209 */ /* 0x002fe20007810000 */
[----:B------:R-:W-:-:S03]  /*2c70*/  FFMA.FTZ R5, R160, c[0x0][0x23c], -R6 ;  /* 0x00008f00a0057a23 */ /* 0x000fc60000010806 */
[----:B------:R-:W-:Y:S02]  /*2c80*/  FMNMX.FTZ R8, R170, R8, !PT ;  /* 0x00000008aa087209 */ /* 0x000fe40007810000 */
[----:B------:R1:W2:Y:S02]  /*2c90*/  MUFU.EX2 R14, R5 ;  /* 0x00000005000e7308 */ /* 0x0002a40000000800 */
[----:B------:R-:W-:-:S04]  /*2ca0*/  FMNMX.FTZ R8, R171, R8, !PT ;  /* 0x00000008ab087209 */ /* 0x000fc80007810000 */
[----:B------:R-:W-:-:S04]  /*2cb0*/  FMNMX.FTZ R8, R206, R8, !PT ;  /* 0x00000008ce087209 */ /* 0x000fc80007810000 */
[----:B------:R-:W-:-:S04]  /*2cc0*/  FMNMX.FTZ R8, R207, R8, !PT ;  /* 0x00000008cf087209 */ /* 0x000fc80007810000 */
[----:B------:R-:W-:Y:S01]  /*2cd0*/  FMNMX.FTZ R8, R202, R8, !PT ;  /* 0x00000008ca087209 */ /* 0x000fe20007810000 */
[----:B-1----:R-:W-:Y:S01]  /*2ce0*/  FMUL.FTZ R5, R3, c[0x0][0x23c] ;  /* 0x00008f0003057a20 */ /* 0x002fe20000410000 */
[----:B--2---:R-:W-:Y:S02]  /*2cf0*/  STL [R1+0x70], R14 ;  /* 0x0000700e01007387 */ /* 0x004fe40000100800 */
[----:B------:R-:W-:Y:S02]  /*2d00*/  FMNMX.FTZ R8, R203, R8, !PT ;  /* 0x00000008cb087209 */ /* 0x000fe40007810000 */
[----:B------:R-:W-:Y:S01]  /*2d10*/  FSEL R5, R5, RZ, P1 ;  /* 0x000000ff05057208 */ /* 0x000fe20000800000 */
[----:B------:R-:W-:Y:S01]  /*2d20*/  STL [R1+0xc4], R3 ;  /* 0x0000c40301007387 */ /* 0x000fe20000100800 */
[----:B------:R-:W-:-:S03]  /*2d30*/  FMNMX.FTZ R2, R198, R8, !PT ;  /* 0x00000008c6027209 */ /* 0x000fc60007810000 */
[--C-:B------:R-:W-:Y:S01]  /*2d40*/  FFMA.FTZ R8, R162, c[0x0][0x23c], -R5.reuse ;  /* 0x00008f00a2087a23 */ /* 0x100fe20000010805 */
[----:B------:R-:W-:Y:S01]  /*2d50*/  FMNMX.FTZ R2, R199, R2, !PT ;  /* 0x00000002c7027209 */ /* 0x000fe20007810000 */
[--C-:B------:R-:W-:Y:S02]  /*2d60*/  FFMA.FTZ R4, R163, c[0x0][0x23c], -R5.reuse ;  /* 0x00008f00a3047a23 */ /* 0x100fe40000010805 */
[----:B------:R-:W1:Y:S01]  /*2d70*/  MUFU.EX2 R11, R8 ;  /* 0x00000008000b7308 */ /* 0x000e620000000800 */
[----:B------:R-:W-:Y:S01]  /*2d80*/  FMNMX.FTZ R2, R190, R2, !PT ;  /* 0x00000002be027209 */ /* 0x000fe20007810000 */
[----:B------:R-:W-:Y:S01]  /*2d90*/  FFMA.FTZ R9, R118, c[0x0][0x23c], -R5 ;  /* 0x00008f0076097a23 */ /* 0x000fe20000010805 */
[----:B------:R-:W-:Y:S01]  /*2da0*/  MOV R118, R13 ;  /* 0x0000000d00767202 */ /* 0x000fe20000000f00 */
[----:B------:R-:W-:Y:S01]  /*2db0*/  IMAD.MOV.U32 R163, RZ, RZ, R21 ;  /* 0x000000ffffa37224 */ /* 0x000fe200078e0015 */
[----:B------:R-:W-:-:S03]  /*2dc0*/  FMNMX.FTZ R2, R191, R2, !PT ;  /* 0x00000002bf027209 */ /* 0x000fc60007810000 */
[----:B------:R-:W2:Y:S01]  /*2dd0*/  MUFU.EX2 R134, R4 ;  /* 0x0000000400867308 */ /* 0x000ea20000000800 */
[----:B------:R-:W-:Y:S01]  /*2de0*/  FMNMX.FTZ R0, R186, R2, !PT ;  /* 0x00000002ba007209 */ /* 0x000fe20007810000 */
[----:B------:R-:W-:Y:S01]  /*2df0*/  FFMA.FTZ R2, R124, c[0x0][0x23c], -R6 ;  /* 0x00008f007c027a23 */ /* 0x000fe20000010806 */
[----:B------:R-:W-:Y:S02]  /*2e00*/  F2FP.BF16.PACK_AB R10, R163, R14 ;  /* 0x0000000ea30a723e */ /* 0x000fe400000010ff */
[----:B------:R-:W-:-:S03]  /*2e10*/  FMNMX.FTZ R0, R187, R0, !PT ;  /* 0x00000000bb007209 */ /* 0x000fc60007810000 */
[----:B------:R3:W-:Y:S01]  /*2e20*/  MUFU.EX2 R246, R2 ;  /* 0x0000000200f67308 */ /* 0x0007e20000000800 */
[----:B-1----:R1:W-:Y:S01]  /*2e30*/  STL [R1+0x44], R11 ;  /* 0x0000440b01007387 */ /* 0x0023e20000100800 */
[----:B------:R-:W-:Y:S02]  /*2e40*/  FMNMX.FTZ R0, R174, R0, !PT ;  /* 0x00000000ae007209 */ /* 0x000fe40007810000 */
[----:B------:R-:W-:Y:S02]  /*2e50*/  F2FP.BF16.PACK_AB R8, R117, R15 ;  /* 0x0000000f7508723e */ /* 0x000fe400000010ff */
[----:B------:R-:W-:Y:S01]  /*2e60*/  FMNMX.FTZ R0, R175, R0, !PT ;  /* 0x00000000af007209 */ /* 0x000fe20007810000 */
[----:B--2---:R-:W-:Y:S01]  /*2e70*/  STL [R1+0xc8], R134 ;  /* 0x0000c88601007387 */ /* 0x004fe20000100800 */
[----:B------:R2:W-:Y:S03]  /*2e80*/  MUFU.EX2 R132, R9 ;  /* 0x0000000900847308 */ /* 0x0005e60000000800 */
[----:B------:R-:W4:Y:S01]  /*2e90*/  SHFL.BFLY PT, R4, R0, 0x2, 0x1f ;  /* 0x0c401f0000047f89 */ /* 0x000f2200000e0000 */
[----:B---3--:R-:W-:-:S04]  /*2ea0*/  FFMA.FTZ R2, R125, c[0x0][0x23c], -R6 ;  /* 0x00008f007d027a23 */ /* 0x008fc80000010806 */
[----:B------:R3:W3:Y:S01]  /*2eb0*/  MUFU.EX2 R252, R2 ;  /* 0x0000000200fc7308 */ /* 0x0006e20000000800 */
[----:B--2---:R-:W-:Y:S01]  /*2ec0*/  FFMA.FTZ R9, R119, c[0x0][0x23c], -R5 ;  /* 0x00008f0077097a23 */ /* 0x004fe20000010805 */
[----:B-1----:R-:W-:Y:S01]  /*2ed0*/  F2FP.BF16.PACK_AB R11, R134, R11 ;  /* 0x0000000b860b723e */ /* 0x002fe200000010ff */
[----:B------:R-:W-:-:S05]  /*2ee0*/  IMAD.MOV.U32 R119, RZ, RZ, R12 ;  /* 0x000000ffff777224 */ /* 0x000fca00078e000c */
[----:B------:R-:W1:Y:S01]  /*2ef0*/  MUFU.EX2 R20, R9 ;  /* 0x0000000900147308 */ /* 0x000e620000000800 */
[----:B---3--:R-:W-:Y:S01]  /*2f00*/  FFMA.FTZ R2, R152, c[0x0][0x23c], -R6 ;  /* 0x00008f0098027a23 */ /* 0x008fe20000010806 */
[----:B----4-:R-:W-:Y:S02]  /*2f10*/  FMNMX.FTZ R0, R0, R4, !PT ;  /* 0x0000000400007209 */ /* 0x010fe40007810000 */
[----:B------:R-:W-:-:S04]  /*2f20*/  F2FP.BF16.PACK_AB R12, R252, R246 ;  /* 0x000000f6fc0c723e */ /* 0x000fc800000010ff */
[----:B------:R2:W-:Y:S01]  /*2f30*/  MUFU.EX2 R238, R2 ;  /* 0x0000000200ee7308 */ /* 0x0005e20000000800 */
[----:B------:R-:W3:Y:S01]  /*2f40*/  SHFL.BFLY PT, R4, R0, 0x1, 0x1f ;  /* 0x0c201f0000047f89 */ /* 0x000ee200000e0000 */
[----:B-1----:R-:W-:-:S05]  /*2f50*/  IMAD.MOV.U32 R125, RZ, RZ, R20 ;  /* 0x000000ffff7d7224 */ /* 0x002fca00078e0014 */
[----:B------:R-:W-:Y:S01]  /*2f60*/  F2FP.BF16.PACK_AB R9, R125, R132 ;  /* 0x000000847d09723e */ /* 0x000fe200000010ff */
[----:B--2---:R-:W-:-:S06]  /*2f70*/  FFMA.FTZ R2, R153, c[0x0][0x23c], -R6 ;  /* 0x00008f0099027a23 */ /* 0x004fcc0000010806 */
[C---:B------:R-:W-:Y:S01]  /*2f80*/  HMMA.16816.F32.BF16 R60, R8.reuse, R16, RZ ;  /* 0x00000010083c723c */ /* 0x040fe200000418ff */
[----:B------:R1:W-:Y:S07]  /*2f90*/  MUFU.EX2 R124, R2 ;  /* 0x00000002007c7308 */ /* 0x0003ee0000000800 */
[----:B------:R-:W-:Y:S01]  /*2fa0*/  HMMA.16816.F32.BF16 R72, R8, R24, RZ ;  /* 0x000000180848723c */ /* 0x000fe200000418ff */
[----:B---3--:R-:W-:-:S07]  /*2fb0*/  FMNMX.FTZ R135, R0, R4, !PT ;  /* 0x0000000400877209 */ /* 0x008fce0007810000 */
[----:B------:R-:W-:Y:S01]  /*2fc0*/  HMMA.16816.F32.BF16 R64, R8, R28, RZ ;  /* 0x0000001c0840723c */ /* 0x000fe200000418ff */
[----:B-1----:R-:W-:-:S04]  /*2fd0*/  FFMA.FTZ R2, R126, c[0x0][0x23c], -R5 ;  /* 0x00008f007e027a23 */ /* 0x002fc80000010805 */
[----:B------:R1:W-:Y:S03]  /*2fe0*/  MUFU.EX2 R245, R2 ;  /* 0x0000000200f57308 */ /* 0x0003e60000000800 */
[C---:B------:R-:W-:Y:S08]  /*2ff0*/  HMMA.16816.F32.BF16 R20, R8.reuse, R32, RZ ;  /* 0x000000200814723c */ /* 0x040ff000000418ff */
[----:B------:R-:W-:Y:S01]  /*3000*/  HMMA.16816.F32.BF16 R56, R8, R18, RZ ;  /* 0x000000120838723c */ /* 0x000fe200000418ff */
[----:B-1----:R-:W-:-:S07]  /*3010*/  FFMA.FTZ R2, R127, c[0x0][0x23c], -R5 ;  /* 0x00008f007f027a23 */ /* 0x002fce0000010805 */
[C---:B------:R-:W-:Y:S01]  /*3020*/  HMMA.16816.F32.BF16 R52, R8.reuse, R26, RZ ;  /* 0x0000001a0834723c */ /* 0x040fe200000418ff */
[----:B------:R1:W2:Y:S07]  /*3030*/  MUFU.EX2 R241, R2 ;  /* 0x0000000200f17308 */ /* 0x0002ae0000000800 */
[----:B------:R-:W-:Y:S01]  /*3040*/  HMMA.16816.F32.BF16 R48, R8, R30, RZ ;  /* 0x0000001e0830723c */ /* 0x000fe200000418ff */
[----:B-1----:R-:W-:Y:S01]  /*3050*/  FFMA.FTZ R2, R154, c[0x0][0x23c], -R5 ;  /* 0x00008f009a027a23 */ /* 0x002fe20000010805 */
[----:B--2---:R-:W-:-:S03]  /*3060*/  F2FP.BF16.PACK_AB R13, R241, R245 ;  /* 0x000000f5f10d723e */ /* 0x004fc600000010ff */
[----:B------:R1:W-:Y:S02]  /*3070*/  MUFU.EX2 R237, R2 ;  /* 0x0000000200ed7308 */ /* 0x0003e40000000800 */
[----:B-1----:R-:W-:-:S06]  /*3080*/  FFMA.FTZ R2, R155, c[0x0][0x23c], -R5 ;  /* 0x00008f009b027a23 */ /* 0x002fcc0000010805 */
[----:B------:R1:W-:Y:S02]  /*3090*/  MUFU.EX2 R233, R2 ;  /* 0x0000000200e97308 */ /* 0x0003e40000000800 */
[----:B-1----:R-:W-:-:S06]  /*30a0*/  FFMA.FTZ R2, R104, c[0x0][0x23c], -R7 ;  /* 0x00008f0068027a23 */ /* 0x002fcc0000010807 */
[----:B------:R-:W1:Y:S02]  /*30b0*/  MUFU.EX2 R2, R2 ;  /* 0x0000000200027308 */ /* 0x000e640000000800 */
[----:B-1----:R1:W-:Y:S04]  /*30c0*/  STL [R1+0x38], R2 ;  /* 0x0000380201007387 */ /* 0x0023e80000100800 */
[----:B------:R-:W-:Y:S04]  /*30d0*/  STL [R1+0xcc], R246 ;  /* 0x0000ccf601007387 */ /* 0x000fe80000100800 */
[----:B------:R-:W-:Y:S04]  /*30e0*/  STL [R1+0xd4], R245 ;  /* 0x0000d4f501007387 */ /* 0x000fe80000100800 */
[----:B------:R2:W-:Y:S01]  /*30f0*/  STL [R1+0xd0], R241 ;  /* 0x0000d0f101007387 */ /* 0x0005e20000100800 */
[C---:B------:R-:W-:Y:S01]  /*3100*/  FMUL.FTZ R0, R135.reuse, c[0x0][0x23c] ;  /* 0x00008f0087007a20 */ /* 0x040fe20000410000 */
[----:B------:R-:W-:Y:S01]  /*3110*/  FSETP.NEU.FTZ.AND P1, PT, R135, -INF , PT ;  /* 0xff8000008700780b */ /* 0x000fe20003f3d000 */
[----:B-1----:R-:W-:-:S04]  /*3120*/  FFMA.FTZ R2, R105, c[0x0][0x23c], -R7 ;  /* 0x00008f0069027a23 */ /* 0x002fc80000010807 */
[----:B------:R1:W-:Y:S01]  /*3130*/  MUFU.EX2 R134, R2 ;  /* 0x0000000200867308 */ /* 0x0003e20000000800 */
[----:B--2---:R-:W2:Y:S01]  /*3140*/  LDL.LU R241, [R1+0x38] ;  /* 0x0000380001f17983 */ /* 0x004ea20000300800 */
[----:B------:R-:W-:Y:S01]  /*3150*/  FSEL R0, R0, RZ, P1 ;  /* 0x000000ff00007208 */ /* 0x000fe20000800000 */
[----:B------:R-:W-:Y:S01]  /*3160*/  HMMA.16816.F32.BF16 R8, R8, R34, RZ ;  /* 0x000000220808723c */ /* 0x000fe200000418ff */
[----:B------:R-:W-:Y:S01]  /*3170*/  F2FP.BF16.PACK_AB R15, R233, R237 ;  /* 0x000000ede90f723e */ /* 0x000fe200000010ff */
[----:B------:R-:W-:Y:S01]  /*3180*/  STL [R1+0xd8], R238 ;  /* 0x0000d8ee01007387 */ /* 0x000fe20000100800 */
[----:B------:R-:W-:Y:S01]  /*3190*/  F2FP.BF16.PACK_AB R14, R124, R238 ;  /* 0x000000ee7c0e723e */ /* 0x000fe200000010ff */
[----:B------:R-:W-:Y:S01]  /*31a0*/  IMAD.MOV.U32 R126, RZ, RZ, R117 ;  /* 0x000000ffff7e7224 */ /* 0x000fe200078e0075 */
[----:B------:R-:W-:Y:S01]  /*31b0*/  MOV R116, R234 ;  /* 0x000000ea00747202 */ /* 0x000fe20000000f00 */
[----:B-1----:R-:W-:Y:S01]  /*31c0*/  FFMA.FTZ R2, R100, c[0x0][0x23c], -R7 ;  /* 0x00008f0064027a23 */ /* 0x002fe20000010807 */
[----:B------:R-:W-:Y:S02]  /*31d0*/  STL [R1+0xe0], R237 ;  /* 0x0000e0ed01007387 */ /* 0x000fe40000100800 */
[----:B------:R-:W-:Y:S01]  /*31e0*/  MOV R117, R116 ;  /* 0x0000007400757202 */ /* 0x000fe20000000f00 */
[----:B------:R1:W-:Y:S01]  /*31f0*/  MUFU.EX2 R160, R2 ;  /* 0x0000000200a07308 */ /* 0x0003e20000000800 */
[----:B------:R3:W-:Y:S01]  /*3200*/  STL [R1+0xdc], R233 ;  /* 0x0000dce901007387 */ /* 0x0007e20000100800 */
[----:B------:R-:W-:Y:S01]  /*3210*/  HMMA.16816.F32.BF16 R76, R12, R46, R56 ;  /* 0x0000002e0c4c723c */ /* 0x000fe20000041838 */
[----:B------:R-:W-:-:S07]  /*3220*/  IMAD.MOV.U32 R116, RZ, RZ, R240 ;  /* 0x000000ffff747224 */ /* 0x000fce00078e00f0 */
[----:B------:R-:W-:Y:S01]  /*3230*/  HMMA.16816.F32.BF16 R80, R12, R42, R52 ;  /* 0x0000002a0c50723c */ /* 0x000fe20000041834 */
[----:B-1----:R-:W-:-:S07]  /*3240*/  FFMA.FTZ R2, R101, c[0x0][0x23c], -R7 ;  /* 0x00008f0065027a23 */ /* 0x002fce0000010807 */
[C---:B------:R-:W-:Y:S01]  /*3250*/  HMMA.16816.F32.BF16 R92, R12.reuse, R70, R8 ;  /* 0x000000460c5c723c */ /* 0x040fe20000041808 */
[----:B------:R1:W-:Y:S06]  /*3260*/  MUFU.EX2 R244, R2 ;  /* 0x0000000200f47308 */ /* 0x0003ec0000000800 */
[----:B------:R-:W-:Y:S01]  /*3270*/  F2FP.BF16.PACK_AB R8, R118, R119 ;  /* 0x000000777608723e */ /* 0x000fe200000010ff */
[C---:B------:R-:W-:Y:S08]  /*3280*/  HMMA.16816.F32.BF16 R88, R12.reuse, R38, R48 ;  /* 0x000000260c58723c */ /* 0x040ff00000041830 */
[----:B------:R-:W-:Y:S01]  /*3290*/  HMMA.16816.F32.BF16 R96, R12, R44, R60 ;  /* 0x0000002c0c60723c */ /* 0x000fe2000004183c */
[----:B-1----:R-:W-:-:S04]  /*32a0*/  FFMA.FTZ R2, R110, c[0x0][0x23c], -R0 ;  /* 0x00008f006e027a23 */ /* 0x002fc80000010800 */
[----:B------:R1:W-:Y:S03]  /*32b0*/  MUFU.EX2 R153, R2 ;  /* 0x0000000200997308 */ /* 0x0003e60000000800 */
[C---:B------:R-:W-:Y:S08]  /*32c0*/  HMMA.16816.F32.BF16 R72, R12.reuse, R40, R72 ;  /* 0x000000280c48723c */ /* 0x040ff00000041848 */
[----:B------:R-:W-:Y:S01]  /*32d0*/  HMMA.16816.F32.BF16 R84, R12, R36, R64 ;  /* 0x000000240c54723c */ /* 0x000fe20000041840 */
[----:B-1----:R-:W-:-:S07]  /*32e0*/  FFMA.FTZ R2, R111, c[0x0][0x23c], -R0 ;  /* 0x00008f006f027a23 */ /* 0x002fce0000010800 */
[----:B------:R-:W-:Y:S01]  /*32f0*/  HMMA.16816.F32.BF16 R108, R12, R68, R20 ;  /* 0x000000440c6c723c */ /* 0x000fe20000041814 */
[----:B------:R1:W4:Y:S02]  /*3300*/  MUFU.EX2 R152, R2 ;  /* 0x0000000200987308 */ /* 0x0003240000000800 */
[----:B-1----:R-:W-:Y:S01]  /*3310*/  FFMA.FTZ R2, R106, c[0x0][0x23c], -R0 ;  /* 0x00008f006a027a23 */ /* 0x002fe20000010800 */
[----:B----4-:R-:W-:-:S05]  /*3320*/  F2FP.BF16.PACK_AB R9, R152, R153 ;  /* 0x000000999809723e */ /* 0x010fca00000010ff */
[----:B------:R1:W-:Y:S02]  /*3330*/  MUFU.EX2 R155, R2 ;  /* 0x00000002009b7308 */ /* 0x0003e40000000800 */
[----:B-1----:R-:W-:-:S06]  /*3340*/  FFMA.FTZ R2, R107, c[0x0][0x23c], -R0 ;  /* 0x00008f006b027a23 */ /* 0x002fcc0000010800 */
[----:B------:R1:W4:Y:S02]  /*3350*/  MUFU.EX2 R154, R2 ;  /* 0x00000002009a7308 */ /* 0x0003240000000800 */
[----:B-1----:R-:W-:Y:S01]  /*3360*/  FFMA.FTZ R2, R112, c[0x0][0x23c], -R7 ;  /* 0x00008f0070027a23 */ /* 0x002fe20000010807 */
[----:B----4-:R-:W-:-:S05]  /*3370*/  F2FP.BF16.PACK_AB R11, R154, R155 ;  /* 0x0000009b9a0b723e */ /* 0x010fca00000010ff */
[----:B------:R1:W4:Y:S02]  /*3380*/  MUFU.EX2 R3, R2 ;  /* 0x0000000200037308 */ /* 0x0003240000000800 */
[----:B-1----:R-:W-:-:S06]  /*3390*/  FFMA.FTZ R2, R113, c[0x0][0x23c], -R7 ;  /* 0x00008f0071027a23 */ /* 0x002fcc0000010807 */
[----:B------:R1:W-:Y:S02]  /*33a0*/  MUFU.EX2 R236, R2 ;  /* 0x0000000200ec7308 */ /* 0x0003e40000000800 */
[----:B-1----:R-:W-:-:S06]  /*33b0*/  FFMA.FTZ R2, R102, c[0x0][0x23c], -R0 ;  /* 0x00008f0066027a23 */ /* 0x002fcc0000010800 */
[----:B------:R1:W-:Y:S02]  /*33c0*/  MUFU.EX2 R247, R2 ;  /* 0x0000000200f77308 */ /* 0x0003e40000000800 */
[----:B-1----:R-:W-:-:S06]  /*33d0*/  FFMA.FTZ R2, R103, c[0x0][0x23c], -R0 ;  /* 0x00008f0067027a23 */ /* 0x002fcc0000010800 */
[----:B------:R1:W1:Y:S02]  /*33e0*/  MUFU.EX2 R243, R2 ;  /* 0x0000000200f37308 */ /* 0x0002640000000800 */
[----:B-1----:R-:W-:-:S06]  /*33f0*/  FFMA.FTZ R2, R114, c[0x0][0x23c], -R0 ;  /* 0x00008f0072027a23 */ /* 0x002fcc0000010800 */
[----:B------:R1:W-:Y:S02]  /*3400*/  MUFU.EX2 R239, R2 ;  /* 0x0000000200ef7308 */ /* 0x0003e40000000800 */
[----:B-1----:R-:W-:Y:S01]  /*3410*/  FFMA.FTZ R2, R115, c[0x0][0x23c], -R0 ;  /* 0x00008f0073027a23 */ /* 0x002fe20000010800 */
[----:B----4-:R-:W-:-:S05]  /*3420*/  MOV R115, R3 ;  /* 0x0000000300737202 */ /* 0x010fca0000000f00 */
[----:B------:R1:W4:Y:S02]  /*3430*/  MUFU.EX2 R235, R2 ;  /* 0x0000000200eb7308 */ /* 0x0003240000000800 */
[----:B-1----:R-:W-:-:S06]  /*3440*/  FFMA.FTZ R2, R120, c[0x0][0x23c], -R7 ;  /* 0x00008f0078027a23 */ /* 0x002fcc0000010807 */
[----:B------:R1:W-:Y:S02]  /*3450*/  MUFU.EX2 R242, R2 ;  /* 0x0000000200f27308 */ /* 0x0003e40000000800 */
[----:B-1----:R-:W-:-:S06]  /*3460*/  FFMA.FTZ R2, R121, c[0x0][0x23c], -R7 ;  /* 0x00008f0079027a23 */ /* 0x002fcc0000010807 */
[----:B---3--:R1:W-:Y:S02]  /*3470*/  MUFU.EX2 R233, R2 ;  /* 0x0000000200e97308 */ /* 0x0083e40000000800 */
[----:B-1----:R-:W-:-:S06]  /*3480*/  FFMA.FTZ R2, R128, c[0x0][0x23c], -R7 ;  /* 0x00008f0080027a23 */ /* 0x002fcc0000010807 */
[----:B------:R1:W-:Y:S01]  /*3490*/  MUFU.EX2 R231, R2 ;  /* 0x0000000200e77308 */ /* 0x0003e20000000800 */
[----:B--2---:R-:W-:-:S07]  /*34a0*/  F2FP.BF16.PACK_AB R10, R134, R241 ;  /* 0x000000f1860a723e */ /* 0x004fce00000010ff */
[----:B------:R-:W-:Y:S01]  /*34b0*/  HMMA.16816.F32.BF16 R56, R8, R16, RZ ;  /* 0x000000100838723c */ /* 0x000fe200000418ff */
[----:B-1----:R-:W-:-:S04]  /*34c0*/  FFMA.FTZ R2, R129, c[0x0][0x23c], -R7 ;  /* 0x00008f0081027a23 */ /* 0x002fc80000010807 */
[----:B------:R1:W-:Y:S03]  /*34d0*/  MUFU.EX2 R133, R2 ;  /* 0x0000000200857308 */ /* 0x0003e60000000800 */
[C---:B------:R-:W-:Y:S08]  /*34e0*/  HMMA.16816.F32.BF16 R52, R8.reuse, R18, RZ ;  /* 0x000000120834723c */ /* 0x040ff000000418ff */
[----:B------:R-:W-:Y:S01]  /*34f0*/  HMMA.16816.F32.BF16 R48, R8, R24, RZ ;  /* 0x000000180830723c */ /* 0x000fe200000418ff */
[----:B-1----:R-:W-:-:S07]  /*3500*/  FFMA.FTZ R2, R122, c[0x0][0x23c], -R0 ;  /* 0x00008f007a027a23 */ /* 0x002fce0000010800 */
[C---:B------:R-:W-:Y:S01]  /*3510*/  HMMA.16816.F32.BF16 R20, R8.reuse, R28, RZ ;  /* 0x0000001c0814723c */ /* 0x040fe200000418ff */
[----:B------:R1:W-:Y:S07]  /*3520*/  MUFU.EX2 R161, R2 ;  /* 0x0000000200a17308 */ /* 0x0003ee0000000800 */
[C---:B------:R-:W-:Y:S08]  /*3530*/  HMMA.16816.F32.BF16 R24, R8.reuse, R26, RZ ;  /* 0x0000001a0818723c */ /* 0x040ff000000418ff */
[----:B------:R-:W-:Y:S01]  /*3540*/  HMMA.16816.F32.BF16 R12, R8, R32, RZ ;  /* 0x00000020080c723c */ /* 0x000fe200000418ff */
[----:B-1----:R-:W-:-:S04]  /*3550*/  FFMA.FTZ R2, R220, c[0x0][0x23c], -R6 ;  /* 0x00008f00dc027a23 */ /* 0x002fc80000010806 */
[----:B------:R1:W-:Y:S03]  /*3560*/  MUFU.EX2 R136, R2 ;  /* 0x0000000200887308 */ /* 0x0003e60000000800 */
[C---:B------:R-:W-:Y:S08]  /*3570*/  HMMA.16816.F32.BF16 R16, R8.reuse, R30, RZ ;  /* 0x0000001e0810723c */ /* 0x040ff000000418ff */
[----:B------:R-:W-:Y:S01]  /*3580*/  HMMA.16816.F32.BF16 R28, R8, R34, RZ ;  /* 0x00000022081c723c */ /* 0x000fe200000418ff */
[----:B-1----:R-:W-:-:S06]  /*3590*/  FFMA.FTZ R2, R221, c[0x0][0x23c], -R6 ;  /* 0x00008f00dd027a23 */ /* 0x002fcc0000010806 */
[----:B------:R-:W-:Y:S01]  /*35a0*/  F2FP.BF16.PACK_AB R8, R244, R160 ;  /* 0x000000a0f408723e */ /* 0x000fe200000010ff */
[----:B------:R1:W2:Y:S01]  /*35b0*/  MUFU.EX2 R3, R2 ;  /* 0x0000000200037308 */ /* 0x0002a20000000800 */
[----:B------:R-:W-:Y:S02]  /*35c0*/  F2FP.BF16.PACK_AB R9, R243, R247 ;  /* 0x000000f7f309723e */ /* 0x000fe400000010ff */
[----:B------:R-:W-:Y:S02]  /*35d0*/  F2FP.BF16.PACK_AB R10, R236, R115 ;  /* 0x00000073ec0a723e */ /* 0x000fe400000010ff */
[----:B----4-:R-:W-:-:S07]  /*35e0*/  F2FP.BF16.PACK_AB R11, R235, R239 ;  /* 0x000000efeb0b723e */ /* 0x010fce00000010ff */
[C---:B------:R-:W-:Y:S01]  /*35f0*/  HMMA.16816.F32.BF16 R48, R8.reuse, R40, R48 ;  /* 0x000000280830723c */ /* 0x040fe20000041830 */
[--C-:B-1----:R-:W-:Y:S02]  /*3600*/  FFMA.FTZ R2, R148, c[0x0][0x23c], -R6.reuse ;  /* 0x00008f0094027a23 */ /* 0x102fe40000010806 */
[----:B--2---:R-:W-:Y:S02]  /*3610*/  IMAD.MOV.U32 R148, RZ, RZ, R3 ;  /* 0x000000ffff947224 */ /* 0x004fe400078e0003 */
[----:B------:R1:W-:Y:S03]  /*3620*/  MUFU.EX2 R128, R2 ;  /* 0x0000000200807308 */ /* 0x0003e60000000800 */
[C---:B------:R-:W-:Y:S01]  /*3630*/  HMMA.16816.F32.BF16 R32, R8.reuse, R36, R20 ;  /* 0x000000240820723c */ /* 0x040fe20000041814 */
[----:B------:R-:W2:Y:S07]  /*3640*/  LDSM.16.MT88.4 R20, [R139+0x9000] ;  /* 0x009000008b14783b */ /* 0x000eae0000004200 */
[----:B------:R-:W-:Y:S01]  /*3650*/  HMMA.16816.F32.BF16 R60, R8, R68, R12 ;  /* 0x00000044083c723c */ /* 0x000fe2000004180c */
[----:B------:R-:W-:Y:S01]  /*3660*/  LDSM.16.MT88.4 R12, [R228+0x9000] ;  /* 0x00900000e40c783b */ /* 0x000fe20000004200 */
[----:B-1----:R-:W-:-:S06]  /*3670*/  FFMA.FTZ R2, R149, c[0x0][0x23c], -R6 ;  /* 0x00008f0095027a23 */ /* 0x002fcc0000010806 */
[C---:B------:R-:W-:Y:S01]  /*3680*/  HMMA.16816.F32.BF16 R40, R8.reuse, R42, R24 ;  /* 0x0000002a0828723c */ /* 0x040fe20000041818 */
[----:B------:R-:W-:Y:S01]  /*3690*/  LDSM.16.MT88.4 R24, [R229+0x9000] ;  /* 0x00900000e518783b */ /* 0x000fe20000004200 */
[----:B------:R1:W3:Y:S06]  /*36a0*/  MUFU.EX2 R127, R2 ;  /* 0x00000002007f7308 */ /* 0x0002ec0000000800 */
[C---:B------:R-:W-:Y:S01]  /*36b0*/  HMMA.16816.F32.BF16 R36, R8.reuse, R38, R16 ;  /* 0x000000260824723c */ /* 0x040fe20000041810 */
[----:B------:R-:W4:Y:S07]  /*36c0*/  LDSM.16.MT88.4 R16, [R230+0x9000] ;  /* 0x00900000e610783b */ /* 0x000f2e0000004200 */
[----:B------:R-:W-:Y:S01]  /*36d0*/  HMMA.16816.F32.BF16 R56, R8, R44, R56 ;  /* 0x0000002c0838723c */ /* 0x000fe20000041838 */
[----:B-1----:R-:W-:-:S04]  /*36e0*/  FFMA.FTZ R2, R222, c[0x0][0x23c], -R5 ;  /* 0x00008f00de027a23 */ /* 0x002fc80000010805 */
[----:B------:R1:W-:Y:S03]  /*36f0*/  MUFU.EX2 R237, R2 ;  /* 0x0000000200ed7308 */ /* 0x0003e60000000800 */
[C---:B------:R-:W-:Y:S08]  /*3700*/  HMMA.16816.F32.BF16 R52, R8.reuse, R46, R52 ;  /* 0x0000002e0834723c */ /* 0x040ff00000041834 */
[----:B------:R-:W-:Y:S01]  /*3710*/  HMMA.16816.F32.BF16 R28, R8, R70, R28 ;  /* 0x00000046081c723c */ /* 0x000fe2000004181c */
[----:B-1----:R-:W-:-:S06]  /*3720*/  FFMA.FTZ R2, R223, c[0x0][0x23c], -R5 ;  /* 0x00008f00df027a23 */ /* 0x002fcc0000010805 */
[----:B------:R-:W-:Y:S02]  /*3730*/  F2FP.BF16.PACK_AB R8, R148, R136 ;  /* 0x000000889408723e */ /* 0x000fe400000010ff */
[----:B---3--:R-:W-:Y:S01]  /*3740*/  F2FP.BF16.PACK_AB R10, R127, R128 ;  /* 0x000000807f0a723e */ /* 0x008fe200000010ff */
[----:B------:R1:W3:Y:S02]  /*3750*/  MUFU.EX2 R232, R2 ;  /* 0x0000000200e87308 */ /* 0x0002e40000000800 */
[----:B-1----:R-:W-:Y:S01]  /*3760*/  FFMA.FTZ R2, R150, c[0x0][0x23c], -R5 ;  /* 0x00008f0096027a23 */ /* 0x002fe20000010805 */
[----:B---3--:R-:W-:Y:S01]  /*3770*/  F2FP.BF16.PACK_AB R9, R232, R237 ;  /* 0x000000ede809723e */ /* 0x008fe200000010ff */
[----:B------:R-:W-:-:S04]  /*3780*/  IMAD.MOV.U32 R150, RZ, RZ, R252 ;  /* 0x000000ffff967224 */ /* 0x000fc800078e00fc */
[----:B------:R1:W-:Y:S02]  /*3790*/  MUFU.EX2 R4, R2 ;  /* 0x0000000200047308 */ /* 0x0003e40000000800 */
[----:B-1----:R-:W-:-:S06]  /*37a0*/  FFMA.FTZ R2, R151, c[0x0][0x23c], -R5 ;  /* 0x00008f0097027a23 */ /* 0x002fcc0000010805 */
[----:B------:R1:W3:Y:S02]  /*37b0*/  MUFU.EX2 R162, R2 ;  /* 0x0000000200a27308 */ /* 0x0002e40000000800 */
[----:B-1----:R-:W-:Y:S01]  /*37c0*/  FFMA.FTZ R2, R123, c[0x0][0x23c], -R0 ;  /* 0x00008f007b027a23 */ /* 0x002fe20000010800 */
[----:B---3--:R-:W-:-:S05]  /*37d0*/  F2FP.BF16.PACK_AB R11, R162, R4 ;  /* 0x00000004a20b723e */ /* 0x008fca00000010ff */
[----:B------:R1:W3:Y:S02]  /*37e0*/  MUFU.EX2 R246, R2 ;  /* 0x0000000200f67308 */ /* 0x0002e40000000800 */
[C---:B--2---:R-:W-:Y:S08]  /*37f0*/  HMMA.16816.F32.BF16 R64, R8.reuse, R20, R96 ;  /* 0x000000140840723c */ /* 0x044ff00000041860 */
[----:B----4-:R-:W-:Y:S01]  /*3800*/  HMMA.16816.F32.BF16 R72, R8, R16, R72 ;  /* 0x000000100848723c */ /* 0x010fe20000041848 */
[----:B-1----:R-:W-:-:S04]  /*3810*/  FFMA.FTZ R2, R130, c[0x0][0x23c], -R0 ;  /* 0x00008f0082027a23 */ /* 0x002fc80000010800 */
[----:B------:R1:W-:Y:S03]  /*3820*/  MUFU.EX2 R149, R2 ;  /* 0x0000000200957308 */ /* 0x0003e60000000800 */
[C---:B------:R-:W-:Y:S08]  /*3830*/  HMMA.16816.F32.BF16 R84, R8.reuse, R12, R84 ;  /* 0x0000000c0854723c */ /* 0x040ff00000041854 */
[----:B------:R-:W-:Y:S01]  /*3840*/  HMMA.16816.F32.BF16 R108, R8, R24, R108 ;  /* 0x00000018086c723c */ /* 0x000fe2000004186c */
[----:B-1----:R-:W-:-:S07]  /*3850*/  FFMA.FTZ R2, R131, c[0x0][0x23c], -R0 ;  /* 0x00008f0083027a23 */ /* 0x002fce0000010800 */
[C---:B------:R-:W-:Y:S01]  /*3860*/  HMMA.16816.F32.BF16 R68, R8.reuse, R22, R76 ;  /* 0x000000160844723c */ /* 0x040fe2000004184c */
[----:B------:R1:W2:Y:S07]  /*3870*/  MUFU.EX2 R114, R2 ;  /* 0x0000000200727308 */ /* 0x0002ae0000000800 */
[C---:B------:R-:W-:Y:S08]  /*3880*/  HMMA.16816.F32.BF16 R80, R8.reuse, R18, R80 ;  /* 0x000000120850723c */ /* 0x040ff00000041850 */
[----:B------:R-:W-:Y:S01]  /*3890*/  HMMA.16816.F32.BF16 R88, R8, R14, R88 ;  /* 0x0000000e0858723c */ /* 0x000fe20000041858 */
[----:B-1----:R-:W-:-:S04]  /*38a0*/  FFMA.FTZ R2, R140, c[0x0][0x23c], -R7 ;  /* 0x00008f008c027a23 */ /* 0x002fc80000010807 */
[----:B------:R1:W-:Y:S03]  /*38b0*/  MUFU.EX2 R100, R2 ;  /* 0x0000000200647308 */ /* 0x0003e60000000800 */
[----:B------:R-:W-:Y:S07]  /*38c0*/  HMMA.16816.F32.BF16 R92, R8, R26, R92 ;  /* 0x0000001a085c723c */ /* 0x000fee000004185c */
[----:B------:R-:W-:-:S02]  /*38d0*/  F2FP.BF16.PACK_AB R8, R233, R242 ;  /* 0x000000f2e908723e */ /* 0x000fc400000010ff */
[----:B---3--:R-:W-:Y:S02]  /*38e0*/  F2FP.BF16.PACK_AB R9, R246, R161 ;  /* 0x000000a1f609723e */ /* 0x008fe400000010ff */
[----:B------:R-:W-:Y:S02]  /*38f0*/  F2FP.BF16.PACK_AB R10, R133, R231 ;  /* 0x000000e7850a723e */ /* 0x000fe400000010ff */
[----:B--2---:R-:W-:Y:S01]  /*3900*/  F2FP.BF16.PACK_AB R11, R114, R149 ;  /* 0x00000095720b723e */ /* 0x004fe200000010ff */
[----:B-1----:R-:W-:-:S04]  /*3910*/  FFMA.FTZ R2, R141, c[0x0][0x23c], -R7 ;  /* 0x00008f008d027a23 */ /* 0x002fc80000010807 */
[----:B------:R1:W2:Y:S02]  /*3920*/  MUFU.EX2 R3, R2 ;  /* 0x0000000200037308 */ /* 0x0002a40000000800 */
[C---:B------:R-:W-:Y:S08]  /*3930*/  HMMA.16816.F32.BF16 R44, R8.reuse, R18, R40 ;  /* 0x00000012082c723c */ /* 0x040ff00000041828 */
[----:B------:R-:W-:Y:S01]  /*3940*/  HMMA.16816.F32.BF16 R40, R8, R12, R32 ;  /* 0x0000000c0828723c */ /* 0x000fe20000041820 */
[----:B-1----:R-:W-:-:S07]  /*3950*/  FFMA.FTZ R2, R144, c[0x0][0x23c], -R7 ;  /* 0x00008f0090027a23 */ /* 0x002fce0000010807 */
[C---:B------:R-:W-:Y:S01]  /*3960*/  HMMA.16816.F32.BF16 R76, R8.reuse, R20, R56 ;  /* 0x00000014084c723c */ /* 0x040fe20000041838 */
[----:B--2---:R-:W-:Y:S01]  /*3970*/  IMAD.MOV.U32 R144, RZ, RZ, R3 ;  /* 0x000000ffff907224 */ /* 0x004fe200078e0003 */
[----:B------:R1:W-:Y:S06]  /*3980*/  MUFU.EX2 R234, R2 ;  /* 0x0000000200ea7308 */ /* 0x0003ec0000000800 */
[C---:B------:R-:W-:Y:S01]  /*3990*/  HMMA.16816.F32.BF16 R52, R8.reuse, R22, R52 ;  /* 0x000000160834723c */ /* 0x040fe20000041834 */
[----:B------:R-:W2:Y:S07]  /*39a0*/  LDSM.16.MT88.4 R20, [R139+0x9800] ;  /* 0x009800008b14783b */ /* 0x000eae0000004200 */
[----:B------:R-:W-:Y:S01]  /*39b0*/  HMMA.16816.F32.BF16 R48, R8, R16, R48 ;  /* 0x000000100830723c */ /* 0x000fe20000041830 */
[----:B------:R-:W3:Y:S01]  /*39c0*/  LDSM.16.MT88.4 R16, [R230+0x9800] ;  /* 0x00980000e610783b */ /* 0x000ee20000004200 */
[----:B-1----:R-:W-:-:S04]  /*39d0*/  FFMA.FTZ R2, R145, c[0x0][0x23c], -R7 ;  /* 0x00008f0091027a23 */ /* 0x002fc80000010807 */
[----:B------:R1:W-:Y:S02]  /*39e0*/  MUFU.EX2 R120, R2 ;  /* 0x0000000200787308 */ /* 0x0003e40000000800 */
[C---:B------:R-:W-:Y:S08]  /*39f0*/  HMMA.16816.F32.BF16 R36, R8.reuse, R14, R36 ;  /* 0x0000000e0824723c */ /* 0x040ff00000041824 */
[----:B------:R-:W-:Y:S01]  /*3a00*/  HMMA.16816.F32.BF16 R32, R8, R24, R60 ;  /* 0x000000180820723c */ /* 0x000fe2000004183c */
[----:B-1----:R-:W-:-:S07]  /*3a10*/  FFMA.FTZ R2, R142, c[0x0][0x23c], -R0 ;  /* 0x00008f008e027a23 */ /* 0x002fce0000010800 */
[----:B------:R-:W-:Y:S01]  /*3a20*/  HMMA.16816.F32.BF16 R28, R8, R26, R28 ;  /* 0x0000001a081c723c */ /* 0x000fe2000004181c */
[----:B------:R-:W-:Y:S01]  /*3a30*/  LDSM.16.MT88.4 R24, [R229+0x9800] ;  /* 0x00980000e518783b */ /* 0x000fe20000004200 */
[----:B------:R1:W-:Y:S02]  /*3a40*/  MUFU.EX2 R3, R2 ;  /* 0x0000000200037308 */ /* 0x0003e40000000800 */
[----:B-1----:R-:W-:-:S06]  /*3a50*/  FFMA.FTZ R2, R212, c[0x0][0x23c], -R6 ;  /* 0x00008f00d4027a23 */ /* 0x002fcc0000010806 */
[----:B------:R1:W4:Y:S02]  /*3a60*/  MUFU.EX2 R12, R2 ;  /* 0x00000002000c7308 */ /* 0x0003240000000800 */
[----:B-1----:R-:W-:-:S06]  /*3a70*/  FFMA.FTZ R2, R213, c[0x0][0x23c], -R6 ;  /* 0x00008f00d5027a23 */ /* 0x002fcc0000010806 */
[----:B------:R1:W1:Y:S02]  /*3a80*/  MUFU.EX2 R121, R2 ;  /* 0x0000000200797308 */ /* 0x0002640000000800 */
[--C-:B-1----:R-:W-:Y:S01]  /*3a90*/  FFMA.FTZ R2, R156, c[0x0][0x23c], -R6.reuse ;  /* 0x00008f009c027a23 */ /* 0x102fe20000010806 */
[----:B----4-:R-:W-:Y:S02]  /*3aa0*/  MOV R156, R12 ;  /* 0x0000000c009c7202 */ /* 0x010fe40000000f00 */
[----:B------:R-:W1:Y:S03]  /*3ab0*/  LDSM.16.MT88.4 R12, [R228+0x9800] ;  /* 0x00980000e40c783b */ /* 0x000e660000004200 */
[----:B------:R4:W-:Y:S01]  /*3ac0*/  MUFU.EX2 R140, R2 ;  /* 0x00000002008c7308 */ /* 0x0009e20000000800 */
[----:B------:R-:W-:Y:S01]  /*3ad0*/  F2FP.BF16.PACK_AB R8, R121, R156 ;  /* 0x0000009c7908723e */ /* 0x000fe200000010ff */
[----:B----4-:R-:W-:-:S02]  /*3ae0*/  FFMA.FTZ R2, R157, c[0x0][0x23c], -R6 ;  /* 0x00008f009d027a23 */ /* 0x010fc40000010806 */
[----:B------:R-:W-:-:S04]  /*3af0*/  IMAD.MOV.U32 R157, RZ, RZ, R3 ;  /* 0x000000ffff9d7224 */ /* 0x000fc800078e0003 */
[----:B------:R4:W2:Y:S02]  /*3b00*/  MUFU.EX2 R245, R2 ;  /* 0x0000000200f57308 */ /* 0x0008a40000000800 */
[----:B----4-:R-:W-:Y:S01]  /*3b10*/  FFMA.FTZ R2, R214, c[0x0][0x23c], -R5 ;  /* 0x00008f00d6027a23 */ /* 0x010fe20000010805 */
[----:B--2---:R-:W-:-:S05]  /*3b20*/  F2FP.BF16.PACK_AB R10, R245, R140 ;  /* 0x0000008cf50a723e */ /* 0x004fca00000010ff */
[----:B------:R2:W-:Y:S02]  /*3b30*/  MUFU.EX2 R145, R2 ;  /* 0x0000000200917308 */ /* 0x0005e40000000800 */
[----:B--2---:R-:W-:-:S06]  /*3b40*/  FFMA.FTZ R2, R215, c[0x0][0x23c], -R5 ;  /* 0x00008f00d7027a23 */ /* 0x004fcc0000010805 */
[----:B------:R2:W4:Y:S02]  /*3b50*/  MUFU.EX2 R3, R2 ;  /* 0x0000000200037308 */ /* 0x0005240000000800 */
[----:B--2---:R-:W-:Y:S01]  /*3b60*/  FFMA.FTZ R2, R158, c[0x0][0x23c], -R5 ;  /* 0x00008f009e027a23 */ /* 0x004fe20000010805 */
[----:B----4-:R-:W-:Y:S02]  /*3b70*/  F2FP.BF16.PACK_AB R9, R3, R145 ;  /* 0x000000910309723e */ /* 0x010fe400000010ff */
[----:B------:R-:W-:-:S03]  /*3b80*/  MOV R158, R100 ;  /* 0x00000064009e7202 */ /* 0x000fc60000000f00 */
[----:B------:R2:W-:Y:S02]  /*3b90*/  MUFU.EX2 R240, R2 ;  /* 0x0000000200f07308 */ /* 0x0005e40000000800 */
[----:B--2---:R-:W-:-:S06]  /*3ba0*/  FFMA.FTZ R2, R159, c[0x0][0x23c], -R5 ;  /* 0x00008f009f027a23 */ /* 0x004fcc0000010805 */
[----:B------:R2:W4:Y:S02]  /*3bb0*/  MUFU.EX2 R112, R2 ;  /* 0x0000000200707308 */ /* 0x0005240000000800 */
[----:B--2---:R-:W-:Y:S01]  /*3bc0*/  FFMA.FTZ R2, R143, c[0x0][0x23c], -R0 ;  /* 0x00008f008f027a23 */ /* 0x004fe20000010800 */
[----:B----4-:R-:W-:-:S05]  /*3bd0*/  F2FP.BF16.PACK_AB R11, R112, R240 ;  /* 0x000000f0700b723e */ /* 0x010fca00000010ff */
[----:B------:R2:W4:Y:S02]  /*3be0*/  MUFU.EX2 R122, R2 ;  /* 0x00000002007a7308 */ /* 0x0005240000000800 */
[C---:B------:R-:W-:Y:S08]  /*3bf0*/  HMMA.16816.F32.BF16 R64, R8.reuse, R20, R64 ;  /* 0x000000140840723c */ /* 0x040ff00000041840 */
[----:B------:R-:W-:Y:S01]  /*3c00*/  HMMA.16816.F32.BF16 R60, R8, R22, R68 ;  /* 0x00000016083c723c */ /* 0x000fe20000041844 */
[----:B--2---:R-:W-:-:S02]  /*3c10*/  FFMA.FTZ R2, R146, c[0x0][0x23c], -R0 ;  /* 0x00008f0092027a23 */ /* 0x004fc40000010800 */
[----:B------:R-:W-:Y:S02]  /*3c20*/  IMAD.MOV.U32 R146, RZ, RZ, R162 ;  /* 0x000000ffff927224 */ /* 0x000fe400078e00a2 */
[----:B------:R2:W-:Y:S03]  /*3c30*/  MUFU.EX2 R131, R2 ;  /* 0x0000000200837308 */ /* 0x0005e60000000800 */
[C---:B---3--:R-:W-:Y:S08]  /*3c40*/  HMMA.16816.F32.BF16 R56, R8.reuse, R16, R72 ;  /* 0x000000100838723c */ /* 0x048ff00000041848 */
[----:B------:R-:W-:Y:S01]  /*3c50*/  HMMA.16816.F32.BF16 R80, R8, R18, R80 ;  /* 0x000000120850723c */ /* 0x000fe20000041850 */
[----:B--2---:R-:W-:-:S07]  /*3c60*/  FFMA.FTZ R2, R147, c[0x0][0x23c], -R0 ;  /* 0x00008f0093027a23 */ /* 0x004fce0000010800 */
[C---:B-1----:R-:W-:Y:S01]  /*3c70*/  HMMA.16816.F32.BF16 R84, R8.reuse, R12, R84 ;  /* 0x0000000c0854723c */ /* 0x042fe20000041854 */
[----:B------:R1:W2:Y:S07]  /*3c80*/  MUFU.EX2 R238, R2 ;  /* 0x0000000200ee7308 */ /* 0x0002ae0000000800 */
[C---:B------:R-:W-:Y:S08]  /*3c90*/  HMMA.16816.F32.BF16 R88, R8.reuse, R14, R88 ;  /* 0x0000000e0858723c */ /* 0x040ff00000041858 */
[----:B------:R-:W-:Y:S01]  /*3ca0*/  HMMA.16816.F32.BF16 R108, R8, R24, R108 ;  /* 0x00000018086c723c */ /* 0x000fe2000004186c */
[----:B-1----:R-:W-:-:S04]  /*3cb0*/  FFMA.FTZ R2, R164, c[0x0][0x23c], -R7 ;  /* 0x00008f00a4027a23 */ /* 0x002fc80000010807 */
[----:B------:R1:W-:Y:S03]  /*3cc0*/  MUFU.EX2 R113, R2 ;  /* 0x0000000200717308 */ /* 0x0003e60000000800 */
[----:B------:R-:W-:Y:S07]  /*3cd0*/  HMMA.16816.F32.BF16 R92, R8, R26, R92 ;  /* 0x0000001a085c723c */ /* 0x000fee000004185c */
[----:B------:R-:W-:-:S02]  /*3ce0*/  F2FP.BF16.PACK_AB R8, R144, R158 ;  /* 0x0000009e9008723e */ /* 0x000fc400000010ff */
[----:B----4-:R-:W-:Y:S02]  /*3cf0*/  F2FP.BF16.PACK_AB R9, R122, R157 ;  /* 0x0000009d7a09723e */ /* 0x010fe400000010ff */
[----:B------:R-:W-:Y:S02]  /*3d00*/  F2FP.BF16.PACK_AB R10, R120, R234 ;  /* 0x000000ea780a723e */ /* 0x000fe400000010ff */
[----:B--2---:R-:W-:Y:S01]  /*3d10*/  F2FP.BF16.PACK_AB R11, R238, R131 ;  /* 0x00000083ee0b723e */ /* 0x004fe200000010ff */
[----:B-1----:R-:W-:-:S04]  /*3d20*/  FFMA.FTZ R2, R165, c[0x0][0x23c], -R7 ;  /* 0x00008f00a5027a23 */ /* 0x002fc80000010807 */
[----:B------:R1:W-:Y:S02]  /*3d30*/  MUFU.EX2 R123, R2 ;  /* 0x00000002007b7308 */ /* 0x0003e40000000800 */
[C---:B------:R-:W-:Y:S08]  /*3d40*/  HMMA.16816.F32.BF16 R68, R8.reuse, R14, R36 ;  /* 0x0000000e0844723c */ /* 0x040ff00000041824 */
[----:B------:R-:W-:Y:S01]  /*3d50*/  HMMA.16816.F32.BF16 R36, R8, R24, R32 ;  /* 0x000000180824723c */ /* 0x000fe20000041820 */
[----:B-1----:R-:W-:-:S07]  /*3d60*/  FFMA.FTZ R2, R168, c[0x0][0x23c], -R7 ;  /* 0x00008f00a8027a23 */ /* 0x002fce0000010807 */
[C---:B------:R-:W-:Y:S01]  /*3d70*/  HMMA.16816.F32.BF16 R28, R8.reuse, R26, R28 ;  /* 0x0000001a081c723c */ /* 0x040fe2000004181c */
[----:B------:R-:W1:Y:S01]  /*3d80*/  LDSM.16.MT88.4 R24, [R229+0xa000] ;  /* 0x00a00000e518783b */ /* 0x000e620000004200 */
[----:B------:R-:W-:Y:S01]  /*3d90*/  MOV R168, R161 ;  /* 0x000000a100a87202 */ /* 0x000fe20000000f00 */
[----:B------:R2:W-:Y:S05]  /*3da0*/  MUFU.EX2 R130, R2 ;  /* 0x0000000200827308 */ /* 0x0005ea0000000800 */
[C---:B------:R-:W-:Y:S08]  /*3db0*/  HMMA.16816.F32.BF16 R104, R8.reuse, R20, R76 ;  /* 0x000000140868723c */ /* 0x040ff0000004184c */
[----:B------:R-:W-:Y:S01]  /*3dc0*/  HMMA.16816.F32.BF16 R100, R8, R22, R52 ;  /* 0x000000160864723c */ /* 0x000fe20000041834 */
[----:B------:R-:W3:Y:S01]  /*3dd0*/  LDSM.16.MT88.4 R20, [R139+0xa000] ;  /* 0x00a000008b14783b */ /* 0x000ee20000004200 */
[----:B--2---:R-:W-:Y:S01]  /*3de0*/  FFMA.FTZ R2, R169, c[0x0][0x23c], -R7 ;  /* 0x00008f00a9027a23 */ /* 0x004fe20000010807 */
[----:B------:R-:W-:-:S03]  /*3df0*/  MOV R169, R115 ;  /* 0x0000007300a97202 */ /* 0x000fc60000000f00 */
[----:B------:R2:W-:Y:S02]  /*3e00*/  MUFU.EX2 R147, R2 ;  /* 0x0000000200937308 */ /* 0x0005e40000000800 */
[C---:B------:R-:W-:Y:S08]  /*3e10*/  HMMA.16816.F32.BF16 R96, R8.reuse, R16, R48 ;  /* 0x000000100860723c */ /* 0x040ff00000041830 */
[----:B------:R-:W-:Y:S01]  /*3e20*/  HMMA.16816.F32.BF16 R76, R8, R18, R44 ;  /* 0x00000012084c723c */ /* 0x000fe2000004182c */
[----:B------:R-:W4:Y:S01]  /*3e30*/  LDSM.16.MT88.4 R16, [R230+0xa000] ;  /* 0x00a00000e610783b */ /* 0x000f220000004200 */
[----:B--2---:R-:W-:-:S06]  /*3e40*/  FFMA.FTZ R2, R166, c[0x0][0x23c], -R0 ;  /* 0x00008f00a6027a23 */ /* 0x004fcc0000010800 */
[----:B------:R-:W-:Y:S01]  /*3e50*/  HMMA.16816.F32.BF16 R72, R8, R12, R40 ;  /* 0x0000000c0848723c */ /* 0x000fe20000041828 */
[----:B------:R-:W2:Y:S01]  /*3e60*/  LDSM.16.MT88.4 R12, [R228+0xa000] ;  /* 0x00a00000e40c783b */ /* 0x000ea20000004200 */
[----:B------:R1:W-:Y:S02]  /*3e70*/  MUFU.EX2 R252, R2 ;  /* 0x0000000200fc7308 */ /* 0x0003e40000000800 */
[----:B-1----:R-:W-:-:S06]  /*3e80*/  FFMA.FTZ R2, R192, c[0x0][0x23c], -R6 ;  /* 0x00008f00c0027a23 */ /* 0x002fcc0000010806 */
[----:B------:R1:W-:Y:S02]  /*3e90*/  MUFU.EX2 R223, R2 ;  /* 0x0000000200df7308 */ /* 0x0003e40000000800 */
[----:B-1----:R-:W-:-:S06]  /*3ea0*/  FFMA.FTZ R2, R193, c[0x0][0x23c], -R6 ;  /* 0x00008f00c1027a23 */ /* 0x002fcc0000010806 */
[----:B------:R1:W1:Y:S02]  /*3eb0*/  MUFU.EX2 R129, R2 ;  /* 0x0000000200817308 */ /* 0x0002640000000800 */
[----:B-1----:R-:W-:Y:S01]  /*3ec0*/  FFMA.FTZ R2, R176, c[0x0][0x23c], -R6 ;  /* 0x00008f00b0027a23 */ /* 0x002fe20000010806 */
[----:B------:R-:W-:-:S05]  /*3ed0*/  F2FP.BF16.PACK_AB R8, R129, R223 ;  /* 0x000000df8108723e */ /* 0x000fca00000010ff */
        /* <DEDUP_REMOVED lines=15> */
[----:B------:R1:W1:Y:S02]  /*3fd0*/  MUFU.EX2 R214, R2 ;  /* 0x0000000200d67308 */ /* 0x0002640000000800 */
[C---:B------:R-:W-:Y:S07]  /*3fe0*/  HMMA.16816.F32.BF16 R40, R8.reuse, R24, R108 ;  /* 0x000000180828723c */ /* 0x040fee000004186c */
[----:B------:R-:W-:Y:S01]  /*3ff0*/  IMAD.MOV.U32 R108, RZ, RZ, R127 ;  /* 0x000000ffff6c7224 */ /* 0x000fe200078e007f */
[----:B---3--:R-:W-:Y:S01]  /*4000*/  HMMA.16816.F32.BF16 R64, R8, R20, R64 ;  /* 0x000000140840723c */ /* 0x008fe20000041840 */
[----:B------:R-:W-:Y:S01]  /*4010*/  MOV R127, R126 ;  /* 0x0000007e007f7202 */ /* 0x000fe20000000f00 */
[----:B------:R-:W-:Y:S01]  /*4020*/  IMAD.MOV.U32 R126, RZ, RZ, R132 ;  /* 0x000000ffff7e7224 */ /* 0x000fe200078e0084 */
[----:B------:R-:W-:Y:S01]  /*4030*/  MOV R111, R124 ;  /* 0x0000007c006f7202 */ /* 0x000fe20000000f00 */
[----:B-1----:R-:W-:Y:S01]  /*4040*/  FFMA.FTZ R2, R170, c[0x0][0x23c], -R0 ;  /* 0x00008f00aa027a23 */ /* 0x002fe20000010800 */
[----:B------:R-:W-:-:S02]  /*4050*/  MOV R170, R140 ;  /* 0x0000008c00aa7202 */ /* 0x000fc40000000f00 */
[----:B------:R-:W-:Y:S01]  /*4060*/  MOV R109, R150 ;  /* 0x00000096006d7202 */ /* 0x000fe20000000f00 */
[----:B------:R1:W-:Y:S01]  /*4070*/  MUFU.EX2 R213, R2 ;  /* 0x0000000200d57308 */ /* 0x0003e20000000800 */
[C---:B------:R-:W-:Y:S08]  /*4080*/  HMMA.16816.F32.BF16 R60, R8.reuse, R22, R60 ;  /* 0x00000016083c723c */ /* 0x040ff0000004183c */
[----:B----4-:R-:W-:Y:S01]  /*4090*/  HMMA.16816.F32.BF16 R56, R8, R16, R56 ;  /* 0x000000100838723c */ /* 0x010fe20000041838 */
[----:B-1----:R-:W-:-:S07]  /*40a0*/  FFMA.FTZ R2, R171, c[0x0][0x23c], -R0 ;  /* 0x00008f00ab027a23 */ /* 0x002fce0000010800 */
[C---:B------:R-:W-:Y:S01]  /*40b0*/  HMMA.16816.F32.BF16 R52, R8.reuse, R18, R80 ;  /* 0x000000120834723c */ /* 0x040fe20000041850 */
[----:B------:R-:W-:Y:S01]  /*40c0*/  IMAD.MOV.U32 R171, RZ, RZ, R131 ;  /* 0x000000ffffab7224 */ /* 0x000fe200078e0083 */
[----:B------:R1:W3:Y:S06]  /*40d0*/  MUFU.EX2 R212, R2 ;  /* 0x0000000200d47308 */ /* 0x0002ec0000000800 */
[C---:B--2---:R-:W-:Y:S08]  /*40e0*/  HMMA.16816.F32.BF16 R48, R8.reuse, R12, R84 ;  /* 0x0000000c0830723c */ /* 0x044ff00000041854 */
[----:B------:R-:W-:Y:S01]  /*40f0*/  HMMA.16816.F32.BF16 R44, R8, R14, R88 ;  /* 0x0000000e082c723c */ /* 0x000fe20000041858 */
[----:B-1----:R-:W-:Y:S01]  /*4100*/  FFMA.FTZ R2, R208, c[0x0][0x23c], -R6 ;  /* 0x00008f00d0027a23 */ /* 0x002fe20000010806 */
[----:B------:R-:W-:-:S03]  /*4110*/  MOV R208, R130 ;  /* 0x0000008200d07202 */ /* 0x000fc60000000f00 */
[----:B------:R1:W-:Y:S03]  /*4120*/  MUFU.EX2 R132, R2 ;  /* 0x0000000200847308 */ /* 0x0003e60000000800 */
[----:B------:R-:W-:Y:S07]  /*4130*/  HMMA.16816.F32.BF16 R32, R8, R26, R92 ;  /* 0x0000001a0820723c */ /* 0x000fee000004185c */
[----:B------:R-:W-:-:S02]  /*4140*/  F2FP.BF16.PACK_AB R8, R123, R113 ;  /* 0x000000717b08723e */ /* 0x000fc400000010ff */
[----:B------:R-:W-:Y:S02]  /*4150*/  F2FP.BF16.PACK_AB R9, R214, R252 ;  /* 0x000000fcd609723e */ /* 0x000fe400000010ff */
[----:B------:R-:W-:Y:S02]  /*4160*/  F2FP.BF16.PACK_AB R10, R147, R130 ;  /* 0x00000082930a723e */ /* 0x000fe400000010ff */
[----:B---3--:R-:W-:Y:S01]  /*4170*/  F2FP.BF16.PACK_AB R11, R212, R213 ;  /* 0x000000d5d40b723e */ /* 0x008fe200000010ff */
[----:B-1----:R-:W-:Y:S02]  /*4180*/  FFMA.FTZ R2, R209, c[0x0][0x23c], -R6 ;  /* 0x00008f00d1027a23 */ /* 0x002fe40000010806 */
[----:B------:R-:W-:Y:S02]  /*4190*/  IMAD.MOV.U32 R209, RZ, RZ, R133 ;  /* 0x000000ffffd17224 */ /* 0x000fe400078e0085 */
[----:B------:R1:W2:Y:S02]  /*41a0*/  MUFU.EX2 R133, R2 ;  /* 0x0000000200857308 */ /* 0x0002a40000000800 */
[C---:B------:R-:W-:Y:S07]  /*41b0*/  HMMA.16816.F32.BF16 R84, R8.reuse, R20, R104 ;  /* 0x000000140854723c */ /* 0x040fee0000041868 */
[----:B------:R-:W-:Y:S01]  /*41c0*/  MOV R107, R115 ;  /* 0x00000073006b7202 */ /* 0x000fe20000000f00 */
[----:B------:R-:W-:Y:S01]  /*41d0*/  IMAD.MOV.U32 R106, RZ, RZ, R114 ;  /* 0x000000ffff6a7224 */ /* 0x000fe200078e0072 */
[----:B------:R-:W-:Y:S01]  /*41e0*/  MOV R115, R118 ;  /* 0x0000007600737202 */ /* 0x000fe20000000f00 */
[----:B------:R-:W-:Y:S01]  /*41f0*/  HMMA.16816.F32.BF16 R92, R8, R22, R100 ;  /* 0x00000016085c723c */ /* 0x000fe20000041864 */
[----:B------:R-:W-:Y:S01]  /*4200*/  MOV R118, R137 ;  /* 0x0000008900767202 */ /* 0x000fe20000000f00 */
[----:B------:R-:W-:Y:S01]  /*4210*/  IMAD.MOV.U32 R114, RZ, RZ, R119 ;  /* 0x000000ffff727224 */ /* 0x000fe200078e0077 */
[----:B------:R-:W3:Y:S01]  /*4220*/  LDSM.16.MT88.4 R20, [R139+0xa800] ;  /* 0x00a800008b14783b */ /* 0x000ee20000004200 */
[----:B------:R-:W-:-:S02]  /*4230*/  IMAD.MOV.U32 R119, RZ, RZ, R138 ;  /* 0x000000ffff777224 */ /* 0x000fc400078e008a */
[--C-:B-1----:R-:W-:Y:S01]  /*4240*/  FFMA.FTZ R2, R180, c[0x0][0x23c], -R6.reuse ;  /* 0x00008f00b4027a23 */ /* 0x102fe20000010806 */
[----:B------:R-:W-:Y:S01]  /*4250*/  MOV R110, R114 ;  /* 0x00000072006e7202 */ /* 0x000fe20000000f00 */
[----:B------:R-:W-:Y:S01]  /*4260*/  HMMA.16816.F32.BF16 R96, R8, R16, R96 ;  /* 0x000000100860723c */ /* 0x000fe20000041860 */
[----:B------:R-:W-:Y:S01]  /*4270*/  FFMA.FTZ R114, R172, c[0x0][0x23c], -R7 ;  /* 0x00008f00ac727a23 */ /* 0x000fe20000010807 */
[----:B------:R1:W-:Y:S01]  /*4280*/  MUFU.EX2 R137, R2 ;  /* 0x0000000200897308 */ /* 0x0003e20000000800 */
[--C-:B------:R-:W-:Y:S02]  /*4290*/  FFMA.FTZ R104, R216, c[0x0][0x23c], -R6.reuse ;  /* 0x00008f00d8687a23 */ /* 0x100fe40000010806 */
[----:B------:R-:W-:-:S03]  /*42a0*/  FFMA.FTZ R105, R217, c[0x0][0x23c], -R6 ;  /* 0x00008f00d9697a23 */ /* 0x000fc60000010806 */
[C---:B------:R-:W-:Y:S01]  /*42b0*/  HMMA.16816.F32.BF16 R88, R8.reuse, R18, R76 ;  /* 0x000000120858723c */ /* 0x040fe2000004184c */
[----:B------:R-:W4:Y:S07]  /*42c0*/  LDSM.16.MT88.4 R16, [R230+0xa800] ;  /* 0x00a80000e610783b */ /* 0x000f2e0000004200 */
[----:B------:R-:W-:Y:S01]  /*42d0*/  HMMA.16816.F32.BF16 R80, R8, R12, R72 ;  /* 0x0000000c0850723c */ /* 0x000fe20000041848 */
[----:B-1----:R-:W-:-:S04]  /*42e0*/  FFMA.FTZ R2, R181, c[0x0][0x23c], -R6 ;  /* 0x00008f00b5027a23 */ /* 0x002fc80000010806 */
[----:B------:R1:W1:Y:S03]  /*42f0*/  MUFU.EX2 R138, R2 ;  /* 0x00000002008a7308 */ /* 0x0002660000000800 */
[C---:B------:R-:W-:Y:S01]  /*4300*/  HMMA.16816.F32.BF16 R76, R8.reuse, R14, R68 ;  /* 0x0000000e084c723c */ /* 0x040fe20000041844 */
[----:B------:R-:W3:Y:S07]  /*4310*/  LDSM.16.MT88.4 R12, [R228+0xa800] ;  /* 0x00a80000e40c783b */ /* 0x000eee0000004200 */
[----:B------:R-:W-:Y:S01]  /*4320*/  HMMA.16816.F32.BF16 R68, R8, R24, R36 ;  /* 0x000000180844723c */ /* 0x000fe20000041824 */
[----:B-1----:R-:W-:Y:S01]  /*4330*/  FFMA.FTZ R2, R210, c[0x0][0x23c], -R5 ;  /* 0x00008f00d2027a23 */ /* 0x002fe20000010805 */
[----:B------:R-:W-:-:S06]  /*4340*/  MOV R210, R129 ;  /* 0x0000008100d27202 */ /* 0x000fcc0000000f00 */
[----:B------:R-:W-:Y:S01]  /*4350*/  HMMA.16816.F32.BF16 R72, R8, R26, R28 ;  /* 0x0000001a0848723c */ /* 0x000fe2000004181c */
[----:B------:R-:W1:Y:S01]  /*4360*/  LDSM.16.MT88.4 R24, [R229+0xa800] ;  /* 0x00a80000e518783b */ /* 0x000e620000004200 */
[----:B------:R4:W-:Y:S01]  /*4370*/  MUFU.EX2 R130, R2 ;  /* 0x0000000200827308 */ /* 0x0009e20000000800 */
[----:B------:R-:W-:Y:S01]  /*4380*/  MOV R39, R125 ;  /* 0x0000007d00277202 */ /* 0x000fe20000000f00 */
[----:B------:R-:W-:Y:S01]  /*4390*/  IMAD.MOV.U32 R38, RZ, RZ, R126 ;  /* 0x000000ffff267224 */ /* 0x000fe200078e007e */
[----:B------:R-:W-:Y:S01]  /*43a0*/  MOV R36, R113 ;  /* 0x0000007100247202 */ /* 0x000fe20000000f00 */
[--C-:B------:R-:W-:Y:S01]  /*43b0*/  FFMA.FTZ R113, R185, c[0x0][0x23c], -R7.reuse ;  /* 0x00008f00b9717a23 */ /* 0x100fe20000010807 */
[----:B--2---:R-:W-:Y:S01]  /*43c0*/  F2FP.BF16.PACK_AB R8, R133, R132 ;  /* 0x000000848508723e */ /* 0x004fe200000010ff */
[----:B------:R-:W-:Y:S01]  /*43d0*/  IMAD.MOV.U32 R28, RZ, RZ, R128 ;  /* 0x000000ffff1c7224 */ /* 0x000fe200078e0080 */
[----:B------:R-:W-:Y:S01]  /*43e0*/  F2FP.BF16.PACK_AB R10, R138, R137 ;  /* 0x000000898a0a723e */ /* 0x000fe200000010ff */
[--C-:B------:R-:W-:Y:S01]  /*43f0*/  FFMA.FTZ R30, R196, c[0x0][0x23c], -R7.reuse ;  /* 0x00008f00c41e7a23 */ /* 0x100fe20000010807 */
[----:B------:R-:W-:Y:S01]  /*4400*/  MOV R29, R123 ;  /* 0x0000007b001d7202 */ /* 0x000fe20000000f00 */
[----:B------:R-:W-:Y:S01]  /*4410*/  FFMA.FTZ R31, R224, c[0x0][0x23c], -R6 ;  /* 0x00008f00e01f7a23 */ /* 0x000fe20000010806 */
[----:B------:R-:W-:Y:S01]  /*4420*/  MOV R37, R112 ;  /* 0x0000007000257202 */ /* 0x000fe20000000f00 */
[----:B------:R-:W-:-:S02]  /*4430*/  FFMA.FTZ R112, R184, c[0x0][0x23c], -R7 ;  /* 0x00008f00b8707a23 */ /* 0x000fc40000010807 */
[--C-:B----4-:R-:W-:Y:S02]  /*4440*/  FFMA.FTZ R2, R211, c[0x0][0x23c], -R5.reuse ;  /* 0x00008f00d3027a23 */ /* 0x110fe40000010805 */
[----:B------:R-:W-:Y:S02]  /*4450*/  IMAD.MOV.U32 R211, RZ, RZ, R4 ;  /* 0x000000ffffd37224 */ /* 0x000fe400078e0004 */
[----:B------:R2:W4:Y:S01]  /*4460*/  MUFU.EX2 R131, R2 ;  /* 0x0000000200837308 */ /* 0x0005220000000800 */
[----:B------:R-:W-:-:S07]  /*4470*/  FFMA.FTZ R4, R183, c[0x0][0x23c], -R5 ;  /* 0x00008f00b7047a23 */ /* 0x000fce0000010805 */
[----:B------:R1:W-:Y:S01]  /*4480*/  MUFU.EX2 R129, R4 ;  /* 0x0000000400817308 */ /* 0x0003e20000000800 */
[----:B--2---:R-:W-:Y:S01]  /*4490*/  FFMA.FTZ R2, R182, c[0x0][0x23c], -R5 ;  /* 0x00008f00b6027a23 */ /* 0x004fe20000010805 */
[----:B----4-:R-:W-:-:S06]  /*44a0*/  F2FP.BF16.PACK_AB R9, R131, R130 ;  /* 0x000000828309723e */ /* 0x010fcc00000010ff */
[----:B------:R2:W4:Y:S01]  /*44b0*/  MUFU.EX2 R128, R2 ;  /* 0x0000000200807308 */ /* 0x0005220000000800 */
[----:B-1----:R-:W-:Y:S02]  /*44c0*/  FFMA.FTZ R4, R202, c[0x0][0x23c], -R0 ;  /* 0x00008f00ca047a23 */ /* 0x002fe40000010800 */
[----:B--2---:R-:W-:Y:S01]  /*44d0*/  FFMA.FTZ R2, R204, c[0x0][0x23c], -R7 ;  /* 0x00008f00cc027a23 */ /* 0x004fe20000010807 */
[----:B----4-:R-:W-:-:S04]  /*44e0*/  F2FP.BF16.PACK_AB R11, R129, R128 ;  /* 0x00000080810b723e */ /* 0x010fc800000010ff */
[----:B------:R1:W-:Y:S03]  /*44f0*/  MUFU.EX2 R124, R2 ;  /* 0x00000002007c7308 */ /* 0x0003e60000000800 */
[C---:B---3--:R-:W-:Y:S07]  /*4500*/  HMMA.16816.F32.BF16 R140, R8.reuse, R20, R64 ;  /* 0x00000014088c723c */ /* 0x048fee0000041840 */
[----:B------:R-:W-:Y:S01]  /*4510*/  IMAD.MOV.U32 R67, RZ, RZ, R127 ;  /* 0x000000ffff437224 */ /* 0x000fe200078e007f */
[----:B------:R-:W-:Y:S01]  /*4520*/  MOV R66, R149 ;  /* 0x0000009500427202 */ /* 0x000fe20000000f00 */
[----:B------:R-:W-:Y:S01]  /*4530*/  IMAD.MOV.U32 R65, RZ, RZ, R148 ;  /* 0x000000ffff417224 */ /* 0x000fe200078e0094 */
[----:B------:R-:W-:Y:S01]  /*4540*/  HMMA.16816.F32.BF16 R164, R8, R18, R52 ;  /* 0x0000001208a4723c */ /* 0x000fe20000041834 */
[----:B------:R-:W-:Y:S01]  /*4550*/  MOV R202, R233 ;  /* 0x000000e900ca7202 */ /* 0x000fe20000000f00 */
[----:B-1----:R-:W-:Y:S01]  /*4560*/  FFMA.FTZ R2, R205, c[0x0][0x23c], -R7 ;  /* 0x00008f00cd027a23 */ /* 0x002fe20000010807 */
[----:B------:R-:W-:-:S03]  /*4570*/  MOV R64, R122 ;  /* 0x0000007a00407202 */ /* 0x000fc60000000f00 */
[----:B------:R1:W2:Y:S02]  /*4580*/  MUFU.EX2 R125, R2 ;  /* 0x00000002007d7308 */ /* 0x0002a40000000800 */
[C---:B------:R-:W-:Y:S07]  /*4590*/  HMMA.16816.F32.BF16 R148, R8.reuse, R22, R60 ;  /* 0x000000160894723c */ /* 0x040fee000004183c */
[----:B------:R-:W-:Y:S01]  /*45a0*/  IMAD.MOV.U32 R60, RZ, RZ, R120 ;  /* 0x000000ffff3c7224 */ /* 0x000fe200078e0078 */
[----:B------:R-:W-:Y:S01]  /*45b0*/  MOV R62, R163 ;  /* 0x000000a3003e7202 */ /* 0x000fe20000000f00 */
[----:B------:R-:W-:Y:S01]  /*45c0*/  IMAD.MOV.U32 R120, RZ, RZ, R119 ;  /* 0x000000ffff787224 */ /* 0x000fe200078e0077 */
[----:B------:R-:W-:Y:S01]  /*45d0*/  MOV R61, R160 ;  /* 0x000000a0003d7202 */ /* 0x000fe20000000f00 */
[C---:B------:R-:W-:Y:S01]  /*45e0*/  HMMA.16816.F32.BF16 R176, R8.reuse, R12, R48 ;  /* 0x0000000c08b0723c */ /* 0x040fe20000041830 */
[----:B------:R-:W-:Y:S01]  /*45f0*/  IMAD.MOV.U32 R63, RZ, RZ, R121 ;  /* 0x000000ffff3f7224 */ /* 0x000fe200078e0079 */
[----:B------:R-:W-:Y:S01]  /*4600*/  MOV R54, R62 ;  /* 0x0000003e00367202 */ /* 0x000fe20000000f00 */
[--C-:B-1----:R-:W-:Y:S01]  /*4610*/  FFMA.FTZ R2, R200, c[0x0][0x23c], -R7.reuse ;  /* 0x00008f00c8027a23 */ /* 0x102fe20000010807 */
[----:B------:R-:W-:Y:S01]  /*4620*/  MOV R52, R60 ;  /* 0x0000003c00347202 */ /* 0x000fe20000000f00 */
[----:B------:R-:W-:Y:S01]  /*4630*/  IMAD.MOV.U32 R121, RZ, RZ, R116 ;  /* 0x000000ffff797224 */ /* 0x000fe200078e0074 */
[----:B------:R-:W-:Y:S01]  /*4640*/  MOV R55, R63 ;  /* 0x0000003f00377202 */ /* 0x000fe20000000f00 */
[----:B------:R1:W-:Y:S01]  /*4650*/  MUFU.EX2 R127, R2 ;  /* 0x00000002007f7308 */ /* 0x0003e20000000800 */
[C---:B------:R-:W-:Y:S01]  /*4660*/  HMMA.16816.F32.BF16 R160, R8.reuse, R16, R56 ;  /* 0x0000001008a0723c */ /* 0x040fe20000041838 */
[--C-:B------:R-:W-:Y:S01]  /*4670*/  FFMA.FTZ R50, R188, c[0x0][0x23c], -R7.reuse ;  /* 0x00008f00bc327a23 */ /* 0x100fe20000010807 */
[----:B------:R-:W-:Y:S01]  /*4680*/  MOV R63, R209 ;  /* 0x000000d1003f7202 */ /* 0x000fe20000000f00 */
[--C-:B------:R-:W-:Y:S01]  /*4690*/  FFMA.FTZ R49, R189, c[0x0][0x23c], -R7.reuse ;  /* 0x00008f00bd317a23 */ /* 0x100fe20000010807 */
[----:B------:R-:W-:Y:S01]  /*46a0*/  MOV R60, R29 ;  /* 0x0000001d003c7202 */ /* 0x000fe20000000f00 */
[--C-:B------:R-:W-:Y:S01]  /*46b0*/  FFMA.FTZ R48, R198, c[0x0][0x23c], -R0.reuse ;  /* 0x00008f00c6307a23 */ /* 0x100fe20000010800 */
[----:B------:R-:W-:Y:S01]  /*46c0*/  MOV R209, R107 ;  /* 0x0000006b00d17202 */ /* 0x000fe20000000f00 */
[--C-:B------:R-:W-:Y:S01]  /*46d0*/  FFMA.FTZ R116, R186, c[0x0][0x23c], -R0.reuse ;  /* 0x00008f00ba747a23 */ /* 0x100fe20000010800 */
[----:B------:R-:W-:Y:S01]  /*46e0*/  MOV R57, R118 ;  /* 0x0000007600397202 */ /* 0x000fe20000000f00 */
[----:B------:R-:W-:Y:S01]  /*46f0*/  HMMA.16816.F32.BF16 R180, R8, R14, R44 ;  /* 0x0000000e08b4723c */ /* 0x000fe2000004182c */
[----:B------:R-:W-:Y:S01]  /*4700*/  MOV R58, R117 ;  /* 0x00000075003a7202 */ /* 0x000fe20000000f00 */
[----:B------:R-:W-:Y:S01]  /*4710*/  FFMA.FTZ R117, R187, c[0x0][0x23c], -R0 ;  /* 0x00008f00bb757a23 */ /* 0x000fe20000010800 */
[----:B------:R-:W-:Y:S01]  /*4720*/  MOV R59, R115 ;  /* 0x00000073003b7202 */ /* 0x000fe20000000f00 */
[----:B------:R-:W-:-:S02]  /*4730*/  FFMA.FTZ R115, R173, c[0x0][0x23c], -R7 ;  /* 0x00008f00ad737a23 */ /* 0x000fc40000010807 */
[----:B-1----:R-:W-:Y:S01]  /*4740*/  FFMA.FTZ R2, R201, c[0x0][0x23c], -R7 ;  /* 0x00008f00c9027a23 */ /* 0x002fe20000010807 */
[----:B------:R-:W-:Y:S01]  /*4750*/  MOV R47, R59 ;  /* 0x0000003b002f7202 */ /* 0x000fe20000000f00 */
[C---:B------:R-:W-:Y:S01]  /*4760*/  HMMA.16816.F32.BF16 R192, R8.reuse, R24, R40 ;  /* 0x0000001808c0723c */ /* 0x040fe20000041828 */
[--C-:B------:R-:W-:Y:S01]  /*4770*/  FFMA.FTZ R118, R174, c[0x0][0x23c], -R0.reuse ;  /* 0x00008f00ae767a23 */ /* 0x100fe20000010800 */
[----:B------:R1:W3:Y:S01]  /*4780*/  MUFU.EX2 R126, R2 ;  /* 0x00000002007e7308 */ /* 0x0002e20000000800 */
[--C-:B------:R-:W-:Y:S02]  /*4790*/  FFMA.FTZ R119, R175, c[0x0][0x23c], -R0.reuse ;  /* 0x00008f00af777a23 */ /* 0x100fe40000010800 */
[----:B------:R-:W-:Y:S01]  /*47a0*/  IMAD.MOV.U32 R53, RZ, RZ, R61 ;  /* 0x000000ffff357224 */ /* 0x000fe200078e003d */
[----:B------:R-:W-:Y:S01]  /*47b0*/  MOV R61, R211 ;  /* 0x000000d3003d7202 */ /* 0x000fe20000000f00 */
[----:B------:R-:W-:Y:S01]  /*47c0*/  FFMA.FTZ R42, R197, c[0x0][0x23c], -R7 ;  /* 0x00008f00c52a7a23 */ /* 0x000fe20000010807 */
[----:B------:R-:W-:Y:S01]  /*47d0*/  HMMA.16816.F32.BF16 R100, R8, R26, R32 ;  /* 0x0000001a0864723c */ /* 0x000fe20000041820 */
[--C-:B------:R-:W-:Y:S01]  /*47e0*/  FFMA.FTZ R7, R207, c[0x0][0x23c], -R0.reuse ;  /* 0x00008f00cf077a23 */ /* 0x100fe20000010800 */
[----:B------:R-:W-:Y:S01]  /*47f0*/  MOV R211, R208 ;  /* 0x000000d000d37202 */ /* 0x000fe20000000f00 */
[--C-:B------:R-:W-:Y:S01]  /*4800*/  FFMA.FTZ R43, R199, c[0x0][0x23c], -R0.reuse ;  /* 0x00008f00c72b7a23 */ /* 0x100fe20000010800 */
[----:B------:R-:W-:Y:S01]  /*4810*/  MOV R208, R108 ;  /* 0x0000006c00d07202 */ /* 0x000fe20000000f00 */
[----:B------:R-:W-:Y:S01]  /*4820*/  FFMA.FTZ R41, R190, c[0x0][0x23c], -R0 ;  /* 0x00008f00be297a23 */ /* 0x000fe20000010800 */
[----:B------:R-:W-:Y:S01]  /*4830*/  MUFU.EX2 R122, R7 ;  /* 0x00000007007a7308 */ /* 0x000fe20000000800 */
[----:B------:R-:W-:-:S02]  /*4840*/  FFMA.FTZ R10, R120, c[0x0][0x23c], -R6 ;  /* 0x00008f00780a7a23 */ /* 0x000fc40000010806 */
[--C-:B------:R-:W-:Y:S02]  /*4850*/  FFMA.FTZ R40, R191, c[0x0][0x23c], -R0.reuse ;  /* 0x00008f00bf287a23 */ /* 0x100fe40000010800 */
[----:B-1----:R-:W-:Y:S02]  /*4860*/  FFMA.FTZ R2, R206, c[0x0][0x23c], -R0 ;  /* 0x00008f00ce027a23 */ /* 0x002fe40000010800 */
[----:B------:R-:W-:Y:S02]  /*4870*/  FFMA.FTZ R11, R121, c[0x0][0x23c], -R6 ;  /* 0x00008f00790b7a23 */ /* 0x000fe40000010806 */
[----:B------:R1:W-:Y:S01]  /*4880*/  MUFU.EX2 R123, R2 ;  /* 0x00000002007b7308 */ /* 0x0003e20000000800 */
[----:B------:R-:W-:Y:S02]  /*4890*/  IMAD.MOV.U32 R56, RZ, RZ, R64 ;  /* 0x000000ffff387224 */ /* 0x000fe400078e0040 */
[----:B------:R-:W-:Y:S02]  /*48a0*/  IMAD.MOV.U32 R62, RZ, RZ, R210 ;  /* 0x000000ffff3e7224 */ /* 0x000fe400078e00d2 */
[----:B------:R-:W-:-:S02]  /*48b0*/  IMAD.MOV.U32 R59, RZ, RZ, R28 ;  /* 0x000000ffff3b7224 */ /* 0x000fc400078e001c */
[----:B------:R-:W-:Y:S01]  /*48c0*/  IMAD.MOV.U32 R210, RZ, RZ, R106 ;  /* 0x000000ffffd27224 */ /* 0x000fe200078e006a */
[----:B------:R-:W-:Y:S01]  /*48d0*/  MUFU.EX2 R121, R4 ;  /* 0x0000000400797308 */ /* 0x000fe20000000800 */
[----:B------:R-:W-:Y:S02]  /*48e0*/  IMAD.MOV.U32 R64, RZ, RZ, R109 ;  /* 0x000000ffff407224 */ /* 0x000fe400078e006d */
[--C-:B------:R-:W-:Y:S02]  /*48f0*/  FFMA.FTZ R9, R248, c[0x0][0x23c], -R6.reuse ;  /* 0x00008f00f8097a23 */ /* 0x100fe40000010806 */
[--C-:B------:R-:W-:Y:S02]  /*4900*/  FFMA.FTZ R8, R249, c[0x0][0x23c], -R6.reuse ;  /* 0x00008f00f9087a23 */ /* 0x100fe40000010806 */
[----:B------:R-:W-:Y:S02]  /*4910*/  FFMA.FTZ R51, R225, c[0x0][0x23c], -R6 ;  /* 0x00008f00e1337a23 */ /* 0x000fe40000010806 */
[----:B-1----:R-:W-:-:S02]  /*4920*/  FFMA.FTZ R2, R203, c[0x0][0x23c], -R0 ;  /* 0x00008f00cb027a23 */ /* 0x002fc40000010800 */
[--C-:B------:R-:W-:Y:S01]  /*4930*/  FFMA.FTZ R0, R58, c[0x0][0x23c], -R5.reuse ;  /* 0x00008f003a007a23 */ /* 0x100fe20000010805 */
[----:B------:R-:W-:Y:S01]  /*4940*/  MOV R58, R66 ;  /* 0x00000042003a7202 */ /* 0x000fe20000000f00 */
[----:B------:R1:W2:Y:S02]  /*4950*/  MUFU.EX2 R120, R2 ;  /* 0x0000000200787308 */ /* 0x0002a40000000800 */
[----:B-1----:R-:W-:Y:S01]  /*4960*/  FFMA.FTZ R2, R57, c[0x0][0x23c], -R5 ;  /* 0x00008f0039027a23 */ /* 0x002fe20000010805 */
[----:B------:R-:W-:Y:S02]  /*4970*/  MOV R57, R65 ;  /* 0x0000004100397202 */ /* 0x000fe40000000f00 */
[----:B------:R-:W-:Y:S02]  /*4980*/  MOV R65, R171 ;  /* 0x000000ab00417202 */ /* 0x000fe40000000f00 */
[----:B------:R-:W-:Y:S01]  /*4990*/  MOV R171, R170 ;  /* 0x000000aa00ab7202 */ /* 0x000fe20000000f00 */
[----:B------:R-:W-:Y:S01]  /*49a0*/  IMAD.MOV.U32 R170, RZ, RZ, R169 ;  /* 0x000000ffffaa7224 */ /* 0x000fe200078e00a9 */
[----:B------:R-:W-:-:S02]  /*49b0*/  MOV R169, R237 ;  /* 0x000000ed00a97202 */ /* 0x000fc40000000f00 */
[----:B------:R-:W4:Y:S04]  /*49c0*/  LDL.LU R237, [R1+0xe0] ;  /* 0x0000e00001ed7983 */ /* 0x000f280000300800 */
[----:B------:R-:W4:Y:S01]  /*49d0*/  LDL.LU R66, [R1+0x74] ;  /* 0x0000740001427983 */ /* 0x000f220000300800 */
[--C-:B------:R-:W-:Y:S01]  /*49e0*/  FFMA.FTZ R28, R250, c[0x0][0x23c], -R5.reuse ;  /* 0x00008f00fa1c7a23 */ /* 0x100fe20000010805 */
[----:B--2---:R-:W-:Y:S01]  /*49f0*/  F2FP.BF16.PACK_AB R4, R125, R124 ;  /* 0x0000007c7d04723e */ /* 0x004fe200000010ff */
[--C-:B------:R-:W-:Y:S01]  /*4a00*/  FFMA.FTZ R29, R251, c[0x0][0x23c], -R5.reuse ;  /* 0x00008f00fb1d7a23 */ /* 0x100fe20000010805 */
[----:B------:R-:W2:Y:S01]  /*4a10*/  LDL.LU R233, [R1+0xdc] ;  /* 0x0000dc0001e97983 */ /* 0x000ea20000300800 */
[--C-:B------:R-:W-:Y:S01]  /*4a20*/  FFMA.FTZ R106, R226, c[0x0][0x23c], -R5.reuse ;  /* 0x00008f00e26a7a23 */ /* 0x100fe20000010805 */
[----:B---3--:R-:W-:Y:S01]  /*4a30*/  F2FP.BF16.PACK_AB R6, R126, R127 ;  /* 0x0000007f7e06723e */ /* 0x008fe200000010ff */
[--C-:B------:R-:W-:Y:S01]  /*4a40*/  FFMA.FTZ R107, R227, c[0x0][0x23c], -R5.reuse ;  /* 0x00008f00e36b7a23 */ /* 0x100fe20000010805 */
[----:B------:R-:W3:Y:S01]  /*4a50*/  LDL.LU R190, [R1+0x70] ;  /* 0x0000700001be7983 */ /* 0x000ee20000300800 */
[--C-:B------:R-:W-:Y:S01]  /*4a60*/  FFMA.FTZ R108, R218, c[0x0][0x23c], -R5.reuse ;  /* 0x00008f00da6c7a23 */ /* 0x100fe20000010805 */
[----:B------:R-:W-:Y:S01]  /*4a70*/  F2FP.BF16.PACK_AB R7, R120, R121 ;  /* 0x000000797807723e */ /* 0x000fe200000010ff */
[----:B------:R-:W-:Y:S01]  /*4a80*/  FFMA.FTZ R109, R219, c[0x0][0x23c], -R5 ;  /* 0x00008f00db6d7a23 */ /* 0x000fe20000010805 */
[----:B------:R-:W-:Y:S01]  /*4a90*/  F2FP.BF16.PACK_AB R5, R122, R123 ;  /* 0x0000007b7a05723e */ /* 0x000fe200000010ff */
[----:B------:R-:W-:Y:S01]  /*4aa0*/  IMAD.MOV.U32 R191, RZ, RZ, R39 ;  /* 0x000000ffffbf7224 */ /* 0x000fe200078e0027 */
[----:B------:R-:W-:Y:S01]  /*4ab0*/  MOV R174, R67 ;  /* 0x0000004300ae7202 */ /* 0x000fe20000000f00 */
[----:B------:R-:W-:Y:S01]  /*4ac0*/  FADD.FTZ R110, R110, R47 ;  /* 0x0000002f6e6e7221 */ /* 0x000fe20000010000 */
        /* <DEDUP_REMOVED lines=13> */
[----:B------:R-:W-:Y:S01]  /*4ba0*/  HMMA.16816.F32.BF16 R56, R4, R22, R92 ;  /* 0x000000160438723c */ /* 0x000fe2000004185c */
[----:B------:R-:W-:-:S02]  /*4bb0*/  MOV R201, R61 ;  /* 0x0000003d00c97202 */ /* 0x000fc40000000f00 */
[----:B------:R-:W-:Y:S02]  /*4bc0*/  MOV R200, R63 ;  /* 0x0000003f00c87202 */ /* 0x000fe40000000f00 */
[----:B------:R-:W-:Y:S02]  /*4bd0*/  MOV R197, R64 ;  /* 0x0000004000c57202 */ /* 0x000fe40000000f00 */
[----:B------:R-:W-:Y:S01]  /*4be0*/  MOV R207, R37 ;  /* 0x0000002500cf7202 */ /* 0x000fe20000000f00 */
[----:B------:R-:W-:Y:S01]  /*4bf0*/  HMMA.16816.F32.BF16 R44, R4, R16, R96 ;  /* 0x00000010042c723c */ /* 0x000fe20000041860 */
[----:B------:R-:W-:-:S07]  /*4c00*/  MOV R173, R111 ;  /* 0x0000006f00ad7202 */ /* 0x000fce0000000f00 */
[C---:B------:R-:W-:Y:S01]  /*4c10*/  HMMA.16816.F32.BF16 R36, R4.reuse, R18, R88 ;  /* 0x000000120424723c */ /* 0x040fe20000041858 */
[----:B------:R-:W-:Y:S07]  /*4c20*/  LDSM.16.MT88.4 R16, [R230+0xb000] ;  /* 0x00b00000e610783b */ /* 0x000fee0000004200 */
[C---:B------:R-:W-:Y:S08]  /*4c30*/  HMMA.16816.F32.BF16 R32, R4.reuse, R12, R80 ;  /* 0x0000000c0420723c */ /* 0x040ff00000041850 */
[C---:B------:R-:W-:Y:S08]  /*4c40*/  HMMA.16816.F32.BF16 R52, R4.reuse, R14, R76 ;  /* 0x0000000e0434723c */ /* 0x040ff0000004184c */
[C---:B------:R-:W-:Y:S08]  /*4c50*/  HMMA.16816.F32.BF16 R68, R4.reuse, R24, R68 ;  /* 0x000000180444723c */ /* 0x040ff00000041844 */
[----:B------:R-:W-:Y:S01]  /*4c60*/  HMMA.16816.F32.BF16 R60, R4, R26, R72 ;  /* 0x0000001a043c723c */ /* 0x000fe20000041848 */
[----:B------:R1:W-:Y:S01]  /*4c70*/  MUFU.EX2 R77, R2 ;  /* 0x00000002004d7308 */ /* 0x0003e20000000800 */
[----:B------:R-:W-:Y:S01]  /*4c80*/  LDSM.16.MT88.4 R12, [R228+0xb000] ;  /* 0x00b00000e40c783b */ /* 0x000fe20000004200 */
[----:B-1----:R-:W-:-:S04]  /*4c90*/  FADD.FTZ R2, R241, R110 ;  /* 0x0000006ef1027221 */ /* 0x002fc80000010000 */
[----:B------:R-:W-:Y:S01]  /*4ca0*/  FADD.FTZ R2, R134, R2 ;  /* 0x0000000286027221 */ /* 0x000fe20000010000 */
[----:B----4-:R-:W-:Y:S02]  /*4cb0*/  MOV R187, R66 ;  /* 0x0000004200bb7202 */ /* 0x010fe40000000f00 */
[----:B------:R-:W-:Y:S07]  /*4cc0*/  HMMA.16816.F32.BF16 R64, R4, R20, R84 ;  /* 0x000000140440723c */ /* 0x000fee0000041854 */
[----:B------:R-:W-:Y:S01]  /*4cd0*/  FADD.FTZ R5, R187, R174 ;  /* 0x000000aebb057221 */ /* 0x000fe20000010000 */
[----:B------:R-:W-:Y:S01]  /*4ce0*/  MOV R174, R191 ;  /* 0x000000bf00ae7202 */ /* 0x000fe20000000f00 */
[----:B------:R-:W-:Y:S01]  /*4cf0*/  IMAD.MOV.U32 R187, RZ, RZ, R186 ;  /* 0x000000ffffbb7224 */ /* 0x000fe200078e00ba */
[----:B---3--:R-:W-:Y:S01]  /*4d00*/  MOV R186, R190 ;  /* 0x000000be00ba7202 */ /* 0x008fe20000000f00 */
[----:B------:R-:W-:Y:S01]  /*4d10*/  IMAD.MOV.U32 R191, RZ, RZ, R199 ;  /* 0x000000ffffbf7224 */ /* 0x000fe200078e00c7 */
[----:B------:R-:W-:Y:S01]  /*4d20*/  MOV R190, R198 ;  /* 0x000000c600be7202 */ /* 0x000fe20000000f00 */
[----:B------:R-:W-:Y:S01]  /*4d30*/  FADD.FTZ R4, R187, R174 ;  /* 0x000000aebb047221 */ /* 0x000fe20000010000 */
[----:B------:R-:W-:Y:S01]  /*4d40*/  MOV R198, R203 ;  /* 0x000000cb00c67202 */ /* 0x000fe20000000f00 */
[----:B------:R-:W-:Y:S01]  /*4d50*/  MUFU.EX2 R80, R8 ;  /* 0x0000000800507308 */ /* 0x000fe20000000800 */
[----:B------:R-:W-:Y:S01]  /*4d60*/  MOV R203, R245 ;  /* 0x000000f500cb7202 */ /* 0x000fe20000000f00 */
[----:B------:R-:W-:Y:S01]  /*4d70*/  IMAD.MOV.U32 R199, RZ, RZ, R238 ;  /* 0x000000ffffc77224 */ /* 0x000fe200078e00ee */
[----:B------:R-:W-:Y:S01]  /*4d80*/  MOV R187, R186 ;  /* 0x000000ba00bb7202 */ /* 0x000fe20000000f00 */
[----:B------:R-:W-:Y:S01]  /*4d90*/  IMAD.MOV.U32 R186, RZ, RZ, R191 ;  /* 0x000000ffffba7224 */ /* 0x000fe200078e00bf */
[----:B------:R-:W3:Y:S01]  /*4da0*/  LDL.LU R238, [R1+0xd8] ;  /* 0x0000d80001ee7983 */ /* 0x000ee20000300800 */
[----:B------:R-:W-:-:S02]  /*4db0*/  MOV R191, R190 ;  /* 0x000000be00bf7202 */ /* 0x000fc40000000f00 */
[----:B------:R-:W-:Y:S01]  /*4dc0*/  MOV R190, R203 ;  /* 0x000000cb00be7202 */ /* 0x000fe20000000f00 */
[----:B------:R-:W4:Y:S01]  /*4dd0*/  LDL.LU R245, [R1+0xd4] ;  /* 0x0000d40001f57983 */ /* 0x000f220000300800 */
[----:B------:R-:W-:Y:S02]  /*4de0*/  IMAD.MOV.U32 R203, RZ, RZ, R246 ;  /* 0x000000ffffcb7224 */ /* 0x000fe400078e00f6 */
[----:B------:R-:W-:Y:S01]  /*4df0*/  FADD.FTZ R25, R187, R5 ;  /* 0x00000005bb197221 */ /* 0x000fe20000010000 */
[----:B------:R-:W2:Y:S04]  /*4e00*/  LDL.LU R241, [R1+0xd0] ;  /* 0x0000d00001f17983 */ /* 0x000ea80000300800 */
[----:B------:R-:W2:Y:S04]  /*4e10*/  LDL.LU R246, [R1+0xcc] ;  /* 0x0000cc0001f67983 */ /* 0x000ea80000300800 */
[----:B------:R-:W2:Y:S04]  /*4e20*/  LDL.LU R187, [R1+0x44] ;  /* 0x0000440001bb7983 */ /* 0x000ea80000300800 */
[----:B------:R-:W3:Y:S01]  /*4e30*/  LDL.LU R134, [R1+0xc8] ;  /* 0x0000c80001867983 */ /* 0x000ee20000300800 */
[----:B------:R-:W-:Y:S03]  /*4e40*/  MUFU.EX2 R84, R11 ;  /* 0x0000000b00547308 */ /* 0x000fe60000000800 */
[----:B------:R-:W1:Y:S05]  /*4e50*/  LDSM.16.MT88.4 R20, [R139+0xb000] ;  /* 0x00b000008b14783b */ /* 0x000e6a0000004200 */
[----:B------:R-:W-:Y:S08]  /*4e60*/  MUFU.EX2 R85, R10 ;  /* 0x0000000a00557308 */ /* 0x000ff00000000800 */
[----:B------:R1:W-:Y:S02]  /*4e70*/  MUFU.EX2 R86, R9 ;  /* 0x0000000900567308 */ /* 0x0003e40000000800 */
[----:B-1----:R-:W1:Y:S06]  /*4e80*/  LDSM.16.MT88.4 R8, [R229+0xb000] ;  /* 0x00b00000e508783b */ /* 0x002e6c0000004200 */
[----:B------:R-:W1:Y:S08]  /*4e90*/  MUFU.EX2 R76, R0 ;  /* 0x00000000004c7308 */ /* 0x000e700000000800 */
[----:B------:R-:W-:Y:S08]  /*4ea0*/  MUFU.EX2 R72, R28 ;  /* 0x0000001c00487308 */ /* 0x000ff00000000800 */
[----:B------:R-:W1:Y:S08]  /*4eb0*/  MUFU.EX2 R73, R29 ;  /* 0x0000001d00497308 */ /* 0x000e700000000800 */
[----:B------:R-:W-:Y:S08]  /*4ec0*/  MUFU.EX2 R27, R30 ;  /* 0x0000001e001b7308 */ /* 0x000ff00000000800 */
[----:B------:R-:W1:Y:S08]  /*4ed0*/  MUFU.EX2 R42, R42 ;  /* 0x0000002a002a7308 */ /* 0x000e700000000800 */
[----:B------:R-:W-:Y:S08]  /*4ee0*/  MUFU.EX2 R50, R50 ;  /* 0x0000003200327308 */ /* 0x000ff00000000800 */
[----:B------:R-:W-:Y:S08]  /*4ef0*/  MUFU.EX2 R49, R49 ;  /* 0x0000003100317308 */ /* 0x000ff00000000800 */
[----:B------:R-:W-:Y:S08]  /*4f00*/  MUFU.EX2 R48, R48 ;  /* 0x0000003000307308 */ /* 0x000ff00000000800 */
[----:B------:R-:W1:Y:S08]  /*4f10*/  MUFU.EX2 R43, R43 ;  /* 0x0000002b002b7308 */ /* 0x000e700000000800 */
[----:B------:R-:W-:Y:S08]  /*4f20*/  MUFU.EX2 R41, R41 ;  /* 0x0000002900297308 */ /* 0x000ff00000000800 */
[----:B------:R-:W2:Y:S01]  /*4f30*/  MUFU.EX2 R40, R40 ;  /* 0x0000002800287308 */ /* 0x000ea20000000800 */
[----:B-1----:R-:W-:-:S02]  /*4f40*/  F2FP.BF16.PACK_AB R5, R76, R77 ;  /* 0x0000004d4c05723e */ /* 0x002fc400000010ff */
[----:B------:R-:W-:Y:S02]  /*4f50*/  F2FP.BF16.PACK_AB R6, R80, R86 ;  /* 0x000000565006723e */ /* 0x000fe400000010ff */
[----:B------:R-:W-:Y:S01]  /*4f60*/  F2FP.BF16.PACK_AB R7, R73, R72 ;  /* 0x000000484907723e */ /* 0x000fe200000010ff */
[----:B------:R-:W-:Y:S02]  /*4f70*/  FADD.FTZ R111, R153, R152 ;  /* 0x00000098996f7221 */ /* 0x000fe40000010000 */
[----:B------:R1:W-:Y:S02]  /*4f80*/  MUFU.EX2 R26, R31 ;  /* 0x0000001f001a7308 */ /* 0x0003e40000000800 */
[----:B------:R-:W-:-:S04]  /*4f90*/  FADD.FTZ R0, R155, R111 ;  /* 0x0000006f9b007221 */ /* 0x000fc80000010000 */
[----:B------:R-:W-:Y:S01]  /*4fa0*/  FADD.FTZ R0, R154, R0 ;  /* 0x000000009a007221 */ /* 0x000fe20000010000 */
[----:B------:R-:W-:Y:S01]  /*4fb0*/  MOV R249, R168 ;  /* 0x000000a800f97202 */ /* 0x000fe20000000f00 */
[----:B------:R-:W-:Y:S01]  /*4fc0*/  IMAD.MOV.U32 R248, RZ, RZ, R242 ;  /* 0x000000fffff87224 */ /* 0x000fe200078e00f2 */
[----:B------:R-:W-:Y:S01]  /*4fd0*/  MOV R96, R188 ;  /* 0x000000bc00607202 */ /* 0x000fe20000000f00 */
[----:B------:R-:W-:Y:S01]  /*4fe0*/  FADD.FTZ R0, R247, R0 ;  /* 0x00000000f7007221 */ /* 0x000fe20000010000 */
[----:B------:R-:W-:Y:S01]  /*4ff0*/  MOV R97, R201 ;  /* 0x000000c900617202 */ /* 0x000fe20000000f00 */
[----:B------:R-:W-:Y:S01]  /*5000*/  IMAD.MOV.U32 R91, RZ, RZ, R189 ;  /* 0x000000ffff5b7224 */ /* 0x000fe200078e00bd */
[----:B------:R-:W-:Y:S01]  /*5010*/  MOV R99, R210 ;  /* 0x000000d200637202 */ /* 0x000fe20000000f00 */
[----:B------:R-:W-:Y:S01]  /*5020*/  FADD.FTZ R0, R243, R0 ;  /* 0x00000000f3007221 */ /* 0x000fe20000010000 */
[----:B------:R-:W-:Y:S01]  /*5030*/  MOV R93, R146 ;  /* 0x00000092005d7202 */ /* 0x000fe20000000f00 */
[----:B------:R-:W-:-:S02]  /*5040*/  IMAD.MOV.U32 R98, RZ, RZ, R200 ;  /* 0x000000ffff627224 */ /* 0x000fc400078e00c8 */
[----:B------:R-:W-:Y:S01]  /*5050*/  IMAD.MOV.U32 R92, RZ, RZ, R208 ;  /* 0x000000ffff5c7224 */ /* 0x000fe200078e00d0 */
[----:B------:R-:W-:Y:S01]  /*5060*/  MOV R94, R157 ;  /* 0x0000009d005e7202 */ /* 0x000fe20000000f00 */
[----:B------:R-:W-:Y:S02]  /*5070*/  FADD.FTZ R0, R239, R0 ;  /* 0x00000000ef007221 */ /* 0x000fe40000010000 */
[----:B--2---:R-:W-:Y:S01]  /*5080*/  FADD.FTZ R24, R187, R4 ;  /* 0x00000004bb187221 */ /* 0x004fe20000010000 */
[----:B------:R-:W-:Y:S01]  /*5090*/  MOV R187, R186 ;  /* 0x000000ba00bb7202 */ /* 0x000fe20000000f00 */
[----:B------:R-:W-:Y:S01]  /*50a0*/  IMAD.MOV.U32 R95, RZ, RZ, R156 ;  /* 0x000000ffff5f7224 */ /* 0x000fe200078e009c */
[----:B------:R-:W-:Y:S01]  /*50b0*/  MOV R186, R191 ;  /* 0x000000bf00ba7202 */ /* 0x000fe20000000f00 */
[----:B------:R-:W-:Y:S01]  /*50c0*/  IMAD.MOV.U32 R191, RZ, RZ, R203 ;  /* 0x000000ffffbf7224 */ /* 0x000fe200078e00cb */
[----:B------:R-:W-:Y:S01]  /*50d0*/  MOV R203, R202 ;  /* 0x000000ca00cb7202 */ /* 0x000fe20000000f00 */
[----:B------:R-:W2:Y:S01]  /*50e0*/  LDSM.16.MT88.4 R152, [R139+0xb800] ;  /* 0x00b800008b98783b */ /* 0x000ea20000004200 */
[----:B------:R-:W-:Y:S01]  /*50f0*/  MOV R202, R173 ;  /* 0x000000ad00ca7202 */ /* 0x000fe20000000f00 */
[----:B------:R-:W-:-:S02]  /*5100*/  IMAD.MOV.U32 R173, RZ, RZ, R3 ;  /* 0x000000ffffad7224 */ /* 0x000fc400078e0003 */
[----:B------:R-:W-:Y:S01]  /*5110*/  FADD.FTZ R25, R187, R25 ;  /* 0x00000019bb197221 */ /* 0x000fe20000010000 */
[----:B------:R-:W-:Y:S02]  /*5120*/  MOV R187, R186 ;  /* 0x000000ba00bb7202 */ /* 0x000fe40000000f00 */
[----:B------:R-:W-:Y:S01]  /*5130*/  F2FP.BF16.PACK_AB R4, R85, R84 ;  /* 0x000000545504723e */ /* 0x000fe200000010ff */
[----:B---3--:R-:W-:Y:S01]  /*5140*/  FADD.FTZ R24, R134, R24 ;  /* 0x0000001886187221 */ /* 0x008fe20000010000 */
[----:B------:R-:W-:Y:S01]  /*5150*/  MOV R186, R203 ;  /* 0x000000cb00ba7202 */ /* 0x000fe20000000f00 */
[----:B------:R-:W-:Y:S01]  /*5160*/  IMAD.MOV.U32 R203, RZ, RZ, R202 ;  /* 0x000000ffffcb7224 */ /* 0x000fe200078e00ca */
[----:B------:R-:W-:Y:S01]  /*5170*/  MOV R202, R173 ;  /* 0x000000ad00ca7202 */ /* 0x000fe20000000f00 */
[----:B------:R3:W5:Y:S01]  /*5180*/  LDL.LU R3, [R1+0xc4] ;  /* 0x0000c40001037983 */ /* 0x0007620000300800 */
[----:B------:R-:W-:Y:S01]  /*5190*/  MOV R173, R172 ;  /* 0x000000ac00ad7202 */ /* 0x000fe20000000f00 */
[----:B------:R-:W-:Y:S01]  /*51a0*/  IMAD.MOV.U32 R172, RZ, RZ, R185 ;  /* 0x000000ffffac7224 */ /* 0x000fe200078e00b9 */
[----:B------:R-:W-:Y:S01]  /*51b0*/  MOV R185, R184 ;  /* 0x000000b800b97202 */ /* 0x000fe20000000f00 */
[----:B------:R-:W-:Y:S01]  /*51c0*/  HMMA.16816.F32.BF16 R140, R4, R20, R140 ;  /* 0x00000014048c723c */ /* 0x000fe2000004188c */
[----:B------:R-:W-:Y:S01]  /*51d0*/  MOV R184, R197 ;  /* 0x000000c500b87202 */ /* 0x000fe20000000f00 */
[----:B------:R-:W-:Y:S01]  /*51e0*/  IMAD.MOV.U32 R197, RZ, RZ, R171 ;  /* 0x000000ffffc57224 */ /* 0x000fe200078e00ab */
[----:B------:R-:W-:-:S05]  /*51f0*/  MOV R171, R170 ;  /* 0x000000aa00ab7202 */ /* 0x000fca0000000f00 */
[----:B------:R-:W-:Y:S01]  /*5200*/  HMMA.16816.F32.BF16 R148, R4, R22, R148 ;  /* 0x000000160494723c */ /* 0x000fe20000041894 */
[----:B------:R-:W-:Y:S01]  /*5210*/  MOV R170, R169 ;  /* 0x000000a900aa7202 */ /* 0x000fe20000000f00 */
[----:B------:R-:W-:Y:S01]  /*5220*/  IMAD.MOV.U32 R169, RZ, RZ, R136 ;  /* 0x000000ffffa97224 */ /* 0x000fe200078e0088 */
[----:B------:R-:W-:-:S05]  /*5230*/  MOV R217, R184 ;  /* 0x000000b800d97202 */ /* 0x000fca0000000f00 */
[----:B------:R-:W-:Y:S01]  /*5240*/  HMMA.16816.F32.BF16 R160, R4, R16, R160 ;  /* 0x0000001004a0723c */ /* 0x000fe200000418a0 */
[----:B------:R-:W-:Y:S01]  /*5250*/  FADD.FTZ R25, R246, R25 ;  /* 0x00000019f6197221 */ /* 0x000fe20000010000 */
[----:B------:R-:W-:-:S06]  /*5260*/  MOV R216, R171 ;  /* 0x000000ab00d87202 */ /* 0x000fcc0000000f00 */
[----:B------:R-:W-:Y:S01]  /*5270*/  HMMA.16816.F32.BF16 R164, R4, R18, R164 ;  /* 0x0000001204a4723c */ /* 0x000fe200000418a4 */
[----:B------:R-:W-:-:S07]  /*5280*/  IMAD.MOV.U32 R225, RZ, RZ, R170 ;  /* 0x000000ffffe17224 */ /* 0x000fce00078e00aa */
[----:B------:R-:W-:Y:S01]  /*5290*/  HMMA.16816.F32.BF16 R176, R4, R12, R176 ;  /* 0x0000000c04b0723c */ /* 0x000fe200000418b0 */
[----:B------:R-:W-:-:S07]  /*52a0*/  FADD.FTZ R2, R187, R2 ;  /* 0x00000002bb027221 */ /* 0x000fce0000010000 */
[----:B------:R-:W-:Y:S01]  /*52b0*/  HMMA.16816.F32.BF16 R180, R4, R14, R180 ;  /* 0x0000000e04b4723c */ /* 0x000fe200000418b4 */
[----:B------:R-:W-:-:S07]  /*52c0*/  MOV R224, R169 ;  /* 0x000000a900e07202 */ /* 0x000fce0000000f00 */
[C---:B------:R-:W-:Y:S08]  /*52d0*/  HMMA.16816.F32.BF16 R192, R4.reuse, R8, R192 ;  /* 0x0000000804c0723c */ /* 0x040ff000000418c0 */
[----:B-1----:R-:W-:Y:S01]  /*52e0*/  HMMA.16816.F32.BF16 R28, R4, R10, R100 ;  /* 0x0000000a041c723c */ /* 0x002fe20000041864 */
[----:B----4-:R-:W-:Y:S01]  /*52f0*/  FADD.FTZ R24, R245, R24 ;  /* 0x00000018f5187221 */ /* 0x010fe20000010000 */
[----:B------:R-:W-:Y:S01]  /*5300*/  MOV R175, R203 ;  /* 0x000000cb00af7202 */ /* 0x000fe20000000f00 */
[----:B------:R-:W-:Y:S01]  /*5310*/  FADD.FTZ R2, R244, R2 ;  /* 0x00000002f4027221 */ /* 0x000fe20000010000 */
[----:B------:R-:W-:Y:S01]  /*5320*/  MOV R174, R186 ;  /* 0x000000ba00ae7202 */ /* 0x000fe20000000f00 */
[----:B------:R3:W5:Y:S02]  /*5330*/  LDL.LU R134, [R1+0xc0] ;  /* 0x0000c00001867983 */ /* 0x0007640000300800 */
[----:B------:R-:W-:-:S02]  /*5340*/  F2FP.BF16.PACK_AB R4, R42, R27 ;  /* 0x0000001b2a04723e */ /* 0x000fc400000010ff */
[----:B------:R-:W-:Y:S01]  /*5350*/  F2FP.BF16.PACK_AB R5, R43, R48 ;  /* 0x000000302b05723e */ /* 0x000fe200000010ff */
[----:B------:R3:W5:Y:S01]  /*5360*/  LDL.LU R136, [R1+0xbc] ;  /* 0x0000bc0001887983 */ /* 0x0007620000300800 */
[----:B------:R-:W-:Y:S02]  /*5370*/  F2FP.BF16.PACK_AB R6, R49, R50 ;  /* 0x000000323106723e */ /* 0x000fe400000010ff */
[----:B------:R-:W-:Y:S01]  /*5380*/  F2FP.BF16.PACK_AB R7, R40, R41 ;  /* 0x000000292807723e */ /* 0x000fe200000010ff */
[----:B------:R3:W5:Y:S04]  /*5390*/  LDL.LU R247, [R1+0xb8] ;  /* 0x0000b80001f77983 */ /* 0x0007680000300800 */
[----:B------:R3:W5:Y:S02]  /*53a0*/  LDL.LU R246, [R1+0xb4] ;  /* 0x0000b40001f67983 */ /* 0x0007640000300800 */
[----:B------:R-:W-:Y:S02]  /*53b0*/  HMMA.16816.F32.BF16 R32, R4, R12, R32 ;  /* 0x0000000c0420723c */ /* 0x000fe40000041820 */
[----:B------:R3:W5:Y:S04]  /*53c0*/  LDL.LU R245, [R1+0xb0] ;  /* 0x0000b00001f57983 */ /* 0x0007680000300800 */
[----:B------:R3:W5:Y:S01]  /*53d0*/  LDL.LU R244, [R1+0xac] ;  /* 0x0000ac0001f47983 */ /* 0x0007620000300800 */
[----:B------:R-:W-:Y:S01]  /*53e0*/  FADD.FTZ R13, R217, R25 ;  /* 0x00000019d90d7221 */ /* 0x000fe20000010000 */
[----:B------:R-:W-:-:S02]  /*53f0*/  MOV R217, R216 ;  /* 0x000000d800d97202 */ /* 0x000fc40000000f00 */
[----:B------:R-:W-:Y:S01]  /*5400*/  MOV R216, R225 ;  /* 0x000000e100d87202 */ /* 0x000fe20000000f00 */
[----:B------:R-:W-:Y:S01]  /*5410*/  IMAD.MOV.U32 R225, RZ, RZ, R224 ;  /* 0x000000ffffe17224 */ /* 0x000fe200078e00e0 */
[----:B------:R-:W-:Y:S01]  /*5420*/  MOV R224, R249 ;  /* 0x000000f900e07202 */ /* 0x000fe20000000f00 */
[----:B------:R-:W-:Y:S01]  /*5430*/  FADD.FTZ R12, R241, R24 ;  /* 0x00000018f10c7221 */ /* 0x000fe20000010000 */
[----:B------:R-:W-:Y:S01]  /*5440*/  MOV R249, R248 ;  /* 0x000000f800f97202 */ /* 0x000fe20000000f00 */
[----:B------:R-:W-:Y:S01]  /*5450*/  FADD.FTZ R2, R217, R2 ;  /* 0x00000002d9027221 */ /* 0x000fe20000010000 */
[C---:B------:R-:W-:Y:S01]  /*5460*/  HMMA.16816.F32.BF16 R68, R4.reuse, R8, R68 ;  /* 0x000000080444723c */ /* 0x040fe20000041844 */
[----:B------:R-:W-:Y:S01]  /*5470*/  IMAD.MOV.U32 R248, RZ, RZ, R175 ;  /* 0x000000fffff87224 */ /* 0x000fe200078e00af */
[----:B------:R-:W-:Y:S01]  /*5480*/  MOV R175, R174 ;  /* 0x000000ae00af7202 */ /* 0x000fe20000000f00 */
[----:B------:R3:W5:Y:S01]  /*5490*/  LDL.LU R243, [R1+0xa8] ;  /* 0x0000a80001f37983 */ /* 0x0007620000300800 */
[----:B------:R-:W-:Y:S01]  /*54a0*/  MOV R174, R191 ;  /* 0x000000bf00ae7202 */ /* 0x000fe20000000f00 */
[----:B------:R-:W-:Y:S01]  /*54b0*/  IMAD.MOV.U32 R191, RZ, RZ, R190 ;  /* 0x000000ffffbf7224 */ /* 0x000fe200078e00be */
[----:B------:R-:W-:Y:S01]  /*54c0*/  MOV R226, R249 ;  /* 0x000000f900e27202 */ /* 0x000fe20000000f00 */
[----:B------:R-:W-:Y:S01]  /*54d0*/  FADD.FTZ R9, R238, R13 ;  /* 0x0000000dee097221 */ /* 0x000fe20000010000 */
[----:B------:R-:W-:Y:S01]  /*54e0*/  MOV R87, R145 ;  /* 0x0000009100577202 */ /* 0x000fe20000000f00 */
[----:B------:R-:W-:Y:S01]  /*54f0*/  FADD.FTZ R8, R237, R12 ;  /* 0x0000000ced087221 */ /* 0x000fe20000010000 */
[----:B------:R-:W-:Y:S01]  /*5500*/  MOV R190, R199 ;  /* 0x000000c700be7202 */ /* 0x000fe20000000f00 */
[----:B------:R-:W-:Y:S01]  /*5510*/  FADD.FTZ R13, R236, R2 ;  /* 0x00000002ec0d7221 */ /* 0x000fe20000010000 */
[----:B------:R3:W5:Y:S01]  /*5520*/  LDL.LU R242, [R1+0xa4] ;  /* 0x0000a40001f27983 */ /* 0x0007620000300800 */
[----:B------:R-:W-:Y:S01]  /*5530*/  MOV R199, R198 ;  /* 0x000000c600c77202 */ /* 0x000fe20000000f00 */
[----:B------:R-:W-:Y:S01]  /*5540*/  FADD.FTZ R12, R235, R0 ;  /* 0x00000000eb0c7221 */ /* 0x000fe20000010000 */
[----:B------:R-:W-:Y:S01]  /*5550*/  MOV R217, R216 ;  /* 0x000000d800d97202 */ /* 0x000fe20000000f00 */
[----:B------:R-:W-:Y:S01]  /*5560*/  HMMA.16816.F32.BF16 R64, R4, R20, R64 ;  /* 0x000000140440723c */ /* 0x000fe20000041840 */
[----:B------:R3:W5:Y:S01]  /*5570*/  LDL.LU R241, [R1+0xa0] ;  /* 0x0000a00001f17983 */ /* 0x0007620000300800 */
[----:B------:R-:W-:-:S02]  /*5580*/  IMAD.MOV.U32 R198, RZ, RZ, R240 ;  /* 0x000000ffffc67224 */ /* 0x000fc400078e00f0 */
[----:B------:R-:W-:Y:S01]  /*5590*/  FADD.FTZ R0, R233, R8 ;  /* 0x00000008e9007221 */ /* 0x000fe20000010000 */
[----:B------:R3:W5:Y:S01]  /*55a0*/  LDL.LU R240, [R1+0x9c] ;  /* 0x00009c0001f07983 */ /* 0x0007620000300800 */
[----:B------:R-:W-:Y:S02]  /*55b0*/  IMAD.MOV.U32 R216, RZ, RZ, R175 ;  /* 0x000000ffffd87224 */ /* 0x000fe400078e00af */
[C---:B------:R-:W-:Y:S01]  /*55c0*/  HMMA.16816.F32.BF16 R56, R4.reuse, R22, R56 ;  /* 0x000000160438723c */ /* 0x040fe20000041838 */
[----:B------:R3:W5:Y:S01]  /*55d0*/  LDL.LU R239, [R1+0x98] ;  /* 0x0000980001ef7983 */ /* 0x0007620000300800 */
[----:B------:R-:W-:Y:S02]  /*55e0*/  IMAD.MOV.U32 R251, RZ, RZ, R224 ;  /* 0x000000fffffb7224 */ /* 0x000fe400078e00e0 */
[----:B------:R-:W-:Y:S01]  /*55f0*/  FADD.FTZ R0, R217, R0 ;  /* 0x00000000d9007221 */ /* 0x000fe20000010000 */
[----:B------:R3:W5:Y:S03]  /*5600*/  LDL.LU R238, [R1+0x94] ;  /* 0x0000940001ee7983 */ /* 0x0007660000300800 */
[----:B------:R-:W-:Y:S01]  /*5610*/  HMMA.16816.F32.BF16 R44, R4, R16, R44 ;  /* 0x00000010042c723c */ /* 0x000fe2000004182c */
[----:B------:R3:W5:Y:S01]  /*5620*/  LDL.LU R237, [R1+0x90] ;  /* 0x0000900001ed7983 */ /* 0x0007620000300800 */
[----:B------:R-:W-:Y:S01]  /*5630*/  IMAD.MOV.U32 R224, RZ, RZ, R190 ;  /* 0x000000ffffe07224 */ /* 0x000fe200078e00be */
[----:B------:R-:W-:-:S02]  /*5640*/  MOV R219, R144 ;  /* 0x0000009000db7202 */ /* 0x000fc40000000f00 */
[----:B------:R3:W5:Y:S03]  /*5650*/  LDL.LU R236, [R1+0x8c] ;  /* 0x00008c0001ec7983 */ /* 0x0007660000300800 */
[C---:B------:R-:W-:Y:S01]  /*5660*/  HMMA.16816.F32.BF16 R36, R4.reuse, R18, R36 ;  /* 0x000000120424723c */ /* 0x040fe20000041824 */
[----:B------:R3:W5:Y:S01]  /*5670*/  LDL.LU R235, [R1+0x88] ;  /* 0x0000880001eb7983 */ /* 0x0007620000300800 */
[----:B------:R-:W-:Y:S02]  /*5680*/  MOV R190, R234 ;  /* 0x000000ea00be7202 */ /* 0x000fe40000000f00 */
[----:B------:R-:W-:Y:S01]  /*5690*/  MOV R210, R209 ;  /* 0x000000d100d27202 */ /* 0x000fe20000000f00 */
[----:B------:R3:W5:Y:S03]  /*56a0*/  LDL.LU R234, [R1+0x84] ;  /* 0x0000840001ea7983 */ /* 0x0007660000300800 */
[----:B------:R-:W-:Y:S01]  /*56b0*/  HMMA.16816.F32.BF16 R52, R4, R14, R52 ;  /* 0x0000000e0434723c */ /* 0x000fe20000041834 */
[----:B------:R3:W5:Y:S01]  /*56c0*/  LDL.LU R233, [R1+0x80] ;  /* 0x0000800001e97983 */ /* 0x0007620000300800 */
[----:B------:R-:W-:-:S03]  /*56d0*/  IMAD.MOV.U32 R208, RZ, RZ, R159 ;  /* 0x000000ffffd07224 */ /* 0x000fc600078e009f */
[----:B------:R-:W1:Y:S03]  /*56e0*/  LDSM.16.MT88.4 R168, [R230+0xb800] ;  /* 0x00b80000e6a8783b */ /* 0x000e660000004200 */
[----:B------:R-:W-:Y:S01]  /*56f0*/  HMMA.16816.F32.BF16 R60, R4, R10, R60 ;  /* 0x0000000a043c723c */ /* 0x000fe2000004183c */
[----:B------:R-:W-:Y:S01]  /*5700*/  FADD.FTZ R0, R232, R0 ;  /* 0x00000000e8007221 */ /* 0x000fe20000010000 */
[----:B------:R-:W-:Y:S01]  /*5710*/  MOV R227, R248 ;  /* 0x000000f800e37202 */ /* 0x000fe20000000f00 */
[----:B------:R3:W5:Y:S04]  /*5720*/  LDL.LU R232, [R1+0x7c] ;  /* 0x00007c0001e87983 */ /* 0x0007680000300800 */
[----:B------:R-:W-:-:S02]  /*5730*/  FADD.FTZ R5, R226, R13 ;  /* 0x0000000de2057221 */ /* 0x000fc40000010000 */
[----:B------:R-:W-:Y:S01]  /*5740*/  IMAD.MOV.U32 R203, RZ, RZ, R202 ;  /* 0x000000ffffcb7224 */ /* 0x000fe200078e00ca */
[----:B------:R-:W-:Y:S01]  /*5750*/  MOV R250, R225 ;  /* 0x000000e100fa7202 */ /* 0x000fe20000000f00 */
[----:B------:R-:W-:Y:S01]  /*5760*/  FADD.FTZ R5, R216, R5 ;  /* 0x00000005d8057221 */ /* 0x000fe20000010000 */
[----:B------:R-:W-:Y:S01]  /*5770*/  MOV R249, R191 ;  /* 0x000000bf00f97202 */ /* 0x000fe20000000f00 */
[----:B------:R-:W-:Y:S02]  /*5780*/  LDSM.16.MT88.4 R16, [R229+0xb800] ;  /* 0x00b80000e510783b */ /* 0x000fe40000004200 */
[----:B------:R-:W-:Y:S02]  /*5790*/  FADD.FTZ R5, R231, R5 ;  /* 0x00000005e7057221 */ /* 0x000fe40000010000 */
[----:B------:R3:W5:Y:S01]  /*57a0*/  LDL.LU R231, [R1+0x78] ;  /* 0x0000780001e77983 */ /* 0x0007620000300800 */
[----:B------:R-:W-:Y:S02]  /*57b0*/  MOV R202, R173 ;  /* 0x000000ad00ca7202 */ /* 0x000fe40000000f00 */
[----:B------:R-:W-:Y:S01]  /*57c0*/  MOV R173, R172 ;  /* 0x000000ac00ad7202 */ /* 0x000fe20000000f00 */
[----:B------:R-:W-:-:S02]  /*57d0*/  IMAD.MOV.U32 R172, RZ, RZ, R185 ;  /* 0x000000ffffac7224 */ /* 0x000fc400078e00b9 */
[----:B------:R-:W-:Y:S01]  /*57e0*/  FADD.FTZ R2, R227, R9 ;  /* 0x00000009e3027221 */ /* 0x000fe20000010000 */
[----:B------:R-:W-:Y:S01]  /*57f0*/  MOV R225, R174 ;  /* 0x000000ae00e17202 */ /* 0x000fe20000000f00 */
[----:B------:R-:W-:Y:S01]  /*5800*/  FADD.FTZ R4, R251, R12 ;  /* 0x0000000cfb047221 */ /* 0x000fe20000010000 */
[----:B------:R-:W-:Y:S01]  /*5810*/  MOV R90, R172 ;  /* 0x000000ac005a7202 */ /* 0x000fe20000000f00 */
[----:B------:R-:W-:Y:S01]  /*5820*/  FADD.FTZ R2, R250, R2 ;  /* 0x00000002fa027221 */ /* 0x000fe20000010000 */
[----:B------:R-:W-:Y:S01]  /*5830*/  MOV R248, R199 ;  /* 0x000000c700f87202 */ /* 0x000fe20000000f00 */
[----:B------:R-:W-:Y:S02]  /*5840*/  FADD.FTZ R4, R225, R4 ;  /* 0x00000004e1047221 */ /* 0x000fe40000010000 */
[----:B------:R-:W-:Y:S02]  /*5850*/  FADD.FTZ R0, R97, R0 ;  /* 0x0000000061007221 */ /* 0x000fe40000010000 */
[----:B------:R-:W-:Y:S01]  /*5860*/  FADD.FTZ R5, R98, R5 ;  /* 0x0000000562057221 */ /* 0x000fe20000010000 */
[----:B------:R-:W-:Y:S01]  /*5870*/  MOV R175, R198 ;  /* 0x000000c600af7202 */ /* 0x000fe20000000f00 */
[----:B------:R-:W-:Y:S01]  /*5880*/  FADD.FTZ R2, R90, R2 ;  /* 0x000000025a027221 */ /* 0x000fe20000010000 */
[----:B------:R-:W-:Y:S01]  /*5890*/  MOV R191, R196 ;  /* 0x000000c400bf7202 */ /* 0x000fe20000000f00 */
[----:B------:R-:W-:Y:S01]  /*58a0*/  FADD.FTZ R4, R91, R4 ;  /* 0x000000045b047221 */ /* 0x000fe20000010000 */
[----:B------:R-:W-:Y:S01]  /*58b0*/  MOV R226, R203 ;  /* 0x000000cb00e27202 */ /* 0x000fe20000000f00 */
[----:B------:R-:W-:Y:S01]  /*58c0*/  FADD.FTZ R2, R96, R2 ;  /* 0x0000000260027221 */ /* 0x000fe20000010000 */
[----:B------:R-:W-:Y:S01]  /*58d0*/  MOV R218, R173 ;  /* 0x000000ad00da7202 */ /* 0x000fe20000000f00 */
[----:B------:R-:W-:Y:S01]  /*58e0*/  IMAD.MOV.U32 R225, RZ, RZ, R248 ;  /* 0x000000ffffe17224 */ /* 0x000fe200078e00f8 */
[----:B------:R-:W-:Y:S01]  /*58f0*/  MOV R248, R158 ;  /* 0x0000009e00f87202 */ /* 0x000fe20000000f00 */
[----:B------:R-:W-:Y:S01]  /*5900*/  FADD.FTZ R4, R99, R4 ;  /* 0x0000000463047221 */ /* 0x000fe20000010000 */
[----:B------:R-:W-:Y:S01]  /*5910*/  MOV R209, R147 ;  /* 0x0000009300d17202 */ /* 0x000fe20000000f00 */
[----:B------:R-:W-:Y:S01]  /*5920*/  FADD.FTZ R2, R92, R2 ;  /* 0x000000025c027221 */ /* 0x000fe20000010000 */
[----:B------:R-:W4:Y:S01]  /*5930*/  LDSM.16.MT88.4 R184, [R228+0xb800] ;  /* 0x00b80000e4b8783b */ /* 0x000f220000004200 */
[----:B------:R-:W-:-:S02]  /*5940*/  FADD.FTZ R0, R93, R0 ;  /* 0x000000005d007221 */ /* 0x000fc40000010000 */
[----:B------:R-:W-:Y:S02]  /*5950*/  IMAD.MOV.U32 R174, RZ, RZ, R197 ;  /* 0x000000ffffae7224 */ /* 0x000fe400078e00c5 */
[----:B------:R-:W-:Y:S02]  /*5960*/  IMAD.MOV.U32 R227, RZ, RZ, R202 ;  /* 0x000000ffffe37224 */ /* 0x000fe400078e00ca */
[----:B------:R-:W-:Y:S02]  /*5970*/  FADD.FTZ R248, R248, R5 ;  /* 0x00000005f8f87221 */ /* 0x000fe40000010000 */
[----:B------:R-:W-:Y:S02]  /*5980*/  FADD.FTZ R4, R94, R4 ;  /* 0x000000045e047221 */ /* 0x000fe40000010000 */
[----:B------:R-:W-:Y:S02]  /*5990*/  FADD.FTZ R2, R95, R2 ;  /* 0x000000025f027221 */ /* 0x000fe40000010000 */
[----:B------:R-:W-:Y:S01]  /*59a0*/  FADD.FTZ R0, R87, R0 ;  /* 0x0000000057007221 */ /* 0x000fe20000010000 */
[----:B------:R-:W-:Y:S01]  /*59b0*/  MOV R216, R175 ;  /* 0x000000af00d87202 */ /* 0x000fe20000000f00 */
[----:B------:R-:W-:Y:S01]  /*59c0*/  IMAD.MOV.U32 R250, RZ, RZ, R191 ;  /* 0x000000fffffa7224 */ /* 0x000fe200078e00bf */
[----:B------:R-:W-:Y:S01]  /*59d0*/  MOV R217, R174 ;  /* 0x000000ae00d97202 */ /* 0x000fe20000000f00 */
[----:B------:R-:W-:Y:S01]  /*59e0*/  FADD.FTZ R248, R219, R248 ;  /* 0x000000f8dbf87221 */ /* 0x000fe20000010000 */
[----:B------:R-:W-:Y:S01]  /*59f0*/  MOV R251, R190 ;  /* 0x000000be00fb7202 */ /* 0x000fe20000000f00 */
        /* <DEDUP_REMOVED lines=42> */
[----:B------:R-:W-:Y:S01]  /*5ca0*/  FADD.FTZ R0, R129, R0 ;  /* 0x0000000081007221 */ /* 0x000fe20000010000 */
[----:B------:R-:W1:Y:S01]  /*5cb0*/  MUFU.EX2 R51, R51 ;  /* 0x0000003300337308 */ /* 0x000e620000000800 */
[----:B------:R-:W-:-:S02]  /*5cc0*/  FADD.FTZ R248, R27, R248 ;  /* 0x000000f81bf87221 */ /* 0x000fc40000010000 */
[----:B------:R-:W-:Y:S02]  /*5cd0*/  FADD.FTZ R4, R48, R4 ;  /* 0x0000000430047221 */ /* 0x000fe40000010000 */
[----:B------:R-:W-:Y:S02]  /*5ce0*/  FADD.FTZ R2, R84, R2 ;  /* 0x0000000254027221 */ /* 0x000fe40000010000 */
[----:B------:R-:W-:Y:S01]  /*5cf0*/  FADD.FTZ R0, R77, R0 ;  /* 0x000000004d007221 */ /* 0x000fe20000010000 */
[----:B------:R-:W-:Y:S01]  /*5d00*/  MUFU.EX2 R104, R104 ;  /* 0x0000006800687308 */ /* 0x000fe20000000800 */
[----:B------:R-:W-:Y:S02]  /*5d10*/  FADD.FTZ R248, R42, R248 ;  /* 0x000000f82af87221 */ /* 0x000fe40000010000 */
[----:B------:R-:W-:-:S05]  /*5d20*/  FADD.FTZ R4, R43, R4 ;  /* 0x000000042b047221 */ /* 0x000fca0000010000 */
[----:B------:R-:W-:Y:S01]  /*5d30*/  MUFU.EX2 R105, R105 ;  /* 0x0000006900697308 */ /* 0x000fe20000000800 */
[----:B------:R-:W-:Y:S02]  /*5d40*/  FADD.FTZ R2, R85, R2 ;  /* 0x0000000255027221 */ /* 0x000fe40000010000 */
[----:B------:R-:W-:-:S05]  /*5d50*/  FADD.FTZ R0, R76, R0 ;  /* 0x000000004c007221 */ /* 0x000fca0000010000 */
[----:B------:R-:W-:Y:S08]  /*5d60*/  MUFU.EX2 R106, R106 ;  /* 0x0000006a006a7308 */ /* 0x000ff00000000800 */
[----:B------:R-:W-:Y:S08]  /*5d70*/  MUFU.EX2 R107, R107 ;  /* 0x0000006b006b7308 */ /* 0x000ff00000000800 */
[----:B------:R-:W-:Y:S08]  /*5d80*/  MUFU.EX2 R108, R108 ;  /* 0x0000006c006c7308 */ /* 0x000ff00000000800 */
[----:B------:R-:W-:Y:S08]  /*5d90*/  MUFU.EX2 R109, R109 ;  /* 0x0000006d006d7308 */ /* 0x000ff00000000800 */
[----:B------:R-:W1:Y:S08]  /*5da0*/  MUFU.EX2 R112, R112 ;  /* 0x0000007000707308 */ /* 0x000e700000000800 */
[----:B------:R-:W-:Y:S08]  /*5db0*/  MUFU.EX2 R113, R113 ;  /* 0x0000007100717308 */ /* 0x000ff00000000800 */
[----:B------:R-:W-:Y:S08]  /*5dc0*/  MUFU.EX2 R114, R114 ;  /* 0x0000007200727308 */ /* 0x000ff00000000800 */
[----:B------:R-:W-:Y:S08]  /*5dd0*/  MUFU.EX2 R115, R115 ;  /* 0x0000007300737308 */ /* 0x000ff00000000800 */
[----:B------:R-:W1:Y:S08]  /*5de0*/  MUFU.EX2 R116, R116 ;  /* 0x0000007400747308 */ /* 0x000e700000000800 */
[----:B------:R-:W1:Y:S08]  /*5df0*/  MUFU.EX2 R117, R117 ;  /* 0x0000007500757308 */ /* 0x000e700000000800 */
[----:B------:R-:W-:Y:S08]  /*5e00*/  MUFU.EX2 R118, R118 ;  /* 0x0000007600767308 */ /* 0x000ff00000000800 */
[----:B------:R-:W1:Y:S01]  /*5e10*/  MUFU.EX2 R119, R119 ;  /* 0x0000007700777308 */ /* 0x000e620000000800 */
[----:B------:R-:W-:-:S02]  /*5e20*/  FADD.FTZ R248, R50, R248 ;  /* 0x000000f832f87221 */ /* 0x000fc40000010000 */
[----:B------:R-:W-:Y:S02]  /*5e30*/  FADD.FTZ R4, R41, R4 ;  /* 0x0000000429047221 */ /* 0x000fe40000010000 */
[----:B------:R-:W-:Y:S02]  /*5e40*/  FADD.FTZ R2, R86, R2 ;  /* 0x0000000256027221 */ /* 0x000fe40000010000 */
[----:B------:R-:W-:Y:S02]  /*5e50*/  FADD.FTZ R0, R72, R0 ;  /* 0x0000000048007221 */ /* 0x000fe40000010000 */
[----:B------:R-:W-:Y:S02]  /*5e60*/  FADD.FTZ R248, R49, R248 ;  /* 0x000000f831f87221 */ /* 0x000fe40000010000 */
[----:B------:R-:W-:Y:S02]  /*5e70*/  FADD.FTZ R4, R40, R4 ;  /* 0x0000000428047221 */ /* 0x000fe40000010000 */
[----:B------:R-:W-:-:S02]  /*5e80*/  FADD.FTZ R2, R80, R2 ;  /* 0x0000000250027221 */ /* 0x000fc40000010000 */
[----:B------:R-:W-:Y:S01]  /*5e90*/  FADD.FTZ R0, R73, R0 ;  /* 0x0000000049007221 */ /* 0x000fe20000010000 */
[----:B-1----:R-:W-:Y:S01]  /*5ea0*/  F2FP.BF16.PACK_AB R196, R51, R26 ;  /* 0x0000001a33c4723e */ /* 0x002fe200000010ff */
[----:B------:R-:W-:Y:S01]  /*5eb0*/  FADD.FTZ R248, R112, R248 ;  /* 0x000000f870f87221 */ /* 0x000fe20000010000 */
[----:B------:R-:W-:Y:S01]  /*5ec0*/  F2FP.BF16.PACK_AB R197, R107, R106 ;  /* 0x0000006a6bc5723e */ /* 0x000fe200000010ff */
[----:B------:R-:W-:Y:S01]  /*5ed0*/  FADD.FTZ R4, R116, R4 ;  /* 0x0000000474047221 */ /* 0x000fe20000010000 */
[----:B------:R-:W-:Y:S01]  /*5ee0*/  F2FP.BF16.PACK_AB R198, R105, R104 ;  /* 0x0000006869c6723e */ /* 0x000fe200000010ff */
[----:B------:R-:W-:Y:S01]  /*5ef0*/  FADD.FTZ R2, R26, R2 ;  /* 0x000000021a027221 */ /* 0x000fe20000010000 */
[----:B------:R-:W-:Y:S01]  /*5f00*/  F2FP.BF16.PACK_AB R199, R109, R108 ;  /* 0x0000006c6dc7723e */ /* 0x000fe200000010ff */
[----:B------:R-:W-:Y:S01]  /*5f10*/  FADD.FTZ R0, R106, R0 ;  /* 0x000000006a007221 */ /* 0x000fe20000010000 */
[----:B------:R-:W-:Y:S02]  /*5f20*/  F2FP.BF16.PACK_AB R200, R113, R112 ;  /* 0x0000007071c8723e */ /* 0x000fe400000010ff */
[----:B------:R-:W-:-:S02]  /*5f30*/  F2FP.BF16.PACK_AB R201, R117, R116 ;  /* 0x0000007475c9723e */ /* 0x000fc400000010ff */
[----:B------:R-:W-:Y:S02]  /*5f40*/  F2FP.BF16.PACK_AB R202, R115, R114 ;  /* 0x0000007273ca723e */ /* 0x000fe400000010ff */
[----:B------:R-:W-:Y:S01]  /*5f50*/  F2FP.BF16.PACK_AB R203, R119, R118 ;  /* 0x0000007677cb723e */ /* 0x000fe200000010ff */
[----:B------:R-:W-:Y:S02]  /*5f60*/  FADD.FTZ R248, R113, R248 ;  /* 0x000000f871f87221 */ /* 0x000fe40000010000 */
[----:B------:R-:W-:Y:S02]  /*5f70*/  FADD.FTZ R4, R117, R4 ;  /* 0x0000000475047221 */ /* 0x000fe40000010000 */
[----:B------:R-:W-:Y:S02]  /*5f80*/  FADD.FTZ R2, R51, R2 ;  /* 0x0000000233027221 */ /* 0x000fe40000010000 */
[----:B------:R-:W-:Y:S01]  /*5f90*/  FADD.FTZ R0, R107, R0 ;  /* 0x000000006b007221 */ /* 0x000fe20000010000 */
[----:B--2---:R-:W-:Y:S01]  /*5fa0*/  HMMA.16816.F32.BF16 R140, R196, R152, R140 ;  /* 0x00000098c48c723c */ /* 0x004fe2000004188c */
[----:B------:R-:W-:-:S02]  /*5fb0*/  FADD.FTZ R248, R114, R248 ;  /* 0x000000f872f87221 */ /* 0x000fc40000010000 */
[----:B------:R-:W-:Y:S02]  /*5fc0*/  FADD.FTZ R4, R118, R4 ;  /* 0x0000000476047221 */ /* 0x000fe40000010000 */
[----:B------:R-:W-:Y:S02]  /*5fd0*/  FADD.FTZ R2, R104, R2 ;  /* 0x0000000268027221 */ /* 0x000fe40000010000 */
[----:B------:R-:W-:Y:S01]  /*5fe0*/  FADD.FTZ R0, R108, R0 ;  /* 0x000000006c007221 */ /* 0x000fe20000010000 */
[----:B------:R-:W-:Y:S01]  /*5ff0*/  HMMA.16816.F32.BF16 R148, R196, R154, R148 ;  /* 0x0000009ac494723c */ /* 0x000fe20000041894 */
[----:B------:R-:W-:Y:S02]  /*6000*/  FADD.FTZ R248, R115, R248 ;  /* 0x000000f873f87221 */ /* 0x000fe40000010000 */
[----:B------:R-:W-:-:S05]  /*6010*/  FADD.FTZ R250, R119, R4 ;  /* 0x0000000477fa7221 */ /* 0x000fca0000010000 */
[----:B------:R-:W-:Y:S01]  /*6020*/  HMMA.16816.F32.BF16 R160, R196, R168, R160 ;  /* 0x000000a8c4a0723c */ /* 0x000fe200000418a0 */
[----:B------:R-:W-:Y:S02]  /*6030*/  FADD.FTZ R249, R105, R2 ;  /* 0x0000000269f97221 */ /* 0x000fe40000010000 */
[----:B------:R-:W-:-:S05]  /*6040*/  FADD.FTZ R251, R109, R0 ;  /* 0x000000006dfb7221 */ /* 0x000fca0000010000 */
[C---:B------:R-:W-:Y:S08]  /*6050*/  HMMA.16816.F32.BF16 R164, R196.reuse, R170, R164 ;  /* 0x000000aac4a4723c */ /* 0x040ff000000418a4 */
[C---:B----4-:R-:W-:Y:S08]  /*6060*/  HMMA.16816.F32.BF16 R176, R196.reuse, R184, R176 ;  /* 0x000000b8c4b0723c */ /* 0x050ff000000418b0 */
        /* <DEDUP_REMOVED lines=11> */
[----:B------:R-:W-:Y:S01]  /*6120*/  @!UPT UIADD3 URZ, URZ, URZ, URZ ;  /* 0x0000003f3f3ff290 */ /* 0x000fe2000fffe03f */
[----:B------:R-:W-:Y:S11]  /*6130*/  @!P0 BRA `(.L_x_87) ;  /* 0x00004a7000008947 */ /* 0x000ff60003800000 */
[----:B---3-5:R-:W-:Y:S01]  /*6140*/  LEA.HI.SX32 R247, R247, 0xfffffffe, 0x19 ;  /* 0xfffffffef7f77811 */ /* 0x028fe200078fcaff */
[----:B------:R-:W-:Y:S01]  /*6150*/  IMAD.MOV.U32 R133, RZ, RZ, R135 ;  /* 0x000000ffff857224 */ /* 0x000fe200078e0087 */
[----:B------:R-:W-:Y:S01]  /*6160*/  MOV R138, R3 ;  /* 0x00000003008a7202 */ /* 0x000fe20000000f00 */
[----:B------:R-:W-:Y:S01]  /*6170*/  IMAD.MOV.U32 R132, RZ, RZ, R136 ;  /* 0x000000ffff847224 */ /* 0x000fe200078e0088 */
[----:B------:R-:W-:Y:S01]  /*6180*/  MOV R137, R134 ;  /* 0x0000008600897202 */ /* 0x000fe20000000f00 */
[----:B------:R-:W-:Y:S06]  /*6190*/  BRA `(.L_x_88) ;  /* 0x0000027000007947 */ /* 0x000fec0003800000 */
.L_x_90:
[----:B------:R-:W2:Y:S01]  /*61a0*/  LDL.64 R218, [R1+0x68] ;  /* 0x0000680001da7983 */ /* 0x000ea20000100a00 */
[----:B------:R-:W-:Y:S03]  /*61b0*/  IADD3 R0, R247, -0x1, RZ ;  /* 0xfffffffff7007810 */ /* 0x000fe60007ffe0ff */
[----:B------:R-:W3:Y:S01]  /*61c0*/  LDL.64 R216, [R1+0x58] ;  /* 0x0000580001d87983 */ /* 0x000ee20000100a00 */
        /* <DEDUP_REMOVED lines=36> */
.L_x_88:
[----:B------:R-:W2:Y:S01]  /*6410*/  LDL.64 R14, [R1+0x60] ;  /* 0x00006000010e7983 */ /* 0x000ea20000100a00 */
[----:B------:R-:W-:Y:S01]  /*6420*/  SHF.R.S32.HI R0, RZ, 0x1f, R247 ;  /* 0x0000001fff007819 */ /* 0x000fe200000114f7 */
[----:B------:R-:W-:Y:S04]  /*6430*/  DEPBAR.LE SB0, 0x0 ;  /* 0x000080000000791a */ /* 0x000fe80000000000 */
[----:B------:R-:W3:Y:S01]  /*6440*/  LDL R6, [R1+0x54] ;  /* 0x0000540001067983 */ /* 0x000ee20000100800 */
[----:B------:R-:W-:Y:S02]  /*6450*/  IMAD R0, R0, c[0x0][0x1a0], RZ ;  /* 0x0000680000007a24 */ /* 0x000fe400078e02ff */
[C---:B------:R-:W-:Y:S01]  /*6460*/  IMAD.WIDE.U32 R4, R247.reuse, c[0x0][0x1a0], RZ ;  /* 0x00006800f7047a25 */ /* 0x040fe200078e00ff */
[----:B------:R-:W-:Y:S03]  /*6470*/  BAR.SYNC.DEFER_BLOCKING 0x0 ;  /* 0x0000000000007b1d */ /* 0x000fe60000010000 */
        /* <DEDUP_REMOVED lines=14> */
[----:B------:R-:W-:Y:S02]  /*6560*/  IADD3.X R13, R7, UR5, RZ, P1, !PT ;  /* 0x00000005070d7c10 */ /* 0x000fe40008ffe4ff */
[----:B------:R-:W-:Y:S02]  /*6570*/  IADD3 R8, P1, R10, UR7, RZ ;  /* 0x000000070a087c10 */ /* 0x000fe4000ff3e0ff */
[----:B------:R-:W-:Y:S01]  /*6580*/  IADD3.X R11, R13, UR5, RZ, P0, !PT ;  /* 0x000000050d0b7c10 */ /* 0x000fe200087fe4ff */
[----:B------:R2:W-:Y:S01]  /*6590*/  LDGSTS.E.BYPASS.LTC128B.128 [R246+0x8800], [R6.64] ;  /* 0x0880000006f67fae */ /* 0x0005e2000b901d48 */
[----:B------:R-:W-:Y:S02]  /*65a0*/  IADD3 R4, P0, R8, UR7, RZ ;  /* 0x0000000708047c10 */ /* 0x000fe4000ff1e0ff */
[----:B------:R-:W-:Y:S04]  /*65b0*/  IADD3.X R9, R11, UR5, RZ, P1, !PT ;  /* 0x000000050b097c10 */ /* 0x000fe80008ffe4ff */
[----:B------:R-:W-:Y:S01]  /*65c0*/  IADD3.X R5, R9, UR5, RZ, P0, !PT ;  /* 0x0000000509057c10 */ /* 0x000fe200087fe4ff */
[----:B------:R3:W-:Y:S08]  /*65d0*/  LDGSTS.E.BYPASS.LTC128B.128 [R246+0x9000], [R12.64] ;  /* 0x090000000cf67fae */ /* 0x0007f0000b901d48 */
[----:B------:R4:W-:Y:S01]  /*65e0*/  LDGSTS.E.BYPASS.LTC128B.128 [R246+0x9800], [R10.64] ;  /* 0x098000000af67fae */ /* 0x0009e2000b901d48 */
[----:B-1----:R-:W-:Y:S04]  /*65f0*/  IADD3 R2, P1, R4, UR7, RZ ;  /* 0x0000000704027c10 */ /* 0x002fe8000ff3e0ff */
[----:B------:R-:W-:Y:S03]  /*6600*/  IADD3.X R3, R5, UR5, RZ, P1, !PT ;  /* 0x0000000505037c10 */ /* 0x000fe60008ffe4ff */
[----:B------:R4:W-:Y:S01]  /*6610*/  LDGSTS.E.BYPASS.LTC128B.128 [R246+0xa000], [R8.64] ;  /* 0x0a00000008f67fae */ /* 0x0009e2000b901d48 */
[----:B--2---:R-:W-:Y:S04]  /*6620*/  IADD3 R6, P0, R2, UR7, RZ ;  /* 0x0000000702067c10 */ /* 0x004fe8000ff1e0ff */
[----:B------:R-:W-:Y:S03]  /*6630*/  IADD3.X R7, R3, UR5, RZ, P0, !PT ;  /* 0x0000000503077c10 */ /* 0x000fe600087fe4ff */
[----:B------:R1:W-:Y:S01]  /*6640*/  LDGSTS.E.BYPASS.LTC128B.128 [R246+0xa800], [R4.64] ;  /* 0x0a80000004f67fae */ /* 0x0003e2000b901d48 */
[----:B------:R-:W-:Y:S07]  /*6650*/  ISETP.GT.AND P0, PT, R247, RZ, PT ;  /* 0x000000fff700720c */ /* 0x000fee0003f04270 */
[----:B------:R2:W-:Y:S08]  /*6660*/  LDGSTS.E.BYPASS.LTC128B.128 [R246+0xb000], [R2.64] ;  /* 0x0b00000002f67fae */ /* 0x0005f0000b901d48 */
[----:B------:R1:W-:Y:S08]  /*6670*/  LDGSTS.E.BYPASS.LTC128B.128 [R246+0xb800], [R6.64] ;  /* 0x0b80000006f67fae */ /* 0x0003f0000b901d48 */
[----:B------:R-:W-:Y:S08]  /*6680*/  LDSM.16.M88.4 R128, [R234] ;  /* 0x00000000ea80783b */ /* 0x000ff00000000200 */
[----:B------:R-:W1:Y:S08]  /*6690*/  LDSM.16.M88.4 R16, [R233] ;  /* 0x00000000e910783b */ /* 0x000e700000000200 */
        /* <DEDUP_REMOVED lines=17> */
[----:B------:R-:W1:Y:S01]  /*67b0*/  LDSM.16.M88.4 R212, [R232] ;  /* 0x00000000e8d4783b */ /* 0x000e620000000200 */
[C---:B------:R-:W-:Y:S07]  /*67c0*/  HMMA.16816.F32.BF16 R32, R128.reuse, R34, RZ ;  /* 0x000000228020723c */ /* 0x040fee00000418ff */
[----:B------:R-:W3:Y:S01]  /*67d0*/  LDSM.16.M88.4 R216, [R237+0x2000] ;  /* 0x00200000edd8783b */ /* 0x000ee20000000200 */
[-C--:B--2---:R-:W-:Y:S07]  /*67e0*/  HMMA.16816.F32.BF16 R36, R128, R48.reuse, RZ ;  /* 0x000000308024723c */ /* 0x084fee00000418ff */
[----:B------:R-:W2:Y:S01]  /*67f0*/  LDSM.16.M88.4 R220, [R232+0x800] ;  /* 0x00080000e8dc783b */ /* 0x000ea20000000200 */
[C---:B------:R-:W-:Y:S07]  /*6800*/  HMMA.16816.F32.BF16 R40, R124.reuse, R48, RZ ;  /* 0x000000307c28723c */ /* 0x040fee00000418ff */
[----:B------:R-:W-:Y:S01]  /*6810*/  LDSM.16.M88.4 R224, [R232+0x2000] ;  /* 0x00200000e8e0783b */ /* 0x000fe20000000200 */
        /* <DEDUP_REMOVED lines=23> */
[-C--:B------:R-:W-:Y:S08]  /*6990*/  HMMA.16816.F32.BF16 R4, R208, R212.reuse, R4 ;  /* 0x000000d4d004723c */ /* 0x080ff00000041804 */
[C---:B------:R-:W-:Y:S08]  /*69a0*/  HMMA.16816.F32.BF16 R8, R216.reuse, R212, R8 ;  /* 0x000000d4d808723c */ /* 0x040ff00000041808 */
[-C--:B------:R-:W-:Y:S08]  /*69b0*/  HMMA.16816.F32.BF16 R12, R216, R214.reuse, R12 ;  /* 0x000000d6d80c723c */ /* 0x080ff0000004180c */
[C---:B------:R-:W-:Y:S01]  /*69c0*/  HMMA.16816.F32.BF16 R16, R208.reuse, R214, R16 ;  /* 0x000000d6d010723c */ /* 0x040fe20000041810 */
[----:B------:R-:W3:Y:S07]  /*69d0*/  LDSM.16.M88.4 R212, [R232+0x1800] ;  /* 0x00180000e8d4783b */ /* 0x000eee0000000200 */
[-C--:B--2---:R-:W-:Y:S08]  /*69e0*/  HMMA.16816.F32.BF16 R20, R208, R220.reuse, R20 ;  /* 0x000000dcd014723c */ /* 0x084ff00000041814 */
[C---:B------:R-:W-:Y:S08]  /*69f0*/  HMMA.16816.F32.BF16 R24, R216.reuse, R220, R24 ;  /* 0x000000dcd818723c */ /* 0x040ff00000041818 */
[-C--:B------:R-:W-:Y:S08]  /*6a00*/  HMMA.16816.F32.BF16 R28, R216, R222.reuse, R28 ;  /* 0x000000ded81c723c */ /* 0x080ff0000004181c */
[C---:B------:R-:W-:Y:S01]  /*6a10*/  HMMA.16816.F32.BF16 R32, R208.reuse, R222, R32 ;  /* 0x000000ded020723c */ /* 0x040fe20000041820 */
[----:B------:R-:W-:Y:S07]  /*6a20*/  LDSM.16.M88.4 R220, [R232+0x3800] ;  /* 0x00380000e8dc783b */ /* 0x000fee0000000200 */
[-C--:B-1----:R-:W-:Y:S08]  /*6a30*/  HMMA.16816.F32.BF16 R36, R208, R204.reuse, R36 ;  /* 0x000000ccd024723c */ /* 0x082ff00000041824 */
[C---:B------:R-:W-:Y:S08]  /*6a40*/  HMMA.16816.F32.BF16 R40, R216.reuse, R204, R40 ;  /* 0x000000ccd828723c */ /* 0x040ff00000041828 */
[-C--:B------:R-:W-:Y:S08]  /*6a50*/  HMMA.16816.F32.BF16 R44, R216, R206.reuse, R44 ;  /* 0x000000ced82c723c */ /* 0x080ff0000004182c */
[C---:B------:R-:W-:Y:S01]  /*6a60*/  HMMA.16816.F32.BF16 R48, R208.reuse, R206, R48 ;  /* 0x000000ced030723c */ /* 0x040fe20000041830 */
[----:B------:R-:W1:Y:S07]  /*6a70*/  LDSM.16.M88.4 R204, [R232+0x2800] ;  /* 0x00280000e8cc783b */ /* 0x000e6e0000000200 */
[-C--:B---3--:R-:W-:Y:S08]  /*6a80*/  HMMA.16816.F32.BF16 R52, R208, R212.reuse, R52 ;  /* 0x000000d4d034723c */ /* 0x088ff00000041834 */
[C---:B------:R-:W-:Y:S08]  /*6a90*/  HMMA.16816.F32.BF16 R56, R216.reuse, R212, R56 ;  /* 0x000000d4d838723c */ /* 0x040ff00000041838 */
[-C--:B------:R-:W-:Y:S08]  /*6aa0*/  HMMA.16816.F32.BF16 R60, R216, R214.reuse, R60 ;  /* 0x000000d6d83c723c */ /* 0x080ff0000004183c */
[C---:B------:R-:W-:Y:S01]  /*6ab0*/  HMMA.16816.F32.BF16 R64, R208.reuse, R214, R64 ;  /* 0x000000d6d040723c */ /* 0x040fe20000041840 */
[----:B------:R-:W2:Y:S07]  /*6ac0*/  LDSM.16.M88.4 R212, [R232+0x3000] ;  /* 0x00300000e8d4783b */ /* 0x000eae0000000200 */
[-C--:B------:R-:W-:Y:S08]  /*6ad0*/  HMMA.16816.F32.BF16 R68, R208, R224.reuse, R68 ;  /* 0x000000e0d044723c */ /* 0x080ff00000041844 */
        /* <DEDUP_REMOVED lines=8> */
[----:B------:R-:W-:Y:S07]  /*6b60*/  LDSM.16.M88.4 R204, [R235] ;  /* 0x00000000ebcc783b */ /* 0x000fee0000000200 */
[-C--:B--2---:R-:W-:Y:S08]  /*6b70*/  HMMA.16816.F32.BF16 R100, R208, R212.reuse, R100 ;  /* 0x000000d4d064723c */ /* 0x084ff00000041864 */
[C---:B------:R-:W-:Y:S08]  /*6b80*/  HMMA.16816.F32.BF16 R104, R216.reuse, R212, R104 ;  /* 0x000000d4d868723c */ /* 0x040ff00000041868 */
[-C--:B------:R-:W-:Y:S08]  /*6b90*/  HMMA.16816.F32.BF16 R108, R216, R214.reuse, R108 ;  /* 0x000000d6d86c723c */ /* 0x080ff0000004186c */
[C---:B------:R-:W-:Y:S01]  /*6ba0*/  HMMA.16816.F32.BF16 R112, R208.reuse, R214, R112 ;  /* 0x000000d6d070723c */ /* 0x040fe20000041870 */
[----:B------:R-:W1:Y:S07]  /*6bb0*/  LDSM.16.M88.4 R212, [R238] ;  /* 0x00000000eed4783b */ /* 0x000e6e0000000200 */
[-C--:B------:R-:W-:Y:S08]  /*6bc0*/  HMMA.16816.F32.BF16 R116, R208, R220.reuse, R116 ;  /* 0x000000dcd074723c */ /* 0x080ff00000041874 */
[C---:B------:R-:W-:Y:S08]  /*6bd0*/  HMMA.16816.F32.BF16 R120, R216.reuse, R220, R120 ;  /* 0x000000dcd878723c */ /* 0x040ff00000041878 */
[-C--:B------:R-:W-:Y:S01]  /*6be0*/  HMMA.16816.F32.BF16 R124, R216, R222.reuse, R124 ;  /* 0x000000ded87c723c */ /* 0x080fe2000004187c */
[----:B------:R-:W2:Y:S07]  /*6bf0*/  LDSM.16.M88.4 R216, [R245] ;  /* 0x00000000f5d8783b */ /* 0x000eae0000000200 */
[----:B------:R-:W-:Y:S01]  /*6c00*/  HMMA.16816.F32.BF16 R128, R208, R222, R128 ;  /* 0x000000ded080723c */ /* 0x000fe20000041880 */
[----:B------:R-:W3:Y:S07]  /*6c10*/  LDSM.16.M88.4 R208, [R244] ;  /* 0x00000000f4d0783b */ /* 0x000eee0000000200 */
[-C--:B-1----:R-:W-:Y:S01]  /*6c20*/  HMMA.16816.F32.BF16 R4, R204, R212.reuse, R4 ;  /* 0x000000d4cc04723c */ /* 0x082fe20000041804 */
[----:B------:R-:W-:Y:S07]  /*6c30*/  LDSM.16.M88.4 R220, [R242] ;  /* 0x00000000f2dc783b */ /* 0x000fee0000000200 */
[C---:B------:R-:W-:Y:S08]  /*6c40*/  HMMA.16816.F32.BF16 R8, R224.reuse, R212, R8 ;  /* 0x000000d4e008723c */ /* 0x040ff00000041808 */
[-C--:B------:R-:W-:Y:S08]  /*6c50*/  HMMA.16816.F32.BF16 R12, R224, R214.reuse, R12 ;  /* 0x000000d6e00c723c */ /* 0x080ff0000004180c */
[C---:B------:R-:W-:Y:S01]  /*6c60*/  HMMA.16816.F32.BF16 R16, R204.reuse, R214, R16 ;  /* 0x000000d6cc10723c */ /* 0x040fe20000041810 */
[----:B------:R-:W1:Y:S07]  /*6c70*/  LDSM.16.M88.4 R212, [R243] ;  /* 0x00000000f3d4783b */ /* 0x000e6e0000000200 */
[-C--:B--2---:R-:W-:Y:S08]  /*6c80*/  HMMA.16816.F32.BF16 R20, R204, R216.reuse, R20 ;  /* 0x000000d8cc14723c */ /* 0x084ff00000041814 */
[C---:B------:R-:W-:Y:S08]  /*6c90*/  HMMA.16816.F32.BF16 R24, R224.reuse, R216, R24 ;  /* 0x000000d8e018723c */ /* 0x040ff00000041818 */
[-C--:B------:R-:W-:Y:S08]  /*6ca0*/  HMMA.16816.F32.BF16 R28, R224, R218.reuse, R28 ;  /* 0x000000dae01c723c */ /* 0x080ff0000004181c */
[C---:B------:R-:W-:Y:S01]  /*6cb0*/  HMMA.16816.F32.BF16 R32, R204.reuse, R218, R32 ;  /* 0x000000dacc20723c */ /* 0x040fe20000041820 */
[----:B------:R-:W-:Y:S07]  /*6cc0*/  LDSM.16.M88.4 R216, [R239] ;  /* 0x00000000efd8783b */ /* 0x000fee0000000200 */
[-C--:B---3--:R-:W-:Y:S08]  /*6cd0*/  HMMA.16816.F32.BF16 R36, R204, R208.reuse, R36 ;  /* 0x000000d0cc24723c */ /* 0x088ff00000041824 */
[C---:B------:R-:W-:Y:S08]  /*6ce0*/  HMMA.16816.F32.BF16 R40, R224.reuse, R208, R40 ;  /* 0x000000d0e028723c */ /* 0x040ff00000041828 */
[-C--:B------:R-:W-:Y:S08]  /*6cf0*/  HMMA.16816.F32.BF16 R44, R224, R210.reuse, R44 ;  /* 0x000000d2e02c723c */ /* 0x080ff0000004182c */
[C---:B------:R-:W-:Y:S01]  /*6d00*/  HMMA.16816.F32.BF16 R48, R204.reuse, R210, R48 ;  /* 0x000000d2cc30723c */ /* 0x040fe20000041830 */
[----:B------:R-:W2:Y:S07]  /*6d10*/  LDSM.16.M88.4 R208, [R241] ;  /* 0x00000000f1d0783b */ /* 0x000eae0000000200 */
[-C--:B-1----:R-:W-:Y:S08]  /*6d20*/  HMMA.16816.F32.BF16 R52, R204, R212.reuse, R52 ;  /* 0x000000d4cc34723c */ /* 0x082ff00000041834 */
[C---:B------:R-:W-:Y:S08]  /*6d30*/  HMMA.16816.F32.BF16 R56, R224.reuse, R212, R56 ;  /* 0x000000d4e038723c */ /* 0x040ff00000041838 */
[-C--:B------:R-:W-:Y:S08]  /*6d40*/  HMMA.16816.F32.BF16 R60, R224, R214.reuse, R60 ;  /* 0x000000d6e03c723c */ /* 0x080ff0000004183c */
[C---:B------:R-:W-:Y:S01]  /*6d50*/  HMMA.16816.F32.BF16 R64, R204.reuse, R214, R64 ;  /* 0x000000d6cc40723c */ /* 0x040fe20000041840 */
[----:B------:R-:W1:Y:S07]  /*6d60*/  LDSM.16.M88.4 R212, [R240] ;  /* 0x00000000f0d4783b */ /* 0x000e6e0000000200 */
[-C--:B------:R-:W-:Y:S08]  /*6d70*/  HMMA.16816.F32.BF16 R68, R204, R220.reuse, R68 ;  /* 0x000000dccc44723c */ /* 0x080ff00000041844 */
[C---:B------:R-:W-:Y:S08]  /*6d80*/  HMMA.16816.F32.BF16 R72, R224.reuse, R220, R72 ;  /* 0x000000dce048723c */ /* 0x040ff00000041848 */
[-C--:B------:R-:W-:Y:S08]  /*6d90*/  HMMA.16816.F32.BF16 R76, R224, R222.reuse, R76 ;  /* 0x000000dee04c723c */ /* 0x080ff0000004184c */
[C---:B------:R-:W-:Y:S01]  /*6da0*/  HMMA.16816.F32.BF16 R80, R204.reuse, R222, R80 ;  /* 0x000000decc50723c */ /* 0x040fe20000041850 */
[----:B------:R-:W-:Y:S07]  /*6db0*/  LDSM.16.M88.4 R220, [R236+0x2000] ;  /* 0x00200000ecdc783b */ /* 0x000fee0000000200 */
[-C--:B--2---:R-:W-:Y:S08]  /*6dc0*/  HMMA.16816.F32.BF16 R84, R204, R208.reuse, R84 ;  /* 0x000000d0cc54723c */ /* 0x084ff00000041854 */
[C---:B------:R-:W-:Y:S08]  /*6dd0*/  HMMA.16816.F32.BF16 R88, R224.reuse, R208, R88 ;  /* 0x000000d0e058723c */ /* 0x040ff00000041858 */
[-C--:B------:R-:W-:Y:S08]  /*6de0*/  HMMA.16816.F32.BF16 R92, R224, R210.reuse, R92 ;  /* 0x000000d2e05c723c */ /* 0x080ff0000004185c */
[C---:B------:R-:W-:Y:S01]  /*6df0*/  HMMA.16816.F32.BF16 R96, R204.reuse, R210, R96 ;  /* 0x000000d2cc60723c */ /* 0x040fe20000041860 */
[----:B------:R-:W-:Y:S07]  /*6e00*/  LDSM.16.M88.4 R208, [R236] ;  /* 0x00000000ecd0783b */ /* 0x000fee0000000200 */
[-C--:B-1----:R-:W-:Y:S08]  /*6e10*/  HMMA.16816.F32.BF16 R100, R204, R212.reuse, R100 ;  /* 0x000000d4cc64723c */ /* 0x082ff00000041864 */
[C---:B------:R-:W-:Y:S08]  /*6e20*/  HMMA.16816.F32.BF16 R104, R224.reuse, R212, R104 ;  /* 0x000000d4e068723c */ /* 0x040ff00000041868 */
[-C--:B------:R-:W-:Y:S08]  /*6e30*/  HMMA.16816.F32.BF16 R108, R224, R214.reuse, R108 ;  /* 0x000000d6e06c723c */ /* 0x080ff0000004186c */
[C---:B------:R-:W-:Y:S01]  /*6e40*/  HMMA.16816.F32.BF16 R112, R204.reuse, R214, R112 ;  /* 0x000000d6cc70723c */ /* 0x040fe20000041870 */
[----:B------:R-:W1:Y:S07]  /*6e50*/  LDSM.16.M88.4 R212, [R231] ;  /* 0x00000000e7d4783b */ /* 0x000e6e0000000200 */
[-C--:B------:R-:W-:Y:S08]  /*6e60*/  HMMA.16816.F32.BF16 R116, R204, R216.reuse, R116 ;  /* 0x000000d8cc74723c */ /* 0x080ff00000041874 */
[C---:B------:R-:W-:Y:S08]  /*6e70*/  HMMA.16816.F32.BF16 R120, R224.reuse, R216, R120 ;  /* 0x000000d8e078723c */ /* 0x040ff00000041878 */
[-C--:B------:R-:W-:Y:S01]  /*6e80*/  HMMA.16816.F32.BF16 R124, R224, R218.reuse, R124 ;  /* 0x000000dae07c723c */ /* 0x080fe2000004187c */
[----:B------:R-:W2:Y:S07]  /*6e90*/  LDSM.16.M88.4 R224, [R231+0x800] ;  /* 0x00080000e7e0783b */ /* 0x000eae0000000200 */
[----:B------:R-:W-:Y:S01]  /*6ea0*/  HMMA.16816.F32.BF16 R128, R204, R218, R128 ;  /* 0x000000dacc80723c */ /* 0x000fe20000041880 */
[----:B------:R-:W3:Y:S07]  /*6eb0*/  LDSM.16.M88.4 R204, [R231+0x1000] ;  /* 0x00100000e7cc783b */ /* 0x000eee0000000200 */
[-C--:B-1----:R-:W-:Y:S01]  /*6ec0*/  HMMA.16816.F32.BF16 R4, R208, R212.reuse, R4 ;  /* 0x000000d4d004723c */ /* 0x082fe20000041804 */
[----:B------:R-:W-:Y:S07]  /*6ed0*/  LDSM.16.M88.4 R216, [R231+0x2000] ;  /* 0x00200000e7d8783b */ /* 0x000fee0000000200 */
[C---:B------:R-:W-:Y:S08]  /*6ee0*/  HMMA.16816.F32.BF16 R8, R220.reuse, R212, R8 ;  /* 0x000000d4dc08723c */ /* 0x040ff00000041808 */
[-C--:B------:R-:W-:Y:S08]  /*6ef0*/  HMMA.16816.F32.BF16 R12, R220, R214.reuse, R12 ;  /* 0x000000d6dc0c723c */ /* 0x080ff0000004180c */
[C---:B------:R-:W-:Y:S01]  /*6f00*/  HMMA.16816.F32.BF16 R16, R208.reuse, R214, R16 ;  /* 0x000000d6d010723c */ /* 0x040fe20000041810 */
[----:B------:R-:W1:Y:S07]  /*6f10*/  LDSM.16.M88.4 R212, [R231+0x1800] ;  /* 0x00180000e7d4783b */ /* 0x000e6e0000000200 */
[-C--:B--2---:R-:W-:Y:S08]  /*6f20*/  HMMA.16816.F32.BF16 R20, R208, R224.reuse, R20 ;  /* 0x000000e0d014723c */ /* 0x084ff00000041814 */
[C---:B------:R-:W-:Y:S08]  /*6f30*/  HMMA.16816.F32.BF16 R24, R220.reuse, R224, R24 ;  /* 0x000000e0dc18723c */ /* 0x040ff00000041818 */
[-C--:B------:R-:W-:Y:S08]  /*6f40*/  HMMA.16816.F32.BF16 R28, R220, R226.reuse, R28 ;  /* 0x000000e2dc1c723c */ /* 0x080ff0000004181c */
[C---:B------:R-:W-:Y:S01]  /*6f50*/  HMMA.16816.F32.BF16 R32, R208.reuse, R226, R32 ;  /* 0x000000e2d020723c */ /* 0x040fe20000041820 */
[----:B------:R-:W-:Y:S07]  /*6f60*/  LDSM.16.M88.4 R224, [R231+0x3800] ;  /* 0x00380000e7e0783b */ /* 0x000fee0000000200 */
[-C--:B---3--:R-:W-:Y:S08]  /*6f70*/  HMMA.16816.F32.BF16 R36, R208, R204.reuse, R36 ;  /* 0x000000ccd024723c */ /* 0x088ff00000041824 */
[C---:B------:R-:W-:Y:S08]  /*6f80*/  HMMA.16816.F32.BF16 R40, R220.reuse, R204, R40 ;  /* 0x000000ccdc28723c */ /* 0x040ff00000041828 */
[-C--:B------:R-:W-:Y:S08]  /*6f90*/  HMMA.16816.F32.BF16 R44, R220, R206.reuse, R44 ;  /* 0x000000cedc2c723c */ /* 0x080ff0000004182c */
[C---:B------:R-:W-:Y:S01]  /*6fa0*/  HMMA.16816.F32.BF16 R48, R208.reuse, R206, R48 ;  /* 0x000000ced030723c */ /* 0x040fe20000041830 */
[----:B------:R-:W2:Y:S07]  /*6fb0*/  LDSM.16.M88.4 R204, [R231+0x2800] ;  /* 0x00280000e7cc783b */ /* 0x000eae0000000200 */
[-C--:B-1----:R-:W-:Y:S08]  /*6fc0*/  HMMA.16816.F32.BF16 R52, R208, R212.reuse, R52 ;  /* 0x000000d4d034723c */ /* 0x082ff00000041834 */
[C---:B------:R-:W-:Y:S08]  /*6fd0*/  HMMA.16816.F32.BF16 R56, R220.reuse, R212, R56 ;  /* 0x000000d4dc38723c */ /* 0x040ff00000041838 */
[-C--:B------:R-:W-:Y:S08]  /*6fe0*/  HMMA.16816.F32.BF16 R60, R220, R214.reuse, R60 ;  /* 0x000000d6dc3c723c */ /* 0x080ff0000004183c */
[C---:B------:R-:W-:Y:S01]  /*6ff0*/  HMMA.16816.F32.BF16 R64, R208.reuse, R214, R64 ;  /* 0x000000d6d040723c */ /* 0x040fe20000041840 */
[----:B------:R-:W1:Y:S01]  /*7000*/  LDSM.16.M88.4 R212, [R231+0x3000] ;  /* 0x00300000e7d4783b */ /* 0x000e620000000200 */
[----:B------:R-:W-:Y:S06]  /*7010*/  DEPBAR.LE SB0, 0x0 ;  /* 0x000080000000791a */ /* 0x000fec0000000000 */
[-C--:B------:R-:W-:Y:S01]  /*7020*/  HMMA.16816.F32.BF16 R68, R208, R216.reuse, R68 ;  /* 0x000000d8d044723c */ /* 0x080fe20000041844 */
[----:B------:R-:W-:Y:S07]  /*7030*/  BAR.SYNC.DEFER_BLOCKING 0x0 ;  /* 0x0000000000007b1d */ /* 0x000fee0000010000 */
[C---:B------:R-:W-:Y:S08]  /*7040*/  HMMA.16816.F32.BF16 R72, R220.reuse, R216, R72 ;  /* 0x000000d8dc48723c */ /* 0x040ff00000041848 */
[-C--:B------:R-:W-:Y:S08]  /*7050*/  HMMA.16816.F32.BF16 R76, R220, R218.reuse, R76 ;  /* 0x000000dadc4c723c */ /* 0x080ff0000004184c */
[C---:B------:R-:W-:Y:S08]  /*7060*/  HMMA.16816.F32.BF16 R80, R208.reuse, R218, R80 ;  /* 0x000000dad050723c */ /* 0x040ff00000041850 */
[-C--:B--2---:R-:W-:Y:S08]  /*7070*/  HMMA.16816.F32.BF16 R84, R208, R204.reuse, R84 ;  /* 0x000000ccd054723c */ /* 0x084ff00000041854 */
[C---:B------:R-:W-:Y:S08]  /*7080*/  HMMA.16816.F32.BF16 R88, R220.reuse, R204, R88 ;  /* 0x000000ccdc58723c */ /* 0x040ff00000041858 */
[-C--:B------:R-:W-:Y:S08]  /*7090*/  HMMA.16816.F32.BF16 R92, R220, R206.reuse, R92 ;  /* 0x000000cedc5c723c */ /* 0x080ff0000004185c */
[C---:B------:R-:W-:Y:S08]  /*70a0*/  HMMA.16816.F32.BF16 R96, R208.reuse, R206, R96 ;  /* 0x000000ced060723c */ /* 0x040ff00000041860 */
[-C--:B-1----:R-:W-:Y:S08]  /*70b0*/  HMMA.16816.F32.BF16 R100, R208, R212.reuse, R100 ;  /* 0x000000d4d064723c */ /* 0x082ff00000041864 */
[C---:B------:R-:W-:Y:S08]  /*70c0*/  HMMA.16816.F32.BF16 R104, R220.reuse, R212, R104 ;  /* 0x000000d4dc68723c */ /* 0x040ff00000041868 */
[-C--:B------:R-:W-:Y:S08]  /*70d0*/  HMMA.16816.F32.BF16 R108, R220, R214.reuse, R108 ;  /* 0x000000d6dc6c723c */ /* 0x080ff0000004186c */
[C---:B------:R-:W-:Y:S08]  /*70e0*/  HMMA.16816.F32.BF16 R112, R208.reuse, R214, R112 ;  /* 0x000000d6d070723c */ /* 0x040ff00000041870 */
[-C--:B------:R-:W-:Y:S08]  /*70f0*/  HMMA.16816.F32.BF16 R116, R208, R224.reuse, R116 ;  /* 0x000000e0d074723c */ /* 0x080ff00000041874 */
[C---:B------:R-:W-:Y:S08]  /*7100*/  HMMA.16816.F32.BF16 R120, R220.reuse, R224, R120 ;  /* 0x000000e0dc78723c */ /* 0x040ff00000041878 */
[-C--:B------:R-:W-:Y:S08]  /*7110*/  HMMA.16816.F32.BF16 R124, R220, R226.reuse, R124 ;  /* 0x000000e2dc7c723c */ /* 0x080ff0000004187c */
[----:B------:R-:W-:Y:S01]  /*7120*/  HMMA.16816.F32.BF16 R128, R208, R226, R128 ;  /* 0x000000e2d080723c */ /* 0x000fe20000041880 */
[----:B------:R-:W-:-:S07]  /*7130*/  @P0 BRA `(.L_x_90) ;  /* 0xfffff06000000947 */ /* 0x000fce000383ffff */
.L_x_89:
        /* <DEDUP_REMOVED lines=145> */
[----:B------:R-:W-:Y:S02]  /*7a50*/  FMNMX.FTZ R0, R127, R0, !PT ;  /* 0x000000007f007209 */ /* 0x000fe40007810000 */
[----:B------:R-:W-:Y:S01]  /*7a60*/  FMNMX.FTZ R134, R124, R2, !PT ;  /* 0x000000027c867209 */ /* 0x000fe20007810000 */
[----:B------:R-:W2:Y:S03]  /*7a70*/  SHFL.BFLY PT, R135, R3, 0x2, 0x1f ;  /* 0x0c401f0003877f89 */ /* 0x000ea600000e0000 */
[----:B------:R-:W-:Y:S05]  /*7a80*/  FMNMX.FTZ R134, R125, R134, !PT ;  /* 0x000000867d867209 */ /* 0x000fea0007810000 */
[----:B------:R-:W3:Y:S01]  /*7a90*/  SHFL.BFLY PT, R2, R0, 0x2, 0x1f ;  /* 0x0c401f0000027f89 */ /* 0x000ee200000e0000 */
[----:B-1----:R-:W-:Y:S07]  /*7aa0*/  FMNMX.FTZ R136, R136, R205, !PT ;  /* 0x000000cd88887209 */ /* 0x002fee0007810000 */
[----:B------:R-:W1:Y:S01]  /*7ab0*/  SHFL.BFLY PT, R204, R134, 0x2, 0x1f ;  /* 0x0c401f0086cc7f89 */ /* 0x000e6200000e0000 */
[----:B------:R-:W-:Y:S02]  /*7ac0*/  FSETP.NEU.FTZ.AND P1, PT, R136, -INF , PT ;  /* 0xff8000008800780b */ /* 0x000fe40003f3d000 */
[----:B--2---:R-:W-:Y:S05]  /*7ad0*/  FMNMX.FTZ R135, R3, R135, !PT ;  /* 0x0000008703877209 */ /* 0x004fea0007810000 */
[----:B------:R-:W-:Y:S04]  /*7ae0*/  STL [R1+0xbc], R136 ;  /* 0x0000bc8801007387 */ /* 0x000fe80000100800 */
[----:B------:R-:W2:Y:S01]  /*7af0*/  SHFL.BFLY PT, R206, R135, 0x1, 0x1f ;  /* 0x0c201f0087ce7f89 */ /* 0x000ea200000e0000 */
[----:B---3--:R-:W-:Y:S01]  /*7b00*/  FMNMX.FTZ R2, R0, R2, !PT ;  /* 0x0000000200027209 */ /* 0x008fe20007810000 */
[----:B------:R-:W-:Y:S04]  /*7b10*/  FADD.FTZ R0, -R136, R132 ;  /* 0x0000008488007221 */ /* 0x000fe80000010100 */
[----:B------:R-:W-:Y:S02]  /*7b20*/  FMUL.FTZ R0, R0, c[0x0][0x23c] ;  /* 0x00008f0000007a20 */ /* 0x000fe40000410000 */
[----:B------:R-:W3:Y:S02]  /*7b30*/  SHFL.BFLY PT, R3, R2, 0x1, 0x1f ;  /* 0x0c201f0002037f89 */ /* 0x000ee400000e0000 */
[----:B------:R4:W-:Y:S01]  /*7b40*/  MUFU.EX2 R132, R0 ;  /* 0x0000000000847308 */ /* 0x0009e20000000800 */
[----:B-1----:R-:W-:Y:S05]  /*7b50*/  FMNMX.FTZ R134, R134, R204, !PT ;  /* 0x000000cc86867209 */ /* 0x002fea0007810000 */
[----:B------:R-:W1:Y:S01]  /*7b60*/  SHFL.BFLY PT, R204, R134, 0x1, 0x1f ;  /* 0x0c201f0086cc7f89 */ /* 0x000e6200000e0000 */
[----:B--2---:R-:W-:Y:S07]  /*7b70*/  FMNMX.FTZ R135, R135, R206, !PT ;  /* 0x000000ce87877209 */ /* 0x004fee0007810000 */
[----:B------:R-:W-:Y:S01]  /*7b80*/  STL [R1+0xc0], R135 ;  /* 0x0000c08701007387 */ /* 0x000fe20000100800 */
[----:B---3--:R-:W-:Y:S01]  /*7b90*/  FMNMX.FTZ R3, R2, R3, !PT ;  /* 0x0000000302037209 */ /* 0x008fe20007810000 */
[----:B----4-:R-:W-:Y:S04]  /*7ba0*/  FADD.FTZ R0, -R135, R133 ;  /* 0x0000008587007221 */ /* 0x010fe80000010100 */
[----:B------:R-:W-:Y:S02]  /*7bb0*/  FMUL.FTZ R205, R3, c[0x0][0x23c] ;  /* 0x00008f0003cd7a20 */ /* 0x000fe40000410000 */
[----:B------:R-:W-:Y:S01]  /*7bc0*/  FMUL.FTZ R0, R0, c[0x0][0x23c] ;  /* 0x00008f0000007a20 */ /* 0x000fe20000410000 */
[----:B-1----:R-:W-:Y:S03]  /*7bd0*/  FMNMX.FTZ R134, R134, R204, !PT ;  /* 0x000000cc86867209 */ /* 0x002fe60007810000 */
[----:B------:R1:W-:Y:S02]  /*7be0*/  MUFU.EX2 R133, R0 ;  /* 0x0000000000857308 */ /* 0x0003e40000000800 */
[----:B------:R-:W-:Y:S01]  /*7bf0*/  STL [R1+0xc4], R134 ;  /* 0x0000c48601007387 */ /* 0x000fe20000100800 */
[C---:B------:R-:W-:Y:S03]  /*7c00*/  FMUL.FTZ R204, R134.reuse, c[0x0][0x23c] ;  /* 0x00008f0086cc7a20 */ /* 0x040fe60000410000 */
[----:B------:R2:W-:Y:S01]  /*7c10*/  STL [R1+0xc8], R3 ;  /* 0x0000c80301007387 */ /* 0x0005e20000100800 */
[----:B-1----:R-:W-:Y:S02]  /*7c20*/  FADD.FTZ R0, -R134, R137 ;  /* 0x0000008986007221 */ /* 0x002fe40000010100 */
[----:B------:R-:W-:Y:S02]  /*7c30*/  FMUL.FTZ R137, R136, c[0x0][0x23c] ;  /* 0x00008f0088897a20 */ /* 0x000fe40000410000 */
[----:B------:R-:W-:Y:S03]  /*7c40*/  FMUL.FTZ R0, R0, c[0x0][0x23c] ;  /* 0x00008f0000007a20 */ /* 0x000fe60000410000 */
[----:B------:R-:W-:Y:S01]  /*7c50*/  FSEL R137, R137, RZ, P1 ;  /* 0x000000ff89897208 */ /* 0x000fe20000800000 */
[----:B------:R1:W-:Y:S01]  /*7c60*/  MUFU.EX2 R2, R0 ;  /* 0x0000000000027308 */ /* 0x0003e20000000800 */
[----:B------:R-:W-:Y:S03]  /*7c70*/  FSETP.NEU.FTZ.AND P1, PT, R135, -INF , PT ;  /* 0xff8000008700780b */ /* 0x000fe60003f3d000 */
[--C-:B------:R-:W-:Y:S02]  /*7c80*/  FFMA.FTZ R21, R21, c[0x0][0x23c], -R137.reuse ;  /* 0x00008f0015157a23 */ /* 0x100fe40000010889 */
[--C-:B------:R-:W-:Y:S02]  /*7c90*/  FFMA.FTZ R4, R4, c[0x0][0x23c], -R137.reuse ;  /* 0x00008f0004047a23 */ /* 0x100fe40000010889 */
[--C-:B------:R-:W-:Y:S02]  /*7ca0*/  FFMA.FTZ R32, R32, c[0x0][0x23c], -R137.reuse ;  /* 0x00008f0020207a23 */ /* 0x100fe40000010889 */
        /* <DEDUP_REMOVED lines=8> */
[--C-:B------:R-:W-:Y:S02]  /*7d30*/  FFMA.FTZ R48, R48, c[0x0][0x23c], -R137.reuse ;  /* 0x00008f0030307a23 */ /* 0x100fe40000010889 */
[----:B-1----:R-:W-:Y:S02]  /*7d40*/  FADD.FTZ R0, -R3, R138 ;  /* 0x0000008a03007221 */ /* 0x002fe40000010100 */
[----:B------:R-:W-:Y:S02]  /*7d50*/  FMUL.FTZ R138, R135, c[0x0][0x23c] ;  /* 0x00008f00878a7a20 */ /* 0x000fe40000410000 */
[--C-:B------:R-:W-:Y:S01]  /*7d60*/  FFMA.FTZ R49, R49, c[0x0][0x23c], -R137.reuse ;  /* 0x00008f0031317a23 */ /* 0x100fe20000010889 */
[----:B------:R-:W-:Y:S01]  /*7d70*/  MUFU.EX2 R221, R20 ;  /* 0x0000001400dd7308 */ /* 0x000fe20000000800 */
[--C-:B------:R-:W-:Y:S01]  /*7d80*/  FFMA.FTZ R5, R5, c[0x0][0x23c], -R137.reuse ;  /* 0x00008f0005057a23 */ /* 0x100fe20000010889 */
[----:B------:R-:W-:Y:S01]  /*7d90*/  FSEL R138, R138, RZ, P1 ;  /* 0x000000ff8a8a7208 */ /* 0x000fe20000800000 */
[--C-:B------:R-:W-:Y:S01]  /*7da0*/  FFMA.FTZ R53, R53, c[0x0][0x23c], -R137.reuse ;  /* 0x00008f0035357a23 */ /* 0x100fe20000010889 */
[----:B------:R-:W-:Y:S01]  /*7db0*/  FSETP.NEU.FTZ.AND P1, PT, R134, -INF , PT ;  /* 0xff8000008600780b */ /* 0x000fe20003f3d000 */
[----:B------:R-:W-:Y:S02]  /*7dc0*/  FFMA.FTZ R52, R52, c[0x0][0x23c], -R137 ;  /* 0x00008f0034347a23 */ /* 0x000fe40000010889 */
[--C-:B------:R-:W-:Y:S01]  /*7dd0*/  FFMA.FTZ R23, R23, c[0x0][0x23c], -R138.reuse ;  /* 0x00008f0017177a23 */ /* 0x100fe2000001088a */
[----:B------:R-:W-:Y:S01]  /*7de0*/  FSEL R204, R204, RZ, P1 ;  /* 0x000000ffcccc7208 */ /* 0x000fe20000800000 */
[--C-:B------:R-:W-:Y:S01]  /*7df0*/  FFMA.FTZ R34, R34, c[0x0][0x23c], -R138.reuse ;  /* 0x00008f0022227a23 */ /* 0x100fe2000001088a */
[----:B------:R-:W-:Y:S01]  /*7e00*/  MUFU.EX2 R213, R5 ;  /* 0x0000000500d57308 */ /* 0x000fe20000000800 */
[----:B------:R-:W-:Y:S01]  /*7e10*/  FSETP.NEU.FTZ.AND P1, PT, R3, -INF , PT ;  /* 0xff8000000300780b */ /* 0x000fe20003f3d000 */
[--C-:B------:R-:W-:Y:S02]  /*7e20*/  FFMA.FTZ R38, R38, c[0x0][0x23c], -R138.reuse ;  /* 0x00008f0026267a23 */ /* 0x100fe4000001088a */
[--C-:B------:R-:W-:Y:S01]  /*7e30*/  FFMA.FTZ R39, R39, c[0x0][0x23c], -R138.reuse ;  /* 0x00008f0027277a23 */ /* 0x100fe2000001088a */
[----:B------:R-:W-:Y:S01]  /*7e40*/  FSEL R205, R205, RZ, P1 ;  /* 0x000000ffcdcd7208 */ /* 0x000fe20000800000 */
[----:B------:R-:W-:Y:S02]  /*7e50*/  FFMA.FTZ R22, R22, c[0x0][0x23c], -R138 ;  /* 0x00008f0016167a23 */ /* 0x000fe4000001088a */
[----:B------:R-:W-:Y:S02]  /*7e60*/  FFMA.FTZ R72, R72, c[0x0][0x23c], -R204 ;  /* 0x00008f0048487a23 */ /* 0x000fe400000108cc */
[----:B--2---:R-:W1:Y:S01]  /*7e70*/  MUFU.EX2 R3, R21 ;  /* 0x0000001500037308 */ /* 0x004e620000000800 */
[----:B------:R-:W-:Y:S02]  /*7e80*/  FFMA.FTZ R35, R35, c[0x0][0x23c], -R138 ;  /* 0x00008f0023237a23 */ /* 0x000fe4000001088a */
[--C-:B------:R-:W-:Y:S02]  /*7e90*/  FFMA.FTZ R28, R28, c[0x0][0x23c], -R204.reuse ;  /* 0x00008f001c1c7a23 */ /* 0x100fe400000108cc */
[--C-:B------:R-:W-:Y:S02]  /*7ea0*/  FFMA.FTZ R29, R29, c[0x0][0x23c], -R204.reuse ;  /* 0x00008f001d1d7a23 */ /* 0x100fe400000108cc */
[--C-:B------:R-:W-:Y:S02]  /*7eb0*/  FFMA.FTZ R30, R30, c[0x0][0x23c], -R205.reuse ;  /* 0x00008f001e1e7a23 */ /* 0x100fe400000108cd */
[--C-:B------:R-:W-:Y:S01]  /*7ec0*/  FFMA.FTZ R31, R31, c[0x0][0x23c], -R205.reuse ;  /* 0x00008f001f1f7a23 */ /* 0x100fe200000108cd */
[----:B------:R-:W-:Y:S01]  /*7ed0*/  MUFU.EX2 R220, R22 ;  /* 0x0000001600dc7308 */ /* 0x000fe20000000800 */
[--C-:B------:R-:W-:Y:S02]  /*7ee0*/  FFMA.FTZ R40, R40, c[0x0][0x23c], -R204.reuse ;  /* 0x00008f0028287a23 */ /* 0x100fe400000108cc */
[----:B------:R-:W-:Y:S02]  /*7ef0*/  FFMA.FTZ R41, R41, c[0x0][0x23c], -R204 ;  /* 0x00008f0029297a23 */ /* 0x000fe400000108cc */
[--C-:B------:R-:W-:Y:S02]  /*7f00*/  FFMA.FTZ R18, R18, c[0x0][0x23c], -R138.reuse ;  /* 0x00008f0012127a23 */ /* 0x100fe4000001088a */
[--C-:B------:R-:W-:Y:S02]  /*7f10*/  FFMA.FTZ R19, R19, c[0x0][0x23c], -R138.reuse ;  /* 0x00008f0013137a23 */ /* 0x100fe4000001088a */
[--C-:B------:R-:W-:Y:S01]  /*7f20*/  FFMA.FTZ R6, R6, c[0x0][0x23c], -R138.reuse ;  /* 0x00008f0006067a23 */ /* 0x100fe2000001088a */
[----:B------:R2:W-:Y:S01]  /*7f30*/  MUFU.EX2 R215, R16 ;  /* 0x0000001000d77308 */ /* 0x0005e20000000800 */
[----:B------:R-:W-:Y:S02]  /*7f40*/  FFMA.FTZ R7, R7, c[0x0][0x23c], -R138 ;  /* 0x00008f0007077a23 */ /* 0x000fe4000001088a */
[--C-:B------:R-:W-:Y:S01]  /*7f50*/  FFMA.FTZ R73, R73, c[0x0][0x23c], -R204.reuse ;  /* 0x00008f0049497a23 */ /* 0x100fe200000108cc */
[----:B-1----:R1:W-:Y:S01]  /*7f60*/  STL [R1+0xc], R3 ;  /* 0x00000c0301007387 */ /* 0x0023e20000100800 */
[--C-:B------:R-:W-:Y:S02]  /*7f70*/  FFMA.FTZ R74, R74, c[0x0][0x23c], -R205.reuse ;  /* 0x00008f004a4a7a23 */ /* 0x100fe400000108cd */
[--C-:B------:R-:W-:Y:S02]  /*7f80*/  FFMA.FTZ R75, R75, c[0x0][0x23c], -R205.reuse ;  /* 0x00008f004b4b7a23 */ /* 0x100fe400000108cd */
        /* <DEDUP_REMOVED lines=8> */
[--C-:B------:R-:W-:Y:S02]  /*8010*/  FFMA.FTZ R14, R14, c[0x0][0x23c], -R205.reuse ;  /* 0x00008f000e0e7a23 */ /* 0x100fe400000108cd */
[--C-:B------:R-:W-:Y:S02]  /*8020*/  FFMA.FTZ R15, R15, c[0x0][0x23c], -R205.reuse ;  /* 0x00008f000f0f7a23 */ /* 0x100fe400000108cd */
[----:B--2---:R-:W-:Y:S02]  /*8030*/  FMUL.FTZ R16, R132, R152 ;  /* 0x0000009884107220 */ /* 0x004fe40000410000 */
[--C-:B------:R-:W-:Y:S02]  /*8040*/  FFMA.FTZ R42, R42, c[0x0][0x23c], -R205.reuse ;  /* 0x00008f002a2a7a23 */ /* 0x100fe400000108cd */
[----:B------:R-:W-:Y:S01]  /*8050*/  FFMA.FTZ R43, R43, c[0x0][0x23c], -R205 ;  /* 0x00008f002b2b7a23 */ /* 0x000fe200000108cd */
[----:B-1----:R-:W1:Y:S01]  /*8060*/  MUFU.EX2 R3, R23 ;  /* 0x0000001700037308 */ /* 0x002e620000000800 */
[----:B------:R-:W-:Y:S02]  /*8070*/  FMUL.FTZ R32, R132, R168 ;  /* 0x000000a884207220 */ /* 0x000fe40000410000 */
[----:B------:R-:W-:Y:S02]  /*8080*/  FFMA.FTZ R168, R116, c[0x0][0x23c], -R137 ;  /* 0x00008f0074a87a23 */ /* 0x000fe40000010889 */
[----:B------:R-:W-:Y:S02]  /*8090*/  FFMA.FTZ R116, R87, c[0x0][0x23c], -R138 ;  /* 0x00008f0057747a23 */ /* 0x000fe4000001088a */
[--C-:B------:R-:W-:Y:S02]  /*80a0*/  FFMA.FTZ R44, R44, c[0x0][0x23c], -R204.reuse ;  /* 0x00008f002c2c7a23 */ /* 0x100fe400000108cc */
[----:B------:R-:W-:Y:S01]  /*80b0*/  FFMA.FTZ R45, R45, c[0x0][0x23c], -R204 ;  /* 0x00008f002d2d7a23 */ /* 0x000fe200000108cc */
[----:B------:R2:W3:Y:S01]  /*80c0*/  MUFU.EX2 R223, R17 ;  /* 0x0000001100df7308 */ /* 0x0004e20000000800 */
[--C-:B------:R-:W-:Y:S02]  /*80d0*/  FFMA.FTZ R46, R46, c[0x0][0x23c], -R205.reuse ;  /* 0x00008f002e2e7a23 */ /* 0x100fe400000108cd */
[--C-:B------:R-:W-:Y:S02]  /*80e0*/  FFMA.FTZ R50, R50, c[0x0][0x23c], -R138.reuse ;  /* 0x00008f0032327a23 */ /* 0x100fe4000001088a */
[--C-:B------:R-:W-:Y:S02]  /*80f0*/  FFMA.FTZ R51, R51, c[0x0][0x23c], -R138.reuse ;  /* 0x00008f0033337a23 */ /* 0x100fe4000001088a */
[--C-:B------:R-:W-:Y:S02]  /*8100*/  FFMA.FTZ R54, R54, c[0x0][0x23c], -R138.reuse ;  /* 0x00008f0036367a23 */ /* 0x100fe4000001088a */
[----:B------:R-:W-:Y:S01]  /*8110*/  FFMA.FTZ R55, R55, c[0x0][0x23c], -R138 ;  /* 0x00008f0037377a23 */ /* 0x000fe2000001088a */
[----:B------:R4:W-:Y:S01]  /*8120*/  MUFU.EX2 R214, R18 ;  /* 0x0000001200d67308 */ /* 0x0009e20000000800 */
[--C-:B------:R-:W-:Y:S02]  /*8130*/  FFMA.FTZ R56, R56, c[0x0][0x23c], -R204.reuse ;  /* 0x00008f0038387a23 */ /* 0x100fe400000108cc */
[--C-:B------:R-:W-:Y:S01]  /*8140*/  FFMA.FTZ R57, R57, c[0x0][0x23c], -R204.reuse ;  /* 0x00008f0039397a23 */ /* 0x100fe200000108cc */
[----:B-1----:R1:W-:Y:S01]  /*8150*/  STL [R1+0x8], R3 ;  /* 0x0000080301007387 */ /* 0x0023e20000100800 */
[--C-:B------:R-:W-:Y:S02]  /*8160*/  FFMA.FTZ R58, R58, c[0x0][0x23c], -R205.reuse ;  /* 0x00008f003a3a7a23 */ /* 0x100fe400000108cd */
[----:B------:R-:W-:Y:S01]  /*8170*/  FFMA.FTZ R59, R59, c[0x0][0x23c], -R205 ;  /* 0x00008f003b3b7a23 */ /* 0x000fe200000108cd */
[----:B------:R-:W3:Y:S01]  /*8180*/  LDSM.16.MT88.4 R20, [R139+0x8000] ;  /* 0x008000008b14783b */ /* 0x000ee20000004200 */
[----:B------:R-:W-:Y:S01]  /*8190*/  FFMA.FTZ R60, R60, c[0x0][0x23c], -R204 ;  /* 0x00008f003c3c7a23 */ /* 0x000fe200000108cc */
[----:B------:R3:W3:Y:S01]  /*81a0*/  MUFU.EX2 R222, R19 ;  /* 0x0000001300de7308 */ /* 0x0006e20000000800 */
[--C-:B------:R-:W-:Y:S02]  /*81b0*/  FFMA.FTZ R64, R64, c[0x0][0x23c], -R137.reuse ;  /* 0x00008f0040407a23 */ /* 0x100fe40000010889 */
[----:B------:R-:W-:Y:S02]  /*81c0*/  FFMA.FTZ R65, R65, c[0x0][0x23c], -R137 ;  /* 0x00008f0041417a23 */ /* 0x000fe40000010889 */
[----:B--2---:R-:W-:Y:S01]  /*81d0*/  FMUL.FTZ R17, R132, R153 ;  /* 0x0000009984117220 */ /* 0x004fe20000410000 */
[----:B------:R2:W-:Y:S01]  /*81e0*/  STL [R1+0x14], R4 ;  /* 0x0000140401007387 */ /* 0x0005e20000100800 */
[----:B------:R-:W-:Y:S02]  /*81f0*/  FFMA.FTZ R66, R66, c[0x0][0x23c], -R138 ;  /* 0x00008f0042427a23 */ /* 0x000fe4000001088a */
[----:B------:R-:W-:Y:S01]  /*8200*/  FMUL.FTZ R0, R0, c[0x0][0x23c] ;  /* 0x00008f0000007a20 */ /* 0x000fe20000410000 */
[----:B------:R2:W-:Y:S01]  /*8210*/  MUFU.EX2 R218, R12 ;  /* 0x0000000c00da7308 */ /* 0x0005e20000000800 */
[--C-:B------:R-:W-:Y:S02]  /*8220*/  FFMA.FTZ R8, R8, c[0x0][0x23c], -R204.reuse ;  /* 0x00008f0008087a23 */ /* 0x100fe400000108cc */
[--C-:B------:R-:W-:Y:S02]  /*8230*/  FFMA.FTZ R9, R9, c[0x0][0x23c], -R204.reuse ;  /* 0x00008f0009097a23 */ /* 0x100fe400000108cc */
[----:B----4-:R-:W-:Y:S02]  /*8240*/  FMUL.FTZ R18, R133, R154 ;  /* 0x0000009a85127220 */ /* 0x010fe40000410000 */
[--C-:B------:R-:W-:Y:S02]  /*8250*/  FFMA.FTZ R10, R10, c[0x0][0x23c], -R205.reuse ;  /* 0x00008f000a0a7a23 */ /* 0x100fe400000108cd */
[--C-:B------:R-:W-:Y:S01]  /*8260*/  FFMA.FTZ R11, R11, c[0x0][0x23c], -R205.reuse ;  /* 0x00008f000b0b7a23 */ /* 0x100fe200000108cd */
[----:B-1----:R-:W1:Y:S01]  /*8270*/  MUFU.EX2 R3, R33 ;  /* 0x0000002100037308 */ /* 0x002e620000000800 */
[----:B------:R-:W-:Y:S01]  /*8280*/  FMUL.FTZ R5, R132, R145 ;  /* 0x0000009184057220 */ /* 0x000fe20000410000 */
[----:B------:R-:W-:Y:S01]  /*8290*/  F2FP.BF16.PACK_AB R145, R212, R208 ;  /* 0x000000d0d491723e */ /* 0x000fe200000010ff */
[----:B------:R-:W-:Y:S01]  /*82a0*/  FMUL.FTZ R6, R133, R146 ;  /* 0x0000009285067220 */ /* 0x000fe20000410000 */
[----:B---3--:R-:W-:Y:S01]  /*82b0*/  F2FP.BF16.PACK_AB R146, R223, R215 ;  /* 0x000000d7df92723e */ /* 0x008fe200000010ff */
[C---:B------:R-:W-:Y:S02]  /*82c0*/  FMUL.FTZ R19, R133.reuse, R155 ;  /* 0x0000009b85137220 */ /* 0x040fe40000410000 */
[----:B------:R-:W-:Y:S01]  /*82d0*/  LDSM.16.MT88.4 R152, [R229+0x8000] ;  /* 0x00800000e598783b */ /* 0x000fe20000004200 */
[----:B------:R-:W-:Y:S01]  /*82e0*/  FMUL.FTZ R7, R133, R147 ;  /* 0x0000009385077220 */ /* 0x000fe20000410000 */
[----:B------:R-:W-:Y:S01]  /*82f0*/  F2FP.BF16.PACK_AB R147, R222, R214 ;  /* 0x000000d6de93723e */ /* 0x000fe200000010ff */
[----:B------:R-:W-:Y:S01]  /*8300*/  MUFU.EX2 R0, R0 ;  /* 0x0000000000007308 */ /* 0x000fe20000000800 */
[--C-:B------:R-:W-:Y:S02]  /*8310*/  FFMA.FTZ R24, R24, c[0x0][0x23c], -R204.reuse ;  /* 0x00008f0018187a23 */ /* 0x100fe400000108cc */
[----:B------:R-:W-:Y:S02]  /*8320*/  FFMA.FTZ R25, R25, c[0x0][0x23c], -R204 ;  /* 0x00008f0019197a23 */ /* 0x000fe400000108cc */
[----:B--2---:R-:W-:Y:S02]  /*8330*/  FMUL.FTZ R12, R2, R148 ;  /* 0x00000094020c7220 */ /* 0x004fe40000410000 */
[--C-:B------:R-:W-:Y:S02]  /*8340*/  FFMA.FTZ R26, R26, c[0x0][0x23c], -R205.reuse ;  /* 0x00008f001a1a7a23 */ /* 0x100fe400000108cd */
[--C-:B------:R-:W-:Y:S01]  /*8350*/  FFMA.FTZ R27, R27, c[0x0][0x23c], -R205.reuse ;  /* 0x00008f001b1b7a23 */ /* 0x100fe200000108cd */
[----:B------:R-:W2:Y:S01]  /*8360*/  MUFU.EX2 R4, R34 ;  /* 0x0000002200047308 */ /* 0x000ea20000000800 */
[----:B------:R-:W-:Y:S02]  /*8370*/  FFMA.FTZ R47, R47, c[0x0][0x23c], -R205 ;  /* 0x00008f002f2f7a23 */ /* 0x000fe400000108cd */
[--C-:B------:R-:W-:Y:S01]  /*8380*/  FFMA.FTZ R67, R67, c[0x0][0x23c], -R138.reuse ;  /* 0x00008f0043437a23 */ /* 0x100fe2000001088a */
[----:B-1----:R1:W-:Y:S01]  /*8390*/  STL [R1+0x34], R3 ;  /* 0x0000340301007387 */ /* 0x0023e20000100800 */
[----:B------:R-:W-:Y:S02]  /*83a0*/  FMUL.FTZ R33, R132, R169 ;  /* 0x000000a984217220 */ /* 0x000fe40000410000 */
[--C-:B------:R-:W-:Y:S02]  /*83b0*/  FFMA.FTZ R169, R117, c[0x0][0x23c], -R137.reuse ;  /* 0x00008f0075a97a23 */ /* 0x100fe40000010889 */
[--C-:B------:R-:W-:Y:S01]  /*83c0*/  FFMA.FTZ R117, R98, c[0x0][0x23c], -R138.reuse ;  /* 0x00008f0062757a23 */ /* 0x100fe2000001088a */
[----:B------:R3:W-:Y:S01]  /*83d0*/  MUFU.EX2 R206, R8 ;  /* 0x0000000800ce7308 */ /* 0x0007e20000000800 */
[--C-:B------:R-:W-:Y:S02]  /*83e0*/  FFMA.FTZ R102, R102, c[0x0][0x23c], -R138.reuse ;  /* 0x00008f0066667a23 */ /* 0x100fe4000001088a */
[--C-:B------:R-:W-:Y:S02]  /*83f0*/  FFMA.FTZ R103, R103, c[0x0][0x23c], -R138.reuse ;  /* 0x00008f0067677a23 */ /* 0x100fe4000001088a */
[--C-:B------:R-:W-:Y:S02]  /*8400*/  FFMA.FTZ R114, R114, c[0x0][0x23c], -R138.reuse ;  /* 0x00008f0072727a23 */ /* 0x100fe4000001088a */
[--C-:B------:R-:W-:Y:S02]  /*8410*/  FFMA.FTZ R115, R115, c[0x0][0x23c], -R138.reuse ;  /* 0x00008f0073737a23 */ /* 0x100fe4000001088a */
[--C-:B------:R-:W-:Y:S01]  /*8420*/  FFMA.FTZ R118, R118, c[0x0][0x23c], -R138.reuse ;  /* 0x00008f0076767a23 */ /* 0x100fe2000001088a */
[----:B------:R-:W4:Y:S01]  /*8430*/  MUFU.EX2 R211, R9 ;  /* 0x0000000900d37308 */ /* 0x000f220000000800 */
[--C-:B------:R-:W-:Y:S02]  /*8440*/  FFMA.FTZ R119, R119, c[0x0][0x23c], -R138.reuse ;  /* 0x00008f0077777a23 */ /* 0x100fe4000001088a */
[--C-:B------:R-:W-:Y:S01]  /*8450*/  FFMA.FTZ R130, R130, c[0x0][0x23c], -R138.reuse ;  /* 0x00008f0082827a23 */ /* 0x100fe2000001088a */
[----:B--2---:R2:W-:Y:S01]  /*8460*/  STL [R1+0x10], R4 ;  /* 0x0000100401007387 */ /* 0x0045e20000100800 */
[----:B------:R-:W-:Y:S02]  /*8470*/  FMUL.FTZ R34, R133, R170 ;  /* 0x000000aa85227220 */ /* 0x000fe40000410000 */
[----:B------:R-:W-:Y:S02]  /*8480*/  FFMA.FTZ R170, R128, c[0x0][0x23c], -R137 ;  /* 0x00008f0080aa7a23 */ /* 0x000fe40000010889 */
[----:B------:R-:W-:Y:S01]  /*8490*/  FFMA.FTZ R128, R99, c[0x0][0x23c], -R138 ;  /* 0x00008f0063807a23 */ /* 0x000fe2000001088a */
[----:B-1----:R-:W1:Y:S01]  /*84a0*/  MUFU.EX2 R3, R35 ;  /* 0x0000002300037308 */ /* 0x002e620000000800 */
[--C-:B------:R-:W-:Y:S02]  /*84b0*/  FFMA.FTZ R94, R94, c[0x0][0x23c], -R205.reuse ;  /* 0x00008f005e5e7a23 */ /* 0x100fe400000108cd */
[--C-:B------:R-:W-:Y:S02]  /*84c0*/  FFMA.FTZ R104, R104, c[0x0][0x23c], -R204.reuse ;  /* 0x00008f0068687a23 */ /* 0x100fe400000108cc */
[----:B---3--:R-:W-:Y:S02]  /*84d0*/  FMUL.FTZ R8, R2, R140 ;  /* 0x0000008c02087220 */ /* 0x008fe40000410000 */
[--C-:B------:R-:W-:Y:S02]  /*84e0*/  FFMA.FTZ R105, R105, c[0x0][0x23c], -R204.reuse ;  /* 0x00008f0069697a23 */ /* 0x100fe400000108cc */
[--C-:B------:R-:W-:Y:S01]  /*84f0*/  FFMA.FTZ R108, R108, c[0x0][0x23c], -R204.reuse ;  /* 0x00008f006c6c7a23 */ /* 0x100fe200000108cc */
[----:B------:R3:W-:Y:S01]  /*8500*/  MUFU.EX2 R209, R10 ;  /* 0x0000000a00d17308 */ /* 0x0007e20000000800 */
[--C-:B------:R-:W-:Y:S02]  /*8510*/  FFMA.FTZ R109, R109, c[0x0][0x23c], -R204.reuse ;  /* 0x00008f006d6d7a23 */ /* 0x100fe400000108cc */
[--C-:B------:R-:W-:Y:S01]  /*8520*/  FFMA.FTZ R95, R95, c[0x0][0x23c], -R205.reuse ;  /* 0x00008f005f5f7a23 */ /* 0x100fe200000108cd */
[----:B----4-:R-:W-:Y:S01]  /*8530*/  F2FP.BF16.PACK_AB R140, R211, R206 ;  /* 0x000000ced38c723e */ /* 0x010fe200000010ff */
[----:B------:R-:W-:Y:S02]  /*8540*/  FMUL.FTZ R9, R2, R141 ;  /* 0x0000008d02097220 */ /* 0x000fe40000410000 */
[--C-:B------:R-:W-:Y:S02]  /*8550*/  FFMA.FTZ R106, R106, c[0x0][0x23c], -R205.reuse ;  /* 0x00008f006a6a7a23 */ /* 0x100fe400000108cd */
[--C-:B------:R-:W-:Y:S01]  /*8560*/  FFMA.FTZ R107, R107, c[0x0][0x23c], -R205.reuse ;  /* 0x00008f006b6b7a23 */ /* 0x100fe200000108cd */
[----:B--2---:R-:W2:Y:S01]  /*8570*/  MUFU.EX2 R4, R28 ;  /* 0x0000001c00047308 */ /* 0x004ea20000000800 */
[--C-:B------:R-:W-:Y:S02]  /*8580*/  FFMA.FTZ R110, R110, c[0x0][0x23c], -R205.reuse ;  /* 0x00008f006e6e7a23 */ /* 0x100fe400000108cd */
[--C-:B------:R-:W-:Y:S01]  /*8590*/  FFMA.FTZ R111, R111, c[0x0][0x23c], -R205.reuse ;  /* 0x00008f006f6f7a23 */ /* 0x100fe200000108cd */
[----:B-1----:R1:W-:Y:S01]  /*85a0*/  STL [R1+0x30], R3 ;  /* 0x0000300301007387 */ /* 0x0023e20000100800 */
[----:B------:R-:W-:Y:S02]  /*85b0*/  FMUL.FTZ R35, R133, R171 ;  /* 0x000000ab85237220 */ /* 0x000fe40000410000 */
[--C-:B------:R-:W-:Y:S02]  /*85c0*/  FFMA.FTZ R122, R122, c[0x0][0x23c], -R205.reuse ;  /* 0x00008f007a7a7a23 */ /* 0x100fe400000108cd */
[--C-:B------:R-:W-:Y:S01]  /*85d0*/  FFMA.FTZ R123, R123, c[0x0][0x23c], -R205.reuse ;  /* 0x00008f007b7b7a23 */ /* 0x100fe200000108cd */
[----:B------:R-:W4:Y:S01]  /*85e0*/  MUFU.EX2 R210, R11 ;  /* 0x0000000b00d27308 */ /* 0x000f220000000800 */
[----:B------:R-:W-:Y:S02]  /*85f0*/  FFMA.FTZ R126, R126, c[0x0][0x23c], -R205 ;  /* 0x00008f007e7e7a23 */ /* 0x000fe400000108cd */
[--C-:B------:R-:W-:Y:S02]  /*8600*/  FFMA.FTZ R120, R120, c[0x0][0x23c], -R204.reuse ;  /* 0x00008f0078787a23 */ /* 0x100fe400000108cc */
[----:B---3--:R-:W-:Y:S02]  /*8610*/  FMUL.FTZ R10, R0, R142 ;  /* 0x0000008e000a7220 */ /* 0x008fe40000410000 */
[--C-:B------:R-:W-:Y:S02]  /*8620*/  FFMA.FTZ R121, R121, c[0x0][0x23c], -R204.reuse ;  /* 0x00008f0079797a23 */ /* 0x100fe400000108cc */
[----:B------:R-:W-:Y:S01]  /*8630*/  FFMA.FTZ R124, R124, c[0x0][0x23c], -R204 ;  /* 0x00008f007c7c7a23 */ /* 0x000fe200000108cc */
[----:B------:R-:W3:Y:S01]  /*8640*/  MUFU.EX2 R219, R13 ;  /* 0x0000000d00db7308 */ /* 0x000ee20000000800 */
[----:B--2---:R2:W-:Y:S01]  /*8650*/  STL [R1+0x20], R4 ;  /* 0x0000200401007387 */ /* 0x0045e20000100800 */
[----:B------:R-:W-:Y:S02]  /*8660*/  FMUL.FTZ R28, R2, R164 ;  /* 0x000000a4021c7220 */ /* 0x000fe40000410000 */
[--C-:B------:R-:W-:Y:S02]  /*8670*/  FFMA.FTZ R164, R100, c[0x0][0x23c], -R137.reuse ;  /* 0x00008f0064a47a23 */ /* 0x100fe40000010889 */
[--C-:B------:R-:W-:Y:S04]  /*8680*/  FFMA.FTZ R100, R83, c[0x0][0x23c], -R138.reuse ;  /* 0x00008f0053647a23 */ /* 0x100fe8000001088a */
[----:B-1----:R-:W1:Y:S01]  /*8690*/  MUFU.EX2 R3, R29 ;  /* 0x0000001d00037308 */ /* 0x002e620000000800 */
[----:B----4-:R-:W-:Y:S01]  /*86a0*/  F2FP.BF16.PACK_AB R141, R210, R209 ;  /* 0x000000d1d28d723e */ /* 0x010fe200000010ff */
[----:B------:R-:W-:Y:S08]  /*86b0*/  FMUL.FTZ R11, R0, R143 ;  /* 0x0000008f000b7220 */ /* 0x000ff00000410000 */
[----:B------:R4:W-:Y:S01]  /*86c0*/  MUFU.EX2 R216, R14 ;  /* 0x0000000e00d87308 */ /* 0x0009e20000000800 */
[----:B---3--:R-:W-:Y:S01]  /*86d0*/  F2FP.BF16.PACK_AB R142, R219, R218 ;  /* 0x000000dadb8e723e */ /* 0x008fe200000010ff */
[C---:B------:R-:W-:Y:S08]  /*86e0*/  FMUL.FTZ R13, R2.reuse, R149 ;  /* 0x00000095020d7220 */ /* 0x040ff00000410000 */
[----:B--2---:R-:W2:Y:S01]  /*86f0*/  MUFU.EX2 R4, R30 ;  /* 0x0000001e00047308 */ /* 0x004ea20000000800 */
[----:B-1----:R1:W-:Y:S01]  /*8700*/  STL [R1+0x24], R3 ;  /* 0x0000240301007387 */ /* 0x0023e20000100800 */
[----:B------:R-:W-:Y:S02]  /*8710*/  FMUL.FTZ R29, R2, R165 ;  /* 0x000000a5021d7220 */ /* 0x000fe40000410000 */
[--C-:B------:R-:W-:Y:S02]  /*8720*/  FFMA.FTZ R165, R101, c[0x0][0x23c], -R137.reuse ;  /* 0x00008f0065a57a23 */ /* 0x100fe40000010889 */
[--C-:B------:R-:W-:Y:S04]  /*8730*/  FFMA.FTZ R101, R82, c[0x0][0x23c], -R138.reuse ;  /* 0x00008f0052657a23 */ /* 0x100fe8000001088a */
[----:B------:R-:W3:Y:S01]  /*8740*/  MUFU.EX2 R217, R15 ;  /* 0x0000000f00d97308 */ /* 0x000ee20000000800 */
[C---:B----4-:R-:W-:Y:S09]  /*8750*/  FMUL.FTZ R14, R0.reuse, R150 ;  /* 0x00000096000e7220 */ /* 0x050ff20000410000 */
[----:B------:R4:W-:Y:S01]  /*8760*/  MUFU.EX2 R227, R24 ;  /* 0x0000001800e37308 */ /* 0x0009e20000000800 */
[----:B--2---:R2:W-:Y:S01]  /*8770*/  STL [R1+0x18], R4 ;  /* 0x0000180401007387 */ /* 0x0045e20000100800 */
[----:B------:R-:W-:Y:S02]  /*8780*/  FMUL.FTZ R30, R0, R166 ;  /* 0x000000a6001e7220 */ /* 0x000fe40000410000 */
[--C-:B------:R-:W-:Y:S02]  /*8790*/  FFMA.FTZ R166, R112, c[0x0][0x23c], -R137.reuse ;  /* 0x00008f0070a67a23 */ /* 0x100fe40000010889 */
[--C-:B------:R-:W-:Y:S04]  /*87a0*/  FFMA.FTZ R112, R71, c[0x0][0x23c], -R138.reuse ;  /* 0x00008f0047707a23 */ /* 0x100fe8000001088a */
[----:B-1----:R-:W1:Y:S01]  /*87b0*/  MUFU.EX2 R3, R31 ;  /* 0x0000001f00037308 */ /* 0x002e620000000800 */
[----:B---3--:R-:W-:Y:S01]  /*87c0*/  F2FP.BF16.PACK_AB R143, R217, R216 ;  /* 0x000000d8d98f723e */ /* 0x008fe200000010ff */
[----:B------:R-:W-:Y:S02]  /*87d0*/  FMUL.FTZ R15, R0, R151 ;  /* 0x00000097000f7220 */ /* 0x000fe40000410000 */
[----:B------:R-:W-:Y:S06]  /*87e0*/  LDSM.16.MT88.4 R148, [R228+0x8000] ;  /* 0x00800000e494783b */ /* 0x000fec0000004200 */
[----:B------:R3:W-:Y:S01]  /*87f0*/  MUFU.EX2 R252, R25 ;  /* 0x0000001900fc7308 */ /* 0x0007e20000000800 */
[----:B----4-:R-:W-:Y:S02]  /*8800*/  FMUL.FTZ R24, R2, R160 ;  /* 0x000000a002187220 */ /* 0x010fe40000410000 */
[--C-:B------:R-:W-:Y:S07]  /*8810*/  FFMA.FTZ R160, R84, c[0x0][0x23c], -R137.reuse ;  /* 0x00008f0054a07a23 */ /* 0x100fee0000010889 */
[----:B--2---:R-:W2:Y:S01]  /*8820*/  MUFU.EX2 R4, R36 ;  /* 0x0000002400047308 */ /* 0x004ea20000000800 */
[----:B-1----:R1:W-:Y:S01]  /*8830*/  STL [R1+0x1c], R3 ;  /* 0x00001c0301007387 */ /* 0x0023e20000100800 */
[----:B------:R-:W-:Y:S02]  /*8840*/  FMUL.FTZ R31, R0, R167 ;  /* 0x000000a7001f7220 */ /* 0x000fe40000410000 */
[--C-:B------:R-:W-:Y:S02]  /*8850*/  FFMA.FTZ R167, R113, c[0x0][0x23c], -R137.reuse ;  /* 0x00008f0071a77a23 */ /* 0x100fe40000010889 */
[--C-:B------:R-:W-:Y:S04]  /*8860*/  FFMA.FTZ R113, R86, c[0x0][0x23c], -R138.reuse ;  /* 0x00008f0056717a23 */ /* 0x100fe8000001088a */
[----:B------:R4:W-:Y:S01]  /*8870*/  MUFU.EX2 R225, R26 ;  /* 0x0000001a00e17308 */ /* 0x0009e20000000800 */
[----:B---3--:R-:W-:Y:S02]  /*8880*/  FMUL.FTZ R25, R2, R161 ;  /* 0x000000a102197220 */ /* 0x008fe40000410000 */
[--C-:B------:R-:W-:Y:S02]  /*8890*/  FFMA.FTZ R161, R85, c[0x0][0x23c], -R137.reuse ;  /* 0x00008f0055a17a23 */ /* 0x100fe40000010889 */
[----:B------:R-:W-:Y:S05]  /*88a0*/  LDSM.16.MT88.4 R84, [R230+0x8800] ;  /* 0x00880000e654783b */ /* 0x000fea0000004200 */
[----:B------:R3:W-:Y:S03]  /*88b0*/  MUFU.EX2 R226, R27 ;  /* 0x0000001b00e27308 */ /* 0x0007e60000000800 */
[----:B--2---:R2:W-:Y:S07]  /*88c0*/  STL [R1+0x2c], R4 ;  /* 0x00002c0401007387 */ /* 0x0045ee0000100800 */
[----:B-1----:R-:W1:Y:S01]  /*88d0*/  MUFU.EX2 R3, R37 ;  /* 0x0000002500037308 */ /* 0x002e620000000800 */
[----:B----4-:R-:W-:Y:S02]  /*88e0*/  FMUL.FTZ R26, R0, R162 ;  /* 0x000000a2001a7220 */ /* 0x010fe40000410000 */
[--C-:B------:R-:W-:Y:S02]  /*88f0*/  FFMA.FTZ R162, R96, c[0x0][0x23c], -R137.reuse ;  /* 0x00008f0060a27a23 */ /* 0x100fe40000010889 */
[--C-:B------:R-:W-:Y:S05]  /*8900*/  FFMA.FTZ R96, R70, c[0x0][0x23c], -R138.reuse ;  /* 0x00008f0046607a23 */ /* 0x100fea000001088a */
[----:B------:R4:W-:Y:S01]  /*8910*/  MUFU.EX2 R136, R44 ;  /* 0x0000002c00887308 */ /* 0x0009e20000000800 */
[----:B------:R-:W-:Y:S02]  /*8920*/  FFMA.FTZ R138, R131, c[0x0][0x23c], -R138 ;  /* 0x00008f00838a7a23 */ /* 0x000fe4000001088a */
[----:B---3--:R-:W-:Y:S02]  /*8930*/  FMUL.FTZ R27, R0, R163 ;  /* 0x000000a3001b7220 */ /* 0x008fe40000410000 */
[--C-:B------:R-:W-:Y:S05]  /*8940*/  FFMA.FTZ R163, R97, c[0x0][0x23c], -R137.reuse ;  /* 0x00008f0061a37a23 */ /* 0x100fea0000010889 */
[----:B------:R3:W-:Y:S01]  /*8950*/  MUFU.EX2 R244, R45 ;  /* 0x0000002d00f47308 */ /* 0x0007e20000000800 */
[----:B-1----:R1:W-:Y:S09]  /*8960*/  STL [R1+0x4c], R3 ;  /* 0x00004c0301007387 */ /* 0x0023f20000100800 */
[----:B--2---:R-:W2:Y:S01]  /*8970*/  MUFU.EX2 R4, R38 ;  /* 0x0000002600047308 */ /* 0x004ea20000000800 */
[C---:B----4-:R-:W-:Y:S09]  /*8980*/  FMUL.FTZ R44, R2.reuse, R180 ;  /* 0x000000b4022c7220 */ /* 0x050ff20000410000 */
[----:B------:R4:W-:Y:S01]  /*8990*/  MUFU.EX2 R247, R46 ;  /* 0x0000002e00f77308 */ /* 0x0009e20000000800 */
[----:B---3--:R-:W-:Y:S09]  /*89a0*/  FMUL.FTZ R45, R2, R181 ;  /* 0x000000b5022d7220 */ /* 0x008ff20000410000 */
[----:B-1----:R-:W1:Y:S01]  /*89b0*/  MUFU.EX2 R3, R39 ;  /* 0x0000002700037308 */ /* 0x002e620000000800 */
[----:B--2---:R2:W-:Y:S09]  /*89c0*/  STL [R1+0x28], R4 ;  /* 0x0000280401007387 */ /* 0x0045f20000100800 */
[----:B------:R3:W-:Y:S01]  /*89d0*/  MUFU.EX2 R134, R48 ;  /* 0x0000003000867308 */ /* 0x0007e20000000800 */
[----:B----4-:R-:W-:Y:S09]  /*89e0*/  FMUL.FTZ R46, R0, R182 ;  /* 0x000000b6002e7220 */ /* 0x010ff20000410000 */
[----:B------:R4:W-:Y:S01]  /*89f0*/  MUFU.EX2 R246, R49 ;  /* 0x0000003100f67308 */ /* 0x0009e20000000800 */
[----:B-1----:R1:W-:Y:S04]  /*8a00*/  STL [R1+0x50], R3 ;  /* 0x0000500301007387 */ /* 0x0023e80000100800 */
[----:B------:R-:W1:Y:S05]  /*8a10*/  LDSM.16.MT88.4 R36, [R230+0x8000] ;  /* 0x00800000e624783b */ /* 0x000e6a0000004200 */
[----:B--2---:R2:W-:Y:S01]  /*8a20*/  MUFU.EX2 R4, R41 ;  /* 0x0000002900047308 */ /* 0x0045e20000000800 */
[C---:B---3--:R-:W-:Y:S09]  /*8a30*/  FMUL.FTZ R48, R132.reuse, R184 ;  /* 0x000000b884307220 */ /* 0x048ff20000410000 */
[----:B------:R3:W-:Y:S01]  /*8a40*/  MUFU.EX2 R135, R50 ;  /* 0x0000003200877308 */ /* 0x0007e20000000800 */
[----:B----4-:R-:W-:Y:S09]  /*8a50*/  FMUL.FTZ R49, R132, R185 ;  /* 0x000000b984317220 */ /* 0x010ff20000410000 */
[----:B-1----:R-:W1:Y:S01]  /*8a60*/  MUFU.EX2 R3, R40 ;  /* 0x0000002800037308 */ /* 0x002e620000000800 */
[C---:B--2---:R-:W-:Y:S09]  /*8a70*/  FMUL.FTZ R41, R2.reuse, R177 ;  /* 0x000000b102297220 */ /* 0x044ff20000410000 */
[----:B------:R-:W2:Y:S01]  /*8a80*/  MUFU.EX2 R40, R47 ;  /* 0x0000002f00287308 */ /* 0x000ea20000000800 */
[C---:B---3--:R-:W-:Y:S09]  /*8a90*/  FMUL.FTZ R50, R133.reuse, R186 ;  /* 0x000000ba85327220 */ /* 0x048ff20000410000 */
[----:B------:R3:W-:Y:S01]  /*8aa0*/  MUFU.EX2 R245, R51 ;  /* 0x0000003300f57308 */ /* 0x0007e20000000800 */
[----:B-1----:R1:W-:Y:S04]  /*8ab0*/  STL [R1+0x40], R3 ;  /* 0x0000400301007387 */ /* 0x0023e80000100800 */
[----:B------:R4:W-:Y:S05]  /*8ac0*/  STL [R1+0x48], R4 ;  /* 0x0000480401007387 */ /* 0x0009ea0000100800 */
[----:B------:R4:W-:Y:S01]  /*8ad0*/  MUFU.EX2 R243, R52 ;  /* 0x0000003400f37308 */ /* 0x0009e20000000800 */
[----:B--2---:R-:W-:Y:S01]  /*8ae0*/  MOV R171, R40 ;  /* 0x0000002800ab7202 */ /* 0x004fe20000000f00 */
[----:B------:R-:W-:Y:S02]  /*8af0*/  FMUL.FTZ R40, R2, R176 ;  /* 0x000000b002287220 */ /* 0x000fe40000410000 */
[----:B------:R-:W-:Y:S06]  /*8b00*/  FMUL.FTZ R47, R0, R183 ;  /* 0x000000b7002f7220 */ /* 0x000fec0000410000 */
[----:B------:R-:W-:Y:S01]  /*8b10*/  MUFU.EX2 R239, R53 ;  /* 0x0000003500ef7308 */ /* 0x000fe20000000800 */
[----:B---3--:R-:W-:Y:S09]  /*8b20*/  FMUL.FTZ R51, R133, R187 ;  /* 0x000000bb85337220 */ /* 0x008ff20000410000 */
[----:B-1----:R-:W1:Y:S01]  /*8b30*/  MUFU.EX2 R3, R42 ;  /* 0x0000002a00037308 */ /* 0x002e620000000800 */
[C---:B----4-:R-:W-:Y:S01]  /*8b40*/  FMUL.FTZ R4, R132.reuse, R144 ;  /* 0x0000009084047220 */ /* 0x050fe20000410000 */
[----:B------:R-:W-:Y:S01]  /*8b50*/  F2FP.BF16.PACK_AB R144, R213, R207 ;  /* 0x000000cfd590723e */ /* 0x000fe200000010ff */
[----:B------:R-:W-:Y:S07]  /*8b60*/  FMUL.FTZ R52, R132, R188 ;  /* 0x000000bc84347220 */ /* 0x000fee0000410000 */
[----:B------:R2:W-:Y:S01]  /*8b70*/  MUFU.EX2 R242, R54 ;  /* 0x0000003600f27308 */ /* 0x0005e20000000800 */
[-C--:B------:R-:W-:Y:S08]  /*8b80*/  HMMA.16816.F32.BF16 R4, R144, R20.reuse, R4 ;  /* 0x000000149004723c */ /* 0x080ff00000041804 */
[C---:B------:R-:W-:Y:S01]  /*8b90*/  HMMA.16816.F32.BF16 R8, R140.reuse, R20, R8 ;  /* 0x000000148c08723c */ /* 0x040fe20000041808 */
[----:B------:R3:W-:Y:S01]  /*8ba0*/  MUFU.EX2 R238, R55 ;  /* 0x0000003700ee7308 */ /* 0x0007e20000000800 */
[----:B-1----:R1:W-:Y:S02]  /*8bb0*/  STL [R1+0x3c], R3 ;  /* 0x00003c0301007387 */ /* 0x0023e40000100800 */
[----:B------:R-:W-:Y:S04]  /*8bc0*/  FMUL.FTZ R42, R0, R178 ;  /* 0x000000b2002a7220 */ /* 0x000fe80000410000 */
[-C--:B------:R-:W-:Y:S01]  /*8bd0*/  HMMA.16816.F32.BF16 R12, R140, R22.reuse, R12 ;  /* 0x000000168c0c723c */ /* 0x080fe2000004180c */
[----:B------:R-:W4:Y:S02]  /*8be0*/  LDL.LU R184, [R1+0x48] ;  /* 0x0000480001b87983 */ /* 0x000f240000300800 */
[----:B------:R1:W-:Y:S01]  /*8bf0*/  MUFU.EX2 R241, R56 ;  /* 0x0000003800f17308 */ /* 0x0003e20000000800 */
[C---:B------:R-:W-:Y:S01]  /*8c00*/  FMUL.FTZ R20, R132.reuse, R156 ;  /* 0x0000009c84147220 */ /* 0x040fe20000410000 */
[----:B------:R-:W4:Y:S01]  /*8c10*/  LDL.LU R185, [R1+0x50] ;  /* 0x0000500001b97983 */ /* 0x000f220000300800 */
[----:B------:R-:W-:Y:S02]  /*8c20*/  FMUL.FTZ R21, R132, R157 ;  /* 0x0000009d84157220 */ /* 0x000fe40000410000 */
[C---:B------:R-:W-:Y:S01]  /*8c30*/  HMMA.16816.F32.BF16 R16, R144.reuse, R22, R16 ;  /* 0x000000169010723c */ /* 0x040fe20000041810 */
[----:B------:R-:W4:Y:S03]  /*8c40*/  LDL.LU R186, [R1+0x4c] ;  /* 0x00004c0001ba7983 */ /* 0x000f260000300800 */
[C---:B--2---:R-:W-:Y:S01]  /*8c50*/  FMUL.FTZ R54, R133.reuse, R190 ;  /* 0x000000be85367220 */ /* 0x044fe20000410000 */
[----:B------:R-:W2:Y:S01]  /*8c60*/  MUFU.EX2 R53, R67 ;  /* 0x0000004300357308 */ /* 0x000ea20000000800 */
[----:B------:R-:W4:Y:S01]  /*8c70*/  LDL.LU R187, [R1+0x3c] ;  /* 0x00003c0001bb7983 */ /* 0x000f220000300800 */
[C---:B------:R-:W-:Y:S02]  /*8c80*/  FMUL.FTZ R22, R133.reuse, R158 ;  /* 0x0000009e85167220 */ /* 0x040fe40000410000 */
[C---:B------:R-:W-:Y:S03]  /*8c90*/  FMUL.FTZ R23, R133.reuse, R159 ;  /* 0x0000009f85177220 */ /* 0x040fe60000410000 */
[----:B---3--:R-:W-:Y:S02]  /*8ca0*/  FMUL.FTZ R55, R133, R191 ;  /* 0x000000bf85377220 */ /* 0x008fe40000410000 */
[--C-:B------:R-:W-:Y:S01]  /*8cb0*/  FFMA.FTZ R159, R80, c[0x0][0x23c], -R137.reuse ;  /* 0x00008f00509f7a23 */ /* 0x100fe20000010889 */
[----:B-1----:R1:W-:Y:S01]  /*8cc0*/  MUFU.EX2 R3, R43 ;  /* 0x0000002b00037308 */ /* 0x0023e20000000800 */
[-C--:B------:R-:W-:Y:S03]  /*8cd0*/  HMMA.16816.F32.BF16 R20, R144, R36.reuse, R20 ;  /* 0x000000249014723c */ /* 0x080fe60000041814 */
[----:B------:R-:W-:Y:S01]  /*8ce0*/  F2FP.BF16.PACK_AB R80, R252, R227 ;  /* 0x000000e3fc50723e */ /* 0x000fe200000010ff */
[----:B------:R-:W-:Y:S02]  /*8cf0*/  FMUL.FTZ R56, R2, R192 ;  /* 0x000000c002387220 */ /* 0x000fe40000410000 */
[--C-:B------:R-:W-:Y:S01]  /*8d00*/  FFMA.FTZ R158, R81, c[0x0][0x23c], -R137.reuse ;  /* 0x00008f00519e7a23 */ /* 0x100fe20000010889 */
[----:B------:R-:W-:Y:S01]  /*8d10*/  F2FP.BF16.PACK_AB R81, R226, R225 ;  /* 0x000000e1e251723e */ /* 0x000fe200000010ff */
[C---:B------:R-:W-:Y:S01]  /*8d20*/  HMMA.16816.F32.BF16 R24, R140.reuse, R36, R24 ;  /* 0x000000248c18723c */ /* 0x040fe20000041818 */
[----:B------:R3:W-:Y:S03]  /*8d30*/  MUFU.EX2 R237, R57 ;  /* 0x0000003900ed7308 */ /* 0x0007e60000000800 */
[----:B------:R-:W-:Y:S01]  /*8d40*/  FFMA.FTZ R156, R68, c[0x0][0x23c], -R137 ;  /* 0x00008f00449c7a23 */ /* 0x000fe20000010889 */
[----:B--2---:R-:W-:Y:S01]  /*8d50*/  MOV R188, R53 ;  /* 0x0000003500bc7202 */ /* 0x004fe20000000f00 */
[C---:B------:R-:W-:Y:S02]  /*8d60*/  FMUL.FTZ R53, R132.reuse, R189 ;  /* 0x000000bd84357220 */ /* 0x040fe40000410000 */
[-C--:B------:R-:W-:Y:S03]  /*8d70*/  HMMA.16816.F32.BF16 R28, R140, R38.reuse, R28 ;  /* 0x000000268c1c723c */ /* 0x080fe6000004181c */
[----:B------:R2:W-:Y:S01]  /*8d80*/  MUFU.EX2 R240, R58 ;  /* 0x0000003a00f07308 */ /* 0x0005e20000000800 */
[C---:B------:R-:W-:Y:S02]  /*8d90*/  FMUL.FTZ R36, R132.reuse, R172 ;  /* 0x000000ac84247220 */ /* 0x040fe40000410000 */
[----:B------:R-:W-:Y:S02]  /*8da0*/  FMUL.FTZ R37, R132, R173 ;  /* 0x000000ad84257220 */ /* 0x000fe40000410000 */
[C---:B------:R-:W-:Y:S04]  /*8db0*/  HMMA.16816.F32.BF16 R32, R144.reuse, R38, R32 ;  /* 0x000000269020723c */ /* 0x040fe80000041820 */
[C---:B-1----:R-:W-:Y:S01]  /*8dc0*/  FMUL.FTZ R43, R0.reuse, R179 ;  /* 0x000000b3002b7220 */ /* 0x042fe20000410000 */
[----:B------:R1:W-:Y:S01]  /*8dd0*/  MUFU.EX2 R236, R59 ;  /* 0x0000003b00ec7308 */ /* 0x0003e20000000800 */
[----:B------:R-:W-:Y:S02]  /*8de0*/  FFMA.FTZ R68, R63, c[0x0][0x23c], -R205 ;  /* 0x00008f003f447a23 */ /* 0x000fe400000108cd */
[C---:B------:R-:W-:Y:S04]  /*8df0*/  FMUL.FTZ R38, R133.reuse, R174 ;  /* 0x000000ae85267220 */ /* 0x040fe80000410000 */
[C---:B------:R-:W-:Y:S02]  /*8e00*/  FMUL.FTZ R39, R133.reuse, R175 ;  /* 0x000000af85277220 */ /* 0x040fe40000410000 */
[----:B------:R-:W-:Y:S01]  /*8e10*/  FMUL.FTZ R63, R0, R199 ;  /* 0x000000c7003f7220 */ /* 0x000fe20000410000 */
[----:B------:R1:W-:Y:S01]  /*8e20*/  MUFU.EX2 R233, R60 ;  /* 0x0000003c00e97308 */ /* 0x0003e20000000800 */
[----:B---3--:R-:W-:Y:S02]  /*8e30*/  FMUL.FTZ R57, R2, R193 ;  /* 0x000000c102397220 */ /* 0x008fe40000410000 */
[----:B------:R-:W-:Y:S01]  /*8e40*/  FMUL.FTZ R67, R133, R203 ;  /* 0x000000cb85437220 */ /* 0x000fe20000410000 */
[-C--:B------:R-:W-:Y:S03]  /*8e50*/  HMMA.16816.F32.BF16 R36, R144, R148.reuse, R36 ;  /* 0x000000949024723c */ /* 0x080fe60000041824 */
[C---:B--2---:R-:W-:Y:S02]  /*8e60*/  FMUL.FTZ R58, R0.reuse, R194 ;  /* 0x000000c2003a7220 */ /* 0x044fe40000410000 */
[--C-:B------:R-:W-:Y:S01]  /*8e70*/  FFMA.FTZ R157, R69, c[0x0][0x23c], -R137.reuse ;  /* 0x00008f00459d7a23 */ /* 0x100fe20000010889 */
[----:B------:R2:W-:Y:S01]  /*8e80*/  MUFU.EX2 R235, R64 ;  /* 0x0000004000eb7308 */ /* 0x0005e20000000800 */
[----:B------:R-:W-:Y:S01]  /*8e90*/  FFMA.FTZ R137, R129, c[0x0][0x23c], -R137 ;  /* 0x00008f0081897a23 */ /* 0x000fe20000010889 */
[C---:B------:R-:W-:Y:S04]  /*8ea0*/  HMMA.16816.F32.BF16 R40, R140.reuse, R148, R40 ;  /* 0x000000948c28723c */ /* 0x040fe80000041828 */
[----:B-1----:R-:W-:Y:S04]  /*8eb0*/  FMUL.FTZ R59, R0, R195 ;  /* 0x000000c3003b7220 */ /* 0x002fe80000410000 */
[-C--:B------:R-:W-:Y:S01]  /*8ec0*/  HMMA.16816.F32.BF16 R44, R140, R150.reuse, R44 ;  /* 0x000000968c2c723c */ /* 0x080fe2000004182c */
[----:B------:R1:W-:Y:S03]  /*8ed0*/  MUFU.EX2 R231, R65 ;  /* 0x0000004100e77308 */ /* 0x0003e60000000800 */
[C---:B------:R-:W-:Y:S04]  /*8ee0*/  FMUL.FTZ R60, R2.reuse, R196 ;  /* 0x000000c4023c7220 */ /* 0x040fe80000410000 */
[C---:B------:R-:W-:Y:S01]  /*8ef0*/  HMMA.16816.F32.BF16 R48, R144.reuse, R150, R48 ;  /* 0x000000969030723c */ /* 0x040fe20000041830 */
[----:B------:R-:W3:Y:S02]  /*8f00*/  LDSM.16.MT88.4 R148, [R139+0x8800] ;  /* 0x008800008b94783b */ /* 0x000ee40000004200 */
[----:B------:R1:W-:Y:S01]  /*8f10*/  MUFU.EX2 R234, R66 ;  /* 0x0000004200ea7308 */ /* 0x0003e20000000800 */
[----:B--2---:R-:W-:Y:S04]  /*8f20*/  FFMA.FTZ R64, R61, c[0x0][0x23c], -R204 ;  /* 0x00008f003d407a23 */ /* 0x004fe800000108cc */
[-C--:B------:R-:W-:Y:S04]  /*8f30*/  HMMA.16816.F32.BF16 R52, R144, R152.reuse, R52 ;  /* 0x000000989034723c */ /* 0x080fe80000041834 */
[----:B------:R-:W-:Y:S01]  /*8f40*/  FMUL.FTZ R61, R2, R197 ;  /* 0x000000c5023d7220 */ /* 0x000fe20000410000 */
[----:B------:R-:W-:Y:S03]  /*8f50*/  MUFU.EX2 R174, R96 ;  /* 0x0000006000ae7308 */ /* 0x000fe60000000800 */
[C---:B------:R-:W-:Y:S01]  /*8f60*/  HMMA.16816.F32.BF16 R56, R140.reuse, R152, R56 ;  /* 0x000000988c38723c */ /* 0x040fe20000041838 */
[----:B------:R-:W2:Y:S03]  /*8f70*/  LDL.LU R152, [R1+0x2c] ;  /* 0x00002c0001987983 */ /* 0x000ea60000300800 */
[----:B-1----:R-:W-:Y:S01]  /*8f80*/  FFMA.FTZ R65, R62, c[0x0][0x23c], -R205 ;  /* 0x00008f003e417a23 */ /* 0x002fe200000108cd */
[----:B------:R-:W2:Y:S01]  /*8f90*/  LDL.LU R153, [R1+0x28] ;  /* 0x0000280001997983 */ /* 0x000ea20000300800 */
[C---:B------:R-:W-:Y:S01]  /*8fa0*/  FMUL.FTZ R62, R0.reuse, R198 ;  /* 0x000000c6003e7220 */ /* 0x040fe20000410000 */
[----:B------:R1:W1:Y:S01]  /*8fb0*/  MUFU.EX2 R189, R64 ;  /* 0x0000004000bd7308 */ /* 0x0002620000000800 */
[----:B------:R-:W-:Y:S01]  /*8fc0*/  FFMA.FTZ R0, R0, R251, R209 ;  /* 0x000000fb00007223 */ /* 0x000fe200000100d1 */
[----:B------:R-:W2:Y:S03]  /*8fd0*/  LDL.LU R196, [R1+0x40] ;  /* 0x0000400001c47983 */ /* 0x000ea60000300800 */
[C---:B------:R-:W-:Y:S01]  /*8fe0*/  FMUL.FTZ R66, R133.reuse, R202 ;  /* 0x000000ca85427220 */ /* 0x040fe20000410000 */
[-C--:B------:R-:W-:Y:S01]  /*8ff0*/  HMMA.16816.F32.BF16 R60, R140, R154.reuse, R60 ;  /* 0x0000009a8c3c723c */ /* 0x080fe2000004183c */
[----:B------:R-:W2:Y:S02]  /*9000*/  LDL.LU R197, [R1+0x1c] ;  /* 0x00001c0001c57983 */ /* 0x000ea40000300800 */
[----:B------:R-:W-:Y:S01]  /*9010*/  FFMA.FTZ R133, R133, R250, R208 ;  /* 0x000000fa85857223 */ /* 0x000fe200000100d0 */
[----:B------:R3:W-:Y:S01]  /*9020*/  MUFU.EX2 R232, R65 ;  /* 0x0000004100e87308 */ /* 0x0007e20000000800 */
[----:B------:R-:W2:Y:S01]  /*9030*/  LDL.LU R198, [R1+0x24] ;  /* 0x0000240001c67983 */ /* 0x000ea20000300800 */
[----:B------:R-:W-:Y:S03]  /*9040*/  FADD.FTZ R0, R210, R0 ;  /* 0x00000000d2007221 */ /* 0x000fe60000010000 */
[----:B------:R-:W2:Y:S03]  /*9050*/  LDL.LU R199, [R1+0x30] ;  /* 0x0000300001c77983 */ /* 0x000ea60000300800 */
[----:B------:R-:W-:Y:S01]  /*9060*/  FADD.FTZ R0, R216, R0 ;  /* 0x00000000d8007221 */ /* 0x000fe20000010000 */
[----:B------:R-:W2:Y:S01]  /*9070*/  LDL.LU R140, [R1+0x10] ;  /* 0x00001000018c7983 */ /* 0x000ea20000300800 */
[----:B------:R-:W-:Y:S02]  /*9080*/  MUFU.EX2 R190, R68 ;  /* 0x0000004400be7308 */ /* 0x000fe40000000800 */
[----:B------:R-:W-:Y:S01]  /*9090*/  FADD.FTZ R0, R217, R0 ;  /* 0x00000000d9007221 */ /* 0x000fe20000010000 */
[----:B------:R-:W4:Y:S01]  /*90a0*/  LDL.LU R141, [R1+0x20] ;  /* 0x00002000018d7983 */ /* 0x000f220000300800 */
[----:B-1----:R-:W-:Y:S01]  /*90b0*/  FMUL.FTZ R64, R132, R200 ;  /* 0x000000c884407220 */ /* 0x002fe20000410000 */
[----:B------:R-:W-:Y:S01]  /*90c0*/  MOV R203, R189 ;  /* 0x000000bd00cb7202 */ /* 0x000fe20000000f00 */
[----:B------:R-:W-:Y:S01]  /*90d0*/  FADD.FTZ R0, R225, R0 ;  /* 0x00000000e1007221 */ /* 0x000fe20000010000 */
[----:B------:R-:W4:Y:S02]  /*90e0*/  LDL.LU R142, [R1+0x18] ;  /* 0x00001800018e7983 */ /* 0x000f240000300800 */
[----:B------:R-:W-:Y:S01]  /*90f0*/  MOV R209, R203 ;  /* 0x000000cb00d17202 */ /* 0x000fe20000000f00 */
[----:B------:R-:W-:Y:S01]  /*9100*/  MUFU.EX2 R173, R72 ;  /* 0x0000004800ad7308 */ /* 0x000fe20000000800 */
[----:B------:R-:W4:Y:S01]  /*9110*/  LDL.LU R143, [R1+0x34] ;  /* 0x00003400018f7983 */ /* 0x000f220000300800 */
[----:B------:R-:W-:Y:S02]  /*9120*/  FADD.FTZ R0, R226, R0 ;  /* 0x00000000e2007221 */ /* 0x000fe40000010000 */
[C---:B---3--:R-:W-:Y:S01]  /*9130*/  FMUL.FTZ R65, R132.reuse, R201 ;  /* 0x000000c984417220 */ /* 0x048fe20000410000 */
[----:B------:R-:W3:Y:S01]  /*9140*/  LDL.LU R200, [R1+0x14] ;  /* 0x0000140001c87983 */ /* 0x000ee20000300800 */
[----:B------:R-:W-:Y:S03]  /*9150*/  FFMA.FTZ R132, R132, R248, R207 ;  /* 0x000000f884847223 */ /* 0x000fe600000100cf */
[----:B------:R-:W3:Y:S01]  /*9160*/  LDL.LU R201, [R1+0x8] ;  /* 0x0000080001c97983 */ /* 0x000ee20000300800 */
[----:B------:R-:W-:Y:S01]  /*9170*/  MUFU.EX2 R178, R73 ;  /* 0x0000004900b27308 */ /* 0x000fe20000000800 */
[----:B------:R-:W-:Y:S02]  /*9180*/  HMMA.16816.F32.BF16 R64, R144, R154, R64 ;  /* 0x0000009a9040723c */ /* 0x000fe40000041840 */
[----:B------:R-:W3:Y:S04]  /*9190*/  LDL.LU R202, [R1+0xc] ;  /* 0x00000c0001ca7983 */ /* 0x000ee80000300800 */
[----:B------:R-:W1:Y:S01]  /*91a0*/  LDSM.16.MT88.4 R96, [R228+0x8800] ;  /* 0x00880000e460783b */ /* 0x000e620000004200 */
[----:B------:R-:W-:Y:S02]  /*91b0*/  MOV R155, R188 ;  /* 0x000000bc009b7202 */ /* 0x000fe40000000f00 */
[----:B------:R-:W-:Y:S03]  /*91c0*/  MUFU.EX2 R172, R74 ;  /* 0x0000004a00ac7308 */ /* 0x000fe60000000800 */
[----:B------:R-:W-:Y:S07]  /*91d0*/  MOV R251, R155 ;  /* 0x0000009b00fb7202 */ /* 0x000fee0000000f00 */
[----:B------:R1:W-:Y:S10]  /*91e0*/  MUFU.EX2 R177, R75 ;  /* 0x0000004b00b17308 */ /* 0x0003f40000000800 */
[----:B------:R-:W-:Y:S10]  /*91f0*/  MUFU.EX2 R176, R76 ;  /* 0x0000004c00b07308 */ /* 0x000ff40000000800 */
[----:B------:R-:W-:Y:S01]  /*9200*/  MUFU.EX2 R224, R77 ;  /* 0x0000004d00e07308 */ /* 0x000fe20000000800 */
[----:B-1----:R-:W1:Y:S09]  /*9210*/  LDSM.16.MT88.4 R72, [R229+0x8800] ;  /* 0x00880000e548783b */ /* 0x002e720000004200 */
[----:B------:R-:W-:Y:S10]  /*9220*/  MUFU.EX2 R183, R78 ;  /* 0x0000004e00b77308 */ /* 0x000ff40000000800 */
[----:B------:R1:W-:Y:S10]  /*9230*/  MUFU.EX2 R182, R79 ;  /* 0x0000004f00b67308 */ /* 0x0003f40000000800 */
[----:B------:R1:W1:Y:S10]  /*9240*/  MUFU.EX2 R192, R100 ;  /* 0x0000006400c07308 */ /* 0x0002740000000800 */
[----:B------:R-:W-:Y:S01]  /*9250*/  MUFU.EX2 R175, R156 ;  /* 0x0000009c00af7308 */ /* 0x000fe20000000800 */
[----:B-1----:R-:W1:Y:S09]  /*9260*/  LDSM.16.MT88.4 R76, [R139+0x9000] ;  /* 0x009000008b4c783b */ /* 0x002e720000004200 */
[----:B------:R-:W-:Y:S01]  /*9270*/  MUFU.EX2 R179, R112 ;  /* 0x0000007000b37308 */ /* 0x000fe20000000800 */
[----:B------:R-:W-:Y:S01]  /*9280*/  FFMA.FTZ R100, R93, c[0x0][0x23c], -R204 ;  /* 0x00008f005d647a23 */ /* 0x000fe200000108cc */
[----:B------:R-:W-:Y:S01]  /*9290*/  MOV R207, R192 ;  /* 0x000000c000cf7202 */ /* 0x000fe20000000f00 */
[--C-:B------:R-:W-:Y:S07]  /*92a0*/  FFMA.FTZ R93, R90, c[0x0][0x23c], -R205.reuse ;  /* 0x00008f005a5d7a23 */ /* 0x100fee00000108cd */
[----:B------:R-:W-:Y:S10]  /*92b0*/  MUFU.EX2 R131, R93 ;  /* 0x0000005d00837308 */ /* 0x000ff40000000800 */
        /* <DEDUP_REMOVED lines=16> */
[----:B------:R-:W-:Y:S01]  /*93c0*/  MUFU.EX2 R107, R107 ;  /* 0x0000006b006b7308 */ /* 0x000fe20000000800 */
[----:B--2---:R-:W-:Y:S09]  /*93d0*/  F2FP.BF16.PACK_AB R71, R199, R140 ;  /* 0x0000008cc747723e */ /* 0x004ff200000010ff */
[----:B------:R-:W-:Y:S01]  /*93e0*/  MUFU.EX2 R108, R108 ;  /* 0x0000006c006c7308 */ /* 0x000fe20000000800 */
[----:B----4-:R-:W-:Y:S02]  /*93f0*/  F2FP.BF16.PACK_AB R82, R198, R141 ;  /* 0x0000008dc652723e */ /* 0x010fe400000010ff */
[C---:B------:R-:W-:Y:S01]  /*9400*/  F2FP.BF16.PACK_AB R83, R197.reuse, R142 ;  /* 0x0000008ec553723e */ /* 0x040fe200000010ff */
[----:B------:R-:W-:Y:S06]  /*9410*/  FADD.FTZ R0, R142, R0 ;  /* 0x000000008e007221 */ /* 0x000fec0000010000 */
[----:B------:R-:W-:Y:S01]  /*9420*/  MUFU.EX2 R109, R109 ;  /* 0x0000006d006d7308 */ /* 0x000fe20000000800 */
[----:B------:R-:W-:Y:S01]  /*9430*/  FADD.FTZ R0, R197, R0 ;  /* 0x00000000c5007221 */ /* 0x000fe20000010000 */
[----:B---3--:R-:W-:Y:S03]  /*9440*/  F2FP.BF16.PACK_AB R70, R143, R200 ;  /* 0x000000c88f46723e */ /* 0x008fe600000010ff */
[----:B------:R-:W-:Y:S01]  /*9450*/  FADD.FTZ R0, R187, R0 ;  /* 0x00000000bb007221 */ /* 0x000fe20000010000 */
[----:B------:R-:W-:Y:S03]  /*9460*/  F2FP.BF16.PACK_AB R69, R201, R220 ;  /* 0x000000dcc945723e */ /* 0x000fe600000010ff */
[----:B------:R-:W-:Y:S01]  /*9470*/  FADD.FTZ R0, R3, R0 ;  /* 0x0000000003007221 */ /* 0x000fe20000010000 */
[----:B------:R-:W-:Y:S01]  /*9480*/  MUFU.EX2 R118, R118 ;  /* 0x0000007600767308 */ /* 0x000fe20000000800 */
[----:B------:R-:W-:Y:S02]  /*9490*/  F2FP.BF16.PACK_AB R68, R202, R221 ;  /* 0x000000ddca44723e */ /* 0x000fe400000010ff */
[----:B------:R-:W-:Y:S05]  /*94a0*/  FADD.FTZ R0, R247, R0 ;  /* 0x00000000f7007221 */ /* 0x000fea0000010000 */
[-C--:B------:R-:W-:Y:S02]  /*94b0*/  HMMA.16816.F32.BF16 R4, R68, R148.reuse, R4 ;  /* 0x000000944404723c */ /* 0x080fe40000041804 */
[----:B------:R-:W-:Y:S06]  /*94c0*/  MUFU.EX2 R119, R119 ;  /* 0x0000007700777308 */ /* 0x000fec0000000800 */
[C---:B------:R-:W-:Y:S04]  /*94d0*/  HMMA.16816.F32.BF16 R8, R80.reuse, R148, R8 ;  /* 0x000000945008723c */ /* 0x040fe80000041808 */
[----:B------:R-:W-:Y:S04]  /*94e0*/  MUFU.EX2 R137, R137 ;  /* 0x0000008900897308 */ /* 0x000fe80000000800 */
[-C--:B------:R-:W-:Y:S06]  /*94f0*/  HMMA.16816.F32.BF16 R12, R80, R150.reuse, R12 ;  /* 0x00000096500c723c */ /* 0x080fec000004180c */
[----:B------:R-:W-:Y:S02]  /*9500*/  MUFU.EX2 R138, R138 ;  /* 0x0000008a008a7308 */ /* 0x000fe40000000800 */
[C---:B------:R-:W-:Y:S08]  /*9510*/  HMMA.16816.F32.BF16 R16, R68.reuse, R150, R16 ;  /* 0x000000964410723c */ /* 0x040ff00000041810 */
[----:B------:R-:W-:Y:S01]  /*9520*/  MUFU.EX2 R157, R157 ;  /* 0x0000009d009d7308 */ /* 0x000fe20000000800 */
[-C--:B------:R-:W-:Y:S08]  /*9530*/  HMMA.16816.F32.BF16 R20, R68, R84.reuse, R20 ;  /* 0x000000544414723c */ /* 0x080ff00000041814 */
[C---:B------:R-:W-:Y:S01]  /*9540*/  HMMA.16816.F32.BF16 R24, R80.reuse, R84, R24 ;  /* 0x000000545018723c */ /* 0x040fe20000041818 */
[----:B------:R-:W2:Y:S07]  /*9550*/  MUFU.EX2 R159, R159 ;  /* 0x0000009f009f7308 */ /* 0x000eae0000000800 */
[-C--:B------:R-:W-:Y:S03]  /*9560*/  HMMA.16816.F32.BF16 R28, R80, R86.reuse, R28 ;  /* 0x00000056501c723c */ /* 0x080fe6000004181c */
[----:B------:R-:W3:Y:S05]  /*9570*/  MUFU.EX2 R158, R158 ;  /* 0x0000009e009e7308 */ /* 0x000eea0000000800 */
[C---:B------:R-:W-:Y:S01]  /*9580*/  HMMA.16816.F32.BF16 R32, R68.reuse, R86, R32 ;  /* 0x000000564420723c */ /* 0x040fe20000041820 */
[----:B------:R-:W4:Y:S04]  /*9590*/  LDSM.16.MT88.4 R84, [R230+0x9000] ;  /* 0x00900000e654783b */ /* 0x000f280000004200 */
[----:B------:R-:W1:Y:S03]  /*95a0*/  MUFU.EX2 R191, R101 ;  /* 0x0000006500bf7308 */ /* 0x000e660000000800 */
[-C--:B------:R-:W-:Y:S04]  /*95b0*/  HMMA.16816.F32.BF16 R36, R68, R96.reuse, R36 ;  /* 0x000000604424723c */ /* 0x080fe80000041824 */
[----:B--2---:R-:W-:Y:S03]  /*95c0*/  MOV R250, R159 ;  /* 0x0000009f00fa7202 */ /* 0x004fe60000000f00 */
[----:B------:R-:W-:Y:S01]  /*95d0*/  MUFU.EX2 R101, R167 ;  /* 0x000000a700657308 */ /* 0x000fe20000000800 */
[C---:B------:R-:W-:Y:S04]  /*95e0*/  HMMA.16816.F32.BF16 R40, R80.reuse, R96, R40 ;  /* 0x000000605028723c */ /* 0x040fe80000041828 */
[----:B---3--:R-:W-:Y:S03]  /*95f0*/  MOV R248, R158 ;  /* 0x0000009e00f87202 */ /* 0x008fe60000000f00 */
[--C-:B------:R-:W-:Y:S01]  /*9600*/  FFMA.FTZ R96, R88, c[0x0][0x23c], -R204.reuse ;  /* 0x00008f0058607a23 */ /* 0x100fe200000108cc */
[-C--:B------:R-:W-:Y:S01]  /*9610*/  HMMA.16816.F32.BF16 R44, R80, R98.reuse, R44 ;  /* 0x00000062502c723c */ /* 0x080fe2000004182c */
[----:B------:R-:W-:Y:S03]  /*9620*/  MUFU.EX2 R110, R110 ;  /* 0x0000006e006e7308 */ /* 0x000fe60000000800 */
[--C-:B------:R-:W-:Y:S01]  /*9630*/  FFMA.FTZ R97, R89, c[0x0][0x23c], -R204.reuse ;  /* 0x00008f0059617a23 */ /* 0x100fe200000108cc */
[----:B-1----:R-:W-:Y:S03]  /*9640*/  MOV R208, R191 ;  /* 0x000000bf00d07202 */ /* 0x002fe60000000f00 */
[C---:B------:R-:W-:Y:S03]  /*9650*/  HMMA.16816.F32.BF16 R48, R68.reuse, R98, R48 ;  /* 0x000000624430723c */ /* 0x040fe60000041830 */
[----:B------:R-:W-:Y:S04]  /*9660*/  MUFU.EX2 R191, R117 ;  /* 0x0000007500bf7308 */ /* 0x000fe80000000800 */
[--C-:B------:R-:W-:Y:S01]  /*9670*/  FFMA.FTZ R98, R91, c[0x0][0x23c], -R205.reuse ;  /* 0x00008f005b627a23 */ /* 0x100fe200000108cd */
[-C--:B------:R-:W-:Y:S01]  /*9680*/  HMMA.16816.F32.BF16 R52, R68, R72.reuse, R52 ;  /* 0x000000484434723c */ /* 0x080fe20000041834 */
[----:B------:R-:W-:Y:S03]  /*9690*/  LDSM.16.MT88.4 R88, [R229+0x9000] ;  /* 0x00900000e558783b */ /* 0x000fe60000004200 */
[----:B------:R-:W-:Y:S01]  /*96a0*/  FFMA.FTZ R99, R92, c[0x0][0x23c], -R204 ;  /* 0x00008f005c637a23 */ /* 0x000fe200000108cc */
[----:B------:R-:W-:Y:S01]  /*96b0*/  MUFU.EX2 R129, R98 ;  /* 0x0000006200817308 */ /* 0x000fe20000000800 */
[----:B------:R-:W-:Y:S01]  /*96c0*/  FFMA.FTZ R92, R2, R249, R206 ;  /* 0x000000f9025c7223 */ /* 0x000fe200000100ce */
[----:B------:R-:W-:Y:S01]  /*96d0*/  MOV R249, R190 ;  /* 0x000000be00f97202 */ /* 0x000fe20000000f00 */
[C---:B------:R-:W-:Y:S04]  /*96e0*/  HMMA.16816.F32.BF16 R56, R80.reuse, R72, R56 ;  /* 0x000000485038723c */ /* 0x040fe80000041838 */
[----:B------:R-:W-:Y:S01]  /*96f0*/  FADD.FTZ R93, R211, R92 ;  /* 0x0000005cd35d7221 */ /* 0x000fe20000010000 */
[----:B------:R-:W-:Y:S01]  /*9700*/  MOV R206, R157 ;  /* 0x0000009d00ce7202 */ /* 0x000fe20000000f00 */
[----:B------:R-:W-:Y:S01]  /*9710*/  FFMA.FTZ R205, R127, c[0x0][0x23c], -R205 ;  /* 0x00008f007fcd7a23 */ /* 0x000fe200000108cd */
[----:B------:R-:W-:Y:S01]  /*9720*/  F2FP.BF16.PACK_AB R72, R184, R196 ;  /* 0x000000c4b848723e */ /* 0x000fe200000010ff */
[-C--:B------:R-:W-:Y:S01]  /*9730*/  HMMA.16816.F32.BF16 R60, R80, R74.reuse, R60 ;  /* 0x0000004a503c723c */ /* 0x080fe2000004183c */
[----:B------:R-:W1:Y:S01]  /*9740*/  LDSM.16.MT88.4 R80, [R228+0x9000] ;  /* 0x00900000e450783b */ /* 0x000e620000004200 */
[----:B------:R-:W-:Y:S02]  /*9750*/  MUFU.EX2 R98, R170 ;  /* 0x000000aa00627308 */ /* 0x000fe40000000800 */
[----:B------:R-:W-:Y:S01]  /*9760*/  F2FP.BF16.PACK_AB R73, R3, R187 ;  /* 0x000000bb0349723e */ /* 0x000fe200000010ff */
[----:B------:R-:W-:Y:S02]  /*9770*/  FFMA.FTZ R204, R125, c[0x0][0x23c], -R204 ;  /* 0x00008f007dcc7a23 */ /* 0x000fe400000108cc */
[----:B------:R-:W-:Y:S01]  /*9780*/  FADD.FTZ R2, R212, R133 ;  /* 0x00000085d4027221 */ /* 0x000fe20000010000 */
[----:B------:R-:W-:Y:S01]  /*9790*/  HMMA.16816.F32.BF16 R64, R68, R74, R64 ;  /* 0x0000004a4440723c */ /* 0x000fe20000041840 */
[----:B------:R-:W2:Y:S03]  /*97a0*/  LDL.LU R3, [R1+0xc8] ;  /* 0x0000c80001037983 */ /* 0x000ea60000300800 */
[----:B------:R-:W-:Y:S01]  /*97b0*/  MUFU.EX2 R125, R94 ;  /* 0x0000005e007d7308 */ /* 0x000fe20000000800 */
[----:B------:R-:W-:Y:S02]  /*97c0*/  FADD.FTZ R2, R214, R2 ;  /* 0x00000002d6027221 */ /* 0x000fe40000010000 */
[----:B------:R-:W-:Y:S02]  /*97d0*/  F2FP.BF16.PACK_AB R68, R186, R152 ;  /* 0x00000098ba44723e */ /* 0x000fe400000010ff */
[----:B------:R-:W-:Y:S03]  /*97e0*/  F2FP.BF16.PACK_AB R69, R185, R153 ;  /* 0x00000099b945723e */ /* 0x000fe600000010ff */
[----:B------:R-:W-:Y:S01]  /*97f0*/  F2FP.BF16.PACK_AB R70, R246, R134 ;  /* 0x00000086f646723e */ /* 0x000fe200000010ff */
[----:B------:R-:W-:Y:S01]  /*9800*/  FADD.FTZ R2, R222, R2 ;  /* 0x00000002de027221 */ /* 0x000fe20000010000 */
        /* <DEDUP_REMOVED lines=12> */
[-C--:B----4-:R-:W-:Y:S04]  /*98d0*/  HMMA.16816.F32.BF16 R20, R68, R84.reuse, R20 ;  /* 0x000000544414723c */ /* 0x090fe80000041814 */
[----:B------:R-:W-:Y:S04]  /*98e0*/  MUFU.EX2 R99, R169 ;  /* 0x000000a900637308 */ /* 0x000fe80000000800 */
[C---:B------:R-:W-:Y:S06]  /*98f0*/  HMMA.16816.F32.BF16 R24, R72.reuse, R84, R24 ;  /* 0x000000544818723c */ /* 0x040fec0000041818 */
[----:B------:R-:W-:Y:S02]  /*9900*/  MUFU.EX2 R189, R96 ;  /* 0x0000006000bd7308 */ /* 0x000fe40000000800 */
[-C--:B------:R-:W-:Y:S08]  /*9910*/  HMMA.16816.F32.BF16 R28, R72, R86.reuse, R28 ;  /* 0x00000056481c723c */ /* 0x080ff0000004181c */
[C---:B------:R-:W-:Y:S01]  /*9920*/  HMMA.16816.F32.BF16 R32, R68.reuse, R86, R32 ;  /* 0x000000564420723c */ /* 0x040fe20000041820 */
[----:B------:R-:W-:Y:S01]  /*9930*/  LDSM.16.MT88.4 R84, [R228+0x9800] ;  /* 0x00980000e454783b */ /* 0x000fe20000004200 */
[----:B------:R-:W-:Y:S06]  /*9940*/  MUFU.EX2 R188, R97 ;  /* 0x0000006100bc7308 */ /* 0x000fec0000000800 */
[-C--:B-1----:R-:W-:Y:S04]  /*9950*/  HMMA.16816.F32.BF16 R36, R68, R80.reuse, R36 ;  /* 0x000000504424723c */ /* 0x082fe80000041824 */
[----:B------:R-:W-:Y:S04]  /*9960*/  MUFU.EX2 R117, R95 ;  /* 0x0000005f00757308 */ /* 0x000fe80000000800 */
[C---:B------:R-:W-:Y:S06]  /*9970*/  HMMA.16816.F32.BF16 R40, R72.reuse, R80, R40 ;  /* 0x000000504828723c */ /* 0x040fec0000041828 */
[----:B------:R-:W1:Y:S02]  /*9980*/  MUFU.EX2 R97, R130 ;  /* 0x0000008200617308 */ /* 0x000e640000000800 */
[-C--:B------:R-:W-:Y:S08]  /*9990*/  HMMA.16816.F32.BF16 R44, R72, R82.reuse, R44 ;  /* 0x00000052482c723c */ /* 0x080ff0000004182c */
[C---:B------:R-:W-:Y:S01]  /*99a0*/  HMMA.16816.F32.BF16 R48, R68.reuse, R82, R48 ;  /* 0x000000524430723c */ /* 0x040fe20000041830 */
[----:B------:R-:W4:Y:S01]  /*99b0*/  LDSM.16.MT88.4 R80, [R230+0x9800] ;  /* 0x00980000e650783b */ /* 0x000f220000004200 */
[----:B------:R-:W-:Y:S06]  /*99c0*/  MUFU.EX2 R111, R111 ;  /* 0x0000006f006f7308 */ /* 0x000fec0000000800 */
[-C--:B------:R-:W-:Y:S04]  /*99d0*/  HMMA.16816.F32.BF16 R52, R68, R88.reuse, R52 ;  /* 0x000000584434723c */ /* 0x080fe80000041834 */
[----:B------:R-:W-:Y:S01]  /*99e0*/  MUFU.EX2 R96, R120 ;  /* 0x0000007800607308 */ /* 0x000fe20000000800 */
[----:B-1----:R-:W-:Y:S03]  /*99f0*/  F2FP.BF16.PACK_AB R203, R138, R97 ;  /* 0x000000618acb723e */ /* 0x002fe600000010ff */
[C---:B------:R-:W-:Y:S06]  /*9a00*/  HMMA.16816.F32.BF16 R56, R72.reuse, R88, R56 ;  /* 0x000000584838723c */ /* 0x040fec0000041838 */
[----:B------:R-:W1:Y:S02]  /*9a10*/  MUFU.EX2 R95, R121 ;  /* 0x00000079005f7308 */ /* 0x000e640000000800 */
[-C--:B------:R-:W-:Y:S07]  /*9a20*/  HMMA.16816.F32.BF16 R60, R72, R90.reuse, R60 ;  /* 0x0000005a483c723c */ /* 0x080fee000004183c */
[----:B------:R-:W-:Y:S01]  /*9a30*/  F2FP.BF16.PACK_AB R73, R236, R240 ;  /* 0x000000f0ec49723e */ /* 0x000fe200000010ff */
[----:B------:R-:W-:Y:S01]  /*9a40*/  HMMA.16816.F32.BF16 R64, R68, R90, R64 ;  /* 0x0000005a4440723c */ /* 0x000fe20000041840 */
[----:B------:R-:W1:Y:S01]  /*9a50*/  LDSM.16.MT88.4 R88, [R229+0x9800] ;  /* 0x00980000e558783b */ /* 0x000e620000004200 */
[----:B------:R-:W-:Y:S02]  /*9a60*/  MUFU.EX2 R204, R204 ;  /* 0x000000cc00cc7308 */ /* 0x000fe40000000800 */
[----:B------:R-:W-:Y:S01]  /*9a70*/  FADD.FTZ R72, R213, R132 ;  /* 0x00000084d5487221 */ /* 0x000fe20000010000 */
[----:B------:R-:W-:Y:S02]  /*9a80*/  F2FP.BF16.PACK_AB R74, R209, R233 ;  /* 0x000000e9d14a723e */ /* 0x000fe400000010ff */
[----:B------:R-:W-:Y:S01]  /*9a90*/  F2FP.BF16.PACK_AB R68, R239, R243 ;  /* 0x000000f3ef44723e */ /* 0x000fe200000010ff */
[----:B------:R-:W-:Y:S01]  /*9aa0*/  FADD.FTZ R92, R215, R72 ;  /* 0x00000048d75c7221 */ /* 0x000fe20000010000 */
[----:B------:R-:W-:Y:S03]  /*9ab0*/  F2FP.BF16.PACK_AB R69, R238, R242 ;  /* 0x000000f2ee45723e */ /* 0x000fe600000010ff */
[----:B------:R-:W-:Y:S01]  /*9ac0*/  F2FP.BF16.PACK_AB R70, R231, R235 ;  /* 0x000000ebe746723e */ /* 0x000fe200000010ff */
[----:B------:R-:W-:Y:S01]  /*9ad0*/  MUFU.EX2 R205, R205 ;  /* 0x000000cd00cd7308 */ /* 0x000fe20000000800 */
[----:B------:R-:W-:Y:S02]  /*9ae0*/  F2FP.BF16.PACK_AB R71, R251, R234 ;  /* 0x000000eafb47723e */ /* 0x000fe400000010ff */
[----:B------:R-:W-:Y:S02]  /*9af0*/  F2FP.BF16.PACK_AB R72, R237, R241 ;  /* 0x000000f1ed48723e */ /* 0x000fe400000010ff */
[C---:B------:R-:W-:Y:S02]  /*9b00*/  F2FP.BF16.PACK_AB R75, R249.reuse, R232 ;  /* 0x000000e8f94b723e */ /* 0x040fe400000010ff */
[----:B------:R-:W-:Y:S01]  /*9b10*/  MOV R132, R171 ;  /* 0x000000ab00847202 */ /* 0x000fe20000000f00 */
[-C--:B---3--:R-:W-:Y:S01]  /*9b20*/  HMMA.16816.F32.BF16 R4, R68, R76.reuse, R4 ;  /* 0x0000004c4404723c */ /* 0x088fe20000041804 */
[----:B------:R-:W-:Y:S03]  /*9b30*/  LDSM.16.MT88.4 R168, [R230+0xb800] ;  /* 0x00b80000e6a8783b */ /* 0x000fe60000004200 */
[----:B------:R-:W-:Y:S04]  /*9b40*/  FADD.FTZ R0, R132, R0 ;  /* 0x0000000084007221 */ /* 0x000fe80000010000 */
[C---:B------:R-:W-:Y:S04]  /*9b50*/  HMMA.16816.F32.BF16 R8, R72.reuse, R76, R8 ;  /* 0x0000004c4808723c */ /* 0x040fe80000041808 */
[----:B------:R-:W-:Y:S04]  /*9b60*/  FADD.FTZ R0, R240, R0 ;  /* 0x00000000f0007221 */ /* 0x000fe80000010000 */
[-C--:B------:R-:W-:Y:S04]  /*9b70*/  HMMA.16816.F32.BF16 R12, R72, R78.reuse, R12 ;  /* 0x0000004e480c723c */ /* 0x080fe8000004180c */
[----:B------:R-:W-:Y:S04]  /*9b80*/  FADD.FTZ R0, R236, R0 ;  /* 0x00000000ec007221 */ /* 0x000fe80000010000 */
[C---:B------:R-:W-:Y:S01]  /*9b90*/  HMMA.16816.F32.BF16 R16, R68.reuse, R78, R16 ;  /* 0x0000004e4410723c */ /* 0x040fe20000041810 */
[----:B------:R-:W3:Y:S03]  /*9ba0*/  LDSM.16.MT88.4 R76, [R139+0xa000] ;  /* 0x00a000008b4c783b */ /* 0x000ee60000004200 */
[----:B------:R-:W-:Y:S04]  /*9bb0*/  FADD.FTZ R0, R232, R0 ;  /* 0x00000000e8007221 */ /* 0x000fe80000010000 */
[-C--:B----4-:R-:W-:Y:S04]  /*9bc0*/  HMMA.16816.F32.BF16 R20, R68, R80.reuse, R20 ;  /* 0x000000504414723c */ /* 0x090fe80000041814 */
[----:B------:R-:W-:Y:S04]  /*9bd0*/  FADD.FTZ R0, R249, R0 ;  /* 0x00000000f9007221 */ /* 0x000fe80000010000 */
[C---:B------:R-:W-:Y:S08]  /*9be0*/  HMMA.16816.F32.BF16 R24, R72.reuse, R80, R24 ;  /* 0x000000504818723c */ /* 0x040ff00000041818 */
[-C--:B------:R-:W-:Y:S08]  /*9bf0*/  HMMA.16816.F32.BF16 R28, R72, R82.reuse, R28 ;  /* 0x00000052481c723c */ /* 0x080ff0000004181c */
[C---:B------:R-:W-:Y:S01]  /*9c00*/  HMMA.16816.F32.BF16 R32, R68.reuse, R82, R32 ;  /* 0x000000524420723c */ /* 0x040fe20000041820 */
[----:B------:R-:W4:Y:S07]  /*9c10*/  LDSM.16.MT88.4 R80, [R230+0xa000] ;  /* 0x00a00000e650783b */ /* 0x000f2e0000004200 */
[-C--:B------:R-:W-:Y:S08]  /*9c20*/  HMMA.16816.F32.BF16 R36, R68, R84.reuse, R36 ;  /* 0x000000544424723c */ /* 0x080ff00000041824 */
[C---:B------:R-:W-:Y:S08]  /*9c30*/  HMMA.16816.F32.BF16 R40, R72.reuse, R84, R40 ;  /* 0x000000544828723c */ /* 0x040ff00000041828 */
[-C--:B------:R-:W-:Y:S08]  /*9c40*/  HMMA.16816.F32.BF16 R44, R72, R86.reuse, R44 ;  /* 0x00000056482c723c */ /* 0x080ff0000004182c */
[C---:B------:R-:W-:Y:S01]  /*9c50*/  HMMA.16816.F32.BF16 R48, R68.reuse, R86, R48 ;  /* 0x000000564430723c */ /* 0x040fe20000041830 */
[----:B------:R-:W2:Y:S07]  /*9c60*/  LDSM.16.MT88.4 R84, [R228+0xa000] ;  /* 0x00a00000e454783b */ /* 0x000eae0000004200 */
[-C--:B-1----:R-:W-:Y:S08]  /*9c70*/  HMMA.16816.F32.BF16 R52, R68, R88.reuse, R52 ;  /* 0x000000584434723c */ /* 0x082ff00000041834 */
[C---:B------:R-:W-:Y:S08]  /*9c80*/  HMMA.16816.F32.BF16 R56, R72.reuse, R88, R56 ;  /* 0x000000584838723c */ /* 0x040ff00000041838 */
[-C--:B------:R-:W-:Y:S07]  /*9c90*/  HMMA.16816.F32.BF16 R60, R72, R90.reuse, R60 ;  /* 0x0000005a483c723c */ /* 0x080fee000004183c */
[----:B------:R-:W-:Y:S01]  /*9ca0*/  F2FP.BF16.PACK_AB R74, R224, R176 ;  /* 0x000000b0e04a723e */ /* 0x000fe200000010ff */
[----:B------:R-:W-:Y:S01]  /*9cb0*/  HMMA.16816.F32.BF16 R64, R68, R90, R64 ;  /* 0x0000005a4440723c */ /* 0x000fe20000041840 */
[----:B------:R-:W1:Y:S03]  /*9cc0*/  LDSM.16.MT88.4 R88, [R229+0xa000] ;  /* 0x00a00000e558783b */ /* 0x000e660000004200 */
[----:B------:R-:W-:Y:S01]  /*9cd0*/  FADD.FTZ R73, R218, R93 ;  /* 0x0000005dda497221 */ /* 0x000fe20000010000 */
[----:B------:R-:W-:Y:S01]  /*9ce0*/  F2FP.BF16.PACK_AB R75, R182, R183 ;  /* 0x000000b7b64b723e */ /* 0x000fe200000010ff */
[----:B------:R-:W-:Y:S01]  /*9cf0*/  FADD.FTZ R72, R223, R92 ;  /* 0x0000005cdf487221 */ /* 0x000fe20000010000 */
[----:B------:R-:W-:Y:S01]  /*9d00*/  F2FP.BF16.PACK_AB R68, R206, R175 ;  /* 0x000000afce44723e */ /* 0x000fe200000010ff */
[----:B------:R-:W-:Y:S01]  /*9d10*/  FADD.FTZ R94, R219, R73 ;  /* 0x00000049db5e7221 */ /* 0x000fe20000010000 */
[----:B------:R-:W-:Y:S03]  /*9d20*/  F2FP.BF16.PACK_AB R69, R179, R174 ;  /* 0x000000aeb345723e */ /* 0x000fe600000010ff */
[----:B------:R-:W-:Y:S01]  /*9d30*/  F2FP.BF16.PACK_AB R70, R248, R250 ;  /* 0x000000faf846723e */ /* 0x000fe200000010ff */
[----:B------:R-:W-:Y:S01]  /*9d40*/  FADD.FTZ R93, R221, R72 ;  /* 0x00000048dd5d7221 */ /* 0x000fe20000010000 */
[----:B------:R-:W-:Y:S01]  /*9d50*/  F2FP.BF16.PACK_AB R71, R207, R208 ;  /* 0x000000d0cf47723e */ /* 0x000fe200000010ff */
[----:B------:R-:W-:Y:S01]  /*9d60*/  FADD.FTZ R92, R220, R2 ;  /* 0x00000002dc5c7221 */ /* 0x000fe20000010000 */
[----:B------:R-:W-:Y:S01]  /*9d70*/  F2FP.BF16.PACK_AB R72, R178, R173 ;  /* 0x000000adb248723e */ /* 0x000fe200000010ff */
[----:B------:R-:W-:Y:S01]  /*9d80*/  FADD.FTZ R2, R227, R94 ;  /* 0x0000005ee3027221 */ /* 0x000fe20000010000 */
[----:B------:R-:W-:Y:S01]  /*9d90*/  F2FP.BF16.PACK_AB R73, R177, R172 ;  /* 0x000000acb149723e */ /* 0x000fe200000010ff */
[----:B------:R-:W-:Y:S02]  /*9da0*/  MUFU.EX2 R94, R122 ;  /* 0x0000007a005e7308 */ /* 0x000fe40000000800 */
[-C--:B---3--:R-:W-:Y:S03]  /*9db0*/  HMMA.16816.F32.BF16 R4, R68, R76.reuse, R4 ;  /* 0x0000004c4404723c */ /* 0x088fe60000041804 */
[----:B------:R-:W-:Y:S04]  /*9dc0*/  FADD.FTZ R2, R252, R2 ;  /* 0x00000002fc027221 */ /* 0x000fe80000010000 */
[----:B------:R-:W-:Y:S01]  /*9dd0*/  FADD.FTZ R2, R141, R2 ;  /* 0x000000028d027221 */ /* 0x000fe20000010000 */
[C---:B------:R-:W-:Y:S04]  /*9de0*/  HMMA.16816.F32.BF16 R8, R72.reuse, R76, R8 ;  /* 0x0000004c4808723c */ /* 0x040fe80000041808 */
[----:B------:R-:W-:Y:S04]  /*9df0*/  FADD.FTZ R2, R198, R2 ;  /* 0x00000002c6027221 */ /* 0x000fe80000010000 */
[-C--:B------:R-:W-:Y:S04]  /*9e00*/  HMMA.16816.F32.BF16 R12, R72, R78.reuse, R12 ;  /* 0x0000004e480c723c */ /* 0x080fe8000004180c */
[----:B------:R-:W-:Y:S01]  /*9e10*/  FADD.FTZ R2, R196, R2 ;  /* 0x00000002c4027221 */ /* 0x000fe20000010000 */
[----:B------:R-:W-:Y:S03]  /*9e20*/  F2FP.BF16.PACK_AB R196, R95, R96 ;  /* 0x000000605fc4723e */ /* 0x000fe600000010ff */
[C---:B------:R-:W-:Y:S01]  /*9e30*/  HMMA.16816.F32.BF16 R16, R68.reuse, R78, R16 ;  /* 0x0000004e4410723c */ /* 0x040fe20000041810 */
[----:B------:R-:W3:Y:S03]  /*9e40*/  LDSM.16.MT88.4 R76, [R139+0xa800] ;  /* 0x00a800008b4c783b */ /* 0x000ee60000004200 */
[----:B------:R-:W-:Y:S04]  /*9e50*/  FADD.FTZ R2, R184, R2 ;  /* 0x00000002b8027221 */ /* 0x000fe80000010000 */
[-C--:B----4-:R-:W-:Y:S08]  /*9e60*/  HMMA.16816.F32.BF16 R20, R68, R80.reuse, R20 ;  /* 0x000000504414723c */ /* 0x090ff00000041814 */
[C---:B------:R-:W-:Y:S08]  /*9e70*/  HMMA.16816.F32.BF16 R24, R72.reuse, R80, R24 ;  /* 0x000000504818723c */ /* 0x040ff00000041818 */
[-C--:B------:R-:W-:Y:S08]  /*9e80*/  HMMA.16816.F32.BF16 R28, R72, R82.reuse, R28 ;  /* 0x00000052481c723c */ /* 0x080ff0000004181c */
[C---:B------:R-:W-:Y:S01]  /*9e90*/  HMMA.16816.F32.BF16 R32, R68.reuse, R82, R32 ;  /* 0x000000524420723c */ /* 0x040fe20000041820 */
[----:B------:R-:W4:Y:S07]  /*9ea0*/  LDSM.16.MT88.4 R80, [R230+0xa800] ;  /* 0x00a80000e650783b */ /* 0x000f2e0000004200 */
[-C--:B--2---:R-:W-:Y:S08]  /*9eb0*/  HMMA.16816.F32.BF16 R36, R68, R84.reuse, R36 ;  /* 0x000000544424723c */ /* 0x084ff00000041824 */
        /* <DEDUP_REMOVED lines=18> */
[----:B------:R-:W-:Y:S02]  /*9fe0*/  F2FP.BF16.PACK_AB R71, R190, R191 ;  /* 0x000000bfbe47723e */ /* 0x000fe400000010ff */
[----:B------:R-:W-:Y:S02]  /*9ff0*/  F2FP.BF16.PACK_AB R72, R188, R189 ;  /* 0x000000bdbc48723e */ /* 0x000fe400000010ff */
[----:B------:R-:W-:Y:S02]  /*a000*/  F2FP.BF16.PACK_AB R73, R129, R131 ;  /* 0x000000838149723e */ /* 0x000fe400000010ff */
[----:B------:R-:W-:Y:S01]  /*a010*/  F2FP.BF16.PACK_AB R200, R99, R100 ;  /* 0x0000006463c8723e */ /* 0x000fe200000010ff */
[-C--:B---3--:R-:W-:Y:S03]  /*a020*/  HMMA.16816.F32.BF16 R4, R68, R76.reuse, R4 ;  /* 0x0000004c4404723c */ /* 0x088fe60000041804 */
[----:B------:R-:W-:Y:S02]  /*a030*/  F2FP.BF16.PACK_AB R201, R119, R118 ;  /* 0x0000007677c9723e */ /* 0x000fe400000010ff */
[----:B------:R-:W-:Y:S03]  /*a040*/  F2FP.BF16.PACK_AB R202, R137, R98 ;  /* 0x0000006289ca723e */ /* 0x000fe600000010ff */
[C---:B------:R-:W-:Y:S08]  /*a050*/  HMMA.16816.F32.BF16 R8, R72.reuse, R76, R8 ;  /* 0x0000004c4808723c */ /* 0x040ff00000041808 */
[-C--:B------:R-:W-:Y:S08]  /*a060*/  HMMA.16816.F32.BF16 R12, R72, R78.reuse, R12 ;  /* 0x0000004e480c723c */ /* 0x080ff0000004180c */
[C---:B------:R-:W-:Y:S01]  /*a070*/  HMMA.16816.F32.BF16 R16, R68.reuse, R78, R16 ;  /* 0x0000004e4410723c */ /* 0x040fe20000041810 */
[----:B------:R-:W3:Y:S07]  /*a080*/  LDSM.16.MT88.4 R76, [R139+0xb000] ;  /* 0x00b000008b4c783b */ /* 0x000eee0000004200 */
        /* <DEDUP_REMOVED lines=13> */
[----:B------:R-:W-:Y:S01]  /*a160*/  FADD.FTZ R73, R143, R93 ;  /* 0x0000005d8f497221 */ /* 0x000fe20000010000 */
[----:B------:R-:W-:Y:S01]  /*a170*/  HMMA.16816.F32.BF16 R64, R68, R90, R64 ;  /* 0x0000005a4440723c */ /* 0x000fe20000041840 */
[----:B------:R-:W1:Y:S03]  /*a180*/  LDSM.16.MT88.4 R88, [R229+0xb000] ;  /* 0x00b00000e558783b */ /* 0x000e660000004200 */
[----:B------:R-:W-:Y:S01]  /*a190*/  FADD.FTZ R72, R199, R92 ;  /* 0x0000005cc7487221 */ /* 0x000fe20000010000 */
[----:B------:R-:W-:Y:S01]  /*a1a0*/  F2FP.BF16.PACK_AB R74, R109, R108 ;  /* 0x0000006c6d4a723e */ /* 0x000fe200000010ff */
[----:B------:R-:W-:Y:S01]  /*a1b0*/  FADD.FTZ R92, R152, R73 ;  /* 0x00000049985c7221 */ /* 0x000fe20000010000 */
[----:B------:R-:W-:Y:S01]  /*a1c0*/  F2FP.BF16.PACK_AB R68, R113, R116 ;  /* 0x000000747144723e */ /* 0x000fe200000010ff */
[----:B------:R-:W-:Y:S01]  /*a1d0*/  FADD.FTZ R93, R153, R72 ;  /* 0x00000048995d7221 */ /* 0x000fe20000010000 */
[----:B------:R-:W-:Y:S01]  /*a1e0*/  F2FP.BF16.PACK_AB R69, R103, R112 ;  /* 0x000000706745723e */ /* 0x000fe200000010ff */
[----:B------:R-:W1:Y:S02]  /*a1f0*/  LDSM.16.MT88.4 R152, [R139+0xb800] ;  /* 0x00b800008b98783b */ /* 0x000e640000004200 */
[----:B------:R-:W-:Y:S02]  /*a200*/  F2FP.BF16.PACK_AB R70, R101, R102 ;  /* 0x000000666546723e */ /* 0x000fe400000010ff */
[----:B------:R-:W-:Y:S02]  /*a210*/  F2FP.BF16.PACK_AB R71, R115, R114 ;  /* 0x000000727347723e */ /* 0x000fe400000010ff */
[----:B------:R-:W-:Y:S02]  /*a220*/  F2FP.BF16.PACK_AB R72, R105, R104 ;  /* 0x000000686948723e */ /* 0x000fe400000010ff */
[----:B------:R-:W-:Y:S02]  /*a230*/  F2FP.BF16.PACK_AB R73, R107, R106 ;  /* 0x0000006a6b49723e */ /* 0x000fe400000010ff */
[----:B------:R-:W-:Y:S01]  /*a240*/  F2FP.BF16.PACK_AB R75, R111, R110 ;  /* 0x0000006e6f4b723e */ /* 0x000fe200000010ff */
[-C--:B---3--:R-:W-:Y:S08]  /*a250*/  HMMA.16816.F32.BF16 R4, R68, R76.reuse, R4 ;  /* 0x0000004c4404723c */ /* 0x088ff00000041804 */
[C---:B------:R-:W-:Y:S01]  /*a260*/  HMMA.16816.F32.BF16 R8, R72.reuse, R76, R8 ;  /* 0x0000004c4808723c */ /* 0x040fe20000041808 */
[----:B------:R-:W3:Y:S06]  /*a270*/  MUFU.EX2 R77, R126 ;  /* 0x0000007e004d7308 */ /* 0x000eec0000000800 */
[----:B------:R-:W-:Y:S01]  /*a280*/  FADD.FTZ R76, R186, R92 ;  /* 0x0000005cba4c7221 */ /* 0x000fe20000010000 */
[-C--:B------:R-:W-:Y:S08]  /*a290*/  HMMA.16816.F32.BF16 R12, R72, R78.reuse, R12 ;  /* 0x0000004e480c723c */ /* 0x080ff0000004180c */
[C---:B------:R-:W-:Y:S01]  /*a2a0*/  HMMA.16816.F32.BF16 R16, R68.reuse, R78, R16 ;  /* 0x0000004e4410723c */ /* 0x040fe20000041810 */
[----:B------:R-:W1:Y:S07]  /*a2b0*/  MUFU.EX2 R79, R123 ;  /* 0x0000007b004f7308 */ /* 0x000e6e0000000800 */
[-C--:B----4-:R-:W-:Y:S03]  /*a2c0*/  HMMA.16816.F32.BF16 R20, R68, R80.reuse, R20 ;  /* 0x000000504414723c */ /* 0x090fe60000041814 */
[----:B------:R-:W4:Y:S01]  /*a2d0*/  MUFU.EX2 R78, R124 ;  /* 0x0000007c004e7308 */ /* 0x000f220000000800 */
[----:B---3--:R-:W-:Y:S04]  /*a2e0*/  F2FP.BF16.PACK_AB R199, R205, R77 ;  /* 0x0000004dcdc7723e */ /* 0x008fe800000010ff */
[C---:B------:R-:W-:Y:S08]  /*a2f0*/  HMMA.16816.F32.BF16 R24, R72.reuse, R80, R24 ;  /* 0x000000504818723c */ /* 0x040ff00000041818 */
[-C--:B------:R-:W-:Y:S04]  /*a300*/  HMMA.16816.F32.BF16 R28, R72, R82.reuse, R28 ;  /* 0x00000052481c723c */ /* 0x080fe8000004181c */
[----:B-1----:R-:W-:Y:S04]  /*a310*/  F2FP.BF16.PACK_AB R197, R79, R94 ;  /* 0x0000005e4fc5723e */ /* 0x002fe800000010ff */
[C---:B------:R-:W-:Y:S04]  /*a320*/  HMMA.16816.F32.BF16 R32, R68.reuse, R82, R32 ;  /* 0x000000524420723c */ /* 0x040fe80000041820 */
[----:B----4-:R-:W-:Y:S04]  /*a330*/  F2FP.BF16.PACK_AB R198, R204, R78 ;  /* 0x0000004eccc6723e */ /* 0x010fe800000010ff */
[-C--:B--2---:R-:W-:Y:S08]  /*a340*/  HMMA.16816.F32.BF16 R36, R68, R84.reuse, R36 ;  /* 0x000000544424723c */ /* 0x084ff00000041824 */
[C---:B------:R-:W-:Y:S08]  /*a350*/  HMMA.16816.F32.BF16 R40, R72.reuse, R84, R40 ;  /* 0x000000544828723c */ /* 0x040ff00000041828 */
[-C--:B------:R-:W-:Y:S08]  /*a360*/  HMMA.16816.F32.BF16 R44, R72, R86.reuse, R44 ;  /* 0x00000056482c723c */ /* 0x080ff0000004182c */
[C---:B------:R-:W-:Y:S08]  /*a370*/  HMMA.16816.F32.BF16 R48, R68.reuse, R86, R48 ;  /* 0x000000564430723c */ /* 0x040ff00000041830 */
[-C--:B------:R-:W-:Y:S08]  /*a380*/  HMMA.16816.F32.BF16 R52, R68, R88.reuse, R52 ;  /* 0x000000584434723c */ /* 0x080ff00000041834 */
[C---:B------:R-:W-:Y:S08]  /*a390*/  HMMA.16816.F32.BF16 R56, R72.reuse, R88, R56 ;  /* 0x000000584838723c */ /* 0x040ff00000041838 */
[-C--:B------:R-:W-:Y:S07]  /*a3a0*/  HMMA.16816.F32.BF16 R60, R72, R90.reuse, R60 ;  /* 0x0000005a483c723c */ /* 0x080fee000004183c */
[----:B------:R-:W-:Y:S01]  /*a3b0*/  FADD.FTZ R72, R185, R93 ;  /* 0x0000005db9487221 */ /* 0x000fe20000010000 */
[----:B------:R-:W-:Y:S01]  /*a3c0*/  HMMA.16816.F32.BF16 R64, R68, R90, R64 ;  /* 0x0000005a4440723c */ /* 0x000fe20000041840 */
[----:B------:R-:W1:Y:S03]  /*a3d0*/  LDSM.16.MT88.4 R184, [R228+0xb800] ;  /* 0x00b80000e4b8783b */ /* 0x000e660000004200 */
[----:B------:R-:W-:Y:S02]  /*a3e0*/  FADD.FTZ R73, R134, R76 ;  /* 0x0000004c86497221 */ /* 0x000fe40000010000 */
[----:B------:R-:W-:Y:S02]  /*a3f0*/  FADD.FTZ R72, R135, R72 ;  /* 0x0000004887487221 */ /* 0x000fe40000010000 */
[----:B------:R-:W-:Y:S01]  /*a400*/  FADD.FTZ R74, R136, R2 ;  /* 0x00000002884a7221 */ /* 0x000fe20000010000 */
[----:B------:R-:W2:Y:S01]  /*a410*/  LDL.LU R134, [R1+0xc4] ;  /* 0x0000c40001867983 */ /* 0x000ea20000300800 */
[-C--:B------:R-:W-:Y:S03]  /*a420*/  HMMA.16816.F32.BF16 R144, R200, R152.reuse, R4 ;  /* 0x00000098c890723c */ /* 0x080fe60000041804 */
[----:B------:R-:W3:Y:S02]  /*a430*/  LDL.LU R135, [R1+0xc0] ;  /* 0x0000c00001877983 */ /* 0x000ee40000300800 */
[----:B------:R-:W-:Y:S02]  /*a440*/  FADD.FTZ R73, R246, R73 ;  /* 0x00000049f6497221 */ /* 0x000fe40000010000 */
[----:B------:R-:W-:Y:S01]  /*a450*/  FADD.FTZ R2, R245, R72 ;  /* 0x00000048f5027221 */ /* 0x000fe20000010000 */
[----:B------:R-:W4:Y:S01]  /*a460*/  LDL.LU R136, [R1+0xbc] ;  /* 0x0000bc0001887983 */ /* 0x000f220000300800 */
[----:B------:R-:W-:Y:S01]  /*a470*/  FADD.FTZ R5, R244, R74 ;  /* 0x0000004af4057221 */ /* 0x000fe20000010000 */
[C---:B------:R-:W-:Y:S02]  /*a480*/  HMMA.16816.F32.BF16 R140, R196.reuse, R152, R8 ;  /* 0x00000098c48c723c */ /* 0x040fe40000041808 */
[----:B------:R-:W4:Y:S02]  /*a490*/  LDL.LU R247, [R1+0xb8] ;  /* 0x0000b80001f77983 */ /* 0x000f240000300800 */
[----:B------:R-:W-:Y:S02]  /*a4a0*/  FADD.FTZ R4, R243, R73 ;  /* 0x00000049f3047221 */ /* 0x000fe40000010000 */
[----:B------:R-:W-:Y:S01]  /*a4b0*/  FADD.FTZ R2, R242, R2 ;  /* 0x00000002f2027221 */ /* 0x000fe20000010000 */
[----:B------:R1:W5:Y:S01]  /*a4c0*/  LDL.LU R246, [R1+0xb4] ;  /* 0x0000b40001f67983 */ /* 0x0003620000300800 */
[----:B------:R-:W-:Y:S01]  /*a4d0*/  FADD.FTZ R5, R241, R5 ;  /* 0x00000005f1057221 */ /* 0x000fe20000010000 */
[-C--:B------:R-:W-:Y:S02]  /*a4e0*/  HMMA.16816.F32.BF16 R148, R196, R154.reuse, R12 ;  /* 0x0000009ac494723c */ /* 0x080fe4000004180c */
[----:B------:R1:W5:Y:S01]  /*a4f0*/  LDL.LU R245, [R1+0xb0] ;  /* 0x0000b00001f57983 */ /* 0x0003620000300800 */
[----:B------:R-:W-:Y:S02]  /*a500*/  FADD.FTZ R4, R239, R4 ;  /* 0x00000004ef047221 */ /* 0x000fe40000010000 */
[----:B------:R-:W-:Y:S01]  /*a510*/  FADD.FTZ R6, R238, R2 ;  /* 0x00000002ee067221 */ /* 0x000fe20000010000 */
[----:B------:R1:W5:Y:S01]  /*a520*/  LDL.LU R244, [R1+0xac] ;  /* 0x0000ac0001f47983 */ /* 0x0003620000300800 */
[----:B------:R-:W-:Y:S01]  /*a530*/  FADD.FTZ R2, R237, R5 ;  /* 0x00000005ed027221 */ /* 0x000fe20000010000 */
[C---:B------:R-:W-:Y:S02]  /*a540*/  HMMA.16816.F32.BF16 R152, R200.reuse, R154, R16 ;  /* 0x0000009ac898723c */ /* 0x040fe40000041810 */
[----:B------:R1:W5:Y:S02]  /*a550*/  LDL.LU R243, [R1+0xa8] ;  /* 0x0000a80001f37983 */ /* 0x0003640000300800 */
        /* <DEDUP_REMOVED lines=28> */
[-C--:B-1----:R-:W-:Y:S02]  /*a720*/  HMMA.16816.F32.BF16 R172, R200, R184.reuse, R36 ;  /* 0x000000b8c8ac723c */ /* 0x082fe40000041824 */
        /* <DEDUP_REMOVED lines=9> */
[----:B------:R-:W1:Y:S01]  /*a7c0*/  LDSM.16.MT88.4 R4, [R229+0xb800] ;  /* 0x00b80000e504783b */ /* 0x000e620000004200 */
[----:B------:R-:W-:Y:S04]  /*a7d0*/  FADD.FTZ R9, R224, R10 ;  /* 0x0000000ae0097221 */ /* 0x000fe80000010000 */
[----:B------:R-:W-:Y:S02]  /*a7e0*/  FADD.FTZ R0, R182, R0 ;  /* 0x00000000b6007221 */ /* 0x000fe40000010000 */
        /* <DEDUP_REMOVED lines=10> */
[----:B------:R-:W-:Y:S04]  /*a890*/  FADD.FTZ R2, R188, R2 ;  /* 0x00000002bc027221 */ /* 0x000fe80000010000 */
[----:B------:R-:W-:Y:S02]  /*a8a0*/  FADD.FTZ R11, R190, R8 ;  /* 0x00000008be0b7221 */ /* 0x000fe40000010000 */
[----:B------:R-:W-:Y:S02]  /*a8b0*/  FADD.FTZ R0, R129, R0 ;  /* 0x0000000081007221 */ /* 0x000fe40000010000 */
        /* <DEDUP_REMOVED lines=15> */
[----:B------:R-:W-:Y:S04]  /*a9b0*/  HMMA.16816.F32.BF16 R200, R200, R6, R64 ;  /* 0x00000006c8c8723c */ /* 0x000fe80000041840 */
[----:B------:R-:W-:Y:S02]  /*a9c0*/  FADD.FTZ R0, R107, R9 ;  /* 0x000000096b007221 */ /* 0x000fe40000010000 */
[----:B------:R-:W-:Y:S02]  /*a9d0*/  FADD.FTZ R4, R102, R10 ;  /* 0x0000000a66047221 */ /* 0x000fe40000010000 */
[----:B------:R-:W-:Y:S04]  /*a9e0*/  FADD.FTZ R2, R114, R2 ;  /* 0x0000000272027221 */ /* 0x000fe80000010000 */
[----:B------:R-:W-:Y:S02]  /*a9f0*/  FADD.FTZ R5, R108, R8 ;  /* 0x000000086c057221 */ /* 0x000fe40000010000 */
        /* <DEDUP_REMOVED lines=22> */
[----:B--2---:R-:W-:Y:S02]  /*ab60*/  MOV R137, R134 ;  /* 0x0000008600897202 */ /* 0x004fe40000000f00 */
[----:B---3--:R-:W-:Y:S02]  /*ab70*/  MOV R133, R135 ;  /* 0x0000008700857202 */ /* 0x008fe40000000f00 */
[----:B----4-:R-:W-:Y:S02]  /*ab80*/  MOV R132, R136 ;  /* 0x0000008800847202 */ /* 0x010fe40000000f00 */
[----:B------:R-:W-:Y:S01]  /*ab90*/  IADD3 R247, R247, -0x1, RZ ;  /* 0xfffffffff7f77810 */ /* 0x000fe20007ffe0ff */
[----:B-----5:R-:W-:-:S05]  /*aba0*/  @P0 BRA `(.L_x_88) ;  /* 0xffffb86000000947 */ /* 0x020fca000383ffff */
.L_x_87:
[----:B---3--:R-:W1:Y:S01]  /*abb0*/  SHFL.BFLY PT, R0, R248, 0x2, 0x1f ;  /* 0x0c401f00f8007f89 */ /* 0x008e6200000e0000 */
[----:B------:R-:W-:Y:S01]  /*abc0*/  ULDC.U8 UR4, c[0x0][0x329] ;  /* 0x0000ca4000047ab9 */ /* 0x000fe20000000000 */
[----:B------:R-:W-:Y:S01]  /*abd0*/  MOV R35, 0xfffffff0 ;  /* 0xfffffff000237802 */ /* 0x000fe20000000f00 */
[----:B------:R-:W-:Y:S01]  /*abe0*/  ULDC.U8 UR5, c[0x0][0x328] ;  /* 0x0000ca0000057ab9 */ /* 0x000fe20000000000 */
[----:B------:R-:W2:Y:S01]  /*abf0*/  SHFL.BFLY PT, R5, R250, 0x2, 0x1f ;  /* 0x0c401f00fa057f89 */ /* 0x000ea200000e0000 */
[----:B------:R-:W-:Y:S01]  /*ac00*/  ISETP.NE.AND P0, PT, RZ, UR4, PT ;  /* 0x00000004ff007c0c */ /* 0x000fe2000bf05270 */
[----:B------:R-:W-:Y:S01]  /*ac10*/  BSSY B0, `(.L_x_91) ;  /* 0x0000120000007945 */ /* 0x000fe20003800000 */
[----:B------:R-:W-:Y:S01]  /*ac20*/  ISETP.NE.AND P3, PT, RZ, UR5, PT ;  /* 0x00000005ff007c0c */ /* 0x000fe2000bf65270 */
[----:B------:R-:W3:Y:S01]  /*ac30*/  SHFL.BFLY PT, R4, R249, 0x2, 0x1f ;  /* 0x0c401f00f9047f89 */ /* 0x000ee200000e0000 */
[----:B------:R-:W-:-:S03]  /*ac40*/  MOV R32, 0x20 ;  /* 0x0000002000207802 */ /* 0x000fc60000000f00 */
[----:B------:R-:W4:Y:S04]  /*ac50*/  SHFL.BFLY PT, R2, R251, 0x2, 0x1f ;  /* 0x0c401f00fb027f89 */ /* 0x000f2800000e0000 */
[----:B------:R-:W4:Y:S02]  /*ac60*/  S2R R55, SR_TID.X ;  /* 0x0000000000377919 */ /* 0x000f240000002100 */
[----:B------:R-:W-:-:S05]  /*ac70*/  @P0 MOV R54, c[0x0][0x210] ;  /* 0x0000840000360a02 */ /* 0x000fca0000000f00 */
[----:B------:R-:W-:Y:S02]  /*ac80*/  @P0 IMAD R54, R54, c[0x0][0x214], RZ ;  /* 0x0000850036360a24 */ /* 0x000fe400078e02ff */
[----:B-1----:R-:W-:Y:S02]  /*ac90*/  FADD.FTZ R0, R0, R248 ;  /* 0x000000f800007221 */ /* 0x002fe40000010000 */
[----:B--2---:R-:W-:-:S03]  /*aca0*/  FADD.FTZ R5, R5, R250 ;  /* 0x000000fa05057221 */ /* 0x004fc60000010000 */
[----:B------:R-:W1:Y:S01]  /*acb0*/  SHFL.BFLY PT, R6, R0, 0x1, 0x1f ;  /* 0x0c201f0000067f89 */ /* 0x000e6200000e0000 */
[----:B---3--:R-:W-:-:S03]  /*acc0*/  FADD.FTZ R4, R4, R249 ;  /* 0x000000f904047221 */ /* 0x008fc60000010000 */
[----:B------:R-:W2:Y:S01]  /*acd0*/  SHFL.BFLY PT, R8, R5, 0x1, 0x1f ;  /* 0x0c201f0005087f89 */ /* 0x000ea200000e0000 */
[----:B----4-:R-:W-:-:S03]  /*ace0*/  FADD.FTZ R2, R2, R251 ;  /* 0x000000fb02027221 */ /* 0x010fc60000010000 */
[----:B------:R-:W3:Y:S01]  /*acf0*/  SHFL.BFLY PT, R7, R4, 0x1, 0x1f ;  /* 0x0c201f0004077f89 */ /* 0x000ee200000e0000 */
[----:B------:R-:W-:-:S04]  /*ad00*/  SHF.R.S32.HI R56, RZ, 0x1f, R55 ;  /* 0x0000001fff387819 */ /* 0x000fc80000011437 */
[CC--:B------:R-:W-:Y:S02]  /*ad10*/  LEA.HI R38, R56.reuse, R55.reuse, RZ, 0x2 ;  /* 0x0000003738267211 */ /* 0x0c0fe400078f10ff */
[----:B------:R-:W-:-:S04]  /*ad20*/  LEA.HI R27, R56, R55, RZ, 0x5 ;  /* 0x00000037381b7211 */ /* 0x000fc800078f28ff */
[----:B------:R-:W-:Y:S01]  /*ad30*/  SHF.R.S32.HI R27, RZ, 0x5, R27 ;  /* 0x00000005ff1b7819 */ /* 0x000fe2000001141b */
[----:B-1----:R-:W-:Y:S01]  /*ad40*/  FADD.FTZ R36, R0, R6 ;  /* 0x0000000600247221 */ /* 0x002fe20000010000 */
[----:B------:R-:W-:Y:S01]  /*ad50*/  MOV R0, 0x3f800000 ;  /* 0x3f80000000007802 */ /* 0x000fe20000000f00 */
[----:B------:R-:W1:Y:S01]  /*ad60*/  SHFL.BFLY PT, R6, R2, 0x1, 0x1f ;  /* 0x0c201f0002067f89 */ /* 0x000e6200000e0000 */
[----:B--2---:R-:W-:Y:S01]  /*ad70*/  FADD.FTZ R37, R5, R8 ;  /* 0x0000000805257221 */ /* 0x004fe20000010000 */
[--C-:B------:R-:W-:Y:S02]  /*ad80*/  SHF.R.S32.HI R8, RZ, 0x2, R38.reuse ;  /* 0x00000002ff087819 */ /* 0x100fe40000011426 */
[----:B------:R-:W-:Y:S01]  /*ad90*/  SHF.R.S32.HI R5, RZ, 0x1f, R38 ;  /* 0x0000001fff057819 */ /* 0x000fe20000011426 */
[----:B---3--:R-:W-:Y:S01]  /*ada0*/  FADD.FTZ R52, R4, R7 ;  /* 0x0000000704347221 */ /* 0x008fe20000010000 */
[----:B------:R-:W-:Y:S02]  /*adb0*/  FSETP.NE.FTZ.AND P6, PT, R36, RZ, PT ;  /* 0x000000ff2400720b */ /* 0x000fe40003fd5000 */
[----:B------:R-:W-:-:S02]  /*adc0*/  LEA.HI R4, R5, R8, RZ, 0x3 ;  /* 0x0000000805047211 */ /* 0x000fc400078f18ff */
[----:B------:R-:W-:Y:S02]  /*add0*/  FSETP.NE.FTZ.AND P5, PT, R37, RZ, PT ;  /* 0x000000ff2500720b */ /* 0x000fe40003fb5000 */
[----:B------:R-:W-:Y:S01]  /*ade0*/  LOP3.LUT R7, R4, 0xfffffff8, RZ, 0xc0, !PT ;  /* 0xfffffff804077812 */ /* 0x000fe200078ec0ff */
[----:B------:R-:W-:Y:S01]  /*adf0*/  IMAD.MOV.U32 R4, RZ, RZ, 0x3f800000 ;  /* 0x3f800000ff047424 */ /* 0x000fe200078e00ff */
[----:B------:R-:W-:Y:S02]  /*ae00*/  FSETP.NE.FTZ.AND P4, PT, R52, RZ, PT ;  /* 0x000000ff3400720b */ /* 0x000fe40003f95000 */
[----:B------:R-:W-:Y:S02]  /*ae10*/  IADD3 R7, R8, -R7, RZ ;  /* 0x8000000708077210 */ /* 0x000fe40007ffe0ff */
[----:B------:R-:W-:Y:S01]  /*ae20*/  @!P0 MOV R5, c[0x0][0x214] ;  /* 0x0000850000058a02 */ /* 0x000fe20000000f00 */
[----:B------:R-:W2:Y:S03]  /*ae30*/  @P6 MUFU.RCP R0, R36 ;  /* 0x0000002400006308 */ /* 0x000ea60000001000 */
[----:B------:R-:W-:Y:S01]  /*ae40*/  @!P0 SEL R54, R5, c[0x0][0x234], !P3 ;  /* 0x00008d0005368a07 */ /* 0x000fe20005800000 */
[----:B-1----:R-:W-:Y:S01]  /*ae50*/  FADD.FTZ R53, R2, R6 ;  /* 0x0000000602357221 */ /* 0x002fe20000010000 */
[----:B------:R-:W-:-:S03]  /*ae60*/  LOP3.LUT R2, R7, 0x1, RZ, 0xc0, !PT ;  /* 0x0000000107027812 */ /* 0x000fc600078ec0ff */
[----:B------:R-:W-:Y:S01]  /*ae70*/  @P5 MUFU.RCP R4, R37 ;  /* 0x0000002500045308 */ /* 0x000fe20000001000 */
[----:B------:R-:W-:Y:S01]  /*ae80*/  ISETP.NE.U32.AND P1, PT, R2, 0x1, PT ;  /* 0x000000010200780c */ /* 0x000fe20003f25070 */
[----:B------:R-:W-:-:S03]  /*ae90*/  IMAD.MOV.U32 R2, RZ, RZ, 0x3f800000 ;  /* 0x3f800000ff027424 */ /* 0x000fc600078e00ff */
[----:B------:R-:W-:Y:S02]  /*aea0*/  SEL R35, R35, 0x10, !P1 ;  /* 0x0000001023237807 */ /* 0x000fe40004800000 */
[----:B------:R-:W-:Y:S01]  /*aeb0*/  R2P PR, R7, 0x6 ;  /* 0x0000000607007804 */ /* 0x000fe20000000000 */
[C---:B--2---:R-:W-:Y:S01]  /*aec0*/  FMUL.FTZ R144, R0.reuse, R144 ;  /* 0x0000009000907220 */ /* 0x044fe20000410000 */
[----:B------:R-:W1:Y:S01]  /*aed0*/  @P4 MUFU.RCP R2, R52 ;  /* 0x0000003400024308 */ /* 0x000e620000001000 */
[C---:B------:R-:W-:Y:S01]  /*aee0*/  FMUL.FTZ R31, R0.reuse, R145 ;  /* 0x00000091001f7220 */ /* 0x040fe20000410000 */
[----:B------:R-:W-:Y:S01]  /*aef0*/  ISETP.NE.OR P3, PT, RZ, UR4, !P3 ;  /* 0x00000004ff007c0c */ /* 0x000fe2000df65670 */
[----:B------:R-:W-:Y:S01]  /*af00*/  FMUL.FTZ R152, R0, R152 ;  /* 0x0000009800987220 */ /* 0x000fe20000410000 */
[----:B------:R-:W-:Y:S01]  /*af10*/  SEL R32, R32, 0xffffffe0, !P1 ;  /* 0xffffffe020207807 */ /* 0x000fe20004800000 */
[C---:B------:R-:W-:Y:S01]  /*af20*/  FMUL.FTZ R5, R0.reuse, R153 ;  /* 0x0000009900057220 */ /* 0x040fe20000410000 */
[----:B------:R-:W-:Y:S01]  /*af30*/  FSETP.NE.FTZ.AND P1, PT, R53, RZ, PT ;  /* 0x000000ff3500720b */ /* 0x000fe20003f35000 */
[C---:B------:R-:W-:Y:S01]  /*af40*/  FMUL.FTZ R156, R0.reuse, R156 ;  /* 0x0000009c009c7220 */ /* 0x040fe20000410000 */
[----:B------:R-:W-:Y:S01]  /*af50*/  F2FP.BF16.PACK_AB R31, R31, R144 ;  /* 0x000000901f1f723e */ /* 0x000fe200000010ff */
        /* <DEDUP_REMOVED lines=16> */
[----:B------:R-:W-:Y:S01]  /*b060*/  MOV R0, 0x3f800000 ;  /* 0x3f80000000007802 */ /* 0x000fe20000000f00 */
[----:B-1----:R-:W-:Y:S01]  /*b070*/  FMUL.FTZ R140, R2, R140 ;  /* 0x0000008c028c7220 */ /* 0x002fe20000410000 */
[----:B------:R-:W-:Y:S01]  /*b080*/  F2FP.BF16.PACK_AB R14, R14, R188 ;  /* 0x000000bc0e0e723e */ /* 0x000fe200000010ff */
[----:B------:R-:W-:Y:S01]  /*b090*/  FMUL.FTZ R34, R2, R141 ;  /* 0x0000008d02227220 */ /* 0x000fe20000410000 */
[----:B------:R-:W-:Y:S01]  /*b0a0*/  F2FP.BF16.PACK_AB R10, R10, R200 ;  /* 0x000000c80a0a723e */ /* 0x000fe200000010ff */
[C---:B------:R-:W-:Y:S01]  /*b0b0*/  FMUL.FTZ R148, R2.reuse, R148 ;  /* 0x0000009402947220 */ /* 0x040fe20000410000 */
[----:B------:R-:W1:Y:S01]  /*b0c0*/  @P1 MUFU.RCP R0, R53 ;  /* 0x0000003500001308 */ /* 0x000e620000001000 */
        /* <DEDUP_REMOVED lines=35> */
[----:B------:R-:W-:Y:S01]  /*b300*/  LOP3.LUT R0, R38, 0x3ffffffc, RZ, 0xc0, !PT ;  /* 0x3ffffffc26007812 */ /* 0x000fe200078ec0ff */
[C---:B------:R-:W-:Y:S01]  /*b310*/  FMUL.FTZ R17, R2.reuse, R181 ;  /* 0x000000b502117220 */ /* 0x040fe20000410000 */
[----:B------:R-:W-:Y:S01]  /*b320*/  F2FP.BF16.PACK_AB R11, R195, R11 ;  /* 0x0000000bc30b723e */ /* 0x000fe200000010ff */
[C---:B------:R-:W-:Y:S02]  /*b330*/  FMUL.FTZ R192, R2.reuse, R192 ;  /* 0x000000c002c07220 */ /* 0x040fe40000410000 */
[C---:B------:R-:W-:Y:S01]  /*b340*/  FMUL.FTZ R12, R2.reuse, R193 ;  /* 0x000000c1020c7220 */ /* 0x040fe20000410000 */
[----:B------:R-:W-:Y:S01]  /*b350*/  F2FP.BF16.PACK_AB R17, R17, R180 ;  /* 0x000000b41111723e */ /* 0x000fe200000010ff */
[----:B------:R-:W-:-:S02]  /*b360*/  FMUL.FTZ R196, R2, R196 ;  /* 0x000000c402c47220 */ /* 0x000fc40000410000 */
[----:B------:R-:W-:Y:S01]  /*b370*/  FMUL.FTZ R8, R2, R197 ;  /* 0x000000c502087220 */ /* 0x000fe20000410000 */
[----:B------:R-:W-:Y:S01]  /*b380*/  SHF.L.U32 R2, R7, 0x6, RZ ;  /* 0x0000000607027819 */ /* 0x000fe200000006ff */
[----:B------:R-:W-:Y:S01]  /*b390*/  IMAD.IADD R0, R55, 0x1, -R0 ;  /* 0x0000000137007824 */ /* 0x000fe200078e0a00 */
[----:B------:R-:W-:Y:S01]  /*b3a0*/  F2FP.BF16.PACK_AB R12, R12, R192 ;  /* 0x000000c00c0c723e */ /* 0x000fe200000010ff */
[----:B------:R-:W-:Y:S01]  /*b3b0*/  FMUL.FTZ R146, R4, R146 ;  /* 0x0000009204927220 */ /* 0x000fe20000410000 */
[----:B------:R-:W-:Y:S01]  /*b3c0*/  LOP3.LUT R2, R2, 0x1c0, RZ, 0xc0, !PT ;  /* 0x000001c002027812 */ /* 0x000fe200078ec0ff */
[C---:B------:R-:W-:Y:S01]  /*b3d0*/  FMUL.FTZ R30, R4.reuse, R147 ;  /* 0x00000093041e7220 */ /* 0x040fe20000410000 */
[----:B------:R-:W-:Y:S01]  /*b3e0*/  LEA R0, R27, R0, 0x9 ;  /* 0x000000001b007211 */ /* 0x000fe200078e48ff */
[----:B------:R-:W-:Y:S01]  /*b3f0*/  FMUL.FTZ R154, R4, R154 ;  /* 0x0000009a049a7220 */ /* 0x000fe20000410000 */
[----:B------:R-:W-:Y:S01]  /*b400*/  LEA.HI R2, R2, R2, RZ, 0x1d ;  /* 0x0000000202027211 */ /* 0x000fe200078fe8ff */
[----:B------:R-:W-:Y:S01]  /*b410*/  FMUL.FTZ R6, R4, R155 ;  /* 0x0000009b04067220 */ /* 0x000fe20000410000 */
[----:B------:R-:W-:Y:S01]  /*b420*/  F2FP.BF16.PACK_AB R30, R30, R146 ;  /* 0x000000921e1e723e */ /* 0x000fe200000010ff */
[----:B------:R-:W-:Y:S01]  /*b430*/  FMUL.FTZ R158, R4, R158 ;  /* 0x0000009e049e7220 */ /* 0x000fe20000410000 */
[----:B------:R-:W-:Y:S01]  /*b440*/  LEA R0, R0, R2, 0x1 ;  /* 0x0000000200007211 */ /* 0x000fe200078e08ff */
[----:B------:R-:W-:Y:S01]  /*b450*/  FMUL.FTZ R26, R4, R159 ;  /* 0x0000009f041a7220 */ /* 0x000fe20000410000 */
[----:B------:R-:W-:Y:S01]  /*b460*/  F2FP.BF16.PACK_AB R6, R6, R154 ;  /* 0x0000009a0606723e */ /* 0x000fe200000010ff */
[----:B------:R-:W-:Y:S01]  /*b470*/  FMUL.FTZ R170, R4, R170 ;  /* 0x000000aa04aa7220 */ /* 0x000fe20000410000 */
[----:B------:R-:W-:Y:S01]  /*b480*/  SHF.L.U32 R2, R0, 0x1, RZ ;  /* 0x0000000100027819 */ /* 0x000fe200000006ff */
[----:B------:R-:W-:Y:S01]  /*b490*/  FMUL.FTZ R19, R4, R171 ;  /* 0x000000ab04137220 */ /* 0x000fe20000410000 */
[----:B------:R-:W-:Y:S01]  /*b4a0*/  F2FP.BF16.PACK_AB R26, R26, R158 ;  /* 0x0000009e1a1a723e */ /* 0x000fe200000010ff */
[----:B------:R-:W-:Y:S01]  /*b4b0*/  FMUL.FTZ R174, R4, R174 ;  /* 0x000000ae04ae7220 */ /* 0x000fe20000410000 */
[----:B------:R-:W-:Y:S01]  /*b4c0*/  IADD3 R0, R2, 0x40, RZ ;  /* 0x0000004002007810 */ /* 0x000fe20007ffe0ff */
[C---:B------:R-:W-:Y:S01]  /*b4d0*/  FMUL.FTZ R24, R4.reuse, R175 ;  /* 0x000000af04187220 */ /* 0x040fe20000410000 */
[----:B------:R-:W-:Y:S01]  /*b4e0*/  STS [R2], R31 ;  /* 0x0000001f02007388 */ /* 0x000fe20000000800 */
[----:B------:R-:W-:Y:S01]  /*b4f0*/  FMUL.FTZ R186, R4, R186 ;  /* 0x000000ba04ba7220 */ /* 0x000fe20000410000 */
[----:B------:R-:W-:Y:S01]  /*b500*/  @P2 IADD3 R0, R2, -0x40, RZ ;  /* 0xffffffc002002810 */ /* 0x000fe20007ffe0ff */
[C---:B------:R-:W-:Y:S01]  /*b510*/  FMUL.FTZ R15, R4.reuse, R187 ;  /* 0x000000bb040f7220 */ /* 0x040fe20000410000 */
[----:B------:R-:W-:Y:S01]  /*b520*/  STS [R2+0x400], R30 ;  /* 0x0004001e02007388 */ /* 0x000fe20000000800 */
[C---:B------:R-:W-:Y:S01]  /*b530*/  FMUL.FTZ R190, R4.reuse, R190 ;  /* 0x000000be04be7220 */ /* 0x040fe20000410000 */
[----:B------:R-:W-:Y:S01]  /*b540*/  F2FP.BF16.PACK_AB R19, R19, R170 ;  /* 0x000000aa1313723e */ /* 0x000fe200000010ff */
[----:B------:R-:W-:Y:S01]  /*b550*/  FMUL.FTZ R13, R4, R191 ;  /* 0x000000bf040d7220 */ /* 0x000fe20000410000 */
[----:B------:R-:W-:Y:S01]  /*b560*/  F2FP.BF16.PACK_AB R24, R24, R174 ;  /* 0x000000ae1818723e */ /* 0x000fe200000010ff */
[C---:B------:R-:W-:Y:S01]  /*b570*/  FMUL.FTZ R202, R4.reuse, R202 ;  /* 0x000000ca04ca7220 */ /* 0x040fe20000410000 */
[----:B------:R-:W-:Y:S01]  /*b580*/  F2FP.BF16.PACK_AB R15, R15, R186 ;  /* 0x000000ba0f0f723e */ /* 0x000fe200000010ff */
[----:B------:R-:W-:Y:S01]  /*b590*/  FMUL.FTZ R9, R4, R203 ;  /* 0x000000cb04097220 */ /* 0x000fe20000410000 */
[----:B------:R-:W-:Y:S01]  /*b5a0*/  F2FP.BF16.PACK_AB R13, R13, R190 ;  /* 0x000000be0d0d723e */ /* 0x000fe200000010ff */
[----:B------:R-:W-:Y:S01]  /*b5b0*/  IMAD.IADD R4, R2, 0x1, R35 ;  /* 0x0000000102047824 */ /* 0x000fe200078e0223 */
[----:B------:R-:W-:-:S02]  /*b5c0*/  F2FP.BF16.PACK_AB R8, R8, R196 ;  /* 0x000000c40808723e */ /* 0x000fc400000010ff */
[----:B------:R-:W-:Y:S02]  /*b5d0*/  F2FP.BF16.PACK_AB R9, R9, R202 ;  /* 0x000000ca0909723e */ /* 0x000fe400000010ff */
[----:B------:R1:W-:Y:S01]  /*b5e0*/  STS [R4+0x400], R6 ;  /* 0x0004000604007388 */ /* 0x0003e20000000800 */
[----:B------:R-:W-:-:S03]  /*b5f0*/  F2FP.BF16.PACK_AB R7, R199, R198 ;  /* 0x000000c6c707723e */ /* 0x000fc600000010ff */
[----:B------:R2:W-:Y:S04]  /*b600*/  STS [R4], R5 ;  /* 0x0000000504007388 */ /* 0x0005e80000000800 */
[----:B------:R-:W-:Y:S04]  /*b610*/  STS [R2+0x2000], R34 ;  /* 0x0020002202007388 */ /* 0x000fe80000000800 */
[----:B------:R3:W-:Y:S04]  /*b620*/  STS [R2+0x2400], R142 ;  /* 0x0024008e02007388 */ /* 0x0007e80000000800 */
[----:B------:R-:W-:Y:S04]  /*b630*/  STS [R4+0x2000], R33 ;  /* 0x0020002104007388 */ /* 0x000fe80000000800 */
[----:B------:R4:W-:Y:S01]  /*b640*/  STS [R4+0x2400], R150 ;  /* 0x0024009604007388 */ /* 0x0009e20000000800 */
[----:B-1----:R-:W-:-:S02]  /*b650*/  IADD3 R6, R2, R32, RZ ;  /* 0x0000002002067210 */ /* 0x002fc40007ffe0ff */
[----:B--2---:R-:W-:-:S03]  /*b660*/  IADD3 R5, R4, R32, RZ ;  /* 0x0000002004057210 */ /* 0x004fc60007ffe0ff */
[----:B------:R-:W-:Y:S04]  /*b670*/  STS [R6], R28 ;  /* 0x0000001c06007388 */ /* 0x000fe80000000800 */
[----:B------:R-:W-:Y:S01]  /*b680*/  STS [R6+0x400], R26 ;  /* 0x0004001a06007388 */ /* 0x000fe20000000800 */
[----:B---3--:R-:W-:-:S03]  /*b690*/  IADD3 R2, R0, 0x400, RZ ;  /* 0x0000040000027810 */ /* 0x008fc60007ffe0ff */
[----:B------:R-:W-:Y:S04]  /*b6a0*/  STS [R5], R20 ;  /* 0x0000001405007388 */ /* 0x000fe80000000800 */
[----:B------:R1:W-:Y:S01]  /*b6b0*/  STS [R5+0x400], R19 ;  /* 0x0004001305007388 */ /* 0x0003e20000000800 */
[----:B----4-:R-:W-:-:S03]  /*b6c0*/  IMAD.IADD R4, R32, 0x1, R0 ;  /* 0x0000000120047824 */ /* 0x010fc600078e0200 */
[----:B------:R-:W-:Y:S04]  /*b6d0*/  STS [R6+0x2000], R29 ;  /* 0x0020001d06007388 */ /* 0x000fe80000000800 */
[----:B------:R2:W-:Y:S04]  /*b6e0*/  STS [R6+0x2400], R162 ;  /* 0x002400a206007388 */ /* 0x0005e80000000800 */
[----:B------:R-:W-:Y:S04]  /*b6f0*/  STS [R5+0x2000], R22 ;  /* 0x0020001605007388 */ /* 0x000fe80000000800 */
[----:B------:R-:W-:Y:S04]  /*b700*/  STS [R5+0x2400], R166 ;  /* 0x002400a605007388 */ /* 0x000fe80000000800 */
[----:B------:R-:W-:Y:S04]  /*b710*/  STS [R0], R25 ;  /* 0x0000001900007388 */ /* 0x000fe80000000800 */
[----:B------:R-:W-:Y:S04]  /*b720*/  STS [R0+0x400], R24 ;  /* 0x0004001800007388 */ /* 0x000fe80000000800 */
[----:B-1----:R-:W1:Y:S01]  /*b730*/  S2R R19, SR_TID.X ;  /* 0x0000000000137919 */ /* 0x002e620000002100 */
[----:B--2---:R-:W-:-:S02]  /*b740*/  IADD3 R6, R35, R2, R32 ;  /* 0x0000000223067210 */ /* 0x004fc40007ffe020 */
[----:B------:R-:W-:-:S05]  /*b750*/  IADD3 R2, R35, R0, RZ ;  /* 0x0000000023027210 */ /* 0x000fca0007ffe0ff */
[----:B------:R-:W-:Y:S04]  /*b760*/  STS [R2], R18 ;  /* 0x0000001202007388 */ /* 0x000fe80000000800 */
[----:B------:R2:W-:Y:S04]  /*b770*/  STS [R2+0x400], R15 ;  /* 0x0004000f02007388 */ /* 0x0005e80000000800 */
[----:B------:R-:W-:Y:S04]  /*b780*/  STS [R0+0x2000], R23 ;  /* 0x0020001700007388 */ /* 0x000fe80000000800 */
[----:B------:R3:W-:Y:S04]  /*b790*/  STS [R0+0x2400], R21 ;  /* 0x0024001500007388 */ /* 0x0007e80000000800 */
[----:B------:R4:W-:Y:S04]  /*b7a0*/  STS [R2+0x2000], R17 ;  /* 0x0020001102007388 */ /* 0x0009e80000000800 */
[----:B------:R1:W-:Y:S04]  /*b7b0*/  STS [R2+0x2400], R16 ;  /* 0x0024001002007388 */ /* 0x0003e80000000800 */
[----:B------:R1:W-:Y:S04]  /*b7c0*/  STS [R4], R14 ;  /* 0x0000000e04007388 */ /* 0x0003e80000000800 */
[----:B------:R1:W-:Y:S01]  /*b7d0*/  STS [R4+0x400], R13 ;  /* 0x0004000d04007388 */ /* 0x0003e20000000800 */
[----:B--2---:R-:W-:-:S03]  /*b7e0*/  MOV R15, 0x7f800000 ;  /* 0x7f800000000f7802 */ /* 0x004fc60000000f00 */
[----:B------:R-:W2:Y:S04]  /*b7f0*/  S2R R24, SR_CTAID.Y ;  /* 0x0000000000187919 */ /* 0x000ea80000002600 */
[----:B------:R-:W2:Y:S01]  /*b800*/  S2R R18, SR_CTAID.X ;  /* 0x0000000000127919 */ /* 0x000ea20000002500 */
[----:B---3--:R-:W-:-:S03]  /*b810*/  IADD3 R0, R32, R2, RZ ;  /* 0x0000000220007210 */ /* 0x008fc60007ffe0ff */
[----:B------:R-:W3:Y:S01]  /*b820*/  S2R R25, SR_CTAID.Z ;  /* 0x0000000000197919 */ /* 0x000ee20000002700 */
[----:B----4-:R-:W-:-:S03]  /*b830*/  MOV R17, 0x7f800000 ;  /* 0x7f80000000117802 */ /* 0x010fc60000000f00 */
[----:B------:R4:W-:Y:S01]  /*b840*/  STS [R0], R10 ;  /* 0x0000000a00007388 */ /* 0x0009e20000000800 */
[----:B-1----:R-:W-:Y:S01]  /*b850*/  SHF.R.S32.HI R2, RZ, 0x1f, R19 ;  /* 0x0000001fff027819 */ /* 0x002fe20000011413 */
[----:B------:R-:W-:Y:S02]  /*b860*/  IMAD.MOV.U32 R16, RZ, RZ, 0x7f800000 ;  /* 0x7f800000ff107424 */ /* 0x000fe400078e00ff */
[----:B------:R-:W-:Y:S01]  /*b870*/  STS [R6], R9 ;  /* 0x0000000906007388 */ /* 0x000fe20000000800 */
[----:B------:R-:W-:Y:S02]  /*b880*/  LEA.HI R2, R2, R19, RZ, 0x5 ;  /* 0x0000001302027211 */ /* 0x000fe400078f28ff */
[----:B------:R-:W-:Y:S01]  /*b890*/  MOV R14, 0x7f800000 ;  /* 0x7f800000000e7802 */ /* 0x000fe20000000f00 */
[----:B------:R-:W-:Y:S01]  /*b8a0*/  STS [R4+0x2000], R12 ;  /* 0x0020000c04007388 */ /* 0x000fe20000000800 */
[----:B------:R-:W-:-:S03]  /*b8b0*/  LOP3.LUT R2, R2, 0xffffffe0, RZ, 0xc0, !PT ;  /* 0xffffffe002027812 */ /* 0x000fc600078ec0ff */
[----:B------:R1:W-:Y:S01]  /*b8c0*/  STS [R4+0x2400], R11 ;  /* 0x0024000b04007388 */ /* 0x0003e20000000800 */
[----:B--2---:R-:W-:-:S03]  /*b8d0*/  @!P3 IMAD R13, R24, c[0x0][0x214], RZ ;  /* 0x00008500180dba24 */ /* 0x004fc600078e02ff */
[----:B------:R2:W-:Y:S04]  /*b8e0*/  STS [R0+0x2000], R8 ;  /* 0x0020000800007388 */ /* 0x0005e80000000800 */
[----:B------:R3:W-:Y:S04]  /*b8f0*/  STS [R6+0x2000], R7 ;  /* 0x0020000706007388 */ /* 0x0007e80000000800 */
[----:B------:R-:W-:Y:S06]  /*b900*/  BAR.SYNC.DEFER_BLOCKING 0x0 ;  /* 0x0000000000007b1d */ /* 0x000fec0000010000 */
[----:B----4-:R-:W4:Y:S01]  /*b910*/  @P5 MUFU.LG2 R10, R37 ;  /* 0x00000025000a5308 */ /* 0x010f220000000c00 */
[----:B-1----:R-:W-:-:S07]  /*b920*/  CS2R R4, SRZ ;  /* 0x0000000000047805 */ /* 0x002fce000001ff00 */
[----:B------:R-:W1:Y:S01]  /*b930*/  @P4 MUFU.LG2 R12, R52 ;  /* 0x00000034000c4308 */ /* 0x000e620000000c00 */
[----:B------:R-:W-:Y:S02]  /*b940*/  @!P3 SHF.R.S32.HI R5, RZ, 0x1f, R13 ;  /* 0x0000001fff05b819 */ /* 0x000fe4000001140d */
[----:B--2---:R-:W-:Y:S01]  /*b950*/  @P0 MOV R0, 0x1 ;  /* 0x0000000100000802 */ /* 0x004fe20000000f00 */
[----:B------:R-:W-:Y:S01]  /*b960*/  @!P0 IMAD R0, R54, c[0x0][0x1c0], RZ ;  /* 0x0000700036008a24 */ /* 0x000fe200078e02ff */
[----:B------:R-:W-:Y:S01]  /*b970*/  @!P3 MOV R4, R13 ;  /* 0x0000000d0004b202 */ /* 0x000fe20000000f00 */
[----:B---3--:R-:W-:Y:S02]  /*b980*/  @P0 IMAD.MOV.U32 R7, RZ, RZ, c[0x0][0x210] ;  /* 0x00008400ff070624 */ /* 0x008fe400078e00ff */
[----:B------:R-:W2:Y:S01]  /*b990*/  @P6 MUFU.LG2 R8, R36 ;  /* 0x0000002400086308 */ /* 0x000ea20000000c00 */
[----:B------:R-:W-:Y:S01]  /*b9a0*/  IMAD R0, R24, R0, RZ ;  /* 0x0000000018007224 */ /* 0x000fe200078e02ff */
[----:B-----5:R3:W3:Y:S01]  /*b9b0*/  LDS.128 R28, [R246] ;  /* 0x00000000f61c7984 */ /* 0x0206e20000000c00 */
[----:B------:R-:W-:Y:S01]  /*b9c0*/  @!P0 MOV R7, 0x1 ;  /* 0x0000000100078802 */ /* 0x000fe20000000f00 */
[----:B----4-:R-:W-:Y:S01]  /*b9d0*/  @P5 FMUL.FTZ R10, R10, 0.69314718246459960938 ;  /* 0x3f3172180a0a5820 */ /* 0x010fe20000410000 */
[----:B------:R-:W-:Y:S01]  /*b9e0*/  IADD3 R6, -R2, R19, RZ ;  /* 0x0000001302067210 */ /* 0x000fe20007ffe1ff */
[----:B------:R4:W3:Y:S01]  /*b9f0*/  LDS.128 R20, [R246+0x800] ;  /* 0x00080000f6147984 */ /* 0x0008e20000000c00 */
[----:B------:R-:W-:Y:S01]  /*ba00*/  SEL R9, R0, RZ, P3 ;  /* 0x000000ff00097207 */ /* 0x000fe20001800000 */
[----:B------:R-:W4:Y:S01]  /*ba10*/  @P1 MUFU.LG2 R11, R53 ;  /* 0x00000035000b1308 */ /* 0x000f220000000c00 */
[----:B------:R-:W-:Y:S01]  /*ba20*/  LOP3.LUT P3, RZ, R6, 0x3, RZ, 0xc0, !PT ;  /* 0x0000000306ff7812 */ /* 0x000fe2000786c0ff */
[----:B------:R3:W3:Y:S01]  /*ba30*/  LDS.128 R32, [R246+0x1000] ;  /* 0x00100000f6207984 */ /* 0x0006e20000000c00 */
[----:B------:R-:W-:-:S02]  /*ba40*/  IMAD R0, R18, R7, RZ ;  /* 0x0000000712007224 */ /* 0x000fc400078e02ff */
[----:B------:R-:W-:Y:S01]  /*ba50*/  IMAD R2, R25, R54, R9 ;  /* 0x0000003619027224 */ /* 0x000fe200078e0209 */
[----:B------:R3:W3:Y:S01]  /*ba60*/  LDS.128 R48, [R246+0x1800] ;  /* 0x00180000f6307984 */ /* 0x0006e20000000c00 */
[----:B-1----:R-:W-:Y:S01]  /*ba70*/  @P4 FMUL.FTZ R9, R12, 0.69314718246459960938 ;  /* 0x3f3172180c094820 */ /* 0x002fe20000410000 */
[----:B------:R-:W-:Y:S01]  /*ba80*/  SHF.L.U32 R0, R0, 0x7, RZ ;  /* 0x0000000700007819 */ /* 0x000fe200000006ff */
[----:B--2---:R-:W-:Y:S01]  /*ba90*/  @P6 FMUL.FTZ R8, R8, 0.69314718246459960938 ;  /* 0x3f31721808086820 */ /* 0x004fe20000410000 */
[----:B------:R1:W2:Y:S01]  /*baa0*/  LDS.128 R44, [R246+0x2000] ;  /* 0x00200000f62c7984 */ /* 0x0002a20000000c00 */
[----:B------:R-:W-:Y:S01]  /*bab0*/  @P5 FFMA.FTZ R16, R135, c[0x0][0x238], R10 ;  /* 0x00008e0087105a23 */ /* 0x000fe2000001000a */
[----:B------:R-:W-:Y:S01]  /*bac0*/  IADD3 R13, P2, P0, R0, R4, R2 ;  /* 0x00000004000d7210 */ /* 0x000fe2000785e002 */
[----:B------:R-:W-:Y:S01]  /*bad0*/  @P6 FFMA.FTZ R17, R136, c[0x0][0x238], R8 ;  /* 0x00008e0088116a23 */ /* 0x000fe20000010008 */
[----:B------:R1:W1:Y:S01]  /*bae0*/  LDS.128 R40, [R246+0x2800] ;  /* 0x00280000f6287984 */ /* 0x0002620000000c00 */
[----:B------:R-:W-:Y:S01]  /*baf0*/  SHF.R.S32.HI R0, RZ, 0x1f, R0 ;  /* 0x0000001fff007819 */ /* 0x000fe20000011400 */
[----:B----4-:R-:W-:Y:S01]  /*bb00*/  @P1 FMUL.FTZ R8, R11, 0.69314718246459960938 ;  /* 0x3f3172180b081820 */ /* 0x010fe20000410000 */
[----:B------:R-:W-:Y:S01]  /*bb10*/  SHF.R.S32.HI R2, RZ, 0x1f, R2 ;  /* 0x0000001fff027819 */ /* 0x000fe20000011402 */
[----:B------:R4:W1:Y:S01]  /*bb20*/  LDS.128 R36, [R246+0x3000] ;  /* 0x00300000f6247984 */ /* 0x0008620000000c00 */
[----:B------:R-:W-:-:S02]  /*bb30*/  @P4 FFMA.FTZ R14, R134, c[0x0][0x238], R9 ;  /* 0x00008e00860e4a23 */ /* 0x000fc40000010009 */
[----:B------:R-:W-:Y:S01]  /*bb40*/  @P1 FFMA.FTZ R15, R3, c[0x0][0x238], R8 ;  /* 0x00008e00030f1a23 */ /* 0x000fe20000010008 */
[----:B------:R-:W1:Y:S01]  /*bb50*/  LDS.128 R244, [R246+0x3800] ;  /* 0x00380000f6f47984 */ /* 0x000e620000000c00 */
[----:B------:R-:W-:Y:S01]  /*bb60*/  IADD3.X R11, R0, R5, R2, P2, P0 ;  /* 0x00000005000b7210 */ /* 0x000fe200017e0402 */
[----:B------:R-:W-:Y:S05]  /*bb70*/  @P3 BRA `(.L_x_92) ;  /* 0x0000029000003947 */ /* 0x000fea0003800000 */
[----:B------:R-:W-:Y:S01]  /*bb80*/  SHF.R.S32.HI R0, RZ, 0x1f, R27 ;  /* 0x0000001fff007819 */ /* 0x000fe2000001141b */
[----:B------:R-:W-:Y:S01]  /*bb90*/  IMAD.MOV.U32 R5, RZ, RZ, c[0x0][0x214] ;  /* 0x00008500ff057624 */ /* 0x000fe200078e00ff */
[----:B------:R-:W-:Y:S02]  /*bba0*/  SHF.R.S32.HI R3, RZ, 0x1f, R6 ;  /* 0x0000001fff037819 */ /* 0x000fe40000011406 */
[----:B------:R-:W-:Y:S01]  /*bbb0*/  LEA.HI R2, R0, R27, RZ, 0x2 ;  /* 0x0000001b00027211 */ /* 0x000fe200078f10ff */
[----:B------:R-:W-:Y:S01]  /*bbc0*/  IMAD R5, R18, -0x80, R5 ;  /* 0xffffff8012057824 */ /* 0x000fe200078e0205 */
[----:B------:R-:W-:Y:S02]  /*bbd0*/  LEA.HI R0, R3, R6, RZ, 0x2 ;  /* 0x0000000603007211 */ /* 0x000fe400078f10ff */
[----:B------:R-:W-:-:S02]  /*bbe0*/  LOP3.LUT R2, R2, 0xffffffc, RZ, 0xc0, !PT ;  /* 0x0ffffffc02027812 */ /* 0x000fc400078ec0ff */
        /* <DEDUP_REMOVED lines=34> */
.L_x_92:
[----:B------:R-:W-:Y:S05]  /*be10*/  BSYNC B0 ;  /* 0x0000000000007941 */ /* 0x000fea0003800000 */
.L_x_91:
[----:B------:R-:W-:Y:S01]  /*be20*/  LEA.HI R0, R56, R55, RZ, 0x3 ;  /* 0x0000003738007211 */ /* 0x000fe200078f18ff */
[----:B------:R-:W-:Y:S01]  /*be30*/  ULDC.64 UR4, c[0x0][0x1e8] ;  /* 0x00007a0000047ab9 */ /* 0x000fe20000000a00 */
[----:B----4-:R-:W-:Y:S01]  /*be40*/  SHF.R.S32.HI R5, RZ, 0x1f, R24 ;  /* 0x0000001fff057819 */ /* 0x010fe20000011418 */
[----:B------:R-:W-:Y:S01]  /*be50*/  USHF.L.U32 UR7, UR4, 0x5, URZ ;  /* 0x0000000504077899 */ /* 0x000fe2000800063f */
[----:B------:R-:W-:Y:S01]  /*be60*/  LOP3.LUT R2, R0, 0xfffffff8, RZ, 0xc0, !PT ;  /* 0xfffffff800027812 */ /* 0x000fe200078ec0ff */
[----:B------:R-:W-:Y:S01]  /*be70*/  UMOV UR6, 0x5 ;  /* 0x0000000500067882 */ /* 0x000fe20000000000 */
[----:B------:R-:W-:Y:S01]  /*be80*/  SHF.R.S32.HI R6, RZ, 0x1f, R25 ;  /* 0x0000001fff067819 */ /* 0x000fe20000011419 */
[----:B------:R-:W-:Y:S01]  /*be90*/  IMAD R5, R5, c[0x0][0x1e0], RZ ;  /* 0x0000780005057a24 */ /* 0x000fe200078e02ff */
[----:B------:R-:W-:Y:S01]  /*bea0*/  SHF.R.S32.HI R4, RZ, 0x3, R0 ;  /* 0x00000003ff047819 */ /* 0x000fe20000011400 */
[----:B------:R-:W-:Y:S01]  /*beb0*/  IMAD.IADD R2, R55, 0x1, -R2 ;  /* 0x0000000137027824 */ /* 0x000fe200078e0a02 */
[----:B------:R-:W-:Y:S01]  /*bec0*/  USHF.L.U64.HI UR5, UR4, UR6, UR5 ;  /* 0x0000000604057299 */ /* 0x000fe20008010205 */
[----:B------:R-:W-:Y:S01]  /*bed0*/  IMAD R0, R24, c[0x0][0x1e4], R5 ;  /* 0x0000790018007a24 */ /* 0x000fe200078e0205 */
[----:B------:R-:W-:Y:S01]  /*bee0*/  SHF.R.S32.HI R5, RZ, 0x1f, R4 ;  /* 0x0000001fff057819 */ /* 0x000fe20000011404 */
[----:B------:R-:W-:-:S02]  /*bef0*/  IMAD.SHL.U32 R2, R2, 0x8, RZ ;  /* 0x0000000802027824 */ /* 0x000fc400078e00ff */
[----:B------:R-:W-:Y:S02]  /*bf00*/  IMAD R6, R6, c[0x0][0x1f0], RZ ;  /* 0x00007c0006067a24 */ /* 0x000fe400078e02ff */
[----:B------:R-:W-:Y:S01]  /*bf10*/  IMAD.WIDE R4, R18, 0x80, R4 ;  /* 0x0000008012047825 */ /* 0x000fe200078e0204 */
[----:B------:R-:W-:-:S03]  /*bf20*/  SHF.R.S32.HI R3, RZ, 0x1f, R2 ;  /* 0x0000001fff037819 */ /* 0x000fc60000011402 */
[----:B------:R-:W-:Y:S02]  /*bf30*/  IMAD R6, R25, c[0x0][0x1f4], R6 ;  /* 0x00007d0019067a24 */ /* 0x000fe400078e0206 */
[----:B------:R-:W-:-:S04]  /*bf40*/  IMAD.WIDE.U32 R2, R24, c[0x0][0x1e0], R2 ;  /* 0x0000780018027a25 */ /* 0x000fc800078e0002 */
[----:B------:R-:W-:Y:S02]  /*bf50*/  IMAD.IADD R3, R3, 0x1, R0 ;  /* 0x0000000103037824 */ /* 0x000fe400078e0200 */
[----:B------:R-:W-:Y:S02]  /*bf60*/  IMAD R0, R5, c[0x0][0x1e8], RZ ;  /* 0x00007a0005007a24 */ /* 0x000fe400078e02ff */
[----:B------:R-:W-:-:S04]  /*bf70*/  IMAD.WIDE.U32 R2, R25, c[0x0][0x1f0], R2 ;  /* 0x00007c0019027a25 */ /* 0x000fc800078e0002 */
[----:B------:R-:W-:Y:S02]  /*bf80*/  IMAD.IADD R3, R3, 0x1, R6 ;  /* 0x0000000103037824 */ /* 0x000fe400078e0206 */
[C---:B------:R-:W-:Y:S02]  /*bf90*/  IMAD R0, R4.reuse, c[0x0][0x1ec], R0 ;  /* 0x00007b0004007a24 */ /* 0x040fe400078e0200 */
[----:B------:R-:W-:-:S04]  /*bfa0*/  IMAD.WIDE.U32 R2, R4, c[0x0][0x1e8], R2 ;  /* 0x00007a0004027a25 */ /* 0x000fc800078e0002 */
[----:B------:R-:W-:Y:S01]  /*bfb0*/  IMAD.IADD R0, R3, 0x1, R0 ;  /* 0x0000000103007824 */ /* 0x000fe200078e0200 */
[----:B------:R-:W-:-:S04]  /*bfc0*/  LEA R12, P0, R2, c[0x0][0x1d0], 0x1 ;  /* 0x00007400020c7a11 */ /* 0x000fc800078008ff */
[----:B------:R-:W-:Y:S02]  /*bfd0*/  LEA.HI.X R13, R2, c[0x0][0x1d4], R0, 0x1, P0 ;  /* 0x00007500020d7a11 */ /* 0x000fe400000f0c00 */
[----:B------:R-:W-:-:S03]  /*bfe0*/  IADD3 R2, P0, R12, UR7, RZ ;  /* 0x000000070c027c10 */ /* 0x000fc6000ff1e0ff */
[----:B---3--:R-:W-:Y:S01]  /*bff0*/  STG.E.128 [R12.64], R28 ;  /* 0x0000001c0c007986 */ /* 0x008fe2000c101d08 */
[----:B------:R-:W-:Y:S02]  /*c000*/  IADD3.X R3, R13, UR5, RZ, P0, !PT ;  /* 0x000000050d037c10 */ /* 0x000fe400087fe4ff */
[----:B------:R-:W-:-:S03]  /*c010*/  IADD3 R10, P0, R2, UR7, RZ ;  /* 0x00000007020a7c10 */ /* 0x000fc6000ff1e0ff */
[----:B------:R3:W-:Y:S01]  /*c020*/  STG.E.128 [R2.64], R20 ;  /* 0x0000001402007986 */ /* 0x0007e2000c101d08 */
[----:B------:R-:W-:Y:S02]  /*c030*/  IADD3.X R11, R3, UR5, RZ, P0, !PT ;  /* 0x00000005030b7c10 */ /* 0x000fe400087fe4ff */
[----:B------:R-:W-:-:S03]  /*c040*/  IADD3 R8, P0, R10, UR7, RZ ;  /* 0x000000070a087c10 */ /* 0x000fc6000ff1e0ff */
[----:B------:R4:W-:Y:S01]  /*c050*/  STG.E.128 [R10.64], R32 ;  /* 0x000000200a007986 */ /* 0x0009e2000c101d08 */
[----:B------:R-:W-:Y:S02]  /*c060*/  IADD3.X R9, R11, UR5, RZ, P0, !PT ;  /* 0x000000050b097c10 */ /* 0x000fe400087fe4ff */
[----:B------:R-:W-:-:S03]  /*c070*/  IADD3 R6, P0, R8, UR7, RZ ;  /* 0x0000000708067c10 */ /* 0x000fc6000ff1e0ff */
[----:B------:R-:W-:Y:S01]  /*c080*/  STG.E.128 [R8.64], R48 ;  /* 0x0000003008007986 */ /* 0x000fe2000c101d08 */
[----:B------:R-:W-:Y:S02]  /*c090*/  IADD3.X R7, R9, UR5, RZ, P0, !PT ;  /* 0x0000000509077c10 */ /* 0x000fe400087fe4ff */
[----:B------:R-:W-:-:S03]  /*c0a0*/  IADD3 R4, P0, R6, UR7, RZ ;  /* 0x0000000706047c10 */ /* 0x000fc6000ff1e0ff */
[----:B--2---:R-:W-:Y:S01]  /*c0b0*/  STG.E.128 [R6.64], R44 ;  /* 0x0000002c06007986 */ /* 0x004fe2000c101d08 */
[----:B------:R-:W-:-:S05]  /*c0c0*/  IADD3.X R5, R7, UR5, RZ, P0, !PT ;  /* 0x0000000507057c10 */ /* 0x000fca00087fe4ff */
[----:B-1----:R-:W-:Y:S01]  /*c0d0*/  STG.E.128 [R4.64], R40 ;  /* 0x0000002804007986 */ /* 0x002fe2000c101d08 */
[----:B---3--:R-:W-:-:S04]  /*c0e0*/  IADD3 R2, P0, R4, UR7, RZ ;  /* 0x0000000704027c10 */ /* 0x008fc8000ff1e0ff */
[----:B------:R-:W-:Y:S02]  /*c0f0*/  IADD3.X R3, R5, UR5, RZ, P0, !PT ;  /* 0x0000000505037c10 */ /* 0x000fe400087fe4ff */
[----:B----4-:R-:W-:-:S03]  /*c100*/  IADD3 R10, P0, R2, UR7, RZ ;  /* 0x00000007020a7c10 */ /* 0x010fc6000ff1e0ff */
[----:B------:R-:W-:Y:S01]  /*c110*/  STG.E.128 [R2.64], R36 ;  /* 0x0000002402007986 */ /* 0x000fe2000c101d08 */
[----:B------:R-:W-:-:S05]  /*c120*/  IADD3.X R11, R3, UR5, RZ, P0, !PT ;  /* 0x00000005030b7c10 */ /* 0x000fca00087fe4ff */
[----:B------:R-:W-:Y:S01]  /*c130*/  STG.E.128 [R10.64], R244 ;  /* 0x000000f40a007986 */ /* 0x000fe2000c101d08 */
[----:B------:R-:W-:Y:S05]  /*c140*/  EXIT ;  /* 0x000000000000794d */ /* 0x000fea0003800000 */
.L_x_93:
        /* <DEDUP_REMOVED lines=11> */
.L_x_2114:


//--------------------- .text._ZN5flash16flash_fwd_kernelI23Flash_fwd_kernel_traitsILi64ELi128ELi128ELi4ELb0ELb0EN7cutlass10bfloat16_tE19Flash_kernel_traitsILi64ELi128ELi128ELi4ES3_EELb0ELb0ELb0ELb0ELb1ELb1ELb1ELb0EEEvNS_16Flash_fwd_paramsE --------------------------
	.section	.text._ZN5flash16flash_fwd_kernelI23Flash_fwd_kernel_traitsILi64ELi128ELi128ELi4ELb0ELb0EN7cutlass10bfloat16_tE19Flash_kernel_traitsILi64ELi128ELi128ELi4ES3_EELb0ELb0ELb0ELb0ELb1ELb1ELb1ELb0EEEvNS_16Flash_fwd_paramsE,"ax",@progbits
	.sectioninfo	@"SHI_REGISTERS=255"
	.align	128
        .global         _ZN5flash16flash_fwd_kernelI23Flash_fwd_kernel_traitsILi64ELi128ELi128ELi4ELb0ELb0EN7cutlass10bfloat16_tE19Flash_kernel_traitsILi64ELi128ELi128ELi4ES3_EELb0ELb0ELb0ELb0ELb1ELb1ELb1ELb0EEEvNS_16Flash_fwd_paramsE
        .type           _ZN5flash16flash_fwd_kernelI23Flash_fwd_kernel_traitsILi64ELi128ELi128ELi4ELb0ELb0EN7cutlass10bfloat16_tE19Flash_kernel_traitsILi64ELi128ELi128ELi4ES3_EELb0ELb0ELb0ELb0ELb1ELb1ELb1ELb0EEEvNS_16Flash_fwd_paramsE,@function
        .size           _ZN5flash16flash_fwd_kernelI23Flash_fwd_kernel_traitsILi64ELi128ELi128ELi4ELb0ELb0EN7cutlass10bfloat16_tE19Flash_kernel_traitsILi64ELi128ELi128ELi4ES3_EELb0ELb0ELb0ELb0ELb1ELb1ELb1ELb0EEEvNS_16Flash_fwd_paramsE,(.L_x_2115 - _ZN5flash16flash_fwd_kernelI23Flash_fwd_kernel_traitsILi64ELi128ELi128ELi4ELb0ELb0EN7cutlass10bfloat16_tE19Flash_kernel_traitsILi64ELi128ELi128ELi4ES3_EELb0ELb0ELb0ELb0ELb1ELb1ELb1ELb0EEEvNS_16Flash_fwd_paramsE)
        .other          _ZN5flash16flash_fwd_kernelI23Flash_fwd_kernel_traitsILi64ELi128ELi128ELi4ELb0ELb0EN7cutlass10bfloat16_tE19Flash_kernel_traitsILi64ELi128ELi128ELi4ES3_EELb0ELb0ELb0ELb0ELb1ELb1ELb1ELb0EEEvNS_16Flash_fwd_paramsE,@"STO_CUDA_ENTRY STV_DEFAULT"
_ZN5flash16flash_fwd_kernelI23Flash_fwd_kernel_traitsILi64ELi128ELi128ELi4ELb0ELb0EN7cutlass10bfloat16_tE19Flash_kernel_traitsILi64ELi128ELi128ELi4ES3_EELb0ELb0ELb0ELb0ELb1ELb1ELb1ELb0EEEvNS_16Flash_fwd_paramsE:
.text._ZN5flash16flash_fwd_kernelI23Flash_fwd_kernel_traitsILi64ELi128ELi128ELi4ELb0ELb0EN7cutlass10bfloat16_tE19Flash_kernel_traitsILi64ELi128ELi128ELi4ES3_EELb0ELb0ELb0ELb0ELb1ELb1ELb1ELb0EEEvNS_16Flash_fwd_paramsE:
        /* <DEDUP_REMOVED lines=27> */
[----:B------:R-:W-:Y:S01]  /*01b0*/  ULDC.64 UR4, c[0x0][0x190] ;  /* 0x0000640000047ab9 */ /* 0x000fe20000000a00 */
[----:B------:R-:W-:Y:S01]  /*01c0*/  MOV R25, R0 ;  /* 0x0000000000197202 */ /* 0x000fe20000000f00 */
        /* <DEDUP_REMOVED lines=21> */
[----:B------:R-:W-:Y:S02]  /*0320*/  SHF.R.S32.HI R2, RZ, 0x3, R22 ;  /* 0x00000003ff027819 */ /* 0x000fe40000011416 */
[----:B------:R-:W-:Y:S02]  /*0330*/  LOP3.LUT R0, R22, 0xfffffff8, RZ, 0xc0, !PT ;  /* 0xfffffff816007812 */ /* 0x000fe400078ec0ff */
[----:B------:R-:W-:-:S02]  /*0340*/  LEA.HI R10, R23, R24, RZ, 0x4 ;  /* 0x00000018170a7211 */ /* 0x000fc400078f20ff */
[----:B---3--:R-:W-:Y:S02]  /*0350*/  IADD3 R4, R4, 0xffffffe, RZ ;  /* 0x0ffffffe04047810 */ /* 0x008fe40007ffe0ff */
[--C-:B------:R-:W-:Y:S02]  /*0360*/  SHF.R.S32.HI R3, RZ, 0x1f, R2.reuse ;  /* 0x0000001fff037819 */ /* 0x100fe40000011402 */
[----:B------:R-:W1:Y:S01]  /*0370*/  F2I.FTZ.U32.TRUNC.NTZ R5, R4 ;  /* 0x0000000400057305 */ /* 0x000e62000021f000 */
[----:B------:R-:W-:Y:S02]  /*0380*/  IADD3 R9, P0, R2, R6, RZ ;  /* 0x0000000602097210 */ /* 0x000fe40007f1e0ff */
[----:B------:R-:W-:Y:S01]  /*0390*/  IADD3 R18, -R0, R24, RZ ;  /* 0x0000001800127210 */ /* 0x000fe20007ffe1ff */
[----:B------:R-:W-:Y:S01]  /*03a0*/  IMAD.WIDE R16, R16, 0x80, R2 ;  /* 0x0000008010107825 */ /* 0x000fe200078e0202 */
[----:B------:R-:W-:Y:S02]  /*03b0*/  SHF.L.U32 R0, R2, 0x6, RZ ;  /* 0x0000000602007819 */ /* 0x000fe400000006ff */
[----:B------:R-:W-:-:S02]  /*03c0*/  SHF.R.S32.HI R8, RZ, 0x4, R10 ;  /* 0x00000004ff087819 */ /* 0x000fc4000001140a */
[----:B------:R-:W-:Y:S02]  /*03d0*/  LEA.HI.X.SX32 R11, R6, R3, 0x1, P0 ;  /* 0x00000003060b7211 */ /* 0x000fe400000f0eff */
[----:B------:R-:W-:Y:S02]  /*03e0*/  LOP3.LUT R0, R0, 0x1c0, RZ, 0xc0, !PT ;  /* 0x000001c000007812 */ /* 0x000fe400078ec0ff */
[----:B------:R-:W-:Y:S02]  /*03f0*/  SHF.L.U32 R6, R18, 0x3, RZ ;  /* 0x0000000312067819 */ /* 0x000fe400000006ff */
[----:B------:R-:W-:Y:S02]  /*0400*/  LEA.HI R7, R10, R8, RZ, 0x1 ;  /* 0x000000080a077211 */ /* 0x000fe400078f08ff */
[----:B-1----:R-:W-:Y:S02]  /*0410*/  IADD3 R4, RZ, -R5, RZ ;  /* 0x80000005ff047210 */ /* 0x002fe40007ffe0ff */
[----:B------:R-:W-:-:S02]  /*0420*/  SHF.R.U32.HI R3, RZ, 0x3, R0 ;  /* 0x00000003ff037819 */ /* 0x000fc40000011600 */
[----:B------:R-:W-:Y:S01]  /*0430*/  LOP3.LUT R2, R0, 0x38, R6, 0xf8, !PT ;  /* 0x0000003800027812 */ /* 0x000fe200078ef806 */
[----:B------:R-:W-:Y:S01]  /*0440*/  IMAD R0, R4, R25, RZ ;  /* 0x0000001904007224 */ /* 0x000fe200078e02ff */
[----:B------:R-:W-:Y:S02]  /*0450*/  LOP3.LUT R7, R7, 0xfffffffe, RZ, 0xc0, !PT ;  /* 0xfffffffe07077812 */ /* 0x000fe400078ec0ff */
[----:B------:R-:W-:Y:S02]  /*0460*/  MOV R4, RZ ;  /* 0x000000ff00047202 */ /* 0x000fe40000000f00 */
[----:B------:R-:W-:Y:S02]  /*0470*/  IADD3 R21, R8, -R7, RZ ;  /* 0x8000000708157210 */ /* 0x000fe40007ffe0ff */
[----:B------:R-:W-:Y:S01]  /*0480*/  IABS R15, R19 ;  /* 0x00000013000f7213 */ /* 0x000fe20000000000 */
[----:B------:R-:W-:Y:S01]  /*0490*/  IMAD.HI.U32 R8, R5, R0, R4 ;  /* 0x0000000005087227 */ /* 0x000fe200078e0004 */
[----:B------:R-:W-:-:S02]  /*04a0*/  SHF.R.S32.HI R7, RZ, 0x1f, R6 ;  /* 0x0000001fff077819 */ /* 0x000fc40000011406 */
[----:B------:R-:W-:Y:S01]  /*04b0*/  LOP3.LUT R5, R10, 0xfffffff0, RZ, 0xc0, !PT ;  /* 0xfffffff00a057812 */ /* 0x000fe200078ec0ff */
[----:B------:R-:W-:Y:S01]  /*04c0*/  IMAD R0, R11, c[0x0][0x198], RZ ;  /* 0x000066000b007a24 */ /* 0x000fe200078e02ff */
[----:B------:R-:W-:Y:S01]  /*04d0*/  LOP3.LUT R243, R2, R3, RZ, 0x3c, !PT ;  /* 0x0000000302f37212 */ /* 0x000fe200078e3cff */
[----:B------:R-:W-:Y:S01]  /*04e0*/  IMAD.HI.U32 R12, R8, R15, RZ ;  /* 0x0000000f080c7227 */ /* 0x000fe200078e00ff */
[----:B------:R-:W-:Y:S02]  /*04f0*/  IADD3 R10, -R5, R24, RZ ;  /* 0x00000018050a7210 */ /* 0x000fe40007ffe1ff */
[----:B------:R-:W-:Y:S01]  /*0500*/  SHF.R.S32.HI R20, RZ, 0x1f, R19 ;  /* 0x0000001fff147819 */ /* 0x000fe20000011413 */
[----:B------:R-:W-:Y:S01]  /*0510*/  IMAD R14, R9, c[0x0][0x19c], R0 ;  /* 0x00006700090e7a24 */ /* 0x000fe200078e0200 */
[----:B------:R-:W-:Y:S01]  /*0520*/  IADD3 R0, -R12, RZ, RZ ;  /* 0x000000ff0c007210 */ /* 0x000fe20007ffe1ff */
[----:B------:R-:W-:Y:S01]  /*0530*/  IMAD R4, R26, c[0x0][0x178], RZ ;  /* 0x00005e001a047a24 */ /* 0x000fe200078e02ff */
[----:B------:R-:W-:Y:S01]  /*0540*/  SHF.R.S32.HI R8, RZ, 0x1f, R10 ;  /* 0x0000001fff087819 */ /* 0x000fe2000001140a */
[----:B------:R-:W-:-:S04]  /*0550*/  IMAD.WIDE.U32 R2, R27, c[0x0][0x178], R6 ;  /* 0x00005e001b027a25 */ /* 0x000fc800078e0006 */
[----:B------:R-:W-:Y:S02]  /*0560*/  IMAD R4, R27, c[0x0][0x17c], R4 ;  /* 0x00005f001b047a24 */ /* 0x000fe400078e0204 */
[----:B------:R-:W-:Y:S01]  /*0570*/  IMAD R5, R11, c[0x0][0x1a0], RZ ;  /* 0x000068000b057a24 */ /* 0x000fe200078e02ff */
[----:B------:R-:W-:Y:S01]  /*0580*/  LEA.HI R11, R23, R24, RZ, 0x6 ;  /* 0x00000018170b7211 */ /* 0x000fe200078f30ff */
[----:B------:R-:W-:Y:S01]  /*0590*/  IMAD R0, R25, R0, R15 ;  /* 0x0000000019007224 */ /* 0x000fe200078e020f */
[----:B------:R-:W-:Y:S01]  /*05a0*/  IADD3 R3, R3, R4, RZ ;  /* 0x0000000403037210 */ /* 0x000fe20007ffe0ff */
[C---:B------:R-:W-:Y:S01]  /*05b0*/  IMAD R13, R9.reuse, c[0x0][0x1a4], R5 ;  /* 0x00006900090d7a24 */ /* 0x040fe200078e0205 */
[----:B------:R-:W-:Y:S01]  /*05c0*/  LEA.HI.SX32 R15, R244, 0xffffffff, 0x19 ;  /* 0xfffffffff40f7811 */ /* 0x000fe200078fcaff */
[----:B------:R-:W-:Y:S01]  /*05d0*/  IMAD.WIDE.U32 R4, R9, c[0x0][0x198], R6 ;  /* 0x0000660009047a25 */ /* 0x000fe200078e0006 */
[----:B------:R-:W-:-:S03]  /*05e0*/  ISETP.GT.U32.AND P2, PT, R25, R0, PT ;  /* 0x000000001900720c */ /* 0x000fc60003f44070 */
[----:B------:R-:W-:Y:S01]  /*05f0*/  IMAD.WIDE.U32 R6, R9, c[0x0][0x1a0], R6 ;  /* 0x0000680009067a25 */ /* 0x000fe200078e0006 */
[----:B------:R-:W-:-:S03]  /*0600*/  IADD3 R5, R5, R14, RZ ;  /* 0x0000000e05057210 */ /* 0x000fc60007ffe0ff */
[----:B------:R-:W-:Y:S01]  /*0610*/  IMAD R9, R20, c[0x0][0x1a8], RZ ;  /* 0x00006a0014097a24 */ /* 0x000fe200078e02ff */
[----:B------:R-:W-:Y:S01]  /*0620*/  LEA.HI R20, R8, R10, RZ, 0x3 ;  /* 0x0000000a08147211 */ /* 0x000fe200078f18ff */
[----:B------:R-:W-:Y:S01]  /*0630*/  IMAD.WIDE.U32 R2, R19, c[0x0][0x1a8], R2 ;  /* 0x00006a0013027a25 */ /* 0x000fe200078e0002 */
[----:B------:R-:W-:Y:S02]  /*0640*/  SHF.L.U32 R8, R11, 0x3, RZ ;  /* 0x000000030b087819 */ /* 0x000fe400000006ff */
[----:B------:R-:W-:Y:S01]  /*0650*/  IADD3 R7, R7, R13, RZ ;  /* 0x0000000d07077210 */ /* 0x000fe20007ffe0ff */
[----:B------:R-:W-:Y:S01]  /*0660*/  IMAD R9, R19, c[0x0][0x1ac], R9 ;  /* 0x00006b0013097a24 */ /* 0x000fe200078e0209 */
[----:B------:R-:W-:Y:S01]  /*0670*/  LOP3.LUT R243, R243, 0x7ffffe00, R8, 0xf8, !PT ;  /* 0x7ffffe00f3f37812 */ /* 0x000fe200078ef808 */
[----:B------:R-:W-:Y:S01]  /*0680*/  IMAD R8, R17, c[0x0][0x190], RZ ;  /* 0x0000640011087a24 */ /* 0x000fe200078e02ff */
[----:B------:R-:W-:Y:S01]  /*0690*/  @!P2 IADD3 R0, R0, -R25, RZ ;  /* 0x800000190000a210 */ /* 0x000fe20007ffe0ff */
[----:B------:R-:W-:Y:S01]  /*06a0*/  IMAD.WIDE.U32 R4, R27, c[0x0][0x180], R4 ;  /* 0x000060001b047a25 */ /* 0x000fe200078e0004 */
[----:B------:R-:W-:-:S02]  /*06b0*/  IADD3 R3, R3, R9, RZ ;  /* 0x0000000903037210 */ /* 0x000fc40007ffe0ff */
[----:B------:R-:W-:Y:S01]  /*06c0*/  ISETP.GE.U32.AND P3, PT, R0, R25, PT ;  /* 0x000000190000720c */ /* 0x000fe20003f66070 */
[----:B------:R-:W-:Y:S01]  /*06d0*/  IMAD R14, R16, c[0x0][0x194], R8 ;  /* 0x00006500100e7a24 */ /* 0x000fe200078e0208 */
[----:B------:R-:W-:Y:S01]  /*06e0*/  LOP3.LUT R11, R20, 0xfffffff8, RZ, 0xc0, !PT ;  /* 0xfffffff8140b7812 */ /* 0x000fe200078ec0ff */
[----:B------:R-:W-:Y:S01]  /*06f0*/  IMAD.WIDE.U32 R2, R16, c[0x0][0x190], R2 ;  /* 0x0000640010027a25 */ /* 0x000fe200078e0002 */
[----:B------:R-:W-:Y:S02]  /*0700*/  @!P2 IADD3 R12, R12, 0x1, RZ ;  /* 0x000000010c0ca810 */ /* 0x000fe40007ffe0ff */
[----:B------:R-:W-:Y:S01]  /*0710*/  IADD3 R19, R10, -R11, RZ ;  /* 0x8000000b0a137210 */ /* 0x000fe20007ffe0ff */
[----:B------:R-:W-:Y:S01]  /*0720*/  IMAD.WIDE.U32 R8, R27, c[0x0][0x188], R6 ;  /* 0x000062001b087a25 */ /* 0x000fe200078e0006 */
[----:B------:R-:W-:Y:S02]  /*0730*/  IADD3 R0, R3, R14, RZ ;  /* 0x0000000e03007210 */ /* 0x000fe40007ffe0ff */
[----:B------:R-:W-:Y:S01]  /*0740*/  LEA R6, P0, R2, c[0x0][0x160], 0x1 ;  /* 0x0000580002067a11 */ /* 0x000fe200078008ff */
[C---:B------:R-:W-:Y:S01]  /*0750*/  IMAD R10, R26.reuse, c[0x0][0x180], RZ ;  /* 0x000060001a0a7a24 */ /* 0x040fe200078e02ff */
[----:B------:R-:W-:Y:S01]  /*0760*/  SHF.L.U32 R243, R243, 0x1, RZ ;  /* 0x00000001f3f37819 */ /* 0x000fe200000006ff */
[----:B------:R-:W-:Y:S01]  /*0770*/  IMAD R13, R26, c[0x0][0x188], RZ ;  /* 0x000062001a0d7a24 */ /* 0x000fe200078e02ff */
[----:B------:R-:W-:Y:S01]  /*0780*/  LEA.HI.X R7, R2, c[0x0][0x164], R0, 0x1, P0 ;  /* 0x0000590002077a11 */ /* 0x000fe200000f0c00 */
[C---:B------:R-:W-:Y:S01]  /*0790*/  IMAD R10, R27.reuse, c[0x0][0x184], R10 ;  /* 0x000061001b0a7a24 */ /* 0x040fe200078e020a */
[----:B------:R-:W-:Y:S01]  /*07a0*/  ISETP.NE.AND P0, PT, RZ, c[0x0][0x1c8], PT ;  /* 0x00007200ff007a0c */ /* 0x000fe20003f05270 */
[----:B------:R-:W-:Y:S01]  /*07b0*/  IMAD R13, R27, c[0x0][0x18c], R13 ;  /* 0x000063001b0d7a24 */ /* 0x000fe200078e020d */
[----:B------:R-:W-:Y:S01]  /*07c0*/  @P3 IADD3 R12, R12, 0x1, RZ ;  /* 0x000000010c0c3810 */ /* 0x000fe20007ffe0ff */
[----:B------:R1:W-:Y:S01]  /*07d0*/  LDGSTS.E.BYPASS.LTC128B.128 [R243], [R6.64] ;  /* 0x0000000006f37fae */ /* 0x0003e2000b901d48 */
[----:B------:R-:W-:-:S02]  /*07e0*/  IADD3 R11, R5, R10, RZ ;  /* 0x0000000a050b7210 */ /* 0x000fc40007ffe0ff */
[----:B------:R-:W-:Y:S02]  /*07f0*/  MOV R0, R12 ;  /* 0x0000000c00007202 */ /* 0x000fe40000000f00 */
[----:B------:R-:W-:Y:S02]  /*0800*/  MOV R10, R4 ;  /* 0x00000004000a7202 */ /* 0x000fe40000000f00 */
[----:B------:R-:W-:Y:S02]  /*0810*/  @!P1 IADD3 R0, -R0, RZ, RZ ;  /* 0x000000ff00009210 */ /* 0x000fe40007ffe1ff */
[----:B------:R-:W-:Y:S02]  /*0820*/  IADD3 R4, P2, R6, UR7, RZ ;  /* 0x0000000706047c10 */ /* 0x000fe4000ff5e0ff */
[----:B------:R-:W-:Y:S02]  /*0830*/  @!P0 LOP3.LUT R0, RZ, c[0x0][0x1c8], RZ, 0x33, !PT ;  /* 0x00007200ff008a12 */ /* 0x000fe400078e33ff */
[----:B------:R-:W-:-:S02]  /*0840*/  IADD3.X R5, R7, UR13, RZ, P2, !PT ;  /* 0x0000000d07057c10 */ /* 0x000fc400097fe4ff */
[----:B------:R-:W-:Y:S01]  /*0850*/  SHF.R.S32.HI R12, RZ, 0x1f, R0 ;  /* 0x0000001fff0c7819 */ /* 0x000fe20000011400 */
[----:B------:R-:W-:Y:S01]  /*0860*/  IMAD.WIDE.U32 R28, R0, c[0x0][0x1b0], R10 ;  /* 0x00006c00001c7a25 */ /* 0x000fe200078e000a */
[----:B------:R-:W-:Y:S01]  /*0870*/  IADD3 R2, P2, R4, UR7, RZ ;  /* 0x0000000704027c10 */ /* 0x000fe2000ff5e0ff */
[----:B------:R2:W-:Y:S01]  /*0880*/  LDGSTS.E.BYPASS.LTC128B.128 [R243+0x800], [R4.64] ;  /* 0x0080000004f37fae */ /* 0x0005e2000b901d48 */
[----:B------:R-:W-:Y:S02]  /*0890*/  SHF.R.S32.HI R16, RZ, 0x1f, R15 ;  /* 0x0000001fff107819 */ /* 0x000fe4000001140f */
[----:B------:R-:W-:Y:S01]  /*08a0*/  IADD3.X R3, R5, UR13, RZ, P2, !PT ;  /* 0x0000000d05037c10 */ /* 0x000fe200097fe4ff */
[----:B------:R-:W-:Y:S01]  /*08b0*/  STL.64 [R1+0x70], R28 ;  /* 0x0000701c01007387 */ /* 0x000fe20000100a00 */
[----:B------:R-:W-:Y:S02]  /*08c0*/  MOV R224, R28 ;  /* 0x0000001c00e07202 */ /* 0x000fe40000000f00 */
[----:B------:R-:W-:Y:S01]  /*08d0*/  IADD3 R9, R9, R13, RZ ;  /* 0x0000000d09097210 */ /* 0x000fe20007ffe0ff */
[----:B------:R3:W-:Y:S01]  /*08e0*/  LDGSTS.E.BYPASS.LTC128B.128 [R243+0x1000], [R2.64] ;  /* 0x0100000002f37fae */ /* 0x0007e2000b901d48 */
[----:B-1----:R-:W-:-:S02]  /*08f0*/  IMAD R6, R12, c[0x0][0x1b0], RZ ;  /* 0x00006c000c067a24 */ /* 0x002fc400078e02ff */
[----:B------:R-:W-:Y:S02]  /*0900*/  IMAD R7, R15, UR10, RZ ;  /* 0x0000000a0f077c24 */ /* 0x000fe4000f8e02ff */
[C---:B------:R-:W-:Y:S02]  /*0910*/  IMAD R6, R0.reuse, c[0x0][0x1b4], R6 ;  /* 0x00006d0000067a24 */ /* 0x040fe400078e0206 */
[----:B------:R-:W-:-:S03]  /*0920*/  IMAD.WIDE.U32 R26, R0, c[0x0][0x1b8], R8 ;  /* 0x00006e00001a7a25 */ /* 0x000fc600078e0008 */
[----:B------:R-:W-:Y:S01]  /*0930*/  IADD3 R225, R29, R6, RZ ;  /* 0x000000061de17210 */ /* 0x000fe20007ffe0ff */
[----:B------:R-:W-:-:S04]  /*0940*/  IMAD R12, R12, c[0x0][0x1b8], RZ ;  /* 0x00006e000c0c7a24 */ /* 0x000fc800078e02ff */
[----:B------:R-:W-:Y:S01]  /*0950*/  IMAD R14, R0, c[0x0][0x1bc], R12 ;  /* 0x00006f00000e7a24 */ /* 0x000fe200078e020c */
[----:B------:R-:W-:Y:S01]  /*0960*/  STL.64 [R1+0x60], R224 ;  /* 0x000060e001007387 */ /* 0x000fe20000100a00 */
[----:B------:R-:W-:Y:S01]  /*0970*/  IMAD R0, R16, c[0x0][0x1a0], RZ ;  /* 0x0000680010007a24 */ /* 0x000fe200078e02ff */
[----:B--2---:R-:W-:Y:S02]  /*0980*/  IADD3 R4, P0, R2, UR7, RZ ;  /* 0x0000000702047c10 */ /* 0x004fe4000ff1e0ff */
[----:B------:R-:W-:Y:S01]  /*0990*/  STL.64 [R1+0x68], R26 ;  /* 0x0000681a01007387 */ /* 0x000fe20000100a00 */
[----:B------:R-:W-:Y:S01]  /*09a0*/  IMAD R0, R15, c[0x0][0x1a4], R0 ;  /* 0x000069000f007a24 */ /* 0x000fe200078e0200 */
[----:B------:R-:W-:Y:S02]  /*09b0*/  IADD3.X R5, R3, UR13, RZ, P0, !PT ;  /* 0x0000000d03057c10 */ /* 0x000fe400087fe4ff */
[----:B---3--:R-:W-:-:S03]  /*09c0*/  IADD3 R2, P0, R4, UR7, RZ ;  /* 0x0000000704027c10 */ /* 0x008fc6000ff1e0ff */
[----:B------:R1:W-:Y:S01]  /*09d0*/  LDGSTS.E.BYPASS.LTC128B.128 [R243+0x1800], [R4.64] ;  /* 0x0180000004f37fae */ /* 0x0003e2000b901d48 */
[----:B------:R-:W-:-:S05]  /*09e0*/  IADD3.X R3, R5, UR13, RZ, P0, !PT ;  /* 0x0000000d05037c10 */ /* 0x000fca00087fe4ff */
[----:B------:R2:W-:Y:S01]  /*09f0*/  LDGSTS.E.BYPASS.LTC128B.128 [R243+0x2000], [R2.64] ;  /* 0x0200000002f37fae */ /* 0x0005e2000b901d48 */
[----:B-1----:R-:W-:Y:S01]  /*0a00*/  IMAD R5, R16, UR11, R7 ;  /* 0x0000000b10057c24 */ /* 0x002fe2000f8e0207 */
[----:B------:R-:W-:Y:S01]  /*0a10*/  IADD3 R4, P1, R2, UR7, RZ ;  /* 0x0000000702047c10 */ /* 0x000fe2000ff3e0ff */
[----:B------:R-:W-:-:S05]  /*0a20*/  IMAD.WIDE.U32 R6, R15, UR11, R224 ;  /* 0x0000000b0f067c25 */ /* 0x000fca000f8e00e0 */
[C---:B------:R-:W-:Y:S02]  /*0a30*/  LEA R10, P0, R6.reuse, c[0x0][0x168], 0x1 ;  /* 0x00005a00060a7a11 */ /* 0x040fe400078008ff */
[----:B--2---:R-:W-:Y:S02]  /*0a40*/  IADD3 R2, R7, R5, RZ ;  /* 0x0000000507027210 */ /* 0x004fe40007ffe0ff */
[----:B------:R-:W-:Y:S02]  /*0a50*/  IADD3.X R5, R3, UR13, RZ, P1, !PT ;  /* 0x0000000d03057c10 */ /* 0x000fe40008ffe4ff */
[----:B------:R-:W-:Y:S02]  /*0a60*/  LEA.HI.X R11, R6, c[0x0][0x16c], R2, 0x1, P0 ;  /* 0x00005b00060b7a11 */ /* 0x000fe400000f0c02 */
[----:B------:R-:W-:Y:S01]  /*0a70*/  IADD3 R8, P0, R10, UR12, RZ ;  /* 0x0000000c0a087c10 */ /* 0x000fe2000ff1e0ff */
[----:B------:R1:W-:Y:S01]  /*0a80*/  LDGSTS.E.BYPASS.LTC128B.128 [R243+0x2800], [R4.64] ;  /* 0x0280000004f37fae */ /* 0x0003e2000b901d48 */
[----:B------:R-:W-:-:S02]  /*0a90*/  IADD3 R2, P1, R4, UR7, RZ ;  /* 0x0000000704027c10 */ /* 0x000fc4000ff3e0ff */
[----:B------:R-:W-:Y:S02]  /*0aa0*/  IADD3.X R9, R11, UR14, RZ, P0, !PT ;  /* 0x0000000e0b097c10 */ /* 0x000fe400087fe4ff */
[----:B------:R-:W-:Y:S02]  /*0ab0*/  IADD3 R6, P0, R8, UR12, RZ ;  /* 0x0000000c08067c10 */ /* 0x000fe4000ff1e0ff */
[----:B------:R-:W-:Y:S02]  /*0ac0*/  IADD3.X R3, R5, UR13, RZ, P1, !PT ;  /* 0x0000000d05037c10 */ /* 0x000fe40008ffe4ff */
[----:B------:R-:W-:Y:S01]  /*0ad0*/  IADD3 R12, P1, R2, UR7, RZ ;  /* 0x00000007020c7c10 */ /* 0x000fe2000ff3e0ff */
[----:B------:R-:W-:Y:S01]  /*0ae0*/  USHF.L.U32 UR7, UR4, 0x5, URZ ;  /* 0x0000000504077899 */ /* 0x000fe2000800063f */
[----:B------:R-:W-:Y:S01]  /*0af0*/  IADD3.X R7, R9, UR14, RZ, P0, !PT ;  /* 0x0000000e09077c10 */ /* 0x000fe200087fe4ff */
[----:B------:R2:W-:Y:S01]  /*0b00*/  LDGSTS.E.BYPASS.LTC128B.128 [R243+0x3000], [R2.64] ;  /* 0x0300000002f37fae */ /* 0x0005e2000b901d48 */
[----:B------:R-:W-:-:S05]  /*0b10*/  IADD3.X R13, R3, UR13, RZ, P1, !PT ;  /* 0x0000000d030d7c10 */ /* 0x000fca0008ffe4ff */
[----:B------:R3:W-:Y:S04]  /*0b20*/  LDGSTS.E.BYPASS.LTC128B.128 [R243+0x3800], [R12.64] ;  /* 0x038000000cf37fae */ /* 0x0007e8000b901d48 */
[----:B------:R4:W-:Y:S04]  /*0b30*/  LDGSTS.E.BYPASS.LTC128B.128 [R243+0x4000], [R10.64] ;  /* 0x040000000af37fae */ /* 0x0009e8000b901d48 */
[----:B------:R5:W-:Y:S01]  /*0b40*/  LDGSTS.E.BYPASS.LTC128B.128 [R243+0x4800], [R8.64] ;  /* 0x0480000008f37fae */ /* 0x000be2000b901d48 */
[----:B-1----:R-:W-:-:S03]  /*0b50*/  IADD3 R4, P0, R6, UR12, RZ ;  /* 0x0000000c06047c10 */ /* 0x002fc6000ff1e0ff */
[----:B------:R1:W-:Y:S01]  /*0b60*/  LDGSTS.E.BYPASS.LTC128B.128 [R243+0x5000], [R6.64] ;  /* 0x0500000006f37fae */ /* 0x0003e2000b901d48 */
[----:B------:R-:W-:-:S05]  /*0b70*/  IADD3.X R5, R7, UR14, RZ, P0, !PT ;  /* 0x0000000e07057c10 */ /* 0x000fca00087fe4ff */
[----:B------:R4:W-:Y:S01]  /*0b80*/  LDGSTS.E.BYPASS.LTC128B.128 [R243+0x5800], [R4.64] ;  /* 0x0580000004f37fae */ /* 0x0009e2000b901d48 */
[----:B--2---:R-:W-:-:S04]  /*0b90*/  IADD3 R2, P0, R4, UR12, RZ ;  /* 0x0000000c04027c10 */ /* 0x004fc8000ff1e0ff */
[----:B------:R-:W-:Y:S02]  /*0ba0*/  IADD3.X R3, R5, UR14, RZ, P0, !PT ;  /* 0x0000000e05037c10 */ /* 0x000fe400087fe4ff */
[----:B---3--:R-:W-:-:S03]  /*0bb0*/  LEA.HI R12, R23, R24, RZ, 0x5 ;  /* 0x00000018170c7211 */ /* 0x008fc600078f28ff */
[----:B------:R2:W-:Y:S01]  /*0bc0*/  LDGSTS.E.BYPASS.LTC128B.128 [R243+0x6000], [R2.64] ;  /* 0x0600000002f37fae */ /* 0x0005e2000b901d48 */
[----:B-----5:R-:W-:-:S04]  /*0bd0*/  IADD3 R8, P0, R2, UR12, RZ ;  /* 0x0000000c02087c10 */ /* 0x020fc8000ff1e0ff */
[----:B------:R-:W-:Y:S02]  /*0be0*/  IADD3.X R9, R3, UR14, RZ, P0, !PT ;  /* 0x0000000e03097c10 */ /* 0x000fe400087fe4ff */
[----:B-1----:R-:W-:-:S03]  /*0bf0*/  IADD3 R6, P0, R8, UR12, RZ ;  /* 0x0000000c08067c10 */ /* 0x002fc6000ff1e0ff */
[----:B------:R1:W-:Y:S01]  /*0c00*/  LDGSTS.E.BYPASS.LTC128B.128 [R243+0x6800], [R8.64] ;  /* 0x0680000008f37fae */ /* 0x0003e2000b901d48 */
[----:B------:R-:W-:Y:S01]  /*0c10*/  IADD3.X R7, R9, UR14, RZ, P0, !PT ;  /* 0x0000000e09077c10 */ /* 0x000fe200087fe4ff */
[----:B----4-:R-:W-:-:S04]  /*0c20*/  IMAD.WIDE.U32 R4, R15, c[0x0][0x1a0], RZ ;  /* 0x000068000f047a25 */ /* 0x010fc800078e00ff */
        /* <DEDUP_REMOVED lines=8> */
[----:B--2---:R-:W-:Y:S01]  /*0cb0*/  SHF.L.U32 R3, R18, 0x6, RZ ;  /* 0x0000000612037819 */ /* 0x004fe200000006ff */
[----:B------:R-:W-:-:S04]  /*0cc0*/  DEPBAR.LE SB0, 0x0 ;  /* 0x000080000000791a */ /* 0x000fc80000000000 */
[----:B------:R-:W-:Y:S02]  /*0cd0*/  IADD3 R2, R5, R0, RZ ;  /* 0x0000000005027210 */ /* 0x000fe40007ffe0ff */
[----:B------:R-:W-:Y:S02]  /*0ce0*/  LOP3.LUT R0, R3, 0x1c0, RZ, 0xc0, !PT ;  /* 0x000001c003007812 */ /* 0x000fe400078ec0ff */
[----:B------:R-:W-:Y:S02]  /*0cf0*/  SHF.L.U32 R5, R19, 0x6, RZ ;  /* 0x0000000613057819 */ /* 0x000fe400000006ff */
[----:B-1----:R-:W-:Y:S02]  /*0d00*/  LOP3.LUT R8, R0, 0x8, R22, 0xf8, !PT ;  /* 0x0000000800087812 */ /* 0x002fe400078ef816 */
[----:B------:R-:W-:Y:S02]  /*0d10*/  SHF.L.U32 R3, R21, 0x3, RZ ;  /* 0x0000000315037819 */ /* 0x000fe400000006ff */
[----:B---3--:R-:W-:-:S02]  /*0d20*/  LEA.HI.X R7, R4, R7, R2, 0x7, P0 ;  /* 0x0000000704077211 */ /* 0x008fc400000f3c02 */
[----:B------:R-:W-:Y:S01]  /*0d30*/  SHF.R.U32.HI R2, RZ, 0x3, R0 ;  /* 0x00000003ff027819 */ /* 0x000fe20000011600 */
[----:B------:R-:W-:Y:S01]  /*0d40*/  BAR.SYNC.DEFER_BLOCKING 0x0 ;  /* 0x0000000000007b1d */ /* 0x000fe20000010000 */
[----:B------:R-:W-:Y:S02]  /*0d50*/  LEA R4, P0, R6, c[0x0][0x170], 0x1 ;  /* 0x00005c0006047a11 */ /* 0x000fe400078008ff */
[----:B------:R-:W-:Y:S02]  /*0d60*/  LOP3.LUT R0, R5, 0x1c0, RZ, 0xc0, !PT ;  /* 0x000001c005007812 */ /* 0x000fe400078ec0ff */
[----:B------:R-:W-:Y:S02]  /*0d70*/  LOP3.LUT R9, R8, R2, RZ, 0x3c, !PT ;  /* 0x0000000208097212 */ /* 0x000fe400078e3cff */
[----:B------:R-:W-:Y:S02]  /*0d80*/  LEA.HI.X R5, R6, c[0x0][0x174], R7, 0x1, P0 ;  /* 0x00005d0006057a11 */ /* 0x000fe400000f0c07 */
[----:B------:R-:W-:-:S02]  /*0d90*/  IADD3 R8, P0, R4, UR7, RZ ;  /* 0x0000000704087c10 */ /* 0x000fc4000ff1e0ff */
[----:B------:R-:W-:Y:S02]  /*0da0*/  LOP3.LUT R2, R0, 0x8, R3, 0xf8, !PT ;  /* 0x0000000800027812 */ /* 0x000fe400078ef803 */
[----:B------:R-:W-:Y:S02]  /*0db0*/  LEA R3, R21, R9, 0x9 ;  /* 0x0000000915037211 */ /* 0x000fe400078e48ff */
[----:B------:R-:W-:Y:S02]  /*0dc0*/  IADD3 R10, P1, R8, UR7, RZ ;  /* 0x00000007080a7c10 */ /* 0x000fe4000ff3e0ff */
[----:B------:R-:W-:Y:S02]  /*0dd0*/  IADD3.X R9, R5, UR5, RZ, P0, !PT ;  /* 0x0000000505097c10 */ /* 0x000fe400087fe4ff */
[----:B------:R-:W-:Y:S02]  /*0de0*/  SHF.R.U32.HI R0, RZ, 0x3, R0 ;  /* 0x00000003ff007819 */ /* 0x000fe40000011600 */
[----:B------:R-:W-:-:S02]  /*0df0*/  IADD3 R6, P0, R10, UR7, RZ ;  /* 0x000000070a067c10 */ /* 0x000fc4000ff1e0ff */
[----:B------:R-:W-:Y:S01]  /*0e00*/  IADD3.X R11, R9, UR5, RZ, P1, !PT ;  /* 0x00000005090b7c10 */ /* 0x000fe20008ffe4ff */
[----:B------:R-:W-:Y:S01]  /*0e10*/  @!PT LDS RZ, [RZ] ;  /* 0x00000000fffff984 */ /* 0x000fe20000000800 */
[----:B------:R-:W-:Y:S01]  /*0e20*/  @!PT LDS RZ, [RZ] ;  /* 0x00000000fffff984 */ /* 0x000fe20000000800 */
[----:B------:R-:W-:Y:S01]  /*0e30*/  @!PT LDS RZ, [RZ] ;  /* 0x00000000fffff984 */ /* 0x000fe20000000800 */
[----:B------:R1:W-:Y:S01]  /*0e40*/  LDGSTS.E.BYPASS.LTC128B.128 [R243+0x8000], [R4.64] ;  /* 0x0800000004f37fae */ /* 0x0003e2000b901d48 */
[----:B------:R-:W-:Y:S02]  /*0e50*/  LOP3.LUT R100, R2, R0, RZ, 0x3c, !PT ;  /* 0x0000000002647212 */ /* 0x000fe400078e3cff */
[----:B------:R-:W-:Y:S01]  /*0e60*/  IADD3.X R7, R11, UR5, RZ, P0, !PT ;  /* 0x000000050b077c10 */ /* 0x000fe200087fe4ff */
[----:B------:R2:W-:Y:S01]  /*0e70*/  LDGSTS.E.BYPASS.LTC128B.128 [R243+0x8800], [R8.64] ;  /* 0x0880000008f37fae */ /* 0x0005e2000b901d48 */
[----:B------:R-:W-:Y:S02]  /*0e80*/  SHF.L.U32 R2, R20, 0x6, RZ ;  /* 0x0000000614027819 */ /* 0x000fe400000006ff */
[----:B------:R-:W-:Y:S01]  /*0e90*/  SHF.R.S32.HI R0, RZ, 0x5, R12 ;  /* 0x00000005ff007819 */ /* 0x000fe2000001140c */
[----:B------:R3:W-:Y:S01]  /*0ea0*/  LDGSTS.E.BYPASS.LTC128B.128 [R243+0x9000], [R10.64] ;  /* 0x090000000af37fae */ /* 0x0007e2000b901d48 */
[----:B------:R-:W-:-:S02]  /*0eb0*/  LOP3.LUT R98, R2, 0xfffffe00, RZ, 0xc0, !PT ;  /* 0xfffffe0002627812 */ /* 0x000fc400078ec0ff */
[C---:B------:R-:W-:Y:S01]  /*0ec0*/  SHF.L.U32 R92, R3.reuse, 0x1, RZ ;  /* 0x00000001035c7819 */ /* 0x040fe200000006ff */
[----:B------:R4:W-:Y:S01]  /*0ed0*/  LDGSTS.E.BYPASS.LTC128B.128 [R243+0x9800], [R6.64] ;  /* 0x0980000006f37fae */ /* 0x0009e2000b901d48 */
[----:B------:R-:W-:Y:S02]  /*0ee0*/  LEA R0, R0, R98, 0xa ;  /* 0x0000006200007211 */ /* 0x000fe400078e50ff */
[----:B------:R-:W-:Y:S02]  /*0ef0*/  MOV R2, 0x20 ;  /* 0x0000002000027802 */ /* 0x000fe40000000f00 */
[----:B------:R-:W-:Y:S02]  /*0f00*/  IADD3 R0, R0, R100, RZ ;  /* 0x0000006400007210 */ /* 0x000fe40007ffe0ff */
[----:B------:R-:W-:Y:S02]  /*0f10*/  LEA R230, R3, 0x4000, 0x1 ;  /* 0x0000400003e67811 */ /* 0x000fe400078e08ff */
[----:B------:R-:W-:-:S02]  /*0f20*/  SHF.L.U32 R231, R0, 0x1, RZ ;  /* 0x0000000100e77819 */ /* 0x000fc400000006ff */
[----:B------:R-:W-:Y:S02]  /*0f30*/  IADD3 R235, R230, 0x40, RZ ;  /* 0x00000040e6eb7810 */ /* 0x000fe40007ffe0ff */
[----:B-1----:R-:W-:-:S04]  /*0f40*/  IADD3 R4, P1, R6, UR7, RZ ;  /* 0x0000000706047c10 */ /* 0x002fc8000ff3e0ff */
[----:B--2---:R-:W-:Y:S02]  /*0f50*/  IADD3 R8, P0, R4, UR7, RZ ;  /* 0x0000000704087c10 */ /* 0x004fe4000ff1e0ff */
[----:B------:R-:W-:-:S04]  /*0f60*/  IADD3.X R5, R7, UR5, RZ, P1, !PT ;  /* 0x0000000507057c10 */ /* 0x000fc80008ffe4ff */
[----:B------:R-:W-:Y:S01]  /*0f70*/  IADD3.X R9, R5, UR5, RZ, P0, !PT ;  /* 0x0000000505097c10 */ /* 0x000fe200087fe4ff */
[----:B------:R1:W-:Y:S01]  /*0f80*/  LDGSTS.E.BYPASS.LTC128B.128 [R243+0xa000], [R4.64] ;  /* 0x0a00000004f37fae */ /* 0x0003e2000b901d48 */
[----:B----4-:R-:W-:-:S03]  /*0f90*/  IADD3 R6, P1, R8, UR7, RZ ;  /* 0x0000000708067c10 */ /* 0x010fc6000ff3e0ff */
[----:B------:R3:W-:Y:S01]  /*0fa0*/  LDGSTS.E.BYPASS.LTC128B.128 [R243+0xa800], [R8.64] ;  /* 0x0a80000008f37fae */ /* 0x0007e2000b901d48 */
[----:B------:R-:W-:Y:S02]  /*0fb0*/  IADD3.X R7, R9, UR5, RZ, P1, !PT ;  /* 0x0000000509077c10 */ /* 0x000fe40008ffe4ff */
[----:B------:R-:W-:-:S03]  /*0fc0*/  LOP3.LUT P1, RZ, R19, 0x2, RZ, 0xc0, !PT ;  /* 0x0000000213ff7812 */ /* 0x000fc6000782c0ff */
[----:B------:R2:W-:Y:S01]  /*0fd0*/  LDGSTS.E.BYPASS.LTC128B.128 [R243+0xb000], [R6.64] ;  /* 0x0b00000006f37fae */ /* 0x0005e2000b901d48 */
[----:B-1----:R-:W-:-:S04]  /*0fe0*/  IADD3 R4, P0, R6, UR7, RZ ;  /* 0x0000000706047c10 */ /* 0x002fc8000ff1e0ff */
[----:B------:R-:W-:Y:S02]  /*0ff0*/  IADD3.X R5, R7, UR5, RZ, P0, !PT ;  /* 0x0000000507057c10 */ /* 0x000fe400087fe4ff */
[----:B------:R-:W-:-:S03]  /*1000*/  LOP3.LUT P0, RZ, R18, 0x2, RZ, 0xc0, !PT ;  /* 0x0000000212ff7812 */ /* 0x000fc6000780c0ff */
[----:B------:R1:W-:Y:S01]  /*1010*/  LDGSTS.E.BYPASS.LTC128B.128 [R243+0xb800], [R4.64] ;  /* 0x0b80000004f37fae */ /* 0x0003e2000b901d48 */
[C---:B------:R-:W-:Y:S02]  /*1020*/  SEL R0, R2.reuse, 0xffffffe0, !P0 ;  /* 0xffffffe002007807 */ /* 0x040fe40004000000 */
[----:B------:R-:W-:Y:S01]  /*1030*/  SEL R2, R2, 0xffffffe0, !P1 ;  /* 0xffffffe002027807 */ /* 0x000fe20004800000 */
[----:B------:R-:W-:Y:S01]  /*1040*/  LDSM.16.M88.4 R36, [R231] ;  /* 0x00000000e724783b */ /* 0x000fe20000000200 */
[----:B------:R-:W-:Y:S02]  /*1050*/  IADD3 R229, R230, R0, RZ ;  /* 0x00000000e6e57210 */ /* 0x000fe40007ffe0ff */
[----:B------:R-:W-:Y:S01]  /*1060*/  IADD3 R234, R231, R2, RZ ;  /* 0x00000002e7ea7210 */ /* 0x000fe20007ffe0ff */
[----:B------:R-:W3:Y:S01]  /*1070*/  LDSM.16.M88.4 R40, [R92+0x4000] ;  /* 0x004000005c28783b */ /* 0x000ee20000000200 */
[----:B------:R-:W-:Y:S02]  /*1080*/  LOP3.LUT P0, RZ, R18, 0x4, RZ, 0xc0, !PT ;  /* 0x0000000412ff7812 */ /* 0x000fe4000780c0ff */
[----:B------:R-:W-:Y:S01]  /*1090*/  LOP3.LUT P1, RZ, R19, 0x4, RZ, 0xc0, !PT ;  /* 0x0000000413ff7812 */ /* 0x000fe2000782c0ff */
[----:B------:R-:W4:Y:S04]  /*10a0*/  LDSM.16.M88.4 R32, [R231+0x2000] ;  /* 0x00200000e720783b */ /* 0x000f280000000200 */
[----:B------:R-:W-:Y:S04]  /*10b0*/  LDSM.16.M88.4 R28, [R234] ;  /* 0x00000000ea1c783b */ /* 0x000fe80000000200 */
[----:B------:R-:W5:Y:S02]  /*10c0*/  LDSM.16.M88.4 R44, [R229] ;  /* 0x00000000e52c783b */ /* 0x000f640000000200 */
[----:B------:R-:W-:-:S02]  /*10d0*/  @P0 IADD3 R235, R230, -0x40, RZ ;  /* 0xffffffc0e6eb0810 */ /* 0x000fc40007ffe0ff */
[----:B------:R-:W2:Y:S01]  /*10e0*/  LDSM.16.M88.4 R24, [R234+0x2000] ;  /* 0x00200000ea18783b */ /* 0x000ea20000000200 */
[----:B------:R-:W-:Y:S02]  /*10f0*/  ISETP.GE.AND P0, PT, R93, 0x81, PT ;  /* 0x000000815d00780c */ /* 0x000fe40003f06270 */
[----:B-1----:R-:W-:Y:S01]  /*1100*/  MOV R4, 0x40 ;  /* 0x0000004000047802 */ /* 0x002fe20000000f00 */
[----:B------:R-:W-:Y:S01]  /*1110*/  LDSM.16.M88.4 R48, [R235] ;  /* 0x00000000eb30783b */ /* 0x000fe20000000200 */
[----:B------:R-:W-:Y:S02]  /*1120*/  IADD3 R228, R0, R235, RZ ;  /* 0x000000eb00e47210 */ /* 0x000fe40007ffe0ff */
[----:B------:R-:W-:Y:S01]  /*1130*/  SEL R4, R4, 0xffffffc0, !P1 ;  /* 0xffffffc004047807 */ /* 0x000fe20004800000 */
[----:B------:R-:W0:Y:S01]  /*1140*/  LDGDEPBAR ;  /* 0x00000000000079af */ /* 0x000e220000000000 */
[----:B------:R-:W-:Y:S02]  /*1150*/  IADD3 R242, R235, 0x800, RZ ;  /* 0x00000800ebf27810 */ /* 0x000fe40007ffe0ff */
[----:B------:R-:W-:Y:S01]  /*1160*/  IADD3 R232, R231, R4, RZ ;  /* 0x00000004e7e87210 */ /* 0x000fe20007ffe0ff */
[----:B------:R-:W-:Y:S01]  /*1170*/  LDSM.16.M88.4 R52, [R228] ;  /* 0x00000000e434783b */ /* 0x000fe20000000200 */
[----:B------:R-:W-:-:S02]  /*1180*/  IADD3 R241, R235, 0x1000, RZ ;  /* 0x00001000ebf17810 */ /* 0x000fc40007ffe0ff */
[----:B------:R-:W-:Y:S01]  /*1190*/  IADD3 R233, R2, R232, RZ ;  /* 0x000000e802e97210 */ /* 0x000fe20007ffe0ff */
[----:B------:R-:W1:Y:S01]  /*11a0*/  LDSM.16.M88.4 R20, [R232] ;  /* 0x00000000e814783b */ /* 0x000e620000000200 */
[C---:B------:R-:W-:Y:S02]  /*11b0*/  IADD3 R240, R235.reuse, 0x1800, RZ ;  /* 0x00001800ebf07810 */ /* 0x040fe40007ffe0ff */
[C---:B------:R-:W-:Y:S01]  /*11c0*/  IADD3 R239, R235.reuse, 0x2000, RZ ;  /* 0x00002000ebef7810 */ /* 0x040fe20007ffe0ff */
[----:B------:R-:W1:Y:S01]  /*11d0*/  LDSM.16.M88.4 R16, [R232+0x2000] ;  /* 0x00200000e810783b */ /* 0x000e620000000200 */
[C---:B------:R-:W-:Y:S02]  /*11e0*/  IADD3 R238, R235.reuse, 0x2800, RZ ;  /* 0x00002800ebee7810 */ /* 0x040fe40007ffe0ff */
[C---:B------:R-:W-:Y:S01]  /*11f0*/  IADD3 R237, R235.reuse, 0x3000, RZ ;  /* 0x00003000ebed7810 */ /* 0x040fe20007ffe0ff */
[----:B---3--:R-:W-:Y:S01]  /*1200*/  HMMA.16816.F32.BF16 R8, R36, R40, RZ ;  /* 0x000000282408723c */ /* 0x008fe200000418ff */
[----:B------:R-:W3:Y:S01]  /*1210*/  LDSM.16.M88.4 R12, [R233] ;  /* 0x00000000e90c783b */ /* 0x000ee20000000200 */
[----:B------:R-:W-:-:S06]  /*1220*/  IADD3 R236, R235, 0x3800, RZ ;  /* 0x00003800ebec7810 */ /* 0x000fcc0007ffe0ff */
[----:B----4-:R-:W-:Y:S08]  /*1230*/  HMMA.16816.F32.BF16 R56, R32, R40, RZ ;  /* 0x000000282038723c */ /* 0x010ff000000418ff */
[----:B------:R-:W-:Y:S08]  /*1240*/  HMMA.16816.F32.BF16 R64, R36, R42, RZ ;  /* 0x0000002a2440723c */ /* 0x000ff000000418ff */
[-C--:B-----5:R-:W-:Y:S01]  /*1250*/  HMMA.16816.F32.BF16 R60, R28, R44.reuse, R8 ;  /* 0x0000002c1c3c723c */ /* 0x0a0fe20000041808 */
[----:B------:R-:W-:Y:S07]  /*1260*/  LDSM.16.M88.4 R8, [R233+0x2000] ;  /* 0x00200000e908783b */ /* 0x000fee0000000200 */
[----:B--2---:R-:W-:Y:S08]  /*1270*/  HMMA.16816.F32.BF16 R56, R24, R44, R56 ;  /* 0x0000002c1838723c */ /* 0x004ff00000041838 */
[----:B------:R-:W-:Y:S01]  /*1280*/  HMMA.16816.F32.BF16 R72, R32, R42, RZ ;  /* 0x0000002a2048723c */ /* 0x000fe200000418ff */
[----:B------:R-:W-:Y:S07]  /*1290*/  LDSM.16.M88.4 R40, [R229+0x800] ;  /* 0x00080000e528783b */ /* 0x000fee0000000200 */
[----:B-1----:R-:W-:Y:S01]  /*12a0*/  HMMA.16816.F32.BF16 R68, R20, R48, R60 ;  /* 0x000000301444723c */ /* 0x002fe2000004183c */
[----:B------:R-:W1:Y:S07]  /*12b0*/  LDSM.16.M88.4 R60, [R92+0x4800] ;  /* 0x004800005c3c783b */ /* 0x000e6e0000000200 */
[----:B------:R-:W-:Y:S08]  /*12c0*/  HMMA.16816.F32.BF16 R64, R28, R46, R64 ;  /* 0x0000002e1c40723c */ /* 0x000ff00000041840 */
[----:B------:R-:W-:Y:S08]  /*12d0*/  HMMA.16816.F32.BF16 R56, R16, R48, R56 ;  /* 0x000000301038723c */ /* 0x000ff00000041838 */
[----:B------:R-:W-:Y:S08]  /*12e0*/  HMMA.16816.F32.BF16 R72, R24, R46, R72 ;  /* 0x0000002e1848723c */ /* 0x000ff00000041848 */
[----:B---3--:R-:W-:Y:S08]  /*12f0*/  HMMA.16816.F32.BF16 R76, R12, R52, R68 ;  /* 0x000000340c4c723c */ /* 0x008ff00000041844 */
[----:B------:R-:W-:Y:S08]  /*1300*/  HMMA.16816.F32.BF16 R64, R20, R50, R64 ;  /* 0x000000321440723c */ /* 0x000ff00000041840 */
[----:B-1----:R-:W-:Y:S08]  /*1310*/  HMMA.16816.F32.BF16 R68, R36, R60, RZ ;  /* 0x0000003c2444723c */ /* 0x002ff000000418ff */
[----:B------:R-:W-:Y:S01]  /*1320*/  HMMA.16816.F32.BF16 R84, R8, R52, R56 ;  /* 0x000000340854723c */ /* 0x000fe20000041838 */
[----:B------:R-:W1:Y:S01]  /*1330*/  LDSM.16.M88.4 R56, [R235+0x800] ;  /* 0x00080000eb38783b */ /* 0x000e620000000200 */
[----:B------:R-:W-:-:S02]  /*1340*/  FMUL.FTZ R76, R76, c[0x0][0x2ec] ;  /* 0x0000bb004c4c7a20 */ /* 0x000fc40000410000 */
[----:B------:R-:W-:Y:S02]  /*1350*/  FMUL.FTZ R77, R77, c[0x0][0x2ec] ;  /* 0x0000bb004d4d7a20 */ /* 0x000fe40000410000 */
[----:B------:R-:W-:Y:S01]  /*1360*/  FMUL.FTZ R78, R78, c[0x0][0x2ec] ;  /* 0x0000bb004e4e7a20 */ /* 0x000fe20000410000 */
[----:B------:R-:W2:Y:S01]  /*1370*/  MUFU.TANH R112, R76 ;  /* 0x0000004c00707308 */ /* 0x000ea20000002400 */
[----:B------:R-:W-:Y:S01]  /*1380*/  HMMA.16816.F32.BF16 R44, R32, R60, RZ ;  /* 0x0000003c202c723c */ /* 0x000fe200000418ff */
[----:B------:R-:W-:-:S06]  /*1390*/  FMUL.FTZ R79, R79, c[0x0][0x2ec] ;  /* 0x0000bb004f4f7a20 */ /* 0x000fcc0000410000 */
[----:B------:R-:W3:Y:S01]  /*13a0*/  MUFU.TANH R113, R77 ;  /* 0x0000004d00717308 */ /* 0x000ee20000002400 */
[----:B------:R-:W-:Y:S07]  /*13b0*/  HMMA.16816.F32.BF16 R48, R16, R50, R72 ;  /* 0x000000321030723c */ /* 0x000fee0000041848 */
[----:B------:R-:W4:Y:S01]  /*13c0*/  MUFU.TANH R218, R78 ;  /* 0x0000004e00da7308 */ /* 0x000f220000002400 */
[----:B------:R-:W-:Y:S01]  /*13d0*/  HMMA.16816.F32.BF16 R72, R28, R40, R68 ;  /* 0x000000281c48723c */ /* 0x000fe20000041844 */
[----:B------:R-:W-:-:S02]  /*13e0*/  FMUL.FTZ R84, R84, c[0x0][0x2ec] ;  /* 0x0000bb0054547a20 */ /* 0x000fc40000410000 */
[----:B------:R-:W-:Y:S02]  /*13f0*/  FMUL.FTZ R85, R85, c[0x0][0x2ec] ;  /* 0x0000bb0055557a20 */ /* 0x000fe40000410000 */
[----:B------:R-:W-:Y:S02]  /*1400*/  FMUL.FTZ R86, R86, c[0x0][0x2ec] ;  /* 0x0000bb0056567a20 */ /* 0x000fe40000410000 */
[----:B------:R5:W1:Y:S01]  /*1410*/  MUFU.TANH R217, R79 ;  /* 0x0000004f00d97308 */ /* 0x000a620000002400 */
[----:B------:R-:W-:Y:S01]  /*1420*/  HMMA.16816.F32.BF16 R80, R12, R54, R64 ;  /* 0x000000360c50723c */ /* 0x000fe20000041840 */
[----:B------:R-:W-:-:S06]  /*1430*/  FMUL.FTZ R87, R87, c[0x0][0x2ec] ;  /* 0x0000bb0057577a20 */ /* 0x000fcc0000410000 */
[----:B------:R-:W1:Y:S01]  /*1440*/  MUFU.TANH R110, R84 ;  /* 0x00000054006e7308 */ /* 0x000e620000002400 */
[----:B------:R-:W-:Y:S01]  /*1450*/  HMMA.16816.F32.BF16 R64, R24, R40, R44 ;  /* 0x000000281840723c */ /* 0x000fe2000004182c */
[----:B------:R-:W2:Y:S06]  /*1460*/  LDSM.16.M88.4 R44, [R228+0x800] ;  /* 0x00080000e42c783b */ /* 0x000eac0000000200 */
[----:B------:R-:W1:Y:S01]  /*1470*/  MUFU.TANH R108, R85 ;  /* 0x00000055006c7308 */ /* 0x000e620000002400 */
[----:B------:R-:W-:Y:S01]  /*1480*/  HMMA.16816.F32.BF16 R88, R8, R54, R48 ;  /* 0x000000360858723c */ /* 0x000fe20000041830 */
[----:B------:R-:W2:Y:S06]  /*1490*/  LDSM.16.M88.4 R48, [R92+0x5000] ;  /* 0x005000005c30783b */ /* 0x000eac0000000200 */
[----:B------:R-:W2:Y:S01]  /*14a0*/  MUFU.TANH R109, R86 ;  /* 0x00000056006d7308 */ /* 0x000ea20000002400 */
[----:B------:R-:W-:Y:S01]  /*14b0*/  HMMA.16816.F32.BF16 R68, R36, R62, RZ ;  /* 0x0000003e2444723c */ /* 0x000fe200000418ff */
[----:B------:R-:W-:-:S02]  /*14c0*/  FMUL.FTZ R80, R80, c[0x0][0x2ec] ;  /* 0x0000bb0050507a20 */ /* 0x000fc40000410000 */
[----:B------:R-:W-:Y:S02]  /*14d0*/  FMUL.FTZ R81, R81, c[0x0][0x2ec] ;  /* 0x0000bb0051517a20 */ /* 0x000fe40000410000 */
[----:B------:R-:W-:Y:S02]  /*14e0*/  FMUL.FTZ R82, R82, c[0x0][0x2ec] ;  /* 0x0000bb0052527a20 */ /* 0x000fe40000410000 */
[----:B------:R-:W-:Y:S01]  /*14f0*/  FMUL.FTZ R83, R83, c[0x0][0x2ec] ;  /* 0x0000bb0053537a20 */ /* 0x000fe20000410000 */
[----:B-1----:R-:W-:Y:S01]  /*1500*/  HMMA.16816.F32.BF16 R72, R20, R56, R72 ;  /* 0x000000381448723c */ /* 0x002fe20000041848 */
[----:B------:R-:W1:Y:S07]  /*1510*/  MUFU.TANH R206, R80 ;  /* 0x0000005000ce7308 */ /* 0x000e6e0000002400 */
[----:B-----5:R-:W-:Y:S01]  /*1520*/  HMMA.16816.F32.BF16 R76, R32, R62, RZ ;  /* 0x0000003e204c723c */ /* 0x020fe200000418ff */
[----:B------:R-:W5:Y:S01]  /*1530*/  LDSM.16.M88.4 R60, [R229+0x1000] ;  /* 0x00100000e53c783b */ /* 0x000f620000000200 */
[----:B------:R-:W1:Y:S01]  /*1540*/  MUFU.TANH R202, R81 ;  /* 0x0000005100ca7308 */ /* 0x000e620000002400 */
[----:B------:R-:W-:-:S02]  /*1550*/  FMUL.FTZ R88, R88, c[0x0][0x2ec] ;  /* 0x0000bb0058587a20 */ /* 0x000fc40000410000 */
[----:B------:R-:W-:Y:S02]  /*1560*/  FMUL.FTZ R89, R89, c[0x0][0x2ec] ;  /* 0x0000bb0059597a20 */ /* 0x000fe40000410000 */
[----:B------:R-:W-:Y:S01]  /*1570*/  FMUL.FTZ R90, R90, c[0x0][0x2ec] ;  /* 0x0000bb005a5a7a20 */ /* 0x000fe20000410000 */
[----:B------:R-:W-:Y:S01]  /*1580*/  HMMA.16816.F32.BF16 R52, R16, R56, R64 ;  /* 0x000000381034723c */ /* 0x000fe20000041840 */
[----:B------:R-:W-:Y:S01]  /*1590*/  FMUL.FTZ R91, R91, c[0x0][0x2ec] ;  /* 0x0000bb005b5b7a20 */ /* 0x000fe20000410000 */
[----:B------:R-:W1:Y:S06]  /*15a0*/  MUFU.TANH R214, R82 ;  /* 0x0000005200d67308 */ /* 0x000e6c0000002400 */
[-C--:B------:R-:W-:Y:S02]  /*15b0*/  HMMA.16816.F32.BF16 R64, R28, R42.reuse, R68 ;  /* 0x0000002a1c40723c */ /* 0x080fe40000041844 */
[----:B------:R2:W1:Y:S06]  /*15c0*/  MUFU.TANH R213, R83 ;  /* 0x0000005300d57308 */ /* 0x00046c0000002400 */
[----:B------:R-:W-:Y:S01]  /*15d0*/  HMMA.16816.F32.BF16 R68, R24, R42, R76 ;  /* 0x0000002a1844723c */ /* 0x000fe2000004184c */
[----:B------:R-:W1:Y:S01]  /*15e0*/  LDSM.16.M88.4 R40, [R235+0x1000] ;  /* 0x00100000eb28783b */ /* 0x000e620000000200 */
[----:B------:R3:W1:Y:S06]  /*15f0*/  MUFU.TANH R111, R87 ;  /* 0x00000057006f7308 */ /* 0x00066c0000002400 */
[----:B--2---:R-:W-:Y:S02]  /*1600*/  HMMA.16816.F32.BF16 R80, R12, R44, R72 ;  /* 0x0000002c0c50723c */ /* 0x004fe40000041848 */
[----:B------:R-:W2:Y:S06]  /*1610*/  MUFU.TANH R105, R88 ;  /* 0x0000005800697308 */ /* 0x000eac0000002400 */
[----:B------:R-:W-:Y:S02]  /*1620*/  HMMA.16816.F32.BF16 R72, R36, R48, RZ ;  /* 0x000000302448723c */ /* 0x000fe400000418ff */
[----:B------:R-:W1:Y:S06]  /*1630*/  MUFU.TANH R103, R89 ;  /* 0x0000005900677308 */ /* 0x000e6c0000002400 */
[----:B---3--:R-:W-:Y:S02]  /*1640*/  HMMA.16816.F32.BF16 R84, R8, R44, R52 ;  /* 0x0000002c0854723c */ /* 0x008fe40000041834 */
[----:B------:R-:W3:Y:S06]  /*1650*/  MUFU.TANH R106, R90 ;  /* 0x0000005a006a7308 */ /* 0x000eec0000002400 */
[----:B------:R-:W-:Y:S01]  /*1660*/  HMMA.16816.F32.BF16 R52, R32, R48, RZ ;  /* 0x000000302034723c */ /* 0x000fe200000418ff */
[----:B------:R-:W-:Y:S01]  /*1670*/  FMUL.FTZ R80, R80, c[0x0][0x2ec] ;  /* 0x0000bb0050507a20 */ /* 0x000fe20000410000 */
[----:B------:R-:W1:Y:S01]  /*1680*/  MUFU.TANH R107, R91 ;  /* 0x0000005b006b7308 */ /* 0x000e620000002400 */
[----:B------:R-:W-:-:S02]  /*1690*/  FMUL.FTZ R81, R81, c[0x0][0x2ec] ;  /* 0x0000bb0051517a20 */ /* 0x000fc40000410000 */
[----:B------:R-:W-:Y:S02]  /*16a0*/  FMUL.FTZ R82, R82, c[0x0][0x2ec] ;  /* 0x0000bb0052527a20 */ /* 0x000fe40000410000 */
[----:B------:R-:W-:Y:S01]  /*16b0*/  FMUL.FTZ R83, R83, c[0x0][0x2ec] ;  /* 0x0000bb0053537a20 */ /* 0x000fe20000410000 */
[-C--:B------:R-:W-:Y:S02]  /*16c0*/  HMMA.16816.F32.BF16 R64, R20, R58.reuse, R64 ;  /* 0x0000003a1440723c */ /* 0x080fe40000041840 */
[----:B------:R-:W1:Y:S06]  /*16d0*/  MUFU.TANH R114, R80 ;  /* 0x0000005000727308 */ /* 0x000e6c0000002400 */
[----:B------:R-:W-:Y:S01]  /*16e0*/  HMMA.16816.F32.BF16 R68, R16, R58, R68 ;  /* 0x0000003a1044723c */ /* 0x000fe20000041844 */
[----:B------:R-:W-:Y:S01]  /*16f0*/  FMUL.FTZ R84, R84, c[0x0][0x2ec] ;  /* 0x0000bb0054547a20 */ /* 0x000fe20000410000 */
[----:B------:R-:W1:Y:S01]  /*1700*/  MUFU.TANH R115, R81 ;  /* 0x0000005100737308 */ /* 0x000e620000002400 */
[----:B------:R-:W-:-:S02]  /*1710*/  FMUL.FTZ R85, R85, c[0x0][0x2ec] ;  /* 0x0000bb0055557a20 */ /* 0x000fc40000410000 */
[----:B------:R-:W-:Y:S02]  /*1720*/  FMUL.FTZ R86, R86, c[0x0][0x2ec] ;  /* 0x0000bb0056567a20 */ /* 0x000fe40000410000 */
[----:B------:R-:W-:Y:S01]  /*1730*/  FMUL.FTZ R87, R87, c[0x0][0x2ec] ;  /* 0x0000bb0057577a20 */ /* 0x000fe20000410000 */
[-C--:B-----5:R-:W-:Y:S02]  /*1740*/  HMMA.16816.F32.BF16 R72, R28, R60.reuse, R72 ;  /* 0x0000003c1c48723c */ /* 0x0a0fe40000041848 */
[----:B------:R-:W1:Y:S06]  /*1750*/  MUFU.TANH R208, R82 ;  /* 0x0000005200d07308 */ /* 0x000e6c0000002400 */
[----:B------:R-:W-:Y:S01]  /*1760*/  HMMA.16816.F32.BF16 R56, R24, R60, R52 ;  /* 0x0000003c1838723c */ /* 0x000fe20000041834 */
[----:B------:R-:W5:Y:S01]  /*1770*/  LDSM.16.M88.4 R52, [R228+0x1000] ;  /* 0x00100000e434783b */ /* 0x000f620000000200 */
[----:B------:R1:W1:Y:S06]  /*1780*/  MUFU.TANH R205, R83 ;  /* 0x0000005300cd7308 */ /* 0x00026c0000002400 */
[-C--:B------:R-:W-:Y:S01]  /*1790*/  HMMA.16816.F32.BF16 R76, R12, R46.reuse, R64 ;  /* 0x0000002e0c4c723c */ /* 0x080fe20000041840 */
[----:B------:R-:W2:Y:S01]  /*17a0*/  LDSM.16.M88.4 R64, [R92+0x5800] ;  /* 0x005800005c40783b */ /* 0x000ea20000000200 */
[----:B------:R-:W2:Y:S06]  /*17b0*/  MUFU.TANH R101, R84 ;  /* 0x0000005400657308 */ /* 0x000eac0000002400 */
[----:B-1----:R-:W-:Y:S02]  /*17c0*/  HMMA.16816.F32.BF16 R80, R8, R46, R68 ;  /* 0x0000002e0850723c */ /* 0x002fe40000041844 */
[----:B------:R-:W1:Y:S06]  /*17d0*/  MUFU.TANH R99, R85 ;  /* 0x0000005500637308 */ /* 0x000e6c0000002400 */
[----:B------:R-:W-:Y:S02]  /*17e0*/  HMMA.16816.F32.BF16 R68, R20, R40, R72 ;  /* 0x000000281444723c */ /* 0x000fe40000041848 */
[----:B------:R-:W1:Y:S06]  /*17f0*/  MUFU.TANH R102, R86 ;  /* 0x0000005600667308 */ /* 0x000e6c0000002400 */
[----:B------:R-:W-:Y:S01]  /*1800*/  FMUL.FTZ R76, R76, c[0x0][0x2ec] ;  /* 0x0000bb004c4c7a20 */ /* 0x000fe20000410000 */
[----:B------:R-:W-:Y:S01]  /*1810*/  HMMA.16816.F32.BF16 R44, R36, R50, RZ ;  /* 0x00000032242c723c */ /* 0x000fe200000418ff */
[----:B------:R-:W-:-:S02]  /*1820*/  FMUL.FTZ R77, R77, c[0x0][0x2ec] ;  /* 0x0000bb004d4d7a20 */ /* 0x000fc40000410000 */
[----:B------:R-:W1:Y:S01]  /*1830*/  MUFU.TANH R159, R76 ;  /* 0x0000004c009f7308 */ /* 0x000e620000002400 */
[----:B------:R-:W-:Y:S02]  /*1840*/  FMUL.FTZ R78, R78, c[0x0][0x2ec] ;  /* 0x0000bb004e4e7a20 */ /* 0x000fe40000410000 */
[----:B------:R-:W-:Y:S02]  /*1850*/  FMUL.FTZ R79, R79, c[0x0][0x2ec] ;  /* 0x0000bb004f4f7a20 */ /* 0x000fe40000410000 */
[----:B------:R-:W-:Y:S01]  /*1860*/  HMMA.16816.F32.BF16 R72, R32, R50, RZ ;  /* 0x000000322048723c */ /* 0x000fe200000418ff */
[----:B------:R-:W-:Y:S02]  /*1870*/  FMUL.FTZ R80, R80, c[0x0][0x2ec] ;  /* 0x0000bb0050507a20 */ /* 0x000fe40000410000 */
[----:B------:R-:W1:Y:S01]  /*1880*/  MUFU.TANH R161, R77 ;  /* 0x0000004d00a17308 */ /* 0x000e620000002400 */
[----:B------:R-:W-:Y:S02]  /*1890*/  FMUL.FTZ R81, R81, c[0x0][0x2ec] ;  /* 0x0000bb0051517a20 */ /* 0x000fe40000410000 */
[----:B------:R-:W-:-:S02]  /*18a0*/  FMUL.FTZ R82, R82, c[0x0][0x2ec] ;  /* 0x0000bb0052527a20 */ /* 0x000fc40000410000 */
[----:B------:R-:W-:Y:S01]  /*18b0*/  FMUL.FTZ R83, R83, c[0x0][0x2ec] ;  /* 0x0000bb0053537a20 */ /* 0x000fe20000410000 */
[----:B------:R-:W-:Y:S02]  /*18c0*/  HMMA.16816.F32.BF16 R48, R16, R40, R56 ;  /* 0x000000281030723c */ /* 0x000fe40000041838 */
[----:B------:R-:W1:Y:S06]  /*18d0*/  MUFU.TANH R171, R78 ;  /* 0x0000004e00ab7308 */ /* 0x000e6c0000002400 */
[----:B------:R-:W-:Y:S01]  /*18e0*/  HMMA.16816.F32.BF16 R56, R28, R62, R44 ;  /* 0x0000003e1c38723c */ /* 0x000fe2000004182c */
[----:B------:R-:W1:Y:S01]  /*18f0*/  LDSM.16.M88.4 R44, [R229+0x1800] ;  /* 0x00180000e52c783b */ /* 0x000e620000000200 */
[----:B------:R5:W1:Y:S08]  /*1900*/  MUFU.TANH R173, R79 ;  /* 0x0000004f00ad7308 */ /* 0x000a700000002400 */
[----:B------:R1:W1:Y:S01]  /*1910*/  MUFU.TANH R104, R87 ;  /* 0x0000005700687308 */ /* 0x0002620000002400 */
[----:B-----5:R-:W-:Y:S07]  /*1920*/  HMMA.16816.F32.BF16 R76, R12, R52, R68 ;  /* 0x000000340c4c723c */ /* 0x020fee0000041844 */
[----:B------:R-:W1:Y:S01]  /*1930*/  MUFU.TANH R95, R80 ;  /* 0x00000050005f7308 */ /* 0x000e620000002400 */
[----:B------:R-:W-:Y:S07]  /*1940*/  HMMA.16816.F32.BF16 R68, R24, R62, R72 ;  /* 0x0000003e1844723c */ /* 0x000fee0000041848 */
[----:B------:R-:W3:Y:S01]  /*1950*/  MUFU.TANH R94, R81 ;  /* 0x00000051005e7308 */ /* 0x000ee20000002400 */
[----:B--2---:R-:W-:Y:S07]  /*1960*/  HMMA.16816.F32.BF16 R72, R36, R64, RZ ;  /* 0x000000402448723c */ /* 0x004fee00000418ff */
[----:B------:R-:W2:Y:S01]  /*1970*/  MUFU.TANH R96, R82 ;  /* 0x0000005200607308 */ /* 0x000ea20000002400 */
[----:B-1----:R-:W-:Y:S01]  /*1980*/  HMMA.16816.F32.BF16 R84, R8, R52, R48 ;  /* 0x000000340854723c */ /* 0x002fe20000041830 */
[----:B------:R-:W-:-:S06]  /*1990*/  FMUL.FTZ R76, R76, c[0x0][0x2ec] ;  /* 0x0000bb004c4c7a20 */ /* 0x000fcc0000410000 */
[----:B------:R1:W1:Y:S01]  /*19a0*/  MUFU.TANH R97, R83 ;  /* 0x0000005300617308 */ /* 0x0002620000002400 */
[----:B------:R-:W-:Y:S02]  /*19b0*/  FMUL.FTZ R77, R77, c[0x0][0x2ec] ;  /* 0x0000bb004d4d7a20 */ /* 0x000fe40000410000 */
[----:B------:R-:W-:Y:S02]  /*19c0*/  FMUL.FTZ R78, R78, c[0x0][0x2ec] ;  /* 0x0000bb004e4e7a20 */ /* 0x000fe40000410000 */
[----:B------:R-:W-:Y:S01]  /*19d0*/  FMUL.FTZ R79, R79, c[0x0][0x2ec] ;  /* 0x0000bb004f4f7a20 */ /* 0x000fe20000410000 */
[-C--:B------:R-:W-:Y:S01]  /*19e0*/  HMMA.16816.F32.BF16 R60, R20, R42.reuse, R56 ;  /* 0x0000002a143c723c */ /* 0x080fe20000041838 */
[----:B------:R-:W5:Y:S01]  /*19f0*/  LDSM.16.M88.4 R56, [R235+0x1800] ;  /* 0x00180000eb38783b */ /* 0x000f620000000200 */
[----:B------:R-:W1:Y:S06]  /*1a00*/  MUFU.TANH R198, R76 ;  /* 0x0000004c00c67308 */ /* 0x000e6c0000002400 */
[----:B------:R-:W-:Y:S01]  /*1a10*/  HMMA.16816.F32.BF16 R68, R16, R42, R68 ;  /* 0x0000002a1044723c */ /* 0x000fe20000041844 */
[----:B------:R-:W2:Y:S01]  /*1a20*/  LDSM.16.M88.4 R40, [R228+0x1800] ;  /* 0x00180000e428783b */ /* 0x000ea20000000200 */
[----:B------:R-:W1:Y:S06]  /*1a30*/  MUFU.TANH R195, R77 ;  /* 0x0000004d00c37308 */ /* 0x000e6c0000002400 */
[----:B------:R-:W-:Y:S01]  /*1a40*/  HMMA.16816.F32.BF16 R48, R32, R64, RZ ;  /* 0x000000402030723c */ /* 0x000fe200000418ff */
[----:B------:R-:W-:Y:S01]  /*1a50*/  FMUL.FTZ R84, R84, c[0x0][0x2ec] ;  /* 0x0000bb0054547a20 */ /* 0x000fe20000410000 */
[----:B------:R-:W2:Y:S01]  /*1a60*/  MUFU.TANH R188, R78 ;  /* 0x0000004e00bc7308 */ /* 0x000ea20000002400 */
[----:B------:R-:W-:-:S02]  /*1a70*/  FMUL.FTZ R85, R85, c[0x0][0x2ec] ;  /* 0x0000bb0055557a20 */ /* 0x000fc40000410000 */
[----:B------:R-:W-:Y:S02]  /*1a80*/  FMUL.FTZ R86, R86, c[0x0][0x2ec] ;  /* 0x0000bb0056567a20 */ /* 0x000fe40000410000 */
[----:B------:R-:W-:Y:S01]  /*1a90*/  FMUL.FTZ R87, R87, c[0x0][0x2ec] ;  /* 0x0000bb0057577a20 */ /* 0x000fe20000410000 */
[----:B------:R-:W-:Y:S02]  /*1aa0*/  HMMA.16816.F32.BF16 R72, R28, R44, R72 ;  /* 0x0000002c1c48723c */ /* 0x000fe40000041848 */
[----:B------:R2:W2:Y:S06]  /*1ab0*/  MUFU.TANH R204, R79 ;  /* 0x0000004f00cc7308 */ /* 0x0004ac0000002400 */
[-C--:B-1----:R-:W-:Y:S02]  /*1ac0*/  HMMA.16816.F32.BF16 R80, R12, R54.reuse, R60 ;  /* 0x000000360c50723c */ /* 0x082fe4000004183c */
[----:B------:R-:W1:Y:S06]  /*1ad0*/  MUFU.TANH R172, R84 ;  /* 0x0000005400ac7308 */ /* 0x000e6c0000002400 */
[----:B------:R-:W-:Y:S02]  /*1ae0*/  HMMA.16816.F32.BF16 R88, R8, R54, R68 ;  /* 0x000000360858723c */ /* 0x000fe40000041844 */
[----:B------:R-:W1:Y:S06]  /*1af0*/  MUFU.TANH R165, R85 ;  /* 0x0000005500a57308 */ /* 0x000e6c0000002400 */
[----:B------:R-:W-:Y:S01]  /*1b00*/  HMMA.16816.F32.BF16 R60, R24, R44, R48 ;  /* 0x0000002c183c723c */ /* 0x000fe20000041830 */
[----:B------:R-:W1:Y:S01]  /*1b10*/  LDSM.16.M88.4 R48, [R92+0x6000] ;  /* 0x006000005c30783b */ /* 0x000e620000000200 */
[----:B------:R-:W1:Y:S06]  /*1b20*/  MUFU.TANH R163, R86 ;  /* 0x0000005600a37308 */ /* 0x000e6c0000002400 */
[----:B------:R-:W-:Y:S01]  /*1b30*/  HMMA.16816.F32.BF16 R68, R36, R66, RZ ;  /* 0x000000422444723c */ /* 0x000fe200000418ff */
[----:B------:R-:W-:Y:S01]  /*1b40*/  FMUL.FTZ R80, R80, c[0x0][0x2ec] ;  /* 0x0000bb0050507a20 */ /* 0x000fe20000410000 */
[----:B------:R-:W1:Y:S01]  /*1b50*/  MUFU.TANH R162, R87 ;  /* 0x0000005700a27308 */ /* 0x000e620000002400 */
[----:B------:R-:W-:-:S02]  /*1b60*/  FMUL.FTZ R81, R81, c[0x0][0x2ec] ;  /* 0x0000bb0051517a20 */ /* 0x000fc40000410000 */
[----:B------:R-:W-:Y:S02]  /*1b70*/  FMUL.FTZ R82, R82, c[0x0][0x2ec] ;  /* 0x0000bb0052527a20 */ /* 0x000fe40000410000 */
[----:B------:R-:W-:Y:S01]  /*1b80*/  FMUL.FTZ R83, R83, c[0x0][0x2ec] ;  /* 0x0000bb0053537a20 */ /* 0x000fe20000410000 */
[----:B--2---:R-:W-:Y:S01]  /*1b90*/  HMMA.16816.F32.BF16 R76, R32, R66, RZ ;  /* 0x00000042204c723c */ /* 0x004fe200000418ff */
[----:B------:R-:W-:Y:S01]  /*1ba0*/  FMUL.FTZ R88, R88, c[0x0][0x2ec] ;  /* 0x0000bb0058587a20 */ /* 0x000fe20000410000 */
[----:B------:R-:W2:Y:S01]  /*1bb0*/  MUFU.TANH R156, R80 ;  /* 0x00000050009c7308 */ /* 0x000ea20000002400 */
[----:B------:R-:W-:Y:S02]  /*1bc0*/  FMUL.FTZ R89, R89, c[0x0][0x2ec] ;  /* 0x0000bb0059597a20 */ /* 0x000fe40000410000 */
[----:B------:R-:W-:Y:S02]  /*1bd0*/  FMUL.FTZ R90, R90, c[0x0][0x2ec] ;  /* 0x0000bb005a5a7a20 */ /* 0x000fe40000410000 */
[----:B------:R-:W-:Y:S01]  /*1be0*/  FMUL.FTZ R91, R91, c[0x0][0x2ec] ;  /* 0x0000bb005b5b7a20 */ /* 0x000fe20000410000 */
[-C--:B-----5:R-:W-:Y:S02]  /*1bf0*/  HMMA.16816.F32.BF16 R72, R20, R56.reuse, R72 ;  /* 0x000000381448723c */ /* 0x0a0fe40000041848 */
[----:B------:R-:W1:Y:S06]  /*1c00*/  MUFU.TANH R154, R81 ;  /* 0x00000051009a7308 */ /* 0x000e6c0000002400 */
[----:B------:R-:W-:Y:S01]  /*1c10*/  HMMA.16816.F32.BF16 R52, R16, R56, R60 ;  /* 0x000000381034723c */ /* 0x000fe2000004183c */
[----:B------:R-:W5:Y:S01]  /*1c20*/  LDSM.16.M88.4 R60, [R229+0x2000] ;  /* 0x00200000e53c783b */ /* 0x000f620000000200 */
[----:B------:R-:W1:Y:S06]  /*1c30*/  MUFU.TANH R170, R82 ;  /* 0x0000005200aa7308 */ /* 0x000e6c0000002400 */
[-C--:B------:R-:W-:Y:S02]  /*1c40*/  HMMA.16816.F32.BF16 R64, R28, R46.reuse, R68 ;  /* 0x0000002e1c40723c */ /* 0x080fe40000041844 */
[----:B------:R1:W1:Y:S06]  /*1c50*/  MUFU.TANH R168, R83 ;  /* 0x0000005300a87308 */ /* 0x00026c0000002400 */
[----:B------:R-:W-:Y:S01]  /*1c60*/  HMMA.16816.F32.BF16 R68, R24, R46, R76 ;  /* 0x0000002e1844723c */ /* 0x000fe2000004184c */
[----:B------:R-:W2:Y:S01]  /*1c70*/  LDSM.16.M88.4 R44, [R235+0x2000] ;  /* 0x00200000eb2c783b */ /* 0x000ea20000000200 */
[----:B------:R-:W2:Y:S06]  /*1c80*/  MUFU.TANH R137, R88 ;  /* 0x0000005800897308 */ /* 0x000eac0000002400 */
[-C--:B------:R-:W-:Y:S02]  /*1c90*/  HMMA.16816.F32.BF16 R76, R8, R40.reuse, R52 ;  /* 0x00000028084c723c */ /* 0x080fe40000041834 */
[----:B------:R-:W2:Y:S06]  /*1ca0*/  MUFU.TANH R133, R89 ;  /* 0x0000005900857308 */ /* 0x000eac0000002400 */
[----:B-1----:R-:W-:Y:S02]  /*1cb0*/  HMMA.16816.F32.BF16 R80, R12, R40, R72 ;  /* 0x000000280c50723c */ /* 0x002fe40000041848 */
[----:B------:R-:W1:Y:S06]  /*1cc0*/  MUFU.TANH R134, R90 ;  /* 0x0000005a00867308 */ /* 0x000e6c0000002400 */
[-C--:B------:R-:W-:Y:S02]  /*1cd0*/  HMMA.16816.F32.BF16 R72, R36, R48.reuse, RZ ;  /* 0x000000302448723c */ /* 0x080fe400000418ff */
[----:B------:R1:W1:Y:S06]  /*1ce0*/  MUFU.TANH R136, R91 ;  /* 0x0000005b00887308 */ /* 0x00026c0000002400 */
[----:B------:R-:W-:Y:S01]  /*1cf0*/  HMMA.16816.F32.BF16 R52, R32, R48, RZ ;  /* 0x000000302034723c */ /* 0x000fe200000418ff */
[----:B------:R-:W-:-:S02]  /*1d00*/  FMUL.FTZ R76, R76, c[0x0][0x2ec] ;  /* 0x0000bb004c4c7a20 */ /* 0x000fc40000410000 */
[----:B------:R-:W-:Y:S02]  /*1d10*/  FMUL.FTZ R77, R77, c[0x0][0x2ec] ;  /* 0x0000bb004d4d7a20 */ /* 0x000fe40000410000 */
[----:B------:R-:W-:Y:S01]  /*1d20*/  FMUL.FTZ R78, R78, c[0x0][0x2ec] ;  /* 0x0000bb004e4e7a20 */ /* 0x000fe20000410000 */
[----:B------:R-:W1:Y:S01]  /*1d30*/  MUFU.TANH R183, R76 ;  /* 0x0000004c00b77308 */ /* 0x000e620000002400 */
[----:B------:R-:W-:Y:S01]  /*1d40*/  FMUL.FTZ R79, R79, c[0x0][0x2ec] ;  /* 0x0000bb004f4f7a20 */ /* 0x000fe20000410000 */
[-C--:B------:R-:W-:Y:S01]  /*1d50*/  HMMA.16816.F32.BF16 R68, R16, R58.reuse, R68 ;  /* 0x0000003a1044723c */ /* 0x080fe20000041844 */
[----:B------:R-:W-:Y:S02]  /*1d60*/  FMUL.FTZ R80, R80, c[0x0][0x2ec] ;  /* 0x0000bb0050507a20 */ /* 0x000fe40000410000 */
[----:B------:R-:W-:Y:S02]  /*1d70*/  FMUL.FTZ R81, R81, c[0x0][0x2ec] ;  /* 0x0000bb0051517a20 */ /* 0x000fe40000410000 */
[----:B------:R-:W-:Y:S01]  /*1d80*/  FMUL.FTZ R82, R82, c[0x0][0x2ec] ;  /* 0x0000bb0052527a20 */ /* 0x000fe20000410000 */
[----:B------:R-:W1:Y:S01]  /*1d90*/  MUFU.TANH R201, R80 ;  /* 0x0000005000c97308 */ /* 0x000e620000002400 */
[----:B------:R-:W-:Y:S01]  /*1da0*/  FMUL.FTZ R83, R83, c[0x0][0x2ec] ;  /* 0x0000bb0053537a20 */ /* 0x000fe20000410000 */
[----:B------:R-:W-:Y:S06]  /*1db0*/  HMMA.16816.F32.BF16 R64, R20, R58, R64 ;  /* 0x0000003a1440723c */ /* 0x000fec0000041840 */
[----:B------:R-:W1:Y:S02]  /*1dc0*/  MUFU.TANH R199, R81 ;  /* 0x0000005100c77308 */ /* 0x000e640000002400 */
[-C--:B-----5:R-:W-:Y:S06]  /*1dd0*/  HMMA.16816.F32.BF16 R72, R28, R60.reuse, R72 ;  /* 0x0000003c1c48723c */ /* 0x0a0fec0000041848 */
[----:B------:R-:W2:Y:S02]  /*1de0*/  MUFU.TANH R197, R82 ;  /* 0x0000005200c57308 */ /* 0x000ea40000002400 */
[----:B------:R-:W-:Y:S01]  /*1df0*/  HMMA.16816.F32.BF16 R56, R24, R60, R52 ;  /* 0x0000003c1838723c */ /* 0x000fe20000041834 */
[----:B------:R-:W5:Y:S05]  /*1e00*/  LDSM.16.M88.4 R52, [R228+0x2000] ;  /* 0x00200000e434783b */ /* 0x000f6a0000000200 */
[----:B------:R2:W2:Y:S02]  /*1e10*/  MUFU.TANH R209, R83 ;  /* 0x0000005300d17308 */ /* 0x0004a40000002400 */
[----:B-1----:R-:W-:Y:S06]  /*1e20*/  HMMA.16816.F32.BF16 R88, R8, R42, R68 ;  /* 0x0000002a0858723c */ /* 0x002fec0000041844 */
[----:B------:R-:W1:Y:S02]  /*1e30*/  MUFU.TANH R174, R77 ;  /* 0x0000004d00ae7308 */ /* 0x000e640000002400 */
[----:B------:R-:W-:Y:S06]  /*1e40*/  HMMA.16816.F32.BF16 R68, R36, R50, RZ ;  /* 0x000000322444723c */ /* 0x000fec00000418ff */
[----:B------:R-:W1:Y:S02]  /*1e50*/  MUFU.TANH R167, R78 ;  /* 0x0000004e00a77308 */ /* 0x000e640000002400 */
[----:B--2---:R-:W-:Y:S01]  /*1e60*/  HMMA.16816.F32.BF16 R80, R12, R42, R64 ;  /* 0x0000002a0c50723c */ /* 0x004fe20000041840 */
[----:B------:R-:W2:Y:S05]  /*1e70*/  LDSM.16.M88.4 R64, [R92+0x6800] ;  /* 0x006800005c40783b */ /* 0x000eaa0000000200 */
[----:B------:R1:W1:Y:S02]  /*1e80*/  MUFU.TANH R166, R79 ;  /* 0x0000004f00a67308 */ /* 0x0002640000002400 */
[----:B------:R-:W-:Y:S01]  /*1e90*/  HMMA.16816.F32.BF16 R72, R20, R44, R72 ;  /* 0x0000002c1448723c */ /* 0x000fe20000041848 */
[----:B------:R-:W-:-:S02]  /*1ea0*/  FMUL.FTZ R88, R88, c[0x0][0x2ec] ;  /* 0x0000bb0058587a20 */ /* 0x000fc40000410000 */
[----:B------:R-:W-:Y:S02]  /*1eb0*/  FMUL.FTZ R89, R89, c[0x0][0x2ec] ;  /* 0x0000bb0059597a20 */ /* 0x000fe40000410000 */
[----:B------:R-:W-:Y:S01]  /*1ec0*/  FMUL.FTZ R90, R90, c[0x0][0x2ec] ;  /* 0x0000bb005a5a7a20 */ /* 0x000fe20000410000 */
[----:B------:R-:W2:Y:S01]  /*1ed0*/  MUFU.TANH R146, R88 ;  /* 0x0000005800927308 */ /* 0x000ea20000002400 */
[----:B------:R-:W-:Y:S01]  /*1ee0*/  FMUL.FTZ R91, R91, c[0x0][0x2ec] ;  /* 0x0000bb005b5b7a20 */ /* 0x000fe20000410000 */
[----:B------:R-:W-:Y:S06]  /*1ef0*/  HMMA.16816.F32.BF16 R40, R16, R44, R56 ;  /* 0x0000002c1028723c */ /* 0x000fec0000041838 */
[----:B------:R-:W2:Y:S02]  /*1f00*/  MUFU.TANH R138, R89 ;  /* 0x00000059008a7308 */ /* 0x000ea40000002400 */
[----:B-1----:R-:W-:Y:S01]  /*1f10*/  HMMA.16816.F32.BF16 R76, R32, R50, RZ ;  /* 0x00000032204c723c */ /* 0x002fe200000418ff */
[----:B------:R-:W1:Y:S01]  /*1f20*/  LDSM.16.M88.4 R48, [R229+0x2800] ;  /* 0x00280000e530783b */ /* 0x000e620000000200 */
[----:B------:R-:W-:-:S02]  /*1f30*/  FMUL.FTZ R80, R80, c[0x0][0x2ec] ;  /* 0x0000bb0050507a20 */ /* 0x000fc40000410000 */
[----:B------:R-:W-:Y:S02]  /*1f40*/  FMUL.FTZ R81, R81, c[0x0][0x2ec] ;  /* 0x0000bb0051517a20 */ /* 0x000fe40000410000 */
[----:B------:R-:W-:Y:S01]  /*1f50*/  FMUL.FTZ R82, R82, c[0x0][0x2ec] ;  /* 0x0000bb0052527a20 */ /* 0x000fe20000410000 */
[----:B------:R-:W1:Y:S01]  /*1f60*/  MUFU.TANH R158, R80 ;  /* 0x00000050009e7308 */ /* 0x000e620000002400 */
[----:B------:R-:W-:Y:S01]  /*1f70*/  HMMA.16816.F32.BF16 R56, R28, R62, R68 ;  /* 0x0000003e1c38723c */ /* 0x000fe20000041844 */
[----:B------:R-:W-:-:S06]  /*1f80*/  FMUL.FTZ R83, R83, c[0x0][0x2ec] ;  /* 0x0000bb0053537a20 */ /* 0x000fcc0000410000 */
[----:B------:R-:W1:Y:S01]  /*1f90*/  MUFU.TANH R157, R81 ;  /* 0x00000051009d7308 */ /* 0x000e620000002400 */
[----:B-----5:R-:W-:Y:S07]  /*1fa0*/  HMMA.16816.F32.BF16 R84, R8, R52, R40 ;  /* 0x000000340854723c */ /* 0x020fee0000041828 */
[----:B------:R-:W1:Y:S01]  /*1fb0*/  MUFU.TANH R178, R82 ;  /* 0x0000005200b27308 */ /* 0x000e620000002400 */
[----:B------:R-:W-:Y:S07]  /*1fc0*/  HMMA.16816.F32.BF16 R68, R24, R62, R76 ;  /* 0x0000003e1844723c */ /* 0x000fee000004184c */
[----:B------:R5:W1:Y:S01]  /*1fd0*/  MUFU.TANH R177, R83 ;  /* 0x0000005300b17308 */ /* 0x000a620000002400 */
[----:B------:R-:W-:Y:S01]  /*1fe0*/  HMMA.16816.F32.BF16 R60, R20, R46, R56 ;  /* 0x0000002e143c723c */ /* 0x000fe20000041838 */
[----:B------:R-:W1:Y:S06]  /*1ff0*/  LDSM.16.M88.4 R56, [R235+0x2800] ;  /* 0x00280000eb38783b */ /* 0x000e6c0000000200 */
[----:B------:R-:W1:Y:S01]  /*2000*/  MUFU.TANH R144, R90 ;  /* 0x0000005a00907308 */ /* 0x000e620000002400 */
[----:B--2---:R-:W-:Y:S01]  /*2010*/  HMMA.16816.F32.BF16 R40, R32, R64, RZ ;  /* 0x000000402028723c */ /* 0x004fe200000418ff */
[----:B------:R-:W-:-:S02]  /*2020*/  FMUL.FTZ R84, R84, c[0x0][0x2ec] ;  /* 0x0000bb0054547a20 */ /* 0x000fc40000410000 */
[----:B------:R-:W-:Y:S02]  /*2030*/  FMUL.FTZ R85, R85, c[0x0][0x2ec] ;  /* 0x0000bb0055557a20 */ /* 0x000fe40000410000 */
[----:B------:R-:W-:Y:S02]  /*2040*/  FMUL.FTZ R86, R86, c[0x0][0x2ec] ;  /* 0x0000bb0056567a20 */ /* 0x000fe40000410000 */
[----:B------:R2:W1:Y:S01]  /*2050*/  MUFU.TANH R139, R91 ;  /* 0x0000005b008b7308 */ /* 0x0004620000002400 */
[----:B-----5:R-:W-:Y:S01]  /*2060*/  HMMA.16816.F32.BF16 R80, R12, R52, R72 ;  /* 0x000000340c50723c */ /* 0x020fe20000041848 */
[----:B------:R-:W-:-:S06]  /*2070*/  FMUL.FTZ R87, R87, c[0x0][0x2ec] ;  /* 0x0000bb0057577a20 */ /* 0x000fcc0000410000 */
[----:B------:R-:W1:Y:S01]  /*2080*/  MUFU.TANH R194, R84 ;  /* 0x0000005400c27308 */ /* 0x000e620000002400 */
[----:B------:R-:W-:Y:S07]  /*2090*/  HMMA.16816.F32.BF16 R72, R36, R64, RZ ;  /* 0x000000402448723c */ /* 0x000fee00000418ff */
[----:B------:R-:W1:Y:S01]  /*20a0*/  MUFU.TANH R185, R85 ;  /* 0x0000005500b97308 */ /* 0x000e620000002400 */
[----:B------:R-:W-:Y:S07]  /*20b0*/  HMMA.16816.F32.BF16 R68, R16, R46, R68 ;  /* 0x0000002e1044723c */ /* 0x000fee0000041844 */
[----:B------:R-:W2:Y:S01]  /*20c0*/  MUFU.TANH R176, R86 ;  /* 0x0000005600b07308 */ /* 0x000ea20000002400 */
[----:B------:R-:W-:Y:S01]  /*20d0*/  HMMA.16816.F32.BF16 R76, R12, R54, R60 ;  /* 0x000000360c4c723c */ /* 0x000fe2000004183c */
[----:B------:R-:W-:-:S02]  /*20e0*/  FMUL.FTZ R80, R80, c[0x0][0x2ec] ;  /* 0x0000bb0050507a20 */ /* 0x000fc40000410000 */
[----:B------:R-:W-:Y:S02]  /*20f0*/  FMUL.FTZ R81, R81, c[0x0][0x2ec] ;  /* 0x0000bb0051517a20 */ /* 0x000fe40000410000 */
[----:B------:R-:W-:Y:S02]  /*2100*/  FMUL.FTZ R82, R82, c[0x0][0x2ec] ;  /* 0x0000bb0052527a20 */ /* 0x000fe40000410000 */
[----:B------:R-:W-:Y:S01]  /*2110*/  FMUL.FTZ R83, R83, c[0x0][0x2ec] ;  /* 0x0000bb0053537a20 */ /* 0x000fe20000410000 */
[----:B-1----:R-:W-:Y:S01]  /*2120*/  HMMA.16816.F32.BF16 R72, R28, R48, R72 ;  /* 0x000000301c48723c */ /* 0x002fe20000041848 */
[----:B------:R-:W1:Y:S07]  /*2130*/  MUFU.TANH R207, R80 ;  /* 0x0000005000cf7308 */ /* 0x000e6e0000002400 */
[----:B--2---:R-:W-:Y:S01]  /*2140*/  HMMA.16816.F32.BF16 R88, R8, R54, R68 ;  /* 0x000000360858723c */ /* 0x004fe20000041844 */
[----:B------:R-:W-:Y:S01]  /*2150*/  LDSM.16.M88.4 R52, [R92+0x7000] ;  /* 0x007000005c34783b */ /* 0x000fe20000000200 */
[----:B------:R-:W2:Y:S06]  /*2160*/  MUFU.TANH R203, R81 ;  /* 0x0000005100cb7308 */ /* 0x000eac0000002400 */
[----:B------:R-:W-:Y:S01]  /*2170*/  HMMA.16816.F32.BF16 R60, R36, R66, RZ ;  /* 0x00000042243c723c */ /* 0x000fe200000418ff */
[----:B------:R-:W-:Y:S01]  /*2180*/  FMUL.FTZ R76, R76, c[0x0][0x2ec] ;  /* 0x0000bb004c4c7a20 */ /* 0x000fe20000410000 */
[----:B------:R-:W1:Y:S01]  /*2190*/  MUFU.TANH R200, R82 ;  /* 0x0000005200c87308 */ /* 0x000e620000002400 */
[----:B------:R-:W-:-:S02]  /*21a0*/  FMUL.FTZ R77, R77, c[0x0][0x2ec] ;  /* 0x0000bb004d4d7a20 */ /* 0x000fc40000410000 */
[----:B------:R-:W-:Y:S02]  /*21b0*/  FMUL.FTZ R78, R78, c[0x0][0x2ec] ;  /* 0x0000bb004e4e7a20 */ /* 0x000fe40000410000 */
[----:B------:R-:W-:Y:S01]  /*21c0*/  FMUL.FTZ R79, R79, c[0x0][0x2ec] ;  /* 0x0000bb004f4f7a20 */ /* 0x000fe20000410000 */
[----:B------:R-:W-:Y:S02]  /*21d0*/  HMMA.16816.F32.BF16 R68, R20, R56, R72 ;  /* 0x000000381444723c */ /* 0x000fe40000041848 */
[----:B------:R-:W1:Y:S06]  /*21e0*/  MUFU.TANH R164, R76 ;  /* 0x0000004c00a47308 */ /* 0x000e6c0000002400 */
[----:B------:R-:W-:Y:S01]  /*21f0*/  HMMA.16816.F32.BF16 R72, R32, R66, RZ ;  /* 0x000000422048723c */ /* 0x000fe200000418ff */
[----:B------:R-:W-:Y:S01]  /*2200*/  LDSM.16.M88.4 R64, [R229+0x3000] ;  /* 0x00300000e540783b */ /* 0x000fe20000000200 */
[----:B------:R-:W1:Y:S01]  /*2210*/  MUFU.TANH R160, R77 ;  /* 0x0000004d00a07308 */ /* 0x000e620000002400 */
[----:B------:R-:W-:-:S02]  /*2220*/  FMUL.FTZ R88, R88, c[0x0][0x2ec] ;  /* 0x0000bb0058587a20 */ /* 0x000fc40000410000 */
[----:B------:R-:W-:Y:S02]  /*2230*/  FMUL.FTZ R89, R89, c[0x0][0x2ec] ;  /* 0x0000bb0059597a20 */ /* 0x000fe40000410000 */
[----:B------:R-:W-:Y:S01]  /*2240*/  FMUL.FTZ R90, R90, c[0x0][0x2ec] ;  /* 0x0000bb005a5a7a20 */ /* 0x000fe20000410000 */
[----:B------:R-:W-:Y:S01]  /*2250*/  HMMA.16816.F32.BF16 R44, R24, R48, R40 ;  /* 0x00000030182c723c */ /* 0x000fe20000041828 */
[----:B------:R-:W5:Y:S01]  /*2260*/  LDSM.16.M88.4 R40, [R228+0x2800] ;  /* 0x00280000e428783b */ /* 0x000f620000000200 */
[----:B------:R-:W1:Y:S01]  /*2270*/  MUFU.TANH R191, R78 ;  /* 0x0000004e00bf7308 */ /* 0x000e620000002400 */
[----:B------:R-:W-:-:S05]  /*2280*/  FMUL.FTZ R91, R91, c[0x0][0x2ec] ;  /* 0x0000bb005b5b7a20 */ /* 0x000fca0000410000 */
[-C--:B------:R-:W-:Y:S02]  /*2290*/  HMMA.16816.F32.BF16 R60, R28, R50.reuse, R60 ;  /* 0x000000321c3c723c */ /* 0x080fe4000004183c */
[----:B------:R5:W1:Y:S06]  /*22a0*/  MUFU.TANH R190, R79 ;  /* 0x0000004f00be7308 */ /* 0x000a6c0000002400 */
[----:B------:R-:W-:Y:S02]  /*22b0*/  HMMA.16816.F32.BF16 R72, R24, R50, R72 ;  /* 0x000000321848723c */ /* 0x000fe40000041848 */
[----:B------:R1:W1:Y:S06]  /*22c0*/  MUFU.TANH R210, R83 ;  /* 0x0000005300d27308 */ /* 0x00026c0000002400 */
[----:B------:R-:W-:Y:S02]  /*22d0*/  HMMA.16816.F32.BF16 R44, R16, R56, R44 ;  /* 0x00000038102c723c */ /* 0x000fe4000004182c */
[----:B------:R1:W1:Y:S06]  /*22e0*/  MUFU.TANH R175, R87 ;  /* 0x0000005700af7308 */ /* 0x00026c0000002400 */
[-C--:B------:R-:W-:Y:S02]  /*22f0*/  HMMA.16816.F32.BF16 R60, R20, R58.reuse, R60 ;  /* 0x0000003a143c723c */ /* 0x080fe4000004183c */
[----:B------:R-:W1:Y:S06]  /*2300*/  MUFU.TANH R153, R88 ;  /* 0x0000005800997308 */ /* 0x000e6c0000002400 */
[----:B------:R-:W-:Y:S02]  /*2310*/  HMMA.16816.F32.BF16 R56, R16, R58, R72 ;  /* 0x0000003a1038723c */ /* 0x000fe40000041848 */
[----:B------:R-:W1:Y:S06]  /*2320*/  MUFU.TANH R147, R89 ;  /* 0x0000005900937308 */ /* 0x000e6c0000002400 */
[----:B-----5:R-:W-:Y:S02]  /*2330*/  HMMA.16816.F32.BF16 R76, R12, R40, R68 ;  /* 0x000000280c4c723c */ /* 0x020fe40000041844 */
[----:B------:R-:W2:Y:S06]  /*2340*/  MUFU.TANH R151, R90 ;  /* 0x0000005a00977308 */ /* 0x000eac0000002400 */
[----:B------:R-:W-:Y:S02]  /*2350*/  HMMA.16816.F32.BF16 R68, R36, R52, RZ ;  /* 0x000000342444723c */ /* 0x000fe400000418ff */
[----:B------:R-:W2:Y:S06]  /*2360*/  MUFU.TANH R150, R91 ;  /* 0x0000005b00967308 */ /* 0x000eac0000002400 */
[----:B-1----:R-:W-:Y:S01]  /*2370*/  HMMA.16816.F32.BF16 R80, R8, R40, R44 ;  /* 0x000000280850723c */ /* 0x002fe2000004182c */
[----:B------:R-:W1:Y:S07]  /*2380*/  LDSM.16.M88.4 R44, [R235+0x3000] ;  /* 0x00300000eb2c783b */ /* 0x000e6e0000000200 */
[----:B------:R-:W-:Y:S01]  /*2390*/  HMMA.16816.F32.BF16 R48, R32, R52, RZ ;  /* 0x000000342030723c */ /* 0x000fe200000418ff */
[----:B------:R-:W-:-:S02]  /*23a0*/  FMUL.FTZ R76, R76, c[0x0][0x2ec] ;  /* 0x0000bb004c4c7a20 */ /* 0x000fc40000410000 */
[----:B------:R-:W-:Y:S02]  /*23b0*/  FMUL.FTZ R77, R77, c[0x0][0x2ec] ;  /* 0x0000bb004d4d7a20 */ /* 0x000fe40000410000 */
[----:B------:R-:W-:Y:S01]  /*23c0*/  FMUL.FTZ R78, R78, c[0x0][0x2ec] ;  /* 0x0000bb004e4e7a20 */ /* 0x000fe20000410000 */
[----:B------:R-:W1:Y:S01]  /*23d0*/  MUFU.TANH R222, R76 ;  /* 0x0000004c00de7308 */ /* 0x000e620000002400 */
[----:B------:R-:W-:Y:S01]  /*23e0*/  FMUL.FTZ R79, R79, c[0x0][0x2ec] ;  /* 0x0000bb004f4f7a20 */ /* 0x000fe20000410000 */
[----:B------:R-:W-:Y:S06]  /*23f0*/  HMMA.16816.F32.BF16 R68, R28, R64, R68 ;  /* 0x000000401c44723c */ /* 0x000fec0000041844 */
[----:B------:R-:W1:Y:S02]  /*2400*/  MUFU.TANH R221, R77 ;  /* 0x0000004d00dd7308 */ /* 0x000e640000002400 */
[----:B------:R-:W-:Y:S01]  /*2410*/  HMMA.16816.F32.BF16 R84, R8, R42, R56 ;  /* 0x0000002a0854723c */ /* 0x000fe20000041838 */
[----:B------:R-:W-:Y:S01]  /*2420*/  LDSM.16.M88.4 R56, [R92+0x7800] ;  /* 0x007800005c38783b */ /* 0x000fe20000000200 */
[----:B------:R-:W-:-:S02]  /*2430*/  FMUL.FTZ R80, R80, c[0x0][0x2ec] ;  /* 0x0000bb0050507a20 */ /* 0x000fc40000410000 */
[----:B------:R-:W-:Y:S02]  /*2440*/  FMUL.FTZ R81, R81, c[0x0][0x2ec] ;  /* 0x0000bb0051517a20 */ /* 0x000fe40000410000 */
[----:B------:R-:W1:Y:S01]  /*2450*/  MUFU.TANH R220, R78 ;  /* 0x0000004e00dc7308 */ /* 0x000e620000002400 */
[----:B------:R-:W-:Y:S01]  /*2460*/  FMUL.FTZ R82, R82, c[0x0][0x2ec] ;  /* 0x0000bb0052527a20 */ /* 0x000fe20000410000 */
[----:B------:R-:W-:Y:S01]  /*2470*/  HMMA.16816.F32.BF16 R48, R24, R64, R48 ;  /* 0x000000401830723c */ /* 0x000fe20000041830 */
[----:B------:R-:W-:-:S05]  /*2480*/  FMUL.FTZ R83, R83, c[0x0][0x2ec] ;  /* 0x0000bb0053537a20 */ /* 0x000fca0000410000 */
[----:B------:R5:W2:Y:S02]  /*2490*/  MUFU.TANH R219, R79 ;  /* 0x0000004f00db7308 */ /* 0x000aa40000002400 */
[----:B------:R-:W-:Y:S06]  /*24a0*/  HMMA.16816.F32.BF16 R72, R32, R54, RZ ;  /* 0x000000362048723c */ /* 0x000fec00000418ff */
[----:B------:R-:W2:Y:S02]  /*24b0*/  MUFU.TANH R196, R80 ;  /* 0x0000005000c47308 */ /* 0x000ea40000002400 */
[----:B-1----:R-:W-:Y:S01]  /*24c0*/  HMMA.16816.F32.BF16 R68, R20, R44, R68 ;  /* 0x0000002c1444723c */ /* 0x002fe20000041844 */
[----:B------:R-:W-:-:S02]  /*24d0*/  FMUL.FTZ R84, R84, c[0x0][0x2ec] ;  /* 0x0000bb0054547a20 */ /* 0x000fc40000410000 */
[----:B------:R-:W-:Y:S02]  /*24e0*/  FMUL.FTZ R85, R85, c[0x0][0x2ec] ;  /* 0x0000bb0055557a20 */ /* 0x000fe40000410000 */
[----:B------:R-:W-:Y:S01]  /*24f0*/  FMUL.FTZ R86, R86, c[0x0][0x2ec] ;  /* 0x0000bb0056567a20 */ /* 0x000fe20000410000 */
[----:B------:R-:W1:Y:S01]  /*2500*/  MUFU.TANH R189, R81 ;  /* 0x0000005100bd7308 */ /* 0x000e620000002400 */
[----:B------:R-:W-:Y:S01]  /*2510*/  FMUL.FTZ R87, R87, c[0x0][0x2ec] ;  /* 0x0000bb0057577a20 */ /* 0x000fe20000410000 */
[----:B-----5:R-:W-:Y:S01]  /*2520*/  HMMA.16816.F32.BF16 R76, R12, R42, R60 ;  /* 0x0000002a0c4c723c */ /* 0x020fe2000004183c */
[----:B------:R-:W5:Y:S05]  /*2530*/  LDSM.16.M88.4 R60, [R228+0x3000] ;  /* 0x00300000e43c783b */ /* 0x000f6a0000000200 */
[----:B------:R-:W1:Y:S02]  /*2540*/  MUFU.TANH R182, R82 ;  /* 0x0000005200b67308 */ /* 0x000e640000002400 */
[----:B------:R-:W-:Y:S06]  /*2550*/  HMMA.16816.F32.BF16 R40, R36, R54, RZ ;  /* 0x000000362428723c */ /* 0x000fec00000418ff */
[----:B------:R5:W1:Y:S02]  /*2560*/  MUFU.TANH R179, R83 ;  /* 0x0000005300b37308 */ /* 0x000a640000002400 */
[----:B------:R-:W-:Y:S06]  /*2570*/  HMMA.16816.F32.BF16 R48, R16, R44, R48 ;  /* 0x0000002c1030723c */ /* 0x000fec0000041830 */
[----:B------:R-:W1:Y:S02]  /*2580*/  MUFU.TANH R155, R84 ;  /* 0x00000054009b7308 */ /* 0x000e640000002400 */
[----:B------:R-:W-:Y:S01]  /*2590*/  FMUL.FTZ R76, R76, c[0x0][0x2ec] ;  /* 0x0000bb004c4c7a20 */ /* 0x000fe20000410000 */
[----:B------:R-:W-:Y:S01]  /*25a0*/  HMMA.16816.F32.BF16 R72, R24, R66, R72 ;  /* 0x000000421848723c */ /* 0x000fe20000041848 */
[----:B------:R-:W-:-:S02]  /*25b0*/  FMUL.FTZ R77, R77, c[0x0][0x2ec] ;  /* 0x0000bb004d4d7a20 */ /* 0x000fc40000410000 */
[----:B------:R-:W-:Y:S02]  /*25c0*/  FMUL.FTZ R78, R78, c[0x0][0x2ec] ;  /* 0x0000bb004e4e7a20 */ /* 0x000fe40000410000 */
[----:B------:R-:W-:Y:S01]  /*25d0*/  FMUL.FTZ R79, R79, c[0x0][0x2ec] ;  /* 0x0000bb004f4f7a20 */ /* 0x000fe20000410000 */
[----:B------:R-:W1:Y:S02]  /*25e0*/  MUFU.TANH R216, R76 ;  /* 0x0000004c00d87308 */ /* 0x000e640000002400 */
[----:B------:R-:W-:Y:S01]  /*25f0*/  HMMA.16816.F32.BF16 R52, R28, R66, R40 ;  /* 0x000000421c34723c */ /* 0x000fe20000041828 */
[----:B------:R-:W1:Y:S05]  /*2600*/  LDSM.16.M88.4 R40, [R229+0x3800] ;  /* 0x00380000e528783b */ /* 0x000e6a0000000200 */
[----:B------:R-:W1:Y:S02]  /*2610*/  MUFU.TANH R212, R77 ;  /* 0x0000004d00d47308 */ /* 0x000e640000002400 */
[----:B-----5:R-:W-:Y:S01]  /*2620*/  HMMA.16816.F32.BF16 R80, R8, R60, R48 ;  /* 0x0000003c0850723c */ /* 0x020fe20000041830 */
[----:B------:R-:W5:Y:S05]  /*2630*/  LDSM.16.M88.4 R48, [R235+0x3800] ;  /* 0x00380000eb30783b */ /* 0x000f6a0000000200 */
[----:B------:R-:W1:Y:S02]  /*2640*/  MUFU.TANH R215, R78 ;  /* 0x0000004e00d77308 */ /* 0x000e640000002400 */
[-C--:B------:R-:W-:Y:S06]  /*2650*/  HMMA.16816.F32.BF16 R72, R16, R46.reuse, R72 ;  /* 0x0000002e1048723c */ /* 0x080fec0000041848 */
[----:B------:R2:W1:Y:S02]  /*2660*/  MUFU.TANH R211, R79 ;  /* 0x0000004f00d37308 */ /* 0x0004640000002400 */
[----:B------:R-:W-:Y:S01]  /*2670*/  HMMA.16816.F32.BF16 R64, R20, R46, R52 ;  /* 0x0000002e1440723c */ /* 0x000fe20000041834 */
[----:B------:R-:W1:Y:S01]  /*2680*/  LDSM.16.M88.4 R44, [R228+0x3800] ;  /* 0x00380000e42c783b */ /* 0x000e620000000200 */
[----:B------:R-:W-:-:S04]  /*2690*/  DEPBAR.LE SB0, 0x0 ;  /* 0x000080000000791a */ /* 0x000fc80000000000 */
[----:B------:R-:W1:Y:S02]  /*26a0*/  MUFU.TANH R149, R85 ;  /* 0x0000005500957308 */ /* 0x000e640000002400 */
[----:B------:R-:W-:Y:S01]  /*26b0*/  HMMA.16816.F32.BF16 R52, R32, R56, RZ ;  /* 0x000000382034723c */ /* 0x000fe200000418ff */
[----:B------:R-:W-:Y:S02]  /*26c0*/  FMUL.FTZ R80, R80, c[0x0][0x2ec] ;  /* 0x0000bb0050507a20 */ /* 0x000fe40000410000 */
[----:B------:R-:W-:Y:S02]  /*26d0*/  FMUL.FTZ R81, R81, c[0x0][0x2ec] ;  /* 0x0000bb0051517a20 */ /* 0x000fe40000410000 */
[----:B------:R-:W-:Y:S01]  /*26e0*/  FMUL.FTZ R82, R82, c[0x0][0x2ec] ;  /* 0x0000bb0052527a20 */ /* 0x000fe20000410000 */
[----:B------:R-:W1:Y:S01]  /*26f0*/  MUFU.TANH R145, R86 ;  /* 0x0000005600917308 */ /* 0x000e620000002400 */
[----:B------:R-:W-:Y:S01]  /*2700*/  FMUL.FTZ R83, R83, c[0x0][0x2ec] ;  /* 0x0000bb0053537a20 */ /* 0x000fe20000410000 */
[----:B--2---:R-:W-:Y:S06]  /*2710*/  HMMA.16816.F32.BF16 R76, R12, R60, R68 ;  /* 0x0000003c0c4c723c */ /* 0x004fec0000041844 */
[----:B------:R-:W2:Y:S02]  /*2720*/  MUFU.TANH R152, R87 ;  /* 0x0000005700987308 */ /* 0x000ea40000002400 */
[C---:B------:R-:W-:Y:S06]  /*2730*/  HMMA.16816.F32.BF16 R68, R36.reuse, R56, RZ ;  /* 0x000000382444723c */ /* 0x040fec00000418ff */
[----:B------:R-:W1:Y:S02]  /*2740*/  MUFU.TANH R186, R80 ;  /* 0x0000005000ba7308 */ /* 0x000e640000002400 */
[-C--:B------:R-:W-:Y:S06]  /*2750*/  HMMA.16816.F32.BF16 R36, R36, R58.reuse, RZ ;  /* 0x0000003a2424723c */ /* 0x080fec00000418ff */
[----:B------:R-:W2:Y:S02]  /*2760*/  MUFU.TANH R180, R81 ;  /* 0x0000005100b47308 */ /* 0x000ea40000002400 */
[----:B------:R-:W-:Y:S01]  /*2770*/  HMMA.16816.F32.BF16 R56, R32, R58, RZ ;  /* 0x0000003a2038723c */ /* 0x000fe200000418ff */
[----:B------:R-:W-:-:S02]  /*2780*/  FMUL.FTZ R76, R76, c[0x0][0x2ec] ;  /* 0x0000bb004c4c7a20 */ /* 0x000fc40000410000 */
[----:B------:R-:W-:Y:S02]  /*2790*/  FMUL.FTZ R77, R77, c[0x0][0x2ec] ;  /* 0x0000bb004d4d7a20 */ /* 0x000fe40000410000 */
[----:B------:R-:W-:Y:S01]  /*27a0*/  FMUL.FTZ R78, R78, c[0x0][0x2ec] ;  /* 0x0000bb004e4e7a20 */ /* 0x000fe20000410000 */
[----:B------:R-:W2:Y:S01]  /*27b0*/  MUFU.TANH R193, R76 ;  /* 0x0000004c00c17308 */ /* 0x000ea20000002400 */
[----:B------:R-:W-:Y:S01]  /*27c0*/  FMUL.FTZ R79, R79, c[0x0][0x2ec] ;  /* 0x0000bb004f4f7a20 */ /* 0x000fe20000410000 */
[C---:B-1----:R-:W-:Y:S06]  /*27d0*/  HMMA.16816.F32.BF16 R68, R28.reuse, R40, R68 ;  /* 0x000000281c44723c */ /* 0x042fec0000041844 */
[----:B------:R-:W1:Y:S02]  /*27e0*/  MUFU.TANH R187, R77 ;  /* 0x0000004d00bb7308 */ /* 0x000e640000002400 */
[----:B------:R-:W-:Y:S06]  /*27f0*/  HMMA.16816.F32.BF16 R28, R28, R42, R36 ;  /* 0x0000002a1c1c723c */ /* 0x000fec0000041824 */
[----:B------:R-:W1:Y:S02]  /*2800*/  MUFU.TANH R192, R78 ;  /* 0x0000004e00c07308 */ /* 0x000e640000002400 */
[-C--:B------:R-:W-:Y:S06]  /*2810*/  HMMA.16816.F32.BF16 R72, R8, R62.reuse, R72 ;  /* 0x0000003e0848723c */ /* 0x080fec0000041848 */
[----:B------:R1:W1:Y:S08]  /*2820*/  MUFU.TANH R184, R79 ;  /* 0x0000004f00b87308 */ /* 0x0002700000002400 */
[----:B------:R-:W2:Y:S01]  /*2830*/  MUFU.TANH R181, R82 ;  /* 0x0000005200b57308 */ /* 0x000ea20000002400 */
[----:B-1----:R-:W-:Y:S07]  /*2840*/  HMMA.16816.F32.BF16 R76, R12, R62, R64 ;  /* 0x0000003e0c4c723c */ /* 0x002fee0000041840 */
[----:B------:R-:W1:Y:S02]  /*2850*/  MUFU.TANH R169, R83 ;  /* 0x0000005300a97308 */ /* 0x000e640000002400 */
[----:B------:R-:W-:-:S02]  /*2860*/  FMUL.FTZ R0, R74, c[0x0][0x2ec] ;  /* 0x0000bb004a007a20 */ /* 0x000fc40000410000 */
[----:B------:R-:W-:Y:S02]  /*2870*/  FMUL.FTZ R72, R72, c[0x0][0x2ec] ;  /* 0x0000bb0048487a20 */ /* 0x000fe40000410000 */
[----:B------:R-:W-:Y:S01]  /*2880*/  FMUL.FTZ R73, R73, c[0x0][0x2ec] ;  /* 0x0000bb0049497a20 */ /* 0x000fe20000410000 */
[C---:B------:R-:W-:Y:S01]  /*2890*/  HMMA.16816.F32.BF16 R64, R24.reuse, R40, R52 ;  /* 0x000000281840723c */ /* 0x040fe20000041834 */
[----:B------:R1:W1:Y:S07]  /*28a0*/  MUFU.TANH R132, R0 ;  /* 0x0000000000847308 */ /* 0x00026e0000002400 */
[----:B------:R-:W-:Y:S01]  /*28b0*/  HMMA.16816.F32.BF16 R24, R24, R42, R56 ;  /* 0x0000002a1818723c */ /* 0x000fe20000041838 */
[----:B------:R-:W2:Y:S07]  /*28c0*/  MUFU.TANH R141, R72 ;  /* 0x00000048008d7308 */ /* 0x000eae0000002400 */
[----:B-----5:R-:W-:Y:S01]  /*28d0*/  HMMA.16816.F32.BF16 R52, R20, R48, R68 ;  /* 0x000000301434723c */ /* 0x020fe20000041844 */
[----:B-1----:R-:W-:Y:S01]  /*28e0*/  FMUL.FTZ R0, R75, c[0x0][0x2ec] ;  /* 0x0000bb004b007a20 */ /* 0x002fe20000410000 */
[----:B------:R-:W1:Y:S01]  /*28f0*/  MUFU.TANH R135, R73 ;  /* 0x0000004900877308 */ /* 0x000e620000002400 */
[----:B------:R-:W-:-:S02]  /*2900*/  FMUL.FTZ R76, R76, c[0x0][0x2ec] ;  /* 0x0000bb004c4c7a20 */ /* 0x000fc40000410000 */
[----:B------:R-:W-:Y:S02]  /*2910*/  FMUL.FTZ R77, R77, c[0x0][0x2ec] ;  /* 0x0000bb004d4d7a20 */ /* 0x000fe40000410000 */
[----:B------:R-:W-:Y:S01]  /*2920*/  FMUL.FTZ R78, R78, c[0x0][0x2ec] ;  /* 0x0000bb004e4e7a20 */ /* 0x000fe20000410000 */
[----:B------:R-:W-:Y:S01]  /*2930*/  HMMA.16816.F32.BF16 R32, R16, R48, R64 ;  /* 0x000000301020723c */ /* 0x000fe20000041840 */
[----:B------:R-:W-:Y:S01]  /*2940*/  FMUL.FTZ R79, R79, c[0x0][0x2ec] ;  /* 0x0000bb004f4f7a20 */ /* 0x000fe20000410000 */
[----:B------:R5:W1:Y:S06]  /*2950*/  MUFU.TANH R131, R0 ;  /* 0x0000000000837308 */ /* 0x000a6c0000002400 */
[-C--:B------:R-:W-:Y:S02]  /*2960*/  HMMA.16816.F32.BF16 R20, R20, R50.reuse, R28 ;  /* 0x000000321414723c */ /* 0x080fe4000004181c */
[----:B------:R-:W1:Y:S06]  /*2970*/  MUFU.TANH R148, R76 ;  /* 0x0000004c00947308 */ /* 0x000e6c0000002400 */
[----:B------:R-:W-:Y:S02]  /*2980*/  HMMA.16816.F32.BF16 R16, R16, R50, R24 ;  /* 0x000000321010723c */ /* 0x000fe40000041818 */
[----:B------:R-:W1:Y:S06]  /*2990*/  MUFU.TANH R142, R77 ;  /* 0x0000004d008e7308 */ /* 0x000e6c0000002400 */
[-C--:B------:R-:W-:Y:S02]  /*29a0*/  HMMA.16816.F32.BF16 R36, R12, R44.reuse, R52 ;  /* 0x0000002c0c24723c */ /* 0x080fe40000041834 */
[----:B------:R-:W1:Y:S06]  /*29b0*/  MUFU.TANH R143, R78 ;  /* 0x0000004e008f7308 */ /* 0x000e6c0000002400 */
[----:B------:R-:W-:Y:S02]  /*29c0*/  HMMA.16816.F32.BF16 R28, R8, R44, R32 ;  /* 0x0000002c081c723c */ /* 0x000fe40000041820 */
[----:B------:R-:W1:Y:S06]  /*29d0*/  MUFU.TANH R140, R79 ;  /* 0x0000004f008c7308 */ /* 0x000e6c0000002400 */
[-C--:B------:R-:W-:Y:S08]  /*29e0*/  HMMA.16816.F32.BF16 R12, R12, R46.reuse, R20 ;  /* 0x0000002e0c0c723c */ /* 0x080ff00000041814 */
[----:B------:R-:W-:Y:S01]  /*29f0*/  HMMA.16816.F32.BF16 R8, R8, R46, R16 ;  /* 0x0000002e0808723c */ /* 0x000fe20000041810 */
[----:B------:R-:W-:-:S02]  /*2a00*/  FMUL.FTZ R36, R36, c[0x0][0x2ec] ;  /* 0x0000bb0024247a20 */ /* 0x000fc40000410000 */
[----:B------:R-:W-:Y:S02]  /*2a10*/  FMUL.FTZ R37, R37, c[0x0][0x2ec] ;  /* 0x0000bb0025257a20 */ /* 0x000fe40000410000 */
[----:B------:R-:W-:Y:S01]  /*2a20*/  FMUL.FTZ R38, R38, c[0x0][0x2ec] ;  /* 0x0000bb0026267a20 */ /* 0x000fe20000410000 */
[----:B------:R-:W1:Y:S01]  /*2a30*/  MUFU.TANH R119, R36 ;  /* 0x0000002400777308 */ /* 0x000e620000002400 */
[----:B-----5:R-:W-:Y:S02]  /*2a40*/  FMUL.FTZ R0, R39, c[0x0][0x2ec] ;  /* 0x0000bb0027007a20 */ /* 0x020fe40000410000 */
[----:B------:R-:W-:Y:S02]  /*2a50*/  FMUL.FTZ R28, R28, c[0x0][0x2ec] ;  /* 0x0000bb001c1c7a20 */ /* 0x000fe40000410000 */
[----:B------:R-:W-:-:S03]  /*2a60*/  FMUL.FTZ R29, R29, c[0x0][0x2ec] ;  /* 0x0000bb001d1d7a20 */ /* 0x000fc60000410000 */
[----:B------:R-:W1:Y:S02]  /*2a70*/  MUFU.TANH R116, R37 ;  /* 0x0000002500747308 */ /* 0x000e640000002400 */
[----:B------:R-:W-:Y:S02]  /*2a80*/  FMUL.FTZ R12, R12, c[0x0][0x2ec] ;  /* 0x0000bb000c0c7a20 */ /* 0x000fe40000410000 */
[----:B------:R-:W-:Y:S02]  /*2a90*/  FMUL.FTZ R13, R13, c[0x0][0x2ec] ;  /* 0x0000bb000d0d7a20 */ /* 0x000fe40000410000 */
[----:B------:R-:W-:Y:S02]  /*2aa0*/  FMUL.FTZ R14, R14, c[0x0][0x2ec] ;  /* 0x0000bb000e0e7a20 */ /* 0x000fe40000410000 */
[----:B------:R-:W-:Y:S01]  /*2ab0*/  FMUL.FTZ R15, R15, c[0x0][0x2ec] ;  /* 0x0000bb000f0f7a20 */ /* 0x000fe20000410000 */
[----:B------:R-:W1:Y:S01]  /*2ac0*/  MUFU.TANH R130, R38 ;  /* 0x0000002600827308 */ /* 0x000e620000002400 */
[----:B------:R-:W-:-:S02]  /*2ad0*/  FMUL.FTZ R8, R8, c[0x0][0x2ec] ;  /* 0x0000bb0008087a20 */ /* 0x000fc40000410000 */
[----:B------:R-:W-:Y:S02]  /*2ae0*/  FMUL.FTZ R9, R9, c[0x0][0x2ec] ;  /* 0x0000bb0009097a20 */ /* 0x000fe40000410000 */
[----:B------:R-:W-:Y:S02]  /*2af0*/  FMUL.FTZ R10, R10, c[0x0][0x2ec] ;  /* 0x0000bb000a0a7a20 */ /* 0x000fe40000410000 */
[----:B------:R-:W-:Y:S01]  /*2b00*/  FMUL.FTZ R11, R11, c[0x0][0x2ec] ;  /* 0x0000bb000b0b7a20 */ /* 0x000fe20000410000 */
[----:B------:R-:W1:Y:S08]  /*2b10*/  MUFU.TANH R127, R28 ;  /* 0x0000001c007f7308 */ /* 0x000e700000002400 */
        /* <DEDUP_REMOVED lines=9> */
[----:B------:R5:W1:Y:S02]  /*2bb0*/  MUFU.TANH R120, R0 ;  /* 0x0000000000787308 */ /* 0x000a640000002400 */
[----:B-----5:R-:W-:-:S06]  /*2bc0*/  FMUL.FTZ R0, R30, c[0x0][0x2ec] ;  /* 0x0000bb001e007a20 */ /* 0x020fcc0000410000 */
[----:B------:R5:W1:Y:S02]  /*2bd0*/  MUFU.TANH R129, R0 ;  /* 0x0000000000817308 */ /* 0x000a640000002400 */
[----:B-----5:R-:W-:-:S06]  /*2be0*/  FMUL.FTZ R0, R31, c[0x0][0x2ec] ;  /* 0x0000bb001f007a20 */ /* 0x020fcc0000410000 */
[----:B------:R5:W1:Y:S02]  /*2bf0*/  MUFU.TANH R128, R0 ;  /* 0x0000000000807308 */ /* 0x000a640000002400 */
[----:B-----5:R-:W-:Y:S01]  /*2c00*/  LOP3.LUT R0, R100, R98, RZ, 0xfc, !PT ;  /* 0x0000006264007212 */ /* 0x020fe200078efcff */
[----:B------:R-:W-:Y:S06]  /*2c10*/  BAR.SYNC.DEFER_BLOCKING 0x0 ;  /* 0x0000000000007b1d */ /* 0x000fec0000010000 */
[----:B------:R-:W-:Y:S05]  /*2c20*/  @!P0 BRA `(.L_x_94) ;  /* 0x0000022000008947 */ /* 0x000fea0003800000 */
[----:B-1234-:R-:W-:-:S04]  /*2c30*/  LEA.HI.SX32 R8, R244, 0xfffffffe, 0x19 ;  /* 0xfffffffef4087811 */ /* 0x01efc800078fcaff */
[----:B------:R-:W-:Y:S01]  /*2c40*/  SHF.R.S32.HI R5, RZ, 0x1f, R8 ;  /* 0x0000001fff057819 */ /* 0x000fe20000011408 */
[C---:B------:R-:W-:Y:S02]  /*2c50*/  IMAD R3, R8.reuse, UR10, RZ ;  /* 0x0000000a08037c24 */ /* 0x040fe4000f8e02ff */
[----:B------:R-:W-:-:S04]  /*2c60*/  IMAD.WIDE.U32 R8, R8, UR11, R224 ;  /* 0x0000000b08087c25 */ /* 0x000fc8000f8e00e0 */
        /* <DEDUP_REMOVED lines=30> */
.L_x_94:
[----:B-1234-:R-:W-:Y:S01]  /*2e50*/  FMNMX.FTZ R3, R112, R113, !PT ;  /* 0x0000007170037209 */ /* 0x01efe20007810000 */
[----:B------:R-:W-:Y:S01]  /*2e60*/  STL [R1+0xbc], R244 ;  /* 0x0000bcf401007387 */ /* 0x000fe20000100800 */
[----:B------:R-:W-:-:S02]  /*2e70*/  SHF.L.U32 R224, R0, 0x1, RZ ;  /* 0x0000000100e07819 */ /* 0x000fc400000006ff */
[----:B------:R-:W-:Y:S01]  /*2e80*/  FMNMX.FTZ R3, R206, R3, !PT ;  /* 0x00000003ce037209 */ /* 0x000fe20007810000 */
[----:B------:R-:W-:Y:S01]  /*2e90*/  STL [R1+0xb8], R243 ;  /* 0x0000b8f301007387 */ /* 0x000fe20000100800 */
[----:B------:R-:W-:Y:S01]  /*2ea0*/  IADD3 R225, R4, R224, RZ ;  /* 0x000000e004e17210 */ /* 0x000fe20007ffe0ff */
[----:B------:R-:W-:Y:S01]  /*2eb0*/  IMAD.IADD R227, R2, 0x1, R224 ;  /* 0x0000000102e37824 */ /* 0x000fe200078e02e0 */
[----:B------:R-:W-:Y:S01]  /*2ec0*/  FMNMX.FTZ R3, R202, R3, !PT ;  /* 0x00000003ca037209 */ /* 0x000fe20007810000 */
[----:B------:R-:W-:Y:S02]  /*2ed0*/  STL [R1+0xb4], R242 ;  /* 0x0000b4f201007387 */ /* 0x000fe40000100800 */
[----:B------:R-:W-:Y:S01]  /*2ee0*/  IMAD.IADD R226, R2, 0x1, R225 ;  /* 0x0000000102e27824 */ /* 0x000fe200078e02e1 */
[----:B------:R-:W-:Y:S01]  /*2ef0*/  FMNMX.FTZ R5, R114, R3, !PT ;  /* 0x0000000372057209 */ /* 0x000fe20007810000 */
[----:B------:R-:W-:Y:S01]  /*2f00*/  STL [R1+0xb0], R241 ;  /* 0x0000b0f101007387 */ /* 0x000fe20000100800 */
[----:B------:R-:W-:-:S02]  /*2f10*/  FMNMX.FTZ R3, R110, R108, !PT ;  /* 0x0000006c6e037209 */ /* 0x000fc40007810000 */
        /* <DEDUP_REMOVED lines=104> */
[----:B------:R-:W-:Y:S01]  /*35a0*/  FMNMX.FTZ R6, R218, R217, !PT ;  /* 0x000000d9da067209 */ /* 0x000fe20007810000 */
[----:B------:R-:W2:Y:S01]  /*35b0*/  SHFL.BFLY PT, R8, R3, 0x2, 0x1f ;  /* 0x0c401f0003087f89 */ /* 0x000ea200000e0000 */
[----:B------:R-:W-:-:S02]  /*35c0*/  FMNMX.FTZ R5, R132, R5, !PT ;  /* 0x0000000584057209 */ /* 0x000fc40007810000 */
[----:B------:R-:W-:Y:S02]  /*35d0*/  FMNMX.FTZ R6, R214, R6, !PT ;  /* 0x00000006d6067209 */ /* 0x000fe40007810000 */
[----:B------:R-:W-:Y:S02]  /*35e0*/  FMNMX.FTZ R5, R131, R5, !PT ;  /* 0x0000000583057209 */ /* 0x000fe40007810000 */
[----:B------:R-:W-:Y:S02]  /*35f0*/  FMNMX.FTZ R6, R213, R6, !PT ;  /* 0x00000006d5067209 */ /* 0x000fe40007810000 */
[----:B------:R-:W-:Y:S02]  /*3600*/  FMNMX.FTZ R5, R129, R5, !PT ;  /* 0x0000000581057209 */ /* 0x000fe40007810000 */
[----:B------:R-:W-:Y:S02]  /*3610*/  FMNMX.FTZ R6, R208, R6, !PT ;  /* 0x00000006d0067209 */ /* 0x000fe40007810000 */
[----:B-1----:R-:W-:-:S02]  /*3620*/  FMNMX.FTZ R74, R74, R7, !PT ;  /* 0x000000074a4a7209 */ /* 0x002fc40007810000 */
[----:B------:R-:W-:Y:S02]  /*3630*/  FMNMX.FTZ R5, R128, R5, !PT ;  /* 0x0000000580057209 */ /* 0x000fe40007810000 */
[----:B------:R-:W-:Y:S01]  /*3640*/  FMNMX.FTZ R6, R205, R6, !PT ;  /* 0x00000006cd067209 */ /* 0x000fe20007810000 */
[----:B------:R-:W1:Y:S01]  /*3650*/  SHFL.BFLY PT, R7, R74, 0x1, 0x1f ;  /* 0x0c201f004a077f89 */ /* 0x000e6200000e0000 */
[----:B------:R-:W-:Y:S02]  /*3660*/  FMNMX.FTZ R5, R125, R5, !PT ;  /* 0x000000057d057209 */ /* 0x000fe40007810000 */
[----:B------:R-:W-:Y:S02]  /*3670*/  FMNMX.FTZ R6, R171, R6, !PT ;  /* 0x00000006ab067209 */ /* 0x000fe40007810000 */
[----:B------:R-:W-:Y:S02]  /*3680*/  FMNMX.FTZ R5, R124, R5, !PT ;  /* 0x000000057c057209 */ /* 0x000fe40007810000 */
[----:B--2---:R-:W-:-:S02]  /*3690*/  FMNMX.FTZ R3, R3, R8, !PT ;  /* 0x0000000803037209 */ /* 0x004fc40007810000 */
[----:B------:R-:W-:Y:S01]  /*36a0*/  FMNMX.FTZ R6, R173, R6, !PT ;  /* 0x00000006ad067209 */ /* 0x000fe20007810000 */
[----:B------:R-:W2:Y:S03]  /*36b0*/  SHFL.BFLY PT, R8, R5, 0x2, 0x1f ;  /* 0x0c401f0005087f89 */ /* 0x000ea600000e0000 */
[----:B------:R-:W-:Y:S01]  /*36c0*/  FMNMX.FTZ R6, R188, R6, !PT ;  /* 0x00000006bc067209 */ /* 0x000fe20007810000 */
[----:B------:R-:W3:Y:S03]  /*36d0*/  SHFL.BFLY PT, R72, R3, 0x1, 0x1f ;  /* 0x0c201f0003487f89 */ /* 0x000ee600000e0000 */
[----:B------:R-:W-:-:S04]  /*36e0*/  FMNMX.FTZ R6, R204, R6, !PT ;  /* 0x00000006cc067209 */ /* 0x000fc80007810000 */
[----:B------:R-:W-:Y:S02]  /*36f0*/  FMNMX.FTZ R6, R170, R6, !PT ;  /* 0x00000006aa067209 */ /* 0x000fe40007810000 */
[----:B-1----:R-:W-:-:S04]  /*3700*/  FMNMX.FTZ R74, R74, R7, !PT ;  /* 0x000000074a4a7209 */ /* 0x002fc80007810000 */
[C---:B------:R-:W-:Y:S01]  /*3710*/  FSETP.NEU.FTZ.AND P1, PT, R74.reuse, -INF , PT ;  /* 0xff8000004a00780b */ /* 0x040fe20003f3d000 */
[----:B------:R-:W-:Y:S01]  /*3720*/  FMUL.FTZ R7, R74, c[0x0][0x23c] ;  /* 0x00008f004a077a20 */ /* 0x000fe20000410000 */
[----:B------:R-:W-:Y:S04]  /*3730*/  STL [R1+0xc0], R74 ;  /* 0x0000c04a01007387 */ /* 0x000fe80000100800 */
[----:B------:R-:W-:Y:S02]  /*3740*/  FSEL R7, R7, RZ, P1 ;  /* 0x000000ff07077208 */ /* 0x000fe40000800000 */
[----:B--2---:R-:W-:Y:S02]  /*3750*/  FMNMX.FTZ R5, R5, R8, !PT ;  /* 0x0000000805057209 */ /* 0x004fe40007810000 */
[----:B---3--:R-:W-:Y:S01]  /*3760*/  FMNMX.FTZ R72, R3, R72, !PT ;  /* 0x0000004803487209 */ /* 0x008fe20007810000 */
[----:B------:R-:W-:Y:S01]  /*3770*/  FFMA.FTZ R8, R112, c[0x0][0x23c], -R7 ;  /* 0x00008f0070087a23 */ /* 0x000fe20000010807 */
[----:B------:R-:W-:Y:S01]  /*3780*/  FMNMX.FTZ R3, R168, R6, !PT ;  /* 0x00000006a8037209 */ /* 0x000fe20007810000 */
[----:B------:R-:W1:Y:S01]  /*3790*/  SHFL.BFLY PT, R9, R5, 0x1, 0x1f ;  /* 0x0c201f0005097f89 */ /* 0x000e6200000e0000 */
[C---:B------:R-:W-:Y:S01]  /*37a0*/  FSETP.NEU.FTZ.AND P1, PT, R72.reuse, -INF , PT ;  /* 0xff8000004800780b */ /* 0x040fe20003f3d000 */
[----:B------:R-:W-:Y:S01]  /*37b0*/  FMUL.FTZ R6, R72, c[0x0][0x23c] ;  /* 0x00008f0048067a20 */ /* 0x000fe20000410000 */
[----:B------:R-:W-:Y:S01]  /*37c0*/  FMNMX.FTZ R3, R197, R3, !PT ;  /* 0x00000003c5037209 */ /* 0x000fe20007810000 */
[----:B------:R2:W-:Y:S01]  /*37d0*/  MUFU.EX2 R98, R8 ;  /* 0x0000000800627308 */ /* 0x0005e20000000800 */
[----:B------:R-:W-:Y:S02]  /*37e0*/  STL [R1+0xc4], R72 ;  /* 0x0000c44801007387 */ /* 0x000fe40000100800 */
[----:B------:R-:W-:-:S02]  /*37f0*/  FMNMX.FTZ R3, R209, R3, !PT ;  /* 0x00000003d1037209 */ /* 0x000fc40007810000 */
[----:B------:R-:W-:Y:S02]  /*3800*/  FSEL R6, R6, RZ, P1 ;  /* 0x000000ff06067208 */ /* 0x000fe40000800000 */
[----:B------:R-:W-:-:S04]  /*3810*/  FMNMX.FTZ R3, R178, R3, !PT ;  /* 0x00000003b2037209 */ /* 0x000fc80007810000 */
[----:B------:R-:W-:-:S04]  /*3820*/  FMNMX.FTZ R3, R177, R3, !PT ;  /* 0x00000003b1037209 */ /* 0x000fc80007810000 */
[----:B------:R-:W-:Y:S01]  /*3830*/  FMNMX.FTZ R3, R200, R3, !PT ;  /* 0x00000003c8037209 */ /* 0x000fe20007810000 */
[----:B--2---:R-:W-:-:S04]  /*3840*/  FFMA.FTZ R8, R113, c[0x0][0x23c], -R7 ;  /* 0x00008f0071087a23 */ /* 0x004fc80000010807 */
[----:B------:R2:W-:Y:S02]  /*3850*/  MUFU.EX2 R12, R8 ;  /* 0x00000008000c7308 */ /* 0x0005e40000000800 */
[----:B--2---:R-:W-:-:S06]  /*3860*/  FFMA.FTZ R8, R110, c[0x0][0x23c], -R6 ;  /* 0x00008f006e087a23 */ /* 0x004fcc0000010806 */
[----:B------:R2:W-:Y:S02]  /*3870*/  MUFU.EX2 R249, R8 ;  /* 0x0000000800f97308 */ /* 0x0005e40000000800 */
[----:B--2---:R-:W-:-:S06]  /*3880*/  FFMA.FTZ R8, R108, c[0x0][0x23c], -R6 ;  /* 0x00008f006c087a23 */ /* 0x004fcc0000010806 */
[----:B------:R2:W-:Y:S02]  /*3890*/  MUFU.EX2 R246, R8 ;  /* 0x0000000800f67308 */ /* 0x0005e40000000800 */
[----:B--2---:R-:W-:Y:S02]  /*38a0*/  FMNMX.FTZ R8, R210, R3, !PT ;  /* 0x00000003d2087209 */ /* 0x004fe40007810000 */
[----:B-1----:R-:W-:Y:S01]  /*38b0*/  FMNMX.FTZ R3, R5, R9, !PT ;  /* 0x0000000905037209 */ /* 0x002fe20007810000 */
[--C-:B------:R-:W-:Y:S01]  /*38c0*/  FFMA.FTZ R5, R105, c[0x0][0x23c], -R6.reuse ;  /* 0x00008f0069057a23 */ /* 0x100fe20000010806 */
[----:B------:R-:W-:Y:S01]  /*38d0*/  FMNMX.FTZ R8, R191, R8, !PT ;  /* 0x00000008bf087209 */ /* 0x000fe20007810000 */
[----:B------:R-:W-:Y:S01]  /*38e0*/  FFMA.FTZ R9, R103, c[0x0][0x23c], -R6 ;  /* 0x00008f0067097a23 */ /* 0x000fe20000010806 */
[----:B------:R-:W-:Y:S01]  /*38f0*/  FSETP.NEU.FTZ.AND P1, PT, R3, -INF , PT ;  /* 0xff8000000300780b */ /* 0x000fe20003f3d000 */
[----:B------:R1:W-:Y:S01]  /*3900*/  MUFU.EX2 R74, R5 ;  /* 0x00000005004a7308 */ /* 0x0003e20000000800 */
[----:B------:R-:W-:Y:S01]  /*3910*/  FMNMX.FTZ R8, R190, R8, !PT ;  /* 0x00000008be087209 */ /* 0x000fe20007810000 */
[----:B------:R-:W-:Y:S03]  /*3920*/  STL [R1+0xc8], R3 ;  /* 0x0000c80301007387 */ /* 0x000fe60000100800 */
[----:B------:R-:W-:-:S03]  /*3930*/  FMNMX.FTZ R8, R220, R8, !PT ;  /* 0x00000008dc087209 */ /* 0x000fc60007810000 */
[----:B------:R-:W2:Y:S01]  /*3940*/  MUFU.EX2 R252, R9 ;  /* 0x0000000900fc7308 */ /* 0x000ea20000000800 */
[----:B------:R-:W-:-:S04]  /*3950*/  FMNMX.FTZ R8, R219, R8, !PT ;  /* 0x00000008db087209 */ /* 0x000fc80007810000 */
[----:B------:R-:W-:Y:S01]  /*3960*/  FMNMX.FTZ R8, R215, R8, !PT ;  /* 0x00000008d7087209 */ /* 0x000fe20007810000 */
[----:B-1----:R-:W-:-:S03]  /*3970*/  FMUL.FTZ R5, R3, c[0x0][0x23c] ;  /* 0x00008f0003057a20 */ /* 0x002fc60000410000 */
[----:B------:R-:W-:-:S04]  /*3980*/  FMNMX.FTZ R8, R211, R8, !PT ;  /* 0x00000008d3087209 */ /* 0x000fc80007810000 */
[----:B------:R-:W-:Y:S02]  /*3990*/  FMNMX.FTZ R0, R192, R8, !PT ;  /* 0x00000008c0007209 */ /* 0x000fe40007810000 */
[----:B------:R-:W-:Y:S02]  /*39a0*/  FSEL R5, R5, RZ, P1 ;  /* 0x000000ff05057208 */ /* 0x000fe40000800000 */
[----:B------:R-:W-:Y:S02]  /*39b0*/  FMNMX.FTZ R0, R184, R0, !PT ;  /* 0x00000000b8007209 */ /* 0x000fe40007810000 */
[----:B--2---:R-:W-:Y:S01]  /*39c0*/  F2FP.BF16.PACK_AB R10, R252, R74 ;  /* 0x0000004afc0a723e */ /* 0x004fe200000010ff */
[--C-:B------:R-:W-:Y:S01]  /*39d0*/  FFMA.FTZ R8, R106, c[0x0][0x23c], -R5.reuse ;  /* 0x00008f006a087a23 */ /* 0x100fe20000010805 */
[----:B------:R-:W-:Y:S01]  /*39e0*/  FMNMX.FTZ R0, R143, R0, !PT ;  /* 0x000000008f007209 */ /* 0x000fe20007810000 */
[--C-:B------:R-:W-:Y:S02]  /*39f0*/  FFMA.FTZ R9, R109, c[0x0][0x23c], -R5.reuse ;  /* 0x00008f006d097a23 */ /* 0x100fe40000010805 */
[----:B------:R1:W-:Y:S01]  /*3a00*/  MUFU.EX2 R244, R8 ;  /* 0x0000000800f47308 */ /* 0x0003e20000000800 */
[----:B------:R-:W-:Y:S01]  /*3a10*/  FMNMX.FTZ R4, R140, R0, !PT ;  /* 0x000000008c047209 */ /* 0x000fe20007810000 */
[----:B------:R-:W-:-:S03]  /*3a20*/  FFMA.FTZ R0, R107, c[0x0][0x23c], -R5 ;  /* 0x00008f006b007a23 */ /* 0x000fc60000010805 */
[----:B------:R-:W-:-:S03]  /*3a30*/  FMNMX.FTZ R2, R130, R4, !PT ;  /* 0x0000000482027209 */ /* 0x000fc60007810000 */
[----:B------:R2:W3:Y:S08]  /*3a40*/  MUFU.EX2 R240, R0 ;  /* 0x0000000000f07308 */ /* 0x0004f00000000800 */
[----:B------:R4:W-:Y:S01]  /*3a50*/  MUFU.EX2 R245, R9 ;  /* 0x0000000900f57308 */ /* 0x0009e20000000800 */
[----:B-1----:R-:W-:Y:S02]  /*3a60*/  F2FP.BF16.PACK_AB R8, R246, R249 ;  /* 0x000000f9f608723e */ /* 0x002fe400000010ff */
[----:B--2---:R-:W-:Y:S01]  /*3a70*/  FMNMX.FTZ R0, R120, R2, !PT ;  /* 0x0000000278007209 */ /* 0x004fe20007810000 */
[----:B------:R-:W-:Y:S01]  /*3a80*/  FFMA.FTZ R2, R101, c[0x0][0x23c], -R6 ;  /* 0x00008f0065027a23 */ /* 0x000fe20000010806 */
[----:B---3--:R-:W-:-:S02]  /*3a90*/  F2FP.BF16.PACK_AB R11, R240, R244 ;  /* 0x000000f4f00b723e */ /* 0x008fc400000010ff */
[----:B------:R-:W-:Y:S01]  /*3aa0*/  FMNMX.FTZ R0, R121, R0, !PT ;  /* 0x0000000079007209 */ /* 0x000fe20007810000 */
[----:B------:R1:W-:Y:S03]  /*3ab0*/  MUFU.EX2 R237, R2 ;  /* 0x0000000200ed7308 */ /* 0x0003e60000000800 */
[----:B------:R-:W-:Y:S01]  /*3ac0*/  FMNMX.FTZ R0, R122, R0, !PT ;  /* 0x000000007a007209 */ /* 0x000fe20007810000 */
[----:B----4-:R-:W-:-:S04]  /*3ad0*/  FFMA.FTZ R9, R111, c[0x0][0x23c], -R5 ;  /* 0x00008f006f097a23 */ /* 0x010fc80000010805 */
[----:B------:R-:W2:Y:S01]  /*3ae0*/  SHFL.BFLY PT, R4, R0, 0x2, 0x1f ;  /* 0x0c401f0000047f89 */ /* 0x000ea200000e0000 */
[----:B------:R-:W3:Y:S01]  /*3af0*/  MUFU.EX2 R223, R9 ;  /* 0x0000000900df7308 */ /* 0x000ee20000000800 */
[----:B-1----:R-:W-:-:S07]  /*3b00*/  FFMA.FTZ R2, R99, c[0x0][0x23c], -R6 ;  /* 0x00008f0063027a23 */ /* 0x002fce0000010806 */
[----:B------:R-:W1:Y:S01]  /*3b10*/  MUFU.EX2 R2, R2 ;  /* 0x0000000200027308 */ /* 0x000e620000000800 */
[----:B---3--:R-:W-:Y:S01]  /*3b20*/  F2FP.BF16.PACK_AB R9, R223, R245 ;  /* 0x000000f5df09723e */ /* 0x008fe200000010ff */
[----:B-1----:R-:W-:Y:S04]  /*3b30*/  STL [R1+0x5c], R2 ;  /* 0x00005c0201007387 */ /* 0x002fe80000100800 */
[----:B------:R-:W-:Y:S04]  /*3b40*/  STL [R1+0xcc], R74 ;  /* 0x0000cc4a01007387 */ /* 0x000fe80000100800 */
[----:B------:R1:W-:Y:S04]  /*3b50*/  STL [R1+0xd4], R244 ;  /* 0x0000d4f401007387 */ /* 0x0003e80000100800 */
[----:B-1----:R-:W3:Y:S01]  /*3b60*/  LDL.LU R244, [R1+0x5c] ;  /* 0x00005c0001f47983 */ /* 0x002ee20000300800 */
[----:B------:R-:W-:Y:S01]  /*3b70*/  FFMA.FTZ R2, R95, c[0x0][0x23c], -R6 ;  /* 0x00008f005f027a23 */ /* 0x000fe20000010806 */
[----:B--2---:R-:W-:Y:S01]  /*3b80*/  FMNMX.FTZ R0, R0, R4, !PT ;  /* 0x0000000400007209 */ /* 0x004fe20007810000 */
[----:B------:R-:W-:Y:S01]  /*3b90*/  HMMA.16816.F32.BF16 R64, R8, R28, RZ ;  /* 0x0000001c0840723c */ /* 0x000fe200000418ff */
[----:B------:R-:W-:Y:S01]  /*3ba0*/  STL [R1+0xd0], R240 ;  /* 0x0000d0f001007387 */ /* 0x000fe20000100800 */
[----:B------:R1:W-:Y:S01]  /*3bb0*/  MUFU.EX2 R231, R2 ;  /* 0x0000000200e77308 */ /* 0x0003e20000000800 */
[----:B------:R-:W-:-:S02]  /*3bc0*/  FFMA.FTZ R116, R116, c[0x0][0x23c], -R7 ;  /* 0x00008f0074747a23 */ /* 0x000fc40000010807 */
[----:B------:R-:W2:Y:S01]  /*3bd0*/  SHFL.BFLY PT, R4, R0, 0x1, 0x1f ;  /* 0x0c201f0000047f89 */ /* 0x000ea200000e0000 */
[--C-:B------:R-:W-:Y:S02]  /*3be0*/  FFMA.FTZ R117, R117, c[0x0][0x23c], -R7.reuse ;  /* 0x00008f0075757a23 */ /* 0x100fe40000010807 */
[----:B------:R-:W-:Y:S01]  /*3bf0*/  HMMA.16816.F32.BF16 R60, R8, R16, RZ ;  /* 0x00000010083c723c */ /* 0x000fe200000418ff */
[----:B------:R-:W-:Y:S02]  /*3c00*/  FFMA.FTZ R118, R118, c[0x0][0x23c], -R7 ;  /* 0x00008f0076767a23 */ /* 0x000fe40000010807 */
[----:B------:R-:W-:-:S05]  /*3c10*/  FFMA.FTZ R75, R75, c[0x0][0x23c], -R6 ;  /* 0x00008f004b4b7a23 */ /* 0x000fca0000010806 */
[----:B------:R-:W-:Y:S01]  /*3c20*/  HMMA.16816.F32.BF16 R76, R8, R24, RZ ;  /* 0x00000018084c723c */ /* 0x000fe200000418ff */
[----:B-1----:R-:W-:-:S04]  /*3c30*/  FFMA.FTZ R2, R94, c[0x0][0x23c], -R6 ;  /* 0x00008f005e027a23 */ /* 0x002fc80000010806 */
[----:B------:R1:W4:Y:S03]  /*3c40*/  MUFU.EX2 R105, R2 ;  /* 0x0000000200697308 */ /* 0x0003260000000800 */
[----:B------:R-:W-:Y:S01]  /*3c50*/  HMMA.16816.F32.BF16 R20, R8, R32, RZ ;  /* 0x000000200814723c */ /* 0x000fe200000418ff */
[----:B--2---:R-:W-:-:S07]  /*3c60*/  FMNMX.FTZ R73, R0, R4, !PT ;  /* 0x0000000400497209 */ /* 0x004fce0007810000 */
[----:B------:R-:W-:Y:S01]  /*3c70*/  HMMA.16816.F32.BF16 R56, R8, R18, RZ ;  /* 0x000000120838723c */ /* 0x000fe200000418ff */
[C---:B------:R-:W-:Y:S01]  /*3c80*/  FSETP.NEU.FTZ.AND P1, PT, R73.reuse, -INF , PT ;  /* 0xff8000004900780b */ /* 0x040fe20003f3d000 */
[----:B------:R-:W-:Y:S02]  /*3c90*/  FMUL.FTZ R0, R73, c[0x0][0x23c] ;  /* 0x00008f0049007a20 */ /* 0x000fe40000410000 */
[----:B-1----:R-:W-:-:S03]  /*3ca0*/  FFMA.FTZ R2, R102, c[0x0][0x23c], -R5 ;  /* 0x00008f0066027a23 */ /* 0x002fc60000010805 */
[----:B------:R-:W-:Y:S01]  /*3cb0*/  FSEL R0, R0, RZ, P1 ;  /* 0x000000ff00007208 */ /* 0x000fe20000800000 */
[C---:B------:R-:W-:Y:S01]  /*3cc0*/  HMMA.16816.F32.BF16 R52, R8.reuse, R26, RZ ;  /* 0x0000001a0834723c */ /* 0x040fe200000418ff */
[----:B----4-:R-:W-:Y:S01]  /*3cd0*/  F2FP.BF16.PACK_AB R14, R105, R231 ;  /* 0x000000e7690e723e */ /* 0x010fe200000010ff */
[----:B------:R1:W-:Y:S02]  /*3ce0*/  MUFU.EX2 R236, R2 ;  /* 0x0000000200ec7308 */ /* 0x0003e40000000800 */
[--C-:B------:R-:W-:Y:S02]  /*3cf0*/  FFMA.FTZ R120, R120, c[0x0][0x23c], -R0.reuse ;  /* 0x00008f0078787a23 */ /* 0x100fe40000010800 */
[--C-:B------:R-:W-:Y:S02]  /*3d00*/  FFMA.FTZ R121, R121, c[0x0][0x23c], -R0.reuse ;  /* 0x00008f0079797a23 */ /* 0x100fe40000010800 */
[----:B------:R-:W-:Y:S01]  /*3d10*/  HMMA.16816.F32.BF16 R48, R8, R30, RZ ;  /* 0x0000001e0830723c */ /* 0x000fe200000418ff */
[----:B------:R-:W-:-:S07]  /*3d20*/  FFMA.FTZ R122, R122, c[0x0][0x23c], -R0 ;  /* 0x00008f007a7a7a23 */ /* 0x000fce0000010800 */
[----:B------:R-:W-:Y:S01]  /*3d30*/  HMMA.16816.F32.BF16 R8, R8, R34, RZ ;  /* 0x000000220808723c */ /* 0x000fe200000418ff */
[----:B-1----:R-:W-:-:S04]  /*3d40*/  FFMA.FTZ R2, R104, c[0x0][0x23c], -R5 ;  /* 0x00008f0068027a23 */ /* 0x002fc80000010805 */
[----:B------:R1:W2:Y:S02]  /*3d50*/  MUFU.EX2 R234, R2 ;  /* 0x0000000200ea7308 */ /* 0x0002a40000000800 */
[----:B-1----:R-:W-:Y:S01]  /*3d60*/  FFMA.FTZ R2, R96, c[0x0][0x23c], -R5 ;  /* 0x00008f0060027a23 */ /* 0x002fe20000010805 */
[----:B--2---:R-:W-:-:S05]  /*3d70*/  F2FP.BF16.PACK_AB R13, R234, R236 ;  /* 0x000000ecea0d723e */ /* 0x004fca00000010ff */
[----:B------:R1:W-:Y:S02]  /*3d80*/  MUFU.EX2 R230, R2 ;  /* 0x0000000200e67308 */ /* 0x0003e40000000800 */
[----:B-1----:R-:W-:-:S06]  /*3d90*/  FFMA.FTZ R2, R97, c[0x0][0x23c], -R5 ;  /* 0x00008f0061027a23 */ /* 0x002fcc0000010805 */
[----:B------:R1:W2:Y:S02]  /*3da0*/  MUFU.EX2 R241, R2 ;  /* 0x0000000200f17308 */ /* 0x0002a40000000800 */
[----:B-1----:R-:W-:Y:S01]  /*3db0*/  FFMA.FTZ R2, R206, c[0x0][0x23c], -R7 ;  /* 0x00008f00ce027a23 */ /* 0x002fe20000010807 */
[----:B--2---:R-:W-:-:S05]  /*3dc0*/  F2FP.BF16.PACK_AB R15, R241, R230 ;  /* 0x000000e6f10f723e */ /* 0x004fca00000010ff */
[----:B------:R1:W-:Y:S02]  /*3dd0*/  MUFU.EX2 R3, R2 ;  /* 0x0000000200037308 */ /* 0x0003e40000000800 */
[----:B-1----:R-:W-:Y:S01]  /*3de0*/  FFMA.FTZ R2, R202, c[0x0][0x23c], -R7 ;  /* 0x00008f00ca027a23 */ /* 0x002fe20000010807 */
[----:B------:R-:W-:-:S05]  /*3df0*/  MOV R202, R12 ;  /* 0x0000000c00ca7202 */ /* 0x000fca0000000f00 */
[----:B------:R1:W2:Y:S02]  /*3e00*/  MUFU.EX2 R243, R2 ;  /* 0x0000000200f37308 */ /* 0x0002a40000000800 */
[----:B-1----:R-:W-:-:S06]  /*3e10*/  FFMA.FTZ R2, R114, c[0x0][0x23c], -R7 ;  /* 0x00008f0072027a23 */ /* 0x002fcc0000010807 */
[----:B------:R1:W-:Y:S02]  /*3e20*/  MUFU.EX2 R247, R2 ;  /* 0x0000000200f77308 */ /* 0x0003e40000000800 */
[----:B-1----:R-:W-:-:S06]  /*3e30*/  FFMA.FTZ R2, R115, c[0x0][0x23c], -R7 ;  /* 0x00008f0073027a23 */ /* 0x002fcc0000010807 */
[----:B------:R1:W-:Y:S02]  /*3e40*/  MUFU.EX2 R235, R2 ;  /* 0x0000000200eb7308 */ /* 0x0003e40000000800 */
[--C-:B-1----:R-:W-:Y:S02]  /*3e50*/  FFMA.FTZ R2, R218, c[0x0][0x23c], -R0.reuse ;  /* 0x00008f00da027a23 */ /* 0x102fe40000010800 */
[----:B------:R-:W-:Y:S01]  /*3e60*/  IMAD.MOV.U32 R218, RZ, RZ, R105 ;  /* 0x000000ffffda7224 */ /* 0x000fe200078e0069 */
[----:B---3--:R-:W-:Y:S01]  /*3e70*/  F2FP.BF16.PACK_AB R12, R244, R237 ;  /* 0x000000edf40c723e */ /* 0x008fe200000010ff */
[----:B------:R1:W-:Y:S04]  /*3e80*/  STL [R1+0xdc], R244 ;  /* 0x0000dcf401007387 */ /* 0x0003e80000100800 */
[----:B------:R-:W-:Y:S02]  /*3e90*/  STL [R1+0xd8], R237 ;  /* 0x0000d8ed01007387 */ /* 0x000fe40000100800 */
[C---:B------:R-:W-:Y:S02]  /*3ea0*/  HMMA.16816.F32.BF16 R88, R12.reuse, R36, R64 ;  /* 0x000000240c58723c */ /* 0x040fe40000041840 */
[----:B------:R3:W-:Y:S06]  /*3eb0*/  STL [R1+0xe0], R234 ;  /* 0x0000e0ea01007387 */ /* 0x0007ec0000100800 */
[C---:B------:R-:W-:Y:S08]  /*3ec0*/  HMMA.16816.F32.BF16 R80, R12.reuse, R46, R56 ;  /* 0x0000002e0c50723c */ /* 0x040ff00000041838 */
[C---:B------:R-:W-:Y:S01]  /*3ed0*/  HMMA.16816.F32.BF16 R84, R12.reuse, R42, R52 ;  /* 0x0000002a0c54723c */ /* 0x040fe20000041834 */
[----:B-1----:R1:W-:Y:S07]  /*3ee0*/  MUFU.EX2 R244, R2 ;  /* 0x0000000200f47308 */ /* 0x0023ee0000000800 */
[C---:B------:R-:W-:Y:S08]  /*3ef0*/  HMMA.16816.F32.BF16 R112, R12.reuse, R68, R20 ;  /* 0x000000440c70723c */ /* 0x040ff00000041814 */
[----:B------:R-:W-:Y:S01]  /*3f00*/  HMMA.16816.F32.BF16 R92, R12, R38, R48 ;  /* 0x000000260c5c723c */ /* 0x000fe20000041830 */
[----:B-1----:R-:W-:Y:S01]  /*3f10*/  FFMA.FTZ R2, R217, c[0x0][0x23c], -R0 ;  /* 0x00008f00d9027a23 */ /* 0x002fe20000010800 */
[----:B------:R-:W-:-:S03]  /*3f20*/  MOV R217, R249 ;  /* 0x000000f900d97202 */ /* 0x000fc60000000f00 */
[----:B---3--:R1:W3:Y:S03]  /*3f30*/  MUFU.EX2 R234, R2 ;  /* 0x0000000200ea7308 */ /* 0x0082e60000000800 */
[C---:B------:R-:W-:Y:S08]  /*3f40*/  HMMA.16816.F32.BF16 R100, R12.reuse, R44, R60 ;  /* 0x0000002c0c64723c */ /* 0x040ff0000004183c */
[----:B------:R-:W-:Y:S01]  /*3f50*/  HMMA.16816.F32.BF16 R76, R12, R40, R76 ;  /* 0x000000280c4c723c */ /* 0x000fe2000004184c */
[----:B-1----:R-:W-:-:S04]  /*3f60*/  FFMA.FTZ R2, R214, c[0x0][0x23c], -R0 ;  /* 0x00008f00d6027a23 */ /* 0x002fc80000010800 */
[----:B------:R1:W-:Y:S02]  /*3f70*/  MUFU.EX2 R248, R2 ;  /* 0x0000000200f87308 */ /* 0x0003e40000000800 */
[----:B-1----:R-:W-:-:S06]  /*3f80*/  FFMA.FTZ R2, R213, c[0x0][0x23c], -R0 ;  /* 0x00008f00d5027a23 */ /* 0x002fcc0000010800 */
[----:B------:R1:W4:Y:S02]  /*3f90*/  MUFU.EX2 R242, R2 ;  /* 0x0000000200f27308 */ /* 0x0003240000000800 */
[----:B-1----:R-:W-:-:S06]  /*3fa0*/  FFMA.FTZ R2, R159, c[0x0][0x23c], -R7 ;  /* 0x00008f009f027a23 */ /* 0x002fcc0000010807 */
[----:B------:R1:W-:Y:S02]  /*3fb0*/  MUFU.EX2 R251, R2 ;  /* 0x0000000200fb7308 */ /* 0x0003e40000000800 */
[----:B-1----:R-:W-:Y:S02]  /*3fc0*/  FFMA.FTZ R2, R161, c[0x0][0x23c], -R7 ;  /* 0x00008f00a1027a23 */ /* 0x002fe40000010807 */
[----:B------:R-:W-:-:S04]  /*3fd0*/  IMAD.MOV.U32 R161, RZ, RZ, R98 ;  /* 0x000000ffffa17224 */ /* 0x000fc800078e0062 */
[----:B------:R1:W-:Y:S01]  /*3fe0*/  MUFU.EX2 R229, R2 ;  /* 0x0000000200e57308 */ /* 0x0003e20000000800 */
[----:B------:R-:W-:Y:S07]  /*3ff0*/  HMMA.16816.F32.BF16 R96, R12, R70, R8 ;  /* 0x000000460c60723c */ /* 0x000fee0000041808 */
[----:B------:R-:W-:Y:S02]  /*4000*/  F2FP.BF16.PACK_AB R8, R202, R161 ;  /* 0x000000a1ca08723e */ /* 0x000fe400000010ff */
[----:B--2---:R-:W-:-:S02]  /*4010*/  F2FP.BF16.PACK_AB R10, R243, R3 ;  /* 0x00000003f30a723e */ /* 0x004fc400000010ff */
[----:B---3--:R-:W-:Y:S02]  /*4020*/  F2FP.BF16.PACK_AB R9, R234, R244 ;  /* 0x000000f4ea09723e */ /* 0x008fe400000010ff */
[----:B----4-:R-:W-:Y:S01]  /*4030*/  F2FP.BF16.PACK_AB R11, R242, R248 ;  /* 0x000000f8f20b723e */ /* 0x010fe200000010ff */
[----:B-1----:R-:W-:-:S04]  /*4040*/  FFMA.FTZ R2, R208, c[0x0][0x23c], -R0 ;  /* 0x00008f00d0027a23 */ /* 0x002fc80000010800 */
[----:B------:R1:W-:Y:S02]  /*4050*/  MUFU.EX2 R238, R2 ;  /* 0x0000000200ee7308 */ /* 0x0003e40000000800 */
[C---:B------:R-:W-:Y:S08]  /*4060*/  HMMA.16816.F32.BF16 R56, R8.reuse, R16, RZ ;  /* 0x000000100838723c */ /* 0x040ff000000418ff */
[----:B------:R-:W-:Y:S01]  /*4070*/  HMMA.16816.F32.BF16 R52, R8, R18, RZ ;  /* 0x000000120834723c */ /* 0x000fe200000418ff */
[----:B-1----:R-:W-:-:S07]  /*4080*/  FFMA.FTZ R2, R205, c[0x0][0x23c], -R0 ;  /* 0x00008f00cd027a23 */ /* 0x002fce0000010800 */
[C---:B------:R-:W-:Y:S01]  /*4090*/  HMMA.16816.F32.BF16 R48, R8.reuse, R24, RZ ;  /* 0x000000180830723c */ /* 0x040fe200000418ff */
[----:B------:R1:W2:Y:S07]  /*40a0*/  MUFU.EX2 R4, R2 ;  /* 0x0000000200047308 */ /* 0x0002ae0000000800 */
[C---:B------:R-:W-:Y:S08]  /*40b0*/  HMMA.16816.F32.BF16 R20, R8.reuse, R28, RZ ;  /* 0x0000001c0814723c */ /* 0x040ff000000418ff */
[----:B------:R-:W-:Y:S01]  /*40c0*/  HMMA.16816.F32.BF16 R16, R8, R30, RZ ;  /* 0x0000001e0810723c */ /* 0x000fe200000418ff */
[----:B-1----:R-:W-:-:S04]  /*40d0*/  FFMA.FTZ R2, R171, c[0x0][0x23c], -R0 ;  /* 0x00008f00ab027a23 */ /* 0x002fc80000010800 */
[----:B------:R1:W-:Y:S03]  /*40e0*/  MUFU.EX2 R232, R2 ;  /* 0x0000000200e87308 */ /* 0x0003e60000000800 */
[C---:B------:R-:W-:Y:S08]  /*40f0*/  HMMA.16816.F32.BF16 R24, R8.reuse, R26, RZ ;  /* 0x0000001a0818723c */ /* 0x040ff000000418ff */
[----:B------:R-:W-:Y:S01]  /*4100*/  HMMA.16816.F32.BF16 R12, R8, R32, RZ ;  /* 0x00000020080c723c */ /* 0x000fe200000418ff */
[----:B-1----:R-:W-:Y:S01]  /*4110*/  FFMA.FTZ R2, R173, c[0x0][0x23c], -R0 ;  /* 0x00008f00ad027a23 */ /* 0x002fe20000010800 */
[----:B--2---:R-:W-:-:S06]  /*4120*/  MOV R173, R4 ;  /* 0x0000000400ad7202 */ /* 0x004fcc0000000f00 */
[----:B------:R-:W-:Y:S01]  /*4130*/  HMMA.16816.F32.BF16 R28, R8, R34, RZ ;  /* 0x00000022081c723c */ /* 0x000fe200000418ff */
[----:B------:R1:W2:Y:S06]  /*4140*/  MUFU.EX2 R228, R2 ;  /* 0x0000000200e47308 */ /* 0x0002ac0000000800 */
[----:B------:R-:W-:Y:S02]  /*4150*/  F2FP.BF16.PACK_AB R8, R235, R247 ;  /* 0x000000f7eb08723e */ /* 0x000fe400000010ff */
[----:B------:R-:W-:Y:S02]  /*4160*/  F2FP.BF16.PACK_AB R9, R173, R238 ;  /* 0x000000eead09723e */ /* 0x000fe400000010ff */
[----:B------:R-:W-:Y:S01]  /*4170*/  F2FP.BF16.PACK_AB R10, R229, R251 ;  /* 0x000000fbe50a723e */ /* 0x000fe200000010ff */
[----:B-1----:R-:W-:Y:S01]  /*4180*/  FFMA.FTZ R2, R198, c[0x0][0x23c], -R7 ;  /* 0x00008f00c6027a23 */ /* 0x002fe20000010807 */
[----:B--2---:R-:W-:-:S03]  /*4190*/  F2FP.BF16.PACK_AB R11, R228, R232 ;  /* 0x000000e8e40b723e */ /* 0x004fc600000010ff */
[----:B------:R1:W-:Y:S04]  /*41a0*/  MUFU.EX2 R213, R2 ;  /* 0x0000000200d57308 */ /* 0x0003e80000000800 */
[C---:B------:R-:W-:Y:S08]  /*41b0*/  HMMA.16816.F32.BF16 R56, R8.reuse, R44, R56 ;  /* 0x0000002c0838723c */ /* 0x040ff00000041838 */
[----:B------:R-:W-:Y:S01]  /*41c0*/  HMMA.16816.F32.BF16 R48, R8, R40, R48 ;  /* 0x000000280830723c */ /* 0x000fe20000041830 */
[----:B-1----:R-:W-:-:S04]  /*41d0*/  FFMA.FTZ R2, R195, c[0x0][0x23c], -R7 ;  /* 0x00008f00c3027a23 */ /* 0x002fc80000010807 */
        /* <DEDUP_REMOVED lines=8> */
[----:B------:R1:W-:Y:S06]  /*4260*/  MUFU.EX2 R64, R2 ;  /* 0x0000000200407308 */ /* 0x0003ec0000000800 */
[C---:B------:R-:W-:Y:S01]  /*4270*/  HMMA.16816.F32.BF16 R36, R8.reuse, R38, R16 ;  /* 0x000000260824723c */ /* 0x040fe20000041810 */
[----:B------:R-:W3:Y:S07]  /*4280*/  LDSM.16.MT88.4 R16, [R227+0x9000] ;  /* 0x00900000e310783b */ /* 0x000eee0000004200 */
[----:B------:R-:W-:Y:S01]  /*4290*/  HMMA.16816.F32.BF16 R52, R8, R46, R52 ;  /* 0x0000002e0834723c */ /* 0x000fe20000041834 */
[----:B-1----:R-:W-:-:S04]  /*42a0*/  FFMA.FTZ R2, R154, c[0x0][0x23c], -R7 ;  /* 0x00008f009a027a23 */ /* 0x002fc80000010807 */
[----:B------:R1:W-:Y:S03]  /*42b0*/  MUFU.EX2 R205, R2 ;  /* 0x0000000200cd7308 */ /* 0x0003e60000000800 */
[----:B------:R-:W-:Y:S01]  /*42c0*/  HMMA.16816.F32.BF16 R28, R8, R70, R28 ;  /* 0x00000046081c723c */ /* 0x000fe2000004181c */
[----:B-1----:R-:W-:-:S04]  /*42d0*/  FFMA.FTZ R2, R188, c[0x0][0x23c], -R0 ;  /* 0x00008f00bc027a23 */ /* 0x002fc80000010800 */
[----:B------:R1:W-:Y:S02]  /*42e0*/  MUFU.EX2 R65, R2 ;  /* 0x0000000200417308 */ /* 0x0003e40000000800 */
[----:B-1----:R-:W-:-:S06]  /*42f0*/  FFMA.FTZ R2, R172, c[0x0][0x23c], -R6 ;  /* 0x00008f00ac027a23 */ /* 0x002fcc0000010806 */
[----:B------:R1:W-:Y:S02]  /*4300*/  MUFU.EX2 R198, R2 ;  /* 0x0000000200c67308 */ /* 0x0003e40000000800 */
[----:B-1----:R-:W-:-:S06]  /*4310*/  FFMA.FTZ R2, R165, c[0x0][0x23c], -R6 ;  /* 0x00008f00a5027a23 */ /* 0x002fcc0000010806 */
[----:B------:R1:W4:Y:S02]  /*4320*/  MUFU.EX2 R214, R2 ;  /* 0x0000000200d67308 */ /* 0x0003240000000800 */
[----:B-1----:R-:W-:Y:S01]  /*4330*/  FFMA.FTZ R2, R137, c[0x0][0x23c], -R6 ;  /* 0x00008f0089027a23 */ /* 0x002fe20000010806 */
[----:B----4-:R-:W-:-:S05]  /*4340*/  F2FP.BF16.PACK_AB R8, R214, R198 ;  /* 0x000000c6d608723e */ /* 0x010fca00000010ff */
[----:B------:R1:W-:Y:S02]  /*4350*/  MUFU.EX2 R4, R2 ;  /* 0x0000000200047308 */ /* 0x0003e40000000800 */
[----:B-1----:R-:W-:Y:S01]  /*4360*/  FFMA.FTZ R2, R133, c[0x0][0x23c], -R6 ;  /* 0x00008f0085027a23 */ /* 0x002fe20000010806 */
[----:B------:R-:W-:-:S05]  /*4370*/  MOV R133, R247 ;  /* 0x000000f700857202 */ /* 0x000fca0000000f00 */
[----:B------:R1:W4:Y:S02]  /*4380*/  MUFU.EX2 R188, R2 ;  /* 0x0000000200bc7308 */ /* 0x0003240000000800 */
[----:B-1----:R-:W-:Y:S01]  /*4390*/  FFMA.FTZ R2, R163, c[0x0][0x23c], -R5 ;  /* 0x00008f00a3027a23 */ /* 0x002fe20000010805 */
[----:B----4-:R-:W-:Y:S01]  /*43a0*/  F2FP.BF16.PACK_AB R10, R188, R4 ;  /* 0x00000004bc0a723e */ /* 0x010fe200000010ff */
[----:B------:R-:W-:-:S04]  /*43b0*/  IMAD.MOV.U32 R163, RZ, RZ, R251 ;  /* 0x000000ffffa37224 */ /* 0x000fc800078e00fb */
[----:B------:R1:W-:Y:S02]  /*43c0*/  MUFU.EX2 R171, R2 ;  /* 0x0000000200ab7308 */ /* 0x0003e40000000800 */
[----:B-1----:R-:W-:Y:S02]  /*43d0*/  FFMA.FTZ R2, R162, c[0x0][0x23c], -R5 ;  /* 0x00008f00a2027a23 */ /* 0x002fe40000010805 */
[----:B------:R-:W-:-:S04]  /*43e0*/  IMAD.MOV.U32 R162, RZ, RZ, R65 ;  /* 0x000000ffffa27224 */ /* 0x000fc800078e0041 */
[----:B------:R1:W-:Y:S02]  /*43f0*/  MUFU.EX2 R44, R2 ;  /* 0x00000002002c7308 */ /* 0x0003e40000000800 */
[----:B-1----:R-:W-:Y:S01]  /*4400*/  FFMA.FTZ R2, R134, c[0x0][0x23c], -R5 ;  /* 0x00008f0086027a23 */ /* 0x002fe20000010805 */
[----:B------:R-:W-:-:S05]  /*4410*/  MOV R134, R252 ;  /* 0x000000fc00867202 */ /* 0x000fca0000000f00 */
[----:B------:R1:W-:Y:S02]  /*4420*/  MUFU.EX2 R137, R2 ;  /* 0x0000000200897308 */ /* 0x0003e40000000800 */
[----:B-1----:R-:W-:Y:S01]  /*4430*/  FFMA.FTZ R2, R136, c[0x0][0x23c], -R5 ;  /* 0x00008f0088027a23 */ /* 0x002fe20000010805 */
[----:B------:R-:W-:-:S05]  /*4440*/  MOV R136, R64 ;  /* 0x0000004000887202 */ /* 0x000fca0000000f00 */
[----:B------:R1:W4:Y:S02]  /*4450*/  MUFU.EX2 R172, R2 ;  /* 0x0000000200ac7308 */ /* 0x0003240000000800 */
[----:B-1----:R-:W-:Y:S01]  /*4460*/  FFMA.FTZ R2, R204, c[0x0][0x23c], -R0 ;  /* 0x00008f00cc027a23 */ /* 0x002fe20000010800 */
[----:B----4-:R-:W-:Y:S01]  /*4470*/  F2FP.BF16.PACK_AB R11, R172, R137 ;  /* 0x00000089ac0b723e */ /* 0x010fe200000010ff */
[----:B------:R-:W-:-:S04]  /*4480*/  IMAD.MOV.U32 R204, RZ, RZ, R44 ;  /* 0x000000ffffcc7224 */ /* 0x000fc800078e002c */
[----:B------:R1:W4:Y:S01]  /*4490*/  MUFU.EX2 R154, R2 ;  /* 0x00000002009a7308 */ /* 0x0003220000000800 */
[----:B------:R-:W-:-:S07]  /*44a0*/  F2FP.BF16.PACK_AB R9, R204, R171 ;  /* 0x000000abcc09723e */ /* 0x000fce00000010ff */
[----:B--2---:R-:W-:Y:S01]  /*44b0*/  HMMA.16816.F32.BF16 R64, R8, R20, R100 ;  /* 0x000000140840723c */ /* 0x004fe20000041864 */
[----:B-1----:R-:W-:-:S07]  /*44c0*/  FFMA.FTZ R2, R170, c[0x0][0x23c], -R0 ;  /* 0x00008f00aa027a23 */ /* 0x002fce0000010800 */
[C---:B---3--:R-:W-:Y:S01]  /*44d0*/  HMMA.16816.F32.BF16 R76, R8.reuse, R16, R76 ;  /* 0x00000010084c723c */ /* 0x048fe2000004184c */
[----:B------:R1:W-:Y:S07]  /*44e0*/  MUFU.EX2 R208, R2 ;  /* 0x0000000200d07308 */ /* 0x0003ee0000000800 */
[C---:B------:R-:W-:Y:S08]  /*44f0*/  HMMA.16816.F32.BF16 R88, R8.reuse, R12, R88 ;  /* 0x0000000c0858723c */ /* 0x040ff00000041858 */
[----:B------:R-:W-:Y:S01]  /*4500*/  HMMA.16816.F32.BF16 R112, R8, R24, R112 ;  /* 0x000000180870723c */ /* 0x000fe20000041870 */
[----:B-1----:R-:W-:-:S04]  /*4510*/  FFMA.FTZ R2, R168, c[0x0][0x23c], -R0 ;  /* 0x00008f00a8027a23 */ /* 0x002fc80000010800 */
[----:B------:R1:W2:Y:S03]  /*4520*/  MUFU.EX2 R206, R2 ;  /* 0x0000000200ce7308 */ /* 0x0002a60000000800 */
[C---:B------:R-:W-:Y:S08]  /*4530*/  HMMA.16816.F32.BF16 R68, R8.reuse, R22, R80 ;  /* 0x000000160844723c */ /* 0x040ff00000041850 */
[----:B------:R-:W-:Y:S01]  /*4540*/  HMMA.16816.F32.BF16 R84, R8, R18, R84 ;  /* 0x000000120854723c */ /* 0x000fe20000041854 */
[----:B-1----:R-:W-:-:S07]  /*4550*/  FFMA.FTZ R2, R201, c[0x0][0x23c], -R7 ;  /* 0x00008f00c9027a23 */ /* 0x002fce0000010807 */
[C---:B------:R-:W-:Y:S01]  /*4560*/  HMMA.16816.F32.BF16 R92, R8.reuse, R14, R92 ;  /* 0x0000000e085c723c */ /* 0x040fe2000004185c */
[----:B------:R-:W-:Y:S01]  /*4570*/  IMAD.MOV.U32 R201, RZ, RZ, R218 ;  /* 0x000000ffffc97224 */ /* 0x000fe200078e00da */
[----:B------:R1:W-:Y:S06]  /*4580*/  MUFU.EX2 R104, R2 ;  /* 0x0000000200687308 */ /* 0x0003ec0000000800 */
[----:B------:R-:W-:Y:S07]  /*4590*/  HMMA.16816.F32.BF16 R96, R8, R26, R96 ;  /* 0x0000001a0860723c */ /* 0x000fee0000041860 */
[----:B------:R-:W-:-:S02]  /*45a0*/  F2FP.BF16.PACK_AB R8, R72, R213 ;  /* 0x000000d54808723e */ /* 0x000fc400000010ff */
[----:B----4-:R-:W-:Y:S01]  /*45b0*/  F2FP.BF16.PACK_AB R9, R154, R162 ;  /* 0x000000a29a09723e */ /* 0x010fe200000010ff */
[--C-:B-1----:R-:W-:Y:S01]  /*45c0*/  FFMA.FTZ R2, R199, c[0x0][0x23c], -R7.reuse ;  /* 0x00008f00c7027a23 */ /* 0x102fe20000010807 */
[----:B------:R-:W-:Y:S02]  /*45d0*/  F2FP.BF16.PACK_AB R10, R205, R136 ;  /* 0x00000088cd0a723e */ /* 0x000fe400000010ff */
[----:B--2---:R-:W-:Y:S01]  /*45e0*/  F2FP.BF16.PACK_AB R11, R206, R208 ;  /* 0x000000d0ce0b723e */ /* 0x004fe200000010ff */
[----:B------:R1:W-:Y:S06]  /*45f0*/  MUFU.EX2 R170, R2 ;  /* 0x0000000200aa7308 */ /* 0x0003ec0000000800 */
[C---:B------:R-:W-:Y:S08]  /*4600*/  HMMA.16816.F32.BF16 R44, R8.reuse, R18, R40 ;  /* 0x00000012082c723c */ /* 0x040ff00000041828 */
[----:B------:R-:W-:Y:S01]  /*4610*/  HMMA.16816.F32.BF16 R40, R8, R12, R32 ;  /* 0x0000000c0828723c */ /* 0x000fe20000041820 */
[----:B-1----:R-:W-:-:S04]  /*4620*/  FFMA.FTZ R2, R158, c[0x0][0x23c], -R7 ;  /* 0x00008f009e027a23 */ /* 0x002fc80000010807 */
[----:B------:R1:W-:Y:S03]  /*4630*/  MUFU.EX2 R156, R2 ;  /* 0x00000002009c7308 */ /* 0x0003e60000000800 */
[C---:B------:R-:W-:Y:S08]  /*4640*/  HMMA.16816.F32.BF16 R80, R8.reuse, R20, R56 ;  /* 0x000000140850723c */ /* 0x040ff00000041838 */
[----:B------:R-:W-:Y:S01]  /*4650*/  HMMA.16816.F32.BF16 R52, R8, R22, R52 ;  /* 0x000000160834723c */ /* 0x000fe20000041834 */
[----:B------:R-:W2:Y:S01]  /*4660*/  LDSM.16.MT88.4 R20, [R224+0x9800] ;  /* 0x00980000e014783b */ /* 0x000ea20000004200 */
[----:B-1----:R-:W-:-:S06]  /*4670*/  FFMA.FTZ R2, R157, c[0x0][0x23c], -R7 ;  /* 0x00008f009d027a23 */ /* 0x002fcc0000010807 */
[C---:B------:R-:W-:Y:S01]  /*4680*/  HMMA.16816.F32.BF16 R48, R8.reuse, R16, R48 ;  /* 0x000000100830723c */ /* 0x040fe20000041830 */
[----:B------:R-:W1:Y:S01]  /*4690*/  LDSM.16.MT88.4 R16, [R227+0x9800] ;  /* 0x00980000e310783b */ /* 0x000e620000004200 */
[----:B------:R3:W-:Y:S06]  /*46a0*/  MUFU.EX2 R233, R2 ;  /* 0x0000000200e97308 */ /* 0x0007ec0000000800 */
[C---:B------:R-:W-:Y:S01]  /*46b0*/  HMMA.16816.F32.BF16 R36, R8.reuse, R14, R36 ;  /* 0x0000000e0824723c */ /* 0x040fe20000041824 */
[----:B------:R-:W4:Y:S07]  /*46c0*/  LDSM.16.MT88.4 R12, [R225+0x9800] ;  /* 0x00980000e10c783b */ /* 0x000f2e0000004200 */
[----:B------:R-:W-:Y:S01]  /*46d0*/  HMMA.16816.F32.BF16 R32, R8, R24, R60 ;  /* 0x000000180820723c */ /* 0x000fe2000004183c */
[----:B---3--:R-:W-:-:S04]  /*46e0*/  FFMA.FTZ R2, R197, c[0x0][0x23c], -R0 ;  /* 0x00008f00c5027a23 */ /* 0x008fc80000010800 */
[----:B------:R3:W-:Y:S03]  /*46f0*/  MUFU.EX2 R197, R2 ;  /* 0x0000000200c57308 */ /* 0x0007e60000000800 */
[----:B------:R-:W-:Y:S01]  /*4700*/  HMMA.16816.F32.BF16 R28, R8, R26, R28 ;  /* 0x0000001a081c723c */ /* 0x000fe2000004181c */
[----:B------:R-:W1:Y:S01]  /*4710*/  LDSM.16.MT88.4 R24, [R226+0x9800] ;  /* 0x00980000e218783b */ /* 0x000e620000004200 */
[----:B---3--:R-:W-:Y:S01]  /*4720*/  FFMA.FTZ R2, R183, c[0x0][0x23c], -R6 ;  /* 0x00008f00b7027a23 */ /* 0x008fe20000010806 */
[----:B------:R-:W-:-:S03]  /*4730*/  MOV R183, R214 ;  /* 0x000000d600b77202 */ /* 0x000fc60000000f00 */
[----:B------:R3:W-:Y:S02]  /*4740*/  MUFU.EX2 R199, R2 ;  /* 0x0000000200c77308 */ /* 0x0007e40000000800 */
[----:B---3--:R-:W-:Y:S02]  /*4750*/  FFMA.FTZ R2, R174, c[0x0][0x23c], -R6 ;  /* 0x00008f00ae027a23 */ /* 0x008fe40000010806 */
[----:B------:R-:W-:-:S04]  /*4760*/  IMAD.MOV.U32 R174, RZ, RZ, R246 ;  /* 0x000000ffffae7224 */ /* 0x000fc800078e00f6 */
[----:B------:R3:W1:Y:S02]  /*4770*/  MUFU.EX2 R159, R2 ;  /* 0x00000002009f7308 */ /* 0x0006640000000800 */
[----:B---3--:R-:W-:Y:S01]  /*4780*/  FFMA.FTZ R2, R146, c[0x0][0x23c], -R6 ;  /* 0x00008f0092027a23 */ /* 0x008fe20000010806 */
[----:B-1----:R-:W-:-:S05]  /*4790*/  F2FP.BF16.PACK_AB R8, R159, R199 ;  /* 0x000000c79f08723e */ /* 0x002fca00000010ff */
[----:B------:R1:W-:Y:S02]  /*47a0*/  MUFU.EX2 R237, R2 ;  /* 0x0000000200ed7308 */ /* 0x0003e40000000800 */
[----:B-1----:R-:W-:-:S06]  /*47b0*/  FFMA.FTZ R2, R138, c[0x0][0x23c], -R6 ;  /* 0x00008f008a027a23 */ /* 0x002fcc0000010806 */
[----:B------:R1:W3:Y:S02]  /*47c0*/  MUFU.EX2 R74, R2 ;  /* 0x00000002004a7308 */ /* 0x0002e40000000800 */
[----:B-1----:R-:W-:Y:S01]  /*47d0*/  FFMA.FTZ R2, R167, c[0x0][0x23c], -R5 ;  /* 0x00008f00a7027a23 */ /* 0x002fe20000010805 */
[----:B---3--:R-:W-:-:S05]  /*47e0*/  F2FP.BF16.PACK_AB R10, R74, R237 ;  /* 0x000000ed4a0a723e */ /* 0x008fca00000010ff */
[----:B------:R1:W-:Y:S02]  /*47f0*/  MUFU.EX2 R168, R2 ;  /* 0x0000000200a87308 */ /* 0x0003e40000000800 */
[----:B-1----:R-:W-:Y:S01]  /*4800*/  FFMA.FTZ R2, R166, c[0x0][0x23c], -R5 ;  /* 0x00008f00a6027a23 */ /* 0x002fe20000010805 */
[----:B------:R-:W-:-:S05]  /*4810*/  MOV R166, R104 ;  /* 0x0000006800a67202 */ /* 0x000fca0000000f00 */
[----:B------:R1:W3:Y:S02]  /*4820*/  MUFU.EX2 R157, R2 ;  /* 0x00000002009d7308 */ /* 0x0002e40000000800 */
[----:B-1----:R-:W-:Y:S01]  /*4830*/  FFMA.FTZ R2, R144, c[0x0][0x23c], -R5 ;  /* 0x00008f0090027a23 */ /* 0x002fe20000010805 */
[----:B---3--:R-:W-:Y:S02]  /*4840*/  F2FP.BF16.PACK_AB R9, R157, R168 ;  /* 0x000000a89d09723e */ /* 0x008fe400000010ff */
[----:B------:R-:W-:-:S03]  /*4850*/  MOV R144, R245 ;  /* 0x000000f500907202 */ /* 0x000fc60000000f00 */
[----:B------:R1:W-:Y:S02]  /*4860*/  MUFU.EX2 R239, R2 ;  /* 0x0000000200ef7308 */ /* 0x0003e40000000800 */
[----:B-1----:R-:W-:Y:S02]  /*4870*/  FFMA.FTZ R2, R139, c[0x0][0x23c], -R5 ;  /* 0x00008f008b027a23 */ /* 0x002fe40000010805 */
[----:B------:R-:W-:-:S04]  /*4880*/  IMAD.MOV.U32 R139, RZ, RZ, R223 ;  /* 0x000000ffff8b7224 */ /* 0x000fc800078e00df */
[----:B------:R1:W3:Y:S02]  /*4890*/  MUFU.EX2 R167, R2 ;  /* 0x0000000200a77308 */ /* 0x0002e40000000800 */
[----:B-1----:R-:W-:Y:S01]  /*48a0*/  FFMA.FTZ R2, R209, c[0x0][0x23c], -R0 ;  /* 0x00008f00d1027a23 */ /* 0x002fe20000010800 */
[----:B---3--:R-:W-:-:S05]  /*48b0*/  F2FP.BF16.PACK_AB R11, R167, R239 ;  /* 0x000000efa70b723e */ /* 0x008fca00000010ff */
[----:B------:R1:W3:Y:S02]  /*48c0*/  MUFU.EX2 R158, R2 ;  /* 0x00000002009e7308 */ /* 0x0002e40000000800 */
[C---:B--2---:R-:W-:Y:S08]  /*48d0*/  HMMA.16816.F32.BF16 R64, R8.reuse, R20, R64 ;  /* 0x000000140840723c */ /* 0x044ff00000041840 */
[----:B------:R-:W-:Y:S01]  /*48e0*/  HMMA.16816.F32.BF16 R60, R8, R22, R68 ;  /* 0x00000016083c723c */ /* 0x000fe20000041844 */
[----:B-1----:R-:W-:Y:S01]  /*48f0*/  FFMA.FTZ R2, R178, c[0x0][0x23c], -R0 ;  /* 0x00008f00b2027a23 */ /* 0x002fe20000010800 */
[----:B------:R-:W-:Y:S01]  /*4900*/  MOV R178, R4 ;  /* 0x0000000400b27202 */ /* 0x000fe20000000f00 */
[----:B------:R-:W-:-:S02]  /*4910*/  FFMA.FTZ R4, R152, c[0x0][0x23c], -R5 ;  /* 0x00008f0098047a23 */ /* 0x000fc40000010805 */
[----:B------:R1:W-:Y:S03]  /*4920*/  MUFU.EX2 R195, R2 ;  /* 0x0000000200c37308 */ /* 0x0003e60000000800 */
[C---:B------:R-:W-:Y:S08]  /*4930*/  HMMA.16816.F32.BF16 R56, R8.reuse, R16, R76 ;  /* 0x000000100838723c */ /* 0x040ff0000004184c */
[----:B------:R-:W-:Y:S01]  /*4940*/  HMMA.16816.F32.BF16 R84, R8, R18, R84 ;  /* 0x000000120854723c */ /* 0x000fe20000041854 */
[----:B-1----:R-:W-:-:S07]  /*4950*/  FFMA.FTZ R2, R177, c[0x0][0x23c], -R0 ;  /* 0x00008f00b1027a23 */ /* 0x002fce0000010800 */
[C---:B----4-:R-:W-:Y:S01]  /*4960*/  HMMA.16816.F32.BF16 R88, R8.reuse, R12, R88 ;  /* 0x0000000c0858723c */ /* 0x050fe20000041858 */
        /* <DEDUP_REMOVED lines=10> */
[----:B-1----:R-:W-:Y:S02]  /*4a10*/  FFMA.FTZ R2, R203, c[0x0][0x23c], -R7 ;  /* 0x00008f00cb027a23 */ /* 0x002fe40000010807 */
[----:B------:R-:W-:Y:S02]  /*4a20*/  IMAD.MOV.U32 R203, RZ, RZ, R137 ;  /* 0x000000ffffcb7224 */ /* 0x000fe400078e0089 */
        /* <DEDUP_REMOVED lines=8> */
[C---:B------:R-:W-:Y:S03]  /*4ab0*/  HMMA.16816.F32.BF16 R100, R8.reuse, R16, R48 ;  /* 0x000000100864723c */ /* 0x040fe60000041830 */
[----:B------:R3:W-:Y:S05]  /*4ac0*/  MUFU.EX2 R205, R4 ;  /* 0x0000000400cd7308 */ /* 0x0007ea0000000800 */
[----:B------:R-:W-:Y:S01]  /*4ad0*/  HMMA.16816.F32.BF16 R80, R8, R18, R44 ;  /* 0x000000120850723c */ /* 0x000fe2000004182c */
[----:B------:R-:W4:Y:S01]  /*4ae0*/  LDSM.16.MT88.4 R16, [R227+0xa000] ;  /* 0x00a00000e310783b */ /* 0x000f220000004200 */
[----:B--2---:R-:W-:-:S02]  /*4af0*/  FFMA.FTZ R2, R160, c[0x0][0x23c], -R7 ;  /* 0x00008f00a0027a23 */ /* 0x004fc40000010807 */
[----:B------:R-:W-:Y:S02]  /*4b00*/  IMAD.MOV.U32 R160, RZ, RZ, R206 ;  /* 0x000000ffffa07224 */ /* 0x000fe400078e00ce */
[----:B------:R2:W-:Y:S02]  /*4b10*/  MUFU.EX2 R165, R2 ;  /* 0x0000000200a57308 */ /* 0x0005e40000000800 */
[----:B------:R-:W-:Y:S01]  /*4b20*/  HMMA.16816.F32.BF16 R76, R8, R12, R40 ;  /* 0x0000000c084c723c */ /* 0x000fe20000041828 */
[----:B------:R-:W1:Y:S01]  /*4b30*/  LDSM.16.MT88.4 R12, [R225+0xa000] ;  /* 0x00a00000e10c783b */ /* 0x000e620000004200 */
[----:B---3--:R-:W-:-:S06]  /*4b40*/  FFMA.FTZ R4, R215, c[0x0][0x23c], -R0 ;  /* 0x00008f00d7047a23 */ /* 0x008fcc0000010800 */
[----:B------:R-:W-:Y:S01]  /*4b50*/  HMMA.16816.F32.BF16 R36, R8, R24, R32 ;  /* 0x000000180824723c */ /* 0x000fe20000041820 */
[----:B--2---:R-:W-:-:S07]  /*4b60*/  FFMA.FTZ R2, R200, c[0x0][0x23c], -R0 ;  /* 0x00008f00c8027a23 */ /* 0x004fce0000010800 */
[----:B------:R-:W-:Y:S01]  /*4b70*/  HMMA.16816.F32.BF16 R28, R8, R26, R28 ;  /* 0x0000001a081c723c */ /* 0x000fe2000004181c */
[----:B------:R-:W2:Y:S01]  /*4b80*/  LDSM.16.MT88.4 R24, [R226+0xa000] ;  /* 0x00a00000e218783b */ /* 0x000ea20000004200 */
[----:B------:R3:W-:Y:S02]  /*4b90*/  MUFU.EX2 R249, R2 ;  /* 0x0000000200f97308 */ /* 0x0007e40000000800 */
[----:B---3--:R-:W-:Y:S02]  /*4ba0*/  FFMA.FTZ R2, R194, c[0x0][0x23c], -R6 ;  /* 0x00008f00c2027a23 */ /* 0x008fe40000010806 */
[----:B------:R-:W-:-:S04]  /*4bb0*/  IMAD.MOV.U32 R194, RZ, RZ, R248 ;  /* 0x000000ffffc27224 */ /* 0x000fc800078e00f8 */
[----:B------:R3:W-:Y:S02]  /*4bc0*/  MUFU.EX2 R248, R2 ;  /* 0x0000000200f87308 */ /* 0x0007e40000000800 */
[----:B---3--:R-:W-:Y:S02]  /*4bd0*/  FFMA.FTZ R2, R185, c[0x0][0x23c], -R6 ;  /* 0x00008f00b9027a23 */ /* 0x008fe40000010806 */
[----:B------:R-:W-:-:S04]  /*4be0*/  IMAD.MOV.U32 R185, RZ, RZ, R163 ;  /* 0x000000ffffb97224 */ /* 0x000fc800078e00a3 */
[----:B------:R3:W1:Y:S02]  /*4bf0*/  MUFU.EX2 R250, R2 ;  /* 0x0000000200fa7308 */ /* 0x0006640000000800 */
[----:B---3--:R-:W-:Y:S01]  /*4c00*/  FFMA.FTZ R2, R153, c[0x0][0x23c], -R6 ;  /* 0x00008f0099027a23 */ /* 0x008fe20000010806 */
[----:B------:R-:W-:Y:S01]  /*4c10*/  MOV R153, R213 ;  /* 0x000000d500997202 */ /* 0x000fe20000000f00 */
[----:B------:R-:W-:Y:S01]  /*4c20*/  IMAD.MOV.U32 R213, RZ, RZ, R217 ;  /* 0x000000ffffd57224 */ /* 0x000fe200078e00d9 */
[----:B-1----:R-:W-:-:S03]  /*4c30*/  F2FP.BF16.PACK_AB R8, R250, R248 ;  /* 0x000000f8fa08723e */ /* 0x002fc600000010ff */
[----:B------:R1:W-:Y:S01]  /*4c40*/  MUFU.EX2 R251, R2 ;  /* 0x0000000200fb7308 */ /* 0x0003e20000000800 */
[----:B------:R-:W-:Y:S01]  /*4c50*/  MOV R200, R213 ;  /* 0x000000d500c87202 */ /* 0x000fe20000000f00 */
[----:B-1----:R-:W-:-:S06]  /*4c60*/  FFMA.FTZ R2, R147, c[0x0][0x23c], -R6 ;  /* 0x00008f0093027a23 */ /* 0x002fcc0000010806 */
[----:B------:R1:W3:Y:S02]  /*4c70*/  MUFU.EX2 R252, R2 ;  /* 0x0000000200fc7308 */ /* 0x0002e40000000800 */
[----:B-1----:R-:W-:Y:S01]  /*4c80*/  FFMA.FTZ R2, R176, c[0x0][0x23c], -R5 ;  /* 0x00008f00b0027a23 */ /* 0x002fe20000010805 */
[----:B---3--:R-:W-:-:S05]  /*4c90*/  F2FP.BF16.PACK_AB R10, R252, R251 ;  /* 0x000000fbfc0a723e */ /* 0x008fca00000010ff */
[----:B------:R1:W-:Y:S02]  /*4ca0*/  MUFU.EX2 R247, R2 ;  /* 0x0000000200f77308 */ /* 0x0003e40000000800 */
[----:B-1----:R-:W-:-:S06]  /*4cb0*/  FFMA.FTZ R2, R175, c[0x0][0x23c], -R5 ;  /* 0x00008f00af027a23 */ /* 0x002fcc0000010805 */
[----:B------:R1:W3:Y:S02]  /*4cc0*/  MUFU.EX2 R223, R2 ;  /* 0x0000000200df7308 */ /* 0x0002e40000000800 */
[----:B-1----:R-:W-:Y:S01]  /*4cd0*/  FFMA.FTZ R2, R151, c[0x0][0x23c], -R5 ;  /* 0x00008f0097027a23 */ /* 0x002fe20000010805 */
[----:B---3--:R-:W-:Y:S02]  /*4ce0*/  F2FP.BF16.PACK_AB R9, R223, R247 ;  /* 0x000000f7df09723e */ /* 0x008fe400000010ff */
[----:B------:R-:W-:-:S03]  /*4cf0*/  MOV R151, R160 ;  /* 0x000000a000977202 */ /* 0x000fc60000000f00 */
[----:B------:R1:W-:Y:S02]  /*4d00*/  MUFU.EX2 R245, R2 ;  /* 0x0000000200f57308 */ /* 0x0003e40000000800 */
[----:B-1----:R-:W-:Y:S02]  /*4d10*/  FFMA.FTZ R2, R150, c[0x0][0x23c], -R5 ;  /* 0x00008f0096027a23 */ /* 0x002fe40000010805 */
[----:B------:R-:W-:Y:S01]  /*4d20*/  IMAD.MOV.U32 R150, RZ, RZ, R164 ;  /* 0x000000ffff967224 */ /* 0x000fe200078e00a4 */
[----:B------:R-:W-:-:S03]  /*4d30*/  MOV R164, R162 ;  /* 0x000000a200a47202 */ /* 0x000fc60000000f00 */
[----:B------:R1:W3:Y:S02]  /*4d40*/  MUFU.EX2 R246, R2 ;  /* 0x0000000200f67308 */ /* 0x0002e40000000800 */
[----:B-1----:R-:W-:Y:S01]  /*4d50*/  FFMA.FTZ R2, R210, c[0x0][0x23c], -R0 ;  /* 0x00008f00d2027a23 */ /* 0x002fe20000010800 */
[----:B---3--:R-:W-:-:S05]  /*4d60*/  F2FP.BF16.PACK_AB R11, R246, R245 ;  /* 0x000000f5f60b723e */ /* 0x008fca00000010ff */
[----:B------:R1:W3:Y:S02]  /*4d70*/  MUFU.EX2 R218, R2 ;  /* 0x0000000200da7308 */ /* 0x0002e40000000800 */
[C---:B------:R-:W-:Y:S08]  /*4d80*/  HMMA.16816.F32.BF16 R64, R8.reuse, R20, R64 ;  /* 0x000000140840723c */ /* 0x040ff00000041840 */
[----:B------:R-:W-:Y:S01]  /*4d90*/  HMMA.16816.F32.BF16 R60, R8, R22, R60 ;  /* 0x00000016083c723c */ /* 0x000fe2000004183c */
[----:B-1----:R-:W-:-:S04]  /*4da0*/  FFMA.FTZ R2, R191, c[0x0][0x23c], -R0 ;  /* 0x00008f00bf027a23 */ /* 0x002fc80000010800 */
[----:B------:R1:W-:Y:S03]  /*4db0*/  MUFU.EX2 R217, R2 ;  /* 0x0000000200d97308 */ /* 0x0003e60000000800 */
[C---:B----4-:R-:W-:Y:S08]  /*4dc0*/  HMMA.16816.F32.BF16 R56, R8.reuse, R16, R56 ;  /* 0x000000100838723c */ /* 0x050ff00000041838 */
[----:B------:R-:W-:Y:S01]  /*4dd0*/  HMMA.16816.F32.BF16 R52, R8, R18, R84 ;  /* 0x000000120834723c */ /* 0x000fe20000041854 */
[----:B-1----:R-:W-:-:S07]  /*4de0*/  FFMA.FTZ R2, R190, c[0x0][0x23c], -R0 ;  /* 0x00008f00be027a23 */ /* 0x002fce0000010800 */
[C---:B------:R-:W-:Y:S01]  /*4df0*/  HMMA.16816.F32.BF16 R48, R8.reuse, R12, R88 ;  /* 0x0000000c0830723c */ /* 0x040fe20000041858 */
[----:B------:R1:W4:Y:S07]  /*4e00*/  MUFU.EX2 R214, R2 ;  /* 0x0000000200d67308 */ /* 0x00032e0000000800 */
[C---:B------:R-:W-:Y:S08]  /*4e10*/  HMMA.16816.F32.BF16 R44, R8.reuse, R14, R92 ;  /* 0x0000000e082c723c */ /* 0x040ff0000004185c */
[----:B--2---:R-:W-:Y:S01]  /*4e20*/  HMMA.16816.F32.BF16 R40, R8, R24, R112 ;  /* 0x000000180828723c */ /* 0x004fe20000041870 */
[----:B-1----:R-:W-:Y:S01]  /*4e30*/  FFMA.FTZ R2, R196, c[0x0][0x23c], -R6 ;  /* 0x00008f00c4027a23 */ /* 0x002fe20000010806 */
[----:B------:R-:W-:-:S05]  /*4e40*/  MOV R196, R203 ;  /* 0x000000cb00c47202 */ /* 0x000fca0000000f00 */
[----:B------:R-:W-:Y:S01]  /*4e50*/  MOV R114, R139 ;  /* 0x0000008b00727202 */ /* 0x000fe20000000f00 */
[----:B------:R-:W-:Y:S01]  /*4e60*/  HMMA.16816.F32.BF16 R32, R8, R26, R96 ;  /* 0x0000001a0820723c */ /* 0x000fe20000041860 */
[----:B------:R-:W-:Y:S01]  /*4e70*/  MOV R113, R161 ;  /* 0x000000a100717202 */ /* 0x000fe20000000f00 */
[----:B------:R-:W-:Y:S02]  /*4e80*/  FFMA.FTZ R115, R119, c[0x0][0x23c], -R7 ;  /* 0x00008f0077737a23 */ /* 0x000fe40000010807 */
[----:B------:R-:W-:Y:S02]  /*4e90*/  FFMA.FTZ R119, R130, c[0x0][0x23c], -R0 ;  /* 0x00008f0082777a23 */ /* 0x000fe40000010800 */
[----:B------:R-:W-:Y:S01]  /*4ea0*/  MUFU.EX2 R130, R4 ;  /* 0x0000000400827308 */ /* 0x000fe20000000800 */
[----:B------:R-:W-:Y:S01]  /*4eb0*/  F2FP.BF16.PACK_AB R8, R146, R138 ;  /* 0x0000008a9208723e */ /* 0x000fe200000010ff */
[----:B------:R-:W-:Y:S01]  /*4ec0*/  FFMA.FTZ R112, R124, c[0x0][0x23c], -R5 ;  /* 0x00008f007c707a23 */ /* 0x000fe20000010805 */
[----:B---3--:R-:W-:-:S02]  /*4ed0*/  F2FP.BF16.PACK_AB R9, R218, R249 ;  /* 0x000000f9da09723e */ /* 0x008fc400000010ff */
[----:B------:R-:W-:Y:S02]  /*4ee0*/  F2FP.BF16.PACK_AB R10, R165, R177 ;  /* 0x000000b1a50a723e */ /* 0x000fe400000010ff */
[----:B----4-:R-:W-:-:S07]  /*4ef0*/  F2FP.BF16.PACK_AB R11, R214, R217 ;  /* 0x000000d9d60b723e */ /* 0x010fce00000010ff */
[C---:B------:R-:W-:Y:S08]  /*4f00*/  HMMA.16816.F32.BF16 R92, R8.reuse, R18, R80 ;  /* 0x00000012085c723c */ /* 0x040ff00000041850 */
[C---:B------:R-:W-:Y:S08]  /*4f10*/  HMMA.16816.F32.BF16 R80, R8.reuse, R14, R68 ;  /* 0x0000000e0850723c */ /* 0x040ff00000041844 */
[C---:B------:R-:W-:Y:S07]  /*4f20*/  HMMA.16816.F32.BF16 R68, R8.reuse, R24, R36 ;  /* 0x000000180844723c */ /* 0x040fee0000041824 */
[----:B------:R-:W-:Y:S01]  /*4f30*/  IMAD.MOV.U32 R39, RZ, RZ, R144 ;  /* 0x000000ffff277224 */ /* 0x000fe200078e0090 */
[C---:B------:R-:W-:Y:S01]  /*4f40*/  HMMA.16816.F32.BF16 R88, R8.reuse, R20, R108 ;  /* 0x000000140858723c */ /* 0x040fe2000004186c */
[----:B------:R-:W-:Y:S01]  /*4f50*/  IMAD.MOV.U32 R144, RZ, RZ, R208 ;  /* 0x000000ffff907224 */ /* 0x000fe200078e00d0 */
[----:B------:R-:W-:Y:S01]  /*4f60*/  MOV R36, R174 ;  /* 0x000000ae00247202 */ /* 0x000fe20000000f00 */
[----:B------:R1:W-:Y:S01]  /*4f70*/  MUFU.EX2 R208, R2 ;  /* 0x0000000200d07308 */ /* 0x0003e20000000800 */
[----:B------:R-:W-:Y:S01]  /*4f80*/  IMAD.MOV.U32 R174, RZ, RZ, R204 ;  /* 0x000000ffffae7224 */ /* 0x000fe200078e00cc */
[----:B------:R-:W-:Y:S01]  /*4f90*/  MOV R38, R167 ;  /* 0x000000a700267202 */ /* 0x000fe20000000f00 */
[----:B------:R-:W-:Y:S01]  /*4fa0*/  IMAD.MOV.U32 R37, RZ, RZ, R138 ;  /* 0x000000ffff257224 */ /* 0x000fe200078e008a */
[----:B------:R-:W-:Y:S01]  /*4fb0*/  MOV R167, R136 ;  /* 0x0000008800a77202 */ /* 0x000fe20000000f00 */
[----:B------:R-:W-:Y:S01]  /*4fc0*/  HMMA.16816.F32.BF16 R96, R8, R22, R104 ;  /* 0x000000160860723c */ /* 0x000fe20000041868 */
[----:B------:R-:W2:Y:S01]  /*4fd0*/  LDSM.16.MT88.4 R20, [R224+0xa800] ;  /* 0x00a80000e014783b */ /* 0x000ea20000004200 */
[----:B------:R-:W-:Y:S01]  /*4fe0*/  FFMA.FTZ R108, R123, c[0x0][0x23c], -R6 ;  /* 0x00008f007b6c7a23 */ /* 0x000fe20000010806 */
[----:B------:R-:W-:Y:S01]  /*4ff0*/  MOV R152, R167 ;  /* 0x000000a700987202 */ /* 0x000fe20000000f00 */
[--C-:B------:R-:W-:Y:S01]  /*5000*/  FFMA.FTZ R109, R129, c[0x0][0x23c], -R5.reuse ;  /* 0x00008f00816d7a23 */ /* 0x100fe20000010805 */
[----:B------:R-:W-:Y:S01]  /*5010*/  MOV R167, R172 ;  /* 0x000000ac00a77202 */ /* 0x000fe20000000f00 */
[----:B------:R-:W-:-:S02]  /*5020*/  FFMA.FTZ R110, R128, c[0x0][0x23c], -R5 ;  /* 0x00008f00806e7a23 */ /* 0x000fc40000010805 */
[----:B------:R-:W-:Y:S01]  /*5030*/  HMMA.16816.F32.BF16 R100, R8, R16, R100 ;  /* 0x000000100864723c */ /* 0x000fe20000041864 */
[----:B------:R-:W3:Y:S01]  /*5040*/  LDSM.16.MT88.4 R16, [R227+0xa800] ;  /* 0x00a80000e310783b */ /* 0x000ee20000004200 */
[----:B------:R-:W-:Y:S02]  /*5050*/  FFMA.FTZ R111, R125, c[0x0][0x23c], -R5 ;  /* 0x00008f007d6f7a23 */ /* 0x000fe40000010805 */
[----:B-1----:R-:W-:-:S04]  /*5060*/  FFMA.FTZ R2, R189, c[0x0][0x23c], -R6 ;  /* 0x00008f00bd027a23 */ /* 0x002fc80000010806 */
[----:B------:R1:W4:Y:S01]  /*5070*/  MUFU.EX2 R209, R2 ;  /* 0x0000000200d17308 */ /* 0x0003220000000800 */
[C---:B------:R-:W-:Y:S01]  /*5080*/  HMMA.16816.F32.BF16 R84, R8.reuse, R12, R76 ;  /* 0x0000000c0854723c */ /* 0x040fe2000004184c */
[----:B------:R-:W-:Y:S07]  /*5090*/  LDSM.16.MT88.4 R12, [R225+0xa800] ;  /* 0x00a80000e10c783b */ /* 0x000fee0000004200 */
[----:B------:R-:W-:Y:S01]  /*50a0*/  HMMA.16816.F32.BF16 R76, R8, R26, R28 ;  /* 0x0000001a084c723c */ /* 0x000fe2000004181c */
[----:B------:R-:W2:Y:S01]  /*50b0*/  LDSM.16.MT88.4 R24, [R226+0xa800] ;  /* 0x00a80000e218783b */ /* 0x000ea20000004200 */
[----:B-1----:R-:W-:-:S05]  /*50c0*/  FFMA.FTZ R2, R155, c[0x0][0x23c], -R6 ;  /* 0x00008f009b027a23 */ /* 0x002fca0000010806 */
[----:B----4-:R-:W-:Y:S01]  /*50d0*/  F2FP.BF16.PACK_AB R8, R209, R208 ;  /* 0x000000d0d108723e */ /* 0x010fe200000010ff */
[----:B------:R-:W-:Y:S01]  /*50e0*/  FFMA.FTZ R30, R193, c[0x0][0x23c], -R7 ;  /* 0x00008f00c11e7a23 */ /* 0x000fe20000010807 */
[----:B------:R1:W-:Y:S01]  /*50f0*/  MUFU.EX2 R210, R2 ;  /* 0x0000000200d27308 */ /* 0x0003e20000000800 */
[----:B------:R-:W-:Y:S02]  /*5100*/  IMAD.MOV.U32 R155, RZ, RZ, R177 ;  /* 0x000000ffff9b7224 */ /* 0x000fe400078e00b1 */
[--C-:B------:R-:W-:Y:S02]  /*5110*/  FFMA.FTZ R31, R127, c[0x0][0x23c], -R6.reuse ;  /* 0x00008f007f1f7a23 */ /* 0x100fe40000010806 */
[--C-:B------:R-:W-:Y:S02]  /*5120*/  FFMA.FTZ R28, R132, c[0x0][0x23c], -R5.reuse ;  /* 0x00008f00841c7a23 */ /* 0x100fe40000010805 */
[----:B------:R-:W-:Y:S02]  /*5130*/  FFMA.FTZ R29, R131, c[0x0][0x23c], -R5 ;  /* 0x00008f00831d7a23 */ /* 0x000fe40000010805 */
[----:B-1----:R-:W-:Y:S01]  /*5140*/  FFMA.FTZ R2, R149, c[0x0][0x23c], -R6 ;  /* 0x00008f0095027a23 */ /* 0x002fe20000010806 */
[----:B------:R-:W-:-:S03]  /*5150*/  MOV R149, R178 ;  /* 0x000000b200957202 */ /* 0x000fc60000000f00 */
[----:B------:R1:W4:Y:S02]  /*5160*/  MUFU.EX2 R213, R2 ;  /* 0x0000000200d57308 */ /* 0x0003240000000800 */
[----:B-1----:R-:W-:Y:S01]  /*5170*/  FFMA.FTZ R2, R182, c[0x0][0x23c], -R5 ;  /* 0x00008f00b6027a23 */ /* 0x002fe20000010805 */
[----:B----4-:R-:W-:Y:S01]  /*5180*/  F2FP.BF16.PACK_AB R10, R213, R210 ;  /* 0x000000d2d50a723e */ /* 0x010fe200000010ff */
[----:B------:R-:W-:-:S04]  /*5190*/  IMAD.MOV.U32 R182, RZ, RZ, R144 ;  /* 0x000000ffffb67224 */ /* 0x000fc800078e0090 */
[----:B------:R1:W-:Y:S02]  /*51a0*/  MUFU.EX2 R206, R2 ;  /* 0x0000000200ce7308 */ /* 0x0003e40000000800 */
[----:B-1----:R-:W-:-:S06]  /*51b0*/  FFMA.FTZ R2, R179, c[0x0][0x23c], -R5 ;  /* 0x00008f00b3027a23 */ /* 0x002fcc0000010805 */
[----:B------:R1:W4:Y:S02]  /*51c0*/  MUFU.EX2 R207, R2 ;  /* 0x0000000200cf7308 */ /* 0x0003240000000800 */
[----:B-1----:R-:W-:Y:S01]  /*51d0*/  FFMA.FTZ R2, R145, c[0x0][0x23c], -R5 ;  /* 0x00008f0091027a23 */ /* 0x002fe20000010805 */
[----:B----4-:R-:W-:-:S05]  /*51e0*/  F2FP.BF16.PACK_AB R9, R207, R206 ;  /* 0x000000cecf09723e */ /* 0x010fca00000010ff */
[----:B------:R-:W1:Y:S02]  /*51f0*/  MUFU.EX2 R204, R2 ;  /* 0x0000000200cc7308 */ /* 0x000e640000000800 */
[----:B-1----:R-:W-:Y:S01]  /*5200*/  F2FP.BF16.PACK_AB R11, R205, R204 ;  /* 0x000000cccd0b723e */ /* 0x002fe200000010ff */
[----:B------:R-:W-:-:S06]  /*5210*/  FFMA.FTZ R2, R222, c[0x0][0x23c], -R7 ;  /* 0x00008f00de027a23 */ /* 0x000fcc0000010807 */
[C---:B--2---:R-:W-:Y:S07]  /*5220*/  HMMA.16816.F32.BF16 R136, R8.reuse, R20, R64 ;  /* 0x000000140888723c */ /* 0x044fee0000041840 */
[----:B------:R-:W-:Y:S01]  /*5230*/  MOV R66, R146 ;  /* 0x0000009200427202 */ /* 0x000fe20000000f00 */
[----:B---3--:R-:W-:Y:S01]  /*5240*/  HMMA.16816.F32.BF16 R160, R8, R18, R52 ;  /* 0x0000001208a0723c */ /* 0x008fe20000041834 */
[----:B------:R-:W-:Y:S01]  /*5250*/  MOV R64, R183 ;  /* 0x000000b700407202 */ /* 0x000fe20000000f00 */
[----:B------:R-:W-:-:S02]  /*5260*/  IMAD.MOV.U32 R65, RZ, RZ, R174 ;  /* 0x000000ffff417224 */ /* 0x000fc400078e00ae */
[----:B------:R-:W-:Y:S02]  /*5270*/  IMAD.MOV.U32 R67, RZ, RZ, R200 ;  /* 0x000000ffff437224 */ /* 0x000fe400078e00c8 */
[----:B------:R1:W-:Y:S01]  /*5280*/  MUFU.EX2 R200, R2 ;  /* 0x0000000200c87308 */ /* 0x0003e20000000800 */
[----:B------:R-:W-:Y:S01]  /*5290*/  IMAD.MOV.U32 R55, RZ, RZ, R202 ;  /* 0x000000ffff377224 */ /* 0x000fe200078e00ca */
[----:B------:R-:W-:Y:S01]  /*52a0*/  HMMA.16816.F32.BF16 R144, R8, R22, R60 ;  /* 0x000000160890723c */ /* 0x000fe2000004183c */
[----:B------:R-:W-:Y:S02]  /*52b0*/  IMAD.MOV.U32 R183, RZ, RZ, R188 ;  /* 0x000000ffffb77224 */ /* 0x000fe400078e00bc */
[----:B------:R-:W-:-:S04]  /*52c0*/  FADD.FTZ R113, R113, R55 ;  /* 0x0000003771717221 */ /* 0x000fc80000010000 */
[----:B------:R-:W-:Y:S01]  /*52d0*/  MOV R63, R158 ;  /* 0x0000009e003f7202 */ /* 0x000fe20000000f00 */
[----:B------:R-:W-:Y:S01]  /*52e0*/  IMAD.MOV.U32 R62, RZ, RZ, R159 ;  /* 0x000000ffff3e7224 */ /* 0x000fe200078e009f */
[----:B------:R-:W-:Y:S01]  /*52f0*/  MOV R61, R157 ;  /* 0x0000009d003d7202 */ /* 0x000fe20000000f00 */
[----:B------:R-:W-:Y:S01]  /*5300*/  HMMA.16816.F32.BF16 R188, R8, R24, R40 ;  /* 0x0000001808bc723c */ /* 0x000fe20000041828 */
[----:B------:R-:W-:Y:S01]  /*5310*/  MOV R60, R156 ;  /* 0x0000009c003c7202 */ /* 0x000fe20000000f00 */
[----:B-1----:R-:W-:-:S05]  /*5320*/  FFMA.FTZ R2, R221, c[0x0][0x23c], -R7 ;  /* 0x00008f00dd027a23 */ /* 0x002fca0000010807 */
[----:B------:R-:W-:Y:S01]  /*5330*/  FFMA.FTZ R42, R187, c[0x0][0x23c], -R7 ;  /* 0x00008f00bb2a7a23 */ /* 0x000fe20000010807 */
[C---:B------:R-:W-:Y:S01]  /*5340*/  HMMA.16816.F32.BF16 R156, R8.reuse, R16, R56 ;  /* 0x00000010089c723c */ /* 0x040fe20000041838 */
[--C-:B------:R-:W-:Y:S02]  /*5350*/  FFMA.FTZ R43, R184, c[0x0][0x23c], -R0.reuse ;  /* 0x00008f00b82b7a23 */ /* 0x100fe40000010800 */
[--C-:B------:R-:W-:Y:S02]  /*5360*/  FFMA.FTZ R41, R143, c[0x0][0x23c], -R0.reuse ;  /* 0x00008f008f297a23 */ /* 0x100fe40000010800 */
[----:B------:R-:W-:Y:S02]  /*5370*/  FFMA.FTZ R40, R140, c[0x0][0x23c], -R0 ;  /* 0x00008f008c287a23 */ /* 0x000fe40000010800 */
[----:B------:R-:W-:Y:S01]  /*5380*/  MOV R56, R173 ;  /* 0x000000ad00387202 */ /* 0x000fe20000000f00 */
[----:B------:R-:W-:Y:S01]  /*5390*/  IMAD.MOV.U32 R59, RZ, RZ, R201 ;  /* 0x000000ffff3b7224 */ /* 0x000fe200078e00c9 */
[----:B------:R-:W-:Y:S01]  /*53a0*/  MOV R58, R134 ;  /* 0x00000086003a7202 */ /* 0x000fe20000000f00 */
[----:B------:R1:W2:Y:S01]  /*53b0*/  MUFU.EX2 R201, R2 ;  /* 0x0000000200c97308 */ /* 0x0002a20000000800 */
[----:B------:R-:W-:Y:S01]  /*53c0*/  MOV R57, R133 ;  /* 0x0000008500397202 */ /* 0x000fe20000000f00 */
[----:B------:R-:W-:Y:S01]  /*53d0*/  HMMA.16816.F32.BF16 R172, R8, R12, R48 ;  /* 0x0000000c08ac723c */ /* 0x000fe20000041830 */
[----:B------:R-:W-:-:S02]  /*53e0*/  MOV R55, R56 ;  /* 0x0000003800377202 */ /* 0x000fc40000000f00 */
[----:B------:R-:W-:Y:S01]  /*53f0*/  MOV R56, R57 ;  /* 0x0000003900387202 */ /* 0x000fe20000000f00 */
[----:B------:R-:W-:Y:S01]  /*5400*/  IMAD.MOV.U32 R57, RZ, RZ, R58 ;  /* 0x000000ffff397224 */ /* 0x000fe200078e003a */
[----:B------:R-:W-:Y:S02]  /*5410*/  MOV R58, R59 ;  /* 0x0000003b003a7202 */ /* 0x000fe40000000f00 */
[----:B------:R-:W-:Y:S01]  /*5420*/  MOV R59, R60 ;  /* 0x0000003c003b7202 */ /* 0x000fe20000000f00 */
[----:B------:R-:W-:Y:S01]  /*5430*/  IMAD.MOV.U32 R60, RZ, RZ, R61 ;  /* 0x000000ffff3c7224 */ /* 0x000fe200078e003d */
[----:B------:R-:W-:Y:S01]  /*5440*/  MOV R61, R62 ;  /* 0x0000003e003d7202 */ /* 0x000fe20000000f00 */
[--C-:B------:R-:W-:Y:S01]  /*5450*/  FFMA.FTZ R50, R148, c[0x0][0x23c], -R7.reuse ;  /* 0x00008f0094327a23 */ /* 0x100fe20000010807 */
[----:B------:R-:W-:Y:S01]  /*5460*/  MOV R62, R63 ;  /* 0x0000003f003e7202 */ /* 0x000fe20000000f00 */
[----:B------:R-:W-:Y:S01]  /*5470*/  IMAD.MOV.U32 R63, RZ, RZ, R64 ;  /* 0x000000ffff3f7224 */ /* 0x000fe200078e0040 */
[----:B------:R-:W-:Y:S01]  /*5480*/  MOV R64, R65 ;  /* 0x0000004100407202 */ /* 0x000fe20000000f00 */
[----:B-1----:R-:W-:Y:S01]  /*5490*/  FFMA.FTZ R2, R216, c[0x0][0x23c], -R7 ;  /* 0x00008f00d8027a23 */ /* 0x002fe20000010807 */
[----:B------:R-:W-:Y:S01]  /*54a0*/  MOV R65, R66 ;  /* 0x0000004200417202 */ /* 0x000fe20000000f00 */
[----:B------:R-:W-:Y:S01]  /*54b0*/  IMAD.MOV.U32 R66, RZ, RZ, R67 ;  /* 0x000000ffff427224 */ /* 0x000fe200078e0043 */
[----:B------:R-:W-:Y:S01]  /*54c0*/  MOV R67, R36 ;  /* 0x0000002400437202 */ /* 0x000fe20000000f00 */
[----:B------:R1:W-:Y:S01]  /*54d0*/  MUFU.EX2 R203, R2 ;  /* 0x0000000200cb7308 */ /* 0x0003e20000000800 */
[----:B------:R-:W-:Y:S01]  /*54e0*/  MOV R36, R37 ;  /* 0x0000002500247202 */ /* 0x000fe20000000f00 */
[----:B------:R-:W-:Y:S01]  /*54f0*/  IMAD.MOV.U32 R37, RZ, RZ, R38 ;  /* 0x000000ffff257224 */ /* 0x000fe200078e0026 */
[----:B------:R-:W-:Y:S01]  /*5500*/  MOV R38, R39 ;  /* 0x0000002700267202 */ /* 0x000fe20000000f00 */
[--C-:B------:R-:W-:Y:S01]  /*5510*/  FFMA.FTZ R49, R142, c[0x0][0x23c], -R7.reuse ;  /* 0x00008f008e317a23 */ /* 0x100fe20000010807 */
[----:B------:R-:W-:Y:S01]  /*5520*/  MOV R39, R114 ;  /* 0x0000007200277202 */ /* 0x000fe20000000f00 */
[----:B------:R-:W-:Y:S01]  /*5530*/  FADD.FTZ R114, R244, R234 ;  /* 0x000000eaf4727221 */ /* 0x000fe20000010000 */
[C---:B------:R-:W-:Y:S01]  /*5540*/  HMMA.16816.F32.BF16 R176, R8.reuse, R14, R44 ;  /* 0x0000000e08b0723c */ /* 0x040fe2000004182c */
[----:B------:R-:W3:Y:S01]  /*5550*/  LDL.LU R234, [R1+0xe0] ;  /* 0x0000e00001ea7983 */ /* 0x000ee20000300800 */
[----:B------:R-:W-:Y:S01]  /*5560*/  FFMA.FTZ R48, R192, c[0x0][0x23c], -R0 ;  /* 0x00008f00c0307a23 */ /* 0x000fe20000010800 */
[----:B--2---:R-:W-:Y:S01]  /*5570*/  F2FP.BF16.PACK_AB R4, R201, R200 ;  /* 0x000000c8c904723e */ /* 0x004fe200000010ff */
[----:B------:R-:W-:Y:S01]  /*5580*/  FFMA.FTZ R51, R126, c[0x0][0x23c], -R6 ;  /* 0x00008f007e337a23 */ /* 0x000fe20000010806 */
[----:B------:R-:W2:Y:S03]  /*5590*/  LDL.LU R244, [R1+0xdc] ;  /* 0x0000dc0001f47983 */ /* 0x000ea60000300800 */
[----:B------:R-:W-:Y:S01]  /*55a0*/  HMMA.16816.F32.BF16 R104, R8, R26, R32 ;  /* 0x0000001a0868723c */ /* 0x000fe20000041820 */
[----:B-1----:R-:W-:-:S02]  /*55b0*/  FFMA.FTZ R2, R212, c[0x0][0x23c], -R7 ;  /* 0x00008f00d4027a23 */ /* 0x002fc40000010807 */
[----:B------:R-:W-:Y:S02]  /*55c0*/  FFMA.FTZ R7, R219, c[0x0][0x23c], -R0 ;  /* 0x00008f00db077a23 */ /* 0x000fe40000010800 */
[----:B------:R1:W4:Y:S02]  /*55d0*/  MUFU.EX2 R202, R2 ;  /* 0x0000000200ca7308 */ /* 0x0003240000000800 */
[--C-:B------:R-:W-:Y:S02]  /*55e0*/  FFMA.FTZ R11, R186, c[0x0][0x23c], -R6.reuse ;  /* 0x00008f00ba0b7a23 */ /* 0x100fe40000010806 */
[--C-:B------:R-:W-:Y:S02]  /*55f0*/  FFMA.FTZ R10, R180, c[0x0][0x23c], -R6.reuse ;  /* 0x00008f00b40a7a23 */ /* 0x100fe40000010806 */
[--C-:B------:R-:W-:Y:S02]  /*5600*/  FFMA.FTZ R9, R141, c[0x0][0x23c], -R6.reuse ;  /* 0x00008f008d097a23 */ /* 0x100fe40000010806 */
[----:B------:R-:W-:Y:S01]  /*5610*/  MUFU.EX2 R133, R7 ;  /* 0x0000000700857308 */ /* 0x000fe20000000800 */
[----:B------:R-:W-:-:S02]  /*5620*/  FFMA.FTZ R8, R135, c[0x0][0x23c], -R6 ;  /* 0x00008f0087087a23 */ /* 0x000fc40000010806 */
[----:B-1----:R-:W-:-:S05]  /*5630*/  FFMA.FTZ R2, R220, c[0x0][0x23c], -R0 ;  /* 0x00008f00dc027a23 */ /* 0x002fca0000010800 */
[----:B------:R1:W1:Y:S02]  /*5640*/  MUFU.EX2 R134, R2 ;  /* 0x0000000200867308 */ /* 0x0002640000000800 */
[----:B-1----:R-:W-:Y:S01]  /*5650*/  FFMA.FTZ R2, R211, c[0x0][0x23c], -R0 ;  /* 0x00008f00d3027a23 */ /* 0x002fe20000010800 */
[----:B----4-:R-:W-:Y:S01]  /*5660*/  F2FP.BF16.PACK_AB R6, R202, R203 ;  /* 0x000000cbca06723e */ /* 0x010fe200000010ff */
[----:B------:R-:W-:-:S04]  /*5670*/  FFMA.FTZ R0, R169, c[0x0][0x23c], -R5 ;  /* 0x00008f00a9007a23 */ /* 0x000fc80000010805 */
[----:B------:R1:W4:Y:S01]  /*5680*/  MUFU.EX2 R123, R2 ;  /* 0x00000002007b7308 */ /* 0x0003220000000800 */
        /* <DEDUP_REMOVED lines=9> */
[----:B-1----:R-:W-:Y:S01]  /*5720*/  FFMA.FTZ R2, R181, c[0x0][0x23c], -R5 ;  /* 0x00008f00b5027a23 */ /* 0x002fe20000010805 */
[----:B------:R-:W-:-:S02]  /*5730*/  F2FP.BF16.PACK_AB R5, R133, R134 ;  /* 0x000000868505723e */ /* 0x000fc400000010ff */
[----:B----4-:R-:W-:Y:S01]  /*5740*/  F2FP.BF16.PACK_AB R7, R123, R130 ;  /* 0x000000827b07723e */ /* 0x010fe200000010ff */
[----:B------:R-:W-:Y:S01]  /*5750*/  IMAD.MOV.U32 R184, RZ, RZ, R58 ;  /* 0x000000ffffb87224 */ /* 0x000fe200078e003a */
[----:B------:R-:W-:Y:S01]  /*5760*/  MOV R193, R62 ;  /* 0x0000003e00c17202 */ /* 0x000fe20000000f00 */
[----:B------:R-:W-:Y:S01]  /*5770*/  IMAD.MOV.U32 R187, RZ, RZ, R61 ;  /* 0x000000ffffbb7224 */ /* 0x000fe200078e003d */
[----:B------:R-:W-:Y:S01]  /*5780*/  MOV R216, R63 ;  /* 0x0000003f00d87202 */ /* 0x000fe20000000f00 */
[----:B------:R-:W-:Y:S01]  /*5790*/  IMAD.MOV.U32 R221, RZ, RZ, R64 ;  /* 0x000000ffffdd7224 */ /* 0x000fe200078e0040 */
[----:B------:R-:W-:Y:S01]  /*57a0*/  MOV R222, R65 ;  /* 0x0000004100de7202 */ /* 0x000fe20000000f00 */
[----:B------:R-:W-:Y:S01]  /*57b0*/  HMMA.16816.F32.BF16 R56, R4, R22, R96 ;  /* 0x000000160438723c */ /* 0x000fe20000041860 */
[----:B------:R-:W-:Y:S02]  /*57c0*/  MOV R212, R36 ;  /* 0x0000002400d47202 */ /* 0x000fe40000000f00 */
[----:B------:R-:W-:-:S02]  /*57d0*/  MOV R220, R37 ;  /* 0x0000002500dc7202 */ /* 0x000fc40000000f00 */
[----:B------:R-:W-:-:S03]  /*57e0*/  MOV R140, R39 ;  /* 0x00000027008c7202 */ /* 0x000fc60000000f00 */
[----:B------:R-:W-:Y:S01]  /*57f0*/  HMMA.16816.F32.BF16 R64, R4, R20, R88 ;  /* 0x000000140440723c */ /* 0x000fe20000041858 */
[----:B------:R-:W-:Y:S01]  /*5800*/  MOV R192, R153 ;  /* 0x0000009900c07202 */ /* 0x000fe20000000f00 */
[----:B------:R-:W1:Y:S01]  /*5810*/  LDSM.16.MT88.4 R20, [R224+0xb000] ;  /* 0x00b00000e014783b */ /* 0x000e620000004200 */
[----:B------:R-:W-:-:S03]  /*5820*/  MOV R194, R237 ;  /* 0x000000ed00c27202 */ /* 0x000fc60000000f00 */
[----:B------:R-:W4:Y:S02]  /*5830*/  LDL.LU R237, [R1+0xd8] ;  /* 0x0000d80001ed7983 */ /* 0x000f240000300800 */
[C---:B------:R-:W-:Y:S08]  /*5840*/  HMMA.16816.F32.BF16 R44, R4.reuse, R16, R100 ;  /* 0x00000010042c723c */ /* 0x040ff00000041864 */
[C---:B------:R-:W-:Y:S08]  /*5850*/  HMMA.16816.F32.BF16 R36, R4.reuse, R18, R92 ;  /* 0x000000120424723c */ /* 0x040ff0000004185c */
[C---:B------:R-:W-:Y:S08]  /*5860*/  HMMA.16816.F32.BF16 R32, R4.reuse, R12, R84 ;  /* 0x0000000c0420723c */ /* 0x040ff00000041854 */
[C---:B------:R-:W-:Y:S08]  /*5870*/  HMMA.16816.F32.BF16 R52, R4.reuse, R14, R80 ;  /* 0x0000000e0434723c */ /* 0x040ff00000041850 */
[C---:B------:R-:W-:Y:S08]  /*5880*/  HMMA.16816.F32.BF16 R68, R4.reuse, R24, R68 ;  /* 0x000000180444723c */ /* 0x040ff00000041844 */
[----:B------:R-:W-:Y:S01]  /*5890*/  HMMA.16816.F32.BF16 R60, R4, R26, R76 ;  /* 0x0000001a043c723c */ /* 0x000fe2000004184c */
[----:B--2---:R-:W-:-:S06]  /*58a0*/  MOV R153, R244 ;  /* 0x000000f400997202 */ /* 0x004fcc0000000f00 */
[----:B------:R-:W-:Y:S01]  /*58b0*/  FADD.FTZ R5, R180, R141 ;  /* 0x0000008db4057221 */ /* 0x000fe20000010000 */
[----:B------:R-:W-:Y:S01]  /*58c0*/  MOV R141, R140 ;  /* 0x0000008c008d7202 */ /* 0x000fe20000000f00 */
[----:B------:R-:W-:Y:S01]  /*58d0*/  IMAD.MOV.U32 R180, RZ, RZ, R186 ;  /* 0x000000ffffb47224 */ /* 0x000fe200078e00ba */
[----:B------:R-:W-:Y:S01]  /*58e0*/  MOV R186, R143 ;  /* 0x0000008f00ba7202 */ /* 0x000fe20000000f00 */
[----:B------:R-:W-:Y:S01]  /*58f0*/  IMAD.MOV.U32 R140, RZ, RZ, R211 ;  /* 0x000000ffff8c7224 */ /* 0x000fe200078e00d3 */
[----:B------:R-:W-:Y:S01]  /*5900*/  MOV R143, R215 ;  /* 0x000000d7008f7202 */ /* 0x000fe20000000f00 */
[----:B------:R-:W2:Y:S01]  /*5910*/  LDL.LU R244, [R1+0xd4] ;  /* 0x0000d40001f47983 */ /* 0x000ea20000300800 */
[----:B------:R-:W-:Y:S01]  /*5920*/  MOV R211, R219 ;  /* 0x000000db00d37202 */ /* 0x000fe20000000f00 */
[----:B------:R-:W-:Y:S01]  /*5930*/  IMAD.MOV.U32 R215, RZ, RZ, R240 ;  /* 0x000000ffffd77224 */ /* 0x000fe200078e00f0 */
[----:B------:R-:W-:Y:S01]  /*5940*/  MOV R219, R74 ;  /* 0x0000004a00db7202 */ /* 0x000fe20000000f00 */
[----:B------:R-:W2:Y:S04]  /*5950*/  LDL.LU R240, [R1+0xd0] ;  /* 0x0000d00001f07983 */ /* 0x000ea80000300800 */
[----:B------:R-:W2:Y:S01]  /*5960*/  LDL.LU R74, [R1+0xcc] ;  /* 0x0000cc00014a7983 */ /* 0x000ea20000300800 */
[----:B------:R-:W-:Y:S03]  /*5970*/  MUFU.EX2 R88, R11 ;  /* 0x0000000b00587308 */ /* 0x000fe60000000800 */
[----:B------:R-:W1:Y:S04]  /*5980*/  LDSM.16.MT88.4 R16, [R227+0xb000] ;  /* 0x00b00000e310783b */ /* 0x000e680000004200 */
[----:B------:R-:W1:Y:S01]  /*5990*/  LDSM.16.MT88.4 R12, [R225+0xb000] ;  /* 0x00b00000e10c783b */ /* 0x000e620000004200 */
[----:B------:R-:W-:Y:S08]  /*59a0*/  MUFU.EX2 R89, R10 ;  /* 0x0000000a00597308 */ /* 0x000ff00000000800 */
[----:B------:R-:W-:Y:S08]  /*59b0*/  MUFU.EX2 R90, R9 ;  /* 0x00000009005a7308 */ /* 0x000ff00000000800 */
[----:B------:R3:W1:Y:S01]  /*59c0*/  MUFU.EX2 R84, R8 ;  /* 0x0000000800547308 */ /* 0x0006620000000800 */
[----:B------:R-:W-:Y:S01]  /*59d0*/  FADD.FTZ R4, R180, R141 ;  /* 0x0000008db4047221 */ /* 0x000fe20000010000 */
[----:B------:R-:W-:Y:S01]  /*59e0*/  MOV R180, R186 ;  /* 0x000000ba00b47202 */ /* 0x000fe20000000f00 */
[----:B------:R-:W-:Y:S01]  /*59f0*/  IMAD.MOV.U32 R186, RZ, RZ, R140 ;  /* 0x000000ffffba7224 */ /* 0x000fe200078e008c */
[----:B---3--:R-:W3:Y:S01]  /*5a00*/  LDSM.16.MT88.4 R8, [R226+0xb000] ;  /* 0x00b00000e208783b */ /* 0x008ee20000004200 */
[----:B------:R-:W-:-:S03]  /*5a10*/  MOV R140, R143 ;  /* 0x0000008f008c7202 */ /* 0x000fc60000000f00 */
[----:B------:R1:W-:Y:S01]  /*5a20*/  MUFU.EX2 R80, R0 ;  /* 0x0000000000507308 */ /* 0x0003e20000000800 */
[----:B------:R-:W-:-:S07]  /*5a30*/  MOV R143, R211 ;  /* 0x000000d3008f7202 */ /* 0x000fce0000000f00 */
[----:B------:R-:W-:Y:S01]  /*5a40*/  MUFU.EX2 R81, R2 ;  /* 0x0000000200517308 */ /* 0x000fe20000000800 */
[----:B-1----:R-:W-:Y:S01]  /*5a50*/  FADD.FTZ R0, R180, R114 ;  /* 0x00000072b4007221 */ /* 0x002fe20000010000 */
[----:B------:R-:W-:-:S06]  /*5a60*/  MOV R180, R186 ;  /* 0x000000ba00b47202 */ /* 0x000fcc0000000f00 */
[----:B------:R-:W-:Y:S01]  /*5a70*/  MUFU.EX2 R76, R28 ;  /* 0x0000001c004c7308 */ /* 0x000fe20000000800 */
[----:B------:R-:W-:Y:S01]  /*5a80*/  MOV R186, R140 ;  /* 0x0000008c00ba7202 */ /* 0x000fe20000000f00 */
[----:B------:R-:W-:Y:S01]  /*5a90*/  IMAD.MOV.U32 R140, RZ, RZ, R143 ;  /* 0x000000ffff8c7224 */ /* 0x000fe200078e008f */
[----:B------:R-:W-:-:S05]  /*5aa0*/  MOV R143, R241 ;  /* 0x000000f1008f7202 */ /* 0x000fca0000000f00 */
        /* <DEDUP_REMOVED lines=9> */
[----:B------:R-:W-:-:S02]  /*5b40*/  F2FP.BF16.PACK_AB R6, R84, R90 ;  /* 0x0000005a5406723e */ /* 0x000fc400000010ff */
[----:B-1----:R-:W-:Y:S01]  /*5b50*/  F2FP.BF16.PACK_AB R7, R77, R76 ;  /* 0x0000004c4d07723e */ /* 0x002fe200000010ff */
[----:B------:R-:W-:-:S04]  /*5b60*/  FADD.FTZ R2, R3, R113 ;  /* 0x0000007103027221 */ /* 0x000fc80000010000 */
[----:B------:R1:W-:Y:S01]  /*5b70*/  MUFU.EX2 R26, R31 ;  /* 0x0000001f001a7308 */ /* 0x0003e20000000800 */
[----:B------:R-:W-:Y:S01]  /*5b80*/  FADD.FTZ R2, R243, R2 ;  /* 0x00000002f3027221 */ /* 0x000fe20000010000 */
[----:B------:R-:W-:Y:S01]  /*5b90*/  MOV R129, R185 ;  /* 0x000000b900817202 */ /* 0x000fe20000000f00 */
[----:B------:R-:W-:Y:S01]  /*5ba0*/  FADD.FTZ R0, R242, R0 ;  /* 0x00000000f2007221 */ /* 0x000fe20000010000 */
[----:B------:R-:W-:Y:S01]  /*5bb0*/  MOV R131, R164 ;  /* 0x000000a400837202 */ /* 0x000fe20000000f00 */
[----:B------:R-:W-:Y:S01]  /*5bc0*/  IMAD.MOV.U32 R211, RZ, RZ, R72 ;  /* 0x000000ffffd37224 */ /* 0x000fe200078e0048 */
[----:B------:R-:W-:Y:S01]  /*5bd0*/  MOV R99, R197 ;  /* 0x000000c500637202 */ /* 0x000fe20000000f00 */
[----:B------:R-:W-:Y:S01]  /*5be0*/  FADD.FTZ R0, R238, R0 ;  /* 0x00000000ee007221 */ /* 0x000fe20000010000 */
[----:B------:R-:W1:Y:S01]  /*5bf0*/  MUFU.EX2 R115, R115 ;  /* 0x0000007300737308 */ /* 0x000e620000000800 */
[----:B------:R-:W-:Y:S01]  /*5c00*/  IMAD.MOV.U32 R185, RZ, RZ, R166 ;  /* 0x000000ffffb97224 */ /* 0x000fe200078e00a6 */
[----:B------:R1:W5:Y:S04]  /*5c10*/  LDL.LU R3, [R1+0xc8] ;  /* 0x0000c80001037983 */ /* 0x0003680000300800 */
[----:B------:R-:W-:Y:S01]  /*5c20*/  MOV R98, R185 ;  /* 0x000000b900627202 */ /* 0x000fe20000000f00 */
[----:B------:R1:W5:Y:S01]  /*5c30*/  LDL.LU R72, [R1+0xc4] ;  /* 0x0000c40001487983 */ /* 0x0003620000300800 */
[----:B------:R-:W1:Y:S08]  /*5c40*/  MUFU.EX2 R119, R119 ;  /* 0x0000007700777308 */ /* 0x000e700000000800 */
[----:B------:R-:W1:Y:S08]  /*5c50*/  MUFU.EX2 R109, R109 ;  /* 0x0000006d006d7308 */ /* 0x000e700000000800 */
[----:B------:R-:W1:Y:S08]  /*5c60*/  MUFU.EX2 R116, R116 ;  /* 0x0000007400747308 */ /* 0x000e700000000800 */
[----:B------:R-:W1:Y:S01]  /*5c70*/  MUFU.EX2 R120, R120 ;  /* 0x0000007800787308 */ /* 0x000e620000000800 */
[----:B--2---:R-:W-:-:S02]  /*5c80*/  FADD.FTZ R25, R74, R5 ;  /* 0x000000054a197221 */ /* 0x004fc40000010000 */
[----:B------:R-:W-:-:S05]  /*5c90*/  FADD.FTZ R24, R244, R4 ;  /* 0x00000004f4187221 */ /* 0x000fca0000010000 */
[----:B------:R-:W2:Y:S01]  /*5ca0*/  MUFU.EX2 R110, R110 ;  /* 0x0000006e006e7308 */ /* 0x000ea20000000800 */
[----:B------:R-:W-:Y:S01]  /*5cb0*/  FADD.FTZ R25, R180, R25 ;  /* 0x00000019b4197221 */ /* 0x000fe20000010000 */
[----:B------:R-:W-:Y:S01]  /*5cc0*/  MOV R180, R186 ;  /* 0x000000ba00b47202 */ /* 0x000fe20000000f00 */
[----:B------:R-:W-:Y:S01]  /*5cd0*/  IMAD.MOV.U32 R186, RZ, RZ, R140 ;  /* 0x000000ffffba7224 */ /* 0x000fe200078e008c */
[----:B------:R-:W-:Y:S01]  /*5ce0*/  MOV R140, R143 ;  /* 0x0000008f008c7202 */ /* 0x000fe20000000f00 */
[----:B------:R1:W5:Y:S01]  /*5cf0*/  LDL.LU R74, [R1+0xc0] ;  /* 0x0000c000014a7983 */ /* 0x0003620000300800 */
[----:B------:R-:W-:Y:S01]  /*5d00*/  MOV R143, R184 ;  /* 0x000000b8008f7202 */ /* 0x000fe20000000f00 */
[----:B------:R-:W-:Y:S01]  /*5d10*/  IMAD.MOV.U32 R184, RZ, RZ, R142 ;  /* 0x000000ffffb87224 */ /* 0x000fe200078e008e */
[----:B------:R-:W-:Y:S02]  /*5d20*/  MOV R142, R148 ;  /* 0x00000094008e7202 */ /* 0x000fe40000000f00 */
[----:B------:R-:W-:-:S02]  /*5d30*/  F2FP.BF16.PACK_AB R4, R89, R88 ;  /* 0x000000585904723e */ /* 0x000fc400000010ff */
[----:B------:R-:W-:Y:S01]  /*5d40*/  F2FP.BF16.PACK_AB R5, R80, R81 ;  /* 0x000000515005723e */ /* 0x000fe200000010ff */
[----:B----4-:R-:W-:Y:S01]  /*5d50*/  FADD.FTZ R25, R237, R25 ;  /* 0x00000019ed197221 */ /* 0x010fe20000010000 */
        /* <DEDUP_REMOVED lines=15> */
[C---:B------:R-:W-:Y:S01]  /*5e50*/  HMMA.16816.F32.BF16 R136, R4.reuse, R20, R136 ;  /* 0x000000140488723c */ /* 0x040fe20000041888 */
[----:B------:R-:W-:Y:S01]  /*5e60*/  MOV R151, R153 ;  /* 0x0000009900977202 */ /* 0x000fe20000000f00 */
[----:B------:R-:W4:Y:S01]  /*5e70*/  MUFU.EX2 R51, R51 ;  /* 0x0000003300337308 */ /* 0x000f220000000800 */
[----:B------:R-:W-:Y:S01]  /*5e80*/  MOV R135, R140 ;  /* 0x0000008c00877202 */ /* 0x000fe20000000f00 */
[----:B------:R1:W5:Y:S04]  /*5e90*/  LDL.LU R244, [R1+0xbc] ;  /* 0x0000bc0001f47983 */ /* 0x0003680000300800 */
[----:B------:R-:W-:Y:S01]  /*5ea0*/  HMMA.16816.F32.BF16 R144, R4, R22, R144 ;  /* 0x000000160490723c */ /* 0x000fe20000041890 */
[----:B------:R-:W-:-:S07]  /*5eb0*/  MOV R128, R151 ;  /* 0x0000009700807202 */ /* 0x000fce0000000f00 */
[----:B------:R-:W-:Y:S01]  /*5ec0*/  HMMA.16816.F32.BF16 R156, R4, R16, R156 ;  /* 0x00000010049c723c */ /* 0x000fe2000004189c */
[----:B------:R-:W-:-:S07]  /*5ed0*/  MOV R132, R142 ;  /* 0x0000008e00847202 */ /* 0x000fce0000000f00 */
[C---:B------:R-:W-:Y:S08]  /*5ee0*/  HMMA.16816.F32.BF16 R160, R4.reuse, R18, R160 ;  /* 0x0000001204a0723c */ /* 0x040ff000000418a0 */
[C---:B------:R-:W-:Y:S08]  /*5ef0*/  HMMA.16816.F32.BF16 R172, R4.reuse, R12, R172 ;  /* 0x0000000c04ac723c */ /* 0x040ff000000418ac */
[C---:B------:R-:W-:Y:S08]  /*5f00*/  HMMA.16816.F32.BF16 R176, R4.reuse, R14, R176 ;  /* 0x0000000e04b0723c */ /* 0x040ff000000418b0 */
[C---:B---3--:R-:W-:Y:S08]  /*5f10*/  HMMA.16816.F32.BF16 R188, R4.reuse, R8, R188 ;  /* 0x0000000804bc723c */ /* 0x048ff000000418bc */
[----:B-1----:R-:W-:Y:S01]  /*5f20*/  HMMA.16816.F32.BF16 R28, R4, R10, R104 ;  /* 0x0000000a041c723c */ /* 0x002fe20000041868 */
[----:B------:R-:W-:Y:S01]  /*5f30*/  IMAD.MOV.U32 R126, RZ, RZ, R184 ;  /* 0x000000ffff7e7224 */ /* 0x000fe200078e00b8 */
[----:B------:R-:W-:Y:S01]  /*5f40*/  MOV R127, R143 ;  /* 0x0000008f007f7202 */ /* 0x000fe20000000f00 */
[----:B------:R-:W-:-:S02]  /*5f50*/  FADD.FTZ R24, R236, R24 ;  /* 0x00000018ec187221 */ /* 0x000fc40000010000 */
[----:B------:R-:W-:Y:S02]  /*5f60*/  FADD.FTZ R2, R235, R2 ;  /* 0x00000002eb027221 */ /* 0x000fe40000010000 */
[----:B------:R-:W-:Y:S01]  /*5f70*/  FADD.FTZ R0, R232, R0 ;  /* 0x00000000e8007221 */ /* 0x000fe20000010000 */
[----:B------:R-:W-:Y:S02]  /*5f80*/  F2FP.BF16.PACK_AB R4, R42, R27 ;  /* 0x0000001b2a04723e */ /* 0x000fe400000010ff */
[----:B------:R-:W-:Y:S01]  /*5f90*/  MOV R186, R193 ;  /* 0x000000c100ba7202 */ /* 0x000fe20000000f00 */
[----:B------:R-:W-:Y:S01]  /*5fa0*/  IMAD.MOV.U32 R153, RZ, RZ, R239 ;  /* 0x000000ffff997224 */ /* 0x000fe200078e00ef */
[----:B------:R-:W-:Y:S01]  /*5fb0*/  F2FP.BF16.PACK_AB R5, R43, R48 ;  /* 0x000000302b05723e */ /* 0x000fe200000010ff */
[----:B------:R-:W-:Y:S01]  /*5fc0*/  IMAD.MOV.U32 R141, RZ, RZ, R187 ;  /* 0x000000ffff8d7224 */ /* 0x000fe200078e00bb */
[----:B------:R-:W-:Y:S01]  /*5fd0*/  F2FP.BF16.PACK_AB R6, R49, R50 ;  /* 0x000000323106723e */ /* 0x000fe200000010ff */
[----:B------:R-:W1:Y:S01]  /*5fe0*/  MUFU.EX2 R117, R117 ;  /* 0x0000007500757308 */ /* 0x000e620000000800 */
[----:B------:R-:W-:Y:S01]  /*5ff0*/  F2FP.BF16.PACK_AB R7, R40, R41 ;  /* 0x000000292807723e */ /* 0x000fe200000010ff */
[----:B------:R3:W5:Y:S01]  /*6000*/  LDL.LU R243, [R1+0xb8] ;  /* 0x0000b80001f37983 */ /* 0x0007620000300800 */
[----:B------:R-:W-:-:S02]  /*6010*/  MOV R140, R216 ;  /* 0x000000d8008c7202 */ /* 0x000fc40000000f00 */
[----:B------:R-:W-:-:S03]  /*6020*/  MOV R143, R222 ;  /* 0x000000de008f7202 */ /* 0x000fc60000000f00 */
[C---:B------:R-:W-:Y:S01]  /*6030*/  HMMA.16816.F32.BF16 R32, R4.reuse, R12, R32 ;  /* 0x0000000c0420723c */ /* 0x040fe20000041820 */
[----:B------:R-:W-:Y:S01]  /*6040*/  MOV R184, R152 ;  /* 0x0000009800b87202 */ /* 0x000fe20000000f00 */
[----:B------:R-:W-:Y:S01]  /*6050*/  IMAD.MOV.U32 R142, RZ, RZ, R182 ;  /* 0x000000ffff8e7224 */ /* 0x000fe200078e00b6 */
[----:B------:R-:W-:Y:S02]  /*6060*/  MOV R187, R155 ;  /* 0x0000009b00bb7202 */ /* 0x000fe40000000f00 */
[----:B------:R-:W-:Y:S01]  /*6070*/  MOV R92, R186 ;  /* 0x000000ba005c7202 */ /* 0x000fe20000000f00 */
[----:B------:R-:W-:Y:S01]  /*6080*/  IMAD.MOV.U32 R193, RZ, RZ, R153 ;  /* 0x000000ffffc17224 */ /* 0x000fe200078e0099 */
[----:B------:R-:W-:Y:S01]  /*6090*/  MOV R169, R148 ;  /* 0x0000009400a97202 */ /* 0x000fe20000000f00 */
[----:B------:R-:W-:Y:S01]  /*60a0*/  FADD.FTZ R13, R128, R25 ;  /* 0x00000019800d7221 */ /* 0x000fe20000010000 */
[----:B------:R-:W-:Y:S01]  /*60b0*/  MOV R128, R129 ;  /* 0x0000008100807202 */ /* 0x000fe20000000f00 */
[C---:B------:R-:W-:Y:S01]  /*60c0*/  HMMA.16816.F32.BF16 R68, R4.reuse, R8, R68 ;  /* 0x000000080444723c */ /* 0x040fe20000041844 */
        /* <DEDUP_REMOVED lines=16> */
[----:B------:R-:W-:Y:S01]  /*61d0*/  HMMA.16816.F32.BF16 R64, R4, R20, R64 ;  /* 0x000000140440723c */ /* 0x000fe20000041840 */
[----:B------:R-:W-:Y:S01]  /*61e0*/  FADD.FTZ R12, R228, R0 ;  /* 0x00000000e40c7221 */ /* 0x000fe20000010000 */
[----:B------:R-:W-:Y:S01]  /*61f0*/  MOV R129, R192 ;  /* 0x000000c000817202 */ /* 0x000fe20000000f00 */
[----:B------:R-:W-:Y:S01]  /*6200*/  FADD.FTZ R0, R124, R8 ;  /* 0x000000087c007221 */ /* 0x000fe20000010000 */
[----:B------:R-:W1:Y:S01]  /*6210*/  MUFU.EX2 R121, R121 ;  /* 0x0000007900797308 */ /* 0x000e620000000800 */
[----:B------:R-:W-:-:S03]  /*6220*/  FADD.FTZ R2, R91, R9 ;  /* 0x000000095b027221 */ /* 0x000fc60000010000 */
[----:B------:R-:W-:Y:S01]  /*6230*/  HMMA.16816.F32.BF16 R56, R4, R22, R56 ;  /* 0x000000160438723c */ /* 0x000fe20000041838 */
[----:B------:R-:W-:Y:S01]  /*6240*/  IMAD.MOV.U32 R222, RZ, RZ, R196 ;  /* 0x000000ffffde7224 */ /* 0x000fe200078e00c4 */
[----:B------:R-:W-:Y:S01]  /*6250*/  MOV R94, R143 ;  /* 0x0000008f005e7202 */ /* 0x000fe20000000f00 */
[----:B------:R-:W-:Y:S01]  /*6260*/  FADD.FTZ R0, R171, R0 ;  /* 0x00000000ab007221 */ /* 0x000fe20000010000 */
[----:B------:R-:W1:Y:S01]  /*6270*/  MUFU.EX2 R111, R111 ;  /* 0x0000006f006f7308 */ /* 0x000e620000000800 */
[----:B------:R-:W-:-:S03]  /*6280*/  IMAD.MOV.U32 R93, RZ, RZ, R140 ;  /* 0x000000ffff5d7224 */ /* 0x000fc600078e008c */
[C---:B------:R-:W-:Y:S01]  /*6290*/  HMMA.16816.F32.BF16 R44, R4.reuse, R16, R44 ;  /* 0x00000010042c723c */ /* 0x040fe2000004182c */
[----:B------:R-:W-:Y:S01]  /*62a0*/  FADD.FTZ R2, R198, R2 ;  /* 0x00000002c6027221 */ /* 0x000fe20000010000 */
[----:B------:R-:W-:Y:S01]  /*62b0*/  MOV R152, R150 ;  /* 0x0000009600987202 */ /* 0x000fe20000000f00 */
[----:B------:R3:W5:Y:S05]  /*62c0*/  LDL.LU R242, [R1+0xb4] ;  /* 0x0000b40001f27983 */ /* 0x00076a0000300800 */
[----:B------:R-:W-:Y:S01]  /*62d0*/  HMMA.16816.F32.BF16 R36, R4, R18, R36 ;  /* 0x000000120424723c */ /* 0x000fe20000041824 */
[----:B------:R-:W-:-:S07]  /*62e0*/  MOV R95, R184 ;  /* 0x000000b8005f7202 */ /* 0x000fce0000000f00 */
[----:B------:R-:W-:Y:S01]  /*62f0*/  HMMA.16816.F32.BF16 R52, R4, R14, R52 ;  /* 0x0000000e0434723c */ /* 0x000fe20000041834 */
[----:B------:R-:W-:-:S07]  /*6300*/  MOV R153, R167 ;  /* 0x000000a700997202 */ /* 0x000fce0000000f00 */
[----:B------:R-:W-:Y:S01]  /*6310*/  HMMA.16816.F32.BF16 R60, R4, R10, R60 ;  /* 0x0000000a043c723c */ /* 0x000fe2000004183c */
        /* <DEDUP_REMOVED lines=10> */
[----:B------:R-:W-:Y:S01]  /*63c0*/  MOV R127, R194 ;  /* 0x000000c2007f7202 */ /* 0x000fe20000000f00 */
[----:B------:R-:W-:Y:S01]  /*63d0*/  FADD.FTZ R5, R129, R5 ;  /* 0x0000000581057221 */ /* 0x000fe20000010000 */
[----:B------:R-:W1:Y:S01]  /*63e0*/  MUFU.EX2 R75, R75 ;  /* 0x0000004b004b7308 */ /* 0x000e620000000800 */
[----:B------:R-:W-:Y:S01]  /*63f0*/  FADD.FTZ R4, R154, R4 ;  /* 0x000000049a047221 */ /* 0x000fe20000010000 */
[----:B------:R-:W-:Y:S01]  /*6400*/  LDSM.16.MT88.4 R180, [R225+0xb800] ;  /* 0x00b80000e1b4783b */ /* 0x000fe20000004200 */
[----:B------:R-:W-:Y:S01]  /*6410*/  FADD.FTZ R5, R94, R5 ;  /* 0x000000055e057221 */ /* 0x000fe20000010000 */
[----:B------:R-:W-:Y:S01]  /*6420*/  MOV R96, R196 ;  /* 0x000000c400607202 */ /* 0x000fe20000000f00 */
[----:B------:R-:W-:Y:S01]  /*6430*/  IMAD.MOV.U32 R103, RZ, RZ, R152 ;  /* 0x000000ffff677224 */ /* 0x000fe200078e0098 */
[----:B------:R-:W-:Y:S01]  /*6440*/  LDSM.16.MT88.4 R16, [R226+0xb800] ;  /* 0x00b80000e210783b */ /* 0x000fe20000004200 */
[----:B------:R-:W-:-:S02]  /*6450*/  FADD.FTZ R4, R95, R4 ;  /* 0x000000045f047221 */ /* 0x000fc40000010000 */
[----:B------:R-:W-:Y:S01]  /*6460*/  IMAD.MOV.U32 R97, RZ, RZ, R153 ;  /* 0x000000ffff617224 */ /* 0x000fe200078e0099 */
[----:B------:R-:W1:Y:S01]  /*6470*/  MUFU.EX2 R118, R118 ;  /* 0x0000007600767308 */ /* 0x000e620000000800 */
[----:B------:R-:W-:Y:S01]  /*6480*/  FADD.FTZ R0, R101, R0 ;  /* 0x0000000065007221 */ /* 0x000fe20000010000 */
[----:B------:R3:W5:Y:S01]  /*6490*/  LDL.LU R241, [R1+0xb0] ;  /* 0x0000b00001f17983 */ /* 0x0007620000300800 */
[----:B------:R-:W-:Y:S02]  /*64a0*/  FADD.FTZ R2, R100, R2 ;  /* 0x0000000264027221 */ /* 0x000fe40000010000 */
[----:B------:R-:W-:Y:S01]  /*64b0*/  FADD.FTZ R5, R102, R5 ;  /* 0x0000000566057221 */ /* 0x000fe20000010000 */
[----:B------:R-:W-:Y:S01]  /*64c0*/  MOV R125, R170 ;  /* 0x000000aa007d7202 */ /* 0x000fe20000000f00 */
[----:B------:R-:W-:Y:S01]  /*64d0*/  FADD.FTZ R4, R103, R4 ;  /* 0x0000000467047221 */ /* 0x000fe20000010000 */
[----:B------:R-:W-:Y:S01]  /*64e0*/  MOV R128, R141 ;  /* 0x0000008d00807202 */ /* 0x000fe20000000f00 */
[----:B------:R-:W-:Y:S01]  /*64f0*/  FADD.FTZ R0, R97, R0 ;  /* 0x0000000061007221 */ /* 0x000fe20000010000 */
[----:B------:R-:W1:Y:S01]  /*6500*/  MUFU.EX2 R122, R122 ;  /* 0x0000007a007a7308 */ /* 0x000e620000000800 */
[----:B------:R-:W-:Y:S01]  /*6510*/  IMAD.MOV.U32 R91, RZ, RZ, R199 ;  /* 0x000000ffff5b7224 */ /* 0x000fe200078e00c7 */
[----:B------:R3:W5:Y:S01]  /*6520*/  LDL.LU R240, [R1+0xac] ;  /* 0x0000ac0001f07983 */ /* 0x0007620000300800 */
[----:B------:R-:W-:-:S02]  /*6530*/  FADD.FTZ R2, R96, R2 ;  /* 0x0000000260027221 */ /* 0x000fc40000010000 */
[----:B------:R-:W-:Y:S01]  /*6540*/  FADD.FTZ R5, R98, R5 ;  /* 0x0000000562057221 */ /* 0x000fe20000010000 */
[----:B------:R3:W5:Y:S01]  /*6550*/  LDL.LU R239, [R1+0xa8] ;  /* 0x0000a80001ef7983 */ /* 0x0007620000300800 */
[----:B------:R-:W-:Y:S02]  /*6560*/  FADD.FTZ R4, R99, R4 ;  /* 0x0000000463047221 */ /* 0x000fe40000010000 */
[----:B------:R-:W-:Y:S01]  /*6570*/  FADD.FTZ R0, R124, R0 ;  /* 0x000000007c007221 */ /* 0x000fe20000010000 */
[----:B------:R-:W1:Y:S01]  /*6580*/  MUFU.EX2 R112, R112 ;  /* 0x0000007000707308 */ /* 0x000e620000000800 */
[----:B------:R-:W-:Y:S01]  /*6590*/  IMAD.MOV.U32 R129, RZ, RZ, R169 ;  /* 0x000000ffff817224 */ /* 0x000fe200078e00a9 */
[----:B------:R3:W5:Y:S01]  /*65a0*/  LDL.LU R238, [R1+0xa4] ;  /* 0x0000a40001ee7983 */ /* 0x0007620000300800 */
[----:B------:R-:W-:Y:S02]  /*65b0*/  FADD.FTZ R2, R91, R2 ;  /* 0x000000025b027221 */ /* 0x000fe40000010000 */
[----:B------:R-:W-:Y:S01]  /*65c0*/  FADD.FTZ R5, R125, R5 ;  /* 0x000000057d057221 */ /* 0x000fe20000010000 */
[----:B------:R3:W5:Y:S01]  /*65d0*/  LDL.LU R237, [R1+0xa0] ;  /* 0x0000a00001ed7983 */ /* 0x0007620000300800 */
[----:B------:R-:W-:-:S02]  /*65e0*/  FADD.FTZ R4, R128, R4 ;  /* 0x0000000480047221 */ /* 0x000fc40000010000 */
[----:B------:R-:W-:Y:S01]  /*65f0*/  IMAD.MOV.U32 R135, RZ, RZ, R193 ;  /* 0x000000ffff877224 */ /* 0x000fe200078e00c1 */
[----:B------:R-:W1:Y:S01]  /*6600*/  MUFU.EX2 R108, R108 ;  /* 0x0000006c006c7308 */ /* 0x000e620000000800 */
[----:B------:R-:W-:Y:S01]  /*6610*/  FADD.FTZ R0, R131, R0 ;  /* 0x0000000083007221 */ /* 0x000fe20000010000 */
[----:B------:R3:W5:Y:S01]  /*6620*/  LDL.LU R236, [R1+0x9c] ;  /* 0x00009c0001ec7983 */ /* 0x0007620000300800 */
[----:B------:R-:W-:Y:S02]  /*6630*/  FADD.FTZ R2, R129, R2 ;  /* 0x0000000281027221 */ /* 0x000fe40000010000 */
[----:B------:R-:W-:Y:S01]  /*6640*/  IMAD.MOV.U32 R211, RZ, RZ, R233 ;  /* 0x000000ffffd37224 */ /* 0x000fe200078e00e9 */
[----:B------:R3:W5:Y:S01]  /*6650*/  LDL.LU R235, [R1+0x98] ;  /* 0x0000980001eb7983 */ /* 0x0007620000300800 */
[----:B------:R-:W-:Y:S02]  /*6660*/  FADD.FTZ R5, R132, R5 ;  /* 0x0000000584057221 */ /* 0x000fe40000010000 */
[----:B------:R-:W-:Y:S01]  /*6670*/  FADD.FTZ R4, R126, R4 ;  /* 0x000000047e047221 */ /* 0x000fe20000010000 */
[----:B------:R3:W5:Y:S01]  /*6680*/  LDL.LU R234, [R1+0x94] ;  /* 0x0000940001ea7983 */ /* 0x0007620000300800 */
[----:B------:R-:W-:-:S02]  /*6690*/  FADD.FTZ R0, R135, R0 ;  /* 0x0000000087007221 */ /* 0x000fc40000010000 */
[----:B------:R-:W-:Y:S01]  /*66a0*/  FADD.FTZ R2, R127, R2 ;  /* 0x000000027f027221 */ /* 0x000fe20000010000 */
[----:B------:R3:W5:Y:S01]  /*66b0*/  LDL.LU R233, [R1+0x90] ;  /* 0x0000900001e97983 */ /* 0x0007620000300800 */
[----:B------:R-:W-:Y:S02]  /*66c0*/  FADD.FTZ R5, R211, R5 ;  /* 0x00000005d3057221 */ /* 0x000fe40000010000 */
[----:B------:R-:W-:Y:S01]  /*66d0*/  FADD.FTZ R4, R215, R4 ;  /* 0x00000004d7047221 */ /* 0x000fe20000010000 */
[----:B------:R3:W5:Y:S01]  /*66e0*/  LDL.LU R232, [R1+0x8c] ;  /* 0x00008c0001e87983 */ /* 0x0007620000300800 */
[----:B------:R-:W-:Y:S02]  /*66f0*/  FADD.FTZ R0, R220, R0 ;  /* 0x00000000dc007221 */ /* 0x000fe40000010000 */
[----:B------:R-:W-:Y:S01]  /*6700*/  FADD.FTZ R2, R219, R2 ;  /* 0x00000002db027221 */ /* 0x000fe20000010000 */
[----:B------:R3:W5:Y:S01]  /*6710*/  LDL.LU R231, [R1+0x88] ;  /* 0x0000880001e77983 */ /* 0x0007620000300800 */
[----:B------:R-:W-:-:S02]  /*6720*/  IMAD.MOV.U32 R216, RZ, RZ, R221 ;  /* 0x000000ffffd87224 */ /* 0x000fc400078e00dd */
[----:B------:R-:W-:Y:S02]  /*6730*/  FADD.FTZ R5, R212, R5 ;  /* 0x00000005d4057221 */ /* 0x000fe40000010000 */
[----:B------:R-:W-:Y:S01]  /*6740*/  FADD.FTZ R4, R249, R4 ;  /* 0x00000004f9047221 */ /* 0x000fe20000010000 */
[----:B------:R-:W-:Y:S01]  /*6750*/  MOV R221, R149 ;  /* 0x0000009500dd7202 */ /* 0x000fe20000000f00 */
[----:B------:R-:W-:Y:S01]  /*6760*/  IMAD.MOV.U32 R155, RZ, RZ, R165 ;  /* 0x000000ffff9b7224 */ /* 0x000fe200078e00a5 */
[----:B------:R-:W1:Y:S01]  /*6770*/  LDSM.16.MT88.4 R148, [R224+0xb800] ;  /* 0x00b80000e094783b */ /* 0x000e620000004200 */
[----:B------:R-:W-:Y:S02]  /*6780*/  FADD.FTZ R0, R247, R0 ;  /* 0x00000000f7007221 */ /* 0x000fe40000010000 */
[----:B------:R-:W-:Y:S01]  /*6790*/  FADD.FTZ R2, R248, R2 ;  /* 0x00000002f8027221 */ /* 0x000fe20000010000 */
[----:B------:R3:W5:Y:S01]  /*67a0*/  LDL.LU R230, [R1+0x84] ;  /* 0x0000840001e67983 */ /* 0x0007620000300800 */
[----:B------:R-:W-:-:S02]  /*67b0*/  FADD.FTZ R5, R216, R5 ;  /* 0x00000005d8057221 */ /* 0x000fc40000010000 */
[----:B------:R-:W-:Y:S01]  /*67c0*/  FADD.FTZ R4, R218, R4 ;  /* 0x00000004da047221 */ /* 0x000fe20000010000 */
[----:B------:R-:W-:Y:S01]  /*67d0*/  MOV R222, R155 ;  /* 0x0000009b00de7202 */ /* 0x000fe20000000f00 */
[----:B------:R-:W-:Y:S01]  /*67e0*/  FADD.FTZ R0, R223, R0 ;  /* 0x00000000df007221 */ /* 0x000fe20000010000 */
[----:B------:R-:W1:Y:S01]  /*67f0*/  LDSM.16.MT88.4 R164, [R227+0xb800] ;  /* 0x00b80000e3a4783b */ /* 0x000e620000004200 */
[----:B------:R-:W-:Y:S02]  /*6800*/  FADD.FTZ R2, R250, R2 ;  /* 0x00000002fa027221 */ /* 0x000fe40000010000 */
[----:B------:R-:W-:Y:S01]  /*6810*/  FADD.FTZ R5, R221, R5 ;  /* 0x00000005dd057221 */ /* 0x000fe20000010000 */
[----:B------:R3:W5:Y:S01]  /*6820*/  LDL.LU R229, [R1+0x80] ;  /* 0x0000800001e57983 */ /* 0x0007620000300800 */
[----:B------:R-:W-:Y:S02]  /*6830*/  FADD.FTZ R4, R217, R4 ;  /* 0x00000004d9047221 */ /* 0x000fe40000010000 */
[----:B------:R-:W-:Y:S01]  /*6840*/  FADD.FTZ R0, R245, R0 ;  /* 0x00000000f5007221 */ /* 0x000fe20000010000 */
[----:B------:R3:W5:Y:S01]  /*6850*/  LDL.LU R228, [R1+0x7c] ;  /* 0x00007c0001e47983 */ /* 0x0007620000300800 */
        /* <DEDUP_REMOVED lines=43> */
[----:B--2---:R-:W-:Y:S02]  /*6b10*/  FADD.FTZ R0, R110, R0 ;  /* 0x000000006e007221 */ /* 0x004fe40000010000 */
[----:B----4-:R-:W-:Y:S02]  /*6b20*/  FADD.FTZ R2, R51, R2 ;  /* 0x0000000233027221 */ /* 0x010fe40000010000 */
[----:B-1----:R-:W-:Y:S02]  /*6b30*/  FADD.FTZ R5, R117, R5 ;  /* 0x0000000575057221 */ /* 0x002fe40000010000 */
[----:B------:R-:W-:Y:S02]  /*6b40*/  FADD.FTZ R4, R121, R4 ;  /* 0x0000000479047221 */ /* 0x000fe40000010000 */
[----:B------:R-:W-:Y:S02]  /*6b50*/  FADD.FTZ R0, R111, R0 ;  /* 0x000000006f007221 */ /* 0x000fe40000010000 */
[----:B------:R-:W-:-:S02]  /*6b60*/  FADD.FTZ R2, R75, R2 ;  /* 0x000000024b027221 */ /* 0x000fc40000010000 */
[----:B------:R-:W-:Y:S02]  /*6b70*/  FADD.FTZ R5, R118, R5 ;  /* 0x0000000576057221 */ /* 0x000fe40000010000 */
[----:B------:R-:W-:Y:S02]  /*6b80*/  FADD.FTZ R4, R122, R4 ;  /* 0x000000047a047221 */ /* 0x000fe40000010000 */
        /* <DEDUP_REMOVED lines=37> */
[----:B------:R1:W-:Y:S01]  /*6de0*/  STL [R1+0x30], R0 ;  /* 0x0000300001007387 */ /* 0x0003e20000100800 */
[----:B------:R-:W-:Y:S05]  /*6df0*/  BRA `(.L_x_96) ;  /* 0x0000027000007947 */ /* 0x000fea0003800000 */
.L_x_98:
        /* <DEDUP_REMOVED lines=39> */
.L_x_96:
[----:B------:R-:W2:Y:S01]  /*7070*/  LDL R250, [R1+0x30] ;  /* 0x0000300001fa7983 */ /* 0x000ea20000100800 */
[----:B------:R-:W-:Y:S04]  /*7080*/  DEPBAR.LE SB0, 0x0 ;  /* 0x000080000000791a */ /* 0x000fe80000000000 */
[----:B------:R-:W3:Y:S06]  /*7090*/  LDL.64 R14, [R1+0x68] ;  /* 0x00006800010e7983 */ /* 0x000eec0000100a00 */
[----:B------:R-:W4:Y:S04]  /*70a0*/  LDL R6, [R1+0x78] ;  /* 0x0000780001067983 */ /* 0x000f280000100800 */
[----:B------:R-:W-:Y:S01]  /*70b0*/  BAR.SYNC.DEFER_BLOCKING 0x0 ;  /* 0x0000000000007b1d */ /* 0x000fe20000010000 */
[----:B-12---:R-:W-:Y:S01]  /*70c0*/  SHF.R.S32.HI R0, RZ, 0x1f, R250 ;  /* 0x0000001fff007819 */ /* 0x006fe200000114fa */
[----:B------:R-:W-:Y:S04]  /*70d0*/  IMAD.WIDE.U32 R4, R250, c[0x0][0x1a0], RZ ;  /* 0x00006800fa047a25 */ /* 0x000fe800078e00ff */
[----:B------:R-:W-:Y:S04]  /*70e0*/  IMAD R0, R0, c[0x0][0x1a0], RZ ;  /* 0x0000680000007a24 */ /* 0x000fe800078e02ff */
[----:B------:R-:W-:Y:S01]  /*70f0*/  IMAD R2, R250, c[0x0][0x1a4], R0 ;  /* 0x00006900fa027a24 */ /* 0x000fe200078e0200 */
[----:B---3--:R-:W-:Y:S04]  /*7100*/  LEA R0, P0, R4, R14, 0x7 ;  /* 0x0000000e04007211 */ /* 0x008fe800078038ff */
[----:B------:R-:W-:Y:S02]  /*7110*/  IADD3 R3, R5, R2, RZ ;  /* 0x0000000205037210 */ /* 0x000fe40007ffe0ff */
[----:B------:R-:W-:Y:S02]  /*7120*/  LEA R2, P1, R0, c[0x0][0x170], 0x1 ;  /* 0x00005c0000027a11 */ /* 0x000fe400078208ff */
[----:B----4-:R-:W-:Y:S02]  /*7130*/  LEA.HI.X R4, R4, R6, R3, 0x7, P0 ;  /* 0x0000000604047211 */ /* 0x010fe400000f3c03 */
        /* <DEDUP_REMOVED lines=23> */
[----:B------:R1:W-:Y:S08]  /*72b0*/  LDGSTS.E.BYPASS.LTC128B.128 [R243+0xa800], [R4.64] ;  /* 0x0a80000004f37fae */ /* 0x0003f0000b901d48 */
[----:B------:R2:W-:Y:S08]  /*72c0*/  LDGSTS.E.BYPASS.LTC128B.128 [R243+0xb000], [R2.64] ;  /* 0x0b00000002f37fae */ /* 0x0005f0000b901d48 */
[----:B------:R1:W-:Y:S08]  /*72d0*/  LDGSTS.E.BYPASS.LTC128B.128 [R243+0xb800], [R6.64] ;  /* 0x0b80000006f37fae */ /* 0x0003f0000b901d48 */
[----:B------:R-:W-:Y:S08]  /*72e0*/  LDSM.16.M88.4 R128, [R231] ;  /* 0x00000000e780783b */ /* 0x000ff00000000200 */
[----:B------:R-:W1:Y:S08]  /*72f0*/  LDSM.16.M88.4 R16, [R230] ;  /* 0x00000000e610783b */ /* 0x000e700000000200 */
[----:B------:R-:W4:Y:S08]  /*7300*/  LDSM.16.M88.4 R124, [R231+0x2000] ;  /* 0x00200000e77c783b */ /* 0x000f300000000200 */
[----:B------:R-:W5:Y:S08]  /*7310*/  LDSM.16.M88.4 R32, [R230+0x800] ;  /* 0x00080000e620783b */ /* 0x000f700000000200 */
[----:B------:R-:W2:Y:S08]  /*7320*/  LDSM.16.M88.4 R48, [R230+0x1000] ;  /* 0x00100000e630783b */ /* 0x000eb00000000200 */
[----:B------:R-:W2:Y:S01]  /*7330*/  LDSM.16.M88.4 R64, [R230+0x1800] ;  /* 0x00180000e640783b */ /* 0x000ea20000000200 */
[-C--:B-1----:R-:W-:Y:S07]  /*7340*/  HMMA.16816.F32.BF16 R4, R128, R16.reuse, RZ ;  /* 0x000000108004723c */ /* 0x082fee00000418ff */
[----:B------:R-:W1:Y:S01]  /*7350*/  LDSM.16.M88.4 R80, [R230+0x2000] ;  /* 0x00200000e650783b */ /* 0x000e620000000200 */
[C---:B----4-:R-:W-:Y:S07]  /*7360*/  HMMA.16816.F32.BF16 R8, R124.reuse, R16, RZ ;  /* 0x000000107c08723c */ /* 0x050fee00000418ff */
[----:B------:R-:W4:Y:S01]  /*7370*/  LDSM.16.M88.4 R96, [R230+0x2800] ;  /* 0x00280000e660783b */ /* 0x000f220000000200 */
[-C--:B---3--:R-:W-:Y:S07]  /*7380*/  HMMA.16816.F32.BF16 R12, R124, R18.reuse, RZ ;  /* 0x000000127c0c723c */ /* 0x088fee00000418ff */
[----:B------:R-:W0:Y:S01]  /*7390*/  LDGDEPBAR ;  /* 0x00000000000079af */ /* 0x000e220000000000 */
[C---:B------:R-:W-:Y:S07]  /*73a0*/  HMMA.16816.F32.BF16 R16, R128.reuse, R18, RZ ;  /* 0x000000128010723c */ /* 0x040fee00000418ff */
[----:B------:R-:W3:Y:S01]  /*73b0*/  LDSM.16.M88.4 R112, [R230+0x3000] ;  /* 0x00300000e670783b */ /* 0x000ee20000000200 */
[-C--:B-----5:R-:W-:Y:S07]  /*73c0*/  HMMA.16816.F32.BF16 R20, R128, R32.reuse, RZ ;  /* 0x000000208014723c */ /* 0x0a0fee00000418ff */
[----:B------:R-:W5:Y:S01]  /*73d0*/  LDSM.16.M88.4 R200, [R230+0x3800] ;  /* 0x00380000e6c8783b */ /* 0x000f620000000200 */
[C---:B------:R-:W-:Y:S07]  /*73e0*/  HMMA.16816.F32.BF16 R24, R124.reuse, R32, RZ ;  /* 0x000000207c18723c */ /* 0x040fee00000418ff */
[----:B------:R-:W-:Y:S01]  /*73f0*/  LDSM.16.M88.4 R204, [R234] ;  /* 0x00000000eacc783b */ /* 0x000fe20000000200 */
[-C--:B------:R-:W-:Y:S07]  /*7400*/  HMMA.16816.F32.BF16 R28, R124, R34.reuse, RZ ;  /* 0x000000227c1c723c */ /* 0x080fee00000418ff */
[----:B------:R-:W1:Y:S01]  /*7410*/  LDSM.16.M88.4 R208, [R229] ;  /* 0x00000000e5d0783b */ /* 0x000e620000000200 */
[C---:B------:R-:W-:Y:S07]  /*7420*/  HMMA.16816.F32.BF16 R32, R128.reuse, R34, RZ ;  /* 0x000000228020723c */ /* 0x040fee00000418ff */
[----:B------:R-:W1:Y:S01]  /*7430*/  LDSM.16.M88.4 R212, [R234+0x2000] ;  /* 0x00200000ead4783b */ /* 0x000e620000000200 */
[-C--:B--2---:R-:W-:Y:S07]  /*7440*/  HMMA.16816.F32.BF16 R36, R128, R48.reuse, RZ ;  /* 0x000000308024723c */ /* 0x084fee00000418ff */
[----:B------:R-:W2:Y:S01]  /*7450*/  LDSM.16.M88.4 R216, [R229+0x800] ;  /* 0x00080000e5d8783b */ /* 0x000ea20000000200 */
[C---:B------:R-:W-:Y:S07]  /*7460*/  HMMA.16816.F32.BF16 R40, R124.reuse, R48, RZ ;  /* 0x000000307c28723c */ /* 0x040fee00000418ff */
[----:B------:R-:W-:Y:S01]  /*7470*/  LDSM.16.M88.4 R220, [R229+0x2000] ;  /* 0x00200000e5dc783b */ /* 0x000fe20000000200 */
[-C--:B------:R-:W-:Y:S08]  /*7480*/  HMMA.16816.F32.BF16 R44, R124, R50.reuse, RZ ;  /* 0x000000327c2c723c */ /* 0x080ff000000418ff */
[C---:B------:R-:W-:Y:S08]  /*7490*/  HMMA.16816.F32.BF16 R48, R128.reuse, R50, RZ ;  /* 0x000000328030723c */ /* 0x040ff000000418ff */
[-C--:B------:R-:W-:Y:S08]  /*74a0*/  HMMA.16816.F32.BF16 R52, R128, R64.reuse, RZ ;  /* 0x000000408034723c */ /* 0x080ff000000418ff */
        /* <DEDUP_REMOVED lines=60> */
[----:B------:R-:W3:Y:S08]  /*7870*/  LDSM.16.M88.4 R204, [R241] ;  /* 0x00000000f1cc783b */ /* 0x000ef00000000200 */
[----:B------:R-:W4:Y:S01]  /*7880*/  LDSM.16.M88.4 R216, [R240] ;  /* 0x00000000f0d8783b */ /* 0x000f220000000200 */
[-C--:B-1----:R-:W-:Y:S08]  /*7890*/  HMMA.16816.F32.BF16 R4, R200, R208.reuse, R4 ;  /* 0x000000d0c804723c */ /* 0x082ff00000041804 */
        /* <DEDUP_REMOVED lines=14> */
[-C--:B----4-:R-:W-:Y:S08]  /*7980*/  HMMA.16816.F32.BF16 R52, R200, R216.reuse, R52 ;  /* 0x000000d8c834723c */ /* 0x090ff00000041834 */
[C---:B------:R-:W-:Y:S08]  /*7990*/  HMMA.16816.F32.BF16 R56, R220.reuse, R216, R56 ;  /* 0x000000d8dc38723c */ /* 0x040ff00000041838 */
[-C--:B------:R-:W-:Y:S08]  /*79a0*/  HMMA.16816.F32.BF16 R60, R220, R218.reuse, R60 ;  /* 0x000000dadc3c723c */ /* 0x080ff0000004183c */
[C---:B------:R-:W-:Y:S01]  /*79b0*/  HMMA.16816.F32.BF16 R64, R200.reuse, R218, R64 ;  /* 0x000000dac840723c */ /* 0x040fe20000041840 */
[----:B------:R-:W3:Y:S07]  /*79c0*/  LDSM.16.M88.4 R216, [R236] ;  /* 0x00000000ecd8783b */ /* 0x000eee0000000200 */
        /* <DEDUP_REMOVED lines=14> */
[----:B------:R-:W2:Y:S07]  /*7ab0*/  LDSM.16.M88.4 R212, [R233+0x2000] ;  /* 0x00200000e9d4783b */ /* 0x000eae0000000200 */
[-C--:B---3--:R-:W-:Y:S08]  /*7ac0*/  HMMA.16816.F32.BF16 R116, R200, R216.reuse, R116 ;  /* 0x000000d8c874723c */ /* 0x088ff00000041874 */
[C---:B------:R-:W-:Y:S08]  /*7ad0*/  HMMA.16816.F32.BF16 R120, R220.reuse, R216, R120 ;  /* 0x000000d8dc78723c */ /* 0x040ff00000041878 */
[-C--:B------:R-:W-:Y:S08]  /*7ae0*/  HMMA.16816.F32.BF16 R124, R220, R218.reuse, R124 ;  /* 0x000000dadc7c723c */ /* 0x080ff0000004187c */
[----:B------:R-:W-:Y:S08]  /*7af0*/  HMMA.16816.F32.BF16 R128, R200, R218, R128 ;  /* 0x000000dac880723c */ /* 0x000ff00000041880 */
[-C--:B-1----:R-:W-:Y:S08]  /*7b00*/  HMMA.16816.F32.BF16 R4, R204, R208.reuse, R4 ;  /* 0x000000d0cc04723c */ /* 0x082ff00000041804 */
[C---:B--2---:R-:W-:Y:S08]  /*7b10*/  HMMA.16816.F32.BF16 R8, R212.reuse, R208, R8 ;  /* 0x000000d0d408723c */ /* 0x044ff00000041808 */
[-C--:B------:R-:W-:Y:S08]  /*7b20*/  HMMA.16816.F32.BF16 R12, R212, R210.reuse, R12 ;  /* 0x000000d2d40c723c */ /* 0x080ff0000004180c */
[----:B------:R-:W-:Y:S01]  /*7b30*/  FMUL.FTZ R5, R5, c[0x0][0x2ec] ;  /* 0x0000bb0005057a20 */ /* 0x000fe20000410000 */
[C---:B------:R-:W-:Y:S03]  /*7b40*/  HMMA.16816.F32.BF16 R16, R204.reuse, R210, R16 ;  /* 0x000000d2cc10723c */ /* 0x040fe60000041810 */
[----:B------:R-:W1:Y:S01]  /*7b50*/  MUFU.TANH R0, R5 ;  /* 0x0000000500007308 */ /* 0x000e620000002400 */
[----:B------:R-:W-:Y:S02]  /*7b60*/  FMUL.FTZ R7, R7, c[0x0][0x2ec] ;  /* 0x0000bb0007077a20 */ /* 0x000fe40000410000 */
[----:B------:R-:W-:Y:S02]  /*7b70*/  FMUL.FTZ R4, R4, c[0x0][0x2ec] ;  /* 0x0000bb0004047a20 */ /* 0x000fe40000410000 */
[----:B------:R-:W-:Y:S04]  /*7b80*/  FMUL.FTZ R9, R9, c[0x0][0x2ec] ;  /* 0x0000bb0009097a20 */ /* 0x000fe80000410000 */
[----:B------:R-:W-:Y:S01]  /*7b90*/  FMUL.FTZ R6, R6, c[0x0][0x2ec] ;  /* 0x0000bb0006067a20 */ /* 0x000fe20000410000 */
[----:B------:R-:W-:Y:S01]  /*7ba0*/  MUFU.TANH R244, R4 ;  /* 0x0000000400f47308 */ /* 0x000fe20000002400 */
[----:B------:R-:W-:Y:S02]  /*7bb0*/  FMUL.FTZ R8, R8, c[0x0][0x2ec] ;  /* 0x0000bb0008087a20 */ /* 0x000fe40000410000 */
[----:B------:R-:W-:Y:S02]  /*7bc0*/  FMUL.FTZ R10, R10, c[0x0][0x2ec] ;  /* 0x0000bb000a0a7a20 */ /* 0x000fe40000410000 */
[----:B------:R-:W-:Y:S02]  /*7bd0*/  FMUL.FTZ R11, R11, c[0x0][0x2ec] ;  /* 0x0000bb000b0b7a20 */ /* 0x000fe40000410000 */
[----:B------:R-:W-:Y:S02]  /*7be0*/  FMUL.FTZ R14, R14, c[0x0][0x2ec] ;  /* 0x0000bb000e0e7a20 */ /* 0x000fe40000410000 */
[----:B------:R-:W-:Y:S01]  /*7bf0*/  FMUL.FTZ R15, R15, c[0x0][0x2ec] ;  /* 0x0000bb000f0f7a20 */ /* 0x000fe20000410000 */
[----:B------:R-:W-:Y:S01]  /*7c00*/  MUFU.TANH R223, R6 ;  /* 0x0000000600df7308 */ /* 0x000fe20000002400 */
[----:B------:R-:W-:Y:S02]  /*7c10*/  FMUL.FTZ R16, R16, c[0x0][0x2ec] ;  /* 0x0000bb0010107a20 */ /* 0x000fe40000410000 */
[----:B------:R-:W-:Y:S01]  /*7c20*/  FMUL.FTZ R17, R17, c[0x0][0x2ec] ;  /* 0x0000bb0011117a20 */ /* 0x000fe20000410000 */
[----:B-1----:R1:W-:Y:S01]  /*7c30*/  STL [R1+0xc], R0 ;  /* 0x00000c0001007387 */ /* 0x0023e20000100800 */
[----:B------:R-:W-:Y:S02]  /*7c40*/  FMUL.FTZ R18, R18, c[0x0][0x2ec] ;  /* 0x0000bb0012127a20 */ /* 0x000fe40000410000 */
[----:B------:R-:W-:Y:S02]  /*7c50*/  FMUL.FTZ R19, R19, c[0x0][0x2ec] ;  /* 0x0000bb0013137a20 */ /* 0x000fe40000410000 */
[----:B------:R-:W-:Y:S01]  /*7c60*/  FMUL.FTZ R12, R12, c[0x0][0x2ec] ;  /* 0x0000bb000c0c7a20 */ /* 0x000fe20000410000 */
[----:B------:R-:W-:Y:S01]  /*7c70*/  MUFU.TANH R245, R8 ;  /* 0x0000000800f57308 */ /* 0x000fe20000002400 */
[----:B------:R-:W-:Y:S09]  /*7c80*/  FMUL.FTZ R13, R13, c[0x0][0x2ec] ;  /* 0x0000bb000d0d7a20 */ /* 0x000ff20000410000 */
[----:B------:R-:W-:Y:S10]  /*7c90*/  MUFU.TANH R222, R10 ;  /* 0x0000000a00de7308 */ /* 0x000ff40000002400 */
[----:B-1----:R1:W2:Y:S10]  /*7ca0*/  MUFU.TANH R0, R7 ;  /* 0x0000000700007308 */ /* 0x0022b40000002400 */
[----:B------:R-:W-:Y:S10]  /*7cb0*/  MUFU.TANH R249, R12 ;  /* 0x0000000c00f97308 */ /* 0x000ff40000002400 */
[----:B------:R-:W-:Y:S01]  /*7cc0*/  MUFU.TANH R248, R13 ;  /* 0x0000000d00f87308 */ /* 0x000fe20000002400 */
[----:B-1----:R-:W1:Y:S09]  /*7cd0*/  LDSM.16.M88.4 R4, [R228+0x800] ;  /* 0x00080000e404783b */ /* 0x002e720000000200 */
[----:B------:R-:W-:Y:S01]  /*7ce0*/  MUFU.TANH R247, R14 ;  /* 0x0000000e00f77308 */ /* 0x000fe20000002400 */
[----:B--2---:R2:W-:Y:S09]  /*7cf0*/  STL [R1+0x4], R0 ;  /* 0x0000040001007387 */ /* 0x0045f20000100800 */
[----:B------:R-:W-:Y:S10]  /*7d00*/  MUFU.TANH R246, R15 ;  /* 0x0000000f00f67308 */ /* 0x000ff40000002400 */
[----:B------:R-:W-:Y:S10]  /*7d10*/  MUFU.TANH R217, R16 ;  /* 0x0000001000d97308 */ /* 0x000ff40000002400 */
[----:B--2---:R-:W2:Y:S01]  /*7d20*/  MUFU.TANH R0, R9 ;  /* 0x0000000900007308 */ /* 0x004ea20000002400 */
[-C--:B-1----:R-:W-:Y:S09]  /*7d30*/  HMMA.16816.F32.BF16 R20, R204, R4.reuse, R20 ;  /* 0x00000004cc14723c */ /* 0x082ff20000041814 */
[----:B------:R-:W-:Y:S01]  /*7d40*/  MUFU.TANH R17, R17 ;  /* 0x0000001100117308 */ /* 0x000fe20000002400 */
[C---:B------:R-:W-:Y:S09]  /*7d50*/  HMMA.16816.F32.BF16 R24, R212.reuse, R4, R24 ;  /* 0x00000004d418723c */ /* 0x040ff20000041818 */
[----:B------:R-:W-:Y:S01]  /*7d60*/  MUFU.TANH R18, R18 ;  /* 0x0000001200127308 */ /* 0x000fe20000002400 */
[-C--:B------:R-:W-:Y:S01]  /*7d70*/  HMMA.16816.F32.BF16 R28, R212, R6.reuse, R28 ;  /* 0x00000006d41c723c */ /* 0x080fe2000004181c */
[----:B--2---:R1:W-:Y:S03]  /*7d80*/  STL [R1+0x8], R0 ;  /* 0x0000080001007387 */ /* 0x0043e60000100800 */
[----:B------:R-:W-:Y:S04]  /*7d90*/  FMUL.FTZ R20, R20, c[0x0][0x2ec] ;  /* 0x0000bb0014147a20 */ /* 0x000fe80000410000 */
[C---:B------:R-:W-:Y:S01]  /*7da0*/  HMMA.16816.F32.BF16 R32, R204.reuse, R6, R32 ;  /* 0x00000006cc20723c */ /* 0x040fe20000041820 */
[----:B------:R-:W-:Y:S01]  /*7db0*/  MUFU.TANH R19, R19 ;  /* 0x0000001300137308 */ /* 0x000fe20000002400 */
[----:B------:R-:W-:Y:S02]  /*7dc0*/  LDSM.16.M88.4 R4, [R228+0x1800] ;  /* 0x00180000e404783b */ /* 0x000fe40000000200 */
[----:B------:R-:W-:Y:S02]  /*7dd0*/  FMUL.FTZ R21, R21, c[0x0][0x2ec] ;  /* 0x0000bb0015157a20 */ /* 0x000fe40000410000 */
[----:B------:R-:W-:Y:S02]  /*7de0*/  FMUL.FTZ R22, R22, c[0x0][0x2ec] ;  /* 0x0000bb0016167a20 */ /* 0x000fe40000410000 */
[----:B------:R-:W-:Y:S03]  /*7df0*/  FMUL.FTZ R23, R23, c[0x0][0x2ec] ;  /* 0x0000bb0017177a20 */ /* 0x000fe60000410000 */
[----:B------:R-:W-:Y:S01]  /*7e00*/  MUFU.TANH R20, R20 ;  /* 0x0000001400147308 */ /* 0x000fe20000002400 */
[----:B------:R-:W-:Y:S02]  /*7e10*/  FMUL.FTZ R24, R24, c[0x0][0x2ec] ;  /* 0x0000bb0018187a20 */ /* 0x000fe40000410000 */
[----:B------:R-:W-:Y:S02]  /*7e20*/  FMUL.FTZ R25, R25, c[0x0][0x2ec] ;  /* 0x0000bb0019197a20 */ /* 0x000fe40000410000 */
[----:B------:R-:W-:Y:S02]  /*7e30*/  FMUL.FTZ R26, R26, c[0x0][0x2ec] ;  /* 0x0000bb001a1a7a20 */ /* 0x000fe40000410000 */
[----:B------:R-:W-:Y:S02]  /*7e40*/  FMUL.FTZ R27, R27, c[0x0][0x2ec] ;  /* 0x0000bb001b1b7a20 */ /* 0x000fe40000410000 */
[----:B------:R-:W-:Y:S01]  /*7e50*/  FMUL.FTZ R28, R28, c[0x0][0x2ec] ;  /* 0x0000bb001c1c7a20 */ /* 0x000fe20000410000 */
[----:B-1----:R1:W2:Y:S01]  /*7e60*/  MUFU.TANH R0, R11 ;  /* 0x0000000b00007308 */ /* 0x0022a20000002400 */
[----:B------:R-:W-:Y:S02]  /*7e70*/  FMUL.FTZ R29, R29, c[0x0][0x2ec] ;  /* 0x0000bb001d1d7a20 */ /* 0x000fe40000410000 */
[----:B------:R-:W-:Y:S02]  /*7e80*/  FMUL.FTZ R30, R30, c[0x0][0x2ec] ;  /* 0x0000bb001e1e7a20 */ /* 0x000fe40000410000 */
[----:B------:R-:W-:Y:S02]  /*7e90*/  FMUL.FTZ R31, R31, c[0x0][0x2ec] ;  /* 0x0000bb001f1f7a20 */ /* 0x000fe40000410000 */
[----:B------:R-:W-:Y:S02]  /*7ea0*/  FMUL.FTZ R32, R32, c[0x0][0x2ec] ;  /* 0x0000bb0020207a20 */ /* 0x000fe40000410000 */
[----:B------:R-:W-:Y:S01]  /*7eb0*/  FMUL.FTZ R33, R33, c[0x0][0x2ec] ;  /* 0x0000bb0021217a20 */ /* 0x000fe20000410000 */
[----:B------:R-:W-:Y:S01]  /*7ec0*/  MUFU.TANH R21, R21 ;  /* 0x0000001500157308 */ /* 0x000fe20000002400 */
[----:B------:R-:W-:Y:S02]  /*7ed0*/  FMUL.FTZ R34, R34, c[0x0][0x2ec] ;  /* 0x0000bb0022227a20 */ /* 0x000fe40000410000 */
[----:B------:R-:W-:Y:S07]  /*7ee0*/  FMUL.FTZ R35, R35, c[0x0][0x2ec] ;  /* 0x0000bb0023237a20 */ /* 0x000fee0000410000 */
[----:B------:R-:W-:Y:S01]  /*7ef0*/  MUFU.TANH R22, R22 ;  /* 0x0000001600167308 */ /* 0x000fe20000002400 */
[----:B-1----:R-:W1:Y:S09]  /*7f00*/  LDSM.16.M88.4 R8, [R228+0x1000] ;  /* 0x00100000e408783b */ /* 0x002e720000000200 */
[----:B------:R-:W-:Y:S01]  /*7f10*/  MUFU.TANH R23, R23 ;  /* 0x0000001700177308 */ /* 0x000fe20000002400 */
[----:B--2---:R-:W-:Y:S09]  /*7f20*/  STL [R1], R0 ;  /* 0x0000000001007387 */ /* 0x004ff20000100800 */
[----:B------:R-:W-:Y:S10]  /*7f30*/  MUFU.TANH R16, R24 ;  /* 0x0000001800107308 */ /* 0x000ff40000002400 */
[----:B------:R-:W-:Y:S10]  /*7f40*/  MUFU.TANH R15, R25 ;  /* 0x00000019000f7308 */ /* 0x000ff40000002400 */
[----:B------:R-:W-:Y:S01]  /*7f50*/  MUFU.TANH R26, R26 ;  /* 0x0000001a001a7308 */ /* 0x000fe20000002400 */
[-C--:B-1----:R-:W-:Y:S09]  /*7f60*/  HMMA.16816.F32.BF16 R36, R204, R8.reuse, R36 ;  /* 0x00000008cc24723c */ /* 0x082ff20000041824 */
[----:B------:R-:W-:Y:S01]  /*7f70*/  MUFU.TANH R27, R27 ;  /* 0x0000001b001b7308 */ /* 0x000fe20000002400 */
[C---:B------:R-:W-:Y:S09]  /*7f80*/  HMMA.16816.F32.BF16 R40, R212.reuse, R8, R40 ;  /* 0x00000008d428723c */ /* 0x040ff20000041828 */
[----:B------:R-:W-:Y:S01]  /*7f90*/  MUFU.TANH R28, R28 ;  /* 0x0000001c001c7308 */ /* 0x000fe20000002400 */
[-C--:B------:R-:W-:Y:S04]  /*7fa0*/  HMMA.16816.F32.BF16 R44, R212, R10.reuse, R44 ;  /* 0x0000000ad42c723c */ /* 0x080fe8000004182c */
[----:B------:R-:W-:Y:S04]  /*7fb0*/  FMUL.FTZ R36, R36, c[0x0][0x2ec] ;  /* 0x0000bb0024247a20 */ /* 0x000fe80000410000 */
[C---:B------:R-:W-:Y:S01]  /*7fc0*/  HMMA.16816.F32.BF16 R48, R204.reuse, R10, R48 ;  /* 0x0000000acc30723c */ /* 0x040fe20000041830 */
[----:B------:R-:W-:Y:S01]  /*7fd0*/  MUFU.TANH R29, R29 ;  /* 0x0000001d001d7308 */ /* 0x000fe20000002400 */
[----:B------:R-:W1:Y:S02]  /*7fe0*/  LDSM.16.M88.4 R8, [R228+0x2000] ;  /* 0x00200000e408783b */ /* 0x000e640000000200 */
[----:B------:R-:W-:Y:S02]  /*7ff0*/  FMUL.FTZ R37, R37, c[0x0][0x2ec] ;  /* 0x0000bb0025257a20 */ /* 0x000fe40000410000 */
[----:B------:R-:W-:Y:S02]  /*8000*/  FMUL.FTZ R38, R38, c[0x0][0x2ec] ;  /* 0x0000bb0026267a20 */ /* 0x000fe40000410000 */
[-C--:B------:R-:W-:Y:S03]  /*8010*/  HMMA.16816.F32.BF16 R52, R204, R4.reuse, R52 ;  /* 0x00000004cc34723c */ /* 0x080fe60000041834 */
[----:B------:R-:W-:Y:S01]  /*8020*/  MUFU.TANH R30, R30 ;  /* 0x0000001e001e7308 */ /* 0x000fe20000002400 */
[----:B------:R-:W-:Y:S02]  /*8030*/  FMUL.FTZ R39, R39, c[0x0][0x2ec] ;  /* 0x0000bb0027277a20 */ /* 0x000fe40000410000 */
[----:B------:R-:W-:Y:S02]  /*8040*/  FMUL.FTZ R40, R40, c[0x0][0x2ec] ;  /* 0x0000bb0028287a20 */ /* 0x000fe40000410000 */
[C---:B------:R-:W-:Y:S04]  /*8050*/  HMMA.16816.F32.BF16 R56, R212.reuse, R4, R56 ;  /* 0x00000004d438723c */ /* 0x040fe80000041838 */
[----:B------:R-:W-:Y:S01]  /*8060*/  FMUL.FTZ R41, R41, c[0x0][0x2ec] ;  /* 0x0000bb0029297a20 */ /* 0x000fe20000410000 */
[----:B------:R-:W-:Y:S01]  /*8070*/  MUFU.TANH R31, R31 ;  /* 0x0000001f001f7308 */ /* 0x000fe20000002400 */
[----:B------:R-:W-:Y:S02]  /*8080*/  FMUL.FTZ R42, R42, c[0x0][0x2ec] ;  /* 0x0000bb002a2a7a20 */ /* 0x000fe40000410000 */
[-C--:B------:R-:W-:Y:S04]  /*8090*/  HMMA.16816.F32.BF16 R60, R212, R6.reuse, R60 ;  /* 0x00000006d43c723c */ /* 0x080fe8000004183c */
[----:B------:R-:W-:Y:S02]  /*80a0*/  FMUL.FTZ R43, R43, c[0x0][0x2ec] ;  /* 0x0000bb002b2b7a20 */ /* 0x000fe40000410000 */
[----:B------:R-:W-:Y:S01]  /*80b0*/  FMUL.FTZ R44, R44, c[0x0][0x2ec] ;  /* 0x0000bb002c2c7a20 */ /* 0x000fe20000410000 */
[----:B------:R-:W-:Y:S01]  /*80c0*/  MUFU.TANH R32, R32 ;  /* 0x0000002000207308 */ /* 0x000fe20000002400 */
[C---:B------:R-:W-:Y:S01]  /*80d0*/  HMMA.16816.F32.BF16 R64, R204.reuse, R6, R64 ;  /* 0x00000006cc40723c */ /* 0x040fe20000041840 */
[----:B------:R-:W2:Y:S03]  /*80e0*/  LDSM.16.M88.4 R4, [R228+0x2800] ;  /* 0x00280000e404783b */ /* 0x000ea60000000200 */
[----:B------:R-:W-:Y:S02]  /*80f0*/  FMUL.FTZ R45, R45, c[0x0][0x2ec] ;  /* 0x0000bb002d2d7a20 */ /* 0x000fe40000410000 */
[----:B------:R-:W-:Y:S02]  /*8100*/  FMUL.FTZ R46, R46, c[0x0][0x2ec] ;  /* 0x0000bb002e2e7a20 */ /* 0x000fe40000410000 */
[----:B------:R-:W-:Y:S01]  /*8110*/  FMUL.FTZ R58, R58, c[0x0][0x2ec] ;  /* 0x0000bb003a3a7a20 */ /* 0x000fe20000410000 */
[----:B------:R-:W-:Y:S01]  /*8120*/  MUFU.TANH R33, R33 ;  /* 0x0000002100217308 */ /* 0x000fe20000002400 */
[-C--:B-1----:R-:W-:Y:S03]  /*8130*/  HMMA.16816.F32.BF16 R68, R204, R8.reuse, R68 ;  /* 0x00000008cc44723c */ /* 0x082fe60000041844 */
[----:B------:R-:W-:Y:S02]  /*8140*/  FMUL.FTZ R59, R59, c[0x0][0x2ec] ;  /* 0x0000bb003b3b7a20 */ /* 0x000fe40000410000 */
[----:B------:R-:W-:Y:S02]  /*8150*/  FMUL.FTZ R47, R47, c[0x0][0x2ec] ;  /* 0x0000bb002f2f7a20 */ /* 0x000fe40000410000 */
[----:B------:R-:W-:Y:S01]  /*8160*/  FMUL.FTZ R61, R61, c[0x0][0x2ec] ;  /* 0x0000bb003d3d7a20 */ /* 0x000fe20000410000 */
[C---:B------:R-:W-:Y:S01]  /*8170*/  HMMA.16816.F32.BF16 R72, R212.reuse, R8, R72 ;  /* 0x00000008d448723c */ /* 0x040fe20000041848 */
[----:B------:R-:W1:Y:S03]  /*8180*/  MUFU.TANH R2, R58 ;  /* 0x0000003a00027308 */ /* 0x000e660000002400 */
[----:B------:R-:W-:Y:S02]  /*8190*/  FMUL.FTZ R62, R62, c[0x0][0x2ec] ;  /* 0x0000bb003e3e7a20 */ /* 0x000fe40000410000 */
[----:B------:R-:W-:Y:S02]  /*81a0*/  FMUL.FTZ R63, R63, c[0x0][0x2ec] ;  /* 0x0000bb003f3f7a20 */ /* 0x000fe40000410000 */
[-C--:B------:R-:W-:Y:S03]  /*81b0*/  HMMA.16816.F32.BF16 R76, R212, R10.reuse, R76 ;  /* 0x0000000ad44c723c */ /* 0x080fe6000004184c */
[----:B------:R-:W3:Y:S01]  /*81c0*/  MUFU.TANH R0, R59 ;  /* 0x0000003b00007308 */ /* 0x000ee20000002400 */
[----:B------:R-:W-:Y:S02]  /*81d0*/  FMUL.FTZ R48, R48, c[0x0][0x2ec] ;  /* 0x0000bb0030307a20 */ /* 0x000fe40000410000 */
[----:B------:R-:W-:Y:S02]  /*81e0*/  FMUL.FTZ R49, R49, c[0x0][0x2ec] ;  /* 0x0000bb0031317a20 */ /* 0x000fe40000410000 */
[C---:B------:R-:W-:Y:S01]  /*81f0*/  HMMA.16816.F32.BF16 R80, R204.reuse, R10, R80 ;  /* 0x0000000acc50723c */ /* 0x040fe20000041850 */
[----:B------:R-:W4:Y:S03]  /*8200*/  LDSM.16.M88.4 R8, [R228+0x3000] ;  /* 0x00300000e408783b */ /* 0x000f260000000200 */
[----:B------:R-:W-:Y:S01]  /*8210*/  FMUL.FTZ R70, R70, c[0x0][0x2ec] ;  /* 0x0000bb0046467a20 */ /* 0x000fe20000410000 */
[----:B------:R-:W-:Y:S01]  /*8220*/  MUFU.TANH R34, R34 ;  /* 0x0000002200227308 */ /* 0x000fe20000002400 */
[----:B------:R-:W-:Y:S02]  /*8230*/  FMUL.FTZ R71, R71, c[0x0][0x2ec] ;  /* 0x0000bb0047477a20 */ /* 0x000fe40000410000 */
[-C--:B--2---:R-:W-:Y:S01]  /*8240*/  HMMA.16816.F32.BF16 R84, R204, R4.reuse, R84 ;  /* 0x00000004cc54723c */ /* 0x084fe20000041854 */
[----:B-1----:R1:W-:Y:S03]  /*8250*/  STL [R1+0x10], R2 ;  /* 0x0000100201007387 */ /* 0x0023e60000100800 */
[----:B------:R-:W-:Y:S02]  /*8260*/  FMUL.FTZ R72, R72, c[0x0][0x2ec] ;  /* 0x0000bb0048487a20 */ /* 0x000fe40000410000 */
[----:B------:R-:W-:Y:S01]  /*8270*/  FMUL.FTZ R50, R50, c[0x0][0x2ec] ;  /* 0x0000bb0032327a20 */ /* 0x000fe20000410000 */
[----:B------:R-:W-:Y:S01]  /*8280*/  MUFU.TANH R35, R35 ;  /* 0x0000002300237308 */ /* 0x000fe20000002400 */
[C---:B------:R-:W-:Y:S01]  /*8290*/  HMMA.16816.F32.BF16 R88, R212.reuse, R4, R88 ;  /* 0x00000004d458723c */ /* 0x040fe20000041858 */
[----:B---3--:R2:W-:Y:S03]  /*82a0*/  STL [R1+0x14], R0 ;  /* 0x0000140001007387 */ /* 0x0085e60000100800 */
[----:B------:R-:W-:Y:S01]  /*82b0*/  FMUL.FTZ R78, R78, c[0x0][0x2ec] ;  /* 0x0000bb004e4e7a20 */ /* 0x000fe20000410000 */
[----:B------:R-:W-:Y:S01]  /*82c0*/  MOV R59, R250 ;  /* 0x000000fa003b7202 */ /* 0x000fe20000000f00 */
[----:B------:R-:W-:Y:S02]  /*82d0*/  FMUL.FTZ R51, R51, c[0x0][0x2ec] ;  /* 0x0000bb0033337a20 */ /* 0x000fe40000410000 */
[-C--:B------:R-:W-:Y:S01]  /*82e0*/  HMMA.16816.F32.BF16 R92, R212, R6.reuse, R92 ;  /* 0x00000006d45c723c */ /* 0x080fe2000004185c */
[----:B------:R-:W-:Y:S02]  /*82f0*/  MUFU.TANH R36, R36 ;  /* 0x0000002400247308 */ /* 0x000fe40000002400 */
[----:B------:R-:W-:Y:S01]  /*8300*/  ISETP.GT.AND P0, PT, R59, RZ, PT ;  /* 0x000000ff3b00720c */ /* 0x000fe20003f04270 */
[----:B------:R-:W-:Y:S02]  /*8310*/  FMUL.FTZ R52, R52, c[0x0][0x2ec] ;  /* 0x0000bb0034347a20 */ /* 0x000fe40000410000 */
[----:B------:R-:W-:Y:S02]  /*8320*/  FMUL.FTZ R53, R53, c[0x0][0x2ec] ;  /* 0x0000bb0035357a20 */ /* 0x000fe40000410000 */
[C---:B------:R-:W-:Y:S01]  /*8330*/  HMMA.16816.F32.BF16 R96, R204.reuse, R6, R96 ;  /* 0x00000006cc60723c */ /* 0x040fe20000041860 */
[----:B------:R-:W3:Y:S01]  /*8340*/  LDSM.16.M88.4 R4, [R228+0x3800] ;  /* 0x00380000e404783b */ /* 0x000ee20000000200 */
[----:B------:R-:W-:Y:S04]  /*8350*/  DEPBAR.LE SB0, 0x0 ;  /* 0x000080000000791a */ /* 0x000fe80000000000 */
[----:B-1----:R-:W-:Y:S01]  /*8360*/  MUFU.TANH R2, R62 ;  /* 0x0000003e00027308 */ /* 0x002fe20000002400 */
[----:B------:R-:W-:Y:S02]  /*8370*/  FMUL.FTZ R54, R54, c[0x0][0x2ec] ;  /* 0x0000bb0036367a20 */ /* 0x000fe40000410000 */
[----:B------:R-:W-:Y:S01]  /*8380*/  BAR.SYNC.DEFER_BLOCKING 0x0 ;  /* 0x0000000000007b1d */ /* 0x000fe20000010000 */
[-C--:B----4-:R-:W-:Y:S05]  /*8390*/  HMMA.16816.F32.BF16 R100, R204, R8.reuse, R100 ;  /* 0x00000008cc64723c */ /* 0x090fea0000041864 */
[----:B------:R-:W-:Y:S01]  /*83a0*/  FMUL.FTZ R55, R55, c[0x0][0x2ec] ;  /* 0x0000bb0037377a20 */ /* 0x000fe20000410000 */
[----:B--2---:R-:W1:Y:S01]  /*83b0*/  MUFU.TANH R0, R61 ;  /* 0x0000003d00007308 */ /* 0x004e620000002400 */
[----:B------:R-:W-:Y:S01]  /*83c0*/  FMUL.FTZ R56, R56, c[0x0][0x2ec] ;  /* 0x0000bb0038387a20 */ /* 0x000fe20000410000 */
[C---:B------:R-:W-:Y:S04]  /*83d0*/  HMMA.16816.F32.BF16 R104, R212.reuse, R8, R104 ;  /* 0x00000008d468723c */ /* 0x040fe80000041868 */
[----:B------:R-:W-:Y:S02]  /*83e0*/  FMUL.FTZ R57, R57, c[0x0][0x2ec] ;  /* 0x0000bb0039397a20 */ /* 0x000fe40000410000 */
[----:B------:R-:W-:Y:S02]  /*83f0*/  FMUL.FTZ R60, R60, c[0x0][0x2ec] ;  /* 0x0000bb003c3c7a20 */ /* 0x000fe40000410000 */
[----:B------:R-:W-:Y:S01]  /*8400*/  MUFU.TANH R37, R37 ;  /* 0x0000002500257308 */ /* 0x000fe20000002400 */
[-C--:B------:R-:W-:Y:S03]  /*8410*/  HMMA.16816.F32.BF16 R108, R212, R10.reuse, R108 ;  /* 0x0000000ad46c723c */ /* 0x080fe6000004186c */
[----:B------:R-:W-:Y:S02]  /*8420*/  FMUL.FTZ R64, R64, c[0x0][0x2ec] ;  /* 0x0000bb0040407a20 */ /* 0x000fe40000410000 */
[----:B------:R-:W-:Y:S02]  /*8430*/  FMUL.FTZ R65, R65, c[0x0][0x2ec] ;  /* 0x0000bb0041417a20 */ /* 0x000fe40000410000 */
[----:B------:R-:W-:Y:S01]  /*8440*/  FMUL.FTZ R66, R66, c[0x0][0x2ec] ;  /* 0x0000bb0042427a20 */ /* 0x000fe20000410000 */
[C---:B------:R-:W-:Y:S01]  /*8450*/  HMMA.16816.F32.BF16 R112, R204.reuse, R10, R112 ;  /* 0x0000000acc70723c */ /* 0x040fe20000041870 */
[----:B------:R-:W-:Y:S03]  /*8460*/  MUFU.TANH R38, R38 ;  /* 0x0000002600267308 */ /* 0x000fe60000002400 */
[----:B------:R-:W-:Y:S01]  /*8470*/  FMUL.FTZ R67, R67, c[0x0][0x2ec] ;  /* 0x0000bb0043437a20 */ /* 0x000fe20000410000 */
[----:B-1----:R1:W-:Y:S01]  /*8480*/  STL [R1+0x24], R0 ;  /* 0x0000240001007387 */ /* 0x0023e20000100800 */
[----:B------:R-:W-:Y:S02]  /*8490*/  FMUL.FTZ R68, R68, c[0x0][0x2ec] ;  /* 0x0000bb0044447a20 */ /* 0x000fe40000410000 */
[-C--:B---3--:R-:W-:Y:S01]  /*84a0*/  HMMA.16816.F32.BF16 R116, R204, R4.reuse, R116 ;  /* 0x00000004cc74723c */ /* 0x088fe20000041874 */
[----:B------:R2:W-:Y:S02]  /*84b0*/  STL [R1+0x20], R2 ;  /* 0x0000200201007387 */ /* 0x0005e40000100800 */
        /* <DEDUP_REMOVED lines=10> */
[----:B-1----:R-:W1:Y:S01]  /*8560*/  MUFU.TANH R0, R63 ;  /* 0x0000003f00007308 */ /* 0x002e620000002400 */
[----:B------:R-:W-:Y:S04]  /*8570*/  HMMA.16816.F32.BF16 R128, R204, R6, R128 ;  /* 0x00000006cc80723c */ /* 0x000fe80000041880 */
[----:B------:R-:W-:Y:S02]  /*8580*/  FMUL.FTZ R79, R79, c[0x0][0x2ec] ;  /* 0x0000bb004f4f7a20 */ /* 0x000fe40000410000 */
[----:B------:R-:W-:Y:S02]  /*8590*/  FMUL.FTZ R80, R80, c[0x0][0x2ec] ;  /* 0x0000bb0050507a20 */ /* 0x000fe40000410000 */
[----:B------:R-:W-:Y:S01]  /*85a0*/  FMUL.FTZ R81, R81, c[0x0][0x2ec] ;  /* 0x0000bb0051517a20 */ /* 0x000fe20000410000 */
[----:B--2---:R2:W-:Y:S03]  /*85b0*/  MUFU.TANH R2, R71 ;  /* 0x0000004700027308 */ /* 0x0045e60000002400 */
        /* <DEDUP_REMOVED lines=22> */
[----:B--2---:R-:W-:Y:S01]  /*8720*/  FMUL.FTZ R71, R126, c[0x0][0x2ec] ;  /* 0x0000bb007e477a20 */ /* 0x004fe20000410000 */
[----:B-1----:R-:W1:Y:S01]  /*8730*/  MUFU.TANH R0, R70 ;  /* 0x0000004600007308 */ /* 0x002e620000002400 */
        /* <DEDUP_REMOVED lines=16> */
[----:B------:R-:W-:Y:S01]  /*8840*/  FMUL.FTZ R95, R95, c[0x0][0x2ec] ;  /* 0x0000bb005f5f7a20 */ /* 0x000fe20000410000 */
[----:B------:R-:W-:Y:S01]  /*8850*/  STL [R1+0x18], R2 ;  /* 0x0000180201007387 */ /* 0x000fe20000100800 */
        /* <DEDUP_REMOVED lines=13> */
[----:B-1----:R-:W1:Y:S01]  /*8930*/  MUFU.TANH R0, R72 ;  /* 0x0000004800007308 */ /* 0x002e620000002400 */
[----:B------:R-:W-:Y:S02]  /*8940*/  FMUL.FTZ R113, R113, c[0x0][0x2ec] ;  /* 0x0000bb0071717a20 */ /* 0x000fe40000410000 */
[----:B------:R-:W-:Y:S02]  /*8950*/  FMUL.FTZ R120, R120, c[0x0][0x2ec] ;  /* 0x0000bb0078787a20 */ /* 0x000fe40000410000 */
[----:B------:R-:W-:Y:S02]  /*8960*/  FMUL.FTZ R121, R121, c[0x0][0x2ec] ;  /* 0x0000bb0079797a20 */ /* 0x000fe40000410000 */
[----:B------:R-:W-:Y:S02]  /*8970*/  FMUL.FTZ R122, R122, c[0x0][0x2ec] ;  /* 0x0000bb007a7a7a20 */ /* 0x000fe40000410000 */
[----:B------:R-:W-:Y:S01]  /*8980*/  FMUL.FTZ R123, R123, c[0x0][0x2ec] ;  /* 0x0000bb007b7b7a20 */ /* 0x000fe20000410000 */
[----:B------:R-:W-:Y:S10]  /*8990*/  MUFU.TANH R48, R48 ;  /* 0x0000003000307308 */ /* 0x000ff40000002400 */
[----:B------:R-:W-:Y:S01]  /*89a0*/  MUFU.TANH R49, R49 ;  /* 0x0000003100317308 */ /* 0x000fe20000002400 */
[----:B-1----:R1:W-:Y:S09]  /*89b0*/  STL [R1+0x2c], R0 ;  /* 0x00002c0001007387 */ /* 0x0023f20000100800 */
[----:B------:R-:W-:Y:S10]  /*89c0*/  MUFU.TANH R50, R50 ;  /* 0x0000003200327308 */ /* 0x000ff40000002400 */
[----:B------:R-:W-:Y:S10]  /*89d0*/  MUFU.TANH R51, R51 ;  /* 0x0000003300337308 */ /* 0x000ff40000002400 */
[----:B-1----:R-:W1:Y:S10]  /*89e0*/  MUFU.TANH R0, R78 ;  /* 0x0000004e00007308 */ /* 0x002e740000002400 */
[----:B------:R-:W2:Y:S10]  /*89f0*/  MUFU.TANH R52, R52 ;  /* 0x0000003400347308 */ /* 0x000eb40000002400 */
[----:B------:R3:W4:Y:S01]  /*8a00*/  MUFU.TANH R210, R53 ;  /* 0x0000003500d27308 */ /* 0x0007220000002400 */
[----:B-1----:R1:W-:Y:S09]  /*8a10*/  STL [R1+0x34], R0 ;  /* 0x0000340001007387 */ /* 0x0023f20000100800 */
[----:B------:R3:W2:Y:S10]  /*8a20*/  MUFU.TANH R47, R54 ;  /* 0x00000036002f7308 */ /* 0x0006b40000002400 */
[----:B------:R3:W2:Y:S01]  /*8a30*/  MUFU.TANH R218, R55 ;  /* 0x0000003700da7308 */ /* 0x0006a20000002400 */
[----:B-1----:R-:W-:Y:S09]  /*8a40*/  FMUL.FTZ R0, R127, c[0x0][0x2ec] ;  /* 0x0000bb007f007a20 */ /* 0x002ff20000410000 */
[----:B------:R3:W1:Y:S10]  /*8a50*/  MUFU.TANH R53, R56 ;  /* 0x0000003800357308 */ /* 0x0006740000002400 */
[----:B------:R3:W1:Y:S10]  /*8a60*/  MUFU.TANH R54, R57 ;  /* 0x0000003900367308 */ /* 0x0006740000002400 */
[----:B------:R-:W1:Y:S10]  /*8a70*/  MUFU.TANH R60, R60 ;  /* 0x0000003c003c7308 */ /* 0x000e740000002400 */
[----:B------:R3:W1:Y:S10]  /*8a80*/  MUFU.TANH R44, R64 ;  /* 0x00000040002c7308 */ /* 0x0006740000002400 */
        /* <DEDUP_REMOVED lines=53> */
[----:B------:R3:W1:Y:S10]  /*8de0*/  MUFU.TANH R212, R122 ;  /* 0x0000007a00d47308 */ /* 0x0006740000002400 */
[----:B------:R3:W1:Y:S10]  /*8df0*/  MUFU.TANH R211, R123 ;  /* 0x0000007b00d37308 */ /* 0x0006740000002400 */
[----:B------:R-:W1:Y:S10]  /*8e00*/  MUFU.TANH R124, R124 ;  /* 0x0000007c007c7308 */ /* 0x000e740000002400 */
[----:B------:R-:W1:Y:S10]  /*8e10*/  MUFU.TANH R125, R125 ;  /* 0x0000007d007d7308 */ /* 0x000e740000002400 */
[----:B------:R-:W1:Y:S10]  /*8e20*/  MUFU.TANH R71, R71 ;  /* 0x0000004700477308 */ /* 0x000e740000002400 */
[----:B------:R3:W1:Y:S10]  /*8e30*/  MUFU.TANH R70, R0 ;  /* 0x0000000000467308 */ /* 0x0006740000002400 */
[----:B------:R-:W1:Y:S10]  /*8e40*/  MUFU.TANH R128, R128 ;  /* 0x0000008000807308 */ /* 0x000e740000002400 */
[----:B------:R-:W1:Y:S10]  /*8e50*/  MUFU.TANH R129, R129 ;  /* 0x0000008100817308 */ /* 0x000e740000002400 */
[----:B------:R-:W1:Y:S10]  /*8e60*/  MUFU.TANH R130, R130 ;  /* 0x0000008200827308 */ /* 0x000e740000002400 */
[----:B------:R-:W1:Y:S02]  /*8e70*/  MUFU.TANH R131, R131 ;  /* 0x0000008300837308 */ /* 0x000e640000002400 */
[----:B-1234-:R-:W-:-:S05]  /*8e80*/  @P0 BRA `(.L_x_98) ;  /* 0xffffdf7000000947 */ /* 0x01efca000383ffff */
.L_x_97:
[----:B---3--:R-:W2:Y:S01]  /*8e90*/  LDL.LU R4, [R1+0x14] ;  /* 0x0000140001047983 */ /* 0x008ea20000300800 */
[----:B------:R-:W-:Y:S02]  /*8ea0*/  MOV R84, R60 ;  /* 0x0000003c00547202 */ /* 0x000fe40000000f00 */
[----:B------:R-:W-:Y:S01]  /*8eb0*/  MOV R96, R61 ;  /* 0x0000003d00607202 */ /* 0x000fe20000000f00 */
[----:B------:R-:W3:Y:S01]  /*8ec0*/  LDL.LU R3, [R1+0x10] ;  /* 0x0000100001037983 */ /* 0x000ee20000300800 */
[----:B------:R-:W-:Y:S02]  /*8ed0*/  MOV R105, R74 ;  /* 0x0000004a00697202 */ /* 0x000fe40000000f00 */
[----:B------:R-:W-:Y:S01]  /*8ee0*/  MOV R86, R65 ;  /* 0x0000004100567202 */ /* 0x000fe20000000f00 */
[----:B------:R-:W4:Y:S01]  /*8ef0*/  LDL.LU R2, [R1+0x20] ;  /* 0x0000200001027983 */ /* 0x000f220000300800 */
        /* <DEDUP_REMOVED lines=18> */
[----:B------:R-:W-:Y:S03]  /*9020*/  MOV R127, R76 ;  /* 0x0000004c007f7202 */ /* 0x000fe60000000f00 */
[----:B------:R-:W4:Y:S04]  /*9030*/  LDL.LU R12, [R1+0xc] ;  /* 0x00000c00010c7983 */ /* 0x000f280000300800 */
[----:B------:R-:W4:Y:S04]  /*9040*/  LDL.LU R11, [R1+0x4] ;  /* 0x00000400010b7983 */ /* 0x000f280000300800 */
[----:B------:R-:W4:Y:S04]  /*9050*/  LDL.LU R9, [R1+0x8] ;  /* 0x0000080001097983 */ /* 0x000f280000300800 */
[----:B------:R-:W4:Y:S04]  /*9060*/  LDL.LU R8, [R1] ;  /* 0x0000000001087983 */ /* 0x000f280000300800 */
[----:B------:R-:W-:Y:S04]  /*9070*/  STL [R1+0xb8], R243 ;  /* 0x0000b8f301007387 */ /* 0x000fe80000100800 */
        /* <DEDUP_REMOVED lines=15> */
[----:B------:R-:W-:Y:S01]  /*9170*/  LDSM.16.MT88.4 R80, [R226+0x8000] ;  /* 0x00800000e250783b */ /* 0x000fe20000004200 */
[----:B--2---:R-:W-:Y:S02]  /*9180*/  MOV R61, R4 ;  /* 0x00000004003d7202 */ /* 0x004fe40000000f00 */
[----:B---3--:R-:W-:Y:S02]  /*9190*/  MOV R60, R3 ;  /* 0x00000003003c7202 */ /* 0x008fe40000000f00 */
[----:B----4-:R-:W-:Y:S02]  /*91a0*/  MOV R87, R2 ;  /* 0x0000000200577202 */ /* 0x010fe40000000f00 */
[----:B------:R-:W-:Y:S02]  /*91b0*/  MOV R10, R0 ;  /* 0x00000000000a7202 */ /* 0x000fe40000000f00 */
[----:B------:R-:W-:Y:S04]  /*91c0*/  FMNMX.FTZ R0, R244, R132, !PT ;  /* 0x00000084f4007209 */ /* 0x000fe80007810000 */
        /* <DEDUP_REMOVED lines=93> */
[----:B------:R-:W-:Y:S01]  /*97a0*/  FMNMX.FTZ R0, R222, R135, !PT ;  /* 0x00000087de007209 */ /* 0x000fe20007810000 */
[----:B------:R-:W2:Y:S01]  /*97b0*/  SHFL.BFLY PT, R5, R4, 0x2, 0x1f ;  /* 0x0c401f0004057f89 */ /* 0x000ea200000e0000 */
[----:B------:R-:W-:Y:S02]  /*97c0*/  FMNMX.FTZ R3, R119, R3, !PT ;  /* 0x0000000377037209 */ /* 0x000fe40007810000 */
[----:B------:R-:W-:Y:S02]  /*97d0*/  FMNMX.FTZ R0, R8, R0, !PT ;  /* 0x0000000008007209 */ /* 0x000fe40007810000 */
[----:B------:R-:W-:Y:S02]  /*97e0*/  FMNMX.FTZ R3, R130, R3, !PT ;  /* 0x0000000382037209 */ /* 0x000fe40007810000 */
[----:B------:R-:W-:Y:S02]  /*97f0*/  FMNMX.FTZ R0, R247, R0, !PT ;  /* 0x00000000f7007209 */ /* 0x000fe40007810000 */
[----:B------:R-:W-:Y:S02]  /*9800*/  FMNMX.FTZ R3, R131, R3, !PT ;  /* 0x0000000383037209 */ /* 0x000fe40007810000 */
[----:B-1----:R-:W-:Y:S02]  /*9810*/  FMNMX.FTZ R74, R74, R6, !PT ;  /* 0x000000064a4a7209 */ /* 0x002fe40007810000 */
[----:B------:R-:W-:Y:S01]  /*9820*/  FMNMX.FTZ R0, R246, R0, !PT ;  /* 0x00000000f6007209 */ /* 0x000fe20007810000 */
[----:B------:R-:W1:Y:S03]  /*9830*/  SHFL.BFLY PT, R73, R3, 0x2, 0x1f ;  /* 0x0c401f0003497f89 */ /* 0x000e6600000e0000 */
[----:B------:R-:W-:Y:S04]  /*9840*/  FMNMX.FTZ R0, R26, R0, !PT ;  /* 0x000000001a007209 */ /* 0x000fe80007810000 */
[----:B------:R-:W-:Y:S01]  /*9850*/  FMNMX.FTZ R0, R27, R0, !PT ;  /* 0x000000001b007209 */ /* 0x000fe20007810000 */
[----:B------:R-:W3:Y:S01]  /*9860*/  SHFL.BFLY PT, R6, R74, 0x1, 0x1f ;  /* 0x0c201f004a067f89 */ /* 0x000ee200000e0000 */
[----:B--2---:R-:W-:Y:S02]  /*9870*/  FMNMX.FTZ R4, R4, R5, !PT ;  /* 0x0000000504047209 */ /* 0x004fe40007810000 */
[----:B------:R-:W-:Y:S05]  /*9880*/  FMNMX.FTZ R0, R30, R0, !PT ;  /* 0x000000001e007209 */ /* 0x000fea0007810000 */
[----:B------:R-:W2:Y:S01]  /*9890*/  SHFL.BFLY PT, R72, R4, 0x1, 0x1f ;  /* 0x0c201f0004487f89 */ /* 0x000ea200000e0000 */
[----:B------:R-:W-:Y:S04]  /*98a0*/  FMNMX.FTZ R0, R31, R0, !PT ;  /* 0x000000001f007209 */ /* 0x000fe80007810000 */
[----:B------:R-:W-:Y:S02]  /*98b0*/  FMNMX.FTZ R0, R42, R0, !PT ;  /* 0x000000002a007209 */ /* 0x000fe40007810000 */
[----:B-1----:R-:W-:Y:S02]  /*98c0*/  FMNMX.FTZ R73, R3, R73, !PT ;  /* 0x0000004903497209 */ /* 0x002fe40007810000 */
[----:B------:R-:W-:Y:S03]  /*98d0*/  FMNMX.FTZ R0, R43, R0, !PT ;  /* 0x000000002b007209 */ /* 0x000fe60007810000 */
[----:B------:R-:W1:Y:S01]  /*98e0*/  SHFL.BFLY PT, R7, R73, 0x1, 0x1f ;  /* 0x0c201f0049077f89 */ /* 0x000e6200000e0000 */
[----:B------:R-:W-:Y:S02]  /*98f0*/  FMNMX.FTZ R0, R24, R0, !PT ;  /* 0x0000000018007209 */ /* 0x000fe40007810000 */
[----:B---3--:R-:W-:Y:S02]  /*9900*/  FMNMX.FTZ R74, R74, R6, !PT ;  /* 0x000000064a4a7209 */ /* 0x008fe40007810000 */
[----:B------:R-:W-:Y:S02]  /*9910*/  FMNMX.FTZ R0, R25, R0, !PT ;  /* 0x0000000019007209 */ /* 0x000fe40007810000 */
[C---:B------:R-:W-:Y:S01]  /*9920*/  FSETP.NEU.FTZ.AND P1, PT, R74.reuse, -INF , PT ;  /* 0xff8000004a00780b */ /* 0x040fe20003f3d000 */
[----:B------:R-:W-:Y:S01]  /*9930*/  FMUL.FTZ R75, R74, c[0x0][0x23c] ;  /* 0x00008f004a4b7a20 */ /* 0x000fe20000410000 */
[----:B------:R-:W-:Y:S01]  /*9940*/  FMNMX.FTZ R0, R60, R0, !PT ;  /* 0x000000003c007209 */ /* 0x000fe20007810000 */
[----:B------:R-:W-:Y:S01]  /*9950*/  STL [R1+0xbc], R74 ;  /* 0x0000bc4a01007387 */ /* 0x000fe20000100800 */
[----:B--2---:R-:W-:Y:S02]  /*9960*/  FMNMX.FTZ R72, R4, R72, !PT ;  /* 0x0000004804487209 */ /* 0x004fe40007810000 */
[----:B------:R-:W-:Y:S02]  /*9970*/  FSEL R75, R75, RZ, P1 ;  /* 0x000000ff4b4b7208 */ /* 0x000fe40000800000 */
[----:B------:R-:W-:Y:S01]  /*9980*/  FMNMX.FTZ R0, R61, R0, !PT ;  /* 0x000000003d007209 */ /* 0x000fe20007810000 */
[----:B------:R-:W-:Y:S02]  /*9990*/  FMUL.FTZ R93, R72, c[0x0][0x23c] ;  /* 0x00008f00485d7a20 */ /* 0x000fe40000410000 */
[--C-:B------:R-:W-:Y:S01]  /*99a0*/  FFMA.FTZ R4, R244, c[0x0][0x23c], -R75.reuse ;  /* 0x00008f00f4047a23 */ /* 0x100fe2000001084b */
[----:B------:R-:W-:Y:S01]  /*99b0*/  FMNMX.FTZ R0, R87, R0, !PT ;  /* 0x0000000057007209 */ /* 0x000fe20007810000 */
[--C-:B------:R-:W-:Y:S02]  /*99c0*/  FFMA.FTZ R5, R12, c[0x0][0x23c], -R75.reuse ;  /* 0x00008f000c057a23 */ /* 0x100fe4000001084b */
[----:B------:R2:W-:Y:S01]  /*99d0*/  MUFU.EX2 R205, R4 ;  /* 0x0000000400cd7308 */ /* 0x0005e20000000800 */
[----:B------:R-:W-:Y:S01]  /*99e0*/  FMNMX.FTZ R0, R103, R0, !PT ;  /* 0x0000000067007209 */ /* 0x000fe20007810000 */
[--C-:B------:R-:W-:Y:S01]  /*99f0*/  FFMA.FTZ R6, R33, c[0x0][0x23c], -R75.reuse ;  /* 0x00008f0021067a23 */ /* 0x100fe2000001084b */
[----:B-1----:R-:W-:Y:S01]  /*9a00*/  FMNMX.FTZ R73, R73, R7, !PT ;  /* 0x0000000749497209 */ /* 0x002fe20007810000 */
[--C-:B------:R-:W-:Y:S01]  /*9a10*/  FFMA.FTZ R7, R32, c[0x0][0x23c], -R75.reuse ;  /* 0x00008f0020077a23 */ /* 0x100fe2000001084b */
[----:B------:R-:W-:Y:S01]  /*9a20*/  FMNMX.FTZ R0, R113, R0, !PT ;  /* 0x0000000071007209 */ /* 0x000fe20007810000 */
[----:B------:R-:W-:Y:S01]  /*9a30*/  FFMA.FTZ R96, R96, c[0x0][0x23c], -R75 ;  /* 0x00008f0060607a23 */ /* 0x000fe2000001084b */
[C---:B------:R-:W-:Y:S01]  /*9a40*/  FSETP.NEU.FTZ.AND P1, PT, R73.reuse, -INF , PT ;  /* 0xff8000004900780b */ /* 0x040fe20003f3d000 */
[----:B------:R-:W-:Y:S01]  /*9a50*/  FMUL.FTZ R92, R73, c[0x0][0x23c] ;  /* 0x00008f00495c7a20 */ /* 0x000fe20000410000 */
[----:B------:R-:W-:Y:S01]  /*9a60*/  FMNMX.FTZ R0, R109, R0, !PT ;  /* 0x000000006d007209 */ /* 0x000fe20007810000 */
[----:B------:R1:W3:Y:S01]  /*9a70*/  MUFU.EX2 R244, R5 ;  /* 0x0000000500f47308 */ /* 0x0002e20000000800 */
[----:B------:R-:W-:Y:S02]  /*9a80*/  STL [R1+0xc0], R73 ;  /* 0x0000c04901007387 */ /* 0x000fe40000100800 */
[----:B------:R-:W-:Y:S02]  /*9a90*/  FSEL R92, R92, RZ, P1 ;  /* 0x000000ff5c5c7208 */ /* 0x000fe40000800000 */
[----:B------:R-:W-:Y:S02]  /*9aa0*/  FMNMX.FTZ R0, R102, R0, !PT ;  /* 0x0000000066007209 */ /* 0x000fe40007810000 */
[----:B------:R-:W-:Y:S01]  /*9ab0*/  FSETP.NEU.FTZ.AND P1, PT, R72, -INF , PT ;  /* 0xff8000004800780b */ /* 0x000fe20003f3d000 */
[--C-:B------:R-:W-:Y:S01]  /*9ac0*/  FFMA.FTZ R33, R47, c[0x0][0x23c], -R92.reuse ;  /* 0x00008f002f217a23 */ /* 0x100fe2000001085c */
[----:B------:R-:W-:Y:S01]  /*9ad0*/  FMNMX.FTZ R0, R64, R0, !PT ;  /* 0x0000000040007209 */ /* 0x000fe20007810000 */
[--C-:B------:R-:W-:Y:S01]  /*9ae0*/  FFMA.FTZ R95, R95, c[0x0][0x23c], -R92.reuse ;  /* 0x00008f005f5f7a23 */ /* 0x100fe2000001085c */
[----:B------:R-:W-:Y:S02]  /*9af0*/  FSEL R93, R93, RZ, P1 ;  /* 0x000000ff5d5d7208 */ /* 0x000fe40000800000 */
[----:B------:R-:W-:Y:S01]  /*9b00*/  FMNMX.FTZ R0, R110, R0, !PT ;  /* 0x000000006e007209 */ /* 0x000fe20007810000 */
[--C-:B--2---:R-:W-:Y:S02]  /*9b10*/  FFMA.FTZ R4, R223, c[0x0][0x23c], -R92.reuse ;  /* 0x00008f00df047a23 */ /* 0x104fe4000001085c */
[--C-:B------:R-:W-:Y:S01]  /*9b20*/  FFMA.FTZ R106, R106, c[0x0][0x23c], -R93.reuse ;  /* 0x00008f006a6a7a23 */ /* 0x100fe2000001085d */
[----:B------:R-:W-:Y:S01]  /*9b30*/  FMNMX.FTZ R0, R121, R0, !PT ;  /* 0x0000000079007209 */ /* 0x000fe20007810000 */
[----:B------:R2:W-:Y:S01]  /*9b40*/  MUFU.EX2 R206, R4 ;  /* 0x0000000400ce7308 */ /* 0x0005e20000000800 */
[--C-:B------:R-:W-:Y:S02]  /*9b50*/  FFMA.FTZ R108, R108, c[0x0][0x23c], -R93.reuse ;  /* 0x00008f006c6c7a23 */ /* 0x100fe4000001085d */
[----:B------:R-:W-:Y:S01]  /*9b60*/  FMNMX.FTZ R0, R127, R0, !PT ;  /* 0x000000007f007209 */ /* 0x000fe20007810000 */
[--C-:B-1----:R-:W-:Y:S03]  /*9b70*/  FFMA.FTZ R5, R19, c[0x0][0x23c], -R92.reuse ;  /* 0x00008f0013057a23 */ /* 0x102fe6000001085c */
[----:B------:R-:W-:Y:S02]  /*9b80*/  FMNMX.FTZ R0, R63, R0, !PT ;  /* 0x000000003f007209 */ /* 0x000fe40007810000 */
[----:B---3--:R-:W-:Y:S01]  /*9b90*/  F2FP.BF16.PACK_AB R76, R244, R205 ;  /* 0x000000cdf44c723e */ /* 0x008fe200000010ff */
[----:B------:R-:W-:Y:S01]  /*9ba0*/  MUFU.EX2 R108, R108 ;  /* 0x0000006c006c7308 */ /* 0x000fe20000000800 */
[----:B------:R-:W-:Y:S04]  /*9bb0*/  FMNMX.FTZ R0, R62, R0, !PT ;  /* 0x000000003e007209 */ /* 0x000fe80007810000 */
[----:B------:R-:W-:Y:S04]  /*9bc0*/  FMNMX.FTZ R0, R58, R0, !PT ;  /* 0x000000003a007209 */ /* 0x000fe80007810000 */
[----:B------:R-:W-:Y:S04]  /*9bd0*/  FMNMX.FTZ R0, R99, R0, !PT ;  /* 0x0000000063007209 */ /* 0x000fe80007810000 */
[----:B------:R-:W-:Y:S01]  /*9be0*/  FMNMX.FTZ R0, R104, R0, !PT ;  /* 0x0000000068007209 */ /* 0x000fe20007810000 */
[----:B--2---:R-:W-:Y:S02]  /*9bf0*/  FFMA.FTZ R4, R11, c[0x0][0x23c], -R92 ;  /* 0x00008f000b047a23 */ /* 0x004fe4000001085c */
[----:B------:R1:W-:Y:S01]  /*9c00*/  MUFU.EX2 R11, R5 ;  /* 0x00000005000b7308 */ /* 0x0003e20000000800 */
[----:B------:R-:W-:Y:S04]  /*9c10*/  FMNMX.FTZ R0, R212, R0, !PT ;  /* 0x00000000d4007209 */ /* 0x000fe80007810000 */
[----:B------:R-:W-:Y:S04]  /*9c20*/  FMNMX.FTZ R0, R211, R0, !PT ;  /* 0x00000000d3007209 */ /* 0x000fe80007810000 */
[----:B------:R-:W-:Y:S01]  /*9c30*/  FMNMX.FTZ R0, R71, R0, !PT ;  /* 0x0000000047007209 */ /* 0x000fe20007810000 */
[----:B------:R2:W3:Y:S03]  /*9c40*/  MUFU.EX2 R215, R4 ;  /* 0x0000000400d77308 */ /* 0x0004e60000000800 */
[----:B------:R-:W-:Y:S05]  /*9c50*/  FMNMX.FTZ R0, R70, R0, !PT ;  /* 0x0000000046007209 */ /* 0x000fea0007810000 */
[----:B------:R-:W4:Y:S01]  /*9c60*/  SHFL.BFLY PT, R2, R0, 0x2, 0x1f ;  /* 0x0c401f0000027f89 */ /* 0x000f2200000e0000 */
[----:B-1----:R-:W-:Y:S04]  /*9c70*/  FFMA.FTZ R5, R249, c[0x0][0x23c], -R93 ;  /* 0x00008f00f9057a23 */ /* 0x002fe8000001085d */
[----:B------:R1:W-:Y:S01]  /*9c80*/  MUFU.EX2 R249, R5 ;  /* 0x0000000500f97308 */ /* 0x0003e20000000800 */
[--C-:B--2---:R-:W-:Y:S01]  /*9c90*/  FFMA.FTZ R4, R217, c[0x0][0x23c], -R75.reuse ;  /* 0x00008f00d9047a23 */ /* 0x104fe2000001084b */
[----:B---3--:R-:W-:Y:S08]  /*9ca0*/  F2FP.BF16.PACK_AB R77, R215, R206 ;  /* 0x000000ced74d723e */ /* 0x008ff000000010ff */
[----:B------:R2:W-:Y:S01]  /*9cb0*/  MUFU.EX2 R223, R4 ;  /* 0x0000000400df7308 */ /* 0x0005e20000000800 */
[----:B----4-:R-:W-:Y:S01]  /*9cc0*/  FMNMX.FTZ R2, R0, R2, !PT ;  /* 0x0000000200027209 */ /* 0x010fe20007810000 */
[----:B------:R-:W-:Y:S01]  /*9cd0*/  FADD.FTZ R0, -R74, R132 ;  /* 0x000000844a007221 */ /* 0x000fe20000010100 */
[----:B------:R-:W-:Y:S03]  /*9ce0*/  MOV R132, R55 ;  /* 0x0000003700847202 */ /* 0x000fe60000000f00 */
[----:B------:R-:W3:Y:S04]  /*9cf0*/  SHFL.BFLY PT, R3, R2, 0x1, 0x1f ;  /* 0x0c201f0002037f89 */ /* 0x000ee800000e0000 */
[----:B------:R-:W-:Y:S01]  /*9d00*/  MUFU.EX2 R74, R6 ;  /* 0x00000006004a7308 */ /* 0x000fe20000000800 */
[----:B------:R-:W-:Y:S02]  /*9d10*/  FMUL.FTZ R0, R0, c[0x0][0x23c] ;  /* 0x00008f0000007a20 */ /* 0x000fe40000410000 */
[----:B-1----:R-:W-:Y:S07]  /*9d20*/  FFMA.FTZ R5, R22, c[0x0][0x23c], -R92 ;  /* 0x00008f0016057a23 */ /* 0x002fee000001085c */
[----:B------:R1:W4:Y:S01]  /*9d30*/  MUFU.EX2 R68, R0 ;  /* 0x0000000000447308 */ /* 0x0003220000000800 */
[----:B--2---:R-:W-:Y:S02]  /*9d40*/  FFMA.FTZ R4, R17, c[0x0][0x23c], -R75 ;  /* 0x00008f0011047a23 */ /* 0x004fe4000001084b */
[----:B------:R-:W-:Y:S07]  /*9d50*/  FFMA.FTZ R17, R45, c[0x0][0x23c], -R93 ;  /* 0x00008f002d117a23 */ /* 0x000fee000001085d */
[----:B------:R-:W2:Y:S01]  /*9d60*/  MUFU.EX2 R13, R4 ;  /* 0x00000004000d7308 */ /* 0x000ea20000000800 */
[----:B---3--:R-:W-:Y:S04]  /*9d70*/  FMNMX.FTZ R3, R2, R3, !PT ;  /* 0x0000000302037209 */ /* 0x008fe80007810000 */
[C---:B------:R-:W-:Y:S01]  /*9d80*/  FSETP.NEU.FTZ.AND P1, PT, R3.reuse, -INF , PT ;  /* 0xff8000000300780b */ /* 0x040fe20003f3d000 */
[----:B------:R-:W-:Y:S04]  /*9d90*/  FMUL.FTZ R94, R3, c[0x0][0x23c] ;  /* 0x00008f00035e7a20 */ /* 0x000fe80000410000 */
[----:B------:R3:W-:Y:S01]  /*9da0*/  MUFU.EX2 R228, R17 ;  /* 0x0000001100e47308 */ /* 0x0007e20000000800 */
[----:B------:R-:W-:Y:S01]  /*9db0*/  FSEL R94, R94, RZ, P1 ;  /* 0x000000ff5e5e7208 */ /* 0x000fe20000800000 */
[----:B-1----:R-:W-:Y:S01]  /*9dc0*/  FADD.FTZ R0, -R73, R133 ;  /* 0x0000008549007221 */ /* 0x002fe20000010100 */
[----:B------:R-:W-:Y:S01]  /*9dd0*/  MOV R133, R10 ;  /* 0x0000000a00857202 */ /* 0x000fe20000000f00 */
[----:B----4-:R-:W-:Y:S02]  /*9de0*/  FMUL.FTZ R32, R68, R164 ;  /* 0x000000a444207220 */ /* 0x010fe40000410000 */
[----:B------:R-:W-:Y:S02]  /*9df0*/  FMUL.FTZ R0, R0, c[0x0][0x23c] ;  /* 0x00008f0000007a20 */ /* 0x000fe40000410000 */
[--C-:B------:R-:W-:Y:S02]  /*9e00*/  FFMA.FTZ R12, R42, c[0x0][0x23c], -R94.reuse ;  /* 0x00008f002a0c7a23 */ /* 0x100fe4000001085e */
[----:B------:R1:W4:Y:S01]  /*9e10*/  MUFU.EX2 R69, R0 ;  /* 0x0000000000457308 */ /* 0x0003220000000800 */
[----:B------:R-:W-:Y:S01]  /*9e20*/  FFMA.FTZ R25, R25, c[0x0][0x23c], -R94 ;  /* 0x00008f0019197a23 */ /* 0x000fe2000001085e */
[----:B--2---:R2:W-:Y:S01]  /*9e30*/  STL [R1+0xc], R13 ;  /* 0x00000c0d01007387 */ /* 0x0045e20000100800 */
[----:B------:R-:W-:Y:S01]  /*9e40*/  FFMA.FTZ R4, R18, c[0x0][0x23c], -R92 ;  /* 0x00008f0012047a23 */ /* 0x000fe2000001085c */
[----:B------:R-:W-:Y:S01]  /*9e50*/  F2FP.BF16.PACK_AB R78, R13, R223 ;  /* 0x000000df0d4e723e */ /* 0x000fe200000010ff */
[--C-:B------:R-:W-:Y:S01]  /*9e60*/  FFMA.FTZ R60, R60, c[0x0][0x23c], -R94.reuse ;  /* 0x00008f003c3c7a23 */ /* 0x100fe2000001085e */
[----:B------:R-:W-:Y:S01]  /*9e70*/  STL [R1+0xc4], R72 ;  /* 0x0000c44801007387 */ /* 0x000fe20000100800 */
[--C-:B------:R-:W-:Y:S02]  /*9e80*/  FFMA.FTZ R212, R212, c[0x0][0x23c], -R94.reuse ;  /* 0x00008f00d4d47a23 */ /* 0x100fe4000001085e */
[----:B------:R-:W-:Y:S01]  /*9e90*/  FFMA.FTZ R211, R211, c[0x0][0x23c], -R94 ;  /* 0x00008f00d3d37a23 */ /* 0x000fe2000001085e */
[----:B------:R2:W2:Y:S01]  /*9ea0*/  MUFU.EX2 R217, R4 ;  /* 0x0000000400d97308 */ /* 0x0004a20000000800 */
[----:B------:R2:W-:Y:S01]  /*9eb0*/  STL [R1+0x4], R11 ;  /* 0x0000040b01007387 */ /* 0x0005e20000100800 */
[----:B---3--:R-:W-:Y:S03]  /*9ec0*/  FMUL.FTZ R17, R68, R149 ;  /* 0x0000009544117220 */ /* 0x008fe60000410000 */
[----:B------:R3:W-:Y:S05]  /*9ed0*/  STL [R1+0xc8], R3 ;  /* 0x0000c80301007387 */ /* 0x0007ea0000100800 */
[----:B------:R3:W-:Y:S01]  /*9ee0*/  MUFU.EX2 R237, R12 ;  /* 0x0000000c00ed7308 */ /* 0x0007e20000000800 */
[----:B-1----:R-:W-:Y:S01]  /*9ef0*/  FADD.FTZ R0, -R72, R134 ;  /* 0x0000008648007221 */ /* 0x002fe20000010100 */
[----:B------:R-:W-:Y:S01]  /*9f00*/  MOV R134, R64 ;  /* 0x0000004000867202 */ /* 0x000fe20000000f00 */
[C---:B----4-:R-:W-:Y:S02]  /*9f10*/  FMUL.FTZ R18, R69.reuse, R150 ;  /* 0x0000009645127220 */ /* 0x050fe40000410000 */
[----:B------:R-:W-:Y:S02]  /*9f20*/  FMUL.FTZ R0, R0, c[0x0][0x23c] ;  /* 0x00008f0000007a20 */ /* 0x000fe40000410000 */
[----:B------:R-:W-:Y:S03]  /*9f30*/  FMUL.FTZ R19, R69, R151 ;  /* 0x0000009745137220 */ /* 0x000fe60000410000 */
[----:B------:R1:W4:Y:S01]  /*9f40*/  MUFU.EX2 R2, R0 ;  /* 0x0000000000027308 */ /* 0x0003220000000800 */
[----:B--2---:R-:W-:Y:S01]  /*9f50*/  FFMA.FTZ R4, R245, c[0x0][0x23c], -R93 ;  /* 0x00008f00f5047a23 */ /* 0x004fe2000001085d */
[----:B------:R-:W-:Y:S08]  /*9f60*/  F2FP.BF16.PACK_AB R79, R11, R217 ;  /* 0x000000d90b4f723e */ /* 0x000ff000000010ff */
[----:B------:R2:W-:Y:S01]  /*9f70*/  MUFU.EX2 R204, R4 ;  /* 0x0000000400cc7308 */ /* 0x0005e20000000800 */
[--C-:B---3--:R-:W-:Y:S09]  /*9f80*/  FFMA.FTZ R12, R43, c[0x0][0x23c], -R94.reuse ;  /* 0x00008f002b0c7a23 */ /* 0x108ff2000001085e */
[----:B------:R3:W-:Y:S01]  /*9f90*/  MUFU.EX2 R233, R12 ;  /* 0x0000000c00e97308 */ /* 0x0007e20000000800 */
[----:B-1----:R-:W-:Y:S01]  /*9fa0*/  FADD.FTZ R0, -R3, R135 ;  /* 0x0000008703007221 */ /* 0x002fe20000010100 */
[----:B------:R-:W-:Y:S01]  /*9fb0*/  MOV R135, R54 ;  /* 0x0000003600877202 */ /* 0x000fe20000000f00 */
[----:B----4-:R-:W-:Y:S02]  /*9fc0*/  FMUL.FTZ R13, R2, R145 ;  /* 0x00000091020d7220 */ /* 0x010fe40000410000 */
[----:B------:R-:W-:Y:S05]  /*9fd0*/  FMUL.FTZ R0, R0, c[0x0][0x23c] ;  /* 0x00008f0000007a20 */ /* 0x000fea0000410000 */
[----:B------:R1:W-:Y:S01]  /*9fe0*/  MUFU.EX2 R145, R25 ;  /* 0x0000001900917308 */ /* 0x0003e20000000800 */
[C---:B------:R-:W-:Y:S02]  /*9ff0*/  FMUL.FTZ R45, R2.reuse, R177 ;  /* 0x000000b1022d7220 */ /* 0x040fe40000410000 */
[--C-:B--2---:R-:W-:Y:S02]  /*a000*/  FFMA.FTZ R4, R9, c[0x0][0x23c], -R93.reuse ;  /* 0x00008f0009047a23 */ /* 0x104fe4000001085d */
[----:B------:R-:W-:Y:S01]  /*a010*/  FMUL.FTZ R9, R2, R137 ;  /* 0x0000008902097220 */ /* 0x000fe20000410000 */
[----:B------:R-:W-:Y:S04]  /*a020*/  MOV R137, R86 ;  /* 0x0000005600897202 */ /* 0x000fe80000000f00 */
[----:B------:R2:W4:Y:S01]  /*a030*/  MUFU.EX2 R214, R4 ;  /* 0x0000000400d67308 */ /* 0x0005220000000800 */
[----:B---3--:R-:W-:Y:S09]  /*a040*/  FFMA.FTZ R12, R14, c[0x0][0x23c], -R93 ;  /* 0x00008f000e0c7a23 */ /* 0x008ff2000001085d */
[----:B------:R-:W3:Y:S01]  /*a050*/  MUFU.EX2 R0, R0 ;  /* 0x0000000000007308 */ /* 0x000ee20000000800 */
[----:B-1----:R-:W-:Y:S02]  /*a060*/  FMUL.FTZ R25, R2, R157 ;  /* 0x0000009d02197220 */ /* 0x002fe40000410000 */
[----:B--2---:R-:W-:Y:S01]  /*a070*/  FFMA.FTZ R4, R222, c[0x0][0x23c], -R94 ;  /* 0x00008f00de047a23 */ /* 0x004fe2000001085e */
[----:B----4-:R-:W-:Y:S06]  /*a080*/  F2FP.BF16.PACK_AB R64, R214, R204 ;  /* 0x000000ccd640723e */ /* 0x010fec00000010ff */
[----:B------:R1:W-:Y:S01]  /*a090*/  MUFU.EX2 R207, R4 ;  /* 0x0000000400cf7308 */ /* 0x0003e20000000800 */
[C---:B---3--:R-:W-:Y:S01]  /*a0a0*/  FMUL.FTZ R10, R0.reuse, R138 ;  /* 0x0000008a000a7220 */ /* 0x048fe20000410000 */
[----:B------:R-:W-:Y:S01]  /*a0b0*/  MOV R138, R87 ;  /* 0x00000057008a7202 */ /* 0x000fe20000000f00 */
[C---:B------:R-:W-:Y:S01]  /*a0c0*/  FMUL.FTZ R11, R0.reuse, R139 ;  /* 0x0000008b000b7220 */ /* 0x040fe20000410000 */
[----:B------:R-:W-:Y:S01]  /*a0d0*/  MOV R139, R133 ;  /* 0x00000085008b7202 */ /* 0x000fe20000000f00 */
[C---:B------:R-:W-:Y:S01]  /*a0e0*/  FMUL.FTZ R14, R0.reuse, R146 ;  /* 0x00000092000e7220 */ /* 0x040fe20000410000 */
[----:B------:R-:W-:Y:S01]  /*a0f0*/  MOV R133, R63 ;  /* 0x0000003f00857202 */ /* 0x000fe20000000f00 */
[C---:B------:R-:W-:Y:S02]  /*a100*/  FMUL.FTZ R43, R0.reuse, R175 ;  /* 0x000000af002b7220 */ /* 0x040fe40000410000 */
[C---:B------:R-:W-:Y:S02]  /*a110*/  FMUL.FTZ R42, R0.reuse, R174 ;  /* 0x000000ae002a7220 */ /* 0x040fe40000410000 */
[----:B------:R-:W-:Y:S01]  /*a120*/  FMUL.FTZ R47, R0, R179 ;  /* 0x000000b3002f7220 */ /* 0x000fe20000410000 */
[----:B------:R-:W-:Y:S01]  /*a130*/  MOV R179, R121 ;  /* 0x0000007900b37202 */ /* 0x000fe20000000f00 */
[----:B------:R-:W-:Y:S02]  /*a140*/  FFMA.FTZ R121, R200, c[0x0][0x23c], -R92 ;  /* 0x00008f00c8797a23 */ /* 0x000fe4000001085c */
[--C-:B------:R-:W-:Y:S02]  /*a150*/  FFMA.FTZ R63, R61, c[0x0][0x23c], -R94.reuse ;  /* 0x00008f003d3f7a23 */ /* 0x100fe4000001085e */
[----:B------:R-:W-:Y:S02]  /*a160*/  FMUL.FTZ R61, R2, R193 ;  /* 0x000000c1023d7220 */ /* 0x000fe40000410000 */
[----:B------:R-:W-:Y:S01]  /*a170*/  MUFU.EX2 R121, R121 ;  /* 0x0000007900797308 */ /* 0x000fe20000000800 */
[--C-:B-1----:R-:W-:Y:S02]  /*a180*/  FFMA.FTZ R4, R8, c[0x0][0x23c], -R94.reuse ;  /* 0x00008f0008047a23 */ /* 0x102fe4000001085e */
[----:B------:R-:W-:Y:S07]  /*a190*/  FFMA.FTZ R8, R20, c[0x0][0x23c], -R75 ;  /* 0x00008f0014087a23 */ /* 0x000fee000001084b */
[----:B------:R1:W2:Y:S02]  /*a1a0*/  MUFU.EX2 R213, R4 ;  /* 0x0000000400d57308 */ /* 0x0002a40000000800 */
[----:B-1----:R-:W-:Y:S01]  /*a1b0*/  FFMA.FTZ R4, R248, c[0x0][0x23c], -R93 ;  /* 0x00008f00f8047a23 */ /* 0x002fe2000001085d */
[----:B--2---:R-:W-:Y:S07]  /*a1c0*/  F2FP.BF16.PACK_AB R65, R213, R207 ;  /* 0x000000cfd541723e */ /* 0x004fee00000010ff */
[----:B------:R1:W2:Y:S02]  /*a1d0*/  MUFU.EX2 R248, R4 ;  /* 0x0000000400f87308 */ /* 0x0002a40000000800 */
[----:B-1----:R-:W-:Y:S01]  /*a1e0*/  FFMA.FTZ R4, R247, c[0x0][0x23c], -R94 ;  /* 0x00008f00f7047a23 */ /* 0x002fe2000001085e */
[----:B--2---:R-:W-:Y:S07]  /*a1f0*/  F2FP.BF16.PACK_AB R66, R248, R249 ;  /* 0x000000f9f842723e */ /* 0x004fee00000010ff */
[----:B------:R1:W-:Y:S10]  /*a200*/  MUFU.EX2 R247, R8 ;  /* 0x0000000800f77308 */ /* 0x0003f40000000800 */
[----:B------:R2:W-:Y:S01]  /*a210*/  MUFU.EX2 R222, R4 ;  /* 0x0000000400de7308 */ /* 0x0005e20000000800 */
[--C-:B-1----:R-:W-:Y:S02]  /*a220*/  FFMA.FTZ R8, R49, c[0x0][0x23c], -R75.reuse ;  /* 0x00008f0031087a23 */ /* 0x102fe4000001084b */
[----:B------:R-:W-:Y:S07]  /*a230*/  FFMA.FTZ R49, R56, c[0x0][0x23c], -R92 ;  /* 0x00008f0038317a23 */ /* 0x000fee000001085c */
[----:B------:R1:W-:Y:S01]  /*a240*/  MUFU.EX2 R230, R8 ;  /* 0x0000000800e67308 */ /* 0x0003e20000000800 */
[----:B------:R-:W-:Y:S02]  /*a250*/  FMUL.FTZ R56, R2, R188 ;  /* 0x000000bc02387220 */ /* 0x000fe40000410000 */
[----:B--2---:R-:W-:Y:S07]  /*a260*/  FFMA.FTZ R4, R246, c[0x0][0x23c], -R94 ;  /* 0x00008f00f6047a23 */ /* 0x004fee000001085e */
[----:B------:R2:W3:Y:S10]  /*a270*/  MUFU.EX2 R245, R4 ;  /* 0x0000000400f57308 */ /* 0x0004f40000000800 */
[----:B------:R-:W-:Y:S01]  /*a280*/  MUFU.EX2 R246, R5 ;  /* 0x0000000500f67308 */ /* 0x000fe20000000800 */
[----:B-1----:R-:W-:Y:S01]  /*a290*/  FMUL.FTZ R8, R2, R136 ;  /* 0x0000008802087220 */ /* 0x002fe20000410000 */
[----:B------:R-:W-:Y:S01]  /*a2a0*/  MOV R136, R58 ;  /* 0x0000003a00887202 */ /* 0x000fe20000000f00 */
[----:B------:R-:W-:Y:S07]  /*a2b0*/  FMUL.FTZ R58, R0, R190 ;  /* 0x000000be003a7220 */ /* 0x000fee0000410000 */
[----:B------:R1:W-:Y:S01]  /*a2c0*/  MUFU.EX2 R164, R49 ;  /* 0x0000003100a47308 */ /* 0x0003e20000000800 */
[--C-:B--2---:R-:W-:Y:S01]  /*a2d0*/  FFMA.FTZ R4, R21, c[0x0][0x23c], -R75.reuse ;  /* 0x00008f0015047a23 */ /* 0x104fe2000001084b */
[----:B---3--:R-:W-:Y:S08]  /*a2e0*/  F2FP.BF16.PACK_AB R67, R245, R222 ;  /* 0x000000def543723e */ /* 0x008ff000000010ff */
[----:B------:R-:W2:Y:S01]  /*a2f0*/  MUFU.EX2 R3, R4 ;  /* 0x0000000400037308 */ /* 0x000ea20000000800 */
[----:B-1----:R-:W-:Y:S01]  /*a300*/  FMUL.FTZ R49, R68, R181 ;  /* 0x000000b544317220 */ /* 0x002fe20000410000 */
[----:B------:R-:W-:Y:S01]  /*a310*/  MOV R181, R102 ;  /* 0x0000006600b57202 */ /* 0x000fe20000000f00 */
[--C-:B------:R-:W-:Y:S01]  /*a320*/  FFMA.FTZ R102, R221, c[0x0][0x23c], -R92.reuse ;  /* 0x00008f00dd667a23 */ /* 0x100fe2000001085c */
[----:B--2---:R1:W-:Y:S01]  /*a330*/  STL [R1+0x44], R3 ;  /* 0x0000440301007387 */ /* 0x0043e20000100800 */
[--C-:B------:R-:W-:Y:S03]  /*a340*/  FFMA.FTZ R4, R23, c[0x0][0x23c], -R92.reuse ;  /* 0x00008f0017047a23 */ /* 0x100fe6000001085c */
[----:B------:R-:W2:Y:S03]  /*a350*/  LDSM.16.MT88.4 R20, [R224+0x8000] ;  /* 0x00800000e014783b */ /* 0x000ea60000004200 */
[----:B------:R-:W3:Y:S10]  /*a360*/  MUFU.EX2 R4, R4 ;  /* 0x0000000400047308 */ /* 0x000ef40000000800 */
[----:B-1----:R-:W1:Y:S01]  /*a370*/  MUFU.EX2 R3, R7 ;  /* 0x0000000700037308 */ /* 0x002e620000000800 */
[----:B---3--:R3:W-:Y:S04]  /*a380*/  STL [R1+0x40], R4 ;  /* 0x0000400401007387 */ /* 0x0087e80000100800 */
[----:B-1----:R1:W-:Y:S01]  /*a390*/  STL [R1+0x48], R3 ;  /* 0x0000480301007387 */ /* 0x0023e20000100800 */
[--C-:B------:R-:W-:Y:S04]  /*a3a0*/  FFMA.FTZ R7, R36, c[0x0][0x23c], -R75.reuse ;  /* 0x00008f0024077a23 */ /* 0x100fe8000001084b */
[----:B------:R4:W-:Y:S01]  /*a3b0*/  MUFU.EX2 R240, R7 ;  /* 0x0000000700f07308 */ /* 0x0009e20000000800 */
[--C-:B---3--:R-:W-:Y:S02]  /*a3c0*/  FFMA.FTZ R4, R34, c[0x0][0x23c], -R92.reuse ;  /* 0x00008f0022047a23 */ /* 0x108fe4000001085c */
[C---:B------:R-:W-:Y:S01]  /*a3d0*/  FMUL.FTZ R34, R69.reuse, R166 ;  /* 0x000000a645227220 */ /* 0x040fe20000410000 */
[----:B------:R-:W-:Y:S01]  /*a3e0*/  MOV R166, R126 ;  /* 0x0000007e00a67202 */ /* 0x000fe20000000f00 */
[--C-:B------:R-:W-:Y:S02]  /*a3f0*/  FFMA.FTZ R126, R112, c[0x0][0x23c], -R75.reuse ;  /* 0x00008f00707e7a23 */ /* 0x100fe4000001084b */
[--C-:B------:R-:W-:Y:S01]  /*a400*/  FFMA.FTZ R112, R202, c[0x0][0x23c], -R92.reuse ;  /* 0x00008f00ca707a23 */ /* 0x100fe2000001085c */
[----:B------:R-:W-:Y:S03]  /*a410*/  MOV R177, R166 ;  /* 0x000000a600b17202 */ /* 0x000fe60000000f00 */
[----:B------:R-:W-:Y:S10]  /*a420*/  MUFU.EX2 R126, R126 ;  /* 0x0000007e007e7308 */ /* 0x000ff40000000800 */
[----:B-1----:R1:W-:Y:S01]  /*a430*/  MUFU.EX2 R3, R4 ;  /* 0x0000000400037308 */ /* 0x0023e20000000800 */
[--C-:B----4-:R-:W-:Y:S02]  /*a440*/  FFMA.FTZ R7, R50, c[0x0][0x23c], -R92.reuse ;  /* 0x00008f0032077a23 */ /* 0x110fe4000001085c */
[----:B------:R-:W-:Y:S01]  /*a450*/  FMUL.FTZ R50, R69, R182 ;  /* 0x000000b645327220 */ /* 0x000fe20000410000 */
[----:B------:R-:W-:Y:S01]  /*a460*/  MOV R182, R98 ;  /* 0x0000006200b67202 */ /* 0x000fe20000000f00 */
[--C-:B------:R-:W-:Y:S01]  /*a470*/  FFMA.FTZ R98, R251, c[0x0][0x23c], -R92.reuse ;  /* 0x00008f00fb627a23 */ /* 0x100fe2000001085c */
[----:B------:R-:W-:Y:S04]  /*a480*/  MOV R251, R164 ;  /* 0x000000a400fb7202 */ /* 0x000fe80000000f00 */
[----:B------:R3:W-:Y:S10]  /*a490*/  MUFU.EX2 R231, R7 ;  /* 0x0000000700e77308 */ /* 0x0007f40000000800 */
[----:B------:R-:W-:Y:S01]  /*a4a0*/  MUFU.EX2 R200, R98 ;  /* 0x0000006200c87308 */ /* 0x000fe20000000800 */
[----:B-1----:R-:W-:Y:S02]  /*a4b0*/  FFMA.FTZ R4, R35, c[0x0][0x23c], -R92 ;  /* 0x00008f0023047a23 */ /* 0x002fe4000001085c */
[----:B------:R-:W-:Y:S01]  /*a4c0*/  FMUL.FTZ R35, R69, R167 ;  /* 0x000000a745237220 */ /* 0x000fe20000410000 */
[----:B------:R-:W-:Y:S01]  /*a4d0*/  MOV R167, R120 ;  /* 0x0000007800a77202 */ /* 0x000fe20000000f00 */
[----:B------:R-:W-:Y:S05]  /*a4e0*/  FFMA.FTZ R120, R90, c[0x0][0x23c], -R75 ;  /* 0x00008f005a787a23 */ /* 0x000fea000001084b */
[----:B------:R1:W-:Y:S01]  /*a4f0*/  MUFU.EX2 R243, R4 ;  /* 0x0000000400f37308 */ /* 0x0003e20000000800 */
[----:B------:R-:W-:Y:S01]  /*a500*/  MOV R174, R167 ;  /* 0x000000a700ae7202 */ /* 0x000fe20000000f00 */
[----:B---3--:R-:W-:Y:S02]  /*a510*/  FFMA.FTZ R7, R41, c[0x0][0x23c], -R93 ;  /* 0x00008f0029077a23 */ /* 0x008fe4000001085d */
[--C-:B------:R-:W-:Y:S02]  /*a520*/  FFMA.FTZ R41, R44, c[0x0][0x23c], -R75.reuse ;  /* 0x00008f002c297a23 */ /* 0x100fe4000001084b */
[----:B------:R-:W-:Y:S04]  /*a530*/  FFMA.FTZ R44, R46, c[0x0][0x23c], -R75 ;  /* 0x00008f002e2c7a23 */ /* 0x000fe8000001084b */
[----:B------:R3:W-:Y:S01]  /*a540*/  MUFU.EX2 R234, R7 ;  /* 0x0000000700ea7308 */ /* 0x0007e20000000800 */
[----:B------:R-:W-:Y:S09]  /*a550*/  FMUL.FTZ R46, R0, R178 ;  /* 0x000000b2002e7220 */ /* 0x000ff20000410000 */
[----:B------:R4:W-:Y:S01]  /*a560*/  MUFU.EX2 R157, R41 ;  /* 0x00000029009d7308 */ /* 0x0009e20000000800 */
[----:B-1----:R-:W-:Y:S02]  /*a570*/  FFMA.FTZ R4, R16, c[0x0][0x23c], -R93 ;  /* 0x00008f0010047a23 */ /* 0x002fe4000001085d */
[----:B------:R-:W-:Y:S07]  /*a580*/  FMUL.FTZ R16, R68, R148 ;  /* 0x0000009444107220 */ /* 0x000fee0000410000 */
[----:B------:R1:W1:Y:S01]  /*a590*/  MUFU.EX2 R5, R4 ;  /* 0x0000000400057308 */ /* 0x0002620000000800 */
[----:B---3--:R-:W-:Y:S09]  /*a5a0*/  FMUL.FTZ R7, R69, R143 ;  /* 0x0000008f45077220 */ /* 0x008ff20000410000 */
[----:B------:R3:W-:Y:S01]  /*a5b0*/  MUFU.EX2 R143, R12 ;  /* 0x0000000c008f7308 */ /* 0x0007e20000000800 */
[----:B----4-:R-:W-:Y:S01]  /*a5c0*/  FMUL.FTZ R41, R2, R173 ;  /* 0x000000ad02297220 */ /* 0x010fe20000410000 */
[----:B------:R-:W-:Y:S01]  /*a5d0*/  MOV R173, R103 ;  /* 0x0000006700ad7202 */ /* 0x000fe20000000f00 */
[----:B------:R-:W-:Y:S07]  /*a5e0*/  FFMA.FTZ R103, R209, c[0x0][0x23c], -R75 ;  /* 0x00008f00d1677a23 */ /* 0x000fee000001084b */
[----:B------:R-:W-:Y:S01]  /*a5f0*/  MUFU.EX2 R120, R120 ;  /* 0x0000007800787308 */ /* 0x000fe20000000800 */
[----:B-1----:R-:W-:Y:S01]  /*a600*/  FFMA.FTZ R4, R15, c[0x0][0x23c], -R93 ;  /* 0x00008f000f047a23 */ /* 0x002fe2000001085d */
[----:B------:R1:W-:Y:S01]  /*a610*/  STL [R1+0x38], R5 ;  /* 0x0000380501007387 */ /* 0x0003e20000100800 */
[----:B------:R-:W-:Y:S07]  /*a620*/  FMUL.FTZ R15, R0, R147 ;  /* 0x00000093000f7220 */ /* 0x000fee0000410000 */
[----:B------:R4:W1:Y:S01]  /*a630*/  MUFU.EX2 R6, R4 ;  /* 0x0000000400067308 */ /* 0x0008620000000800 */
[----:B---3--:R-:W-:Y:S02]  /*a640*/  FMUL.FTZ R12, R2, R144 ;  /* 0x00000090020c7220 */ /* 0x008fe40000410000 */
[--C-:B----4-:R-:W-:Y:S01]  /*a650*/  FFMA.FTZ R4, R26, c[0x0][0x23c], -R94.reuse ;  /* 0x00008f001a047a23 */ /* 0x110fe2000001085e */
[----:B-1----:R1:W-:Y:S01]  /*a660*/  STL [R1+0x3c], R6 ;  /* 0x00003c0601007387 */ /* 0x0023e20000100800 */
[C---:B------:R-:W-:Y:S05]  /*a670*/  FMUL.FTZ R26, R0.reuse, R158 ;  /* 0x0000009e001a7220 */ /* 0x040fea0000410000 */
[----:B------:R3:W4:Y:S01]  /*a680*/  MUFU.EX2 R5, R4 ;  /* 0x0000000400057308 */ /* 0x0007220000000800 */
[----:B-1----:R-:W-:Y:S02]  /*a690*/  FFMA.FTZ R6, R37, c[0x0][0x23c], -R75 ;  /* 0x00008f0025067a23 */ /* 0x002fe4000001084b */
[----:B---3--:R-:W-:Y:S01]  /*a6a0*/  FFMA.FTZ R4, R27, c[0x0][0x23c], -R94 ;  /* 0x00008f001b047a23 */ /* 0x008fe2000001085e */
[----:B----4-:R1:W-:Y:S06]  /*a6b0*/  STL [R1], R5 ;  /* 0x0000000501007387 */ /* 0x0103ec0000100800 */
[----:B------:R3:W-:Y:S01]  /*a6c0*/  MUFU.EX2 R236, R6 ;  /* 0x0000000600ec7308 */ /* 0x0007e20000000800 */
[----:B------:R-:W-:Y:S09]  /*a6d0*/  FMUL.FTZ R27, R0, R159 ;  /* 0x0000009f001b7220 */ /* 0x000ff20000410000 */
[----:B------:R-:W4:Y:S10]  /*a6e0*/  MUFU.EX2 R4, R4 ;  /* 0x0000000400047308 */ /* 0x000f340000000800 */
[----:B------:R2:W-:Y:S01]  /*a6f0*/  MUFU.EX2 R159, R44 ;  /* 0x0000002c009f7308 */ /* 0x0005e20000000800 */
[----:B-1----:R-:W-:Y:S02]  /*a700*/  FFMA.FTZ R5, R28, c[0x0][0x23c], -R93 ;  /* 0x00008f001c057a23 */ /* 0x002fe4000001085d */
[----:B---3--:R-:W-:Y:S02]  /*a710*/  FMUL.FTZ R6, R69, R142 ;  /* 0x0000008e45067220 */ /* 0x008fe40000410000 */
[----:B------:R-:W-:Y:S05]  /*a720*/  FFMA.FTZ R28, R52, c[0x0][0x23c], -R75 ;  /* 0x00008f00341c7a23 */ /* 0x000fea000001084b */
[----:B------:R1:W-:Y:S01]  /*a730*/  MUFU.EX2 R72, R5 ;  /* 0x0000000500487308 */ /* 0x0003e20000000800 */
[----:B----4-:R3:W-:Y:S01]  /*a740*/  STL [R1+0x8], R4 ;  /* 0x0000080401007387 */ /* 0x0107e20000100800 */
[--C-:B--2---:R-:W-:Y:S02]  /*a750*/  FFMA.FTZ R44, R57, c[0x0][0x23c], -R92.reuse ;  /* 0x00008f00392c7a23 */ /* 0x104fe4000001085c */
[----:B------:R-:W-:Y:S01]  /*a760*/  FFMA.FTZ R57, R135, c[0x0][0x23c], -R93 ;  /* 0x00008f0087397a23 */ /* 0x000fe2000001085d */
[----:B------:R-:W-:Y:S05]  /*a770*/  MOV R135, R134 ;  /* 0x0000008600877202 */ /* 0x000fea0000000f00 */
[----:B------:R2:W4:Y:S01]  /*a780*/  MUFU.EX2 R158, R44 ;  /* 0x0000002c009e7308 */ /* 0x0005220000000800 */
[----:B------:R-:W-:Y:S01]  /*a790*/  MOV R134, R62 ;  /* 0x0000003e00867202 */ /* 0x000fe20000000f00 */
[----:B------:R-:W-:Y:S01]  /*a7a0*/  FMUL.FTZ R62, R0, R194 ;  /* 0x000000c2003e7220 */ /* 0x000fe20000410000 */
[----:B------:R-:W-:Y:S02]  /*a7b0*/  MOV R144, R135 ;  /* 0x0000008700907202 */ /* 0x000fe40000000f00 */
[----:B------:R-:W-:Y:S01]  /*a7c0*/  MOV R135, R122 ;  /* 0x0000007a00877202 */ /* 0x000fe20000000f00 */
[----:B-1----:R-:W-:Y:S01]  /*a7d0*/  FMUL.FTZ R5, R68, R141 ;  /* 0x0000008d44057220 */ /* 0x002fe20000410000 */
[----:B------:R-:W-:Y:S01]  /*a7e0*/  MOV R141, R59 ;  /* 0x0000003b008d7202 */ /* 0x000fe20000000f00 */
[----:B------:R-:W-:Y:S01]  /*a7f0*/  FMUL.FTZ R59, R0, R191 ;  /* 0x000000bf003b7220 */ /* 0x000fe20000410000 */
[----:B------:R-:W-:Y:S01]  /*a800*/  MOV R167, R134 ;  /* 0x0000008600a77202 */ /* 0x000fe20000000f00 */
[----:B------:R-:W-:Y:S02]  /*a810*/  FFMA.FTZ R122, R89, c[0x0][0x23c], -R75 ;  /* 0x00008f00597a7a23 */ /* 0x000fe4000001084b */
[--C-:B---3--:R-:W-:Y:S02]  /*a820*/  FFMA.FTZ R4, R29, c[0x0][0x23c], -R93.reuse ;  /* 0x00008f001d047a23 */ /* 0x108fe4000001085d */
[----:B------:R-:W-:Y:S02]  /*a830*/  FMUL.FTZ R29, R2, R161 ;  /* 0x000000a1021d7220 */ /* 0x000fe40000410000 */
[----:B------:R1:W-:Y:S01]  /*a840*/  MUFU.EX2 R242, R4 ;  /* 0x0000000400f27308 */ /* 0x0003e20000000800 */
[--C-:B------:R-:W-:Y:S02]  /*a850*/  FFMA.FTZ R134, R119, c[0x0][0x23c], -R92.reuse ;  /* 0x00008f0077867a23 */ /* 0x100fe4000001085c */
[--C-:B------:R-:W-:Y:S02]  /*a860*/  FFMA.FTZ R119, R123, c[0x0][0x23c], -R93.reuse ;  /* 0x00008f007b777a23 */ /* 0x100fe4000001085d */
[----:B------:R-:W-:Y:S02]  /*a870*/  FFMA.FTZ R123, R252, c[0x0][0x23c], -R93 ;  /* 0x00008f00fc7b7a23 */ /* 0x000fe4000001085d */
[----:B--2---:R-:W-:Y:S01]  /*a880*/  FMUL.FTZ R44, R2, R176 ;  /* 0x000000b0022c7220 */ /* 0x004fe20000410000 */
[----:B------:R-:W-:Y:S01]  /*a890*/  MOV R176, R127 ;  /* 0x0000007f00b07202 */ /* 0x000fe20000000f00 */
[----:B------:R-:W-:Y:S01]  /*a8a0*/  FFMA.FTZ R127, R114, c[0x0][0x23c], -R92 ;  /* 0x00008f00727f7a23 */ /* 0x000fe2000001085c */
[----:B----4-:R-:W-:Y:S01]  /*a8b0*/  MOV R221, R158 ;  /* 0x0000009e00dd7202 */ /* 0x010fe20000000f00 */
[----:B------:R-:W-:Y:S10]  /*a8c0*/  MUFU.EX2 R122, R122 ;  /* 0x0000007a007a7308 */ /* 0x000ff40000000800 */
[----:B------:R-:W-:Y:S01]  /*a8d0*/  MUFU.EX2 R127, R127 ;  /* 0x0000007f007f7308 */ /* 0x000fe20000000800 */
[--C-:B-1----:R-:W-:Y:S02]  /*a8e0*/  FFMA.FTZ R4, R30, c[0x0][0x23c], -R94.reuse ;  /* 0x00008f001e047a23 */ /* 0x102fe4000001085e */
[C---:B------:R-:W-:Y:S07]  /*a8f0*/  FMUL.FTZ R30, R0.reuse, R162 ;  /* 0x000000a2001e7220 */ /* 0x040fee0000410000 */
[----:B------:R1:W-:Y:S10]  /*a900*/  MUFU.EX2 R73, R4 ;  /* 0x0000000400497308 */ /* 0x0003f40000000800 */
[----:B------:R-:W-:Y:S10]  /*a910*/  MUFU.EX2 R134, R134 ;  /* 0x0000008600867308 */ /* 0x000ff40000000800 */
[----:B------:R-:W-:Y:S01]  /*a920*/  MUFU.EX2 R119, R119 ;  /* 0x0000007700777308 */ /* 0x000fe20000000800 */
[----:B-1----:R-:W-:Y:S02]  /*a930*/  FFMA.FTZ R4, R31, c[0x0][0x23c], -R94 ;  /* 0x00008f001f047a23 */ /* 0x002fe4000001085e */
[----:B------:R-:W-:Y:S07]  /*a940*/  FMUL.FTZ R31, R0, R163 ;  /* 0x000000a3001f7220 */ /* 0x000fee0000410000 */
[----:B------:R1:W-:Y:S10]  /*a950*/  MUFU.EX2 R241, R4 ;  /* 0x0000000400f17308 */ /* 0x0003f40000000800 */
[----:B------:R2:W-:Y:S10]  /*a960*/  MUFU.EX2 R163, R33 ;  /* 0x0000002100a37308 */ /* 0x0005f40000000800 */
[----:B------:R-:W-:Y:S01]  /*a970*/  MUFU.EX2 R123, R123 ;  /* 0x0000007b007b7308 */ /* 0x000fe20000000800 */
[--C-:B-1----:R-:W-:Y:S09]  /*a980*/  FFMA.FTZ R4, R38, c[0x0][0x23c], -R92.reuse ;  /* 0x00008f0026047a23 */ /* 0x102ff2000001085c */
[----:B------:R1:W-:Y:S01]  /*a990*/  MUFU.EX2 R239, R4 ;  /* 0x0000000400ef7308 */ /* 0x0003e20000000800 */
[----:B--2---:R-:W-:Y:S01]  /*a9a0*/  FMUL.FTZ R33, R68, R165 ;  /* 0x000000a544217220 */ /* 0x004fe20000410000 */
[----:B------:R-:W-:Y:S01]  /*a9b0*/  MOV R165, R132 ;  /* 0x0000008400a57202 */ /* 0x000fe20000000f00 */
[--C-:B------:R-:W-:Y:S03]  /*a9c0*/  FFMA.FTZ R132, R88, c[0x0][0x23c], -R75.reuse ;  /* 0x00008f0058847a23 */ /* 0x100fe6000001084b */
[----:B------:R-:W-:Y:S02]  /*a9d0*/  MOV R178, R165 ;  /* 0x000000a500b27202 */ /* 0x000fe40000000f00 */
[----:B------:R-:W-:Y:S01]  /*a9e0*/  MOV R165, R99 ;  /* 0x0000006300a57202 */ /* 0x000fe20000000f00 */
[--C-:B------:R-:W-:Y:S01]  /*a9f0*/  FFMA.FTZ R99, R250, c[0x0][0x23c], -R92.reuse ;  /* 0x00008f00fa637a23 */ /* 0x100fe2000001085c */
[----:B------:R-:W-:Y:S01]  /*aa00*/  MOV R250, R159 ;  /* 0x0000009f00fa7202 */ /* 0x000fe20000000f00 */
[----:B------:R-:W-:Y:S01]  /*aa10*/  MUFU.EX2 R132, R132 ;  /* 0x0000008400847308 */ /* 0x000fe20000000800 */
[--C-:B-1----:R-:W-:Y:S09]  /*aa20*/  FFMA.FTZ R4, R39, c[0x0][0x23c], -R92.reuse ;  /* 0x00008f0027047a23 */ /* 0x102ff2000001085c */
[----:B------:R-:W-:Y:S01]  /*aa30*/  MUFU.EX2 R202, R99 ;  /* 0x0000006300ca7308 */ /* 0x000fe20000000800 */
[----:B------:R-:W1:Y:S09]  /*aa40*/  LDSM.16.MT88.4 R36, [R227+0x8000] ;  /* 0x00800000e324783b */ /* 0x000e720000004200 */
[----:B------:R2:W-:Y:S02]  /*aa50*/  MUFU.EX2 R235, R4 ;  /* 0x0000000400eb7308 */ /* 0x0005e40000000800 */
[----:B--2---:R-:W-:Y:S02]  /*aa60*/  FFMA.FTZ R4, R48, c[0x0][0x23c], -R75 ;  /* 0x00008f0030047a23 */ /* 0x004fe4000001084b */
[----:B------:R-:W-:Y:S01]  /*aa70*/  FMUL.FTZ R48, R68, R180 ;  /* 0x000000b444307220 */ /* 0x000fe20000410000 */
[----:B------:R-:W-:Y:S05]  /*aa80*/  MOV R180, R110 ;  /* 0x0000006e00b47202 */ /* 0x000fea0000000f00 */
[----:B------:R2:W-:Y:S01]  /*aa90*/  MUFU.EX2 R232, R4 ;  /* 0x0000000400e87308 */ /* 0x0005e20000000800 */
[--C-:B------:R-:W-:Y:S02]  /*aaa0*/  FFMA.FTZ R110, R203, c[0x0][0x23c], -R92.reuse ;  /* 0x00008f00cb6e7a23 */ /* 0x100fe4000001085c */
[--C-:B--2---:R-:W-:Y:S02]  /*aab0*/  FFMA.FTZ R4, R51, c[0x0][0x23c], -R92.reuse ;  /* 0x00008f0033047a23 */ /* 0x104fe4000001085c */
[----:B------:R-:W-:Y:S01]  /*aac0*/  FMUL.FTZ R51, R69, R183 ;  /* 0x000000b745337220 */ /* 0x000fe20000410000 */
[----:B------:R-:W-:Y:S04]  /*aad0*/  MOV R183, R144 ;  /* 0x0000009000b77202 */ /* 0x000fe80000000f00 */
[----:B------:R2:W-:Y:S01]  /*aae0*/  MUFU.EX2 R229, R4 ;  /* 0x0000000400e57308 */ /* 0x0005e20000000800 */
[----:B------:R-:W-:Y:S01]  /*aaf0*/  MOV R144, R141 ;  /* 0x0000008d00907202 */ /* 0x000fe20000000f00 */
[----:B------:R-:W-:Y:S02]  /*ab00*/  FFMA.FTZ R141, R131, c[0x0][0x23c], -R92 ;  /* 0x00008f00838d7a23 */ /* 0x000fe4000001085c */
[--C-:B------:R-:W-:Y:S02]  /*ab10*/  FFMA.FTZ R131, R124, c[0x0][0x23c], -R93.reuse ;  /* 0x00008f007c837a23 */ /* 0x100fe4000001085d */
[----:B--2---:R-:W-:Y:S02]  /*ab20*/  FFMA.FTZ R4, R40, c[0x0][0x23c], -R93 ;  /* 0x00008f0028047a23 */ /* 0x004fe4000001085d */
[----:B------:R-:W-:Y:S01]  /*ab30*/  FMUL.FTZ R40, R2, R172 ;  /* 0x000000ac02287220 */ /* 0x000fe20000410000 */
[----:B------:R-:W-:Y:S01]  /*ab40*/  MOV R172, R100 ;  /* 0x0000006400ac7202 */ /* 0x000fe20000000f00 */
[----:B------:R2:W-:Y:S01]  /*ab50*/  MUFU.EX2 R238, R4 ;  /* 0x0000000400ee7308 */ /* 0x0005e20000000800 */
[--C-:B------:R-:W-:Y:S09]  /*ab60*/  FFMA.FTZ R100, R216, c[0x0][0x23c], -R75.reuse ;  /* 0x00008f00d8647a23 */ /* 0x100ff2000001084b */
[----:B------:R-:W-:Y:S01]  /*ab70*/  MUFU.EX2 R203, R100 ;  /* 0x0000006400cb7308 */ /* 0x000fe20000000800 */
[----:B--2---:R-:W-:Y:S01]  /*ab80*/  FMUL.FTZ R4, R68, R140 ;  /* 0x0000008c44047220 */ /* 0x004fe20000410000 */
[----:B------:R-:W-:Y:S02]  /*ab90*/  MOV R140, R53 ;  /* 0x00000035008c7202 */ /* 0x000fe40000000f00 */
[----:B------:R-:W2:Y:S04]  /*aba0*/  LDSM.16.MT88.4 R52, [R225+0x8000] ;  /* 0x00800000e134783b */ /* 0x000ea80000004200 */
[-C--:B------:R-:W-:Y:S08]  /*abb0*/  HMMA.16816.F32.BF16 R4, R76, R20.reuse, R4 ;  /* 0x000000144c04723c */ /* 0x080ff00000041804 */
[C---:B------:R-:W-:Y:S07]  /*abc0*/  HMMA.16816.F32.BF16 R8, R64.reuse, R20, R8 ;  /* 0x000000144008723c */ /* 0x040fee0000041808 */
[----:B------:R-:W-:Y:S01]  /*abd0*/  FFMA.FTZ R20, R24, c[0x0][0x23c], -R94 ;  /* 0x00008f0018147a23 */ /* 0x000fe2000001085e */
[-C--:B------:R-:W-:Y:S03]  /*abe0*/  HMMA.16816.F32.BF16 R12, R64, R22.reuse, R12 ;  /* 0x00000016400c723c */ /* 0x080fe6000004180c */
[----:B------:R3:W-:Y:S01]  /*abf0*/  MUFU.EX2 R142, R20 ;  /* 0x00000014008e7308 */ /* 0x0007e20000000800 */
[----:B------:R-:W-:Y:S02]  /*ac00*/  FMUL.FTZ R21, R68, R153 ;  /* 0x0000009944157220 */ /* 0x000fe40000410000 */
[----:B------:R-:W-:Y:S02]  /*ac10*/  FMUL.FTZ R24, R2, R156 ;  /* 0x0000009c02187220 */ /* 0x000fe40000410000 */
[C---:B------:R-:W-:Y:S05]  /*ac20*/  HMMA.16816.F32.BF16 R16, R76.reuse, R22, R16 ;  /* 0x000000164c10723c */ /* 0x040fea0000041810 */
[----:B------:R4:W-:Y:S02]  /*ac30*/  MUFU.EX2 R153, R28 ;  /* 0x0000001c00997308 */ /* 0x0009e40000000800 */
[C---:B------:R-:W-:Y:S02]  /*ac40*/  FMUL.FTZ R22, R69.reuse, R154 ;  /* 0x0000009a45167220 */ /* 0x040fe40000410000 */
[----:B------:R-:W-:Y:S06]  /*ac50*/  FMUL.FTZ R23, R69, R155 ;  /* 0x0000009b45177220 */ /* 0x000fec0000410000 */
[----:B------:R2:W-:Y:S01]  /*ac60*/  MUFU.EX2 R155, R57 ;  /* 0x00000039009b7308 */ /* 0x0005e20000000800 */
[----:B---3--:R-:W-:Y:S02]  /*ac70*/  FMUL.FTZ R20, R68, R152 ;  /* 0x0000009844147220 */ /* 0x008fe40000410000 */
[----:B------:R-:W3:Y:S04]  /*ac80*/  LDL.LU R152, [R1+0x38] ;  /* 0x0000380001987983 */ /* 0x000ee80000300800 */
[----:B------:R-:W3:Y:S01]  /*ac90*/  LDL.LU R151, [R1] ;  /* 0x0000000001977983 */ /* 0x000ee20000300800 */
[-C--:B-1----:R-:W-:Y:S02]  /*aca0*/  HMMA.16816.F32.BF16 R20, R76, R36.reuse, R20 ;  /* 0x000000244c14723c */ /* 0x082fe40000041814 */
[----:B------:R-:W1:Y:S01]  /*acb0*/  MUFU.EX2 R156, R63 ;  /* 0x0000003f009c7308 */ /* 0x000e620000000800 */
[--C-:B----4-:R-:W-:Y:S01]  /*acc0*/  FFMA.FTZ R28, R210, c[0x0][0x23c], -R75.reuse ;  /* 0x00008f00d21c7a23 */ /* 0x110fe2000001084b */
[----:B------:R-:W4:Y:S04]  /*acd0*/  LDL.LU R150, [R1+0x44] ;  /* 0x0000440001967983 */ /* 0x000f280000300800 */
[C---:B------:R-:W-:Y:S01]  /*ace0*/  HMMA.16816.F32.BF16 R24, R64.reuse, R36, R24 ;  /* 0x000000244018723c */ /* 0x040fe20000041818 */
[----:B------:R-:W3:Y:S03]  /*acf0*/  LDL.LU R149, [R1+0x40] ;  /* 0x0000400001957983 */ /* 0x000ee60000300800 */
[----:B------:R1:W-:Y:S01]  /*ad00*/  MUFU.EX2 R154, R28 ;  /* 0x0000001c009a7308 */ /* 0x0003e20000000800 */
[----:B------:R-:W3:Y:S01]  /*ad10*/  LDL.LU R148, [R1+0x3c] ;  /* 0x00003c0001947983 */ /* 0x000ee20000300800 */
[----:B--2---:R-:W-:Y:S02]  /*ad20*/  FMUL.FTZ R57, R2, R189 ;  /* 0x000000bd02397220 */ /* 0x004fe40000410000 */
[--C-:B------:R-:W-:Y:S01]  /*ad30*/  FFMA.FTZ R36, R218, c[0x0][0x23c], -R92.reuse ;  /* 0x00008f00da247a23 */ /* 0x100fe2000001085c */
[----:B------:R-:W3:Y:S03]  /*ad40*/  LDL.LU R147, [R1+0x8] ;  /* 0x0000080001937983 */ /* 0x000ee60000300800 */
[----:B------:R-:W-:Y:S01]  /*ad50*/  FMUL.FTZ R37, R68, R169 ;  /* 0x000000a944257220 */ /* 0x000fe20000410000 */
[----:B------:R-:W3:Y:S01]  /*ad60*/  LDL.LU R146, [R1+0x48] ;  /* 0x0000480001927983 */ /* 0x000ee20000300800 */
[----:B------:R1:W-:Y:S01]  /*ad70*/  MUFU.EX2 R162, R36 ;  /* 0x0000002400a27308 */ /* 0x0003e20000000800 */
[----:B------:R-:W-:Y:S01]  /*ad80*/  MOV R169, R109 ;  /* 0x0000006d00a97202 */ /* 0x000fe20000000f00 */
[--C-:B------:R-:W-:Y:S01]  /*ad90*/  FFMA.FTZ R109, R91, c[0x0][0x23c], -R75.reuse ;  /* 0x00008f005b6d7a23 */ /* 0x100fe2000001084b */
[----:B-1----:R-:W-:Y:S01]  /*ada0*/  MOV R252, R156 ;  /* 0x0000009c00fc7202 */ /* 0x002fe20000000f00 */
[----:B------:R-:W-:Y:S01]  /*adb0*/  FMUL.FTZ R63, R0, R195 ;  /* 0x000000c3003f7220 */ /* 0x000fe20000410000 */
[----:B------:R-:W-:Y:S05]  /*adc0*/  LDSM.16.MT88.4 R88, [R227+0x8800] ;  /* 0x00880000e358783b */ /* 0x000fea0000004200 */
[----:B------:R-:W-:Y:S01]  /*add0*/  MUFU.EX2 R188, R109 ;  /* 0x0000006d00bc7308 */ /* 0x000fe20000000800 */
[----:B------:R-:W-:Y:S07]  /*ade0*/  FMUL.FTZ R28, R2, R160 ;  /* 0x000000a0021c7220 */ /* 0x000fee0000410000 */
[-C--:B------:R-:W-:Y:S02]  /*adf0*/  HMMA.16816.F32.BF16 R28, R64, R38.reuse, R28 ;  /* 0x00000026401c723c */ /* 0x080fe4000004181c */
[----:B------:R1:W-:Y:S01]  /*ae00*/  MUFU.EX2 R160, R60 ;  /* 0x0000003c00a07308 */ /* 0x0003e20000000800 */
[----:B------:R-:W-:Y:S01]  /*ae10*/  FMUL.FTZ R36, R68, R168 ;  /* 0x000000a844247220 */ /* 0x000fe20000410000 */
[----:B------:R-:W-:Y:S01]  /*ae20*/  MOV R168, R113 ;  /* 0x0000007100a87202 */ /* 0x000fe20000000f00 */
[--C-:B------:R-:W-:Y:S03]  /*ae30*/  FFMA.FTZ R113, R97, c[0x0][0x23c], -R75.reuse ;  /* 0x00008f0061717a23 */ /* 0x100fe6000001084b */
[C---:B------:R-:W-:Y:S04]  /*ae40*/  HMMA.16816.F32.BF16 R32, R76.reuse, R38, R32 ;  /* 0x000000264c20723c */ /* 0x040fe80000041820 */
[----:B------:R-:W-:Y:S01]  /*ae50*/  MUFU.EX2 R109, R106 ;  /* 0x0000006a006d7308 */ /* 0x000fe20000000800 */
[----:B------:R-:W-:Y:S02]  /*ae60*/  FFMA.FTZ R97, R172, c[0x0][0x23c], -R92 ;  /* 0x00008f00ac617a23 */ /* 0x000fe4000001085c */
[C---:B------:R-:W-:Y:S01]  /*ae70*/  FMUL.FTZ R38, R69.reuse, R170 ;  /* 0x000000aa45267220 */ /* 0x040fe20000410000 */
[----:B------:R-:W-:Y:S01]  /*ae80*/  MOV R170, R105 ;  /* 0x0000006900aa7202 */ /* 0x000fe20000000f00 */
[----:B------:R-:W-:Y:S03]  /*ae90*/  FMUL.FTZ R39, R69, R171 ;  /* 0x000000ab45277220 */ /* 0x000fe60000410000 */
[----:B------:R-:W-:Y:S01]  /*aea0*/  MOV R171, R101 ;  /* 0x0000006500ab7202 */ /* 0x000fe20000000f00 */
[--C-:B------:R-:W-:Y:S01]  /*aeb0*/  FFMA.FTZ R101, R219, c[0x0][0x23c], -R75.reuse ;  /* 0x00008f00db657a23 */ /* 0x100fe2000001084b */
[----:B------:R-:W-:Y:S01]  /*aec0*/  MUFU.EX2 R175, R97 ;  /* 0x0000006100af7308 */ /* 0x000fe20000000800 */
[----:B------:R-:W-:Y:S01]  /*aed0*/  MOV R172, R170 ;  /* 0x000000aa00ac7202 */ /* 0x000fe20000000f00 */
[-C--:B------:R-:W-:Y:S03]  /*aee0*/  HMMA.16816.F32.BF16 R36, R76, R52.reuse, R36 ;  /* 0x000000344c24723c */ /* 0x080fe60000041824 */
[----:B-1----:R-:W-:Y:S01]  /*aef0*/  FMUL.FTZ R60, R2, R192 ;  /* 0x000000c0023c7220 */ /* 0x002fe20000410000 */
[----:B------:R-:W-:Y:S01]  /*af00*/  MOV R219, R144 ;  /* 0x0000009000db7202 */ /* 0x000fe20000000f00 */
[----:B------:R-:W-:Y:S03]  /*af10*/  FFMA.FTZ R105, R208, c[0x0][0x23c], -R75 ;  /* 0x00008f00d0697a23 */ /* 0x000fe6000001084b */
[C---:B------:R-:W-:Y:S01]  /*af20*/  HMMA.16816.F32.BF16 R40, R64.reuse, R52, R40 ;  /* 0x000000344028723c */ /* 0x040fe20000041828 */
[----:B------:R-:W-:Y:S03]  /*af30*/  MUFU.EX2 R170, R95 ;  /* 0x0000005f00aa7308 */ /* 0x000fe60000000800 */
[----:B------:R-:W-:Y:S03]  /*af40*/  IADD3 R219, R219, -0x1, RZ ;  /* 0xffffffffdbdb7810 */ /* 0x000fe60007ffe0ff */
[--C-:B------:R-:W-:Y:S01]  /*af50*/  FFMA.FTZ R52, R140, c[0x0][0x23c], -R93.reuse ;  /* 0x00008f008c347a23 */ /* 0x100fe2000001085d */
[-C--:B------:R-:W-:Y:S03]  /*af60*/  HMMA.16816.F32.BF16 R44, R64, R54.reuse, R44 ;  /* 0x00000036402c723c */ /* 0x080fe6000004182c */
[----:B------:R1:W-:Y:S01]  /*af70*/  MUFU.EX2 R161, R52 ;  /* 0x0000003400a17308 */ /* 0x0003e20000000800 */
[----:B------:R-:W-:Y:S01]  /*af80*/  MOV R140, R85 ;  /* 0x00000055008c7202 */ /* 0x000fe20000000f00 */
[C---:B------:R-:W-:Y:S01]  /*af90*/  FMUL.FTZ R53, R68.reuse, R185 ;  /* 0x000000b944357220 */ /* 0x040fe20000410000 */
[----:B------:R-:W-:Y:S02]  /*afa0*/  MOV R185, R171 ;  /* 0x000000ab00b97202 */ /* 0x000fe40000000f00 */
[C---:B------:R-:W-:Y:S05]  /*afb0*/  HMMA.16816.F32.BF16 R48, R76.reuse, R54, R48 ;  /* 0x000000364c30723c */ /* 0x040fea0000041830 */
[----:B------:R-:W-:Y:S02]  /*afc0*/  MUFU.EX2 R208, R96 ;  /* 0x0000006000d07308 */ /* 0x000fe40000000800 */
[C---:B------:R-:W-:Y:S02]  /*afd0*/  FMUL.FTZ R54, R69.reuse, R186 ;  /* 0x000000ba45367220 */ /* 0x040fe40000410000 */
[----:B------:R-:W-:Y:S06]  /*afe0*/  FMUL.FTZ R55, R69, R187 ;  /* 0x000000bb45377220 */ /* 0x000fec0000410000 */
[----:B------:R1:W-:Y:S02]  /*aff0*/  MUFU.EX2 R190, R105 ;  /* 0x0000006900be7308 */ /* 0x0003e40000000800 */
[----:B-1----:R-:W-:Y:S08]  /*b000*/  FMUL.FTZ R52, R68, R184 ;  /* 0x000000b844347220 */ /* 0x002ff00000410000 */
[----:B------:R-:W-:Y:S01]  /*b010*/  MUFU.EX2 R187, R113 ;  /* 0x0000007100bb7308 */ /* 0x000fe20000000800 */
[-C--:B------:R-:W-:Y:S08]  /*b020*/  HMMA.16816.F32.BF16 R52, R76, R80.reuse, R52 ;  /* 0x000000504c34723c */ /* 0x080ff00000041834 */
[C---:B------:R-:W-:Y:S01]  /*b030*/  HMMA.16816.F32.BF16 R56, R64.reuse, R80, R56 ;  /* 0x000000504038723c */ /* 0x040fe20000041838 */
[----:B------:R-:W-:Y:S03]  /*b040*/  MUFU.EX2 R186, R110 ;  /* 0x0000006e00ba7308 */ /* 0x000fe60000000800 */
[----:B------:R-:W-:Y:S03]  /*b050*/  FFMA.FTZ R105, R165, c[0x0][0x23c], -R94 ;  /* 0x00008f00a5697a23 */ /* 0x000fe6000001085e */
[----:B------:R-:W-:Y:S01]  /*b060*/  FFMA.FTZ R80, R84, c[0x0][0x23c], -R93 ;  /* 0x00008f0054507a23 */ /* 0x000fe2000001085d */
[-C--:B------:R-:W-:Y:S01]  /*b070*/  HMMA.16816.F32.BF16 R60, R64, R82.reuse, R60 ;  /* 0x00000052403c723c */ /* 0x080fe2000004183c */
[----:B------:R-:W1:Y:S02]  /*b080*/  LDSM.16.MT88.4 R84, [R224+0x8800] ;  /* 0x00880000e054783b */ /* 0x000e640000004200 */
[----:B------:R1:W-:Y:S01]  /*b090*/  MUFU.EX2 R218, R80 ;  /* 0x0000005000da7308 */ /* 0x0003e20000000800 */
[--C-:B------:R-:W-:Y:S01]  /*b0a0*/  FFMA.FTZ R81, R137, c[0x0][0x23c], -R75.reuse ;  /* 0x00008f0089517a23 */ /* 0x100fe2000001084b */
[----:B------:R-:W-:Y:S01]  /*b0b0*/  MOV R137, R136 ;  /* 0x0000008800897202 */ /* 0x000fe20000000f00 */
[----:B------:R-:W-:Y:S02]  /*b0c0*/  FFMA.FTZ R136, R116, c[0x0][0x23c], -R75 ;  /* 0x00008f0074887a23 */ /* 0x000fe4000001084b */
[----:B------:R-:W-:Y:S01]  /*b0d0*/  FFMA.FTZ R64, R139, c[0x0][0x23c], -R93 ;  /* 0x00008f008b407a23 */ /* 0x000fe2000001085d */
[----:B------:R-:W-:Y:S03]  /*b0e0*/  MOV R139, R140 ;  /* 0x0000008c008b7202 */ /* 0x000fe60000000f00 */
[----:B------:R-:W-:Y:S01]  /*b0f0*/  FMUL.FTZ R65, R68, R197 ;  /* 0x000000c544417220 */ /* 0x000fe20000410000 */
[----:B------:R1:W-:Y:S01]  /*b100*/  MUFU.EX2 R216, R64 ;  /* 0x0000004000d87308 */ /* 0x0003e20000000800 */
[C---:B------:R-:W-:Y:S01]  /*b110*/  FMUL.FTZ R66, R69.reuse, R198 ;  /* 0x000000c645427220 */ /* 0x040fe20000410000 */
[----:B------:R-:W-:Y:S01]  /*b120*/  MOV R184, R139 ;  /* 0x0000008b00b87202 */ /* 0x000fe20000000f00 */
[----:B------:R-:W-:Y:S01]  /*b130*/  FMUL.FTZ R67, R69, R199 ;  /* 0x000000c745437220 */ /* 0x000fe20000410000 */
[----:B------:R-:W-:Y:S01]  /*b140*/  MOV R166, R137 ;  /* 0x0000008900a67202 */ /* 0x000fe20000000f00 */
[----:B------:R-:W-:Y:S01]  /*b150*/  FFMA.FTZ R140, R128, c[0x0][0x23c], -R75 ;  /* 0x00008f00808c7a23 */ /* 0x000fe2000001084b */
[----:B------:R-:W-:Y:S01]  /*b160*/  MOV R137, R104 ;  /* 0x0000006800897202 */ /* 0x000fe20000000f00 */
[--C-:B------:R-:W-:Y:S01]  /*b170*/  FFMA.FTZ R104, R220, c[0x0][0x23c], -R92.reuse ;  /* 0x00008f00dc687a23 */ /* 0x100fe2000001085c */
[----:B------:R-:W-:Y:S01]  /*b180*/  MOV R220, R157 ;  /* 0x0000009d00dc7202 */ /* 0x000fe20000000f00 */
[--C-:B------:R-:W-:Y:S01]  /*b190*/  FFMA.FTZ R128, R115, c[0x0][0x23c], -R92.reuse ;  /* 0x00008f0073807a23 */ /* 0x100fe2000001085c */
[----:B------:R-:W-:Y:S01]  /*b1a0*/  MUFU.EX2 R171, R81 ;  /* 0x0000005100ab7308 */ /* 0x000fe20000000800 */
[----:B------:R-:W-:Y:S02]  /*b1b0*/  FFMA.FTZ R139, R130, c[0x0][0x23c], -R92 ;  /* 0x00008f00828b7a23 */ /* 0x000fe4000001085c */
[----:B------:R-:W-:Y:S02]  /*b1c0*/  FFMA.FTZ R116, R135, c[0x0][0x23c], -R93 ;  /* 0x00008f0087747a23 */ /* 0x000fe4000001085d */
[----:B-1----:R-:W-:Y:S02]  /*b1d0*/  FFMA.FTZ R80, R138, c[0x0][0x23c], -R94 ;  /* 0x00008f008a507a23 */ /* 0x002fe4000001085e */
[----:B------:R-:W-:Y:S02]  /*b1e0*/  FFMA.FTZ R138, R117, c[0x0][0x23c], -R75 ;  /* 0x00008f00758a7a23 */ /* 0x000fe4000001084b */
[----:B------:R-:W-:Y:S01]  /*b1f0*/  FFMA.FTZ R117, R201, c[0x0][0x23c], -R92 ;  /* 0x00008f00c9757a23 */ /* 0x000fe2000001085c */
[----:B------:R-:W-:Y:S01]  /*b200*/  MUFU.EX2 R210, R80 ;  /* 0x0000005000d27308 */ /* 0x000fe20000000800 */
[--C-:B------:R-:W-:Y:S02]  /*b210*/  FFMA.FTZ R130, R107, c[0x0][0x23c], -R93.reuse ;  /* 0x00008f006b827a23 */ /* 0x100fe4000001085d */
[----:B------:R-:W-:Y:S02]  /*b220*/  FFMA.FTZ R135, R125, c[0x0][0x23c], -R93 ;  /* 0x00008f007d877a23 */ /* 0x000fe4000001085d */
[----:B------:R-:W-:Y:S02]  /*b230*/  FMUL.FTZ R64, R68, R196 ;  /* 0x000000c444407220 */ /* 0x000fe40000410000 */
[--C-:B------:R-:W-:Y:S02]  /*b240*/  FFMA.FTZ R115, R167, c[0x0][0x23c], -R94.reuse ;  /* 0x00008f00a7737a23 */ /* 0x100fe4000001085e */
[--C-:B------:R-:W-:Y:S01]  /*b250*/  FFMA.FTZ R124, R137, c[0x0][0x23c], -R94.reuse ;  /* 0x00008f00897c7a23 */ /* 0x100fe2000001085e */
[----:B------:R1:W-:Y:S01]  /*b260*/  MUFU.EX2 R201, R101 ;  /* 0x0000006500c97308 */ /* 0x0003e20000000800 */
[--C-:B------:R-:W-:Y:S01]  /*b270*/  FFMA.FTZ R125, R71, c[0x0][0x23c], -R94.reuse ;  /* 0x00008f00477d7a23 */ /* 0x100fe2000001085e */
[----:B------:R-:W-:Y:S04]  /*b280*/  HMMA.16816.F32.BF16 R64, R76, R82, R64 ;  /* 0x000000524c40723c */ /* 0x000fe80000041840 */
[--C-:B------:R-:W-:Y:S01]  /*b290*/  FFMA.FTZ R137, R70, c[0x0][0x23c], -R94.reuse ;  /* 0x00008f0046897a23 */ /* 0x100fe2000001085e */
[----:B------:R-:W-:Y:S01]  /*b2a0*/  F2FP.BF16.PACK_AB R70, R228, R143 ;  /* 0x0000008fe446723e */ /* 0x000fe200000010ff */
[----:B------:R-:W-:Y:S01]  /*b2b0*/  FFMA.FTZ R75, R129, c[0x0][0x23c], -R75 ;  /* 0x00008f00814b7a23 */ /* 0x000fe2000001084b */
[----:B------:R-:W-:Y:S01]  /*b2c0*/  F2FP.BF16.PACK_AB R79, R243, R3 ;  /* 0x00000003f34f723e */ /* 0x000fe200000010ff */
[----:B------:R-:W-:Y:S01]  /*b2d0*/  FFMA.FTZ R76, R173, c[0x0][0x23c], -R94 ;  /* 0x00008f00ad4c7a23 */ /* 0x000fe2000001085e */
[----:B------:R-:W-:Y:S01]  /*b2e0*/  F2FP.BF16.PACK_AB R82, R242, R72 ;  /* 0x00000048f252723e */ /* 0x000fe200000010ff */
[----:B------:R-:W-:Y:S02]  /*b2f0*/  MUFU.EX2 R189, R104 ;  /* 0x0000006800bd7308 */ /* 0x000fe40000000800 */
[----:B------:R-:W-:Y:S01]  /*b300*/  F2FP.BF16.PACK_AB R83, R241, R73 ;  /* 0x00000049f153723e */ /* 0x000fe200000010ff */
[--C-:B------:R-:W-:Y:S01]  /*b310*/  FFMA.FTZ R129, R111, c[0x0][0x23c], -R93.reuse ;  /* 0x00008f006f817a23 */ /* 0x100fe2000001085d */
[----:B------:R-:W-:Y:S02]  /*b320*/  MOV R173, R169 ;  /* 0x000000a900ad7202 */ /* 0x000fe40000000f00 */
[----:B------:R-:W-:Y:S01]  /*b330*/  MOV R169, R133 ;  /* 0x0000008500a97202 */ /* 0x000fe20000000f00 */
[----:B------:R-:W-:Y:S01]  /*b340*/  FFMA.FTZ R133, R118, c[0x0][0x23c], -R92 ;  /* 0x00008f0076857a23 */ /* 0x000fe2000001085c */
[----:B------:R-:W-:Y:S01]  /*b350*/  F2FP.BF16.PACK_AB R71, R145, R142 ;  /* 0x0000008e9147723e */ /* 0x000fe200000010ff */
[--C-:B------:R-:W-:Y:S01]  /*b360*/  FFMA.FTZ R92, R168, c[0x0][0x23c], -R94.reuse ;  /* 0x00008f00a85c7a23 */ /* 0x100fe2000001085e */
[----:B------:R-:W-:Y:S01]  /*b370*/  MUFU.EX2 R209, R76 ;  /* 0x0000004c00d17308 */ /* 0x000fe20000000800 */
[--C-:B------:R-:W-:Y:S01]  /*b380*/  FFMA.FTZ R118, R166, c[0x0][0x23c], -R94.reuse ;  /* 0x00008f00a6767a23 */ /* 0x100fe2000001085e */
[----:B-1----:R-:W2:Y:S04]  /*b390*/  LDL.LU R101, [R1+0x4c] ;  /* 0x00004c0001657983 */ /* 0x002ea80000300800 */
[----:B------:R-:W2:Y:S04]  /*b3a0*/  LDL.LU R98, [R1+0x54] ;  /* 0x0000540001627983 */ /* 0x000ea80000300800 */
[----:B------:R-:W2:Y:S01]  /*b3b0*/  LDL.LU R97, [R1+0x50] ;  /* 0x0000500001617983 */ /* 0x000ea20000300800 */
[----:B------:R1:W-:Y:S03]  /*b3c0*/  MUFU.EX2 R168, R92 ;  /* 0x0000005c00a87308 */ /* 0x0003e60000000800 */
[----:B------:R-:W-:Y:S07]  /*b3d0*/  LDSM.16.MT88.4 R164, [R227+0xb800] ;  /* 0x00b80000e3a4783b */ /* 0x000fee0000004200 */
[----:B------:R-:W-:Y:S10]  /*b3e0*/  MUFU.EX2 R117, R117 ;  /* 0x0000007500757308 */ /* 0x000ff40000000800 */
[----:B------:R-:W-:Y:S01]  /*b3f0*/  MUFU.EX2 R128, R128 ;  /* 0x0000008000807308 */ /* 0x000fe20000000800 */
[--C-:B-1----:R-:W-:Y:S09]  /*b400*/  FFMA.FTZ R92, R173, c[0x0][0x23c], -R94.reuse ;  /* 0x00008f00ad5c7a23 */ /* 0x102ff2000001085e */
[----:B------:R1:W-:Y:S10]  /*b410*/  MUFU.EX2 R173, R92 ;  /* 0x0000005c00ad7308 */ /* 0x0003f40000000800 */
[----:B------:R-:W-:Y:S10]  /*b420*/  MUFU.EX2 R116, R116 ;  /* 0x0000007400747308 */ /* 0x000ff40000000800 */
[----:B------:R-:W-:Y:S01]  /*b430*/  MUFU.EX2 R104, R138 ;  /* 0x0000008a00687308 */ /* 0x000fe20000000800 */
[--C-:B-1----:R-:W-:Y:S09]  /*b440*/  FFMA.FTZ R92, R172, c[0x0][0x23c], -R93.reuse ;  /* 0x00008f00ac5c7a23 */ /* 0x102ff2000001085d */
[----:B------:R-:W-:Y:S10]  /*b450*/  MUFU.EX2 R172, R92 ;  /* 0x0000005c00ac7308 */ /* 0x000ff40000000800 */
[----:B------:R-:W1:Y:S10]  /*b460*/  MUFU.EX2 R133, R133 ;  /* 0x0000008500857308 */ /* 0x000e740000000800 */
[----:B------:R-:W-:Y:S10]  /*b470*/  MUFU.EX2 R115, R115 ;  /* 0x0000007300737308 */ /* 0x000ff40000000800 */
[----:B------:R-:W-:Y:S01]  /*b480*/  MUFU.EX2 R118, R118 ;  /* 0x0000007600767308 */ /* 0x000fe20000000800 */
[----:B-1----:R-:W-:Y:S02]  /*b490*/  F2FP.BF16.PACK_AB R197, R134, R133 ;  /* 0x0000008586c5723e */ /* 0x002fe400000010ff */
[----:B----4-:R-:W-:Y:S07]  /*b4a0*/  F2FP.BF16.PACK_AB R76, R150, R247 ;  /* 0x000000f7964c723e */ /* 0x010fee00000010ff */
[----:B------:R-:W-:Y:S01]  /*b4b0*/  MUFU.EX2 R106, R105 ;  /* 0x00000069006a7308 */ /* 0x000fe20000000800 */
[----:B---3--:R-:W-:Y:S02]  /*b4c0*/  F2FP.BF16.PACK_AB R77, R149, R246 ;  /* 0x000000f6954d723e */ /* 0x008fe400000010ff */
[----:B------:R-:W-:Y:S02]  /*b4d0*/  F2FP.BF16.PACK_AB R80, R148, R152 ;  /* 0x000000989450723e */ /* 0x000fe400000010ff */
[----:B------:R-:W-:Y:S05]  /*b4e0*/  F2FP.BF16.PACK_AB R81, R147, R151 ;  /* 0x000000979351723e */ /* 0x000fea00000010ff */
[----:B------:R-:W1:Y:S01]  /*b4f0*/  MUFU.EX2 R105, R136 ;  /* 0x0000008800697308 */ /* 0x000e620000000800 */
[----:B------:R-:W-:Y:S07]  /*b500*/  F2FP.BF16.PACK_AB R78, R74, R146 ;  /* 0x000000924a4e723e */ /* 0x000fee00000010ff */
[-C--:B------:R-:W-:Y:S02]  /*b510*/  HMMA.16816.F32.BF16 R4, R76, R84.reuse, R4 ;  /* 0x000000544c04723c */ /* 0x080fe40000041804 */
[----:B------:R-:W-:Y:S06]  /*b520*/  MUFU.EX2 R124, R124 ;  /* 0x0000007c007c7308 */ /* 0x000fec0000000800 */
[C---:B------:R-:W-:Y:S04]  /*b530*/  HMMA.16816.F32.BF16 R8, R80.reuse, R84, R8 ;  /* 0x000000545008723c */ /* 0x040fe80000041808 */
[----:B-1----:R-:W-:Y:S04]  /*b540*/  F2FP.BF16.PACK_AB R196, R104, R105 ;  /* 0x0000006968c4723e */ /* 0x002fe800000010ff */
[-C--:B------:R-:W-:Y:S08]  /*b550*/  HMMA.16816.F32.BF16 R12, R80, R86.reuse, R12 ;  /* 0x00000056500c723c */ /* 0x080ff0000004180c */
[C---:B------:R-:W-:Y:S01]  /*b560*/  HMMA.16816.F32.BF16 R16, R76.reuse, R86, R16 ;  /* 0x000000564c10723c */ /* 0x040fe20000041810 */
[----:B------:R-:W1:Y:S07]  /*b570*/  LDSM.16.MT88.4 R84, [R225+0x8800] ;  /* 0x00880000e154783b */ /* 0x000e6e0000004200 */
[-C--:B------:R-:W-:Y:S08]  /*b580*/  HMMA.16816.F32.BF16 R20, R76, R88.reuse, R20 ;  /* 0x000000584c14723c */ /* 0x080ff00000041814 */
[C---:B------:R-:W-:Y:S07]  /*b590*/  HMMA.16816.F32.BF16 R24, R80.reuse, R88, R24 ;  /* 0x000000585018723c */ /* 0x040fee0000041818 */
[--C-:B------:R-:W-:Y:S01]  /*b5a0*/  FFMA.FTZ R88, R182, c[0x0][0x23c], -R93.reuse ;  /* 0x00008f00b6587a23 */ /* 0x100fe2000001085d */
[-C--:B------:R-:W-:Y:S04]  /*b5b0*/  HMMA.16816.F32.BF16 R28, R80, R90.reuse, R28 ;  /* 0x0000005a501c723c */ /* 0x080fe8000004181c */
[----:B------:R-:W-:Y:S02]  /*b5c0*/  MOV R182, R181 ;  /* 0x000000b500b67202 */ /* 0x000fe40000000f00 */
[----:B------:R-:W-:Y:S02]  /*b5d0*/  MOV R181, R180 ;  /* 0x000000b400b57202 */ /* 0x000fe40000000f00 */
[C---:B------:R-:W-:Y:S04]  /*b5e0*/  HMMA.16816.F32.BF16 R32, R76.reuse, R90, R32 ;  /* 0x0000005a4c20723c */ /* 0x040fe80000041820 */
[----:B------:R-:W-:Y:S02]  /*b5f0*/  MOV R180, R179 ;  /* 0x000000b300b47202 */ /* 0x000fe40000000f00 */
[----:B------:R-:W-:Y:S02]  /*b600*/  MOV R179, R176 ;  /* 0x000000b000b37202 */ /* 0x000fe40000000f00 */
[----:B------:R-:W-:Y:S01]  /*b610*/  MOV R176, R169 ;  /* 0x000000a900b07202 */ /* 0x000fe20000000f00 */
[-C--:B-1----:R-:W-:Y:S01]  /*b620*/  HMMA.16816.F32.BF16 R36, R76, R84.reuse, R36 ;  /* 0x000000544c24723c */ /* 0x082fe20000041824 */
[----:B------:R1:W-:Y:S03]  /*b630*/  MUFU.EX2 R169, R88 ;  /* 0x0000005800a97308 */ /* 0x0003e60000000800 */
[--C-:B------:R-:W-:Y:S04]  /*b640*/  FFMA.FTZ R111, R176, c[0x0][0x23c], -R94.reuse ;  /* 0x00008f00b06f7a23 */ /* 0x100fe8000001085e */
[C---:B------:R-:W-:Y:S03]  /*b650*/  HMMA.16816.F32.BF16 R40, R80.reuse, R84, R40 ;  /* 0x000000545028723c */ /* 0x040fe60000041828 */
[----:B------:R-:W-:Y:S04]  /*b660*/  MUFU.EX2 R176, R102 ;  /* 0x0000006600b07308 */ /* 0x000fe80000000800 */
[--C-:B------:R-:W-:Y:S01]  /*b670*/  FFMA.FTZ R84, R185, c[0x0][0x23c], -R93.reuse ;  /* 0x00008f00b9547a23 */ /* 0x100fe2000001085d */
[-C--:B------:R-:W-:Y:S05]  /*b680*/  HMMA.16816.F32.BF16 R44, R80, R86.reuse, R44 ;  /* 0x00000056502c723c */ /* 0x080fea000004182c */
[----:B------:R3:W-:Y:S03]  /*b690*/  MUFU.EX2 R191, R84 ;  /* 0x0000005400bf7308 */ /* 0x0007e60000000800 */
[C---:B------:R-:W-:Y:S04]  /*b6a0*/  HMMA.16816.F32.BF16 R48, R76.reuse, R86, R48 ;  /* 0x000000564c30723c */ /* 0x040fe80000041830 */
[--C-:B-1----:R-:W-:Y:S01]  /*b6b0*/  FFMA.FTZ R88, R184, c[0x0][0x23c], -R93.reuse ;  /* 0x00008f00b8587a23 */ /* 0x102fe2000001085d */
[----:B------:R-:W-:Y:S02]  /*b6c0*/  MOV R184, R183 ;  /* 0x000000b700b87202 */ /* 0x000fe40000000f00 */
[----:B------:R-:W-:Y:S01]  /*b6d0*/  MOV R183, R178 ;  /* 0x000000b200b77202 */ /* 0x000fe20000000f00 */
[----:B------:R-:W-:Y:S01]  /*b6e0*/  MUFU.EX2 R102, R75 ;  /* 0x0000004b00667308 */ /* 0x000fe20000000800 */
[----:B------:R-:W-:Y:S03]  /*b6f0*/  MOV R178, R177 ;  /* 0x000000b100b27202 */ /* 0x000fe60000000f00 */
[----:B------:R-:W-:Y:S01]  /*b700*/  MOV R177, R174 ;  /* 0x000000ae00b17202 */ /* 0x000fe20000000f00 */
[--C-:B------:R-:W-:Y:S02]  /*b710*/  FFMA.FTZ R96, R183, c[0x0][0x23c], -R93.reuse ;  /* 0x00008f00b7607a23 */ /* 0x100fe4000001085d */
[--C-:B------:R-:W-:Y:S02]  /*b720*/  FFMA.FTZ R100, R178, c[0x0][0x23c], -R93.reuse ;  /* 0x00008f00b2647a23 */ /* 0x100fe4000001085d */
[----:B------:R-:W-:Y:S01]  /*b730*/  FFMA.FTZ R114, R177, c[0x0][0x23c], -R93 ;  /* 0x00008f00b1727a23 */ /* 0x000fe2000001085d */
[----:B------:R1:W-:Y:S01]  /*b740*/  MUFU.EX2 R174, R88 ;  /* 0x0000005800ae7308 */ /* 0x0003e20000000800 */
[--C-:B---3--:R-:W-:Y:S01]  /*b750*/  FFMA.FTZ R84, R182, c[0x0][0x23c], -R94.reuse ;  /* 0x00008f00b6547a23 */ /* 0x108fe2000001085e */
[----:B------:R-:W-:Y:S02]  /*b760*/  MOV R182, R181 ;  /* 0x000000b500b67202 */ /* 0x000fe40000000f00 */
[----:B------:R-:W-:Y:S02]  /*b770*/  MOV R181, R180 ;  /* 0x000000b400b57202 */ /* 0x000fe40000000f00 */
[----:B------:R-:W-:Y:S01]  /*b780*/  MOV R180, R179 ;  /* 0x000000b300b47202 */ /* 0x000fe20000000f00 */
[--C-:B------:R-:W-:Y:S03]  /*b790*/  FFMA.FTZ R99, R182, c[0x0][0x23c], -R94.reuse ;  /* 0x00008f00b6637a23 */ /* 0x100fe6000001085e */
[----:B------:R3:W-:Y:S01]  /*b7a0*/  MUFU.EX2 R179, R84 ;  /* 0x0000005400b37308 */ /* 0x0007e20000000800 */
[--C-:B------:R-:W-:Y:S09]  /*b7b0*/  FFMA.FTZ R107, R180, c[0x0][0x23c], -R94.reuse ;  /* 0x00008f00b46b7a23 */ /* 0x100ff2000001085e */
[----:B------:R4:W-:Y:S01]  /*b7c0*/  MUFU.EX2 R177, R103 ;  /* 0x0000006700b17308 */ /* 0x0009e20000000800 */
[----:B-1----:R-:W1:Y:S09]  /*b7d0*/  LDSM.16.MT88.4 R88, [R226+0x8800] ;  /* 0x00880000e258783b */ /* 0x002e720000004200 */
[----:B------:R-:W-:Y:S01]  /*b7e0*/  MUFU.EX2 R185, R112 ;  /* 0x0000007000b97308 */ /* 0x000fe20000000800 */
[--C-:B---3--:R-:W-:Y:S09]  /*b7f0*/  FFMA.FTZ R84, R184, c[0x0][0x23c], -R94.reuse ;  /* 0x00008f00b8547a23 */ /* 0x108ff2000001085e */
[----:B------:R3:W-:Y:S01]  /*b800*/  MUFU.EX2 R178, R84 ;  /* 0x0000005400b27308 */ /* 0x0007e20000000800 */
[----:B----4-:R-:W-:Y:S02]  /*b810*/  FFMA.FTZ R103, R181, c[0x0][0x23c], -R94 ;  /* 0x00008f00b5677a23 */ /* 0x010fe4000001085e */
[----:B------:R-:W-:Y:S07]  /*b820*/  LDSM.16.MT88.4 R92, [R227+0x9000] ;  /* 0x00900000e35c783b */ /* 0x000fee0000004200 */
[----:B------:R4:W-:Y:S01]  /*b830*/  MUFU.EX2 R184, R96 ;  /* 0x0000006000b87308 */ /* 0x0009e20000000800 */
[----:B------:R-:W-:Y:S09]  /*b840*/  LDSM.16.MT88.4 R180, [R225+0xb800] ;  /* 0x00b80000e1b4783b */ /* 0x000ff20000004200 */
[----:B------:R-:W-:Y:S01]  /*b850*/  MUFU.EX2 R113, R100 ;  /* 0x0000006400717308 */ /* 0x000fe20000000800 */
[-C--:B-1----:R-:W-:Y:S01]  /*b860*/  HMMA.16816.F32.BF16 R52, R76, R88.reuse, R52 ;  /* 0x000000584c34723c */ /* 0x082fe20000041834 */
[----:B---3--:R-:W1:Y:S02]  /*b870*/  LDSM.16.MT88.4 R84, [R224+0x9000] ;  /* 0x00900000e054783b */ /* 0x008e640000004200 */
[----:B--2---:R-:W-:Y:S01]  /*b880*/  FFMA.FTZ R101, R68, R101, R205 ;  /* 0x0000006544657223 */ /* 0x004fe200000100cd */
[----:B------:R-:W-:Y:S01]  /*b890*/  F2FP.BF16.PACK_AB R68, R234, R238 ;  /* 0x000000eeea44723e */ /* 0x000fe200000010ff */
[----:B------:R-:W-:Y:S01]  /*b8a0*/  FFMA.FTZ R98, R69, R98, R206 ;  /* 0x0000006245627223 */ /* 0x000fe200000100ce */
[----:B------:R-:W-:Y:S03]  /*b8b0*/  MOV R206, R154 ;  /* 0x0000009a00ce7202 */ /* 0x000fe60000000f00 */
[----:B------:R-:W-:Y:S01]  /*b8c0*/  MUFU.EX2 R100, R141 ;  /* 0x0000008d00647308 */ /* 0x000fe20000000800 */
[C---:B------:R-:W-:Y:S04]  /*b8d0*/  HMMA.16816.F32.BF16 R56, R80.reuse, R88, R56 ;  /* 0x000000585038723c */ /* 0x040fe80000041838 */
[----:B------:R-:W-:Y:S01]  /*b8e0*/  FFMA.FTZ R97, R2, R97, R204 ;  /* 0x0000006102617223 */ /* 0x000fe200000100cc */
[----:B------:R-:W-:Y:S01]  /*b8f0*/  F2FP.BF16.PACK_AB R69, R233, R237 ;  /* 0x000000ede945723e */ /* 0x000fe200000010ff */
[----:B------:R-:W2:Y:S01]  /*b900*/  LDL.LU R2, [R1+0x58] ;  /* 0x0000580001027983 */ /* 0x000ea20000300800 */
[----:B------:R-:W-:Y:S01]  /*b910*/  MOV R204, R153 ;  /* 0x0000009900cc7202 */ /* 0x000fe20000000f00 */
[-C--:B------:R-:W-:Y:S01]  /*b920*/  HMMA.16816.F32.BF16 R60, R80, R90.reuse, R60 ;  /* 0x0000005a503c723c */ /* 0x080fe2000004183c */
[----:B------:R-:W-:Y:S01]  /*b930*/  MUFU.EX2 R112, R99 ;  /* 0x0000006300707308 */ /* 0x000fe20000000800 */
[----:B------:R-:W3:Y:S02]  /*b940*/  LDL.LU R154, [R1+0xc] ;  /* 0x00000c00019a7983 */ /* 0x000ee40000300800 */
[----:B------:R-:W-:Y:S01]  /*b950*/  MOV R205, R155 ;  /* 0x0000009b00cd7202 */ /* 0x000fe20000000f00 */
[----:B------:R-:W-:Y:S01]  /*b960*/  FADD.FTZ R97, R214, R97 ;  /* 0x00000061d6617221 */ /* 0x000fe20000010000 */
[----:B------:R-:W1:Y:S01]  /*b970*/  LDSM.16.MT88.4 R80, [R225+0x9000] ;  /* 0x00900000e150783b */ /* 0x000e620000004200 */
[----:B----4-:R-:W-:Y:S01]  /*b980*/  FADD.FTZ R96, R244, R101 ;  /* 0x00000065f4607221 */ /* 0x010fe20000010000 */
[----:B------:R-:W-:Y:S03]  /*b990*/  HMMA.16816.F32.BF16 R64, R76, R90, R64 ;  /* 0x0000005a4c40723c */ /* 0x000fe60000041840 */
[----:B------:R-:W-:Y:S01]  /*b9a0*/  MUFU.EX2 R110, R103 ;  /* 0x00000067006e7308 */ /* 0x000fe20000000800 */
[----:B------:R-:W-:Y:S02]  /*b9b0*/  FADD.FTZ R96, R223, R96 ;  /* 0x00000060df607221 */ /* 0x000fe40000010000 */
[----:B------:R-:W4:Y:S01]  /*b9c0*/  LDSM.16.MT88.4 R88, [R226+0x9000] ;  /* 0x00900000e258783b */ /* 0x000f220000004200 */
[----:B------:R-:W-:Y:S02]  /*b9d0*/  F2FP.BF16.PACK_AB R76, R236, R240 ;  /* 0x000000f0ec4c723e */ /* 0x000fe400000010ff */
[----:B------:R-:W-:Y:S03]  /*b9e0*/  F2FP.BF16.PACK_AB R77, R235, R239 ;  /* 0x000000efeb4d723e */ /* 0x000fe600000010ff */
[----:B------:R-:W-:Y:S01]  /*b9f0*/  F2FP.BF16.PACK_AB R78, R230, R232 ;  /* 0x000000e8e64e723e */ /* 0x000fe200000010ff */
[----:B------:R-:W1:Y:S01]  /*ba00*/  MUFU.EX2 R103, R140 ;  /* 0x0000008c00677308 */ /* 0x000e620000000800 */
[----:B------:R-:W-:Y:S01]  /*ba10*/  F2FP.BF16.PACK_AB R79, R229, R231 ;  /* 0x000000e7e54f723e */ /* 0x000fe200000010ff */
[----:B------:R-:W3:Y:S06]  /*ba20*/  LDL.LU R153, [R1+0x4] ;  /* 0x0000040001997983 */ /* 0x000eec0000300800 */
[-C--:B-1----:R-:W-:Y:S02]  /*ba30*/  HMMA.16816.F32.BF16 R4, R76, R84.reuse, R4 ;  /* 0x000000544c04723c */ /* 0x082fe40000041804 */
[----:B------:R-:W-:Y:S06]  /*ba40*/  MUFU.EX2 R107, R107 ;  /* 0x0000006b006b7308 */ /* 0x000fec0000000800 */
[C---:B------:R-:W-:Y:S04]  /*ba50*/  HMMA.16816.F32.BF16 R8, R68.reuse, R84, R8 ;  /* 0x000000544408723c */ /* 0x040fe80000041808 */
[----:B------:R-:W-:Y:S04]  /*ba60*/  MUFU.EX2 R111, R111 ;  /* 0x0000006f006f7308 */ /* 0x000fe80000000800 */
[-C--:B------:R-:W-:Y:S04]  /*ba70*/  HMMA.16816.F32.BF16 R12, R68, R86.reuse, R12 ;  /* 0x00000056440c723c */ /* 0x080fe8000004180c */
[----:B------:R-:W-:Y:S02]  /*ba80*/  F2FP.BF16.PACK_AB R198, R102, R103 ;  /* 0x0000006766c6723e */ /* 0x000fe400000010ff */
[----:B------:R-:W-:Y:S02]  /*ba90*/  MUFU.EX2 R114, R114 ;  /* 0x0000007200727308 */ /* 0x000fe40000000800 */
[C---:B------:R-:W-:Y:S01]  /*baa0*/  HMMA.16816.F32.BF16 R16, R76.reuse, R86, R16 ;  /* 0x000000564c10723c */ /* 0x040fe20000041810 */
[----:B------:R-:W1:Y:S07]  /*bab0*/  LDSM.16.MT88.4 R84, [R224+0x9800] ;  /* 0x00980000e054783b */ /* 0x000e6e0000004200 */
[-C--:B------:R-:W-:Y:S01]  /*bac0*/  HMMA.16816.F32.BF16 R20, R76, R92.reuse, R20 ;  /* 0x0000005c4c14723c */ /* 0x080fe20000041814 */
[----:B------:R-:W4:Y:S07]  /*bad0*/  MUFU.EX2 R101, R139 ;  /* 0x0000008b00657308 */ /* 0x000f2e0000000800 */
[C---:B------:R-:W-:Y:S03]  /*bae0*/  HMMA.16816.F32.BF16 R24, R68.reuse, R92, R24 ;  /* 0x0000005c4418723c */ /* 0x040fe60000041818 */
[----:B------:R-:W-:Y:S05]  /*baf0*/  MUFU.EX2 R99, R129 ;  /* 0x0000008100637308 */ /* 0x000fea0000000800 */
[-C--:B------:R-:W-:Y:S08]  /*bb00*/  HMMA.16816.F32.BF16 R28, R68, R94.reuse, R28 ;  /* 0x0000005e441c723c */ /* 0x080ff0000004181c */
[C---:B------:R-:W-:Y:S01]  /*bb10*/  HMMA.16816.F32.BF16 R32, R76.reuse, R94, R32 ;  /* 0x0000005e4c20723c */ /* 0x040fe20000041820 */
[----:B------:R-:W-:Y:S03]  /*bb20*/  LDSM.16.MT88.4 R92, [R225+0x9800] ;  /* 0x00980000e15c783b */ /* 0x000fe60000004200 */
[----:B----4-:R-:W-:Y:S04]  /*bb30*/  F2FP.BF16.PACK_AB R199, R100, R101 ;  /* 0x0000006564c7723e */ /* 0x010fe800000010ff */
[-C--:B------:R-:W-:Y:S08]  /*bb40*/  HMMA.16816.F32.BF16 R36, R76, R80.reuse, R36 ;  /* 0x000000504c24723c */ /* 0x080ff00000041824 */
[C---:B------:R-:W-:Y:S08]  /*bb50*/  HMMA.16816.F32.BF16 R40, R68.reuse, R80, R40 ;  /* 0x000000504428723c */ /* 0x040ff00000041828 */
[-C--:B------:R-:W-:Y:S08]  /*bb60*/  HMMA.16816.F32.BF16 R44, R68, R82.reuse, R44 ;  /* 0x00000052442c723c */ /* 0x080ff0000004182c */
[C---:B------:R-:W-:Y:S01]  /*bb70*/  HMMA.16816.F32.BF16 R48, R76.reuse, R82, R48 ;  /* 0x000000524c30723c */ /* 0x040fe20000041830 */
[----:B------:R-:W4:Y:S07]  /*bb80*/  LDSM.16.MT88.4 R80, [R227+0x9800] ;  /* 0x00980000e350783b */ /* 0x000f2e0000004200 */
[-C--:B------:R-:W-:Y:S08]  /*bb90*/  HMMA.16816.F32.BF16 R52, R76, R88.reuse, R52 ;  /* 0x000000584c34723c */ /* 0x080ff00000041834 */
[C---:B------:R-:W-:Y:S08]  /*bba0*/  HMMA.16816.F32.BF16 R56, R68.reuse, R88, R56 ;  /* 0x000000584438723c */ /* 0x040ff00000041838 */
[-C--:B------:R-:W-:Y:S07]  /*bbb0*/  HMMA.16816.F32.BF16 R60, R68, R90.reuse, R60 ;  /* 0x0000005a443c723c */ /* 0x080fee000004183c */
[----:B------:R-:W-:Y:S01]  /*bbc0*/  F2FP.BF16.PACK_AB R68, R206, R204 ;  /* 0x000000ccce44723e */ /* 0x000fe200000010ff */
[----:B------:R-:W-:Y:S01]  /*bbd0*/  HMMA.16816.F32.BF16 R64, R76, R90, R64 ;  /* 0x0000005a4c40723c */ /* 0x000fe20000041840 */
[----:B------:R-:W4:Y:S03]  /*bbe0*/  LDSM.16.MT88.4 R88, [R226+0x9800] ;  /* 0x00980000e258783b */ /* 0x000f260000004200 */
[----:B------:R-:W-:Y:S02]  /*bbf0*/  F2FP.BF16.PACK_AB R69, R162, R163 ;  /* 0x000000a3a245723e */ /* 0x000fe400000010ff */
[----:B------:R-:W-:Y:S02]  /*bc00*/  F2FP.BF16.PACK_AB R70, R250, R220 ;  /* 0x000000dcfa46723e */ /* 0x000fe400000010ff */
[----:B------:R-:W-:Y:S04]  /*bc10*/  F2FP.BF16.PACK_AB R71, R251, R221 ;  /* 0x000000ddfb47723e */ /* 0x000fe800000010ff */
[----:B------:R-:W-:Y:S02]  /*bc20*/  F2FP.BF16.PACK_AB R76, R205, R161 ;  /* 0x000000a1cd4c723e */ /* 0x000fe400000010ff */
[----:B------:R-:W-:Y:S01]  /*bc30*/  F2FP.BF16.PACK_AB R77, R252, R160 ;  /* 0x000000a0fc4d723e */ /* 0x000fe200000010ff */
[-C--:B-1----:R-:W-:Y:S05]  /*bc40*/  HMMA.16816.F32.BF16 R4, R68, R84.reuse, R4 ;  /* 0x000000544404723c */ /* 0x082fea0000041804 */
[----:B------:R-:W-:Y:S02]  /*bc50*/  F2FP.BF16.PACK_AB R78, R216, R218 ;  /* 0x000000dad84e723e */ /* 0x000fe400000010ff */
[----:B------:R-:W-:Y:S07]  /*bc60*/  F2FP.BF16.PACK_AB R79, R209, R210 ;  /* 0x000000d2d14f723e */ /* 0x000fee00000010ff */
[C---:B------:R-:W-:Y:S08]  /*bc70*/  HMMA.16816.F32.BF16 R8, R76.reuse, R84, R8 ;  /* 0x000000544c08723c */ /* 0x040ff00000041808 */
[-C--:B------:R-:W-:Y:S08]  /*bc80*/  HMMA.16816.F32.BF16 R12, R76, R86.reuse, R12 ;  /* 0x000000564c0c723c */ /* 0x080ff0000004180c */
[C---:B------:R-:W-:Y:S01]  /*bc90*/  HMMA.16816.F32.BF16 R16, R68.reuse, R86, R16 ;  /* 0x000000564410723c */ /* 0x040fe20000041810 */
[----:B------:R-:W-:Y:S07]  /*bca0*/  LDSM.16.MT88.4 R84, [R227+0xa000] ;  /* 0x00a00000e354783b */ /* 0x000fee0000004200 */
[-C--:B----4-:R-:W-:Y:S08]  /*bcb0*/  HMMA.16816.F32.BF16 R20, R68, R80.reuse, R20 ;  /* 0x000000504414723c */ /* 0x090ff00000041814 */
[C---:B------:R-:W-:Y:S08]  /*bcc0*/  HMMA.16816.F32.BF16 R24, R76.reuse, R80, R24 ;  /* 0x000000504c18723c */ /* 0x040ff00000041818 */
[-C--:B------:R-:W-:Y:S08]  /*bcd0*/  HMMA.16816.F32.BF16 R28, R76, R82.reuse, R28 ;  /* 0x000000524c1c723c */ /* 0x080ff0000004181c */
[C---:B------:R-:W-:Y:S01]  /*bce0*/  HMMA.16816.F32.BF16 R32, R68.reuse, R82, R32 ;  /* 0x000000524420723c */ /* 0x040fe20000041820 */
[----:B------:R-:W1:Y:S07]  /*bcf0*/  LDSM.16.MT88.4 R80, [R224+0xa000] ;  /* 0x00a00000e050783b */ /* 0x000e6e0000004200 */
        /* <DEDUP_REMOVED lines=11> */
[----:B------:R-:W-:Y:S01]  /*bdb0*/  FADD.FTZ R77, R249, R97 ;  /* 0x00000061f94d7221 */ /* 0x000fe20000010000 */
[----:B------:R-:W-:Y:S02]  /*bdc0*/  F2FP.BF16.PACK_AB R79, R178, R179 ;  /* 0x000000b3b24f723e */ /* 0x000fe400000010ff */
[----:B------:R-:W-:Y:S01]  /*bdd0*/  F2FP.BF16.PACK_AB R68, R208, R171 ;  /* 0x000000abd044723e */ /* 0x000fe200000010ff */
[----:B--2---:R-:W-:Y:S01]  /*bde0*/  FFMA.FTZ R0, R0, R2, R207 ;  /* 0x0000000200007223 */ /* 0x004fe200000100cf */
[----:B------:R-:W-:Y:S03]  /*bdf0*/  F2FP.BF16.PACK_AB R69, R175, R170 ;  /* 0x000000aaaf45723e */ /* 0x000fe600000010ff */
[----:B------:R-:W-:Y:S01]  /*be00*/  F2FP.BF16.PACK_AB R70, R203, R201 ;  /* 0x000000c9cb46723e */ /* 0x000fe200000010ff */
[----:B---3--:R-:W-:Y:S01]  /*be10*/  FADD.FTZ R76, R154, R96 ;  /* 0x000000609a4c7221 */ /* 0x008fe20000010000 */
[----:B------:R-:W-:Y:S01]  /*be20*/  F2FP.BF16.PACK_AB R71, R202, R200 ;  /* 0x000000c8ca47723e */ /* 0x000fe200000010ff */
[----:B------:R-:W-:Y:S01]  /*be30*/  FADD.FTZ R2, R215, R98 ;  /* 0x00000062d7027221 */ /* 0x000fe20000010000 */
[----:B------:R-:W-:Y:S01]  /*be40*/  MOV R207, R145 ;  /* 0x0000009100cf7202 */ /* 0x000fe20000000f00 */
[----:B------:R-:W-:Y:S01]  /*be50*/  FADD.FTZ R97, R247, R76 ;  /* 0x0000004cf7617221 */ /* 0x000fe20000010000 */
[----:B------:R-:W-:Y:S01]  /*be60*/  F2FP.BF16.PACK_AB R76, R174, R169 ;  /* 0x000000a9ae4c723e */ /* 0x000fe200000010ff */
[----:B------:R-:W-:Y:S01]  /*be70*/  FADD.FTZ R98, R248, R77 ;  /* 0x0000004df8627221 */ /* 0x000fe20000010000 */
[----:B------:R-:W-:Y:S01]  /*be80*/  F2FP.BF16.PACK_AB R77, R173, R168 ;  /* 0x000000a8ad4d723e */ /* 0x000fe200000010ff */
[-C--:B-1----:R-:W-:Y:S03]  /*be90*/  HMMA.16816.F32.BF16 R4, R68, R80.reuse, R4 ;  /* 0x000000504404723c */ /* 0x082fe60000041804 */
[----:B------:R-:W-:Y:S02]  /*bea0*/  FADD.FTZ R2, R217, R2 ;  /* 0x00000002d9027221 */ /* 0x000fe40000010000 */
[----:B------:R-:W-:Y:S03]  /*beb0*/  FADD.FTZ R0, R213, R0 ;  /* 0x00000000d5007221 */ /* 0x000fe60000010000 */
[C---:B------:R-:W-:Y:S04]  /*bec0*/  HMMA.16816.F32.BF16 R8, R76.reuse, R80, R8 ;  /* 0x000000504c08723c */ /* 0x040fe80000041808 */
[----:B------:R-:W-:Y:S02]  /*bed0*/  FADD.FTZ R2, R153, R2 ;  /* 0x0000000299027221 */ /* 0x000fe40000010000 */
[----:B------:R-:W-:Y:S02]  /*bee0*/  FADD.FTZ R0, R222, R0 ;  /* 0x00000000de007221 */ /* 0x000fe40000010000 */
[-C--:B------:R-:W-:Y:S04]  /*bef0*/  HMMA.16816.F32.BF16 R12, R76, R82.reuse, R12 ;  /* 0x000000524c0c723c */ /* 0x080fe8000004180c */
[----:B------:R-:W-:Y:S02]  /*bf00*/  FADD.FTZ R96, R246, R2 ;  /* 0x00000002f6607221 */ /* 0x000fe40000010000 */
[----:B------:R-:W-:Y:S02]  /*bf10*/  FADD.FTZ R0, R245, R0 ;  /* 0x00000000f5007221 */ /* 0x000fe40000010000 */
[C---:B------:R-:W-:Y:S01]  /*bf20*/  HMMA.16816.F32.BF16 R16, R68.reuse, R82, R16 ;  /* 0x000000524410723c */ /* 0x040fe20000041810 */
[----:B------:R-:W1:Y:S03]  /*bf30*/  LDSM.16.MT88.4 R80, [R224+0xa800] ;  /* 0x00a80000e050783b */ /* 0x000e660000004200 */
[----:B------:R-:W-:Y:S02]  /*bf40*/  FADD.FTZ R0, R151, R0 ;  /* 0x0000000097007221 */ /* 0x000fe40000010000 */
[----:B------:R-:W-:Y:S02]  /*bf50*/  FADD.FTZ R2, R152, R98 ;  /* 0x0000006298027221 */ /* 0x000fe40000010000 */
[-C--:B------:R-:W-:Y:S01]  /*bf60*/  HMMA.16816.F32.BF16 R20, R68, R84.reuse, R20 ;  /* 0x000000544414723c */ /* 0x080fe20000041814 */
[----:B------:R-:W2:Y:S03]  /*bf70*/  MUFU.EX2 R98, R130 ;  /* 0x0000008200627308 */ /* 0x000ea60000000800 */
        /* <DEDUP_REMOVED lines=8> */
[C---:B------:R-:W-:Y:S01]  /*c000*/  HMMA.16816.F32.BF16 R32, R68.reuse, R86, R32 ;  /* 0x000000564420723c */ /* 0x040fe20000041820 */
[----:B------:R-:W3:Y:S03]  /*c010*/  LDSM.16.MT88.4 R84, [R227+0xa800] ;  /* 0x00a80000e354783b */ /* 0x000ee60000004200 */
[----:B------:R-:W-:Y:S01]  /*c020*/  FADD.FTZ R2, R238, R2 ;  /* 0x00000002ee027221 */ /* 0x000fe20000010000 */
[----:B--2---:R-:W-:Y:S01]  /*c030*/  F2FP.BF16.PACK_AB R192, R98, R99 ;  /* 0x0000006362c0723e */ /* 0x004fe200000010ff */
[----:B------:R-:W-:Y:S02]  /*c040*/  FADD.FTZ R0, R237, R0 ;  /* 0x00000000ed007221 */ /* 0x000fe40000010000 */
[-C--:B----4-:R-:W-:Y:S04]  /*c050*/  HMMA.16816.F32.BF16 R36, R68, R92.reuse, R36 ;  /* 0x0000005c4424723c */ /* 0x090fe80000041824 */
[----:B------:R-:W-:Y:S02]  /*c060*/  FADD.FTZ R2, R234, R2 ;  /* 0x00000002ea027221 */ /* 0x000fe40000010000 */
[----:B------:R-:W-:Y:S02]  /*c070*/  FADD.FTZ R0, R233, R0 ;  /* 0x00000000e9007221 */ /* 0x000fe40000010000 */
[C---:B------:R-:W-:Y:S04]  /*c080*/  HMMA.16816.F32.BF16 R40, R76.reuse, R92, R40 ;  /* 0x0000005c4c28723c */ /* 0x040fe80000041828 */
[----:B------:R-:W-:Y:S04]  /*c090*/  FADD.FTZ R0, R142, R0 ;  /* 0x000000008e007221 */ /* 0x000fe80000010000 */
[-C--:B------:R-:W-:Y:S04]  /*c0a0*/  HMMA.16816.F32.BF16 R44, R76, R94.reuse, R44 ;  /* 0x0000005e4c2c723c */ /* 0x080fe8000004182c */
[----:B------:R-:W-:Y:S04]  /*c0b0*/  FADD.FTZ R0, R207, R0 ;  /* 0x00000000cf007221 */ /* 0x000fe80000010000 */
[C---:B------:R-:W-:Y:S01]  /*c0c0*/  HMMA.16816.F32.BF16 R48, R68.reuse, R94, R48 ;  /* 0x0000005e4430723c */ /* 0x040fe20000041830 */
[----:B------:R-:W2:Y:S03]  /*c0d0*/  LDSM.16.MT88.4 R92, [R225+0xa800] ;  /* 0x00a80000e15c783b */ /* 0x000ea60000004200 */
[----:B------:R-:W-:Y:S04]  /*c0e0*/  FADD.FTZ R0, R160, R0 ;  /* 0x00000000a0007221 */ /* 0x000fe80000010000 */
[-C--:B------:R-:W-:Y:S04]  /*c0f0*/  HMMA.16816.F32.BF16 R52, R68, R88.reuse, R52 ;  /* 0x000000584434723c */ /* 0x080fe80000041834 */
[----:B------:R-:W-:Y:S04]  /*c100*/  FADD.FTZ R0, R252, R0 ;  /* 0x00000000fc007221 */ /* 0x000fe80000010000 */
[C---:B------:R-:W-:Y:S04]  /*c110*/  HMMA.16816.F32.BF16 R56, R76.reuse, R88, R56 ;  /* 0x000000584c38723c */ /* 0x040fe80000041838 */
[----:B------:R-:W-:Y:S04]  /*c120*/  FADD.FTZ R0, R210, R0 ;  /* 0x00000000d2007221 */ /* 0x000fe80000010000 */
[-C--:B------:R-:W-:Y:S04]  /*c130*/  HMMA.16816.F32.BF16 R60, R76, R90.reuse, R60 ;  /* 0x0000005a4c3c723c */ /* 0x080fe8000004183c */
[----:B------:R-:W-:Y:S03]  /*c140*/  FADD.FTZ R0, R209, R0 ;  /* 0x00000000d1007221 */ /* 0x000fe60000010000 */
[----:B------:R-:W-:Y:S01]  /*c150*/  FADD.FTZ R77, R150, R97 ;  /* 0x00000061964d7221 */ /* 0x000fe20000010000 */
[----:B------:R-:W-:Y:S01]  /*c160*/  HMMA.16816.F32.BF16 R64, R68, R90, R64 ;  /* 0x0000005a4440723c */ /* 0x000fe20000041840 */
[----:B------:R-:W2:Y:S03]  /*c170*/  LDSM.16.MT88.4 R88, [R226+0xa800] ;  /* 0x00a80000e258783b */ /* 0x000ea60000004200 */
[----:B------:R-:W-:Y:S01]  /*c180*/  FADD.FTZ R76, R149, R96 ;  /* 0x00000060954c7221 */ /* 0x000fe20000010000 */
[----:B------:R-:W-:Y:S01]  /*c190*/  F2FP.BF16.PACK_AB R78, R108, R109 ;  /* 0x0000006d6c4e723e */ /* 0x000fe200000010ff */
[----:B------:R-:W-:Y:S01]  /*c1a0*/  FADD.FTZ R97, R146, R77 ;  /* 0x0000004d92617221 */ /* 0x000fe20000010000 */
[----:B------:R-:W-:Y:S01]  /*c1b0*/  F2FP.BF16.PACK_AB R68, R190, R177 ;  /* 0x000000b1be44723e */ /* 0x000fe200000010ff */
[----:B------:R-:W-:Y:S01]  /*c1c0*/  FADD.FTZ R96, R3, R76 ;  /* 0x0000004c03607221 */ /* 0x000fe20000010000 */
[----:B------:R-:W-:Y:S01]  /*c1d0*/  F2FP.BF16.PACK_AB R69, R189, R176 ;  /* 0x000000b0bd45723e */ /* 0x000fe200000010ff */
[----:B------:R-:W2:Y:S02]  /*c1e0*/  LDL.LU R3, [R1+0xc8] ;  /* 0x0000c80001037983 */ /* 0x000ea40000300800 */
[----:B------:R-:W-:Y:S01]  /*c1f0*/  F2FP.BF16.PACK_AB R70, R187, R188 ;  /* 0x000000bcbb46723e */ /* 0x000fe200000010ff */
[----:B------:R-:W-:Y:S01]  /*c200*/  FADD.FTZ R75, R243, R96 ;  /* 0x00000060f34b7221 */ /* 0x000fe20000010000 */
[----:B------:R-:W-:Y:S01]  /*c210*/  F2FP.BF16.PACK_AB R71, R185, R186 ;  /* 0x000000bab947723e */ /* 0x000fe200000010ff */
[----:B------:R-:W-:Y:S01]  /*c220*/  LDSM.16.MT88.4 R148, [R224+0xb800] ;  /* 0x00b80000e094783b */ /* 0x000fe20000004200 */
[----:B------:R-:W-:Y:S01]  /*c230*/  F2FP.BF16.PACK_AB R76, R113, R184 ;  /* 0x000000b8714c723e */ /* 0x000fe200000010ff */
[----:B------:R-:W-:Y:S01]  /*c240*/  FADD.FTZ R75, R239, R75 ;  /* 0x0000004bef4b7221 */ /* 0x000fe20000010000 */
[----:B------:R-:W-:Y:S02]  /*c250*/  F2FP.BF16.PACK_AB R77, R110, R112 ;  /* 0x000000706e4d723e */ /* 0x000fe400000010ff */
[----:B------:R-:W-:Y:S01]  /*c260*/  F2FP.BF16.PACK_AB R79, R111, R107 ;  /* 0x0000006b6f4f723e */ /* 0x000fe200000010ff */
[-C--:B-1----:R-:W-:Y:S02]  /*c270*/  HMMA.16816.F32.BF16 R4, R68, R80.reuse, R4 ;  /* 0x000000504404723c */ /* 0x082fe40000041804 */
[----:B------:R-:W2:Y:S01]  /*c280*/  LDL.LU R72, [R1+0xc4] ;  /* 0x0000c40001487983 */ /* 0x000ea20000300800 */
[----:B------:R-:W-:Y:S03]  /*c290*/  FADD.FTZ R75, R235, R75 ;  /* 0x0000004beb4b7221 */ /* 0x000fe60000010000 */
[----:B------:R-:W2:Y:S01]  /*c2a0*/  LDL.LU R73, [R1+0xc0] ;  /* 0x0000c00001497983 */ /* 0x000ea20000300800 */
[----:B------:R-:W-:Y:S01]  /*c2b0*/  FADD.FTZ R75, R231, R75 ;  /* 0x0000004be74b7221 */ /* 0x000fe20000010000 */
[C---:B------:R-:W-:Y:S08]  /*c2c0*/  HMMA.16816.F32.BF16 R8, R76.reuse, R80, R8 ;  /* 0x000000504c08723c */ /* 0x040ff00000041808 */
[-C--:B------:R-:W-:Y:S08]  /*c2d0*/  HMMA.16816.F32.BF16 R12, R76, R82.reuse, R12 ;  /* 0x000000524c0c723c */ /* 0x080ff0000004180c */
[C---:B------:R-:W-:Y:S01]  /*c2e0*/  HMMA.16816.F32.BF16 R16, R68.reuse, R82, R16 ;  /* 0x000000524410723c */ /* 0x040fe20000041810 */
[----:B------:R-:W1:Y:S07]  /*c2f0*/  LDSM.16.MT88.4 R80, [R224+0xb000] ;  /* 0x00b00000e050783b */ /* 0x000e6e0000004200 */
[-C--:B---3--:R-:W-:Y:S08]  /*c300*/  HMMA.16816.F32.BF16 R20, R68, R84.reuse, R20 ;  /* 0x000000544414723c */ /* 0x088ff00000041814 */
[C---:B------:R-:W-:Y:S08]  /*c310*/  HMMA.16816.F32.BF16 R24, R76.reuse, R84, R24 ;  /* 0x000000544c18723c */ /* 0x040ff00000041818 */
[-C--:B------:R-:W-:Y:S08]  /*c320*/  HMMA.16816.F32.BF16 R28, R76, R86.reuse, R28 ;  /* 0x000000564c1c723c */ /* 0x080ff0000004181c */
[C---:B------:R-:W-:Y:S01]  /*c330*/  HMMA.16816.F32.BF16 R32, R68.reuse, R86, R32 ;  /* 0x000000564420723c */ /* 0x040fe20000041820 */
[----:B------:R-:W3:Y:S07]  /*c340*/  LDSM.16.MT88.4 R84, [R227+0xb000] ;  /* 0x00b00000e354783b */ /* 0x000eee0000004200 */
[-C--:B--2---:R-:W-:Y:S08]  /*c350*/  HMMA.16816.F32.BF16 R36, R68, R92.reuse, R36 ;  /* 0x0000005c4424723c */ /* 0x084ff00000041824 */
[C---:B------:R-:W-:Y:S08]  /*c360*/  HMMA.16816.F32.BF16 R40, R76.reuse, R92, R40 ;  /* 0x0000005c4c28723c */ /* 0x040ff00000041828 */
[-C--:B------:R-:W-:Y:S08]  /*c370*/  HMMA.16816.F32.BF16 R44, R76, R94.reuse, R44 ;  /* 0x0000005e4c2c723c */ /* 0x080ff0000004182c */
[C---:B------:R-:W-:Y:S01]  /*c380*/  HMMA.16816.F32.BF16 R48, R68.reuse, R94, R48 ;  /* 0x0000005e4430723c */ /* 0x040fe20000041830 */
[----:B------:R-:W2:Y:S07]  /*c390*/  LDSM.16.MT88.4 R92, [R225+0xb000] ;  /* 0x00b00000e15c783b */ /* 0x000eae0000004200 */
[-C--:B------:R-:W-:Y:S08]  /*c3a0*/  HMMA.16816.F32.BF16 R52, R68, R88.reuse, R52 ;  /* 0x000000584434723c */ /* 0x080ff00000041834 */
[C---:B------:R-:W-:Y:S08]  /*c3b0*/  HMMA.16816.F32.BF16 R56, R76.reuse, R88, R56 ;  /* 0x000000584c38723c */ /* 0x040ff00000041838 */
[-C--:B------:R-:W-:Y:S07]  /*c3c0*/  HMMA.16816.F32.BF16 R60, R76, R90.reuse, R60 ;  /* 0x0000005a4c3c723c */ /* 0x080fee000004183c */
[----:B------:R-:W-:Y:S01]  /*c3d0*/  FADD.FTZ R76, R74, R97 ;  /* 0x000000614a4c7221 */ /* 0x000fe20000010000 */
[----:B------:R-:W-:Y:S01]  /*c3e0*/  HMMA.16816.F32.BF16 R64, R68, R90, R64 ;  /* 0x0000005a4440723c */ /* 0x000fe20000041840 */
[----:B------:R-:W2:Y:S01]  /*c3f0*/  LDSM.16.MT88.4 R88, [R226+0xb000] ;  /* 0x00b00000e258783b */ /* 0x000ea20000004200 */
[----:B------:R-:W-:Y:S02]  /*c400*/  MUFU.EX2 R97, R212 ;  /* 0x000000d400617308 */ /* 0x000fe40000000800 */
[----:B------:R-:W-:Y:S01]  /*c410*/  FADD.FTZ R96, R240, R76 ;  /* 0x0000004cf0607221 */ /* 0x000fe20000010000 */
[----:B------:R-:W-:Y:S02]  /*c420*/  F2FP.BF16.PACK_AB R76, R116, R114 ;  /* 0x00000072744c723e */ /* 0x000fe400000010ff */
[----:B------:R-:W-:Y:S02]  /*c430*/  F2FP.BF16.PACK_AB R68, R122, R120 ;  /* 0x000000787a44723e */ /* 0x000fe400000010ff */
[----:B------:R-:W-:Y:S01]  /*c440*/  F2FP.BF16.PACK_AB R69, R121, R117 ;  /* 0x000000757945723e */ /* 0x000fe200000010ff */
[----:B------:R-:W4:Y:S02]  /*c450*/  LDL.LU R74, [R1+0xbc] ;  /* 0x0000bc00014a7983 */ /* 0x000f240000300800 */
[----:B------:R-:W-:Y:S02]  /*c460*/  F2FP.BF16.PACK_AB R70, R132, R126 ;  /* 0x0000007e8446723e */ /* 0x000fe400000010ff */
[----:B------:R-:W-:Y:S01]  /*c470*/  F2FP.BF16.PACK_AB R71, R128, R127 ;  /* 0x0000007f8047723e */ /* 0x000fe200000010ff */
[----:B------:R2:W5:Y:S01]  /*c480*/  LDL.LU R243, [R1+0xb8] ;  /* 0x0000b80001f37983 */ /* 0x0005620000300800 */
[----:B------:R-:W-:Y:S02]  /*c490*/  F2FP.BF16.PACK_AB R77, R118, R115 ;  /* 0x00000073764d723e */ /* 0x000fe400000010ff */
[----:B------:R-:W-:Y:S01]  /*c4a0*/  F2FP.BF16.PACK_AB R78, R123, R119 ;  /* 0x000000777b4e723e */ /* 0x000fe200000010ff */
[----:B------:R2:W5:Y:S01]  /*c4b0*/  LDL.LU R242, [R1+0xb4] ;  /* 0x0000b40001f27983 */ /* 0x0005620000300800 */
[----:B------:R-:W-:Y:S01]  /*c4c0*/  F2FP.BF16.PACK_AB R79, R124, R106 ;  /* 0x0000006a7c4f723e */ /* 0x000fe200000010ff */
[-C--:B-1----:R-:W-:Y:S02]  /*c4d0*/  HMMA.16816.F32.BF16 R4, R68, R80.reuse, R4 ;  /* 0x000000504404723c */ /* 0x082fe40000041804 */
[----:B------:R1:W5:Y:S04]  /*c4e0*/  LDL.LU R241, [R1+0xb0] ;  /* 0x0000b00001f17983 */ /* 0x0003680000300800 */
[----:B------:R1:W5:Y:S02]  /*c4f0*/  LDL.LU R240, [R1+0xac] ;  /* 0x0000ac0001f07983 */ /* 0x0003640000300800 */
[C---:B------:R-:W-:Y:S01]  /*c500*/  HMMA.16816.F32.BF16 R8, R76.reuse, R80, R8 ;  /* 0x000000504c08723c */ /* 0x040fe20000041808 */
[----:B------:R-:W-:Y:S01]  /*c510*/  MUFU.EX2 R81, R137 ;  /* 0x0000008900517308 */ /* 0x000fe20000000800 */
[----:B------:R1:W5:Y:S04]  /*c520*/  LDL.LU R239, [R1+0xa8] ;  /* 0x0000a80001ef7983 */ /* 0x0003680000300800 */
[----:B------:R1:W5:Y:S01]  /*c530*/  LDL.LU R238, [R1+0xa4] ;  /* 0x0000a40001ee7983 */ /* 0x0003620000300800 */
[----:B------:R-:W-:Y:S01]  /*c540*/  FADD.FTZ R80, R236, R96 ;  /* 0x00000060ec507221 */ /* 0x000fe20000010000 */
[-C--:B------:R-:W-:Y:S02]  /*c550*/  HMMA.16816.F32.BF16 R12, R76, R82.reuse, R12 ;  /* 0x000000524c0c723c */ /* 0x080fe4000004180c */
[----:B------:R1:W5:Y:S04]  /*c560*/  LDL.LU R237, [R1+0xa0] ;  /* 0x0000a00001ed7983 */ /* 0x0003680000300800 */
[----:B------:R1:W5:Y:S02]  /*c570*/  LDL.LU R236, [R1+0x9c] ;  /* 0x00009c0001ec7983 */ /* 0x0003640000300800 */
[C---:B------:R-:W-:Y:S01]  /*c580*/  HMMA.16816.F32.BF16 R16, R68.reuse, R82, R16 ;  /* 0x000000524410723c */ /* 0x040fe20000041810 */
[----:B------:R-:W-:Y:S01]  /*c590*/  MUFU.EX2 R83, R135 ;  /* 0x0000008700537308 */ /* 0x000fe20000000800 */
[----:B------:R1:W5:Y:S04]  /*c5a0*/  LDL.LU R235, [R1+0x98] ;  /* 0x0000980001eb7983 */ /* 0x0003680000300800 */
[----:B------:R1:W5:Y:S02]  /*c5b0*/  LDL.LU R234, [R1+0x94] ;  /* 0x0000940001ea7983 */ /* 0x0003640000300800 */
[-C--:B---3--:R-:W-:Y:S02]  /*c5c0*/  HMMA.16816.F32.BF16 R20, R68, R84.reuse, R20 ;  /* 0x000000544414723c */ /* 0x088fe40000041814 */
[----:B------:R1:W5:Y:S01]  /*c5d0*/  LDL.LU R233, [R1+0x90] ;  /* 0x0000900001e97983 */ /* 0x0003620000300800 */
[----:B------:R-:W3:Y:S05]  /*c5e0*/  MUFU.EX2 R82, R125 ;  /* 0x0000007d00527308 */ /* 0x000eea0000000800 */
[C---:B------:R-:W-:Y:S05]  /*c5f0*/  HMMA.16816.F32.BF16 R24, R76.reuse, R84, R24 ;  /* 0x000000544c18723c */ /* 0x040fea0000041818 */
[----:B------:R-:W1:Y:S03]  /*c600*/  MUFU.EX2 R85, R211 ;  /* 0x000000d300557308 */ /* 0x000e660000000800 */
[-C--:B------:R-:W-:Y:S07]  /*c610*/  HMMA.16816.F32.BF16 R28, R76, R86.reuse, R28 ;  /* 0x000000564c1c723c */ /* 0x080fee000004181c */
[----:B------:R-:W2:Y:S01]  /*c620*/  MUFU.EX2 R84, R131 ;  /* 0x0000008300547308 */ /* 0x000ea20000000800 */
[C---:B------:R-:W-:Y:S04]  /*c630*/  HMMA.16816.F32.BF16 R32, R68.reuse, R86, R32 ;  /* 0x000000564420723c */ /* 0x040fe80000041820 */
[----:B---3--:R-:W-:Y:S04]  /*c640*/  F2FP.BF16.PACK_AB R195, R81, R82 ;  /* 0x0000005251c3723e */ /* 0x008fe800000010ff */
[-C--:B--2---:R-:W-:Y:S04]  /*c650*/  HMMA.16816.F32.BF16 R36, R68, R92.reuse, R36 ;  /* 0x0000005c4424723c */ /* 0x084fe80000041824 */
[----:B-1----:R-:W-:Y:S04]  /*c660*/  F2FP.BF16.PACK_AB R193, R85, R97 ;  /* 0x0000006155c1723e */ /* 0x002fe800000010ff */
[C---:B------:R-:W-:Y:S04]  /*c670*/  HMMA.16816.F32.BF16 R40, R76.reuse, R92, R40 ;  /* 0x0000005c4c28723c */ /* 0x040fe80000041828 */
[----:B------:R-:W-:Y:S04]  /*c680*/  F2FP.BF16.PACK_AB R194, R83, R84 ;  /* 0x0000005453c2723e */ /* 0x000fe800000010ff */
[-C--:B------:R-:W-:Y:S08]  /*c690*/  HMMA.16816.F32.BF16 R44, R76, R94.reuse, R44 ;  /* 0x0000005e4c2c723c */ /* 0x080ff0000004182c */
[C---:B------:R-:W-:Y:S08]  /*c6a0*/  HMMA.16816.F32.BF16 R48, R68.reuse, R94, R48 ;  /* 0x0000005e4430723c */ /* 0x040ff00000041830 */
[-C--:B------:R-:W-:Y:S08]  /*c6b0*/  HMMA.16816.F32.BF16 R52, R68, R88.reuse, R52 ;  /* 0x000000584434723c */ /* 0x080ff00000041834 */
[C---:B------:R-:W-:Y:S08]  /*c6c0*/  HMMA.16816.F32.BF16 R56, R76.reuse, R88, R56 ;  /* 0x000000584c38723c */ /* 0x040ff00000041838 */
[-C--:B------:R-:W-:Y:S07]  /*c6d0*/  HMMA.16816.F32.BF16 R60, R76, R90.reuse, R60 ;  /* 0x0000005a4c3c723c */ /* 0x080fee000004183c */
[----:B------:R-:W-:Y:S01]  /*c6e0*/  FADD.FTZ R76, R232, R80 ;  /* 0x00000050e84c7221 */ /* 0x000fe20000010000 */
[----:B------:R-:W-:Y:S01]  /*c6f0*/  HMMA.16816.F32.BF16 R64, R68, R90, R64 ;  /* 0x0000005a4440723c */ /* 0x000fe20000041840 */
[----:B------:R1:W5:Y:S03]  /*c700*/  LDL.LU R232, [R1+0x8c] ;  /* 0x00008c0001e87983 */ /* 0x0003660000300800 */
[----:B------:R-:W-:Y:S01]  /*c710*/  FADD.FTZ R77, R143, R2 ;  /* 0x000000028f4d7221 */ /* 0x000fe20000010000 */
[----:B------:R1:W5:Y:S01]  /*c720*/  LDL.LU R231, [R1+0x88] ;  /* 0x0000880001e77983 */ /* 0x0003620000300800 */
[----:B------:R-:W-:Y:S02]  /*c730*/  FADD.FTZ R76, R230, R76 ;  /* 0x0000004ce64c7221 */ /* 0x000fe40000010000 */
[----:B------:R-:W-:Y:S01]  /*c740*/  FADD.FTZ R2, R229, R75 ;  /* 0x0000004be5027221 */ /* 0x000fe20000010000 */
[-C--:B------:R-:W-:Y:S01]  /*c750*/  HMMA.16816.F32.BF16 R140, R196, R148.reuse, R4 ;  /* 0x00000094c48c723c */ /* 0x080fe20000041804 */
[----:B------:R1:W5:Y:S04]  /*c760*/  LDL.LU R230, [R1+0x84] ;  /* 0x0000840001e67983 */ /* 0x0003680000300800 */
[----:B------:R-:W-:Y:S01]  /*c770*/  FADD.FTZ R2, R163, R2 ;  /* 0x00000002a3027221 */ /* 0x000fe20000010000 */
[----:B------:R1:W5:Y:S01]  /*c780*/  LDL.LU R229, [R1+0x80] ;  /* 0x0000800001e57983 */ /* 0x0003620000300800 */
[----:B------:R-:W-:Y:S01]  /*c790*/  FADD.FTZ R5, R228, R77 ;  /* 0x0000004de4057221 */ /* 0x000fe20000010000 */
[C---:B------:R-:W-:Y:S02]  /*c7a0*/  HMMA.16816.F32.BF16 R136, R192.reuse, R148, R8 ;  /* 0x00000094c088723c */ /* 0x040fe40000041808 */
[----:B------:R1:W5:Y:S02]  /*c7b0*/  LDL.LU R228, [R1+0x7c] ;  /* 0x00007c0001e47983 */ /* 0x0003640000300800 */
[----:B------:R-:W-:Y:S02]  /*c7c0*/  FADD.FTZ R4, R204, R76 ;  /* 0x0000004ccc047221 */ /* 0x000fe40000010000 */
[----:B------:R-:W-:Y:S02]  /*c7d0*/  FADD.FTZ R5, R161, R5 ;  /* 0x00000005a1057221 */ /* 0x000fe40000010000 */
[----:B------:R-:W-:Y:S01]  /*c7e0*/  FADD.FTZ R4, R206, R4 ;  /* 0x00000004ce047221 */ /* 0x000fe20000010000 */
[-C--:B------:R-:W-:Y:S03]  /*c7f0*/  HMMA.16816.F32.BF16 R144, R192, R150.reuse, R12 ;  /* 0x00000096c090723c */ /* 0x080fe6000004180c */
[----:B------:R-:W-:Y:S01]  /*c800*/  FADD.FTZ R6, R162, R2 ;  /* 0x00000002a2067221 */ /* 0x000fe20000010000 */
[----:B------:R-:W-:Y:S01]  /*c810*/  MOV R135, R3 ;  /* 0x0000000300877202 */ /* 0x000fe20000000f00 */
[----:B------:R-:W-:Y:S02]  /*c820*/  FADD.FTZ R2, R205, R5 ;  /* 0x00000005cd027221 */ /* 0x000fe40000010000 */
[----:B------:R-:W-:Y:S01]  /*c830*/  FADD.FTZ R4, R220, R4 ;  /* 0x00000004dc047221 */ /* 0x000fe20000010000 */
[C---:B------:R-:W-:Y:S04]  /*c840*/  HMMA.16816.F32.BF16 R148, R196.reuse, R150, R16 ;  /* 0x00000096c494723c */ /* 0x040fe80000041810 */
[----:B------:R-:W-:Y:S02]  /*c850*/  FADD.FTZ R8, R221, R6 ;  /* 0x00000006dd087221 */ /* 0x000fe40000010000 */
[----:B------:R-:W-:Y:S02]  /*c860*/  FADD.FTZ R12, R250, R4 ;  /* 0x00000004fa0c7221 */ /* 0x000fe40000010000 */
[----:B------:R-:W-:Y:S01]  /*c870*/  FADD.FTZ R2, R218, R2 ;  /* 0x00000002da027221 */ /* 0x000fe20000010000 */
[-C--:B------:R-:W-:Y:S01]  /*c880*/  HMMA.16816.F32.BF16 R152, R196, R164.reuse, R20 ;  /* 0x000000a4c498723c */ /* 0x080fe20000041814 */
[----:B------:R-:W2:Y:S02]  /*c890*/  LDSM.16.MT88.4 R4, [R226+0xb800] ;  /* 0x00b80000e204783b */ /* 0x000ea40000004200 */
        /* <DEDUP_REMOVED lines=33> */
[----:B------:R-:W-:Y:S02]  /*cab0*/  FADD.FTZ R11, R185, R8 ;  /* 0x00000008b90b7221 */ /* 0x000fe40000010000 */
[-C--:B--2---:R-:W-:Y:S03]  /*cac0*/  HMMA.16816.F32.BF16 R184, R196, R4.reuse, R52 ;  /* 0x00000004c4b8723c */ /* 0x084fe60000041834 */
        /* <DEDUP_REMOVED lines=21> */
[----:B------:R-:W-:Y:S01]  /*cc20*/  FADD.FTZ R5, R119, R8 ;  /* 0x0000000877057221 */ /* 0x000fe20000010000 */
[----:B----4-:R-:W-:Y:S01]  /*cc30*/  MOV R132, R74 ;  /* 0x0000004a00847202 */ /* 0x010fe20000000f00 */
        /* <DEDUP_REMOVED lines=17> */
[----:B------:R1:W-:Y:S03]  /*cd50*/  STL [R1+0x4c], R6 ;  /* 0x00004c0601007387 */ /* 0x0003e60000100800 */
[----:B------:R-:W-:Y:S02]  /*cd60*/  FADD.FTZ R2, R84, R0 ;  /* 0x0000000054027221 */ /* 0x000fe40000010000 */
[----:B------:R-:W-:Y:S02]  /*cd70*/  FADD.FTZ R0, R82, R4 ;  /* 0x0000000452007221 */ /* 0x000fe40000010000 */
[----:B------:R-:W-:Y:S02]  /*cd80*/  FADD.FTZ R4, R100, R5 ;  /* 0x0000000564047221 */ /* 0x000fe40000010000 */
[----:B------:R-:W-:Y:S02]  /*cd90*/  FADD.FTZ R2, R83, R2 ;  /* 0x0000000253027221 */ /* 0x000fe40000010000 */
[----:B------:R-:W-:Y:S01]  /*cda0*/  FADD.FTZ R0, R81, R0 ;  /* 0x0000000051007221 */ /* 0x000fe20000010000 */
[----:B------:R1:W-:Y:S04]  /*cdb0*/  STL [R1+0x54], R4 ;  /* 0x0000540401007387 */ /* 0x0003e80000100800 */
[----:B------:R1:W-:Y:S04]  /*cdc0*/  STL [R1+0x50], R2 ;  /* 0x0000500201007387 */ /* 0x0003e80000100800 */
[----:B------:R1:W-:Y:S04]  /*cdd0*/  STL [R1+0x58], R0 ;  /* 0x0000580001007387 */ /* 0x0003e80000100800 */
[----:B------:R1:W-:Y:S02]  /*cde0*/  STL [R1+0x30], R219 ;  /* 0x000030db01007387 */ /* 0x0003e40000100800 */
[----:B-1---5:R-:W-:-:S05]  /*cdf0*/  @P0 BRA `(.L_x_96) ;  /* 0xffffa27000000947 */ /* 0x022fca000383ffff */
.L_x_95:
[----:B---3--:R-:W2:Y:S04]  /*ce00*/  LDL.LU R2, [R1+0x4c] ;  /* 0x00004c0001027983 */ /* 0x008ea80000300800 */
[----:B------:R-:W3:Y:S04]  /*ce10*/  LDL.LU R8, [R1+0x54] ;  /* 0x0000540001087983 */ /* 0x000ee80000300800 */
[----:B------:R-:W4:Y:S04]  /*ce20*/  LDL.LU R7, [R1+0x50] ;  /* 0x0000500001077983 */ /* 0x000f280000300800 */
[----:B------:R-:W4:Y:S01]  /*ce30*/  LDL.LU R9, [R1+0x58] ;  /* 0x0000580001097983 */ /* 0x000f220000300800 */
[----:B------:R-:W-:Y:S01]  /*ce40*/  ULDC.U8 UR4, c[0x0][0x329] ;  /* 0x0000ca4000047ab9 */ /* 0x000fe20000000000 */
[----:B------:R-:W-:Y:S01]  /*ce50*/  MOV R35, 0xfffffff0 ;  /* 0xfffffff000237802 */ /* 0x000fe20000000f00 */
[----:B------:R-:W-:Y:S01]  /*ce60*/  ULDC.U8 UR5, c[0x0][0x328] ;  /* 0x0000ca0000057ab9 */ /* 0x000fe20000000000 */
[----:B------:R-:W1:Y:S01]  /*ce70*/  S2R R59, SR_TID.X ;  /* 0x00000000003b7919 */ /* 0x000e620000002100 */
[----:B------:R-:W-:Y:S01]  /*ce80*/  ISETP.NE.AND P0, PT, RZ, UR4, PT ;  /* 0x00000004ff007c0c */ /* 0x000fe2000bf05270 */
[----:B------:R-:W-:Y:S01]  /*ce90*/  BSSY B0, `(.L_x_99) ;  /* 0x0000121000007945 */ /* 0x000fe20003800000 */
[----:B------:R-:W-:-:S02]  /*cea0*/  ISETP.NE.AND P3, PT, RZ, UR5, PT ;  /* 0x00000005ff007c0c */ /* 0x000fc4000bf65270 */
[----:B------:R-:W-:-:S09]  /*ceb0*/  MOV R32, 0x20 ;  /* 0x0000002000207802 */ /* 0x000fd20000000f00 */
[----:B------:R-:W-:-:S05]  /*cec0*/  @P0 MOV R58, c[0x0][0x210] ;  /* 0x00008400003a0a02 */ /* 0x000fca0000000f00 */
[----:B------:R-:W-:Y:S01]  /*ced0*/  @P0 IMAD R58, R58, c[0x0][0x214], RZ ;  /* 0x000085003a3a0a24 */ /* 0x000fe200078e02ff */
[----:B-1----:R-:W-:-:S04]  /*cee0*/  SHF.R.S32.HI R60, RZ, 0x1f, R59 ;  /* 0x0000001fff3c7819 */ /* 0x002fc8000001143b */
[CC--:B------:R-:W-:Y:S02]  /*cef0*/  LEA.HI R38, R60.reuse, R59.reuse, RZ, 0x2 ;  /* 0x0000003b3c267211 */ /* 0x0c0fe400078f10ff */
[----:B------:R-:W-:-:S04]  /*cf00*/  LEA.HI R27, R60, R59, RZ, 0x5 ;  /* 0x0000003b3c1b7211 */ /* 0x000fc800078f28ff */
[----:B------:R-:W-:Y:S01]  /*cf10*/  SHF.R.S32.HI R27, RZ, 0x5, R27 ;  /* 0x00000005ff1b7819 */ /* 0x000fe2000001141b */
[----:B--2---:R-:W1:Y:S04]  /*cf20*/  SHFL.BFLY PT, R0, R2, 0x2, 0x1f ;  /* 0x0c401f0002007f89 */ /* 0x004e6800000e0000 */
[----:B---3--:R-:W2:Y:S04]  /*cf30*/  SHFL.BFLY PT, R5, R8, 0x2, 0x1f ;  /* 0x0c401f0008057f89 */ /* 0x008ea800000e0000 */
[----:B----4-:R-:W3:Y:S01]  /*cf40*/  SHFL.BFLY PT, R4, R7, 0x2, 0x1f ;  /* 0x0c401f0007047f89 */ /* 0x010ee200000e0000 */
[----:B-1----:R-:W-:-:S03]  /*cf50*/  FADD.FTZ R0, R0, R2 ;  /* 0x0000000200007221 */ /* 0x002fc60000010000 */
[----:B------:R-:W1:Y:S01]  /*cf60*/  SHFL.BFLY PT, R2, R9, 0x2, 0x1f ;  /* 0x0c401f0009027f89 */ /* 0x000e6200000e0000 */
[----:B--2---:R-:W-:-:S03]  /*cf70*/  FADD.FTZ R5, R5, R8 ;  /* 0x0000000805057221 */ /* 0x004fc60000010000 */
[----:B------:R-:W2:Y:S01]  /*cf80*/  SHFL.BFLY PT, R6, R0, 0x1, 0x1f ;  /* 0x0c201f0000067f89 */ /* 0x000ea200000e0000 */
[----:B---3--:R-:W-:-:S03]  /*cf90*/  FADD.FTZ R4, R4, R7 ;  /* 0x0000000704047221 */ /* 0x008fc60000010000 */
[----:B------:R-:W3:Y:S04]  /*cfa0*/  SHFL.BFLY PT, R8, R5, 0x1, 0x1f ;  /* 0x0c201f0005087f89 */ /* 0x000ee800000e0000 */
[----:B------:R-:W4:Y:S01]  /*cfb0*/  SHFL.BFLY PT, R7, R4, 0x1, 0x1f ;  /* 0x0c201f0004077f89 */ /* 0x000f2200000e0000 */
[----:B-1----:R-:W-:Y:S02]  /*cfc0*/  FADD.FTZ R2, R2, R9 ;  /* 0x0000000902027221 */ /* 0x002fe40000010000 */
[----:B--2---:R-:W-:Y:S01]  /*cfd0*/  FADD.FTZ R36, R0, R6 ;  /* 0x0000000600247221 */ /* 0x004fe20000010000 */
[----:B------:R-:W-:Y:S02]  /*cfe0*/  MOV R0, 0x3f800000 ;  /* 0x3f80000000007802 */ /* 0x000fe40000000f00 */
[----:B------:R-:W1:Y:S01]  /*cff0*/  SHFL.BFLY PT, R6, R2, 0x1, 0x1f ;  /* 0x0c201f0002067f89 */ /* 0x000e6200000e0000 */
[----:B---3--:R-:W-:Y:S01]  /*d000*/  FADD.FTZ R37, R5, R8 ;  /* 0x0000000805257221 */ /* 0x008fe20000010000 */
[----:B------:R-:W-:-:S02]  /*d010*/  SHF.R.S32.HI R8, RZ, 0x2, R38 ;  /* 0x00000002ff087819 */ /* 0x000fc40000011426 */
[----:B------:R-:W-:Y:S01]  /*d020*/  SHF.R.S32.HI R5, RZ, 0x1f, R38 ;  /* 0x0000001fff057819 */ /* 0x000fe20000011426 */
[----:B----4-:R-:W-:Y:S01]  /*d030*/  FADD.FTZ R56, R4, R7 ;  /* 0x0000000704387221 */ /* 0x010fe20000010000 */
[----:B------:R-:W-:Y:S02]  /*d040*/  FSETP.NE.FTZ.AND P6, PT, R36, RZ, PT ;  /* 0x000000ff2400720b */ /* 0x000fe40003fd5000 */
[----:B------:R-:W-:Y:S02]  /*d050*/  LEA.HI R4, R5, R8, RZ, 0x3 ;  /* 0x0000000805047211 */ /* 0x000fe400078f18ff */
[----:B------:R-:W-:Y:S02]  /*d060*/  FSETP.NE.FTZ.AND P5, PT, R37, RZ, PT ;  /* 0x000000ff2500720b */ /* 0x000fe40003fb5000 */
[----:B------:R-:W-:Y:S01]  /*d070*/  LOP3.LUT R7, R4, 0xfffffff8, RZ, 0xc0, !PT ;  /* 0xfffffff804077812 */ /* 0x000fe200078ec0ff */
[----:B------:R-:W-:Y:S01]  /*d080*/  IMAD.MOV.U32 R4, RZ, RZ, 0x3f800000 ;  /* 0x3f800000ff047424 */ /* 0x000fe200078e00ff */
[----:B------:R-:W-:-:S02]  /*d090*/  FSETP.NE.FTZ.AND P4, PT, R56, RZ, PT ;  /* 0x000000ff3800720b */ /* 0x000fc40003f95000 */
        /* <DEDUP_REMOVED lines=212> */
[----:B------:R4:W1:Y:S01]  /*dde0*/  LDS.128 R32, [R243+0x3800] ;  /* 0x00380000f3207984 */ /* 0x0008620000000c00 */
        /* <DEDUP_REMOVED lines=43> */
.L_x_100:
[----:B------:R-:W-:Y:S05]  /*e0a0*/  BSYNC B0 ;  /* 0x0000000000007941 */ /* 0x000fea0003800000 */
.L_x_99:
        /* <DEDUP_REMOVED lines=35> */
[----:B--2---:R2:W-:Y:S01]  /*e2e0*/  STG.E.128 [R10.64], R36 ;  /* 0x000000240a007986 */ /* 0x0045e2000c101d08 */
[----:B------:R-:W-:Y:S02]  /*e2f0*/  IADD3.X R9, R11, UR5, RZ, P0, !PT ;  /* 0x000000050b097c10 */ /* 0x000fe400087fe4ff */
[----:B------:R-:W-:-:S03]  /*e300*/  IADD3 R6, P0, R8, UR7, RZ ;  /* 0x0000000708067c10 */ /* 0x000fc6000ff1e0ff */
[----:B------:R-:W-:Y:S01]  /*e310*/  STG.E.128 [R8.64], R52 ;  /* 0x0000003408007986 */ /* 0x000fe2000c101d08 */
[----:B------:R-:W-:Y:S02]  /*e320*/  IADD3.X R7, R9, UR5, RZ, P0, !PT ;  /* 0x0000000509077c10 */ /* 0x000fe400087fe4ff */
[----:B------:R-:W-:-:S03]  /*e330*/  IADD3 R4, P0, R6, UR7, RZ ;  /* 0x0000000706047c10 */ /* 0x000fc6000ff1e0ff */
[----:B------:R-:W-:Y:S01]  /*e340*/  STG.E.128 [R6.64], R48 ;  /* 0x0000003006007986 */ /* 0x000fe2000c101d08 */
[----:B------:R-:W-:-:S05]  /*e350*/  IADD3.X R5, R7, UR5, RZ, P0, !PT ;  /* 0x0000000507057c10 */ /* 0x000fca00087fe4ff */
[----:B-1----:R-:W-:Y:S01]  /*e360*/  STG.E.128 [R4.64], R44 ;  /* 0x0000002c04007986 */ /* 0x002fe2000c101d08 */
[----:B---3--:R-:W-:-:S04]  /*e370*/  IADD3 R2, P0, R4, UR7, RZ ;  /* 0x0000000704027c10 */ /* 0x008fc8000ff1e0ff */
[----:B------:R-:W-:Y:S02]  /*e380*/  IADD3.X R3, R5, UR5, RZ, P0, !PT ;  /* 0x0000000505037c10 */ /* 0x000fe400087fe4ff */
[----:B--2---:R-:W-:-:S03]  /*e390*/  IADD3 R10, P0, R2, UR7, RZ ;  /* 0x00000007020a7c10 */ /* 0x004fc6000ff1e0ff */
[----:B------:R-:W-:Y:S01]  /*e3a0*/  STG.E.128 [R2.64], R40 ;  /* 0x0000002802007986 */ /* 0x000fe2000c101d08 */
[----:B------:R-:W-:-:S05]  /*e3b0*/  IADD3.X R11, R3, UR5, RZ, P0, !PT ;  /* 0x00000005030b7c10 */ /* 0x000fca00087fe4ff */
[----:B------:R-:W-:Y:S01]  /*e3c0*/  STG.E.128 [R10.64], R32 ;  /* 0x000000200a007986 */ /* 0x000fe2000c101d08 */
[----:B------:R-:W-:Y:S05]  /*e3d0*/  EXIT ;  /* 0x000000000000794d */ /* 0x000fea0003800000 */
.L_x_101:
        /* <DEDUP_REMOVED lines=10> */
.L_x_2115:


//--------------------- .text._ZN5flash16flash_fwd_kernelI23Flash_fwd_kernel_traitsILi64ELi128ELi128ELi4ELb0ELb0EN7cutlass10bfloat16_tE19Flash_kernel_traitsILi64ELi128ELi128ELi4ES3_EELb0ELb0ELb0ELb0ELb0ELb0ELb0ELb0EEEvNS_16Flash_fwd_paramsE --------------------------
	.section	.text._ZN5flash16flash_fwd_kernelI23Flash_fwd_kernel_traitsILi64ELi128ELi128ELi4ELb0ELb0EN7cutlass10bfloat16_tE19Flash_kernel_traitsILi64ELi128ELi128ELi4ES3_EELb0ELb0ELb0ELb0ELb0ELb0ELb0ELb0EEEvNS_16Flash_fwd_paramsE,"ax",@progbits
	.sectioninfo	@"SHI_REGISTERS=255"
	.align	128
        .global         _ZN5flash16flash_fwd_kernelI23Flash_fwd_kernel_traitsILi64ELi128ELi128ELi4ELb0ELb0EN7cutlass10bfloat16_tE19Flash_kernel_traitsILi64ELi128ELi128ELi4ES3_EELb0ELb0ELb0ELb0ELb0ELb0ELb0ELb0EEEvNS_16Flash_fwd_paramsE
        .type           _ZN5flash16flash_fwd_kernelI23Flash_fwd_kernel_traitsILi64ELi128ELi128ELi4ELb0ELb0EN7cutlass10bfloat16_tE19Flash_kernel_traitsILi64ELi128ELi128ELi4ES3_EELb0ELb0ELb0ELb0ELb0ELb0ELb0ELb0EEEvNS_16Flash_fwd_paramsE,@function
        .size           _ZN5flash16flash_fwd_kernelI23Flash_fwd_kernel_traitsILi64ELi128ELi128ELi4ELb0ELb0EN7cutlass10bfloat16_tE19Flash_kernel_traitsILi64ELi128ELi128ELi4ES3_EELb0ELb0ELb0ELb0ELb0ELb0ELb0ELb0EEEvNS_16Flash_fwd_paramsE,(.L_x_2116 - _ZN5flash16flash_fwd_kernelI23Flash_fwd_kernel_traitsILi64ELi128ELi128ELi4ELb0ELb0EN7cutlass10bfloat16_tE19Flash_kernel_traitsILi64ELi128ELi128ELi4ES3_EELb0ELb0ELb0ELb0ELb0ELb0ELb0ELb0EEEvNS_16Flash_fwd_paramsE)
        .other          _ZN5flash16flash_fwd_kernelI23Flash_fwd_kernel_traitsILi64ELi128ELi128ELi4ELb0ELb0EN7cutlass10bfloat16_tE19Flash_kernel_traitsILi64ELi128ELi128ELi4ES3_EELb0ELb0ELb0ELb0ELb0ELb0ELb0ELb0EEEvNS_16Flash_fwd_paramsE,@"STO_CUDA_ENTRY STV_DEFAULT"
_ZN5flash16flash_fwd_kernelI23Flash_fwd_kernel_traitsILi64ELi128ELi128ELi4ELb0ELb0EN7cutlass10bfloat16_tE19Flash_kernel_traitsILi64ELi128ELi128ELi4ES3_EELb0ELb0ELb0ELb0ELb0ELb0ELb0ELb0EEEvNS_16Flash_fwd_paramsE:
.text._ZN5flash16flash_fwd_kernelI23Flash_fwd_kernel_traitsILi64ELi128ELi128ELi4ELb0ELb0EN7cutlass10bfloat16_tE19Flash_kernel_traitsILi64ELi128ELi128ELi4ES3_EELb0ELb0ELb0ELb0ELb0ELb0ELb0ELb0EEEvNS_16Flash_fwd_paramsE:
[----:B------:R-:W-:Y:S02]  /*0000*/  MOV R1, c[0x0][0x28] ;  /* 0x00000a0000017a02 */ /* 0x000fe40000000f00 */
[----:B------:R-:W1:Y:S01]  /*0010*/  S2UR UR11, SR_CTAID.Y ;  /* 0x00000000000b79c3 */ /* 0x000e620000002600 */
[----:B------:R-:W-:Y:S01]  /*0020*/  ULDC.64 UR4, c[0x0][0x240] ;  /* 0x0000900000047ab9 */ /* 0x000fe20000000a00 */
[----:B------:R-:W-:Y:S01]  /*0030*/  IADD3 R1, R1, -0xe8, RZ ;  /* 0xffffff1801017810 */ /* 0x000fe20007ffe0ff */
[----:B------:R-:W-:Y:S02]  /*0040*/  UISETP.NE.U32.AND UP2, UPT, URZ, UR4, UPT ;  /* 0x000000043f00728c */ /* 0x000fe4000bf45070 */
[----:B------:R-:W-:Y:S02]  /*0050*/  UMOV UR9, 0x4 ;  /* 0x0000000400097882 */ /* 0x000fe40000000000 */
[----:B------:R-:W-:Y:S02]  /*0060*/  UISETP.NE.AND.EX UP2, UPT, URZ, UR5, UPT, UP2 ;  /* 0x000000053f00728c */ /* 0x000fe4000bf45320 */
[----:B------:R-:W-:Y:S02]  /*0070*/  ULDC.64 UR12, c[0x0][0x240] ;  /* 0x00009000000c7ab9 */ /* 0x000fe40000000a00 */
[----:B------:R-:W-:-:S02]  /*0080*/  ULDC.64 UR4, c[0x0][0x250] ;  /* 0x0000940000047ab9 */ /* 0x000fc40000000a00 */
[----:B------:R-:W-:Y:S01]  /*0090*/  PLOP3.LUT P2, PT, PT, PT, UP2, 0x80, 0x0 ;  /* 0x000000000000781c */ /* 0x000fe20003f4f028 */
[----:B------:R-:W-:Y:S02]  /*00a0*/  UISETP.NE.U32.AND UP0, UPT, URZ, UR4, UPT ;  /* 0x000000043f00728c */ /* 0x000fe4000bf05070 */
[----:B------:R-:W-:Y:S02]  /*00b0*/  ULDC.64 UR18, c[0x0][0x118] ;  /* 0x0000460000127ab9 */ /* 0x000fe40000000a00 */
[----:B------:R-:W-:Y:S02]  /*00c0*/  UISETP.NE.AND.EX UP0, UPT, URZ, UR5, UPT, UP0 ;  /* 0x000000053f00728c */ /* 0x000fe4000bf05300 */
[----:B------:R-:W-:Y:S02]  /*00d0*/  ULDC.U8 UR8, c[0x0][0x312] ;  /* 0x0000c48000087ab9 */ /* 0x000fe40000000000 */
[----:B------:R-:W-:Y:S02]  /*00e0*/  ULDC.64 UR6, c[0x0][0x248] ;  /* 0x0000920000067ab9 */ /* 0x000fe40000000a00 */
[----:B-1----:R-:W-:Y:S01]  /*00f0*/  UIMAD.WIDE UR12, UR11, UR9, UR12 ;  /* 0x000000090b0c72a5 */ /* 0x002fe2000f8e020c */
[----:B------:R-:W-:Y:S01]  /*0100*/  PLOP3.LUT P0, PT, PT, PT, UP0, 0x80, 0x0 ;  /* 0x000000000000781c */ /* 0x000fe20003f0f008 */
[----:B------:R-:W-:-:S02]  /*0110*/  ULDC.64 UR4, c[0x0][0x250] ;  /* 0x0000940000047ab9 */ /* 0x000fc40000000a00 */
[----:B------:R-:W-:Y:S02]  /*0120*/  UISETP.NE.AND UP3, UPT, UR8, URZ, UPT ;  /* 0x0000003f0800728c */ /* 0x000fe4000bf65270 */
[----:B------:R-:W-:Y:S01]  /*0130*/  IMAD.U32 R2, RZ, RZ, UR12 ;  /* 0x0000000cff027e24 */ /* 0x000fe2000f8e00ff */
[----:B------:R-:W-:Y:S01]  /*0140*/  UISETP.EQ.U32.AND UP1, UPT, URZ, UR6, UPT ;  /* 0x000000063f00728c */ /* 0x000fe2000bf22070 */
[----:B------:R-:W-:Y:S01]  /*0150*/  IMAD.U32 R3, RZ, RZ, UR13 ;  /* 0x0000000dff037e24 */ /* 0x000fe2000f8e00ff */
[----:B------:R-:W-:Y:S02]  /*0160*/  @UP0 UIMAD.WIDE UR4, UR11, UR9, UR4 ;  /* 0x000000090b0402a5 */ /* 0x000fe4000f8e0204 */
[----:B------:R-:W-:Y:S02]  /*0170*/  UISETP.EQ.OR.EX UP1, UPT, URZ, UR7, !UP3, UP1 ;  /* 0x000000073f00728c */ /* 0x000fe4000df22710 */
[----:B------:R1:W2:Y:S01]  /*0180*/  @P2 LDG.E R7, [R2.64] ;  /* 0x0000001202072981 */ /* 0x0002a2000c1e1900 */
[----:B------:R-:W-:-:S03]  /*0190*/  ULDC.64 UR6, c[0x0][0x248] ;  /* 0x0000920000067ab9 */ /* 0x000fc60000000a00 */
[----:B------:R1:W3:Y:S01]  /*01a0*/  @P2 LDG.E R6, [R2.64+0x4] ;  /* 0x0000041202062981 */ /* 0x0002e2000c1e1900 */
[----:B------:R-:W-:Y:S02]  /*01b0*/  IMAD.U32 R4, RZ, RZ, UR4 ;  /* 0x00000004ff047e24 */ /* 0x000fe4000f8e00ff */
[----:B------:R-:W-:Y:S01]  /*01c0*/  IMAD.U32 R5, RZ, RZ, UR5 ;  /* 0x00000005ff057e24 */ /* 0x000fe2000f8e00ff */
[----:B------:R-:W-:-:S04]  /*01d0*/  PLOP3.LUT P1, PT, PT, PT, UP1, 0x80, 0x0 ;  /* 0x000000000000781c */ /* 0x000fc80003f2f018 */
[----:B------:R-:W4:Y:S01]  /*01e0*/  @P0 LDG.E R4, [R4.64] ;  /* 0x0000001204040981 */ /* 0x000f22000c1e1900 */
[----:B------:R-:W-:-:S06]  /*01f0*/  UIMAD.WIDE UR6, UR11, UR9, UR6 ;  /* 0x000000090b0672a5 */ /* 0x000fcc000f8e0206 */
[----:B-1----:R-:W-:Y:S02]  /*0200*/  IMAD.U32 R2, RZ, RZ, UR6 ;  /* 0x00000006ff027e24 */ /* 0x002fe4000f8e00ff */
[----:B------:R-:W-:-:S05]  /*0210*/  IMAD.U32 R3, RZ, RZ, UR7 ;  /* 0x00000007ff037e24 */ /* 0x000fca000f8e00ff */
[----:B------:R-:W5:Y:S01]  /*0220*/  @!P1 LDG.E R0, [R2.64] ;  /* 0x0000001202009981 */ /* 0x000f62000c1e1900 */
[----:B------:R-:W-:Y:S02]  /*0230*/  UMOV UR10, 0xffffffff ;  /* 0xffffffff000a7882 */ /* 0x000fe40000000000 */
[----:B------:R-:W-:Y:S01]  /*0240*/  UMOV UR15, URZ ;  /* 0x0000003f000f7c82 */ /* 0x000fe20008000000 */
[----:B------:R-:W1:Y:S01]  /*0250*/  S2R R219, SR_TID.X ;  /* 0x0000000000db7919 */ /* 0x000e620000002100 */
[----:B------:R-:W-:Y:S01]  /*0260*/  UMOV UR20, 0xffffffff ;  /* 0xffffffff00147882 */ /* 0x000fe20000000000 */
[----:B------:R-:W1:Y:S08]  /*0270*/  S2UR UR13, SR_CTAID.X ;  /* 0x00000000000d79c3 */ /* 0x000e700000002500 */
[----:B------:R-:W1:Y:S08]  /*0280*/  S2UR UR12, SR_CTAID.Z ;  /* 0x00000000000c79c3 */ /* 0x000e700000002700 */
[----:B--2---:R-:W2:Y:S08]  /*0290*/  @P2 R2UR UR10, R7 ;  /* 0x00000000070a23c2 */ /* 0x004eb000000e0000 */
[----:B---3--:R-:W2:Y:S08]  /*02a0*/  @P2 R2UR UR16, R6 ;  /* 0x00000000061023c2 */ /* 0x008eb000000e0000 */
[----:B----4-:R3:W4:Y:S01]  /*02b0*/  @P0 R2UR UR15, R4 ;  /* 0x00000000040f03c2 */ /* 0x01072200000e0000 */
[----:B------:R-:W-:-:S04]  /*02c0*/  ISETP.NE.U32.AND P0, PT, RZ, c[0x0][0x248], PT ;  /* 0x00009200ff007a0c */ /* 0x000fc80003f05070 */
[----:B------:R-:W-:Y:S01]  /*02d0*/  ISETP.NE.AND.EX P0, PT, RZ, c[0x0][0x24c], PT, P0 ;  /* 0x00009300ff007a0c */ /* 0x000fe20003f05300 */
[----:B--2---:R-:W-:Y:S02]  /*02e0*/  @UP2 UIADD3 UR16, UR16, -UR10, URZ ;  /* 0x8000000a10102290 */ /* 0x004fe4000fffe03f */
[----:B-----5:R3:W2:Y:S05]  /*02f0*/  @!P1 R2UR UR20, R0 ;  /* 0x00000000001493c2 */ /* 0x0206aa00000e0000 */
[----:B------:R-:W-:-:S05]  /*0300*/  @!UP2 ULDC UR16, c[0x0][0x214] ;  /* 0x000085000010aab9 */ /* 0x000fca0000000800 */
[----:B-1234-:R-:W-:Y:S05]  /*0310*/  @!P0 BRA `(.L_x_102) ;  /* 0x0000007000008947 */ /* 0x01efea0003800000 */
[----:B------:R-:W-:-:S13]  /*0320*/  PLOP3.LUT P0, PT, PT, PT, UP3, 0x80, 0x0 ;  /* 0x000000000000781c */ /* 0x000fda0003f0f038 */
[----:B------:R-:W2:Y:S04]  /*0330*/  @P0 LDG.E R0, [R2.64+0x4] ;  /* 0x0000041202000981 */ /* 0x000ea8000c1e1900 */
[----:B------:R-:W3:Y:S01]  /*0340*/  @!P0 LDG.E R2, [R2.64] ;  /* 0x0000001202028981 */ /* 0x000ee2000c1e1900 */
[----:B--2---:R-:W1:Y:S02]  /*0350*/  @P0 R2UR UR6, R0 ;  /* 0x00000000000603c2 */ /* 0x004e6400000e0000 */
[----:B-1----:R-:W-:-:S11]  /*0360*/  @UP3 UIADD3 UR6, UR6, -UR20, URZ ;  /* 0x8000001406063290 */ /* 0x002fd6000fffe03f */
[----:B---3--:R1:W2:Y:S02]  /*0370*/  @!P0 R2UR UR6, R2 ;  /* 0x00000000020683c2 */ /* 0x0082a400000e0000 */
[----:B-12---:R-:W-:Y:S05]  /*0380*/  BRA `(.L_x_103) ;  /* 0x0000001000007947 */ /* 0x006fea0003800000 */
.L_x_102:
[----:B------:R-:W-:Y:S02]  /*0390*/  ULDC UR6, c[0x0][0x218] ;  /* 0x0000860000067ab9 */ /* 0x000fe40000000800 */
.L_x_103:
[----:B------:R-:W-:Y:S02]  /*03a0*/  ULDC.64 UR4, c[0x0][0x258] ;  /* 0x0000960000047ab9 */ /* 0x000fe40000000a00 */
[----:B------:R-:W-:-:S04]  /*03b0*/  UISETP.NE.U32.AND UP2, UPT, URZ, UR4, UPT ;  /* 0x000000043f00728c */ /* 0x000fc8000bf45070 */
[----:B------:R-:W-:-:S03]  /*03c0*/  UISETP.NE.AND.EX UP2, UPT, URZ, UR5, UPT, UP2 ;  /* 0x000000053f00728c */ /* 0x000fc6000bf45320 */
[----:B------:R-:W-:-:S03]  /*03d0*/  ULDC.64 UR4, c[0x0][0x258] ;  /* 0x0000960000047ab9 */ /* 0x000fc60000000a00 */
[----:B------:R-:W-:-:S05]  /*03e0*/  PLOP3.LUT P0, PT, PT, PT, UP2, 0x80, 0x0 ;  /* 0x000000000000781c */ /* 0x000fca0003f0f028 */
[----:B------:R-:W-:-:S06]  /*03f0*/  @UP2 UIMAD.WIDE UR4, UR11, UR9, UR4 ;  /* 0x000000090b0422a5 */ /* 0x000fcc000f8e0204 */
[----:B------:R-:W-:Y:S02]  /*0400*/  IMAD.U32 R2, RZ, RZ, UR4 ;  /* 0x00000004ff027e24 */ /* 0x000fe4000f8e00ff */
[----:B------:R-:W-:Y:S01]  /*0410*/  IMAD.U32 R3, RZ, RZ, UR5 ;  /* 0x00000005ff037e24 */ /* 0x000fe2000f8e00ff */
[----:B------:R-:W-:Y:S02]  /*0420*/  USHF.L.U32 UR13, UR13, 0x7, URZ ;  /* 0x000000070d0d7899 */ /* 0x000fe4000800063f */
[----:B------:R-:W-:Y:S02]  /*0430*/  ULDC.64 UR4, c[0x0][0x268] ;  /* 0x00009a0000047ab9 */ /* 0x000fe40000000a00 */
[----:B------:R-:W2:Y:S01]  /*0440*/  @P0 LDG.E R0, [R2.64] ;  /* 0x0000001202000981 */ /* 0x000ea2000c1e1900 */
[----:B------:R-:W-:Y:S02]  /*0450*/  UISETP.GT.AND UP0, UPT, UR16, UR13, UPT ;  /* 0x0000000d1000728c */ /* 0x000fe4000bf04270 */
[----:B------:R-:W-:-:S03]  /*0460*/  @!UP2 UISETP.NE.U32.AND UP1, UPT, URZ, UR4, UPT ;  /* 0x000000043f00a28c */ /* 0x000fc6000bf25070 */
[----:B------:R-:W-:Y:S02]  /*0470*/  ULDC UR4, c[0x0][0x21c] ;  /* 0x0000870000047ab9 */ /* 0x000fe40000000800 */
[----:B------:R-:W-:-:S04]  /*0480*/  @!UP2 UISETP.NE.AND.EX UP1, UPT, URZ, UR5, UPT, UP1 ;  /* 0x000000053f00a28c */ /* 0x000fc8000bf25310 */
[----:B------:R-:W-:Y:S01]  /*0490*/  @!UP2 USEL UR4, URZ, UR4, !UP1 ;  /* 0x000000043f04a287 */ /* 0x000fe2000c800000 */
[----:B--2---:R-:W1:Y:S01]  /*04a0*/  @P0 R2UR UR14, R0 ;  /* 0x00000000000e03c2 */ /* 0x004e6200000e0000 */
[----:B------:R-:W-:Y:S01]  /*04b0*/  PLOP3.LUT P0, PT, PT, PT, UP0, 0x80, 0x0 ;  /* 0x000000000000781c */ /* 0x000fe20003f0f008 */
[----:B-1----:R-:W-:Y:S02]  /*04c0*/  @UP2 UIADD3 UR14, UR14, -UR15, URZ ;  /* 0x8000000f0e0e2290 */ /* 0x002fe4000fffe03f */
[----:B------:R-:W-:-:S10]  /*04d0*/  @!UP2 UIADD3 UR14, UR4, UR6, -UR15 ;  /* 0x00000006040ea290 */ /* 0x000fd4000fffe80f */
[----:B------:R-:W-:Y:S05]  /*04e0*/  @!P0 EXIT ;  /* 0x000000000000894d */ /* 0x000fea0003800000 */
[----:B------:R-:W-:Y:S02]  /*04f0*/  UISETP.GE.AND UP0, UPT, UR14, 0x1, UPT ;  /* 0x000000010e00788c */ /* 0x000fe4000bf06270 */
[----:B------:R-:W-:-:S04]  /*0500*/  UIADD3 UR4, UR14, 0x7f, URZ ;  /* 0x0000007f0e047890 */ /* 0x000fc8000fffe03f */
[----:B------:R-:W-:Y:S01]  /*0510*/  PLOP3.LUT P0, PT, PT, PT, UP0, 0x80, 0x0 ;  /* 0x000000000000781c */ /* 0x000fe20003f0f008 */
[----:B------:R-:W-:-:S04]  /*0520*/  USHF.R.S32.HI UR8, URZ, 0x1f, UR4 ;  /* 0x0000001f3f087899 */ /* 0x000fc80008011404 */
[----:B------:R-:W-:-:S08]  /*0530*/  ULEA.HI UR8, UR8, UR4, URZ, 0x7 ;  /* 0x0000000408087291 */ /* 0x000fd0000f8f383f */
[----:B------:R-:W-:Y:S05]  /*0540*/  @!P0 BRA `(.L_x_104) ;  /* 0x0000fd4000008947 */ /* 0x000fea0003800000 */
[----:B------:R-:W-:Y:S02]  /*0550*/  UISETP.NE.AND UP1, UPT, UR10, -0x1, UPT ;  /* 0xffffffff0a00788c */ /* 0x000fe4000bf25270 */
[----:B------:R-:W-:Y:S02]  /*0560*/  UISETP.NE.AND UP0, UPT, UR20, -0x1, UPT ;  /* 0xffffffff1400788c */ /* 0x000fe4000bf05270 */
[----:B------:R-:W-:Y:S02]  /*0570*/  ULDC.64 UR4, c[0x0][0x190] ;  /* 0x0000640000047ab9 */ /* 0x000fe40000000a00 */
[----:B------:R-:W-:Y:S02]  /*0580*/  ULDC.64 UR6, c[0x0][0x178] ;  /* 0x00005e0000067ab9 */ /* 0x000fe40000000a00 */
[----:B------:R-:W-:-:S03]  /*0590*/  PLOP3.LUT P0, PT, PT, PT, UP0, 0x80, 0x0 ;  /* 0x000000000000781c */ /* 0x000fc60003f0f008 */
[----:B------:R-:W-:Y:S02]  /*05a0*/  @UP1 UIMAD.WIDE.U32 UR26, UR10, UR4, URZ ;  /* 0x000000040a1a12a5 */ /* 0x000fe4000f8e003f */
[----:B------:R-:W-:Y:S02]  /*05b0*/  @!UP1 USHF.R.S32.HI UR21, URZ, 0x1f, UR11 ;  /* 0x0000001f3f159899 */ /* 0x000fe4000801140b */
[----:B------:R-:W-:Y:S02]  /*05c0*/  @UP0 UIADD3 UR24, UR15, UR20, URZ ;  /* 0x000000140f180290 */ /* 0x000fe4000fffe03f */
[----:B------:R-:W-:Y:S02]  /*05d0*/  @UP1 UIMAD UR17, UR10, UR5, UR27 ;  /* 0x000000050a1112a4 */ /* 0x000fe4000f8e021b */
[----:B------:R-:W-:Y:S02]  /*05e0*/  @!UP1 UIMAD.WIDE.U32 UR22, UR11, UR6, URZ ;  /* 0x000000060b1692a5 */ /* 0x000fe4000f8e003f */
[----:B------:R-:W-:-:S02]  /*05f0*/  ULDC.64 UR4, c[0x0][0x198] ;  /* 0x0000660000047ab9 */ /* 0x000fc40000000a00 */
[----:B------:R-:W-:Y:S02]  /*0600*/  @!UP1 UIMAD UR21, UR21, UR6, URZ ;  /* 0x00000006151592a4 */ /* 0x000fe4000f8e023f */
[----:B------:R-:W-:Y:S02]  /*0610*/  @UP0 UIMAD.WIDE.U32 UR28, UR24, UR4, URZ ;  /* 0x00000004181c02a5 */ /* 0x000fe4000f8e003f */
[----:B------:R-:W-:Y:S02]  /*0620*/  @!UP1 UIMAD UR21, UR11, UR7, UR21 ;  /* 0x000000070b1592a4 */ /* 0x000fe4000f8e0215 */
[----:B------:R-:W-:Y:S02]  /*0630*/  @UP1 UMOV UR6, UR26 ;  /* 0x0000001a00061c82 */ /* 0x000fe40008000000 */
[----:B------:R-:W-:Y:S02]  /*0640*/  @!UP1 UMOV UR6, UR22 ;  /* 0x0000001600069c82 */ /* 0x000fe40008000000 */
[----:B------:R-:W-:-:S02]  /*0650*/  @UP0 UIMAD UR7, UR24, UR5, UR29 ;  /* 0x00000005180702a4 */ /* 0x000fc4000f8e021d */
[----:B------:R-:W-:Y:S02]  /*0660*/  @!UP1 UIADD3 UR17, UR23, UR21, URZ ;  /* 0x0000001517119290 */ /* 0x000fe4000fffe03f */
[----:B------:R-:W-:Y:S01]  /*0670*/  @UP0 UMOV UR22, UR28 ;  /* 0x0000001c00160c82 */ /* 0x000fe20008000000 */
[----:B------:R-:W-:Y:S05]  /*0680*/  @P0 BRA `(.L_x_105) ;  /* 0x000000c000000947 */ /* 0x000fea0003800000 */
[----:B------:R-:W-:Y:S02]  /*0690*/  USHF.R.S32.HI UR21, URZ, 0x1f, UR15 ;  /* 0x0000001f3f157899 */ /* 0x000fe4000801140f */
[----:B------:R-:W-:Y:S02]  /*06a0*/  ULDC.64 UR4, c[0x0][0x198] ;  /* 0x0000660000047ab9 */ /* 0x000fe40000000a00 */
[----:B------:R-:W-:Y:S02]  /*06b0*/  UIMAD UR21, UR21, UR4, URZ ;  /* 0x00000004151572a4 */ /* 0x000fe4000f8e023f */
[----:B------:R-:W-:Y:S02]  /*06c0*/  UIMAD.WIDE.U32 UR22, UR15, UR4, URZ ;  /* 0x000000040f1672a5 */ /* 0x000fe4000f8e003f */
[----:B------:R-:W-:-:S02]  /*06d0*/  UIMAD UR21, UR15, UR5, UR21 ;  /* 0x000000050f1572a4 */ /* 0x000fc4000f8e0215 */
[----:B------:R-:W-:Y:S02]  /*06e0*/  USHF.R.S32.HI UR7, URZ, 0x1f, UR11 ;  /* 0x0000001f3f077899 */ /* 0x000fe4000801140b */
[----:B------:R-:W-:Y:S02]  /*06f0*/  ULDC.64 UR4, c[0x0][0x180] ;  /* 0x0000600000047ab9 */ /* 0x000fe40000000a00 */
[----:B------:R-:W-:Y:S02]  /*0700*/  UIADD3 UR23, UR23, UR21, URZ ;  /* 0x0000001517177290 */ /* 0x000fe4000fffe03f */
[----:B------:R-:W-:Y:S02]  /*0710*/  UIMAD UR7, UR7, UR4, URZ ;  /* 0x00000004070772a4 */ /* 0x000fe4000f8e023f */
[----:B------:R-:W-:Y:S02]  /*0720*/  UIMAD.WIDE.U32 UR22, UR11, UR4, UR22 ;  /* 0x000000040b1672a5 */ /* 0x000fe4000f8e0016 */
[----:B------:R-:W-:-:S04]  /*0730*/  UIMAD UR7, UR11, UR5, UR7 ;  /* 0x000000050b0772a4 */ /* 0x000fc8000f8e0207 */
[----:B------:R-:W-:Y:S02]  /*0740*/  UIADD3 UR7, UR23, UR7, URZ ;  /* 0x0000000717077290 */ /* 0x000fe4000fffe03f */
.L_x_105:
[----:B------:R-:W-:Y:S01]  /*0750*/  IABS R0, c[0x0][0x1c8] ;  /* 0x0000720000007a13 */ /* 0x000fe20000000000 */
[----:B------:R-:W1:Y:S01]  /*0760*/  S2R R5, SR_CTAID.Z ;  /* 0x0000000000057919 */ /* 0x000e620000002700 */
[----:B------:R-:W-:Y:S02]  /*0770*/  ULDC UR4, c[0x0][0x1c8] ;  /* 0x0000720000047ab9 */ /* 0x000fe40000000800 */
[----:B------:R-:W-:Y:S01]  /*0780*/  ULOP3.LUT UR4, UR12, UR4, URZ, 0x3c, !UPT ;  /* 0x000000040c047292 */ /* 0x000fe2000f8e3c3f */
[----:B------:R-:W-:Y:S01]  /*0790*/  IMAD.MOV.U32 R4, RZ, RZ, R0 ;  /* 0x000000ffff047224 */ /* 0x000fe200078e0000 */
[----:B------:R-:W-:-:S03]  /*07a0*/  @UP0 UIADD3 UR20, UR15, UR20, URZ ;  /* 0x000000140f140290 */ /* 0x000fc6000fffe03f */
[----:B------:R-:W2:Y:S01]  /*07b0*/  I2F.RP R2, R4 ;  /* 0x0000000400027306 */ /* 0x000ea20000209400 */
[----:B------:R-:W-:Y:S01]  /*07c0*/  ISETP.LE.AND P1, PT, RZ, UR4, PT ;  /* 0x00000004ff007c0c */ /* 0x000fe2000bf23270 */
[----:B------:R-:W-:Y:S02]  /*07d0*/  ULDC.64 UR4, c[0x0][0x1a0] ;  /* 0x0000680000047ab9 */ /* 0x000fe40000000a00 */
[----:B------:R-:W-:-:S04]  /*07e0*/  @UP0 UIMAD.WIDE.U32 UR24, UR20, UR4, URZ ;  /* 0x00000004141802a5 */ /* 0x000fc8000f8e003f */
[----:B------:R-:W-:Y:S02]  /*07f0*/  @UP0 UIMAD UR21, UR20, UR5, UR25 ;  /* 0x00000005141502a4 */ /* 0x000fe4000f8e0219 */
[----:B------:R-:W-:Y:S01]  /*0800*/  USHF.R.S32.HI UR20, URZ, 0x1f, UR12 ;  /* 0x0000001f3f147899 */ /* 0x000fe2000801140c */
[----:B--2---:R-:W2:Y:S01]  /*0810*/  MUFU.RCP R2, R2 ;  /* 0x0000000200027308 */ /* 0x004ea20000001000 */
[----:B-1----:R-:W-:Y:S02]  /*0820*/  IABS R5, R5 ;  /* 0x0000000500057213 */ /* 0x002fe40000000000 */
[----:B--2---:R-:W-:-:S05]  /*0830*/  IADD3 R2, R2, 0xffffffe, RZ ;  /* 0x0ffffffe02027810 */ /* 0x004fca0007ffe0ff */
[----:B------:R-:W1:Y:S02]  /*0840*/  F2I.FTZ.U32.TRUNC.NTZ R3, R2 ;  /* 0x0000000200037305 */ /* 0x000e64000021f000 */
[----:B-1----:R-:W-:Y:S02]  /*0850*/  IMAD.MOV R0, RZ, RZ, -R3 ;  /* 0x000000ffff007224 */ /* 0x002fe400078e0a03 */
[----:B------:R-:W-:Y:S02]  /*0860*/  IMAD.MOV.U32 R2, RZ, RZ, RZ ;  /* 0x000000ffff027224 */ /* 0x000fe400078e00ff */
[----:B------:R-:W-:-:S04]  /*0870*/  IMAD R0, R0, R4, RZ ;  /* 0x0000000400007224 */ /* 0x000fc800078e02ff */
[----:B------:R-:W-:-:S04]  /*0880*/  IMAD.HI.U32 R0, R3, R0, R2 ;  /* 0x0000000003007227 */ /* 0x000fc800078e0002 */
[----:B------:R-:W-:-:S04]  /*0890*/  IMAD.MOV.U32 R3, RZ, RZ, R5 ;  /* 0x000000ffff037224 */ /* 0x000fc800078e0005 */
[----:B------:R-:W-:-:S05]  /*08a0*/  IMAD.HI.U32 R0, R0, R3, RZ ;  /* 0x0000000300007227 */ /* 0x000fca00078e00ff */
[----:B------:R-:W-:-:S05]  /*08b0*/  IADD3 R2, -R0, RZ, RZ ;  /* 0x000000ff00027210 */ /* 0x000fca0007ffe1ff */
[----:B------:R-:W-:-:S05]  /*08c0*/  IMAD R2, R4, R2, R3 ;  /* 0x0000000204027224 */ /* 0x000fca00078e0203 */
[----:B------:R-:W-:-:S13]  /*08d0*/  ISETP.GT.U32.AND P2, PT, R4, R2, PT ;  /* 0x000000020400720c */ /* 0x000fda0003f44070 */
[----:B------:R-:W-:Y:S01]  /*08e0*/  @!P2 IMAD.IADD R2, R2, 0x1, -R4 ;  /* 0x000000010202a824 */ /* 0x000fe200078e0a04 */
[----:B------:R-:W-:Y:S02]  /*08f0*/  @!P2 IADD3 R0, R0, 0x1, RZ ;  /* 0x000000010000a810 */ /* 0x000fe40007ffe0ff */
[----:B------:R-:W-:Y:S02]  /*0900*/  ISETP.NE.AND P2, PT, RZ, c[0x0][0x1c8], PT ;  /* 0x00007200ff007a0c */ /* 0x000fe40003f45270 */
[----:B------:R-:W-:-:S13]  /*0910*/  ISETP.GE.U32.AND P3, PT, R2, R4, PT ;  /* 0x000000040200720c */ /* 0x000fda0003f66070 */
[----:B------:R-:W-:-:S05]  /*0920*/  @P3 IADD3 R0, R0, 0x1, RZ ;  /* 0x0000000100003810 */ /* 0x000fca0007ffe0ff */
[----:B------:R-:W-:-:S05]  /*0930*/  IMAD.MOV.U32 R10, RZ, RZ, R0 ;  /* 0x000000ffff0a7224 */ /* 0x000fca00078e0000 */
[----:B------:R-:W-:Y:S02]  /*0940*/  @!P1 IADD3 R10, -R10, RZ, RZ ;  /* 0x000000ff0a0a9210 */ /* 0x000fe40007ffe1ff */
[----:B------:R-:W-:Y:S01]  /*0950*/  @!P2 LOP3.LUT R10, RZ, c[0x0][0x1c8], RZ, 0x33, !PT ;  /* 0x00007200ff0aaa12 */ /* 0x000fe200078e33ff */
        /* <DEDUP_REMOVED lines=13> */
.L_x_106:
[----:B------:R-:W1:Y:S01]  /*0a30*/  S2R R5, SR_CTAID.X ;  /* 0x0000000000057919 */ /* 0x000e620000002500 */
[----:B------:R-:W-:Y:S01]  /*0a40*/  SHF.R.S32.HI R23, RZ, 0x1f, R219 ;  /* 0x0000001fff177819 */ /* 0x000fe200000114db */
[----:B------:R-:W-:Y:S01]  /*0a50*/  UIADD3 UR13, -UR13, UR16, URZ ;  /* 0x000000100d0d7290 */ /* 0x000fe2000fffe13f */
[----:B------:R-:W-:Y:S01]  /*0a60*/  BSSY B0, `(.L_x_107) ;  /* 0x000002e000007945 */ /* 0x000fe20003800000 */
[----:B------:R-:W2:Y:S01]  /*0a70*/  S2R R8, SR_CTAID.Z ;  /* 0x0000000000087919 */ /* 0x000ea20000002700 */
[CC--:B------:R-:W-:Y:S01]  /*0a80*/  LEA.HI R0, R23.reuse, R219.reuse, RZ, 0x3 ;  /* 0x000000db17007211 */ /* 0x0c0fe200078f18ff */
[----:B------:R-:W-:Y:S01]  /*0a90*/  ULDC.64 UR4, c[0x0][0x1a8] ;  /* 0x00006a0000047ab9 */ /* 0x000fe20000000a00 */
[-C--:B------:R-:W-:Y:S01]  /*0aa0*/  LEA.HI R4, R23, R219.reuse, RZ, 0x6 ;  /* 0x000000db17047211 */ /* 0x080fe200078f30ff */
[----:B------:R-:W-:Y:S01]  /*0ab0*/  UIMAD UR4, UR20, UR4, URZ ;  /* 0x00000004140472a4 */ /* 0x000fe2000f8e023f */
[----:B------:R-:W-:Y:S02]  /*0ac0*/  LOP3.LUT R2, R0, 0xfffffff8, RZ, 0xc0, !PT ;  /* 0xfffffff800027812 */ /* 0x000fe400078ec0ff */
[----:B------:R-:W-:Y:S01]  /*0ad0*/  SHF.R.S32.HI R14, RZ, 0x3, R0 ;  /* 0x00000003ff0e7819 */ /* 0x000fe20000011400 */
[----:B------:R-:W-:Y:S01]  /*0ae0*/  IMAD.SHL.U32 R4, R4, 0x8, RZ ;  /* 0x0000000804047824 */ /* 0x000fe200078e00ff */
[----:B------:R-:W-:Y:S01]  /*0af0*/  UIMAD UR4, UR12, UR5, UR4 ;  /* 0x000000050c0472a4 */ /* 0x000fe2000f8e0204 */
[----:B------:R-:W-:Y:S01]  /*0b00*/  IMAD.IADD R48, R219, 0x1, -R2 ;  /* 0x00000001db307824 */ /* 0x000fe200078e0a02 */
[----:B------:R-:W-:Y:S01]  /*0b10*/  SHF.R.S32.HI R15, RZ, 0x1f, R14 ;  /* 0x0000001fff0f7819 */ /* 0x000fe2000001140e */
[----:B------:R-:W-:Y:S01]  /*0b20*/  IMAD.SHL.U32 R0, R14, 0x40, RZ ;  /* 0x000000400e007824 */ /* 0x000fe200078e00ff */
[----:B------:R-:W-:Y:S01]  /*0b30*/  SHF.R.S32.HI R11, RZ, 0x1f, R10 ;  /* 0x0000001fff0b7819 */ /* 0x000fe2000001140a */
[----:B------:R-:W-:Y:S01]  /*0b40*/  IMAD.SHL.U32 R26, R48, 0x8, RZ ;  /* 0x00000008301a7824 */ /* 0x000fe200078e00ff */
[----:B------:R-:W-:-:S02]  /*0b50*/  LEA.HI R24, R23, R219, RZ, 0x5 ;  /* 0x000000db17187211 */ /* 0x000fc400078f28ff */
[----:B------:R-:W-:Y:S02]  /*0b60*/  LOP3.LUT R0, R0, 0x1c0, RZ, 0xc0, !PT ;  /* 0x000001c000007812 */ /* 0x000fe400078ec0ff */
[----:B------:R-:W-:Y:S01]  /*0b70*/  SHF.R.S32.HI R27, RZ, 0x1f, R26 ;  /* 0x0000001fff1b7819 */ /* 0x000fe2000001141a */
[----:B-1----:R-:W-:Y:S01]  /*0b80*/  IMAD.WIDE R12, R5, 0x80, R14 ;  /* 0x00000080050c7825 */ /* 0x002fe200078e020e */
[----:B------:R-:W-:Y:S02]  /*0b90*/  SHF.R.U32.HI R3, RZ, 0x3, R0 ;  /* 0x00000003ff037819 */ /* 0x000fe40000011600 */
[----:B------:R-:W-:Y:S01]  /*0ba0*/  LOP3.LUT R0, R0, 0x38, R26, 0xf8, !PT ;  /* 0x0000003800007812 */ /* 0x000fe200078ef81a */
[----:B------:R1:W-:Y:S01]  /*0bb0*/  STL.64 [R1+0x28], R26 ;  /* 0x0000281a01007387 */ /* 0x0003e20000100a00 */
[----:B------:R-:W-:Y:S02]  /*0bc0*/  IADD3 R2, P0, R26, UR6, RZ ;  /* 0x000000061a027c10 */ /* 0x000fe4000ff1e0ff */
[----:B------:R-:W-:Y:S01]  /*0bd0*/  LOP3.LUT R0, R0, R3, RZ, 0x3c, !PT ;  /* 0x0000000300007212 */ /* 0x000fe200078e3cff */
[----:B------:R1:W-:Y:S01]  /*0be0*/  STL.64 [R1+0x30], R12 ;  /* 0x0000300c01007387 */ /* 0x0003e20000100a00 */
[----:B------:R-:W-:-:S02]  /*0bf0*/  IADD3.X R3, R27, UR17, RZ, P0, !PT ;  /* 0x000000111b037c10 */ /* 0x000fc400087fe4ff */
[----:B------:R-:W-:Y:S02]  /*0c00*/  ISETP.GE.AND P0, PT, R14, UR13, PT ;  /* 0x0000000d0e007c0c */ /* 0x000fe4000bf06270 */
[----:B------:R-:W-:Y:S01]  /*0c10*/  LOP3.LUT R0, R0, 0xfffffe00, R4, 0xf8, !PT ;  /* 0xfffffe0000007812 */ /* 0x000fe200078ef804 */
[----:B--2---:R-:W-:-:S04]  /*0c20*/  IMAD.WIDE.U32 R8, R8, c[0x0][0x1a8], R2 ;  /* 0x00006a0008087a25 */ /* 0x004fc800078e0002 */
[----:B------:R-:W-:Y:S01]  /*0c30*/  IMAD.SHL.U32 R235, R0, 0x2, RZ ;  /* 0x0000000200eb7824 */ /* 0x000fe200078e00ff */
[----:B------:R-:W-:-:S05]  /*0c40*/  IADD3 R7, R9, UR4, RZ ;  /* 0x0000000409077c10 */ /* 0x000fca000fffe0ff */
[----:B------:R-:W-:Y:S05]  /*0c50*/  @P0 BRA `(.L_x_108) ;  /* 0x000000e000000947 */ /* 0x000fea0003800000 */
[----:B------:R-:W-:-:S13]  /*0c60*/  ISETP.GE.AND P0, PT, R26, c[0x0][0x220], PT ;  /* 0x000088001a007a0c */ /* 0x000fda0003f06270 */
[----:B------:R2:W-:Y:S01]  /*0c70*/  @P0 STS.128 [R235], RZ ;  /* 0x000000ffeb000388 */ /* 0x0005e20000000c00 */
        /* <DEDUP_REMOVED lines=8> */
[----:B------:R-:W-:Y:S01]  /*0d00*/  @!PT LDS RZ, [RZ] ;  /* 0x00000000fffff984 */ /* 0x000fe20000000800 */
[----:B------:R-:W-:Y:S01]  /*0d10*/  @!PT LDS RZ, [RZ] ;  /* 0x00000000fffff984 */ /* 0x000fe20000000800 */
[----:B------:R-:W-:Y:S01]  /*0d20*/  @!PT LDS RZ, [RZ] ;  /* 0x00000000fffff984 */ /* 0x000fe20000000800 */
[----:B------:R3:W-:Y:S02]  /*0d30*/  LDGSTS.E.BYPASS.LTC128B.128 [R235], [R4.64] ;  /* 0x0000000004eb7fae */ /* 0x0007e4000b901d52 */
.L_x_108:
[----:B------:R-:W-:Y:S05]  /*0d40*/  BSYNC B0 ;  /* 0x0000000000007941 */ /* 0x000fea0003800000 */
.L_x_107:
[----:B------:R-:W-:Y:S01]  /*0d50*/  IADD3 R22, R14, 0x10, RZ ;  /* 0x000000100e167810 */ /* 0x000fe20007ffe0ff */
[----:B------:R-:W-:Y:S03]  /*0d60*/  BSSY B0, `(.L_x_109) ;  /* 0x0000014000007945 */ /* 0x000fe60003800000 */
[----:B------:R-:W-:-:S13]  /*0d70*/  ISETP.GE.AND P0, PT, R22, UR13, PT ;  /* 0x0000000d16007c0c */ /* 0x000fda000bf06270 */
[----:B------:R-:W-:Y:S05]  /*0d80*/  @P0 BRA `(.L_x_110) ;  /* 0x0000011000000947 */ /* 0x000fea0003800000 */
[----:B------:R-:W-:-:S13]  /*0d90*/  ISETP.GE.AND P0, PT, R26, c[0x0][0x220], PT ;  /* 0x000088001a007a0c */ /* 0x000fda0003f06270 */
[----:B------:R4:W-:Y:S01]  /*0da0*/  @P0 STS.128 [R235+0x800], RZ ;  /* 0x000800ffeb000388 */ /* 0x0009e20000000c00 */
[----:B------:R-:W-:Y:S05]  /*0db0*/  @P0 BRA `(.L_x_110) ;  /* 0x000000e000000947 */ /* 0x000fea0003800000 */
[----:B---3--:R-:W-:Y:S01]  /*0dc0*/  IADD3 R4, P0, R12, 0x10, RZ ;  /* 0x000000100c047810 */ /* 0x008fe20007f1e0ff */
        /* <DEDUP_REMOVED lines=9> */
[----:B------:R-:W-:Y:S01]  /*0e60*/  @!PT LDS RZ, [RZ] ;  /* 0x00000000fffff984 */ /* 0x000fe20000000800 */
[----:B------:R-:W-:Y:S01]  /*0e70*/  @!PT LDS RZ, [RZ] ;  /* 0x00000000fffff984 */ /* 0x000fe20000000800 */
[----:B------:R-:W-:Y:S01]  /*0e80*/  @!PT LDS RZ, [RZ] ;  /* 0x00000000fffff984 */ /* 0x000fe20000000800 */
[----:B------:R3:W-:Y:S02]  /*0e90*/  LDGSTS.E.BYPASS.LTC128B.128 [R235+0x800], [R4.64] ;  /* 0x0080000004eb7fae */ /* 0x0007e4000b901d52 */
.L_x_110:
[----:B------:R-:W-:Y:S05]  /*0ea0*/  BSYNC B0 ;  /* 0x0000000000007941 */ /* 0x000fea0003800000 */
.L_x_109:
        /* <DEDUP_REMOVED lines=21> */
.L_x_112:
[----:B------:R-:W-:Y:S05]  /*1000*/  BSYNC B0 ;  /* 0x0000000000007941 */ /* 0x000fea0003800000 */
.L_x_111:
        /* <DEDUP_REMOVED lines=21> */
.L_x_114:
[----:B------:R-:W-:Y:S05]  /*1160*/  BSYNC B0 ;  /* 0x0000000000007941 */ /* 0x000fea0003800000 */
.L_x_113:
        /* <DEDUP_REMOVED lines=21> */
.L_x_116:
[----:B------:R-:W-:Y:S05]  /*12c0*/  BSYNC B0 ;  /* 0x0000000000007941 */ /* 0x000fea0003800000 */
.L_x_115:
        /* <DEDUP_REMOVED lines=21> */
.L_x_118:
[----:B------:R-:W-:Y:S05]  /*1420*/  BSYNC B0 ;  /* 0x0000000000007941 */ /* 0x000fea0003800000 */
.L_x_117:
        /* <DEDUP_REMOVED lines=21> */
.L_x_120:
[----:B------:R-:W-:Y:S05]  /*1580*/  BSYNC B0 ;  /* 0x0000000000007941 */ /* 0x000fea0003800000 */
.L_x_119:
[----:B------:R-:W-:Y:S01]  /*1590*/  IADD3 R16, R14, 0x70, RZ ;  /* 0x000000700e107810 */ /* 0x000fe20007ffe0ff */
[----:B------:R-:W-:Y:S01]  /*15a0*/  UMOV UR6, 0x7 ;  /* 0x0000000700067882 */ /* 0x000fe20000000000 */
[----:B------:R-:W-:Y:S01]  /*15b0*/  BSSY B0, `(.L_x_121) ;  /* 0x0000017000007945 */ /* 0x000fe20003800000 */
[----:B------:R-:W-:Y:S01]  /*15c0*/  ULDC.64 UR4, c[0x0][0x198] ;  /* 0x0000660000047ab9 */ /* 0x000fe20000000a00 */
[----:B------:R-:W-:Y:S01]  /*15d0*/  ISETP.GE.AND P0, PT, R16, UR13, PT ;  /* 0x0000000d10007c0c */ /* 0x000fe2000bf06270 */
[----:B------:R-:W-:Y:S02]  /*15e0*/  USHF.L.U64.HI UR5, UR4, UR6, UR5 ;  /* 0x0000000604057299 */ /* 0x000fe40008010205 */
[----:B------:R-:W-:-:S10]  /*15f0*/  USHF.L.U32 UR11, UR4, 0x7, URZ ;  /* 0x00000007040b7899 */ /* 0x000fd4000800063f */
[----:B------:R-:W-:Y:S05]  /*1600*/  @P0 BRA `(.L_x_122) ;  /* 0x0000011000000947 */ /* 0x000fea0003800000 */
[----:B------:R-:W-:-:S13]  /*1610*/  ISETP.GE.AND P0, PT, R26, c[0x0][0x220], PT ;  /* 0x000088001a007a0c */ /* 0x000fda0003f06270 */
[----:B------:R1:W-:Y:S01]  /*1620*/  @P0 STS.128 [R235+0x3800], RZ ;  /* 0x003800ffeb000388 */ /* 0x0003e20000000c00 */
[----:B------:R-:W-:Y:S05]  /*1630*/  @P0 BRA `(.L_x_122) ;  /* 0x000000e000000947 */ /* 0x000fea0003800000 */
[----:B------:R-:W-:Y:S01]  /*1640*/  IADD3 R6, P0, R12, 0x70, RZ ;  /* 0x000000700c067810 */ /* 0x000fe20007f1e0ff */
[----:B------:R-:W-:Y:S01]  /*1650*/  IMAD.MOV.U32 R2, RZ, RZ, R8 ;  /* 0x000000ffff027224 */ /* 0x000fe200078e0008 */
[----:B------:R-:W-:-:S03]  /*1660*/  MOV R3, R7 ;  /* 0x0000000700037202 */ /* 0x000fc60000000f00 */
[----:B------:R-:W-:Y:S02]  /*1670*/  IMAD.X R0, RZ, RZ, R13, P0 ;  /* 0x000000ffff007224 */ /* 0x000fe400000e060d */
[----:B---3--:R-:W-:-:S04]  /*1680*/  IMAD.WIDE.U32 R4, R6, c[0x0][0x190], R2 ;  /* 0x0000640006047a25 */ /* 0x008fc800078e0002 */
[----:B------:R-:W-:Y:S01]  /*1690*/  IMAD R0, R0, c[0x0][0x190], RZ ;  /* 0x0000640000007a24 */ /* 0x000fe200078e02ff */
[----:B------:R-:W-:-:S03]  /*16a0*/  LEA R2, P0, R4, c[0x0][0x160], 0x1 ;  /* 0x0000580004027a11 */ /* 0x000fc600078008ff */
[----:B------:R-:W-:-:S05]  /*16b0*/  IMAD R0, R6, c[0x0][0x194], R0 ;  /* 0x0000650006007a24 */ /* 0x000fca00078e0200 */
[----:B------:R-:W-:-:S04]  /*16c0*/  IADD3 R0, R5, R0, RZ ;  /* 0x0000000005007210 */ /* 0x000fc80007ffe0ff */
[----:B------:R-:W-:-:S05]  /*16d0*/  LEA.HI.X R3, R4, c[0x0][0x164], R0, 0x1, P0 ;  /* 0x0000590004037a11 */ /* 0x000fca00000f0c00 */
[----:B------:R-:W-:Y:S01]  /*16e0*/  @!PT LDS RZ, [RZ] ;  /* 0x00000000fffff984 */ /* 0x000fe20000000800 */
[----:B------:R-:W-:Y:S01]  /*16f0*/  @!PT LDS RZ, [RZ] ;  /* 0x00000000fffff984 */ /* 0x000fe20000000800 */
[----:B------:R-:W-:Y:S01]  /*1700*/  @!PT LDS RZ, [RZ] ;  /* 0x00000000fffff984 */ /* 0x000fe20000000800 */
[----:B------:R3:W-:Y:S02]  /*1710*/  LDGSTS.E.BYPASS.LTC128B.128 [R235+0x3800], [R2.64] ;  /* 0x0380000002eb7fae */ /* 0x0007e4000b901d52 */
.L_x_122:
[----:B------:R-:W-:Y:S05]  /*1720*/  BSYNC B0 ;  /* 0x0000000000007941 */ /* 0x000fea0003800000 */
.L_x_121:
[----:B------:R-:W-:Y:S01]  /*1730*/  IMAD R6, R15, c[0x0][0x198], RZ ;  /* 0x000066000f067a24 */ /* 0x000fe200078e02ff */
[----:B------:R-:W-:Y:S01]  /*1740*/  LEA.HI R23, R23, R219, RZ, 0x4 ;  /* 0x000000db17177211 */ /* 0x000fe200078f20ff */
[----:B------:R-:W-:Y:S01]  /*1750*/  IMAD R0, R15, c[0x0][0x1a0], RZ ;  /* 0x000068000f007a24 */ /* 0x000fe200078e02ff */
[----:B------:R-:W-:Y:S01]  /*1760*/  ULEA.HI.SX32 UR17, UR8, 0xffffffff, 0x19 ;  /* 0xffffffff08117891 */ /* 0x000fe2000f8fca3f */
[C-C-:B---3--:R-:W-:Y:S01]  /*1770*/  IMAD.WIDE.U32 R4, R14.reuse, c[0x0][0x198], R26.reuse ;  /* 0x000066000e047a25 */ /* 0x148fe200078e001a */
[----:B------:R-:W-:Y:S01]  /*1780*/  MOV R49, 0x20 ;  /* 0x0000002000317802 */ /* 0x000fe20000000f00 */
[----:B------:R-:W-:Y:S01]  /*1790*/  BSSY B0, `(.L_x_123) ;  /* 0x0000033000007945 */ /* 0x000fe20003800000 */
[----:B------:R-:W-:Y:S01]  /*17a0*/  UIMAD UR12, UR17, -0x80, UR14 ;  /* 0xffffff80110c78a4 */ /* 0x000fe2000f8e020e */
[----:B------:R-:W-:Y:S01]  /*17b0*/  IMAD.WIDE.U32 R2, R14, c[0x0][0x1a0], R26 ;  /* 0x000068000e027a25 */ /* 0x000fe200078e001a */
[----:B------:R-:W-:Y:S01]  /*17c0*/  IADD3 R4, P1, R4, UR22, RZ ;  /* 0x0000001604047c10 */ /* 0x000fe2000ff3e0ff */
[----:B------:R-:W-:-:S02]  /*17d0*/  USHF.R.S32.HI UR15, URZ, 0x1f, UR17 ;  /* 0x0000001f3f0f7899 */ /* 0x000fc40008011411 */
[C---:B------:R-:W-:Y:S01]  /*17e0*/  IMAD R7, R14.reuse, c[0x0][0x19c], R6 ;  /* 0x000067000e077a24 */ /* 0x040fe200078e0206 */
[----:B------:R-:W-:Y:S01]  /*17f0*/  LOP3.LUT R6, R23, 0xfffffff0, RZ, 0xc0, !PT ;  /* 0xfffffff017067812 */ /* 0x000fe200078ec0ff */
[----:B------:R-:W-:Y:S01]  /*1800*/  IMAD R0, R14, c[0x0][0x1a4], R0 ;  /* 0x000069000e007a24 */ /* 0x000fe200078e0200 */
[----:B------:R-:W-:Y:S01]  /*1810*/  IADD3 R2, P0, R2, UR24, RZ ;  /* 0x0000001802027c10 */ /* 0x000fe2000ff1e0ff */
[----:B------:R-:W-:Y:S01]  /*1820*/  UIMAD UR6, UR5, UR17, URZ ;  /* 0x00000011050672a4 */ /* 0x000fe2000f8e023f */
[----:B------:R-:W-:Y:S01]  /*1830*/  IADD3.X R5, R5, UR7, R7, P1, !PT ;  /* 0x0000000705057c10 */ /* 0x000fe20008ffe407 */
[----:B------:R-:W-:Y:S01]  /*1840*/  IMAD.IADD R6, R219, 0x1, -R6 ;  /* 0x00000001db067824 */ /* 0x000fe200078e0a06 */
[----:B------:R-:W-:Y:S01]  /*1850*/  IADD3.X R3, R3, UR21, R0, P0, !PT ;  /* 0x0000001503037c10 */ /* 0x000fe200087fe400 */
[C---:B------:R-:W-:Y:S01]  /*1860*/  IMAD R0, R11.reuse, c[0x0][0x1b0], RZ ;  /* 0x00006c000b007a24 */ /* 0x040fe200078e02ff */
[----:B------:R-:W-:Y:S01]  /*1870*/  ISETP.GE.AND P0, PT, R14, UR12, PT ;  /* 0x0000000c0e007c0c */ /* 0x000fe2000bf06270 */
[----:B------:R-:W-:Y:S01]  /*1880*/  IMAD R7, R11, c[0x0][0x1b8], RZ ;  /* 0x00006e000b077a24 */ /* 0x000fe200078e02ff */
[----:B------:R-:W-:Y:S01]  /*1890*/  SHF.R.S32.HI R9, RZ, 0x1f, R6 ;  /* 0x0000001fff097819 */ /* 0x000fe20000011406 */
[C---:B------:R-:W-:Y:S01]  /*18a0*/  IMAD R8, R10.reuse, c[0x0][0x1b4], R0 ;  /* 0x00006d000a087a24 */ /* 0x040fe200078e0200 */
[----:B------:R-:W-:Y:S01]  /*18b0*/  UIMAD UR6, UR15, UR11, UR6 ;  /* 0x0000000b0f0672a4 */ /* 0x000fe2000f8e0206 */
[----:B------:R-:W-:Y:S01]  /*18c0*/  IMAD.WIDE.U32 R30, R10, c[0x0][0x1b0], R4 ;  /* 0x00006c000a1e7a25 */ /* 0x000fe200078e0004 */
[----:B------:R-:W-:-:S03]  /*18d0*/  LEA.HI R0, R9, R6, RZ, 0x3 ;  /* 0x0000000609007211 */ /* 0x000fc600078f18ff */
[C---:B------:R-:W-:Y:S01]  /*18e0*/  IMAD R9, R10.reuse, c[0x0][0x1bc], R7 ;  /* 0x00006f000a097a24 */ /* 0x040fe200078e0207 */
[----:B-1----:R-:W-:Y:S01]  /*18f0*/  IADD3 R13, R31, R8, RZ ;  /* 0x000000081f0d7210 */ /* 0x002fe20007ffe0ff */
[----:B------:R-:W-:Y:S01]  /*1900*/  IMAD.WIDE.U32 R28, R10, c[0x0][0x1b8], R2 ;  /* 0x00006e000a1c7a25 */ /* 0x000fe200078e0002 */
[----:B------:R-:W-:Y:S01]  /*1910*/  MOV R12, R30 ;  /* 0x0000001e000c7202 */ /* 0x000fe20000000f00 */
[----:B------:R1:W-:Y:S01]  /*1920*/  STL.64 [R1+0x8], R30 ;  /* 0x0000081e01007387 */ /* 0x0003e20000100a00 */
[----:B------:R-:W-:Y:S01]  /*1930*/  LOP3.LUT R7, R0, 0xfffffff8, RZ, 0xc0, !PT ;  /* 0xfffffff800077812 */ /* 0x000fe200078ec0ff */
[----:B------:R-:W-:Y:S02]  /*1940*/  IMAD.IADD R25, R29, 0x1, R9 ;  /* 0x000000011d197824 */ /* 0x000fe400078e0209 */
[----:B------:R1:W-:Y:S01]  /*1950*/  STL.64 [R1+0x48], R28 ;  /* 0x0000481c01007387 */ /* 0x0003e20000100a00 */
[----:B------:R-:W-:Y:S01]  /*1960*/  IADD3 R5, R6, -R7, RZ ;  /* 0x8000000706057210 */ /* 0x000fe20007ffe0ff */
[----:B------:R-:W-:-:S02]  /*1970*/  IMAD.U32 R6, RZ, RZ, UR17 ;  /* 0x00000011ff067e24 */ /* 0x000fc4000f8e00ff */
[----:B------:R1:W-:Y:S01]  /*1980*/  STL.64 [R1], R12 ;  /* 0x0000000c01007387 */ /* 0x0003e20000100a00 */
[----:B------:R-:W-:Y:S01]  /*1990*/  IMAD.MOV.U32 R2, RZ, RZ, 0x10 ;  /* 0x00000010ff027424 */ /* 0x000fe200078e00ff */
[----:B------:R-:W-:Y:S01]  /*19a0*/  R2P PR, R5, 0x6 ;  /* 0x0000000605007804 */ /* 0x000fe20000000000 */
[----:B------:R-:W-:Y:S01]  /*19b0*/  IMAD.WIDE.U32 R6, R6, UR11, R12 ;  /* 0x0000000b06067c25 */ /* 0x000fe2000f8e000c */
[----:B------:R1:W-:Y:S03]  /*19c0*/  STL [R1+0x50], R25 ;  /* 0x0000501901007387 */ /* 0x0003e60000100800 */
[----:B------:R-:W-:Y:S01]  /*19d0*/  IMAD.SHL.U32 R0, R0, 0x40, RZ ;  /* 0x0000004000007824 */ /* 0x000fe200078e00ff */
[----:B------:R-:W-:Y:S02]  /*19e0*/  IADD3 R9, R7, UR6, RZ ;  /* 0x0000000607097c10 */ /* 0x000fe4000fffe0ff */
[----:B------:R-:W-:-:S02]  /*19f0*/  SEL R2, R2, 0xfffffff0, !P1 ;  /* 0xfffffff002027807 */ /* 0x000fc40004800000 */
[----:B------:R-:W-:Y:S02]  /*1a00*/  LOP3.LUT R218, R0, 0xfffffe00, RZ, 0xc0, !PT ;  /* 0xfffffe0000da7812 */ /* 0x000fe400078ec0ff */
[----:B------:R-:W-:Y:S01]  /*1a10*/  SEL R4, R49, 0xffffffe0, !P2 ;  /* 0xffffffe031047807 */ /* 0x000fe20005000000 */
[----:B------:R-:W-:Y:S05]  /*1a20*/  @P0 BRA `(.L_x_124) ;  /* 0x0000009000000947 */ /* 0x000fea0003800000 */
[----:B------:R-:W-:-:S13]  /*1a30*/  ISETP.GE.AND P0, PT, R26, c[0x0][0x220], PT ;  /* 0x000088001a007a0c */ /* 0x000fda0003f06270 */
[----:B------:R3:W-:Y:S01]  /*1a40*/  @P0 STS.128 [R235+0x4000], RZ ;  /* 0x004000ffeb000388 */ /* 0x0007e20000000c00 */
[----:B------:R-:W-:Y:S05]  /*1a50*/  @P0 BRA `(.L_x_124) ;  /* 0x0000006000000947 */ /* 0x000fea0003800000 */
[----:B------:R-:W-:-:S04]  /*1a60*/  LEA R10, P0, R6, c[0x0][0x168], 0x1 ;  /* 0x00005a00060a7a11 */ /* 0x000fc800078008ff */
[----:B------:R-:W-:-:S05]  /*1a70*/  LEA.HI.X R11, R6, c[0x0][0x16c], R9, 0x1, P0 ;  /* 0x00005b00060b7a11 */ /* 0x000fca00000f0c09 */
[----:B------:R-:W-:Y:S01]  /*1a80*/  @!PT LDS RZ, [RZ] ;  /* 0x00000000fffff984 */ /* 0x000fe20000000800 */
[----:B------:R-:W-:Y:S01]  /*1a90*/  @!PT LDS RZ, [RZ] ;  /* 0x00000000fffff984 */ /* 0x000fe20000000800 */
[----:B------:R-:W-:Y:S01]  /*1aa0*/  @!PT LDS RZ, [RZ] ;  /* 0x00000000fffff984 */ /* 0x000fe20000000800 */
[----:B------:R1:W-:Y:S04]  /*1ab0*/  LDGSTS.E.BYPASS.LTC128B.128 [R235+0x4000], [R10.64] ;  /* 0x040000000aeb7fae */ /* 0x0003e8000b901d52 */
.L_x_124:
[----:B------:R-:W-:Y:S05]  /*1ac0*/  BSYNC B0 ;  /* 0x0000000000007941 */ /* 0x000fea0003800000 */
.L_x_123:
[----:B------:R-:W-:Y:S01]  /*1ad0*/  ISETP.GE.AND P0, PT, R22, UR12, PT ;  /* 0x0000000c16007c0c */ /* 0x000fe2000bf06270 */
[----:B------:R-:W-:Y:S01]  /*1ae0*/  ULDC UR6, c[0x0][0x19c] ;  /* 0x0000670000067ab9 */ /* 0x000fe20000000800 */
[----:B------:R-:W-:Y:S01]  /*1af0*/  BSSY B0, `(.L_x_125) ;  /* 0x000000f000007945 */ /* 0x000fe20003800000 */
[----:B------:R-:W-:Y:S02]  /*1b00*/  USHF.L.U32 UR20, UR4, 0x4, URZ ;  /* 0x0000000404147899 */ /* 0x000fe4000800063f */
[----:B------:R-:W-:-:S08]  /*1b10*/  USHF.L.U64.HI UR9, UR4, UR9, UR6 ;  /* 0x0000000904097299 */ /* 0x000fd00008010206 */
[----:B------:R-:W-:Y:S05]  /*1b20*/  @P0 BRA `(.L_x_126) ;  /* 0x000000b000000947 */ /* 0x000fea0003800000 */
[----:B------:R-:W-:-:S13]  /*1b30*/  ISETP.GE.AND P0, PT, R26, c[0x0][0x220], PT ;  /* 0x000088001a007a0c */ /* 0x000fda0003f06270 */
[----:B------:R1:W-:Y:S01]  /*1b40*/  @P0 STS.128 [R235+0x4800], RZ ;  /* 0x004800ffeb000388 */ /* 0x0003e20000000c00 */
[----:B------:R-:W-:Y:S05]  /*1b50*/  @P0 BRA `(.L_x_126) ;  /* 0x0000008000000947 */ /* 0x000fea0003800000 */
[----:B------:R-:W-:-:S04]  /*1b60*/  IADD3 R0, P0, R6, UR20, RZ ;  /* 0x0000001406007c10 */ /* 0x000fc8000ff1e0ff */
[----:B------:R-:W-:Y:S02]  /*1b70*/  IADD3.X R3, R9, UR9, RZ, P0, !PT ;  /* 0x0000000909037c10 */ /* 0x000fe400087fe4ff */
[----:B-1----:R-:W-:-:S04]  /*1b80*/  LEA R10, P0, R0, c[0x0][0x168], 0x1 ;  /* 0x00005a00000a7a11 */ /* 0x002fc800078008ff */
[----:B------:R-:W-:-:S05]  /*1b90*/  LEA.HI.X R11, R0, c[0x0][0x16c], R3, 0x1, P0 ;  /* 0x00005b00000b7a11 */ /* 0x000fca00000f0c03 */
[----:B------:R-:W-:Y:S01]  /*1ba0*/  @!PT LDS RZ, [RZ] ;  /* 0x00000000fffff984 */ /* 0x000fe20000000800 */
[----:B------:R-:W-:Y:S01]  /*1bb0*/  @!PT LDS RZ, [RZ] ;  /* 0x00000000fffff984 */ /* 0x000fe20000000800 */
[----:B------:R-:W-:Y:S01]  /*1bc0*/  @!PT LDS RZ, [RZ] ;  /* 0x00000000fffff984 */ /* 0x000fe20000000800 */
[----:B------:R1:W-:Y:S04]  /*1bd0*/  LDGSTS.E.BYPASS.LTC128B.128 [R235+0x4800], [R10.64] ;  /* 0x048000000aeb7fae */ /* 0x0003e8000b901d52 */
.L_x_126:
[----:B------:R-:W-:Y:S05]  /*1be0*/  BSYNC B0 ;  /* 0x0000000000007941 */ /* 0x000fea0003800000 */
.L_x_125:
[----:B------:R-:W-:Y:S01]  /*1bf0*/  ISETP.GE.AND P0, PT, R21, UR12, PT ;  /* 0x0000000c15007c0c */ /* 0x000fe2000bf06270 */
[----:B------:R-:W-:-:S12]  /*1c00*/  BSSY B0, `(.L_x_127) ;  /* 0x0000010000007945 */ /* 0x000fd80003800000 */
[----:B------:R-:W-:Y:S05]  /*1c10*/  @P0 BRA `(.L_x_128) ;  /* 0x000000e000000947 */ /* 0x000fea0003800000 */
[----:B------:R-:W-:-:S13]  /*1c20*/  ISETP.GE.AND P0, PT, R26, c[0x0][0x220], PT ;  /* 0x000088001a007a0c */ /* 0x000fda0003f06270 */
[----:B------:R1:W-:Y:S01]  /*1c30*/  @P0 STS.128 [R235+0x5000], RZ ;  /* 0x005000ffeb000388 */ /* 0x0003e20000000c00 */
[----:B------:R-:W-:Y:S05]  /*1c40*/  @P0 BRA `(.L_x_128) ;  /* 0x000000b000000947 */ /* 0x000fea0003800000 */
[----:B------:R-:W-:Y:S02]  /*1c50*/  IMAD.U32 R0, RZ, RZ, UR4 ;  /* 0x00000004ff007e24 */ /* 0x000fe4000f8e00ff */
[----:B-1----:R-:W-:Y:S02]  /*1c60*/  IMAD.MOV.U32 R10, RZ, RZ, c[0x0][0x19c] ;  /* 0x00006700ff0a7624 */ /* 0x002fe400078e00ff */
[----:B------:R-:W-:Y:S01]  /*1c70*/  IMAD.U32 R3, RZ, RZ, UR4 ;  /* 0x00000004ff037e24 */ /* 0x000fe2000f8e00ff */
[----:B------:R-:W-:-:S04]  /*1c80*/  LEA R0, P0, R0, R6, 0x5 ;  /* 0x0000000600007211 */ /* 0x000fc800078028ff */
[----:B------:R-:W-:Y:S02]  /*1c90*/  LEA.HI.X R3, R3, R9, R10, 0x5, P0 ;  /* 0x0000000903037211 */ /* 0x000fe400000f2c0a */
[----:B------:R-:W-:-:S04]  /*1ca0*/  LEA R10, P0, R0, c[0x0][0x168], 0x1 ;  /* 0x00005a00000a7a11 */ /* 0x000fc800078008ff */
[----:B------:R-:W-:-:S05]  /*1cb0*/  LEA.HI.X R11, R0, c[0x0][0x16c], R3, 0x1, P0 ;  /* 0x00005b00000b7a11 */ /* 0x000fca00000f0c03 */
[----:B------:R-:W-:Y:S01]  /*1cc0*/  @!PT LDS RZ, [RZ] ;  /* 0x00000000fffff984 */ /* 0x000fe20000000800 */
[----:B------:R-:W-:Y:S01]  /*1cd0*/  @!PT LDS RZ, [RZ] ;  /* 0x00000000fffff984 */ /* 0x000fe20000000800 */
[----:B------:R-:W-:Y:S01]  /*1ce0*/  @!PT LDS RZ, [RZ] ;  /* 0x00000000fffff984 */ /* 0x000fe20000000800 */
[----:B------:R1:W-:Y:S04]  /*1cf0*/  LDGSTS.E.BYPASS.LTC128B.128 [R235+0x5000], [R10.64] ;  /* 0x050000000aeb7fae */ /* 0x0003e8000b901d52 */
.L_x_128:
[----:B------:R-:W-:Y:S05]  /*1d00*/  BSYNC B0 ;  /* 0x0000000000007941 */ /* 0x000fea0003800000 */
.L_x_127:
[----:B------:R-:W-:Y:S01]  /*1d10*/  ISETP.GE.AND P0, PT, R20, UR12, PT ;  /* 0x0000000c14007c0c */ /* 0x000fe2000bf06270 */
[----:B------:R-:W-:-:S12]  /*1d20*/  BSSY B0, `(.L_x_129) ;  /* 0x0000011000007945 */ /* 0x000fd80003800000 */
[----:B------:R-:W-:Y:S05]  /*1d30*/  @P0 BRA `(.L_x_130) ;  /* 0x000000f000000947 */ /* 0x000fea0003800000 */
[----:B------:R-:W-:-:S13]  /*1d40*/  ISETP.GE.AND P0, PT, R26, c[0x0][0x220], PT ;  /* 0x000088001a007a0c */ /* 0x000fda0003f06270 */
[----:B------:R1:W-:Y:S01]  /*1d50*/  @P0 STS.128 [R235+0x5800], RZ ;  /* 0x005800ffeb000388 */ /* 0x0003e20000000c00 */
[----:B------:R-:W-:Y:S05]  /*1d60*/  @P0 BRA `(.L_x_130) ;  /* 0x000000c000000947 */ /* 0x000fea0003800000 */
[----:B-1----:R-:W-:Y:S01]  /*1d70*/  IMAD.U32 R12, RZ, RZ, UR4 ;  /* 0x00000004ff0c7e24 */ /* 0x002fe2000f8e00ff */
[----:B------:R-:W-:Y:S01]  /*1d80*/  ULDC UR6, c[0x0][0x19c] ;  /* 0x0000670000067ab9 */ /* 0x000fe20000000800 */
[----:B------:R-:W-:Y:S01]  /*1d90*/  IMAD.MOV.U32 R8, RZ, RZ, R6 ;  /* 0x000000ffff087224 */ /* 0x000fe200078e0006 */
[----:B------:R-:W-:-:S03]  /*1da0*/  UIMAD UR6, UR6, 0x30, URZ ;  /* 0x00000030060678a4 */ /* 0x000fc6000f8e023f */
[----:B------:R-:W-:-:S05]  /*1db0*/  IMAD.WIDE.U32 R12, R12, 0x30, R8 ;  /* 0x000000300c0c7825 */ /* 0x000fca00078e0008 */
[----:B------:R-:W-:Y:S02]  /*1dc0*/  IADD3 R0, R13, UR6, RZ ;  /* 0x000000060d007c10 */ /* 0x000fe4000fffe0ff */
[----:B------:R-:W-:-:S04]  /*1dd0*/  LEA R10, P0, R12, c[0x0][0x168], 0x1 ;  /* 0x00005a000c0a7a11 */ /* 0x000fc800078008ff */
[----:B------:R-:W-:-:S05]  /*1de0*/  LEA.HI.X R11, R12, c[0x0][0x16c], R0, 0x1, P0 ;  /* 0x00005b000c0b7a11 */ /* 0x000fca00000f0c00 */
[----:B------:R-:W-:Y:S01]  /*1df0*/  @!PT LDS RZ, [RZ] ;  /* 0x00000000fffff984 */ /* 0x000fe20000000800 */
[----:B------:R-:W-:Y:S01]  /*1e00*/  @!PT LDS RZ, [RZ] ;  /* 0x00000000fffff984 */ /* 0x000fe20000000800 */
[----:B------:R-:W-:Y:S01]  /*1e10*/  @!PT LDS RZ, [RZ] ;  /* 0x00000000fffff984 */ /* 0x000fe20000000800 */
[----:B------:R1:W-:Y:S04]  /*1e20*/  LDGSTS.E.BYPASS.LTC128B.128 [R235+0x5800], [R10.64] ;  /* 0x058000000aeb7fae */ /* 0x0003e8000b901d52 */
.L_x_130:
[----:B------:R-:W-:Y:S05]  /*1e30*/  BSYNC B0 ;  /* 0x0000000000007941 */ /* 0x000fea0003800000 */
.L_x_129:
        /* <DEDUP_REMOVED lines=17> */
.L_x_132:
[----:B------:R-:W-:Y:S05]  /*1f50*/  BSYNC B0 ;  /* 0x0000000000007941 */ /* 0x000fea0003800000 */
.L_x_131:
[----:B------:R-:W-:Y:S01]  /*1f60*/  ISETP.GE.AND P0, PT, R18, UR12, PT ;  /* 0x0000000c12007c0c */ /* 0x000fe2000bf06270 */
[----:B------:R-:W-:-:S12]  /*1f70*/  BSSY B0, `(.L_x_133) ;  /* 0x0000012000007945 */ /* 0x000fd80003800000 */
[----:B------:R-:W-:Y:S05]  /*1f80*/  @P0 BRA `(.L_x_134) ;  /* 0x0000010000000947 */ /* 0x000fea0003800000 */
[----:B------:R-:W-:-:S13]  /*1f90*/  ISETP.GE.AND P0, PT, R26, c[0x0][0x220], PT ;  /* 0x000088001a007a0c */ /* 0x000fda0003f06270 */
[----:B------:R1:W-:Y:S01]  /*1fa0*/  @P0 STS.128 [R235+0x6800], RZ ;  /* 0x006800ffeb000388 */ /* 0x0003e20000000c00 */
[----:B------:R-:W-:Y:S05]  /*1fb0*/  @P0 BRA `(.L_x_134) ;  /* 0x000000d000000947 */ /* 0x000fea0003800000 */
[----:B-1----:R-:W-:Y:S01]  /*1fc0*/  MOV R10, R6 ;  /* 0x00000006000a7202 */ /* 0x002fe20000000f00 */
[----:B------:R-:W-:Y:S01]  /*1fd0*/  IMAD.U32 R0, RZ, RZ, UR4 ;  /* 0x00000004ff007e24 */ /* 0x000fe2000f8e00ff */
        /* <DEDUP_REMOVED lines=11> */
.L_x_134:
[----:B------:R-:W-:Y:S05]  /*2090*/  BSYNC B0 ;  /* 0x0000000000007941 */ /* 0x000fea0003800000 */
.L_x_133:
        /* <DEDUP_REMOVED lines=19> */
.L_x_136:
[----:B------:R-:W-:Y:S05]  /*21d0*/  BSYNC B0 ;  /* 0x0000000000007941 */ /* 0x000fea0003800000 */
.L_x_135:
[----:B------:R-:W-:Y:S01]  /*21e0*/  ISETP.GE.AND P0, PT, R16, UR12, PT ;  /* 0x0000000c10007c0c */ /* 0x000fe2000bf06270 */
[----:B------:R-:W-:-:S12]  /*21f0*/  BSSY B0, `(.L_x_137) ;  /* 0x0000011000007945 */ /* 0x000fd80003800000 */
[----:B------:R-:W-:Y:S05]  /*2200*/  @P0 BRA `(.L_x_138) ;  /* 0x000000f000000947 */ /* 0x000fea0003800000 */
[----:B------:R-:W-:-:S13]  /*2210*/  ISETP.GE.AND P0, PT, R26, c[0x0][0x220], PT ;  /* 0x000088001a007a0c */ /* 0x000fda0003f06270 */
[----:B------:R1:W-:Y:S01]  /*2220*/  @P0 STS.128 [R235+0x7800], RZ ;  /* 0x007800ffeb000388 */ /* 0x0003e20000000c00 */
[----:B------:R-:W-:Y:S05]  /*2230*/  @P0 BRA `(.L_x_138) ;  /* 0x000000c000000947 */ /* 0x000fea0003800000 */
        /* <DEDUP_REMOVED lines=12> */
.L_x_138:
[----:B------:R-:W-:Y:S05]  /*2300*/  BSYNC B0 ;  /* 0x0000000000007941 */ /* 0x000fea0003800000 */
.L_x_137:
[----:B------:R-:W0:Y:S01]  /*2310*/  LDGDEPBAR ;  /* 0x00000000000079af */ /* 0x000e220000000000 */
[----:B------:R-:W-:Y:S01]  /*2320*/  ISETP.GE.AND P1, PT, R14, UR12, PT ;  /* 0x0000000c0e007c0c */ /* 0x000fe2000bf26270 */
[----:B------:R-:W-:Y:S01]  /*2330*/  ULDC.64 UR6, c[0x0][0x1a0] ;  /* 0x0000680000067ab9 */ /* 0x000fe20000000a00 */
[----:B------:R-:W-:Y:S01]  /*2340*/  BSSY B0, `(.L_x_139) ;  /* 0x0000017000007945 */ /* 0x000fe20003800000 */
[----:B------:R-:W-:Y:S02]  /*2350*/  UIMAD.WIDE.U32 UR22, UR17, UR6, URZ ;  /* 0x00000006111672a5 */ /* 0x000fe4000f8e003f */
[----:B------:R-:W-:-:S04]  /*2360*/  UIMAD UR6, UR15, UR6, URZ ;  /* 0x000000060f0672a4 */ /* 0x000fc8000f8e023f */
[----:B------:R-:W-:Y:S01]  /*2370*/  UIMAD UR6, UR17, UR7, UR6 ;  /* 0x00000007110672a4 */ /* 0x000fe2000f8e0206 */
[----:B------:R-:W-:Y:S02]  /*2380*/  IMAD.U32 R8, RZ, RZ, UR22 ;  /* 0x00000016ff087e24 */ /* 0x000fe4000f8e00ff */
[----:B------:R-:W-:Y:S01]  /*2390*/  IMAD.U32 R9, RZ, RZ, UR23 ;  /* 0x00000017ff097e24 */ /* 0x000fe2000f8e00ff */
[----:B------:R-:W-:Y:S02]  /*23a0*/  UIADD3 UR6, UR23, UR6, URZ ;  /* 0x0000000617067290 */ /* 0x000fe4000fffe03f */
[----:B-1----:R-:W-:-:S04]  /*23b0*/  LEA R6, P0, R8, R28, 0x7 ;  /* 0x0000001c08067211 */ /* 0x002fc800078038ff */
[----:B------:R-:W-:Y:S01]  /*23c0*/  IMAD.U32 R0, RZ, RZ, UR6 ;  /* 0x00000006ff007e24 */ /* 0x000fe2000f8e00ff */
[----:B------:R-:W-:-:S04]  /*23d0*/  DEPBAR.LE SB0, 0x0 ;  /* 0x000080000000791a */ /* 0x000fc80000000000 */
[----:B------:R-:W-:Y:S01]  /*23e0*/  BAR.SYNC.DEFER_BLOCKING 0x0 ;  /* 0x0000000000007b1d */ /* 0x000fe20000010000 */
[----:B------:R-:W-:-:S05]  /*23f0*/  LEA.HI.X R7, R8, R25, R0, 0x7, P0 ;  /* 0x0000001908077211 */ /* 0x000fca00000f3c00 */
[----:B------:R1:W-:Y:S01]  /*2400*/  @P1 STS.128 [R235+0x8000], RZ ;  /* 0x008000ffeb001388 */ /* 0x0003e20000000c00 */
        /* <DEDUP_REMOVED lines=10> */
.L_x_140:
[----:B------:R-:W-:Y:S05]  /*24b0*/  BSYNC B0 ;  /* 0x0000000000007941 */ /* 0x000fea0003800000 */
.L_x_139:
[----:B------:R-:W-:Y:S01]  /*24c0*/  ISETP.GE.AND P0, PT, R22, UR12, PT ;  /* 0x0000000c16007c0c */ /* 0x000fe2000bf06270 */
[----:B------:R-:W-:-:S12]  /*24d0*/  BSSY B0, `(.L_x_141) ;  /* 0x0000010000007945 */ /* 0x000fd80003800000 */
[----:B------:R1:W-:Y:S01]  /*24e0*/  @P0 STS.128 [R235+0x8800], RZ ;  /* 0x008800ffeb000388 */ /* 0x0003e20000000c00 */
[----:B------:R-:W-:Y:S05]  /*24f0*/  @P0 BRA `(.L_x_142) ;  /* 0x000000d000000947 */ /* 0x000fea0003800000 */
[----:B------:R-:W-:-:S13]  /*2500*/  ISETP.GE.AND P0, PT, R26, c[0x0][0x220], PT ;  /* 0x000088001a007a0c */ /* 0x000fda0003f06270 */
[----:B------:R1:W-:Y:S01]  /*2510*/  @P0 STS.128 [R235+0x8800], RZ ;  /* 0x008800ffeb000388 */ /* 0x0003e20000000c00 */
[----:B------:R-:W-:Y:S05]  /*2520*/  @P0 BRA `(.L_x_142) ;  /* 0x000000a000000947 */ /* 0x000fea0003800000 */
[----:B------:R-:W-:Y:S02]  /*2530*/  IMAD.MOV.U32 R3, RZ, RZ, c[0x0][0x1a0] ;  /* 0x00006800ff037624 */ /* 0x000fe400078e00ff */
[----:B-1----:R-:W-:-:S03]  /*2540*/  IMAD.MOV.U32 R8, RZ, RZ, c[0x0][0x1a4] ;  /* 0x00006900ff087624 */ /* 0x002fc600078e00ff */
        /* <DEDUP_REMOVED lines=8> */
.L_x_142:
[----:B------:R-:W-:Y:S05]  /*25d0*/  BSYNC B0 ;  /* 0x0000000000007941 */ /* 0x000fea0003800000 */
.L_x_141:
        /* <DEDUP_REMOVED lines=17> */
.L_x_144:
[----:B------:R-:W-:Y:S05]  /*26f0*/  BSYNC B0 ;  /* 0x0000000000007941 */ /* 0x000fea0003800000 */
.L_x_143:
[----:B------:R-:W-:Y:S01]  /*2700*/  ISETP.GE.AND P0, PT, R20, UR12, PT ;  /* 0x0000000c14007c0c */ /* 0x000fe2000bf06270 */
[----:B------:R-:W-:-:S12]  /*2710*/  BSSY B0, `(.L_x_145) ;  /* 0x0000011000007945 */ /* 0x000fd80003800000 */
[----:B------:R1:W-:Y:S01]  /*2720*/  @P0 STS.128 [R235+0x9800], RZ ;  /* 0x009800ffeb000388 */ /* 0x0003e20000000c00 */
[----:B------:R-:W-:Y:S05]  /*2730*/  @P0 BRA `(.L_x_146) ;  /* 0x000000e000000947 */ /* 0x000fea0003800000 */
[----:B------:R-:W-:-:S13]  /*2740*/  ISETP.GE.AND P0, PT, R26, c[0x0][0x220], PT ;  /* 0x000088001a007a0c */ /* 0x000fda0003f06270 */
[----:B------:R1:W-:Y:S01]  /*2750*/  @P0 STS.128 [R235+0x9800], RZ ;  /* 0x009800ffeb000388 */ /* 0x0003e20000000c00 */
[----:B------:R-:W-:Y:S05]  /*2760*/  @P0 BRA `(.L_x_146) ;  /* 0x000000b000000947 */ /* 0x000fea0003800000 */
[----:B------:R-:W-:Y:S01]  /*2770*/  IMAD.MOV.U32 R10, RZ, RZ, c[0x0][0x1a0] ;  /* 0x00006800ff0a7624 */ /* 0x000fe200078e00ff */
[----:B------:R-:W-:Y:S02]  /*2780*/  ULDC UR6, c[0x0][0x1a4] ;  /* 0x0000690000067ab9 */ /* 0x000fe40000000800 */
[----:B------:R-:W-:Y:S01]  /*2790*/  UIMAD UR6, UR6, 0x30, URZ ;  /* 0x00000030060678a4 */ /* 0x000fe2000f8e023f */
[----:B------:R-:W-:-:S05]  /*27a0*/  IMAD.WIDE.U32 R10, R10, 0x30, R6 ;  /* 0x000000300a0a7825 */ /* 0x000fca00078e0006 */
[----:B------:R-:W-:Y:S02]  /*27b0*/  IADD3 R0, R11, UR6, RZ ;  /* 0x000000060b007c10 */ /* 0x000fe4000fffe0ff */
[----:B-1----:R-:W-:-:S04]  /*27c0*/  LEA R8, P0, R10, c[0x0][0x170], 0x1 ;  /* 0x00005c000a087a11 */ /* 0x002fc800078008ff */
[----:B------:R-:W-:-:S05]  /*27d0*/  LEA.HI.X R9, R10, c[0x0][0x174], R0, 0x1, P0 ;  /* 0x00005d000a097a11 */ /* 0x000fca00000f0c00 */
[----:B------:R-:W-:Y:S01]  /*27e0*/  @!PT LDS RZ, [RZ] ;  /* 0x00000000fffff984 */ /* 0x000fe20000000800 */
[----:B------:R-:W-:Y:S01]  /*27f0*/  @!PT LDS RZ, [RZ] ;  /* 0x00000000fffff984 */ /* 0x000fe20000000800 */
[----:B------:R-:W-:Y:S01]  /*2800*/  @!PT LDS RZ, [RZ] ;  /* 0x00000000fffff984 */ /* 0x000fe20000000800 */
[----:B------:R1:W-:Y:S04]  /*2810*/  LDGSTS.E.BYPASS.LTC128B.128 [R235+0x9800], [R8.64] ;  /* 0x0980000008eb7fae */ /* 0x0003e8000b901d52 */
.L_x_146:
[----:B------:R-:W-:Y:S05]  /*2820*/  BSYNC B0 ;  /* 0x0000000000007941 */ /* 0x000fea0003800000 */
.L_x_145:
        /* <DEDUP_REMOVED lines=17> */
.L_x_148:
[----:B------:R-:W-:Y:S05]  /*2940*/  BSYNC B0 ;  /* 0x0000000000007941 */ /* 0x000fea0003800000 */
.L_x_147:
[----:B------:R-:W-:Y:S01]  /*2950*/  ISETP.GE.AND P0, PT, R18, UR12, PT ;  /* 0x0000000c12007c0c */ /* 0x000fe2000bf06270 */
[----:B------:R-:W-:-:S12]  /*2960*/  BSSY B0, `(.L_x_149) ;  /* 0x0000013000007945 */ /* 0x000fd80003800000 */
[----:B------:R1:W-:Y:S01]  /*2970*/  @P0 STS.128 [R235+0xa800], RZ ;  /* 0x00a800ffeb000388 */ /* 0x0003e20000000c00 */
[----:B------:R-:W-:Y:S05]  /*2980*/  @P0 BRA `(.L_x_150) ;  /* 0x0000010000000947 */ /* 0x000fea0003800000 */
[----:B------:R-:W-:-:S13]  /*2990*/  ISETP.GE.AND P0, PT, R26, c[0x0][0x220], PT ;  /* 0x000088001a007a0c */ /* 0x000fda0003f06270 */
[----:B------:R1:W-:Y:S01]  /*29a0*/  @P0 STS.128 [R235+0xa800], RZ ;  /* 0x00a800ffeb000388 */ /* 0x0003e20000000c00 */
[----:B------:R-:W-:Y:S05]  /*29b0*/  @P0 BRA `(.L_x_150) ;  /* 0x000000d000000947 */ /* 0x000fea0003800000 */
[----:B-1----:R-:W-:Y:S01]  /*29c0*/  MOV R8, R6 ;  /* 0x0000000600087202 */ /* 0x002fe20000000f00 */
[----:B------:R-:W-:Y:S01]  /*29d0*/  IMAD.MOV.U32 R0, RZ, RZ, c[0x0][0x1a0] ;  /* 0x00006800ff007624 */ /* 0x000fe200078e00ff */
        /* <DEDUP_REMOVED lines=11> */
.L_x_150:
[----:B------:R-:W-:Y:S05]  /*2a90*/  BSYNC B0 ;  /* 0x0000000000007941 */ /* 0x000fea0003800000 */
.L_x_149:
        /* <DEDUP_REMOVED lines=20> */
.L_x_152:
[----:B------:R-:W-:Y:S05]  /*2be0*/  BSYNC B0 ;  /* 0x0000000000007941 */ /* 0x000fea0003800000 */
.L_x_151:
[----:B------:R-:W-:Y:S01]  /*2bf0*/  ISETP.GE.AND P0, PT, R16, UR12, PT ;  /* 0x0000000c10007c0c */ /* 0x000fe2000bf06270 */
[----:B------:R-:W-:Y:S01]  /*2c00*/  BSSY B0, `(.L_x_153) ;  /* 0x0000012000007945 */ /* 0x000fe20003800000 */
[----:B-1----:R-:W-:-:S11]  /*2c10*/  SHF.R.S32.HI R10, RZ, 0x5, R24 ;  /* 0x00000005ff0a7819 */ /* 0x002fd60000011418 */
        /* <DEDUP_REMOVED lines=16> */
.L_x_154:
[----:B------:R-:W-:Y:S05]  /*2d20*/  BSYNC B0 ;  /* 0x0000000000007941 */ /* 0x000fea0003800000 */
.L_x_153:
[----:B-1----:R-:W-:Y:S01]  /*2d30*/  SHF.R.S32.HI R7, RZ, 0x4, R23 ;  /* 0x00000004ff077819 */ /* 0x002fe20000011417 */
[C---:B------:R-:W-:Y:S01]  /*2d40*/  IMAD.SHL.U32 R6, R48.reuse, 0x40, RZ ;  /* 0x0000004030067824 */ /* 0x040fe200078e00ff */
[----:B------:R-:W-:Y:S01]  /*2d50*/  R2P PR, R48, 0x6 ;  /* 0x0000000630007804 */ /* 0x000fe20000000000 */
[----:B------:R-:W-:Y:S01]  /*2d60*/  IMAD.SHL.U32 R3, R5, 0x40, RZ ;  /* 0x0000004005037824 */ /* 0x000fe200078e00ff */
[----:B------:R-:W-:Y:S01]  /*2d70*/  LEA.HI R0, R23, R7, RZ, 0x1 ;  /* 0x0000000717007211 */ /* 0x000fe200078f08ff */
[----:B------:R-:W-:Y:S01]  /*2d80*/  IMAD.SHL.U32 R5, R14, 0x8, RZ ;  /* 0x000000080e057824 */ /* 0x000fe200078e00ff */
[----:B------:R-:W0:Y:S01]  /*2d90*/  LDGDEPBAR ;  /* 0x00000000000079af */ /* 0x000e220000000000 */
[----:B------:R-:W-:Y:S01]  /*2da0*/  UISETP.GE.AND UP0, UPT, UR14, 0x81, UPT ;  /* 0x000000810e00788c */ /* 0x000fe2000bf06270 */
[----:B------:R-:W-:Y:S02]  /*2db0*/  LOP3.LUT R0, R0, 0xfffffffe, RZ, 0xc0, !PT ;  /* 0xfffffffe00007812 */ /* 0x000fe400078ec0ff */
[----:B------:R-:W-:-:S03]  /*2dc0*/  LOP3.LUT R3, R3, 0x1c0, RZ, 0xc0, !PT ;  /* 0x000001c003037812 */ /* 0x000fc600078ec0ff */
[----:B------:R-:W-:Y:S01]  /*2dd0*/  IMAD.IADD R7, R7, 0x1, -R0 ;  /* 0x0000000107077824 */ /* 0x000fe200078e0a00 */
[----:B------:R-:W-:-:S03]  /*2de0*/  LOP3.LUT R0, R6, 0x1c0, RZ, 0xc0, !PT ;  /* 0x000001c006007812 */ /* 0x000fc600078ec0ff */
[----:B------:R-:W-:Y:S01]  /*2df0*/  IMAD.SHL.U32 R6, R7, 0x8, RZ ;  /* 0x0000000807067824 */ /* 0x000fe200078e00ff */
[----:B------:R-:W-:Y:S02]  /*2e00*/  LOP3.LUT R8, R0, 0x8, R5, 0xf8, !PT ;  /* 0x0000000800087812 */ /* 0x000fe400078ef805 */
[----:B------:R-:W-:Y:S02]  /*2e10*/  SHF.R.U32.HI R0, RZ, 0x3, R0 ;  /* 0x00000003ff007819 */ /* 0x000fe40000011600 */
[----:B------:R-:W-:Y:S02]  /*2e20*/  LOP3.LUT R6, R3, 0x8, R6, 0xf8, !PT ;  /* 0x0000000803067812 */ /* 0x000fe400078ef806 */
[----:B------:R-:W-:Y:S01]  /*2e30*/  SHF.R.U32.HI R5, RZ, 0x3, R3 ;  /* 0x00000003ff057819 */ /* 0x000fe20000011603 */
[----:B------:R-:W-:Y:S01]  /*2e40*/  IMAD R3, R10, 0x400, R218 ;  /* 0x000004000a037824 */ /* 0x000fe200078e02da */
[----:B------:R-:W-:Y:S02]  /*2e50*/  LOP3.LUT R0, R8, R0, RZ, 0x3c, !PT ;  /* 0x0000000008007212 */ /* 0x000fe400078e3cff */
[----:B------:R-:W-:-:S03]  /*2e60*/  LOP3.LUT R217, R6, R5, RZ, 0x3c, !PT ;  /* 0x0000000506d97212 */ /* 0x000fc600078e3cff */
[----:B------:R-:W-:Y:S02]  /*2e70*/  IMAD R0, R7, 0x200, R0 ;  /* 0x0000020007007824 */ /* 0x000fe400078e0200 */
[----:B------:R-:W-:Y:S02]  /*2e80*/  IMAD.IADD R3, R217, 0x1, R3 ;  /* 0x00000001d9037824 */ /* 0x000fe400078e0203 */
[----:B------:R-:W-:Y:S01]  /*2e90*/  IMAD.SHL.U32 R216, R0, 0x2, RZ ;  /* 0x0000000200d87824 */ /* 0x000fe200078e00ff */
[----:B------:R-:W-:Y:S01]  /*2ea0*/  SEL R0, R49, 0xffffffe0, !P1 ;  /* 0xffffffe031007807 */ /* 0x000fe20004800000 */
[----:B------:R-:W-:-:S03]  /*2eb0*/  IMAD.SHL.U32 R223, R3, 0x2, RZ ;  /* 0x0000000203df7824 */ /* 0x000fc600078e00ff */
[----:B------:R-:W-:Y:S01]  /*2ec0*/  LDSM.16.M88.4 R16, [R216+0x4000] ;  /* 0x00400000d810783b */ /* 0x000fe20000000200 */
[C---:B------:R-:W-:Y:S01]  /*2ed0*/  IMAD.IADD R222, R216.reuse, 0x1, R0 ;  /* 0x00000001d8de7824 */ /* 0x040fe200078e0200 */
[----:B------:R-:W-:Y:S01]  /*2ee0*/  IADD3 R3, R216, 0x4000, RZ ;  /* 0x00004000d8037810 */ /* 0x000fe20007ffe0ff */
[--C-:B------:R-:W-:Y:S01]  /*2ef0*/  IMAD R226, R2, 0x2, R223.reuse ;  /* 0x0000000202e27824 */ /* 0x100fe200078e02df */
[----:B------:R-:W1:Y:S01]  /*2f00*/  LDSM.16.M88.4 R12, [R223] ;  /* 0x00000000df0c783b */ /* 0x000e620000000200 */
[----:B------:R-:W-:Y:S01]  /*2f10*/  IADD3 R227, R216, 0x4040, RZ ;  /* 0x00004040d8e37810 */ /* 0x000fe20007ffe0ff */
[----:B------:R-:W-:Y:S01]  /*2f20*/  IMAD R224, R4, 0x2, R223 ;  /* 0x0000000204e07824 */ /* 0x000fe200078e02df */
[----:B------:R-:W-:Y:S01]  /*2f30*/  @P2 IADD3 R227, R3, -0x40, RZ ;  /* 0xffffffc003e32810 */ /* 0x000fe20007ffe0ff */
[----:B------:R-:W5:Y:S01]  /*2f40*/  LDSM.16.M88.4 R8, [R223+0x2000] ;  /* 0x00200000df08783b */ /* 0x000f620000000200 */
[----:B------:R-:W-:Y:S02]  /*2f50*/  IMAD.SHL.U32 R3, R219, 0x2, RZ ;  /* 0x00000002db037824 */ /* 0x000fe400078e00ff */
[----:B------:R-:W-:Y:S01]  /*2f60*/  IMAD R225, R2, 0x2, R224 ;  /* 0x0000000202e17824 */ /* 0x000fe200078e02e0 */
[----:B------:R-:W2:Y:S01]  /*2f70*/  LDSM.16.M88.4 R20, [R216+0x7800] ;  /* 0x00780000d814783b */ /* 0x000ea20000000200 */
[----:B------:R-:W-:Y:S01]  /*2f80*/  IMAD.IADD R221, R0, 0x1, R227 ;  /* 0x0000000100dd7824 */ /* 0x000fe200078e02e3 */
[----:B------:R-:W-:Y:S01]  /*2f90*/  LOP3.LUT R3, R3, 0x6, RZ, 0xc0, !PT ;  /* 0x0000000603037812 */ /* 0x000fe200078ec0ff */
[----:B------:R-:W-:Y:S01]  /*2fa0*/  IMAD.U32 R0, RZ, RZ, UR17 ;  /* 0x00000011ff007e24 */ /* 0x000fe2000f8e00ff */
[----:B------:R-:W3:Y:S01]  /*2fb0*/  LDSM.16.M88.4 R24, [R216+0x7000] ;  /* 0x00700000d818783b */ /* 0x000ee20000000200 */
[----:B------:R-:W-:-:S02]  /*2fc0*/  IADD3 R234, R227, 0x800, RZ ;  /* 0x00000800e3ea7810 */ /* 0x000fc40007ffe0ff */
[----:B------:R-:W-:Y:S01]  /*2fd0*/  IMAD R0, R0, 0x80, R3 ;  /* 0x0000008000007824 */ /* 0x000fe200078e0203 */
[----:B------:R-:W4:Y:S01]  /*2fe0*/  LDSM.16.M88.4 R44, [R216+0x4800] ;  /* 0x00480000d82c783b */ /* 0x000f220000000200 */
[C---:B------:R-:W-:Y:S02]  /*2ff0*/  IADD3 R233, R227.reuse, 0x1000, RZ ;  /* 0x00001000e3e97810 */ /* 0x040fe40007ffe0ff */
[----:B------:R-:W-:Y:S01]  /*3000*/  IADD3 R232, R227, 0x1800, RZ ;  /* 0x00001800e3e87810 */ /* 0x000fe20007ffe0ff */
[----:B------:R-:W2:Y:S01]  /*3010*/  LDSM.16.M88.4 R40, [R216+0x5000] ;  /* 0x00500000d828783b */ /* 0x000ea20000000200 */
[C---:B------:R-:W-:Y:S02]  /*3020*/  IADD3 R3, R0.reuse, 0x1, RZ ;  /* 0x0000000100037810 */ /* 0x040fe40007ffe0ff */
[----:B------:R-:W-:Y:S01]  /*3030*/  ISETP.GE.AND P3, PT, R0, UR14, PT ;  /* 0x0000000e00007c0c */ /* 0x000fe2000bf66270 */
[----:B------:R-:W2:Y:S01]  /*3040*/  LDSM.16.M88.4 R36, [R216+0x5800] ;  /* 0x00580000d824783b */ /* 0x000ea20000000200 */
[----:B------:R-:W-:-:S02]  /*3050*/  ISETP.GE.AND P2, PT, R3, UR14, PT ;  /* 0x0000000e03007c0c */ /* 0x000fc4000bf46270 */
[C---:B------:R-:W-:Y:S01]  /*3060*/  IADD3 R3, R0.reuse, 0x10, RZ ;  /* 0x0000001000037810 */ /* 0x040fe20007ffe0ff */
[----:B------:R-:W2:Y:S03]  /*3070*/  LDSM.16.M88.4 R32, [R216+0x6000] ;  /* 0x00600000d820783b */ /* 0x000ea60000000200 */
[----:B------:R-:W-:Y:S01]  /*3080*/  ISETP.GE.AND P6, PT, R3, UR14, PT ;  /* 0x0000000e03007c0c */ /* 0x000fe2000bfc6270 */
[----:B------:R-:W2:Y:S01]  /*3090*/  LDSM.16.M88.4 R28, [R216+0x6800] ;  /* 0x00680000d81c783b */ /* 0x000ea20000000200 */
[----:B------:R-:W-:-:S03]  /*30a0*/  IADD3 R3, R0, 0x18, RZ ;  /* 0x0000001800037810 */ /* 0x000fc60007ffe0ff */
[----:B------:R-:W-:Y:S01]  /*30b0*/  LDSM.16.M88.4 R84, [R222+0x7800] ;  /* 0x00780000de54783b */ /* 0x000fe20000000200 */
[----:B------:R-:W-:Y:S02]  /*30c0*/  ISETP.GE.AND P4, PT, R3, UR14, PT ;  /* 0x0000000e03007c0c */ /* 0x000fe4000bf86270 */
[----:B------:R-:W-:Y:S01]  /*30d0*/  IADD3 R3, R0, 0x19, RZ ;  /* 0x0000001900037810 */ /* 0x000fe20007ffe0ff */
[C---:B-1----:R-:W-:Y:S01]  /*30e0*/  HMMA.16816.F32.BF16 R52, R12.reuse, R18, RZ ;  /* 0x000000120c34723c */ /* 0x042fe200000418ff */
[----:B------:R-:W-:Y:S04]  /*30f0*/  LDSM.16.M88.4 R88, [R222+0x7000] ;  /* 0x00700000de58783b */ /* 0x000fe80000000200 */
[----:B------:R-:W-:Y:S03]  /*3100*/  LDSM.16.M88.4 R112, [R222+0x4800] ;  /* 0x00480000de70783b */ /* 0x000fe60000000200 */
[-C--:B------:R-:W-:Y:S01]  /*3110*/  HMMA.16816.F32.BF16 R180, R12, R16.reuse, RZ ;  /* 0x000000100cb4723c */ /* 0x080fe200000418ff */
[----:B------:R-:W-:Y:S04]  /*3120*/  LDSM.16.M88.4 R108, [R222+0x4000] ;  /* 0x00400000de6c783b */ /* 0x000fe80000000200 */
[----:B------:R-:W-:Y:S03]  /*3130*/  LDSM.16.M88.4 R104, [R222+0x5000] ;  /* 0x00500000de68783b */ /* 0x000fe60000000200 */
[C---:B-----5:R-:W-:Y:S01]  /*3140*/  HMMA.16816.F32.BF16 R76, R8.reuse, R16, RZ ;  /* 0x00000010084c723c */ /* 0x060fe200000418ff */
[----:B------:R-:W-:Y:S04]  /*3150*/  LDSM.16.M88.4 R100, [R222+0x5800] ;  /* 0x00580000de64783b */ /* 0x000fe80000000200 */
[----:B------:R-:W-:Y:S03]  /*3160*/  LDSM.16.M88.4 R96, [R222+0x6000] ;  /* 0x00600000de60783b */ /* 0x000fe60000000200 */
[----:B------:R-:W-:Y:S01]  /*3170*/  HMMA.16816.F32.BF16 R80, R8, R18, RZ ;  /* 0x000000120850723c */ /* 0x000fe200000418ff */
[----:B------:R-:W1:Y:S01]  /*3180*/  LDSM.16.M88.4 R16, [R226+0x2000] ;  /* 0x00200000e210783b */ /* 0x000e620000000200 */
[----:B------:R-:W-:-:S02]  /*3190*/  IMAD.MOV.U32 R220, RZ, RZ, R52 ;  /* 0x000000ffffdc7224 */ /* 0x000fc400078e0034 */
[----:B------:R-:W-:Y:S01]  /*31a0*/  IMAD.MOV.U32 R7, RZ, RZ, R53 ;  /* 0x000000ffff077224 */ /* 0x000fe200078e0035 */
[----:B------:R-:W5:Y:S01]  /*31b0*/  LDSM.16.M88.4 R92, [R222+0x6800] ;  /* 0x00680000de5c783b */ /* 0x000f620000000200 */
[----:B------:R-:W-:Y:S02]  /*31c0*/  IMAD.MOV.U32 R6, RZ, RZ, R54 ;  /* 0x000000ffff067224 */ /* 0x000fe400078e0036 */
[----:B------:R-:W-:Y:S01]  /*31d0*/  IMAD.MOV.U32 R5, RZ, RZ, R55 ;  /* 0x000000ffff057224 */ /* 0x000fe200078e0037 */
[C---:B--2---:R-:W-:Y:S08]  /*31e0*/  HMMA.16816.F32.BF16 R48, R8.reuse, R20, RZ ;  /* 0x000000140830723c */ /* 0x044ff000000418ff */
[C---:B---3--:R-:W-:Y:S08]  /*31f0*/  HMMA.16816.F32.BF16 R52, R8.reuse, R24, RZ ;  /* 0x000000180834723c */ /* 0x048ff000000418ff */
[C---:B----4-:R-:W-:Y:S08]  /*3200*/  HMMA.16816.F32.BF16 R72, R8.reuse, R44, RZ ;  /* 0x0000002c0848723c */ /* 0x050ff000000418ff */
        /* <DEDUP_REMOVED lines=10> */
[----:B------:R-:W-:Y:S01]  /*32b0*/  HMMA.16816.F32.BF16 R156, R8, R22, RZ ;  /* 0x00000016089c723c */ /* 0x000fe200000418ff */
[----:B------:R-:W2:Y:S07]  /*32c0*/  LDSM.16.M88.4 R8, [R226] ;  /* 0x00000000e208783b */ /* 0x000eae0000000200 */
[C---:B------:R-:W-:Y:S08]  /*32d0*/  HMMA.16816.F32.BF16 R164, R12.reuse, R32, RZ ;  /* 0x000000200ca4723c */ /* 0x040ff000000418ff */
[C---:B------:R-:W-:Y:S01]  /*32e0*/  HMMA.16816.F32.BF16 R236, R12.reuse, R34, RZ ;  /* 0x000000220cec723c */ /* 0x040fe200000418ff */
[----:B------:R-:W-:Y:S07]  /*32f0*/  LDSM.16.M88.4 R32, [R227+0x800] ;  /* 0x00080000e320783b */ /* 0x000fee0000000200 */
[C---:B------:R-:W-:Y:S08]  /*3300*/  HMMA.16816.F32.BF16 R136, R12.reuse, R20, RZ ;  /* 0x000000140c88723c */ /* 0x040ff000000418ff */
[----:B------:R-:W-:Y:S01]  /*3310*/  HMMA.16816.F32.BF16 R208, R12, R22, RZ ;  /* 0x000000160cd0723c */ /* 0x000fe200000418ff */
[----:B------:R-:W3:Y:S07]  /*3320*/  LDSM.16.M88.4 R20, [R224+0x2000] ;  /* 0x00200000e014783b */ /* 0x000eee0000000200 */
[C---:B-1----:R-:W-:Y:S01]  /*3330*/  HMMA.16816.F32.BF16 R120, R16.reuse, R84, R48 ;  /* 0x000000541078723c */ /* 0x042fe20000041830 */
[----:B------:R-:W1:Y:S07]  /*3340*/  LDSM.16.M88.4 R48, [R227+0x2800] ;  /* 0x00280000e330783b */ /* 0x000e6e0000000200 */
[----:B------:R-:W-:Y:S01]  /*3350*/  HMMA.16816.F32.BF16 R124, R16, R88, R52 ;  /* 0x00000058107c723c */ /* 0x000fe20000041834 */
[----:B------:R-:W4:Y:S07]  /*3360*/  LDSM.16.M88.4 R52, [R227+0x2000] ;  /* 0x00200000e334783b */ /* 0x000f2e0000000200 */
[C---:B------:R-:W-:Y:S08]  /*3370*/  HMMA.16816.F32.BF16 R148, R12.reuse, R28, RZ ;  /* 0x0000001c0c94723c */ /* 0x040ff000000418ff */
[C---:B------:R-:W-:Y:S08]  /*3380*/  HMMA.16816.F32.BF16 R176, R12.reuse, R44, RZ ;  /* 0x0000002c0cb0723c */ /* 0x040ff000000418ff */
[C---:B------:R-:W-:Y:S01]  /*3390*/  HMMA.16816.F32.BF16 R248, R12.reuse, R46, RZ ;  /* 0x0000002e0cf8723c */ /* 0x040fe200000418ff */
[----:B------:R-:W1:Y:S07]  /*33a0*/  LDSM.16.M88.4 R44, [R227+0x3000] ;  /* 0x00300000e32c783b */ /* 0x000e6e0000000200 */
[----:B------:R-:W-:Y:S08]  /*33b0*/  HMMA.16816.F32.BF16 R172, R12, R40, RZ ;  /* 0x000000280cac723c */ /* 0x000ff000000418ff */
[----:B------:R-:W-:Y:S08]  /*33c0*/  HMMA.16816.F32.BF16 R200, R16, R112, R72 ;  /* 0x0000007010c8723c */ /* 0x000ff00000041848 */
[C---:B------:R-:W-:Y:S01]  /*33d0*/  HMMA.16816.F32.BF16 R244, R12.reuse, R42, RZ ;  /* 0x0000002a0cf4723c */ /* 0x040fe200000418ff */
[----:B------:R-:W-:Y:S07]  /*33e0*/  LDSM.16.M88.4 R40, [R227+0x3800] ;  /* 0x00380000e328783b */ /* 0x000fee0000000200 */
[C---:B------:R-:W-:Y:S08]  /*33f0*/  HMMA.16816.F32.BF16 R168, R12.reuse, R36, RZ ;  /* 0x000000240ca8723c */ /* 0x040ff000000418ff */
[C---:B------:R-:W-:Y:S01]  /*3400*/  HMMA.16816.F32.BF16 R240, R12.reuse, R38, RZ ;  /* 0x000000260cf0723c */ /* 0x040fe200000418ff */
[----:B------:R-:W-:Y:S07]  /*3410*/  LDSM.16.M88.4 R36, [R227] ;  /* 0x00000000e324783b */ /* 0x000fee0000000200 */
[C---:B------:R-:W-:Y:S01]  /*3420*/  HMMA.16816.F32.BF16 R228, R12.reuse, R30, RZ ;  /* 0x0000001e0ce4723c */ /* 0x040fe200000418ff */
[----:B------:R-:W1:Y:S07]  /*3430*/  LDSM.16.M88.4 R28, [R227+0x1000] ;  /* 0x00100000e31c783b */ /* 0x000e6e0000000200 */
[C---:B------:R-:W-:Y:S08]  /*3440*/  HMMA.16816.F32.BF16 R140, R12.reuse, R24, RZ ;  /* 0x000000180c8c723c */ /* 0x040ff000000418ff */
[----:B------:R-:W-:Y:S08]  /*3450*/  HMMA.16816.F32.BF16 R212, R12, R26, RZ ;  /* 0x0000001a0cd4723c */ /* 0x000ff000000418ff */
[C---:B------:R-:W-:Y:S08]  /*3460*/  HMMA.16816.F32.BF16 R204, R16.reuse, R108, R76 ;  /* 0x0000006c10cc723c */ /* 0x040ff0000004184c */
[C---:B------:R-:W-:Y:S08]  /*3470*/  HMMA.16816.F32.BF16 R196, R16.reuse, R104, R68 ;  /* 0x0000006810c4723c */ /* 0x040ff00000041844 */
[C---:B------:R-:W-:Y:S08]  /*3480*/  HMMA.16816.F32.BF16 R192, R16.reuse, R100, R64 ;  /* 0x0000006410c0723c */ /* 0x040ff00000041840 */
[C---:B------:R-:W-:Y:S08]  /*3490*/  HMMA.16816.F32.BF16 R188, R16.reuse, R96, R60 ;  /* 0x0000006010bc723c */ /* 0x040ff0000004183c */
[C---:B-----5:R-:W-:Y:S01]  /*34a0*/  HMMA.16816.F32.BF16 R184, R16.reuse, R92, R56 ;  /* 0x0000005c10b8723c */ /* 0x060fe20000041838 */
[----:B------:R-:W-:Y:S07]  /*34b0*/  LDSM.16.M88.4 R56, [R227+0x1800] ;  /* 0x00180000e338783b */ /* 0x000fee0000000200 */
[C---:B------:R-:W-:Y:S08]  /*34c0*/  HMMA.16816.F32.BF16 R72, R16.reuse, R110, R80 ;  /* 0x0000006e1048723c */ /* 0x040ff00000041850 */
[C---:B------:R-:W-:Y:S08]  /*34d0*/  HMMA.16816.F32.BF16 R68, R16.reuse, R114, R116 ;  /* 0x000000721044723c */ /* 0x040ff00000041874 */
[C---:B------:R-:W-:Y:S07]  /*34e0*/  HMMA.16816.F32.BF16 R64, R16.reuse, R106, R128 ;  /* 0x0000006a1040723c */ /* 0x040fee0000041880 */
[----:B------:R-:W-:Y:S01]  /*34f0*/  IMAD.MOV.U32 R128, RZ, RZ, R220 ;  /* 0x000000ffff807224 */ /* 0x000fe200078e00dc */
[----:B------:R-:W-:Y:S01]  /*3500*/  HMMA.16816.F32.BF16 R60, R16, R102, R132 ;  /* 0x00000066103c723c */ /* 0x000fe20000041884 */
[----:B------:R-:W-:-:S02]  /*3510*/  IMAD.MOV.U32 R129, RZ, RZ, R7 ;  /* 0x000000ffff817224 */ /* 0x000fc400078e0007 */
[----:B------:R-:W-:Y:S01]  /*3520*/  IMAD.MOV.U32 R130, RZ, RZ, R6 ;  /* 0x000000ffff827224 */ /* 0x000fe200078e0006 */
[C---:B------:R-:W-:Y:S01]  /*3530*/  IADD3 R6, R0.reuse, 0x8, RZ ;  /* 0x0000000800067810 */ /* 0x040fe20007ffe0ff */
[----:B------:R-:W-:Y:S01]  /*3540*/  IMAD.MOV.U32 R131, RZ, RZ, R5 ;  /* 0x000000ffff837224 */ /* 0x000fe200078e0005 */
[----:B------:R-:W-:Y:S02]  /*3550*/  IADD3 R5, R0, 0x9, RZ ;  /* 0x0000000900057810 */ /* 0x000fe40007ffe0ff */
[----:B------:R-:W-:Y:S01]  /*3560*/  HMMA.16816.F32.BF16 R24, R16, R98, R144 ;  /* 0x000000621018723c */ /* 0x000fe20000041890 */
[----:B------:R-:W-:Y:S02]  /*3570*/  ISETP.GE.AND P1, PT, R6, UR14, PT ;  /* 0x0000000e06007c0c */ /* 0x000fe4000bf26270 */
[----:B------:R-:W-:Y:S02]  /*3580*/  ISETP.GE.AND P0, PT, R5, UR14, PT ;  /* 0x0000000e05007c0c */ /* 0x000fe4000bf06270 */
[----:B------:R-:W-:-:S03]  /*3590*/  IADD3 R6, R0, 0x11, RZ ;  /* 0x0000001100067810 */ /* 0x000fc60007ffe0ff */
[----:B------:R-:W-:Y:S01]  /*35a0*/  HMMA.16816.F32.BF16 R12, R16, R94, R152 ;  /* 0x0000005e100c723c */ /* 0x000fe20000041898 */
[----:B------:R-:W-:-:S07]  /*35b0*/  ISETP.GE.AND P5, PT, R6, UR14, PT ;  /* 0x0000000e06007c0c */ /* 0x000fce000bfa6270 */
[C---:B------:R-:W-:Y:S08]  /*35c0*/  HMMA.16816.F32.BF16 R76, R16.reuse, R90, R160 ;  /* 0x0000005a104c723c */ /* 0x040ff000000418a0 */
[----:B------:R-:W-:Y:S01]  /*35d0*/  HMMA.16816.F32.BF16 R80, R16, R86, R156 ;  /* 0x000000561050723c */ /* 0x000fe2000004189c */
[----:B------:R-:W5:Y:S07]  /*35e0*/  LDSM.16.M88.4 R16, [R224] ;  /* 0x00000000e010783b */ /* 0x000f6e0000000200 */
[C---:B--2---:R-:W-:Y:S08]  /*35f0*/  HMMA.16816.F32.BF16 R116, R8.reuse, R108, R180 ;  /* 0x0000006c0874723c */ /* 0x044ff000000418b4 */
[C---:B------:R-:W-:Y:S08]  /*3600*/  HMMA.16816.F32.BF16 R160, R8.reuse, R92, R148 ;  /* 0x0000005c08a0723c */ /* 0x040ff00000041894 */
[----:B------:R-:W-:Y:S08]  /*3610*/  HMMA.16816.F32.BF16 R152, R8, R104, R172 ;  /* 0x000000680898723c */ /* 0x000ff000000418ac */
[----:B---3--:R-:W-:Y:S08]  /*3620*/  HMMA.16816.F32.BF16 R148, R20, R32, R200 ;  /* 0x000000201494723c */ /* 0x008ff000000418c8 */
[C---:B------:R-:W-:Y:S08]  /*3630*/  HMMA.16816.F32.BF16 R144, R8.reuse, R112, R176 ;  /* 0x000000700890723c */ /* 0x040ff000000418b0 */
[C---:B------:R-:W-:Y:S08]  /*3640*/  HMMA.16816.F32.BF16 R168, R8.reuse, R100, R168 ;  /* 0x0000006408a8723c */ /* 0x040ff000000418a8 */
[C---:B------:R-:W-:Y:S08]  /*3650*/  HMMA.16816.F32.BF16 R172, R8.reuse, R88, R140 ;  /* 0x0000005808ac723c */ /* 0x040ff0000004188c */
[C---:B------:R-:W-:Y:S08]  /*3660*/  HMMA.16816.F32.BF16 R156, R8.reuse, R84, R136 ;  /* 0x00000054089c723c */ /* 0x040ff00000041888 */
[----:B------:R-:W-:Y:S08]  /*3670*/  HMMA.16816.F32.BF16 R108, R8, R110, R128 ;  /* 0x0000006e086c723c */ /* 0x000ff00000041880 */
[----:B-1----:R-:W-:Y:S08]  /*3680*/  HMMA.16816.F32.BF16 R200, R20, R48, R184 ;  /* 0x0000003014c8723c */ /* 0x002ff000000418b8 */
        /* <DEDUP_REMOVED lines=8> */
[----:B------:R-:W-:Y:S07]  /*3710*/  LDSM.16.M88.4 R8, [R225+0x2000] ;  /* 0x00200000e108783b */ /* 0x000fee0000000200 */
[C---:B----4-:R-:W-:Y:S01]  /*3720*/  HMMA.16816.F32.BF16 R180, R20.reuse, R54, R24 ;  /* 0x0000003614b4723c */ /* 0x050fe20000041818 */
[----:B------:R-:W1:Y:S07]  /*3730*/  LDSM.16.M88.4 R24, [R221] ;  /* 0x00000000dd18783b */ /* 0x000e6e0000000200 */
[C---:B------:R-:W-:Y:S01]  /*3740*/  HMMA.16816.F32.BF16 R184, R20.reuse, R50, R12 ;  /* 0x0000003214b8723c */ /* 0x040fe2000004180c */
[----:B------:R-:W2:Y:S07]  /*3750*/  LDSM.16.M88.4 R12, [R225] ;  /* 0x00000000e10c783b */ /* 0x000eae0000000200 */
[C---:B------:R-:W-:Y:S08]  /*3760*/  HMMA.16816.F32.BF16 R212, R20.reuse, R44, R124 ;  /* 0x0000002c14d4723c */ /* 0x040ff0000004187c */
[C---:B------:R-:W-:Y:S08]  /*3770*/  HMMA.16816.F32.BF16 R124, R20.reuse, R30, R64 ;  /* 0x0000001e147c723c */ /* 0x040ff00000041840 */
[-C--:B------:R-:W-:Y:S08]  /*3780*/  HMMA.16816.F32.BF16 R96, R20, R36.reuse, R204 ;  /* 0x000000241460723c */ /* 0x080ff000000418cc */
[----:B-----5:R-:W-:Y:S08]  /*3790*/  HMMA.16816.F32.BF16 R64, R16, R36, R116 ;  /* 0x000000241040723c */ /* 0x020ff00000041874 */
[C---:B------:R-:W-:Y:S01]  /*37a0*/  HMMA.16816.F32.BF16 R176, R20.reuse, R58, R60 ;  /* 0x0000003a14b0723c */ /* 0x040fe2000004183c */
[----:B------:R-:W3:Y:S07]  /*37b0*/  LDSM.16.M88.4 R60, [R221+0x800] ;  /* 0x00080000dd3c783b */ /* 0x000eee0000000200 */
        /* <DEDUP_REMOVED lines=11> */
[C---:B------:R-:W-:Y:S01]  /*3870*/  HMMA.16816.F32.BF16 R84, R16.reuse, R30, R104 ;  /* 0x0000001e1054723c */ /* 0x040fe20000041868 */
[----:B------:R-:W5:Y:S07]  /*3880*/  LDSM.16.M88.4 R28, [R221+0x1800] ;  /* 0x00180000dd1c783b */ /* 0x000f6e0000000200 */
        /* <DEDUP_REMOVED lines=13> */
[-C--:B-1----:R-:W-:Y:S08]  /*3960*/  HMMA.16816.F32.BF16 R36, R8, R24.reuse, R96 ;  /* 0x000000180824723c */ /* 0x082ff00000041860 */
[----:B--2---:R-:W-:Y:S08]  /*3970*/  HMMA.16816.F32.BF16 R32, R12, R24, R64 ;  /* 0x000000180c20723c */ /* 0x004ff00000041840 */
[-C--:B------:R-:W-:Y:S08]  /*3980*/  HMMA.16816.F32.BF16 R48, R8, R26.reuse, R92 ;  /* 0x0000001a0830723c */ /* 0x080ff0000004185c */
[----:B------:R-:W-:Y:S01]  /*3990*/  HMMA.16816.F32.BF16 R40, R12, R26, R68 ;  /* 0x0000001a0c28723c */ /* 0x000fe20000041844 */
[----:B------:R-:W-:-:S02]  /*39a0*/  FSEL R118, R38, -INF , !P3 ;  /* 0xff80000026767808 */ /* 0x000fc40005800000 */
[----:B------:R-:W-:Y:S02]  /*39b0*/  FSEL R114, R36, -INF , !P3 ;  /* 0xff80000024727808 */ /* 0x000fe40005800000 */
[----:B------:R-:W-:Y:S02]  /*39c0*/  FSEL R115, R39, -INF , !P2 ;  /* 0xff80000027737808 */ /* 0x000fe40005000000 */
[----:B------:R-:W-:Y:S01]  /*39d0*/  FSEL R113, R37, -INF , !P2 ;  /* 0xff80000025717808 */ /* 0x000fe20005000000 */
[----:B---3--:R-:W-:Y:S01]  /*39e0*/  HMMA.16816.F32.BF16 R44, R12, R60, R72 ;  /* 0x0000003c0c2c723c */ /* 0x008fe20000041848 */
[----:B------:R-:W-:-:S07]  /*39f0*/  FSEL R112, R32, -INF , !P3 ;  /* 0xff80000020707808 */ /* 0x000fce0005800000 */
[----:B------:R-:W-:Y:S01]  /*3a00*/  HMMA.16816.F32.BF16 R24, R8, R60, R148 ;  /* 0x0000003c0818723c */ /* 0x000fe20000041894 */
[----:B------:R-:W-:-:S07]  /*3a10*/  FSEL R119, R50, -INF , !P1 ;  /* 0xff80000032777808 */ /* 0x000fce0004800000 */
[----:B----4-:R-:W-:Y:S01]  /*3a20*/  HMMA.16816.F32.BF16 R96, R8, R22, R124 ;  /* 0x000000160860723c */ /* 0x010fe2000004187c */
[----:B------:R-:W-:Y:S02]  /*3a30*/  FSEL R148, R42, -INF , !P1 ;  /* 0xff8000002a947808 */ /* 0x000fe40004800000 */
[----:B------:R-:W-:-:S04]  /*3a40*/  FSEL R147, R43, -INF , !P0 ;  /* 0xff8000002b937808 */ /* 0x000fc80004000000 */
[----:B------:R-:W-:Y:S01]  /*3a50*/  FSEL R126, R34, -INF , !P3 ;  /* 0xff800000227e7808 */ /* 0x000fe20005800000 */
[----:B-----5:R-:W-:Y:S01]  /*3a60*/  HMMA.16816.F32.BF16 R72, R12, R30, R100 ;  /* 0x0000001e0c48723c */ /* 0x020fe20000041864 */
[----:B------:R-:W-:Y:S02]  /*3a70*/  ISETP.GE.AND P3, PT, R3, UR14, PT ;  /* 0x0000000e03007c0c */ /* 0x000fe4000bf66270 */
[----:B------:R-:W-:Y:S02]  /*3a80*/  IADD3 R3, R0, 0x20, RZ ;  /* 0x0000002000037810 */ /* 0x000fe40007ffe0ff */
[----:B------:R-:W-:Y:S02]  /*3a90*/  FSEL R125, R35, -INF , !P2 ;  /* 0xff800000237d7808 */ /* 0x000fe40005000000 */
[----:B------:R-:W-:Y:S01]  /*3aa0*/  FSEL R100, R33, -INF , !P2 ;  /* 0xff80000021647808 */ /* 0x000fe20005000000 */
[----:B------:R-:W-:Y:S01]  /*3ab0*/  HMMA.16816.F32.BF16 R52, R8, R62, R120 ;  /* 0x0000003e0834723c */ /* 0x000fe20000041878 */
[----:B------:R-:W-:-:S02]  /*3ac0*/  ISETP.GE.AND P2, PT, R3, UR14, PT ;  /* 0x0000000e03007c0c */ /* 0x000fc4000bf46270 */
[----:B------:R-:W-:Y:S02]  /*3ad0*/  IADD3 R3, R0, 0x21, RZ ;  /* 0x0000002100037810 */ /* 0x000fe40007ffe0ff */
[----:B------:R-:W-:Y:S02]  /*3ae0*/  FSEL R103, R40, -INF , !P1 ;  /* 0xff80000028677808 */ /* 0x000fe40004800000 */
[----:B------:R-:W-:Y:S01]  /*3af0*/  FSEL R120, R51, -INF , !P0 ;  /* 0xff80000033787808 */ /* 0x000fe20004000000 */
[----:B------:R-:W-:Y:S01]  /*3b00*/  HMMA.16816.F32.BF16 R60, R12, R62, R76 ;  /* 0x0000003e0c3c723c */ /* 0x000fe2000004184c */
[----:B------:R-:W-:Y:S02]  /*3b10*/  FSEL R146, R46, -INF , !P6 ;  /* 0xff8000002e927808 */ /* 0x000fe40007000000 */
[----:B------:R-:W-:Y:S02]  /*3b20*/  FSEL R121, R26, -INF , !P6 ;  /* 0xff8000001a797808 */ /* 0x000fe40007000000 */
[----:B------:R-:W-:-:S02]  /*3b30*/  FSEL R102, R44, -INF , !P6 ;  /* 0xff8000002c667808 */ /* 0x000fc40007000000 */
[----:B------:R-:W-:Y:S01]  /*3b40*/  FSEL R122, R27, -INF , !P5 ;  /* 0xff8000001b7a7808 */ /* 0x000fe20006800000 */
[----:B------:R-:W-:Y:S01]  /*3b50*/  HMMA.16816.F32.BF16 R92, R12, R20, R80 ;  /* 0x000000140c5c723c */ /* 0x000fe20000041850 */
[----:B------:R-:W-:Y:S02]  /*3b60*/  FSEL R117, R25, -INF , !P5 ;  /* 0xff80000019757808 */ /* 0x000fe40006800000 */
[----:B------:R-:W-:Y:S02]  /*3b70*/  FSEL R145, R47, -INF , !P5 ;  /* 0xff8000002f917808 */ /* 0x000fe40006800000 */
[----:B------:R-:W-:-:S03]  /*3b80*/  FSEL R101, R45, -INF , !P5 ;  /* 0xff8000002d657808 */ /* 0x000fc60006800000 */
[----:B------:R-:W-:Y:S01]  /*3b90*/  HMMA.16816.F32.BF16 R56, R8, R20, R196 ;  /* 0x000000140838723c */ /* 0x000fe200000418c4 */
[----:B------:R-:W-:Y:S02]  /*3ba0*/  FSEL R123, R54, -INF , !P4 ;  /* 0xff800000367b7808 */ /* 0x000fe40006000000 */
[----:B------:R-:W-:Y:S02]  /*3bb0*/  FSEL R116, R52, -INF , !P4 ;  /* 0xff80000034747808 */ /* 0x000fe40006000000 */
[----:B------:R-:W-:-:S03]  /*3bc0*/  FSEL R124, R55, -INF , !P3 ;  /* 0xff800000377c7808 */ /* 0x000fc60005800000 */
[C---:B------:R-:W-:Y:S01]  /*3bd0*/  HMMA.16816.F32.BF16 R68, R12.reuse, R22, R84 ;  /* 0x000000160c44723c */ /* 0x040fe20000041854 */
[----:B------:R-:W1:Y:S01]  /*3be0*/  LDSM.16.M88.4 R20, [R221+0x2800] ;  /* 0x00280000dd14783b */ /* 0x000e620000000200 */
[----:B------:R-:W-:Y:S02]  /*3bf0*/  FSEL R144, R62, -INF , !P4 ;  /* 0xff8000003e907808 */ /* 0x000fe40006000000 */
[----:B------:R-:W-:Y:S02]  /*3c00*/  FSEL R60, R60, -INF , !P4 ;  /* 0xff8000003c3c7808 */ /* 0x000fe40006000000 */
[----:B------:R-:W-:Y:S02]  /*3c10*/  FSEL R62, R53, -INF , !P3 ;  /* 0xff800000353e7808 */ /* 0x000fe40005800000 */
[----:B------:R-:W-:Y:S01]  /*3c20*/  HMMA.16816.F32.BF16 R80, R12, R16, R104 ;  /* 0x000000100c50723c */ /* 0x000fe20000041868 */
[----:B------:R-:W-:Y:S02]  /*3c30*/  FSEL R127, R63, -INF , !P3 ;  /* 0xff8000003f7f7808 */ /* 0x000fe40005800000 */
[----:B------:R-:W-:-:S02]  /*3c40*/  FSEL R61, R61, -INF , !P3 ;  /* 0xff8000003d3d7808 */ /* 0x000fc40005800000 */
[----:B------:R-:W-:Y:S02]  /*3c50*/  FSEL R152, R94, -INF , !P2 ;  /* 0xff8000005e987808 */ /* 0x000fe40005000000 */
[----:B------:R-:W-:Y:S01]  /*3c60*/  FSEL R107, R48, -INF , !P1 ;  /* 0xff800000306b7808 */ /* 0x000fe20004800000 */
[-C--:B------:R-:W-:Y:S01]  /*3c70*/  HMMA.16816.F32.BF16 R88, R12, R28.reuse, R88 ;  /* 0x0000001c0c58723c */ /* 0x080fe20000041858 */
        /* <DEDUP_REMOVED lines=8> */
[----:B------:R-:W-:Y:S01]  /*3d00*/  ISETP.GE.AND P6, PT, R3, UR14, PT ;  /* 0x0000000e03007c0c */ /* 0x000fe2000bfc6270 */
[----:B------:R-:W-:Y:S01]  /*3d10*/  HMMA.16816.F32.BF16 R24, R12, R18, R140 ;  /* 0x000000120c18723c */ /* 0x000fe2000004188c */
[----:B------:R-:W-:Y:S02]  /*3d20*/  IADD3 R3, R0, 0x30, RZ ;  /* 0x0000003000037810 */ /* 0x000fe40007ffe0ff */
[----:B------:R-:W-:Y:S02]  /*3d30*/  FSEL R160, R58, -INF , !P2 ;  /* 0xff8000003aa07808 */ /* 0x000fe40005000000 */
[----:B------:R-:W-:-:S02]  /*3d40*/  ISETP.GE.AND P5, PT, R3, UR14, PT ;  /* 0x0000000e03007c0c */ /* 0x000fc4000bfa6270 */
[----:B------:R-:W-:Y:S01]  /*3d50*/  IADD3 R3, R0, 0x31, RZ ;  /* 0x0000003100037810 */ /* 0x000fe20007ffe0ff */
[C---:B------:R-:W-:Y:S01]  /*3d60*/  HMMA.16816.F32.BF16 R84, R8.reuse, R30, R176 ;  /* 0x0000001e0854723c */ /* 0x040fe200000418b0 */
[----:B------:R-:W-:Y:S02]  /*3d70*/  FSEL R154, R56, -INF , !P2 ;  /* 0xff800000389a7808 */ /* 0x000fe40005000000 */
[----:B------:R-:W-:Y:S02]  /*3d80*/  ISETP.GE.AND P4, PT, R3, UR14, PT ;  /* 0x0000000e03007c0c */ /* 0x000fe4000bf86270 */
[----:B------:R-:W-:Y:S02]  /*3d90*/  IADD3 R3, R0, 0x38, RZ ;  /* 0x0000003800037810 */ /* 0x000fe40007ffe0ff */
[----:B------:R-:W-:Y:S01]  /*3da0*/  FSEL R143, R92, -INF , !P2 ;  /* 0xff8000005c8f7808 */ /* 0x000fe20005000000 */
[----:B------:R-:W-:Y:S01]  /*3db0*/  HMMA.16816.F32.BF16 R28, R8, R16, R188 ;  /* 0x00000010081c723c */ /* 0x000fe200000418bc */
[----:B------:R-:W-:-:S02]  /*3dc0*/  ISETP.GE.AND P3, PT, R3, UR14, PT ;  /* 0x0000000e03007c0c */ /* 0x000fc4000bf66270 */
[C---:B------:R-:W-:Y:S02]  /*3dd0*/  IADD3 R3, R0.reuse, 0x39, RZ ;  /* 0x0000003900037810 */ /* 0x040fe40007ffe0ff */
[----:B------:R-:W-:Y:S02]  /*3de0*/  FSEL R155, R59, -INF , !P1 ;  /* 0xff8000003b9b7808 */ /* 0x000fe40004800000 */
[----:B------:R-:W-:Y:S01]  /*3df0*/  ISETP.GE.AND P2, PT, R3, UR14, PT ;  /* 0x0000000e03007c0c */ /* 0x000fe2000bf46270 */
[----:B------:R-:W-:Y:S01]  /*3e00*/  HMMA.16816.F32.BF16 R64, R8, R18, R180 ;  /* 0x000000120840723c */ /* 0x000fe200000418b4 */
[----:B------:R-:W-:Y:S01]  /*3e10*/  IADD3 R3, R0, 0x40, RZ ;  /* 0x0000004000037810 */ /* 0x000fe20007ffe0ff */
[----:B------:R-:W2:Y:S01]  /*3e20*/  LDSM.16.M88.4 R16, [R221+0x3000] ;  /* 0x00300000dd10783b */ /* 0x000ea20000000200 */
[----:B------:R-:W-:Y:S02]  /*3e30*/  FSEL R151, R57, -INF , !P1 ;  /* 0xff80000039977808 */ /* 0x000fe40004800000 */
[----:B------:R-:W-:-:S02]  /*3e40*/  FSEL R149, R95, -INF , !P1 ;  /* 0xff8000005f957808 */ /* 0x000fc40004800000 */
[----:B------:R-:W-:Y:S01]  /*3e50*/  FSEL R140, R93, -INF , !P1 ;  /* 0xff8000005d8c7808 */ /* 0x000fe20004800000 */
[-C--:B-1----:R-:W-:Y:S01]  /*3e60*/  HMMA.16816.F32.BF16 R44, R12, R20.reuse, R108 ;  /* 0x000000140c2c723c */ /* 0x082fe2000004186c */
[----:B------:R-:W-:Y:S02]  /*3e70*/  ISETP.GE.AND P1, PT, R3, UR14, PT ;  /* 0x0000000e03007c0c */ /* 0x000fe4000bf26270 */
[----:B------:R-:W-:Y:S02]  /*3e80*/  IADD3 R3, R0, 0x41, RZ ;  /* 0x0000004100037810 */ /* 0x000fe40007ffe0ff */
[----:B------:R-:W-:Y:S02]  /*3e90*/  FSEL R153, R98, -INF , !P0 ;  /* 0xff80000062997808 */ /* 0x000fe40004000000 */
[----:B------:R-:W-:Y:S01]  /*3ea0*/  FSEL R142, R96, -INF , !P0 ;  /* 0xff800000608e7808 */ /* 0x000fe20004000000 */
[----:B------:R-:W-:Y:S01]  /*3eb0*/  HMMA.16816.F32.BF16 R32, R8, R20, R200 ;  /* 0x000000140820723c */ /* 0x000fe200000418c8 */
[----:B------:R-:W-:-:S02]  /*3ec0*/  FSEL R111, R70, -INF , !P0 ;  /* 0xff800000466f7808 */ /* 0x000fc40004000000 */
[----:B------:R-:W-:Y:S02]  /*3ed0*/  FSEL R109, R68, -INF , !P0 ;  /* 0xff800000446d7808 */ /* 0x000fe40004000000 */
[----:B------:R-:W-:Y:S02]  /*3ee0*/  ISETP.GE.AND P0, PT, R3, UR14, PT ;  /* 0x0000000e03007c0c */ /* 0x000fe4000bf06270 */
[----:B------:R-:W-:Y:S01]  /*3ef0*/  IADD3 R3, R0, 0x48, RZ ;  /* 0x0000004800037810 */ /* 0x000fe20007ffe0ff */
[----:B------:R-:W-:Y:S01]  /*3f00*/  HMMA.16816.F32.BF16 R48, R8, R22, R184 ;  /* 0x000000160830723c */ /* 0x000fe200000418b8 */
[----:B------:R-:W-:Y:S02]  /*3f10*/  FSEL R150, R99, -INF , !P6 ;  /* 0xff80000063967808 */ /* 0x000fe40007000000 */
[----:B------:R-:W-:Y:S02]  /*3f20*/  FSEL R141, R97, -INF , !P6 ;  /* 0xff800000618d7808 */ /* 0x000fe40007000000 */
[----:B------:R-:W-:-:S02]  /*3f30*/  FSEL R110, R71, -INF , !P6 ;  /* 0xff800000476e7808 */ /* 0x000fc40007000000 */
[----:B------:R-:W-:Y:S01]  /*3f40*/  FSEL R108, R69, -INF , !P6 ;  /* 0xff800000456c7808 */ /* 0x000fe20007000000 */
[----:B------:R-:W-:Y:S01]  /*3f50*/  HMMA.16816.F32.BF16 R36, R12, R22, R136 ;  /* 0x000000160c24723c */ /* 0x000fe20000041888 */
[----:B------:R-:W-:Y:S01]  /*3f60*/  ISETP.GE.AND P6, PT, R3, UR14, PT ;  /* 0x0000000e03007c0c */ /* 0x000fe2000bfc6270 */
[----:B------:R-:W1:Y:S01]  /*3f70*/  LDSM.16.M88.4 R20, [R221+0x3800] ;  /* 0x00380000dd14783b */ /* 0x000e620000000200 */
[----:B------:R-:W-:Y:S01]  /*3f80*/  IADD3 R3, R0, 0x49, RZ ;  /* 0x0000004900037810 */ /* 0x000fe20007ffe0ff */
[----:B------:R-:W-:-:S04]  /*3f90*/  DEPBAR.LE SB0, 0x0 ;  /* 0x000080000000791a */ /* 0x000fc80000000000 */
[----:B------:R-:W-:Y:S02]  /*3fa0*/  FSEL R171, R90, -INF , !P5 ;  /* 0xff8000005aab7808 */ /* 0x000fe40006800000 */
[----:B------:R-:W-:Y:S01]  /*3fb0*/  FSEL R178, R78, -INF , !P5 ;  /* 0xff8000004eb27808 */ /* 0x000fe20006800000 */
[-C--:B--2---:R-:W-:Y:S01]  /*3fc0*/  HMMA.16816.F32.BF16 R56, R12, R16.reuse, R172 ;  /* 0x000000100c38723c */ /* 0x084fe200000418ac */
[----:B------:R-:W-:Y:S02]  /*3fd0*/  FSEL R177, R76, -INF , !P5 ;  /* 0xff8000004cb17808 */ /* 0x000fe40006800000 */
[----:B------:R-:W-:Y:S02]  /*3fe0*/  FSEL R169, R88, -INF , !P5 ;  /* 0xff80000058a97808 */ /* 0x000fe40006800000 */
[----:B------:R-:W-:Y:S02]  /*3ff0*/  ISETP.GE.AND P5, PT, R3, UR14, PT ;  /* 0x0000000e03007c0c */ /* 0x000fe4000bfa6270 */
[----:B------:R-:W-:Y:S01]  /*4000*/  IADD3 R3, R0, 0x50, RZ ;  /* 0x0000005000037810 */ /* 0x000fe20007ffe0ff */
[----:B------:R-:W-:Y:S01]  /*4010*/  HMMA.16816.F32.BF16 R40, R8, R16, R212 ;  /* 0x000000100828723c */ /* 0x000fe200000418d4 */
[----:B------:R-:W-:-:S02]  /*4020*/  FSEL R176, R79, -INF , !P4 ;  /* 0xff8000004fb07808 */ /* 0x000fc40006000000 */
[----:B------:R-:W-:Y:S02]  /*4030*/  FSEL R168, R77, -INF , !P4 ;  /* 0xff8000004da87808 */ /* 0x000fe40006000000 */
[----:B------:R-:W-:Y:S02]  /*4040*/  FSEL R166, R91, -INF , !P4 ;  /* 0xff8000005ba67808 */ /* 0x000fe40006000000 */
[----:B------:R-:W-:Y:S01]  /*4050*/  FSEL R163, R89, -INF , !P4 ;  /* 0xff80000059a37808 */ /* 0x000fe20006000000 */
[----:B------:R-:W-:Y:S01]  /*4060*/  HMMA.16816.F32.BF16 R52, R8, R18, R204 ;  /* 0x000000120834723c */ /* 0x000fe200000418cc */
[----:B------:R-:W-:Y:S02]  /*4070*/  ISETP.GE.AND P4, PT, R3, UR14, PT ;  /* 0x0000000e03007c0c */ /* 0x000fe4000bf86270 */
[----:B------:R-:W-:Y:S02]  /*4080*/  IADD3 R3, R0, 0x51, RZ ;  /* 0x0000005100037810 */ /* 0x000fe40007ffe0ff */
[----:B------:R-:W-:-:S02]  /*4090*/  FSEL R170, R86, -INF , !P3 ;  /* 0xff80000056aa7808 */ /* 0x000fc40005800000 */
[----:B------:R-:W-:Y:S02]  /*40a0*/  FSEL R165, R84, -INF , !P3 ;  /* 0xff80000054a57808 */ /* 0x000fe40005800000 */
[----:B------:R-:W-:Y:S02]  /*40b0*/  FSEL R162, R74, -INF , !P3 ;  /* 0xff8000004aa27808 */ /* 0x000fe40005800000 */
[----:B------:R-:W-:Y:S02]  /*40c0*/  FSEL R139, R72, -INF , !P3 ;  /* 0xff800000488b7808 */ /* 0x000fe40005800000 */
        /* <DEDUP_REMOVED lines=16> */
[----:B------:R-:W-:Y:S01]  /*41d0*/  FSEL R182, R83, -INF , !P0 ;  /* 0xff80000053b67808 */ /* 0x000fe20004000000 */
[----:B------:R-:W-:Y:S01]  /*41e0*/  HMMA.16816.F32.BF16 R28, R12, R18, R132 ;  /* 0x000000120c1c723c */ /* 0x000fe20000041884 */
[----:B------:R-:W-:Y:S02]  /*41f0*/  FSEL R175, R81, -INF , !P0 ;  /* 0xff80000051af7808 */ /* 0x000fe40004000000 */
[----:B------:R-:W-:Y:S02]  /*4200*/  ISETP.GE.AND P0, PT, R3, UR14, PT ;  /* 0x0000000e03007c0c */ /* 0x000fe4000bf06270 */
[----:B------:R-:W-:Y:S02]  /*4210*/  IADD3 R3, R0, 0x61, RZ ;  /* 0x0000006100037810 */ /* 0x000fe40007ffe0ff */
[----:B------:R-:W-:Y:S01]  /*4220*/  FSEL R184, R66, -INF , !P6 ;  /* 0xff80000042b87808 */ /* 0x000fe20007000000 */
[----:B-1----:R-:W-:Y:S01]  /*4230*/  HMMA.16816.F32.BF16 R16, R8, R20, R228 ;  /* 0x000000140810723c */ /* 0x002fe200000418e4 */
[----:B------:R-:W-:-:S02]  /*4240*/  FSEL R180, R64, -INF , !P6 ;  /* 0xff80000040b47808 */ /* 0x000fc40007000000 */
[----:B------:R-:W-:Y:S02]  /*4250*/  FSEL R174, R26, -INF , !P6 ;  /* 0xff8000001aae7808 */ /* 0x000fe40007000000 */
[----:B------:R-:W-:Y:S02]  /*4260*/  FSEL R172, R24, -INF , !P6 ;  /* 0xff80000018ac7808 */ /* 0x000fe40007000000 */
[----:B------:R-:W-:Y:S01]  /*4270*/  ISETP.GE.AND P6, PT, R3, UR14, PT ;  /* 0x0000000e03007c0c */ /* 0x000fe2000bfc6270 */
[----:B------:R-:W-:Y:S01]  /*4280*/  HMMA.16816.F32.BF16 R8, R8, R22, R208 ;  /* 0x000000160808723c */ /* 0x000fe200000418d0 */
[----:B------:R-:W-:Y:S02]  /*4290*/  IADD3 R3, R0, 0x68, RZ ;  /* 0x0000006800037810 */ /* 0x000fe40007ffe0ff */
[----:B------:R-:W-:Y:S02]  /*42a0*/  FSEL R179, R67, -INF , !P5 ;  /* 0xff80000043b37808 */ /* 0x000fe40006800000 */
        /* <DEDUP_REMOVED lines=8> */
[----:B------:R-:W-:Y:S01]  /*4330*/  FSEL R194, R32, -INF , !P4 ;  /* 0xff80000020c27808 */ /* 0x000fe20006000000 */
[----:B------:R-:W-:Y:S01]  /*4340*/  HMMA.16816.F32.BF16 R12, R12, R22, R128 ;  /* 0x000000160c0c723c */ /* 0x000fe20000041880 */
[----:B------:R-:W-:Y:S02]  /*4350*/  FSEL R212, R44, -INF , !P4 ;  /* 0xff8000002cd47808 */ /* 0x000fe40006000000 */
[----:B------:R-:W-:Y:S02]  /*4360*/  ISETP.GE.AND P4, PT, R3, UR14, PT ;  /* 0x0000000e03007c0c */ /* 0x000fe4000bf86270 */
[----:B------:R-:W-:Y:S02]  /*4370*/  IADD3 R3, R0, 0x70, RZ ;  /* 0x0000007000037810 */ /* 0x000fe40007ffe0ff */
[----:B------:R-:W-:Y:S02]  /*4380*/  FSEL R195, R35, -INF , !P3 ;  /* 0xff80000023c37808 */ /* 0x000fe40005800000 */
[----:B------:R-:W-:-:S02]  /*4390*/  FSEL R193, R33, -INF , !P3 ;  /* 0xff80000021c17808 */ /* 0x000fc40005800000 */
[----:B------:R-:W-:Y:S02]  /*43a0*/  FSEL R247, R47, -INF , !P3 ;  /* 0xff8000002ff77808 */ /* 0x000fe40005800000 */
        /* <DEDUP_REMOVED lines=8> */
[C---:B------:R-:W-:Y:S02]  /*4430*/  IADD3 R3, R0.reuse, 0x78, RZ ;  /* 0x0000007800037810 */ /* 0x040fe40007ffe0ff */
[----:B------:R-:W-:Y:S02]  /*4440*/  IADD3 R0, R0, 0x79, RZ ;  /* 0x0000007900007810 */ /* 0x000fe40007ffe0ff */
[----:B------:R-:W-:-:S02]  /*4450*/  FSEL R242, R58, -INF , !P0 ;  /* 0xff8000003af27808 */ /* 0x000fc40004000000 */
[----:B------:R-:W-:Y:S02]  /*4460*/  FSEL R245, R42, -INF , !P0 ;  /* 0xff8000002af57808 */ /* 0x000fe40004000000 */
[----:B------:R-:W-:Y:S02]  /*4470*/  FSEL R243, R40, -INF , !P0 ;  /* 0xff80000028f37808 */ /* 0x000fe40004000000 */
[----:B------:R-:W-:Y:S02]  /*4480*/  FSEL R191, R56, -INF , !P0 ;  /* 0xff80000038bf7808 */ /* 0x000fe40004000000 */
[----:B------:R-:W-:Y:S01]  /*4490*/  ISETP.GE.AND P0, PT, R0, UR14, PT ;  /* 0x0000000e00007c0c */ /* 0x000fe2000bf06270 */
[----:B------:R-:W-:Y:S01]  /*44a0*/  IMAD.IADD R0, R218, 0x1, R217 ;  /* 0x00000001da007824 */ /* 0x000fe200078e02d9 */
[----:B------:R-:W-:Y:S02]  /*44b0*/  FSEL R190, R51, -INF , !P1 ;  /* 0xff80000033be7808 */ /* 0x000fe40004800000 */
[----:B------:R-:W-:-:S02]  /*44c0*/  FSEL R211, R11, -INF , !P0 ;  /* 0xff8000000bd37808 */ /* 0x000fc40004000000 */
[----:B------:R-:W-:Y:S02]  /*44d0*/  FSEL R203, R9, -INF , !P0 ;  /* 0xff80000009cb7808 */ /* 0x000fe40004000000 */
[----:B------:R-:W-:Y:S02]  /*44e0*/  FSEL R200, R15, -INF , !P0 ;  /* 0xff8000000fc87808 */ /* 0x000fe40004000000 */
[----:B------:R-:W-:Y:S02]  /*44f0*/  FSEL R128, R13, -INF , !P0 ;  /* 0xff8000000d807808 */ /* 0x000fe40004000000 */
[----:B------:R-:W-:Y:S02]  /*4500*/  PLOP3.LUT P0, PT, PT, PT, UP0, 0x80, 0x0 ;  /* 0x000000000000781c */ /* 0x000fe40003f0f008 */
[----:B------:R-:W-:Y:S02]  /*4510*/  FSEL R159, R49, -INF , !P1 ;  /* 0xff800000319f7808 */ /* 0x000fe40004800000 */
[----:B------:R-:W-:-:S02]  /*4520*/  FSEL R244, R39, -INF , !P1 ;  /* 0xff80000027f47808 */ /* 0x000fc40004800000 */
[----:B------:R-:W-:Y:S02]  /*4530*/  FSEL R196, R37, -INF , !P1 ;  /* 0xff80000025c47808 */ /* 0x000fe40004800000 */
[----:B------:R-:W-:Y:S02]  /*4540*/  ISETP.GE.AND P1, PT, R3, UR14, PT ;  /* 0x0000000e03007c0c */ /* 0x000fe4000bf26270 */
        /* <DEDUP_REMOVED lines=24> */
[C---:B------:R-:W-:Y:S02]  /*46d0*/  IADD3 R231, R227.reuse, 0x2000, RZ ;  /* 0x00002000e3e77810 */ /* 0x040fe40007ffe0ff */
[C---:B------:R-:W-:Y:S02]  /*46e0*/  IADD3 R230, R227.reuse, 0x2800, RZ ;  /* 0x00002800e3e67810 */ /* 0x040fe40007ffe0ff */
[C---:B------:R-:W-:Y:S02]  /*46f0*/  IADD3 R229, R227.reuse, 0x3000, RZ ;  /* 0x00003000e3e57810 */ /* 0x040fe40007ffe0ff */
[----:B------:R-:W-:Y:S01]  /*4700*/  IADD3 R228, R227, 0x3800, RZ ;  /* 0x00003800e3e47810 */ /* 0x000fe20007ffe0ff */
[----:B------:R-:W-:Y:S06]  /*4710*/  BAR.SYNC.DEFER_BLOCKING 0x0 ;  /* 0x0000000000007b1d */ /* 0x000fec0000010000 */
[----:B------:R-:W-:Y:S05]  /*4720*/  @!P0 BRA `(.L_x_155) ;  /* 0x000006b000008947 */ /* 0x000fea0003800000 */
[----:B------:R-:W2:Y:S04]  /*4730*/  LDL.64 R6, [R1+0x28] ;  /* 0x0000280001067983 */ /* 0x000ea80000100a00 */
[----:B------:R-:W3:Y:S01]  /*4740*/  LDL.64 R250, [R1] ;  /* 0x0000000001fa7983 */ /* 0x000ee20000100a00 */
[----:B------:R-:W-:Y:S01]  /*4750*/  ULEA.HI.SX32 UR7, UR8, 0xfffffffe, 0x19 ;  /* 0xfffffffe08077891 */ /* 0x000fe2000f8fca3f */
[----:B------:R-:W-:Y:S01]  /*4760*/  IMAD.U32 R5, RZ, RZ, UR4 ;  /* 0x00000004ff057e24 */ /* 0x000fe2000f8e00ff */
[----:B------:R-:W-:Y:S01]  /*4770*/  BSSY B0, `(.L_x_156) ;  /* 0x0000065000007945 */ /* 0x000fe20003800000 */
[----:B------:R-:W-:Y:S01]  /*4780*/  IMAD.U32 R13, RZ, RZ, UR4 ;  /* 0x00000004ff0d7e24 */ /* 0x000fe2000f8e00ff */
[----:B------:R-:W-:Y:S01]  /*4790*/  USHF.R.S32.HI UR6, URZ, 0x1f, UR7 ;  /* 0x0000001f3f067899 */ /* 0x000fe20008011407 */
[----:B------:R-:W-:Y:S01]  /*47a0*/  IMAD.U32 R14, RZ, RZ, UR4 ;  /* 0x00000004ff0e7e24 */ /* 0x000fe2000f8e00ff */
[----:B------:R-:W-:Y:S01]  /*47b0*/  UIMAD UR5, UR5, UR7, URZ ;  /* 0x00000007050572a4 */ /* 0x000fe2000f8e023f */
[----:B------:R-:W-:-:S02]  /*47c0*/  IMAD.U32 R8, RZ, RZ, UR7 ;  /* 0x00000007ff087e24 */ /* 0x000fc4000f8e00ff */
[----:B------:R-:W-:Y:S01]  /*47d0*/  IMAD.U32 R17, RZ, RZ, UR4 ;  /* 0x00000004ff117e24 */ /* 0x000fe2000f8e00ff */
[----:B------:R-:W-:Y:S01]  /*47e0*/  UIMAD UR5, UR6, UR11, UR5 ;  /* 0x0000000b060572a4 */ /* 0x000fe2000f8e0205 */
[----:B--2---:R-:W-:Y:S01]  /*47f0*/  ISETP.GE.AND P1, PT, R6, c[0x0][0x220], PT ;  /* 0x0000880006007a0c */ /* 0x004fe20003f26270 */
[----:B------:R-:W-:Y:S02]  /*4800*/  IMAD.U32 R6, RZ, RZ, UR4 ;  /* 0x00000004ff067e24 */ /* 0x000fe4000f8e00ff */
[----:B---3--:R-:W-:-:S05]  /*4810*/  IMAD.WIDE.U32 R8, R8, UR11, R250 ;  /* 0x0000000b08087c25 */ /* 0x008fca000f8e00fa */
[----:B------:R-:W-:-:S05]  /*4820*/  IADD3 R7, R9, UR5, RZ ;  /* 0x0000000509077c10 */ /* 0x000fca000fffe0ff */
[----:B------:R-:W-:Y:S01]  /*4830*/  @!P1 MOV R11, c[0x0][0x19c] ;  /* 0x00006700000b9a02 */ /* 0x000fe20000000f00 */
[----:B------:R-:W-:Y:S01]  /*4840*/  @!P1 IMAD.MOV.U32 R12, RZ, RZ, c[0x0][0x19c] ;  /* 0x00006700ff0c9624 */ /* 0x000fe200078e00ff */
[-C--:B------:R-:W-:Y:S01]  /*4850*/  @!P1 LEA R5, P3, R5, R8.reuse, 0x5 ;  /* 0x0000000805059211 */ /* 0x080fe200078628ff */
[----:B------:R-:W-:Y:S01]  /*4860*/  @!P1 IMAD.MOV.U32 R16, RZ, RZ, c[0x0][0x19c] ;  /* 0x00006700ff109624 */ /* 0x000fe200078e00ff */
[----:B------:R-:W-:Y:S01]  /*4870*/  @!P1 IADD3 R3, P4, R8, UR20, RZ ;  /* 0x0000001408039c10 */ /* 0x000fe2000ff9e0ff */
[----:B------:R1:W-:Y:S01]  /*4880*/  @P1 STS.128 [R235+0x4000], RZ ;  /* 0x004000ffeb001388 */ /* 0x0003e20000000c00 */
[----:B------:R-:W-:Y:S01]  /*4890*/  @!P1 LEA R6, P2, R6, R8, 0x6 ;  /* 0x0000000806069211 */ /* 0x000fe200078430ff */
[----:B------:R-:W-:Y:S01]  /*48a0*/  @!P1 IMAD R16, R16, 0x60, RZ ;  /* 0x0000006010109824 */ /* 0x000fe200078e02ff */
[----:B------:R-:W-:Y:S01]  /*48b0*/  @!P1 LEA.HI.X R11, R13, R7, R11, 0x5, P3 ;  /* 0x000000070d0b9211 */ /* 0x000fe200018f2c0b */
[----:B------:R-:W-:Y:S01]  /*48c0*/  @!P1 IMAD.MOV.U32 R13, RZ, RZ, R7 ;  /* 0x000000ffff0d9224 */ /* 0x000fe200078e0007 */
[----:B------:R-:W-:-:S02]  /*48d0*/  @!P1 IADD3.X R10, R7, UR9, RZ, P4, !PT ;  /* 0x00000009070a9c10 */ /* 0x000fc4000a7fe4ff */
[----:B------:R-:W-:Y:S02]  /*48e0*/  @!P1 LEA.HI.X R12, R14, R7, R12, 0x6, P2 ;  /* 0x000000070e0c9211 */ /* 0x000fe400010f340c */
[C---:B------:R-:W-:Y:S02]  /*48f0*/  @!P1 LEA R24, P3, R6.reuse, c[0x0][0x168], 0x1 ;  /* 0x00005a0006189a11 */ /* 0x040fe400078608ff */
[C---:B------:R-:W-:Y:S02]  /*4900*/  @!P1 LEA R28, P4, R3.reuse, c[0x0][0x168], 0x1 ;  /* 0x00005a00031c9a11 */ /* 0x040fe400078808ff */
[----:B------:R-:W-:Y:S01]  /*4910*/  @!P1 LEA.HI.X R25, R6, c[0x0][0x16c], R12, 0x1, P3 ;  /* 0x00005b0006199a11 */ /* 0x000fe200018f0c0c */
[----:B------:R-:W-:Y:S01]  /*4920*/  @!P1 IMAD.MOV.U32 R6, RZ, RZ, R8 ;  /* 0x000000ffff069224 */ /* 0x000fe200078e0008 */
[----:B------:R-:W-:Y:S01]  /*4930*/  @!P1 LEA.HI.X R29, R3, c[0x0][0x16c], R10, 0x1, P4 ;  /* 0x00005b00031d9a11 */ /* 0x000fe200020f0c0a */
[----:B------:R-:W-:Y:S01]  /*4940*/  IMAD.U32 R3, RZ, RZ, UR4 ;  /* 0x00000004ff037e24 */ /* 0x000fe2000f8e00ff */
[----:B------:R-:W-:Y:S01]  /*4950*/  @!P1 MOV R12, R8 ;  /* 0x00000008000c9202 */ /* 0x000fe20000000f00 */
[----:B------:R-:W-:Y:S01]  /*4960*/  @!P1 IMAD.WIDE.U32 R14, R14, 0x30, R6 ;  /* 0x000000300e0e9825 */ /* 0x000fe200078e0006 */
[----:B------:R-:W-:-:S03]  /*4970*/  @!P1 LEA R26, P2, R5, c[0x0][0x168], 0x1 ;  /* 0x00005a00051a9a11 */ /* 0x000fc600078408ff */
[----:B------:R-:W-:Y:S01]  /*4980*/  @!P1 IMAD.WIDE.U32 R12, R3, 0x50, R12 ;  /* 0x00000050030c9825 */ /* 0x000fe200078e000c */
[----:B------:R-:W-:Y:S02]  /*4990*/  @!P1 LEA.HI.X R27, R5, c[0x0][0x16c], R11, 0x1, P2 ;  /* 0x00005b00051b9a11 */ /* 0x000fe400010f0c0b */
[----:B------:R-:W-:Y:S01]  /*49a0*/  @!P1 MOV R5, c[0x0][0x19c] ;  /* 0x0000670000059a02 */ /* 0x000fe20000000f00 */
[----:B------:R-:W-:Y:S01]  /*49b0*/  @!P1 IMAD.MOV.U32 R3, RZ, RZ, c[0x0][0x19c] ;  /* 0x00006700ff039624 */ /* 0x000fe200078e00ff */
[----:B------:R-:W-:Y:S01]  /*49c0*/  @!P1 LEA R22, P2, R8, c[0x0][0x168], 0x1 ;  /* 0x00005a0008169a11 */ /* 0x000fe200078408ff */
[----:B------:R-:W-:Y:S01]  /*49d0*/  @!P1 IMAD.MOV.U32 R10, RZ, RZ, R8 ;  /* 0x000000ffff0a9224 */ /* 0x000fe200078e0008 */
[----:B------:R-:W-:Y:S01]  /*49e0*/  @!P1 LEA R20, P4, R14, c[0x0][0x168], 0x1 ;  /* 0x00005a000e149a11 */ /* 0x000fe200078808ff */
[----:B------:R-:W-:Y:S01]  /*49f0*/  @!P1 IMAD R3, R3, 0x30, RZ ;  /* 0x0000003003039824 */ /* 0x000fe200078e02ff */
[--C-:B------:R-:W-:Y:S01]  /*4a00*/  @!P1 LEA.HI.X R23, R8, c[0x0][0x16c], R7.reuse, 0x1, P2 ;  /* 0x00005b0008179a11 */ /* 0x100fe200010f0c07 */
[----:B------:R-:W-:Y:S01]  /*4a10*/  @!P1 IMAD.MOV.U32 R11, RZ, RZ, R7 ;  /* 0x000000ffff0b9224 */ /* 0x000fe200078e0007 */
[----:B------:R-:W-:Y:S01]  /*4a20*/  @!P1 LEA R18, P3, R12, c[0x0][0x168], 0x1 ;  /* 0x00005a000c129a11 */ /* 0x000fe200078608ff */
[----:B------:R-:W-:Y:S01]  /*4a30*/  @!P1 IMAD R5, R5, 0x50, RZ ;  /* 0x0000005005059824 */ /* 0x000fe200078e02ff */
[----:B------:R-:W-:Y:S01]  /*4a40*/  @!P1 IADD3 R3, R3, R15, RZ ;  /* 0x0000000f03039210 */ /* 0x000fe20007ffe0ff */
[----:B------:R-:W-:Y:S01]  /*4a50*/  @!P1 IMAD.WIDE.U32 R10, R17, 0x60, R10 ;  /* 0x00000060110a9825 */ /* 0x000fe200078e000a */
[----:B------:R-:W-:Y:S01]  /*4a60*/  @!PT LDS RZ, [RZ] ;  /* 0x00000000fffff984 */ /* 0x000fe20000000800 */
[----:B------:R-:W-:Y:S01]  /*4a70*/  @!PT LDS RZ, [RZ] ;  /* 0x00000000fffff984 */ /* 0x000fe20000000800 */
[----:B------:R-:W-:Y:S01]  /*4a80*/  @!PT LDS RZ, [RZ] ;  /* 0x00000000fffff984 */ /* 0x000fe20000000800 */
[----:B------:R1:W-:Y:S02]  /*4a90*/  @!P1 LDGSTS.E.BYPASS.LTC128B.128 [R235+0x4000], [R22.64] ;  /* 0x0400000016eb9fae */ /* 0x0003e4000b901d52 */
[----:B------:R-:W-:Y:S01]  /*4aa0*/  @!P1 LEA.HI.X R21, R14, c[0x0][0x16c], R3, 0x1, P4 ;  /* 0x00005b000e159a11 */ /* 0x000fe200020f0c03 */
[----:B------:R-:W-:Y:S01]  /*4ab0*/  @!P1 IMAD.IADD R5, R5, 0x1, R13 ;  /* 0x0000000105059824 */ /* 0x000fe200078e020d */
[----:B------:R1:W-:Y:S01]  /*4ac0*/  @P1 STS.128 [R235+0x4800], RZ ;  /* 0x004800ffeb001388 */ /* 0x0003e20000000c00 */
[----:B------:R-:W-:Y:S01]  /*4ad0*/  @!P1 IMAD.IADD R11, R16, 0x1, R11 ;  /* 0x00000001100b9824 */ /* 0x000fe200078e020b */
[----:B------:R-:W-:-:S02]  /*4ae0*/  @!P1 LEA R16, P2, R10, c[0x0][0x168], 0x1 ;  /* 0x00005a000a109a11 */ /* 0x000fc400078408ff */
[----:B------:R-:W-:Y:S01]  /*4af0*/  @!PT LDS RZ, [RZ] ;  /* 0x00000000fffff984 */ /* 0x000fe20000000800 */
[----:B------:R-:W-:Y:S01]  /*4b00*/  @!PT LDS RZ, [RZ] ;  /* 0x00000000fffff984 */ /* 0x000fe20000000800 */
[----:B------:R-:W-:Y:S01]  /*4b10*/  @!PT LDS RZ, [RZ] ;  /* 0x00000000fffff984 */ /* 0x000fe20000000800 */
[----:B------:R1:W-:Y:S01]  /*4b20*/  @!P1 LDGSTS.E.BYPASS.LTC128B.128 [R235+0x4800], [R28.64] ;  /* 0x048000001ceb9fae */ /* 0x0003e2000b901d52 */
[----:B------:R-:W-:Y:S02]  /*4b30*/  @!P1 LEA.HI.X R19, R12, c[0x0][0x16c], R5, 0x1, P3 ;  /* 0x00005b000c139a11 */ /* 0x000fe400018f0c05 */
[----:B------:R-:W-:Y:S01]  /*4b40*/  @!P1 LEA.HI.X R17, R10, c[0x0][0x16c], R11, 0x1, P2 ;  /* 0x00005b000a119a11 */ /* 0x000fe200010f0c0b */
[----:B------:R1:W-:Y:S04]  /*4b50*/  @P1 STS.128 [R235+0x5000], RZ ;  /* 0x005000ffeb001388 */ /* 0x0003e80000000c00 */
[----:B------:R-:W-:Y:S01]  /*4b60*/  @!PT LDS RZ, [RZ] ;  /* 0x00000000fffff984 */ /* 0x000fe20000000800 */
[----:B------:R-:W-:Y:S01]  /*4b70*/  @!PT LDS RZ, [RZ] ;  /* 0x00000000fffff984 */ /* 0x000fe20000000800 */
[----:B------:R-:W-:Y:S01]  /*4b80*/  @!PT LDS RZ, [RZ] ;  /* 0x00000000fffff984 */ /* 0x000fe20000000800 */
[----:B------:R1:W-:Y:S04]  /*4b90*/  @!P1 LDGSTS.E.BYPASS.LTC128B.128 [R235+0x5000], [R26.64] ;  /* 0x050000001aeb9fae */ /* 0x0003e8000b901d52 */
        /* <DEDUP_REMOVED lines=34> */
.L_x_157:
[----:B------:R-:W-:Y:S05]  /*4dc0*/  BSYNC B0 ;  /* 0x0000000000007941 */ /* 0x000fea0003800000 */
.L_x_156:
[----:B------:R-:W0:Y:S02]  /*4dd0*/  LDGDEPBAR ;  /* 0x00000000000079af */ /* 0x000e240000000000 */
.L_x_155:
[----:B------:R-:W-:Y:S01]  /*4de0*/  FMNMX.FTZ R3, R112, R100, !PT ;  /* 0x0000006470037209 */ /* 0x000fe20007810000 */
[----:B------:R-:W-:Y:S01]  /*4df0*/  STL [R1+0xc8], R235 ;  /* 0x0000c8eb01007387 */ /* 0x000fe20000100800 */
[----:B------:R-:W-:Y:S02]  /*4e00*/  SHF.L.U32 R217, R0, 0x1, RZ ;  /* 0x0000000100d97819 */ /* 0x000fe400000006ff */
[----:B------:R-:W-:Y:S01]  /*4e10*/  FMNMX.FTZ R3, R103, R3, !PT ;  /* 0x0000000367037209 */ /* 0x000fe20007810000 */
[----:B------:R-:W-:Y:S01]  /*4e20*/  STL [R1+0xc4], R234 ;  /* 0x0000c4ea01007387 */ /* 0x000fe20000100800 */
[----:B------:R-:W-:Y:S02]  /*4e30*/  LEA R218, R4, R217, 0x1 ;  /* 0x000000d904da7211 */ /* 0x000fe400078e08ff */
[----:B------:R-:W-:Y:S01]  /*4e40*/  FMNMX.FTZ R3, R104, R3, !PT ;  /* 0x0000000368037209 */ /* 0x000fe20007810000 */
[----:B------:R-:W-:Y:S01]  /*4e50*/  STL [R1+0xc0], R233 ;  /* 0x0000c0e901007387 */ /* 0x000fe20000100800 */
[----:B------:R-:W-:-:S02]  /*4e60*/  LEA R220, R2, R217, 0x1 ;  /* 0x000000d902dc7211 */ /* 0x000fc400078e08ff */
[----:B------:R-:W-:Y:S01]  /*4e70*/  FMNMX.FTZ R3, R102, R3, !PT ;  /* 0x0000000366037209 */ /* 0x000fe20007810000 */
[----:B------:R-:W-:Y:S01]  /*4e80*/  STL [R1+0xbc], R232 ;  /* 0x0000bce801007387 */ /* 0x000fe20000100800 */
[----:B------:R-:W-:Y:S02]  /*4e90*/  LEA R219, R2, R218, 0x1 ;  /* 0x000000da02db7211 */ /* 0x000fe400078e08ff */
        /* <DEDUP_REMOVED lines=40> */
[----:B-1----:R-:W-:Y:S01]  /*5120*/  LDSM.16.MT88.4 R24, [R220+0x8800] ;  /* 0x00880000dc18783b */ /* 0x002fe20000004200 */
        /* <DEDUP_REMOVED lines=63> */
[----:B-1----:R-:W-:Y:S01]  /*5520*/  FMNMX.FTZ R137, R137, R7, !PT ;  /* 0x0000000789897209 */ /* 0x002fe20007810000 */
[----:B--2---:R-:W1:Y:S01]  /*5530*/  SHFL.BFLY PT, R8, R136, 0x2, 0x1f ;  /* 0x0c401f0088087f89 */ /* 0x004e6200000e0000 */
[----:B------:R-:W-:-:S02]  /*5540*/  FMNMX.FTZ R5, R147, R6, !PT ;  /* 0x0000000693057209 */ /* 0x000fc40007810000 */
[----:B------:R-:W-:Y:S01]  /*5550*/  FMNMX.FTZ R3, R192, R3, !PT ;  /* 0x00000003c0037209 */ /* 0x000fe20007810000 */
[C---:B------:R-:W-:Y:S01]  /*5560*/  FMUL.FTZ R6, R137.reuse, c[0x0][0x23c] ;  /* 0x00008f0089067a20 */ /* 0x040fe20000410000 */
[----:B------:R-:W-:Y:S01]  /*5570*/  FMNMX.FTZ R5, R146, R5, !PT ;  /* 0x0000000592057209 */ /* 0x000fe20007810000 */
[----:B------:R-:W-:Y:S01]  /*5580*/  STL [R1+0xcc], R137 ;  /* 0x0000cc8901007387 */ /* 0x000fe20000100800 */
[----:B------:R-:W-:Y:S02]  /*5590*/  FSETP.NEU.FTZ.AND P1, PT, R137, -INF , PT ;  /* 0xff8000008900780b */ /* 0x000fe40003f3d000 */
[----:B------:R-:W-:Y:S02]  /*55a0*/  FMNMX.FTZ R3, R190, R3, !PT ;  /* 0x00000003be037209 */ /* 0x000fe40007810000 */
[----:B------:R-:W-:Y:S02]  /*55b0*/  FMNMX.FTZ R5, R145, R5, !PT ;  /* 0x0000000591057209 */ /* 0x000fe40007810000 */
[----:B------:R-:W-:-:S02]  /*55c0*/  FSEL R6, R6, RZ, P1 ;  /* 0x000000ff06067208 */ /* 0x000fc40000800000 */
[----:B------:R-:W-:Y:S02]  /*55d0*/  FMNMX.FTZ R3, R245, R3, !PT ;  /* 0x00000003f5037209 */ /* 0x000fe40007810000 */
[----:B------:R-:W-:Y:S01]  /*55e0*/  FMNMX.FTZ R5, R144, R5, !PT ;  /* 0x0000000590057209 */ /* 0x000fe20007810000 */
[----:B------:R-:W-:Y:S01]  /*55f0*/  FFMA.FTZ R7, R112, c[0x0][0x23c], -R6 ;  /* 0x00008f0070077a23 */ /* 0x000fe20000010806 */
[----:B------:R-:W-:Y:S02]  /*5600*/  FMNMX.FTZ R3, R241, R3, !PT ;  /* 0x00000003f1037209 */ /* 0x000fe40007810000 */
[----:B------:R-:W-:Y:S01]  /*5610*/  FMNMX.FTZ R5, R127, R5, !PT ;  /* 0x000000057f057209 */ /* 0x000fe20007810000 */
[----:B------:R2:W-:Y:S01]  /*5620*/  MUFU.EX2 R250, R7 ;  /* 0x0000000700fa7308 */ /* 0x0005e20000000800 */
[----:B------:R-:W-:Y:S02]  /*5630*/  FMNMX.FTZ R3, R240, R3, !PT ;  /* 0x00000003f0037209 */ /* 0x000fe40007810000 */
[----:B------:R-:W-:-:S02]  /*5640*/  FMNMX.FTZ R5, R152, R5, !PT ;  /* 0x0000000598057209 */ /* 0x000fc40007810000 */
[----:B------:R-:W-:Y:S02]  /*5650*/  FMNMX.FTZ R3, R239, R3, !PT ;  /* 0x00000003ef037209 */ /* 0x000fe40007810000 */
[----:B------:R-:W-:Y:S02]  /*5660*/  FMNMX.FTZ R5, R149, R5, !PT ;  /* 0x0000000595057209 */ /* 0x000fe40007810000 */
[----:B-1----:R-:W-:Y:S02]  /*5670*/  FMNMX.FTZ R136, R136, R8, !PT ;  /* 0x0000000888887209 */ /* 0x002fe40007810000 */
[----:B------:R-:W-:Y:S02]  /*5680*/  FMNMX.FTZ R3, R215, R3, !PT ;  /* 0x00000003d7037209 */ /* 0x000fe40007810000 */
[----:B------:R-:W-:Y:S02]  /*5690*/  FMNMX.FTZ R5, R111, R5, !PT ;  /* 0x000000056f057209 */ /* 0x000fe40007810000 */
[----:B------:R-:W-:Y:S01]  /*56a0*/  FMNMX.FTZ R3, R214, R3, !PT ;  /* 0x00000003d6037209 */ /* 0x000fe20007810000 */
[----:B--2---:R-:W-:Y:S01]  /*56b0*/  FFMA.FTZ R7, R100, c[0x0][0x23c], -R6 ;  /* 0x00008f0064077a23 */ /* 0x004fe20000010806 */
[----:B------:R-:W-:-:S02]  /*56c0*/  FMNMX.FTZ R5, R110, R5, !PT ;  /* 0x000000056e057209 */ /* 0x000fc40007810000 */
[----:B------:R-:W-:Y:S01]  /*56d0*/  FMNMX.FTZ R134, R213, R3, !PT ;  /* 0x00000003d5867209 */ /* 0x000fe20007810000 */
[----:B------:R1:W-:Y:S01]  /*56e0*/  MUFU.EX2 R249, R7 ;  /* 0x0000000700f97308 */ /* 0x0003e20000000800 */
[----:B------:R-:W-:Y:S01]  /*56f0*/  FFMA.FTZ R3, R104, c[0x0][0x23c], -R6 ;  /* 0x00008f0068037a23 */ /* 0x000fe20000010806 */
[----:B------:R-:W-:Y:S02]  /*5700*/  FMNMX.FTZ R5, R171, R5, !PT ;  /* 0x00000005ab057209 */ /* 0x000fe40007810000 */
[----:B------:R-:W-:-:S04]  /*5710*/  FMNMX.FTZ R134, R211, R134, !PT ;  /* 0x00000086d3867209 */ /* 0x000fc80007810000 */
[----:B------:R2:W3:Y:S01]  /*5720*/  MUFU.EX2 R85, R3 ;  /* 0x0000000300557308 */ /* 0x0004e20000000800 */
[----:B------:R-:W4:Y:S01]  /*5730*/  SHFL.BFLY PT, R8, R134, 0x2, 0x1f ;  /* 0x0c401f0086087f89 */ /* 0x000f2200000e0000 */
[----:B-1----:R-:W-:-:S06]  /*5740*/  FFMA.FTZ R7, R103, c[0x0][0x23c], -R6 ;  /* 0x00008f0067077a23 */ /* 0x002fcc0000010806 */
[----:B------:R1:W-:Y:S01]  /*5750*/  MUFU.EX2 R11, R7 ;  /* 0x00000007000b7308 */ /* 0x0003e20000000800 */
[----:B--2---:R-:W-:Y:S01]  /*5760*/  FMNMX.FTZ R3, R166, R5, !PT ;  /* 0x00000005a6037209 */ /* 0x004fe20007810000 */
[----:B------:R-:W-:Y:S01]  /*5770*/  FFMA.FTZ R5, R102, c[0x0][0x23c], -R6 ;  /* 0x00008f0066057a23 */ /* 0x000fe20000010806 */
[----:B---3--:R-:W-:Y:S02]  /*5780*/  STL [R1+0x70], R85 ;  /* 0x0000705501007387 */ /* 0x008fe40000100800 */
[----:B------:R-:W-:-:S03]  /*5790*/  FMNMX.FTZ R3, R162, R3, !PT ;  /* 0x00000003a2037209 */ /* 0x000fc60007810000 */
[----:B------:R2:W3:Y:S01]  /*57a0*/  MUFU.EX2 R235, R5 ;  /* 0x0000000500eb7308 */ /* 0x0004e20000000800 */
[----:B------:R-:W-:Y:S02]  /*57b0*/  FMNMX.FTZ R3, R161, R3, !PT ;  /* 0x00000003a1037209 */ /* 0x000fe40007810000 */
[----:B----4-:R-:W-:Y:S01]  /*57c0*/  FMNMX.FTZ R134, R134, R8, !PT ;  /* 0x0000000886867209 */ /* 0x010fe20007810000 */
[----:B-1----:R-:W1:Y:S01]  /*57d0*/  SHFL.BFLY PT, R7, R136, 0x1, 0x1f ;  /* 0x0c201f0088077f89 */ /* 0x002e6200000e0000 */
[----:B------:R-:W-:-:S03]  /*57e0*/  FMNMX.FTZ R3, R185, R3, !PT ;  /* 0x00000003b9037209 */ /* 0x000fc60007810000 */
[----:B------:R-:W4:Y:S01]  /*57f0*/  SHFL.BFLY PT, R8, R134, 0x1, 0x1f ;  /* 0x0c201f0086087f89 */ /* 0x000f2200000e0000 */
[----:B------:R-:W-:Y:S01]  /*5800*/  FMNMX.FTZ R3, R182, R3, !PT ;  /* 0x00000003b6037209 */ /* 0x000fe20007810000 */
[----:B--2---:R-:W-:-:S03]  /*5810*/  FFMA.FTZ R5, R101, c[0x0][0x23c], -R6 ;  /* 0x00008f0065057a23 */ /* 0x004fc60000010806 */
[----:B------:R-:W-:Y:S01]  /*5820*/  FMNMX.FTZ R3, R174, R3, !PT ;  /* 0x00000003ae037209 */ /* 0x000fe20007810000 */
[----:B---3--:R-:W-:Y:S01]  /*5830*/  STL [R1+0x6c], R235 ;  /* 0x00006ceb01007387 */ /* 0x008fe20000100800 */
[----:B------:R2:W3:Y:S02]  /*5840*/  MUFU.EX2 R234, R5 ;  /* 0x0000000500ea7308 */ /* 0x0004e40000000800 */
[----:B------:R-:W-:-:S04]  /*5850*/  FMNMX.FTZ R3, R133, R3, !PT ;  /* 0x0000000385037209 */ /* 0x000fc80007810000 */
[----:B------:R-:W-:Y:S02]  /*5860*/  FMNMX.FTZ R3, R248, R3, !PT ;  /* 0x00000003f8037209 */ /* 0x000fe40007810000 */
[----:B-1----:R-:W-:-:S04]  /*5870*/  FMNMX.FTZ R136, R136, R7, !PT ;  /* 0x0000000788887209 */ /* 0x002fc80007810000 */
[----:B------:R-:W-:Y:S01]  /*5880*/  FSETP.NEU.FTZ.AND P1, PT, R136, -INF , PT ;  /* 0xff8000008800780b */ /* 0x000fe20003f3d000 */
[----:B--2---:R-:W-:Y:S01]  /*5890*/  FFMA.FTZ R5, R60, c[0x0][0x23c], -R6 ;  /* 0x00008f003c057a23 */ /* 0x004fe20000010806 */
[----:B---3--:R-:W-:Y:S01]  /*58a0*/  STL [R1+0x7c], R234 ;  /* 0x00007cea01007387 */ /* 0x008fe20000100800 */
[----:B----4-:R-:W-:Y:S02]  /*58b0*/  FMNMX.FTZ R134, R134, R8, !PT ;  /* 0x0000000886867209 */ /* 0x010fe40007810000 */
[----:B------:R-:W1:Y:S02]  /*58c0*/  MUFU.EX2 R7, R5 ;  /* 0x0000000500077308 */ /* 0x000e640000000800 */
[----:B-1----:R1:W-:Y:S01]  /*58d0*/  STL [R1+0x78], R7 ;  /* 0x0000780701007387 */ /* 0x0023e20000100800 */
[----:B------:R-:W-:-:S03]  /*58e0*/  FMUL.FTZ R5, R136, c[0x0][0x23c] ;  /* 0x00008f0088057a20 */ /* 0x000fc60000410000 */
[----:B------:R-:W-:Y:S02]  /*58f0*/  STL [R1+0xd0], R136 ;  /* 0x0000d08801007387 */ /* 0x000fe40000100800 */
[----:B------:R-:W-:Y:S02]  /*5900*/  FSEL R5, R5, RZ, P1 ;  /* 0x000000ff05057208 */ /* 0x000fe40000800000 */
[----:B------:R-:W-:-:S03]  /*5910*/  FSETP.NEU.FTZ.AND P1, PT, R134, -INF , PT ;  /* 0xff8000008600780b */ /* 0x000fc60003f3d000 */
[----:B------:R-:W-:-:S04]  /*5920*/  FFMA.FTZ R8, R105, c[0x0][0x23c], -R5 ;  /* 0x00008f0069087a23 */ /* 0x000fc80000010805 */
[----:B------:R-:W-:Y:S01]  /*5930*/  MUFU.EX2 R56, R8 ;  /* 0x0000000800387308 */ /* 0x000fe20000000800 */
[----:B-1----:R-:W-:-:S07]  /*5940*/  FFMA.FTZ R7, R61, c[0x0][0x23c], -R6 ;  /* 0x00008f003d077a23 */ /* 0x002fce0000010806 */
[----:B------:R1:W2:Y:S02]  /*5950*/  MUFU.EX2 R9, R7 ;  /* 0x0000000700097308 */ /* 0x0002a40000000800 */
[----:B-1----:R-:W-:Y:S01]  /*5960*/  FMNMX.FTZ R7, R247, R3, !PT ;  /* 0x00000003f7077209 */ /* 0x002fe20007810000 */
[----:B------:R-:W-:Y:S01]  /*5970*/  FFMA.FTZ R3, R114, c[0x0][0x23c], -R5 ;  /* 0x00008f0072037a23 */ /* 0x000fe20000010805 */
[----:B--2---:R1:W-:Y:S02]  /*5980*/  STL [R1+0x88], R9 ;  /* 0x0000880901007387 */ /* 0x0043e40000100800 */
[----:B------:R-:W-:Y:S02]  /*5990*/  FMNMX.FTZ R7, R246, R7, !PT ;  /* 0x00000007f6077209 */ /* 0x000fe40007810000 */
[----:B------:R2:W-:Y:S02]  /*59a0*/  MUFU.EX2 R252, R3 ;  /* 0x0000000300fc7308 */ /* 0x0005e40000000800 */
[----:B------:R-:W-:-:S04]  /*59b0*/  FMNMX.FTZ R7, R244, R7, !PT ;  /* 0x00000007f4077209 */ /* 0x000fc80007810000 */
[----:B------:R-:W-:-:S04]  /*59c0*/  FMNMX.FTZ R7, R242, R7, !PT ;  /* 0x00000007f2077209 */ /* 0x000fc80007810000 */
[----:B------:R-:W-:-:S04]  /*59d0*/  FMNMX.FTZ R7, R210, R7, !PT ;  /* 0x00000007d2077209 */ /* 0x000fc80007810000 */
[----:B------:R-:W-:Y:S01]  /*59e0*/  FMNMX.FTZ R7, R208, R7, !PT ;  /* 0x00000007d0077209 */ /* 0x000fe20007810000 */
[----:B--2---:R-:W-:-:S03]  /*59f0*/  FFMA.FTZ R3, R113, c[0x0][0x23c], -R5 ;  /* 0x00008f0071037a23 */ /* 0x004fc60000010805 */
[----:B------:R-:W-:Y:S01]  /*5a00*/  FMNMX.FTZ R7, R206, R7, !PT ;  /* 0x00000007ce077209 */ /* 0x000fe20007810000 */
[----:B------:R2:W3:Y:S03]  /*5a10*/  MUFU.EX2 R251, R3 ;  /* 0x0000000300fb7308 */ /* 0x0004e60000000800 */
[----:B------:R-:W-:-:S04]  /*5a20*/  FMNMX.FTZ R7, R204, R7, !PT ;  /* 0x00000007cc077209 */ /* 0x000fc80007810000 */
[----:B------:R-:W-:-:S04]  /*5a30*/  FMNMX.FTZ R7, R202, R7, !PT ;  /* 0x00000007ca077209 */ /* 0x000fc80007810000 */
[----:B------:R-:W-:-:S04]  /*5a40*/  FMNMX.FTZ R7, R201, R7, !PT ;  /* 0x00000007c9077209 */ /* 0x000fc80007810000 */
[----:B------:R-:W-:Y:S01]  /*5a50*/  FMNMX.FTZ R0, R200, R7, !PT ;  /* 0x00000007c8007209 */ /* 0x000fe20007810000 */
[----:B--2---:R-:W-:Y:S01]  /*5a60*/  FFMA.FTZ R3, R107, c[0x0][0x23c], -R5 ;  /* 0x00008f006b037a23 */ /* 0x004fe20000010805 */
[----:B---3--:R-:W-:-:S03]  /*5a70*/  F2FP.BF16.PACK_AB R12, R251, R252 ;  /* 0x000000fcfb0c723e */ /* 0x008fc600000010ff */
[----:B------:R2:W3:Y:S02]  /*5a80*/  MUFU.EX2 R13, R3 ;  /* 0x00000003000d7308 */ /* 0x0004e40000000800 */
[----:B--2---:R-:W-:Y:S01]  /*5a90*/  FFMA.FTZ R3, R106, c[0x0][0x23c], -R5 ;  /* 0x00008f006a037a23 */ /* 0x004fe20000010805 */
[----:B---3--:R-:W-:Y:S05]  /*5aa0*/  STL [R1+0x58], R13 ;  /* 0x0000580d01007387 */ /* 0x008fea0000100800 */
[----:B------:R2:W3:Y:S01]  /*5ab0*/  MUFU.EX2 R14, R3 ;  /* 0x00000003000e7308 */ /* 0x0004e20000000800 */
[----:B------:R-:W-:Y:S01]  /*5ac0*/  STL [R1+0xd4], R134 ;  /* 0x0000d48601007387 */ /* 0x000fe20000100800 */
[----:B--2---:R-:W-:-:S03]  /*5ad0*/  FMUL.FTZ R3, R134, c[0x0][0x23c] ;  /* 0x00008f0086037a20 */ /* 0x004fc60000410000 */
[----:B---3--:R2:W-:Y:S02]  /*5ae0*/  STL [R1+0x54], R14 ;  /* 0x0000540e01007387 */ /* 0x0085e40000100800 */
[----:B------:R-:W-:Y:S02]  /*5af0*/  FSEL R3, R3, RZ, P1 ;  /* 0x000000ff03037208 */ /* 0x000fe40000800000 */
[----:B------:R-:W-:Y:S03]  /*5b00*/  STL [R1+0x68], R56 ;  /* 0x0000683801007387 */ /* 0x000fe60000100800 */
[--C-:B------:R-:W-:Y:S02]  /*5b10*/  FFMA.FTZ R8, R118, c[0x0][0x23c], -R3.reuse ;  /* 0x00008f0076087a23 */ /* 0x100fe40000010803 */
[--C-:B------:R-:W-:Y:S02]  /*5b20*/  FFMA.FTZ R7, R115, c[0x0][0x23c], -R3.reuse ;  /* 0x00008f0073077a23 */ /* 0x100fe40000010803 */
[----:B-1----:R1:W3:Y:S01]  /*5b30*/  MUFU.EX2 R9, R8 ;  /* 0x0000000800097308 */ /* 0x0022e20000000800 */
[----:B------:R-:W-:-:S02]  /*5b40*/  FFMA.FTZ R4, R119, c[0x0][0x23c], -R3 ;  /* 0x00008f0077047a23 */ /* 0x000fc40000010803 */
[----:B------:R-:W-:-:S05]  /*5b50*/  FFMA.FTZ R2, R120, c[0x0][0x23c], -R3 ;  /* 0x00008f0078027a23 */ /* 0x000fca0000010803 */
[----:B------:R-:W4:Y:S01]  /*5b60*/  MUFU.EX2 R10, R7 ;  /* 0x00000007000a7308 */ /* 0x000f220000000800 */
[----:B--2---:R-:W-:Y:S01]  /*5b70*/  F2FP.BF16.PACK_AB R14, R14, R13 ;  /* 0x0000000d0e0e723e */ /* 0x004fe200000010ff */
[----:B-1----:R-:W1:Y:S06]  /*5b80*/  SHFL.BFLY PT, R8, R0, 0x2, 0x1f ;  /* 0x0c401f0000087f89 */ /* 0x002e6c00000e0000 */
[----:B------:R-:W2:Y:S01]  /*5b90*/  MUFU.EX2 R7, R4 ;  /* 0x0000000400077308 */ /* 0x000ea20000000800 */
[----:B---3--:R-:W-:Y:S01]  /*5ba0*/  MOV R120, R9 ;  /* 0x0000000900787202 */ /* 0x008fe20000000f00 */
[----:B----4-:R-:W-:-:S06]  /*5bb0*/  IMAD.MOV.U32 R119, RZ, RZ, R10 ;  /* 0x000000ffff777224 */ /* 0x010fcc00078e000a */
[----:B------:R3:W4:Y:S01]  /*5bc0*/  MUFU.EX2 R9, R2 ;  /* 0x0000000200097308 */ /* 0x0007220000000800 */
[----:B------:R-:W-:Y:S01]  /*5bd0*/  F2FP.BF16.PACK_AB R13, R119, R120 ;  /* 0x00000078770d723e */ /* 0x000fe200000010ff */
[----:B--2---:R-:W-:Y:S01]  /*5be0*/  STL [R1+0x24], R7 ;  /* 0x0000240701007387 */ /* 0x004fe20000100800 */
[----:B-1----:R-:W-:Y:S01]  /*5bf0*/  FMNMX.FTZ R0, R0, R8, !PT ;  /* 0x0000000800007209 */ /* 0x002fe20007810000 */
[--C-:B---3--:R-:W-:Y:S02]  /*5c00*/  FFMA.FTZ R2, R117, c[0x0][0x23c], -R5.reuse ;  /* 0x00008f0075027a23 */ /* 0x108fe40000010805 */
[----:B----4-:R-:W-:Y:S01]  /*5c10*/  STL [R1+0x3c], R9 ;  /* 0x00003c0901007387 */ /* 0x010fe20000100800 */
[----:B------:R-:W-:Y:S01]  /*5c20*/  F2FP.BF16.PACK_AB R15, R9, R7 ;  /* 0x00000007090f723e */ /* 0x000fe200000010ff */
[----:B------:R1:W2:Y:S02]  /*5c30*/  MUFU.EX2 R57, R2 ;  /* 0x0000000200397308 */ /* 0x0002a40000000800 */
[----:B------:R-:W3:Y:S04]  /*5c40*/  SHFL.BFLY PT, R4, R0, 0x1, 0x1f ;  /* 0x0c201f0000047f89 */ /* 0x000ee800000e0000 */
[C---:B------:R-:W-:Y:S08]  /*5c50*/  HMMA.16816.F32.BF16 R68, R12.reuse, R40, RZ ;  /* 0x000000280c44723c */ /* 0x040ff000000418ff */
[C---:B------:R-:W-:Y:S01]  /*5c60*/  HMMA.16816.F32.BF16 R64, R12.reuse, R36, RZ ;  /* 0x000000240c40723c */ /* 0x040fe200000418ff */
[----:B-1----:R-:W-:Y:S01]  /*5c70*/  FFMA.FTZ R2, R116, c[0x0][0x23c], -R5 ;  /* 0x00008f0074027a23 */ /* 0x002fe20000010805 */
[----:B--2---:R-:W-:Y:S03]  /*5c80*/  STL [R1+0x64], R57 ;  /* 0x0000643901007387 */ /* 0x004fe60000100800 */
[----:B------:R1:W2:Y:S03]  /*5c90*/  MUFU.EX2 R10, R2 ;  /* 0x00000002000a7308 */ /* 0x0002a60000000800 */
[----:B------:R-:W-:Y:S01]  /*5ca0*/  HMMA.16816.F32.BF16 R52, R12, R44, RZ ;  /* 0x0000002c0c34723c */ /* 0x000fe200000418ff */
[----:B---3--:R-:W-:Y:S01]  /*5cb0*/  FMNMX.FTZ R135, R0, R4, !PT ;  /* 0x0000000400877209 */ /* 0x008fe20007810000 */
[----:B------:R-:W-:-:S03]  /*5cc0*/  FFMA.FTZ R0, R123, c[0x0][0x23c], -R3 ;  /* 0x00008f007b007a23 */ /* 0x000fc60000010803 */
[C---:B------:R-:W-:Y:S01]  /*5cd0*/  FSETP.NEU.FTZ.AND P1, PT, R135.reuse, -INF , PT ;  /* 0xff8000008700780b */ /* 0x040fe20003f3d000 */
[----:B------:R-:W-:Y:S01]  /*5ce0*/  MUFU.EX2 R7, R0 ;  /* 0x0000000000077308 */ /* 0x000fe20000000800 */
[----:B------:R-:W-:Y:S02]  /*5cf0*/  FMUL.FTZ R4, R135, c[0x0][0x23c] ;  /* 0x00008f0087047a20 */ /* 0x000fe40000410000 */
[----:B-1----:R-:W-:Y:S01]  /*5d00*/  FFMA.FTZ R2, R62, c[0x0][0x23c], -R5 ;  /* 0x00008f003e027a23 */ /* 0x002fe20000010805 */
[----:B--2---:R1:W-:Y:S01]  /*5d10*/  STL [R1+0x84], R10 ;  /* 0x0000840a01007387 */ /* 0x0043e20000100800 */
[----:B------:R-:W-:Y:S01]  /*5d20*/  F2FP.BF16.PACK_AB R8, R57, R56 ;  /* 0x000000383908723e */ /* 0x000fe200000010ff */
[----:B------:R-:W-:Y:S02]  /*5d30*/  HMMA.16816.F32.BF16 R60, R12, R32, RZ ;  /* 0x000000200c3c723c */ /* 0x000fe400000418ff */
[----:B------:R2:W-:Y:S02]  /*5d40*/  MUFU.EX2 R136, R2 ;  /* 0x0000000200887308 */ /* 0x0005e40000000800 */
[----:B--2---:R-:W-:-:S06]  /*5d50*/  FFMA.FTZ R2, R121, c[0x0][0x23c], -R3 ;  /* 0x00008f0079027a23 */ /* 0x004fcc0000010803 */
[----:B------:R2:W3:Y:S02]  /*5d60*/  MUFU.EX2 R9, R2 ;  /* 0x0000000200097308 */ /* 0x0004e40000000800 */
[--C-:B--2---:R-:W-:Y:S01]  /*5d70*/  FFMA.FTZ R2, R122, c[0x0][0x23c], -R3.reuse ;  /* 0x00008f007a027a23 */ /* 0x104fe20000010803 */
[----:B------:R-:W-:Y:S01]  /*5d80*/  MOV R122, R11 ;  /* 0x0000000b007a7202 */ /* 0x000fe20000000f00 */
[----:B---3--:R-:W-:Y:S04]  /*5d90*/  STL [R1+0x5c], R9 ;  /* 0x00005c0901007387 */ /* 0x008fe80000100800 */
[----:B------:R-:W2:Y:S01]  /*5da0*/  MUFU.EX2 R11, R2 ;  /* 0x00000002000b7308 */ /* 0x000ea20000000800 */
[----:B-1----:R-:W-:Y:S01]  /*5db0*/  F2FP.BF16.PACK_AB R10, R136, R10 ;  /* 0x0000000a880a723e */ /* 0x002fe200000010ff */
[----:B--2---:R-:W-:Y:S04]  /*5dc0*/  STL [R1+0x60], R11 ;  /* 0x0000600b01007387 */ /* 0x004fe80000100800 */
[----:B------:R1:W-:Y:S04]  /*5dd0*/  STL [R1+0xd8], R135 ;  /* 0x0000d88701007387 */ /* 0x0003e80000100800 */
[----:B-1----:R-:W2:Y:S01]  /*5de0*/  LDL.LU R135, [R1+0x88] ;  /* 0x0000880001877983 */ /* 0x002ea20000300800 */
[----:B------:R-:W-:Y:S01]  /*5df0*/  FFMA.FTZ R2, R124, c[0x0][0x23c], -R3 ;  /* 0x00008f007c027a23 */ /* 0x000fe20000010803 */
[----:B------:R-:W-:Y:S01]  /*5e00*/  FSEL R0, R4, RZ, P1 ;  /* 0x000000ff04007208 */ /* 0x000fe20000800000 */
[----:B------:R-:W-:Y:S01]  /*5e10*/  HMMA.16816.F32.BF16 R48, R12, R42, RZ ;  /* 0x0000002a0c30723c */ /* 0x000fe200000418ff */
[----:B------:R-:W-:Y:S01]  /*5e20*/  STL [R1+0x80], R7 ;  /* 0x0000800701007387 */ /* 0x000fe20000100800 */
[----:B------:R1:W3:Y:S01]  /*5e30*/  MUFU.EX2 R137, R2 ;  /* 0x0000000200897308 */ /* 0x0002e20000000800 */
[----:B------:R-:W-:-:S02]  /*5e40*/  F2FP.BF16.PACK_AB R9, R11, R9 ;  /* 0x000000090b09723e */ /* 0x000fc400000010ff */
[----:B------:R4:W-:Y:S03]  /*5e50*/  STL [R1+0xdc], R136 ;  /* 0x0000dc8801007387 */ /* 0x0009e60000100800 */
[C---:B------:R-:W-:Y:S08]  /*5e60*/  HMMA.16816.F32.BF16 R76, R12.reuse, R38, RZ ;  /* 0x000000260c4c723c */ /* 0x040ff000000418ff */
[----:B------:R-:W-:Y:S01]  /*5e70*/  HMMA.16816.F32.BF16 R72, R12, R34, RZ ;  /* 0x000000220c48723c */ /* 0x000fe200000418ff */
[----:B-1----:R-:W-:-:S04]  /*5e80*/  FFMA.FTZ R2, R126, c[0x0][0x23c], -R0 ;  /* 0x00008f007e027a23 */ /* 0x002fc80000010800 */
[----:B------:R1:W-:Y:S01]  /*5e90*/  MUFU.EX2 R117, R2 ;  /* 0x0000000200757308 */ /* 0x0003e20000000800 */
[----:B----4-:R-:W2:Y:S01]  /*5ea0*/  LDL.LU R136, [R1+0x78] ;  /* 0x0000780001887983 */ /* 0x010ea20000300800 */
[----:B-1----:R-:W-:-:S06]  /*5eb0*/  FFMA.FTZ R2, R125, c[0x0][0x23c], -R0 ;  /* 0x00008f007d027a23 */ /* 0x002fcc0000010800 */
[----:B------:R1:W-:Y:S01]  /*5ec0*/  MUFU.EX2 R121, R2 ;  /* 0x0000000200797308 */ /* 0x0003e20000000800 */
[----:B------:R-:W-:Y:S01]  /*5ed0*/  HMMA.16816.F32.BF16 R56, R12, R46, RZ ;  /* 0x0000002e0c38723c */ /* 0x000fe200000418ff */
[----:B---3--:R-:W-:Y:S01]  /*5ee0*/  F2FP.BF16.PACK_AB R11, R137, R7 ;  /* 0x00000007890b723e */ /* 0x008fe200000010ff */
[----:B-1----:R-:W-:-:S05]  /*5ef0*/  FFMA.FTZ R2, R148, c[0x0][0x23c], -R0 ;  /* 0x00008f0094027a23 */ /* 0x002fca0000010800 */
[----:B------:R1:W3:Y:S01]  /*5f00*/  MUFU.EX2 R15, R2 ;  /* 0x00000002000f7308 */ /* 0x0002e20000000800 */
[----:B------:R4:W-:Y:S01]  /*5f10*/  STL [R1+0xe0], R137 ;  /* 0x0000e08901007387 */ /* 0x0009e20000100800 */
[----:B-1----:R-:W-:-:S06]  /*5f20*/  FFMA.FTZ R2, R147, c[0x0][0x23c], -R0 ;  /* 0x00008f0093027a23 */ /* 0x002fcc0000010800 */
[----:B------:R1:W1:Y:S02]  /*5f30*/  MUFU.EX2 R84, R2 ;  /* 0x0000000200547308 */ /* 0x0002640000000800 */
[----:B-1----:R-:W-:-:S06]  /*5f40*/  FFMA.FTZ R2, R146, c[0x0][0x23c], -R0 ;  /* 0x00008f0092027a23 */ /* 0x002fcc0000010800 */
[----:B------:R1:W1:Y:S02]  /*5f50*/  MUFU.EX2 R7, R2 ;  /* 0x0000000200077308 */ /* 0x0002640000000800 */
[----:B-1----:R-:W-:-:S06]  /*5f60*/  FFMA.FTZ R2, R145, c[0x0][0x23c], -R0 ;  /* 0x00008f0091027a23 */ /* 0x002fcc0000010800 */
[----:B----4-:R1:W4:Y:S01]  /*5f70*/  MUFU.EX2 R137, R2 ;  /* 0x0000000200897308 */ /* 0x0103220000000800 */
[----:B---3--:R3:W-:Y:S01]  /*5f80*/  STL [R1+0x10], R15 ;  /* 0x0000100f01007387 */ /* 0x0087e20000100800 */
[----:B-1----:R-:W-:-:S06]  /*5f90*/  FFMA.FTZ R2, R144, c[0x0][0x23c], -R0 ;  /* 0x00008f0090027a23 */ /* 0x002fcc0000010800 */
[----:B------:R1:W1:Y:S01]  /*5fa0*/  MUFU.EX2 R4, R2 ;  /* 0x0000000200047308 */ /* 0x0002620000000800 */
[----:B------:R-:W-:Y:S01]  /*5fb0*/  HMMA.16816.F32.BF16 R96, R8, R24, R64 ;  /* 0x000000180860723c */ /* 0x000fe20000041840 */
[----:B------:R4:W-:Y:S01]  /*5fc0*/  STL [R1+0x14], R84 ;  /* 0x0000145401007387 */ /* 0x0009e20000100800 */
[----:B------:R-:W-:Y:S01]  /*5fd0*/  F2FP.BF16.PACK_AB R14, R85, R122 ;  /* 0x0000007a550e723e */ /* 0x000fe200000010ff */
[----:B-1----:R-:W-:-:S04]  /*5fe0*/  FFMA.FTZ R2, R127, c[0x0][0x23c], -R0 ;  /* 0x00008f007f027a23 */ /* 0x002fc80000010800 */
[----:B------:R1:W1:Y:S01]  /*5ff0*/  MUFU.EX2 R134, R2 ;  /* 0x0000000200867308 */ /* 0x0002620000000800 */
[----:B---3--:R-:W-:Y:S01]  /*6000*/  F2FP.BF16.PACK_AB R15, R84, R15 ;  /* 0x0000000f540f723e */ /* 0x008fe200000010ff */
[----:B------:R-:W-:Y:S01]  /*6010*/  HMMA.16816.F32.BF16 R80, R8, R28, R68 ;  /* 0x0000001c0850723c */ /* 0x000fe20000041844 */
[----:B------:R3:W-:Y:S01]  /*6020*/  STL [R1+0x18], R7 ;  /* 0x0000180701007387 */ /* 0x0007e20000100800 */
[----:B-1----:R-:W-:-:S06]  /*6030*/  FFMA.FTZ R2, R143, c[0x0][0x23c], -R6 ;  /* 0x00008f008f027a23 */ /* 0x002fcc0000010806 */
[C---:B------:R-:W-:Y:S01]  /*6040*/  HMMA.16816.F32.BF16 R92, R8.reuse, R20, R60 ;  /* 0x00000014085c723c */ /* 0x040fe2000004183c */
[----:B------:R1:W-:Y:S07]  /*6050*/  MUFU.EX2 R143, R2 ;  /* 0x00000002008f7308 */ /* 0x0003ee0000000800 */
[C---:B------:R-:W-:Y:S08]  /*6060*/  HMMA.16816.F32.BF16 R112, R8.reuse, R16, R52 ;  /* 0x000000100870723c */ /* 0x040ff00000041834 */
[----:B------:R-:W-:Y:S01]  /*6070*/  HMMA.16816.F32.BF16 R64, R8, R30, R48 ;  /* 0x0000001e0840723c */ /* 0x000fe20000041830 */
[----:B-1----:R-:W-:-:S07]  /*6080*/  FFMA.FTZ R2, R140, c[0x0][0x23c], -R6 ;  /* 0x00008f008c027a23 */ /* 0x002fce0000010806 */
[C---:B------:R-:W-:Y:S08]  /*6090*/  HMMA.16816.F32.BF16 R88, R8.reuse, R26, R76 ;  /* 0x0000001a0858723c */ /* 0x040ff0000004184c */
[C---:B------:R-:W-:Y:S08]  /*60a0*/  HMMA.16816.F32.BF16 R72, R8.reuse, R22, R72 ;  /* 0x000000160848723c */ /* 0x040ff00000041848 */
[----:B----4-:R-:W-:Y:S07]  /*60b0*/  HMMA.16816.F32.BF16 R84, R8, R18, R56 ;  /* 0x000000120854723c */ /* 0x010fee0000041838 */
[----:B------:R-:W-:-:S02]  /*60c0*/  F2FP.BF16.PACK_AB R9, R137, R7 ;  /* 0x000000078909723e */ /* 0x000fc400000010ff */
[----:B---3--:R1:W3:Y:S01]  /*60d0*/  MUFU.EX2 R7, R2 ;  /* 0x0000000200077308 */ /* 0x0082e20000000800 */
[----:B------:R4:W-:Y:S01]  /*60e0*/  STL [R1+0x74], R4 ;  /* 0x0000740401007387 */ /* 0x0009e20000100800 */
[----:B------:R-:W-:Y:S01]  /*60f0*/  F2FP.BF16.PACK_AB R11, R134, R4 ;  /* 0x00000004860b723e */ /* 0x000fe200000010ff */
[----:B-1----:R-:W-:-:S05]  /*6100*/  FFMA.FTZ R2, R109, c[0x0][0x23c], -R6 ;  /* 0x00008f006d027a23 */ /* 0x002fca0000010806 */
[----:B------:R1:W-:Y:S02]  /*6110*/  MUFU.EX2 R144, R2 ;  /* 0x0000000200907308 */ /* 0x0003e40000000800 */
[----:B-1----:R-:W-:-:S06]  /*6120*/  FFMA.FTZ R2, R108, c[0x0][0x23c], -R6 ;  /* 0x00008f006c027a23 */ /* 0x002fcc0000010806 */
[----:B------:R1:W-:Y:S02]  /*6130*/  MUFU.EX2 R233, R2 ;  /* 0x0000000200e97308 */ /* 0x0003e40000000800 */
[----:B-1----:R-:W-:-:S06]  /*6140*/  FFMA.FTZ R2, R152, c[0x0][0x23c], -R0 ;  /* 0x00008f0098027a23 */ /* 0x002fcc0000010800 */
[----:B----4-:R1:W4:Y:S02]  /*6150*/  MUFU.EX2 R4, R2 ;  /* 0x0000000200047308 */ /* 0x0103240000000800 */
[----:B-1----:R-:W-:-:S06]  /*6160*/  FFMA.FTZ R2, R149, c[0x0][0x23c], -R0 ;  /* 0x00008f0095027a23 */ /* 0x002fcc0000010800 */
[----:B------:R1:W-:Y:S02]  /*6170*/  MUFU.EX2 R152, R2 ;  /* 0x0000000200987308 */ /* 0x0003e40000000800 */
[----:B-1----:R-:W-:-:S06]  /*6180*/  FFMA.FTZ R2, R111, c[0x0][0x23c], -R0 ;  /* 0x00008f006f027a23 */ /* 0x002fcc0000010800 */
[----:B------:R1:W-:Y:S02]  /*6190*/  MUFU.EX2 R146, R2 ;  /* 0x0000000200927308 */ /* 0x0003e40000000800 */
[----:B-1----:R-:W-:-:S06]  /*61a0*/  FFMA.FTZ R2, R110, c[0x0][0x23c], -R0 ;  /* 0x00008f006e027a23 */ /* 0x002fcc0000010800 */
[----:B------:R1:W-:Y:S01]  /*61b0*/  MUFU.EX2 R232, R2 ;  /* 0x0000000200e87308 */ /* 0x0003e20000000800 */
[----:B------:R-:W-:Y:S01]  /*61c0*/  F2FP.BF16.PACK_AB R8, R234, R235 ;  /* 0x000000ebea08723e */ /* 0x000fe200000010ff */
[----:B-1----:R-:W-:Y:S02]  /*61d0*/  FFMA.FTZ R2, R154, c[0x0][0x23c], -R5 ;  /* 0x00008f009a027a23 */ /* 0x002fe40000010805 */
[----:B---3--:R-:W-:-:S04]  /*61e0*/  IMAD.MOV.U32 R154, RZ, RZ, R7 ;  /* 0x000000ffff9a7224 */ /* 0x008fc800078e0007 */
[----:B------:R1:W-:Y:S02]  /*61f0*/  MUFU.EX2 R7, R2 ;  /* 0x0000000200077308 */ /* 0x0003e40000000800 */
[----:B-1----:R-:W-:-:S06]  /*6200*/  FFMA.FTZ R2, R151, c[0x0][0x23c], -R5 ;  /* 0x00008f0097027a23 */ /* 0x002fcc0000010805 */
        /* <DEDUP_REMOVED lines=10> */
[----:B------:R1:W-:Y:S01]  /*62b0*/  MUFU.EX2 R234, R2 ;  /* 0x0000000200ea7308 */ /* 0x0003e20000000800 */
[----:B------:R-:W-:Y:S02]  /*62c0*/  F2FP.BF16.PACK_AB R12, R249, R250 ;  /* 0x000000faf90c723e */ /* 0x000fe400000010ff */
[----:B------:R-:W-:Y:S01]  /*62d0*/  F2FP.BF16.PACK_AB R13, R121, R117 ;  /* 0x00000075790d723e */ /* 0x000fe200000010ff */
[----:B-1----:R-:W-:-:S04]  /*62e0*/  FFMA.FTZ R2, R150, c[0x0][0x23c], -R3 ;  /* 0x00008f0096027a23 */ /* 0x002fc80000010803 */
[----:B------:R1:W-:Y:S02]  /*62f0*/  MUFU.EX2 R230, R2 ;  /* 0x0000000200e67308 */ /* 0x0003e40000000800 */
[----:B------:R-:W-:Y:S01]  /*6300*/  HMMA.16816.F32.BF16 R48, R12, R40, RZ ;  /* 0x000000280c30723c */ /* 0x000fe200000418ff */
[----:B-1----:R-:W-:-:S05]  /*6310*/  FFMA.FTZ R2, R169, c[0x0][0x23c], -R6 ;  /* 0x00008f00a9027a23 */ /* 0x002fca0000010806 */
[----:B------:R1:W-:Y:S01]  /*6320*/  MUFU.EX2 R229, R2 ;  /* 0x0000000200e57308 */ /* 0x0003e20000000800 */
[----:B----4-:R-:W-:Y:S01]  /*6330*/  MOV R150, R4 ;  /* 0x0000000400967202 */ /* 0x010fe20000000f00 */
[----:B-1----:R-:W-:-:S06]  /*6340*/  FFMA.FTZ R2, R163, c[0x0][0x23c], -R6 ;  /* 0x00008f00a3027a23 */ /* 0x002fcc0000010806 */
[----:B------:R1:W-:Y:S02]  /*6350*/  MUFU.EX2 R225, R2 ;  /* 0x0000000200e17308 */ /* 0x0003e40000000800 */
[----:B-1----:R-:W-:-:S06]  /*6360*/  FFMA.FTZ R2, R139, c[0x0][0x23c], -R6 ;  /* 0x00008f008b027a23 */ /* 0x002fcc0000010806 */
[----:B------:R1:W-:Y:S01]  /*6370*/  MUFU.EX2 R221, R2 ;  /* 0x0000000200dd7308 */ /* 0x0003e20000000800 */
[----:B--2---:R-:W-:Y:S01]  /*6380*/  F2FP.BF16.PACK_AB R10, R135, R136 ;  /* 0x00000088870a723e */ /* 0x004fe200000010ff */
[----:B-1----:R-:W-:-:S06]  /*6390*/  FFMA.FTZ R2, R138, c[0x0][0x23c], -R6 ;  /* 0x00008f008a027a23 */ /* 0x002fcc0000010806 */
[----:B------:R1:W2:Y:S02]  /*63a0*/  MUFU.EX2 R4, R2 ;  /* 0x0000000200047308 */ /* 0x0002a40000000800 */
[----:B-1----:R-:W-:-:S06]  /*63b0*/  FFMA.FTZ R2, R171, c[0x0][0x23c], -R0 ;  /* 0x00008f00ab027a23 */ /* 0x002fcc0000010800 */
[----:B------:R1:W-:Y:S01]  /*63c0*/  MUFU.EX2 R228, R2 ;  /* 0x0000000200e47308 */ /* 0x0003e20000000800 */
[----:B------:R-:W-:Y:S01]  /*63d0*/  HMMA.16816.F32.BF16 R60, R8, R28, R48 ;  /* 0x0000001c083c723c */ /* 0x000fe20000041830 */
[----:B-1----:R-:W-:-:S06]  /*63e0*/  FFMA.FTZ R2, R166, c[0x0][0x23c], -R0 ;  /* 0x00008f00a6027a23 */ /* 0x002fcc0000010800 */
[----:B------:R1:W-:Y:S01]  /*63f0*/  MUFU.EX2 R224, R2 ;  /* 0x0000000200e07308 */ /* 0x0003e20000000800 */
[----:B------:R-:W-:Y:S01]  /*6400*/  HMMA.16816.F32.BF16 R56, R12, R42, RZ ;  /* 0x0000002a0c38723c */ /* 0x000fe200000418ff */
[----:B-1----:R-:W-:-:S06]  /*6410*/  FFMA.FTZ R2, R162, c[0x0][0x23c], -R0 ;  /* 0x00008f00a2027a23 */ /* 0x002fcc0000010800 */
[----:B------:R1:W-:Y:S01]  /*6420*/  MUFU.EX2 R216, R2 ;  /* 0x0000000200d87308 */ /* 0x0003e20000000800 */
[C---:B------:R-:W-:Y:S08]  /*6430*/  HMMA.16816.F32.BF16 R52, R12.reuse, R36, RZ ;  /* 0x000000240c34723c */ /* 0x040ff000000418ff */
[----:B------:R-:W-:Y:S01]  /*6440*/  HMMA.16816.F32.BF16 R48, R12, R38, RZ ;  /* 0x000000260c30723c */ /* 0x000fe200000418ff */
[----:B-1----:R-:W-:-:S07]  /*6450*/  FFMA.FTZ R2, R161, c[0x0][0x23c], -R0 ;  /* 0x00008f00a1027a23 */ /* 0x002fce0000010800 */
[C---:B------:R-:W-:Y:S01]  /*6460*/  HMMA.16816.F32.BF16 R40, R12.reuse, R32, RZ ;  /* 0x000000200c28723c */ /* 0x040fe200000418ff */
[----:B------:R1:W-:Y:S07]  /*6470*/  MUFU.EX2 R153, R2 ;  /* 0x0000000200997308 */ /* 0x0003ee0000000800 */
[C---:B------:R-:W-:Y:S08]  /*6480*/  HMMA.16816.F32.BF16 R36, R12.reuse, R34, RZ ;  /* 0x000000220c24723c */ /* 0x040ff000000418ff */
[----:B------:R-:W-:Y:S01]  /*6490*/  HMMA.16816.F32.BF16 R32, R12, R44, RZ ;  /* 0x0000002c0c20723c */ /* 0x000fe200000418ff */
[----:B-1----:R-:W-:-:S07]  /*64a0*/  FFMA.FTZ R2, R177, c[0x0][0x23c], -R5 ;  /* 0x00008f00b1027a23 */ /* 0x002fce0000010805 */
[----:B------:R-:W-:Y:S01]  /*64b0*/  HMMA.16816.F32.BF16 R12, R12, R46, RZ ;  /* 0x0000002e0c0c723c */ /* 0x000fe200000418ff */
[----:B------:R1:W-:Y:S01]  /*64c0*/  MUFU.EX2 R227, R2 ;  /* 0x0000000200e37308 */ /* 0x0003e20000000800 */
[----:B--2---:R-:W-:Y:S01]  /*64d0*/  MOV R177, R4 ;  /* 0x0000000400b17202 */ /* 0x004fe20000000f00 */
[----:B-1----:R-:W-:-:S06]  /*64e0*/  FFMA.FTZ R2, R168, c[0x0][0x23c], -R5 ;  /* 0x00008f00a8027a23 */ /* 0x002fcc0000010805 */
[----:B------:R1:W-:Y:S01]  /*64f0*/  MUFU.EX2 R223, R2 ;  /* 0x0000000200df7308 */ /* 0x0003e20000000800 */
[----:B------:R-:W-:Y:S01]  /*6500*/  HMMA.16816.F32.BF16 R56, R8, R30, R56 ;  /* 0x0000001e0838723c */ /* 0x000fe20000041838 */
[----:B------:R-:W2:Y:S01]  /*6510*/  LDSM.16.MT88.4 R28, [R217+0x9000] ;  /* 0x00900000d91c783b */ /* 0x000ea20000004200 */
[----:B-1----:R-:W-:-:S05]  /*6520*/  FFMA.FTZ R2, R165, c[0x0][0x23c], -R5 ;  /* 0x00008f00a5027a23 */ /* 0x002fca0000010805 */
[----:B------:R1:W3:Y:S01]  /*6530*/  MUFU.EX2 R4, R2 ;  /* 0x0000000200047308 */ /* 0x0002e20000000800 */
[C---:B------:R-:W-:Y:S08]  /*6540*/  HMMA.16816.F32.BF16 R52, R8.reuse, R24, R52 ;  /* 0x000000180834723c */ /* 0x040ff00000041834 */
[----:B------:R-:W-:Y:S01]  /*6550*/  HMMA.16816.F32.BF16 R48, R8, R26, R48 ;  /* 0x0000001a0830723c */ /* 0x000fe20000041830 */
[----:B------:R-:W4:Y:S01]  /*6560*/  LDSM.16.MT88.4 R24, [R220+0x9000] ;  /* 0x00900000dc18783b */ /* 0x000f220000004200 */
[----:B-1----:R-:W-:-:S04]  /*6570*/  FFMA.FTZ R2, R164, c[0x0][0x23c], -R5 ;  /* 0x00008f00a4027a23 */ /* 0x002fc80000010805 */
[----:B------:R1:W-:Y:S02]  /*6580*/  MUFU.EX2 R155, R2 ;  /* 0x00000002009b7308 */ /* 0x0003e40000000800 */
[C---:B------:R-:W-:Y:S08]  /*6590*/  HMMA.16816.F32.BF16 R44, R8.reuse, R20, R40 ;  /* 0x00000014082c723c */ /* 0x040ff00000041828 */
[----:B------:R-:W-:Y:S01]  /*65a0*/  HMMA.16816.F32.BF16 R36, R8, R22, R36 ;  /* 0x000000160824723c */ /* 0x000fe20000041824 */
[----:B------:R-:W2:Y:S01]  /*65b0*/  LDSM.16.MT88.4 R20, [R218+0x9000] ;  /* 0x00900000da14783b */ /* 0x000ea20000004200 */
[----:B-1----:R-:W-:-:S06]  /*65c0*/  FFMA.FTZ R2, R178, c[0x0][0x23c], -R3 ;  /* 0x00008f00b2027a23 */ /* 0x002fcc0000010803 */
[C---:B------:R-:W-:Y:S01]  /*65d0*/  HMMA.16816.F32.BF16 R68, R8.reuse, R16, R32 ;  /* 0x000000100844723c */ /* 0x040fe20000041820 */
[----:B------:R1:W-:Y:S07]  /*65e0*/  MUFU.EX2 R226, R2 ;  /* 0x0000000200e27308 */ /* 0x0003ee0000000800 */
[----:B------:R-:W-:Y:S01]  /*65f0*/  HMMA.16816.F32.BF16 R32, R8, R18, R12 ;  /* 0x000000120820723c */ /* 0x000fe2000004180c */
[----:B------:R-:W2:Y:S01]  /*6600*/  LDSM.16.MT88.4 R16, [R219+0x9000] ;  /* 0x00900000db10783b */ /* 0x000ea20000004200 */
[----:B-1----:R-:W-:-:S04]  /*6610*/  FFMA.FTZ R2, R176, c[0x0][0x23c], -R3 ;  /* 0x00008f00b0027a23 */ /* 0x002fc80000010803 */
[----:B------:R1:W-:Y:S01]  /*6620*/  MUFU.EX2 R222, R2 ;  /* 0x0000000200de7308 */ /* 0x0003e20000000800 */
[----:B------:R-:W-:Y:S01]  /*6630*/  MOV R160, R7 ;  /* 0x0000000700a07202 */ /* 0x000fe20000000f00 */
[----:B-1----:R-:W-:-:S06]  /*6640*/  FFMA.FTZ R2, R170, c[0x0][0x23c], -R3 ;  /* 0x00008f00aa027a23 */ /* 0x002fcc0000010803 */
[----:B------:R1:W-:Y:S01]  /*6650*/  MUFU.EX2 R178, R2 ;  /* 0x0000000200b27308 */ /* 0x0003e20000000800 */
[----:B---3--:R-:W-:Y:S02]  /*6660*/  IMAD.MOV.U32 R176, RZ, RZ, R4 ;  /* 0x000000ffffb07224 */ /* 0x008fe400078e0004 */
[----:B-1----:R-:W-:-:S05]  /*6670*/  FFMA.FTZ R2, R167, c[0x0][0x23c], -R3 ;  /* 0x00008f00a7027a23 */ /* 0x002fca0000010803 */
[----:B------:R1:W-:Y:S01]  /*6680*/  MUFU.EX2 R142, R2 ;  /* 0x00000002008e7308 */ /* 0x0003e20000000800 */
[----:B------:R-:W-:Y:S01]  /*6690*/  F2FP.BF16.PACK_AB R8, R140, R160 ;  /* 0x000000a08c08723e */ /* 0x000fe200000010ff */
[----:B-1----:R-:W-:-:S06]  /*66a0*/  FFMA.FTZ R2, R181, c[0x0][0x23c], -R6 ;  /* 0x00008f00b5027a23 */ /* 0x002fcc0000010806 */
[----:B------:R1:W3:Y:S01]  /*66b0*/  MUFU.EX2 R7, R2 ;  /* 0x0000000200077308 */ /* 0x0002e20000000800 */
[----:B------:R-:W-:Y:S02]  /*66c0*/  F2FP.BF16.PACK_AB R9, R151, R141 ;  /* 0x0000008d9709723e */ /* 0x000fe400000010ff */
[----:B------:R-:W-:Y:S02]  /*66d0*/  F2FP.BF16.PACK_AB R10, R231, R235 ;  /* 0x000000ebe70a723e */ /* 0x000fe400000010ff */
[----:B------:R-:W-:Y:S01]  /*66e0*/  F2FP.BF16.PACK_AB R11, R230, R234 ;  /* 0x000000eae60b723e */ /* 0x000fe200000010ff */
[----:B-1----:R-:W-:-:S04]  /*66f0*/  FFMA.FTZ R2, R175, c[0x0][0x23c], -R6 ;  /* 0x00008f00af027a23 */ /* 0x002fc80000010806 */
[----:B------:R1:W1:Y:S01]  /*6700*/  MUFU.EX2 R4, R2 ;  /* 0x0000000200047308 */ /* 0x0002620000000800 */
[----:B------:R-:W-:Y:S02]  /*6710*/  F2FP.BF16.PACK_AB R12, R154, R143 ;  /* 0x0000008f9a0c723e */ /* 0x000fe400000010ff */
[----:B------:R-:W-:Y:S02]  /*6720*/  F2FP.BF16.PACK_AB R13, R152, R150 ;  /* 0x00000096980d723e */ /* 0x000fe400000010ff */
[----:B------:R-:W-:Y:S02]  /*6730*/  F2FP.BF16.PACK_AB R14, R233, R144 ;  /* 0x00000090e90e723e */ /* 0x000fe400000010ff */
[----:B------:R-:W-:Y:S01]  /*6740*/  F2FP.BF16.PACK_AB R15, R232, R146 ;  /* 0x00000092e80f723e */ /* 0x000fe200000010ff */
[----:B-1----:R-:W-:-:S04]  /*6750*/  FFMA.FTZ R2, R172, c[0x0][0x23c], -R6 ;  /* 0x00008f00ac027a23 */ /* 0x002fc80000010806 */
[----:B------:R1:W-:Y:S01]  /*6760*/  MUFU.EX2 R145, R2 ;  /* 0x0000000200917308 */ /* 0x0003e20000000800 */
[----:B--2---:R-:W-:Y:S01]  /*6770*/  HMMA.16816.F32.BF16 R76, R8, R30, R64 ;  /* 0x0000001e084c723c */ /* 0x004fe20000041840 */
[----:B-1----:R-:W-:-:S06]  /*6780*/  FFMA.FTZ R2, R132, c[0x0][0x23c], -R6 ;  /* 0x00008f0084027a23 */ /* 0x002fcc0000010806 */
[----:B------:R1:W-:Y:S01]  /*6790*/  MUFU.EX2 R138, R2 ;  /* 0x00000002008a7308 */ /* 0x0003e20000000800 */
[C---:B----4-:R-:W-:Y:S08]  /*67a0*/  HMMA.16816.F32.BF16 R64, R12.reuse, R24, R52 ;  /* 0x000000180c40723c */ /* 0x050ff00000041834 */
[----:B------:R-:W-:Y:S01]  /*67b0*/  HMMA.16816.F32.BF16 R52, R12, R20, R44 ;  /* 0x000000140c34723c */ /* 0x000fe2000004182c */
[----:B-1----:R-:W-:-:S07]  /*67c0*/  FFMA.FTZ R2, R185, c[0x0][0x23c], -R0 ;  /* 0x00008f00b9027a23 */ /* 0x002fce0000010800 */
[----:B------:R-:W-:Y:S01]  /*67d0*/  HMMA.16816.F32.BF16 R40, R12, R28, R60 ;  /* 0x0000001c0c28723c */ /* 0x000fe2000004183c */
[----:B------:R1:W-:Y:S07]  /*67e0*/  MUFU.EX2 R168, R2 ;  /* 0x0000000200a87308 */ /* 0x0003ee0000000800 */
[-C--:B------:R-:W-:Y:S08]  /*67f0*/  HMMA.16816.F32.BF16 R108, R8, R22.reuse, R72 ;  /* 0x00000016086c723c */ /* 0x080ff00000041848 */
[----:B------:R-:W-:Y:S01]  /*6800*/  HMMA.16816.F32.BF16 R44, R12, R22, R36 ;  /* 0x000000160c2c723c */ /* 0x000fe20000041824 */
[----:B-1----:R-:W-:Y:S01]  /*6810*/  FFMA.FTZ R2, R182, c[0x0][0x23c], -R0 ;  /* 0x00008f00b6027a23 */ /* 0x002fe20000010800 */
[----:B---3--:R-:W-:-:S06]  /*6820*/  MOV R182, R7 ;  /* 0x0000000700b67202 */ /* 0x008fcc0000000f00 */
[C---:B------:R-:W-:Y:S01]  /*6830*/  HMMA.16816.F32.BF16 R60, R8.reuse, R28, R80 ;  /* 0x0000001c083c723c */ /* 0x040fe20000041850 */
[----:B------:R1:W-:Y:S07]  /*6840*/  MUFU.EX2 R7, R2 ;  /* 0x0000000200077308 */ /* 0x0003ee0000000800 */
[C---:B------:R-:W-:Y:S08]  /*6850*/  HMMA.16816.F32.BF16 R112, R8.reuse, R16, R112 ;  /* 0x000000100870723c */ /* 0x040ff00000041870 */
[----:B------:R-:W-:Y:S01]  /*6860*/  HMMA.16816.F32.BF16 R84, R8, R18, R84 ;  /* 0x000000120854723c */ /* 0x000fe20000041854 */
[----:B-1----:R-:W-:-:S07]  /*6870*/  FFMA.FTZ R2, R174, c[0x0][0x23c], -R0 ;  /* 0x00008f00ae027a23 */ /* 0x002fce0000010800 */
[C---:B------:R-:W-:Y:S01]  /*6880*/  HMMA.16816.F32.BF16 R72, R12.reuse, R30, R56 ;  /* 0x0000001e0c48723c */ /* 0x040fe20000041838 */
[----:B------:R-:W1:Y:S07]  /*6890*/  LDSM.16.MT88.4 R28, [R217+0x9800] ;  /* 0x00980000d91c783b */ /* 0x000e6e0000004200 */
[C---:B------:R-:W-:Y:S08]  /*68a0*/  HMMA.16816.F32.BF16 R36, R12.reuse, R16, R68 ;  /* 0x000000100c24723c */ /* 0x040ff00000041844 */
[----:B------:R-:W-:Y:S01]  /*68b0*/  HMMA.16816.F32.BF16 R32, R12, R18, R32 ;  /* 0x000000120c20723c */ /* 0x000fe20000041820 */
[----:B------:R-:W2:Y:S07]  /*68c0*/  LDSM.16.MT88.4 R16, [R219+0x9800] ;  /* 0x00980000db10783b */ /* 0x000eae0000004200 */
[C---:B------:R-:W-:Y:S01]  /*68d0*/  HMMA.16816.F32.BF16 R80, R8.reuse, R24, R96 ;  /* 0x000000180850723c */ /* 0x040fe20000041860 */
[----:B------:R3:W-:Y:S07]  /*68e0*/  MUFU.EX2 R139, R2 ;  /* 0x00000002008b7308 */ /* 0x0007ee0000000800 */
[-C--:B------:R-:W-:Y:S08]  /*68f0*/  HMMA.16816.F32.BF16 R88, R8, R26.reuse, R88 ;  /* 0x0000001a0858723c */ /* 0x080ff00000041858 */
[----:B------:R-:W-:Y:S01]  /*6900*/  HMMA.16816.F32.BF16 R56, R12, R26, R48 ;  /* 0x0000001a0c38723c */ /* 0x000fe20000041830 */
[----:B------:R-:W4:Y:S07]  /*6910*/  LDSM.16.MT88.4 R24, [R220+0x9800] ;  /* 0x00980000dc18783b */ /* 0x000f2e0000004200 */
[----:B------:R-:W-:Y:S01]  /*6920*/  HMMA.16816.F32.BF16 R92, R8, R20, R92 ;  /* 0x00000014085c723c */ /* 0x000fe2000004185c */
[----:B------:R-:W1:Y:S01]  /*6930*/  LDSM.16.MT88.4 R20, [R218+0x9800] ;  /* 0x00980000da14783b */ /* 0x000e620000004200 */
[----:B---3--:R-:W-:Y:S01]  /*6940*/  FFMA.FTZ R2, R133, c[0x0][0x23c], -R0 ;  /* 0x00008f0085027a23 */ /* 0x008fe20000010800 */
[----:B------:R-:W-:-:S03]  /*6950*/  MOV R174, R4 ;  /* 0x0000000400ae7202 */ /* 0x000fc60000000f00 */
[----:B------:R3:W1:Y:S01]  /*6960*/  MUFU.EX2 R4, R2 ;  /* 0x0000000200047308 */ /* 0x0006620000000800 */
[----:B------:R-:W-:Y:S02]  /*6970*/  F2FP.BF16.PACK_AB R8, R223, R227 ;  /* 0x000000e3df08723e */ /* 0x000fe400000010ff */
[----:B------:R-:W-:Y:S01]  /*6980*/  F2FP.BF16.PACK_AB R9, R222, R226 ;  /* 0x000000e2de09723e */ /* 0x000fe200000010ff */
[----:B---3--:R-:W-:-:S04]  /*6990*/  FFMA.FTZ R2, R186, c[0x0][0x23c], -R5 ;  /* 0x00008f00ba027a23 */ /* 0x008fc80000010805 */
[----:B------:R3:W-:Y:S01]  /*69a0*/  MUFU.EX2 R171, R2 ;  /* 0x0000000200ab7308 */ /* 0x0007e20000000800 */
[----:B------:R-:W-:Y:S02]  /*69b0*/  F2FP.BF16.PACK_AB R10, R155, R176 ;  /* 0x000000b09b0a723e */ /* 0x000fe400000010ff */
[----:B------:R-:W-:Y:S02]  /*69c0*/  F2FP.BF16.PACK_AB R11, R142, R178 ;  /* 0x000000b28e0b723e */ /* 0x000fe400000010ff */
[----:B------:R-:W-:Y:S02]  /*69d0*/  F2FP.BF16.PACK_AB R12, R225, R229 ;  /* 0x000000e5e10c723e */ /* 0x000fe400000010ff */
[----:B------:R-:W-:Y:S01]  /*69e0*/  F2FP.BF16.PACK_AB R13, R224, R228 ;  /* 0x000000e4e00d723e */ /* 0x000fe200000010ff */
[----:B---3--:R-:W-:Y:S01]  /*69f0*/  FFMA.FTZ R2, R183, c[0x0][0x23c], -R5 ;  /* 0x00008f00b7027a23 */ /* 0x008fe20000010805 */
[----:B-1----:R-:W-:-:S03]  /*6a00*/  MOV R183, R4 ;  /* 0x0000000400b77202 */ /* 0x002fc60000000f00 */
[----:B------:R1:W3:Y:S01]  /*6a10*/  MUFU.EX2 R4, R2 ;  /* 0x0000000200047308 */ /* 0x0002e20000000800 */
[----:B------:R-:W-:Y:S02]  /*6a20*/  F2FP.BF16.PACK_AB R14, R177, R221 ;  /* 0x000000ddb10e723e */ /* 0x000fe400000010ff */
[----:B------:R-:W-:Y:S01]  /*6a30*/  F2FP.BF16.PACK_AB R15, R153, R216 ;  /* 0x000000d8990f723e */ /* 0x000fe200000010ff */
[----:B------:R-:W-:Y:S01]  /*6a40*/  HMMA.16816.F32.BF16 R48, R8, R28, R60 ;  /* 0x0000001c0830723c */ /* 0x000fe2000004183c */
[----:B-1----:R-:W-:-:S04]  /*6a50*/  FFMA.FTZ R2, R180, c[0x0][0x23c], -R5 ;  /* 0x00008f00b4027a23 */ /* 0x002fc80000010805 */
[----:B------:R1:W-:Y:S03]  /*6a60*/  MUFU.EX2 R123, R2 ;  /* 0x00000002007b7308 */ /* 0x0003e60000000800 */
[----:B--2---:R-:W-:Y:S08]  /*6a70*/  HMMA.16816.F32.BF16 R104, R8, R18, R84 ;  /* 0x000000120868723c */ /* 0x004ff00000041854 */
[----:B------:R-:W-:Y:S01]  /*6a80*/  HMMA.16816.F32.BF16 R40, R12, R28, R40 ;  /* 0x0000001c0c28723c */ /* 0x000fe20000041828 */
[----:B-1----:R-:W-:-:S07]  /*6a90*/  FFMA.FTZ R2, R173, c[0x0][0x23c], -R5 ;  /* 0x00008f00ad027a23 */ /* 0x002fce0000010805 */
[C---:B------:R-:W-:Y:S01]  /*6aa0*/  HMMA.16816.F32.BF16 R60, R8.reuse, R30, R76 ;  /* 0x0000001e083c723c */ /* 0x040fe2000004184c */
[----:B------:R1:W-:Y:S07]  /*6ab0*/  MUFU.EX2 R162, R2 ;  /* 0x0000000200a27308 */ /* 0x0003ee0000000800 */
[C---:B----4-:R-:W-:Y:S08]  /*6ac0*/  HMMA.16816.F32.BF16 R80, R8.reuse, R24, R80 ;  /* 0x000000180850723c */ /* 0x050ff00000041850 */
[----:B------:R-:W-:Y:S01]  /*6ad0*/  HMMA.16816.F32.BF16 R88, R8, R26, R88 ;  /* 0x0000001a0858723c */ /* 0x000fe20000041858 */
[----:B-1----:R-:W-:-:S07]  /*6ae0*/  FFMA.FTZ R2, R188, c[0x0][0x23c], -R3 ;  /* 0x00008f00bc027a23 */ /* 0x002fce0000010803 */
[C---:B------:R-:W-:Y:S01]  /*6af0*/  HMMA.16816.F32.BF16 R100, R12.reuse, R30, R72 ;  /* 0x0000001e0c64723c */ /* 0x040fe20000041848 */
[----:B------:R-:W1:Y:S01]  /*6b00*/  LDSM.16.MT88.4 R28, [R217+0xa000] ;  /* 0x00a00000d91c783b */ /* 0x000e620000004200 */
[----:B------:R2:W-:Y:S06]  /*6b10*/  MUFU.EX2 R169, R2 ;  /* 0x0000000200a97308 */ /* 0x0005ec0000000800 */
[----:B------:R-:W-:Y:S01]  /*6b20*/  HMMA.16816.F32.BF16 R96, R12, R24, R64 ;  /* 0x000000180c60723c */ /* 0x000fe20000041840 */
[----:B---3--:R-:W-:-:S07]  /*6b30*/  MOV R188, R4 ;  /* 0x0000000400bc7202 */ /* 0x008fce0000000f00 */
[----:B------:R-:W-:Y:S01]  /*6b40*/  HMMA.16816.F32.BF16 R84, R12, R26, R56 ;  /* 0x0000001a0c54723c */ /* 0x000fe20000041838 */
[----:B------:R-:W3:Y:S01]  /*6b50*/  LDSM.16.MT88.4 R24, [R220+0xa000] ;  /* 0x00a00000dc18783b */ /* 0x000ee20000004200 */
[----:B--2---:R-:W-:-:S06]  /*6b60*/  FFMA.FTZ R2, R187, c[0x0][0x23c], -R3 ;  /* 0x00008f00bb027a23 */ /* 0x004fcc0000010803 */
[C---:B------:R-:W-:Y:S01]  /*6b70*/  HMMA.16816.F32.BF16 R92, R8.reuse, R20, R92 ;  /* 0x00000014085c723c */ /* 0x040fe2000004185c */
[----:B------:R2:W4:Y:S07]  /*6b80*/  MUFU.EX2 R4, R2 ;  /* 0x0000000200047308 */ /* 0x00052e0000000800 */
[----:B------:R-:W-:Y:S08]  /*6b90*/  HMMA.16816.F32.BF16 R108, R8, R22, R108 ;  /* 0x00000016086c723c */ /* 0x000ff0000004186c */
[C---:B------:R-:W-:Y:S08]  /*6ba0*/  HMMA.16816.F32.BF16 R76, R12.reuse, R20, R52 ;  /* 0x000000140c4c723c */ /* 0x040ff00000041834 */
[----:B------:R-:W-:Y:S01]  /*6bb0*/  HMMA.16816.F32.BF16 R72, R12, R22, R44 ;  /* 0x000000160c48723c */ /* 0x000fe2000004182c */
[----:B------:R-:W1:Y:S07]  /*6bc0*/  LDSM.16.MT88.4 R20, [R218+0xa000] ;  /* 0x00a00000da14783b */ /* 0x000e6e0000004200 */
[----:B------:R-:W-:Y:S01]  /*6bd0*/  HMMA.16816.F32.BF16 R112, R8, R16, R112 ;  /* 0x000000100870723c */ /* 0x000fe20000041870 */
[----:B--2---:R-:W-:-:S07]  /*6be0*/  FFMA.FTZ R2, R184, c[0x0][0x23c], -R3 ;  /* 0x00008f00b8027a23 */ /* 0x004fce0000010803 */
[C---:B------:R-:W-:Y:S08]  /*6bf0*/  HMMA.16816.F32.BF16 R68, R12.reuse, R16, R36 ;  /* 0x000000100c44723c */ /* 0x040ff00000041824 */
[----:B------:R-:W-:Y:S01]  /*6c00*/  HMMA.16816.F32.BF16 R32, R12, R18, R32 ;  /* 0x000000120c20723c */ /* 0x000fe20000041820 */
[----:B------:R-:W2:Y:S01]  /*6c10*/  LDSM.16.MT88.4 R16, [R219+0xa000] ;  /* 0x00a00000db10783b */ /* 0x000ea20000004200 */
[----:B------:R1:W-:Y:S02]  /*6c20*/  MUFU.EX2 R132, R2 ;  /* 0x0000000200847308 */ /* 0x0003e40000000800 */
[----:B-1----:R-:W-:-:S06]  /*6c30*/  FFMA.FTZ R2, R179, c[0x0][0x23c], -R3 ;  /* 0x00008f00b3027a23 */ /* 0x002fcc0000010803 */
[----:B------:R1:W1:Y:S01]  /*6c40*/  MUFU.EX2 R161, R2 ;  /* 0x0000000200a17308 */ /* 0x0002620000000800 */
[----:B------:R-:W-:Y:S01]  /*6c50*/  IMAD.MOV.U32 R173, RZ, RZ, R7 ;  /* 0x000000ffffad7224 */ /* 0x000fe200078e0007 */
[----:B----4-:R-:W-:Y:S02]  /*6c60*/  MOV R179, R4 ;  /* 0x0000000400b37202 */ /* 0x010fe40000000f00 */
[----:B------:R-:W-:Y:S02]  /*6c70*/  F2FP.BF16.PACK_AB R8, R188, R171 ;  /* 0x000000abbc08723e */ /* 0x000fe400000010ff */
[----:B------:R-:W-:Y:S02]  /*6c80*/  F2FP.BF16.PACK_AB R9, R179, R169 ;  /* 0x000000a9b309723e */ /* 0x000fe400000010ff */
[----:B------:R-:W-:Y:S01]  /*6c90*/  F2FP.BF16.PACK_AB R10, R162, R123 ;  /* 0x0000007ba20a723e */ /* 0x000fe200000010ff */
[----:B-1----:R-:W-:-:S04]  /*6ca0*/  FFMA.FTZ R2, R194, c[0x0][0x23c], -R5 ;  /* 0x00008f00c2027a23 */ /* 0x002fc80000010805 */
[----:B------:R1:W-:Y:S01]  /*6cb0*/  MUFU.EX2 R172, R2 ;  /* 0x0000000200ac7308 */ /* 0x0003e20000000800 */
[----:B------:R-:W-:Y:S02]  /*6cc0*/  F2FP.BF16.PACK_AB R11, R161, R132 ;  /* 0x00000084a10b723e */ /* 0x000fe400000010ff */
[----:B------:R-:W-:Y:S02]  /*6cd0*/  F2FP.BF16.PACK_AB R12, R174, R182 ;  /* 0x000000b6ae0c723e */ /* 0x000fe400000010ff */
[----:B------:R-:W-:Y:S02]  /*6ce0*/  F2FP.BF16.PACK_AB R13, R173, R168 ;  /* 0x000000a8ad0d723e */ /* 0x000fe400000010ff */
[----:B------:R-:W-:Y:S02]  /*6cf0*/  F2FP.BF16.PACK_AB R14, R138, R145 ;  /* 0x000000918a0e723e */ /* 0x000fe400000010ff */
[----:B------:R-:W-:Y:S01]  /*6d00*/  F2FP.BF16.PACK_AB R15, R183, R139 ;  /* 0x0000008bb70f723e */ /* 0x000fe200000010ff */
[----:B-1----:R-:W-:-:S04]  /*6d10*/  FFMA.FTZ R2, R193, c[0x0][0x23c], -R5 ;  /* 0x00008f00c1027a23 */ /* 0x002fc80000010805 */
[----:B------:R1:W4:Y:S01]  /*6d20*/  MUFU.EX2 R4, R2 ;  /* 0x0000000200047308 */ /* 0x0003220000000800 */
[C---:B------:R-:W-:Y:S08]  /*6d30*/  HMMA.16816.F32.BF16 R64, R8.reuse, R28, R48 ;  /* 0x0000001c0840723c */ /* 0x040ff00000041830 */
[----:B---3--:R-:W-:Y:S01]  /*6d40*/  HMMA.16816.F32.BF16 R56, R8, R24, R80 ;  /* 0x000000180838723c */ /* 0x008fe20000041850 */
[----:B-1----:R-:W-:-:S07]  /*6d50*/  FFMA.FTZ R2, R189, c[0x0][0x23c], -R5 ;  /* 0x00008f00bd027a23 */ /* 0x002fce0000010805 */
[----:B------:R-:W-:Y:S01]  /*6d60*/  HMMA.16816.F32.BF16 R48, R8, R20, R92 ;  /* 0x000000140830723c */ /* 0x000fe2000004185c */
[----:B------:R1:W-:Y:S07]  /*6d70*/  MUFU.EX2 R194, R2 ;  /* 0x0000000200c27308 */ /* 0x0003ee0000000800 */
[-C--:B------:R-:W-:Y:S08]  /*6d80*/  HMMA.16816.F32.BF16 R80, R12, R22.reuse, R72 ;  /* 0x000000160c50723c */ /* 0x080ff00000041848 */
[----:B------:R-:W-:Y:S01]  /*6d90*/  HMMA.16816.F32.BF16 R44, R8, R22, R108 ;  /* 0x00000016082c723c */ /* 0x000fe2000004186c */
[----:B-1----:R-:W-:-:S07]  /*6da0*/  FFMA.FTZ R2, R159, c[0x0][0x23c], -R5 ;  /* 0x00008f009f027a23 */ /* 0x002fce0000010805 */
[C---:B------:R-:W-:Y:S01]  /*6db0*/  HMMA.16816.F32.BF16 R92, R12.reuse, R26, R84 ;  /* 0x0000001a0c5c723c */ /* 0x040fe20000041854 */
[----:B------:R1:W-:Y:S07]  /*6dc0*/  MUFU.EX2 R181, R2 ;  /* 0x0000000200b57308 */ /* 0x0003ee0000000800 */
[C---:B--2---:R-:W-:Y:S08]  /*6dd0*/  HMMA.16816.F32.BF16 R72, R12.reuse, R16, R68 ;  /* 0x000000100c48723c */ /* 0x044ff00000041844 */
[----:B------:R-:W-:Y:S01]  /*6de0*/  HMMA.16816.F32.BF16 R124, R12, R28, R40 ;  /* 0x0000001c0c7c723c */ /* 0x000fe20000041828 */
[----:B-1----:R-:W-:-:S07]  /*6df0*/  FFMA.FTZ R2, R197, c[0x0][0x23c], -R3 ;  /* 0x00008f00c5027a23 */ /* 0x002fce0000010803 */
[C---:B------:R-:W-:Y:S01]  /*6e00*/  HMMA.16816.F32.BF16 R108, R12.reuse, R30, R100 ;  /* 0x0000001e0c6c723c */ /* 0x040fe20000041864 */
[----:B------:R1:W2:Y:S07]  /*6e10*/  MUFU.EX2 R133, R2 ;  /* 0x0000000200857308 */ /* 0x0002ae0000000800 */
[C---:B------:R-:W-:Y:S08]  /*6e20*/  HMMA.16816.F32.BF16 R96, R12.reuse, R24, R96 ;  /* 0x000000180c60723c */ /* 0x040ff00000041860 */
[C---:B------:R-:W-:Y:S01]  /*6e30*/  HMMA.16816.F32.BF16 R84, R12.reuse, R20, R76 ;  /* 0x000000140c54723c */ /* 0x040fe2000004184c */
[--C-:B-1----:R-:W-:Y:S01]  /*6e40*/  FFMA.FTZ R2, R195, c[0x0][0x23c], -R3.reuse ;  /* 0x00008f00c3027a23 */ /* 0x102fe20000010803 */
[----:B------:R-:W-:Y:S06]  /*6e50*/  LDSM.16.MT88.4 R20, [R217+0xa800] ;  /* 0x00a80000d914783b */ /* 0x000fec0000004200 */
[----:B------:R-:W-:Y:S01]  /*6e60*/  HMMA.16816.F32.BF16 R68, R12, R18, R32 ;  /* 0x000000120c44723c */ /* 0x000fe20000041820 */
[----:B------:R-:W1:Y:S01]  /*6e70*/  LDSM.16.MT88.4 R12, [R218+0xa800] ;  /* 0x00a80000da0c783b */ /* 0x000e620000004200 */
[----:B------:R3:W1:Y:S02]  /*6e80*/  MUFU.EX2 R195, R2 ;  /* 0x0000000200c37308 */ /* 0x0006640000000800 */
[--C-:B---3--:R-:W-:Y:S01]  /*6e90*/  FFMA.FTZ R2, R192, c[0x0][0x23c], -R3.reuse ;  /* 0x00008f00c0027a23 */ /* 0x108fe20000010803 */
[----:B----4-:R-:W-:Y:S01]  /*6ea0*/  MOV R192, R4 ;  /* 0x0000000400c07202 */ /* 0x010fe20000000f00 */
[----:B------:R-:W-:-:S04]  /*6eb0*/  FFMA.FTZ R4, R190, c[0x0][0x23c], -R3 ;  /* 0x00008f00be047a23 */ /* 0x000fc80000010803 */
[----:B------:R3:W-:Y:S08]  /*6ec0*/  MUFU.EX2 R180, R2 ;  /* 0x0000000200b47308 */ /* 0x0007f00000000800 */
[----:B------:R4:W1:Y:S01]  /*6ed0*/  MUFU.EX2 R170, R4 ;  /* 0x0000000400aa7308 */ /* 0x0008620000000800 */
[--C-:B------:R-:W-:Y:S02]  /*6ee0*/  FFMA.FTZ R118, R156, c[0x0][0x23c], -R6.reuse ;  /* 0x00008f009c767a23 */ /* 0x100fe40000010806 */
[----:B--2---:R-:W-:Y:S01]  /*6ef0*/  IMAD.MOV.U32 R156, RZ, RZ, R133 ;  /* 0x000000ffff9c7224 */ /* 0x004fe200078e0085 */
[----:B------:R-:W-:Y:S01]  /*6f00*/  HMMA.16816.F32.BF16 R60, R8, R30, R60 ;  /* 0x0000001e083c723c */ /* 0x000fe2000004183c */
[----:B---3--:R-:W-:-:S07]  /*6f10*/  FFMA.FTZ R2, R196, c[0x0][0x23c], -R6 ;  /* 0x00008f00c4027a23 */ /* 0x008fce0000010806 */
[C---:B------:R-:W-:Y:S08]  /*6f20*/  HMMA.16816.F32.BF16 R52, R8.reuse, R26, R88 ;  /* 0x0000001a0834723c */ /* 0x040ff00000041858 */
[----:B------:R-:W-:Y:S01]  /*6f30*/  HMMA.16816.F32.BF16 R40, R8, R16, R112 ;  /* 0x000000100828723c */ /* 0x000fe20000041870 */
[----:B----4-:R-:W-:-:S07]  /*6f40*/  FFMA.FTZ R4, R198, c[0x0][0x23c], -R6 ;  /* 0x00008f00c6047a23 */ /* 0x010fce0000010806 */
[----:B------:R-:W-:Y:S01]  /*6f50*/  HMMA.16816.F32.BF16 R36, R8, R18, R104 ;  /* 0x000000120824723c */ /* 0x000fe20000041868 */
[--C-:B------:R-:W-:Y:S01]  /*6f60*/  FFMA.FTZ R28, R212, c[0x0][0x23c], -R6.reuse ;  /* 0x00008f00d41c7a23 */ /* 0x100fe20000010806 */
[----:B------:R-:W-:Y:S01]  /*6f70*/  MOV R34, R139 ;  /* 0x0000008b00227202 */ /* 0x000fe20000000f00 */
[--C-:B------:R-:W-:Y:S01]  /*6f80*/  FFMA.FTZ R7, R199, c[0x0][0x23c], -R6.reuse ;  /* 0x00008f00c7077a23 */ /* 0x100fe20000010806 */
[----:B------:R-:W-:Y:S01]  /*6f90*/  MOV R33, R138 ;  /* 0x0000008a00217202 */ /* 0x000fe20000000f00 */
[--C-:B------:R-:W-:Y:S01]  /*6fa0*/  FFMA.FTZ R116, R157, c[0x0][0x23c], -R6.reuse ;  /* 0x00008f009d747a23 */ /* 0x100fe20000010806 */
[----:B------:R-:W4:Y:S01]  /*6fb0*/  LDSM.16.MT88.4 R16, [R220+0xa800] ;  /* 0x00a80000dc10783b */ /* 0x000f220000004200 */
[----:B------:R-:W-:Y:S02]  /*6fc0*/  F2FP.BF16.PACK_AB R8, R192, R172 ;  /* 0x000000acc008723e */ /* 0x000fe400000010ff */
[----:B-1----:R-:W-:Y:S01]  /*6fd0*/  F2FP.BF16.PACK_AB R9, R195, R156 ;  /* 0x0000009cc309723e */ /* 0x002fe200000010ff */
[--C-:B------:R-:W-:Y:S01]  /*6fe0*/  FFMA.FTZ R148, R129, c[0x0][0x23c], -R6.reuse ;  /* 0x00008f0081947a23 */ /* 0x100fe20000010806 */
[----:B------:R-:W-:Y:S01]  /*6ff0*/  F2FP.BF16.PACK_AB R10, R181, R194 ;  /* 0x000000c2b50a723e */ /* 0x000fe200000010ff */
[--C-:B------:R-:W-:Y:S01]  /*7000*/  FFMA.FTZ R149, R128, c[0x0][0x23c], -R6.reuse ;  /* 0x00008f0080957a23 */ /* 0x100fe20000010806 */
[----:B------:R-:W-:Y:S01]  /*7010*/  F2FP.BF16.PACK_AB R11, R170, R180 ;  /* 0x000000b4aa0b723e */ /* 0x000fe200000010ff */
[--C-:B------:R-:W-:Y:S01]  /*7020*/  FFMA.FTZ R104, R191, c[0x0][0x23c], -R6.reuse ;  /* 0x00008f00bf687a23 */ /* 0x100fe20000010806 */
[----:B------:R-:W-:Y:S01]  /*7030*/  MOV R191, R252 ;  /* 0x000000fc00bf7202 */ /* 0x000fe20000000f00 */
[----:B------:R-:W1:Y:S01]  /*7040*/  LDSM.16.MT88.4 R24, [R219+0xa800] ;  /* 0x00a80000db18783b */ /* 0x000e620000004200 */
[----:B------:R3:W-:Y:S01]  /*7050*/  MUFU.EX2 R252, R2 ;  /* 0x0000000200fc7308 */ /* 0x0007e20000000800 */
[----:B------:R-:W-:-:S02]  /*7060*/  FFMA.FTZ R106, R158, c[0x0][0x23c], -R6 ;  /* 0x00008f009e6a7a23 */ /* 0x000fc40000010806 */
[----:B------:R-:W-:Y:S01]  /*7070*/  HMMA.16816.F32.BF16 R76, R8, R14, R44 ;  /* 0x0000000e084c723c */ /* 0x000fe2000004182c */
[----:B------:R-:W-:Y:S02]  /*7080*/  IMAD.MOV.U32 R158, RZ, RZ, R251 ;  /* 0x000000ffff9e7224 */ /* 0x000fe400078e00fb */
[----:B------:R-:W-:Y:S02]  /*7090*/  FFMA.FTZ R138, R131, c[0x0][0x23c], -R6 ;  /* 0x00008f00838a7a23 */ /* 0x000fe40000010806 */
[----:B------:R4:W1:Y:S02]  /*70a0*/  MUFU.EX2 R251, R4 ;  /* 0x0000000400fb7308 */ /* 0x0008640000000800 */
[--C-:B------:R-:W-:Y:S02]  /*70b0*/  FFMA.FTZ R45, R210, c[0x0][0x23c], -R0.reuse ;  /* 0x00008f00d22d7a23 */ /* 0x100fe40000010800 */
[--C-:B------:R-:W-:Y:S01]  /*70c0*/  FFMA.FTZ R46, R242, c[0x0][0x23c], -R0.reuse ;  /* 0x00008f00f22e7a23 */ /* 0x100fe20000010800 */
[----:B------:R-:W2:Y:S01]  /*70d0*/  LDL.LU R210, [R1+0x10] ;  /* 0x0000100001d27983 */ /* 0x000ea20000300800 */
[----:B---3--:R-:W-:-:S03]  /*70e0*/  FFMA.FTZ R2, R248, c[0x0][0x23c], -R0 ;  /* 0x00008f00f8027a23 */ /* 0x008fc60000010800 */
[----:B------:R-:W3:Y:S01]  /*70f0*/  LDL.LU R242, [R1+0x58] ;  /* 0x0000580001f27983 */ /* 0x000ee20000300800 */
[----:B------:R-:W-:Y:S01]  /*7100*/  FFMA.FTZ R139, R130, c[0x0][0x23c], -R6 ;  /* 0x00008f00828b7a23 */ /* 0x000fe20000010806 */
[----:B------:R1:W-:Y:S01]  /*7110*/  MUFU.EX2 R212, R2 ;  /* 0x0000000200d47308 */ /* 0x0003e20000000800 */
[--C-:B------:R-:W-:Y:S02]  /*7120*/  FFMA.FTZ R6, R247, c[0x0][0x23c], -R0.reuse ;  /* 0x00008f00f7067a23 */ /* 0x100fe40000010800 */
[--C-:B----4-:R-:W-:Y:S02]  /*7130*/  FFMA.FTZ R4, R246, c[0x0][0x23c], -R0.reuse ;  /* 0x00008f00f6047a23 */ /* 0x110fe40000010800 */
[--C-:B-1----:R-:W-:Y:S02]  /*7140*/  FFMA.FTZ R2, R244, c[0x0][0x23c], -R0.reuse ;  /* 0x00008f00f4027a23 */ /* 0x102fe40000010800 */
[----:B------:R-:W3:Y:S04]  /*7150*/  LDL.LU R244, [R1+0x24] ;  /* 0x0000240001f47983 */ /* 0x000ee80000300800 */
[----:B------:R-:W3:Y:S04]  /*7160*/  LDL.LU R246, [R1+0x70] ;  /* 0x0000700001f67983 */ /* 0x000ee80000300800 */
[----:B------:R-:W3:Y:S04]  /*7170*/  LDL.LU R247, [R1+0x14] ;  /* 0x0000140001f77983 */ /* 0x000ee80000300800 */
[----:B------:R-:W3:Y:S01]  /*7180*/  LDL.LU R248, [R1+0x54] ;  /* 0x0000540001f87983 */ /* 0x000ee20000300800 */
[----:B------:R-:W-:Y:S01]  /*7190*/  MOV R129, R250 ;  /* 0x000000fa00817202 */ /* 0x000fe20000000f00 */
[--C-:B------:R-:W-:Y:S01]  /*71a0*/  FFMA.FTZ R44, R208, c[0x0][0x23c], -R0.reuse ;  /* 0x00008f00d02c7a23 */ /* 0x100fe20000010800 */
[----:B------:R-:W-:Y:S01]  /*71b0*/  MOV R128, R249 ;  /* 0x000000f900807202 */ /* 0x000fe20000000f00 */
[--C-:B------:R-:W-:Y:S01]  /*71c0*/  FFMA.FTZ R31, R206, c[0x0][0x23c], -R0.reuse ;  /* 0x00008f00ce1f7a23 */ /* 0x100fe20000010800 */
[----:B------:R1:W-:Y:S01]  /*71d0*/  MUFU.EX2 R249, R28 ;  /* 0x0000001c00f97308 */ /* 0x0003e20000000800 */
[----:B------:R-:W-:-:S07]  /*71e0*/  FFMA.FTZ R130, R204, c[0x0][0x23c], -R0 ;  /* 0x00008f00cc827a23 */ /* 0x000fce0000010800 */
[----:B------:R-:W1:Y:S08]  /*71f0*/  MUFU.EX2 R250, R7 ;  /* 0x0000000700fa7308 */ /* 0x000e700000000800 */
[----:B------:R1:W-:Y:S08]  /*7200*/  MUFU.EX2 R208, R6 ;  /* 0x0000000600d07308 */ /* 0x0003f00000000800 */
[----:B------:R1:W-:Y:S08]  /*7210*/  MUFU.EX2 R206, R4 ;  /* 0x0000000400ce7308 */ /* 0x0003f00000000800 */
[----:B------:R-:W1:Y:S01]  /*7220*/  MUFU.EX2 R204, R2 ;  /* 0x0000000200cc7308 */ /* 0x000e620000000800 */
[----:B------:R-:W-:Y:S01]  /*7230*/  MOV R175, R146 ;  /* 0x0000009200af7202 */ /* 0x000fe20000000f00 */
[----:B------:R-:W-:Y:S01]  /*7240*/  IMAD.MOV.U32 R163, RZ, RZ, R144 ;  /* 0x000000ffffa37224 */ /* 0x000fe200078e0090 */
[----:B------:R-:W-:Y:S01]  /*7250*/  MOV R35, R145 ;  /* 0x0000009100237202 */ /* 0x000fe20000000f00 */
[----:B------:R-:W-:Y:S01]  /*7260*/  HMMA.16816.F32.BF16 R196, R8, R20, R64 ;  /* 0x0000001408c4723c */ /* 0x000fe20000041840 */
[----:B------:R-:W-:Y:S01]  /*7270*/  MOV R157, R117 ;  /* 0x00000075009d7202 */ /* 0x000fe20000000f00 */
[--C-:B-1----:R-:W-:Y:S01]  /*7280*/  FFMA.FTZ R28, R243, c[0x0][0x23c], -R5.reuse ;  /* 0x00008f00f31c7a23 */ /* 0x102fe20000010805 */
[----:B------:R-:W-:Y:S01]  /*7290*/  F2FP.BF16.PACK_AB R6, R252, R251 ;  /* 0x000000fbfc06723e */ /* 0x000fe200000010ff */
[--C-:B------:R-:W-:Y:S01]  /*72a0*/  FFMA.FTZ R30, R209, c[0x0][0x23c], -R5.reuse ;  /* 0x00008f00d11e7a23 */ /* 0x100fe20000010805 */
[----:B------:R-:W-:Y:S01]  /*72b0*/  F2FP.BF16.PACK_AB R4, R250, R249 ;  /* 0x000000f9fa04723e */ /* 0x000fe200000010ff */
[----:B------:R-:W-:-:S02]  /*72c0*/  FFMA.FTZ R105, R207, c[0x0][0x23c], -R5 ;  /* 0x00008f00cf697a23 */ /* 0x000fc40000010805 */
[----:B------:R-:W-:Y:S01]  /*72d0*/  HMMA.16816.F32.BF16 R184, R8, R22, R60 ;  /* 0x0000001608b8723c */ /* 0x000fe2000004183c */
[--C-:B------:R-:W-:Y:S02]  /*72e0*/  FFMA.FTZ R107, R205, c[0x0][0x23c], -R5.reuse ;  /* 0x00008f00cd6b7a23 */ /* 0x100fe40000010805 */
[----:B------:R-:W-:Y:S01]  /*72f0*/  FFMA.FTZ R117, R203, c[0x0][0x23c], -R5 ;  /* 0x00008f00cb757a23 */ /* 0x000fe20000010805 */
[----:B------:R-:W-:-:S04]  /*7300*/  F2FP.BF16.PACK_AB R7, R204, R206 ;  /* 0x000000cecc07723e */ /* 0x000fc800000010ff */
[----:B------:R-:W-:Y:S01]  /*7310*/  HMMA.16816.F32.BF16 R164, R8, R16, R56 ;  /* 0x0000001008a4723c */ /* 0x000fe20000041838 */
[----:B------:R-:W-:Y:S01]  /*7320*/  MOV R32, R132 ;  /* 0x0000008400207202 */ /* 0x000fe20000000f00 */
[----:B------:R-:W-:Y:S01]  /*7330*/  IMAD.MOV.U32 R189, RZ, RZ, R122 ;  /* 0x000000ffffbd7224 */ /* 0x000fe200078e007a */
[----:B------:R-:W-:Y:S01]  /*7340*/  MOV R193, R123 ;  /* 0x0000007b00c17202 */ /* 0x000fe20000000f00 */
[----:B------:R-:W-:-:S04]  /*7350*/  FFMA.FTZ R131, R202, c[0x0][0x23c], -R0 ;  /* 0x00008f00ca837a23 */ /* 0x000fc80000010800 */
[----:B------:R-:W-:Y:S01]  /*7360*/  HMMA.16816.F32.BF16 R100, R8, R18, R52 ;  /* 0x000000120864723c */ /* 0x000fe20000041834 */
[----:B------:R-:W-:Y:S01]  /*7370*/  MOV R159, R120 ;  /* 0x00000078009f7202 */ /* 0x000fe20000000f00 */
[--C-:B------:R-:W-:Y:S01]  /*7380*/  FFMA.FTZ R132, R201, c[0x0][0x23c], -R0.reuse ;  /* 0x00008f00c9847a23 */ /* 0x100fe20000010800 */
[----:B------:R-:W-:Y:S01]  /*7390*/  MOV R190, R119 ;  /* 0x0000007700be7202 */ /* 0x000fe20000000f00 */
[----:B------:R-:W-:-:S04]  /*73a0*/  FFMA.FTZ R133, R200, c[0x0][0x23c], -R0 ;  /* 0x00008f00c8857a23 */ /* 0x000fc80000010800 */
[----:B------:R-:W-:Y:S01]  /*73b0*/  HMMA.16816.F32.BF16 R88, R8, R12, R48 ;  /* 0x0000000c0858723c */ /* 0x000fe20000041830 */
[--C-:B------:R-:W-:Y:S02]  /*73c0*/  FFMA.FTZ R0, R241, c[0x0][0x23c], -R3.reuse ;  /* 0x00008f00f1007a23 */ /* 0x100fe40000010803 */
[----:B------:R-:W-:-:S05]  /*73d0*/  FFMA.FTZ R2, R240, c[0x0][0x23c], -R3 ;  /* 0x00008f00f0027a23 */ /* 0x000fca0000010803 */
[----:B------:R-:W-:Y:S01]  /*73e0*/  HMMA.16816.F32.BF16 R144, R8, R24, R40 ;  /* 0x000000180890723c */ /* 0x000fe20000041828 */
[--C-:B------:R-:W-:Y:S02]  /*73f0*/  FFMA.FTZ R29, R239, c[0x0][0x23c], -R3.reuse ;  /* 0x00008f00ef1d7a23 */ /* 0x100fe40000010803 */
[----:B------:R-:W-:-:S05]  /*7400*/  FFMA.FTZ R119, R215, c[0x0][0x23c], -R3 ;  /* 0x00008f00d7777a23 */ /* 0x000fca0000010803 */
[----:B------:R-:W-:Y:S01]  /*7410*/  HMMA.16816.F32.BF16 R112, R8, R26, R36 ;  /* 0x0000001a0870723c */ /* 0x000fe20000041824 */
[--C-:B------:R-:W-:Y:S02]  /*7420*/  FFMA.FTZ R120, R214, c[0x0][0x23c], -R3.reuse ;  /* 0x00008f00d6787a23 */ /* 0x100fe40000010803 */
[----:B------:R-:W-:-:S04]  /*7430*/  FFMA.FTZ R122, R213, c[0x0][0x23c], -R3 ;  /* 0x00008f00d57a7a23 */ /* 0x000fc80000010803 */
[--C-:B------:R-:W-:Y:S02]  /*7440*/  FFMA.FTZ R11, R238, c[0x0][0x23c], -R5.reuse ;  /* 0x00008f00ee0b7a23 */ /* 0x100fe40000010805 */
[--C-:B------:R-:W-:Y:S02]  /*7450*/  FFMA.FTZ R10, R237, c[0x0][0x23c], -R5.reuse ;  /* 0x00008f00ed0a7a23 */ /* 0x100fe40000010805 */
[----:B------:R-:W-:Y:S01]  /*7460*/  FFMA.FTZ R9, R236, c[0x0][0x23c], -R5 ;  /* 0x00008f00ec097a23 */ /* 0x000fe20000010805 */
[----:B------:R-:W-:Y:S01]  /*7470*/  F2FP.BF16.PACK_AB R5, R208, R212 ;  /* 0x000000d4d005723e */ /* 0x000fe200000010ff */
[--C-:B------:R-:W-:Y:S02]  /*7480*/  FFMA.FTZ R8, R245, c[0x0][0x23c], -R3.reuse ;  /* 0x00008f00f5087a23 */ /* 0x100fe40000010803 */
[----:B------:R-:W-:Y:S02]  /*7490*/  FFMA.FTZ R123, R211, c[0x0][0x23c], -R3 ;  /* 0x00008f00d37b7a23 */ /* 0x000fe40000010803 */
[----:B------:R-:W-:-:S02]  /*74a0*/  FADD.FTZ R3, R129, R128 ;  /* 0x0000008081037221 */ /* 0x000fc40000010000 */
[----:B------:R-:W-:Y:S01]  /*74b0*/  FADD.FTZ R121, R157, R121 ;  /* 0x000000799d797221 */ /* 0x000fe20000010000 */
[C---:B------:R-:W-:Y:S01]  /*74c0*/  HMMA.16816.F32.BF16 R56, R4.reuse, R26, R68 ;  /* 0x0000001a0438723c */ /* 0x040fe20000041844 */
[----:B------:R-:W-:Y:S01]  /*74d0*/  FADD.FTZ R128, R191, R158 ;  /* 0x0000009ebf807221 */ /* 0x000fe20000010000 */
[----:B------:R2:W-:Y:S01]  /*74e0*/  MUFU.EX2 R69, R2 ;  /* 0x0000000200457308 */ /* 0x0005e20000000800 */
[----:B------:R-:W-:Y:S01]  /*74f0*/  FADD.FTZ R129, R159, R190 ;  /* 0x000000be9f817221 */ /* 0x000fe20000010000 */
[----:B------:R-:W-:Y:S01]  /*7500*/  MOV R159, R32 ;  /* 0x00000020009f7202 */ /* 0x000fe20000000f00 */
[----:B------:R-:W-:Y:S01]  /*7510*/  FADD.FTZ R47, R189, R3 ;  /* 0x00000003bd2f7221 */ /* 0x000fe20000010000 */
[----:B------:R-:W-:Y:S01]  /*7520*/  MOV R190, R34 ;  /* 0x0000002200be7202 */ /* 0x000fe20000000f00 */
[----:B------:R-:W-:Y:S01]  /*7530*/  IMAD.MOV.U32 R191, RZ, RZ, R193 ;  /* 0x000000ffffbf7224 */ /* 0x000fe200078e00c1 */
[----:B------:R-:W-:Y:S01]  /*7540*/  MOV R193, R33 ;  /* 0x0000002100c17202 */ /* 0x000fe20000000f00 */
[----:B------:R-:W-:Y:S01]  /*7550*/  IMAD.MOV.U32 R189, RZ, RZ, R35 ;  /* 0x000000ffffbd7224 */ /* 0x000fe200078e0023 */
[----:B------:R-:W4:Y:S01]  /*7560*/  LDL.LU R157, [R1+0x3c] ;  /* 0x00003c00019d7983 */ /* 0x000f220000300800 */
[C---:B------:R-:W-:Y:S03]  /*7570*/  HMMA.16816.F32.BF16 R64, R4.reuse, R20, R124 ;  /* 0x000000140440723c */ /* 0x040fe6000004187c */
[----:B------:R-:W4:Y:S05]  /*7580*/  LDL.LU R158, [R1+0x6c] ;  /* 0x00006c00019e7983 */ /* 0x000f2a0000300800 */
[C---:B------:R-:W-:Y:S01]  /*7590*/  HMMA.16816.F32.BF16 R52, R4.reuse, R22, R108 ;  /* 0x000000160434723c */ /* 0x040fe2000004186c */
[----:B------:R-:W1:Y:S07]  /*75a0*/  LDSM.16.MT88.4 R20, [R217+0xb000] ;  /* 0x00b00000d914783b */ /* 0x000e6e0000004200 */
[C---:B------:R-:W-:Y:S08]  /*75b0*/  HMMA.16816.F32.BF16 R40, R4.reuse, R16, R96 ;  /* 0x000000100428723c */ /* 0x040ff00000041860 */
[C---:B------:R-:W-:Y:S08]  /*75c0*/  HMMA.16816.F32.BF16 R36, R4.reuse, R18, R92 ;  /* 0x000000120424723c */ /* 0x040ff0000004185c */
[C---:B------:R-:W-:Y:S08]  /*75d0*/  HMMA.16816.F32.BF16 R32, R4.reuse, R12, R84 ;  /* 0x0000000c0420723c */ /* 0x040ff00000041854 */
[C---:B------:R-:W-:Y:S08]  /*75e0*/  HMMA.16816.F32.BF16 R48, R4.reuse, R14, R80 ;  /* 0x0000000e0430723c */ /* 0x040ff00000041850 */
[----:B------:R-:W-:Y:S01]  /*75f0*/  HMMA.16816.F32.BF16 R60, R4, R24, R72 ;  /* 0x00000018043c723c */ /* 0x000fe20000041848 */
[----:B------:R1:W-:Y:S01]  /*7600*/  MUFU.EX2 R72, R0 ;  /* 0x0000000000487308 */ /* 0x0003e20000000800 */
[----:B------:R-:W1:Y:S04]  /*7610*/  LDSM.16.MT88.4 R16, [R220+0xb000] ;  /* 0x00b00000dc10783b */ /* 0x000e680000004200 */
[----:B------:R-:W1:Y:S01]  /*7620*/  LDSM.16.MT88.4 R12, [R218+0xb000] ;  /* 0x00b00000da0c783b */ /* 0x000e620000004200 */
[----:B--2---:R-:W-:-:S02]  /*7630*/  FADD.FTZ R2, R210, R121 ;  /* 0x00000079d2027221 */ /* 0x004fc40000010000 */
[----:B---3--:R-:W-:Y:S02]  /*7640*/  FADD.FTZ R3, R242, R128 ;  /* 0x00000080f2037221 */ /* 0x008fe40000010000 */
[----:B------:R-:W-:Y:S02]  /*7650*/  FADD.FTZ R4, R244, R129 ;  /* 0x00000081f4047221 */ /* 0x000fe40000010000 */
[----:B------:R-:W2:Y:S01]  /*7660*/  LDL.LU R244, [R1+0x18] ;  /* 0x0000180001f47983 */ /* 0x000ea20000300800 */
[----:B-1----:R-:W-:-:S03]  /*7670*/  FADD.FTZ R0, R246, R47 ;  /* 0x0000002ff6007221 */ /* 0x002fc60000010000 */
[----:B------:R-:W3:Y:S01]  /*7680*/  LDL.LU R246, [R1+0x68] ;  /* 0x0000680001f67983 */ /* 0x000ee20000300800 */
[----:B------:R-:W-:-:S03]  /*7690*/  FADD.FTZ R2, R247, R2 ;  /* 0x00000002f7027221 */ /* 0x000fc60000010000 */
[----:B------:R-:W3:Y:S01]  /*76a0*/  LDL.LU R247, [R1+0x5c] ;  /* 0x00005c0001f77983 */ /* 0x000ee20000300800 */
[----:B------:R-:W-:-:S03]  /*76b0*/  FADD.FTZ R3, R248, R3 ;  /* 0x00000003f8037221 */ /* 0x000fc60000010000 */
[----:B------:R-:W3:Y:S01]  /*76c0*/  LDL.LU R248, [R1+0x7c] ;  /* 0x00007c0001f87983 */ /* 0x000ee20000300800 */
[----:B----4-:R-:W-:Y:S02]  /*76d0*/  FADD.FTZ R0, R158, R0 ;  /* 0x000000009e007221 */ /* 0x010fe40000010000 */
[----:B------:R-:W-:Y:S02]  /*76e0*/  FADD.FTZ R25, R157, R4 ;  /* 0x000000049d197221 */ /* 0x000fe40000010000 */
[----:B------:R-:W4:Y:S04]  /*76f0*/  LDL.LU R157, [R1+0x64] ;  /* 0x00006400019d7983 */ /* 0x000f280000300800 */
[----:B------:R-:W4:Y:S01]  /*7700*/  LDL.LU R158, [R1+0x60] ;  /* 0x00006000019e7983 */ /* 0x000f220000300800 */
[----:B--2---:R-:W-:-:S04]  /*7710*/  FADD.FTZ R24, R244, R2 ;  /* 0x00000002f4187221 */ /* 0x004fc80000010000 */
[----:B------:R-:W-:Y:S02]  /*7720*/  FADD.FTZ R26, R137, R24 ;  /* 0x00000018891a7221 */ /* 0x000fe40000010000 */
[----:B------:R-:W2:Y:S01]  /*7730*/  LDL.LU R137, [R1+0xe0] ;  /* 0x0000e00001897983 */ /* 0x000ea20000300800 */
[----:B---3--:R-:W-:-:S04]  /*7740*/  FADD.FTZ R0, R248, R0 ;  /* 0x00000000f8007221 */ /* 0x008fc80000010000 */
[----:B------:R-:W-:Y:S02]  /*7750*/  FADD.FTZ R27, R136, R0 ;  /* 0x00000000881b7221 */ /* 0x000fe40000010000 */
[----:B------:R-:W3:Y:S04]  /*7760*/  LDL.LU R136, [R1+0xdc] ;  /* 0x0000dc0001887983 */ /* 0x000ee80000300800 */
[----:B------:R-:W2:Y:S04]  /*7770*/  LDL.LU R236, [R1+0x74] ;  /* 0x0000740001ec7983 */ /* 0x000ea80000300800 */
[----:B------:R-:W3:Y:S04]  /*7780*/  LDL.LU R237, [R1+0x84] ;  /* 0x0000840001ed7983 */ /* 0x000ee80000300800 */
[----:B------:R-:W3:Y:S01]  /*7790*/  LDL.LU R238, [R1+0x80] ;  /* 0x0000800001ee7983 */ /* 0x000ee20000300800 */
[----:B------:R-:W-:Y:S08]  /*77a0*/  MUFU.EX2 R93, R11 ;  /* 0x0000000b005d7308 */ /* 0x000ff00000000800 */
[----:B------:R-:W-:Y:S08]  /*77b0*/  MUFU.EX2 R94, R10 ;  /* 0x0000000a005e7308 */ /* 0x000ff00000000800 */
[----:B------:R-:W-:Y:S08]  /*77c0*/  MUFU.EX2 R84, R9 ;  /* 0x0000000900547308 */ /* 0x000ff00000000800 */
[----:B------:R1:W-:Y:S02]  /*77d0*/  MUFU.EX2 R80, R8 ;  /* 0x0000000800507308 */ /* 0x0003e40000000800 */
[----:B-1----:R-:W1:Y:S06]  /*77e0*/  LDSM.16.MT88.4 R8, [R219+0xb000] ;  /* 0x00b00000db08783b */ /* 0x002e6c0000004200 */
[----:B------:R-:W1:Y:S08]  /*77f0*/  MUFU.EX2 R92, R28 ;  /* 0x0000001c005c7308 */ /* 0x000e700000000800 */
[----:B------:R-:W1:Y:S08]  /*7800*/  MUFU.EX2 R70, R29 ;  /* 0x0000001d00467308 */ /* 0x000e700000000800 */
[----:B------:R-:W-:Y:S08]  /*7810*/  MUFU.EX2 R68, R46 ;  /* 0x0000002e00447308 */ /* 0x000ff00000000800 */
[----:B------:R-:W-:Y:S08]  /*7820*/  MUFU.EX2 R47, R45 ;  /* 0x0000002d002f7308 */ /* 0x000ff00000000800 */
[----:B------:R-:W-:Y:S08]  /*7830*/  MUFU.EX2 R104, R104 ;  /* 0x0000006800687308 */ /* 0x000ff00000000800 */
[----:B------:R-:W1:Y:S08]  /*7840*/  MUFU.EX2 R106, R106 ;  /* 0x0000006a006a7308 */ /* 0x000e700000000800 */
[----:B------:R-:W-:Y:S08]  /*7850*/  MUFU.EX2 R116, R116 ;  /* 0x0000007400747308 */ /* 0x000ff00000000800 */
[----:B------:R-:W1:Y:S08]  /*7860*/  MUFU.EX2 R118, R118 ;  /* 0x0000007600767308 */ /* 0x000e700000000800 */
[----:B------:R-:W-:Y:S08]  /*7870*/  MUFU.EX2 R46, R44 ;  /* 0x0000002c002e7308 */ /* 0x000ff00000000800 */
[----:B------:R-:W4:Y:S01]  /*7880*/  MUFU.EX2 R45, R31 ;  /* 0x0000001f002d7308 */ /* 0x000f220000000800 */
[----:B-1----:R-:W-:-:S02]  /*7890*/  F2FP.BF16.PACK_AB R4, R93, R92 ;  /* 0x0000005c5d04723e */ /* 0x002fc400000010ff */
[----:B------:R-:W-:Y:S02]  /*78a0*/  F2FP.BF16.PACK_AB R5, R72, R80 ;  /* 0x000000504805723e */ /* 0x000fe400000010ff */
[----:B------:R-:W-:Y:S02]  /*78b0*/  F2FP.BF16.PACK_AB R6, R84, R94 ;  /* 0x0000005e5406723e */ /* 0x000fe400000010ff */
[----:B------:R-:W-:Y:S01]  /*78c0*/  F2FP.BF16.PACK_AB R7, R70, R69 ;  /* 0x000000454607723e */ /* 0x000fe200000010ff */
[----:B------:R-:W-:Y:S01]  /*78d0*/  FADD.FTZ R3, R246, R3 ;  /* 0x00000003f6037221 */ /* 0x000fe20000010000 */
[----:B------:R1:W-:Y:S01]  /*78e0*/  MUFU.EX2 R44, R30 ;  /* 0x0000001e002c7308 */ /* 0x0003e20000000800 */
[----:B------:R-:W-:Y:S02]  /*78f0*/  FADD.FTZ R2, R247, R25 ;  /* 0x00000019f7027221 */ /* 0x000fe40000010000 */
[----:B----4-:R-:W-:Y:S02]  /*7900*/  FADD.FTZ R25, R157, R3 ;  /* 0x000000039d197221 */ /* 0x010fe40000010000 */
[----:B------:R-:W-:Y:S01]  /*7910*/  HMMA.16816.F32.BF16 R196, R4, R20, R196 ;  /* 0x0000001404c4723c */ /* 0x000fe200000418c4 */
[----:B------:R-:W-:-:S07]  /*7920*/  FADD.FTZ R24, R158, R2 ;  /* 0x000000029e187221 */ /* 0x000fce0000010000 */
[C---:B------:R-:W-:Y:S08]  /*7930*/  HMMA.16816.F32.BF16 R184, R4.reuse, R22, R184 ;  /* 0x0000001604b8723c */ /* 0x040ff000000418b8 */
[C---:B------:R-:W-:Y:S08]  /*7940*/  HMMA.16816.F32.BF16 R164, R4.reuse, R16, R164 ;  /* 0x0000001004a4723c */ /* 0x040ff000000418a4 */
[C---:B------:R-:W-:Y:S08]  /*7950*/  HMMA.16816.F32.BF16 R100, R4.reuse, R18, R100 ;  /* 0x000000120464723c */ /* 0x040ff00000041864 */
[C---:B------:R-:W-:Y:S08]  /*7960*/  HMMA.16816.F32.BF16 R88, R4.reuse, R12, R88 ;  /* 0x0000000c0458723c */ /* 0x040ff00000041858 */
[C---:B------:R-:W-:Y:S08]  /*7970*/  HMMA.16816.F32.BF16 R76, R4.reuse, R14, R76 ;  /* 0x0000000e044c723c */ /* 0x040ff0000004184c */
[C---:B------:R-:W-:Y:S08]  /*7980*/  HMMA.16816.F32.BF16 R144, R4.reuse, R8, R144 ;  /* 0x000000080490723c */ /* 0x040ff00000041890 */
[----:B-1----:R-:W-:Y:S07]  /*7990*/  HMMA.16816.F32.BF16 R28, R4, R10, R112 ;  /* 0x0000000a041c723c */ /* 0x002fee0000041870 */
[----:B------:R-:W-:-:S02]  /*79a0*/  F2FP.BF16.PACK_AB R4, R106, R104 ;  /* 0x000000686a04723e */ /* 0x000fc400000010ff */
[----:B------:R-:W-:Y:S02]  /*79b0*/  F2FP.BF16.PACK_AB R5, R47, R68 ;  /* 0x000000442f05723e */ /* 0x000fe400000010ff */
[----:B------:R-:W-:Y:S02]  /*79c0*/  F2FP.BF16.PACK_AB R6, R118, R116 ;  /* 0x000000747606723e */ /* 0x000fe400000010ff */
[----:B------:R-:W-:Y:S02]  /*79d0*/  F2FP.BF16.PACK_AB R7, R45, R46 ;  /* 0x0000002e2d07723e */ /* 0x000fe400000010ff */
[----:B------:R-:W-:Y:S02]  /*79e0*/  MOV R214, R150 ;  /* 0x0000009600d67202 */ /* 0x000fe40000000f00 */
[----:B------:R-:W-:-:S03]  /*79f0*/  MOV R215, R160 ;  /* 0x000000a000d77202 */ /* 0x000fc60000000f00 */
[----:B------:R-:W-:Y:S01]  /*7a00*/  HMMA.16816.F32.BF16 R60, R4, R8, R60 ;  /* 0x00000008043c723c */ /* 0x000fe2000004183c */
[----:B------:R-:W-:Y:S01]  /*7a10*/  MOV R239, R141 ;  /* 0x0000008d00ef7202 */ /* 0x000fe20000000f00 */
[----:B------:R-:W-:Y:S01]  /*7a20*/  IMAD.MOV.U32 R246, RZ, RZ, R175 ;  /* 0x000000fffff67224 */ /* 0x000fe200078e00af */
[----:B------:R-:W-:-:S04]  /*7a30*/  MOV R241, R152 ;  /* 0x0000009800f17202 */ /* 0x000fc80000000f00 */
[----:B------:R-:W-:Y:S01]  /*7a40*/  FADD.FTZ R8, R135, R27 ;  /* 0x0000001b87087221 */ /* 0x000fe20000010000 */
[C---:B------:R-:W-:Y:S01]  /*7a50*/  HMMA.16816.F32.BF16 R64, R4.reuse, R20, R64 ;  /* 0x000000140440723c */ /* 0x040fe20000041840 */
[----:B------:R-:W-:Y:S01]  /*7a60*/  IMAD.MOV.U32 R240, RZ, RZ, R154 ;  /* 0x000000fffff07224 */ /* 0x000fe200078e009a */
[----:B------:R-:W-:Y:S02]  /*7a70*/  MOV R245, R140 ;  /* 0x0000008c00f57202 */ /* 0x000fe40000000f00 */
[----:B------:R-:W-:Y:S02]  /*7a80*/  MOV R203, R151 ;  /* 0x0000009700cb7202 */ /* 0x000fe40000000f00 */
[----:B------:R-:W-:Y:S01]  /*7a90*/  MOV R205, R163 ;  /* 0x000000a300cd7202 */ /* 0x000fe20000000f00 */
[----:B------:R-:W-:Y:S01]  /*7aa0*/  IMAD.MOV.U32 R158, RZ, RZ, R177 ;  /* 0x000000ffff9e7224 */ /* 0x000fe200078e00b1 */
[----:B------:R-:W-:Y:S01]  /*7ab0*/  HMMA.16816.F32.BF16 R52, R4, R22, R52 ;  /* 0x000000160434723c */ /* 0x000fe20000041834 */
[----:B------:R-:W-:-:S02]  /*7ac0*/  MOV R98, R246 ;  /* 0x000000f600627202 */ /* 0x000fc40000000f00 */
[----:B------:R-:W-:Y:S01]  /*7ad0*/  MOV R209, R183 ;  /* 0x000000b700d17202 */ /* 0x000fe20000000f00 */
[----:B------:R-:W-:-:S04]  /*7ae0*/  IMAD.MOV.U32 R202, RZ, RZ, R179 ;  /* 0x000000ffffca7224 */ /* 0x000fc800078e00b3 */
[C---:B------:R-:W-:Y:S08]  /*7af0*/  HMMA.16816.F32.BF16 R40, R4.reuse, R16, R40 ;  /* 0x000000100428723c */ /* 0x040ff00000041828 */
[C---:B------:R-:W-:Y:S08]  /*7b00*/  HMMA.16816.F32.BF16 R36, R4.reuse, R18, R36 ;  /* 0x000000120424723c */ /* 0x040ff00000041824 */
[C---:B------:R-:W-:Y:S08]  /*7b10*/  HMMA.16816.F32.BF16 R32, R4.reuse, R12, R32 ;  /* 0x0000000c0420723c */ /* 0x040ff00000041820 */
[C---:B------:R-:W-:Y:S08]  /*7b20*/  HMMA.16816.F32.BF16 R48, R4.reuse, R14, R48 ;  /* 0x0000000e0430723c */ /* 0x040ff00000041830 */
[----:B------:R-:W-:Y:S01]  /*7b30*/  HMMA.16816.F32.BF16 R56, R4, R10, R56 ;  /* 0x0000000a0438723c */ /* 0x000fe20000041838 */
[----:B------:R-:W-:Y:S01]  /*7b40*/  MOV R157, R178 ;  /* 0x000000b2009d7202 */ /* 0x000fe20000000f00 */
[----:B------:R-:W1:Y:S01]  /*7b50*/  MUFU.EX2 R138, R138 ;  /* 0x0000008a008a7308 */ /* 0x000e620000000800 */
[----:B------:R-:W-:Y:S01]  /*7b60*/  MOV R247, R176 ;  /* 0x000000b000f77202 */ /* 0x000fe20000000f00 */
[----:B------:R-:W-:Y:S01]  /*7b70*/  LDSM.16.MT88.4 R12, [R219+0xb800] ;  /* 0x00b80000db0c783b */ /* 0x000fe20000004200 */
[----:B--2---:R-:W-:-:S02]  /*7b80*/  FADD.FTZ R3, R236, R26 ;  /* 0x0000001aec037221 */ /* 0x004fc40000010000 */
[----:B---3--:R-:W-:Y:S02]  /*7b90*/  FADD.FTZ R2, R237, R25 ;  /* 0x00000019ed027221 */ /* 0x008fe40000010000 */
        /* <DEDUP_REMOVED lines=37> */
[----:B------:R-:W2:Y:S01]  /*7df0*/  MUFU.EX2 R130, R130 ;  /* 0x0000008200827308 */ /* 0x000ea20000000800 */
[----:B------:R-:W-:Y:S01]  /*7e00*/  FADD.FTZ R0, R230, R3 ;  /* 0x00000003e6007221 */ /* 0x000fe20000010000 */
[----:B------:R-:W-:Y:S01]  /*7e10*/  LDSM.16.MT88.4 R176, [R220+0xb800] ;  /* 0x00b80000dcb0783b */ /* 0x000fe20000004200 */
[----:B------:R-:W-:-:S02]  /*7e20*/  FADD.FTZ R5, R229, R5 ;  /* 0x00000005e5057221 */ /* 0x000fc40000010000 */
[----:B------:R-:W-:Y:S01]  /*7e30*/  FADD.FTZ R3, R228, R4 ;  /* 0x00000004e4037221 */ /* 0x000fe20000010000 */
[----:B------:R3:W5:Y:S01]  /*7e40*/  LDL.LU R135, [R1+0xd8] ;  /* 0x0000d80001877983 */ /* 0x0007620000300800 */
[----:B------:R-:W-:Y:S02]  /*7e50*/  FADD.FTZ R0, R226, R0 ;  /* 0x00000000e2007221 */ /* 0x000fe40000010000 */
[----:B------:R-:W-:Y:S02]  /*7e60*/  FADD.FTZ R2, R227, R2 ;  /* 0x00000002e3027221 */ /* 0x000fe40000010000 */
        /* <DEDUP_REMOVED lines=8> */
[----:B------:R-:W-:Y:S01]  /*7ef0*/  MOV R239, R202 ;  /* 0x000000ca00ef7202 */ /* 0x000fe20000000f00 */
[----:B------:R-:W-:-:S02]  /*7f00*/  FADD.FTZ R2, R223, R2 ;  /* 0x00000002df027221 */ /* 0x000fc40000010000 */
        /* <DEDUP_REMOVED lines=10> */
[----:B------:R-:W-:-:S02]  /*7fb0*/  FADD.FTZ R2, R99, R2 ;  /* 0x0000000263027221 */ /* 0x000fc40000010000 */
[----:B------:R-:W-:Y:S01]  /*7fc0*/  IMAD.MOV.U32 R236, RZ, RZ, R162 ;  /* 0x000000ffffec7224 */ /* 0x000fe200078e00a2 */
[----:B------:R-:W4:Y:S01]  /*7fd0*/  MUFU.EX2 R119, R119 ;  /* 0x0000007700777308 */ /* 0x000f220000000800 */
[----:B------:R-:W-:Y:S01]  /*7fe0*/  FADD.FTZ R4, R109, R4 ;  /* 0x000000046d047221 */ /* 0x000fe20000010000 */
[----:B------:R-:W1:Y:S01]  /*7ff0*/  LDSM.16.MT88.4 R188, [R217+0xb800] ;  /* 0x00b80000d9bc783b */ /* 0x000e620000004200 */
[----:B------:R-:W-:Y:S02]  /*8000*/  FADD.FTZ R3, R110, R3 ;  /* 0x000000036e037221 */ /* 0x000fe40000010000 */
[----:B------:R-:W-:Y:S01]  /*8010*/  FADD.FTZ R0, R124, R0 ;  /* 0x000000007c007221 */ /* 0x000fe20000010000 */
[----:B------:R-:W1:Y:S01]  /*8020*/  LDSM.16.MT88.4 R172, [R218+0xb800] ;  /* 0x00b80000daac783b */ /* 0x000e620000004200 */
[----:B------:R-:W-:Y:S02]  /*8030*/  FADD.FTZ R2, R111, R2 ;  /* 0x000000026f027221 */ /* 0x000fe40000010000 */
[----:B------:R-:W-:Y:S01]  /*8040*/  FADD.FTZ R4, R125, R4 ;  /* 0x000000047d047221 */ /* 0x000fe20000010000 */
[----:B------:R-:W1:Y:S01]  /*8050*/  MUFU.EX2 R139, R139 ;  /* 0x0000008b008b7308 */ /* 0x000e620000000800 */
[----:B------:R-:W-:Y:S01]  /*8060*/  FADD.FTZ R3, R126, R3 ;  /* 0x000000037e037221 */ /* 0x000fe20000010000 */
[----:B------:R3:W5:Y:S01]  /*8070*/  LDL.LU R134, [R1+0xd4] ;  /* 0x0000d40001867983 */ /* 0x0007620000300800 */
[----:B------:R-:W-:-:S02]  /*8080*/  FADD.FTZ R0, R211, R0 ;  /* 0x00000000d3007221 */ /* 0x000fc40000010000 */
[----:B------:R-:W-:Y:S02]  /*8090*/  FADD.FTZ R2, R127, R2 ;  /* 0x000000027f027221 */ /* 0x000fe40000010000 */
        /* <DEDUP_REMOVED lines=16> */
[----:B------:R-:W-:Y:S01]  /*81a0*/  MOV R248, R170 ;  /* 0x000000aa00f87202 */ /* 0x000fe20000000f00 */
        /* <DEDUP_REMOVED lines=24> */
[----:B------:R-:W-:Y:S01]  /*8330*/  IMAD.MOV.U32 R247, RZ, RZ, R181 ;  /* 0x000000fffff77224 */ /* 0x000fe200078e00b5 */
        /* <DEDUP_REMOVED lines=24> */
[----:B------:R-:W2:Y:S01]  /*84c0*/  MUFU.EX2 R7, R149 ;  /* 0x0000009500077308 */ /* 0x000ea20000000800 */
[----:B------:R-:W-:Y:S01]  /*84d0*/  FADD.FTZ R0, R69, R0 ;  /* 0x0000000045007221 */ /* 0x000fe20000010000 */
[----:B------:R3:W5:Y:S01]  /*84e0*/  LDL.LU R224, [R1+0x9c] ;  /* 0x00009c0001e07983 */ /* 0x0007620000300800 */
[----:B------:R-:W-:Y:S02]  /*84f0*/  FADD.FTZ R2, R94, R2 ;  /* 0x000000025e027221 */ /* 0x000fe40000010000 */
[----:B------:R-:W-:Y:S01]  /*8500*/  FADD.FTZ R4, R118, R4 ;  /* 0x0000000476047221 */ /* 0x000fe20000010000 */
[----:B------:R3:W5:Y:S01]  /*8510*/  LDL.LU R223, [R1+0x98] ;  /* 0x0000980001df7983 */ /* 0x0007620000300800 */
[----:B------:R-:W-:Y:S01]  /*8520*/  FADD.FTZ R3, R45, R3 ;  /* 0x000000032d037221 */ /* 0x000fe20000010000 */
[----:B------:R-:W3:Y:S01]  /*8530*/  MUFU.EX2 R133, R133 ;  /* 0x0000008500857308 */ /* 0x000ee20000000800 */
[----:B------:R-:W-:Y:S01]  /*8540*/  FADD.FTZ R0, R70, R0 ;  /* 0x0000000046007221 */ /* 0x000fe20000010000 */
[----:B------:R3:W5:Y:S01]  /*8550*/  LDL.LU R222, [R1+0x94] ;  /* 0x0000940001de7983 */ /* 0x0007620000300800 */
[----:B------:R-:W-:-:S02]  /*8560*/  FADD.FTZ R2, R84, R2 ;  /* 0x0000000254027221 */ /* 0x000fc40000010000 */
[----:B-1----:R-:W-:Y:S01]  /*8570*/  FADD.FTZ R4, R138, R4 ;  /* 0x000000048a047221 */ /* 0x002fe20000010000 */
[----:B------:R1:W5:Y:S02]  /*8580*/  LDL.LU R221, [R1+0x90] ;  /* 0x0000900001dd7983 */ /* 0x0003640000300800 */
[----:B------:R-:W1:Y:S01]  /*8590*/  MUFU.EX2 R123, R123 ;  /* 0x0000007b007b7308 */ /* 0x000e620000000800 */
[----:B--2---:R-:W-:Y:S01]  /*85a0*/  FADD.FTZ R3, R130, R3 ;  /* 0x0000000382037221 */ /* 0x004fe20000010000 */
[----:B------:R2:W5:Y:S01]  /*85b0*/  LDL.LU R216, [R1+0x8c] ;  /* 0x00008c0001d87983 */ /* 0x0005620000300800 */
[----:B----4-:R-:W-:-:S05]  /*85c0*/  FADD.FTZ R0, R119, R0 ;  /* 0x0000000077007221 */ /* 0x010fca0000010000 */
[----:B------:R-:W4:Y:S01]  /*85d0*/  MUFU.EX2 R117, R117 ;  /* 0x0000007500757308 */ /* 0x000f220000000800 */
        /* <DEDUP_REMOVED lines=10> */
[----:B---3--:R-:W-:Y:S02]  /*8680*/  FADD.FTZ R3, R133, R3 ;  /* 0x0000000385037221 */ /* 0x008fe40000010000 */
[----:B-1----:R-:W-:-:S02]  /*8690*/  FADD.FTZ R0, R123, R0 ;  /* 0x000000007b007221 */ /* 0x002fc40000010000 */
[----:B----4-:R-:W-:Y:S01]  /*86a0*/  FADD.FTZ R2, R117, R2 ;  /* 0x0000000275027221 */ /* 0x010fe20000010000 */
        /* <DEDUP_REMOVED lines=29> */
[----:B--2---:R-:W2:Y:S01]  /*8880*/  LDL.64 R246, [R1+0x28] ;  /* 0x0000280001f67983 */ /* 0x004ea20000100a00 */
[----:B------:R-:W-:Y:S01]  /*8890*/  MOV R0, c[0x0][0x1a4] ;  /* 0x0000690000007a02 */ /* 0x000fe20000000f00 */
[----:B------:R-:W-:Y:S01]  /*88a0*/  IMAD.MOV.U32 R2, RZ, RZ, c[0x0][0x1a4] ;  /* 0x00006900ff027624 */ /* 0x000fe200078e00ff */
[----:B------:R-:W-:Y:S01]  /*88b0*/  MOV R4, c[0x0][0x1a4] ;  /* 0x0000690000047a02 */ /* 0x000fe20000000f00 */
[----:B------:R-:W-:Y:S01]  /*88c0*/  ULDC.64 UR4, c[0x0][0x1a0] ;  /* 0x0000680000047ab9 */ /* 0x000fe20000000a00 */
[----:B------:R-:W-:Y:S01]  /*88d0*/  MOV R3, c[0x0][0x1a4] ;  /* 0x0000690000037a02 */ /* 0x000fe20000000f00 */
[----:B-----5:R-:W-:Y:S01]  /*88e0*/  IMAD.MOV.U32 R133, RZ, RZ, R136 ;  /* 0x000000ffff857224 */ /* 0x020fe200078e0088 */
[----:B------:R-:W-:Y:S01]  /*88f0*/  MOV R139, R135 ;  /* 0x00000087008b7202 */ /* 0x000fe20000000f00 */
[----:B------:R-:W-:Y:S01]  /*8900*/  USHF.L.U64.HI UR6, UR4, 0x4, UR5 ;  /* 0x0000000404067899 */ /* 0x000fe20008010205 */
[----:B------:R-:W-:Y:S01]  /*8910*/  MOV R132, R137 ;  /* 0x0000008900847202 */ /* 0x000fe20000000f00 */
[----:B------:R-:W-:Y:S01]  /*8920*/  USHF.L.U32 UR11, UR4, 0x4, URZ ;  /* 0x00000004040b7899 */ /* 0x000fe2000800063f */
[----:B------:R-:W-:Y:S01]  /*8930*/  MOV R138, R134 ;  /* 0x00000086008a7202 */ /* 0x000fe20000000f00 */
[----:B------:R-:W-:-:S02]  /*8940*/  ULEA.HI.SX32 UR8, UR8, 0xfffffffe, 0x19 ;  /* 0xfffffffe08087891 */ /* 0x000fc4000f8fca3f */
[----:B------:R-:W-:Y:S01]  /*8950*/  ULDC.64 UR4, c[0x0][0x1a0] ;  /* 0x0000680000047ab9 */ /* 0x000fe20000000a00 */
[----:B--2---:R-:W-:-:S13]  /*8960*/  ISETP.GE.AND P0, PT, R246, c[0x0][0x220], PT ;  /* 0x00008800f6007a0c */ /* 0x004fda0003f06270 */
[----:B------:R-:W-:Y:S02]  /*8970*/  @!P0 IMAD R0, R0, 0x30, RZ ;  /* 0x0000003000008824 */ /* 0x000fe400078e02ff */
[----:B------:R-:W-:-:S03]  /*8980*/  @!P0 IMAD R5, R2, 0x50, RZ ;  /* 0x0000005002058824 */ /* 0x000fc600078e02ff */
[----:B------:R1:W-:Y:S01]  /*8990*/  @!P0 STL [R1+0x44], R0 ;  /* 0x0000440001008387 */ /* 0x0003e20000100800 */
[----:B------:R-:W-:-:S03]  /*89a0*/  @!P0 IMAD R2, R3, 0x60, RZ ;  /* 0x0000006003028824 */ /* 0x000fc600078e02ff */
[----:B------:R2:W-:Y:S01]  /*89b0*/  @!P0 STL [R1+0x40], R5 ;  /* 0x0000400501008387 */ /* 0x0005e20000100800 */
[----:B-1----:R-:W-:-:S05]  /*89c0*/  @!P0 IMAD R0, R4, 0x70, RZ ;  /* 0x0000007004008824 */ /* 0x002fca00078e02ff */
[----:B------:R2:W-:Y:S04]  /*89d0*/  @!P0 STL [R1+0x38], R0 ;  /* 0x0000380001008387 */ /* 0x0005e80000100800 */
[----:B------:R2:W-:Y:S01]  /*89e0*/  @!P0 STL [R1+0x3c], R2 ;  /* 0x00003c0201008387 */ /* 0x0005e20000100800 */
[----:B------:R-:W-:Y:S05]  /*89f0*/  BRA `(.L_x_159) ;  /* 0x00000a2000007947 */ /* 0x000fea0003800000 */
.L_x_161:
[----:B------:R-:W-:Y:S01]  /*8a00*/  IMAD.U32 R0, RZ, RZ, UR8 ;  /* 0x00000008ff007e24 */ /* 0x000fe2000f8e00ff */
[----:B------:R-:W2:Y:S01]  /*8a10*/  LDL.64 R238, [R1+0x8] ;  /* 0x0000080001ee7983 */ /* 0x000ea20000100a00 */
[----:B------:R-:W-:Y:S03]  /*8a20*/  IMAD.U32 R2, RZ, RZ, UR8 ;  /* 0x00000008ff027e24 */ /* 0x000fe6000f8e00ff */
[----:B------:R-:W-:Y:S01]  /*8a30*/  @!P0 IADD3 R0, R0, -0x1, RZ ;  /* 0xffffffff00008810 */ /* 0x000fe20007ffe0ff */
[----:B------:R-:W3:Y:S01]  /*8a40*/  LDL.64 R236, [R1] ;  /* 0x0000000001ec7983 */ /* 0x000ee20000100a00 */
[----:B------:R-:W-:Y:S02]  /*8a50*/  @!P0 IADD3 R2, R2, -0x1, RZ ;  /* 0xffffffff02028810 */ /* 0x000fe40007ffe0ff */
[----:B------:R-:W-:Y:S01]  /*8a60*/  @!P0 SHF.R.S32.HI R3, RZ, 0x1f, R0 ;  /* 0x0000001fff038819 */ /* 0x000fe20000011400 */
[C---:B------:R-:W-:Y:S01]  /*8a70*/  @!P0 IMAD.WIDE.U32 R134, R0.reuse, c[0x0][0x198], RZ ;  /* 0x0000660000868a25 */ /* 0x040fe200078e00ff */
[----:B------:R1:W-:Y:S03]  /*8a80*/  @P0 STS.128 [R235+0x4000], RZ ;  /* 0x004000ffeb000388 */ /* 0x0003e60000000c00 */
[----:B------:R-:W-:Y:S01]  /*8a90*/  @!P0 IMAD R136, R3, c[0x0][0x198], RZ ;  /* 0x0000660003888a24 */ /* 0x000fe200078e02ff */
[----:B------:R-:W-:Y:S03]  /*8aa0*/  @!P0 SHF.R.S32.HI R3, RZ, 0x1f, R2 ;  /* 0x0000001fff038819 */ /* 0x000fe60000011402 */
[----:B------:R-:W-:Y:S02]  /*8ab0*/  @!P0 IMAD R136, R0, c[0x0][0x19c], R136 ;  /* 0x0000670000888a24 */ /* 0x000fe400078e0288 */
[----:B------:R-:W-:Y:S02]  /*8ac0*/  @!P0 IMAD R3, R3, c[0x0][0x198], RZ ;  /* 0x0000660003038a24 */ /* 0x000fe400078e02ff */
[----:B------:R-:W-:Y:S02]  /*8ad0*/  @!P0 IMAD.IADD R136, R135, 0x1, R136 ;  /* 0x0000000187888824 */ /* 0x000fe400078e0288 */
[C---:B------:R-:W-:Y:S02]  /*8ae0*/  @!P0 IMAD R135, R2.reuse, c[0x0][0x19c], R3 ;  /* 0x0000670002878a24 */ /* 0x040fe400078e0203 */
[----:B------:R-:W-:Y:S04]  /*8af0*/  @!P0 IMAD.WIDE.U32 R2, R2, c[0x0][0x198], RZ ;  /* 0x0000660002028a25 */ /* 0x000fe800078e00ff */
[----:B------:R-:W-:Y:S01]  /*8b00*/  @!P0 IMAD.IADD R135, R3, 0x1, R135 ;  /* 0x0000000103878824 */ /* 0x000fe200078e0287 */
[CC--:B--2---:R-:W-:Y:S04]  /*8b10*/  @!P0 LEA R0, P2, R134.reuse, R238.reuse, 0x7 ;  /* 0x000000ee86008211 */ /* 0x0c4fe800078438ff */
[-C--:B---3--:R-:W-:Y:S01]  /*8b20*/  @!P0 LEA.HI.X R136, R134, R237.reuse, R136, 0x7, P2 ;  /* 0x000000ed86888211 */ /* 0x088fe200010f3c88 */
[----:B------:R-:W-:Y:S01]  /*8b30*/  IMAD.U32 R134, RZ, RZ, UR8 ;  /* 0x00000008ff867e24 */ /* 0x000fe2000f8e00ff */
[----:B------:R-:W-:Y:S04]  /*8b40*/  @!P0 LEA R137, P2, R2, R238, 0x7 ;  /* 0x000000ee02898211 */ /* 0x000fe800078438ff */
[----:B------:R-:W-:Y:S02]  /*8b50*/  @!P0 IADD3 R3, R134, -0x1, RZ ;  /* 0xffffffff86038810 */ /* 0x000fe40007ffe0ff */
[-C--:B------:R-:W-:Y:S02]  /*8b60*/  @!P0 LEA.HI.X R204, R2, R237.reuse, R135, 0x7, P2 ;  /* 0x000000ed02cc8211 */ /* 0x080fe400010f3c87 */
[C---:B------:R-:W-:Y:S02]  /*8b70*/  @!P0 LEA R134, P2, R0.reuse, c[0x0][0x168], 0x1 ;  /* 0x00005a0000868a11 */ /* 0x040fe400078408ff */
[----:B------:R-:W-:Y:S02]  /*8b80*/  @!P0 SHF.R.S32.HI R2, RZ, 0x1f, R3 ;  /* 0x0000001fff028819 */ /* 0x000fe40000011403 */
[----:B------:R-:W-:Y:S03]  /*8b90*/  @!P0 LEA.HI.X R135, R0, c[0x0][0x16c], R136, 0x1, P2 ;  /* 0x00005b0000878a11 */ /* 0x000fe600010f0c88 */
[----:B------:R-:W-:Y:S02]  /*8ba0*/  @!P0 IMAD R2, R2, c[0x0][0x198], RZ ;  /* 0x0000660002028a24 */ /* 0x000fe400078e02ff */
[----:B------:R-:W-:Y:S01]  /*8bb0*/  @!PT LDS RZ, [RZ] ;  /* 0x00000000fffff984 */ /* 0x000fe20000000800 */
[----:B------:R-:W-:Y:S01]  /*8bc0*/  @!PT LDS RZ, [RZ] ;  /* 0x00000000fffff984 */ /* 0x000fe20000000800 */
[----:B------:R-:W-:Y:S01]  /*8bd0*/  @!PT LDS RZ, [RZ] ;  /* 0x00000000fffff984 */ /* 0x000fe20000000800 */
[----:B------:R2:W-:Y:S02]  /*8be0*/  @!P0 LDGSTS.E.BYPASS.LTC128B.128 [R235+0x4000], [R134.64] ;  /* 0x0400000086eb8fae */ /* 0x0005e4000b901d52 */
[C---:B------:R-:W-:Y:S02]  /*8bf0*/  @!P0 IMAD R0, R3.reuse, c[0x0][0x19c], R2 ;  /* 0x0000670003008a24 */ /* 0x040fe400078e0202 */
[----:B------:R-:W-:Y:S01]  /*8c00*/  @!P0 IMAD.WIDE.U32 R2, R3, c[0x0][0x198], RZ ;  /* 0x0000660003028a25 */ /* 0x000fe200078e00ff */
[----:B------:R1:W-:Y:S04]  /*8c10*/  @P0 STS.128 [R235+0x4800], RZ ;  /* 0x004800ffeb000388 */ /* 0x0003e80000000c00 */
[----:B------:R-:W-:Y:S02]  /*8c20*/  @!P0 IADD3 R0, R3, R0, RZ ;  /* 0x0000000003008210 */ /* 0x000fe40007ffe0ff */
[CC--:B--2---:R-:W-:Y:S04]  /*8c30*/  @!P0 LEA R134, P2, R2.reuse, R238.reuse, 0x7 ;  /* 0x000000ee02868211 */ /* 0x0c4fe800078438ff */
[-C--:B------:R-:W-:Y:S01]  /*8c40*/  @!P0 LEA.HI.X R135, R2, R237.reuse, R0, 0x7, P2 ;  /* 0x000000ed02878211 */ /* 0x080fe200010f3c00 */
[----:B------:R-:W-:Y:S02]  /*8c50*/  @!P0 IMAD.MOV.U32 R2, RZ, RZ, c[0x0][0x198] ;  /* 0x00006600ff028624 */ /* 0x000fe400078e00ff */
[----:B------:R-:W-:Y:S02]  /*8c60*/  @!P0 IMAD.MOV.U32 R0, RZ, RZ, c[0x0][0x19c] ;  /* 0x00006700ff008624 */ /* 0x000fe400078e00ff */
[----:B------:R-:W-:Y:S04]  /*8c70*/  @!P0 IMAD.WIDE.U32 R2, R2, 0x30, R134 ;  /* 0x0000003002028825 */ /* 0x000fe800078e0086 */
[----:B------:R-:W-:Y:S01]  /*8c80*/  @!P0 IMAD R0, R0, 0x30, RZ ;  /* 0x0000003000008824 */ /* 0x000fe200078e02ff */
[----:B------:R-:W-:Y:S01]  /*8c90*/  @!P0 LEA R136, P2, R2, c[0x0][0x168], 0x1 ;  /* 0x00005a0002888a11 */ /* 0x000fe200078408ff */
[----:B------:R-:W-:Y:S02]  /*8ca0*/  IMAD.U32 R134, RZ, RZ, UR8 ;  /* 0x00000008ff867e24 */ /* 0x000fe4000f8e00ff */
[----:B------:R-:W-:Y:S01]  /*8cb0*/  @!P0 IMAD.IADD R135, R0, 0x1, R3 ;  /* 0x0000000100878824 */ /* 0x000fe200078e0203 */
[----:B------:R-:W-:Y:S02]  /*8cc0*/  @!P0 IADD3 R0, P3, R137, UR20, RZ ;  /* 0x0000001489008c10 */ /* 0x000fe4000ff7e0ff */
[----:B------:R-:W-:Y:S02]  /*8cd0*/  @!P0 IADD3 R3, R134, -0x1, RZ ;  /* 0xffffffff86038810 */ /* 0x000fe40007ffe0ff */
[----:B------:R-:W-:Y:S02]  /*8ce0*/  @!P0 LEA.HI.X R137, R2, c[0x0][0x16c], R135, 0x1, P2 ;  /* 0x00005b0002898a11 */ /* 0x000fe400010f0c87 */
[----:B------:R-:W-:Y:S02]  /*8cf0*/  @!P0 LEA R134, P2, R0, c[0x0][0x168], 0x1 ;  /* 0x00005a0000868a11 */ /* 0x000fe400078408ff */
[----:B------:R-:W-:Y:S02]  /*8d00*/  @!P0 IADD3.X R135, R204, UR9, RZ, P3, !PT ;  /* 0x00000009cc878c10 */ /* 0x000fe40009ffe4ff */
        /* <DEDUP_REMOVED lines=10> */
[C---:B------:R-:W-:Y:S02]  /*8db0*/  @!P0 LEA R204, P2, R2.reuse, R238, 0x7 ;  /* 0x000000ee02cc8211 */ /* 0x040fe400078438ff */
[----:B------:R-:W-:Y:S01]  /*8dc0*/  @!P0 IADD3 R0, R3, R0, RZ ;  /* 0x0000000003008210 */ /* 0x000fe20007ffe0ff */
[----:B--2---:R-:W-:Y:S03]  /*8dd0*/  @!P0 IMAD.MOV.U32 R134, RZ, RZ, c[0x0][0x19c] ;  /* 0x00006700ff868624 */ /* 0x004fe600078e00ff */
[----:B------:R-:W-:Y:S01]  /*8de0*/  @!P0 LEA.HI.X R135, R2, R237, R0, 0x7, P2 ;  /* 0x000000ed02878211 */ /* 0x000fe200010f3c00 */
[----:B------:R-:W-:Y:S02]  /*8df0*/  @!P0 IMAD.MOV.U32 R0, RZ, RZ, c[0x0][0x198] ;  /* 0x00006600ff008624 */ /* 0x000fe400078e00ff */
[----:B------:R-:W-:Y:S03]  /*8e00*/  IMAD.U32 R2, RZ, RZ, UR8 ;  /* 0x00000008ff027e24 */ /* 0x000fe6000f8e00ff */
[----:B------:R-:W-:Y:S02]  /*8e10*/  @!P0 LEA R3, P2, R0, R204, 0x5 ;  /* 0x000000cc00038211 */ /* 0x000fe400078428ff */
[----:B------:R-:W-:Y:S02]  /*8e20*/  @!P0 IADD3 R2, R2, -0x1, RZ ;  /* 0xffffffff02028810 */ /* 0x000fe40007ffe0ff */
[----:B------:R-:W-:Y:S02]  /*8e30*/  @!P0 LEA.HI.X R135, R0, R135, R134, 0x5, P2 ;  /* 0x0000008700878211 */ /* 0x000fe400010f2c86 */
        /* <DEDUP_REMOVED lines=10> */
[----:B------:R1:W-:Y:S03]  /*8ee0*/  @P0 STS.128 [R235+0x5800], RZ ;  /* 0x005800ffeb000388 */ /* 0x0003e60000000c00 */
[----:B------:R-:W-:Y:S02]  /*8ef0*/  @!P0 IMAD.IADD R0, R3, 0x1, R0 ;  /* 0x0000000103008824 */ /* 0x000fe400078e0200 */
[----:B------:R-:W-:Y:S01]  /*8f00*/  @!PT LDS RZ, [RZ] ;  /* 0x00000000fffff984 */ /* 0x000fe20000000800 */
[----:B------:R-:W-:Y:S01]  /*8f10*/  @!PT LDS RZ, [RZ] ;  /* 0x00000000fffff984 */ /* 0x000fe20000000800 */
[----:B------:R-:W-:Y:S01]  /*8f20*/  @!PT LDS RZ, [RZ] ;  /* 0x00000000fffff984 */ /* 0x000fe20000000800 */
[----:B------:R3:W-:Y:S05]  /*8f30*/  @!P0 LDGSTS.E.BYPASS.LTC128B.128 [R235+0x5800], [R136.64] ;  /* 0x0580000088eb8fae */ /* 0x0007ea000b901d52 */
[----:B------:R1:W-:Y:S01]  /*8f40*/  @P0 STS.128 [R235+0x6000], RZ ;  /* 0x006000ffeb000388 */ /* 0x0003e20000000c00 */
[CC--:B--2---:R-:W-:Y:S04]  /*8f50*/  @!P0 LEA R134, P2, R2.reuse, R238.reuse, 0x7 ;  /* 0x000000ee02868211 */ /* 0x0c4fe800078438ff */
[-C--:B------:R-:W-:Y:S01]  /*8f60*/  @!P0 LEA.HI.X R135, R2, R237.reuse, R0, 0x7, P2 ;  /* 0x000000ed02878211 */ /* 0x080fe200010f3c00 */
[----:B------:R-:W-:Y:S01]  /*8f70*/  @!P0 IMAD.MOV.U32 R0, RZ, RZ, c[0x0][0x19c] ;  /* 0x00006700ff008624 */ /* 0x000fe200078e00ff */
[----:B------:R-:W-:Y:S03]  /*8f80*/  @!P0 MOV R2, c[0x0][0x198] ;  /* 0x0000660000028a02 */ /* 0x000fe60000000f00 */
[----:B------:R-:W-:Y:S02]  /*8f90*/  @!P0 IMAD R0, R0, 0x50, RZ ;  /* 0x0000005000008824 */ /* 0x000fe400078e02ff */
[----:B------:R-:W-:Y:S04]  /*8fa0*/  @!P0 IMAD.WIDE.U32 R2, R2, 0x50, R134 ;  /* 0x0000005002028825 */ /* 0x000fe800078e0086 */
[----:B------:R-:W-:Y:S01]  /*8fb0*/  IMAD.U32 R134, RZ, RZ, UR8 ;  /* 0x00000008ff867e24 */ /* 0x000fe2000f8e00ff */
[----:B------:R-:W-:Y:S01]  /*8fc0*/  @!P0 LEA R204, P2, R2, c[0x0][0x168], 0x1 ;  /* 0x00005a0002cc8a11 */ /* 0x000fe200078408ff */
[----:B------:R-:W-:Y:S03]  /*8fd0*/  @!P0 IMAD.IADD R0, R0, 0x1, R3 ;  /* 0x0000000100008824 */ /* 0x000fe600078e0203 */
[----:B------:R-:W-:Y:S02]  /*8fe0*/  @!P0 IADD3 R3, R134, -0x1, RZ ;  /* 0xffffffff86038810 */ /* 0x000fe40007ffe0ff */
[----:B------:R-:W-:Y:S02]  /*8ff0*/  @!P0 LEA.HI.X R205, R2, c[0x0][0x16c], R0, 0x1, P2 ;  /* 0x00005b0002cd8a11 */ /* 0x000fe400010f0c00 */
[----:B------:R-:W-:Y:S05]  /*9000*/  @!P0 SHF.R.S32.HI R0, RZ, 0x1f, R3 ;  /* 0x0000001fff008819 */ /* 0x000fea0000011403 */
[----:B------:R-:W-:Y:S04]  /*9010*/  @!P0 IMAD R0, R0, c[0x0][0x198], RZ ;  /* 0x0000660000008a24 */ /* 0x000fe800078e02ff */
[C---:B------:R-:W-:Y:S02]  /*9020*/  @!P0 IMAD R0, R3.reuse, c[0x0][0x19c], R0 ;  /* 0x0000670003008a24 */ /* 0x040fe400078e0200 */
[----:B------:R-:W-:Y:S04]  /*9030*/  @!P0 IMAD.WIDE.U32 R2, R3, c[0x0][0x198], RZ ;  /* 0x0000660003028a25 */ /* 0x000fe800078e00ff */
[----:B------:R-:W-:Y:S01]  /*9040*/  @!P0 IMAD.IADD R0, R3, 0x1, R0 ;  /* 0x0000000103008824 */ /* 0x000fe200078e0200 */
[CC--:B------:R-:W-:Y:S04]  /*9050*/  @!P0 LEA R134, P2, R2.reuse, R238.reuse, 0x7 ;  /* 0x000000ee02868211 */ /* 0x0c0fe800078438ff */
[-C--:B------:R-:W-:Y:S01]  /*9060*/  @!P0 LEA.HI.X R135, R2, R237.reuse, R0, 0x7, P2 ;  /* 0x000000ed02878211 */ /* 0x080fe200010f3c00 */
[----:B------:R-:W-:Y:S01]  /*9070*/  @!P0 IMAD.MOV.U32 R0, RZ, RZ, c[0x0][0x19c] ;  /* 0x00006700ff008624 */ /* 0x000fe200078e00ff */
[----:B------:R-:W-:Y:S03]  /*9080*/  @!P0 MOV R2, c[0x0][0x198] ;  /* 0x0000660000028a02 */ /* 0x000fe60000000f00 */
[----:B------:R-:W-:Y:S02]  /*9090*/  @!P0 IMAD R0, R0, 0x60, RZ ;  /* 0x0000006000008824 */ /* 0x000fe400078e02ff */
[----:B------:R-:W-:Y:S04]  /*90a0*/  @!P0 IMAD.WIDE.U32 R2, R2, 0x60, R134 ;  /* 0x0000006002028825 */ /* 0x000fe800078e0086 */
[----:B------:R-:W-:Y:S01]  /*90b0*/  IMAD.U32 R134, RZ, RZ, UR8 ;  /* 0x00000008ff867e24 */ /* 0x000fe2000f8e00ff */
[----:B---3--:R-:W-:Y:S01]  /*90c0*/  @!P0 LEA R136, P2, R2, c[0x0][0x168], 0x1 ;  /* 0x00005a0002888a11 */ /* 0x008fe200078408ff */
        /* <DEDUP_REMOVED lines=8> */
[C---:B------:R-:W-:Y:S01]  /*9150*/  @!P0 LEA R135, P2, R2.reuse, R238, 0x7 ;  /* 0x000000ee02878211 */ /* 0x040fe200078438ff */
[----:B------:R-:W-:Y:S03]  /*9160*/  @!P0 IMAD.MOV.U32 R3, RZ, RZ, c[0x0][0x19c] ;  /* 0x00006700ff038624 */ /* 0x000fe600078e00ff */
[----:B------:R-:W-:Y:S02]  /*9170*/  @!P0 LEA.HI.X R134, R2, R237, R0, 0x7, P2 ;  /* 0x000000ed02868211 */ /* 0x000fe400010f3c00 */
[----:B------:R-:W-:Y:S04]  /*9180*/  @!P0 MOV R0, c[0x0][0x198] ;  /* 0x0000660000008a02 */ /* 0x000fe80000000f00 */
[C---:B------:R-:W-:Y:S04]  /*9190*/  @!P0 LEA R2, P2, R0.reuse, R135, 0x6 ;  /* 0x0000008700028211 */ /* 0x040fe800078430ff */
[----:B------:R-:W-:Y:S02]  /*91a0*/  @!P0 LEA.HI.X R3, R0, R134, R3, 0x6, P2 ;  /* 0x0000008600038211 */ /* 0x000fe400010f3403 */
[C---:B------:R-:W-:Y:S04]  /*91b0*/  @!P0 LEA R134, P2, R2.reuse, c[0x0][0x168], 0x1 ;  /* 0x00005a0002868a11 */ /* 0x040fe800078408ff */
[----:B------:R-:W-:Y:S01]  /*91c0*/  @!P0 LEA.HI.X R135, R2, c[0x0][0x16c], R3, 0x1, P2 ;  /* 0x00005b0002878a11 */ /* 0x000fe200010f0c03 */
[----:B------:R-:W-:Y:S04]  /*91d0*/  IMAD.U32 R2, RZ, RZ, UR8 ;  /* 0x00000008ff027e24 */ /* 0x000fe8000f8e00ff */
[----:B------:R-:W-:Y:S01]  /*91e0*/  @!PT LDS RZ, [RZ] ;  /* 0x00000000fffff984 */ /* 0x000fe20000000800 */
[----:B------:R-:W-:Y:S01]  /*91f0*/  @!PT LDS RZ, [RZ] ;  /* 0x00000000fffff984 */ /* 0x000fe20000000800 */
[----:B------:R-:W-:Y:S01]  /*9200*/  @!PT LDS RZ, [RZ] ;  /* 0x00000000fffff984 */ /* 0x000fe20000000800 */
[----:B------:R2:W-:Y:S01]  /*9210*/  @!P0 LDGSTS.E.BYPASS.LTC128B.128 [R235+0x6000], [R134.64] ;  /* 0x0600000086eb8fae */ /* 0x0005e2000b901d52 */
[----:B------:R-:W-:Y:S04]  /*9220*/  @!P0 IADD3 R2, R2, -0x1, RZ ;  /* 0xffffffff02028810 */ /* 0x000fe80007ffe0ff */
[----:B------:R1:W-:Y:S01]  /*9230*/  @P0 STS.128 [R235+0x6800], RZ ;  /* 0x006800ffeb000388 */ /* 0x0003e20000000c00 */
[----:B------:R-:W-:Y:S04]  /*9240*/  @!P0 SHF.R.S32.HI R0, RZ, 0x1f, R2 ;  /* 0x0000001fff008819 */ /* 0x000fe80000011402 */
[----:B------:R-:W-:Y:S01]  /*9250*/  @!PT LDS RZ, [RZ] ;  /* 0x00000000fffff984 */ /* 0x000fe20000000800 */
[----:B------:R-:W-:Y:S01]  /*9260*/  @!PT LDS RZ, [RZ] ;  /* 0x00000000fffff984 */ /* 0x000fe20000000800 */
[----:B------:R-:W-:Y:S01]  /*9270*/  @!PT LDS RZ, [RZ] ;  /* 0x00000000fffff984 */ /* 0x000fe20000000800 */
[----:B------:R1:W-:Y:S01]  /*9280*/  @!P0 LDGSTS.E.BYPASS.LTC128B.128 [R235+0x6800], [R204.64] ;  /* 0x06800000cceb8fae */ /* 0x0003e2000b901d52 */
[----:B------:R-:W-:Y:S04]  /*9290*/  @!P0 IMAD R0, R0, c[0x0][0x198], RZ ;  /* 0x0000660000008a24 */ /* 0x000fe800078e02ff */
[----:B------:R1:W-:Y:S01]  /*92a0*/  @P0 STS.128 [R235+0x7000], RZ ;  /* 0x007000ffeb000388 */ /* 0x0003e20000000c00 */
[C---:B------:R-:W-:Y:S02]  /*92b0*/  @!P0 IMAD R0, R2.reuse, c[0x0][0x19c], R0 ;  /* 0x0000670002008a24 */ /* 0x040fe400078e0200 */
[----:B------:R-:W-:Y:S02]  /*92c0*/  @!P0 IMAD.WIDE.U32 R2, R2, c[0x0][0x198], RZ ;  /* 0x0000660002028a25 */ /* 0x000fe400078e00ff */
[----:B------:R-:W-:Y:S01]  /*92d0*/  @!PT LDS RZ, [RZ] ;  /* 0x00000000fffff984 */ /* 0x000fe20000000800 */
[----:B------:R-:W-:Y:S01]  /*92e0*/  @!PT LDS RZ, [RZ] ;  /* 0x00000000fffff984 */ /* 0x000fe20000000800 */
[----:B------:R-:W-:Y:S01]  /*92f0*/  @!PT LDS RZ, [RZ] ;  /* 0x00000000fffff984 */ /* 0x000fe20000000800 */
[----:B------:R1:W-:Y:S02]  /*9300*/  @!P0 LDGSTS.E.BYPASS.LTC128B.128 [R235+0x7000], [R136.64] ;  /* 0x0700000088eb8fae */ /* 0x0003e4000b901d52 */
[----:B------:R-:W-:Y:S03]  /*9310*/  @!P0 IMAD.IADD R0, R3, 0x1, R0 ;  /* 0x0000000103008824 */ /* 0x000fe600078e0200 */
[----:B------:R1:W-:Y:S01]  /*9320*/  @P0 STS.128 [R235+0x7800], RZ ;  /* 0x007800ffeb000388 */ /* 0x0003e20000000c00 */
[C---:B--2---:R-:W-:Y:S04]  /*9330*/  @!P0 LEA R134, P2, R2.reuse, R238, 0x7 ;  /* 0x000000ee02868211 */ /* 0x044fe800078438ff */
[----:B------:R-:W-:Y:S01]  /*9340*/  @!P0 LEA.HI.X R135, R2, R237, R0, 0x7, P2 ;  /* 0x000000ed02878211 */ /* 0x000fe200010f3c00 */
[----:B------:R-:W-:Y:S01]  /*9350*/  @!P0 IMAD.MOV.U32 R0, RZ, RZ, c[0x0][0x19c] ;  /* 0x00006700ff008624 */ /* 0x000fe200078e00ff */
[----:B------:R-:W-:Y:S03]  /*9360*/  @!P0 MOV R2, c[0x0][0x198] ;  /* 0x0000660000028a02 */ /* 0x000fe60000000f00 */
[----:B------:R-:W-:Y:S02]  /*9370*/  @!P0 IMAD R0, R0, 0x70, RZ ;  /* 0x0000007000008824 */ /* 0x000fe400078e02ff */
[----:B------:R-:W-:Y:S04]  /*9380*/  @!P0 IMAD.WIDE.U32 R2, R2, 0x70, R134 ;  /* 0x0000007002028825 */ /* 0x000fe800078e0086 */
[----:B------:R-:W-:Y:S01]  /*9390*/  @!P0 IMAD.IADD R0, R0, 0x1, R3 ;  /* 0x0000000100008824 */ /* 0x000fe200078e0203 */
[C---:B------:R-:W-:Y:S04]  /*93a0*/  @!P0 LEA R134, P2, R2.reuse, c[0x0][0x168], 0x1 ;  /* 0x00005a0002868a11 */ /* 0x040fe800078408ff */
[----:B------:R-:W-:Y:S05]  /*93b0*/  @!P0 LEA.HI.X R135, R2, c[0x0][0x16c], R0, 0x1, P2 ;  /* 0x00005b0002878a11 */ /* 0x000fea00010f0c00 */
[----:B------:R-:W-:Y:S01]  /*93c0*/  @!PT LDS RZ, [RZ] ;  /* 0x00000000fffff984 */ /* 0x000fe20000000800 */
[----:B------:R-:W-:Y:S01]  /*93d0*/  @!PT LDS RZ, [RZ] ;  /* 0x00000000fffff984 */ /* 0x000fe20000000800 */
[----:B------:R-:W-:Y:S01]  /*93e0*/  @!PT LDS RZ, [RZ] ;  /* 0x00000000fffff984 */ /* 0x000fe20000000800 */
[----:B------:R1:W-:Y:S05]  /*93f0*/  @!P0 LDGSTS.E.BYPASS.LTC128B.128 [R235+0x7800], [R134.64] ;  /* 0x0780000086eb8fae */ /* 0x0003ea000b901d52 */
[----:B------:R-:W0:Y:S01]  /*9400*/  LDGDEPBAR ;  /* 0x00000000000079af */ /* 0x000e220000000000 */
[----:B------:R-:W-:-:S05]  /*9410*/  BRA `(.L_x_160) ;  /* 0x0000110000007947 */ /* 0x000fca0003800000 */
.L_x_159:
[----:B--2---:R-:W2:Y:S01]  /*9420*/  LDL.64 R2, [R1+0x48] ;  /* 0x0000480001027983 */ /* 0x004ea20000100a00 */
[----:B------:R-:W-:Y:S01]  /*9430*/  USHF.R.S32.HI UR7, URZ, 0x1f, UR8 ;  /* 0x0000001f3f077899 */ /* 0x000fe20008011408 */
[----:B------:R-:W-:Y:S04]  /*9440*/  DEPBAR.LE SB0, 0x0 ;  /* 0x000080000000791a */ /* 0x000fe80000000000 */
[----:B------:R-:W3:Y:S01]  /*9450*/  LDL R7, [R1+0x50] ;  /* 0x0000500001077983 */ /* 0x000ee20000100800 */
[----:B------:R-:W-:Y:S01]  /*9460*/  UIMAD UR7, UR7, UR4, URZ ;  /* 0x00000004070772a4 */ /* 0x000fe2000f8e023f */
[----:B------:R-:W-:Y:S01]  /*9470*/  IMAD.MOV.U32 R8, RZ, RZ, c[0x0][0x1a0] ;  /* 0x00006800ff087624 */ /* 0x000fe200078e00ff */
[----:B------:R-:W-:Y:S01]  /*9480*/  UIMAD.WIDE.U32 UR14, UR8, UR4, URZ ;  /* 0x00000004080e72a5 */ /* 0x000fe2000f8e003f */
[----:B------:R-:W-:Y:S01]  /*9490*/  IMAD.MOV.U32 R9, RZ, RZ, c[0x0][0x1a0] ;  /* 0x00006800ff097624 */ /* 0x000fe200078e00ff */
[----:B------:R-:W-:Y:S01]  /*94a0*/  UIMAD UR7, UR8, UR5, UR7 ;  /* 0x00000005080772a4 */ /* 0x000fe2000f8e0207 */
[----:B------:R-:W4:Y:S01]  /*94b0*/  LDL R14, [R1+0x44] ;  /* 0x00004400010e7983 */ /* 0x000f220000100800 */
[----:B------:R-:W-:Y:S02]  /*94c0*/  IMAD.MOV.U32 R13, RZ, RZ, c[0x0][0x1a4] ;  /* 0x00006900ff0d7624 */ /* 0x000fe400078e00ff */
[----:B------:R-:W-:Y:S01]  /*94d0*/  UIADD3 UR7, UR15, UR7, URZ ;  /* 0x000000070f077290 */ /* 0x000fe2000fffe03f */
[----:B------:R-:W-:Y:S02]  /*94e0*/  IMAD.U32 R4, RZ, RZ, UR14 ;  /* 0x0000000eff047e24 */ /* 0x000fe4000f8e00ff */
[----:B------:R-:W5:Y:S01]  /*94f0*/  LDL R11, [R1+0x40] ;  /* 0x00004000010b7983 */ /* 0x000f620000100800 */
[----:B------:R-:W-:Y:S02]  /*9500*/  IMAD.U32 R5, RZ, RZ, UR15 ;  /* 0x0000000fff057e24 */ /* 0x000fe4000f8e00ff */
[----:B------:R-:W-:Y:S02]  /*9510*/  IMAD.MOV.U32 R12, RZ, RZ, c[0x0][0x1a4] ;  /* 0x00006900ff0c7624 */ /* 0x000fe400078e00ff */
[----:B------:R-:W-:Y:S01]  /*9520*/  IMAD.MOV.U32 R15, RZ, RZ, c[0x0][0x1a0] ;  /* 0x00006800ff0f7624 */ /* 0x000fe200078e00ff */
[----:B------:R-:W4:Y:S01]  /*9530*/  LDL R10, [R1+0x3c] ;  /* 0x00003c00010a7983 */ /* 0x000f220000100800 */
[----:B------:R-:W-:Y:S02]  /*9540*/  IMAD.MOV.U32 R16, RZ, RZ, c[0x0][0x1a0] ;  /* 0x00006800ff107624 */ /* 0x000fe400078e00ff */
[----:B------:R-:W-:Y:S03]  /*9550*/  IMAD.MOV.U32 R17, RZ, RZ, c[0x0][0x1a0] ;  /* 0x00006800ff117624 */ /* 0x000fe600078e00ff */
[----:B------:R-:W4:Y:S06]  /*9560*/  LDL R24, [R1+0x38] ;  /* 0x0000380001187983 */ /* 0x000f2c0000100800 */
[----:B------:R-:W-:Y:S06]  /*9570*/  BAR.SYNC.DEFER_BLOCKING 0x0 ;  /* 0x0000000000007b1d */ /* 0x000fec0000010000 */
[----:B------:R-:W-:Y:S01]  /*9580*/  @P0 STS.128 [R235+0x8000], RZ ;  /* 0x008000ffeb000388 */ /* 0x000fe20000000c00 */
[----:B--2---:R-:W-:Y:S01]  /*9590*/  IMAD.U32 R3, RZ, RZ, UR7 ;  /* 0x00000007ff037e24 */ /* 0x004fe2000f8e00ff */
[----:B------:R-:W-:Y:S04]  /*95a0*/  LEA R2, P1, R4, R2, 0x7 ;  /* 0x0000000204027211 */ /* 0x000fe800078238ff */
[-C--:B------:R-:W-:Y:S02]  /*95b0*/  @!P0 LEA R5, P4, R8, R2.reuse, 0x5 ;  /* 0x0000000208058211 */ /* 0x080fe400078828ff */
[----:B------:R-:W-:Y:S02]  /*95c0*/  @!P0 LEA R6, P2, R9, R2, 0x6 ;  /* 0x0000000209068211 */ /* 0x000fe400078430ff */
[----:B---3--:R-:W-:Y:S02]  /*95d0*/  LEA.HI.X R3, R4, R7, R3, 0x7, P1 ;  /* 0x0000000704037211 */ /* 0x008fe400008f3c03 */
[----:B------:R-:W-:Y:S02]  /*95e0*/  @!P0 LEA R20, P3, R5, c[0x0][0x170], 0x1 ;  /* 0x00005c0005148a11 */ /* 0x000fe400078608ff */
[-C--:B------:R-:W-:Y:S01]  /*95f0*/  @!P0 LEA.HI.X R8, R8, R3.reuse, R13, 0x5, P4 ;  /* 0x0000000308088211 */ /* 0x080fe200020f2c0d */
[----:B------:R-:W-:Y:S01]  /*9600*/  @!P0 IMAD.MOV.U32 R13, RZ, RZ, R3 ;  /* 0x000000ffff0d8224 */ /* 0x000fe200078e0003 */
[----:B------:R-:W-:Y:S01]  /*9610*/  @!P0 LEA.HI.X R9, R9, R3, R12, 0x6, P2 ;  /* 0x0000000309098211 */ /* 0x000fe200010f340c */
[----:B------:R-:W-:Y:S01]  /*9620*/  @!P0 IMAD.MOV.U32 R12, RZ, RZ, R2 ;  /* 0x000000ffff0c8224 */ /* 0x000fe200078e0002 */
[----:B------:R-:W-:Y:S02]  /*9630*/  @!P0 LEA R4, P2, R2, c[0x0][0x170], 0x1 ;  /* 0x00005c0002048a11 */ /* 0x000fe400078408ff */
[----:B------:R-:W-:Y:S01]  /*9640*/  @!P0 LEA.HI.X R21, R5, c[0x0][0x174], R8, 0x1, P3 ;  /* 0x00005d0005158a11 */ /* 0x000fe200018f0c08 */
[----:B------:R-:W-:Y:S01]  /*9650*/  @!P0 IMAD.WIDE.U32 R12, R16, 0x60, R12 ;  /* 0x00000060100c8825 */ /* 0x000fe200078e000c */
[C---:B------:R-:W-:Y:S02]  /*9660*/  @!P0 LEA.HI.X R5, R2.reuse, c[0x0][0x174], R3, 0x1, P2 ;  /* 0x00005d0002058a11 */ /* 0x040fe400010f0c03 */
[----:B------:R-:W-:Y:S01]  /*9670*/  @!P0 IADD3 R0, P6, R2, UR11, RZ ;  /* 0x0000000b02008c10 */ /* 0x000fe2000ffde0ff */
[----:B------:R-:W-:Y:S01]  /*9680*/  @!P0 IMAD.MOV.U32 R8, RZ, RZ, R2 ;  /* 0x000000ffff088224 */ /* 0x000fe200078e0002 */
[----:B------:R-:W-:Y:S01]  /*9690*/  @!P0 LEA R18, P1, R6, c[0x0][0x170], 0x1 ;  /* 0x00005c0006128a11 */ /* 0x000fe200078208ff */
[----:B------:R-:W-:Y:S01]  /*96a0*/  @!PT LDS RZ, [RZ] ;  /* 0x00000000fffff984 */ /* 0x000fe20000000800 */
[----:B------:R-:W-:Y:S01]  /*96b0*/  @!PT LDS RZ, [RZ] ;  /* 0x00000000fffff984 */ /* 0x000fe20000000800 */
[----:B------:R-:W-:Y:S01]  /*96c0*/  @!PT LDS RZ, [RZ] ;  /* 0x00000000fffff984 */ /* 0x000fe20000000800 */
[----:B------:R1:W-:Y:S01]  /*96d0*/  @!P0 LDGSTS.E.BYPASS.LTC128B.128 [R235+0x8000], [R4.64] ;  /* 0x0800000004eb8fae */ /* 0x0003e2000b901d52 */
[----:B------:R-:W-:Y:S02]  /*96e0*/  @!P0 LEA R22, P5, R0, c[0x0][0x170], 0x1 ;  /* 0x00005c0000168a11 */ /* 0x000fe400078a08ff */
[----:B------:R-:W-:Y:S02]  /*96f0*/  @!P0 IADD3.X R7, R3, UR6, RZ, P6, !PT ;  /* 0x0000000603078c10 */ /* 0x000fe4000b7fe4ff */
[----:B------:R-:W-:Y:S01]  /*9700*/  @!P0 LEA.HI.X R19, R6, c[0x0][0x174], R9, 0x1, P1 ;  /* 0x00005d0006138a11 */ /* 0x000fe200008f0c09 */
[----:B------:R-:W-:Y:S01]  /*9710*/  @P0 STS.128 [R235+0x8800], RZ ;  /* 0x008800ffeb000388 */ /* 0x000fe20000000c00 */
[----:B------:R-:W-:Y:S01]  /*9720*/  @!P0 LEA.HI.X R23, R0, c[0x0][0x174], R7, 0x1, P5 ;  /* 0x00005d0000178a11 */ /* 0x000fe200028f0c07 */
[----:B------:R-:W-:Y:S04]  /*9730*/  @!P0 IMAD.MOV.U32 R9, RZ, RZ, R3 ;  /* 0x000000ffff098224 */ /* 0x000fe800078e0003 */
[----:B------:R-:W-:Y:S01]  /*9740*/  @!PT LDS RZ, [RZ] ;  /* 0x00000000fffff984 */ /* 0x000fe20000000800 */
[----:B------:R-:W-:Y:S01]  /*9750*/  @!PT LDS RZ, [RZ] ;  /* 0x00000000fffff984 */ /* 0x000fe20000000800 */
[----:B------:R-:W-:Y:S01]  /*9760*/  @!PT LDS RZ, [RZ] ;  /* 0x00000000fffff984 */ /* 0x000fe20000000800 */
[----:B------:R2:W-:Y:S01]  /*9770*/  @!P0 LDGSTS.E.BYPASS.LTC128B.128 [R235+0x8800], [R22.64] ;  /* 0x0880000016eb8fae */ /* 0x0005e2000b901d52 */
[C---:B------:R-:W-:Y:S04]  /*9780*/  @!P0 IMAD.WIDE.U32 R8, R15.reuse, 0x70, R8 ;  /* 0x000000700f088825 */ /* 0x040fe800078e0008 */
[----:B----4-:R-:W-:Y:S01]  /*9790*/  @!P0 IMAD.IADD R7, R24, 0x1, R9 ;  /* 0x0000000118078824 */ /* 0x010fe200078e0209 */
[----:B------:R-:W-:Y:S01]  /*97a0*/  @P0 STS.128 [R235+0x9000], RZ ;  /* 0x009000ffeb000388 */ /* 0x000fe20000000c00 */
[C---:B------:R-:W-:Y:S04]  /*97b0*/  @!P0 LEA R6, P1, R8.reuse, c[0x0][0x170], 0x1 ;  /* 0x00005c0008068a11 */ /* 0x040fe800078208ff */
[----:B------:R-:W-:Y:S01]  /*97c0*/  @!P0 LEA.HI.X R7, R8, c[0x0][0x174], R7, 0x1, P1 ;  /* 0x00005d0008078a11 */ /* 0x000fe200008f0c07 */
[----:B------:R-:W-:Y:S01]  /*97d0*/  @!PT LDS RZ, [RZ] ;  /* 0x00000000fffff984 */ /* 0x000fe20000000800 */
[----:B------:R-:W-:Y:S01]  /*97e0*/  @!PT LDS RZ, [RZ] ;  /* 0x00000000fffff984 */ /* 0x000fe20000000800 */
[----:B------:R-:W-:Y:S01]  /*97f0*/  @!PT LDS RZ, [RZ] ;  /* 0x00000000fffff984 */ /* 0x000fe20000000800 */
[----:B------:R2:W-:Y:S01]  /*9800*/  @!P0 LDGSTS.E.BYPASS.LTC128B.128 [R235+0x9000], [R20.64] ;  /* 0x0900000014eb8fae */ /* 0x0005e2000b901d52 */
[----:B------:R-:W-:Y:S01]  /*9810*/  ISETP.LT.AND P1, PT, RZ, UR8, PT ;  /* 0x00000008ff007c0c */ /* 0x000fe2000bf21270 */
[----:B-1----:R-:W-:Y:S04]  /*9820*/  @!P0 IMAD.WIDE.U32 R4, R15, 0x30, R2 ;  /* 0x000000300f048825 */ /* 0x002fe800078e0002 */
[----:B------:R-:W-:Y:S01]  /*9830*/  @P0 STS.128 [R235+0x9800], RZ ;  /* 0x009800ffeb000388 */ /* 0x000fe20000000c00 */
[----:B------:R-:W-:Y:S01]  /*9840*/  @!P0 IMAD.IADD R0, R14, 0x1, R5 ;  /* 0x000000010e008824 */ /* 0x000fe200078e0205 */
[C---:B------:R-:W-:Y:S01]  /*9850*/  @!P0 LEA R16, P4, R4.reuse, c[0x0][0x170], 0x1 ;  /* 0x00005c0004108a11 */ /* 0x040fe200078808ff */
[----:B------:R-:W-:Y:S03]  /*9860*/  @!P0 IMAD.WIDE.U32 R2, R17, 0x50, R2 ;  /* 0x0000005011028825 */ /* 0x000fe600078e0002 */
[----:B------:R-:W-:Y:S01]  /*9870*/  @!P0 LEA.HI.X R17, R4, c[0x0][0x174], R0, 0x1, P4 ;  /* 0x00005d0004118a11 */ /* 0x000fe200020f0c00 */
[----:B-----5:R-:W-:Y:S01]  /*9880*/  @!P0 IMAD.IADD R3, R11, 0x1, R3 ;  /* 0x000000010b038824 */ /* 0x020fe200078e0203 */
[----:B------:R-:W-:Y:S01]  /*9890*/  @!P0 LEA R14, P3, R2, c[0x0][0x170], 0x1 ;  /* 0x00005c00020e8a11 */ /* 0x000fe200078608ff */
[----:B------:R-:W-:Y:S01]  /*98a0*/  @!P0 IMAD.IADD R5, R10, 0x1, R13 ;  /* 0x000000010a058824 */ /* 0x000fe200078e020d */
[----:B------:R-:W-:Y:S01]  /*98b0*/  @!P0 LEA R10, P2, R12, c[0x0][0x170], 0x1 ;  /* 0x00005c000c0a8a11 */ /* 0x000fe200078408ff */
[----:B------:R-:W-:Y:S01]  /*98c0*/  @!PT LDS RZ, [RZ] ;  /* 0x00000000fffff984 */ /* 0x000fe20000000800 */
[----:B------:R-:W-:Y:S01]  /*98d0*/  @!PT LDS RZ, [RZ] ;  /* 0x00000000fffff984 */ /* 0x000fe20000000800 */
[----:B------:R-:W-:Y:S01]  /*98e0*/  @!PT LDS RZ, [RZ] ;  /* 0x00000000fffff984 */ /* 0x000fe20000000800 */
[----:B------:R1:W-:Y:S01]  /*98f0*/  @!P0 LDGSTS.E.BYPASS.LTC128B.128 [R235+0x9800], [R16.64] ;  /* 0x0980000010eb8fae */ /* 0x0003e2000b901d52 */
[----:B------:R-:W-:Y:S02]  /*9900*/  @!P0 LEA.HI.X R15, R2, c[0x0][0x174], R3, 0x1, P3 ;  /* 0x00005d00020f8a11 */ /* 0x000fe400018f0c03 */
[----:B------:R-:W-:Y:S03]  /*9910*/  @!P0 LEA.HI.X R11, R12, c[0x0][0x174], R5, 0x1, P2 ;  /* 0x00005d000c0b8a11 */ /* 0x000fe600010f0c05 */
[----:B------:R-:W-:Y:S06]  /*9920*/  @P0 STS.128 [R235+0xa000], RZ ;  /* 0x00a000ffeb000388 */ /* 0x000fec0000000c00 */
[----:B------:R-:W-:Y:S01]  /*9930*/  @!PT LDS RZ, [RZ] ;  /* 0x00000000fffff984 */ /* 0x000fe20000000800 */
[----:B------:R-:W-:Y:S01]  /*9940*/  @!PT LDS RZ, [RZ] ;  /* 0x00000000fffff984 */ /* 0x000fe20000000800 */
[----:B------:R-:W-:Y:S01]  /*9950*/  @!PT LDS RZ, [RZ] ;  /* 0x00000000fffff984 */ /* 0x000fe20000000800 */
[----:B------:R1:W-:Y:S06]  /*9960*/  @!P0 LDGSTS.E.BYPASS.LTC128B.128 [R235+0xa000], [R18.64] ;  /* 0x0a00000012eb8fae */ /* 0x0003ec000b901d52 */
        /* <DEDUP_REMOVED lines=15> */
[----:B------:R-:W-:Y:S06]  /*9a60*/  LDSM.16.M88.4 R128, [R223] ;  /* 0x00000000df80783b */ /* 0x000fec0000000200 */
[----:B-1----:R-:W5:Y:S06]  /*9a70*/  LDSM.16.M88.4 R16, [R216+0x4000] ;  /* 0x00400000d810783b */ /* 0x002f6c0000000200 */
[----:B------:R-:W4:Y:S06]  /*9a80*/  LDSM.16.M88.4 R124, [R223+0x2000] ;  /* 0x00200000df7c783b */ /* 0x000f2c0000000200 */
[----:B------:R-:W2:Y:S06]  /*9a90*/  LDSM.16.M88.4 R32, [R216+0x4800] ;  /* 0x00480000d820783b */ /* 0x000eac0000000200 */
[----:B------:R-:W0:Y:S06]  /*9aa0*/  LDGDEPBAR ;  /* 0x00000000000079af */ /* 0x000e2c0000000000 */
[----:B------:R-:W1:Y:S06]  /*9ab0*/  LDSM.16.M88.4 R48, [R216+0x5000] ;  /* 0x00500000d830783b */ /* 0x000e6c0000000200 */
[----:B------:R-:W1:Y:S06]  /*9ac0*/  LDSM.16.M88.4 R64, [R216+0x5800] ;  /* 0x00580000d840783b */ /* 0x000e6c0000000200 */
[----:B------:R-:W1:Y:S01]  /*9ad0*/  LDSM.16.M88.4 R80, [R216+0x6000] ;  /* 0x00600000d850783b */ /* 0x000e620000000200 */
[-C--:B-----5:R-:W-:Y:S05]  /*9ae0*/  HMMA.16816.F32.BF16 R4, R128, R16.reuse, RZ ;  /* 0x000000108004723c */ /* 0x0a0fea00000418ff */
[----:B------:R-:W5:Y:S03]  /*9af0*/  LDSM.16.M88.4 R96, [R216+0x6800] ;  /* 0x00680000d860783b */ /* 0x000f660000000200 */
[C---:B----4-:R-:W-:Y:S03]  /*9b00*/  HMMA.16816.F32.BF16 R8, R124.reuse, R16, RZ ;  /* 0x000000107c08723c */ /* 0x050fe600000418ff */
[----:B------:R-:W4:Y:S06]  /*9b10*/  LDSM.16.M88.4 R112, [R216+0x7000] ;  /* 0x00700000d870783b */ /* 0x000f2c0000000200 */
[----:B------:R-:W1:Y:S01]  /*9b20*/  LDSM.16.M88.4 R204, [R216+0x7800] ;  /* 0x00780000d8cc783b */ /* 0x000e620000000200 */
[-C--:B---3--:R-:W-:Y:S05]  /*9b30*/  HMMA.16816.F32.BF16 R12, R124, R18.reuse, RZ ;  /* 0x000000127c0c723c */ /* 0x088fea00000418ff */
[----:B------:R-:W-:Y:S03]  /*9b40*/  LDSM.16.M88.4 R208, [R226] ;  /* 0x00000000e2d0783b */ /* 0x000fe60000000200 */
[C---:B------:R-:W-:Y:S03]  /*9b50*/  HMMA.16816.F32.BF16 R16, R128.reuse, R18, RZ ;  /* 0x000000128010723c */ /* 0x040fe600000418ff */
[----:B------:R-:W-:Y:S05]  /*9b60*/  LDSM.16.M88.4 R212, [R226+0x2000] ;  /* 0x00200000e2d4783b */ /* 0x000fea0000000200 */
        /* <DEDUP_REMOVED lines=19> */
[C---:B------:R-:W-:Y:S08]  /*9ca0*/  HMMA.16816.F32.BF16 R96, R128.reuse, R98, RZ ;  /* 0x000000628060723c */ /* 0x040ff000000418ff */
[-C--:B----4-:R-:W-:Y:S08]  /*9cb0*/  HMMA.16816.F32.BF16 R100, R128, R112.reuse, RZ ;  /* 0x000000708064723c */ /* 0x090ff000000418ff */
[C---:B------:R-:W-:Y:S08]  /*9cc0*/  HMMA.16816.F32.BF16 R104, R124.reuse, R112, RZ ;  /* 0x000000707c68723c */ /* 0x040ff000000418ff */
[-C--:B------:R-:W-:Y:S08]  /*9cd0*/  HMMA.16816.F32.BF16 R108, R124, R114.reuse, RZ ;  /* 0x000000727c6c723c */ /* 0x080ff000000418ff */
[C---:B------:R-:W-:Y:S08]  /*9ce0*/  HMMA.16816.F32.BF16 R112, R128.reuse, R114, RZ ;  /* 0x000000728070723c */ /* 0x040ff000000418ff */
[-C--:B------:R-:W-:Y:S08]  /*9cf0*/  HMMA.16816.F32.BF16 R116, R128, R204.reuse, RZ ;  /* 0x000000cc8074723c */ /* 0x080ff000000418ff */
        /* <DEDUP_REMOVED lines=44> */
[----:B------:R-:W-:Y:S06]  /*9fc0*/  LDSM.16.M88.4 R204, [R224] ;  /* 0x00000000e0cc783b */ /* 0x000fec0000000200 */
        /* <DEDUP_REMOVED lines=78> */
[----:B------:R-:W-:Y:S05]  /*a4b0*/  DEPBAR.LE SB0, 0x0 ;  /* 0x000080000000791a */ /* 0x000fea0000000000 */
[----:B------:R-:W-:Y:S01]  /*a4c0*/  BAR.SYNC.DEFER_BLOCKING 0x0 ;  /* 0x0000000000007b1d */ /* 0x000fe20000010000 */
[-C--:B-1----:R-:W-:Y:S08]  /*a4d0*/  HMMA.16816.F32.BF16 R116, R204, R208.reuse, R116 ;  /* 0x000000d0cc74723c */ /* 0x082ff00000041874 */
[C---:B------:R-:W-:Y:S08]  /*a4e0*/  HMMA.16816.F32.BF16 R120, R212.reuse, R208, R120 ;  /* 0x000000d0d478723c */ /* 0x040ff00000041878 */
[-C--:B------:R-:W-:Y:S08]  /*a4f0*/  HMMA.16816.F32.BF16 R124, R212, R210.reuse, R124 ;  /* 0x000000d2d47c723c */ /* 0x080ff0000004187c */
[----:B------:R-:W-:Y:S01]  /*a500*/  HMMA.16816.F32.BF16 R128, R204, R210, R128 ;  /* 0x000000d2cc80723c */ /* 0x000fe20000041880 */
[----:B------:R-:W-:-:S07]  /*a510*/  @P1 BRA `(.L_x_161) ;  /* 0xffffe4e000001947 */ /* 0x000fce000383ffff */
.L_x_160:
[----:B------:R-:W-:Y:S01]  /*a520*/  FMNMX.FTZ R2, R4, R132, !PT ;  /* 0x0000008404027209 */ /* 0x000fe20007810000 */
[----:B------:R-:W-:Y:S01]  /*a530*/  STL [R1+0xb4], R230 ;  /* 0x0000b4e601007387 */ /* 0x000fe20000100800 */
[----:B------:R-:W-:Y:S01]  /*a540*/  FMNMX.FTZ R0, R8, R133, !PT ;  /* 0x0000008508007209 */ /* 0x000fe20007810000 */
[----:B------:R-:W-:Y:S01]  /*a550*/  UIADD3 UR8, UR8, -0x1, URZ ;  /* 0xffffffff08087890 */ /* 0x000fe2000fffe03f */
        /* <DEDUP_REMOVED lines=12> */
[----:B-1----:R-:W-:Y:S01]  /*a620*/  FMNMX.FTZ R134, R21, R3, !PT ;  /* 0x0000000315867209 */ /* 0x002fe20007810000 */
        /* <DEDUP_REMOVED lines=124> */
[----:B--2---:R-:W-:Y:S01]  /*adf0*/  FMNMX.FTZ R134, R134, R136, !PT ;  /* 0x0000008886867209 */ /* 0x004fe20007810000 */
[----:B------:R-:W1:Y:S01]  /*ae00*/  SHFL.BFLY PT, R2, R0, 0x2, 0x1f ;  /* 0x0c401f0000027f89 */ /* 0x000e6200000e0000 */
[----:B------:R-:W-:Y:S04]  /*ae10*/  FMNMX.FTZ R3, R130, R3, !PT ;  /* 0x0000000382037209 */ /* 0x000fe80007810000 */
[----:B------:R-:W-:Y:S03]  /*ae20*/  FMNMX.FTZ R3, R131, R3, !PT ;  /* 0x0000000383037209 */ /* 0x000fe60007810000 */
[----:B------:R-:W2:Y:S08]  /*ae30*/  SHFL.BFLY PT, R136, R137, 0x1, 0x1f ;  /* 0x0c201f0089887f89 */ /* 0x000eb000000e0000 */
[----:B------:R-:W3:Y:S01]  /*ae40*/  SHFL.BFLY PT, R135, R3, 0x2, 0x1f ;  /* 0x0c401f0003877f89 */ /* 0x000ee200000e0000 */
[----:B-1----:R-:W-:Y:S07]  /*ae50*/  FMNMX.FTZ R2, R0, R2, !PT ;  /* 0x0000000200027209 */ /* 0x002fee0007810000 */
[----:B------:R-:W1:Y:S01]  /*ae60*/  SHFL.BFLY PT, R204, R134, 0x1, 0x1f ;  /* 0x0c201f0086cc7f89 */ /* 0x000e6200000e0000 */
[----:B--2---:R-:W-:Y:S04]  /*ae70*/  FMNMX.FTZ R137, R137, R136, !PT ;  /* 0x0000008889897209 */ /* 0x004fe80007810000 */
[C---:B------:R-:W-:Y:S01]  /*ae80*/  FSETP.NEU.FTZ.AND P4, PT, R137.reuse, -INF , PT ;  /* 0xff8000008900780b */ /* 0x040fe20003f9d000 */
[----:B------:R-:W-:Y:S01]  /*ae90*/  FADD.FTZ R0, -R137, R132 ;  /* 0x0000008489007221 */ /* 0x000fe20000010100 */
[----:B---3--:R-:W-:Y:S03]  /*aea0*/  FMNMX.FTZ R135, R3, R135, !PT ;  /* 0x0000008703877209 */ /* 0x008fe60007810000 */
[----:B------:R-:W-:Y:S01]  /*aeb0*/  FMUL.FTZ R0, R0, c[0x0][0x23c] ;  /* 0x00008f0000007a20 */ /* 0x000fe20000410000 */
[----:B------:R-:W2:Y:S03]  /*aec0*/  SHFL.BFLY PT, R3, R2, 0x1, 0x1f ;  /* 0x0c201f0002037f89 */ /* 0x000ea600000e0000 */
[----:B------:R3:W4:Y:S01]  /*aed0*/  MUFU.EX2 R132, R0 ;  /* 0x0000000000847308 */ /* 0x0007220000000800 */
[----:B-1----:R-:W-:Y:S04]  /*aee0*/  FMNMX.FTZ R136, R134, R204, !PT ;  /* 0x000000cc86887209 */ /* 0x002fe80007810000 */
[----:B------:R-:W1:Y:S01]  /*aef0*/  SHFL.BFLY PT, R205, R135, 0x1, 0x1f ;  /* 0x0c201f0087cd7f89 */ /* 0x000e6200000e0000 */
[----:B------:R-:W-:Y:S01]  /*af00*/  FMUL.FTZ R204, R137, c[0x0][0x23c] ;  /* 0x00008f0089cc7a20 */ /* 0x000fe20000410000 */
[----:B------:R-:W-:Y:S04]  /*af10*/  FSETP.NEU.FTZ.AND P3, PT, R136, -INF , PT ;  /* 0xff8000008800780b */ /* 0x000fe80003f7d000 */
[----:B------:R-:W-:Y:S05]  /*af20*/  FSEL R204, R204, RZ, P4 ;  /* 0x000000ffcccc7208 */ /* 0x000fea0002000000 */
[--C-:B------:R-:W-:Y:S02]  /*af30*/  FFMA.FTZ R229, R69, c[0x0][0x23c], -R204.reuse ;  /* 0x00008f0045e57a23 */ /* 0x100fe400000108cc */
[--C-:B------:R-:W-:Y:S02]  /*af40*/  FFMA.FTZ R5, R5, c[0x0][0x23c], -R204.reuse ;  /* 0x00008f0005057a23 */ /* 0x100fe400000108cc */
[--C-:B------:R-:W-:Y:S01]  /*af50*/  FFMA.FTZ R216, R101, c[0x0][0x23c], -R204.reuse ;  /* 0x00008f0065d87a23 */ /* 0x100fe200000108cc */
[----:B--2---:R-:W-:Y:S01]  /*af60*/  FMNMX.FTZ R134, R2, R3, !PT ;  /* 0x0000000302867209 */ /* 0x004fe20007810000 */
[----:B------:R4:W2:Y:S01]  /*af70*/  MUFU.EX2 R227, R5 ;  /* 0x0000000500e37308 */ /* 0x0008a20000000800 */
[--C-:B------:R-:W-:Y:S02]  /*af80*/  FFMA.FTZ R17, R17, c[0x0][0x23c], -R204.reuse ;  /* 0x00008f0011117a23 */ /* 0x100fe400000108cc */
[----:B---3--:R-:W-:Y:S01]  /*af90*/  FADD.FTZ R0, -R136, R133 ;  /* 0x0000008588007221 */ /* 0x008fe20000010100 */
[----:B------:R-:W-:Y:S01]  /*afa0*/  FSETP.NEU.FTZ.AND P2, PT, R134, -INF , PT ;  /* 0xff8000008600780b */ /* 0x000fe20003f5d000 */
[----:B------:R-:W-:Y:S02]  /*afb0*/  FFMA.FTZ R243, R65, c[0x0][0x23c], -R204 ;  /* 0x00008f0041f37a23 */ /* 0x000fe400000108cc */
[----:B------:R-:W-:Y:S01]  /*afc0*/  FMUL.FTZ R2, R0, c[0x0][0x23c] ;  /* 0x00008f0000027a20 */ /* 0x000fe20000410000 */
[----:B-1----:R-:W-:Y:S01]  /*afd0*/  FMNMX.FTZ R135, R135, R205, !PT ;  /* 0x000000cd87877209 */ /* 0x002fe20007810000 */
[C---:B------:R-:W-:Y:S02]  /*afe0*/  FADD.FTZ R0, -R134.reuse, R138 ;  /* 0x0000008a86007221 */ /* 0x040fe40000010100 */
[----:B------:R1:W-:Y:S01]  /*aff0*/  MUFU.EX2 R133, R2 ;  /* 0x0000000200857308 */ /* 0x0003e20000000800 */
[----:B------:R-:W-:Y:S02]  /*b000*/  FMUL.FTZ R138, R134, c[0x0][0x23c] ;  /* 0x00008f00868a7a20 */ /* 0x000fe40000410000 */
[----:B------:R-:W-:Y:S02]  /*b010*/  FMUL.FTZ R0, R0, c[0x0][0x23c] ;  /* 0x00008f0000007a20 */ /* 0x000fe40000410000 */
[--C-:B------:R-:W-:Y:S01]  /*b020*/  FFMA.FTZ R224, R80, c[0x0][0x23c], -R204.reuse ;  /* 0x00008f0050e07a23 */ /* 0x100fe200000108cc */
[----:B------:R-:W-:Y:S01]  /*b030*/  FSEL R138, R138, RZ, P2 ;  /* 0x000000ff8a8a7208 */ /* 0x000fe20001000000 */
[--C-:B------:R-:W-:Y:S01]  /*b040*/  FFMA.FTZ R252, R81, c[0x0][0x23c], -R204.reuse ;  /* 0x00008f0051fc7a23 */ /* 0x100fe200000108cc */
[----:B------:R-:W-:Y:S01]  /*b050*/  FSETP.NEU.FTZ.AND P2, PT, R135, -INF , PT ;  /* 0xff8000008700780b */ /* 0x000fe20003f5d000 */
[----:B------:R-:W-:Y:S01]  /*b060*/  FFMA.FTZ R221, R85, c[0x0][0x23c], -R204 ;  /* 0x00008f0055dd7a23 */ /* 0x000fe200000108cc */
[----:B------:R3:W-:Y:S01]  /*b070*/  MUFU.EX2 R3, R0 ;  /* 0x0000000000037308 */ /* 0x0007e20000000800 */
[--C-:B------:R-:W-:Y:S02]  /*b080*/  FFMA.FTZ R11, R11, c[0x0][0x23c], -R138.reuse ;  /* 0x00008f000b0b7a23 */ /* 0x100fe4000001088a */
[----:B----4-:R-:W-:Y:S02]  /*b090*/  FMUL.FTZ R5, R132, R201 ;  /* 0x000000c984057220 */ /* 0x010fe40000410000 */
[--C-:B------:R-:W-:Y:S02]  /*b0a0*/  FFMA.FTZ R10, R10, c[0x0][0x23c], -R138.reuse ;  /* 0x00008f000a0a7a23 */ /* 0x100fe4000001088a */
[--C-:B------:R-:W-:Y:S02]  /*b0b0*/  FFMA.FTZ R81, R42, c[0x0][0x23c], -R138.reuse ;  /* 0x00008f002a517a23 */ /* 0x100fe4000001088a */
[----:B------:R-:W-:Y:S01]  /*b0c0*/  FFMA.FTZ R80, R43, c[0x0][0x23c], -R138 ;  /* 0x00008f002b507a23 */ /* 0x000fe2000001088a */
[----:B------:R-:W4:Y:S01]  /*b0d0*/  MUFU.EX2 R228, R10 ;  /* 0x0000000a00e47308 */ /* 0x000f220000000800 */
        /* <DEDUP_REMOVED lines=8> */
[----:B------:R-:W-:Y:S02]  /*b160*/  FFMA.FTZ R53, R68, c[0x0][0x23c], -R204 ;  /* 0x00008f0044357a23 */ /* 0x000fe400000108cc */
[----:B---3--:R-:W-:Y:S02]  /*b170*/  FMUL.FTZ R0, R2, c[0x0][0x23c] ;  /* 0x00008f0002007a20 */ /* 0x008fe40000410000 */
[----:B------:R-:W-:Y:S02]  /*b180*/  FMUL.FTZ R2, R135, c[0x0][0x23c] ;  /* 0x00008f0087027a20 */ /* 0x000fe40000410000 */
[--C-:B------:R-:W-:Y:S01]  /*b190*/  FFMA.FTZ R8, R8, c[0x0][0x23c], -R139.reuse ;  /* 0x00008f0008087a23 */ /* 0x100fe2000001088b */
[----:B------:R-:W-:Y:S01]  /*b1a0*/  MUFU.EX2 R68, R4 ;  /* 0x0000000400447308 */ /* 0x000fe20000000800 */
[--C-:B------:R-:W-:Y:S01]  /*b1b0*/  FFMA.FTZ R214, R72, c[0x0][0x23c], -R139.reuse ;  /* 0x00008f0048d67a23 */ /* 0x100fe2000001088b */
[----:B------:R-:W-:Y:S01]  /*b1c0*/  FSEL R2, R2, RZ, P2 ;  /* 0x000000ff02027208 */ /* 0x000fe20001000000 */
[--C-:B------:R-:W-:Y:S01]  /*b1d0*/  FFMA.FTZ R213, R73, c[0x0][0x23c], -R139.reuse ;  /* 0x00008f0049d57a23 */ /* 0x100fe2000001088b */
[----:B--2---:R-:W-:Y:S01]  /*b1e0*/  MOV R72, R227 ;  /* 0x000000e300487202 */ /* 0x004fe20000000f00 */
[--C-:B------:R-:W-:Y:S01]  /*b1f0*/  FFMA.FTZ R227, R105, c[0x0][0x23c], -R139.reuse ;  /* 0x00008f0069e37a23 */ /* 0x100fe2000001088b */
[----:B----4-:R-:W-:Y:S01]  /*b200*/  MOV R73, R228 ;  /* 0x000000e400497202 */ /* 0x010fe20000000f00 */
[--C-:B------:R-:W-:Y:S02]  /*b210*/  FFMA.FTZ R6, R6, c[0x0][0x23c], -R2.reuse ;  /* 0x00008f0006067a23 */ /* 0x100fe40000010802 */
[--C-:B------:R-:W-:Y:S01]  /*b220*/  FFMA.FTZ R18, R18, c[0x0][0x23c], -R2.reuse ;  /* 0x00008f0012127a23 */ /* 0x100fe20000010802 */
[----:B------:R-:W-:Y:S01]  /*b230*/  MUFU.EX2 R8, R8 ;  /* 0x0000000800087308 */ /* 0x000fe20000000800 */
[----:B------:R-:W-:Y:S02]  /*b240*/  FFMA.FTZ R251, R86, c[0x0][0x23c], -R2 ;  /* 0x00008f0056fb7a23 */ /* 0x000fe40000010802 */
[----:B------:R-:W-:Y:S02]  /*b250*/  FFMA.FTZ R86, R26, c[0x0][0x23c], -R138 ;  /* 0x00008f001a567a23 */ /* 0x000fe4000001088a */
[----:B------:R-:W2:Y:S01]  /*b260*/  LDL.LU R26, [R1+0x18] ;  /* 0x00001800011a7983 */ /* 0x000ea20000300800 */
[--C-:B------:R-:W-:Y:S02]  /*b270*/  FFMA.FTZ R225, R87, c[0x0][0x23c], -R2.reuse ;  /* 0x00008f0057e17a23 */ /* 0x100fe40000010802 */
[--C-:B------:R-:W-:Y:S02]  /*b280*/  FFMA.FTZ R223, R102, c[0x0][0x23c], -R2.reuse ;  /* 0x00008f0066df7a23 */ /* 0x100fe40000010802 */
[----:B------:R1:W-:Y:S01]  /*b290*/  MUFU.EX2 R69, R6 ;  /* 0x0000000600457308 */ /* 0x0003e20000000800 */
[--C-:B------:R-:W-:Y:S02]  /*b2a0*/  FFMA.FTZ R211, R55, c[0x0][0x23c], -R2.reuse ;  /* 0x00008f0037d37a23 */ /* 0x100fe40000010802 */
[--C-:B------:R-:W-:Y:S02]  /*b2b0*/  FFMA.FTZ R226, R114, c[0x0][0x23c], -R2.reuse ;  /* 0x00008f0072e27a23 */ /* 0x100fe40000010802 */
[--C-:B------:R-:W-:Y:S02]  /*b2c0*/  FFMA.FTZ R222, R115, c[0x0][0x23c], -R2.reuse ;  /* 0x00008f0073de7a23 */ /* 0x100fe40000010802 */
[----:B------:R-:W-:Y:S02]  /*b2d0*/  FFMA.FTZ R230, R130, c[0x0][0x23c], -R2 ;  /* 0x00008f0082e67a23 */ /* 0x000fe40000010802 */
        /* <DEDUP_REMOVED lines=8> */
[--C-:B------:R-:W-:Y:S02]  /*b360*/  FFMA.FTZ R210, R66, c[0x0][0x23c], -R2.reuse ;  /* 0x00008f0042d27a23 */ /* 0x100fe40000010802 */
[----:B------:R-:W-:Y:S02]  /*b370*/  FFMA.FTZ R66, R99, c[0x0][0x23c], -R2 ;  /* 0x00008f0063427a23 */ /* 0x000fe40000010802 */
[--C-:B------:R-:W-:Y:S02]  /*b380*/  FFMA.FTZ R99, R29, c[0x0][0x23c], -R139.reuse ;  /* 0x00008f001d637a23 */ /* 0x100fe4000001088b */
[--C-:B-1----:R-:W-:Y:S02]  /*b390*/  FFMA.FTZ R6, R123, c[0x0][0x23c], -R138.reuse ;  /* 0x00008f007b067a23 */ /* 0x102fe4000001088a */
[----:B------:R-:W-:Y:S01]  /*b3a0*/  FFMA.FTZ R82, R31, c[0x0][0x23c], -R138 ;  /* 0x00008f001f527a23 */ /* 0x000fe2000001088a */
[----:B------:R1:W-:Y:S01]  /*b3b0*/  MUFU.EX2 R29, R17 ;  /* 0x00000011001d7308 */ /* 0x0003e20000000800 */
[--C-:B------:R-:W-:Y:S01]  /*b3c0*/  FFMA.FTZ R19, R19, c[0x0][0x23c], -R2.reuse ;  /* 0x00008f0013137a23 */ /* 0x100fe20000010802 */
[----:B------:R-:W-:Y:S01]  /*b3d0*/  MOV R201, R6 ;  /* 0x0000000600c97202 */ /* 0x000fe20000000f00 */
[--C-:B------:R-:W-:Y:S02]  /*b3e0*/  FFMA.FTZ R7, R7, c[0x0][0x23c], -R2.reuse ;  /* 0x00008f0007077a23 */ /* 0x100fe40000010802 */
[--C-:B------:R-:W-:Y:S02]  /*b3f0*/  FFMA.FTZ R10, R119, c[0x0][0x23c], -R2.reuse ;  /* 0x00008f00770a7a23 */ /* 0x100fe40000010802 */
[--C-:B------:R-:W-:Y:S02]  /*b400*/  FFMA.FTZ R119, R77, c[0x0][0x23c], -R139.reuse ;  /* 0x00008f004d777a23 */ /* 0x100fe4000001088b */
[----:B------:R-:W-:Y:S01]  /*b410*/  FFMA.FTZ R247, R83, c[0x0][0x23c], -R2 ;  /* 0x00008f0053f77a23 */ /* 0x000fe20000010802 */
[----:B------:R-:W4:Y:S01]  /*b420*/  MUFU.EX2 R64, R7 ;  /* 0x0000000700407308 */ /* 0x000f220000000800 */
[--C-:B------:R-:W-:Y:S02]  /*b430*/  FFMA.FTZ R83, R30, c[0x0][0x23c], -R138.reuse ;  /* 0x00008f001e537a23 */ /* 0x100fe4000001088a */
[--C-:B------:R-:W-:Y:S01]  /*b440*/  FFMA.FTZ R12, R12, c[0x0][0x23c], -R139.reuse ;  /* 0x00008f000c0c7a23 */ /* 0x100fe2000001088b */
[----:B---3--:R-:W3:Y:S01]  /*b450*/  LDL.LU R11, [R1+0x1c] ;  /* 0x00001c00010b7983 */ /* 0x008ee20000300800 */
[--C-:B------:R-:W-:Y:S02]  /*b460*/  FFMA.FTZ R101, R25, c[0x0][0x23c], -R139.reuse ;  /* 0x00008f0019657a23 */ /* 0x100fe4000001088b */
[----:B------:R-:W-:Y:S01]  /*b470*/  FMUL.FTZ R4, R132, R200 ;  /* 0x000000c884047220 */ /* 0x000fe20000410000 */
[----:B------:R-:W3:Y:S01]  /*b480*/  LDL.LU R6, [R1+0x20] ;  /* 0x0000200001067983 */ /* 0x000ee20000300800 */
[----:B------:R-:W-:Y:S01]  /*b490*/  FFMA.FTZ R120, R90, c[0x0][0x23c], -R138 ;  /* 0x00008f005a787a23 */ /* 0x000fe2000001088a */
[----:B------:R-:W4:Y:S01]  /*b4a0*/  MUFU.EX2 R77, R19 ;  /* 0x00000013004d7308 */ /* 0x000f220000000800 */
[--C-:B------:R-:W-:Y:S02]  /*b4b0*/  FFMA.FTZ R65, R97, c[0x0][0x23c], -R204.reuse ;  /* 0x00008f0061417a23 */ /* 0x100fe400000108cc */
[----:B------:R-:W-:Y:S02]  /*b4c0*/  FFMA.FTZ R241, R21, c[0x0][0x23c], -R204 ;  /* 0x00008f0015f17a23 */ /* 0x000fe400000108cc */
[----:B-1----:R-:W-:Y:S01]  /*b4d0*/  FMUL.FTZ R17, R132, R189 ;  /* 0x000000bd84117220 */ /* 0x002fe20000410000 */
[----:B------:R-:W-:Y:S01]  /*b4e0*/  MOV R189, R70 ;  /* 0x0000004600bd7202 */ /* 0x000fe20000000f00 */
[----:B------:R-:W-:Y:S01]  /*b4f0*/  FFMA.FTZ R21, R98, c[0x0][0x23c], -R2 ;  /* 0x00008f0062157a23 */ /* 0x000fe20000010802 */
[----:B------:R-:W3:Y:S01]  /*b500*/  LDL.LU R70, [R1+0x24] ;  /* 0x0000240001467983 */ /* 0x000ee20000300800 */
[--C-:B------:R-:W-:Y:S01]  /*b510*/  FFMA.FTZ R240, R32, c[0x0][0x23c], -R204.reuse ;  /* 0x00008f0020f07a23 */ /* 0x100fe200000108cc */
[----:B------:R-:W-:Y:S01]  /*b520*/  MUFU.EX2 R0, R0 ;  /* 0x0000000000007308 */ /* 0x000fe20000000800 */
[--C-:B------:R-:W-:Y:S02]  /*b530*/  FFMA.FTZ R32, R117, c[0x0][0x23c], -R204.reuse ;  /* 0x00008f0075207a23 */ /* 0x100fe400000108cc */
[--C-:B------:R-:W-:Y:S01]  /*b540*/  FFMA.FTZ R239, R33, c[0x0][0x23c], -R204.reuse ;  /* 0x00008f0021ef7a23 */ /* 0x100fe200000108cc */
[----:B----4-:R-:W-:Y:S01]  /*b550*/  MOV R25, R64 ;  /* 0x0000004000197202 */ /* 0x010fe20000000f00 */
[--C-:B------:R-:W-:Y:S02]  /*b560*/  FFMA.FTZ R33, R113, c[0x0][0x23c], -R204.reuse ;  /* 0x00008f0071217a23 */ /* 0x100fe400000108cc */
[----:B------:R-:W-:Y:S01]  /*b570*/  FFMA.FTZ R238, R36, c[0x0][0x23c], -R204 ;  /* 0x00008f0024ee7a23 */ /* 0x000fe200000108cc */
[----:B------:R-:W-:Y:S01]  /*b580*/  MOV R47, R25 ;  /* 0x00000019002f7202 */ /* 0x000fe20000000f00 */
[----:B------:R-:W-:Y:S01]  /*b590*/  FFMA.FTZ R36, R118, c[0x0][0x23c], -R2 ;  /* 0x00008f0076247a23 */ /* 0x000fe20000010802 */
        /* <DEDUP_REMOVED lines=16> */
[--C-:B------:R-:W-:Y:S02]  /*b6a0*/  FFMA.FTZ R96, R44, c[0x0][0x23c], -R139.reuse ;  /* 0x00008f002c607a23 */ /* 0x100fe4000001088b */
[----:B------:R-:W-:Y:S02]  /*b6b0*/  FMUL.FTZ R36, R132, R180 ;  /* 0x000000b484247220 */ /* 0x000fe40000410000 */
[----:B------:R-:W-:Y:S01]  /*b6c0*/  FFMA.FTZ R204, R129, c[0x0][0x23c], -R204 ;  /* 0x00008f0081cc7a23 */ /* 0x000fe200000108cc */
[----:B------:R-:W-:Y:S01]  /*b6d0*/  MUFU.EX2 R240, R240 ;  /* 0x000000f000f07308 */ /* 0x000fe20000000800 */
[--C-:B------:R-:W-:Y:S01]  /*b6e0*/  FFMA.FTZ R208, R22, c[0x0][0x23c], -R2.reuse ;  /* 0x00008f0016d07a23 */ /* 0x100fe20000010802 */
[----:B------:R-:W-:Y:S01]  /*b6f0*/  MOV R22, R49 ;  /* 0x0000003100167202 */ /* 0x000fe20000000f00 */
[----:B------:R-:W-:Y:S02]  /*b700*/  FMUL.FTZ R49, R132, R173 ;  /* 0x000000ad84317220 */ /* 0x000fe40000410000 */
[--C-:B------:R-:W-:Y:S01]  /*b710*/  FFMA.FTZ R207, R23, c[0x0][0x23c], -R2.reuse ;  /* 0x00008f0017cf7a23 */ /* 0x100fe20000010802 */
[----:B------:R-:W-:Y:S01]  /*b720*/  MOV R23, R52 ;  /* 0x0000003400177202 */ /* 0x000fe20000000f00 */
[--C-:B------:R-:W-:Y:S02]  /*b730*/  FFMA.FTZ R206, R34, c[0x0][0x23c], -R2.reuse ;  /* 0x00008f0022ce7a23 */ /* 0x100fe40000010802 */
[--C-:B------:R-:W-:Y:S01]  /*b740*/  FFMA.FTZ R34, R89, c[0x0][0x23c], -R139.reuse ;  /* 0x00008f0059227a23 */ /* 0x100fe2000001088b */
[----:B------:R-:W-:Y:S01]  /*b750*/  MUFU.EX2 R208, R208 ;  /* 0x000000d000d07308 */ /* 0x000fe20000000800 */
[--C-:B------:R-:W-:Y:S01]  /*b760*/  FFMA.FTZ R205, R35, c[0x0][0x23c], -R2.reuse ;  /* 0x00008f0023cd7a23 */ /* 0x100fe20000010802 */
[----:B------:R-:W-:Y:S01]  /*b770*/  MOV R35, R221 ;  /* 0x000000dd00237202 */ /* 0x000fe20000000f00 */
[--C-:B------:R-:W-:Y:S02]  /*b780*/  FFMA.FTZ R129, R38, c[0x0][0x23c], -R2.reuse ;  /* 0x00008f0026817a23 */ /* 0x100fe40000010802 */
[--C-:B------:R-:W-:Y:S02]  /*b790*/  FFMA.FTZ R38, R88, c[0x0][0x23c], -R139.reuse ;  /* 0x00008f0058267a23 */ /* 0x100fe4000001088b */
[--C-:B------:R-:W-:Y:S01]  /*b7a0*/  FFMA.FTZ R117, R50, c[0x0][0x23c], -R2.reuse ;  /* 0x00008f0032757a23 */ /* 0x100fe20000010802 */
[----:B------:R-:W-:Y:S01]  /*b7b0*/  MOV R50, R32 ;  /* 0x0000002000327202 */ /* 0x000fe20000000f00 */
[----:B------:R-:W-:Y:S01]  /*b7c0*/  FMUL.FTZ R32, R132, R176 ;  /* 0x000000b084207220 */ /* 0x000fe20000410000 */
[----:B------:R-:W-:Y:S01]  /*b7d0*/  MUFU.EX2 R207, R207 ;  /* 0x000000cf00cf7308 */ /* 0x000fe20000000800 */
[----:B------:R-:W-:Y:S02]  /*b7e0*/  FFMA.FTZ R116, R51, c[0x0][0x23c], -R2 ;  /* 0x00008f0033747a23 */ /* 0x000fe40000010802 */
[--C-:B------:R-:W-:Y:S02]  /*b7f0*/  FFMA.FTZ R51, R104, c[0x0][0x23c], -R139.reuse ;  /* 0x00008f0068337a23 */ /* 0x100fe4000001088b */
        /* <DEDUP_REMOVED lines=9> */
[----:B------:R-:W-:Y:S02]  /*b890*/  FFMA.FTZ R108, R74, c[0x0][0x23c], -R138 ;  /* 0x00008f004a6c7a23 */ /* 0x000fe4000001088a */
[----:B------:R-:W-:Y:S01]  /*b8a0*/  FMUL.FTZ R37, R132, R181 ;  /* 0x000000b584257220 */ /* 0x000fe20000410000 */
[----:B------:R-:W-:Y:S01]  /*b8b0*/  MUFU.EX2 R206, R206 ;  /* 0x000000ce00ce7308 */ /* 0x000fe20000000800 */
[--C-:B------:R-:W-:Y:S01]  /*b8c0*/  FFMA.FTZ R118, R60, c[0x0][0x23c], -R139.reuse ;  /* 0x00008f003c767a23 */ /* 0x100fe2000001088b */
[----:B------:R-:W-:Y:S01]  /*b8d0*/  MOV R60, R21 ;  /* 0x00000015003c7202 */ /* 0x000fe20000000f00 */
[----:B------:R-:W-:Y:S02]  /*b8e0*/  FMUL.FTZ R21, R132, R193 ;  /* 0x000000c184157220 */ /* 0x000fe40000410000 */
[--C-:B------:R-:W-:Y:S01]  /*b8f0*/  FFMA.FTZ R130, R76, c[0x0][0x23c], -R139.reuse ;  /* 0x00008f004c827a23 */ /* 0x100fe2000001088b */
[----:B------:R-:W-:Y:S01]  /*b900*/  MOV R76, R8 ;  /* 0x00000008004c7202 */ /* 0x000fe20000000f00 */
[--C-:B------:R-:W-:Y:S01]  /*b910*/  FFMA.FTZ R8, R92, c[0x0][0x23c], -R139.reuse ;  /* 0x00008f005c087a23 */ /* 0x100fe2000001088b */
[----:B------:R-:W-:Y:S01]  /*b920*/  MOV R30, R60 ;  /* 0x0000003c001e7202 */ /* 0x000fe20000000f00 */
[--C-:B------:R-:W-:Y:S01]  /*b930*/  FFMA.FTZ R7, R121, c[0x0][0x23c], -R139.reuse ;  /* 0x00008f0079077a23 */ /* 0x100fe2000001088b */
[----:B------:R-:W-:Y:S01]  /*b940*/  MUFU.EX2 R92, R9 ;  /* 0x00000009005c7308 */ /* 0x000fe20000000800 */
[C---:B------:R-:W-:Y:S01]  /*b950*/  FMUL.FTZ R52, R132.reuse, R168 ;  /* 0x000000a884347220 */ /* 0x040fe20000410000 */
[----:B------:R-:W-:Y:S01]  /*b960*/  MOV R60, R29 ;  /* 0x0000001d003c7202 */ /* 0x000fe20000000f00 */
[C---:B------:R-:W-:Y:S01]  /*b970*/  FMUL.FTZ R53, R132.reuse, R169 ;  /* 0x000000a984357220 */ /* 0x040fe20000410000 */
[----:B------:R-:W-:Y:S01]  /*b980*/  MOV R42, R8 ;  /* 0x00000008002a7202 */ /* 0x000fe20000000f00 */
[----:B------:R-:W-:Y:S01]  /*b990*/  FMUL.FTZ R64, R132, R156 ;  /* 0x0000009c84407220 */ /* 0x000fe20000410000 */
[----:B------:R-:W-:Y:S01]  /*b9a0*/  MOV R169, R34 ;  /* 0x0000002200a97202 */ /* 0x000fe20000000f00 */
[--C-:B------:R-:W-:Y:S02]  /*b9b0*/  FFMA.FTZ R128, R39, c[0x0][0x23c], -R2.reuse ;  /* 0x00008f0027807a23 */ /* 0x100fe40000010802 */
[--C-:B------:R-:W-:Y:S01]  /*b9c0*/  FFMA.FTZ R39, R109, c[0x0][0x23c], -R139.reuse ;  /* 0x00008f006d277a23 */ /* 0x100fe2000001088b */
[----:B------:R-:W-:Y:S01]  /*b9d0*/  MUFU.EX2 R205, R205 ;  /* 0x000000cd00cd7308 */ /* 0x000fe20000000800 */
[----:B------:R-:W-:Y:S02]  /*b9e0*/  FFMA.FTZ R212, R54, c[0x0][0x23c], -R2 ;  /* 0x00008f0036d47a23 */ /* 0x000fe40000010802 */
[----:B------:R-:W-:Y:S02]  /*b9f0*/  IMAD.MOV.U32 R54, RZ, RZ, R20 ;  /* 0x000000ffff367224 */ /* 0x000fe400078e0014 */
[C---:B------:R-:W-:Y:S02]  /*ba00*/  FMUL.FTZ R20, R132.reuse, R192 ;  /* 0x000000c084147220 */ /* 0x040fe40000410000 */
[----:B------:R-:W-:Y:S02]  /*ba10*/  FFMA.FTZ R209, R67, c[0x0][0x23c], -R2 ;  /* 0x00008f0043d17a23 */ /* 0x000fe40000010802 */
[----:B------:R-:W-:Y:S01]  /*ba20*/  IMAD.MOV.U32 R67, RZ, RZ, R48 ;  /* 0x000000ffff437224 */ /* 0x000fe200078e0030 */
[----:B------:R-:W-:Y:S01]  /*ba30*/  MUFU.EX2 R100, R100 ;  /* 0x0000006400647308 */ /* 0x000fe20000000800 */
[C---:B------:R-:W-:Y:S02]  /*ba40*/  FMUL.FTZ R48, R132.reuse, R172 ;  /* 0x000000ac84307220 */ /* 0x040fe40000410000 */
[--C-:B------:R-:W-:Y:S01]  /*ba50*/  FFMA.FTZ R249, R71, c[0x0][0x23c], -R2.reuse ;  /* 0x00008f0047f97a23 */ /* 0x100fe20000010802 */
[----:B------:R-:W-:Y:S01]  /*ba60*/  MOV R71, R33 ;  /* 0x0000002100477202 */ /* 0x000fe20000000f00 */
[----:B------:R-:W-:Y:S02]  /*ba70*/  FMUL.FTZ R33, R132, R177 ;  /* 0x000000b184217220 */ /* 0x000fe40000410000 */
[----:B------:R-:W-:Y:S02]  /*ba80*/  FFMA.FTZ R2, R131, c[0x0][0x23c], -R2 ;  /* 0x00008f0083027a23 */ /* 0x000fe40000010802 */
[--C-:B------:R-:W-:Y:S01]  /*ba90*/  FFMA.FTZ R131, R61, c[0x0][0x23c], -R139.reuse ;  /* 0x00008f003d837a23 */ /* 0x100fe2000001088b */
[----:B------:R-:W-:Y:S01]  /*baa0*/  MUFU.EX2 R238, R238 ;  /* 0x000000ee00ee7308 */ /* 0x000fe20000000800 */
[--C-:B------:R-:W-:Y:S01]  /*bab0*/  FFMA.FTZ R102, R24, c[0x0][0x23c], -R139.reuse ;  /* 0x00008f0018667a23 */ /* 0x100fe2000001088b */
[----:B------:R-:W-:Y:S01]  /*bac0*/  MOV R24, R65 ;  /* 0x0000004100187202 */ /* 0x000fe20000000f00 */
[C---:B------:R-:W-:Y:S01]  /*bad0*/  FMUL.FTZ R65, R132.reuse, R157 ;  /* 0x0000009d84417220 */ /* 0x040fe20000410000 */
[----:B------:R-:W-:Y:S01]  /*bae0*/  MOV R61, R224 ;  /* 0x000000e0003d7202 */ /* 0x000fe20000000f00 */
[--C-:B------:R-:W-:Y:S01]  /*baf0*/  FFMA.FTZ R103, R45, c[0x0][0x23c], -R139.reuse ;  /* 0x00008f002d677a23 */ /* 0x100fe2000001088b */
[----:B------:R-:W-:Y:S01]  /*bb00*/  MOV R45, R16 ;  /* 0x00000010002d7202 */ /* 0x000fe20000000f00 */
[----:B------:R-:W-:Y:S01]  /*bb10*/  FMUL.FTZ R16, R132, R188 ;  /* 0x000000bc84107220 */ /* 0x000fe20000410000 */
[----:B------:R-:W-:Y:S01]  /*bb20*/  MOV R157, R38 ;  /* 0x00000026009d7202 */ /* 0x000fe20000000f00 */
[--C-:B------:R-:W-:Y:S01]  /*bb30*/  FFMA.FTZ R113, R57, c[0x0][0x23c], -R139.reuse ;  /* 0x00008f0039717a23 */ /* 0x100fe2000001088b */
[----:B------:R-:W-:Y:S01]  /*bb40*/  MUFU.EX2 R102, R102 ;  /* 0x0000006600667308 */ /* 0x000fe20000000800 */
[--C-:B------:R-:W-:Y:S02]  /*bb50*/  FFMA.FTZ R57, R124, c[0x0][0x23c], -R139.reuse ;  /* 0x00008f007c397a23 */ /* 0x100fe4000001088b */
[--C-:B------:R-:W-:Y:S02]  /*bb60*/  FFMA.FTZ R44, R93, c[0x0][0x23c], -R139.reuse ;  /* 0x00008f005d2c7a23 */ /* 0x100fe4000001088b */
[----:B------:R-:W-:Y:S02]  /*bb70*/  FFMA.FTZ R139, R125, c[0x0][0x23c], -R139 ;  /* 0x00008f007d8b7a23 */ /* 0x000fe4000001088b */
        /* <DEDUP_REMOVED lines=13> */
[----:B------:R1:W-:Y:S01]  /*bc50*/  MUFU.EX2 R110, R15 ;  /* 0x0000000f006e7308 */ /* 0x0003e20000000800 */
[--C-:B------:R-:W-:Y:S02]  /*bc60*/  FFMA.FTZ R14, R14, c[0x0][0x23c], -R138.reuse ;  /* 0x00008f000e0e7a23 */ /* 0x100fe4000001088a */
[--C-:B------:R-:W-:Y:S02]  /*bc70*/  FFMA.FTZ R124, R94, c[0x0][0x23c], -R138.reuse ;  /* 0x00008f005e7c7a23 */ /* 0x100fe4000001088a */
[--C-:B------:R-:W-:Y:S02]  /*bc80*/  FFMA.FTZ R114, R62, c[0x0][0x23c], -R138.reuse ;  /* 0x00008f003e727a23 */ /* 0x100fe4000001088a */
[--C-:B------:R-:W-:Y:S02]  /*bc90*/  FFMA.FTZ R62, R111, c[0x0][0x23c], -R138.reuse ;  /* 0x00008f006f3e7a23 */ /* 0x100fe4000001088a */
[----:B------:R-:W-:Y:S01]  /*bca0*/  FFMA.FTZ R85, R27, c[0x0][0x23c], -R138 ;  /* 0x00008f001b557a23 */ /* 0x000fe2000001088a */
[----:B------:R4:W-:Y:S01]  /*bcb0*/  MUFU.EX2 R111, R13 ;  /* 0x0000000d006f7308 */ /* 0x0009e20000000800 */
[----:B------:R-:W-:Y:S01]  /*bcc0*/  IMAD.MOV.U32 R58, RZ, RZ, R60 ;  /* 0x000000ffff3a7224 */ /* 0x000fe200078e003c */
[----:B------:R-:W-:Y:S01]  /*bcd0*/  MOV R27, R61 ;  /* 0x0000003d001b7202 */ /* 0x000fe20000000f00 */
[----:B------:R-:W-:Y:S01]  /*bce0*/  IMAD.MOV.U32 R61, RZ, RZ, R28 ;  /* 0x000000ffff3d7224 */ /* 0x000fe200078e001c */
[----:B------:R-:W-:Y:S01]  /*bcf0*/  MOV R200, R62 ;  /* 0x0000003e00c87202 */ /* 0x000fe20000000f00 */
[----:B------:R-:W-:Y:S01]  /*bd00*/  FMUL.FTZ R40, R133, R152 ;  /* 0x0000009885287220 */ /* 0x000fe20000410000 */
[----:B------:R-:W-:Y:S01]  /*bd10*/  MOV R176, R58 ;  /* 0x0000003a00b07202 */ /* 0x000fe20000000f00 */
[--C-:B------:R-:W-:Y:S01]  /*bd20*/  FFMA.FTZ R109, R63, c[0x0][0x23c], -R138.reuse ;  /* 0x00008f003f6d7a23 */ /* 0x100fe2000001088a */
[----:B------:R-:W-:Y:S01]  /*bd30*/  MOV R63, R57 ;  /* 0x00000039003f7202 */ /* 0x000fe20000000f00 */
[--C-:B------:R-:W-:Y:S01]  /*bd40*/  FFMA.FTZ R121, R91, c[0x0][0x23c], -R138.reuse ;  /* 0x00008f005b797a23 */ /* 0x100fe2000001088a */
[----:B------:R4:W4:Y:S01]  /*bd50*/  MUFU.EX2 R94, R14 ;  /* 0x0000000e005e7308 */ /* 0x0009220000000800 */
[----:B------:R-:W-:Y:S01]  /*bd60*/  MOV R91, R18 ;  /* 0x00000012005b7202 */ /* 0x000fe20000000f00 */
[----:B------:R-:W-:Y:S01]  /*bd70*/  FMUL.FTZ R57, R133, R145 ;  /* 0x0000009185397220 */ /* 0x000fe20000410000 */
[----:B------:R-:W-:Y:S01]  /*bd80*/  MOV R145, R47 ;  /* 0x0000002f00917202 */ /* 0x000fe20000000f00 */
[--C-:B------:R-:W-:Y:S01]  /*bd90*/  FFMA.FTZ R93, R59, c[0x0][0x23c], -R138.reuse ;  /* 0x00008f003b5d7a23 */ /* 0x100fe2000001088a */
[----:B------:R-:W-:Y:S01]  /*bda0*/  MOV R47, R42 ;  /* 0x0000002a002f7202 */ /* 0x000fe20000000f00 */
[----:B-1----:R-:W-:Y:S01]  /*bdb0*/  FMUL.FTZ R15, R3, R187 ;  /* 0x000000bb030f7220 */ /* 0x002fe20000410000 */
[----:B------:R-:W-:Y:S01]  /*bdc0*/  MOV R59, R61 ;  /* 0x0000003d003b7202 */ /* 0x000fe20000000f00 */
[--C-:B------:R-:W-:Y:S01]  /*bdd0*/  FFMA.FTZ R43, R107, c[0x0][0x23c], -R138.reuse ;  /* 0x00008f006b2b7a23 */ /* 0x100fe2000001088a */
[----:B------:R-:W-:Y:S01]  /*bde0*/  MOV R42, R31 ;  /* 0x0000001f002a7202 */ /* 0x000fe20000000f00 */
[--C-:B------:R-:W-:Y:S01]  /*bdf0*/  FFMA.FTZ R104, R78, c[0x0][0x23c], -R138.reuse ;  /* 0x00008f004e687a23 */ /* 0x100fe2000001088a */
[----:B------:R-:W-:Y:S01]  /*be00*/  MOV R31, R30 ;  /* 0x0000001e001f7202 */ /* 0x000fe20000000f00 */
[--C-:B------:R-:W-:Y:S01]  /*be10*/  FFMA.FTZ R115, R79, c[0x0][0x23c], -R138.reuse ;  /* 0x00008f004f737a23 */ /* 0x100fe2000001088a */
[----:B------:R-:W-:Y:S01]  /*be20*/  MOV R30, R27 ;  /* 0x0000001b001e7202 */ /* 0x000fe20000000f00 */
[----:B------:R-:W-:Y:S01]  /*be30*/  FFMA.FTZ R19, R122, c[0x0][0x23c], -R138 ;  /* 0x00008f007a137a23 */ /* 0x000fe2000001088a */
[----:B------:R-:W-:Y:S01]  /*be40*/  MOV R27, R10 ;  /* 0x0000000a001b7202 */ /* 0x000fe20000000f00 */
[C---:B------:R-:W-:Y:S01]  /*be50*/  FMUL.FTZ R8, R133.reuse, R196 ;  /* 0x000000c485087220 */ /* 0x040fe20000410000 */
[----:B------:R-:W-:Y:S01]  /*be60*/  MOV R79, R56 ;  /* 0x00000038004f7202 */ /* 0x000fe20000000f00 */
[C---:B------:R-:W-:Y:S01]  /*be70*/  FMUL.FTZ R9, R133.reuse, R197 ;  /* 0x000000c585097220 */ /* 0x040fe20000410000 */
[----:B------:R-:W-:Y:S01]  /*be80*/  MOV R192, R27 ;  /* 0x0000001b00c07202 */ /* 0x000fe20000000f00 */
[C---:B------:R-:W-:Y:S01]  /*be90*/  FMUL.FTZ R12, R133.reuse, R184 ;  /* 0x000000b8850c7220 */ /* 0x040fe20000410000 */
[----:B------:R-:W-:Y:S01]  /*bea0*/  MOV R18, R44 ;  /* 0x0000002c00127202 */ /* 0x000fe20000000f00 */
[C---:B----4-:R-:W-:Y:S01]  /*beb0*/  FMUL.FTZ R13, R133.reuse, R185 ;  /* 0x000000b9850d7220 */ /* 0x050fe20000410000 */
[----:B------:R-:W-:Y:S01]  /*bec0*/  MOV R78, R41 ;  /* 0x00000029004e7202 */ /* 0x000fe20000000f00 */
[----:B------:R-:W-:Y:S01]  /*bed0*/  FMUL.FTZ R24, R133, R164 ;  /* 0x000000a485187220 */ /* 0x000fe20000410000 */
[----:B------:R-:W-:Y:S01]  /*bee0*/  MOV R188, R59 ;  /* 0x0000003b00bc7202 */ /* 0x000fe20000000f00 */
[----:B------:R-:W-:Y:S01]  /*bef0*/  FMUL.FTZ R59, R3, R147 ;  /* 0x00000093033b7220 */ /* 0x000fe20000410000 */
        /* <DEDUP_REMOVED lines=39> */
[----:B--2---:R-:W-:Y:S01]  /*c170*/  FFMA.FTZ R132, R132, R26, R68 ;  /* 0x0000001a84847223 */ /* 0x004fe20000010044 */
[----:B------:R-:W-:Y:S01]  /*c180*/  MOV R192, R51 ;  /* 0x0000003300c07202 */ /* 0x000fe20000000f00 */
[----:B------:R-:W-:Y:S01]  /*c190*/  IMAD.MOV.U32 R26, RZ, RZ, R72 ;  /* 0x000000ffff1a7224 */ /* 0x000fe200078e0048 */
[----:B------:R-:W-:Y:S01]  /*c1a0*/  MOV R161, R67 ;  /* 0x0000004300a17202 */ /* 0x000fe20000000f00 */
[----:B------:R-:W1:Y:S01]  /*c1b0*/  LDSM.16.MT88.4 R72, [R217+0x8000] ;  /* 0x00800000d948783b */ /* 0x000e620000004200 */
[----:B------:R-:W-:Y:S01]  /*c1c0*/  FMUL.FTZ R43, R3, R155 ;  /* 0x0000009b032b7220 */ /* 0x000fe20000410000 */
[----:B------:R-:W-:Y:S01]  /*c1d0*/  MOV R196, R66 ;  /* 0x0000004200c47202 */ /* 0x000fe20000000f00 */
[--C-:B------:R-:W-:Y:S01]  /*c1e0*/  FFMA.FTZ R126, R126, c[0x0][0x23c], -R138.reuse ;  /* 0x00008f007e7e7a23 */ /* 0x100fe2000001088a */
[----:B------:R-:W-:Y:S01]  /*c1f0*/  MOV R152, R26 ;  /* 0x0000001a00987202 */ /* 0x000fe20000000f00 */
[----:B------:R-:W-:Y:S01]  /*c200*/  IMAD.MOV.U32 R26, RZ, RZ, R45 ;  /* 0x000000ffff1a7224 */ /* 0x000fe200078e002d */
[----:B------:R-:W-:Y:S01]  /*c210*/  MOV R160, R55 ;  /* 0x0000003700a07202 */ /* 0x000fe20000000f00 */
[----:B------:R-:W-:Y:S01]  /*c220*/  FMUL.FTZ R45, R133, R149 ;  /* 0x00000095852d7220 */ /* 0x000fe20000410000 */
[----:B------:R-:W-:Y:S01]  /*c230*/  F2FP.BF16.PACK_AB R68, R152, R68 ;  /* 0x000000449844723e */ /* 0x000fe200000010ff */
[----:B------:R-:W-:Y:S01]  /*c240*/  FFMA.FTZ R138, R127, c[0x0][0x23c], -R138 ;  /* 0x00008f007f8a7a23 */ /* 0x000fe2000001088a */
[----:B------:R-:W-:Y:S01]  /*c250*/  MOV R187, R26 ;  /* 0x0000001a00bb7202 */ /* 0x000fe20000000f00 */
[C---:B------:R-:W-:Y:S01]  /*c260*/  FMUL.FTZ R26, R3.reuse, R166 ;  /* 0x000000a6031a7220 */ /* 0x040fe20000410000 */
[----:B------:R-:W-:Y:S01]  /*c270*/  MOV R166, R91 ;  /* 0x0000005b00a67202 */ /* 0x000fe20000000f00 */
[----:B------:R-:W-:Y:S01]  /*c280*/  IMAD.MOV.U32 R91, RZ, RZ, R63 ;  /* 0x000000ffff5b7224 */ /* 0x000fe200078e003f */
[----:B------:R-:W-:Y:S01]  /*c290*/  MOV R127, R31 ;  /* 0x0000001f007f7202 */ /* 0x000fe20000000f00 */
[C---:B------:R-:W-:Y:S01]  /*c2a0*/  FMUL.FTZ R31, R3.reuse, R163 ;  /* 0x000000a3031f7220 */ /* 0x040fe20000410000 */
[----:B------:R-:W-:Y:S01]  /*c2b0*/  MOV R185, R54 ;  /* 0x0000003600b97202 */ /* 0x000fe20000000f00 */
[----:B------:R-:W-:Y:S01]  /*c2c0*/  FMUL.FTZ R63, R3, R143 ;  /* 0x0000008f033f7220 */ /* 0x000fe20000410000 */
[----:B------:R-:W-:Y:S01]  /*c2d0*/  MOV R144, R165 ;  /* 0x000000a500907202 */ /* 0x000fe20000000f00 */
[----:B------:R-:W-:Y:S01]  /*c2e0*/  IMAD.MOV.U32 R188, RZ, RZ, R19 ;  /* 0x000000ffffbc7224 */ /* 0x000fe200078e0013 */
        /* <DEDUP_REMOVED lines=12> */
[----:B------:R-:W-:Y:S01]  /*c3b0*/  MUFU.EX2 R99, R83 ;  /* 0x0000005300637308 */ /* 0x000fe20000000800 */
[----:B------:R-:W-:Y:S01]  /*c3c0*/  IMAD.MOV.U32 R173, RZ, RZ, R50 ;  /* 0x000000ffffad7224 */ /* 0x000fe200078e0032 */
[----:B------:R-:W-:Y:S01]  /*c3d0*/  MOV R167, R186 ;  /* 0x000000ba00a77202 */ /* 0x000fe20000000f00 */
[C---:B------:R-:W-:Y:S01]  /*c3e0*/  FMUL.FTZ R50, R0.reuse, R174 ;  /* 0x000000ae00327220 */ /* 0x040fe20000410000 */
[----:B------:R-:W-:Y:S01]  /*c3f0*/  MOV R186, R193 ;  /* 0x000000c100ba7202 */ /* 0x000fe20000000f00 */
[C---:B------:R-:W-:Y:S01]  /*c400*/  FMUL.FTZ R51, R0.reuse, R175 ;  /* 0x000000af00337220 */ /* 0x040fe20000410000 */
[----:B------:R-:W-:Y:S01]  /*c410*/  MOV R193, R230 ;  /* 0x000000e600c17202 */ /* 0x000fe20000000f00 */
[C---:B------:R-:W-:Y:S01]  /*c420*/  FMUL.FTZ R54, R0.reuse, R170 ;  /* 0x000000aa00367220 */ /* 0x040fe20000410000 */
[----:B------:R2:W5:Y:S01]  /*c430*/  LDL.LU R230, [R1+0xb4] ;  /* 0x0000b40001e67983 */ /* 0x0005620000300800 */
[C---:B------:R-:W-:Y:S01]  /*c440*/  FMUL.FTZ R55, R0.reuse, R171 ;  /* 0x000000ab00377220 */ /* 0x040fe20000410000 */
[----:B------:R-:W-:Y:S01]  /*c450*/  MUFU.EX2 R142, R87 ;  /* 0x00000057008e7308 */ /* 0x000fe20000000800 */
[----:B------:R-:W-:Y:S01]  /*c460*/  FMUL.FTZ R66, R0, R158 ;  /* 0x0000009e00427220 */ /* 0x000fe20000410000 */
[----:B------:R-:W-:Y:S01]  /*c470*/  MOV R154, R163 ;  /* 0x000000a3009a7202 */ /* 0x000fe20000000f00 */
[----:B---3--:R-:W-:Y:S01]  /*c480*/  FFMA.FTZ R133, R133, R11, R76 ;  /* 0x0000000b85857223 */ /* 0x008fe2000001004c */
[----:B------:R-:W-:Y:S01]  /*c490*/  F2FP.BF16.PACK_AB R76, R92, R76 ;  /* 0x0000004c5c4c723e */ /* 0x000fe200000010ff */
[C---:B------:R-:W-:Y:S01]  /*c4a0*/  FMUL.FTZ R11, R3.reuse, R199 ;  /* 0x000000c7030b7220 */ /* 0x040fe20000410000 */
[----:B------:R-:W-:Y:S01]  /*c4b0*/  MOV R185, R184 ;  /* 0x000000b800b97202 */ /* 0x000fe20000000f00 */
[----:B------:R-:W-:Y:S01]  /*c4c0*/  FFMA.FTZ R84, R3, R6, R77 ;  /* 0x0000000603547223 */ /* 0x000fe2000001004d */
[----:B------:R-:W-:Y:S01]  /*c4d0*/  F2FP.BF16.PACK_AB R77, R166, R77 ;  /* 0x0000004da64d723e */ /* 0x000fe200000010ff */
        /* <DEDUP_REMOVED lines=8> */
[C---:B------:R-:W-:Y:S01]  /*c560*/  FFMA.FTZ R3, R0.reuse, R70, R69 ;  /* 0x0000004600037223 */ /* 0x040fe20000010045 */
[----:B------:R-:W-:Y:S01]  /*c570*/  MOV R78, R7 ;  /* 0x00000007004e7202 */ /* 0x000fe20000000f00 */
[----:B------:R-:W-:Y:S01]  /*c580*/  FMUL.FTZ R7, R0, R203 ;  /* 0x000000cb00077220 */ /* 0x000fe20000410000 */
[----:B------:R-:W-:Y:S01]  /*c590*/  F2FP.BF16.PACK_AB R69, R145, R69 ;  /* 0x000000459145723e */ /* 0x000fe200000010ff */
[----:B------:R-:W-:Y:S01]  /*c5a0*/  IMAD.MOV.U32 R180, RZ, RZ, R176 ;  /* 0x000000ffffb47224 */ /* 0x000fe200078e00b0 */
[----:B------:R-:W-:Y:S01]  /*c5b0*/  F2FP.BF16.PACK_AB R70, R202, R187 ;  /* 0x000000bbca46723e */ /* 0x000fe200000010ff */
[----:B------:R-:W3:Y:S01]  /*c5c0*/  MUFU.EX2 R106, R101 ;  /* 0x00000065006a7308 */ /* 0x000ee20000000800 */
[----:B------:R-:W-:Y:S01]  /*c5d0*/  MOV R176, R23 ;  /* 0x0000001700b07202 */ /* 0x000fe20000000f00 */
[----:B------:R-:W-:Y:S01]  /*c5e0*/  FMUL.FTZ R23, R0, R195 ;  /* 0x000000c300177220 */ /* 0x000fe20000410000 */
[----:B------:R-:W-:Y:S01]  /*c5f0*/  MOV R197, R189 ;  /* 0x000000bd00c57202 */ /* 0x000fe20000000f00 */
[----:B------:R-:W-:Y:S01]  /*c600*/  FADD.FTZ R133, R92, R133 ;  /* 0x000000855c857221 */ /* 0x000fe20000010000 */
[----:B------:R-:W-:Y:S01]  /*c610*/  MOV R189, R78 ;  /* 0x0000004e00bd7202 */ /* 0x000fe20000000f00 */
[-C--:B-1----:R-:W-:Y:S04]  /*c620*/  HMMA.16816.F32.BF16 R4, R68, R72.reuse, R4 ;  /* 0x000000484404723c */ /* 0x082fe80000041804 */
[----:B------:R-:W-:Y:S01]  /*c630*/  MUFU.EX2 R101, R86 ;  /* 0x0000005600657308 */ /* 0x000fe20000000800 */
[----:B------:R-:W-:Y:S01]  /*c640*/  F2FP.BF16.PACK_AB R78, R111, R90 ;  /* 0x0000005a6f4e723e */ /* 0x000fe200000010ff */
[----:B------:R-:W-:Y:S01]  /*c650*/  IMAD.MOV.U32 R199, RZ, RZ, R157 ;  /* 0x000000ffffc77224 */ /* 0x000fe200078e009d */
[----:B------:R-:W-:Y:S02]  /*c660*/  MOV R168, R91 ;  /* 0x0000005b00a87202 */ /* 0x000fe40000000f00 */
[----:B------:R-:W-:Y:S03]  /*c670*/  MOV R91, R22 ;  /* 0x00000016005b7202 */ /* 0x000fe60000000f00 */
[C---:B------:R-:W-:Y:S02]  /*c680*/  HMMA.16816.F32.BF16 R8, R76.reuse, R72, R8 ;  /* 0x000000484c08723c */ /* 0x040fe40000041808 */
[----:B------:R-:W-:Y:S02]  /*c690*/  MUFU.EX2 R98, R98 ;  /* 0x0000006200627308 */ /* 0x000fe40000000800 */
[----:B------:R-:W-:Y:S01]  /*c6a0*/  FMUL.FTZ R22, R0, R194 ;  /* 0x000000c200167220 */ /* 0x000fe20000410000 */
[----:B------:R-:W-:Y:S01]  /*c6b0*/  MOV R161, R123 ;  /* 0x0000007b00a17202 */ /* 0x000fe20000000f00 */
[----:B------:R-:W-:Y:S01]  /*c6c0*/  FADD.FTZ R0, R152, R132 ;  /* 0x0000008498007221 */ /* 0x000fe20000010000 */
[----:B------:R-:W-:Y:S01]  /*c6d0*/  MOV R149, R180 ;  /* 0x000000b400957202 */ /* 0x000fe20000000f00 */
[-C--:B------:R-:W-:Y:S04]  /*c6e0*/  HMMA.16816.F32.BF16 R12, R76, R74.reuse, R12 ;  /* 0x0000004a4c0c723c */ /* 0x080fe8000004180c */
[----:B------:R-:W-:Y:S01]  /*c6f0*/  MUFU.EX2 R123, R82 ;  /* 0x00000052007b7308 */ /* 0x000fe20000000800 */
[----:B------:R-:W-:Y:S01]  /*c700*/  MOV R152, R127 ;  /* 0x0000007f00987202 */ /* 0x000fe20000000f00 */
[----:B------:R-:W-:Y:S01]  /*c710*/  IMAD.MOV.U32 R180, RZ, RZ, R107 ;  /* 0x000000ffffb47224 */ /* 0x000fe200078e006b */
[----:B------:R-:W-:Y:S01]  /*c720*/  MOV R198, R153 ;  /* 0x0000009900c67202 */ /* 0x000fe20000000f00 */
[C---:B------:R-:W-:Y:S01]  /*c730*/  HMMA.16816.F32.BF16 R16, R68.reuse, R74, R16 ;  /* 0x0000004a4410723c */ /* 0x040fe20000041810 */
[----:B------:R-:W1:Y:S03]  /*c740*/  LDSM.16.MT88.4 R72, [R220+0x8000] ;  /* 0x00800000dc48783b */ /* 0x000e660000004200 */
[----:B------:R-:W-:Y:S01]  /*c750*/  MOV R162, R198 ;  /* 0x000000c600a27202 */ /* 0x000fe20000000f00 */
[----:B------:R-:W-:Y:S01]  /*c760*/  FADD.FTZ R92, R187, R0 ;  /* 0x00000000bb5c7221 */ /* 0x000fe20000010000 */
[----:B------:R-:W-:Y:S01]  /*c770*/  MUFU.EX2 R132, R80 ;  /* 0x0000005000847308 */ /* 0x000fe20000000800 */
[----:B------:R-:W-:Y:S02]  /*c780*/  MOV R198, R149 ;  /* 0x0000009500c67202 */ /* 0x000fe40000000f00 */
[----:B------:R-:W-:Y:S03]  /*c790*/  MOV R187, R180 ;  /* 0x000000b400bb7202 */ /* 0x000fe60000000f00 */
[----:B------:R-:W-:Y:S02]  /*c7a0*/  MOV R184, R156 ;  /* 0x0000009c00b87202 */ /* 0x000fe40000000f00 */
[----:B------:R-:W-:Y:S02]  /*c7b0*/  MOV R163, R162 ;  /* 0x000000a200a37202 */ /* 0x000fe40000000f00 */
[----:B------:R-:W-:Y:S01]  /*c7c0*/  MUFU.EX2 R149, R89 ;  /* 0x0000005900957308 */ /* 0x000fe20000000800 */
[----:B------:R-:W-:Y:S01]  /*c7d0*/  MOV R162, R167 ;  /* 0x000000a700a27202 */ /* 0x000fe20000000f00 */
[----:B------:R-:W-:Y:S01]  /*c7e0*/  IMAD.MOV.U32 R167, RZ, RZ, R199 ;  /* 0x000000ffffa77224 */ /* 0x000fe200078e00c7 */
[----:B------:R-:W-:Y:S02]  /*c7f0*/  MOV R199, R192 ;  /* 0x000000c000c77202 */ /* 0x000fe40000000f00 */
[----:B------:R-:W-:Y:S02]  /*c800*/  MOV R192, R228 ;  /* 0x000000e400c07202 */ /* 0x000fe40000000f00 */
[----:B------:R-:W-:Y:S02]  /*c810*/  MOV R203, R163 ;  /* 0x000000a300cb7202 */ /* 0x000fe40000000f00 */
[----:B------:R-:W-:Y:S01]  /*c820*/  MOV R163, R162 ;  /* 0x000000a200a37202 */ /* 0x000fe20000000f00 */
[----:B------:R-:W-:Y:S01]  /*c830*/  MUFU.EX2 R127, R97 ;  /* 0x00000061007f7308 */ /* 0x000fe20000000800 */
[----:B------:R-:W-:Y:S02]  /*c840*/  MOV R162, R167 ;  /* 0x000000a700a27202 */ /* 0x000fe40000000f00 */
[----:B------:R-:W-:Y:S01]  /*c850*/  MOV R167, R198 ;  /* 0x000000c600a77202 */ /* 0x000fe20000000f00 */
[----:B------:R-:W-:Y:S06]  /*c860*/  IMAD.MOV.U32 R198, RZ, RZ, R227 ;  /* 0x000000ffffc67224 */ /* 0x000fec00078e00e3 */
[----:B------:R4:W-:Y:S01]  /*c870*/  MUFU.EX2 R97, R81 ;  /* 0x0000005100617308 */ /* 0x0009e20000000800 */
[-C--:B-1----:R-:W-:Y:S09]  /*c880*/  HMMA.16816.F32.BF16 R20, R68, R72.reuse, R20 ;  /* 0x000000484414723c */ /* 0x082ff20000041814 */
[----:B------:R1:W1:Y:S01]  /*c890*/  MUFU.EX2 R107, R85 ;  /* 0x00000055006b7308 */ /* 0x0002620000000800 */
[C---:B------:R-:W-:Y:S09]  /*c8a0*/  HMMA.16816.F32.BF16 R24, R76.reuse, R72, R24 ;  /* 0x000000484c18723c */ /* 0x040ff20000041818 */
[----:B------:R-:W-:Y:S01]  /*c8b0*/  MUFU.EX2 R141, R96 ;  /* 0x00000060008d7308 */ /* 0x000fe20000000800 */
[-C--:B------:R-:W-:Y:S01]  /*c8c0*/  HMMA.16816.F32.BF16 R28, R76, R74.reuse, R28 ;  /* 0x0000004a4c1c723c */ /* 0x080fe2000004181c */
[----:B----4-:R-:W-:Y:S07]  /*c8d0*/  LDSM.16.MT88.4 R80, [R217+0x8800] ;  /* 0x00880000d950783b */ /* 0x010fee0000004200 */
[C---:B------:R-:W-:Y:S01]  /*c8e0*/  HMMA.16816.F32.BF16 R32, R68.reuse, R74, R32 ;  /* 0x0000004a4420723c */ /* 0x040fe20000041820 */
[----:B------:R-:W-:Y:S01]  /*c8f0*/  MUFU.EX2 R96, R88 ;  /* 0x0000005800607308 */ /* 0x000fe20000000800 */
[----:B------:R-:W4:Y:S02]  /*c900*/  LDSM.16.MT88.4 R72, [R218+0x8000] ;  /* 0x00800000da48783b */ /* 0x000f240000004200 */
[----:B-1----:R-:W-:Y:S01]  /*c910*/  FADD.FTZ R85, R145, R3 ;  /* 0x0000000391557221 */ /* 0x002fe20000010000 */
[----:B------:R-:W-:Y:S01]  /*c920*/  MOV R145, R144 ;  /* 0x0000009000917202 */ /* 0x000fe20000000f00 */
[----:B------:R-:W-:Y:S01]  /*c930*/  FADD.FTZ R3, R166, R84 ;  /* 0x00000054a6037221 */ /* 0x000fe20000010000 */
[----:B------:R-:W-:Y:S04]  /*c940*/  MOV R144, R160 ;  /* 0x000000a000907202 */ /* 0x000fe80000000f00 */
[----:B------:R-:W-:Y:S01]  /*c950*/  MUFU.EX2 R160, R243 ;  /* 0x000000f300a07308 */ /* 0x000fe20000000800 */
[----:B------:R-:W-:Y:S01]  /*c960*/  FADD.FTZ R0, R94, R3 ;  /* 0x000000035e007221 */ /* 0x000fe20000010000 */
[----:B------:R-:W-:Y:S01]  /*c970*/  MOV R166, R145 ;  /* 0x0000009100a67202 */ /* 0x000fe20000000f00 */
[----:B------:R-:W-:Y:S02]  /*c980*/  IMAD.MOV.U32 R145, RZ, RZ, R152 ;  /* 0x000000ffff917224 */ /* 0x000fe400078e0098 */
[----:B------:R-:W-:Y:S02]  /*c990*/  FADD.FTZ R3, R202, R92 ;  /* 0x0000005cca037221 */ /* 0x000fe40000010000 */
[----:B------:R-:W-:Y:S03]  /*c9a0*/  FADD.FTZ R92, R110, R0 ;  /* 0x000000006e5c7221 */ /* 0x000fe60000010000 */
[----:B------:R1:W-:Y:S10]  /*c9b0*/  MUFU.EX2 R243, R229 ;  /* 0x000000e500f37308 */ /* 0x0003f40000000800 */
[----:B------:R-:W-:Y:S10]  /*c9c0*/  MUFU.EX2 R204, R204 ;  /* 0x000000cc00cc7308 */ /* 0x000ff40000000800 */
[----:B------:R-:W-:Y:S01]  /*c9d0*/  MUFU.EX2 R139, R139 ;  /* 0x0000008b008b7308 */ /* 0x000fe20000000800 */
[-C--:B----4-:R-:W-:Y:S01]  /*c9e0*/  HMMA.16816.F32.BF16 R36, R68, R72.reuse, R36 ;  /* 0x000000484424723c */ /* 0x090fe20000041824 */
[----:B-1----:R2:W5:Y:S04]  /*c9f0*/  LDL.LU R229, [R1+0xb0] ;  /* 0x0000b00001e57983 */ /* 0x0025680000300800 */
[----:B------:R2:W5:Y:S03]  /*ca00*/  LDL.LU R228, [R1+0xac] ;  /* 0x0000ac0001e47983 */ /* 0x0005660000300800 */
[C---:B------:R-:W-:Y:S01]  /*ca10*/  HMMA.16816.F32.BF16 R40, R76.reuse, R72, R40 ;  /* 0x000000484c28723c */ /* 0x040fe20000041828 */
[----:B------:R-:W-:Y:S01]  /*ca20*/  MUFU.EX2 R138, R138 ;  /* 0x0000008a008a7308 */ /* 0x000fe20000000800 */
[----:B------:R2:W5:Y:S06]  /*ca30*/  LDL.LU R227, [R1+0xa8] ;  /* 0x0000a80001e37983 */ /* 0x00056c0000300800 */
[-C--:B------:R-:W-:Y:S03]  /*ca40*/  HMMA.16816.F32.BF16 R44, R76, R74.reuse, R44 ;  /* 0x0000004a4c2c723c */ /* 0x080fe6000004182c */
[----:B------:R-:W-:Y:S05]  /*ca50*/  MUFU.EX2 R129, R129 ;  /* 0x0000008100817308 */ /* 0x000fea0000000800 */
[C---:B------:R-:W-:Y:S01]  /*ca60*/  HMMA.16816.F32.BF16 R48, R68.reuse, R74, R48 ;  /* 0x0000004a4430723c */ /* 0x040fe20000041830 */
[----:B------:R-:W1:Y:S04]  /*ca70*/  LDSM.16.MT88.4 R72, [R219+0x8000] ;  /* 0x00800000db48783b */ /* 0x000e680000004200 */
[----:B------:R-:W-:Y:S10]  /*ca80*/  MUFU.EX2 R128, R128 ;  /* 0x0000008000807308 */ /* 0x000ff40000000800 */
[----:B------:R-:W-:Y:S10]  /*ca90*/  MUFU.EX2 R236, R236 ;  /* 0x000000ec00ec7308 */ /* 0x000ff40000000800 */
[----:B------:R-:W-:Y:S10]  /*caa0*/  MUFU.EX2 R215, R215 ;  /* 0x000000d700d77308 */ /* 0x000ff40000000800 */
[----:B------:R-:W-:Y:S01]  /*cab0*/  MUFU.EX2 R143, R117 ;  /* 0x00000075008f7308 */ /* 0x000fe20000000800 */
[-C--:B-1----:R-:W-:Y:S09]  /*cac0*/  HMMA.16816.F32.BF16 R52, R68, R72.reuse, R52 ;  /* 0x000000484434723c */ /* 0x082ff20000041834 */
[----:B------:R-:W-:Y:S01]  /*cad0*/  MUFU.EX2 R146, R116 ;  /* 0x0000007400927308 */ /* 0x000fe20000000800 */
[C---:B------:R-:W-:Y:S09]  /*cae0*/  HMMA.16816.F32.BF16 R56, R76.reuse, R72, R56 ;  /* 0x000000484c38723c */ /* 0x040ff20000041838 */
[----:B------:R-:W1:Y:S03]  /*caf0*/  MUFU.EX2 R140, R103 ;  /* 0x00000067008c7308 */ /* 0x000e660000000800 */
[----:B---3--:R-:W-:Y:S01]  /*cb00*/  F2FP.BF16.PACK_AB R72, R106, R102 ;  /* 0x000000666a48723e */ /* 0x008fe200000010ff */
[-C--:B------:R-:W-:Y:S01]  /*cb10*/  HMMA.16816.F32.BF16 R60, R76, R74.reuse, R60 ;  /* 0x0000004a4c3c723c */ /* 0x080fe2000004183c */
[----:B------:R-:W3:Y:S02]  /*cb20*/  LDSM.16.MT88.4 R76, [R220+0x8800] ;  /* 0x00880000dc4c783b */ /* 0x000ee40000004200 */
[----:B------:R-:W-:Y:S05]  /*cb30*/  F2FP.BF16.PACK_AB R73, R107, R101 ;  /* 0x000000656b49723e */ /* 0x000fea00000010ff */
[----:B------:R-:W-:Y:S01]  /*cb40*/  HMMA.16816.F32.BF16 R64, R68, R74, R64 ;  /* 0x0000004a4440723c */ /* 0x000fe20000041840 */
[----:B------:R4:W-:Y:S06]  /*cb50*/  MUFU.EX2 R170, R203 ;  /* 0x000000cb00aa7308 */ /* 0x0009ec0000000800 */
[----:B------:R-:W-:Y:S02]  /*cb60*/  F2FP.BF16.PACK_AB R68, R241, R242 ;  /* 0x000000f2f144723e */ /* 0x000fe400000010ff */
[----:B------:R-:W-:Y:S02]  /*cb70*/  F2FP.BF16.PACK_AB R69, R207, R208 ;  /* 0x000000d0cf45723e */ /* 0x000fe400000010ff */
[----:B------:R-:W-:Y:S01]  /*cb80*/  MUFU.EX2 R246, R246 ;  /* 0x000000f600f67308 */ /* 0x000fe20000000800 */
[----:B------:R-:W-:Y:S02]  /*cb90*/  F2FP.BF16.PACK_AB R70, R239, R240 ;  /* 0x000000f0ef46723e */ /* 0x000fe400000010ff */
[----:B------:R-:W-:Y:S02]  /*cba0*/  F2FP.BF16.PACK_AB R71, R205, R206 ;  /* 0x000000cecd47723e */ /* 0x000fe400000010ff */
[----:B------:R-:W-:Y:S02]  /*cbb0*/  F2FP.BF16.PACK_AB R74, R122, R100 ;  /* 0x000000647a4a723e */ /* 0x000fe400000010ff */
[----:B------:R-:W-:Y:S03]  /*cbc0*/  F2FP.BF16.PACK_AB R75, R123, R99 ;  /* 0x000000637b4b723e */ /* 0x000fe600000010ff */
[-C--:B------:R-:W-:Y:S01]  /*cbd0*/  HMMA.16816.F32.BF16 R4, R68, R80.reuse, R4 ;  /* 0x000000504404723c */ /* 0x080fe20000041804 */
[----:B------:R-:W-:Y:S02]  /*cbe0*/  MUFU.EX2 R156, R245 ;  /* 0x000000f5009c7308 */ /* 0x000fe40000000800 */
[----:B----4-:R-:W-:Y:S02]  /*cbf0*/  MOV R203, R163 ;  /* 0x000000a300cb7202 */ /* 0x010fe40000000f00 */
[----:B------:R-:W-:Y:S03]  /*cc00*/  MOV R163, R162 ;  /* 0x000000a200a37202 */ /* 0x000fe60000000f00 */
[C---:B------:R-:W-:Y:S03]  /*cc10*/  HMMA.16816.F32.BF16 R8, R72.reuse, R80, R8 ;  /* 0x000000504808723c */ /* 0x040fe60000041808 */
[----:B------:R-:W-:Y:S01]  /*cc20*/  MUFU.EX2 R245, R119 ;  /* 0x0000007700f57308 */ /* 0x000fe20000000800 */
[----:B------:R-:W-:Y:S02]  /*cc30*/  MOV R162, R167 ;  /* 0x000000a700a27202 */ /* 0x000fe40000000f00 */
[----:B------:R-:W-:Y:S02]  /*cc40*/  MOV R167, R187 ;  /* 0x000000bb00a77202 */ /* 0x000fe40000000f00 */
[-C--:B------:R-:W-:Y:S04]  /*cc50*/  HMMA.16816.F32.BF16 R12, R72, R82.reuse, R12 ;  /* 0x00000052480c723c */ /* 0x080fe8000004180c */
[----:B------:R-:W-:Y:S01]  /*cc60*/  MOV R187, R226 ;  /* 0x000000e200bb7202 */ /* 0x000fe20000000f00 */
[----:B------:R-:W-:Y:S01]  /*cc70*/  MUFU.EX2 R212, R212 ;  /* 0x000000d400d47308 */ /* 0x000fe20000000800 */
[----:B------:R2:W5:Y:S01]  /*cc80*/  LDL.LU R226, [R1+0xa4] ;  /* 0x0000a40001e27983 */ /* 0x0005620000300800 */
[----:B------:R-:W-:Y:S01]  /*cc90*/  MOV R202, R163 ;  /* 0x000000a300ca7202 */ /* 0x000fe20000000f00 */
[C---:B------:R-:W-:Y:S02]  /*cca0*/  HMMA.16816.F32.BF16 R16, R68.reuse, R82, R16 ;  /* 0x000000524410723c */ /* 0x040fe40000041810 */
[----:B------:R-:W4:Y:S02]  /*ccb0*/  LDSM.16.MT88.4 R80, [R218+0x8800] ;  /* 0x00880000da50783b */ /* 0x000f240000004200 */
[----:B------:R-:W-:Y:S02]  /*ccc0*/  MOV R163, R184 ;  /* 0x000000b800a37202 */ /* 0x000fe40000000f00 */
[----:B------:R-:W-:Y:S01]  /*ccd0*/  MOV R184, R169 ;  /* 0x000000a900b87202 */ /* 0x000fe20000000f00 */
[----:B------:R-:W-:Y:S01]  /*cce0*/  MUFU.EX2 R157, R211 ;  /* 0x000000d3009d7308 */ /* 0x000fe20000000800 */
[-C--:B---3--:R-:W-:Y:S08]  /*ccf0*/  HMMA.16816.F32.BF16 R20, R68, R76.reuse, R20 ;  /* 0x0000004c4414723c */ /* 0x088ff00000041814 */
[C---:B------:R-:W-:Y:S01]  /*cd00*/  HMMA.16816.F32.BF16 R24, R72.reuse, R76, R24 ;  /* 0x0000004c4818723c */ /* 0x040fe20000041818 */
[----:B------:R3:W-:Y:S07]  /*cd10*/  MUFU.EX2 R169, R225 ;  /* 0x000000e100a97308 */ /* 0x0007ee0000000800 */
[-C--:B------:R-:W-:Y:S03]  /*cd20*/  HMMA.16816.F32.BF16 R28, R72, R78.reuse, R28 ;  /* 0x0000004e481c723c */ /* 0x080fe6000004181c */
[----:B------:R-:W-:Y:S05]  /*cd30*/  MUFU.EX2 R159, R244 ;  /* 0x000000f4009f7308 */ /* 0x000fea0000000800 */
[C---:B------:R-:W-:Y:S01]  /*cd40*/  HMMA.16816.F32.BF16 R32, R68.reuse, R78, R32 ;  /* 0x0000004e4420723c */ /* 0x040fe20000041820 */
[----:B------:R-:W1:Y:S04]  /*cd50*/  LDSM.16.MT88.4 R76, [R219+0x8800] ;  /* 0x00880000db4c783b */ /* 0x000e680000004200 */
[----:B------:R-:W-:Y:S04]  /*cd60*/  MUFU.EX2 R158, R210 ;  /* 0x000000d2009e7308 */ /* 0x000fe80000000800 */
[----:B---3--:R2:W5:Y:S01]  /*cd70*/  LDL.LU R225, [R1+0xa0] ;  /* 0x0000a00001e17983 */ /* 0x0085620000300800 */
[-C--:B----4-:R-:W-:Y:S05]  /*cd80*/  HMMA.16816.F32.BF16 R36, R68, R80.reuse, R36 ;  /* 0x000000504424723c */ /* 0x090fea0000041824 */
[----:B------:R-:W-:Y:S03]  /*cd90*/  MUFU.EX2 R183, R209 ;  /* 0x000000d100b77308 */ /* 0x000fe60000000800 */
[C---:B------:R-:W-:Y:S07]  /*cda0*/  HMMA.16816.F32.BF16 R40, R72.reuse, R80, R40 ;  /* 0x000000504828723c */ /* 0x040fee0000041828 */
[----:B------:R3:W-:Y:S01]  /*cdb0*/  MUFU.EX2 R150, R93 ;  /* 0x0000005d00967308 */ /* 0x0007e20000000800 */
[-C--:B------:R-:W-:Y:S08]  /*cdc0*/  HMMA.16816.F32.BF16 R44, R72, R82.reuse, R44 ;  /* 0x00000052482c723c */ /* 0x080ff0000004182c */
[C---:B------:R-:W-:Y:S01]  /*cdd0*/  HMMA.16816.F32.BF16 R48, R68.reuse, R82, R48 ;  /* 0x000000524430723c */ /* 0x040fe20000041830 */
[----:B------:R-:W4:Y:S01]  /*cde0*/  LDSM.16.MT88.4 R80, [R217+0x9000] ;  /* 0x00900000d950783b */ /* 0x000f220000004200 */
[----:B------:R-:W-:Y:S06]  /*cdf0*/  MUFU.EX2 R153, R112 ;  /* 0x0000007000997308 */ /* 0x000fec0000000800 */
[-C--:B-1----:R-:W-:Y:S04]  /*ce00*/  HMMA.16816.F32.BF16 R52, R68, R76.reuse, R52 ;  /* 0x0000004c4434723c */ /* 0x082fe80000041834 */
[----:B------:R-:W-:Y:S01]  /*ce10*/  MUFU.EX2 R152, R113 ;  /* 0x0000007100987308 */ /* 0x000fe20000000800 */
[----:B---3--:R-:W-:Y:S03]  /*ce20*/  FADD.FTZ R93, R242, R3 ;  /* 0x00000003f25d7221 */ /* 0x008fe60000010000 */
[C---:B------:R-:W-:Y:S06]  /*ce30*/  HMMA.16816.F32.BF16 R56, R72.reuse, R76, R56 ;  /* 0x0000004c4838723c */ /* 0x040fec0000041838 */
[----:B------:R-:W-:Y:S01]  /*ce40*/  MUFU.EX2 R151, R118 ;  /* 0x0000007600977308 */ /* 0x000fe20000000800 */
[----:B------:R-:W-:Y:S01]  /*ce50*/  FADD.FTZ R77, R147, R85 ;  /* 0x00000055934d7221 */ /* 0x000fe20000010000 */
[-C--:B------:R-:W-:Y:S01]  /*ce60*/  HMMA.16816.F32.BF16 R60, R72, R78.reuse, R60 ;  /* 0x0000004e483c723c */ /* 0x080fe2000004183c */
[----:B------:R-:W1:Y:S03]  /*ce70*/  LDSM.16.MT88.4 R84, [R220+0x9000] ;  /* 0x00900000dc54783b */ /* 0x000e660000004200 */
[----:B------:R-:W-:Y:S01]  /*ce80*/  FADD.FTZ R76, R90, R133 ;  /* 0x000000855a4c7221 */ /* 0x000fe20000010000 */
[----:B------:R-:W-:Y:S01]  /*ce90*/  MOV R147, R167 ;  /* 0x000000a700937202 */ /* 0x000fe20000000f00 */
[----:B------:R-:W-:Y:S01]  /*cea0*/  FADD.FTZ R95, R95, R77 ;  /* 0x0000004d5f5f7221 */ /* 0x000fe20000010000 */
[----:B------:R-:W-:Y:S01]  /*ceb0*/  F2FP.BF16.PACK_AB R72, R127, R98 ;  /* 0x000000627f48723e */ /* 0x000fe200000010ff */
[----:B------:R-:W-:Y:S01]  /*cec0*/  HMMA.16816.F32.BF16 R64, R68, R78, R64 ;  /* 0x0000004e4440723c */ /* 0x000fe20000041840 */
[----:B------:R-:W3:Y:S03]  /*ced0*/  MUFU.EX2 R182, R131 ;  /* 0x0000008300b67308 */ /* 0x000ee60000000800 */
[----:B------:R-:W-:Y:S01]  /*cee0*/  F2FP.BF16.PACK_AB R73, R132, R97 ;  /* 0x000000618449723e */ /* 0x000fe200000010ff */
[----:B------:R-:W-:Y:S01]  /*cef0*/  IMAD.MOV.U32 R167, RZ, RZ, R144 ;  /* 0x000000ffffa77224 */ /* 0x000fe200078e0090 */
[----:B------:R-:W-:Y:S01]  /*cf00*/  F2FP.BF16.PACK_AB R74, R140, R141 ;  /* 0x0000008d8c4a723e */ /* 0x000fe200000010ff */
[----:B------:R-:W-:Y:S01]  /*cf10*/  FADD.FTZ R94, R111, R76 ;  /* 0x0000004c6f5e7221 */ /* 0x000fe20000010000 */
[----:B------:R-:W-:Y:S01]  /*cf20*/  F2FP.BF16.PACK_AB R68, R237, R238 ;  /* 0x000000eeed44723e */ /* 0x000fe200000010ff */
[----:B------:R-:W-:Y:S02]  /*cf30*/  LDSM.16.MT88.4 R76, [R219+0x9000] ;  /* 0x00900000db4c783b */ /* 0x000fe40000004200 */
[----:B------:R-:W-:Y:S01]  /*cf40*/  MUFU.EX2 R148, R114 ;  /* 0x0000007200947308 */ /* 0x000fe20000000800 */
[----:B------:R-:W-:Y:S01]  /*cf50*/  F2FP.BF16.PACK_AB R69, R128, R129 ;  /* 0x000000818045723e */ /* 0x000fe200000010ff */
[----:B------:R-:W-:Y:S01]  /*cf60*/  FADD.FTZ R0, R102, R94 ;  /* 0x0000005e66007221 */ /* 0x000fe20000010000 */
[----:B------:R-:W-:Y:S01]  /*cf70*/  F2FP.BF16.PACK_AB R70, R215, R236 ;  /* 0x000000ecd746723e */ /* 0x000fe200000010ff */
[----:B------:R-:W-:Y:S01]  /*cf80*/  FADD.FTZ R3, R208, R95 ;  /* 0x0000005fd0037221 */ /* 0x000fe20000010000 */
[----:B------:R-:W-:Y:S01]  /*cf90*/  F2FP.BF16.PACK_AB R71, R146, R143 ;  /* 0x0000008f9247723e */ /* 0x000fe200000010ff */
[----:B------:R-:W-:Y:S01]  /*cfa0*/  FADD.FTZ R0, R106, R0 ;  /* 0x000000006a007221 */ /* 0x000fe20000010000 */
[----:B------:R-:W-:Y:S01]  /*cfb0*/  F2FP.BF16.PACK_AB R75, R142, R96 ;  /* 0x000000608e4b723e */ /* 0x000fe200000010ff */
[----:B------:R-:W-:Y:S01]  /*cfc0*/  FADD.FTZ R3, R207, R3 ;  /* 0x00000003cf037221 */ /* 0x000fe20000010000 */
[----:B------:R-:W-:Y:S01]  /*cfd0*/  MOV R144, R196 ;  /* 0x000000c400907202 */ /* 0x000fe20000000f00 */
[----:B------:R-:W-:Y:S01]  /*cfe0*/  MUFU.EX2 R94, R189 ;  /* 0x000000bd005e7308 */ /* 0x000fe20000000800 */
[----:B------:R-:W-:Y:S01]  /*cff0*/  MOV R196, R91 ;  /* 0x0000005b00c47202 */ /* 0x000fe20000000f00 */
[-C--:B----4-:R-:W-:Y:S01]  /*d000*/  HMMA.16816.F32.BF16 R4, R68, R80.reuse, R4 ;  /* 0x000000504404723c */ /* 0x090fe20000041804 */
[----:B------:R-:W4:Y:S02]  /*d010*/  LDSM.16.MT88.4 R88, [R218+0x9000] ;  /* 0x00900000da58783b */ /* 0x000f240000004200 */
[----:B------:R-:W-:Y:S02]  /*d020*/  FADD.FTZ R0, R100, R0 ;  /* 0x0000000064007221 */ /* 0x000fe40000010000 */
[----:B------:R-:W-:Y:S02]  /*d030*/  FADD.FTZ R3, R206, R3 ;  /* 0x00000003ce037221 */ /* 0x000fe40000010000 */
[----:B------:R-:W-:Y:S01]  /*d040*/  FADD.FTZ R0, R122, R0 ;  /* 0x000000007a007221 */ /* 0x000fe20000010000 */
[C---:B------:R-:W-:Y:S01]  /*d050*/  HMMA.16816.F32.BF16 R8, R72.reuse, R80, R8 ;  /* 0x000000504808723c */ /* 0x040fe20000041808 */
[----:B------:R-:W-:Y:S03]  /*d060*/  MUFU.EX2 R100, R172 ;  /* 0x000000ac00647308 */ /* 0x000fe60000000800 */
[----:B------:R-:W-:Y:S02]  /*d070*/  FADD.FTZ R0, R98, R0 ;  /* 0x0000000062007221 */ /* 0x000fe40000010000 */
[----:B------:R-:W-:Y:S02]  /*d080*/  FADD.FTZ R3, R205, R3 ;  /* 0x00000003cd037221 */ /* 0x000fe40000010000 */
[-C--:B------:R-:W-:Y:S03]  /*d090*/  HMMA.16816.F32.BF16 R12, R72, R82.reuse, R12 ;  /* 0x00000052480c723c */ /* 0x080fe6000004180c */
[----:B------:R-:W-:Y:S01]  /*d0a0*/  MUFU.EX2 R98, R176 ;  /* 0x000000b000627308 */ /* 0x000fe20000000800 */
[----:B------:R-:W-:Y:S02]  /*d0b0*/  FADD.FTZ R0, R127, R0 ;  /* 0x000000007f007221 */ /* 0x000fe40000010000 */
[----:B------:R-:W-:Y:S02]  /*d0c0*/  FADD.FTZ R3, R129, R3 ;  /* 0x0000000381037221 */ /* 0x000fe40000010000 */
[C---:B------:R-:W-:Y:S01]  /*d0d0*/  HMMA.16816.F32.BF16 R16, R68.reuse, R82, R16 ;  /* 0x000000524410723c */ /* 0x040fe20000041810 */
[----:B------:R-:W2:Y:S03]  /*d0e0*/  LDSM.16.MT88.4 R80, [R217+0x9800] ;  /* 0x00980000d950783b */ /* 0x000ea60000004200 */
[----:B------:R-:W-:Y:S01]  /*d0f0*/  FADD.FTZ R0, R141, R0 ;  /* 0x000000008d007221 */ /* 0x000fe20000010000 */
[----:B------:R-:W2:Y:S01]  /*d100*/  MUFU.EX2 R180, R109 ;  /* 0x0000006d00b47308 */ /* 0x000ea20000000800 */
[----:B------:R-:W-:Y:S02]  /*d110*/  FADD.FTZ R3, R128, R3 ;  /* 0x0000000380037221 */ /* 0x000fe40000010000 */
[-C--:B-1----:R-:W-:Y:S04]  /*d120*/  HMMA.16816.F32.BF16 R20, R68, R84.reuse, R20 ;  /* 0x000000544414723c */ /* 0x082fe80000041814 */
[----:B------:R-:W-:Y:S03]  /*d130*/  FADD.FTZ R3, R143, R3 ;  /* 0x000000038f037221 */ /* 0x000fe60000010000 */
[----:B------:R-:W-:Y:S01]  /*d140*/  MUFU.EX2 R181, R181 ;  /* 0x000000b500b57308 */ /* 0x000fe20000000800 */
[C---:B------:R-:W-:Y:S08]  /*d150*/  HMMA.16816.F32.BF16 R24, R72.reuse, R84, R24 ;  /* 0x000000544818723c */ /* 0x040ff00000041818 */
[-C--:B------:R-:W-:Y:S01]  /*d160*/  HMMA.16816.F32.BF16 R28, R72, R86.reuse, R28 ;  /* 0x00000056481c723c */ /* 0x080fe2000004181c */
[----:B------:R-:W-:Y:S07]  /*d170*/  MUFU.EX2 R250, R250 ;  /* 0x000000fa00fa7308 */ /* 0x000fee0000000800 */
[C---:B------:R-:W-:Y:S01]  /*d180*/  HMMA.16816.F32.BF16 R32, R68.reuse, R86, R32 ;  /* 0x000000564420723c */ /* 0x040fe20000041820 */
[----:B------:R-:W1:Y:S02]  /*d190*/  LDSM.16.MT88.4 R84, [R220+0x9800] ;  /* 0x00980000dc54783b */ /* 0x000e640000004200 */
[----:B------:R-:W-:Y:S05]  /*d1a0*/  MUFU.EX2 R249, R249 ;  /* 0x000000f900f97308 */ /* 0x000fea0000000800 */
[-C--:B----4-:R-:W-:Y:S05]  /*d1b0*/  HMMA.16816.F32.BF16 R36, R68, R88.reuse, R36 ;  /* 0x000000584424723c */ /* 0x090fea0000041824 */
[----:B------:R-:W-:Y:S03]  /*d1c0*/  MUFU.EX2 R244, R154 ;  /* 0x0000009a00f47308 */ /* 0x000fe60000000800 */
[C---:B------:R-:W-:Y:S07]  /*d1d0*/  HMMA.16816.F32.BF16 R40, R72.reuse, R88, R40 ;  /* 0x000000584828723c */ /* 0x040fee0000041828 */
[----:B------:R-:W-:Y:S01]  /*d1e0*/  MUFU.EX2 R252, R252 ;  /* 0x000000fc00fc7308 */ /* 0x000fe20000000800 */
[-C--:B------:R-:W-:Y:S08]  /*d1f0*/  HMMA.16816.F32.BF16 R44, R72, R90.reuse, R44 ;  /* 0x0000005a482c723c */ /* 0x080ff0000004182c */
[C---:B------:R-:W-:Y:S01]  /*d200*/  HMMA.16816.F32.BF16 R48, R68.reuse, R90, R48 ;  /* 0x0000005a4430723c */ /* 0x040fe20000041830 */
[----:B------:R-:W4:Y:S01]  /*d210*/  LDSM.16.MT88.4 R88, [R218+0x9800] ;  /* 0x00980000da58783b */ /* 0x000f220000004200 */
[----:B------:R-:W-:Y:S06]  /*d220*/  MUFU.EX2 R248, R248 ;  /* 0x000000f800f87308 */ /* 0x000fec0000000800 */
[-C--:B------:R-:W-:Y:S04]  /*d230*/  HMMA.16816.F32.BF16 R52, R68, R76.reuse, R52 ;  /* 0x0000004c4434723c */ /* 0x080fe80000041834 */
[----:B------:R-:W-:Y:S04]  /*d240*/  MUFU.EX2 R247, R247 ;  /* 0x000000f700f77308 */ /* 0x000fe80000000800 */
[C---:B------:R-:W-:Y:S06]  /*d250*/  HMMA.16816.F32.BF16 R56, R72.reuse, R76, R56 ;  /* 0x0000004c4838723c */ /* 0x040fec0000041838 */
[----:B------:R-:W-:Y:S02]  /*d260*/  MUFU.EX2 R214, R214 ;  /* 0x000000d600d67308 */ /* 0x000fe40000000800 */
[-C--:B------:R-:W-:Y:S07]  /*d270*/  HMMA.16816.F32.BF16 R60, R72, R78.reuse, R60 ;  /* 0x0000004e483c723c */ /* 0x080fee000004183c */
[----:B------:R-:W-:Y:S01]  /*d280*/  FADD.FTZ R72, R101, R92 ;  /* 0x0000005c65487221 */ /* 0x000fe20000010000 */
[----:B------:R-:W-:Y:S01]  /*d290*/  HMMA.16816.F32.BF16 R64, R68, R78, R64 ;  /* 0x0000004e4440723c */ /* 0x000fe20000041840 */
[----:B------:R-:W1:Y:S01]  /*d2a0*/  LDSM.16.MT88.4 R76, [R219+0x9800] ;  /* 0x00980000db4c783b */ /* 0x000e620000004200 */
[----:B------:R4:W-:Y:S02]  /*d2b0*/  MUFU.EX2 R101, R173 ;  /* 0x000000ad00657308 */ /* 0x0009e40000000800 */
[----:B------:R-:W-:Y:S01]  /*d2c0*/  FADD.FTZ R73, R241, R93 ;  /* 0x0000005df1497221 */ /* 0x000fe20000010000 */
[----:B---3--:R-:W-:Y:S01]  /*d2d0*/  F2FP.BF16.PACK_AB R74, R182, R151 ;  /* 0x00000097b64a723e */ /* 0x008fe200000010ff */
[----:B------:R-:W-:Y:S01]  /*d2e0*/  FADD.FTZ R92, R107, R72 ;  /* 0x000000486b5c7221 */ /* 0x000fe20000010000 */
[----:B------:R-:W-:Y:S01]  /*d2f0*/  F2FP.BF16.PACK_AB R68, R156, R246 ;  /* 0x000000f69c44723e */ /* 0x000fe200000010ff */
[----:B------:R-:W-:Y:S01]  /*d300*/  FADD.FTZ R93, R240, R73 ;  /* 0x00000049f05d7221 */ /* 0x000fe20000010000 */
[----:B------:R-:W-:Y:S03]  /*d310*/  F2FP.BF16.PACK_AB R69, R157, R212 ;  /* 0x000000d49d45723e */ /* 0x000fe600000010ff */
[----:B------:R-:W-:Y:S01]  /*d320*/  F2FP.BF16.PACK_AB R70, R160, R159 ;  /* 0x0000009fa046723e */ /* 0x000fe200000010ff */
[----:B------:R-:W-:Y:S01]  /*d330*/  MUFU.EX2 R213, R213 ;  /* 0x000000d500d57308 */ /* 0x000fe20000000800 */
[----:B------:R-:W-:Y:S02]  /*d340*/  F2FP.BF16.PACK_AB R71, R183, R158 ;  /* 0x0000009eb747723e */ /* 0x000fe400000010ff */
[----:B------:R-:W-:Y:S02]  /*d350*/  F2FP.BF16.PACK_AB R72, R152, R153 ;  /* 0x000000999848723e */ /* 0x000fe400000010ff */
[----:B------:R-:W-:Y:S02]  /*d360*/  F2FP.BF16.PACK_AB R73, R150, R149 ;  /* 0x000000959649723e */ /* 0x000fe400000010ff */
[----:B--2---:R-:W-:Y:S01]  /*d370*/  F2FP.BF16.PACK_AB R75, R180, R148 ;  /* 0x00000094b44b723e */ /* 0x004fe200000010ff */
[-C--:B------:R-:W-:Y:S02]  /*d380*/  HMMA.16816.F32.BF16 R4, R68, R80.reuse, R4 ;  /* 0x000000504404723c */ /* 0x080fe40000041804 */
[----:B------:R-:W-:Y:S01]  /*d390*/  MUFU.EX2 R154, R108 ;  /* 0x0000006c009a7308 */ /* 0x000fe20000000800 */
[----:B----4-:R-:W-:Y:S05]  /*d3a0*/  LDSM.16.MT88.4 R172, [R218+0xb800] ;  /* 0x00b80000daac783b */ /* 0x010fea0000004200 */
[C---:B------:R-:W-:Y:S04]  /*d3b0*/  HMMA.16816.F32.BF16 R8, R72.reuse, R80, R8 ;  /* 0x000000504808723c */ /* 0x040fe80000041808 */
[----:B------:R-:W-:Y:S04]  /*d3c0*/  MUFU.EX2 R155, R105 ;  /* 0x00000069009b7308 */ /* 0x000fe80000000800 */
[-C--:B------:R-:W-:Y:S06]  /*d3d0*/  HMMA.16816.F32.BF16 R12, R72, R82.reuse, R12 ;  /* 0x00000052480c723c */ /* 0x080fec000004180c */
[----:B------:R-:W2:Y:S02]  /*d3e0*/  MUFU.EX2 R210, R130 ;  /* 0x0000008200d27308 */ /* 0x000ea40000000800 */
[C---:B------:R-:W-:Y:S01]  /*d3f0*/  HMMA.16816.F32.BF16 R16, R68.reuse, R82, R16 ;  /* 0x000000524410723c */ /* 0x040fe20000041810 */
[----:B------:R-:W3:Y:S07]  /*d400*/  LDSM.16.MT88.4 R80, [R217+0xa000] ;  /* 0x00a00000d950783b */ /* 0x000eee0000004200 */
[-C--:B-1----:R-:W-:Y:S01]  /*d410*/  HMMA.16816.F32.BF16 R20, R68, R84.reuse, R20 ;  /* 0x000000544414723c */ /* 0x082fe20000041814 */
[----:B------:R-:W-:Y:S07]  /*d420*/  MUFU.EX2 R130, R120 ;  /* 0x0000007800827308 */ /* 0x000fee0000000800 */
[C---:B------:R-:W-:Y:S03]  /*d430*/  HMMA.16816.F32.BF16 R24, R72.reuse, R84, R24 ;  /* 0x000000544818723c */ /* 0x040fe60000041818 */
[----:B------:R-:W-:Y:S05]  /*d440*/  MUFU.EX2 R211, R104 ;  /* 0x0000006800d37308 */ /* 0x000fea0000000800 */
[-C--:B------:R-:W-:Y:S05]  /*d450*/  HMMA.16816.F32.BF16 R28, R72, R86.reuse, R28 ;  /* 0x00000056481c723c */ /* 0x080fea000004181c */
[----:B------:R-:W1:Y:S03]  /*d460*/  MUFU.EX2 R209, R115 ;  /* 0x0000007300d17308 */ /* 0x000e660000000800 */
[C---:B------:R-:W-:Y:S01]  /*d470*/  HMMA.16816.F32.BF16 R32, R68.reuse, R86, R32 ;  /* 0x000000564420723c */ /* 0x040fe20000041820 */
[----:B------:R-:W4:Y:S06]  /*d480*/  LDSM.16.MT88.4 R84, [R220+0xa000] ;  /* 0x00a00000dc54783b */ /* 0x000f2c0000004200 */
[----:B------:R1:W-:Y:S01]  /*d490*/  MUFU.EX2 R171, R203 ;  /* 0x000000cb00ab7308 */ /* 0x0003e20000000800 */
[-C--:B------:R-:W-:Y:S08]  /*d4a0*/  HMMA.16816.F32.BF16 R36, R68, R88.reuse, R36 ;  /* 0x000000584424723c */ /* 0x080ff00000041824 */
[C---:B------:R-:W-:Y:S01]  /*d4b0*/  HMMA.16816.F32.BF16 R40, R72.reuse, R88, R40 ;  /* 0x000000584828723c */ /* 0x040fe20000041828 */
[----:B------:R-:W-:Y:S07]  /*d4c0*/  MUFU.EX2 R251, R251 ;  /* 0x000000fb00fb7308 */ /* 0x000fee0000000800 */
[-C--:B------:R-:W-:Y:S03]  /*d4d0*/  HMMA.16816.F32.BF16 R44, R72, R90.reuse, R44 ;  /* 0x0000005a482c723c */ /* 0x080fe6000004182c */
[----:B------:R-:W-:Y:S01]  /*d4e0*/  MUFU.EX2 R168, R168 ;  /* 0x000000a800a87308 */ /* 0x000fe20000000800 */
[----:B-1----:R-:W-:Y:S04]  /*d4f0*/  MOV R203, R202 ;  /* 0x000000ca00cb7202 */ /* 0x002fe80000000f00 */
[C---:B------:R-:W-:Y:S01]  /*d500*/  HMMA.16816.F32.BF16 R48, R68.reuse, R90, R48 ;  /* 0x0000005a4430723c */ /* 0x040fe20000041830 */
[----:B------:R-:W1:Y:S03]  /*d510*/  LDSM.16.MT88.4 R88, [R218+0xa000] ;  /* 0x00a00000da58783b */ /* 0x000e660000004200 */
[----:B------:R-:W-:Y:S01]  /*d520*/  MOV R202, R163 ;  /* 0x000000a300ca7202 */ /* 0x000fe20000000f00 */
[----:B------:R-:W-:Y:S01]  /*d530*/  IMAD.MOV.U32 R163, RZ, RZ, R184 ;  /* 0x000000ffffa37224 */ /* 0x000fe200078e00b8 */
[----:B------:R-:W-:Y:S01]  /*d540*/  MOV R184, R224 ;  /* 0x000000e000b87202 */ /* 0x000fe20000000f00 */
[----:B------:R-:W-:Y:S01]  /*d550*/  MUFU.EX2 R147, R147 ;  /* 0x0000009300937308 */ /* 0x000fe20000000800 */
[-C--:B------:R-:W-:Y:S01]  /*d560*/  HMMA.16816.F32.BF16 R52, R68, R76.reuse, R52 ;  /* 0x0000004c4434723c */ /* 0x080fe20000041834 */
[----:B------:R1:W5:Y:S03]  /*d570*/  LDL.LU R224, [R1+0x9c] ;  /* 0x00009c0001e07983 */ /* 0x0003660000300800 */
[----:B------:R-:W-:Y:S02]  /*d580*/  MOV R190, R203 ;  /* 0x000000cb00be7202 */ /* 0x000fe40000000f00 */
[----:B------:R-:W-:Y:S02]  /*d590*/  MOV R203, R202 ;  /* 0x000000ca00cb7202 */ /* 0x000fe40000000f00 */
[C---:B------:R-:W-:Y:S01]  /*d5a0*/  HMMA.16816.F32.BF16 R56, R72.reuse, R76, R56 ;  /* 0x0000004c4838723c */ /* 0x040fe20000041838 */
[----:B------:R-:W-:Y:S03]  /*d5b0*/  MUFU.EX2 R145, R145 ;  /* 0x0000009100917308 */ /* 0x000fe60000000800 */
[----:B------:R-:W-:Y:S02]  /*d5c0*/  MOV R202, R163 ;  /* 0x000000a300ca7202 */ /* 0x000fe40000000f00 */
[----:B------:R-:W-:Y:S02]  /*d5d0*/  MOV R163, R223 ;  /* 0x000000df00a37202 */ /* 0x000fe40000000f00 */
[-C--:B------:R-:W-:Y:S01]  /*d5e0*/  HMMA.16816.F32.BF16 R60, R72, R78.reuse, R60 ;  /* 0x0000004e483c723c */ /* 0x080fe2000004183c */
[----:B------:R1:W5:Y:S02]  /*d5f0*/  LDL.LU R223, [R1+0x98] ;  /* 0x0000980001df7983 */ /* 0x0003640000300800 */
[----:B------:R-:W-:Y:S01]  /*d600*/  MUFU.EX2 R118, R203 ;  /* 0x000000cb00767308 */ /* 0x000fe20000000800 */
[----:B------:R-:W-:Y:S02]  /*d610*/  MOV R191, R190 ;  /* 0x000000be00bf7202 */ /* 0x000fe40000000f00 */
[----:B------:R-:W-:Y:S01]  /*d620*/  MOV R190, R202 ;  /* 0x000000ca00be7202 */ /* 0x000fe20000000f00 */
[----:B------:R-:W-:Y:S01]  /*d630*/  FADD.FTZ R72, R99, R92 ;  /* 0x0000005c63487221 */ /* 0x000fe20000010000 */
[----:B------:R-:W-:Y:S01]  /*d640*/  HMMA.16816.F32.BF16 R64, R68, R78, R64 ;  /* 0x0000004e4440723c */ /* 0x000fe20000041840 */
[----:B------:R-:W1:Y:S03]  /*d650*/  LDSM.16.MT88.4 R76, [R219+0xa000] ;  /* 0x00a00000db4c783b */ /* 0x000e660000004200 */
[----:B------:R-:W-:Y:S01]  /*d660*/  FADD.FTZ R73, R239, R93 ;  /* 0x0000005def497221 */ /* 0x000fe20000010000 */
[----:B--2---:R-:W-:Y:S01]  /*d670*/  F2FP.BF16.PACK_AB R74, R245, R210 ;  /* 0x000000d2f54a723e */ /* 0x004fe200000010ff */
[----:B------:R-:W-:Y:S01]  /*d680*/  FADD.FTZ R92, R123, R72 ;  /* 0x000000487b5c7221 */ /* 0x000fe20000010000 */
[----:B------:R-:W-:Y:S01]  /*d690*/  F2FP.BF16.PACK_AB R68, R243, R181 ;  /* 0x000000b5f344723e */ /* 0x000fe200000010ff */
[----:B------:R-:W-:Y:S01]  /*d6a0*/  FADD.FTZ R93, R238, R73 ;  /* 0x00000049ee5d7221 */ /* 0x000fe20000010000 */
[----:B------:R-:W-:Y:S01]  /*d6b0*/  F2FP.BF16.PACK_AB R69, R249, R250 ;  /* 0x000000faf945723e */ /* 0x000fe200000010ff */
[----:B------:R2:W-:Y:S02]  /*d6c0*/  MUFU.EX2 R99, R177 ;  /* 0x000000b100637308 */ /* 0x0005e40000000800 */
[----:B------:R-:W-:Y:S01]  /*d6d0*/  F2FP.BF16.PACK_AB R70, R252, R244 ;  /* 0x000000f4fc46723e */ /* 0x000fe200000010ff */
[----:B------:R-:W-:Y:S01]  /*d6e0*/  IMAD.MOV.U32 R202, RZ, RZ, R186 ;  /* 0x000000ffffca7224 */ /* 0x000fe200078e00ba */
[----:B------:R-:W-:Y:S02]  /*d6f0*/  F2FP.BF16.PACK_AB R71, R247, R248 ;  /* 0x000000f8f747723e */ /* 0x000fe400000010ff */
[----:B------:R-:W-:Y:S02]  /*d700*/  MOV R186, R222 ;  /* 0x000000de00ba7202 */ /* 0x000fe40000000f00 */
[----:B------:R1:W5:Y:S01]  /*d710*/  LDL.LU R222, [R1+0x94] ;  /* 0x0000940001de7983 */ /* 0x0003620000300800 */
[----:B------:R-:W-:Y:S01]  /*d720*/  F2FP.BF16.PACK_AB R72, R213, R214 ;  /* 0x000000d6d548723e */ /* 0x000fe200000010ff */
[----:B------:R-:W-:Y:S01]  /*d730*/  MUFU.EX2 R144, R144 ;  /* 0x0000009000907308 */ /* 0x000fe20000000800 */
[-C--:B---3--:R-:W-:Y:S03]  /*d740*/  HMMA.16816.F32.BF16 R4, R68, R80.reuse, R4 ;  /* 0x000000504404723c */ /* 0x088fe60000041804 */
[----:B------:R-:W-:Y:S02]  /*d750*/  F2FP.BF16.PACK_AB R73, R155, R154 ;  /* 0x0000009a9b49723e */ /* 0x000fe400000010ff */
[----:B------:R-:W-:Y:S02]  /*d760*/  F2FP.BF16.PACK_AB R75, R209, R211 ;  /* 0x000000d3d14b723e */ /* 0x000fe400000010ff */
[----:B------:R-:W-:Y:S02]  /*d770*/  MOV R194, R191 ;  /* 0x000000bf00c27202 */ /* 0x000fe40000000f00 */
[----:B------:R-:W-:Y:S01]  /*d780*/  MOV R191, R190 ;  /* 0x000000be00bf7202 */ /* 0x000fe20000000f00 */
[----:B------:R-:W-:Y:S02]  /*d790*/  MUFU.EX2 R121, R121 ;  /* 0x0000007900797308 */ /* 0x000fe40000000800 */
[C---:B------:R-:W-:Y:S01]  /*d7a0*/  HMMA.16816.F32.BF16 R8, R72.reuse, R80, R8 ;  /* 0x000000504808723c */ /* 0x040fe20000041808 */
[----:B--2---:R-:W-:Y:S03]  /*d7b0*/  LDSM.16.MT88.4 R176, [R220+0xb800] ;  /* 0x00b80000dcb0783b */ /* 0x004fe60000004200 */
[----:B------:R-:W-:Y:S02]  /*d7c0*/  MOV R190, R202 ;  /* 0x000000ca00be7202 */ /* 0x000fe40000000f00 */
[----:B------:R-:W-:Y:S02]  /*d7d0*/  MOV R202, R161 ;  /* 0x000000a100ca7202 */ /* 0x000fe40000000f00 */
[-C--:B------:R-:W-:Y:S01]  /*d7e0*/  HMMA.16816.F32.BF16 R12, R72, R82.reuse, R12 ;  /* 0x00000052480c723c */ /* 0x080fe2000004180c */
[----:B------:R-:W-:Y:S03]  /*d7f0*/  MUFU.EX2 R124, R124 ;  /* 0x0000007c007c7308 */ /* 0x000fe60000000800 */
[----:B------:R-:W-:Y:S02]  /*d800*/  MOV R161, R221 ;  /* 0x000000dd00a17202 */ /* 0x000fe40000000f00 */
[----:B------:R2:W5:Y:S01]  /*d810*/  LDL.LU R221, [R1+0x90] ;  /* 0x0000900001dd7983 */ /* 0x0005620000300800 */
[----:B------:R-:W-:Y:S01]  /*d820*/  MOV R195, R194 ;  /* 0x000000c200c37202 */ /* 0x000fe20000000f00 */
[C---:B------:R-:W-:Y:S02]  /*d830*/  HMMA.16816.F32.BF16 R16, R68.reuse, R82, R16 ;  /* 0x000000524410723c */ /* 0x040fe40000041810 */
[----:B------:R-:W3:Y:S01]  /*d840*/  LDSM.16.MT88.4 R80, [R217+0xa800] ;  /* 0x00a80000d950783b */ /* 0x000ee20000004200 */
[----:B------:R-:W-:Y:S01]  /*d850*/  MUFU.EX2 R133, R195 ;  /* 0x000000c300857308 */ /* 0x000fe20000000800 */
[----:B------:R-:W-:Y:S01]  /*d860*/  IMAD.MOV.U32 R194, RZ, RZ, R191 ;  /* 0x000000ffffc27224 */ /* 0x000fe200078e00bf */
[----:B------:R-:W-:Y:S02]  /*d870*/  MOV R191, R190 ;  /* 0x000000be00bf7202 */ /* 0x000fe40000000f00 */
[----:B------:R-:W-:Y:S01]  /*d880*/  MOV R190, R202 ;  /* 0x000000ca00be7202 */ /* 0x000fe20000000f00 */
[-C--:B----4-:R-:W-:Y:S04]  /*d890*/  HMMA.16816.F32.BF16 R20, R68, R84.reuse, R20 ;  /* 0x000000544414723c */ /* 0x090fe80000041814 */
[----:B------:R-:W-:Y:S01]  /*d8a0*/  MOV R202, R216 ;  /* 0x000000d800ca7202 */ /* 0x000fe20000000f00 */
[----:B------:R-:W-:Y:S01]  /*d8b0*/  MUFU.EX2 R120, R191 ;  /* 0x000000bf00787308 */ /* 0x000fe20000000800 */
[----:B------:R2:W5:Y:S02]  /*d8c0*/  LDL.LU R216, [R1+0x8c] ;  /* 0x00008c0001d87983 */ /* 0x0005640000300800 */
[C---:B------:R-:W-:Y:S07]  /*d8d0*/  HMMA.16816.F32.BF16 R24, R72.reuse, R84, R24 ;  /* 0x000000544818723c */ /* 0x040fee0000041818 */
[----:B------:R-:W4:Y:S01]  /*d8e0*/  MUFU.EX2 R119, R190 ;  /* 0x000000be00777308 */ /* 0x000f220000000800 */
[-C--:B------:R-:W-:Y:S08]  /*d8f0*/  HMMA.16816.F32.BF16 R28, R72, R86.reuse, R28 ;  /* 0x00000056481c723c */ /* 0x080ff0000004181c */
[C---:B------:R-:W-:Y:S01]  /*d900*/  HMMA.16816.F32.BF16 R32, R68.reuse, R86, R32 ;  /* 0x000000564420723c */ /* 0x040fe20000041820 */
[----:B------:R-:W2:Y:S01]  /*d910*/  LDSM.16.MT88.4 R84, [R220+0xa800] ;  /* 0x00a80000dc54783b */ /* 0x000ea20000004200 */
[----:B------:R-:W-:Y:S06]  /*d920*/  MUFU.EX2 R117, R202 ;  /* 0x000000ca00757308 */ /* 0x000fec0000000800 */
[-C--:B-1----:R-:W-:Y:S04]  /*d930*/  HMMA.16816.F32.BF16 R36, R68, R88.reuse, R36 ;  /* 0x000000584424723c */ /* 0x082fe80000041824 */
[----:B------:R-:W-:Y:S04]  /*d940*/  MUFU.EX2 R131, R194 ;  /* 0x000000c200837308 */ /* 0x000fe80000000800 */
[C---:B------:R-:W-:Y:S06]  /*d950*/  HMMA.16816.F32.BF16 R40, R72.reuse, R88, R40 ;  /* 0x000000584828723c */ /* 0x040fec0000041828 */
[----:B------:R-:W1:Y:S02]  /*d960*/  MUFU.EX2 R125, R125 ;  /* 0x0000007d007d7308 */ /* 0x000e640000000800 */
[-C--:B------:R-:W-:Y:S08]  /*d970*/  HMMA.16816.F32.BF16 R44, R72, R90.reuse, R44 ;  /* 0x0000005a482c723c */ /* 0x080ff0000004182c */
[C---:B------:R-:W-:Y:S01]  /*d980*/  HMMA.16816.F32.BF16 R48, R68.reuse, R90, R48 ;  /* 0x0000005a4430723c */ /* 0x040fe20000041830 */
[----:B------:R-:W2:Y:S01]  /*d990*/  LDSM.16.MT88.4 R88, [R218+0xa800] ;  /* 0x00a80000da58783b */ /* 0x000ea20000004200 */
[----:B------:R-:W-:Y:S06]  /*d9a0*/  MUFU.EX2 R116, R163 ;  /* 0x000000a300747308 */ /* 0x000fec0000000800 */
[-C--:B------:R-:W-:Y:S04]  /*d9b0*/  HMMA.16816.F32.BF16 R52, R68, R76.reuse, R52 ;  /* 0x0000004c4434723c */ /* 0x080fe80000041834 */
[----:B------:R-:W-:Y:S04]  /*d9c0*/  MUFU.EX2 R114, R162 ;  /* 0x000000a200727308 */ /* 0x000fe80000000800 */
[C---:B------:R-:W-:Y:S06]  /*d9d0*/  HMMA.16816.F32.BF16 R56, R72.reuse, R76, R56 ;  /* 0x0000004c4838723c */ /* 0x040fec0000041838 */
[----:B------:R-:W-:Y:S02]  /*d9e0*/  MUFU.EX2 R115, R167 ;  /* 0x000000a700737308 */ /* 0x000fe40000000800 */
[-C--:B------:R-:W-:Y:S07]  /*d9f0*/  HMMA.16816.F32.BF16 R60, R72, R78.reuse, R60 ;  /* 0x0000004e483c723c */ /* 0x080fee000004183c */
[----:B----4-:R-:W-:Y:S01]  /*da00*/  F2FP.BF16.PACK_AB R74, R119, R120 ;  /* 0x00000078774a723e */ /* 0x010fe200000010ff */
[----:B------:R-:W-:Y:S01]  /*da10*/  HMMA.16816.F32.BF16 R64, R68, R78, R64 ;  /* 0x0000004e4440723c */ /* 0x000fe20000041840 */
[----:B------:R-:W4:Y:S01]  /*da20*/  LDSM.16.MT88.4 R76, [R219+0xa800] ;  /* 0x00a80000db4c783b */ /* 0x000f220000004200 */
[----:B------:R-:W-:Y:S02]  /*da30*/  MUFU.EX2 R113, R166 ;  /* 0x000000a600717308 */ /* 0x000fe40000000800 */
[----:B------:R-:W-:Y:S01]  /*da40*/  FADD.FTZ R72, R97, R92 ;  /* 0x0000005c61487221 */ /* 0x000fe20000010000 */
[----:B-1----:R-:W-:Y:S01]  /*da50*/  F2FP.BF16.PACK_AB R75, R125, R124 ;  /* 0x0000007c7d4b723e */ /* 0x002fe200000010ff */
[----:B------:R-:W-:Y:S01]  /*da60*/  FADD.FTZ R73, R237, R93 ;  /* 0x0000005ded497221 */ /* 0x000fe20000010000 */
[----:B------:R-:W-:Y:S01]  /*da70*/  F2FP.BF16.PACK_AB R68, R171, R170 ;  /* 0x000000aaab44723e */ /* 0x000fe200000010ff */
[----:B------:R-:W-:Y:S01]  /*da80*/  FADD.FTZ R92, R132, R72 ;  /* 0x00000048845c7221 */ /* 0x000fe20000010000 */
[----:B------:R-:W-:Y:S03]  /*da90*/  F2FP.BF16.PACK_AB R69, R169, R251 ;  /* 0x000000fba945723e */ /* 0x000fe600000010ff */
[----:B------:R-:W-:Y:S01]  /*daa0*/  F2FP.BF16.PACK_AB R70, R147, R168 ;  /* 0x000000a89346723e */ /* 0x000fe200000010ff */
[----:B------:R-:W-:Y:S01]  /*dab0*/  FADD.FTZ R93, R236, R73 ;  /* 0x00000049ec5d7221 */ /* 0x000fe20000010000 */
[----:B------:R-:W-:Y:S01]  /*dac0*/  F2FP.BF16.PACK_AB R71, R144, R145 ;  /* 0x000000919047723e */ /* 0x000fe200000010ff */
[----:B------:R-:W-:Y:S01]  /*dad0*/  MUFU.EX2 R112, R187 ;  /* 0x000000bb00707308 */ /* 0x000fe20000000800 */
[----:B------:R-:W-:Y:S02]  /*dae0*/  F2FP.BF16.PACK_AB R72, R131, R133 ;  /* 0x000000858348723e */ /* 0x000fe400000010ff */
[----:B------:R-:W-:Y:S02]  /*daf0*/  F2FP.BF16.PACK_AB R73, R121, R130 ;  /* 0x000000827949723e */ /* 0x000fe400000010ff */
[----:B------:R-:W-:Y:S01]  /*db00*/  MOV R132, R137 ;  /* 0x0000008900847202 */ /* 0x000fe20000000f00 */
[-C--:B---3--:R-:W-:Y:S04]  /*db10*/  HMMA.16816.F32.BF16 R4, R68, R80.reuse, R4 ;  /* 0x000000504404723c */ /* 0x088fe80000041804 */
[----:B------:R-:W-:Y:S04]  /*db20*/  MUFU.EX2 R111, R186 ;  /* 0x000000ba006f7308 */ /* 0x000fe80000000800 */
[C---:B------:R-:W-:Y:S06]  /*db30*/  HMMA.16816.F32.BF16 R8, R72.reuse, R80, R8 ;  /* 0x000000504808723c */ /* 0x040fec0000041808 */
[----:B------:R-:W-:Y:S02]  /*db40*/  MUFU.EX2 R102, R196 ;  /* 0x000000c400667308 */ /* 0x000fe40000000800 */
[-C--:B------:R-:W-:Y:S08]  /*db50*/  HMMA.16816.F32.BF16 R12, R72, R82.reuse, R12 ;  /* 0x00000052480c723c */ /* 0x080ff0000004180c */
[C---:B------:R-:W-:Y:S01]  /*db60*/  HMMA.16816.F32.BF16 R16, R68.reuse, R82, R16 ;  /* 0x000000524410723c */ /* 0x040fe20000041810 */
[----:B------:R-:W1:Y:S01]  /*db70*/  LDSM.16.MT88.4 R80, [R217+0xb000] ;  /* 0x00b00000d950783b */ /* 0x000e620000004200 */
[----:B------:R-:W-:Y:S06]  /*db80*/  MUFU.EX2 R97, R193 ;  /* 0x000000c100617308 */ /* 0x000fec0000000800 */
[-C--:B--2---:R-:W-:Y:S04]  /*db90*/  HMMA.16816.F32.BF16 R20, R68, R84.reuse, R20 ;  /* 0x000000544414723c */ /* 0x084fe80000041814 */
[----:B------:R-:W-:Y:S04]  /*dba0*/  MUFU.EX2 R110, R199 ;  /* 0x000000c7006e7308 */ /* 0x000fe80000000800 */
[C---:B------:R-:W-:Y:S06]  /*dbb0*/  HMMA.16816.F32.BF16 R24, R72.reuse, R84, R24 ;  /* 0x000000544818723c */ /* 0x040fec0000041818 */
[----:B------:R-:W-:Y:S02]  /*dbc0*/  MUFU.EX2 R109, R198 ;  /* 0x000000c6006d7308 */ /* 0x000fe40000000800 */
        /* <DEDUP_REMOVED lines=8> */
[-C--:B------:R-:W-:Y:S08]  /*dc50*/  HMMA.16816.F32.BF16 R44, R72, R90.reuse, R44 ;  /* 0x0000005a482c723c */ /* 0x080ff0000004182c */
[C---:B------:R-:W-:Y:S01]  /*dc60*/  HMMA.16816.F32.BF16 R48, R68.reuse, R90, R48 ;  /* 0x0000005a4430723c */ /* 0x040fe20000041830 */
[----:B------:R-:W3:Y:S01]  /*dc70*/  LDSM.16.MT88.4 R88, [R218+0xb000] ;  /* 0x00b00000da58783b */ /* 0x000ee20000004200 */
[----:B------:R-:W1:Y:S06]  /*dc80*/  MUFU.EX2 R106, R185 ;  /* 0x000000b9006a7308 */ /* 0x000e6c0000000800 */
[-C--:B----4-:R-:W-:Y:S04]  /*dc90*/  HMMA.16816.F32.BF16 R52, R68, R76.reuse, R52 ;  /* 0x0000004c4434723c */ /* 0x090fe80000041834 */
[----:B------:R-:W-:Y:S04]  /*dca0*/  MUFU.EX2 R104, R184 ;  /* 0x000000b800687308 */ /* 0x000fe80000000800 */
[C---:B------:R-:W-:Y:S06]  /*dcb0*/  HMMA.16816.F32.BF16 R56, R72.reuse, R76, R56 ;  /* 0x0000004c4838723c */ /* 0x040fec0000041838 */
[----:B------:R-:W4:Y:S02]  /*dcc0*/  MUFU.EX2 R103, R197 ;  /* 0x000000c500677308 */ /* 0x000f240000000800 */
[-C--:B------:R-:W-:Y:S07]  /*dcd0*/  HMMA.16816.F32.BF16 R60, R72, R78.reuse, R60 ;  /* 0x0000004e483c723c */ /* 0x080fee000004183c */
[----:B------:R-:W-:Y:S01]  /*dce0*/  FADD.FTZ R72, R96, R92 ;  /* 0x0000005c60487221 */ /* 0x000fe20000010000 */
[----:B------:R-:W-:Y:S01]  /*dcf0*/  HMMA.16816.F32.BF16 R64, R68, R78, R64 ;  /* 0x0000004e4440723c */ /* 0x000fe20000041840 */
[----:B------:R2:W2:Y:S01]  /*dd00*/  MUFU.EX2 R96, R2 ;  /* 0x0000000200607308 */ /* 0x0004a20000000800 */
[----:B------:R-:W3:Y:S02]  /*dd10*/  LDSM.16.MT88.4 R76, [R219+0xb000] ;  /* 0x00b00000db4c783b */ /* 0x000ee40000004200 */
[----:B------:R-:W-:Y:S01]  /*dd20*/  FADD.FTZ R73, R215, R93 ;  /* 0x0000005dd7497221 */ /* 0x000fe20000010000 */
[----:B-1----:R-:W-:Y:S01]  /*dd30*/  F2FP.BF16.PACK_AB R74, R106, R105 ;  /* 0x000000696a4a723e */ /* 0x002fe200000010ff */
[----:B------:R-:W-:Y:S01]  /*dd40*/  FADD.FTZ R93, R146, R3 ;  /* 0x00000003925d7221 */ /* 0x000fe20000010000 */
[----:B------:R-:W-:Y:S01]  /*dd50*/  F2FP.BF16.PACK_AB R68, R117, R118 ;  /* 0x000000767544723e */ /* 0x000fe200000010ff */
[----:B------:R-:W-:Y:S01]  /*dd60*/  FADD.FTZ R3, R142, R72 ;  /* 0x000000488e037221 */ /* 0x000fe20000010000 */
[----:B------:R-:W-:Y:S02]  /*dd70*/  F2FP.BF16.PACK_AB R69, R114, R116 ;  /* 0x000000747245723e */ /* 0x000fe400000010ff */
[----:B------:R-:W1:Y:S01]  /*dd80*/  MUFU.EX2 R95, R192 ;  /* 0x000000c0005f7308 */ /* 0x000e620000000800 */
[----:B------:R-:W-:Y:S01]  /*dd90*/  F2FP.BF16.PACK_AB R70, R113, R115 ;  /* 0x000000737146723e */ /* 0x000fe200000010ff */
[----:B------:R-:W-:Y:S01]  /*dda0*/  FADD.FTZ R92, R140, R0 ;  /* 0x000000008c5c7221 */ /* 0x000fe20000010000 */
[----:B------:R-:W-:Y:S01]  /*ddb0*/  F2FP.BF16.PACK_AB R71, R111, R112 ;  /* 0x000000706f47723e */ /* 0x000fe200000010ff */
[----:B------:R-:W-:Y:S01]  /*ddc0*/  FADD.FTZ R0, R212, R93 ;  /* 0x0000005dd4007221 */ /* 0x000fe20000010000 */
[----:B------:R-:W-:Y:S01]  /*ddd0*/  F2FP.BF16.PACK_AB R72, R109, R110 ;  /* 0x0000006e6d48723e */ /* 0x000fe200000010ff */
[----:B------:R-:W-:Y:S01]  /*dde0*/  FADD.FTZ R3, R149, R3 ;  /* 0x0000000395037221 */ /* 0x000fe20000010000 */
[----:B----4-:R-:W-:Y:S01]  /*ddf0*/  F2FP.BF16.PACK_AB R75, R103, R104 ;  /* 0x00000068674b723e */ /* 0x010fe200000010ff */
[----:B------:R-:W-:Y:S01]  /*de00*/  FADD.FTZ R0, R157, R0 ;  /* 0x000000009d007221 */ /* 0x000fe20000010000 */
[----:B------:R-:W-:Y:S01]  /*de10*/  F2FP.BF16.PACK_AB R157, R99, R100 ;  /* 0x00000064639d723e */ /* 0x000fe200000010ff */
[-C--:B------:R-:W-:Y:S03]  /*de20*/  HMMA.16816.F32.BF16 R4, R68, R80.reuse, R4 ;  /* 0x000000504404723c */ /* 0x080fe60000041804 */
[----:B------:R-:W-:Y:S02]  /*de30*/  FADD.FTZ R3, R150, R3 ;  /* 0x0000000396037221 */ /* 0x000fe40000010000 */
[----:B--2---:R-:W-:Y:S01]  /*de40*/  FADD.FTZ R2, R246, R73 ;  /* 0x00000049f6027221 */ /* 0x004fe20000010000 */
[----:B------:R-:W-:Y:S03]  /*de50*/  F2FP.BF16.PACK_AB R73, R108, R107 ;  /* 0x0000006b6c49723e */ /* 0x000fe600000010ff */
[----:B------:R-:W-:Y:S03]  /*de60*/  FADD.FTZ R2, R156, R2 ;  /* 0x000000029c027221 */ /* 0x000fe60000010000 */
[----:B------:R-:W-:Y:S01]  /*de70*/  F2FP.BF16.PACK_AB R156, R101, R102 ;  /* 0x00000066659c723e */ /* 0x000fe200000010ff */
[C---:B------:R-:W-:Y:S01]  /*de80*/  HMMA.16816.F32.BF16 R8, R72.reuse, R80, R8 ;  /* 0x000000504808723c */ /* 0x040fe20000041808 */
[----:B------:R-:W2:Y:S03]  /*de90*/  MUFU.EX2 R81, R200 ;  /* 0x000000c800517308 */ /* 0x000ea60000000800 */
[----:B------:R-:W-:Y:S01]  /*dea0*/  FADD.FTZ R2, R159, R2 ;  /* 0x000000029f027221 */ /* 0x000fe20000010000 */
[----:B------:R-:W-:Y:S02]  /*deb0*/  F2FP.BF16.PACK_AB R159, R96, R97 ;  /* 0x00000061609f723e */ /* 0x000fe400000010ff */
[----:B-1----:R-:W-:Y:S01]  /*dec0*/  F2FP.BF16.PACK_AB R140, R94, R95 ;  /* 0x0000005f5e8c723e */ /* 0x002fe200000010ff */
[-C--:B------:R-:W-:Y:S03]  /*ded0*/  HMMA.16816.F32.BF16 R12, R72, R82.reuse, R12 ;  /* 0x00000052480c723c */ /* 0x080fe6000004180c */
[----:B------:R-:W1:Y:S05]  /*dee0*/  MUFU.EX2 R80, R126 ;  /* 0x0000007e00507308 */ /* 0x000e6a0000000800 */
[C---:B------:R-:W-:Y:S05]  /*def0*/  HMMA.16816.F32.BF16 R16, R68.reuse, R82, R16 ;  /* 0x000000524410723c */ /* 0x040fea0000041810 */
[----:B------:R4:W-:Y:S03]  /*df00*/  MUFU.EX2 R83, R188 ;  /* 0x000000bc00537308 */ /* 0x0009e60000000800 */
[-C--:B------:R-:W-:Y:S04]  /*df10*/  HMMA.16816.F32.BF16 R20, R68, R84.reuse, R20 ;  /* 0x000000544414723c */ /* 0x080fe80000041814 */
[----:B--2---:R-:W-:Y:S03]  /*df20*/  F2FP.BF16.PACK_AB R142, R139, R81 ;  /* 0x000000518b8e723e */ /* 0x004fe600000010ff */
[----:B------:R-:W2:Y:S01]  /*df30*/  MUFU.EX2 R82, R201 ;  /* 0x000000c900527308 */ /* 0x000ea20000000800 */
[C---:B------:R-:W-:Y:S04]  /*df40*/  HMMA.16816.F32.BF16 R24, R72.reuse, R84, R24 ;  /* 0x000000544818723c */ /* 0x040fe80000041818 */
[----:B-1----:R-:W-:Y:S04]  /*df50*/  F2FP.BF16.PACK_AB R143, R138, R80 ;  /* 0x000000508a8f723e */ /* 0x002fe800000010ff */
[-C--:B------:R-:W-:Y:S01]  /*df60*/  HMMA.16816.F32.BF16 R28, R72, R86.reuse, R28 ;  /* 0x00000056481c723c */ /* 0x080fe2000004181c */
[----:B----4-:R-:W1:Y:S07]  /*df70*/  LDSM.16.MT88.4 R188, [R217+0xb800] ;  /* 0x00b80000d9bc783b */ /* 0x010e6e0000004200 */
[C---:B------:R-:W-:Y:S04]  /*df80*/  HMMA.16816.F32.BF16 R32, R68.reuse, R86, R32 ;  /* 0x000000564420723c */ /* 0x040fe80000041820 */
[----:B--2---:R-:W-:Y:S04]  /*df90*/  F2FP.BF16.PACK_AB R141, R82, R83 ;  /* 0x00000053528d723e */ /* 0x004fe800000010ff */
[-C--:B---3--:R-:W-:Y:S08]  /*dfa0*/  HMMA.16816.F32.BF16 R36, R68, R88.reuse, R36 ;  /* 0x000000584424723c */ /* 0x088ff00000041824 */
[C---:B------:R-:W-:Y:S08]  /*dfb0*/  HMMA.16816.F32.BF16 R40, R72.reuse, R88, R40 ;  /* 0x000000584828723c */ /* 0x040ff00000041828 */
[-C--:B------:R-:W-:Y:S08]  /*dfc0*/  HMMA.16816.F32.BF16 R44, R72, R90.reuse, R44 ;  /* 0x0000005a482c723c */ /* 0x080ff0000004182c */
[C---:B------:R-:W-:Y:S08]  /*dfd0*/  HMMA.16816.F32.BF16 R48, R68.reuse, R90, R48 ;  /* 0x0000005a4430723c */ /* 0x040ff00000041830 */
[-C--:B------:R-:W-:Y:S08]  /*dfe0*/  HMMA.16816.F32.BF16 R52, R68, R76.reuse, R52 ;  /* 0x0000004c4434723c */ /* 0x080ff00000041834 */
[C---:B------:R-:W-:Y:S07]  /*dff0*/  HMMA.16816.F32.BF16 R56, R72.reuse, R76, R56 ;  /* 0x0000004c4838723c */ /* 0x040fee0000041838 */
[----:B------:R-:W-:Y:S01]  /*e000*/  FADD.FTZ R76, R153, R92 ;  /* 0x0000005c994c7221 */ /* 0x000fe20000010000 */
[-C--:B------:R-:W-:Y:S04]  /*e010*/  HMMA.16816.F32.BF16 R60, R72, R78.reuse, R60 ;  /* 0x0000004e483c723c */ /* 0x080fe8000004183c */
[----:B------:R-:W-:Y:S03]  /*e020*/  FADD.FTZ R76, R152, R76 ;  /* 0x0000004c984c7221 */ /* 0x000fe60000010000 */
[----:B------:R-:W-:Y:S01]  /*e030*/  FADD.FTZ R72, R158, R0 ;  /* 0x000000009e487221 */ /* 0x000fe20000010000 */
[----:B------:R-:W-:Y:S04]  /*e040*/  HMMA.16816.F32.BF16 R64, R68, R78, R64 ;  /* 0x0000004e4440723c */ /* 0x000fe80000041840 */
[----:B------:R-:W-:Y:S01]  /*e050*/  FADD.FTZ R76, R151, R76 ;  /* 0x0000004c974c7221 */ /* 0x000fe20000010000 */
[----:B------:R-:W-:Y:S01]  /*e060*/  F2FP.BF16.PACK_AB R158, R204, R98 ;  /* 0x00000062cc9e723e */ /* 0x000fe200000010ff */
[----:B------:R-:W-:Y:S02]  /*e070*/  FADD.FTZ R0, R148, R3 ;  /* 0x0000000394007221 */ /* 0x000fe40000010000 */
[----:B------:R-:W-:Y:S04]  /*e080*/  FADD.FTZ R68, R160, R2 ;  /* 0x00000002a0447221 */ /* 0x000fe80000010000 */
[----:B------:R-:W-:Y:S01]  /*e090*/  FADD.FTZ R3, R183, R72 ;  /* 0x00000048b7037221 */ /* 0x000fe20000010000 */
[-C--:B-1----:R-:W-:Y:S01]  /*e0a0*/  HMMA.16816.F32.BF16 R200, R156, R188.reuse, R4 ;  /* 0x000000bc9cc8723c */ /* 0x082fe20000041804 */
[----:B------:R-:W1:Y:S04]  /*e0b0*/  LDSM.16.MT88.4 R4, [R219+0xb800] ;  /* 0x00b80000db04783b */ /* 0x000e680000004200 */
[----:B------:R-:W-:Y:S02]  /*e0c0*/  FADD.FTZ R2, R182, R76 ;  /* 0x0000004cb6027221 */ /* 0x000fe40000010000 */
[----:B------:R-:W-:Y:S01]  /*e0d0*/  FADD.FTZ R0, R180, R0 ;  /* 0x00000000b4007221 */ /* 0x000fe20000010000 */
[C---:B------:R-:W-:Y:S07]  /*e0e0*/  HMMA.16816.F32.BF16 R196, R140.reuse, R188, R8 ;  /* 0x000000bc8cc4723c */ /* 0x040fee0000041808 */
[----:B------:R-:W-:Y:S01]  /*e0f0*/  FADD.FTZ R11, R181, R68 ;  /* 0x00000044b50b7221 */ /* 0x000fe20000010000 */
        /* <DEDUP_REMOVED lines=74> */
[----:B------:R1:W-:Y:S01]  /*e5a0*/  STL [R1+0x18], R5 ;  /* 0x0000180501007387 */ /* 0x0003e20000100800 */
[----:B------:R-:W-:Y:S02]  /*e5b0*/  FADD.FTZ R0, R80, R3 ;  /* 0x0000000350007221 */ /* 0x000fe40000010000 */
[----:B------:R-:W-:Y:S02]  /*e5c0*/  FADD.FTZ R3, R96, R4 ;  /* 0x0000000460037221 */ /* 0x000fe40000010000 */
[----:B------:R-:W-:Y:S01]  /*e5d0*/  FADD.FTZ R2, R139, R2 ;  /* 0x000000028b027221 */ /* 0x000fe20000010000 */
[----:B------:R-:W-:Y:S01]  /*e5e0*/  MOV R139, R135 ;  /* 0x00000087008b7202 */ /* 0x000fe20000000f00 */
[----:B------:R-:W-:Y:S01]  /*e5f0*/  FADD.FTZ R0, R138, R0 ;  /* 0x000000008a007221 */ /* 0x000fe20000010000 */
[----:B------:R1:W-:Y:S01]  /*e600*/  STL [R1+0x24], R3 ;  /* 0x0000240301007387 */ /* 0x0003e20000100800 */
[----:B------:R-:W-:Y:S03]  /*e610*/  MOV R138, R134 ;  /* 0x00000086008a7202 */ /* 0x000fe60000000f00 */
[----:B------:R1:W-:Y:S04]  /*e620*/  STL [R1+0x1c], R2 ;  /* 0x00001c0201007387 */ /* 0x0003e80000100800 */
[----:B------:R1:W-:Y:S02]  /*e630*/  STL [R1+0x20], R0 ;  /* 0x0000200001007387 */ /* 0x0003e40000100800 */
[----:B-1---5:R-:W-:-:S05]  /*e640*/  @P1 BRA `(.L_x_159) ;  /* 0xffffadd000001947 */ /* 0x022fca000383ffff */
.L_x_158:
[----:B--2---:R-:W2:Y:S04]  /*e650*/  LDL.LU R2, [R1+0x18] ;  /* 0x0000180001027983 */ /* 0x004ea80000300800 */
[----:B------:R-:W1:Y:S01]  /*e660*/  S2R R42, SR_TID.X ;  /* 0x00000000002a7919 */ /* 0x000e620000002100 */
[----:B------:R-:W3:Y:S01]  /*e670*/  S2UR UR6, SR_CTAID.Y ;  /* 0x00000000000679c3 */ /* 0x000ee20000002600 */
[----:B------:R-:W-:-:S02]  /*e680*/  UISETP.NE.AND UP0, UPT, UR10, -0x1, UPT ;  /* 0xffffffff0a00788c */ /* 0x000fc4000bf05270 */
[----:B------:R-:W4:Y:S01]  /*e690*/  LDL.LU R7, [R1+0x24] ;  /* 0x0000240001077983 */ /* 0x000f220000300800 */
[----:B------:R-:W-:-:S03]  /*e6a0*/  ULDC.64 UR4, c[0x0][0x1e8] ;  /* 0x00007a0000047ab9 */ /* 0x000fc60000000a00 */
[----:B------:R-:W4:Y:S04]  /*e6b0*/  LDL.LU R8, [R1+0x1c] ;  /* 0x00001c0001087983 */ /* 0x000f280000300800 */
[----:B------:R-:W4:Y:S01]  /*e6c0*/  LDL.LU R6, [R1+0x20] ;  /* 0x0000200001067983 */ /* 0x000f220000300800 */
[----:B------:R-:W-:Y:S01]  /*e6d0*/  @UP0 UIMAD.WIDE.U32 UR14, UR10, UR4, URZ ;  /* 0x000000040a0e02a5 */ /* 0x000fe2000f8e003f */
[----:B------:R-:W3:Y:S01]  /*e6e0*/  S2UR UR9, SR_CTAID.X ;  /* 0x00000000000979c3 */ /* 0x000ee20000002500 */
[----:B------:R-:W-:Y:S01]  /*e6f0*/  ULDC UR8, c[0x0][0x214] ;  /* 0x0000850000087ab9 */ /* 0x000fe20000000800 */
[----:B------:R-:W-:Y:S01]  /*e700*/  BSSY B0, `(.L_x_162) ;  /* 0x000012c000007945 */ /* 0x000fe20003800000 */
[----:B------:R-:W-:Y:S02]  /*e710*/  @UP0 UIMAD UR7, UR10, UR5, UR15 ;  /* 0x000000050a0702a4 */ /* 0x000fe4000f8e020f */
[----:B------:R-:W-:-:S02]  /*e720*/  UMOV UR24, URZ ;  /* 0x0000003f00187c82 */ /* 0x000fc40008000000 */
[----:B------:R-:W-:Y:S01]  /*e730*/  ULDC.64 UR4, c[0x0][0x1e0] ;  /* 0x0000780000047ab9 */ /* 0x000fe20000000a00 */
[----:B------:R-:W3:Y:S01]  /*e740*/  S2UR UR11, SR_CTAID.Z ;  /* 0x00000000000b79c3 */ /* 0x000ee20000002700 */
[----:B------:R-:W-:Y:S01]  /*e750*/  UMOV UR25, URZ ;  /* 0x0000003f00197c82 */ /* 0x000fe20008000000 */
[----:B-1----:R-:W-:Y:S01]  /*e760*/  SHF.R.S32.HI R43, RZ, 0x1f, R42 ;  /* 0x0000001fff2b7819 */ /* 0x002fe2000001142a */
[----:B---3--:R-:W-:Y:S02]  /*e770*/  @!UP0 USHF.R.S32.HI UR12, URZ, 0x1f, UR6 ;  /* 0x0000001f3f0c8899 */ /* 0x008fe40008011406 */
[----:B------:R-:W-:Y:S01]  /*e780*/  @!UP0 UIMAD.WIDE.U32 UR22, UR6, UR4, URZ ;  /* 0x00000004061682a5 */ /* 0x000fe2000f8e003f */
[----:B------:R-:W-:Y:S01]  /*e790*/  LEA.HI R17, R43, R42, RZ, 0x5 ;  /* 0x0000002a2b117211 */ /* 0x000fe200078f28ff */
[----:B------:R-:W-:-:S03]  /*e7a0*/  @!UP0 UIMAD UR12, UR12, UR4, URZ ;  /* 0x000000040c0c82a4 */ /* 0x000fc6000f8e023f */
[----:B------:R-:W-:Y:S01]  /*e7b0*/  SHF.R.S32.HI R17, RZ, 0x5, R17 ;  /* 0x00000005ff117819 */ /* 0x000fe20000011411 */
[----:B------:R-:W-:Y:S02]  /*e7c0*/  ULDC.U8 UR4, c[0x0][0x329] ;  /* 0x0000ca4000047ab9 */ /* 0x000fe40000000000 */
[----:B------:R-:W-:Y:S02]  /*e7d0*/  UISETP.NE.AND UP1, UPT, UR4, URZ, UPT ;  /* 0x0000003f0400728c */ /* 0x000fe4000bf25270 */
[----:B------:R-:W-:Y:S02]  /*e7e0*/  @!UP0 UIMAD UR12, UR6, UR5, UR12 ;  /* 0x00000005060c82a4 */ /* 0x000fe4000f8e020c */
[----:B------:R-:W-:Y:S02]  /*e7f0*/  @!UP0 UMOV UR14, UR22 ;  /* 0x00000016000e8c82 */ /* 0x000fe40008000000 */
[----:B------:R-:W-:Y:S02]  /*e800*/  ULDC.U8 UR5, c[0x0][0x328] ;  /* 0x0000ca0000057ab9 */ /* 0x000fe40000000000 */
[----:B------:R-:W-:-:S02]  /*e810*/  UISETP.NE.AND UP2, UPT, UR5, URZ, UPT ;  /* 0x0000003f0500728c */ /* 0x000fc4000bf45270 */
[----:B------:R-:W-:Y:S02]  /*e820*/  @!UP0 UIADD3 UR7, UR23, UR12, URZ ;  /* 0x0000000c17078290 */ /* 0x000fe4000fffe03f */
[----:B------:R-:W-:Y:S02]  /*e830*/  UISETP.NE.OR UP3, UPT, UR4, URZ, !UP2 ;  /* 0x0000003f0400728c */ /* 0x000fe4000d765670 */
[----:B------:R-:W-:Y:S02]  /*e840*/  @UP1 ULDC UR15, c[0x0][0x210] ;  /* 0x00008400000f1ab9 */ /* 0x000fe40000000800 */
[----:B------:R-:W-:Y:S02]  /*e850*/  ULDC UR5, c[0x0][0x234] ;  /* 0x00008d0000057ab9 */ /* 0x000fe40000000800 */
[----:B------:R-:W-:Y:S02]  /*e860*/  @UP1 UIMAD UR15, UR15, UR8, URZ ;  /* 0x000000080f0f12a4 */ /* 0x000fe4000f8e023f */
[----:B------:R-:W-:-:S02]  /*e870*/  @!UP1 USEL UR15, UR8, UR5, !UP2 ;  /* 0x00000005080f9287 */ /* 0x000fc4000d000000 */
[----:B------:R-:W-:Y:S02]  /*e880*/  ULDC UR4, c[0x0][0x1c0] ;  /* 0x0000700000047ab9 */ /* 0x000fe40000000800 */
[----:B------:R-:W-:Y:S02]  /*e890*/  @UP1 UMOV UR17, 0x1 ;  /* 0x0000000100111882 */ /* 0x000fe40000000000 */
[----:B------:R-:W-:Y:S02]  /*e8a0*/  @!UP1 UIMAD UR17, UR15, UR4, URZ ;  /* 0x000000040f1192a4 */ /* 0x000fe4000f8e023f */
[----:B------:R-:W-:Y:S02]  /*e8b0*/  @!UP3 UIMAD UR21, UR6, UR8, URZ ;  /* 0x000000080615b2a4 */ /* 0x000fe4000f8e023f */
[----:B------:R-:W-:Y:S02]  /*e8c0*/  @UP1 ULDC UR20, c[0x0][0x210] ;  /* 0x0000840000141ab9 */ /* 0x000fe40000000800 */
[----:B------:R-:W-:-:S02]  /*e8d0*/  UIMAD UR5, UR6, UR17, URZ ;  /* 0x00000011060572a4 */ /* 0x000fc4000f8e023f */
[----:B------:R-:W-:Y:S02]  /*e8e0*/  @!UP1 UMOV UR20, 0x1 ;  /* 0x0000000100149882 */ /* 0x000fe40000000000 */
[----:B------:R-:W-:Y:S02]  /*e8f0*/  @!UP3 USEL UR21, UR21, UR10, !UP0 ;  /* 0x0000000a1515b287 */ /* 0x000fe4000c000000 */
[----:B------:R-:W-:Y:S02]  /*e900*/  UIMAD UR4, UR9, UR20, URZ ;  /* 0x00000014090472a4 */ /* 0x000fe4000f8e023f */
[----:B------:R-:W-:Y:S02]  /*e910*/  USEL UR5, UR5, URZ, UP3 ;  /* 0x0000003f05057287 */ /* 0x000fe40009800000 */
[----:B------:R-:W-:Y:S02]  /*e920*/  USHF.L.U32 UR4, UR4, 0x7, URZ ;  /* 0x0000000704047899 */ /* 0x000fe4000800063f */
[----:B------:R-:W-:-:S02]  /*e930*/  UIMAD UR15, UR11, UR15, UR5 ;  /* 0x0000000f0b0f72a4 */ /* 0x000fc4000f8e0205 */
[----:B------:R-:W-:Y:S02]  /*e940*/  @!UP3 UMOV UR24, UR21 ;  /* 0x000000150018bc82 */ /* 0x000fe40008000000 */
[----:B------:R-:W-:Y:S02]  /*e950*/  USHF.R.S32.HI UR5, URZ, 0x1f, UR4 ;  /* 0x0000001f3f057899 */ /* 0x000fe40008011404 */
[----:B------:R-:W-:Y:S02]  /*e960*/  @!UP3 USHF.R.S32.HI UR25, URZ, 0x1f, UR21 ;  /* 0x0000001f3f19b899 */ /* 0x000fe40008011415 */
[----:B------:R-:W-:Y:S02]  /*e970*/  USHF.R.S32.HI UR6, URZ, 0x1f, UR15 ;  /* 0x0000001f3f067899 */ /* 0x000fe4000801140f */
[----:B------:R-:W-:-:S04]  /*e980*/  UIADD3 UR4, UP2, UP1, UR4, UR24, UR15 ;  /* 0x0000001804047290 */ /* 0x000fc8000f95e00f */
[----:B------:R-:W-:Y:S01]  /*e990*/  UIADD3.X UR5, UR5, UR25, UR6, UP2, UP1 ;  /* 0x0000001905057290 */ /* 0x000fe200097e2406 */
[----:B--2---:R-:W1:Y:S04]  /*e9a0*/  SHFL.BFLY PT, R0, R2, 0x2, 0x1f ;  /* 0x0c401f0002007f89 */ /* 0x004e6800000e0000 */
[----:B----4-:R-:W2:Y:S04]  /*e9b0*/  SHFL.BFLY PT, R4, R7, 0x2, 0x1f ;  /* 0x0c401f0007047f89 */ /* 0x010ea800000e0000 */
[----:B------:R-:W3:Y:S01]  /*e9c0*/  SHFL.BFLY PT, R3, R8, 0x2, 0x1f ;  /* 0x0c401f0008037f89 */ /* 0x000ee200000e0000 */
[----:B-1----:R-:W-:-:S03]  /*e9d0*/  FADD.FTZ R0, R0, R2 ;  /* 0x0000000200007221 */ /* 0x002fc60000010000 */
[----:B------:R-:W1:Y:S04]  /*e9e0*/  SHFL.BFLY PT, R2, R6, 0x2, 0x1f ;  /* 0x0c401f0006027f89 */ /* 0x000e6800000e0000 */
[----:B------:R-:W4:Y:S01]  /*e9f0*/  SHFL.BFLY PT, R5, R0, 0x1, 0x1f ;  /* 0x0c201f0000057f89 */ /* 0x000f2200000e0000 */
[----:B--2---:R-:W-:Y:S02]  /*ea00*/  FADD.FTZ R4, R4, R7 ;  /* 0x0000000704047221 */ /* 0x004fe40000010000 */
[----:B---3--:R-:W-:-:S03]  /*ea10*/  FADD.FTZ R3, R3, R8 ;  /* 0x0000000803037221 */ /* 0x008fc60000010000 */
[----:B------:R-:W2:Y:S01]  /*ea20*/  SHFL.BFLY PT, R7, R4, 0x1, 0x1f ;  /* 0x0c201f0004077f89 */ /* 0x000ea200000e0000 */
[----:B-1----:R-:W-:Y:S02]  /*ea30*/  FADD.FTZ R2, R2, R6 ;  /* 0x0000000602027221 */ /* 0x002fe40000010000 */
[----:B----4-:R-:W-:-:S03]  /*ea40*/  FADD.FTZ R39, R0, R5 ;  /* 0x0000000500277221 */ /* 0x010fc60000010000 */
[----:B------:R-:W1:Y:S01]  /*ea50*/  SHFL.BFLY PT, R6, R2, 0x1, 0x1f ;  /* 0x0c201f0002067f89 */ /* 0x000e6200000e0000 */
[----:B------:R-:W-:-:S03]  /*ea60*/  MOV R0, 0x3f800000 ;  /* 0x3f80000000007802 */ /* 0x000fc60000000f00 */
[----:B------:R-:W3:Y:S01]  /*ea70*/  SHFL.BFLY PT, R5, R3, 0x1, 0x1f ;  /* 0x0c201f0003057f89 */ /* 0x000ee200000e0000 */
[----:B------:R-:W-:Y:S01]  /*ea80*/  FSETP.NE.FTZ.AND P5, PT, R39, RZ, PT ;  /* 0x000000ff2700720b */ /* 0x000fe20003fb5000 */
[----:B--2---:R-:W-:-:S05]  /*ea90*/  FADD.FTZ R38, R4, R7 ;  /* 0x0000000704267221 */ /* 0x004fca0000010000 */
[----:B------:R-:W-:-:S07]  /*eaa0*/  FSETP.NE.FTZ.AND P4, PT, R38, RZ, PT ;  /* 0x000000ff2600720b */ /* 0x000fce0003f95000 */
[----:B------:R-:W2:Y:S01]  /*eab0*/  @P5 MUFU.RCP R0, R39 ;  /* 0x0000002700005308 */ /* 0x000ea20000001000 */
[----:B-1----:R-:W-:Y:S01]  /*eac0*/  FADD.FTZ R41, R2, R6 ;  /* 0x0000000602297221 */ /* 0x002fe20000010000 */
[----:B------:R-:W-:Y:S01]  /*ead0*/  MOV R2, 0x3f800000 ;  /* 0x3f80000000027802 */ /* 0x000fe20000000f00 */
[----:B---3--:R-:W-:Y:S01]  /*eae0*/  FADD.FTZ R40, R3, R5 ;  /* 0x0000000503287221 */ /* 0x008fe20000010000 */
[----:B------:R-:W-:Y:S02]  /*eaf0*/  MOV R3, 0x3f800000 ;  /* 0x3f80000000037802 */ /* 0x000fe40000000f00 */
[----:B------:R-:W-:Y:S02]  /*eb00*/  FSETP.NE.FTZ.AND P0, PT, R41, RZ, PT ;  /* 0x000000ff2900720b */ /* 0x000fe40003f15000 */
[----:B------:R-:W-:Y:S01]  /*eb10*/  FSETP.NE.FTZ.AND P3, PT, R40, RZ, PT ;  /* 0x000000ff2800720b */ /* 0x000fe20003f75000 */
[C---:B--2---:R-:W-:Y:S01]  /*eb20*/  FMUL.FTZ R200, R0.reuse, R200 ;  /* 0x000000c800c87220 */ /* 0x044fe20000410000 */
[----:B------:R-:W1:Y:S01]  /*eb30*/  @P4 MUFU.RCP R3, R38 ;  /* 0x0000002600034308 */ /* 0x000e620000001000 */
[----:B------:R-:W-:-:S02]  /*eb40*/  FMUL.FTZ R9, R0, R201 ;  /* 0x000000c900097220 */ /* 0x000fc40000410000 */
[C---:B------:R-:W-:Y:S02]  /*eb50*/  FMUL.FTZ R188, R0.reuse, R188 ;  /* 0x000000bc00bc7220 */ /* 0x040fe40000410000 */
[C---:B------:R-:W-:Y:S01]  /*eb60*/  FMUL.FTZ R6, R0.reuse, R189 ;  /* 0x000000bd00067220 */ /* 0x040fe20000410000 */
[----:B------:R-:W-:Y:S01]  /*eb70*/  F2FP.BF16.PACK_AB R9, R9, R200 ;  /* 0x000000c80909723e */ /* 0x000fe200000010ff */
[C---:B------:R-:W-:Y:S02]  /*eb80*/  FMUL.FTZ R192, R0.reuse, R192 ;  /* 0x000000c000c07220 */ /* 0x040fe40000410000 */
[----:B------:R-:W-:Y:S01]  /*eb90*/  FMUL.FTZ R24, R0, R193 ;  /* 0x000000c100187220 */ /* 0x000fe20000410000 */
[----:B------:R-:W-:Y:S01]  /*eba0*/  F2FP.BF16.PACK_AB R6, R6, R188 ;  /* 0x000000bc0606723e */ /* 0x000fe200000010ff */
[----:B------:R-:W2:Y:S01]  /*ebb0*/  @P3 MUFU.RCP R2, R40 ;  /* 0x0000002800023308 */ /* 0x000ea20000001000 */
[C---:B------:R-:W-:Y:S02]  /*ebc0*/  FMUL.FTZ R176, R0.reuse, R176 ;  /* 0x000000b000b07220 */ /* 0x040fe40000410000 */
[----:B------:R-:W-:Y:S01]  /*ebd0*/  FMUL.FTZ R20, R0, R177 ;  /* 0x000000b100147220 */ /* 0x000fe20000410000 */
[----:B------:R-:W-:Y:S01]  /*ebe0*/  F2FP.BF16.PACK_AB R24, R24, R192 ;  /* 0x000000c01818723e */ /* 0x000fe200000010ff */
[----:B------:R-:W-:-:S02]  /*ebf0*/  FMUL.FTZ R180, R0, R180 ;  /* 0x000000b400b47220 */ /* 0x000fc40000410000 */
[----:B------:R-:W-:Y:S01]  /*ec00*/  FMUL.FTZ R35, R0, R181 ;  /* 0x000000b500237220 */ /* 0x000fe20000410000 */
        /* <DEDUP_REMOVED lines=9> */
[----:B------:R-:W-:Y:S01]  /*eca0*/  MOV R0, 0x3f800000 ;  /* 0x3f80000000007802 */ /* 0x000fe20000000f00 */
[C---:B-1----:R-:W-:Y:S01]  /*ecb0*/  FMUL.FTZ R202, R3.reuse, R202 ;  /* 0x000000ca03ca7220 */ /* 0x042fe20000410000 */
[----:B------:R-:W-:Y:S01]  /*ecc0*/  F2FP.BF16.PACK_AB R28, R28, R168 ;  /* 0x000000a81c1c723e */ /* 0x000fe200000010ff */
[----:B------:R-:W-:Y:S01]  /*ecd0*/  FMUL.FTZ R8, R3, R203 ;  /* 0x000000cb03087220 */ /* 0x000fe20000410000 */
[----:B------:R-:W-:Y:S01]  /*ece0*/  F2FP.BF16.PACK_AB R13, R13, R156 ;  /* 0x0000009c0d0d723e */ /* 0x000fe200000010ff */
[C---:B------:R-:W-:Y:S01]  /*ecf0*/  FMUL.FTZ R190, R3.reuse, R190 ;  /* 0x000000be03be7220 */ /* 0x040fe20000410000 */
[----:B------:R-:W1:Y:S01]  /*ed00*/  @P0 MUFU.RCP R0, R41 ;  /* 0x0000002900000308 */ /* 0x000e620000001000 */
        /* <DEDUP_REMOVED lines=19> */
[----:B------:R-:W-:Y:S01]  /*ee40*/  LEA.HI R3, R43, R42, RZ, 0x2 ;  /* 0x0000002a2b037211 */ /* 0x000fe200078f10ff */
[----:B--2---:R-:W-:Y:S01]  /*ee50*/  FMUL.FTZ R196, R2, R196 ;  /* 0x000000c402c47220 */ /* 0x004fe20000410000 */
[----:B------:R-:W-:Y:S01]  /*ee60*/  F2FP.BF16.PACK_AB R26, R26, R170 ;  /* 0x000000aa1a1a723e */ /* 0x000fe200000010ff */
[C---:B------:R-:W-:Y:S01]  /*ee70*/  FMUL.FTZ R7, R2.reuse, R197 ;  /* 0x000000c502077220 */ /* 0x040fe20000410000 */
[----:B------:R-:W-:Y:S01]  /*ee80*/  SHF.R.S32.HI R5, RZ, 0x2, R3 ;  /* 0x00000002ff057819 */ /* 0x000fe20000011403 */
[----:B------:R-:W-:Y:S01]  /*ee90*/  FMUL.FTZ R184, R2, R184 ;  /* 0x000000b802b87220 */ /* 0x000fe20000410000 */
        /* <DEDUP_REMOVED lines=21> */
[C---:B-1----:R-:W-:Y:S01]  /*eff0*/  FMUL.FTZ R199, R0.reuse, R199 ;  /* 0x000000c700c77220 */ /* 0x042fe20000410000 */
[----:B------:R-:W-:Y:S01]  /*f000*/  F2FP.BF16.PACK_AB R15, R15, R144 ;  /* 0x000000900f0f723e */ /* 0x000fe200000010ff */
[----:B------:R-:W-:Y:S01]  /*f010*/  FMUL.FTZ R16, R0, R198 ;  /* 0x000000c600107220 */ /* 0x000fe20000410000 */
[----:B------:R-:W-:Y:S01]  /*f020*/  LEA.HI R2, R2, R5, RZ, 0x3 ;  /* 0x0000000502027211 */ /* 0x000fe200078f18ff */
[----:B------:R-:W-:Y:S01]  /*f030*/  FMUL.FTZ R187, R0, R187 ;  /* 0x000000bb00bb7220 */ /* 0x000fe20000410000 */
[----:B------:R-:W-:Y:S01]  /*f040*/  F2FP.BF16.PACK_AB R10, R10, R140 ;  /* 0x0000008c0a0a723e */ /* 0x000fe200000010ff */
[----:B------:R-:W-:Y:S01]  /*f050*/  FMUL.FTZ R25, R0, R186 ;  /* 0x000000ba00197220 */ /* 0x000fe20000410000 */
[----:B------:R-:W-:Y:S01]  /*f060*/  LOP3.LUT R2, R2, 0xfffffff8, RZ, 0xc0, !PT ;  /* 0xfffffff802027812 */ /* 0x000fe200078ec0ff */
        /* <DEDUP_REMOVED lines=18> */
[----:B------:R-:W-:Y:S02]  /*f190*/  IADD3 R0, R5, -R2, RZ ;  /* 0x8000000205007210 */ /* 0x000fe40007ffe0ff */
[----:B------:R-:W-:Y:S02]  /*f1a0*/  LOP3.LUT R2, R3, 0x3ffffffc, RZ, 0xc0, !PT ;  /* 0x3ffffffc03027812 */ /* 0x000fe400078ec0ff */
[----:B------:R-:W-:Y:S02]  /*f1b0*/  SHF.L.U32 R3, R0, 0x6, RZ ;  /* 0x0000000600037819 */ /* 0x000fe400000006ff */
[----:B------:R-:W-:-:S02]  /*f1c0*/  IADD3 R2, -R2, R42, RZ ;  /* 0x0000002a02027210 */ /* 0x000fc40007ffe1ff */
[----:B------:R-:W-:Y:S02]  /*f1d0*/  LOP3.LUT R3, R3, 0x1c0, RZ, 0xc0, !PT ;  /* 0x000001c003037812 */ /* 0x000fe400078ec0ff */
[----:B------:R-:W-:Y:S02]  /*f1e0*/  LOP3.LUT R5, R0, 0x1, RZ, 0xc0, !PT ;  /* 0x0000000100057812 */ /* 0x000fe400078ec0ff */
[----:B------:R-:W-:Y:S02]  /*f1f0*/  LEA R2, R17, R2, 0x9 ;  /* 0x0000000211027211 */ /* 0x000fe400078e48ff */
[----:B------:R-:W-:Y:S02]  /*f200*/  LEA.HI R3, R3, R3, RZ, 0x1d ;  /* 0x0000000303037211 */ /* 0x000fe400078fe8ff */
[----:B------:R-:W-:Y:S02]  /*f210*/  ISETP.NE.U32.AND P1, PT, R5, 0x1, PT ;  /* 0x000000010500780c */ /* 0x000fe40003f25070 */
[----:B------:R-:W-:-:S02]  /*f220*/  MOV R5, 0xfffffff0 ;  /* 0xfffffff000057802 */ /* 0x000fc40000000f00 */
        /* <DEDUP_REMOVED lines=8> */
[----:B------:R-:W-:Y:S01]  /*f2b0*/  STS [R2+0x400], R8 ;  /* 0x0004000802007388 */ /* 0x000fe20000000800 */
[----:B------:R-:W-:-:S03]  /*f2c0*/  F2FP.BF16.PACK_AB R11, R143, R11 ;  /* 0x0000000b8f0b723e */ /* 0x000fc600000010ff */
[----:B------:R2:W-:Y:S02]  /*f2d0*/  STS [R3], R6 ;  /* 0x0000000603007388 */ /* 0x0005e40000000800 */
[----:B------:R-:W-:Y:S02]  /*f2e0*/  @P2 IADD3 R0, R2, -0x40, RZ ;  /* 0xffffffc002002810 */ /* 0x000fe40007ffe0ff */
[----:B------:R3:W-:Y:S04]  /*f2f0*/  STS [R3+0x400], R4 ;  /* 0x0004000403007388 */ /* 0x0007e80000000800 */
[----:B------:R-:W-:Y:S04]  /*f300*/  STS [R2+0x2000], R7 ;  /* 0x0020000702007388 */ /* 0x000fe80000000800 */
[----:B------:R4:W-:Y:S04]  /*f310*/  STS [R2+0x2400], R16 ;  /* 0x0024001002007388 */ /* 0x0009e80000000800 */
[----:B------:R-:W-:Y:S01]  /*f320*/  STS [R3+0x2000], R36 ;  /* 0x0020002403007388 */ /* 0x000fe20000000800 */
[----:B-1----:R-:W-:-:S03]  /*f330*/  MOV R9, 0x7f800000 ;  /* 0x7f80000000097802 */ /* 0x002fc60000000f00 */
[----:B------:R-:W-:Y:S01]  /*f340*/  STS [R3+0x2400], R25 ;  /* 0x0024001903007388 */ /* 0x000fe20000000800 */
[----:B--2---:R-:W-:-:S04]  /*f350*/  MOV R6, 0x20 ;  /* 0x0000002000067802 */ /* 0x004fc80000000f00 */
[----:B------:R-:W-:-:S04]  /*f360*/  SEL R6, R6, 0xffffffe0, !P1 ;  /* 0xffffffe006067807 */ /* 0x000fc80004800000 */
[-C--:B---3--:R-:W-:Y:S02]  /*f370*/  IADD3 R4, R2, R6.reuse, RZ ;  /* 0x0000000602047210 */ /* 0x088fe40007ffe0ff */
[----:B----4-:R-:W-:-:S03]  /*f380*/  IADD3 R2, R3, R6, RZ ;  /* 0x0000000603027210 */ /* 0x010fc60007ffe0ff */
[----:B------:R-:W-:Y:S04]  /*f390*/  STS [R4], R24 ;  /* 0x0000001804007388 */ /* 0x000fe80000000800 */
[----:B------:R-:W-:Y:S04]  /*f3a0*/  STS [R4+0x400], R23 ;  /* 0x0004001704007388 */ /* 0x000fe80000000800 */
[----:B------:R-:W-:Y:S04]  /*f3b0*/  STS [R2], R20 ;  /* 0x0000001402007388 */ /* 0x000fe80000000800 */
[----:B------:R-:W-:Y:S04]  /*f3c0*/  STS [R2+0x400], R19 ;  /* 0x0004001302007388 */ /* 0x000fe80000000800 */
[----:B------:R-:W-:Y:S04]  /*f3d0*/  STS [R4+0x2000], R22 ;  /* 0x0020001604007388 */ /* 0x000fe80000000800 */
[----:B------:R1:W-:Y:S04]  /*f3e0*/  STS [R4+0x2400], R21 ;  /* 0x0024001504007388 */ /* 0x0003e80000000800 */
[----:B------:R-:W-:Y:S04]  /*f3f0*/  STS [R2+0x2000], R18 ;  /* 0x0020001202007388 */ /* 0x000fe80000000800 */
[----:B------:R2:W-:Y:S04]  /*f400*/  STS [R2+0x2400], R27 ;  /* 0x0024001b02007388 */ /* 0x0005e80000000800 */
[----:B------:R-:W-:Y:S04]  /*f410*/  STS [R0], R35 ;  /* 0x0000002300007388 */ /* 0x000fe80000000800 */
[----:B------:R-:W-:Y:S01]  /*f420*/  STS [R0+0x400], R34 ;  /* 0x0004002200007388 */ /* 0x000fe20000000800 */
[----:B-1----:R-:W-:-:S04]  /*f430*/  IADD3 R4, R6, 0x400, R0 ;  /* 0x0000040006047810 */ /* 0x002fc80007ffe000 */
[C---:B------:R-:W-:Y:S02]  /*f440*/  IADD3 R4, R5.reuse, R4, RZ ;  /* 0x0000000405047210 */ /* 0x040fe40007ffe0ff */
[----:B--2---:R-:W-:Y:S02]  /*f450*/  IADD3 R2, R5, R0, RZ ;  /* 0x0000000005027210 */ /* 0x004fe40007ffe0ff */
[----:B------:R-:W1:Y:S02]  /*f460*/  @P5 MUFU.LG2 R5, R39 ;  /* 0x0000002700055308 */ /* 0x000e640000000c00 */
[----:B------:R-:W-:Y:S01]  /*f470*/  IADD3 R3, R6, R2, RZ ;  /* 0x0000000206037210 */ /* 0x000fe20007ffe0ff */
[----:B------:R-:W-:Y:S04]  /*f480*/  STS [R2], R31 ;  /* 0x0000001f02007388 */ /* 0x000fe80000000800 */
[----:B------:R-:W-:Y:S04]  /*f490*/  STS [R2+0x400], R30 ;  /* 0x0004001e02007388 */ /* 0x000fe80000000800 */
[----:B------:R-:W-:Y:S04]  /*f4a0*/  STS [R0+0x2000], R33 ;  /* 0x0020002100007388 */ /* 0x000fe80000000800 */
[----:B------:R2:W-:Y:S01]  /*f4b0*/  STS [R0+0x2400], R32 ;  /* 0x0024002000007388 */ /* 0x0005e20000000800 */
[----:B-1----:R-:W-:-:S03]  /*f4c0*/  @P5 FMUL.FTZ R5, R5, 0.69314718246459960938 ;  /* 0x3f31721805055820 */ /* 0x002fc60000410000 */
[----:B------:R-:W-:Y:S04]  /*f4d0*/  STS [R2+0x2000], R29 ;  /* 0x0020001d02007388 */ /* 0x000fe80000000800 */
[----:B------:R1:W-:Y:S01]  /*f4e0*/  STS [R2+0x2400], R37 ;  /* 0x0024002502007388 */ /* 0x0003e20000000800 */
[----:B--2---:R-:W-:Y:S02]  /*f4f0*/  IADD3 R0, R6, R0, RZ ;  /* 0x0000000006007210 */ /* 0x004fe40007ffe0ff */
[----:B------:R-:W-:Y:S03]  /*f500*/  @P0 MUFU.LG2 R6, R41 ;  /* 0x0000002900060308 */ /* 0x000fe60000000c00 */
[----:B------:R-:W-:Y:S04]  /*f510*/  STS [R0], R28 ;  /* 0x0000001c00007388 */ /* 0x000fe80000000800 */
[----:B------:R-:W-:Y:S01]  /*f520*/  STS [R0+0x400], R26 ;  /* 0x0004001a00007388 */ /* 0x000fe20000000800 */
[----:B-1----:R-:W1:Y:S03]  /*f530*/  @P4 MUFU.LG2 R2, R38 ;  /* 0x0000002600024308 */ /* 0x002e660000000c00 */
[----:B------:R2:W-:Y:S04]  /*f540*/  STS [R3], R13 ;  /* 0x0000000d03007388 */ /* 0x0005e80000000800 */
[----:B------:R3:W-:Y:S04]  /*f550*/  STS [R4], R12 ;  /* 0x0000000c04007388 */ /* 0x0007e80000000800 */
[----:B------:R4:W-:Y:S04]  /*f560*/  STS [R0+0x2000], R15 ;  /* 0x0020000f00007388 */ /* 0x0009e80000000800 */
[----:B------:R1:W-:Y:S04]  /*f570*/  STS [R0+0x2400], R14 ;  /* 0x0024000e00007388 */ /* 0x0003e80000000800 */
[----:B------:R1:W-:Y:S04]  /*f580*/  STS [R3+0x2000], R10 ;  /* 0x0020000a03007388 */ /* 0x0003e80000000800 */
[----:B------:R1:W-:Y:S04]  /*f590*/  STS [R4+0x2000], R11 ;  /* 0x0020000b04007388 */ /* 0x0003e80000000800 */
[----:B------:R-:W-:Y:S01]  /*f5a0*/  BAR.SYNC.DEFER_BLOCKING 0x0 ;  /* 0x0000000000007b1d */ /* 0x000fe20000010000 */
[----:B--2---:R-:W-:-:S02]  /*f5b0*/  MOV R13, 0x7f800000 ;  /* 0x7f800000000d7802 */ /* 0x004fc40000000f00 */
[----:B---3--:R-:W-:-:S03]  /*f5c0*/  MOV R12, 0x7f800000 ;  /* 0x7f800000000c7802 */ /* 0x008fc60000000f00 */
[----:B----4-:R-:W2:Y:S01]  /*f5d0*/  S2R R15, SR_TID.X ;  /* 0x00000000000f7919 */ /* 0x010ea20000002100 */
[----:B-1----:R-:W-:Y:S01]  /*f5e0*/  MOV R14, 0x7f800000 ;  /* 0x7f800000000e7802 */ /* 0x002fe20000000f00 */
[----:B-----5:R-:W-:Y:S01]  /*f5f0*/  @P5 FFMA.FTZ R14, R137, c[0x0][0x238], R5 ;  /* 0x00008e00890e5a23 */ /* 0x020fe20000010005 */
[----:B------:R-:W1:Y:S01]  /*f600*/  @P3 MUFU.LG2 R3, R40 ;  /* 0x0000002800033308 */ /* 0x000e620000000c00 */
[----:B------:R-:W-:Y:S02]  /*f610*/  @P4 FMUL.FTZ R4, R2, 0.69314718246459960938 ;  /* 0x3f31721802044820 */ /* 0x000fe40000410000 */
[----:B------:R-:W-:Y:S01]  /*f620*/  @P0 FMUL.FTZ R2, R6, 0.69314718246459960938 ;  /* 0x3f31721806020820 */ /* 0x000fe20000410000 */
[----:B------:R3:W4:Y:S01]  /*f630*/  LDS.128 R20, [R235] ;  /* 0x00000000eb147984 */ /* 0x0007220000000c00 */
[----:B------:R-:W-:Y:S02]  /*f640*/  @P4 FFMA.FTZ R13, R135, c[0x0][0x238], R4 ;  /* 0x00008e00870d4a23 */ /* 0x000fe40000010004 */
[----:B------:R-:W-:Y:S01]  /*f650*/  @P0 FFMA.FTZ R9, R134, c[0x0][0x238], R2 ;  /* 0x00008e0086090a23 */ /* 0x000fe20000010002 */
[----:B------:R3:W3:Y:S04]  /*f660*/  LDS.128 R24, [R235+0x800] ;  /* 0x00080000eb187984 */ /* 0x0006e80000000c00 */
[----:B------:R3:W3:Y:S01]  /*f670*/  LDS.128 R28, [R235+0x1000] ;  /* 0x00100000eb1c7984 */ /* 0x0006e20000000c00 */
[----:B--2---:R-:W-:Y:S01]  /*f680*/  SHF.R.S32.HI R16, RZ, 0x1f, R15 ;  /* 0x0000001fff107819 */ /* 0x004fe2000001140f */
[----:B-1----:R-:W-:-:S02]  /*f690*/  @P3 FMUL.FTZ R3, R3, 0.69314718246459960938 ;  /* 0x3f31721803033820 */ /* 0x002fc40000410000 */
[----:B------:R1:W2:Y:S01]  /*f6a0*/  LDS.128 R32, [R235+0x1800] ;  /* 0x00180000eb207984 */ /* 0x0002a20000000c00 */
[----:B------:R-:W-:Y:S01]  /*f6b0*/  LEA.HI R0, R16, R15, RZ, 0x5 ;  /* 0x0000000f10007211 */ /* 0x000fe200078f28ff */
[----:B------:R-:W-:Y:S02]  /*f6c0*/  @P3 FFMA.FTZ R12, R136, c[0x0][0x238], R3 ;  /* 0x00008e00880c3a23 */ /* 0x000fe40000010003 */
[----:B------:R1:W1:Y:S01]  /*f6d0*/  LDS.128 R36, [R235+0x2000] ;  /* 0x00200000eb247984 */ /* 0x0002620000000c00 */
[----:B------:R-:W-:-:S03]  /*f6e0*/  LOP3.LUT R0, R0, 0xffffffe0, RZ, 0xc0, !PT ;  /* 0xffffffe000007812 */ /* 0x000fc600078ec0ff */
[----:B------:R1:W1:Y:S01]  /*f6f0*/  LDS.128 R44, [R235+0x2800] ;  /* 0x00280000eb2c7984 */ /* 0x0002620000000c00 */
[----:B------:R-:W-:-:S03]  /*f700*/  IADD3 R0, -R0, R15, RZ ;  /* 0x0000000f00007210 */ /* 0x000fc60007ffe1ff */
[----:B------:R1:W1:Y:S01]  /*f710*/  LDS.128 R48, [R235+0x3000] ;  /* 0x00300000eb307984 */ /* 0x0002620000000c00 */
[----:B------:R-:W-:-:S03]  /*f720*/  LOP3.LUT P1, RZ, R0, 0x3, RZ, 0xc0, !PT ;  /* 0x0000000300ff7812 */ /* 0x000fc6000782c0ff */
[----:B------:R1:W1:Y:S10]  /*f730*/  LDS.128 R52, [R235+0x3800] ;  /* 0x00380000eb347984 */ /* 0x0002740000000c00 */
        /* <DEDUP_REMOVED lines=9> */
[C---:B------:R-:W-:Y:S02]  /*f7d0*/  ISETP.GE.AND P6, PT, R0.reuse, UR13, PT ;  /* 0x0000000d00007c0c */ /* 0x040fe4000bfc6270 */
[C---:B------:R-:W-:Y:S02]  /*f7e0*/  IADD3 R2, R0.reuse, 0x8, RZ ;  /* 0x0000000800027810 */ /* 0x040fe40007ffe0ff */
[----:B------:R-:W-:Y:S02]  /*f7f0*/  IADD3 R5, R0, 0x40, RZ ;  /* 0x0000004000057810 */ /* 0x000fe40007ffe0ff */
[----:B------:R-:W-:Y:S02]  /*f800*/  ISETP.GE.AND P5, PT, R2, UR13, PT ;  /* 0x0000000d02007c0c */ /* 0x000fe4000bfa6270 */
[----:B------:R-:W-:Y:S02]  /*f810*/  IADD3 R4, R0, 0x48, RZ ;  /* 0x0000004800047810 */ /* 0x000fe40007ffe0ff */
[----:B------:R-:W-:-:S02]  /*f820*/  ISETP.GE.AND P4, PT, R5, UR13, PT ;  /* 0x0000000d05007c0c */ /* 0x000fc4000bf86270 */
[----:B------:R-:W-:Y:S01]  /*f830*/  ISETP.GE.AND P3, PT, R4, UR13, PT ;  /* 0x0000000d04007c0c */ /* 0x000fe2000bf66270 */
[----:B------:R-:W-:-:S05]  /*f840*/  @!P6 IMAD R3, R0, UR20, RZ ;  /* 0x000000140003ec24 */ /* 0x000fca000f8e02ff */
[----:B------:R-:W-:Y:S01]  /*f850*/  @!P6 IADD3 R0, P0, R3, UR4, RZ ;  /* 0x000000040300ec10 */ /* 0x000fe2000ff1e0ff */
[----:B------:R-:W-:-:S03]  /*f860*/  @!P5 IMAD R2, R2, UR20, RZ ;  /* 0x000000140202dc24 */ /* 0x000fc6000f8e02ff */
[----:B------:R-:W-:Y:S01]  /*f870*/  @!P6 LEA.HI.X.SX32 R6, R3, UR5, 0x1, P0 ;  /* 0x000000050306ec11 */ /* 0x000fe200080f0eff */
[----:B------:R-:W-:Y:S01]  /*f880*/  @!P4 IMAD R5, R5, UR20, RZ ;  /* 0x000000140505cc24 */ /* 0x000fe2000f8e02ff */
[----:B------:R-:W-:Y:S01]  /*f890*/  @!P6 LEA R10, P1, R0, c[0x0][0x200], 0x2 ;  /* 0x00008000000aea11 */ /* 0x000fe200078210ff */
[----:B------:R-:W-:Y:S01]  /*f8a0*/  @!P3 IMAD R3, R4, UR20, RZ ;  /* 0x000000140403bc24 */ /* 0x000fe2000f8e02ff */
[----:B------:R-:W-:Y:S02]  /*f8b0*/  @!P5 IADD3 R7, P0, R2, UR4, RZ ;  /* 0x000000040207dc10 */ /* 0x000fe4000ff1e0ff */
[----:B------:R-:W-:Y:S02]  /*f8c0*/  @!P6 LEA.HI.X R11, R0, c[0x0][0x204], R6, 0x2, P1 ;  /* 0x00008100000bea11 */ /* 0x000fe400008f1406 */
[----:B------:R-:W-:Y:S02]  /*f8d0*/  @!P5 LEA.HI.X.SX32 R2, R2, UR5, 0x1, P0 ;  /* 0x000000050202dc11 */ /* 0x000fe400080f0eff */
[----:B------:R-:W-:Y:S01]  /*f8e0*/  @!P4 IADD3 R0, P1, R5, UR4, RZ ;  /* 0x000000040500cc10 */ /* 0x000fe2000ff3e0ff */
[----:B------:R4:W-:Y:S01]  /*f8f0*/  @!P6 STG.E [R10.64], R14 ;  /* 0x0000000e0a00e986 */ /* 0x0009e2000c101912 */
[----:B------:R-:W-:-:S02]  /*f900*/  @!P5 LEA R6, P2, R7, c[0x0][0x200], 0x2 ;  /* 0x000080000706da11 */ /* 0x000fc400078410ff */
[----:B------:R-:W-:Y:S02]  /*f910*/  @!P3 IADD3 R8, P0, R3, UR4, RZ ;  /* 0x000000040308bc10 */ /* 0x000fe4000ff1e0ff */
[----:B------:R-:W-:Y:S02]  /*f920*/  @!P4 LEA.HI.X.SX32 R5, R5, UR5, 0x1, P1 ;  /* 0x000000050505cc11 */ /* 0x000fe400088f0eff */
[----:B------:R-:W-:Y:S02]  /*f930*/  @!P5 LEA.HI.X R7, R7, c[0x0][0x204], R2, 0x2, P2 ;  /* 0x000081000707da11 */ /* 0x000fe400010f1402 */
[----:B------:R-:W-:Y:S02]  /*f940*/  @!P3 LEA.HI.X.SX32 R3, R3, UR5, 0x1, P0 ;  /* 0x000000050303bc11 */ /* 0x000fe400080f0eff */
[----:B------:R-:W-:Y:S01]  /*f950*/  @!P4 LEA R4, P1, R0, c[0x0][0x200], 0x2 ;  /* 0x000080000004ca11 */ /* 0x000fe200078210ff */
[----:B------:R4:W-:Y:S01]  /*f960*/  @!P5 STG.E [R6.64], R13 ;  /* 0x0000000d0600d986 */ /* 0x0009e2000c101912 */
[----:B------:R-:W-:-:S02]  /*f970*/  @!P3 LEA R2, P0, R8, c[0x0][0x200], 0x2 ;  /* 0x000080000802ba11 */ /* 0x000fc400078010ff */
[----:B------:R-:W-:Y:S02]  /*f980*/  @!P4 LEA.HI.X R5, R0, c[0x0][0x204], R5, 0x2, P1 ;  /* 0x000081000005ca11 */ /* 0x000fe400008f1405 */
[----:B------:R-:W-:-:S03]  /*f990*/  @!P3 LEA.HI.X R3, R8, c[0x0][0x204], R3, 0x2, P0 ;  /* 0x000081000803ba11 */ /* 0x000fc600000f1403 */
[----:B------:R4:W-:Y:S04]  /*f9a0*/  @!P4 STG.E [R4.64], R12 ;  /* 0x0000000c0400c986 */ /* 0x0009e8000c101912 */
[----:B------:R4:W-:Y:S02]  /*f9b0*/  @!P3 STG.E [R2.64], R9 ;  /* 0x000000090200b986 */ /* 0x0009e4000c101912 */
.L_x_163:
[----:B------:R-:W-:Y:S05]  /*f9c0*/  BSYNC B0 ;  /* 0x0000000000007941 */ /* 0x000fea0003800000 */
.L_x_162:
[----:B----4-:R-:W4:Y:S04]  /*f9d0*/  LDL.LU.64 R4, [R1+0x28] ;  /* 0x0000280001047983 */ /* 0x010f280000300a00 */
[----:B------:R-:W3:Y:S01]  /*f9e0*/  S2R R8, SR_CTAID.Z ;  /* 0x0000000000087919 */ /* 0x000ee20000002700 */
[----:B------:R-:W-:Y:S01]  /*f9f0*/  LEA.HI R10, R43, R42, RZ, 0x3 ;  /* 0x0000002a2b0a7211 */ /* 0x000fe200078f18ff */
[----:B------:R-:W-:-:S02]  /*fa00*/  UIMAD UR9, UR9, -0x80, UR16 ;  /* 0xffffff80090978a4 */ /* 0x000fc4000f8e0210 */
[----:B------:R2:W5:Y:S01]  /*fa10*/  LDL.64 R12, [R1+0x30] ;  /* 0x00003000010c7983 */ /* 0x0005620000100a00 */
[----:B------:R-:W-:Y:S01]  /*fa20*/  SHF.R.S32.HI R0, RZ, 0x3, R10 ;  /* 0x00000003ff007819 */ /* 0x000fe2000001140a */
[----:B------:R-:W-:Y:S01]  /*fa30*/  USHF.R.S32.HI UR6, URZ, 0x1f, UR11 ;  /* 0x0000001f3f067899 */ /* 0x000fe2000801140b */
[----:B------:R-:W-:Y:S01]  /*fa40*/  BSSY B0, `(.L_x_164) ;  /* 0x0000013000007945 */ /* 0x000fe20003800000 */
[----:B------:R-:W-:Y:S02]  /*fa50*/  ULDC.64 UR4, c[0x0][0x1f0] ;  /* 0x00007c0000047ab9 */ /* 0x000fe40000000a00 */
[----:B------:R-:W-:-:S04]  /*fa60*/  UIMAD UR4, UR6, UR4, URZ ;  /* 0x00000004060472a4 */ /* 0x000fc8000f8e023f */
[----:B------:R-:W-:Y:S01]  /*fa70*/  UIMAD UR4, UR11, UR5, UR4 ;  /* 0x000000050b0472a4 */ /* 0x000fe2000f8e0204 */
[C---:B----4-:R-:W-:Y:S02]  /*fa80*/  IADD3 R2, P0, R4.reuse, UR14, RZ ;  /* 0x0000000e04027c10 */ /* 0x050fe4000ff1e0ff */
[----:B------:R-:W-:Y:S02]  /*fa90*/  ISETP.GE.AND P1, PT, R4, c[0x0][0x220], PT ;  /* 0x0000880004007a0c */ /* 0x000fe40003f26270 */
[----:B------:R-:W-:Y:S02]  /*faa0*/  IADD3.X R3, R5, UR7, RZ, P0, !PT ;  /* 0x0000000705037c10 */ /* 0x000fe400087fe4ff */
[----:B------:R-:W-:-:S03]  /*fab0*/  ISETP.GE.OR P0, PT, R0, UR9, P1 ;  /* 0x0000000900007c0c */ /* 0x000fc60008f06670 */
[----:B---3--:R-:W-:-:S05]  /*fac0*/  IMAD.WIDE.U32 R8, R8, c[0x0][0x1f0], R2 ;  /* 0x00007c0008087a25 */ /* 0x008fca00078e0002 */
[----:B------:R-:W-:-:S05]  /*fad0*/  IADD3 R7, R9, UR4, RZ ;  /* 0x0000000409077c10 */ /* 0x000fca000fffe0ff */
[----:B------:R-:W-:Y:S05]  /*fae0*/  @P0 BRA `(.L_x_165) ;  /* 0x0000008000000947 */ /* 0x000fea0003800000 */
[----:B--2---:R-:W-:Y:S01]  /*faf0*/  MOV R6, R8 ;  /* 0x0000000800067202 */ /* 0x004fe20000000f00 */
[----:B-----5:R-:W-:-:S04]  /*fb00*/  IMAD R0, R13, c[0x0][0x1e8], RZ ;  /* 0x00007a000d007a24 */ /* 0x020fc800078e02ff */
[----:B------:R-:W-:-:S04]  /*fb10*/  IMAD.WIDE.U32 R2, R12, c[0x0][0x1e8], R6 ;  /* 0x00007a000c027a25 */ /* 0x000fc800078e0006 */
[----:B------:R-:W-:Y:S01]  /*fb20*/  IMAD R0, R12, c[0x0][0x1ec], R0 ;  /* 0x00007b000c007a24 */ /* 0x000fe200078e0200 */
[----:B------:R-:W-:-:S04]  /*fb30*/  LEA R4, P0, R2, c[0x0][0x1d0], 0x1 ;  /* 0x0000740002047a11 */ /* 0x000fc800078008ff */
[----:B------:R-:W-:-:S04]  /*fb40*/  IADD3 R0, R3, R0, RZ ;  /* 0x0000000003007210 */ /* 0x000fc80007ffe0ff */
[----:B------:R-:W-:-:S05]  /*fb50*/  LEA.HI.X R5, R2, c[0x0][0x1d4], R0, 0x1, P0 ;  /* 0x0000750002057a11 */ /* 0x000fca00000f0c00 */
[----:B------:R2:W-:Y:S02]  /*fb60*/  STG.E.128 [R4.64], R20 ;  /* 0x0000001404007986 */ /* 0x0005e4000c101d12 */
.L_x_165:
[----:B--2---:R-:W-:Y:S05]  /*fb70*/  BSYNC B0 ;  /* 0x0000000000007941 */ /* 0x004fea0003800000 */
.L_x_164:
[----:B------:R-:W-:Y:S01]  /*fb80*/  LEA.HI.SX32 R0, R10, 0x10, 0x1d ;  /* 0x000000100a007811 */ /* 0x000fe200078feaff */
[----:B------:R-:W-:Y:S03]  /*fb90*/  BSSY B0, `(.L_x_166) ;  /* 0x000000e000007945 */ /* 0x000fe60003800000 */
[----:B------:R-:W-:-:S13]  /*fba0*/  ISETP.GE.OR P0, PT, R0, UR9, P1 ;  /* 0x0000000900007c0c */ /* 0x000fda0008f06670 */
        /* <DEDUP_REMOVED lines=12> */
.L_x_167:
[----:B------:R-:W-:Y:S05]  /*fc70*/  BSYNC B0 ;  /* 0x0000000000007941 */ /* 0x000fea0003800000 */
.L_x_166:
[----:B------:R-:W-:Y:S01]  /*fc80*/  LEA.HI R0, R16, R15, RZ, 0x3 ;  /* 0x0000000f10007211 */ /* 0x000fe200078f18ff */
[----:B------:R-:W-:Y:S03]  /*fc90*/  BSSY B0, `(.L_x_168) ;  /* 0x0000010000007945 */ /* 0x000fe60003800000 */
[----:B------:R-:W-:-:S04]  /*fca0*/  SHF.R.S32.HI R10, RZ, 0x3, R0 ;  /* 0x00000003ff0a7819 */ /* 0x000fc80000011400 */
[----:B------:R-:W-:-:S04]  /*fcb0*/  IADD3 R0, R10, 0x20, RZ ;  /* 0x000000200a007810 */ /* 0x000fc80007ffe0ff */
[----:B------:R-:W-:-:S13]  /*fcc0*/  ISETP.GE.OR P0, PT, R0, UR13, P1 ;  /* 0x0000000d00007c0c */ /* 0x000fda0008f06670 */
[----:B------:R-:W-:Y:S05]  /*fcd0*/  @P0 BRA `(.L_x_169) ;  /* 0x000000b000000947 */ /* 0x000fea0003800000 */
[----:B--2--5:R-:W-:Y:S01]  /*fce0*/  IADD3 R4, P0, R12, 0x20, RZ ;  /* 0x000000200c047810 */ /* 0x024fe20007f1e0ff */
        /* <DEDUP_REMOVED lines=10> */
.L_x_169:
[----:B------:R-:W-:Y:S05]  /*fd90*/  BSYNC B0 ;  /* 0x0000000000007941 */ /* 0x000fea0003800000 */
.L_x_168:
[----:B------:R-:W-:Y:S01]  /*fda0*/  IADD3 R0, R10, 0x30, RZ ;  /* 0x000000300a007810 */ /* 0x000fe20007ffe0ff */
[----:B------:R-:W-:Y:S03]  /*fdb0*/  BSSY B0, `(.L_x_170) ;  /* 0x000000e000007945 */ /* 0x000fe60003800000 */
        /* <DEDUP_REMOVED lines=13> */
.L_x_171:
[----:B------:R-:W-:Y:S05]  /*fe90*/  BSYNC B0 ;  /* 0x0000000000007941 */ /* 0x000fea0003800000 */
.L_x_170:
        /* <DEDUP_REMOVED lines=14> */
[----:B-1----:R1:W-:Y:S02]  /*ff80*/  STG.E.128 [R4.64], R36 ;  /* 0x0000002404007986 */ /* 0x0023e4000c101d12 */
.L_x_173:
[----:B------:R-:W-:Y:S05]  /*ff90*/  BSYNC B0 ;  /* 0x0000000000007941 */ /* 0x000fea0003800000 */
.L_x_172:
[----:B------:R-:W-:Y:S01]  /*ffa0*/  IADD3 R0, R10, 0x50, RZ ;  /* 0x000000500a007810 */ /* 0x000fe20007ffe0ff */
[----:B------:R-:W-:Y:S03]  /*ffb0*/  BSSY B0, `(.L_x_174) ;  /* 0x000000e000007945 */ /* 0x000fe60003800000 */
[----:B------:R-:W-:-:S13]  /*ffc0*/  ISETP.GE.OR P0, PT, R0, UR13, P1 ;  /* 0x0000000d00007c0c */ /* 0x000fda0008f06670 */
[----:B------:R-:W-:Y:S05]  /*ffd0*/  @P0 BRA `(.L_x_175) ;  /* 0x000000b000000947 */ /* 0x000fea0003800000 */
[----:B-12--5:R-:W-:Y:S01]  /*ffe0*/  IADD3 R4, P0, R12, 0x50, RZ ;  /* 0x000000500c047810 */ /* 0x026fe20007f1e0ff */
        /* <DEDUP_REMOVED lines=10> */
.L_x_175:
[----:B------:R-:W-:Y:S05]  /*10090*/  BSYNC B0 ;  /* 0x0000000000007941 */ /* 0x000fea0003800000 */
.L_x_174:
        /* <DEDUP_REMOVED lines=15> */
.L_x_177:
[----:B------:R-:W-:Y:S05]  /*10190*/  BSYNC B0 ;  /* 0x0000000000007941 */ /* 0x000fea0003800000 */
.L_x_176:
[----:B------:R-:W-:-:S04]  /*101a0*/  IADD3 R0, R10, 0x70, RZ ;  /* 0x000000700a007810 */ /* 0x000fc80007ffe0ff */
[----:B------:R-:W-:-:S13]  /*101b0*/  ISETP.GE.OR P1, PT, R0, UR13, P1 ;  /* 0x0000000d00007c0c */ /* 0x000fda0008f26670 */
[----:B------:R-:W-:Y:S05]  /*101c0*/  @P1 EXIT ;  /* 0x000000000000194d */ /* 0x000fea0003800000 */
[----:B-----5:R-:W-:Y:S01]  /*101d0*/  IADD3 R6, P0, R12, 0x70, RZ ;  /* 0x000000700c067810 */ /* 0x020fe20007f1e0ff */
[----:B------:R-:W-:Y:S01]  /*101e0*/  IMAD.MOV.U32 R2, RZ, RZ, R8 ;  /* 0x000000ffff027224 */ /* 0x000fe200078e0008 */
[----:B------:R-:W-:-:S03]  /*101f0*/  MOV R3, R7 ;  /* 0x0000000700037202 */ /* 0x000fc60000000f00 */
[----:B------:R-:W-:Y:S02]  /*10200*/  IMAD.X R0, RZ, RZ, R13, P0 ;  /* 0x000000ffff007224 */ /* 0x000fe400000e060d */
[----:B-12---:R-:W-:-:S04]  /*10210*/  IMAD.WIDE.U32 R4, R6, c[0x0][0x1e8], R2 ;  /* 0x00007a0006047a25 */ /* 0x006fc800078e0002 */
[----:B------:R-:W-:Y:S01]  /*10220*/  IMAD R0, R0, c[0x0][0x1e8], RZ ;  /* 0x00007a0000007a24 */ /* 0x000fe200078e02ff */
[----:B------:R-:W-:-:S03]  /*10230*/  LEA R2, P0, R4, c[0x0][0x1d0], 0x1 ;  /* 0x0000740004027a11 */ /* 0x000fc600078008ff */
[----:B------:R-:W-:-:S05]  /*10240*/  IMAD R0, R6, c[0x0][0x1ec], R0 ;  /* 0x00007b0006007a24 */ /* 0x000fca00078e0200 */
[----:B------:R-:W-:-:S04]  /*10250*/  IADD3 R0, R5, R0, RZ ;  /* 0x0000000005007210 */ /* 0x000fc80007ffe0ff */
[----:B------:R-:W-:-:S05]  /*10260*/  LEA.HI.X R3, R4, c[0x0][0x1d4], R0, 0x1, P0 ;  /* 0x0000750004037a11 */ /* 0x000fca00000f0c00 */
[----:B------:R-:W-:Y:S01]  /*10270*/  STG.E.128 [R2.64], R52 ;  /* 0x0000003402007986 */ /* 0x000fe2000c101d12 */
[----:B------:R-:W-:Y:S05]  /*10280*/  EXIT ;  /* 0x000000000000794d */ /* 0x000fea0003800000 */
.L_x_104:
[----:B------:R-:W-:Y:S01]  /*10290*/  UISETP.NE.AND UP4, UPT, UR10, -0x1, UPT ;  /* 0xffffffff0a00788c */ /* 0x000fe2000bf85270 */
[----:B------:R-:W-:Y:S01]  /*102a0*/  SHF.R.S32.HI R4, RZ, 0x1f, R219 ;  /* 0x0000001fff047819 */ /* 0x000fe200000114db */
[----:B------:R-:W-:Y:S01]  /*102b0*/  ULDC.64 UR4, c[0x0][0x1e8] ;  /* 0x00007a0000047ab9 */ /* 0x000fe20000000a00 */
[----:B------:R-:W1:Y:S01]  /*102c0*/  S2R R8, SR_CTAID.Z ;  /* 0x0000000000087919 */ /* 0x000e620000002700 */
[----:B------:R-:W-:Y:S01]  /*102d0*/  USHF.R.S32.HI UR9, URZ, 0x1f, UR12 ;  /* 0x0000001f3f097899 */ /* 0x000fe2000801140c */
[----:B------:R-:W-:Y:S01]  /*102e0*/  LEA.HI R4, R4, R219, RZ, 0x3 ;  /* 0x000000db04047211 */ /* 0x000fe200078f18ff */
[----:B------:R-:W-:Y:S01]  /*102f0*/  ULDC.64 UR6, c[0x0][0x1e0] ;  /* 0x0000780000067ab9 */ /* 0x000fe20000000a00 */
[----:B------:R-:W2:Y:S01]  /*10300*/  S2R R6, SR_CTAID.X ;  /* 0x0000000000067919 */ /* 0x000ea20000002500 */
[----:B------:R-:W-:Y:S01]  /*10310*/  UIADD3 UR16, -UR13, UR16, URZ ;  /* 0x000000100d107290 */ /* 0x000fe2000fffe13f */
[----:B------:R-:W-:Y:S01]  /*10320*/  LOP3.LUT R0, R4, 0xfffffff8, RZ, 0xc0, !PT ;  /* 0xfffffff804007812 */ /* 0x000fe200078ec0ff */
[----:B------:R-:W-:Y:S01]  /*10330*/  UMOV UR22, URZ ;  /* 0x0000003f00167c82 */ /* 0x000fe20008000000 */
[----:B------:R-:W-:Y:S01]  /*10340*/  SHF.R.S32.HI R4, RZ, 0x3, R4 ;  /* 0x00000003ff047819 */ /* 0x000fe20000011404 */
[----:B------:R-:W-:Y:S01]  /*10350*/  @UP4 UIMAD.WIDE.U32 UR14, UR10, UR4, URZ ;  /* 0x000000040a0e42a5 */ /* 0x000fe2000f8e003f */
[----:B------:R-:W-:Y:S01]  /*10360*/  BSSY B0, `(.L_x_178) ;  /* 0x000003c000007945 */ /* 0x000fe20003800000 */
[----:B------:R-:W-:Y:S01]  /*10370*/  @!UP4 USHF.R.S32.HI UR17, URZ, 0x1f, UR11 ;  /* 0x0000001f3f11c899 */ /* 0x000fe2000801140b */
[----:B------:R-:W-:Y:S01]  /*10380*/  IMAD.IADD R14, R219, 0x1, -R0 ;  /* 0x00000001db0e7824 */ /* 0x000fe200078e0a00 */
[----:B------:R-:W-:Y:S01]  /*10390*/  @UP4 UIMAD UR8, UR10, UR5, UR15 ;  /* 0x000000050a0842a4 */ /* 0x000fe2000f8e020f */
[----:B------:R-:W-:Y:S01]  /*103a0*/  SHF.R.S32.HI R5, RZ, 0x1f, R4 ;  /* 0x0000001fff057819 */ /* 0x000fe20000011404 */
[----:B------:R-:W-:Y:S01]  /*103b0*/  @!UP4 UIMAD UR17, UR17, UR6, URZ ;  /* 0x000000061111c2a4 */ /* 0x000fe2000f8e023f */
[----:B------:R-:W-:Y:S01]  /*103c0*/  IMAD.SHL.U32 R0, R14, 0x8, RZ ;  /* 0x000000080e007824 */ /* 0x000fe200078e00ff */
[----:B------:R-:W-:Y:S01]  /*103d0*/  ULDC.64 UR4, c[0x0][0x1f0] ;  /* 0x00007c0000047ab9 */ /* 0x000fe20000000a00 */
[----:B------:R-:W-:Y:S01]  /*103e0*/  ISETP.GE.AND P2, PT, R4, UR16, PT ;  /* 0x0000001004007c0c */ /* 0x000fe2000bf46270 */
[----:B------:R-:W-:-:S02]  /*103f0*/  UIMAD UR4, UR9, UR4, URZ ;  /* 0x00000004090472a4 */ /* 0x000fc4000f8e023f */
[----:B------:R-:W-:Y:S01]  /*10400*/  ULDC.U8 UR15, c[0x0][0x328] ;  /* 0x0000ca00000f7ab9 */ /* 0x000fe20000000000 */
[----:B------:R-:W-:Y:S01]  /*10410*/  ISETP.GE.AND P1, PT, R0, c[0x0][0x220], PT ;  /* 0x0000880000007a0c */ /* 0x000fe20003f26270 */
[----:B------:R-:W-:Y:S01]  /*10420*/  ULDC.U8 UR9, c[0x0][0x329] ;  /* 0x0000ca4000097ab9 */ /* 0x000fe20000000000 */
[----:B------:R-:W-:Y:S01]  /*10430*/  P2R R22, PR, RZ, 0x4 ;  /* 0x00000004ff167803 */ /* 0x000fe20000000000 */
[----:B------:R-:W-:Y:S02]  /*10440*/  UISETP.NE.AND UP1, UPT, UR9, URZ, UPT ;  /* 0x0000003f0900728c */ /* 0x000fe4000bf25270 */
[----:B------:R-:W-:Y:S02]  /*10450*/  UISETP.NE.AND UP3, UPT, UR15, URZ, UPT ;  /* 0x0000003f0f00728c */ /* 0x000fe4000bf65270 */
[----:B------:R-:W-:Y:S02]  /*10460*/  @!UP4 UIMAD UR17, UR11, UR7, UR17 ;  /* 0x000000070b11c2a4 */ /* 0x000fe4000f8e0211 */
[----:B------:R-:W-:-:S02]  /*10470*/  UISETP.NE.OR UP2, UPT, UR9, URZ, !UP3 ;  /* 0x0000003f0900728c */ /* 0x000fc4000df45670 */
[----:B------:R-:W-:Y:S02]  /*10480*/  @!UP4 UIMAD.WIDE.U32 UR20, UR11, UR6, URZ ;  /* 0x000000060b14c2a5 */ /* 0x000fe4000f8e003f */
[----:B------:R-:W-:Y:S02]  /*10490*/  ULDC UR7, c[0x0][0x214] ;  /* 0x0000850000077ab9 */ /* 0x000fe40000000800 */
[----:B------:R-:W-:Y:S02]  /*104a0*/  @UP1 ULDC UR9, c[0x0][0x210] ;  /* 0x0000840000091ab9 */ /* 0x000fe40000000800 */
[----:B------:R-:W-:Y:S02]  /*104b0*/  ULDC UR6, c[0x0][0x234] ;  /* 0x00008d0000067ab9 */ /* 0x000fe40000000800 */
[----:B------:R-:W-:Y:S02]  /*104c0*/  @UP1 UIMAD UR9, UR9, UR7, URZ ;  /* 0x00000007090912a4 */ /* 0x000fe4000f8e023f */
[----:B------:R-:W-:-:S02]  /*104d0*/  @!UP1 USEL UR9, UR7, UR6, !UP3 ;  /* 0x0000000607099287 */ /* 0x000fc4000d800000 */
[----:B------:R-:W-:Y:S02]  /*104e0*/  UIMAD UR5, UR12, UR5, UR4 ;  /* 0x000000050c0572a4 */ /* 0x000fe4000f8e0204 */
[----:B------:R-:W-:Y:S02]  /*104f0*/  UISETP.NE.OR UP0, UPT, UR10, -0x1, UP2 ;  /* 0xffffffff0a00788c */ /* 0x000fe40009705670 */
[----:B------:R-:W-:Y:S02]  /*10500*/  ULDC UR4, c[0x0][0x1c0] ;  /* 0x0000700000047ab9 */ /* 0x000fe40000000800 */
[----:B------:R-:W-:Y:S02]  /*10510*/  @UP1 UMOV UR15, 0x1 ;  /* 0x00000001000f1882 */ /* 0x000fe40000000000 */
[----:B------:R-:W-:Y:S02]  /*10520*/  @!UP1 UIMAD UR15, UR9, UR4, URZ ;  /* 0x00000004090f92a4 */ /* 0x000fe4000f8e023f */
[----:B------:R-:W-:-:S02]  /*10530*/  @!UP4 UMOV UR14, UR20 ;  /* 0x00000014000ecc82 */ /* 0x000fc40008000000 */
[----:B------:R-:W-:Y:S01]  /*10540*/  @!UP4 UIADD3 UR8, UR21, UR17, URZ ;  /* 0x000000111508c290 */ /* 0x000fe2000fffe03f */
[C---:B------:R-:W-:Y:S01]  /*10550*/  IADD3 R2, P0, R0.reuse, UR14, RZ ;  /* 0x0000000e00027c10 */ /* 0x040fe2000ff1e0ff */
[----:B------:R-:W-:Y:S02]  /*10560*/  UIMAD UR15, UR11, UR15, URZ ;  /* 0x0000000f0b0f72a4 */ /* 0x000fe4000f8e023f */
[----:B------:R-:W-:Y:S02]  /*10570*/  @!UP0 UIMAD UR10, UR11, UR7, URZ ;  /* 0x000000070b0a82a4 */ /* 0x000fe4000f8e023f */
[----:B------:R-:W-:Y:S01]  /*10580*/  LEA.HI.X.SX32 R3, R0, UR8, 0x1, P0 ;  /* 0x0000000800037c11 */ /* 0x000fe200080f0eff */
[----:B------:R-:W-:Y:S01]  /*10590*/  USEL UR15, UR15, URZ, UP2 ;  /* 0x0000003f0f0f7287 */ /* 0x000fe20009000000 */
[----:B------:R-:W-:Y:S01]  /*105a0*/  ISETP.GE.OR P0, PT, R4, UR16, P1 ;  /* 0x0000001004007c0c */ /* 0x000fe20008f06670 */
[----:B------:R-:W-:Y:S02]  /*105b0*/  @UP1 ULDC UR24, c[0x0][0x210] ;  /* 0x0000840000181ab9 */ /* 0x000fe40000000800 */
[----:B------:R-:W-:Y:S01]  /*105c0*/  @!UP1 UMOV UR24, 0x1 ;  /* 0x0000000100189882 */ /* 0x000fe20000000000 */
[----:B-1----:R-:W-:Y:S01]  /*105d0*/  IMAD.WIDE.U32 R8, R8, c[0x0][0x1f0], R2 ;  /* 0x00007c0008087a25 */ /* 0x002fe200078e0002 */
[----:B------:R-:W-:-:S02]  /*105e0*/  UIMAD UR9, UR12, UR9, UR15 ;  /* 0x000000090c0972a4 */ /* 0x000fc4000f8e020f */
[----:B------:R-:W-:Y:S01]  /*105f0*/  UIMAD UR13, UR13, UR24, URZ ;  /* 0x000000180d0d72a4 */ /* 0x000fe2000f8e023f */
[----:B--2---:R-:W-:Y:S01]  /*10600*/  IMAD.WIDE R2, R6, 0x80, R4 ;  /* 0x0000008006027825 */ /* 0x004fe200078e0204 */
[----:B------:R-:W-:Y:S01]  /*10610*/  @!UP2 UMOV UR22, UR10 ;  /* 0x0000000a0016ac82 */ /* 0x000fe20008000000 */
[----:B------:R-:W-:Y:S01]  /*10620*/  IADD3 R7, R9, UR5, RZ ;  /* 0x0000000509077c10 */ /* 0x000fe2000fffe0ff */
[----:B------:R-:W-:Y:S02]  /*10630*/  UMOV UR23, URZ ;  /* 0x0000003f00177c82 */ /* 0x000fe40008000000 */
[----:B------:R-:W-:Y:S02]  /*10640*/  USHF.R.S32.HI UR6, URZ, 0x1f, UR9 ;  /* 0x0000001f3f067899 */ /* 0x000fe40008011409 */
[----:B------:R-:W-:Y:S02]  /*10650*/  @!UP2 USHF.R.S32.HI UR23, URZ, 0x1f, UR10 ;  /* 0x0000001f3f17a899 */ /* 0x000fe4000801140a */
[----:B------:R-:W-:-:S02]  /*10660*/  USHF.R.S32.HI UR4, URZ, 0x1f, UR13 ;  /* 0x0000001f3f047899 */ /* 0x000fc4000801140d */
[----:B------:R-:W-:-:S04]  /*10670*/  UIADD3 UR9, UP1, UP0, UR13, UR22, UR9 ;  /* 0x000000160d097290 */ /* 0x000fc8000f83e009 */
[----:B------:R-:W-:Y:S01]  /*10680*/  UIADD3.X UR4, UR4, UR23, UR6, UP1, UP0 ;  /* 0x0000001704047290 */ /* 0x000fe20008fe0406 */
[----:B------:R-:W-:Y:S06]  /*10690*/  @P0 BRA `(.L_x_179) ;  /* 0x0000008000000947 */ /* 0x000fec0003800000 */
        /* <DEDUP_REMOVED lines=8> */
.L_x_179:
[----:B------:R-:W-:Y:S05]  /*10720*/  BSYNC B0 ;  /* 0x0000000000007941 */ /* 0x000fea0003800000 */
.L_x_178:
[----:B------:R-:W-:Y:S01]  /*10730*/  IADD3 R20, R4, 0x10, RZ ;  /* 0x0000001004147810 */ /* 0x000fe20007ffe0ff */
[----:B------:R-:W-:Y:S03]  /*10740*/  BSSY B0, `(.L_x_180) ;  /* 0x0000010000007945 */ /* 0x000fe60003800000 */
[C---:B------:R-:W-:Y:S02]  /*10750*/  ISETP.GE.OR P0, PT, R20.reuse, UR16, P1 ;  /* 0x0000001014007c0c */ /* 0x040fe40008f06670 */
[----:B------:R-:W-:-:S04]  /*10760*/  ISETP.GE.AND P2, PT, R20, UR16, PT ;  /* 0x0000001014007c0c */ /* 0x000fc8000bf46270 */
[----:B------:R-:W-:-:S07]  /*10770*/  P2R R21, PR, RZ, 0x4 ;  /* 0x00000004ff157803 */ /* 0x000fce0000000000 */
        /* <DEDUP_REMOVED lines=12> */
.L_x_181:
[----:B------:R-:W-:Y:S05]  /*10840*/  BSYNC B0 ;  /* 0x0000000000007941 */ /* 0x000fea0003800000 */
.L_x_180:
[----:B------:R-:W-:Y:S01]  /*10850*/  IADD3 R19, R4, 0x20, RZ ;  /* 0x0000002004137810 */ /* 0x000fe20007ffe0ff */
[----:B------:R-:W-:Y:S03]  /*10860*/  BSSY B0, `(.L_x_182) ;  /* 0x000000f000007945 */ /* 0x000fe60003800000 */
[C---:B------:R-:W-:Y:S02]  /*10870*/  ISETP.GE.OR P0, PT, R19.reuse, UR16, P1 ;  /* 0x0000001013007c0c */ /* 0x040fe40008f06670 */
[----:B------:R-:W-:-:S11]  /*10880*/  ISETP.GE.AND P6, PT, R19, UR16, PT ;  /* 0x0000001013007c0c */ /* 0x000fd6000bfc6270 */
        /* <DEDUP_REMOVED lines=12> */
.L_x_183:
[----:B------:R-:W-:Y:S05]  /*10950*/  BSYNC B0 ;  /* 0x0000000000007941 */ /* 0x000fea0003800000 */
.L_x_182:
        /* <DEDUP_REMOVED lines=16> */
.L_x_185:
[----:B------:R-:W-:Y:S05]  /*10a60*/  BSYNC B0 ;  /* 0x0000000000007941 */ /* 0x000fea0003800000 */
.L_x_184:
        /* <DEDUP_REMOVED lines=16> */
.L_x_187:
[----:B------:R-:W-:Y:S05]  /*10b70*/  BSYNC B0 ;  /* 0x0000000000007941 */ /* 0x000fea0003800000 */
.L_x_186:
        /* <DEDUP_REMOVED lines=16> */
.L_x_189:
[----:B------:R-:W-:Y:S05]  /*10c80*/  BSYNC B0 ;  /* 0x0000000000007941 */ /* 0x000fea0003800000 */
.L_x_188:
        /* <DEDUP_REMOVED lines=16> */
.L_x_191:
[----:B------:R-:W-:Y:S05]  /*10d90*/  BSYNC B0 ;  /* 0x0000000000007941 */ /* 0x000fea0003800000 */
.L_x_190:
[----:B-1----:R-:W-:Y:S01]  /*10da0*/  IADD3 R13, R4, 0x70, RZ ;  /* 0x00000070040d7810 */ /* 0x002fe20007ffe0ff */
[----:B------:R-:W-:Y:S03]  /*10db0*/  BSSY B0, `(.L_x_192) ;  /* 0x000000e000007945 */ /* 0x000fe60003800000 */
[C---:B------:R-:W-:Y:S02]  /*10dc0*/  ISETP.GE.OR P0, PT, R13.reuse, UR16, P1 ;  /* 0x000000100d007c0c */ /* 0x040fe40008f06670 */
[----:B------:R-:W-:-:S11]  /*10dd0*/  ISETP.GE.AND P1, PT, R13, UR16, PT ;  /* 0x000000100d007c0c */ /* 0x000fd6000bf26270 */
[----:B------:R-:W-:Y:S05]  /*10de0*/  @P0 BRA `(.L_x_193) ;  /* 0x000000a000000947 */ /* 0x000fea0003800000 */
[----:B------:R-:W-:Y:S02]  /*10df0*/  IADD3 R0, P0, R2, 0x70, RZ ;  /* 0x0000007002007810 */ /* 0x000fe40007f1e0ff */
[----:B------:R-:W-:Y:S02]  /*10e00*/  MOV R6, R8 ;  /* 0x0000000800067202 */ /* 0x000fe40000000f00 */
[----:B------:R-:W-:-:S03]  /*10e10*/  IADD3.X R2, RZ, R3, RZ, P0, !PT ;  /* 0x00000003ff027210 */ /* 0x000fc600007fe4ff */
[----:B------:R-:W-:-:S04]  /*10e20*/  IMAD.WIDE.U32 R6, R0, c[0x0][0x1e8], R6 ;  /* 0x00007a0000067a25 */ /* 0x000fc800078e0006 */
[----:B------:R-:W-:-:S04]  /*10e30*/  IMAD R2, R2, c[0x0][0x1e8], RZ ;  /* 0x00007a0002027a24 */ /* 0x000fc800078e02ff */
[----:B------:R-:W-:Y:S01]  /*10e40*/  IMAD R0, R0, c[0x0][0x1ec], R2 ;  /* 0x00007b0000007a24 */ /* 0x000fe200078e0202 */
[----:B------:R-:W-:-:S04]  /*10e50*/  LEA R2, P0, R6, c[0x0][0x1d0], 0x1 ;  /* 0x0000740006027a11 */ /* 0x000fc800078008ff */
[----:B------:R-:W-:-:S04]  /*10e60*/  IADD3 R0, R0, R7, RZ ;  /* 0x0000000700007210 */ /* 0x000fc80007ffe0ff */
[----:B------:R-:W-:-:S05]  /*10e70*/  LEA.HI.X R3, R6, c[0x0][0x1d4], R0, 0x1, P0 ;  /* 0x0000750006037a11 */ /* 0x000fca00000f0c00 */
[----:B------:R1:W-:Y:S02]  /*10e80*/  STG.E.128 [R2.64], RZ ;  /* 0x000000ff02007986 */ /* 0x0003e4000c101d12 */
.L_x_193:
[----:B------:R-:W-:Y:S05]  /*10e90*/  BSYNC B0 ;  /* 0x0000000000007941 */ /* 0x000fea0003800000 */
.L_x_192:
[----:B------:R-:W-:Y:S02]  /*10ea0*/  ISETP.NE.AND P0, PT, R22, RZ, PT ;  /* 0x000000ff1600720c */ /* 0x000fe40003f05270 */
[----:B------:R-:W-:Y:S02]  /*10eb0*/  P2R R7, PR, RZ, 0x2 ;  /* 0x00000002ff077803 */ /* 0x000fe40000000000 */
[C---:B------:R-:W-:Y:S02]  /*10ec0*/  ISETP.NE.OR P0, PT, R14.reuse, RZ, P0 ;  /* 0x000000ff0e00720c */ /* 0x040fe40000705670 */
[----:B------:R-:W-:Y:S02]  /*10ed0*/  P2R R6, PR, RZ, 0x4 ;  /* 0x00000004ff067803 */ /* 0x000fe40000000000 */
[----:B------:R-:W-:Y:S02]  /*10ee0*/  ISETP.NE.AND P2, PT, R21, RZ, PT ;  /* 0x000000ff1500720c */ /* 0x000fe40003f45270 */
[----:B------:R-:W-:-:S02]  /*10ef0*/  ISETP.NE.OR P6, PT, R14, RZ, P6 ;  /* 0x000000ff0e00720c */ /* 0x000fc400037c5670 */
[C---:B------:R-:W-:Y:S02]  /*10f00*/  ISETP.NE.OR P5, PT, R14.reuse, RZ, P5 ;  /* 0x000000ff0e00720c */ /* 0x040fe40002fa5670 */
[C---:B------:R-:W-:Y:S02]  /*10f10*/  ISETP.NE.OR P4, PT, R14.reuse, RZ, P4 ;  /* 0x000000ff0e00720c */ /* 0x040fe40002785670 */
[----:B------:R-:W-:Y:S01]  /*10f20*/  ISETP.NE.OR P3, PT, R14, RZ, P3 ;  /* 0x000000ff0e00720c */ /* 0x000fe20001f65670 */
[----:B------:R-:W-:-:S05]  /*10f30*/  @!P0 IMAD R4, R4, UR24, RZ ;  /* 0x0000001804048c24 */ /* 0x000fca000f8e02ff */
[----:B-1----:R-:W-:Y:S01]  /*10f40*/  @!P0 IADD3 R2, P1, R4, UR9, RZ ;  /* 0x0000000904028c10 */ /* 0x002fe2000ff3e0ff */
[----:B------:R-:W-:-:S03]  /*10f50*/  @!P6 IMAD.MOV.U32 R12, RZ, RZ, 0x7f800000 ;  /* 0x7f800000ff0ce424 */ /* 0x000fc600078e00ff */
[----:B------:R-:W-:Y:S02]  /*10f60*/  @!P0 LEA.HI.X.SX32 R5, R4, UR4, 0x1, P1 ;  /* 0x0000000404058c11 */ /* 0x000fe400088f0eff */
[----:B------:R-:W-:-:S13]  /*10f70*/  ISETP.NE.OR P1, PT, R14, RZ, P2 ;  /* 0x000000ff0e00720c */ /* 0x000fda0001725670 */
[----:B------:R-:W-:-:S05]  /*10f80*/  @!P1 IMAD R0, R20, UR24, RZ ;  /* 0x0000001814009c24 */ /* 0x000fca000f8e02ff */
[----:B------:R-:W-:-:S04]  /*10f90*/  @!P1 IADD3 R3, P2, R0, UR9, RZ ;  /* 0x0000000900039c10 */ /* 0x000fc8000ff5e0ff */
[----:B------:R-:W-:Y:S02]  /*10fa0*/  @!P1 LEA.HI.X.SX32 R0, R0, UR4, 0x1, P2 ;  /* 0x0000000400009c11 */ /* 0x000fe400090f0eff */
[----:B------:R-:W-:-:S04]  /*10fb0*/  @!P0 LEA R4, P2, R2, c[0x0][0x200], 0x2 ;  /* 0x0000800002048a11 */ /* 0x000fc800078410ff */
[----:B------:R-:W-:Y:S02]  /*10fc0*/  @!P0 LEA.HI.X R5, R2, c[0x0][0x204], R5, 0x2, P2 ;  /* 0x0000810002058a11 */ /* 0x000fe400010f1405 */
[----:B------:R-:W-:-:S04]  /*10fd0*/  @!P1 LEA R2, P2, R3, c[0x0][0x200], 0x2 ;  /* 0x0000800003029a11 */ /* 0x000fc800078410ff */
[----:B------:R-:W-:Y:S01]  /*10fe0*/  @!P1 LEA.HI.X R3, R3, c[0x0][0x204], R0, 0x2, P2 ;  /* 0x0000810003039a11 */ /* 0x000fe200010f1400 */
[----:B------:R-:W-:Y:S01]  /*10ff0*/  @!P0 IMAD.MOV.U32 R0, RZ, RZ, 0x7f800000 ;  /* 0x7f800000ff008424 */ /* 0x000fe200078e00ff */
[----:B------:R-:W-:-:S04]  /*11000*/  ISETP.NE.AND P2, PT, R6, RZ, PT ;  /* 0x000000ff0600720c */ /* 0x000fc80003f45270 */
[----:B------:R1:W-:Y:S01]  /*11010*/  @!P0 STG.E [R4.64], R0 ;  /* 0x0000000004008986 */ /* 0x0003e2000c101912 */
[----:B------:R-:W-:Y:S01]  /*11020*/  ISETP.NE.OR P2, PT, R14, RZ, P2 ;  /* 0x000000ff0e00720c */ /* 0x000fe20001745670 */
[----:B-1----:R-:W-:Y:S02]  /*11030*/  @!P1 IMAD.MOV.U32 R0, RZ, RZ, 0x7f800000 ;  /* 0x7f800000ff009424 */ /* 0x002fe400078e00ff */
[----:B------:R-:W-:-:S03]  /*11040*/  @!P6 IMAD R4, R19, UR24, RZ ;  /* 0x000000181304ec24 */ /* 0x000fc6000f8e02ff */
[----:B------:R1:W-:Y:S01]  /*11050*/  @!P1 STG.E [R2.64], R0 ;  /* 0x0000000002009986 */ /* 0x0003e2000c101912 */
[----:B------:R-:W-:-:S04]  /*11060*/  ISETP.NE.AND P1, PT, R7, RZ, PT ;  /* 0x000000ff0700720c */ /* 0x000fc80003f25270 */
[----:B------:R-:W-:Y:S02]  /*11070*/  ISETP.NE.OR P1, PT, R14, RZ, P1 ;  /* 0x000000ff0e00720c */ /* 0x000fe40000f25670 */
[----:B-1----:R-:W-:Y:S01]  /*11080*/  @!P6 IADD3 R0, P0, R4, UR9, RZ ;  /* 0x000000090400ec10 */ /* 0x002fe2000ff1e0ff */
[----:B------:R-:W-:-:S03]  /*11090*/  @!P5 IMAD R2, R18, UR24, RZ ;  /* 0x000000181202dc24 */ /* 0x000fc6000f8e02ff */
[----:B------:R-:W-:Y:S02]  /*110a0*/  @!P6 LEA.HI.X.SX32 R3, R4, UR4, 0x1, P0 ;  /* 0x000000040403ec11 */ /* 0x000fe400080f0eff */
[----:B------:R-:W-:-:S04]  /*110b0*/  @!P6 LEA R10, P0, R0, c[0x0][0x200], 0x2 ;  /* 0x00008000000aea11 */ /* 0x000fc800078010ff */
[----:B------:R-:W-:Y:S02]  /*110c0*/  @!P6 LEA.HI.X R11, R0, c[0x0][0x204], R3, 0x2, P0 ;  /* 0x00008100000bea11 */ /* 0x000fe400000f1403 */
[----:B------:R-:W-:-:S03]  /*110d0*/  @!P5 IADD3 R0, P0, R2, UR9, RZ ;  /* 0x000000090200dc10 */ /* 0x000fc6000ff1e0ff */
[----:B------:R1:W-:Y:S01]  /*110e0*/  @!P6 STG.E [R10.64], R12 ;  /* 0x0000000c0a00e986 */ /* 0x0003e2000c101912 */
[----:B------:R-:W-:Y:S01]  /*110f0*/  @!P5 LEA.HI.X.SX32 R3, R2, UR4, 0x1, P0 ;  /* 0x000000040203dc11 */ /* 0x000fe200080f0eff */
[----:B------:R-:W-:Y:S01]  /*11100*/  @!P4 IMAD R2, R17, UR24, RZ ;  /* 0x000000181102cc24 */ /* 0x000fe2000f8e02ff */
[----:B------:R-:W-:-:S04]  /*11110*/  @!P5 LEA R8, P0, R0, c[0x0][0x200], 0x2 ;  /* 0x000080000008da11 */ /* 0x000fc800078010ff */
[----:B------:R-:W-:Y:S01]  /*11120*/  @!P5 LEA.HI.X R9, R0, c[0x0][0x204], R3, 0x2, P0 ;  /* 0x000081000009da11 */ /* 0x000fe200000f1403 */
[----:B------:R-:W-:Y:S01]  /*11130*/  @!P3 IMAD R3, R16, UR24, RZ ;  /* 0x000000181003bc24 */ /* 0x000fe2000f8e02ff */
[----:B------:R-:W-:-:S04]  /*11140*/  @!P4 IADD3 R0, P0, R2, UR9, RZ ;  /* 0x000000090200cc10 */ /* 0x000fc8000ff1e0ff */
[----:B------:R-:W-:Y:S02]  /*11150*/  @!P4 LEA.HI.X.SX32 R2, R2, UR4, 0x1, P0 ;  /* 0x000000040202cc11 */ /* 0x000fe400080f0eff */
[----:B------:R-:W-:-:S04]  /*11160*/  @!P4 LEA R6, P0, R0, c[0x0][0x200], 0x2 ;  /* 0x000080000006ca11 */ /* 0x000fc800078010ff */
[----:B------:R-:W-:Y:S01]  /*11170*/  @!P4 LEA.HI.X R7, R0, c[0x0][0x204], R2, 0x2, P0 ;  /* 0x000081000007ca11 */ /* 0x000fe200000f1402 */
[----:B------:R-:W-:Y:S01]  /*11180*/  @!P2 IMAD R2, R15, UR24, RZ ;  /* 0x000000180f02ac24 */ /* 0x000fe2000f8e02ff */
[----:B------:R-:W-:-:S04]  /*11190*/  @!P3 IADD3 R0, P0, R3, UR9, RZ ;  /* 0x000000090300bc10 */ /* 0x000fc8000ff1e0ff */
[----:B------:R-:W-:Y:S02]  /*111a0*/  @!P3 LEA.HI.X.SX32 R3, R3, UR4, 0x1, P0 ;  /* 0x000000040303bc11 */ /* 0x000fe400080f0eff */
[----:B------:R-:W-:Y:S01]  /*111b0*/  @!P3 LEA R4, P0, R0, c[0x0][0x200], 0x2 ;  /* 0x000080000004ba11 */ /* 0x000fe200078010ff */
[----:B-1----:R-:W-:-:S03]  /*111c0*/  @!P4 IMAD.MOV.U32 R10, RZ, RZ, 0x7f800000 ;  /* 0x7f800000ff0ac424 */ /* 0x002fc600078e00ff */
[----:B------:R-:W-:Y:S02]  /*111d0*/  @!P3 LEA.HI.X R5, R0, c[0x0][0x204], R3, 0x2, P0 ;  /* 0x000081000005ba11 */ /* 0x000fe400000f1403 */
[----:B------:R-:W-:-:S04]  /*111e0*/  @!P2 IADD3 R0, P0, R2, UR9, RZ ;  /* 0x000000090200ac10 */ /* 0x000fc8000ff1e0ff */
[----:B------:R-:W-:Y:S02]  /*111f0*/  @!P2 LEA.HI.X.SX32 R3, R2, UR4, 0x1, P0 ;  /* 0x000000040203ac11 */ /* 0x000fe400080f0eff */
        /* <DEDUP_REMOVED lines=10> */
[----:B--2---:R-:W-:-:S05]  /*112a0*/  IMAD R0, R13, UR24, RZ ;  /* 0x000000180d007c24 */ /* 0x004fca000f8e02ff */
[----:B------:R-:W-:-:S04]  /*112b0*/  IADD3 R3, P0, R0, UR9, RZ ;  /* 0x0000000900037c10 */ /* 0x000fc8000ff1e0ff */
[----:B------:R-:W-:Y:S02]  /*112c0*/  LEA.HI.X.SX32 R0, R0, UR4, 0x1, P0 ;  /* 0x0000000400007c11 */ /* 0x000fe400080f0eff */
[----:B------:R-:W-:-:S04]  /*112d0*/  LEA R2, P0, R3, c[0x0][0x200], 0x2 ;  /* 0x0000800003027a11 */ /* 0x000fc800078010ff */
[----:B------:R-:W-:Y:S01]  /*112e0*/  LEA.HI.X R3, R3, c[0x0][0x204], R0, 0x2, P0 ;  /* 0x0000810003037a11 */ /* 0x000fe200000f1400 */
[----:B------:R-:W-:-:S05]  /*112f0*/  IMAD.MOV.U32 R0, RZ, RZ, 0x7f800000 ;  /* 0x7f800000ff007424 */ /* 0x000fca00078e00ff */
[----:B------:R-:W-:Y:S01]  /*11300*/  STG.E [R2.64], R0 ;  /* 0x0000000002007986 */ /* 0x000fe2000c101912 */
[----:B------:R-:W-:Y:S05]  /*11310*/  EXIT ;  /* 0x000000000000794d */ /* 0x000fea0003800000 */
.L_x_194:
        /* <DEDUP_REMOVED lines=14> */
.L_x_2116:


//--------------------- .text._ZN5flash16flash_fwd_kernelI23Flash_fwd_kernel_traitsILi64ELi128ELi128ELi4ELb0ELb0EN7cutlass10bfloat16_tE19Flash_kernel_traitsILi64ELi128ELi128ELi4ES3_EELb0ELb0ELb0ELb0ELb0ELb0ELb1ELb0EEEvNS_16Flash_fwd_paramsE --------------------------
	.section	.text._ZN5flash16flash_fwd_kernelI23Flash_fwd_kernel_traitsILi64ELi128ELi128ELi4ELb0ELb0EN7cutlass10bfloat16_tE19Flash_kernel_traitsILi64ELi128ELi128ELi4ES3_EELb0ELb0ELb0ELb0ELb0ELb0ELb1ELb0EEEvNS_16Flash_fwd_paramsE,"ax",@progbits
	.sectioninfo	@"SHI_REGISTERS=255"
	.align	128
        .global         _ZN5flash16flash_fwd_kernelI23Flash_fwd_kernel_traitsILi64ELi128ELi128ELi4ELb0ELb0EN7cutlass10bfloat16_tE19Flash_kernel_traitsILi64ELi128ELi128ELi4ES3_EELb0ELb0ELb0ELb0ELb0ELb0ELb1ELb0EEEvNS_16Flash_fwd_paramsE
        .type           _ZN5flash16flash_fwd_kernelI23Flash_fwd_kernel_traitsILi64ELi128ELi128ELi4ELb0ELb0EN7cutlass10bfloat16_tE19Flash_kernel_traitsILi64ELi128ELi128ELi4ES3_EELb0ELb0ELb0ELb0ELb0ELb0ELb1ELb0EEEvNS_16Flash_fwd_paramsE,@function
        .size           _ZN5flash16flash_fwd_kernelI23Flash_fwd_kernel_traitsILi64ELi128ELi128ELi4ELb0ELb0EN7cutlass10bfloat16_tE19Flash_kernel_traitsILi64ELi128ELi128ELi4ES3_EELb0ELb0ELb0ELb0ELb0ELb0ELb1ELb0EEEvNS_16Flash_fwd_paramsE,(.L_x_2117 - _ZN5flash16flash_fwd_kernelI23Flash_fwd_kernel_traitsILi64ELi128ELi128ELi4ELb0ELb0EN7cutlass10bfloat16_tE19Flash_kernel_traitsILi64ELi128ELi128ELi4ES3_EELb0ELb0ELb0ELb0ELb0ELb0ELb1ELb0EEEvNS_16Flash_fwd_paramsE)
        .other          _ZN5flash16flash_fwd_kernelI23Flash_fwd_kernel_traitsILi64ELi128ELi128ELi4ELb0ELb0EN7cutlass10bfloat16_tE19Flash_kernel_traitsILi64ELi128ELi128ELi4ES3_EELb0ELb0ELb0ELb0ELb0ELb0ELb1ELb0EEEvNS_16Flash_fwd_paramsE,@"STO_CUDA_ENTRY STV_DEFAULT"
_ZN5flash16flash_fwd_kernelI23Flash_fwd_kernel_traitsILi64ELi128ELi128ELi4ELb0ELb0EN7cutlass10bfloat16_tE19Flash_kernel_traitsILi64ELi128ELi128ELi4ES3_EELb0ELb0ELb0ELb0ELb0ELb0ELb1ELb0EEEvNS_16Flash_fwd_paramsE:
.text._ZN5flash16flash_fwd_kernelI23Flash_fwd_kernel_traitsILi64ELi128ELi128ELi4ELb0ELb0EN7cutlass10bfloat16_tE19Flash_kernel_traitsILi64ELi128ELi128ELi4ES3_EELb0ELb0ELb0ELb0ELb0ELb0ELb1ELb0EEEvNS_16Flash_fwd_paramsE:
        /* <DEDUP_REMOVED lines=24> */
[----:B------:R-:W2:Y:S01]  /*0180*/  @P2 LDG.E R7, [R10.64] ;  /* 0x000000120a072981 */ /* 0x000ea2000c1e1900 */
[----:B------:R-:W-:-:S03]  /*0190*/  ULDC.64 UR6, c[0x0][0x248] ;  /* 0x0000920000067ab9 */ /* 0x000fc60000000a00 */
[----:B------:R-:W3:Y:S01]  /*01a0*/  @P2 LDG.E R0, [R10.64+0x4] ;  /* 0x000004120a002981 */ /* 0x000ee2000c1e1900 */
[----:B------:R-:W-:Y:S02]  /*01b0*/  IMAD.U32 R8, RZ, RZ, UR4 ;  /* 0x00000004ff087e24 */ /* 0x000fe4000f8e00ff */
[----:B------:R-:W-:Y:S01]  /*01c0*/  IMAD.U32 R9, RZ, RZ, UR5 ;  /* 0x00000005ff097e24 */ /* 0x000fe2000f8e00ff */
[----:B------:R-:W-:-:S04]  /*01d0*/  PLOP3.LUT P1, PT, PT, PT, UP1, 0x80, 0x0 ;  /* 0x000000000000781c */ /* 0x000fc80003f2f018 */
[----:B------:R-:W4:Y:S01]  /*01e0*/  @P0 LDG.E R4, [R8.64] ;  /* 0x0000001208040981 */ /* 0x000f22000c1e1900 */
[----:B------:R-:W-:-:S06]  /*01f0*/  UIMAD.WIDE UR6, UR11, UR9, UR6 ;  /* 0x000000090b0672a5 */ /* 0x000fcc000f8e0206 */
[----:B------:R-:W-:Y:S02]  /*0200*/  IMAD.U32 R2, RZ, RZ, UR6 ;  /* 0x00000006ff027e24 */ /* 0x000fe4000f8e00ff */
        /* <DEDUP_REMOVED lines=24> */
.L_x_195:
[----:B------:R-:W-:Y:S02]  /*0390*/  ULDC UR6, c[0x0][0x218] ;  /* 0x0000860000067ab9 */ /* 0x000fe40000000800 */
.L_x_196:
        /* <DEDUP_REMOVED lines=59> */
.L_x_198:
[----:B------:R-:W-:Y:S01]  /*0750*/  IABS R3, c[0x0][0x1c8] ;  /* 0x0000720000037a13 */ /* 0x000fe20000000000 */
[----:B------:R-:W1:Y:S01]  /*0760*/  S2R R0, SR_CTAID.Z ;  /* 0x0000000000007919 */ /* 0x000e620000002700 */
[----:B------:R-:W-:Y:S02]  /*0770*/  ULDC UR4, c[0x0][0x1c8] ;  /* 0x0000720000047ab9 */ /* 0x000fe40000000800 */
[----:B------:R-:W2:Y:S01]  /*0780*/  I2F.RP R7, R3 ;  /* 0x0000000300077306 */ /* 0x000ea20000209400 */
[----:B------:R-:W-:Y:S02]  /*0790*/  ULOP3.LUT UR4, UR12, UR4, URZ, 0x3c, !UPT ;  /* 0x000000040c047292 */ /* 0x000fe4000f8e3c3f */
[----:B------:R-:W-:-:S04]  /*07a0*/  @UP0 UIADD3 UR20, UR15, UR20, URZ ;  /* 0x000000140f140290 */ /* 0x000fc8000fffe03f */
[----:B------:R-:W-:Y:S01]  /*07b0*/  ISETP.LE.AND P1, PT, RZ, UR4, PT ;  /* 0x00000004ff007c0c */ /* 0x000fe2000bf23270 */
[----:B------:R-:W-:Y:S02]  /*07c0*/  ULDC.64 UR4, c[0x0][0x1a0] ;  /* 0x0000680000047ab9 */ /* 0x000fe40000000a00 */
[----:B------:R-:W-:-:S04]  /*07d0*/  @UP0 UIMAD.WIDE.U32 UR24, UR20, UR4, URZ ;  /* 0x00000004141802a5 */ /* 0x000fc8000f8e003f */
[----:B------:R-:W-:Y:S01]  /*07e0*/  @UP0 UIMAD UR21, UR20, UR5, UR25 ;  /* 0x00000005141502a4 */ /* 0x000fe2000f8e0219 */
[----:B--2---:R-:W2:Y:S01]  /*07f0*/  MUFU.RCP R4, R7 ;  /* 0x0000000700047308 */ /* 0x004ea20000001000 */
[----:B------:R-:W-:Y:S01]  /*0800*/  USHF.R.S32.HI UR20, URZ, 0x1f, UR12 ;  /* 0x0000001f3f147899 */ /* 0x000fe2000801140c */
[----:B-1----:R-:W-:Y:S02]  /*0810*/  IABS R0, R0 ;  /* 0x0000000000007213 */ /* 0x002fe40000000000 */
[----:B--2---:R-:W-:-:S04]  /*0820*/  IADD3 R4, R4, 0xffffffe, RZ ;  /* 0x0ffffffe04047810 */ /* 0x004fc80007ffe0ff */
[----:B------:R-:W1:Y:S02]  /*0830*/  F2I.FTZ.U32.TRUNC.NTZ R5, R4 ;  /* 0x0000000400057305 */ /* 0x000e64000021f000 */
[----:B-1----:R-:W-:Y:S02]  /*0840*/  IMAD.MOV R2, RZ, RZ, -R5 ;  /* 0x000000ffff027224 */ /* 0x002fe400078e0a05 */
[----:B------:R-:W-:Y:S02]  /*0850*/  IMAD.MOV.U32 R4, RZ, RZ, RZ ;  /* 0x000000ffff047224 */ /* 0x000fe400078e00ff */
[----:B------:R-:W-:-:S04]  /*0860*/  IMAD R2, R2, R3, RZ ;  /* 0x0000000302027224 */ /* 0x000fc800078e02ff */
[----:B------:R-:W-:-:S04]  /*0870*/  IMAD.HI.U32 R5, R5, R2, R4 ;  /* 0x0000000205057227 */ /* 0x000fc800078e0004 */
[----:B------:R-:W-:-:S04]  /*0880*/  IMAD.MOV.U32 R2, RZ, RZ, R0 ;  /* 0x000000ffff027224 */ /* 0x000fc800078e0000 */
[----:B------:R-:W-:-:S04]  /*0890*/  IMAD.HI.U32 R5, R5, R2, RZ ;  /* 0x0000000205057227 */ /* 0x000fc800078e00ff */
[----:B------:R-:W-:-:S04]  /*08a0*/  IMAD.MOV R0, RZ, RZ, -R5 ;  /* 0x000000ffff007224 */ /* 0x000fc800078e0a05 */
[----:B------:R-:W-:-:S05]  /*08b0*/  IMAD R0, R3, R0, R2 ;  /* 0x0000000003007224 */ /* 0x000fca00078e0202 */
[----:B------:R-:W-:-:S13]  /*08c0*/  ISETP.GT.U32.AND P2, PT, R3, R0, PT ;  /* 0x000000000300720c */ /* 0x000fda0003f44070 */
[----:B------:R-:W-:Y:S01]  /*08d0*/  @!P2 IMAD.IADD R0, R0, 0x1, -R3 ;  /* 0x000000010000a824 */ /* 0x000fe200078e0a03 */
[----:B------:R-:W-:Y:S02]  /*08e0*/  @!P2 IADD3 R5, R5, 0x1, RZ ;  /* 0x000000010505a810 */ /* 0x000fe40007ffe0ff */
[----:B------:R-:W-:Y:S02]  /*08f0*/  ISETP.NE.AND P2, PT, RZ, c[0x0][0x1c8], PT ;  /* 0x00007200ff007a0c */ /* 0x000fe40003f45270 */
[----:B------:R-:W-:-:S13]  /*0900*/  ISETP.GE.U32.AND P3, PT, R0, R3, PT ;  /* 0x000000030000720c */ /* 0x000fda0003f66070 */
[----:B------:R-:W-:-:S05]  /*0910*/  @P3 IADD3 R5, R5, 0x1, RZ ;  /* 0x0000000105053810 */ /* 0x000fca0007ffe0ff */
[----:B------:R-:W-:Y:S01]  /*0920*/  @!P1 IMAD.MOV R5, RZ, RZ, -R5 ;  /* 0x000000ffff059224 */ /* 0x000fe200078e0a05 */
        /* <DEDUP_REMOVED lines=14> */
.L_x_199:
[----:B------:R-:W-:Y:S01]  /*0a10*/  SHF.R.S32.HI R7, RZ, 0x1f, R6 ;  /* 0x0000001fff077819 */ /* 0x000fe20000011406 */
[----:B------:R-:W1:Y:S01]  /*0a20*/  S2R R3, SR_CTAID.X ;  /* 0x0000000000037919 */ /* 0x000e620000002500 */
[----:B------:R-:W-:Y:S01]  /*0a30*/  UIADD3 UR13, -UR13, UR16, URZ ;  /* 0x000000100d0d7290 */ /* 0x000fe2000fffe13f */
[----:B------:R-:W-:Y:S01]  /*0a40*/  BSSY B0, `(.L_x_200) ;  /* 0x000002f000007945 */ /* 0x000fe20003800000 */
[CC--:B------:R-:W-:Y:S01]  /*0a50*/  LEA.HI R9, R7.reuse, R6.reuse, RZ, 0x3 ;  /* 0x0000000607097211 */ /* 0x0c0fe200078f18ff */
[----:B------:R-:W2:Y:S01]  /*0a60*/  S2R R10, SR_CTAID.Z ;  /* 0x00000000000a7919 */ /* 0x000ea20000002700 */
[----:B------:R-:W-:Y:S01]  /*0a70*/  LEA.HI R2, R7, R6, RZ, 0x6 ;  /* 0x0000000607027211 */ /* 0x000fe200078f30ff */
[----:B------:R-:W-:Y:S01]  /*0a80*/  ULDC.64 UR4, c[0x0][0x1a8] ;  /* 0x00006a0000047ab9 */ /* 0x000fe20000000a00 */
[----:B------:R-:W-:Y:S01]  /*0a90*/  SHF.R.S32.HI R24, RZ, 0x3, R9 ;  /* 0x00000003ff187819 */ /* 0x000fe20000011409 */
[----:B------:R-:W-:Y:S01]  /*0aa0*/  UIMAD UR4, UR20, UR4, URZ ;  /* 0x00000004140472a4 */ /* 0x000fe2000f8e023f */
[----:B------:R-:W-:-:S02]  /*0ab0*/  LOP3.LUT R9, R9, 0xfffffff8, RZ, 0xc0, !PT ;  /* 0xfffffff809097812 */ /* 0x000fc400078ec0ff */
[----:B------:R-:W-:Y:S01]  /*0ac0*/  SHF.R.S32.HI R25, RZ, 0x1f, R24 ;  /* 0x0000001fff197819 */ /* 0x000fe20000011418 */
[----:B------:R-:W-:Y:S01]  /*0ad0*/  IMAD.SHL.U32 R11, R24, 0x40, RZ ;  /* 0x00000040180b7824 */ /* 0x000fe200078e00ff */
[----:B------:R-:W-:Y:S01]  /*0ae0*/  UIMAD UR4, UR12, UR5, UR4 ;  /* 0x000000050c0472a4 */ /* 0x000fe2000f8e0204 */
[----:B------:R-:W-:Y:S01]  /*0af0*/  IMAD.IADD R9, R6, 0x1, -R9 ;  /* 0x0000000106097824 */ /* 0x000fe200078e0a09 */
[----:B------:R-:W-:Y:S02]  /*0b00*/  LEA.HI R19, R7, R6, RZ, 0x5 ;  /* 0x0000000607137211 */ /* 0x000fe400078f28ff */
[----:B------:R-:W-:Y:S01]  /*0b10*/  LOP3.LUT R11, R11, 0x1c0, RZ, 0xc0, !PT ;  /* 0x000001c00b0b7812 */ /* 0x000fe200078ec0ff */
[----:B------:R-:W-:-:S03]  /*0b20*/  IMAD.SHL.U32 R242, R9, 0x8, RZ ;  /* 0x0000000809f27824 */ /* 0x000fc600078e00ff */
[----:B------:R-:W-:Y:S02]  /*0b30*/  SHF.R.U32.HI R0, RZ, 0x3, R11 ;  /* 0x00000003ff007819 */ /* 0x000fe4000001160b */
[----:B------:R-:W-:Y:S01]  /*0b40*/  LOP3.LUT R11, R11, 0x38, R242, 0xf8, !PT ;  /* 0x000000380b0b7812 */ /* 0x000fe200078ef8f2 */
[----:B-1----:R-:W-:Y:S01]  /*0b50*/  IMAD.WIDE R28, R3, 0x80, R24 ;  /* 0x00000080031c7825 */ /* 0x002fe200078e0218 */
[----:B------:R-:W-:Y:S02]  /*0b60*/  SHF.R.S32.HI R243, RZ, 0x1f, R242 ;  /* 0x0000001ffff37819 */ /* 0x000fe400000114f2 */
[----:B------:R-:W-:Y:S01]  /*0b70*/  LOP3.LUT R0, R11, R0, RZ, 0x3c, !PT ;  /* 0x000000000b007212 */ /* 0x000fe200078e3cff */
[----:B------:R-:W-:Y:S01]  /*0b80*/  IMAD.SHL.U32 R11, R2, 0x8, RZ ;  /* 0x00000008020b7824 */ /* 0x000fe200078e00ff */
[----:B------:R-:W-:Y:S01]  /*0b90*/  IADD3 R12, P0, R242, UR6, RZ ;  /* 0x00000006f20c7c10 */ /* 0x000fe2000ff1e0ff */
[----:B------:R1:W-:Y:S03]  /*0ba0*/  STL.64 [R1+0x38], R242 ;  /* 0x000038f201007387 */ /* 0x0003e60000100a00 */
[----:B------:R-:W-:Y:S01]  /*0bb0*/  LOP3.LUT R2, R0, 0xfffffe00, R11, 0xf8, !PT ;  /* 0xfffffe0000027812 */ /* 0x000fe200078ef80b */
[----:B------:R1:W-:Y:S01]  /*0bc0*/  STL.64 [R1+0x40], R28 ;  /* 0x0000401c01007387 */ /* 0x0003e20000100a00 */
[----:B------:R-:W-:-:S02]  /*0bd0*/  IADD3.X R13, R243, UR17, RZ, P0, !PT ;  /* 0x00000011f30d7c10 */ /* 0x000fc400087fe4ff */
[----:B------:R-:W-:Y:S01]  /*0be0*/  ISETP.GE.AND P0, PT, R24, UR13, PT ;  /* 0x0000000d18007c0c */ /* 0x000fe2000bf06270 */
[----:B------:R-:W-:Y:S01]  /*0bf0*/  IMAD.SHL.U32 R182, R2, 0x2, RZ ;  /* 0x0000000202b67824 */ /* 0x000fe200078e00ff */
[----:B------:R-:W-:Y:S01]  /*0c00*/  SHF.R.S32.HI R0, RZ, 0x1f, R5 ;  /* 0x0000001fff007819 */ /* 0x000fe20000011405 */
[----:B--2---:R-:W-:-:S03]  /*0c10*/  IMAD.WIDE.U32 R10, R10, c[0x0][0x1a8], R12 ;  /* 0x00006a000a0a7a25 */ /* 0x004fc600078e000c */
[----:B------:R1:W-:Y:S02]  /*0c20*/  STL [R1+0x1c], R182 ;  /* 0x00001cb601007387 */ /* 0x0003e40000100800 */
        /* <DEDUP_REMOVED lines=16> */
.L_x_201:
[----:B------:R-:W-:Y:S05]  /*0d30*/  BSYNC B0 ;  /* 0x0000000000007941 */ /* 0x000fea0003800000 */
.L_x_200:
[----:B------:R-:W-:Y:S01]  /*0d40*/  IADD3 R18, R24, 0x10, RZ ;  /* 0x0000001018127810 */ /* 0x000fe20007ffe0ff */
[----:B------:R-:W-:Y:S03]  /*0d50*/  BSSY B0, `(.L_x_202) ;  /* 0x0000014000007945 */ /* 0x000fe60003800000 */
[----:B------:R-:W-:-:S13]  /*0d60*/  ISETP.GE.AND P0, PT, R18, UR13, PT ;  /* 0x0000000d12007c0c */ /* 0x000fda000bf06270 */
        /* <DEDUP_REMOVED lines=8> */
[----:B------:R-:W-:-:S04]  /*0df0*/  IMAD.WIDE.U32 R12, R3, c[0x0][0x190], R12 ;  /* 0x00006400030c7a25 */ /* 0x000fc800078e000c */
[----:B------:R-:W-:Y:S01]  /*0e00*/  IMAD R2, R2, c[0x0][0x190], RZ ;  /* 0x0000640002027a24 */ /* 0x000fe200078e02ff */
[----:B---3--:R-:W-:-:S03]  /*0e10*/  LEA R14, P0, R12, c[0x0][0x160], 0x1 ;  /* 0x000058000c0e7a11 */ /* 0x008fc600078008ff */
[----:B------:R-:W-:-:S05]  /*0e20*/  IMAD R2, R3, c[0x0][0x194], R2 ;  /* 0x0000650003027a24 */ /* 0x000fca00078e0202 */
[----:B------:R-:W-:-:S04]  /*0e30*/  IADD3 R2, R13, R2, RZ ;  /* 0x000000020d027210 */ /* 0x000fc80007ffe0ff */
[----:B------:R-:W-:-:S05]  /*0e40*/  LEA.HI.X R15, R12, c[0x0][0x164], R2, 0x1, P0 ;  /* 0x000059000c0f7a11 */ /* 0x000fca00000f0c02 */
[----:B------:R-:W-:Y:S01]  /*0e50*/  @!PT LDS RZ, [RZ] ;  /* 0x00000000fffff984 */ /* 0x000fe20000000800 */
[----:B------:R-:W-:Y:S01]  /*0e60*/  @!PT LDS RZ, [RZ] ;  /* 0x00000000fffff984 */ /* 0x000fe20000000800 */
[----:B------:R-:W-:Y:S01]  /*0e70*/  @!PT LDS RZ, [RZ] ;  /* 0x00000000fffff984 */ /* 0x000fe20000000800 */
[----:B------:R3:W-:Y:S02]  /*0e80*/  LDGSTS.E.BYPASS.LTC128B.128 [R182+0x800], [R14.64] ;  /* 0x008000000eb67fae */ /* 0x0007e4000b901d52 */
.L_x_203:
[----:B------:R-:W-:Y:S05]  /*0e90*/  BSYNC B0 ;  /* 0x0000000000007941 */ /* 0x000fea0003800000 */
.L_x_202:
        /* <DEDUP_REMOVED lines=21> */
.L_x_205:
[----:B------:R-:W-:Y:S05]  /*0ff0*/  BSYNC B0 ;  /* 0x0000000000007941 */ /* 0x000fea0003800000 */
.L_x_204:
        /* <DEDUP_REMOVED lines=21> */
.L_x_207:
[----:B------:R-:W-:Y:S05]  /*1150*/  BSYNC B0 ;  /* 0x0000000000007941 */ /* 0x000fea0003800000 */
.L_x_206:
[----:B---3--:R-:W-:Y:S01]  /*1160*/  IADD3 R15, R24, 0x40, RZ ;  /* 0x00000040180f7810 */ /* 0x008fe20007ffe0ff */
        /* <DEDUP_REMOVED lines=20> */
.L_x_209:
[----:B------:R-:W-:Y:S05]  /*12b0*/  BSYNC B0 ;  /* 0x0000000000007941 */ /* 0x000fea0003800000 */
.L_x_208:
        /* <DEDUP_REMOVED lines=17> */
[----:B------:R-:W-:Y:S01]  /*13d0*/  @!PT LDS RZ, [RZ] ;  /* 0x00000000fffff984 */ /* 0x000fe20000000800 */
[----:B------:R-:W-:Y:S01]  /*13e0*/  @!PT LDS RZ, [RZ] ;  /* 0x00000000fffff984 */ /* 0x000fe20000000800 */
[----:B------:R-:W-:Y:S01]  /*13f0*/  @!PT LDS RZ, [RZ] ;  /* 0x00000000fffff984 */ /* 0x000fe20000000800 */
[----:B------:R1:W-:Y:S02]  /*1400*/  LDGSTS.E.BYPASS.LTC128B.128 [R182+0x2800], [R22.64] ;  /* 0x0280000016b67fae */ /* 0x0003e4000b901d52 */
.L_x_211:
[----:B------:R-:W-:Y:S05]  /*1410*/  BSYNC B0 ;  /* 0x0000000000007941 */ /* 0x000fea0003800000 */
.L_x_210:
        /* <DEDUP_REMOVED lines=21> */
.L_x_213:
[----:B------:R-:W-:Y:S05]  /*1570*/  BSYNC B0 ;  /* 0x0000000000007941 */ /* 0x000fea0003800000 */
.L_x_212:
        /* <DEDUP_REMOVED lines=24> */
.L_x_215:
[----:B------:R-:W-:Y:S05]  /*1700*/  BSYNC B0 ;  /* 0x0000000000007941 */ /* 0x000fea0003800000 */
.L_x_214:
[----:B------:R-:W-:Y:S01]  /*1710*/  LEA.HI R10, R7, R6, RZ, 0x4 ;  /* 0x00000006070a7211 */ /* 0x000fe200078f20ff */
[C---:B------:R-:W-:Y:S01]  /*1720*/  IMAD R7, R25.reuse, c[0x0][0x198], RZ ;  /* 0x0000660019077a24 */ /* 0x040fe200078e02ff */
[----:B------:R-:W-:Y:S01]  /*1730*/  ULEA.HI.SX32 UR17, UR8, 0xffffffff, 0x19 ;  /* 0xffffffff08117891 */ /* 0x000fe2000f8fca3f */
[----:B------:R-:W-:Y:S01]  /*1740*/  IMAD R3, R25, c[0x0][0x1a0], RZ ;  /* 0x0000680019037a24 */ /* 0x000fe200078e02ff */
[----:B------:R-:W-:Y:S01]  /*1750*/  MOV R8, 0x20 ;  /* 0x0000002000087802 */ /* 0x000fe20000000f00 */
[C-C-:B-1----:R-:W-:Y:S01]  /*1760*/  IMAD.WIDE.U32 R22, R24.reuse, c[0x0][0x198], R242.reuse ;  /* 0x0000660018167a25 */ /* 0x142fe200078e00f2 */
[----:B------:R-:W-:Y:S01]  /*1770*/  UIMAD UR12, UR17, -0x80, UR14 ;  /* 0xffffff80110c78a4 */ /* 0x000fe2000f8e020e */
[----:B------:R-:W-:Y:S01]  /*1780*/  BSSY B0, `(.L_x_216) ;  /* 0x0000032000007945 */ /* 0x000fe20003800000 */
[----:B------:R-:W-:Y:S01]  /*1790*/  USHF.R.S32.HI UR15, URZ, 0x1f, UR17 ;  /* 0x0000001f3f0f7899 */ /* 0x000fe20008011411 */
[----:B------:R-:W-:Y:S01]  /*17a0*/  IMAD.WIDE.U32 R20, R24, c[0x0][0x1a0], R242 ;  /* 0x0000680018147a25 */ /* 0x000fe200078e00f2 */
[----:B------:R-:W-:Y:S01]  /*17b0*/  IADD3 R22, P1, R22, UR22, RZ ;  /* 0x0000001616167c10 */ /* 0x000fe2000ff3e0ff */
[----:B------:R-:W-:-:S02]  /*17c0*/  UIMAD UR6, UR5, UR17, URZ ;  /* 0x00000011050672a4 */ /* 0x000fc4000f8e023f */
[----:B------:R-:W-:Y:S01]  /*17d0*/  IMAD R4, R24, c[0x0][0x19c], R7 ;  /* 0x0000670018047a24 */ /* 0x000fe200078e0207 */
[----:B------:R-:W-:Y:S01]  /*17e0*/  IADD3 R20, P0, R20, UR24, RZ ;  /* 0x0000001814147c10 */ /* 0x000fe2000ff1e0ff */
[----:B------:R-:W-:Y:S01]  /*17f0*/  IMAD R2, R24, c[0x0][0x1a4], R3 ;  /* 0x0000690018027a24 */ /* 0x000fe200078e0203 */
[----:B------:R-:W-:Y:S01]  /*1800*/  LOP3.LUT R3, R10, 0xfffffff0, RZ, 0xc0, !PT ;  /* 0xfffffff00a037812 */ /* 0x000fe200078ec0ff */
[----:B------:R-:W-:Y:S01]  /*1810*/  UIMAD UR6, UR15, UR11, UR6 ;  /* 0x0000000b0f0672a4 */ /* 0x000fe2000f8e0206 */
[----:B------:R-:W-:Y:S02]  /*1820*/  IADD3.X R23, R23, UR7, R4, P1, !PT ;  /* 0x0000000717177c10 */ /* 0x000fe40008ffe404 */
[----:B------:R-:W-:Y:S01]  /*1830*/  IADD3.X R21, R21, UR21, R2, P0, !PT ;  /* 0x0000001515157c10 */ /* 0x000fe200087fe402 */
[----:B------:R-:W-:Y:S01]  /*1840*/  IMAD R2, R0, c[0x0][0x1b0], RZ ;  /* 0x00006c0000027a24 */ /* 0x000fe200078e02ff */
[----:B------:R-:W-:Y:S01]  /*1850*/  ISETP.GE.AND P0, PT, R24, UR12, PT ;  /* 0x0000000c18007c0c */ /* 0x000fe2000bf06270 */
[----:B------:R-:W-:-:S02]  /*1860*/  IMAD R0, R0, c[0x0][0x1b8], RZ ;  /* 0x00006e0000007a24 */ /* 0x000fc400078e02ff */
[C---:B------:R-:W-:Y:S02]  /*1870*/  IMAD R2, R5.reuse, c[0x0][0x1b4], R2 ;  /* 0x00006d0005027a24 */ /* 0x040fe400078e0202 */
[----:B------:R-:W-:-:S04]  /*1880*/  IMAD.WIDE.U32 R26, R5, c[0x0][0x1b0], R22 ;  /* 0x00006c00051a7a25 */ /* 0x000fc800078e0016 */
[----:B------:R-:W-:Y:S01]  /*1890*/  IMAD R0, R5, c[0x0][0x1bc], R0 ;  /* 0x00006f0005007a24 */ /* 0x000fe200078e0200 */
[----:B------:R-:W-:Y:S01]  /*18a0*/  IADD3 R187, R27, R2, RZ ;  /* 0x000000021bbb7210 */ /* 0x000fe20007ffe0ff */
[----:B------:R-:W-:Y:S01]  /*18b0*/  IMAD.WIDE.U32 R32, R5, c[0x0][0x1b8], R20 ;  /* 0x00006e0005207a25 */ /* 0x000fe200078e0014 */
[----:B------:R-:W-:Y:S01]  /*18c0*/  MOV R186, R26 ;  /* 0x0000001a00ba7202 */ /* 0x000fe20000000f00 */
[----:B------:R1:W-:Y:S02]  /*18d0*/  STL.64 [R1+0x28], R26 ;  /* 0x0000281a01007387 */ /* 0x0003e40000100a00 */
[----:B------:R-:W-:Y:S02]  /*18e0*/  IMAD.IADD R3, R6, 0x1, -R3 ;  /* 0x0000000106037824 */ /* 0x000fe400078e0a03 */
[----:B------:R-:W-:Y:S01]  /*18f0*/  IMAD.IADD R30, R33, 0x1, R0 ;  /* 0x00000001211e7824 */ /* 0x000fe200078e0200 */
[----:B------:R1:W-:Y:S01]  /*1900*/  STL.64 [R1+0x20], R32 ;  /* 0x0000202001007387 */ /* 0x0003e20000100a00 */
[----:B------:R-:W-:Y:S01]  /*1910*/  IMAD.U32 R20, RZ, RZ, UR17 ;  /* 0x00000011ff147e24 */ /* 0x000fe2000f8e00ff */
[----:B------:R-:W-:-:S02]  /*1920*/  SHF.R.S32.HI R4, RZ, 0x1f, R3 ;  /* 0x0000001fff047819 */ /* 0x000fc40000011403 */
[----:B------:R1:W-:Y:S01]  /*1930*/  STL.64 [R1+0x30], R186 ;  /* 0x000030ba01007387 */ /* 0x0003e20000100a00 */
[----:B------:R-:W-:Y:S01]  /*1940*/  IMAD.WIDE.U32 R20, R20, UR11, R186 ;  /* 0x0000000b14147c25 */ /* 0x000fe2000f8e00ba */
[----:B------:R-:W-:Y:S02]  /*1950*/  LEA.HI R7, R4, R3, RZ, 0x3 ;  /* 0x0000000304077211 */ /* 0x000fe400078f18ff */
[----:B------:R1:W-:Y:S02]  /*1960*/  STL [R1+0x18], R30 ;  /* 0x0000181e01007387 */ /* 0x0003e40000100800 */
[C---:B------:R-:W-:Y:S01]  /*1970*/  LOP3.LUT R4, R7.reuse, 0xfffffff8, RZ, 0xc0, !PT ;  /* 0xfffffff807047812 */ /* 0x040fe200078ec0ff */
[----:B------:R-:W-:Y:S01]  /*1980*/  IMAD.SHL.U32 R7, R7, 0x40, RZ ;  /* 0x0000004007077824 */ /* 0x000fe200078e00ff */
[----:B------:R-:W-:Y:S02]  /*1990*/  IADD3 R23, R21, UR6, RZ ;  /* 0x0000000615177c10 */ /* 0x000fe4000fffe0ff */
[----:B------:R-:W-:Y:S01]  /*19a0*/  IADD3 R4, R3, -R4, RZ ;  /* 0x8000000403047210 */ /* 0x000fe20007ffe0ff */
[----:B------:R-:W-:Y:S01]  /*19b0*/  IMAD.MOV.U32 R3, RZ, RZ, 0x10 ;  /* 0x00000010ff037424 */ /* 0x000fe200078e00ff */
[----:B------:R-:W-:-:S02]  /*19c0*/  LOP3.LUT R7, R7, 0xfffffe00, RZ, 0xc0, !PT ;  /* 0xfffffe0007077812 */ /* 0x000fc400078ec0ff */
[----:B------:R-:W-:-:S05]  /*19d0*/  R2P PR, R4, 0x6 ;  /* 0x0000000604007804 */ /* 0x000fca0000000000 */
[----:B------:R-:W-:Y:S02]  /*19e0*/  SEL R3, R3, 0xfffffff0, !P1 ;  /* 0xfffffff003037807 */ /* 0x000fe40004800000 */
[----:B------:R-:W-:Y:S01]  /*19f0*/  SEL R5, R8, 0xffffffe0, !P2 ;  /* 0xffffffe008057807 */ /* 0x000fe20005000000 */
[----:B------:R-:W-:Y:S05]  /*1a00*/  @P0 BRA `(.L_x_217) ;  /* 0x0000009000000947 */ /* 0x000fea0003800000 */
[----:B------:R-:W-:-:S13]  /*1a10*/  ISETP.GE.AND P0, PT, R242, c[0x0][0x220], PT ;  /* 0x00008800f2007a0c */ /* 0x000fda0003f06270 */
[----:B------:R1:W-:Y:S01]  /*1a20*/  @P0 STS.128 [R182+0x4000], RZ ;  /* 0x004000ffb6000388 */ /* 0x0003e20000000c00 */
[----:B------:R-:W-:Y:S05]  /*1a30*/  @P0 BRA `(.L_x_217) ;  /* 0x0000006000000947 */ /* 0x000fea0003800000 */
[----:B-1----:R-:W-:-:S04]  /*1a40*/  LEA R26, P0, R20, c[0x0][0x168], 0x1 ;  /* 0x00005a00141a7a11 */ /* 0x002fc800078008ff */
[----:B------:R-:W-:-:S05]  /*1a50*/  LEA.HI.X R27, R20, c[0x0][0x16c], R23, 0x1, P0 ;  /* 0x00005b00141b7a11 */ /* 0x000fca00000f0c17 */
[----:B------:R-:W-:Y:S01]  /*1a60*/  @!PT LDS RZ, [RZ] ;  /* 0x00000000fffff984 */ /* 0x000fe20000000800 */
[----:B------:R-:W-:Y:S01]  /*1a70*/  @!PT LDS RZ, [RZ] ;  /* 0x00000000fffff984 */ /* 0x000fe20000000800 */
[----:B------:R-:W-:Y:S01]  /*1a80*/  @!PT LDS RZ, [RZ] ;  /* 0x00000000fffff984 */ /* 0x000fe20000000800 */
[----:B------:R1:W-:Y:S04]  /*1a90*/  LDGSTS.E.BYPASS.LTC128B.128 [R182+0x4000], [R26.64] ;  /* 0x040000001ab67fae */ /* 0x0003e8000b901d52 */
.L_x_217:
[----:B------:R-:W-:Y:S05]  /*1aa0*/  BSYNC B0 ;  /* 0x0000000000007941 */ /* 0x000fea0003800000 */
.L_x_216:
        /* <DEDUP_REMOVED lines=17> */
.L_x_219:
[----:B------:R-:W-:Y:S05]  /*1bc0*/  BSYNC B0 ;  /* 0x0000000000007941 */ /* 0x000fea0003800000 */
.L_x_218:
[----:B------:R-:W-:Y:S01]  /*1bd0*/  ISETP.GE.AND P0, PT, R17, UR12, PT ;  /* 0x0000000c11007c0c */ /* 0x000fe2000bf06270 */
[----:B------:R-:W-:-:S12]  /*1be0*/  BSSY B0, `(.L_x_220) ;  /* 0x0000010000007945 */ /* 0x000fd80003800000 */
[----:B------:R-:W-:Y:S05]  /*1bf0*/  @P0 BRA `(.L_x_221) ;  /* 0x000000e000000947 */ /* 0x000fea0003800000 */
[----:B------:R-:W-:-:S13]  /*1c00*/  ISETP.GE.AND P0, PT, R242, c[0x0][0x220], PT ;  /* 0x00008800f2007a0c */ /* 0x000fda0003f06270 */
[----:B------:R1:W-:Y:S01]  /*1c10*/  @P0 STS.128 [R182+0x5000], RZ ;  /* 0x005000ffb6000388 */ /* 0x0003e20000000c00 */
[----:B------:R-:W-:Y:S05]  /*1c20*/  @P0 BRA `(.L_x_221) ;  /* 0x000000b000000947 */ /* 0x000fea0003800000 */
[----:B------:R-:W-:Y:S02]  /*1c30*/  IMAD.U32 R2, RZ, RZ, UR4 ;  /* 0x00000004ff027e24 */ /* 0x000fe4000f8e00ff */
[----:B------:R-:W-:Y:S02]  /*1c40*/  IMAD.MOV.U32 R11, RZ, RZ, c[0x0][0x19c] ;  /* 0x00006700ff0b7624 */ /* 0x000fe400078e00ff */
[----:B------:R-:W-:Y:S01]  /*1c50*/  IMAD.U32 R0, RZ, RZ, UR4 ;  /* 0x00000004ff007e24 */ /* 0x000fe2000f8e00ff */
[----:B------:R-:W-:-:S04]  /*1c60*/  LEA R2, P0, R2, R20, 0x5 ;  /* 0x0000001402027211 */ /* 0x000fc800078028ff */
[----:B------:R-:W-:Y:S02]  /*1c70*/  LEA.HI.X R11, R0, R23, R11, 0x5, P0 ;  /* 0x00000017000b7211 */ /* 0x000fe400000f2c0b */
[----:B-1----:R-:W-:-:S04]  /*1c80*/  LEA R26, P0, R2, c[0x0][0x168], 0x1 ;  /* 0x00005a00021a7a11 */ /* 0x002fc800078008ff */
[----:B------:R-:W-:-:S05]  /*1c90*/  LEA.HI.X R27, R2, c[0x0][0x16c], R11, 0x1, P0 ;  /* 0x00005b00021b7a11 */ /* 0x000fca00000f0c0b */
[----:B------:R-:W-:Y:S01]  /*1ca0*/  @!PT LDS RZ, [RZ] ;  /* 0x00000000fffff984 */ /* 0x000fe20000000800 */
[----:B------:R-:W-:Y:S01]  /*1cb0*/  @!PT LDS RZ, [RZ] ;  /* 0x00000000fffff984 */ /* 0x000fe20000000800 */
[----:B------:R-:W-:Y:S01]  /*1cc0*/  @!PT LDS RZ, [RZ] ;  /* 0x00000000fffff984 */ /* 0x000fe20000000800 */
[----:B------:R1:W-:Y:S04]  /*1cd0*/  LDGSTS.E.BYPASS.LTC128B.128 [R182+0x5000], [R26.64] ;  /* 0x050000001ab67fae */ /* 0x0003e8000b901d52 */
.L_x_221:
[----:B------:R-:W-:Y:S05]  /*1ce0*/  BSYNC B0 ;  /* 0x0000000000007941 */ /* 0x000fea0003800000 */
.L_x_220:
        /* <DEDUP_REMOVED lines=18> */
.L_x_223:
[----:B------:R-:W-:Y:S05]  /*1e10*/  BSYNC B0 ;  /* 0x0000000000007941 */ /* 0x000fea0003800000 */
.L_x_222:
        /* <DEDUP_REMOVED lines=17> */
.L_x_225:
[----:B------:R-:W-:Y:S05]  /*1f30*/  BSYNC B0 ;  /* 0x0000000000007941 */ /* 0x000fea0003800000 */
.L_x_224:
[----:B------:R-:W-:Y:S01]  /*1f40*/  ISETP.GE.AND P0, PT, R14, UR12, PT ;  /* 0x0000000c0e007c0c */ /* 0x000fe2000bf06270 */
[----:B------:R-:W-:-:S12]  /*1f50*/  BSSY B0, `(.L_x_226) ;  /* 0x0000012000007945 */ /* 0x000fd80003800000 */
[----:B------:R-:W-:Y:S05]  /*1f60*/  @P0 BRA `(.L_x_227) ;  /* 0x0000010000000947 */ /* 0x000fea0003800000 */
[----:B------:R-:W-:-:S13]  /*1f70*/  ISETP.GE.AND P0, PT, R242, c[0x0][0x220], PT ;  /* 0x00008800f2007a0c */ /* 0x000fda0003f06270 */
[----:B------:R1:W-:Y:S01]  /*1f80*/  @P0 STS.128 [R182+0x6800], RZ ;  /* 0x006800ffb6000388 */ /* 0x0003e20000000c00 */
[----:B------:R-:W-:Y:S05]  /*1f90*/  @P0 BRA `(.L_x_227) ;  /* 0x000000d000000947 */ /* 0x000fea0003800000 */
[----:B------:R-:W-:Y:S01]  /*1fa0*/  MOV R28, R20 ;  /* 0x00000014001c7202 */ /* 0x000fe20000000f00 */
        /* <DEDUP_REMOVED lines=12> */
.L_x_227:
[----:B------:R-:W-:Y:S05]  /*2070*/  BSYNC B0 ;  /* 0x0000000000007941 */ /* 0x000fea0003800000 */
.L_x_226:
        /* <DEDUP_REMOVED lines=19> */
.L_x_229:
[----:B------:R-:W-:Y:S05]  /*21b0*/  BSYNC B0 ;  /* 0x0000000000007941 */ /* 0x000fea0003800000 */
.L_x_228:
        /* <DEDUP_REMOVED lines=18> */
.L_x_231:
[----:B------:R-:W-:Y:S05]  /*22e0*/  BSYNC B0 ;  /* 0x0000000000007941 */ /* 0x000fea0003800000 */
.L_x_230:
        /* <DEDUP_REMOVED lines=26> */
.L_x_233:
[----:B------:R-:W-:Y:S05]  /*2490*/  BSYNC B0 ;  /* 0x0000000000007941 */ /* 0x000fea0003800000 */
.L_x_232:
        /* <DEDUP_REMOVED lines=8> */
[----:B------:R-:W-:-:S03]  /*2520*/  IMAD.MOV.U32 R0, RZ, RZ, c[0x0][0x1a4] ;  /* 0x00006900ff007624 */ /* 0x000fc600078e00ff */
        /* <DEDUP_REMOVED lines=8> */
.L_x_235:
[----:B------:R-:W-:Y:S05]  /*25b0*/  BSYNC B0 ;  /* 0x0000000000007941 */ /* 0x000fea0003800000 */
.L_x_234:
        /* <DEDUP_REMOVED lines=17> */
.L_x_237:
[----:B------:R-:W-:Y:S05]  /*26d0*/  BSYNC B0 ;  /* 0x0000000000007941 */ /* 0x000fea0003800000 */
.L_x_236:
        /* <DEDUP_REMOVED lines=10> */
[----:B-1----:R-:W-:-:S05]  /*2780*/  IMAD.WIDE.U32 R22, R11, 0x30, R20 ;  /* 0x000000300b167825 */ /* 0x002fca00078e0014 */
[----:B------:R-:W-:Y:S02]  /*2790*/  IADD3 R0, R23, UR6, RZ ;  /* 0x0000000617007c10 */ /* 0x000fe4000fffe0ff */
[----:B------:R-:W-:-:S04]  /*27a0*/  LEA R16, P0, R22, c[0x0][0x170], 0x1 ;  /* 0x00005c0016107a11 */ /* 0x000fc800078008ff */
[----:B------:R-:W-:-:S05]  /*27b0*/  LEA.HI.X R17, R22, c[0x0][0x174], R0, 0x1, P0 ;  /* 0x00005d0016117a11 */ /* 0x000fca00000f0c00 */
[----:B------:R-:W-:Y:S01]  /*27c0*/  @!PT LDS RZ, [RZ] ;  /* 0x00000000fffff984 */ /* 0x000fe20000000800 */
[----:B------:R-:W-:Y:S01]  /*27d0*/  @!PT LDS RZ, [RZ] ;  /* 0x00000000fffff984 */ /* 0x000fe20000000800 */
[----:B------:R-:W-:Y:S01]  /*27e0*/  @!PT LDS RZ, [RZ] ;  /* 0x00000000fffff984 */ /* 0x000fe20000000800 */
[----:B------:R1:W-:Y:S04]  /*27f0*/  LDGSTS.E.BYPASS.LTC128B.128 [R182+0x9800], [R16.64] ;  /* 0x0980000010b67fae */ /* 0x0003e8000b901d52 */
.L_x_239:
[----:B------:R-:W-:Y:S05]  /*2800*/  BSYNC B0 ;  /* 0x0000000000007941 */ /* 0x000fea0003800000 */
.L_x_238:
        /* <DEDUP_REMOVED lines=17> */
.L_x_241:
[----:B------:R-:W-:Y:S05]  /*2920*/  BSYNC B0 ;  /* 0x0000000000007941 */ /* 0x000fea0003800000 */
.L_x_240:
        /* <DEDUP_REMOVED lines=20> */
.L_x_243:
[----:B------:R-:W-:Y:S05]  /*2a70*/  BSYNC B0 ;  /* 0x0000000000007941 */ /* 0x000fea0003800000 */
.L_x_242:
        /* <DEDUP_REMOVED lines=20> */
.L_x_245:
[----:B------:R-:W-:Y:S05]  /*2bc0*/  BSYNC B0 ;  /* 0x0000000000007941 */ /* 0x000fea0003800000 */
.L_x_244:
[----:B------:R-:W-:Y:S01]  /*2bd0*/  ISETP.GE.AND P0, PT, R12, UR12, PT ;  /* 0x0000000c0c007c0c */ /* 0x000fe2000bf06270 */
[----:B------:R-:W-:Y:S01]  /*2be0*/  BSSY B0, `(.L_x_246) ;  /* 0x0000014000007945 */ /* 0x000fe20003800000 */
[----:B------:R-:W-:-:S11]  /*2bf0*/  SHF.R.S32.HI R2, RZ, 0x5, R19 ;  /* 0x00000005ff027819 */ /* 0x000fd60000011413 */
        /* <DEDUP_REMOVED lines=18> */
.L_x_247:
[----:B------:R-:W-:Y:S05]  /*2d20*/  BSYNC B0 ;  /* 0x0000000000007941 */ /* 0x000fea0003800000 */
.L_x_246:
[----:B------:R-:W-:Y:S01]  /*2d30*/  SHF.R.S32.HI R11, RZ, 0x4, R10 ;  /* 0x00000004ff0b7819 */ /* 0x000fe2000001140a */
[C---:B------:R-:W-:Y:S01]  /*2d40*/  IMAD.SHL.U32 R0, R9.reuse, 0x40, RZ ;  /* 0x0000004009007824 */ /* 0x040fe200078e00ff */
[----:B------:R-:W-:Y:S01]  /*2d50*/  R2P PR, R9, 0x6 ;  /* 0x0000000609007804 */ /* 0x000fe20000000000 */
[----:B------:R-:W-:Y:S01]  /*2d60*/  IMAD.SHL.U32 R4, R4, 0x40, RZ ;  /* 0x0000004004047824 */ /* 0x000fe200078e00ff */
[----:B------:R-:W-:Y:S01]  /*2d70*/  LEA.HI R10, R10, R11, RZ, 0x1 ;  /* 0x0000000b0a0a7211 */ /* 0x000fe200078f08ff */
[----:B------:R-:W-:Y:S01]  /*2d80*/  IMAD.SHL.U32 R24, R24, 0x8, RZ ;  /* 0x0000000818187824 */ /* 0x000fe200078e00ff */
[----:B------:R-:W0:Y:S01]  /*2d90*/  LDGDEPBAR ;  /* 0x00000000000079af */ /* 0x000e220000000000 */
[----:B-1----:R-:W-:Y:S01]  /*2da0*/  IMAD R15, R2, 0x400, R7 ;  /* 0x00000400020f7824 */ /* 0x002fe200078e0207 */
[----:B------:R-:W-:Y:S01]  /*2db0*/  LOP3.LUT R10, R10, 0xfffffffe, RZ, 0xc0, !PT ;  /* 0xfffffffe0a0a7812 */ /* 0x000fe200078ec0ff */
[----:B------:R-:W-:Y:S01]  /*2dc0*/  IMAD.SHL.U32 R6, R6, 0x2, RZ ;  /* 0x0000000206067824 */ /* 0x000fe200078e00ff */
[----:B------:R-:W-:Y:S01]  /*2dd0*/  LOP3.LUT R13, R4, 0x1c0, RZ, 0xc0, !PT ;  /* 0x000001c0040d7812 */ /* 0x000fe200078ec0ff */
[----:B------:R-:W-:Y:S01]  /*2de0*/  IMAD.U32 R173, RZ, RZ, UR17 ;  /* 0x00000011ffad7e24 */ /* 0x000fe2000f8e00ff */
[----:B------:R-:W-:Y:S01]  /*2df0*/  UISETP.GE.AND UP0, UPT, UR14, 0x81, UPT ;  /* 0x000000810e00788c */ /* 0x000fe2000bf06270 */
[----:B------:R-:W-:Y:S01]  /*2e00*/  IMAD.IADD R10, R11, 0x1, -R10 ;  /* 0x000000010b0a7824 */ /* 0x000fe200078e0a0a */
[----:B------:R-:W-:-:S02]  /*2e10*/  LOP3.LUT R11, R0, 0x1c0, RZ, 0xc0, !PT ;  /* 0x000001c0000b7812 */ /* 0x000fc400078ec0ff */
[----:B------:R-:W-:Y:S01]  /*2e20*/  LOP3.LUT R6, R6, 0x6, RZ, 0xc0, !PT ;  /* 0x0000000606067812 */ /* 0x000fe200078ec0ff */
[----:B------:R-:W-:Y:S01]  /*2e30*/  IMAD.SHL.U32 R0, R10, 0x8, RZ ;  /* 0x000000080a007824 */ /* 0x000fe200078e00ff */
[----:B------:R-:W-:Y:S02]  /*2e40*/  LOP3.LUT R24, R11, 0x8, R24, 0xf8, !PT ;  /* 0x000000080b187812 */ /* 0x000fe400078ef818 */
[----:B------:R-:W-:Y:S01]  /*2e50*/  SHF.R.U32.HI R11, RZ, 0x3, R11 ;  /* 0x00000003ff0b7819 */ /* 0x000fe2000001160b */
[----:B------:R-:W-:Y:S01]  /*2e60*/  IMAD R173, R173, 0x80, R6 ;  /* 0x00000080adad7824 */ /* 0x000fe200078e0206 */
[----:B------:R-:W-:Y:S02]  /*2e70*/  LOP3.LUT R0, R13, 0x8, R0, 0xf8, !PT ;  /* 0x000000080d007812 */ /* 0x000fe400078ef800 */
[----:B------:R-:W-:Y:S02]  /*2e80*/  SHF.R.U32.HI R13, RZ, 0x3, R13 ;  /* 0x00000003ff0d7819 */ /* 0x000fe4000001160d */
[----:B------:R-:W-:-:S02]  /*2e90*/  LOP3.LUT R11, R24, R11, RZ, 0x3c, !PT ;  /* 0x0000000b180b7212 */ /* 0x000fc400078e3cff */
[----:B------:R-:W-:Y:S02]  /*2ea0*/  LOP3.LUT R4, R0, R13, RZ, 0x3c, !PT ;  /* 0x0000000d00047212 */ /* 0x000fe400078e3cff */
[C---:B------:R-:W-:Y:S01]  /*2eb0*/  IADD3 R6, R173.reuse, 0x1, RZ ;  /* 0x00000001ad067810 */ /* 0x040fe20007ffe0ff */
[----:B------:R-:W-:Y:S01]  /*2ec0*/  IMAD R2, R10, 0x200, R11 ;  /* 0x000002000a027824 */ /* 0x000fe200078e020b */
[C---:B------:R-:W-:Y:S01]  /*2ed0*/  ISETP.GE.AND P4, PT, R173.reuse, UR14, PT ;  /* 0x0000000ead007c0c */ /* 0x040fe2000bf86270 */
[----:B------:R-:W-:Y:S01]  /*2ee0*/  IMAD.IADD R0, R4, 0x1, R15 ;  /* 0x0000000104007824 */ /* 0x000fe200078e020f */
[----:B------:R-:W-:Y:S01]  /*2ef0*/  ISETP.GE.AND P3, PT, R6, UR14, PT ;  /* 0x0000000e06007c0c */ /* 0x000fe2000bf66270 */
[----:B------:R-:W-:Y:S01]  /*2f00*/  IMAD.SHL.U32 R152, R2, 0x2, RZ ;  /* 0x0000000202987824 */ /* 0x000fe200078e00ff */
[----:B------:R-:W-:Y:S01]  /*2f10*/  IADD3 R6, R173, 0x9, RZ ;  /* 0x00000009ad067810 */ /* 0x000fe20007ffe0ff */
[----:B------:R-:W-:Y:S01]  /*2f20*/  IMAD.SHL.U32 R12, R0, 0x2, RZ ;  /* 0x00000002000c7824 */ /* 0x000fe200078e00ff */
[----:B------:R-:W-:Y:S01]  /*2f30*/  SEL R0, R8, 0xffffffe0, !P1 ;  /* 0xffffffe008007807 */ /* 0x000fe20004800000 */
[----:B------:R-:W-:Y:S01]  /*2f40*/  IMAD.IADD R252, R7, 0x1, R4 ;  /* 0x0000000107fc7824 */ /* 0x000fe200078e0204 */
[----:B------:R-:W-:Y:S01]  /*2f50*/  LDSM.16.M88.4 R52, [R152+0x4000] ;  /* 0x004000009834783b */ /* 0x000fe20000000200 */
[----:B------:R-:W-:Y:S01]  /*2f60*/  IMAD R14, R3, 0x2, R12 ;  /* 0x00000002030e7824 */ /* 0x000fe200078e020c */
[C---:B------:R-:W-:Y:S01]  /*2f70*/  IADD3 R2, R152.reuse, 0x4000, RZ ;  /* 0x0000400098027810 */ /* 0x040fe20007ffe0ff */
[C---:B------:R-:W-:Y:S01]  /*2f80*/  IMAD.IADD R251, R152.reuse, 0x1, R0 ;  /* 0x0000000198fb7824 */ /* 0x040fe200078e0200 */
[----:B------:R-:W1:Y:S01]  /*2f90*/  LDSM.16.M88.4 R32, [R12] ;  /* 0x000000000c20783b */ /* 0x000e620000000200 */
[----:B------:R-:W-:Y:S01]  /*2fa0*/  IADD3 R184, R152, 0x4040, RZ ;  /* 0x0000404098b87810 */ /* 0x000fe20007ffe0ff */
[----:B------:R-:W-:Y:S01]  /*2fb0*/  IMAD R8, R5, 0x2, R12 ;  /* 0x0000000205087824 */ /* 0x000fe200078e020c */
[----:B------:R-:W-:Y:S01]  /*2fc0*/  @P2 IADD3 R184, R2, -0x40, RZ ;  /* 0xffffffc002b82810 */ /* 0x000fe20007ffe0ff */
[----:B------:R-:W5:Y:S01]  /*2fd0*/  LDSM.16.M88.4 R28, [R12+0x2000] ;  /* 0x002000000c1c783b */ /* 0x000f620000000200 */
[----:B------:R-:W-:Y:S01]  /*2fe0*/  ISETP.GE.AND P1, PT, R6, UR14, PT ;  /* 0x0000000e06007c0c */ /* 0x000fe2000bf26270 */
[----:B------:R-:W-:Y:S01]  /*2ff0*/  IMAD R2, R3, 0x2, R8 ;  /* 0x0000000203027824 */ /* 0x000fe200078e0208 */
[----:B------:R-:W-:Y:S01]  /*3000*/  IADD3 R6, R173, 0x18, RZ ;  /* 0x00000018ad067810 */ /* 0x000fe20007ffe0ff */
[----:B------:R-:W-:Y:S01]  /*3010*/  LDSM.16.M88.4 R36, [R251+0x4000] ;  /* 0x00400000fb24783b */ /* 0x000fe20000000200 */
[----:B------:R-:W-:Y:S01]  /*3020*/  IMAD.IADD R198, R0, 0x1, R184 ;  /* 0x0000000100c67824 */ /* 0x000fe200078e02b8 */
[----:B------:R-:W-:-:S02]  /*3030*/  IADD3 R247, R184, 0x800, RZ ;  /* 0x00000800b8f77810 */ /* 0x000fc40007ffe0ff */
[----:B------:R-:W2:Y:S01]  /*3040*/  LDSM.16.M88.4 R24, [R14] ;  /* 0x000000000e18783b */ /* 0x000ea20000000200 */
[----:B------:R-:W-:Y:S02]  /*3050*/  ISETP.GE.AND P5, PT, R6, UR14, PT ;  /* 0x0000000e06007c0c */ /* 0x000fe4000bfa6270 */
[C---:B------:R-:W-:Y:S01]  /*3060*/  IADD3 R246, R184.reuse, 0x1000, RZ ;  /* 0x00001000b8f67810 */ /* 0x040fe20007ffe0ff */
[----:B------:R-:W3:Y:S01]  /*3070*/  LDSM.16.M88.4 R20, [R14+0x2000] ;  /* 0x002000000e14783b */ /* 0x000ee20000000200 */
[C---:B------:R-:W-:Y:S02]  /*3080*/  IADD3 R245, R184.reuse, 0x1800, RZ ;  /* 0x00001800b8f57810 */ /* 0x040fe40007ffe0ff */
[C---:B------:R-:W-:Y:S01]  /*3090*/  IADD3 R244, R184.reuse, 0x2000, RZ ;  /* 0x00002000b8f47810 */ /* 0x040fe20007ffe0ff */
[----:B------:R-:W-:Y:S01]  /*30a0*/  LDSM.16.M88.4 R76, [R184] ;  /* 0x00000000b84c783b */ /* 0x000fe20000000200 */
[C---:B------:R-:W-:Y:S02]  /*30b0*/  IADD3 R203, R184.reuse, 0x2800, RZ ;  /* 0x00002800b8cb7810 */ /* 0x040fe40007ffe0ff */
[C---:B------:R-:W-:Y:S01]  /*30c0*/  IADD3 R202, R184.reuse, 0x3000, RZ ;  /* 0x00003000b8ca7810 */ /* 0x040fe20007ffe0ff */
[----:B------:R-:W4:Y:S01]  /*30d0*/  LDSM.16.M88.4 R16, [R8] ;  /* 0x000000000810783b */ /* 0x000f220000000200 */
[----:B------:R-:W-:-:S03]  /*30e0*/  IADD3 R200, R184, 0x3800, RZ ;  /* 0x00003800b8c87810 */ /* 0x000fc60007ffe0ff */
[----:B------:R-:W-:Y:S04]  /*30f0*/  STL [R1+0x10], R152 ;  /* 0x0000109801007387 */ /* 0x000fe80000100800 */
[----:B------:R-:W-:Y:S04]  /*3100*/  STL [R1+0x14], R12 ;  /* 0x0000140c01007387 */ /* 0x000fe80000100800 */
[----:B------:R-:W-:Y:S01]  /*3110*/  STL [R1+0xc], R14 ;  /* 0x00000c0e01007387 */ /* 0x000fe20000100800 */
[-C--:B-1----:R-:W-:Y:S03]  /*3120*/  HMMA.16816.F32.BF16 R72, R32, R52.reuse, RZ ;  /* 0x000000342048723c */ /* 0x082fe600000418ff */
[----:B------:R-:W1:Y:S04]  /*3130*/  LDSM.16.M88.4 R12, [R8+0x2000] ;  /* 0x00200000080c783b */ /* 0x000e680000000200 */
[----:B------:R-:W-:Y:S01]  /*3140*/  LDSM.16.M88.4 R40, [R198] ;  /* 0x00000000c628783b */ /* 0x000fe20000000200 */
[----:B-----5:R-:W-:Y:S03]  /*3150*/  HMMA.16816.F32.BF16 R48, R28, R52, RZ ;  /* 0x000000341c30723c */ /* 0x020fe600000418ff */
[----:B------:R-:W5:Y:S04]  /*3160*/  LDSM.16.M88.4 R44, [R2] ;  /* 0x00000000022c783b */ /* 0x000f680000000200 */
[----:B------:R-:W1:Y:S01]  /*3170*/  LDSM.16.M88.4 R64, [R152+0x4800] ;  /* 0x004800009840783b */ /* 0x000e620000000200 */
[----:B------:R-:W-:Y:S03]  /*3180*/  HMMA.16816.F32.BF16 R56, R32, R54, RZ ;  /* 0x000000362038723c */ /* 0x000fe600000418ff */
[----:B------:R-:W-:Y:S04]  /*3190*/  STL [R1+0x4], R184 ;  /* 0x000004b801007387 */ /* 0x000fe80000100800 */
[----:B------:R-:W-:Y:S01]  /*31a0*/  STL [R1+0x8], R8 ;  /* 0x0000080801007387 */ /* 0x000fe20000100800 */
[----:B--2---:R-:W-:Y:S03]  /*31b0*/  HMMA.16816.F32.BF16 R72, R24, R36, R72 ;  /* 0x000000241848723c */ /* 0x004fe60000041848 */
[----:B------:R-:W2:Y:S04]  /*31c0*/  LDSM.16.M88.4 R8, [R2+0x2000] ;  /* 0x002000000208783b */ /* 0x000ea80000000200 */
[----:B------:R-:W1:Y:S01]  /*31d0*/  LDSM.16.M88.4 R60, [R251+0x4800] ;  /* 0x00480000fb3c783b */ /* 0x000e620000000200 */
[----:B------:R-:W-:Y:S03]  /*31e0*/  HMMA.16816.F32.BF16 R52, R28, R54, RZ ;  /* 0x000000361c34723c */ /* 0x000fe600000418ff */
[----:B------:R-:W2:Y:S04]  /*31f0*/  LDSM.16.M88.4 R80, [R184+0x800] ;  /* 0x00080000b850783b */ /* 0x000ea80000000200 */
[----:B------:R1:W-:Y:S01]  /*3200*/  STL [R1], R2 ;  /* 0x0000000201007387 */ /* 0x0003e20000100800 */
[----:B---3--:R-:W-:Y:S08]  /*3210*/  HMMA.16816.F32.BF16 R48, R20, R36, R48 ;  /* 0x000000241430723c */ /* 0x008ff00000041830 */
[----:B----4-:R-:W-:Y:S08]  /*3220*/  HMMA.16816.F32.BF16 R72, R16, R76, R72 ;  /* 0x0000004c1048723c */ /* 0x010ff00000041848 */
[-C--:B------:R-:W-:Y:S08]  /*3230*/  HMMA.16816.F32.BF16 R56, R24, R38.reuse, R56 ;  /* 0x000000261838723c */ /* 0x080ff00000041838 */
[----:B------:R-:W-:Y:S08]  /*3240*/  HMMA.16816.F32.BF16 R52, R20, R38, R52 ;  /* 0x000000261434723c */ /* 0x000ff00000041834 */
[----:B-1----:R-:W-:Y:S08]  /*3250*/  HMMA.16816.F32.BF16 R48, R12, R76, R48 ;  /* 0x0000004c0c30723c */ /* 0x002ff00000041830 */
        /* <DEDUP_REMOVED lines=8> */
[----:B------:R-:W1:Y:S01]  /*32e0*/  MUFU.TANH R95, R72 ;  /* 0x00000048005f7308 */ /* 0x000e620000002400 */
[----:B------:R-:W-:Y:S01]  /*32f0*/  FMUL.FTZ R75, R75, c[0x0][0x2ec] ;  /* 0x0000bb004b4b7a20 */ /* 0x000fe20000410000 */
[----:B------:R-:W-:Y:S06]  /*3300*/  HMMA.16816.F32.BF16 R36, R28, R64, RZ ;  /* 0x000000401c24723c */ /* 0x000fec00000418ff */
[----:B------:R-:W3:Y:S02]  /*3310*/  MUFU.TANH R94, R73 ;  /* 0x00000049005e7308 */ /* 0x000ee40000002400 */
[----:B--2---:R-:W-:Y:S06]  /*3320*/  HMMA.16816.F32.BF16 R48, R8, R40, R48 ;  /* 0x000000280830723c */ /* 0x004fec0000041830 */
[----:B------:R-:W2:Y:S01]  /*3330*/  MUFU.TANH R93, R74 ;  /* 0x0000004a005d7308 */ /* 0x000ea20000002400 */
[----:B-1----:R-:W-:Y:S01]  /*3340*/  FSEL R163, R95, -INF , !P4 ;  /* 0xff8000005fa37808 */ /* 0x002fe20006000000 */
[----:B------:R-:W-:Y:S06]  /*3350*/  HMMA.16816.F32.BF16 R68, R24, R60, R68 ;  /* 0x0000003c1844723c */ /* 0x000fec0000041844 */
[----:B------:R1:W-:Y:S01]  /*3360*/  MUFU.TANH R92, R75 ;  /* 0x0000004b005c7308 */ /* 0x0003e20000002400 */
[----:B---3--:R-:W-:Y:S01]  /*3370*/  FSEL R160, R94, -INF , !P3 ;  /* 0xff8000005ea07808 */ /* 0x008fe20005800000 */
[----:B------:R-:W-:Y:S01]  /*3380*/  HMMA.16816.F32.BF16 R56, R44, R42, R56 ;  /* 0x0000002a2c38723c */ /* 0x000fe20000041838 */
[----:B--2---:R-:W-:-:S07]  /*3390*/  FSEL R6, R93, -INF , !P4 ;  /* 0xff8000005d067808 */ /* 0x004fce0006000000 */
[----:B------:R-:W-:Y:S01]  /*33a0*/  HMMA.16816.F32.BF16 R52, R8, R42, R52 ;  /* 0x0000002a0834723c */ /* 0x000fe20000041834 */
[----:B------:R-:W-:Y:S02]  /*33b0*/  FMUL.FTZ R48, R48, c[0x0][0x2ec] ;  /* 0x0000bb0030307a20 */ /* 0x000fe40000410000 */
[----:B------:R-:W-:Y:S02]  /*33c0*/  FMUL.FTZ R49, R49, c[0x0][0x2ec] ;  /* 0x0000bb0031317a20 */ /* 0x000fe40000410000 */
[----:B------:R-:W2:Y:S01]  /*33d0*/  MUFU.TANH R91, R48 ;  /* 0x00000030005b7308 */ /* 0x000ea20000002400 */
[----:B-1----:R-:W1:Y:S01]  /*33e0*/  LDSM.16.M88.4 R72, [R152+0x5000] ;  /* 0x005000009848783b */ /* 0x002e620000000200 */
[----:B------:R-:W-:Y:S01]  /*33f0*/  FMUL.FTZ R89, R50, c[0x0][0x2ec] ;  /* 0x0000bb0032597a20 */ /* 0x000fe20000410000 */
[----:B------:R-:W-:Y:S01]  /*3400*/  HMMA.16816.F32.BF16 R36, R20, R60, R36 ;  /* 0x0000003c1424723c */ /* 0x000fe20000041824 */
[----:B------:R-:W-:-:S04]  /*3410*/  FMUL.FTZ R88, R51, c[0x0][0x2ec] ;  /* 0x0000bb0033587a20 */ /* 0x000fc80000410000 */
[----:B------:R3:W4:Y:S03]  /*3420*/  MUFU.TANH R90, R49 ;  /* 0x00000031005a7308 */ /* 0x0007260000002400 */
[----:B------:R-:W-:Y:S01]  /*3430*/  HMMA.16816.F32.BF16 R40, R32, R66, RZ ;  /* 0x000000422028723c */ /* 0x000fe200000418ff */
[----:B------:R-:W-:Y:S02]  /*3440*/  FMUL.FTZ R56, R56, c[0x0][0x2ec] ;  /* 0x0000bb0038387a20 */ /* 0x000fe40000410000 */
[----:B------:R-:W-:Y:S02]  /*3450*/  FMUL.FTZ R57, R57, c[0x0][0x2ec] ;  /* 0x0000bb0039397a20 */ /* 0x000fe40000410000 */
[----:B------:R-:W-:Y:S01]  /*3460*/  FMUL.FTZ R58, R58, c[0x0][0x2ec] ;  /* 0x0000bb003a3a7a20 */ /* 0x000fe20000410000 */
[----:B------:R-:W-:Y:S01]  /*3470*/  MUFU.TANH R87, R56 ;  /* 0x0000003800577308 */ /* 0x000fe20000002400 */
[----:B------:R-:W-:Y:S01]  /*3480*/  FMUL.FTZ R59, R59, c[0x0][0x2ec] ;  /* 0x0000bb003b3b7a20 */ /* 0x000fe20000410000 */
[----:B------:R-:W-:Y:S01]  /*3490*/  HMMA.16816.F32.BF16 R68, R16, R80, R68 ;  /* 0x000000501044723c */ /* 0x000fe20000041844 */
[----:B------:R-:W-:Y:S01]  /*34a0*/  FMUL.FTZ R2, R52, c[0x0][0x2ec] ;  /* 0x0000bb0034027a20 */ /* 0x000fe20000410000 */
[----:B--2---:R-:W-:Y:S01]  /*34b0*/  FSEL R158, R91, -INF , !P4 ;  /* 0xff8000005b9e7808 */ /* 0x004fe20006000000 */
[----:B------:R-:W-:-:S02]  /*34c0*/  FMUL.FTZ R0, R53, c[0x0][0x2ec] ;  /* 0x0000bb0035007a20 */ /* 0x000fc40000410000 */
[----:B------:R-:W-:Y:S01]  /*34d0*/  FMUL.FTZ R97, R54, c[0x0][0x2ec] ;  /* 0x0000bb0036617a20 */ /* 0x000fe20000410000 */
[----:B------:R-:W2:Y:S01]  /*34e0*/  MUFU.TANH R86, R57 ;  /* 0x0000003900567308 */ /* 0x000ea20000002400 */
[----:B------:R-:W-:Y:S01]  /*34f0*/  FMUL.FTZ R96, R55, c[0x0][0x2ec] ;  /* 0x0000bb0037607a20 */ /* 0x000fe20000410000 */
[----:B---3--:R-:W-:Y:S01]  /*3500*/  HMMA.16816.F32.BF16 R48, R28, R66, RZ ;  /* 0x000000421c30723c */ /* 0x008fe200000418ff */
[----:B------:R-:W3:Y:S01]  /*3510*/  LDSM.16.M88.4 R64, [R251+0x5000] ;  /* 0x00500000fb40783b */ /* 0x000ee20000000200 */
[----:B----4-:R-:W-:-:S03]  /*3520*/  FSEL R159, R90, -INF , !P3 ;  /* 0xff8000005a9f7808 */ /* 0x010fc60005800000 */
[----:B------:R-:W4:Y:S01]  /*3530*/  LDSM.16.M88.4 R52, [R184+0x1000] ;  /* 0x00100000b834783b */ /* 0x000f220000000200 */
[----:B------:R-:W-:Y:S02]  /*3540*/  MUFU.TANH R85, R58 ;  /* 0x0000003a00557308 */ /* 0x000fe40000002400 */
[----:B------:R-:W-:Y:S06]  /*3550*/  HMMA.16816.F32.BF16 R36, R12, R80, R36 ;  /* 0x000000500c24723c */ /* 0x000fec0000041824 */
[----:B------:R-:W-:Y:S01]  /*3560*/  MUFU.TANH R84, R59 ;  /* 0x0000003b00547308 */ /* 0x000fe20000002400 */
[----:B--2---:R-:W-:Y:S01]  /*3570*/  FSEL R179, R86, -INF , !P1 ;  /* 0xff80000056b37808 */ /* 0x004fe20004800000 */
[-C--:B------:R-:W-:Y:S06]  /*3580*/  HMMA.16816.F32.BF16 R40, R24, R62.reuse, R40 ;  /* 0x0000003e1828723c */ /* 0x080fec0000041828 */
[----:B------:R-:W2:Y:S02]  /*3590*/  MUFU.TANH R0, R0 ;  /* 0x0000000000007308 */ /* 0x000ea40000002400 */
[----:B------:R-:W-:Y:S06]  /*35a0*/  HMMA.16816.F32.BF16 R48, R20, R62, R48 ;  /* 0x0000003e1430723c */ /* 0x000fec0000041830 */
[----:B------:R-:W5:Y:S02]  /*35b0*/  MUFU.TANH R96, R96 ;  /* 0x0000006000607308 */ /* 0x000f640000002400 */
[----:B-1----:R-:W-:Y:S06]  /*35c0*/  HMMA.16816.F32.BF16 R60, R32, R72, RZ ;  /* 0x00000048203c723c */ /* 0x002fec00000418ff */
[----:B------:R-:W1:Y:S01]  /*35d0*/  MUFU.TANH R89, R89 ;  /* 0x0000005900597308 */ /* 0x000e620000002400 */
[----:B--2---:R-:W-:Y:S01]  /*35e0*/  FSEL R162, R0, -INF , !P1 ;  /* 0xff80000000a27808 */ /* 0x004fe20004800000 */
[----:B------:R-:W-:Y:S06]  /*35f0*/  HMMA.16816.F32.BF16 R68, R44, R76, R68 ;  /* 0x0000004c2c44723c */ /* 0x000fec0000041844 */
[----:B------:R-:W2:Y:S01]  /*3600*/  MUFU.TANH R88, R88 ;  /* 0x0000005800587308 */ /* 0x000ea20000002400 */
[----:B-----5:R-:W-:Y:S01]  /*3610*/  FSEL R169, R96, -INF , !P1 ;  /* 0xff80000060a97808 */ /* 0x020fe20004800000 */
[----:B------:R-:W-:Y:S06]  /*3620*/  HMMA.16816.F32.BF16 R56, R28, R72, RZ ;  /* 0x000000481c38723c */ /* 0x000fec00000418ff */
[----:B------:R-:W-:Y:S01]  /*3630*/  MUFU.TANH R2, R2 ;  /* 0x0000000200027308 */ /* 0x000fe20000002400 */
[----:B-1----:R-:W-:Y:S01]  /*3640*/  FSEL R155, R89, -INF , !P4 ;  /* 0xff800000599b7808 */ /* 0x002fe20006000000 */
[----:B------:R-:W-:Y:S06]  /*3650*/  HMMA.16816.F32.BF16 R36, R8, R76, R36 ;  /* 0x0000004c0824723c */ /* 0x000fec0000041824 */
[----:B------:R-:W-:Y:S01]  /*3660*/  MUFU.TANH R97, R97 ;  /* 0x0000006100617308 */ /* 0x000fe20000002400 */
[----:B--2---:R-:W-:Y:S01]  /*3670*/  FSEL R156, R88, -INF , !P3 ;  /* 0xff800000589c7808 */ /* 0x004fe20005800000 */
        /* <DEDUP_REMOVED lines=9> */
[----:B---3--:R-:W-:Y:S01]  /*3710*/  HMMA.16816.F32.BF16 R60, R24, R64, R60 ;  /* 0x00000040183c723c */ /* 0x008fe2000004183c */
[----:B------:R-:W-:-:S02]  /*3720*/  FMUL.FTZ R36, R36, c[0x0][0x2ec] ;  /* 0x0000bb0024247a20 */ /* 0x000fc40000410000 */
[----:B------:R-:W-:Y:S02]  /*3730*/  FMUL.FTZ R103, R37, c[0x0][0x2ec] ;  /* 0x0000bb0025677a20 */ /* 0x000fe40000410000 */
[----:B------:R-:W-:Y:S01]  /*3740*/  FMUL.FTZ R104, R38, c[0x0][0x2ec] ;  /* 0x0000bb0026687a20 */ /* 0x000fe20000410000 */
[----:B------:R2:W-:Y:S01]  /*3750*/  MUFU.TANH R102, R36 ;  /* 0x0000002400667308 */ /* 0x0005e20000002400 */
[----:B------:R-:W-:Y:S01]  /*3760*/  FMUL.FTZ R105, R39, c[0x0][0x2ec] ;  /* 0x0000bb0027697a20 */ /* 0x000fe20000410000 */
[----:B------:R-:W-:Y:S01]  /*3770*/  HMMA.16816.F32.BF16 R56, R20, R64, R56 ;  /* 0x000000401438723c */ /* 0x000fe20000041838 */
[----:B-1----:R-:W1:Y:S05]  /*3780*/  LDSM.16.M88.4 R68, [R198+0x1000] ;  /* 0x00100000c644783b */ /* 0x002e6a0000000200 */
[----:B------:R-:W-:Y:S02]  /*3790*/  MUFU.TANH R100, R100 ;  /* 0x0000006400647308 */ /* 0x000fe40000002400 */
[-C--:B------:R-:W-:Y:S01]  /*37a0*/  HMMA.16816.F32.BF16 R40, R44, R78.reuse, R40 ;  /* 0x0000004e2c28723c */ /* 0x080fe20000041828 */
[----:B--2---:R-:W2:Y:S05]  /*37b0*/  LDSM.16.M88.4 R36, [R152+0x5800] ;  /* 0x005800009824783b */ /* 0x004eaa0000000200 */
[----:B------:R-:W-:Y:S02]  /*37c0*/  MUFU.TANH R104, R104 ;  /* 0x0000006800687308 */ /* 0x000fe40000002400 */
[----:B------:R-:W-:Y:S06]  /*37d0*/  HMMA.16816.F32.BF16 R48, R8, R78, R48 ;  /* 0x0000004e0830723c */ /* 0x000fec0000041830 */
[----:B------:R-:W-:Y:S02]  /*37e0*/  MUFU.TANH R101, R101 ;  /* 0x0000006500657308 */ /* 0x000fe40000002400 */
[----:B----4-:R-:W-:Y:S06]  /*37f0*/  HMMA.16816.F32.BF16 R60, R16, R52, R60 ;  /* 0x00000034103c723c */ /* 0x010fec000004183c */
[----:B------:R-:W-:Y:S02]  /*3800*/  MUFU.TANH R103, R103 ;  /* 0x0000006700677308 */ /* 0x000fe40000002400 */
[----:B------:R-:W-:Y:S01]  /*3810*/  HMMA.16816.F32.BF16 R76, R32, R74, RZ ;  /* 0x0000004a204c723c */ /* 0x000fe200000418ff */
[----:B------:R-:W-:-:S02]  /*3820*/  FMUL.FTZ R40, R40, c[0x0][0x2ec] ;  /* 0x0000bb0028287a20 */ /* 0x000fc40000410000 */
[----:B------:R-:W-:Y:S02]  /*3830*/  FMUL.FTZ R107, R41, c[0x0][0x2ec] ;  /* 0x0000bb00296b7a20 */ /* 0x000fe40000410000 */
[----:B------:R-:W-:Y:S01]  /*3840*/  FMUL.FTZ R108, R42, c[0x0][0x2ec] ;  /* 0x0000bb002a6c7a20 */ /* 0x000fe20000410000 */
[----:B------:R3:W4:Y:S02]  /*3850*/  MUFU.TANH R106, R40 ;  /* 0x00000028006a7308 */ /* 0x0007240000002400 */
[----:B------:R-:W-:Y:S01]  /*3860*/  HMMA.16816.F32.BF16 R72, R28, R74, RZ ;  /* 0x0000004a1c48723c */ /* 0x000fe200000418ff */
[----:B------:R-:W-:Y:S02]  /*3870*/  FMUL.FTZ R109, R43, c[0x0][0x2ec] ;  /* 0x0000bb002b6d7a20 */ /* 0x000fe40000410000 */
[----:B------:R-:W-:Y:S02]  /*3880*/  FMUL.FTZ R48, R48, c[0x0][0x2ec] ;  /* 0x0000bb0030307a20 */ /* 0x000fe40000410000 */
[----:B------:R-:W-:-:S02]  /*3890*/  FMUL.FTZ R111, R49, c[0x0][0x2ec] ;  /* 0x0000bb00316f7a20 */ /* 0x000fc40000410000 */
[----:B------:R-:W5:Y:S01]  /*38a0*/  MUFU.TANH R110, R48 ;  /* 0x00000030006e7308 */ /* 0x000f620000002400 */
[----:B------:R-:W-:Y:S01]  /*38b0*/  HMMA.16816.F32.BF16 R56, R12, R52, R56 ;  /* 0x000000340c38723c */ /* 0x000fe20000041838 */
[----:B------:R-:W-:Y:S02]  /*38c0*/  FMUL.FTZ R112, R50, c[0x0][0x2ec] ;  /* 0x0000bb0032707a20 */ /* 0x000fe40000410000 */
[----:B------:R-:W-:Y:S01]  /*38d0*/  FMUL.FTZ R113, R51, c[0x0][0x2ec] ;  /* 0x0000bb0033717a20 */ /* 0x000fe20000410000 */
[----:B---3--:R-:W3:Y:S04]  /*38e0*/  LDSM.16.M88.4 R40, [R251+0x5800] ;  /* 0x00580000fb28783b */ /* 0x008ee80000000200 */
[----:B-1----:R-:W-:Y:S01]  /*38f0*/  HMMA.16816.F32.BF16 R60, R44, R68, R60 ;  /* 0x000000442c3c723c */ /* 0x002fe2000004183c */
[----:B------:R-:W-:Y:S01]  /*3900*/  MUFU.TANH R105, R105 ;  /* 0x0000006900697308 */ /* 0x000fe20000002400 */
[----:B----4-:R-:W-:-:S02]  /*3910*/  FSEL R185, R106, -INF , !P5 ;  /* 0xff8000006ab97808 */ /* 0x010fc40006800000 */
[----:B-----5:R-:W-:-:S04]  /*3920*/  FSEL R172, R110, -INF , !P5 ;  /* 0xff8000006eac7808 */ /* 0x020fc80006800000 */
[-C--:B------:R-:W-:Y:S01]  /*3930*/  HMMA.16816.F32.BF16 R72, R20, R66.reuse, R72 ;  /* 0x000000421448723c */ /* 0x080fe20000041848 */
[----:B------:R-:W1:Y:S07]  /*3940*/  MUFU.TANH R108, R108 ;  /* 0x0000006c006c7308 */ /* 0x000e6e0000002400 */
[----:B------:R-:W-:Y:S01]  /*3950*/  HMMA.16816.F32.BF16 R76, R24, R66, R76 ;  /* 0x00000042184c723c */ /* 0x000fe2000004184c */
[----:B------:R-:W4:Y:S07]  /*3960*/  MUFU.TANH R112, R112 ;  /* 0x0000007000707308 */ /* 0x000f2e0000002400 */
[----:B------:R-:W-:Y:S01]  /*3970*/  HMMA.16816.F32.BF16 R56, R8, R68, R56 ;  /* 0x000000440838723c */ /* 0x000fe20000041838 */
[----:B------:R-:W-:Y:S01]  /*3980*/  FMUL.FTZ R60, R60, c[0x0][0x2ec] ;  /* 0x0000bb003c3c7a20 */ /* 0x000fe20000410000 */
[----:B------:R-:W5:Y:S01]  /*3990*/  MUFU.TANH R113, R113 ;  /* 0x0000007100717308 */ /* 0x000f620000002400 */
[----:B------:R-:W-:Y:S01]  /*39a0*/  FMUL.FTZ R61, R61, c[0x0][0x2ec] ;  /* 0x0000bb003d3d7a20 */ /* 0x000fe20000410000 */
[----:B-1----:R-:W-:Y:S01]  /*39b0*/  FSEL R164, R108, -INF , !P5 ;  /* 0xff8000006ca47808 */ /* 0x002fe20006800000 */
[----:B------:R-:W-:-:S02]  /*39c0*/  FMUL.FTZ R62, R62, c[0x0][0x2ec] ;  /* 0x0000bb003e3e7a20 */ /* 0x000fc40000410000 */
[----:B------:R-:W-:Y:S01]  /*39d0*/  FMUL.FTZ R63, R63, c[0x0][0x2ec] ;  /* 0x0000bb003f3f7a20 */ /* 0x000fe20000410000 */
[-C--:B--2---:R-:W-:Y:S01]  /*39e0*/  HMMA.16816.F32.BF16 R64, R32, R36.reuse, RZ ;  /* 0x000000242040723c */ /* 0x084fe200000418ff */
[----:B----4-:R-:W-:Y:S01]  /*39f0*/  FSEL R165, R112, -INF , !P5 ;  /* 0xff80000070a57808 */ /* 0x010fe20006800000 */
[----:B------:R-:W-:Y:S06]  /*3a00*/  MUFU.TANH R114, R60 ;  /* 0x0000003c00727308 */ /* 0x000fec0000002400 */
[----:B------:R-:W-:Y:S02]  /*3a10*/  HMMA.16816.F32.BF16 R48, R28, R36, RZ ;  /* 0x000000241c30723c */ /* 0x000fe400000418ff */
        /* <DEDUP_REMOVED lines=16> */
[----:B------:R-:W-:Y:S06]  /*3b20*/  MUFU.TANH R109, R109 ;  /* 0x0000006d006d7308 */ /* 0x000fec0000002400 */
[----:B------:R-:W-:Y:S02]  /*3b30*/  HMMA.16816.F32.BF16 R36, R28, R38, RZ ;  /* 0x000000261c24723c */ /* 0x000fe400000418ff */
[----:B------:R-:W2:Y:S06]  /*3b40*/  MUFU.TANH R111, R111 ;  /* 0x0000006f006f7308 */ /* 0x000eac0000002400 */
[----:B------:R-:W-:Y:S02]  /*3b50*/  HMMA.16816.F32.BF16 R72, R8, R70, R72 ;  /* 0x000000460848723c */ /* 0x000fe40000041848 */
[----:B------:R-:W3:Y:S06]  /*3b60*/  MUFU.TANH R120, R120 ;  /* 0x0000007800787308 */ /* 0x000eec0000002400 */
[-C--:B------:R-:W-:Y:S02]  /*3b70*/  HMMA.16816.F32.BF16 R60, R24, R42.reuse, R60 ;  /* 0x0000002a183c723c */ /* 0x080fe4000004183c */
[----:B------:R-:W-:Y:S06]  /*3b80*/  MUFU.TANH R119, R119 ;  /* 0x0000007700777308 */ /* 0x000fec0000002400 */
[----:B------:R-:W-:Y:S02]  /*3b90*/  HMMA.16816.F32.BF16 R36, R20, R42, R36 ;  /* 0x0000002a1424723c */ /* 0x000fe40000041824 */
[----:B------:R-:W4:Y:S06]  /*3ba0*/  MUFU.TANH R121, R121 ;  /* 0x0000007900797308 */ /* 0x000f2c0000002400 */
        /* <DEDUP_REMOVED lines=21> */
[----:B------:R-:W-:Y:S02]  /*3d00*/  MUFU.TANH R124, R78 ;  /* 0x0000004e007c7308 */ /* 0x000fe40000002400 */
[-C--:B------:R-:W-:Y:S06]  /*3d10*/  HMMA.16816.F32.BF16 R64, R44, R52.reuse, R64 ;  /* 0x000000342c40723c */ /* 0x080fec0000041840 */
[----:B------:R1:W-:Y:S02]  /*3d20*/  MUFU.TANH R125, R79 ;  /* 0x0000004f007d7308 */ /* 0x0003e40000002400 */
[----:B------:R-:W-:Y:S06]  /*3d30*/  HMMA.16816.F32.BF16 R48, R8, R52, R48 ;  /* 0x000000340830723c */ /* 0x000fec0000041830 */
[----:B------:R-:W2:Y:S02]  /*3d40*/  MUFU.TANH R129, R129 ;  /* 0x0000008100817308 */ /* 0x000ea40000002400 */
        /* <DEDUP_REMOVED lines=34> */
[----:B------:R-:W1:Y:S01]  /*3f70*/  MUFU.TANH R139, R139 ;  /* 0x0000008b008b7308 */ /* 0x000e620000002400 */
[----:B------:R-:W-:Y:S07]  /*3f80*/  HMMA.16816.F32.BF16 R52, R24, R70, R52 ;  /* 0x000000461834723c */ /* 0x000fee0000041834 */
[----:B------:R-:W-:Y:S01]  /*3f90*/  MUFU.TANH R133, R133 ;  /* 0x0000008500857308 */ /* 0x000fe20000002400 */
[----:B------:R-:W-:Y:S07]  /*3fa0*/  HMMA.16816.F32.BF16 R40, R16, R76, R40 ;  /* 0x0000004c1028723c */ /* 0x000fee0000041828 */
[----:B------:R-:W1:Y:S01]  /*3fb0*/  MUFU.TANH R135, R135 ;  /* 0x0000008700877308 */ /* 0x000e620000002400 */
        /* <DEDUP_REMOVED lines=15> */
[----:B------:R-:W-:Y:S01]  /*40b0*/  MUFU.TANH R143, R143 ;  /* 0x0000008f008f7308 */ /* 0x000fe20000002400 */
[----:B------:R-:W-:Y:S01]  /*40c0*/  HMMA.16816.F32.BF16 R56, R12, R78, R56 ;  /* 0x0000004e0c38723c */ /* 0x000fe20000041838 */
[----:B--2---:R-:W2:Y:S07]  /*40d0*/  LDSM.16.M88.4 R72, [R152+0x7000] ;  /* 0x007000009848783b */ /* 0x004eae0000000200 */
[----:B-1----:R-:W-:Y:S01]  /*40e0*/  HMMA.16816.F32.BF16 R68, R24, R60, R68 ;  /* 0x0000003c1844723c */ /* 0x002fe20000041844 */
[----:B------:R-:W-:Y:S01]  /*40f0*/  FMUL.FTZ R40, R40, c[0x0][0x2ec] ;  /* 0x0000bb0028287a20 */ /* 0x000fe20000410000 */
[----:B------:R-:W1:Y:S01]  /*4100*/  MUFU.TANH R147, R147 ;  /* 0x0000009300937308 */ /* 0x000e620000002400 */
        /* <DEDUP_REMOVED lines=8> */
[----:B------:R-:W-:Y:S06]  /*4190*/  MUFU.TANH R146, R146 ;  /* 0x0000009200927308 */ /* 0x000fec0000002400 */
[----:B------:R-:W-:Y:S01]  /*41a0*/  HMMA.16816.F32.BF16 R64, R32, R50, RZ ;  /* 0x000000322040723c */ /* 0x000fe200000418ff */
[----:B------:R-:W-:Y:S01]  /*41b0*/  FMUL.FTZ R52, R52, c[0x0][0x2ec] ;  /* 0x0000bb0034347a20 */ /* 0x000fe20000410000 */
[----:B---3--:R-:W3:Y:S01]  /*41c0*/  LDSM.16.M88.4 R40, [R198+0x2800] ;  /* 0x00280000c628783b */ /* 0x008ee20000000200 */
[----:B------:R-:W-:Y:S01]  /*41d0*/  FMUL.FTZ R151, R53, c[0x0][0x2ec] ;  /* 0x0000bb0035977a20 */ /* 0x000fe20000410000 */
[----:B------:R-:W-:Y:S01]  /*41e0*/  MUFU.TANH R148, R148 ;  /* 0x0000009400947308 */ /* 0x000fe20000002400 */
[----:B------:R-:W-:-:S02]  /*41f0*/  FMUL.FTZ R222, R54, c[0x0][0x2ec] ;  /* 0x0000bb0036de7a20 */ /* 0x000fc40000410000 */
[----:B------:R-:W-:Y:S01]  /*4200*/  FMUL.FTZ R230, R55, c[0x0][0x2ec] ;  /* 0x0000bb0037e67a20 */ /* 0x000fe20000410000 */
[----:B------:R-:W-:Y:S04]  /*4210*/  HMMA.16816.F32.BF16 R48, R28, R50, RZ ;  /* 0x000000321c30723c */ /* 0x000fe800000418ff */
[----:B------:R1:W-:Y:S04]  /*4220*/  MUFU.TANH R153, R52 ;  /* 0x0000003400997308 */ /* 0x0003e80000002400 */
[----:B------:R-:W-:Y:S01]  /*4230*/  HMMA.16816.F32.BF16 R68, R16, R80, R68 ;  /* 0x000000501044723c */ /* 0x000fe20000041844 */
[----:B------:R-:W-:-:S02]  /*4240*/  FMUL.FTZ R56, R56, c[0x0][0x2ec] ;  /* 0x0000bb0038387a20 */ /* 0x000fc40000410000 */
[----:B------:R-:W-:Y:S01]  /*4250*/  FMUL.FTZ R57, R57, c[0x0][0x2ec] ;  /* 0x0000bb0039397a20 */ /* 0x000fe20000410000 */
[----:B------:R-:W-:Y:S01]  /*4260*/  MUFU.TANH R222, R222 ;  /* 0x000000de00de7308 */ /* 0x000fe20000002400 */
[----:B------:R-:W-:Y:S02]  /*4270*/  FMUL.FTZ R229, R58, c[0x0][0x2ec] ;  /* 0x0000bb003ae57a20 */ /* 0x000fe40000410000 */
[----:B------:R-:W-:Y:S01]  /*4280*/  FMUL.FTZ R213, R59, c[0x0][0x2ec] ;  /* 0x0000bb003bd57a20 */ /* 0x000fe20000410000 */
[----:B------:R-:W-:Y:S01]  /*4290*/  HMMA.16816.F32.BF16 R36, R12, R80, R36 ;  /* 0x000000500c24723c */ /* 0x000fe20000041824 */
[----:B-1----:R-:W1:Y:S03]  /*42a0*/  LDSM.16.M88.4 R52, [R251+0x7000] ;  /* 0x00700000fb34783b */ /* 0x002e660000000200 */
[----:B------:R-:W-:Y:S04]  /*42b0*/  MUFU.TANH R216, R56 ;  /* 0x0000003800d87308 */ /* 0x000fe80000002400 */
[-C--:B------:R-:W-:Y:S04]  /*42c0*/  HMMA.16816.F32.BF16 R64, R24, R62.reuse, R64 ;  /* 0x0000003e1840723c */ /* 0x080fe80000041840 */
[----:B------:R3:W-:Y:S04]  /*42d0*/  MUFU.TANH R214, R57 ;  /* 0x0000003900d67308 */ /* 0x0007e80000002400 */
[----:B------:R-:W-:Y:S04]  /*42e0*/  HMMA.16816.F32.BF16 R48, R20, R62, R48 ;  /* 0x0000003e1430723c */ /* 0x000fe80000041830 */
[----:B------:R-:W1:Y:S04]  /*42f0*/  MUFU.TANH R229, R229 ;  /* 0x000000e500e57308 */ /* 0x000e680000002400 */
[----:B--2---:R-:W-:Y:S01]  /*4300*/  HMMA.16816.F32.BF16 R60, R32, R72, RZ ;  /* 0x00000048203c723c */ /* 0x004fe200000418ff */
[----:B---3--:R-:W2:Y:S03]  /*4310*/  LDSM.16.M88.4 R56, [R184+0x3000] ;  /* 0x00300000b838783b */ /* 0x008ea60000000200 */
[----:B------:R-:W-:Y:S04]  /*4320*/  MUFU.TANH R151, R151 ;  /* 0x0000009700977308 */ /* 0x000fe80000002400 */
[-C--:B------:R-:W-:Y:S04]  /*4330*/  HMMA.16816.F32.BF16 R68, R44, R40.reuse, R68 ;  /* 0x000000282c44723c */ /* 0x080fe80000041844 */
[----:B------:R-:W-:Y:S04]  /*4340*/  MUFU.TANH R230, R230 ;  /* 0x000000e600e67308 */ /* 0x000fe80000002400 */
[----:B------:R-:W-:Y:S04]  /*4350*/  HMMA.16816.F32.BF16 R36, R8, R40, R36 ;  /* 0x000000280824723c */ /* 0x000fe80000041824 */
[----:B------:R-:W3:Y:S04]  /*4360*/  MUFU.TANH R213, R213 ;  /* 0x000000d500d57308 */ /* 0x000ee80000002400 */
[----:B-1----:R-:W-:Y:S04]  /*4370*/  HMMA.16816.F32.BF16 R60, R24, R52, R60 ;  /* 0x00000034183c723c */ /* 0x002fe8000004183c */
[----:B------:R-:W-:Y:S04]  /*4380*/  MUFU.TANH R231, R231 ;  /* 0x000000e700e77308 */ /* 0x000fe80000002400 */
[----:B------:R-:W-:Y:S01]  /*4390*/  FMUL.FTZ R68, R68, c[0x0][0x2ec] ;  /* 0x0000bb0044447a20 */ /* 0x000fe20000410000 */
[----:B------:R-:W-:Y:S01]  /*43a0*/  HMMA.16816.F32.BF16 R64, R16, R82, R64 ;  /* 0x000000521040723c */ /* 0x000fe20000041840 */
[----:B------:R-:W-:-:S02]  /*43b0*/  FMUL.FTZ R69, R69, c[0x0][0x2ec] ;  /* 0x0000bb0045457a20 */ /* 0x000fc40000410000 */
[----:B------:R-:W-:Y:S01]  /*43c0*/  FMUL.FTZ R80, R70, c[0x0][0x2ec] ;  /* 0x0000bb0046507a20 */ /* 0x000fe20000410000 */
[----:B------:R-:W-:Y:S01]  /*43d0*/  MUFU.TANH R201, R68 ;  /* 0x0000004400c97308 */ /* 0x000fe20000002400 */
[----:B------:R-:W-:-:S03]  /*43e0*/  FMUL.FTZ R81, R71, c[0x0][0x2ec] ;  /* 0x0000bb0047517a20 */ /* 0x000fc60000410000 */
[----:B------:R-:W-:Y:S01]  /*43f0*/  HMMA.16816.F32.BF16 R48, R12, R82, R48 ;  /* 0x000000520c30723c */ /* 0x000fe20000041830 */
[----:B------:R-:W-:Y:S02]  /*4400*/  FMUL.FTZ R36, R36, c[0x0][0x2ec] ;  /* 0x0000bb0024247a20 */ /* 0x000fe40000410000 */
[----:B------:R-:W-:Y:S01]  /*4410*/  FMUL.FTZ R210, R37, c[0x0][0x2ec] ;  /* 0x0000bb0025d27a20 */ /* 0x000fe20000410000 */
[----:B------:R1:W-:Y:S01]  /*4420*/  MUFU.TANH R199, R69 ;  /* 0x0000004500c77308 */ /* 0x0003e20000002400 */
[----:B------:R-:W-:Y:S02]  /*4430*/  FMUL.FTZ R211, R38, c[0x0][0x2ec] ;  /* 0x0000bb0026d37a20 */ /* 0x000fe40000410000 */
[----:B------:R-:W-:Y:S01]  /*4440*/  FSEL R83, R92, -INF , !P3 ;  /* 0xff8000005c537808 */ /* 0x000fe20005800000 */
[----:B------:R-:W-:Y:S01]  /*4450*/  HMMA.16816.F32.BF16 R76, R28, R72, RZ ;  /* 0x000000481c4c723c */ /* 0x000fe200000418ff */
[----:B------:R-:W-:-:S03]  /*4460*/  FMUL.FTZ R209, R39, c[0x0][0x2ec] ;  /* 0x0000bb0027d17a20 */ /* 0x000fc60000410000 */
[----:B------:R3:W-:Y:S04]  /*4470*/  MUFU.TANH R212, R36 ;  /* 0x0000002400d47308 */ /* 0x0007e80000002400 */
[----:B--2---:R-:W-:Y:S01]  /*4480*/  HMMA.16816.F32.BF16 R60, R16, R56, R60 ;  /* 0x00000038103c723c */ /* 0x004fe2000004183c */
[----:B-1----:R-:W1:Y:S03]  /*4490*/  LDSM.16.M88.4 R68, [R198+0x3000] ;  /* 0x00300000c644783b */ /* 0x002e660000000200 */
[----:B------:R-:W-:Y:S04]  /*44a0*/  MUFU.TANH R80, R80 ;  /* 0x0000005000507308 */ /* 0x000fe80000002400 */
[----:B------:R-:W-:Y:S04]  /*44b0*/  HMMA.16816.F32.BF16 R64, R44, R42, R64 ;  /* 0x0000002a2c40723c */ /* 0x000fe80000041840 */
[----:B------:R-:W2:Y:S04]  /*44c0*/  MUFU.TANH R211, R211 ;  /* 0x000000d300d37308 */ /* 0x000ea80000002400 */
[-C--:B---3--:R-:W-:Y:S04]  /*44d0*/  HMMA.16816.F32.BF16 R36, R28, R74.reuse, RZ ;  /* 0x0000004a1c24723c */ /* 0x088fe800000418ff */
[----:B------:R-:W-:Y:S04]  /*44e0*/  MUFU.TANH R81, R81 ;  /* 0x0000005100517308 */ /* 0x000fe80000002400 */
[----:B------:R-:W-:Y:S04]  /*44f0*/  HMMA.16816.F32.BF16 R72, R32, R74, RZ ;  /* 0x0000004a2048723c */ /* 0x000fe800000418ff */
[----:B------:R-:W-:Y:S04]  /*4500*/  MUFU.TANH R210, R210 ;  /* 0x000000d200d27308 */ /* 0x000fe80000002400 */
[----:B------:R-:W-:Y:S01]  /*4510*/  HMMA.16816.F32.BF16 R48, R8, R42, R48 ;  /* 0x0000002a0830723c */ /* 0x000fe20000041830 */
[----:B------:R3:W2:Y:S01]  /*4520*/  LDSM.16.M88.4 R40, [R152+0x7800] ;  /* 0x007800009828783b */ /* 0x0006a20000000200 */
[----:B------:R-:W-:-:S02]  /*4530*/  FMUL.FTZ R64, R64, c[0x0][0x2ec] ;  /* 0x0000bb0040407a20 */ /* 0x000fc40000410000 */
[----:B------:R-:W-:Y:S02]  /*4540*/  FMUL.FTZ R65, R65, c[0x0][0x2ec] ;  /* 0x0000bb0041417a20 */ /* 0x000fe40000410000 */
[----:B------:R-:W-:Y:S01]  /*4550*/  FMUL.FTZ R66, R66, c[0x0][0x2ec] ;  /* 0x0000bb0042427a20 */ /* 0x000fe20000410000 */
[----:B------:R-:W-:Y:S01]  /*4560*/  MUFU.TANH R197, R64 ;  /* 0x0000004000c57308 */ /* 0x000fe20000002400 */
[----:B------:R-:W-:Y:S01]  /*4570*/  HMMA.16816.F32.BF16 R76, R20, R52, R76 ;  /* 0x00000034144c723c */ /* 0x000fe2000004184c */
[----:B------:R-:W-:-:S06]  /*4580*/  FMUL.FTZ R67, R67, c[0x0][0x2ec] ;  /* 0x0000bb0043437a20 */ /* 0x000fcc0000410000 */
[----:B------:R-:W-:Y:S01]  /*4590*/  MUFU.TANH R196, R65 ;  /* 0x0000004100c47308 */ /* 0x000fe20000002400 */
[----:B-1----:R-:W-:Y:S07]  /*45a0*/  HMMA.16816.F32.BF16 R60, R44, R68, R60 ;  /* 0x000000442c3c723c */ /* 0x002fee000004183c */
[----:B------:R-:W-:Y:S01]  /*45b0*/  MUFU.TANH R157, R66 ;  /* 0x00000042009d7308 */ /* 0x000fe20000002400 */
[----:B------:R-:W-:Y:S01]  /*45c0*/  HMMA.16816.F32.BF16 R36, R20, R54, R36 ;  /* 0x000000361424723c */ /* 0x000fe20000041824 */
[----:B------:R-:W-:Y:S01]  /*45d0*/  FMUL.FTZ R208, R48, c[0x0][0x2ec] ;  /* 0x0000bb0030d07a20 */ /* 0x000fe20000410000 */
[----:B---3--:R-:W-:Y:S01]  /*45e0*/  FSEL R152, R84, -INF , !P1 ;  /* 0xff80000054987808 */ /* 0x008fe20004800000 */
[----:B------:R-:W-:-:S02]  /*45f0*/  FMUL.FTZ R206, R49, c[0x0][0x2ec] ;  /* 0x0000bb0031ce7a20 */ /* 0x000fc40000410000 */
[----:B------:R-:W-:Y:S02]  /*4600*/  FMUL.FTZ R207, R50, c[0x0][0x2ec] ;  /* 0x0000bb0032cf7a20 */ /* 0x000fe40000410000 */
[----:B------:R-:W-:Y:S01]  /*4610*/  FMUL.FTZ R205, R51, c[0x0][0x2ec] ;  /* 0x0000bb0033cd7a20 */ /* 0x000fe20000410000 */
[----:B------:R-:W-:Y:S01]  /*4620*/  HMMA.16816.F32.BF16 R72, R24, R54, R72 ;  /* 0x000000361848723c */ /* 0x000fe20000041848 */
[----:B------:R-:W1:Y:S01]  /*4630*/  LDSM.16.M88.4 R48, [R251+0x7800] ;  /* 0x00780000fb30783b */ /* 0x000e620000000200 */
[----:B------:R-:W3:Y:S06]  /*4640*/  MUFU.TANH R209, R209 ;  /* 0x000000d100d17308 */ /* 0x000eec0000002400 */
[----:B------:R-:W-:Y:S01]  /*4650*/  HMMA.16816.F32.BF16 R76, R12, R56, R76 ;  /* 0x000000380c4c723c */ /* 0x000fe2000004184c */
[----:B------:R-:W-:Y:S01]  /*4660*/  FMUL.FTZ R60, R60, c[0x0][0x2ec] ;  /* 0x0000bb003c3c7a20 */ /* 0x000fe20000410000 */
[----:B------:R-:W-:Y:S01]  /*4670*/  MUFU.TANH R208, R208 ;  /* 0x000000d000d07308 */ /* 0x000fe20000002400 */
[----:B------:R-:W-:Y:S01]  /*4680*/  FMUL.FTZ R170, R61, c[0x0][0x2ec] ;  /* 0x0000bb003daa7a20 */ /* 0x000fe20000410000 */
[----:B------:R-:W-:Y:S01]  /*4690*/  IADD3 R61, R173, 0x10, RZ ;  /* 0x00000010ad3d7810 */ /* 0x000fe20007ffe0ff */
[----:B------:R-:W-:-:S02]  /*46a0*/  FMUL.FTZ R62, R62, c[0x0][0x2ec] ;  /* 0x0000bb003e3e7a20 */ /* 0x000fc40000410000 */
[----:B------:R-:W-:Y:S01]  /*46b0*/  IADD3 R56, R173, 0x8, RZ ;  /* 0x00000008ad387810 */ /* 0x000fe20007ffe0ff */
[----:B--2---:R-:W-:Y:S01]  /*46c0*/  HMMA.16816.F32.BF16 R52, R32, R40, RZ ;  /* 0x000000282034723c */ /* 0x004fe200000418ff */
[----:B------:R-:W-:Y:S01]  /*46d0*/  FMUL.FTZ R63, R63, c[0x0][0x2ec] ;  /* 0x0000bb003f3f7a20 */ /* 0x000fe20000410000 */
[----:B------:R2:W-:Y:S01]  /*46e0*/  MUFU.TANH R171, R60 ;  /* 0x0000003c00ab7308 */ /* 0x0005e20000002400 */
[----:B------:R-:W-:Y:S02]  /*46f0*/  ISETP.GE.AND P2, PT, R56, UR14, PT ;  /* 0x0000000e38007c0c */ /* 0x000fe4000bf46270 */
[----:B------:R-:W-:Y:S02]  /*4700*/  ISETP.GE.AND P0, PT, R61, UR14, PT ;  /* 0x0000000e3d007c0c */ /* 0x000fe4000bf06270 */
[----:B------:R-:W-:Y:S01]  /*4710*/  FSEL R161, R97, -INF , !P2 ;  /* 0xff80000061a17808 */ /* 0x000fe20005000000 */
[----:B------:R-:W-:Y:S01]  /*4720*/  HMMA.16816.F32.BF16 R36, R12, R58, R36 ;  /* 0x0000003a0c24723c */ /* 0x000fe20000041824 */
[----:B------:R-:W-:Y:S01]  /*4730*/  FSEL R82, R85, -INF , !P2 ;  /* 0xff80000055527808 */ /* 0x000fe20005000000 */
[----:B------:R-:W-:Y:S01]  /*4740*/  MUFU.TANH R178, R62 ;  /* 0x0000003e00b27308 */ /* 0x000fe20000002400 */
[----:B------:R-:W-:-:S02]  /*4750*/  FSEL R175, R87, -INF , !P2 ;  /* 0xff80000057af7808 */ /* 0x000fc40005000000 */
[----:B------:R-:W-:Y:S02]  /*4760*/  FSEL R176, R102, -INF , !P0 ;  /* 0xff80000066b07808 */ /* 0x000fe40004000000 */
[----:B------:R-:W-:Y:S01]  /*4770*/  FSEL R154, R100, -INF , !P0 ;  /* 0xff800000649a7808 */ /* 0x000fe20004000000 */
[----:B------:R-:W-:Y:S01]  /*4780*/  HMMA.16816.F32.BF16 R72, R16, R58, R72 ;  /* 0x0000003a1048723c */ /* 0x000fe20000041848 */
[----:B------:R-:W-:Y:S01]  /*4790*/  FSEL R181, R98, -INF , !P0 ;  /* 0xff80000062b57808 */ /* 0x000fe20004000000 */
[----:B------:R1:W-:Y:S01]  /*47a0*/  MUFU.TANH R177, R63 ;  /* 0x0000003f00b17308 */ /* 0x0003e20000002400 */
[----:B--2---:R-:W-:-:S04]  /*47b0*/  IADD3 R60, R173, 0x11, RZ ;  /* 0x00000011ad3c7810 */ /* 0x004fc80007ffe0ff */
[----:B------:R-:W-:Y:S01]  /*47c0*/  ISETP.GE.AND P6, PT, R60, UR14, PT ;  /* 0x0000000e3c007c0c */ /* 0x000fe2000bfc6270 */
[----:B------:R-:W-:Y:S02]  /*47d0*/  HMMA.16816.F32.BF16 R32, R32, R42, RZ ;  /* 0x0000002a2020723c */ /* 0x000fe400000418ff */
[----:B------:R-:W2:Y:S01]  /*47e0*/  MUFU.TANH R207, R207 ;  /* 0x000000cf00cf7308 */ /* 0x000ea20000002400 */
[----:B------:R-:W-:Y:S02]  /*47f0*/  FSEL R167, R105, -INF , !P6 ;  /* 0xff80000069a77808 */ /* 0x000fe40007000000 */
[----:B------:R-:W-:Y:S02]  /*4800*/  FSEL R168, R103, -INF , !P6 ;  /* 0xff80000067a87808 */ /* 0x000fe40007000000 */
[----:B------:R-:W-:Y:S01]  /*4810*/  FSEL R183, R99, -INF , !P6 ;  /* 0xff80000063b77808 */ /* 0x000fe20007000000 */
[C---:B------:R-:W-:Y:S01]  /*4820*/  HMMA.16816.F32.BF16 R56, R28.reuse, R40, RZ ;  /* 0x000000281c38723c */ /* 0x040fe200000418ff */
[----:B-1----:R-:W1:Y:S01]  /*4830*/  LDSM.16.M88.4 R60, [R184+0x3800] ;  /* 0x00380000b83c783b */ /* 0x002e620000000200 */
[----:B------:R-:W-:Y:S05]  /*4840*/  MUFU.TANH R170, R170 ;  /* 0x000000aa00aa7308 */ /* 0x000fea0000002400 */
[C---:B------:R-:W-:Y:S01]  /*4850*/  IADD3 R40, R173.reuse, 0x19, RZ ;  /* 0x00000019ad287810 */ /* 0x040fe20007ffe0ff */
[----:B------:R-:W-:Y:S03]  /*4860*/  HMMA.16816.F32.BF16 R28, R28, R42, RZ ;  /* 0x0000002a1c1c723c */ /* 0x000fe600000418ff */
[----:B------:R-:W-:Y:S01]  /*4870*/  ISETP.GE.AND P4, PT, R40, UR14, PT ;  /* 0x0000000e28007c0c */ /* 0x000fe2000bf86270 */
[----:B------:R-:W-:Y:S01]  /*4880*/  MUFU.TANH R149, R149 ;  /* 0x0000009500957308 */ /* 0x000fe20000002400 */
[----:B------:R-:W-:-:S02]  /*4890*/  IADD3 R40, R173, 0x20, RZ ;  /* 0x00000020ad287810 */ /* 0x000fc40007ffe0ff */
[----:B------:R-:W-:Y:S01]  /*48a0*/  FSEL R42, R101, -INF , !P6 ;  /* 0xff800000652a7808 */ /* 0x000fe20007000000 */
[----:B------:R-:W-:Y:S01]  /*48b0*/  HMMA.16816.F32.BF16 R52, R24, R48, R52 ;  /* 0x000000301834723c */ /* 0x000fe20000041834 */
[----:B------:R-:W-:Y:S02]  /*48c0*/  ISETP.GE.AND P3, PT, R40, UR14, PT ;  /* 0x0000000e28007c0c */ /* 0x000fe4000bf66270 */
[----:B------:R-:W-:Y:S01]  /*48d0*/  IADD3 R40, R173, 0x21, RZ ;  /* 0x00000021ad287810 */ /* 0x000fe20007ffe0ff */
[----:B------:R-:W-:Y:S01]  /*48e0*/  MUFU.TANH R218, R218 ;  /* 0x000000da00da7308 */ /* 0x000fe20000002400 */
[----:B-----5:R-:W-:Y:S02]  /*48f0*/  FSEL R43, R113, -INF , !P4 ;  /* 0xff800000712b7808 */ /* 0x020fe40006000000 */
[----:B------:R-:W-:Y:S01]  /*4900*/  FSEL R174, R111, -INF , !P4 ;  /* 0xff8000006fae7808 */ /* 0x000fe20006000000 */
[----:B------:R-:W-:Y:S01]  /*4910*/  HMMA.16816.F32.BF16 R76, R8, R68, R76 ;  /* 0x00000044084c723c */ /* 0x000fe2000004184c */
[----:B------:R-:W-:-:S02]  /*4920*/  FSEL R166, R109, -INF , !P4 ;  /* 0xff8000006da67808 */ /* 0x000fc40006000000 */
[----:B------:R-:W-:Y:S01]  /*4930*/  FSEL R113, R107, -INF , !P4 ;  /* 0xff8000006b717808 */ /* 0x000fe20006000000 */
[----:B------:R-:W-:Y:S04]  /*4940*/  MUFU.TANH R215, R215 ;  /* 0x000000d700d77308 */ /* 0x000fe80000002400 */
[----:B------:R-:W-:Y:S04]  /*4950*/  HMMA.16816.F32.BF16 R72, R44, R70, R72 ;  /* 0x000000462c48723c */ /* 0x000fe80000041848 */
[----:B------:R-:W-:Y:S04]  /*4960*/  MUFU.TANH R67, R67 ;  /* 0x0000004300437308 */ /* 0x000fe80000002400 */
[----:B------:R-:W-:Y:S04]  /*4970*/  HMMA.16816.F32.BF16 R24, R24, R50, R32 ;  /* 0x000000321818723c */ /* 0x000fe80000041820 */
[----:B------:R-:W-:Y:S03]  /*4980*/  MUFU.TANH R206, R206 ;  /* 0x000000ce00ce7308 */ /* 0x000fe60000002400 */
[----:B------:R-:W-:Y:S01]  /*4990*/  IADD3 R34, R173, 0x39, RZ ;  /* 0x00000039ad227810 */ /* 0x000fe20007ffe0ff */
[----:B------:R-:W-:Y:S01]  /*49a0*/  HMMA.16816.F32.BF16 R56, R20, R48, R56 ;  /* 0x000000301438723c */ /* 0x000fe20000041838 */
[----:B------:R-:W-:Y:S01]  /*49b0*/  FSEL R35, R120, -INF , !P3 ;  /* 0xff80000078237808 */ /* 0x000fe20005800000 */
[----:B------:R-:W-:Y:S01]  /*49c0*/  FMUL.FTZ R76, R76, c[0x0][0x2ec] ;  /* 0x0000bb004c4c7a20 */ /* 0x000fe20000410000 */
[----:B------:R-:W-:Y:S01]  /*49d0*/  FSEL R32, R116, -INF , !P3 ;  /* 0xff80000074207808 */ /* 0x000fe20005800000 */
[----:B------:R-:W-:Y:S01]  /*49e0*/  FMUL.FTZ R77, R77, c[0x0][0x2ec] ;  /* 0x0000bb004d4d7a20 */ /* 0x000fe20000410000 */
[----:B------:R-:W-:Y:S01]  /*49f0*/  FSEL R33, R114, -INF , !P3 ;  /* 0xff80000072217808 */ /* 0x000fe20005800000 */
[----:B------:R-:W-:Y:S01]  /*4a00*/  FMUL.FTZ R78, R78, c[0x0][0x2ec] ;  /* 0x0000bb004e4e7a20 */ /* 0x000fe20000410000 */
[----:B------:R-:W-:Y:S01]  /*4a10*/  FSEL R48, R2, -INF , !P2 ;  /* 0xff80000002307808 */ /* 0x000fe20005000000 */
[----:B------:R-:W-:Y:S01]  /*4a20*/  HMMA.16816.F32.BF16 R68, R8, R70, R36 ;  /* 0x000000460844723c */ /* 0x000fe20000041824 */
[----:B------:R-:W-:Y:S01]  /*4a30*/  ISETP.GE.AND P2, PT, R40, UR14, PT ;  /* 0x0000000e28007c0c */ /* 0x000fe2000bf46270 */
[----:B------:R-:W-:Y:S01]  /*4a40*/  FMUL.FTZ R79, R79, c[0x0][0x2ec] ;  /* 0x0000bb004f4f7a20 */ /* 0x000fe20000410000 */
[----:B------:R-:W-:Y:S01]  /*4a50*/  IADD3 R40, R173, 0x29, RZ ;  /* 0x00000029ad287810 */ /* 0x000fe20007ffe0ff */
[----:B------:R-:W-:Y:S01]  /*4a60*/  FMUL.FTZ R73, R73, c[0x0][0x2ec] ;  /* 0x0000bb0049497a20 */ /* 0x000fe20000410000 */
[----:B------:R-:W-:Y:S01]  /*4a70*/  FSEL R49, R104, -INF , !P0 ;  /* 0xff80000068317808 */ /* 0x000fe20004000000 */
[----:B------:R-:W-:Y:S01]  /*4a80*/  FMUL.FTZ R74, R74, c[0x0][0x2ec] ;  /* 0x0000bb004a4a7a20 */ /* 0x000fe20000410000 */
[----:B------:R-:W-:Y:S01]  /*4a90*/  IADD3 R36, R173, 0x28, RZ ;  /* 0x00000028ad247810 */ /* 0x000fe20007ffe0ff */
[----:B------:R-:W-:Y:S01]  /*4aa0*/  HMMA.16816.F32.BF16 R28, R20, R50, R28 ;  /* 0x00000032141c723c */ /* 0x000fe2000004181c */
[----:B------:R-:W-:Y:S01]  /*4ab0*/  ISETP.GE.AND P0, PT, R40, UR14, PT ;  /* 0x0000000e28007c0c */ /* 0x000fe2000bf06270 */
[----:B------:R-:W-:Y:S01]  /*4ac0*/  FMUL.FTZ R75, R75, c[0x0][0x2ec] ;  /* 0x0000bb004b4b7a20 */ /* 0x000fe20000410000 */
[----:B------:R-:W-:Y:S01]  /*4ad0*/  ISETP.GE.AND P1, PT, R36, UR14, PT ;  /* 0x0000000e24007c0c */ /* 0x000fe2000bf26270 */
[----:B------:R-:W-:Y:S01]  /*4ae0*/  MUFU.TANH R180, R76 ;  /* 0x0000004c00b47308 */ /* 0x000fe20000002400 */
[----:B------:R-:W5:Y:S01]  /*4af0*/  LDSM.16.M88.4 R36, [R198+0x3800] ;  /* 0x00380000c624783b */ /* 0x000f620000000200 */
[----:B------:R-:W-:Y:S01]  /*4b00*/  IADD3 R40, R173, 0x30, RZ ;  /* 0x00000030ad287810 */ /* 0x000fe20007ffe0ff */
[----:B------:R-:W-:Y:S01]  /*4b10*/  FMUL.FTZ R0, R72, c[0x0][0x2ec] ;  /* 0x0000bb0048007a20 */ /* 0x000fe20000410000 */
[----:B-1----:R-:W-:Y:S01]  /*4b20*/  HMMA.16816.F32.BF16 R24, R16, R62, R24 ;  /* 0x0000003e1018723c */ /* 0x002fe20000041818 */
[----:B----4-:R-:W-:Y:S01]  /*4b30*/  FSEL R65, R121, -INF , !P2 ;  /* 0xff80000079417808 */ /* 0x010fe20005000000 */
[----:B------:R-:W-:-:S04]  /*4b40*/  DEPBAR.LE SB0, 0x0 ;  /* 0x000080000000791a */ /* 0x000fc80000000000 */
[----:B------:R-:W-:Y:S01]  /*4b50*/  ISETP.GE.AND P6, PT, R40, UR14, PT ;  /* 0x0000000e28007c0c */ /* 0x000fe2000bfc6270 */
[----:B------:R-:W-:Y:S01]  /*4b60*/  MUFU.TANH R89, R77 ;  /* 0x0000004d00597308 */ /* 0x000fe20000002400 */
[-C--:B------:R-:W-:Y:S01]  /*4b70*/  HMMA.16816.F32.BF16 R52, R16, R60.reuse, R52 ;  /* 0x0000003c1034723c */ /* 0x080fe20000041834 */
[----:B------:R-:W-:Y:S01]  /*4b80*/  IADD3 R40, R173, 0x31, RZ ;  /* 0x00000031ad287810 */ /* 0x000fe20007ffe0ff */
[----:B------:R-:W-:Y:S01]  /*4b90*/  FMUL.FTZ R68, R68, c[0x0][0x2ec] ;  /* 0x0000bb0044447a20 */ /* 0x000fe20000410000 */
[----:B------:R-:W-:Y:S01]  /*4ba0*/  FSEL R64, R119, -INF , !P2 ;  /* 0xff80000077407808 */ /* 0x000fe20005000000 */
[----:B------:R-:W-:Y:S01]  /*4bb0*/  FMUL.FTZ R69, R69, c[0x0][0x2ec] ;  /* 0x0000bb0045457a20 */ /* 0x000fe20000410000 */
[----:B------:R-:W-:Y:S01]  /*4bc0*/  ISETP.GE.AND P5, PT, R40, UR14, PT ;  /* 0x0000000e28007c0c */ /* 0x000fe2000bfa6270 */
[----:B------:R-:W-:Y:S01]  /*4bd0*/  FMUL.FTZ R70, R70, c[0x0][0x2ec] ;  /* 0x0000bb0046467a20 */ /* 0x000fe20000410000 */
[----:B------:R-:W-:Y:S01]  /*4be0*/  IADD3 R40, R173, 0x38, RZ ;  /* 0x00000038ad287810 */ /* 0x000fe20007ffe0ff */
[----:B------:R-:W-:Y:S01]  /*4bf0*/  HMMA.16816.F32.BF16 R56, R12, R60, R56 ;  /* 0x0000003c0c38723c */ /* 0x000fe20000041838 */
[----:B------:R-:W-:Y:S01]  /*4c00*/  FSEL R66, R117, -INF , !P2 ;  /* 0xff80000075427808 */ /* 0x000fe20005000000 */
[----:B------:R-:W-:Y:S01]  /*4c10*/  MUFU.TANH R88, R78 ;  /* 0x0000004e00587308 */ /* 0x000fe20000002400 */
[----:B------:R-:W-:Y:S01]  /*4c20*/  ISETP.GE.AND P4, PT, R40, UR14, PT ;  /* 0x0000000e28007c0c */ /* 0x000fe2000bf86270 */
[----:B------:R-:W-:Y:S01]  /*4c30*/  FMUL.FTZ R71, R71, c[0x0][0x2ec] ;  /* 0x0000bb0047477a20 */ /* 0x000fe20000410000 */
[----:B------:R-:W-:-:S02]  /*4c40*/  FSEL R40, R118, -INF , !P3 ;  /* 0xff80000076287808 */ /* 0x000fc40005800000 */
[----:B------:R-:W-:Y:S01]  /*4c50*/  ISETP.GE.AND P3, PT, R34, UR14, PT ;  /* 0x0000000e22007c0c */ /* 0x000fe2000bf66270 */
[----:B------:R-:W-:Y:S01]  /*4c60*/  HMMA.16816.F32.BF16 R28, R12, R62, R28 ;  /* 0x0000003e0c1c723c */ /* 0x000fe2000004181c */
[----:B------:R-:W-:Y:S01]  /*4c70*/  IADD3 R34, R173, 0x40, RZ ;  /* 0x00000040ad227810 */ /* 0x000fe20007ffe0ff */
[----:B------:R1:W4:Y:S01]  /*4c80*/  MUFU.TANH R2, R79 ;  /* 0x0000004f00027308 */ /* 0x0003220000002400 */
[----:B------:R-:W-:Y:S02]  /*4c90*/  FSEL R41, R115, -INF , !P2 ;  /* 0xff80000073297808 */ /* 0x000fe40005000000 */
[----:B------:R-:W-:Y:S02]  /*4ca0*/  ISETP.GE.AND P2, PT, R34, UR14, PT ;  /* 0x0000000e22007c0c */ /* 0x000fe4000bf46270 */
[----:B------:R-:W-:Y:S02]  /*4cb0*/  IADD3 R34, R173, 0x41, RZ ;  /* 0x00000041ad227810 */ /* 0x000fe40007ffe0ff */
[----:B------:R-:W-:Y:S01]  /*4cc0*/  FSEL R233, R128, -INF , !P1 ;  /* 0xff80000080e97808 */ /* 0x000fe20004800000 */
[----:B------:R-:W-:Y:S01]  /*4cd0*/  MUFU.TANH R84, R73 ;  /* 0x0000004900547308 */ /* 0x000fe20000002400 */
[----:B------:R-:W-:Y:S01]  /*4ce0*/  FSEL R238, R126, -INF , !P1 ;  /* 0xff8000007eee7808 */ /* 0x000fe20004800000 */
[----:B-----5:R-:W-:Y:S01]  /*4cf0*/  HMMA.16816.F32.BF16 R24, R44, R38, R24 ;  /* 0x000000262c18723c */ /* 0x020fe20000041818 */
[----:B------:R-:W-:-:S02]  /*4d00*/  FSEL R235, R129, -INF , !P0 ;  /* 0xff80000081eb7808 */ /* 0x000fc40004000000 */
[----:B------:R-:W-:-:S03]  /*4d10*/  FSEL R236, R127, -INF , !P0 ;  /* 0xff8000007fec7808 */ /* 0x000fc60004000000 */
[----:B------:R-:W-:Y:S01]  /*4d20*/  MUFU.TANH R99, R74 ;  /* 0x0000004a00637308 */ /* 0x000fe20000002400 */
[----:B------:R-:W-:Y:S01]  /*4d30*/  FSEL R240, R125, -INF , !P0 ;  /* 0xff8000007df07808 */ /* 0x000fe20004000000 */
[----:B-1----:R-:W-:Y:S01]  /*4d40*/  HMMA.16816.F32.BF16 R76, R8, R36, R56 ;  /* 0x00000024084c723c */ /* 0x002fe20000041838 */
[----:B------:R-:W-:Y:S02]  /*4d50*/  FSEL R237, R123, -INF , !P0 ;  /* 0xff8000007bed7808 */ /* 0x000fe40004000000 */
[----:B------:R-:W-:-:S03]  /*4d60*/  IADD3 R20, R173, 0x49, RZ ;  /* 0x00000049ad147810 */ /* 0x000fc60007ffe0ff */
[----:B------:R1:W-:Y:S01]  /*4d70*/  MUFU.TANH R96, R75 ;  /* 0x0000004b00607308 */ /* 0x0003e20000002400 */
[----:B------:R-:W-:Y:S01]  /*4d80*/  FSEL R51, R139, -INF , !P6 ;  /* 0xff8000008b337808 */ /* 0x000fe20007000000 */
[----:B------:R-:W-:Y:S01]  /*4d90*/  HMMA.16816.F32.BF16 R28, R8, R38, R28 ;  /* 0x00000026081c723c */ /* 0x000fe2000004181c */
[----:B------:R-:W-:Y:S02]  /*4da0*/  FSEL R58, R132, -INF , !P6 ;  /* 0xff800000843a7808 */ /* 0x000fe40007000000 */
[----:B------:R-:W-:Y:S02]  /*4db0*/  IADD3 R16, R173, 0x50, RZ ;  /* 0x00000050ad107810 */ /* 0x000fe40007ffe0ff */
[----:B------:R-:W-:Y:S01]  /*4dc0*/  FSEL R56, R135, -INF , !P5 ;  /* 0xff80000087387808 */ /* 0x000fe20006800000 */
[----:B------:R-:W5:Y:S01]  /*4dd0*/  MUFU.TANH R205, R205 ;  /* 0x000000cd00cd7308 */ /* 0x000f620000002400 */
[----:B------:R-:W-:Y:S01]  /*4de0*/  IADD3 R8, R173, 0x61, RZ ;  /* 0x00000061ad087810 */ /* 0x000fe20007ffe0ff */
[----:B------:R-:W-:Y:S01]  /*4df0*/  FMUL.FTZ R4, R27, c[0x0][0x2ec] ;  /* 0x0000bb001b047a20 */ /* 0x000fe20000410000 */
[----:B------:R-:W-:Y:S01]  /*4e00*/  FSEL R228, R133, -INF , !P5 ;  /* 0xff80000085e47808 */ /* 0x000fe20006800000 */
[----:B------:R-:W-:Y:S01]  /*4e10*/  FMUL.FTZ R24, R24, c[0x0][0x2ec] ;  /* 0x0000bb0018187a20 */ /* 0x000fe20000410000 */
[----:B------:R-:W-:Y:S01]  /*4e20*/  FSEL R59, R130, -INF , !P5 ;  /* 0xff800000823b7808 */ /* 0x000fe20006800000 */
[----:B------:R-:W-:Y:S01]  /*4e30*/  FMUL.FTZ R26, R26, c[0x0][0x2ec] ;  /* 0x0000bb001a1a7a20 */ /* 0x000fe20000410000 */
[----:B-1----:R-:W-:Y:S01]  /*4e40*/  HMMA.16816.F32.BF16 R72, R44, R36, R52 ;  /* 0x000000242c48723c */ /* 0x002fe20000041834 */
        /* <DEDUP_REMOVED lines=10> */
[----:B------:R-:W-:Y:S01]  /*4ef0*/  ISETP.GE.AND P1, PT, R34, UR14, PT ;  /* 0x0000000e22007c0c */ /* 0x000fe2000bf26270 */
[----:B------:R-:W-:Y:S01]  /*4f00*/  FMUL.FTZ R28, R28, c[0x0][0x2ec] ;  /* 0x0000bb001c1c7a20 */ /* 0x000fe20000410000 */
[----:B------:R-:W-:Y:S01]  /*4f10*/  IADD3 R34, R173, 0x48, RZ ;  /* 0x00000048ad227810 */ /* 0x000fe20007ffe0ff */
[----:B------:R-:W-:Y:S01]  /*4f20*/  FMUL.FTZ R30, R30, c[0x0][0x2ec] ;  /* 0x0000bb001e1e7a20 */ /* 0x000fe20000410000 */
[----:B------:R-:W-:Y:S01]  /*4f30*/  FSEL R52, R134, -INF , !P6 ;  /* 0xff80000086347808 */ /* 0x000fe20007000000 */
[----:B------:R-:W-:Y:S01]  /*4f40*/  FMUL.FTZ R29, R29, c[0x0][0x2ec] ;  /* 0x0000bb001d1d7a20 */ /* 0x000fe20000410000 */
[----:B------:R-:W-:Y:S01]  /*4f50*/  ISETP.GE.AND P0, PT, R34, UR14, PT ;  /* 0x0000000e22007c0c */ /* 0x000fe2000bf06270 */
[----:B------:R-:W-:Y:S01]  /*4f60*/  FMUL.FTZ R31, R31, c[0x0][0x2ec] ;  /* 0x0000bb001f1f7a20 */ /* 0x000fe20000410000 */
[----:B------:R-:W-:Y:S01]  /*4f70*/  FSEL R55, R131, -INF , !P6 ;  /* 0xff80000083377808 */ /* 0x000fe20007000000 */
[----:B------:R-:W-:Y:S01]  /*4f80*/  MUFU.TANH R0, R0 ;  /* 0x0000000000007308 */ /* 0x000fe20000002400 */
[----:B------:R-:W-:-:S02]  /*4f90*/  FSEL R229, R229, -INF , !P0 ;  /* 0xff800000e5e57808 */ /* 0x000fc40004000000 */
        /* <DEDUP_REMOVED lines=8> */
[----:B------:R-:W-:Y:S01]  /*5020*/  ISETP.GE.AND P0, PT, R8, UR14, PT ;  /* 0x0000000e08007c0c */ /* 0x000fe2000bf06270 */
        /* <DEDUP_REMOVED lines=8> */
[----:B------:R-:W-:-:S02]  /*50b0*/  ISETP.GE.AND P5, PT, R16, UR14, PT ;  /* 0x0000000e10007c0c */ /* 0x000fc4000bfa6270 */
[----:B------:R-:W-:Y:S01]  /*50c0*/  ISETP.GE.AND P6, PT, R8, UR14, PT ;  /* 0x0000000e08007c0c */ /* 0x000fe2000bfc6270 */
[----:B------:R-:W1:Y:S01]  /*50d0*/  MUFU.TANH R101, R70 ;  /* 0x0000004600657308 */ /* 0x000e620000002400 */
[C---:B------:R-:W-:Y:S02]  /*50e0*/  IADD3 R8, R173.reuse, 0x69, RZ ;  /* 0x00000069ad087810 */ /* 0x040fe40007ffe0ff */
[----:B------:R-:W-:Y:S02]  /*50f0*/  IADD3 R16, R173, 0x51, RZ ;  /* 0x00000051ad107810 */ /* 0x000fe40007ffe0ff */
[----:B------:R-:W-:Y:S02]  /*5100*/  FSEL R211, R211, -INF , !P5 ;  /* 0xff800000d3d37808 */ /* 0x000fe40006800000 */
[----:B------:R-:W-:Y:S01]  /*5110*/  FSEL R212, R212, -INF , !P5 ;  /* 0xff800000d4d47808 */ /* 0x000fe20006800000 */
[----:B------:R-:W1:Y:S01]  /*5120*/  MUFU.TANH R98, R71 ;  /* 0x0000004700627308 */ /* 0x000e620000002400 */
[----:B------:R-:W-:-:S02]  /*5130*/  FSEL R111, R80, -INF , !P5 ;  /* 0xff800000506f7808 */ /* 0x000fc40006800000 */
        /* <DEDUP_REMOVED lines=9> */
[----:B------:R-:W-:Y:S02]  /*51d0*/  ISETP.GE.AND P5, PT, R8, UR14, PT ;  /* 0x0000000e08007c0c */ /* 0x000fe4000bfa6270 */
[----:B------:R-:W-:Y:S02]  /*51e0*/  ISETP.GE.AND P4, PT, R16, UR14, PT ;  /* 0x0000000e10007c0c */ /* 0x000fe4000bf86270 */
[----:B------:R-:W-:Y:S02]  /*51f0*/  ISETP.GE.AND P3, PT, R12, UR14, PT ;  /* 0x0000000e0c007c0c */ /* 0x000fe4000bf66270 */
[C---:B------:R-:W-:Y:S01]  /*5200*/  IADD3 R8, R173.reuse, 0x70, RZ ;  /* 0x00000070ad087810 */ /* 0x040fe20007ffe0ff */
[----:B------:R-:W-:Y:S01]  /*5210*/  MUFU.TANH R94, R76 ;  /* 0x0000004c005e7308 */ /* 0x000fe20000002400 */
[----:B------:R-:W-:-:S02]  /*5220*/  IADD3 R9, R173, 0x71, RZ ;  /* 0x00000071ad097810 */ /* 0x000fc40007ffe0ff */
[----:B------:R-:W-:Y:S02]  /*5230*/  IADD3 R12, R173, 0x59, RZ ;  /* 0x00000059ad0c7810 */ /* 0x000fe40007ffe0ff */
[----:B---3--:R-:W-:Y:S02]  /*5240*/  FSEL R209, R209, -INF , !P4 ;  /* 0xff800000d1d17808 */ /* 0x008fe40006000000 */
[----:B------:R-:W-:Y:S01]  /*5250*/  FSEL R210, R210, -INF , !P4 ;  /* 0xff800000d2d27808 */ /* 0x000fe20006000000 */
[----:B------:R-:W3:Y:S01]  /*5260*/  MUFU.TANH R95, R78 ;  /* 0x0000004e005f7308 */ /* 0x000ee20000002400 */
[----:B------:R-:W-:Y:S02]  /*5270*/  FSEL R110, R81, -INF , !P4 ;  /* 0xff800000516e7808 */ /* 0x000fe40006000000 */
[----:B------:R-:W-:Y:S02]  /*5280*/  FSEL R199, R199, -INF , !P4 ;  /* 0xff800000c7c77808 */ /* 0x000fe40006000000 */
[----:B--2---:R-:W-:-:S02]  /*5290*/  FSEL R207, R207, -INF , !P3 ;  /* 0xff800000cfcf7808 */ /* 0x004fc40005800000 */
[----:B------:R-:W-:Y:S01]  /*52a0*/  FSEL R208, R208, -INF , !P3 ;  /* 0xff800000d0d07808 */ /* 0x000fe20005800000 */
[----:B------:R-:W-:Y:S01]  /*52b0*/  MUFU.TANH R126, R73 ;  /* 0x00000049007e7308 */ /* 0x000fe20000002400 */
[----:B------:R-:W-:Y:S02]  /*52c0*/  FSEL R109, R157, -INF , !P3 ;  /* 0xff8000009d6d7808 */ /* 0x000fe40005800000 */
[----:B------:R-:W-:Y:S02]  /*52d0*/  FSEL R197, R197, -INF , !P3 ;  /* 0xff800000c5c57808 */ /* 0x000fe40005800000 */
[----:B------:R-:W-:Y:S02]  /*52e0*/  ISETP.GE.AND P4, PT, R8, UR14, PT ;  /* 0x0000000e08007c0c */ /* 0x000fe4000bf86270 */
[----:B------:R-:W-:Y:S01]  /*52f0*/  ISETP.GE.AND P3, PT, R9, UR14, PT ;  /* 0x0000000e09007c0c */ /* 0x000fe2000bf66270 */
[----:B------:R-:W-:Y:S01]  /*5300*/  MUFU.TANH R90, R75 ;  /* 0x0000004b005a7308 */ /* 0x000fe20000002400 */
[----:B----4-:R-:W-:-:S02]  /*5310*/  FSEL R104, R2, -INF , !P0 ;  /* 0xff80000002687808 */ /* 0x010fc40004000000 */
        /* <DEDUP_REMOVED lines=8> */
[----:B------:R-:W2:Y:S01]  /*53a0*/  MUFU.TANH R92, R79 ;  /* 0x0000004f005c7308 */ /* 0x000ea20000002400 */
[----:B------:R-:W-:Y:S02]  /*53b0*/  PLOP3.LUT P0, PT, PT, PT, UP0, 0x80, 0x0 ;  /* 0x000000000000781c */ /* 0x000fe40003f0f008 */
[----:B------:R-:W-:Y:S02]  /*53c0*/  ISETP.GE.AND P2, PT, R12, UR14, PT ;  /* 0x0000000e0c007c0c */ /* 0x000fe4000bf46270 */
[----:B------:R-:W-:Y:S02]  /*53d0*/  IADD3 R12, R173, 0x60, RZ ;  /* 0x00000060ad0c7810 */ /* 0x000fe40007ffe0ff */
[----:B------:R-:W-:Y:S01]  /*53e0*/  FSEL R215, R215, -INF , !P1 ;  /* 0xff800000d7d77808 */ /* 0x000fe20004800000 */
[----:B------:R-:W-:Y:S01]  /*53f0*/  MUFU.TANH R125, R24 ;  /* 0x00000018007d7308 */ /* 0x000fe20000002400 */
[----:B------:R-:W-:-:S02]  /*5400*/  FSEL R218, R218, -INF , !P1 ;  /* 0xff800000dada7808 */ /* 0x000fc40004800000 */
[----:B------:R-:W-:Y:S02]  /*5410*/  FSEL R232, R149, -INF , !P1 ;  /* 0xff80000095e87808 */ /* 0x000fe40004800000 */
[----:B------:R-:W-:Y:S02]  /*5420*/  FSEL R221, R144, -INF , !P1 ;  /* 0xff80000090dd7808 */ /* 0x000fe40004800000 */
[----:B------:R-:W-:Y:S01]  /*5430*/  ISETP.GE.AND P1, PT, R12, UR14, PT ;  /* 0x0000000e0c007c0c */ /* 0x000fe2000bf26270 */
[----:B------:R-:W-:Y:S01]  /*5440*/  MUFU.TANH R87, R26 ;  /* 0x0000001a00577308 */ /* 0x000fe20000002400 */
[C---:B------:R-:W-:Y:S02]  /*5450*/  IADD3 R10, R173.reuse, 0x78, RZ ;  /* 0x00000078ad0a7810 */ /* 0x040fe40007ffe0ff */
[----:B------:R-:W-:Y:S02]  /*5460*/  IADD3 R173, R173, 0x79, RZ ;  /* 0x00000079adad7810 */ /* 0x000fe40007ffe0ff */
[----:B-----5:R-:W-:-:S02]  /*5470*/  FSEL R205, R205, -INF , !P2 ;  /* 0xff800000cdcd7808 */ /* 0x020fc40005000000 */
[----:B------:R-:W-:Y:S01]  /*5480*/  FSEL R206, R206, -INF , !P2 ;  /* 0xff800000cece7808 */ /* 0x000fe20005000000 */
[----:B------:R-:W-:Y:S01]  /*5490*/  MUFU.TANH R8, R28 ;  /* 0x0000001c00087308 */ /* 0x000fe20000002400 */
[----:B------:R-:W-:Y:S02]  /*54a0*/  FSEL R108, R67, -INF , !P2 ;  /* 0xff800000436c7808 */ /* 0x000fe40005000000 */
[----:B------:R-:W-:Y:S02]  /*54b0*/  FSEL R196, R196, -INF , !P2 ;  /* 0xff800000c4c47808 */ /* 0x000fe40005000000 */
[----:B------:R-:W-:Y:S02]  /*54c0*/  FSEL R107, R88, -INF , !P1 ;  /* 0xff800000586b7808 */ /* 0x000fe40004800000 */
[----:B------:R-:W-:Y:S01]  /*54d0*/  FSEL R106, R180, -INF , !P1 ;  /* 0xff800000b46a7808 */ /* 0x000fe20004800000 */
[----:B------:R-:W4:Y:S01]  /*54e0*/  MUFU.TANH R9, R30 ;  /* 0x0000001e00097308 */ /* 0x000f220000002400 */
[----:B------:R-:W-:-:S02]  /*54f0*/  FSEL R105, R178, -INF , !P1 ;  /* 0xff800000b2697808 */ /* 0x000fc40004800000 */
[----:B------:R-:W-:Y:S02]  /*5500*/  FSEL R131, R171, -INF , !P1 ;  /* 0xff800000ab837808 */ /* 0x000fe40004800000 */
[----:B------:R-:W-:Y:S02]  /*5510*/  ISETP.GE.AND P2, PT, R10, UR14, PT ;  /* 0x0000000e0a007c0c */ /* 0x000fe4000bf46270 */
[----:B------:R-:W-:Y:S01]  /*5520*/  ISETP.GE.AND P1, PT, R173, UR14, PT ;  /* 0x0000000ead007c0c */ /* 0x000fe2000bf26270 */
[----:B------:R-:W-:Y:S01]  /*5530*/  MUFU.TANH R124, R25 ;  /* 0x00000019007c7308 */ /* 0x000fe20000002400 */
[----:B------:R-:W-:Y:S02]  /*5540*/  FSEL R128, R84, -INF , !P5 ;  /* 0xff80000054807808 */ /* 0x000fe40006800000 */
[----:B-1----:R-:W-:Y:S02]  /*5550*/  FSEL R101, R101, -INF , !P6 ;  /* 0xff80000065657808 */ /* 0x002fe40007000000 */
[----:B------:R-:W-:-:S02]  /*5560*/  FSEL R100, R100, -INF , !P6 ;  /* 0xff80000064647808 */ /* 0x000fc40007000000 */
[----:B------:R-:W-:Y:S01]  /*5570*/  FSEL R99, R99, -INF , !P6 ;  /* 0xff80000063637808 */ /* 0x000fe20007000000 */
[----:B------:R-:W-:Y:S01]  /*5580*/  MUFU.TANH R4, R4 ;  /* 0x0000000400047308 */ /* 0x000fe20000002400 */
[----:B------:R-:W-:Y:S02]  /*5590*/  FSEL R129, R0, -INF , !P6 ;  /* 0xff80000000817808 */ /* 0x000fe40007000000 */
[----:B------:R-:W-:Y:S02]  /*55a0*/  FSEL R98, R98, -INF , !P5 ;  /* 0xff80000062627808 */ /* 0x000fe40006800000 */
[----:B------:R-:W-:Y:S02]  /*55b0*/  FSEL R97, R97, -INF , !P5 ;  /* 0xff80000061617808 */ /* 0x000fe40006800000 */
[----:B------:R-:W-:Y:S01]  /*55c0*/  FSEL R96, R96, -INF , !P5 ;  /* 0xff80000060607808 */ /* 0x000fe20006800000 */
[----:B------:R-:W-:Y:S01]  /*55d0*/  MUFU.TANH R85, R29 ;  /* 0x0000001d00557308 */ /* 0x000fe20000002400 */
[----:B---3--:R-:W-:-:S02]  /*55e0*/  FSEL R95, R95, -INF , !P4 ;  /* 0xff8000005f5f7808 */ /* 0x008fc40006000000 */
[----:B------:R-:W-:Y:S02]  /*55f0*/  FSEL R94, R94, -INF , !P4 ;  /* 0xff8000005e5e7808 */ /* 0x000fe40006000000 */
[----:B------:R-:W-:Y:S02]  /*5600*/  FSEL R93, R93, -INF , !P4 ;  /* 0xff8000005d5d7808 */ /* 0x000fe40006000000 */
[----:B------:R-:W-:Y:S01]  /*5610*/  FSEL R127, R127, -INF , !P4 ;  /* 0xff8000007f7f7808 */ /* 0x000fe20006000000 */
[----:B------:R-:W1:Y:S01]  /*5620*/  MUFU.TANH R86, R31 ;  /* 0x0000001f00567308 */ /* 0x000e620000002400 */
[----:B--2---:R-:W-:Y:S02]  /*5630*/  FSEL R92, R92, -INF , !P3 ;  /* 0xff8000005c5c7808 */ /* 0x004fe40005800000 */
[----:B------:R-:W-:Y:S02]  /*5640*/  FSEL R91, R91, -INF , !P3 ;  /* 0xff8000005b5b7808 */ /* 0x000fe40005800000 */
[----:B------:R-:W-:-:S02]  /*5650*/  FSEL R90, R90, -INF , !P3 ;  /* 0xff8000005a5a7808 */ /* 0x000fc40005800000 */
[----:B------:R-:W-:Y:S02]  /*5660*/  FSEL R126, R126, -INF , !P3 ;  /* 0xff8000007e7e7808 */ /* 0x000fe40005800000 */
[----:B----4-:R-:W-:Y:S02]  /*5670*/  FSEL R89, R9, -INF , !P2 ;  /* 0xff80000009597808 */ /* 0x010fe40005000000 */
[----:B------:R-:W-:Y:S02]  /*5680*/  FSEL R88, R8, -INF , !P2 ;  /* 0xff80000008587808 */ /* 0x000fe40005000000 */
[----:B------:R-:W-:Y:S02]  /*5690*/  FSEL R87, R87, -INF , !P2 ;  /* 0xff80000057577808 */ /* 0x000fe40005000000 */
[----:B------:R-:W-:Y:S02]  /*56a0*/  FSEL R125, R125, -INF , !P2 ;  /* 0xff8000007d7d7808 */ /* 0x000fe40005000000 */
[----:B-1----:R-:W-:-:S02]  /*56b0*/  FSEL R86, R86, -INF , !P1 ;  /* 0xff80000056567808 */ /* 0x002fc40004800000 */
[----:B------:R-:W-:Y:S02]  /*56c0*/  FSEL R85, R85, -INF , !P1 ;  /* 0xff80000055557808 */ /* 0x000fe40004800000 */
[----:B------:R-:W-:Y:S02]  /*56d0*/  FSEL R84, R4, -INF , !P1 ;  /* 0xff80000004547808 */ /* 0x000fe40004800000 */
[----:B------:R-:W-:Y:S01]  /*56e0*/  FSEL R124, R124, -INF , !P1 ;  /* 0xff8000007c7c7808 */ /* 0x000fe20004800000 */
[----:B------:R-:W-:Y:S06]  /*56f0*/  BAR.SYNC.DEFER_BLOCKING 0x0 ;  /* 0x0000000000007b1d */ /* 0x000fec0000010000 */
[----:B------:R-:W-:Y:S05]  /*5700*/  @!P0 BRA `(.L_x_248) ;  /* 0x0000068000008947 */ /* 0x000fea0003800000 */
[----:B------:R-:W-:Y:S01]  /*5710*/  ULEA.HI.SX32 UR7, UR8, 0xfffffffe, 0x19 ;  /* 0xfffffffe08077891 */ /* 0x000fe2000f8fca3f */
[----:B------:R-:W-:Y:S01]  /*5720*/  ISETP.GE.AND P1, PT, R242, c[0x0][0x220], PT ;  /* 0x00008800f2007a0c */ /* 0x000fe20003f26270 */
[----:B------:R-:W-:Y:S01]  /*5730*/  IMAD.U32 R19, RZ, RZ, UR4 ;  /* 0x00000004ff137e24 */ /* 0x000fe2000f8e00ff */
[----:B------:R-:W-:Y:S01]  /*5740*/  BSSY B0, `(.L_x_249) ;  /* 0x0000063000007945 */ /* 0x000fe20003800000 */
[----:B------:R-:W-:Y:S01]  /*5750*/  USHF.R.S32.HI UR6, URZ, 0x1f, UR7 ;  /* 0x0000001f3f067899 */ /* 0x000fe20008011407 */
[----:B------:R-:W-:Y:S01]  /*5760*/  IMAD.U32 R17, RZ, RZ, UR4 ;  /* 0x00000004ff117e24 */ /* 0x000fe2000f8e00ff */
[----:B------:R-:W-:Y:S01]  /*5770*/  UIMAD UR5, UR5, UR7, URZ ;  /* 0x00000007050572a4 */ /* 0x000fe2000f8e023f */
[----:B------:R-:W-:-:S02]  /*5780*/  IMAD.U32 R12, RZ, RZ, UR7 ;  /* 0x00000007ff0c7e24 */ /* 0x000fc4000f8e00ff */
[----:B------:R-:W-:Y:S01]  /*5790*/  IMAD.U32 R2, RZ, RZ, UR4 ;  /* 0x00000004ff027e24 */ /* 0x000fe2000f8e00ff */
[----:B------:R-:W-:Y:S01]  /*57a0*/  UIMAD UR5, UR6, UR11, UR5 ;  /* 0x0000000b060572a4 */ /* 0x000fe2000f8e0205 */
[----:B------:R-:W-:-:S03]  /*57b0*/  IMAD.WIDE.U32 R12, R12, UR11, R186 ;  /* 0x0000000b0c0c7c25 */ /* 0x000fc6000f8e00ba */
[----:B------:R-:W-:Y:S01]  /*57c0*/  @!P1 MOV R7, c[0x0][0x19c] ;  /* 0x0000670000079a02 */ /* 0x000fe20000000f00 */
[----:B------:R-:W-:Y:S01]  /*57d0*/  @!P1 IMAD.MOV.U32 R9, RZ, RZ, c[0x0][0x19c] ;  /* 0x00006700ff099624 */ /* 0x000fe200078e00ff */
[----:B------:R-:W-:Y:S01]  /*57e0*/  IADD3 R15, R13, UR5, RZ ;  /* 0x000000050d0f7c10 */ /* 0x000fe2000fffe0ff */
[----:B------:R-:W-:Y:S01]  /*57f0*/  IMAD.U32 R0, RZ, RZ, UR4 ;  /* 0x00000004ff007e24 */ /* 0x000fe2000f8e00ff */
[-C--:B------:R-:W-:Y:S01]  /*5800*/  @!P1 LEA R8, P3, R19, R12.reuse, 0x5 ;  /* 0x0000000c13089211 */ /* 0x080fe200078628ff */
[--C-:B------:R-:W-:Y:S01]  /*5810*/  @!P1 IMAD.MOV.U32 R14, RZ, RZ, R12.reuse ;  /* 0x000000ffff0e9224 */ /* 0x100fe200078e000c */
[----:B------:R-:W-:Y:S01]  /*5820*/  @!P1 IADD3 R11, P4, R12, UR20, RZ ;  /* 0x000000140c0b9c10 */ /* 0x000fe2000ff9e0ff */
[----:B------:R-:W-:Y:S01]  /*5830*/  @!P1 IMAD.MOV.U32 R24, RZ, RZ, R12 ;  /* 0x000000ffff189224 */ /* 0x000fe200078e000c */
[----:B------:R-:W-:Y:S01]  /*5840*/  @!P1 LEA R10, P2, R17, R12, 0x6 ;  /* 0x0000000c110a9211 */ /* 0x000fe200078430ff */
[----:B------:R-:W-:Y:S01]  /*5850*/  @!P1 IMAD.MOV.U32 R25, RZ, RZ, R15 ;  /* 0x000000ffff199224 */ /* 0x000fe200078e000f */
[-C--:B------:R-:W-:Y:S01]  /*5860*/  @!P1 LEA.HI.X R9, R2, R15.reuse, R9, 0x5, P3 ;  /* 0x0000000f02099211 */ /* 0x080fe200018f2c09 */
[----:B------:R1:W-:Y:S01]  /*5870*/  @P1 STS.128 [R182+0x4000], RZ ;  /* 0x004000ffb6001388 */ /* 0x0003e20000000c00 */
[----:B------:R-:W-:Y:S01]  /*5880*/  @!P1 IADD3.X R4, R15, UR9, RZ, P4, !PT ;  /* 0x000000090f049c10 */ /* 0x000fe2000a7fe4ff */
[C---:B------:R-:W-:Y:S01]  /*5890*/  @!P1 IMAD.WIDE.U32 R24, R0.reuse, 0x60, R24 ;  /* 0x0000006000189825 */ /* 0x040fe200078e0018 */
[----:B------:R-:W-:-:S02]  /*58a0*/  @!P1 LEA.HI.X R7, R0, R15, R7, 0x6, P2 ;  /* 0x0000000f00079211 */ /* 0x000fc400010f3407 */
[----:B------:R-:W-:Y:S02]  /*58b0*/  @!P1 LEA R20, P3, R10, c[0x0][0x168], 0x1 ;  /* 0x00005a000a149a11 */ /* 0x000fe400078608ff */
[C---:B------:R-:W-:Y:S02]  /*58c0*/  @!P1 LEA R16, P4, R11.reuse, c[0x0][0x168], 0x1 ;  /* 0x00005a000b109a11 */ /* 0x040fe400078808ff */
[----:B------:R-:W-:Y:S02]  /*58d0*/  @!P1 LEA R18, P2, R8, c[0x0][0x168], 0x1 ;  /* 0x00005a0008129a11 */ /* 0x000fe400078408ff */
[----:B------:R-:W-:Y:S01]  /*58e0*/  @!P1 LEA.HI.X R21, R10, c[0x0][0x16c], R7, 0x1, P3 ;  /* 0x00005b000a159a11 */ /* 0x000fe200018f0c07 */
[----:B------:R-:W-:Y:S01]  /*58f0*/  @!P1 IMAD.MOV.U32 R7, RZ, RZ, c[0x0][0x19c] ;  /* 0x00006700ff079624 */ /* 0x000fe200078e00ff */
[----:B------:R-:W-:Y:S01]  /*5900*/  @!P1 LEA.HI.X R17, R11, c[0x0][0x16c], R4, 0x1, P4 ;  /* 0x00005b000b119a11 */ /* 0x000fe200020f0c04 */
[----:B------:R-:W-:Y:S01]  /*5910*/  @!P1 IMAD.MOV.U32 R10, RZ, RZ, R12 ;  /* 0x000000ffff0a9224 */ /* 0x000fe200078e000c */
[----:B------:R-:W-:Y:S01]  /*5920*/  @!P1 LEA.HI.X R19, R8, c[0x0][0x16c], R9, 0x1, P2 ;  /* 0x00005b0008139a11 */ /* 0x000fe200010f0c09 */
[--C-:B------:R-:W-:Y:S01]  /*5930*/  @!P1 IMAD.MOV.U32 R11, RZ, RZ, R15.reuse ;  /* 0x000000ffff0b9224 */ /* 0x100fe200078e000f */
[----:B------:R-:W-:Y:S01]  /*5940*/  @!P1 MOV R4, c[0x0][0x19c] ;  /* 0x0000670000049a02 */ /* 0x000fe20000000f00 */
[----:B------:R-:W-:Y:S01]  /*5950*/  @!P1 IMAD.WIDE.U32 R8, R0, 0x30, R14 ;  /* 0x0000003000089825 */ /* 0x000fe200078e000e */
[----:B------:R-:W-:-:S03]  /*5960*/  @!P1 LEA R22, P2, R12, c[0x0][0x168], 0x1 ;  /* 0x00005a000c169a11 */ /* 0x000fc600078408ff */
[----:B------:R-:W-:Y:S01]  /*5970*/  @!P1 IMAD R7, R7, 0x30, RZ ;  /* 0x0000003007079824 */ /* 0x000fe200078e02ff */
[----:B------:R-:W-:Y:S01]  /*5980*/  @!P1 LEA.HI.X R23, R12, c[0x0][0x16c], R15, 0x1, P2 ;  /* 0x00005b000c179a11 */ /* 0x000fe200010f0c0f */
[----:B------:R-:W-:Y:S01]  /*5990*/  @!P1 IMAD.WIDE.U32 R10, R2, 0x50, R10 ;  /* 0x00000050020a9825 */ /* 0x000fe200078e000a */
[----:B------:R-:W-:Y:S02]  /*59a0*/  @!P1 LEA R30, P4, R8, c[0x0][0x168], 0x1 ;  /* 0x00005a00081e9a11 */ /* 0x000fe400078808ff */
[----:B------:R-:W-:Y:S01]  /*59b0*/  @!P1 IADD3 R7, R7, R9, RZ ;  /* 0x0000000907079210 */ /* 0x000fe20007ffe0ff */
[----:B------:R-:W-:Y:S01]  /*59c0*/  @!P1 IMAD.MOV.U32 R2, RZ, RZ, c[0x0][0x19c] ;  /* 0x00006700ff029624 */ /* 0x000fe200078e00ff */
[----:B------:R-:W-:Y:S01]  /*59d0*/  @!PT LDS RZ, [RZ] ;  /* 0x00000000fffff984 */ /* 0x000fe20000000800 */
[----:B------:R-:W-:Y:S01]  /*59e0*/  @!PT LDS RZ, [RZ] ;  /* 0x00000000fffff984 */ /* 0x000fe20000000800 */
[----:B------:R-:W-:Y:S01]  /*59f0*/  @!PT LDS RZ, [RZ] ;  /* 0x00000000fffff984 */ /* 0x000fe20000000800 */
[----:B------:R1:W-:Y:S01]  /*5a00*/  @!P1 LDGSTS.E.BYPASS.LTC128B.128 [R182+0x4000], [R22.64] ;  /* 0x0400000016b69fae */ /* 0x0003e2000b901d52 */
[----:B------:R-:W-:Y:S01]  /*5a10*/  @!P1 IMAD R4, R4, 0x50, RZ ;  /* 0x0000005004049824 */ /* 0x000fe200078e02ff */
[----:B------:R-:W-:Y:S01]  /*5a20*/  @!P1 LEA R28, P3, R10, c[0x0][0x168], 0x1 ;  /* 0x00005a000a1c9a11 */ /* 0x000fe200078608ff */
[----:B------:R-:W-:Y:S01]  /*5a30*/  @!P1 IMAD R2, R2, 0x60, RZ ;  /* 0x0000006002029824 */ /* 0x000fe200078e02ff */
        /* <DEDUP_REMOVED lines=51> */
.L_x_250:
[----:B------:R-:W-:Y:S05]  /*5d70*/  BSYNC B0 ;  /* 0x0000000000007941 */ /* 0x000fea0003800000 */
.L_x_249:
[----:B------:R-:W0:Y:S02]  /*5d80*/  LDGDEPBAR ;  /* 0x00000000000079af */ /* 0x000e240000000000 */
.L_x_248:
        /* <DEDUP_REMOVED lines=42> */
[----:B--2---:R-:W-:Y:S02]  /*6030*/  FMNMX.FTZ R9, R197, R0, !PT ;  /* 0x00000000c5097209 */ /* 0x004fe40007810000 */
        /* <DEDUP_REMOVED lines=19> */
[----:B------:R-:W-:Y:S01]  /*6170*/  FMNMX.FTZ R7, R208, R7, !PT ;  /* 0x00000007d0077209 */ /* 0x000fe20007810000 */
[----:B------:R-:W2:Y:S01]  /*6180*/  SHFL.BFLY PT, R11, R4, 0x2, 0x1f ;  /* 0x0c401f00040b7f89 */ /* 0x000ea200000e0000 */
        /* <DEDUP_REMOVED lines=12> */
[----:B--2---:R-:W-:Y:S02]  /*6250*/  FMNMX.FTZ R11, R4, R11, !PT ;  /* 0x0000000b040b7209 */ /* 0x004fe40007810000 */
        /* <DEDUP_REMOVED lines=16> */
[----:B------:R-:W3:Y:S01]  /*6360*/  SHFL.BFLY PT, R2, R7, 0x2, 0x1f ;  /* 0x0c401f0007027f89 */ /* 0x000ee200000e0000 */
[----:B--2---:R-:W-:-:S02]  /*6370*/  FMNMX.FTZ R68, R11, R68, !PT ;  /* 0x000000440b447209 */ /* 0x004fc40007810000 */
[----:B------:R-:W-:Y:S02]  /*6380*/  FMNMX.FTZ R11, R107, R0, !PT ;  /* 0x000000006b0b7209 */ /* 0x000fe40007810000 */
[----:B------:R-:W-:Y:S01]  /*6390*/  FMNMX.FTZ R9, R164, R9, !PT ;  /* 0x00000009a4097209 */ /* 0x000fe20007810000 */
[----:B------:R-:W-:Y:S01]  /*63a0*/  FMUL.FTZ R204, R68, c[0x0][0x23c] ;  /* 0x00008f0044cc7a20 */ /* 0x000fe20000410000 */
        /* <DEDUP_REMOVED lines=10> */
[----:B---3--:R-:W-:Y:S02]  /*6450*/  FMNMX.FTZ R2, R7, R2, !PT ;  /* 0x0000000207027209 */ /* 0x008fe40007810000 */
[----:B------:R-:W-:Y:S02]  /*6460*/  FMNMX.FTZ R11, R58, R11, !PT ;  /* 0x0000000b3a0b7209 */ /* 0x000fe40007810000 */
[----:B------:R-:W-:Y:S01]  /*6470*/  FMNMX.FTZ R7, R89, R0, !PT ;  /* 0x0000000059077209 */ /* 0x000fe20007810000 */
[----:B------:R-:W2:Y:S01]  /*6480*/  SHFL.BFLY PT, R9, R2, 0x1, 0x1f ;  /* 0x0c201f0002097f89 */ /* 0x000ea200000e0000 */
[----:B------:R-:W-:Y:S02]  /*6490*/  FMNMX.FTZ R11, R228, R11, !PT ;  /* 0x0000000be40b7209 */ /* 0x000fe40007810000 */
[----:B------:R-:W-:Y:S02]  /*64a0*/  FMNMX.FTZ R0, R86, R7, !PT ;  /* 0x0000000756007209 */ /* 0x000fe40007810000 */
[----:B------:R-:W-:-:S02]  /*64b0*/  FMNMX.FTZ R11, R60, R11, !PT ;  /* 0x0000000b3c0b7209 */ /* 0x000fc40007810000 */
[----:B------:R-:W-:Y:S01]  /*64c0*/  SHF.L.U32 R252, R252, 0x1, RZ ;  /* 0x00000001fcfc7819 */ /* 0x000fe200000006ff */
[----:B------:R-:W3:Y:S01]  /*64d0*/  SHFL.BFLY PT, R7, R0, 0x2, 0x1f ;  /* 0x0c401f0000077f89 */ /* 0x000ee200000e0000 */
[----:B------:R-:W-:Y:S02]  /*64e0*/  FMNMX.FTZ R11, R234, R11, !PT ;  /* 0x0000000bea0b7209 */ /* 0x000fe40007810000 */
[-C--:B------:R-:W-:Y:S01]  /*64f0*/  LEA R249, R5, R252.reuse, 0x1 ;  /* 0x000000fc05f97211 */ /* 0x080fe200078e08ff */
[----:B------:R-:W-:Y:S01]  /*6500*/  LDSM.16.MT88.4 R144, [R252+0x8000] ;  /* 0x00800000fc90783b */ /* 0x000fe20000004200 */
[----:B------:R-:W-:Y:S02]  /*6510*/  FMNMX.FTZ R11, R224, R11, !PT ;  /* 0x0000000be00b7209 */ /* 0x000fe40007810000 */
[----:B------:R-:W-:Y:S01]  /*6520*/  LEA R250, R3, R252, 0x1 ;  /* 0x000000fc03fa7211 */ /* 0x000fe200078e08ff */
[----:B-1----:R-:W-:Y:S01]  /*6530*/  LDSM.16.MT88.4 R24, [R252+0x8800] ;  /* 0x00880000fc18783b */ /* 0x002fe20000004200 */
[----:B------:R-:W-:-:S02]  /*6540*/  FMNMX.FTZ R11, R232, R11, !PT ;  /* 0x0000000be80b7209 */ /* 0x000fc40007810000 */
[----:B------:R-:W-:Y:S01]  /*6550*/  LEA R248, R3, R249, 0x1 ;  /* 0x000000f903f87211 */ /* 0x000fe200078e08ff */
[----:B------:R-:W-:Y:S01]  /*6560*/  LDSM.16.MT88.4 R16, [R250+0x8800] ;  /* 0x00880000fa10783b */ /* 0x000fe20000004200 */
[----:B------:R-:W-:Y:S02]  /*6570*/  FMNMX.FTZ R11, R222, R11, !PT ;  /* 0x0000000bde0b7209 */ /* 0x000fe40007810000 */
[----:B------:R-:W-:Y:S01]  /*6580*/  FSETP.NEU.FTZ.AND P1, PT, R68, -INF , PT ;  /* 0xff8000004400780b */ /* 0x000fe20003f3d000 */
[----:B------:R-:W-:Y:S01]  /*6590*/  LDSM.16.MT88.4 R20, [R248+0x8000] ;  /* 0x00800000f814783b */ /* 0x000fe20000004200 */
[----:B------:R-:W-:Y:S02]  /*65a0*/  FMNMX.FTZ R4, R230, R11, !PT ;  /* 0x0000000be6047209 */ /* 0x000fe40007810000 */
[----:B--2---:R-:W-:Y:S01]  /*65b0*/  FMNMX.FTZ R2, R2, R9, !PT ;  /* 0x0000000902027209 */ /* 0x004fe20007810000 */
[----:B------:R-:W-:Y:S01]  /*65c0*/  LDSM.16.MT88.4 R12, [R249+0x8800] ;  /* 0x00880000f90c783b */ /* 0x000fe20000004200 */
[----:B------:R-:W-:-:S02]  /*65d0*/  FMNMX.FTZ R9, R111, R4, !PT ;  /* 0x000000046f097209 */ /* 0x000fc40007810000 */
[----:B------:R-:W-:Y:S01]  /*65e0*/  FSEL R204, R204, RZ, P1 ;  /* 0x000000ffcccc7208 */ /* 0x000fe20000800000 */
[----:B------:R-:W-:Y:S01]  /*65f0*/  FMUL.FTZ R115, R2, c[0x0][0x23c] ;  /* 0x00008f0002737a20 */ /* 0x000fe20000410000 */
[----:B---3--:R-:W-:Y:S02]  /*6600*/  FMNMX.FTZ R0, R0, R7, !PT ;  /* 0x0000000700007209 */ /* 0x008fe40007810000 */
[----:B------:R-:W-:Y:S01]  /*6610*/  FMNMX.FTZ R4, R110, R9, !PT ;  /* 0x000000096e047209 */ /* 0x000fe20007810000 */
[--C-:B------:R-:W-:Y:S01]  /*6620*/  FFMA.FTZ R44, R113, c[0x0][0x23c], -R204.reuse ;  /* 0x00008f00712c7a23 */ /* 0x100fe200000108cc */
[----:B------:R-:W-:Y:S01]  /*6630*/  FSETP.NEU.FTZ.AND P1, PT, R2, -INF , PT ;  /* 0xff8000000200780b */ /* 0x000fe20003f3d000 */
[----:B------:R-:W1:Y:S01]  /*6640*/  SHFL.BFLY PT, R7, R0, 0x1, 0x1f ;  /* 0x0c201f0000077f89 */ /* 0x000e6200000e0000 */
[----:B------:R-:W-:Y:S01]  /*6650*/  FMNMX.FTZ R9, R109, R4, !PT ;  /* 0x000000046d097209 */ /* 0x000fe20007810000 */
[--C-:B------:R-:W-:Y:S01]  /*6660*/  FFMA.FTZ R118, R163, c[0x0][0x23c], -R204.reuse ;  /* 0x00008f00a3767a23 */ /* 0x100fe200000108cc */
[----:B------:R-:W-:Y:S01]  /*6670*/  FSEL R115, R115, RZ, P1 ;  /* 0x000000ff73737208 */ /* 0x000fe20000800000 */
[--C-:B------:R-:W-:Y:S01]  /*6680*/  FFMA.FTZ R117, R160, c[0x0][0x23c], -R204.reuse ;  /* 0x00008f00a0757a23 */ /* 0x100fe200000108cc */
[----:B------:R-:W-:Y:S01]  /*6690*/  FMNMX.FTZ R4, R108, R9, !PT ;  /* 0x000000096c047209 */ /* 0x000fe20007810000 */
[----:B------:R-:W-:Y:S01]  /*66a0*/  FFMA.FTZ R116, R175, c[0x0][0x23c], -R204 ;  /* 0x00008f00af747a23 */ /* 0x000fe200000108cc */
[----:B------:R-:W-:Y:S01]  /*66b0*/  MUFU.EX2 R44, R44 ;  /* 0x0000002c002c7308 */ /* 0x000fe20000000800 */
[--C-:B------:R-:W-:Y:S01]  /*66c0*/  FFMA.FTZ R114, R158, c[0x0][0x23c], -R115.reuse ;  /* 0x00008f009e727a23 */ /* 0x100fe20000010873 */
[----:B------:R-:W-:Y:S01]  /*66d0*/  FMNMX.FTZ R9, R105, R4, !PT ;  /* 0x0000000469097209 */ /* 0x000fe20007810000 */
[----:B------:R-:W-:-:S02]  /*66e0*/  FFMA.FTZ R113, R159, c[0x0][0x23c], -R115 ;  /* 0x00008f009f717a23 */ /* 0x000fc40000010873 */
[--C-:B------:R-:W-:Y:S01]  /*66f0*/  FFMA.FTZ R76, R162, c[0x0][0x23c], -R115.reuse ;  /* 0x00008f00a24c7a23 */ /* 0x100fe20000010873 */
[----:B------:R-:W-:Y:S01]  /*6700*/  FMNMX.FTZ R4, R102, R9, !PT ;  /* 0x0000000966047209 */ /* 0x000fe20007810000 */
[--C-:B------:R-:W-:Y:S01]  /*6710*/  FFMA.FTZ R77, R48, c[0x0][0x23c], -R115.reuse ;  /* 0x00008f00304d7a23 */ /* 0x100fe20000010873 */
[----:B------:R-:W-:Y:S01]  /*6720*/  MUFU.EX2 R114, R114 ;  /* 0x0000007200727308 */ /* 0x000fe20000000800 */
[--C-:B------:R-:W-:Y:S01]  /*6730*/  FFMA.FTZ R79, R179, c[0x0][0x23c], -R204.reuse ;  /* 0x00008f00b34f7a23 */ /* 0x100fe200000108cc */
[----:B------:R-:W-:Y:S01]  /*6740*/  FMNMX.FTZ R9, R99, R4, !PT ;  /* 0x0000000463097209 */ /* 0x000fe20007810000 */
[--C-:B------:R-:W-:Y:S02]  /*6750*/  FFMA.FTZ R75, R176, c[0x0][0x23c], -R115.reuse ;  /* 0x00008f00b04b7a23 */ /* 0x100fe40000010873 */
[--C-:B------:R-:W-:Y:S01]  /*6760*/  FFMA.FTZ R72, R168, c[0x0][0x23c], -R115.reuse ;  /* 0x00008f00a8487a23 */ /* 0x100fe20000010873 */
[----:B------:R-:W-:Y:S01]  /*6770*/  FMNMX.FTZ R4, R96, R9, !PT ;  /* 0x0000000960047209 */ /* 0x000fe20007810000 */
[--C-:B------:R-:W-:Y:S01]  /*6780*/  FFMA.FTZ R48, R172, c[0x0][0x23c], -R115.reuse ;  /* 0x00008f00ac307a23 */ /* 0x100fe20000010873 */
[----:B------:R-:W2:Y:S01]  /*6790*/  MUFU.EX2 R113, R113 ;  /* 0x0000007100717308 */ /* 0x000ea20000000800 */
[----:B-1----:R-:W-:Y:S01]  /*67a0*/  FMNMX.FTZ R0, R0, R7, !PT ;  /* 0x0000000700007209 */ /* 0x002fe20007810000 */
[----:B------:R-:W-:Y:S01]  /*67b0*/  LDSM.16.MT88.4 R8, [R248+0x8800] ;  /* 0x00880000f808783b */ /* 0x000fe20000004200 */
[----:B------:R-:W-:Y:S01]  /*67c0*/  FMNMX.FTZ R7, R93, R4, !PT ;  /* 0x000000045d077209 */ /* 0x000fe20007810000 */
[----:B------:R-:W-:Y:S01]  /*67d0*/  FFMA.FTZ R47, R174, c[0x0][0x23c], -R115 ;  /* 0x00008f00ae2f7a23 */ /* 0x000fe20000010873 */
[C---:B------:R-:W-:Y:S01]  /*67e0*/  FSETP.NEU.FTZ.AND P1, PT, R0.reuse, -INF , PT ;  /* 0xff8000000000780b */ /* 0x040fe20003f3d000 */
[----:B------:R-:W-:Y:S01]  /*67f0*/  FMUL.FTZ R112, R0, c[0x0][0x23c] ;  /* 0x00008f0000707a20 */ /* 0x000fe20000410000 */
[----:B------:R-:W-:Y:S01]  /*6800*/  FMNMX.FTZ R4, R90, R7, !PT ;  /* 0x000000075a047209 */ /* 0x000fe20007810000 */
[----:B------:R-:W-:Y:S01]  /*6810*/  MUFU.EX2 R77, R77 ;  /* 0x0000004d004d7308 */ /* 0x000fe20000000800 */
[----:B------:R-:W-:-:S02]  /*6820*/  FFMA.FTZ R78, R181, c[0x0][0x23c], -R204 ;  /* 0x00008f00b54e7a23 */ /* 0x000fc400000108cc */
[----:B------:R-:W-:Y:S01]  /*6830*/  FMNMX.FTZ R7, R87, R4, !PT ;  /* 0x0000000457077209 */ /* 0x000fe20007810000 */
[--C-:B------:R-:W-:Y:S01]  /*6840*/  FFMA.FTZ R69, R183, c[0x0][0x23c], -R204.reuse ;  /* 0x00008f00b7457a23 */ /* 0x100fe200000108cc */
[----:B------:R-:W-:Y:S01]  /*6850*/  FSEL R112, R112, RZ, P1 ;  /* 0x000000ff70707208 */ /* 0x000fe20000800000 */
[----:B------:R-:W-:Y:S01]  /*6860*/  FFMA.FTZ R67, R185, c[0x0][0x23c], -R204 ;  /* 0x00008f00b9437a23 */ /* 0x000fe200000108cc */
[----:B------:R-:W-:Y:S01]  /*6870*/  FMNMX.FTZ R4, R84, R7, !PT ;  /* 0x0000000754047209 */ /* 0x000fe20007810000 */
[----:B------:R-:W1:Y:S01]  /*6880*/  MUFU.EX2 R76, R76 ;  /* 0x0000004c004c7308 */ /* 0x000e620000000800 */
[----:B--2---:R-:W-:Y:S01]  /*6890*/  F2FP.BF16.PACK_AB R192, R113, R114 ;  /* 0x0000007271c0723e */ /* 0x004fe200000010ff */
[--C-:B------:R-:W-:Y:S02]  /*68a0*/  FFMA.FTZ R119, R156, c[0x0][0x23c], -R112.reuse ;  /* 0x00008f009c777a23 */ /* 0x100fe40000010870 */
[----:B------:R-:W2:Y:S01]  /*68b0*/  SHFL.BFLY PT, R7, R4, 0x2, 0x1f ;  /* 0x0c401f0004077f89 */ /* 0x000ea200000e0000 */
[----:B------:R-:W-:-:S02]  /*68c0*/  FFMA.FTZ R80, R161, c[0x0][0x23c], -R112 ;  /* 0x00008f00a1507a23 */ /* 0x000fc40000010870 */
[--C-:B------:R-:W-:Y:S01]  /*68d0*/  FFMA.FTZ R120, R155, c[0x0][0x23c], -R112.reuse ;  /* 0x00008f009b787a23 */ /* 0x100fe20000010870 */
[----:B------:R-:W-:Y:S01]  /*68e0*/  LDSM.16.MT88.4 R156, [R250+0x8000] ;  /* 0x00800000fa9c783b */ /* 0x000fe20000004200 */
[--C-:B------:R-:W-:Y:S01]  /*68f0*/  FFMA.FTZ R81, R169, c[0x0][0x23c], -R112.reuse ;  /* 0x00008f00a9517a23 */ /* 0x100fe20000010870 */
[----:B------:R-:W-:Y:S01]  /*6900*/  MUFU.EX2 R119, R119 ;  /* 0x0000007700777308 */ /* 0x000fe20000000800 */
[--C-:B------:R-:W-:Y:S01]  /*6910*/  FFMA.FTZ R71, R49, c[0x0][0x23c], -R112.reuse ;  /* 0x00008f0031477a23 */ /* 0x100fe20000010870 */
[----:B------:R-:W-:Y:S01]  /*6920*/  LDSM.16.MT88.4 R160, [R249+0x8000] ;  /* 0x00800000f9a0783b */ /* 0x000fe20000004200 */
[--C-:B------:R-:W-:Y:S02]  /*6930*/  FFMA.FTZ R70, R167, c[0x0][0x23c], -R112.reuse ;  /* 0x00008f00a7467a23 */ /* 0x100fe40000010870 */
[--C-:B------:R-:W-:Y:S01]  /*6940*/  FFMA.FTZ R46, R165, c[0x0][0x23c], -R112.reuse ;  /* 0x00008f00a52e7a23 */ /* 0x100fe20000010870 */
[----:B-1----:R-:W-:Y:S01]  /*6950*/  F2FP.BF16.PACK_AB R194, R76, R77 ;  /* 0x0000004d4cc2723e */ /* 0x002fe200000010ff */
[----:B------:R-:W-:Y:S01]  /*6960*/  FFMA.FTZ R45, R43, c[0x0][0x23c], -R112 ;  /* 0x00008f002b2d7a23 */ /* 0x000fe20000010870 */
[----:B------:R-:W1:Y:S01]  /*6970*/  MUFU.EX2 R120, R120 ;  /* 0x0000007800787308 */ /* 0x000e620000000800 */
[----:B------:R-:W-:-:S02]  /*6980*/  FFMA.FTZ R38, R41, c[0x0][0x23c], -R204 ;  /* 0x00008f0029267a23 */ /* 0x000fc400000108cc */
[--C-:B------:R-:W-:Y:S02]  /*6990*/  FFMA.FTZ R43, R33, c[0x0][0x23c], -R204.reuse ;  /* 0x00008f00212b7a23 */ /* 0x100fe400000108cc */
[--C-:B------:R-:W-:Y:S02]  /*69a0*/  FFMA.FTZ R41, R40, c[0x0][0x23c], -R115.reuse ;  /* 0x00008f0028297a23 */ /* 0x100fe40000010873 */
[----:B------:R-:W-:Y:S01]  /*69b0*/  FFMA.FTZ R39, R37, c[0x0][0x23c], -R204 ;  /* 0x00008f0025277a23 */ /* 0x000fe200000108cc */
[----:B------:R-:W-:Y:S01]  /*69c0*/  MUFU.EX2 R80, R80 ;  /* 0x0000005000507308 */ /* 0x000fe20000000800 */
[----:B------:R-:W-:Y:S01]  /*69d0*/  FFMA.FTZ R40, R35, c[0x0][0x23c], -R112 ;  /* 0x00008f0023287a23 */ /* 0x000fe20000010870 */
[----:B--2---:R-:W-:Y:S01]  /*69e0*/  FMNMX.FTZ R3, R4, R7, !PT ;  /* 0x0000000704037209 */ /* 0x004fe20007810000 */
[----:B------:R-:W-:Y:S02]  /*69f0*/  FFMA.FTZ R34, R237, c[0x0][0x23c], -R204 ;  /* 0x00008f00ed227a23 */ /* 0x000fe400000108cc */
[----:B------:R-:W-:-:S02]  /*6a00*/  FFMA.FTZ R31, R238, c[0x0][0x23c], -R115 ;  /* 0x00008f00ee1f7a23 */ /* 0x000fc40000010873 */
[----:B------:R-:W2:Y:S01]  /*6a10*/  SHFL.BFLY PT, R4, R3, 0x1, 0x1f ;  /* 0x0c201f0003047f89 */ /* 0x000ea200000e0000 */
[----:B------:R-:W3:Y:S01]  /*6a20*/  MUFU.EX2 R81, R81 ;  /* 0x0000005100517308 */ /* 0x000ee20000000800 */
[----:B-1----:R-:W-:Y:S01]  /*6a30*/  F2FP.BF16.PACK_AB R193, R119, R120 ;  /* 0x0000007877c1723e */ /* 0x002fe200000010ff */
[----:B------:R-:W-:Y:S02]  /*6a40*/  FFMA.FTZ R30, R236, c[0x0][0x23c], -R115 ;  /* 0x00008f00ec1e7a23 */ /* 0x000fe40000010873 */
[--C-:B------:R-:W-:Y:S02]  /*6a50*/  FFMA.FTZ R35, R65, c[0x0][0x23c], -R112.reuse ;  /* 0x00008f0041237a23 */ /* 0x100fe40000010870 */
[--C-:B------:R-:W-:Y:S02]  /*6a60*/  FFMA.FTZ R29, R233, c[0x0][0x23c], -R112.reuse ;  /* 0x00008f00e91d7a23 */ /* 0x100fe40000010870 */
[----:B------:R-:W-:Y:S01]  /*6a70*/  MUFU.EX2 R118, R118 ;  /* 0x0000007600767308 */ /* 0x000fe20000000800 */
[----:B------:R-:W-:-:S02]  /*6a80*/  FFMA.FTZ R28, R235, c[0x0][0x23c], -R112 ;  /* 0x00008f00eb1c7a23 */ /* 0x000fc40000010870 */
[--C-:B------:R-:W-:Y:S02]  /*6a90*/  FFMA.FTZ R65, R59, c[0x0][0x23c], -R204.reuse ;  /* 0x00008f003b417a23 */ /* 0x100fe400000108cc */
[----:B------:R-:W-:Y:S02]  /*6aa0*/  FFMA.FTZ R63, R61, c[0x0][0x23c], -R204 ;  /* 0x00008f003d3f7a23 */ /* 0x000fe400000108cc */
[--C-:B------:R-:W-:Y:S01]  /*6ab0*/  FFMA.FTZ R53, R53, c[0x0][0x23c], -R112.reuse ;  /* 0x00008f0035357a23 */ /* 0x100fe20000010870 */
[----:B------:R-:W1:Y:S01]  /*6ac0*/  MUFU.EX2 R117, R117 ;  /* 0x0000007500757308 */ /* 0x000e620000000800 */
[----:B---3--:R-:W-:Y:S01]  /*6ad0*/  F2FP.BF16.PACK_AB R195, R81, R80 ;  /* 0x0000005051c3723e */ /* 0x008fe200000010ff */
[--C-:B------:R-:W-:Y:S02]  /*6ae0*/  FFMA.FTZ R220, R220, c[0x0][0x23c], -R115.reuse ;  /* 0x00008f00dcdc7a23 */ /* 0x100fe40000010873 */
[--C-:B------:R-:W-:Y:S02]  /*6af0*/  FFMA.FTZ R215, R215, c[0x0][0x23c], -R112.reuse ;  /* 0x00008f00d7d77a23 */ /* 0x100fe40000010870 */
[----:B------:R-:W-:Y:S01]  /*6b00*/  FFMA.FTZ R213, R213, c[0x0][0x23c], -R112 ;  /* 0x00008f00d5d57a23 */ /* 0x000fe20000010870 */
[----:B--2---:R-:W-:Y:S01]  /*6b10*/  FMNMX.FTZ R3, R3, R4, !PT ;  /* 0x0000000403037209 */ /* 0x004fe20007810000 */
[----:B------:R-:W-:Y:S01]  /*6b20*/  MUFU.EX2 R116, R116 ;  /* 0x0000007400747308 */ /* 0x000fe20000000800 */
[----:B------:R-:W-:Y:S01]  /*6b30*/  HMMA.16816.F32.BF16 R140, R192, R144, RZ ;  /* 0x00000090c08c723c */ /* 0x000fe200000418ff */
[----:B------:R-:W-:Y:S01]  /*6b40*/  FFMA.FTZ R212, R212, c[0x0][0x23c], -R115 ;  /* 0x00008f00d4d47a23 */ /* 0x000fe20000010873 */
[C---:B------:R-:W-:Y:S01]  /*6b50*/  FSETP.NEU.FTZ.AND P1, PT, R3.reuse, -INF , PT ;  /* 0xff8000000300780b */ /* 0x040fe20003f3d000 */
[----:B------:R-:W-:-:S02]  /*6b60*/  FMUL.FTZ R123, R3, c[0x0][0x23c] ;  /* 0x00008f00037b7a20 */ /* 0x000fc40000410000 */
[----:B------:R-:W-:Y:S02]  /*6b70*/  FFMA.FTZ R208, R208, c[0x0][0x23c], -R115 ;  /* 0x00008f00d0d07a23 */ /* 0x000fe40000010873 */
[----:B------:R-:W2:Y:S01]  /*6b80*/  MUFU.EX2 R79, R79 ;  /* 0x0000004f004f7308 */ /* 0x000ea20000000800 */
[----:B------:R-:W-:Y:S01]  /*6b90*/  FSEL R123, R123, RZ, P1 ;  /* 0x000000ff7b7b7208 */ /* 0x000fe20000800000 */
[C---:B------:R-:W-:Y:S01]  /*6ba0*/  HMMA.16816.F32.BF16 R168, R192.reuse, R156, RZ ;  /* 0x0000009cc0a8723c */ /* 0x040fe200000418ff */
[----:B-1----:R-:W-:Y:S01]  /*6bb0*/  F2FP.BF16.PACK_AB R176, R117, R118 ;  /* 0x0000007675b0723e */ /* 0x002fe200000010ff */
[----:B------:R-:W-:Y:S02]  /*6bc0*/  FFMA.FTZ R209, R209, c[0x0][0x23c], -R112 ;  /* 0x00008f00d1d17a23 */ /* 0x000fe40000010870 */
[--C-:B------:R-:W-:Y:S02]  /*6bd0*/  FFMA.FTZ R121, R83, c[0x0][0x23c], -R123.reuse ;  /* 0x00008f0053797a23 */ /* 0x100fe4000001087b */
[--C-:B------:R-:W-:Y:S01]  /*6be0*/  FFMA.FTZ R83, R82, c[0x0][0x23c], -R123.reuse ;  /* 0x00008f0052537a23 */ /* 0x100fe2000001087b */
[----:B------:R-:W-:Y:S01]  /*6bf0*/  MUFU.EX2 R75, R75 ;  /* 0x0000004b004b7308 */ /* 0x000fe20000000800 */
[--C-:B------:R-:W-:Y:S01]  /*6c00*/  FFMA.FTZ R122, R6, c[0x0][0x23c], -R123.reuse ;  /* 0x00008f00067a7a23 */ /* 0x100fe2000001087b */
[----:B------:R-:W-:Y:S01]  /*6c10*/  HMMA.16816.F32.BF16 R180, R192, R160, RZ ;  /* 0x000000a0c0b4723c */ /* 0x000fe200000418ff */
[----:B------:R-:W-:-:S02]  /*6c20*/  FFMA.FTZ R82, R152, c[0x0][0x23c], -R123 ;  /* 0x00008f0098527a23 */ /* 0x000fc4000001087b */
[--C-:B------:R-:W-:Y:S01]  /*6c30*/  FFMA.FTZ R74, R154, c[0x0][0x23c], -R123.reuse ;  /* 0x00008f009a4a7a23 */ /* 0x100fe2000001087b */
[----:B--2---:R-:W-:Y:S02]  /*6c40*/  F2FP.BF16.PACK_AB R178, R79, R116 ;  /* 0x000000744fb2723e */ /* 0x004fe400000010ff */
[----:B------:R-:W-:Y:S01]  /*6c50*/  MUFU.EX2 R122, R122 ;  /* 0x0000007a007a7308 */ /* 0x000fe20000000800 */
[--C-:B------:R-:W-:Y:S01]  /*6c60*/  FFMA.FTZ R73, R42, c[0x0][0x23c], -R123.reuse ;  /* 0x00008f002a497a23 */ /* 0x100fe2000001087b */
[C---:B------:R-:W-:Y:S01]  /*6c70*/  HMMA.16816.F32.BF16 R188, R192.reuse, R20, RZ ;  /* 0x00000014c0bc723c */ /* 0x040fe200000418ff */
[--C-:B------:R-:W-:Y:S02]  /*6c80*/  FFMA.FTZ R50, R164, c[0x0][0x23c], -R123.reuse ;  /* 0x00008f00a4327a23 */ /* 0x100fe4000001087b */
[--C-:B------:R-:W-:Y:S02]  /*6c90*/  FFMA.FTZ R49, R166, c[0x0][0x23c], -R123.reuse ;  /* 0x00008f00a6317a23 */ /* 0x100fe4000001087b */
[--C-:B------:R-:W-:Y:S01]  /*6ca0*/  FFMA.FTZ R42, R32, c[0x0][0x23c], -R123.reuse ;  /* 0x00008f00202a7a23 */ /* 0x100fe2000001087b */
[----:B------:R-:W1:Y:S01]  /*6cb0*/  MUFU.EX2 R121, R121 ;  /* 0x0000007900797308 */ /* 0x000e620000000800 */
[--C-:B------:R-:W-:Y:S01]  /*6cc0*/  FFMA.FTZ R33, R36, c[0x0][0x23c], -R123.reuse ;  /* 0x00008f0024217a23 */ /* 0x100fe2000001087b */
[----:B------:R-:W-:Y:S01]  /*6cd0*/  HMMA.16816.F32.BF16 R148, R192, R146, RZ ;  /* 0x00000092c094723c */ /* 0x000fe200000418ff */
[----:B------:R-:W-:-:S02]  /*6ce0*/  FFMA.FTZ R37, R66, c[0x0][0x23c], -R123 ;  /* 0x00008f0042257a23 */ /* 0x000fc4000001087b */
[----:B------:R-:W-:Y:S02]  /*6cf0*/  FFMA.FTZ R32, R240, c[0x0][0x23c], -R123 ;  /* 0x00008f00f0207a23 */ /* 0x000fe4000001087b */
[--C-:B------:R-:W-:Y:S01]  /*6d00*/  FFMA.FTZ R36, R64, c[0x0][0x23c], -R115.reuse ;  /* 0x00008f0040247a23 */ /* 0x100fe20000010873 */
[----:B------:R-:W-:Y:S01]  /*6d10*/  MUFU.EX2 R83, R83 ;  /* 0x0000005300537308 */ /* 0x000fe20000000800 */
[--C-:B------:R-:W-:Y:S01]  /*6d20*/  FFMA.FTZ R64, R57, c[0x0][0x23c], -R204.reuse ;  /* 0x00008f0039407a23 */ /* 0x100fe200000108cc */
[C---:B------:R-:W-:Y:S01]  /*6d30*/  HMMA.16816.F32.BF16 R172, R192.reuse, R158, RZ ;  /* 0x0000009ec0ac723c */ /* 0x040fe200000418ff */
[----:B------:R-:W-:Y:S02]  /*6d40*/  FFMA.FTZ R57, R56, c[0x0][0x23c], -R115 ;  /* 0x00008f0038397a23 */ /* 0x000fe40000010873 */
[----:B------:R-:W-:Y:S02]  /*6d50*/  FFMA.FTZ R62, R58, c[0x0][0x23c], -R123 ;  /* 0x00008f003a3e7a23 */ /* 0x000fe4000001087b */
[----:B------:R-:W-:Y:S01]  /*6d60*/  FFMA.FTZ R56, R54, c[0x0][0x23c], -R115 ;  /* 0x00008f0036387a23 */ /* 0x000fe20000010873 */
[----:B------:R-:W2:Y:S01]  /*6d70*/  MUFU.EX2 R82, R82 ;  /* 0x0000005200527308 */ /* 0x000ea20000000800 */
[----:B-1----:R-:W-:Y:S01]  /*6d80*/  F2FP.BF16.PACK_AB R177, R121, R122 ;  /* 0x0000007a79b1723e */ /* 0x002fe200000010ff */
[----:B------:R-:W-:Y:S01]  /*6d90*/  HMMA.16816.F32.BF16 R184, R192, R162, RZ ;  /* 0x000000a2c0b8723c */ /* 0x000fe200000418ff */
[----:B------:R-:W-:-:S02]  /*6da0*/  FFMA.FTZ R66, R55, c[0x0][0x23c], -R204 ;  /* 0x00008f0037427a23 */ /* 0x000fc400000108cc */
[----:B------:R-:W-:Y:S02]  /*6db0*/  FFMA.FTZ R58, R52, c[0x0][0x23c], -R115 ;  /* 0x00008f00343a7a23 */ /* 0x000fe40000010873 */
[--C-:B------:R-:W-:Y:S01]  /*6dc0*/  FFMA.FTZ R54, R51, c[0x0][0x23c], -R112.reuse ;  /* 0x00008f0033367a23 */ /* 0x100fe20000010870 */
[----:B------:R-:W1:Y:S01]  /*6dd0*/  MUFU.EX2 R72, R72 ;  /* 0x0000004800487308 */ /* 0x000e620000000800 */
[--C-:B------:R-:W-:Y:S01]  /*6de0*/  FFMA.FTZ R61, R228, c[0x0][0x23c], -R123.reuse ;  /* 0x00008f00e43d7a23 */ /* 0x100fe2000001087b */
[----:B------:R-:W-:Y:S01]  /*6df0*/  HMMA.16816.F32.BF16 R192, R192, R22, RZ ;  /* 0x00000016c0c0723c */ /* 0x000fe200000418ff */
[--C-:B------:R-:W-:Y:S02]  /*6e00*/  FFMA.FTZ R60, R60, c[0x0][0x23c], -R123.reuse ;  /* 0x00008f003c3c7a23 */ /* 0x100fe4000001087b */
[----:B------:R-:W-:Y:S02]  /*6e10*/  FFMA.FTZ R59, R234, c[0x0][0x23c], -R123 ;  /* 0x00008f00ea3b7a23 */ /* 0x000fe4000001087b */
[----:B------:R-:W-:Y:S01]  /*6e20*/  FFMA.FTZ R55, R226, c[0x0][0x23c], -R115 ;  /* 0x00008f00e2377a23 */ /* 0x000fe20000010873 */
[----:B--2---:R-:W-:Y:S01]  /*6e30*/  F2FP.BF16.PACK_AB R179, R82, R83 ;  /* 0x0000005352b3723e */ /* 0x004fe200000010ff */
[----:B------:R-:W-:Y:S01]  /*6e40*/  MUFU.EX2 R48, R48 ;  /* 0x0000003000307308 */ /* 0x000fe20000000800 */
[----:B------:R-:W-:-:S02]  /*6e50*/  FFMA.FTZ R52, R225, c[0x0][0x23c], -R112 ;  /* 0x00008f00e1347a23 */ /* 0x000fc40000010870 */
[----:B------:R-:W-:Y:S02]  /*6e60*/  FFMA.FTZ R51, R227, c[0x0][0x23c], -R112 ;  /* 0x00008f00e3337a23 */ /* 0x000fe40000010870 */
[--C-:B------:R-:W-:Y:S01]  /*6e70*/  FFMA.FTZ R226, R219, c[0x0][0x23c], -R204.reuse ;  /* 0x00008f00dbe27a23 */ /* 0x100fe200000108cc */
[C---:B------:R-:W-:Y:S01]  /*6e80*/  HMMA.16816.F32.BF16 R132, R176.reuse, R144, RZ ;  /* 0x00000090b084723c */ /* 0x040fe200000418ff */
[----:B-1----:R-:W-:Y:S01]  /*6e90*/  F2FP.BF16.PACK_AB R4, R72, R75 ;  /* 0x0000004b4804723e */ /* 0x002fe200000010ff */
[----:B------:R-:W1:Y:S01]  /*6ea0*/  MUFU.EX2 R47, R47 ;  /* 0x0000002f002f7308 */ /* 0x000e620000000800 */
[--C-:B------:R-:W-:Y:S02]  /*6eb0*/  FFMA.FTZ R225, R217, c[0x0][0x23c], -R204.reuse ;  /* 0x00008f00d9e17a23 */ /* 0x100fe400000108cc */
[--C-:B------:R-:W-:Y:S02]  /*6ec0*/  FFMA.FTZ R219, R218, c[0x0][0x23c], -R115.reuse ;  /* 0x00008f00dadb7a23 */ /* 0x100fe40000010873 */
[--C-:B------:R-:W-:Y:S01]  /*6ed0*/  FFMA.FTZ R228, R223, c[0x0][0x23c], -R204.reuse ;  /* 0x00008f00dfe47a23 */ /* 0x100fe200000108cc */
[----:B------:R-:W-:Y:S01]  /*6ee0*/  HMMA.16816.F32.BF16 R136, R176, R156, RZ ;  /* 0x0000009cb088723c */ /* 0x000fe200000418ff */
[----:B------:R-:W-:Y:S01]  /*6ef0*/  FFMA.FTZ R227, R221, c[0x0][0x23c], -R204 ;  /* 0x00008f00dde37a23 */ /* 0x000fe200000108cc */
[----:B------:R-:W-:Y:S01]  /*6f00*/  MUFU.EX2 R71, R71 ;  /* 0x0000004700477308 */ /* 0x000fe20000000800 */
[----:B------:R-:W-:-:S02]  /*6f10*/  FFMA.FTZ R218, R216, c[0x0][0x23c], -R115 ;  /* 0x00008f00d8da7a23 */ /* 0x000fc40000010873 */
[----:B------:R-:W-:Y:S02]  /*6f20*/  FFMA.FTZ R217, R214, c[0x0][0x23c], -R115 ;  /* 0x00008f00d6d97a23 */ /* 0x000fe40000010873 */
[--C-:B------:R-:W-:Y:S01]  /*6f30*/  FFMA.FTZ R224, R224, c[0x0][0x23c], -R123.reuse ;  /* 0x00008f00e0e07a23 */ /* 0x100fe2000001087b */
[C---:B------:R-:W-:Y:S01]  /*6f40*/  HMMA.16816.F32.BF16 R152, R176.reuse, R160, RZ ;  /* 0x000000a0b098723c */ /* 0x040fe200000418ff */
[--C-:B------:R-:W-:Y:S01]  /*6f50*/  FFMA.FTZ R223, R232, c[0x0][0x23c], -R123.reuse ;  /* 0x00008f00e8df7a23 */ /* 0x100fe2000001087b */
[----:B------:R-:W2:Y:S01]  /*6f60*/  MUFU.EX2 R70, R70 ;  /* 0x0000004600467308 */ /* 0x000ea20000000800 */
[----:B-1----:R-:W-:Y:S01]  /*6f70*/  F2FP.BF16.PACK_AB R6, R47, R48 ;  /* 0x000000302f06723e */ /* 0x002fe200000010ff */
[--C-:B------:R-:W-:Y:S02]  /*6f80*/  FFMA.FTZ R222, R222, c[0x0][0x23c], -R123.reuse ;  /* 0x00008f00dede7a23 */ /* 0x100fe4000001087b */
[----:B------:R-:W-:Y:S02]  /*6f90*/  FFMA.FTZ R221, R230, c[0x0][0x23c], -R123 ;  /* 0x00008f00e6dd7a23 */ /* 0x000fe4000001087b */
[----:B------:R-:W-:Y:S01]  /*6fa0*/  HMMA.16816.F32.BF16 R144, R176, R146, RZ ;  /* 0x00000092b090723c */ /* 0x000fe200000418ff */
[--C-:B------:R-:W-:Y:S01]  /*6fb0*/  FFMA.FTZ R216, R231, c[0x0][0x23c], -R112.reuse ;  /* 0x00008f00e7d87a23 */ /* 0x100fe20000010870 */
[----:B------:R-:W-:Y:S01]  /*6fc0*/  MUFU.EX2 R46, R46 ;  /* 0x0000002e002e7308 */ /* 0x000fe20000000800 */
[----:B------:R-:W-:-:S02]  /*6fd0*/  FFMA.FTZ R214, R229, c[0x0][0x23c], -R112 ;  /* 0x00008f00e5d67a23 */ /* 0x000fc40000010870 */
[--C-:B------:R-:W-:Y:S02]  /*6fe0*/  FFMA.FTZ R229, R210, c[0x0][0x23c], -R115.reuse ;  /* 0x00008f00d2e57a23 */ /* 0x100fe40000010873 */
[----:B------:R-:W-:Y:S01]  /*6ff0*/  FFMA.FTZ R231, R206, c[0x0][0x23c], -R115 ;  /* 0x00008f00cee77a23 */ /* 0x000fe20000010873 */
[C---:B------:R-:W-:Y:S01]  /*7000*/  HMMA.16816.F32.BF16 R156, R176.reuse, R158, RZ ;  /* 0x0000009eb09c723c */ /* 0x040fe200000418ff */
[--C-:B------:R-:W-:Y:S01]  /*7010*/  FFMA.FTZ R206, R211, c[0x0][0x23c], -R112.reuse ;  /* 0x00008f00d3ce7a23 */ /* 0x100fe20000010870 */
[----:B------:R-:W1:Y:S01]  /*7020*/  MUFU.EX2 R45, R45 ;  /* 0x0000002d002d7308 */ /* 0x000e620000000800 */
[----:B--2---:R-:W-:Y:S01]  /*7030*/  F2FP.BF16.PACK_AB R5, R70, R71 ;  /* 0x000000474605723e */ /* 0x004fe200000010ff */
[--C-:B------:R-:W-:Y:S02]  /*7040*/  FFMA.FTZ R210, R207, c[0x0][0x23c], -R112.reuse ;  /* 0x00008f00cfd27a23 */ /* 0x100fe40000010870 */
[----:B------:R-:W-:Y:S02]  /*7050*/  FFMA.FTZ R205, R205, c[0x0][0x23c], -R112 ;  /* 0x00008f00cdcd7a23 */ /* 0x000fe40000010870 */
[----:B------:R-:W-:Y:S01]  /*7060*/  HMMA.16816.F32.BF16 R160, R176, R162, RZ ;  /* 0x000000a2b0a0723c */ /* 0x000fe200000418ff */
[----:B------:R-:W-:Y:S01]  /*7070*/  FFMA.FTZ R111, R111, c[0x0][0x23c], -R123 ;  /* 0x00008f006f6f7a23 */ /* 0x000fe2000001087b */
[----:B------:R-:W-:Y:S01]  /*7080*/  MUFU.EX2 R78, R78 ;  /* 0x0000004e004e7308 */ /* 0x000fe20000000800 */
[----:B------:R-:W-:-:S02]  /*7090*/  FFMA.FTZ R201, R201, c[0x0][0x23c], -R204 ;  /* 0x00008f00c9c97a23 */ /* 0x000fc400000108cc */
[--C-:B------:R-:W-:Y:S02]  /*70a0*/  FFMA.FTZ R93, R93, c[0x0][0x23c], -R123.reuse ;  /* 0x00008f005d5d7a23 */ /* 0x100fe4000001087b */
[--C-:B------:R-:W-:Y:S01]  /*70b0*/  FFMA.FTZ R90, R90, c[0x0][0x23c], -R123.reuse ;  /* 0x00008f005a5a7a23 */ /* 0x100fe2000001087b */
[C---:B------:R-:W-:Y:S01]  /*70c0*/  HMMA.16816.F32.BF16 R164, R176.reuse, R20, RZ ;  /* 0x00000014b0a4723c */ /* 0x040fe200000418ff */
[----:B------:R-:W-:Y:S01]  /*70d0*/  FFMA.FTZ R87, R87, c[0x0][0x23c], -R123 ;  /* 0x00008f0057577a23 */ /* 0x000fe2000001087b */
[----:B------:R-:W2:Y:S01]  /*70e0*/  MUFU.EX2 R69, R69 ;  /* 0x0000004500457308 */ /* 0x000ea20000000800 */
[----:B-1----:R-:W-:Y:S01]  /*70f0*/  F2FP.BF16.PACK_AB R7, R45, R46 ;  /* 0x0000002e2d07723e */ /* 0x002fe200000010ff */
[----:B------:R-:W-:Y:S02]  /*7100*/  FFMA.FTZ R106, R106, c[0x0][0x23c], -R115 ;  /* 0x00008f006a6a7a23 */ /* 0x000fe40000010873 */
[--C-:B------:R-:W-:Y:S02]  /*7110*/  FFMA.FTZ R107, R107, c[0x0][0x23c], -R112.reuse ;  /* 0x00008f006b6b7a23 */ /* 0x100fe40000010870 */
[----:B------:R-:W-:Y:S01]  /*7120*/  HMMA.16816.F32.BF16 R176, R176, R22, RZ ;  /* 0x00000016b0b0723c */ /* 0x000fe200000418ff */
[----:B------:R-:W-:Y:S01]  /*7130*/  FFMA.FTZ R104, R104, c[0x0][0x23c], -R112 ;  /* 0x00008f0068687a23 */ /* 0x000fe20000010870 */
[----:B------:R-:W-:Y:S01]  /*7140*/  MUFU.EX2 R67, R67 ;  /* 0x0000004300437308 */ /* 0x000fe20000000800 */
[----:B------:R-:W-:-:S02]  /*7150*/  FADD.FTZ R117, R118, R117 ;  /* 0x0000007576757221 */ /* 0x000fc40000010000 */
[----:B------:R-:W-:Y:S02]  /*7160*/  FADD.FTZ R122, R122, R121 ;  /* 0x000000797a7a7221 */ /* 0x000fe40000010000 */
[----:B------:R-:W-:Y:S01]  /*7170*/  FADD.FTZ R116, R116, R117 ;  /* 0x0000007574747221 */ /* 0x000fe20000010000 */
[----:B------:R-:W-:Y:S01]  /*7180*/  HMMA.16816.F32.BF16 R140, R4, R24, R140 ;  /* 0x00000018048c723c */ /* 0x000fe2000004188c */
[----:B------:R-:W-:Y:S01]  /*7190*/  FADD.FTZ R114, R114, R113 ;  /* 0x0000007172727221 */ /* 0x000fe20000010000 */
[----:B------:R-:W-:Y:S01]  /*71a0*/  MUFU.EX2 R74, R74 ;  /* 0x0000004a004a7308 */ /* 0x000fe20000000800 */
[----:B------:R-:W-:Y:S02]  /*71b0*/  FADD.FTZ R119, R120, R119 ;  /* 0x0000007778777221 */ /* 0x000fe40000010000 */
[----:B------:R-:W-:-:S03]  /*71c0*/  FADD.FTZ R79, R79, R116 ;  /* 0x000000744f4f7221 */ /* 0x000fc60000010000 */
[C---:B------:R-:W-:Y:S02]  /*71d0*/  HMMA.16816.F32.BF16 R168, R4.reuse, R16, R168 ;  /* 0x0000001004a8723c */ /* 0x040fe400000418a8 */
[----:B------:R-:W1:Y:S06]  /*71e0*/  MUFU.EX2 R73, R73 ;  /* 0x0000004900497308 */ /* 0x000e6c0000000800 */
[C---:B------:R-:W-:Y:S02]  /*71f0*/  HMMA.16816.F32.BF16 R180, R4.reuse, R12, R180 ;  /* 0x0000000c04b4723c */ /* 0x040fe400000418b4 */
[----:B------:R-:W-:Y:S06]  /*7200*/  MUFU.EX2 R50, R50 ;  /* 0x0000003200327308 */ /* 0x000fec0000000800 */
[C---:B------:R-:W-:Y:S02]  /*7210*/  HMMA.16816.F32.BF16 R188, R4.reuse, R8, R188 ;  /* 0x0000000804bc723c */ /* 0x040fe400000418bc */
[----:B------:R-:W3:Y:S06]  /*7220*/  MUFU.EX2 R49, R49 ;  /* 0x0000003100317308 */ /* 0x000eec0000000800 */
[C---:B------:R-:W-:Y:S02]  /*7230*/  HMMA.16816.F32.BF16 R148, R4.reuse, R26, R148 ;  /* 0x0000001a0494723c */ /* 0x040fe40000041894 */
[----:B------:R-:W-:Y:S06]  /*7240*/  MUFU.EX2 R43, R43 ;  /* 0x0000002b002b7308 */ /* 0x000fec0000000800 */
[C---:B------:R-:W-:Y:S02]  /*7250*/  HMMA.16816.F32.BF16 R172, R4.reuse, R18, R172 ;  /* 0x0000001204ac723c */ /* 0x040fe400000418ac */
[----:B------:R-:W-:Y:S06]  /*7260*/  MUFU.EX2 R38, R38 ;  /* 0x0000002600267308 */ /* 0x000fec0000000800 */
[C---:B------:R-:W-:Y:S02]  /*7270*/  HMMA.16816.F32.BF16 R184, R4.reuse, R14, R184 ;  /* 0x0000000e04b8723c */ /* 0x040fe400000418b8 */
[----:B------:R-:W-:Y:S06]  /*7280*/  MUFU.EX2 R39, R39 ;  /* 0x0000002700277308 */ /* 0x000fec0000000800 */
[----:B------:R-:W-:Y:S02]  /*7290*/  HMMA.16816.F32.BF16 R192, R4, R10, R192 ;  /* 0x0000000a04c0723c */ /* 0x000fe400000418c0 */
[----:B------:R-:W-:Y:S05]  /*72a0*/  MUFU.EX2 R34, R34 ;  /* 0x0000002200227308 */ /* 0x000fea0000000800 */
[----:B--2---:R-:W-:-:S02]  /*72b0*/  F2FP.BF16.PACK_AB R4, R69, R78 ;  /* 0x0000004e4504723e */ /* 0x004fc400000010ff */
[----:B-1----:R-:W-:Y:S01]  /*72c0*/  F2FP.BF16.PACK_AB R5, R73, R74 ;  /* 0x0000004a4905723e */ /* 0x002fe200000010ff */
[----:B------:R-:W-:Y:S01]  /*72d0*/  MUFU.EX2 R42, R42 ;  /* 0x0000002a002a7308 */ /* 0x000fe20000000800 */
[----:B------:R-:W-:Y:S02]  /*72e0*/  F2FP.BF16.PACK_AB R6, R44, R67 ;  /* 0x000000432c06723e */ /* 0x000fe400000010ff */
[----:B---3--:R-:W-:-:S05]  /*72f0*/  F2FP.BF16.PACK_AB R7, R49, R50 ;  /* 0x000000323107723e */ /* 0x008fca00000010ff */
[----:B------:R-:W-:Y:S02]  /*7300*/  MUFU.EX2 R37, R37 ;  /* 0x0000002500257308 */ /* 0x000fe40000000800 */
[C---:B------:R-:W-:Y:S06]  /*7310*/  HMMA.16816.F32.BF16 R132, R4.reuse, R24, R132 ;  /* 0x000000180484723c */ /* 0x040fec0000041884 */
[----:B------:R-:W-:Y:S02]  /*7320*/  MUFU.EX2 R33, R33 ;  /* 0x0000002100217308 */ /* 0x000fe40000000800 */
[C---:B------:R-:W-:Y:S06]  /*7330*/  HMMA.16816.F32.BF16 R136, R4.reuse, R16, R136 ;  /* 0x000000100488723c */ /* 0x040fec0000041888 */
[----:B------:R-:W-:Y:S02]  /*7340*/  MUFU.EX2 R32, R32 ;  /* 0x0000002000207308 */ /* 0x000fe40000000800 */
[C---:B------:R-:W-:Y:S06]  /*7350*/  HMMA.16816.F32.BF16 R152, R4.reuse, R12, R152 ;  /* 0x0000000c0498723c */ /* 0x040fec0000041898 */
[----:B------:R-:W-:Y:S02]  /*7360*/  MUFU.EX2 R41, R41 ;  /* 0x0000002900297308 */ /* 0x000fe40000000800 */
[C---:B------:R-:W-:Y:S06]  /*7370*/  HMMA.16816.F32.BF16 R164, R4.reuse, R8, R164 ;  /* 0x0000000804a4723c */ /* 0x040fec00000418a4 */
[----:B------:R-:W1:Y:S02]  /*7380*/  MUFU.EX2 R36, R36 ;  /* 0x0000002400247308 */ /* 0x000e640000000800 */
[C---:B------:R-:W-:Y:S01]  /*7390*/  HMMA.16816.F32.BF16 R144, R4.reuse, R26, R144 ;  /* 0x0000001a0490723c */ /* 0x040fe20000041890 */
[----:B------:R-:W2:Y:S05]  /*73a0*/  LDSM.16.MT88.4 R24, [R252+0x9000] ;  /* 0x00900000fc18783b */ /* 0x000eaa0000004200 */
[----:B------:R-:W-:Y:S02]  /*73b0*/  MUFU.EX2 R31, R31 ;  /* 0x0000001f001f7308 */ /* 0x000fe40000000800 */
[C---:B------:R-:W-:Y:S01]  /*73c0*/  HMMA.16816.F32.BF16 R156, R4.reuse, R18, R156 ;  /* 0x00000012049c723c */ /* 0x040fe2000004189c */
[----:B------:R-:W3:Y:S05]  /*73d0*/  LDSM.16.MT88.4 R16, [R250+0x9000] ;  /* 0x00900000fa10783b */ /* 0x000eea0000004200 */
[----:B------:R-:W4:Y:S01]  /*73e0*/  MUFU.EX2 R30, R30 ;  /* 0x0000001e001e7308 */ /* 0x000f220000000800 */
[----:B-1----:R-:W-:Y:S01]  /*73f0*/  F2FP.BF16.PACK_AB R20, R36, R41 ;  /* 0x000000292414723e */ /* 0x002fe200000010ff */
[C---:B------:R-:W-:Y:S01]  /*7400*/  HMMA.16816.F32.BF16 R160, R4.reuse, R14, R160 ;  /* 0x0000000e04a0723c */ /* 0x040fe200000418a0 */
[----:B------:R-:W1:Y:S05]  /*7410*/  LDSM.16.MT88.4 R12, [R249+0x9000] ;  /* 0x00900000f90c783b */ /* 0x000e6a0000004200 */
[----:B------:R-:W-:Y:S02]  /*7420*/  MUFU.EX2 R40, R40 ;  /* 0x0000002800287308 */ /* 0x000fe40000000800 */
[----:B------:R-:W-:Y:S01]  /*7430*/  HMMA.16816.F32.BF16 R176, R4, R10, R176 ;  /* 0x0000000a04b0723c */ /* 0x000fe200000418b0 */
[----:B------:R-:W5:Y:S05]  /*7440*/  LDSM.16.MT88.4 R8, [R248+0x9000] ;  /* 0x00900000f808783b */ /* 0x000f6a0000004200 */
[----:B------:R-:W2:Y:S01]  /*7450*/  MUFU.EX2 R35, R35 ;  /* 0x0000002300237308 */ /* 0x000ea20000000800 */
[----:B------:R-:W-:-:S02]  /*7460*/  F2FP.BF16.PACK_AB R4, R38, R43 ;  /* 0x0000002b2604723e */ /* 0x000fc400000010ff */
[----:B------:R-:W-:Y:S02]  /*7470*/  F2FP.BF16.PACK_AB R5, R37, R42 ;  /* 0x0000002a2505723e */ /* 0x000fe400000010ff */
[----:B------:R-:W-:Y:S02]  /*7480*/  F2FP.BF16.PACK_AB R6, R34, R39 ;  /* 0x000000272206723e */ /* 0x000fe400000010ff */
[----:B------:R-:W-:Y:S01]  /*7490*/  F2FP.BF16.PACK_AB R7, R32, R33 ;  /* 0x000000212007723e */ /* 0x000fe200000010ff */
[----:B------:R-:W-:Y:S01]  /*74a0*/  MUFU.EX2 R29, R29 ;  /* 0x0000001d001d7308 */ /* 0x000fe20000000800 */
[----:B----4-:R-:W-:-:S05]  /*74b0*/  F2FP.BF16.PACK_AB R22, R30, R31 ;  /* 0x0000001f1e16723e */ /* 0x010fca00000010ff */
[----:B--2---:R-:W-:Y:S02]  /*74c0*/  HMMA.16816.F32.BF16 R132, R4, R24, R132 ;  /* 0x000000180484723c */ /* 0x004fe40000041884 */
[----:B------:R-:W2:Y:S01]  /*74d0*/  MUFU.EX2 R28, R28 ;  /* 0x0000001c001c7308 */ /* 0x000ea20000000800 */
[----:B------:R-:W-:-:S05]  /*74e0*/  F2FP.BF16.PACK_AB R21, R35, R40 ;  /* 0x000000282315723e */ /* 0x000fca00000010ff */
[C---:B------:R-:W-:Y:S02]  /*74f0*/  HMMA.16816.F32.BF16 R144, R4.reuse, R26, R144 ;  /* 0x0000001a0490723c */ /* 0x040fe40000041890 */
[----:B------:R-:W-:Y:S06]  /*7500*/  MUFU.EX2 R66, R66 ;  /* 0x0000004200427308 */ /* 0x000fec0000000800 */
[C---:B---3--:R-:W-:Y:S01]  /*7510*/  HMMA.16816.F32.BF16 R136, R4.reuse, R16, R136 ;  /* 0x000000100488723c */ /* 0x048fe20000041888 */
[----:B--2---:R-:W-:Y:S01]  /*7520*/  F2FP.BF16.PACK_AB R23, R28, R29 ;  /* 0x0000001d1c17723e */ /* 0x004fe200000010ff */
[----:B------:R-:W-:Y:S06]  /*7530*/  MUFU.EX2 R65, R65 ;  /* 0x0000004100417308 */ /* 0x000fec0000000800 */
[----:B------:R-:W-:Y:S02]  /*7540*/  HMMA.16816.F32.BF16 R156, R4, R18, R156 ;  /* 0x00000012049c723c */ /* 0x000fe4000004189c */
[----:B------:R-:W-:Y:S06]  /*7550*/  MUFU.EX2 R64, R64 ;  /* 0x0000004000407308 */ /* 0x000fec0000000800 */
[C---:B------:R-:W-:Y:S02]  /*7560*/  HMMA.16816.F32.BF16 R140, R20.reuse, R24, R140 ;  /* 0x00000018148c723c */ /* 0x040fe4000004188c */
[----:B------:R-:W-:Y:S06]  /*7570*/  MUFU.EX2 R63, R63 ;  /* 0x0000003f003f7308 */ /* 0x000fec0000000800 */
[C---:B------:R-:W-:Y:S02]  /*7580*/  HMMA.16816.F32.BF16 R168, R20.reuse, R16, R168 ;  /* 0x0000001014a8723c */ /* 0x040fe400000418a8 */
[----:B------:R-:W-:Y:S06]  /*7590*/  MUFU.EX2 R62, R62 ;  /* 0x0000003e003e7308 */ /* 0x000fec0000000800 */
[C---:B-1----:R-:W-:Y:S02]  /*75a0*/  HMMA.16816.F32.BF16 R180, R20.reuse, R12, R180 ;  /* 0x0000000c14b4723c */ /* 0x042fe400000418b4 */
[----:B------:R-:W-:Y:S06]  /*75b0*/  MUFU.EX2 R61, R61 ;  /* 0x0000003d003d7308 */ /* 0x000fec0000000800 */
[C---:B-----5:R-:W-:Y:S02]  /*75c0*/  HMMA.16816.F32.BF16 R188, R20.reuse, R8, R188 ;  /* 0x0000000814bc723c */ /* 0x060fe400000418bc */
[----:B------:R-:W-:Y:S06]  /*75d0*/  MUFU.EX2 R60, R60 ;  /* 0x0000003c003c7308 */ /* 0x000fec0000000800 */
[C---:B------:R-:W-:Y:S01]  /*75e0*/  HMMA.16816.F32.BF16 R148, R20.reuse, R26, R148 ;  /* 0x0000001a1494723c */ /* 0x040fe20000041894 */
[----:B------:R-:W1:Y:S01]  /*75f0*/  LDSM.16.MT88.4 R24, [R252+0x9800] ;  /* 0x00980000fc18783b */ /* 0x000e620000004200 */
[----:B------:R-:W-:Y:S06]  /*7600*/  MUFU.EX2 R59, R59 ;  /* 0x0000003b003b7308 */ /* 0x000fec0000000800 */
[C---:B------:R-:W-:Y:S01]  /*7610*/  HMMA.16816.F32.BF16 R172, R20.reuse, R18, R172 ;  /* 0x0000001214ac723c */ /* 0x040fe200000418ac */
[----:B------:R-:W2:Y:S01]  /*7620*/  LDSM.16.MT88.4 R16, [R250+0x9800] ;  /* 0x00980000fa10783b */ /* 0x000ea20000004200 */
[----:B------:R-:W-:Y:S06]  /*7630*/  MUFU.EX2 R58, R58 ;  /* 0x0000003a003a7308 */ /* 0x000fec0000000800 */
[C---:B------:R-:W-:Y:S02]  /*7640*/  HMMA.16816.F32.BF16 R184, R20.reuse, R14, R184 ;  /* 0x0000000e14b8723c */ /* 0x040fe400000418b8 */
[----:B------:R-:W3:Y:S06]  /*7650*/  MUFU.EX2 R57, R57 ;  /* 0x0000003900397308 */ /* 0x000eec0000000800 */
[----:B------:R-:W-:Y:S02]  /*7660*/  HMMA.16816.F32.BF16 R192, R20, R10, R192 ;  /* 0x0000000a14c0723c */ /* 0x000fe400000418c0 */
[----:B------:R-:W-:Y:S06]  /*7670*/  MUFU.EX2 R56, R56 ;  /* 0x0000003800387308 */ /* 0x000fec0000000800 */
[----:B------:R-:W-:Y:S02]  /*7680*/  HMMA.16816.F32.BF16 R152, R4, R12, R152 ;  /* 0x0000000c0498723c */ /* 0x000fe40000041898 */
[----:B------:R-:W4:Y:S01]  /*7690*/  MUFU.EX2 R55, R55 ;  /* 0x0000003700377308 */ /* 0x000f220000000800 */
[----:B---3--:R-:W-:-:S05]  /*76a0*/  F2FP.BF16.PACK_AB R20, R57, R58 ;  /* 0x0000003a3914723e */ /* 0x008fca00000010ff */
[C---:B------:R-:W-:Y:S01]  /*76b0*/  HMMA.16816.F32.BF16 R160, R4.reuse, R14, R160 ;  /* 0x0000000e04a0723c */ /* 0x040fe200000418a0 */
[----:B------:R-:W3:Y:S01]  /*76c0*/  LDSM.16.MT88.4 R12, [R249+0x9800] ;  /* 0x00980000f90c783b */ /* 0x000ee20000004200 */
[----:B------:R-:W-:Y:S06]  /*76d0*/  MUFU.EX2 R54, R54 ;  /* 0x0000003600367308 */ /* 0x000fec0000000800 */
[----:B------:R-:W-:Y:S02]  /*76e0*/  HMMA.16816.F32.BF16 R164, R4, R8, R164 ;  /* 0x0000000804a4723c */ /* 0x000fe400000418a4 */
[----:B------:R-:W5:Y:S01]  /*76f0*/  MUFU.EX2 R53, R53 ;  /* 0x0000003500357308 */ /* 0x000f620000000800 */
[----:B----4-:R-:W-:-:S05]  /*7700*/  F2FP.BF16.PACK_AB R22, R55, R56 ;  /* 0x000000383716723e */ /* 0x010fca00000010ff */
[----:B------:R-:W-:Y:S01]  /*7710*/  HMMA.16816.F32.BF16 R176, R4, R10, R176 ;  /* 0x0000000a04b0723c */ /* 0x000fe200000418b0 */
[----:B------:R-:W4:Y:S01]  /*7720*/  LDSM.16.MT88.4 R8, [R248+0x9800] ;  /* 0x00980000f808783b */ /* 0x000f220000004200 */
[----:B------:R-:W-:Y:S05]  /*7730*/  MUFU.EX2 R52, R52 ;  /* 0x0000003400347308 */ /* 0x000fea0000000800 */
[----:B------:R-:W-:Y:S02]  /*7740*/  F2FP.BF16.PACK_AB R4, R65, R66 ;  /* 0x000000424104723e */ /* 0x000fe400000010ff */
[----:B------:R-:W-:Y:S01]  /*7750*/  F2FP.BF16.PACK_AB R5, R61, R62 ;  /* 0x0000003e3d05723e */ /* 0x000fe200000010ff */
[----:B------:R-:W2:Y:S01]  /*7760*/  MUFU.EX2 R51, R51 ;  /* 0x0000003300337308 */ /* 0x000ea20000000800 */
[----:B------:R-:W-:-:S02]  /*7770*/  F2FP.BF16.PACK_AB R6, R63, R64 ;  /* 0x000000403f06723e */ /* 0x000fc400000010ff */
[----:B------:R-:W-:Y:S02]  /*7780*/  F2FP.BF16.PACK_AB R7, R59, R60 ;  /* 0x0000003c3b07723e */ /* 0x000fe400000010ff */
[----:B-----5:R-:W-:-:S03]  /*7790*/  F2FP.BF16.PACK_AB R21, R53, R54 ;  /* 0x000000363515723e */ /* 0x020fc600000010ff */
[----:B------:R-:W-:Y:S02]  /*77a0*/  MUFU.EX2 R228, R228 ;  /* 0x000000e400e47308 */ /* 0x000fe40000000800 */
[----:B-1----:R-:W-:Y:S01]  /*77b0*/  HMMA.16816.F32.BF16 R132, R4, R24, R132 ;  /* 0x000000180484723c */ /* 0x002fe20000041884 */
[----:B--2---:R-:W-:-:S05]  /*77c0*/  F2FP.BF16.PACK_AB R23, R51, R52 ;  /* 0x000000343317723e */ /* 0x004fca00000010ff */
[----:B------:R-:W-:Y:S02]  /*77d0*/  MUFU.EX2 R227, R227 ;  /* 0x000000e300e37308 */ /* 0x000fe40000000800 */
[----:B------:R-:W-:Y:S06]  /*77e0*/  HMMA.16816.F32.BF16 R144, R4, R26, R144 ;  /* 0x0000001a0490723c */ /* 0x000fec0000041890 */
[----:B------:R-:W-:Y:S02]  /*77f0*/  MUFU.EX2 R226, R226 ;  /* 0x000000e200e27308 */ /* 0x000fe40000000800 */
[C---:B------:R-:W-:Y:S06]  /*7800*/  HMMA.16816.F32.BF16 R140, R20.reuse, R24, R140 ;  /* 0x00000018148c723c */ /* 0x040fec000004188c */
[----:B------:R-:W-:Y:S02]  /*7810*/  MUFU.EX2 R225, R225 ;  /* 0x000000e100e17308 */ /* 0x000fe40000000800 */
[C---:B------:R-:W-:Y:S01]  /*7820*/  HMMA.16816.F32.BF16 R148, R20.reuse, R26, R148 ;  /* 0x0000001a1494723c */ /* 0x040fe20000041894 */
[----:B------:R-:W-:Y:S05]  /*7830*/  LDSM.16.MT88.4 R24, [R252+0xa000] ;  /* 0x00a00000fc18783b */ /* 0x000fea0000004200 */
[----:B------:R-:W-:Y:S02]  /*7840*/  MUFU.EX2 R224, R224 ;  /* 0x000000e000e07308 */ /* 0x000fe40000000800 */
[C---:B------:R-:W-:Y:S06]  /*7850*/  HMMA.16816.F32.BF16 R168, R20.reuse, R16, R168 ;  /* 0x0000001014a8723c */ /* 0x040fec00000418a8 */
[----:B------:R-:W-:Y:S02]  /*7860*/  MUFU.EX2 R223, R223 ;  /* 0x000000df00df7308 */ /* 0x000fe40000000800 */
[C---:B------:R-:W-:Y:S06]  /*7870*/  HMMA.16816.F32.BF16 R172, R20.reuse, R18, R172 ;  /* 0x0000001214ac723c */ /* 0x040fec00000418ac */
[----:B------:R-:W-:Y:S02]  /*7880*/  MUFU.EX2 R222, R222 ;  /* 0x000000de00de7308 */ /* 0x000fe40000000800 */
[C---:B---3--:R-:W-:Y:S06]  /*7890*/  HMMA.16816.F32.BF16 R180, R20.reuse, R12, R180 ;  /* 0x0000000c14b4723c */ /* 0x048fec00000418b4 */
[----:B------:R-:W-:Y:S02]  /*78a0*/  MUFU.EX2 R221, R221 ;  /* 0x000000dd00dd7308 */ /* 0x000fe40000000800 */
[C---:B------:R-:W-:Y:S06]  /*78b0*/  HMMA.16816.F32.BF16 R184, R20.reuse, R14, R184 ;  /* 0x0000000e14b8723c */ /* 0x040fec00000418b8 */
[----:B------:R-:W-:Y:S02]  /*78c0*/  MUFU.EX2 R220, R220 ;  /* 0x000000dc00dc7308 */ /* 0x000fe40000000800 */
[C---:B----4-:R-:W-:Y:S06]  /*78d0*/  HMMA.16816.F32.BF16 R188, R20.reuse, R8, R188 ;  /* 0x0000000814bc723c */ /* 0x050fec00000418bc */
[----:B------:R-:W1:Y:S02]  /*78e0*/  MUFU.EX2 R219, R219 ;  /* 0x000000db00db7308 */ /* 0x000e640000000800 */
[----:B------:R-:W-:Y:S06]  /*78f0*/  HMMA.16816.F32.BF16 R192, R20, R10, R192 ;  /* 0x0000000a14c0723c */ /* 0x000fec00000418c0 */
[----:B------:R-:W-:Y:S02]  /*7900*/  MUFU.EX2 R218, R218 ;  /* 0x000000da00da7308 */ /* 0x000fe40000000800 */
[C---:B------:R-:W-:Y:S06]  /*7910*/  HMMA.16816.F32.BF16 R136, R4.reuse, R16, R136 ;  /* 0x000000100488723c */ /* 0x040fec0000041888 */
[----:B------:R-:W2:Y:S02]  /*7920*/  MUFU.EX2 R217, R217 ;  /* 0x000000d900d97308 */ /* 0x000ea40000000800 */
[----:B------:R-:W-:Y:S01]  /*7930*/  HMMA.16816.F32.BF16 R156, R4, R18, R156 ;  /* 0x00000012049c723c */ /* 0x000fe2000004189c */
[----:B------:R-:W3:Y:S01]  /*7940*/  LDSM.16.MT88.4 R16, [R250+0xa000] ;  /* 0x00a00000fa10783b */ /* 0x000ee20000004200 */
[----:B-1----:R-:W-:-:S04]  /*7950*/  F2FP.BF16.PACK_AB R20, R219, R220 ;  /* 0x000000dcdb14723e */ /* 0x002fc800000010ff */
[----:B------:R-:W-:Y:S02]  /*7960*/  MUFU.EX2 R216, R216 ;  /* 0x000000d800d87308 */ /* 0x000fe40000000800 */
[C---:B------:R-:W-:Y:S06]  /*7970*/  HMMA.16816.F32.BF16 R152, R4.reuse, R12, R152 ;  /* 0x0000000c0498723c */ /* 0x040fec0000041898 */
[----:B------:R-:W1:Y:S02]  /*7980*/  MUFU.EX2 R215, R215 ;  /* 0x000000d700d77308 */ /* 0x000e640000000800 */
[----:B------:R-:W-:Y:S01]  /*7990*/  HMMA.16816.F32.BF16 R160, R4, R14, R160 ;  /* 0x0000000e04a0723c */ /* 0x000fe200000418a0 */
[----:B------:R-:W4:Y:S01]  /*79a0*/  LDSM.16.MT88.4 R12, [R249+0xa000] ;  /* 0x00a00000f90c783b */ /* 0x000f220000004200 */
[----:B--2---:R-:W-:-:S04]  /*79b0*/  F2FP.BF16.PACK_AB R22, R217, R218 ;  /* 0x000000dad916723e */ /* 0x004fc800000010ff */
[----:B------:R-:W-:Y:S02]  /*79c0*/  MUFU.EX2 R214, R214 ;  /* 0x000000d600d67308 */ /* 0x000fe40000000800 */
[C---:B------:R-:W-:Y:S06]  /*79d0*/  HMMA.16816.F32.BF16 R164, R4.reuse, R8, R164 ;  /* 0x0000000804a4723c */ /* 0x040fec00000418a4 */
[----:B------:R-:W2:Y:S02]  /*79e0*/  MUFU.EX2 R213, R213 ;  /* 0x000000d500d57308 */ /* 0x000ea40000000800 */
[----:B------:R-:W-:Y:S01]  /*79f0*/  HMMA.16816.F32.BF16 R176, R4, R10, R176 ;  /* 0x0000000a04b0723c */ /* 0x000fe200000418b0 */
[----:B------:R-:W5:Y:S01]  /*7a00*/  LDSM.16.MT88.4 R8, [R248+0xa000] ;  /* 0x00a00000f808783b */ /* 0x000f620000004200 */
[----:B-1----:R-:W-:-:S05]  /*7a10*/  F2FP.BF16.PACK_AB R21, R215, R216 ;  /* 0x000000d8d715723e */ /* 0x002fca00000010ff */
[----:B------:R-:W-:Y:S01]  /*7a20*/  F2FP.BF16.PACK_AB R4, R227, R228 ;  /* 0x000000e4e304723e */ /* 0x000fe200000010ff */
[----:B------:R-:W-:Y:S01]  /*7a30*/  MUFU.EX2 R212, R212 ;  /* 0x000000d400d47308 */ /* 0x000fe20000000800 */
[----:B------:R-:W-:Y:S02]  /*7a40*/  F2FP.BF16.PACK_AB R5, R223, R224 ;  /* 0x000000e0df05723e */ /* 0x000fe400000010ff */
[----:B------:R-:W-:Y:S02]  /*7a50*/  F2FP.BF16.PACK_AB R6, R225, R226 ;  /* 0x000000e2e106723e */ /* 0x000fe400000010ff */
[----:B------:R-:W-:Y:S02]  /*7a60*/  F2FP.BF16.PACK_AB R7, R221, R222 ;  /* 0x000000dedd07723e */ /* 0x000fe400000010ff */
[----:B--2---:R-:W-:Y:S01]  /*7a70*/  F2FP.BF16.PACK_AB R23, R213, R214 ;  /* 0x000000d6d517723e */ /* 0x004fe200000010ff */
[----:B------:R-:W1:Y:S04]  /*7a80*/  MUFU.EX2 R229, R229 ;  /* 0x000000e500e57308 */ /* 0x000e680000000800 */
[----:B---3--:R-:W-:Y:S04]  /*7a90*/  HMMA.16816.F32.BF16 R136, R4, R16, R136 ;  /* 0x000000100488723c */ /* 0x008fe80000041888 */
[----:B------:R-:W-:Y:S04]  /*7aa0*/  MUFU.EX2 R208, R208 ;  /* 0x000000d000d07308 */ /* 0x000fe80000000800 */
[C---:B------:R-:W-:Y:S04]  /*7ab0*/  HMMA.16816.F32.BF16 R140, R20.reuse, R24, R140 ;  /* 0x00000018148c723c */ /* 0x040fe8000004188c */
[----:B------:R-:W-:Y:S04]  /*7ac0*/  MUFU.EX2 R231, R231 ;  /* 0x000000e700e77308 */ /* 0x000fe80000000800 */
[C---:B------:R-:W-:Y:S04]  /*7ad0*/  HMMA.16816.F32.BF16 R148, R20.reuse, R26, R148 ;  /* 0x0000001a1494723c */ /* 0x040fe80000041894 */
[----:B------:R-:W-:Y:S04]  /*7ae0*/  MUFU.EX2 R206, R206 ;  /* 0x000000ce00ce7308 */ /* 0x000fe80000000800 */
[C---:B------:R-:W-:Y:S04]  /*7af0*/  HMMA.16816.F32.BF16 R168, R20.reuse, R16, R168 ;  /* 0x0000001014a8723c */ /* 0x040fe800000418a8 */
[----:B------:R-:W2:Y:S04]  /*7b00*/  MUFU.EX2 R209, R209 ;  /* 0x000000d100d17308 */ /* 0x000ea80000000800 */
[C---:B------:R-:W-:Y:S04]  /*7b10*/  HMMA.16816.F32.BF16 R172, R20.reuse, R18, R172 ;  /* 0x0000001214ac723c */ /* 0x040fe800000418ac */
[----:B------:R-:W-:Y:S04]  /*7b20*/  MUFU.EX2 R210, R210 ;  /* 0x000000d200d27308 */ /* 0x000fe80000000800 */
[C---:B----4-:R-:W-:Y:S04]  /*7b30*/  HMMA.16816.F32.BF16 R180, R20.reuse, R12, R180 ;  /* 0x0000000c14b4723c */ /* 0x050fe800000418b4 */
[----:B------:R-:W3:Y:S04]  /*7b40*/  MUFU.EX2 R205, R205 ;  /* 0x000000cd00cd7308 */ /* 0x000ee80000000800 */
[C---:B------:R-:W-:Y:S04]  /*7b50*/  HMMA.16816.F32.BF16 R184, R20.reuse, R14, R184 ;  /* 0x0000000e14b8723c */ /* 0x040fe800000418b8 */
[----:B------:R-:W-:Y:S04]  /*7b60*/  MUFU.EX2 R111, R111 ;  /* 0x0000006f006f7308 */ /* 0x000fe80000000800 */
[C---:B-----5:R-:W-:Y:S04]  /*7b70*/  HMMA.16816.F32.BF16 R188, R20.reuse, R8, R188 ;  /* 0x0000000814bc723c */ /* 0x060fe800000418bc */
[----:B------:R-:W-:Y:S04]  /*7b80*/  MUFU.EX2 R93, R93 ;  /* 0x0000005d005d7308 */ /* 0x000fe80000000800 */
[----:B------:R-:W-:Y:S01]  /*7b90*/  HMMA.16816.F32.BF16 R192, R20, R10, R192 ;  /* 0x0000000a14c0723c */ /* 0x000fe200000418c0 */
[----:B------:R-:W4:Y:S03]  /*7ba0*/  LDSM.16.MT88.4 R20, [R252+0xa800] ;  /* 0x00a80000fc14783b */ /* 0x000f260000004200 */
[----:B------:R-:W-:Y:S04]  /*7bb0*/  MUFU.EX2 R90, R90 ;  /* 0x0000005a005a7308 */ /* 0x000fe80000000800 */
[C---:B------:R-:W-:Y:S01]  /*7bc0*/  HMMA.16816.F32.BF16 R156, R4.reuse, R18, R156 ;  /* 0x00000012049c723c */ /* 0x040fe2000004189c */
[----:B------:R-:W5:Y:S03]  /*7bd0*/  LDSM.16.MT88.4 R16, [R250+0xa800] ;  /* 0x00a80000fa10783b */ /* 0x000f660000004200 */
[----:B------:R-:W-:Y:S04]  /*7be0*/  MUFU.EX2 R87, R87 ;  /* 0x0000005700577308 */ /* 0x000fe80000000800 */
[C---:B------:R-:W-:Y:S08]  /*7bf0*/  HMMA.16816.F32.BF16 R152, R4.reuse, R12, R152 ;  /* 0x0000000c0498723c */ /* 0x040ff00000041898 */
[C---:B------:R-:W-:Y:S01]  /*7c00*/  HMMA.16816.F32.BF16 R160, R4.reuse, R14, R160 ;  /* 0x0000000e04a0723c */ /* 0x040fe200000418a0 */
[----:B------:R-:W2:Y:S07]  /*7c10*/  LDSM.16.MT88.4 R12, [R249+0xa800] ;  /* 0x00a80000f90c783b */ /* 0x000eae0000004200 */
[C---:B------:R-:W-:Y:S08]  /*7c20*/  HMMA.16816.F32.BF16 R164, R4.reuse, R8, R164 ;  /* 0x0000000804a4723c */ /* 0x040ff000000418a4 */
[C---:B------:R-:W-:Y:S01]  /*7c30*/  HMMA.16816.F32.BF16 R176, R4.reuse, R10, R176 ;  /* 0x0000000a04b0723c */ /* 0x040fe200000418b0 */
[----:B------:R-:W5:Y:S07]  /*7c40*/  LDSM.16.MT88.4 R8, [R248+0xa800] ;  /* 0x00a80000f808783b */ /* 0x000f6e0000004200 */
[C---:B------:R-:W-:Y:S07]  /*7c50*/  HMMA.16816.F32.BF16 R132, R4.reuse, R24, R132 ;  /* 0x000000180484723c */ /* 0x040fee0000041884 */
[--C-:B------:R-:W-:Y:S01]  /*7c60*/  FFMA.FTZ R25, R197, c[0x0][0x23c], -R204.reuse ;  /* 0x00008f00c5197a23 */ /* 0x100fe200000108cc */
[----:B------:R-:W-:Y:S01]  /*7c70*/  HMMA.16816.F32.BF16 R144, R4, R26, R144 ;  /* 0x0000001a0490723c */ /* 0x000fe20000041890 */
[----:B------:R-:W-:-:S02]  /*7c80*/  FFMA.FTZ R24, R196, c[0x0][0x23c], -R204 ;  /* 0x00008f00c4187a23 */ /* 0x000fc400000108cc */
[--C-:B------:R-:W-:Y:S02]  /*7c90*/  FFMA.FTZ R197, R130, c[0x0][0x23c], -R204.reuse ;  /* 0x00008f0082c57a23 */ /* 0x100fe400000108cc */
[--C-:B------:R-:W-:Y:S02]  /*7ca0*/  FFMA.FTZ R196, R129, c[0x0][0x23c], -R204.reuse ;  /* 0x00008f0081c47a23 */ /* 0x100fe400000108cc */
[----:B-1----:R-:W-:Y:S01]  /*7cb0*/  F2FP.BF16.PACK_AB R4, R229, R212 ;  /* 0x000000d4e504723e */ /* 0x002fe200000010ff */
[--C-:B------:R-:W-:Y:S01]  /*7cc0*/  FFMA.FTZ R26, R199, c[0x0][0x23c], -R204.reuse ;  /* 0x00008f00c71a7a23 */ /* 0x100fe200000108cc */
[----:B--2---:R-:W-:Y:S01]  /*7cd0*/  F2FP.BF16.PACK_AB R5, R209, R206 ;  /* 0x000000ced105723e */ /* 0x004fe200000010ff */
[--C-:B------:R-:W-:Y:S01]  /*7ce0*/  FFMA.FTZ R199, R131, c[0x0][0x23c], -R204.reuse ;  /* 0x00008f0083c77a23 */ /* 0x100fe200000108cc */
[----:B------:R-:W-:Y:S01]  /*7cf0*/  F2FP.BF16.PACK_AB R6, R231, R208 ;  /* 0x000000d0e706723e */ /* 0x000fe200000010ff */
[--C-:B------:R-:W-:Y:S01]  /*7d00*/  FFMA.FTZ R131, R128, c[0x0][0x23c], -R204.reuse ;  /* 0x00008f0080837a23 */ /* 0x100fe200000108cc */
[----:B---3--:R-:W-:Y:S01]  /*7d10*/  F2FP.BF16.PACK_AB R7, R205, R210 ;  /* 0x000000d2cd07723e */ /* 0x008fe200000010ff */
[----:B------:R-:W-:-:S02]  /*7d20*/  FFMA.FTZ R130, R127, c[0x0][0x23c], -R204 ;  /* 0x00008f007f827a23 */ /* 0x000fc400000108cc */
[--C-:B------:R-:W-:Y:S01]  /*7d30*/  FFMA.FTZ R129, R126, c[0x0][0x23c], -R204.reuse ;  /* 0x00008f007e817a23 */ /* 0x100fe200000108cc */
[----:B------:R-:W-:Y:S01]  /*7d40*/  MUFU.EX2 R127, R201 ;  /* 0x000000c9007f7308 */ /* 0x000fe20000000800 */
[--C-:B------:R-:W-:Y:S02]  /*7d50*/  FFMA.FTZ R128, R125, c[0x0][0x23c], -R204.reuse ;  /* 0x00008f007d807a23 */ /* 0x100fe400000108cc */
[----:B----4-:R-:W-:Y:S01]  /*7d60*/  HMMA.16816.F32.BF16 R140, R4, R20, R140 ;  /* 0x00000014048c723c */ /* 0x010fe2000004188c */
[----:B------:R-:W-:-:S04]  /*7d70*/  FFMA.FTZ R204, R124, c[0x0][0x23c], -R204 ;  /* 0x00008f007ccc7a23 */ /* 0x000fc800000108cc */
[----:B------:R1:W-:Y:S03]  /*7d80*/  MUFU.EX2 R126, R26 ;  /* 0x0000001a007e7308 */ /* 0x0003e60000000800 */
[C---:B------:R-:W-:Y:S05]  /*7d90*/  HMMA.16816.F32.BF16 R148, R4.reuse, R22, R148 ;  /* 0x000000160494723c */ /* 0x040fea0000041894 */
[----:B------:R2:W-:Y:S03]  /*7da0*/  MUFU.EX2 R125, R25 ;  /* 0x00000019007d7308 */ /* 0x0005e60000000800 */
[----:B-----5:R-:W-:Y:S05]  /*7db0*/  HMMA.16816.F32.BF16 R168, R4, R16, R168 ;  /* 0x0000001004a8723c */ /* 0x020fea00000418a8 */
[----:B------:R3:W4:Y:S01]  /*7dc0*/  MUFU.EX2 R124, R24 ;  /* 0x00000018007c7308 */ /* 0x0007220000000800 */
[----:B-1----:R-:W-:-:S02]  /*7dd0*/  FFMA.FTZ R26, R103, c[0x0][0x23c], -R115 ;  /* 0x00008f00671a7a23 */ /* 0x002fc40000010873 */
[C---:B------:R-:W-:Y:S01]  /*7de0*/  HMMA.16816.F32.BF16 R172, R4.reuse, R18, R172 ;  /* 0x0000001204ac723c */ /* 0x040fe200000418ac */
[--C-:B------:R-:W-:Y:S02]  /*7df0*/  FFMA.FTZ R103, R94, c[0x0][0x23c], -R115.reuse ;  /* 0x00008f005e677a23 */ /* 0x100fe40000010873 */
[--C-:B------:R-:W-:Y:S02]  /*7e00*/  FFMA.FTZ R94, R101, c[0x0][0x23c], -R112.reuse ;  /* 0x00008f00655e7a23 */ /* 0x100fe40000010870 */
[--C-:B--2---:R-:W-:Y:S01]  /*7e10*/  FFMA.FTZ R25, R100, c[0x0][0x23c], -R115.reuse ;  /* 0x00008f0064197a23 */ /* 0x104fe20000010873 */
[----:B------:R-:W-:Y:S01]  /*7e20*/  MUFU.EX2 R131, R131 ;  /* 0x0000008300837308 */ /* 0x000fe20000000800 */
[----:B------:R-:W-:Y:S01]  /*7e30*/  FFMA.FTZ R100, R91, c[0x0][0x23c], -R115 ;  /* 0x00008f005b647a23 */ /* 0x000fe20000010873 */
[----:B------:R-:W-:Y:S01]  /*7e40*/  HMMA.16816.F32.BF16 R180, R4, R12, R180 ;  /* 0x0000000c04b4723c */ /* 0x000fe200000418b4 */
[--C-:B------:R-:W-:Y:S02]  /*7e50*/  FFMA.FTZ R101, R98, c[0x0][0x23c], -R112.reuse ;  /* 0x00008f0062657a23 */ /* 0x100fe40000010870 */
[----:B------:R-:W-:-:S02]  /*7e60*/  FFMA.FTZ R98, R95, c[0x0][0x23c], -R112 ;  /* 0x00008f005f627a23 */ /* 0x000fc40000010870 */
[----:B---3--:R-:W-:Y:S01]  /*7e70*/  FFMA.FTZ R24, R97, c[0x0][0x23c], -R115 ;  /* 0x00008f0061187a23 */ /* 0x008fe20000010873 */
[----:B------:R-:W-:Y:S01]  /*7e80*/  MUFU.EX2 R95, R104 ;  /* 0x00000068005f7308 */ /* 0x000fe20000000800 */
[----:B------:R-:W-:Y:S01]  /*7e90*/  FFMA.FTZ R97, R92, c[0x0][0x23c], -R112 ;  /* 0x00008f005c617a23 */ /* 0x000fe20000010870 */
[C---:B------:R-:W-:Y:S06]  /*7ea0*/  HMMA.16816.F32.BF16 R184, R4.reuse, R14, R184 ;  /* 0x0000000e04b8723c */ /* 0x040fec00000418b8 */
[----:B------:R-:W-:Y:S02]  /*7eb0*/  MUFU.EX2 R91, R24 ;  /* 0x00000018005b7308 */ /* 0x000fe40000000800 */
[C---:B------:R-:W-:Y:S06]  /*7ec0*/  HMMA.16816.F32.BF16 R188, R4.reuse, R8, R188 ;  /* 0x0000000804bc723c */ /* 0x040fec00000418bc */
[----:B------:R-:W-:Y:S02]  /*7ed0*/  MUFU.EX2 R92, R107 ;  /* 0x0000006b005c7308 */ /* 0x000fe40000000800 */
[----:B------:R-:W-:Y:S06]  /*7ee0*/  HMMA.16816.F32.BF16 R192, R4, R10, R192 ;  /* 0x0000000a04c0723c */ /* 0x000fec00000418c0 */
[----:B------:R-:W-:Y:S01]  /*7ef0*/  MUFU.EX2 R94, R94 ;  /* 0x0000005e005e7308 */ /* 0x000fe20000000800 */
[----:B------:R-:W-:-:S02]  /*7f00*/  FFMA.FTZ R6, R110, c[0x0][0x23c], -R123 ;  /* 0x00008f006e067a23 */ /* 0x000fc4000001087b */
[--C-:B------:R-:W-:Y:S02]  /*7f10*/  FFMA.FTZ R5, R109, c[0x0][0x23c], -R123.reuse ;  /* 0x00008f006d057a23 */ /* 0x100fe4000001087b */
[--C-:B------:R-:W-:Y:S02]  /*7f20*/  FFMA.FTZ R4, R108, c[0x0][0x23c], -R123.reuse ;  /* 0x00008f006c047a23 */ /* 0x100fe4000001087b */
[--C-:B------:R-:W-:Y:S01]  /*7f30*/  FFMA.FTZ R110, R105, c[0x0][0x23c], -R123.reuse ;  /* 0x00008f00696e7a23 */ /* 0x100fe2000001087b */
[----:B------:R-:W-:Y:S01]  /*7f40*/  MUFU.EX2 R98, R98 ;  /* 0x0000006200627308 */ /* 0x000fe20000000800 */
[--C-:B------:R-:W-:Y:S02]  /*7f50*/  FFMA.FTZ R108, R99, c[0x0][0x23c], -R123.reuse ;  /* 0x00008f00636c7a23 */ /* 0x100fe4000001087b */
[--C-:B------:R-:W-:Y:S02]  /*7f60*/  FFMA.FTZ R109, R102, c[0x0][0x23c], -R123.reuse ;  /* 0x00008f00666d7a23 */ /* 0x100fe4000001087b */
[----:B------:R-:W-:-:S02]  /*7f70*/  FFMA.FTZ R105, R96, c[0x0][0x23c], -R123 ;  /* 0x00008f0060697a23 */ /* 0x000fc4000001087b */
[----:B------:R-:W-:Y:S01]  /*7f80*/  FFMA.FTZ R99, R88, c[0x0][0x23c], -R115 ;  /* 0x00008f0058637a23 */ /* 0x000fe20000010873 */
[----:B------:R4:W1:Y:S01]  /*7f90*/  MUFU.EX2 R102, R6 ;  /* 0x0000000600667308 */ /* 0x0008620000000800 */
[----:B------:R-:W-:Y:S02]  /*7fa0*/  FFMA.FTZ R123, R84, c[0x0][0x23c], -R123 ;  /* 0x00008f00547b7a23 */ /* 0x000fe4000001087b */
[----:B------:R-:W-:Y:S02]  /*7fb0*/  FFMA.FTZ R115, R85, c[0x0][0x23c], -R115 ;  /* 0x00008f0055737a23 */ /* 0x000fe40000010873 */
[--C-:B------:R-:W-:Y:S02]  /*7fc0*/  FFMA.FTZ R96, R89, c[0x0][0x23c], -R112.reuse ;  /* 0x00008f0059607a23 */ /* 0x100fe40000010870 */
[----:B------:R-:W-:Y:S01]  /*7fd0*/  FFMA.FTZ R112, R86, c[0x0][0x23c], -R112 ;  /* 0x00008f0056707a23 */ /* 0x000fe20000010870 */
[----:B------:R1:W-:Y:S08]  /*7fe0*/  MUFU.EX2 R84, R5 ;  /* 0x0000000500547308 */ /* 0x0003f00000000800 */
[----:B------:R2:W3:Y:S01]  /*7ff0*/  MUFU.EX2 R85, R4 ;  /* 0x0000000400557308 */ /* 0x0004e20000000800 */
[----:B----4-:R-:W-:-:S02]  /*8000*/  F2FP.BF16.PACK_AB R6, R124, R125 ;  /* 0x0000007d7c06723e */ /* 0x010fc400000010ff */
[----:B-1----:R-:W-:-:S05]  /*8010*/  F2FP.BF16.PACK_AB R5, R102, R111 ;  /* 0x0000006f6605723e */ /* 0x002fca00000010ff */
[----:B------:R-:W-:Y:S01]  /*8020*/  MUFU.EX2 R88, R26 ;  /* 0x0000001a00587308 */ /* 0x000fe20000000800 */
[----:B--2---:R-:W-:-:S07]  /*8030*/  F2FP.BF16.PACK_AB R4, R126, R127 ;  /* 0x0000007f7e04723e */ /* 0x004fce00000010ff */
[----:B------:R1:W-:Y:S01]  /*8040*/  MUFU.EX2 R86, R25 ;  /* 0x0000001900567308 */ /* 0x0003e20000000800 */
[----:B---3--:R-:W-:-:S07]  /*8050*/  F2FP.BF16.PACK_AB R7, R85, R84 ;  /* 0x000000545507723e */ /* 0x008fce00000010ff */
[C---:B------:R-:W-:Y:S01]  /*8060*/  HMMA.16816.F32.BF16 R136, R4.reuse, R16, R136 ;  /* 0x000000100488723c */ /* 0x040fe20000041888 */
[----:B------:R-:W2:Y:S07]  /*8070*/  MUFU.EX2 R89, R106 ;  /* 0x0000006a00597308 */ /* 0x000eae0000000800 */
[C---:B------:R-:W-:Y:S01]  /*8080*/  HMMA.16816.F32.BF16 R156, R4.reuse, R18, R156 ;  /* 0x00000012049c723c */ /* 0x040fe2000004189c */
[----:B------:R-:W3:Y:S01]  /*8090*/  LDSM.16.MT88.4 R16, [R252+0xb000] ;  /* 0x00b00000fc10783b */ /* 0x000ee20000004200 */
[----:B------:R-:W-:Y:S03]  /*80a0*/  MUFU.EX2 R99, R99 ;  /* 0x0000006300637308 */ /* 0x000fe60000000800 */
[----:B-1----:R-:W-:Y:S03]  /*80b0*/  LDSM.16.MT88.4 R24, [R248+0xb000] ;  /* 0x00b00000f818783b */ /* 0x002fe60000004200 */
[C---:B------:R-:W-:Y:S02]  /*80c0*/  HMMA.16816.F32.BF16 R152, R4.reuse, R12, R152 ;  /* 0x0000000c0498723c */ /* 0x040fe40000041898 */
[----:B------:R-:W-:Y:S06]  /*80d0*/  MUFU.EX2 R97, R97 ;  /* 0x0000006100617308 */ /* 0x000fec0000000800 */
[C---:B------:R-:W-:Y:S01]  /*80e0*/  HMMA.16816.F32.BF16 R160, R4.reuse, R14, R160 ;  /* 0x0000000e04a0723c */ /* 0x040fe200000418a0 */
[----:B------:R-:W1:Y:S01]  /*80f0*/  LDSM.16.MT88.4 R12, [R250+0xb000] ;  /* 0x00b00000fa0c783b */ /* 0x000e620000004200 */
[----:B------:R-:W-:Y:S06]  /*8100*/  MUFU.EX2 R96, R96 ;  /* 0x0000006000607308 */ /* 0x000fec0000000800 */
[C---:B------:R-:W-:Y:S02]  /*8110*/  HMMA.16816.F32.BF16 R164, R4.reuse, R8, R164 ;  /* 0x0000000804a4723c */ /* 0x040fe400000418a4 */
[----:B------:R-:W-:Y:S06]  /*8120*/  MUFU.EX2 R130, R130 ;  /* 0x0000008200827308 */ /* 0x000fec0000000800 */
[C---:B------:R-:W-:Y:S01]  /*8130*/  HMMA.16816.F32.BF16 R176, R4.reuse, R10, R176 ;  /* 0x0000000a04b0723c */ /* 0x040fe200000418b0 */
[----:B------:R-:W4:Y:S01]  /*8140*/  LDSM.16.MT88.4 R8, [R249+0xb000] ;  /* 0x00b00000f908783b */ /* 0x000f220000004200 */
[----:B------:R-:W-:Y:S06]  /*8150*/  MUFU.EX2 R129, R129 ;  /* 0x0000008100817308 */ /* 0x000fec0000000800 */
[C---:B------:R-:W-:Y:S02]  /*8160*/  HMMA.16816.F32.BF16 R132, R4.reuse, R20, R132 ;  /* 0x000000140484723c */ /* 0x040fe40000041884 */
[----:B------:R-:W-:Y:S05]  /*8170*/  MUFU.EX2 R128, R128 ;  /* 0x0000008000807308 */ /* 0x000fea0000000800 */
[----:B------:R-:W-:Y:S01]  /*8180*/  FADD.FTZ R21, R83, R122 ;  /* 0x0000007a53157221 */ /* 0x000fe20000010000 */
[----:B------:R-:W-:Y:S01]  /*8190*/  HMMA.16816.F32.BF16 R144, R4, R22, R144 ;  /* 0x000000160490723c */ /* 0x000fe20000041890 */
[----:B------:R-:W-:Y:S01]  /*81a0*/  FADD.FTZ R20, R80, R119 ;  /* 0x0000007750147221 */ /* 0x000fe20000010000 */
[----:B------:R-:W5:Y:S01]  /*81b0*/  MUFU.EX2 R83, R101 ;  /* 0x0000006500537308 */ /* 0x000f620000000800 */
[----:B------:R-:W-:-:S02]  /*81c0*/  FADD.FTZ R21, R82, R21 ;  /* 0x0000001552157221 */ /* 0x000fc40000010000 */
[----:B------:R-:W-:Y:S02]  /*81d0*/  FADD.FTZ R20, R81, R20 ;  /* 0x0000001451147221 */ /* 0x000fe40000010000 */
[----:B------:R-:W-:Y:S01]  /*81e0*/  FADD.FTZ R5, R77, R114 ;  /* 0x000000724d057221 */ /* 0x000fe20000010000 */
[----:B--2---:R-:W-:Y:S01]  /*81f0*/  F2FP.BF16.PACK_AB R4, R88, R89 ;  /* 0x000000595804723e */ /* 0x004fe200000010ff */
[----:B------:R-:W-:Y:S01]  /*8200*/  FADD.FTZ R22, R78, R79 ;  /* 0x0000004f4e167221 */ /* 0x000fe20000010000 */
[----:B------:R-:W-:Y:S01]  /*8210*/  MUFU.EX2 R77, R199 ;  /* 0x000000c7004d7308 */ /* 0x000fe20000000800 */
[----:B------:R-:W-:Y:S01]  /*8220*/  FADD.FTZ R104, R76, R5 ;  /* 0x000000054c687221 */ /* 0x000fe20000010000 */
[----:B------:R-:W-:Y:S01]  /*8230*/  F2FP.BF16.PACK_AB R5, R95, R92 ;  /* 0x0000005c5f05723e */ /* 0x000fe200000010ff */
[----:B------:R-:W-:Y:S01]  /*8240*/  FADD.FTZ R106, R74, R21 ;  /* 0x000000154a6a7221 */ /* 0x000fe20000010000 */
[----:B------:R-:W-:Y:S01]  /*8250*/  F2FP.BF16.PACK_AB R6, R91, R86 ;  /* 0x000000565b06723e */ /* 0x000fe200000010ff */
[----:B------:R-:W-:-:S02]  /*8260*/  FADD.FTZ R75, R75, R104 ;  /* 0x000000684b4b7221 */ /* 0x000fc40000010000 */
[----:B------:R-:W-:Y:S01]  /*8270*/  FADD.FTZ R21, R71, R20 ;  /* 0x0000001447157221 */ /* 0x000fe20000010000 */
[----:B------:R-:W2:Y:S01]  /*8280*/  MUFU.EX2 R76, R197 ;  /* 0x000000c5004c7308 */ /* 0x000ea20000000800 */
[----:B-----5:R-:W-:Y:S01]  /*8290*/  F2FP.BF16.PACK_AB R7, R83, R94 ;  /* 0x0000005e5307723e */ /* 0x020fe200000010ff */
[----:B------:R-:W-:Y:S02]  /*82a0*/  FADD.FTZ R22, R69, R22 ;  /* 0x0000001645167221 */ /* 0x000fe40000010000 */
[----:B------:R-:W-:Y:S02]  /*82b0*/  FADD.FTZ R71, R72, R75 ;  /* 0x0000004b48477221 */ /* 0x000fe40000010000 */
[----:B------:R-:W-:Y:S02]  /*82c0*/  FADD.FTZ R75, R70, R21 ;  /* 0x00000015464b7221 */ /* 0x000fe40000010000 */
[----:B------:R-:W-:Y:S01]  /*82d0*/  MUFU.EX2 R78, R196 ;  /* 0x000000c4004e7308 */ /* 0x000fe20000000800 */
[----:B---3--:R-:W-:Y:S01]  /*82e0*/  HMMA.16816.F32.BF16 R140, R4, R16, R140 ;  /* 0x00000010048c723c */ /* 0x008fe2000004188c */
[----:B------:R-:W-:-:S02]  /*82f0*/  FADD.FTZ R101, R67, R22 ;  /* 0x0000001643657221 */ /* 0x000fc40000010000 */
[----:B------:R-:W3:Y:S01]  /*8300*/  LDSM.16.MT88.4 R20, [R252+0xb800] ;  /* 0x00b80000fc14783b */ /* 0x000ee20000004200 */
[----:B------:R-:W-:Y:S02]  /*8310*/  FADD.FTZ R73, R73, R106 ;  /* 0x0000006a49497221 */ /* 0x000fe40000010000 */
[----:B------:R-:W-:Y:S01]  /*8320*/  FADD.FTZ R44, R44, R101 ;  /* 0x000000652c2c7221 */ /* 0x000fe20000010000 */
[----:B------:R-:W-:Y:S01]  /*8330*/  MUFU.EX2 R79, R110 ;  /* 0x0000006e004f7308 */ /* 0x000fe20000000800 */
[----:B------:R-:W-:Y:S01]  /*8340*/  HMMA.16816.F32.BF16 R148, R4, R18, R148 ;  /* 0x000000120494723c */ /* 0x000fe20000041894 */
[----:B------:R-:W-:Y:S02]  /*8350*/  FADD.FTZ R50, R50, R73 ;  /* 0x0000004932327221 */ /* 0x000fe40000010000 */
[----:B------:R-:W-:Y:S02]  /*8360*/  FADD.FTZ R46, R46, R75 ;  /* 0x0000004b2e2e7221 */ /* 0x000fe40000010000 */
[----:B------:R-:W-:-:S02]  /*8370*/  FADD.FTZ R43, R43, R44 ;  /* 0x0000002c2b2b7221 */ /* 0x000fc40000010000 */
[----:B------:R-:W5:Y:S01]  /*8380*/  MUFU.EX2 R80, R109 ;  /* 0x0000006d00507308 */ /* 0x000f620000000800 */
[C---:B-1----:R-:W-:Y:S01]  /*8390*/  HMMA.16816.F32.BF16 R168, R4.reuse, R12, R168 ;  /* 0x0000000c04a8723c */ /* 0x042fe200000418a8 */
[----:B------:R-:W-:Y:S02]  /*83a0*/  FADD.FTZ R49, R49, R50 ;  /* 0x0000003231317221 */ /* 0x000fe40000010000 */
[----:B------:R-:W-:Y:S02]  /*83b0*/  FADD.FTZ R45, R45, R46 ;  /* 0x0000002e2d2d7221 */ /* 0x000fe40000010000 */
[----:B------:R-:W-:Y:S02]  /*83c0*/  FADD.FTZ R42, R42, R49 ;  /* 0x000000312a2a7221 */ /* 0x000fe40000010000 */
[----:B------:R-:W-:Y:S01]  /*83d0*/  MUFU.EX2 R81, R108 ;  /* 0x0000006c00517308 */ /* 0x000fe20000000800 */
[----:B------:R-:W-:Y:S01]  /*83e0*/  HMMA.16816.F32.BF16 R172, R4, R14, R172 ;  /* 0x0000000e04ac723c */ /* 0x000fe200000418ac */
[----:B------:R-:W-:-:S06]  /*83f0*/  FADD.FTZ R40, R40, R45 ;  /* 0x0000002d28287221 */ /* 0x000fcc0000010000 */
[----:B------:R-:W1:Y:S01]  /*8400*/  MUFU.EX2 R82, R105 ;  /* 0x0000006900527308 */ /* 0x000e620000000800 */
[C---:B----4-:R-:W-:Y:S07]  /*8410*/  HMMA.16816.F32.BF16 R180, R4.reuse, R8, R180 ;  /* 0x0000000804b4723c */ /* 0x050fee00000418b4 */
[----:B------:R-:W-:Y:S01]  /*8420*/  MUFU.EX2 R74, R103 ;  /* 0x00000067004a7308 */ /* 0x000fe20000000800 */
[C---:B------:R-:W-:Y:S07]  /*8430*/  HMMA.16816.F32.BF16 R184, R4.reuse, R10, R184 ;  /* 0x0000000a04b8723c */ /* 0x040fee00000418b8 */
[----:B------:R-:W4:Y:S01]  /*8440*/  MUFU.EX2 R67, R100 ;  /* 0x0000006400437308 */ /* 0x000f220000000800 */
[C---:B------:R-:W-:Y:S07]  /*8450*/  HMMA.16816.F32.BF16 R188, R4.reuse, R24, R188 ;  /* 0x0000001804bc723c */ /* 0x040fee00000418bc */
[----:B------:R-:W3:Y:S01]  /*8460*/  MUFU.EX2 R70, R115 ;  /* 0x0000007300467308 */ /* 0x000ee20000000800 */
[----:B------:R-:W-:Y:S07]  /*8470*/  HMMA.16816.F32.BF16 R192, R4, R26, R192 ;  /* 0x0000001a04c0723c */ /* 0x000fee00000418c0 */
[----:B--2---:R-:W-:Y:S01]  /*8480*/  F2FP.BF16.PACK_AB R4, R76, R77 ;  /* 0x0000004d4c04723e */ /* 0x004fe200000010ff */
[----:B------:R-:W2:Y:S01]  /*8490*/  MUFU.EX2 R69, R112 ;  /* 0x0000007000457308 */ /* 0x000ea20000000800 */
[----:B-----5:R-:W-:-:S02]  /*84a0*/  F2FP.BF16.PACK_AB R5, R80, R79 ;  /* 0x0000004f5005723e */ /* 0x020fc400000010ff */
[----:B------:R-:W-:Y:S02]  /*84b0*/  F2FP.BF16.PACK_AB R6, R131, R78 ;  /* 0x0000004e8306723e */ /* 0x000fe400000010ff */
[----:B-1----:R-:W-:-:S07]  /*84c0*/  F2FP.BF16.PACK_AB R7, R82, R81 ;  /* 0x000000515207723e */ /* 0x002fce00000010ff */
[C---:B------:R-:W-:Y:S08]  /*84d0*/  HMMA.16816.F32.BF16 R132, R4.reuse, R16, R132 ;  /* 0x000000100484723c */ /* 0x040ff00000041884 */
[C---:B------:R-:W-:Y:S01]  /*84e0*/  HMMA.16816.F32.BF16 R144, R4.reuse, R18, R144 ;  /* 0x000000120490723c */ /* 0x040fe20000041890 */
[----:B------:R-:W1:Y:S07]  /*84f0*/  LDSM.16.MT88.4 R16, [R250+0xb800] ;  /* 0x00b80000fa10783b */ /* 0x000e6e0000004200 */
[C---:B------:R-:W-:Y:S08]  /*8500*/  HMMA.16816.F32.BF16 R136, R4.reuse, R12, R136 ;  /* 0x0000000c0488723c */ /* 0x040ff00000041888 */
[C---:B------:R-:W-:Y:S01]  /*8510*/  HMMA.16816.F32.BF16 R156, R4.reuse, R14, R156 ;  /* 0x0000000e049c723c */ /* 0x040fe2000004189c */
[----:B------:R-:W5:Y:S07]  /*8520*/  LDSM.16.MT88.4 R12, [R249+0xb800] ;  /* 0x00b80000f90c783b */ /* 0x000f6e0000004200 */
[C---:B------:R-:W-:Y:S08]  /*8530*/  HMMA.16816.F32.BF16 R152, R4.reuse, R8, R152 ;  /* 0x000000080498723c */ /* 0x040ff00000041898 */
[C---:B------:R-:W-:Y:S01]  /*8540*/  HMMA.16816.F32.BF16 R160, R4.reuse, R10, R160 ;  /* 0x0000000a04a0723c */ /* 0x040fe200000418a0 */
[----:B------:R-:W1:Y:S07]  /*8550*/  LDSM.16.MT88.4 R8, [R248+0xb800] ;  /* 0x00b80000f808783b */ /* 0x000e6e0000004200 */
[C---:B------:R-:W-:Y:S01]  /*8560*/  HMMA.16816.F32.BF16 R164, R4.reuse, R24, R164 ;  /* 0x0000001804a4723c */ /* 0x040fe200000418a4 */
[----:B------:R-:W1:Y:S06]  /*8570*/  MUFU.EX2 R25, R204 ;  /* 0x000000cc00197308 */ /* 0x000e6c0000000800 */
[----:B------:R-:W-:Y:S01]  /*8580*/  FADD.FTZ R24, R48, R71 ;  /* 0x0000004730187221 */ /* 0x000fe20000010000 */
[----:B------:R-:W-:Y:S01]  /*8590*/  HMMA.16816.F32.BF16 R176, R4, R26, R176 ;  /* 0x0000001a04b0723c */ /* 0x000fe200000418b0 */
[----:B------:R-:W1:Y:S02]  /*85a0*/  MUFU.EX2 R26, R123 ;  /* 0x0000007b001a7308 */ /* 0x000e640000000800 */
[----:B------:R-:W-:-:S04]  /*85b0*/  FADD.FTZ R24, R47, R24 ;  /* 0x000000182f187221 */ /* 0x000fc80000010000 */
[----:B----4-:R-:W-:Y:S01]  /*85c0*/  F2FP.BF16.PACK_AB R4, R67, R74 ;  /* 0x0000004a4304723e */ /* 0x010fe200000010ff */
[----:B------:R-:W-:Y:S01]  /*85d0*/  FADD.FTZ R41, R41, R24 ;  /* 0x0000001829297221 */ /* 0x000fe20000010000 */
[----:B------:R-:W-:Y:S01]  /*85e0*/  F2FP.BF16.PACK_AB R5, R97, R98 ;  /* 0x000000626105723e */ /* 0x000fe200000010ff */
[----:B------:R-:W-:Y:S01]  /*85f0*/  FADD.FTZ R24, R37, R42 ;  /* 0x0000002a25187221 */ /* 0x000fe20000010000 */
[----:B---3--:R-:W-:Y:S01]  /*8600*/  F2FP.BF16.PACK_AB R6, R70, R99 ;  /* 0x000000634606723e */ /* 0x008fe200000010ff */
        /* <DEDUP_REMOVED lines=11> */
[----:B------:R-:W-:Y:S02]  /*86c0*/  FADD.FTZ R57, R57, R58 ;  /* 0x0000003a39397221 */ /* 0x000fe40000010000 */
[----:B------:R-:W-:-:S02]  /*86d0*/  FADD.FTZ R60, R60, R61 ;  /* 0x0000003d3c3c7221 */ /* 0x000fc40000010000 */
[----:B------:R-:W-:Y:S02]  /*86e0*/  FADD.FTZ R56, R56, R57 ;  /* 0x0000003938387221 */ /* 0x000fe40000010000 */
[----:B------:R-:W-:Y:S01]  /*86f0*/  FADD.FTZ R59, R59, R60 ;  /* 0x0000003c3b3b7221 */ /* 0x000fe20000010000 */
[C---:B-1----:R-:W-:Y:S01]  /*8700*/  HMMA.16816.F32.BF16 R168, R4.reuse, R16, R168 ;  /* 0x0000001004a8723c */ /* 0x042fe200000418a8 */
        /* <DEDUP_REMOVED lines=9> */
[----:B-----5:R-:W-:Y:S01]  /*87a0*/  HMMA.16816.F32.BF16 R180, R4, R12, R180 ;  /* 0x0000000c04b4723c */ /* 0x020fe200000418b4 */
        /* <DEDUP_REMOVED lines=18> */
[----:B------:R-:W-:Y:S01]  /*88d0*/  FADD.FTZ R4, R38, R43 ;  /* 0x0000002b26047221 */ /* 0x000fe20000010000 */
[----:B------:R-:W-:Y:S01]  /*88e0*/  F2FP.BF16.PACK_AB R5, R90, R93 ;  /* 0x0000005d5a05723e */ /* 0x000fe200000010ff */
[----:B------:R-:W-:Y:S01]  /*88f0*/  FADD.FTZ R38, R35, R40 ;  /* 0x0000002823267221 */ /* 0x000fe20000010000 */
[----:B------:R-:W-:Y:S01]  /*8900*/  F2FP.BF16.PACK_AB R6, R25, R128 ;  /* 0x000000801906723e */ /* 0x000fe200000010ff */
[----:B------:R-:W-:Y:S01]  /*8910*/  FADD.FTZ R39, R39, R4 ;  /* 0x0000000427277221 */ /* 0x000fe20000010000 */
[----:B------:R-:W-:Y:S01]  /*8920*/  F2FP.BF16.PACK_AB R4, R129, R130 ;  /* 0x000000828104723e */ /* 0x000fe200000010ff */
[----:B------:R-:W-:Y:S01]  /*8930*/  FADD.FTZ R29, R29, R38 ;  /* 0x000000261d1d7221 */ /* 0x000fe20000010000 */
[----:B------:R-:W-:Y:S01]  /*8940*/  F2FP.BF16.PACK_AB R7, R26, R87 ;  /* 0x000000571a07723e */ /* 0x000fe200000010ff */
[----:B------:R-:W-:Y:S02]  /*8950*/  FADD.FTZ R39, R34, R39 ;  /* 0x0000002722277221 */ /* 0x000fe40000010000 */
[----:B------:R-:W-:-:S02]  /*8960*/  FADD.FTZ R29, R28, R29 ;  /* 0x0000001d1c1d7221 */ /* 0x000fc40000010000 */
[----:B------:R-:W-:Y:S02]  /*8970*/  FADD.FTZ R66, R66, R39 ;  /* 0x0000002742427221 */ /* 0x000fe40000010000 */
        /* <DEDUP_REMOVED lines=52> */
[----:B------:R-:W-:Y:S01]  /*8cc0*/  FADD.FTZ R96, R96, R97 ;  /* 0x0000006160607221 */ /* 0x000fe20000010000 */
[----:B------:R1:W-:Y:S01]  /*8cd0*/  STL [R1+0x64], R4 ;  /* 0x0000640401007387 */ /* 0x0003e20000100800 */
[----:B------:R-:W-:Y:S02]  /*8ce0*/  FADD.FTZ R99, R99, R74 ;  /* 0x0000004a63637221 */ /* 0x000fe40000010000 */
[----:B------:R-:W-:Y:S02]  /*8cf0*/  FADD.FTZ R6, R26, R87 ;  /* 0x000000571a067221 */ /* 0x000fe40000010000 */
[----:B------:R-:W-:-:S03]  /*8d00*/  FADD.FTZ R5, R70, R99 ;  /* 0x0000006346057221 */ /* 0x000fc60000010000 */
[----:B------:R2:W-:Y:S01]  /*8d10*/  STL [R1+0x58], R6 ;  /* 0x0000580601007387 */ /* 0x0005e20000100800 */
[----:B-1----:R-:W-:-:S05]  /*8d20*/  FADD.FTZ R4, R69, R96 ;  /* 0x0000006045047221 */ /* 0x002fca0000010000 */
[----:B------:R2:W-:Y:S04]  /*8d30*/  STL [R1+0x5c], R4 ;  /* 0x00005c0401007387 */ /* 0x0005e80000100800 */
[----:B------:R2:W-:Y:S01]  /*8d40*/  STL [R1+0x60], R5 ;  /* 0x0000600501007387 */ /* 0x0005e20000100800 */
[----:B------:R-:W-:Y:S05]  /*8d50*/  @!P0 BRA `(.L_x_251) ;  /* 0x0000660000008947 */ /* 0x000fea0003800000 */
[----:B------:R-:W-:Y:S01]  /*8d60*/  ISETP.GE.AND P0, PT, R242, c[0x0][0x220], PT ;  /* 0x00008800f2007a0c */ /* 0x000fe20003f06270 */
[----:B------:R-:W-:Y:S01]  /*8d70*/  IMAD.MOV.U32 R199, RZ, RZ, R2 ;  /* 0x000000ffffc77224 */ /* 0x000fe200078e0002 */
[----:B--2---:R-:W-:Y:S01]  /*8d80*/  MOV R4, c[0x0][0x1a4] ;  /* 0x0000690000047a02 */ /* 0x004fe20000000f00 */
[----:B------:R-:W-:Y:S01]  /*8d90*/  ULDC.64 UR4, c[0x0][0x1a0] ;  /* 0x0000680000047ab9 */ /* 0x000fe20000000a00 */
[----:B------:R-:W-:Y:S01]  /*8da0*/  MOV R196, R3 ;  /* 0x0000000300c47202 */ /* 0x000fe20000000f00 */
[----:B------:R-:W-:Y:S01]  /*8db0*/  IMAD.MOV.U32 R3, RZ, RZ, c[0x0][0x1a4] ;  /* 0x00006900ff037624 */ /* 0x000fe200078e00ff */
[----:B------:R-:W-:Y:S01]  /*8dc0*/  MOV R197, R0 ;  /* 0x0000000000c57202 */ /* 0x000fe20000000f00 */
[----:B------:R-:W-:Y:S01]  /*8dd0*/  USHF.L.U64.HI UR6, UR4, 0x4, UR5 ;  /* 0x0000000404067899 */ /* 0x000fe20008010205 */
[----:B------:R-:W-:Y:S01]  /*8de0*/  MOV R0, c[0x0][0x1a4] ;  /* 0x0000690000007a02 */ /* 0x000fe20000000f00 */
[----:B------:R-:W-:Y:S01]  /*8df0*/  USHF.L.U32 UR11, UR4, 0x4, URZ ;  /* 0x00000004040b7899 */ /* 0x000fe2000800063f */
[----:B------:R-:W-:Y:S01]  /*8e00*/  MOV R2, c[0x0][0x1a4] ;  /* 0x0000690000027a02 */ /* 0x000fe20000000f00 */
[----:B------:R-:W-:Y:S01]  /*8e10*/  ULEA.HI.SX32 UR8, UR8, 0xfffffffe, 0x19 ;  /* 0xfffffffe08087891 */ /* 0x000fe2000f8fca3f */
[----:B------:R-:W-:Y:S01]  /*8e20*/  MOV R201, R68 ;  /* 0x0000004400c97202 */ /* 0x000fe20000000f00 */
[----:B------:R-:W-:Y:S01]  /*8e30*/  @!P0 IMAD R4, R4, 0x30, RZ ;  /* 0x0000003004048824 */ /* 0x000fe200078e02ff */
[----:B------:R-:W-:Y:S01]  /*8e40*/  ULDC.64 UR4, c[0x0][0x1a0] ;  /* 0x0000680000047ab9 */ /* 0x000fe20000000a00 */
[----:B------:R-:W-:-:S02]  /*8e50*/  @!P0 IMAD R3, R3, 0x50, RZ ;  /* 0x0000005003038824 */ /* 0x000fc400078e02ff */
[----:B------:R-:W-:Y:S01]  /*8e60*/  @!P0 IMAD R0, R0, 0x70, RZ ;  /* 0x0000007000008824 */ /* 0x000fe200078e02ff */
[----:B------:R1:W-:Y:S01]  /*8e70*/  @!P0 STL [R1+0x54], R4 ;  /* 0x0000540401008387 */ /* 0x0003e20000100800 */
[----:B------:R-:W-:-:S03]  /*8e80*/  @!P0 IMAD R2, R2, 0x60, RZ ;  /* 0x0000006002028824 */ /* 0x000fc600078e02ff */
[----:B------:R1:W-:Y:S04]  /*8e90*/  @!P0 STL [R1+0x50], R3 ;  /* 0x0000500301008387 */ /* 0x0003e80000100800 */
[----:B------:R1:W-:Y:S04]  /*8ea0*/  @!P0 STL [R1+0x48], R0 ;  /* 0x0000480001008387 */ /* 0x0003e80000100800 */
[----:B------:R1:W-:Y:S01]  /*8eb0*/  @!P0 STL [R1+0x4c], R2 ;  /* 0x00004c0201008387 */ /* 0x0003e20000100800 */
[----:B------:R-:W-:Y:S05]  /*8ec0*/  BRA `(.L_x_252) ;  /* 0x00000a3000007947 */ /* 0x000fea0003800000 */
.L_x_254:
[----:B------:R-:W-:Y:S01]  /*8ed0*/  IMAD.U32 R2, RZ, RZ, UR8 ;  /* 0x00000008ff027e24 */ /* 0x000fe2000f8e00ff */
[----:B------:R-:W2:Y:S01]  /*8ee0*/  LDL.64 R212, [R1+0x28] ;  /* 0x0000280001d47983 */ /* 0x000ea20000100a00 */
[----:B------:R-:W-:Y:S02]  /*8ef0*/  IMAD.U32 R3, RZ, RZ, UR8 ;  /* 0x00000008ff037e24 */ /* 0x000fe4000f8e00ff */
[----:B------:R-:W-:Y:S01]  /*8f00*/  IMAD.U32 R6, RZ, RZ, UR8 ;  /* 0x00000008ff067e24 */ /* 0x000fe2000f8e00ff */
[----:B------:R-:W-:Y:S01]  /*8f10*/  @!P0 IADD3 R2, R2, -0x1, RZ ;  /* 0xffffffff02028810 */ /* 0x000fe20007ffe0ff */
[----:B------:R-:W3:Y:S01]  /*8f20*/  LDL.64 R214, [R1+0x30] ;  /* 0x0000300001d67983 */ /* 0x000ee20000100a00 */
[----:B------:R-:W-:Y:S02]  /*8f30*/  @!P0 IADD3 R3, R3, -0x1, RZ ;  /* 0xffffffff03038810 */ /* 0x000fe40007ffe0ff */
[----:B------:R-:W-:Y:S01]  /*8f40*/  @!P0 SHF.R.S32.HI R7, RZ, 0x1f, R2 ;  /* 0x0000001fff078819 */ /* 0x000fe20000011402 */
[----:B------:R-:W-:Y:S01]  /*8f50*/  @!P0 IMAD.WIDE.U32 R68, R2, c[0x0][0x198], RZ ;  /* 0x0000660002448a25 */ /* 0x000fe200078e00ff */
[----:B------:R-:W4:Y:S01]  /*8f60*/  LDL R216, [R1+0x1c] ;  /* 0x00001c0001d87983 */ /* 0x000f220000100800 */
[----:B------:R-:W-:Y:S02]  /*8f70*/  @!P0 SHF.R.S32.HI R0, RZ, 0x1f, R3 ;  /* 0x0000001fff008819 */ /* 0x000fe40000011403 */
[----:B------:R-:W-:Y:S01]  /*8f80*/  @!P0 IMAD R7, R7, c[0x0][0x198], RZ ;  /* 0x0000660007078a24 */ /* 0x000fe200078e02ff */
[----:B------:R-:W-:Y:S01]  /*8f90*/  @!P0 IADD3 R6, R6, -0x1, RZ ;  /* 0xffffffff06068810 */ /* 0x000fe20007ffe0ff */
[----:B------:R-:W-:Y:S04]  /*8fa0*/  @!P0 IMAD.WIDE.U32 R86, R3, c[0x0][0x198], RZ ;  /* 0x0000660003568a25 */ /* 0x000fe800078e00ff */
[----:B------:R-:W-:Y:S02]  /*8fb0*/  @!P0 IMAD R7, R2, c[0x0][0x19c], R7 ;  /* 0x0000670002078a24 */ /* 0x000fe400078e0207 */
[----:B------:R-:W-:Y:S02]  /*8fc0*/  @!P0 IMAD R0, R0, c[0x0][0x198], RZ ;  /* 0x0000660000008a24 */ /* 0x000fe400078e02ff */
[----:B------:R-:W-:Y:S02]  /*8fd0*/  @!P0 IMAD.IADD R7, R69, 0x1, R7 ;  /* 0x0000000145078824 */ /* 0x000fe400078e0207 */
[----:B------:R-:W-:Y:S01]  /*8fe0*/  @!P0 IMAD R0, R3, c[0x0][0x19c], R0 ;  /* 0x0000670003008a24 */ /* 0x000fe200078e0200 */
[----:B------:R-:W-:Y:S03]  /*8ff0*/  @!P0 SHF.R.S32.HI R3, RZ, 0x1f, R6 ;  /* 0x0000001fff038819 */ /* 0x000fe60000011406 */
[----:B------:R-:W-:Y:S02]  /*9000*/  @!P0 IMAD.IADD R0, R87, 0x1, R0 ;  /* 0x0000000157008824 */ /* 0x000fe400078e0200 */
[----:B------:R-:W-:Y:S04]  /*9010*/  @!P0 IMAD R3, R3, c[0x0][0x198], RZ ;  /* 0x0000660003038a24 */ /* 0x000fe800078e02ff */
[----:B------:R-:W-:Y:S01]  /*9020*/  @!P0 IMAD R3, R6, c[0x0][0x19c], R3 ;  /* 0x0000670006038a24 */ /* 0x000fe200078e0203 */
[----:B----4-:R1:W-:Y:S01]  /*9030*/  @P0 STS.128 [R216+0x4000], RZ ;  /* 0x004000ffd8000388 */ /* 0x0103e20000000c00 */
[CC--:B--2---:R-:W-:Y:S04]  /*9040*/  @!P0 LEA R8, P2, R68.reuse, R212.reuse, 0x7 ;  /* 0x000000d444088211 */ /* 0x0c4fe800078438ff */
[-C--:B---3--:R-:W-:Y:S02]  /*9050*/  @!P0 LEA.HI.X R7, R68, R215.reuse, R7, 0x7, P2 ;  /* 0x000000d744078211 */ /* 0x088fe400010f3c07 */
[CC--:B------:R-:W-:Y:S04]  /*9060*/  @!P0 LEA R2, P2, R86.reuse, R212.reuse, 0x7 ;  /* 0x000000d456028211 */ /* 0x0c0fe800078438ff */
[----:B------:R-:W-:Y:S02]  /*9070*/  @!P0 LEA.HI.X R0, R86, R215, R0, 0x7, P2 ;  /* 0x000000d756008211 */ /* 0x000fe400010f3c00 */
[----:B------:R-:W-:Y:S02]  /*9080*/  @!P0 LEA R68, P2, R8, c[0x0][0x168], 0x1 ;  /* 0x00005a0008448a11 */ /* 0x000fe400078408ff */
[----:B------:R-:W-:Y:S02]  /*9090*/  @!P0 IADD3 R2, P3, R2, UR20, RZ ;  /* 0x0000001402028c10 */ /* 0x000fe4000ff7e0ff */
[----:B------:R-:W-:Y:S01]  /*90a0*/  @!P0 LEA.HI.X R69, R8, c[0x0][0x16c], R7, 0x1, P2 ;  /* 0x00005b0008458a11 */ /* 0x000fe200010f0c07 */
[----:B------:R-:W-:Y:S04]  /*90b0*/  @!P0 IMAD.WIDE.U32 R6, R6, c[0x0][0x198], RZ ;  /* 0x0000660006068a25 */ /* 0x000fe800078e00ff */
[----:B------:R-:W-:Y:S01]  /*90c0*/  @!PT LDS RZ, [RZ] ;  /* 0x00000000fffff984 */ /* 0x000fe20000000800 */
[----:B------:R-:W-:Y:S01]  /*90d0*/  @!PT LDS RZ, [RZ] ;  /* 0x00000000fffff984 */ /* 0x000fe20000000800 */
[----:B------:R-:W-:Y:S01]  /*90e0*/  @!PT LDS RZ, [RZ] ;  /* 0x00000000fffff984 */ /* 0x000fe20000000800 */
[----:B------:R2:W-:Y:S01]  /*90f0*/  @!P0 LDGSTS.E.BYPASS.LTC128B.128 [R216+0x4000], [R68.64] ;  /* 0x0400000044d88fae */ /* 0x0005e2000b901d52 */
[-C--:B------:R-:W-:Y:S02]  /*9100*/  @!P0 LEA R8, P2, R6, R212.reuse, 0x7 ;  /* 0x000000d406088211 */ /* 0x080fe400078438ff */
[----:B------:R-:W-:Y:S02]  /*9110*/  @!P0 IADD3 R3, R7, R3, RZ ;  /* 0x0000000307038210 */ /* 0x000fe40007ffe0ff */
[----:B------:R-:W-:Y:S01]  /*9120*/  @!P0 IADD3.X R7, R0, UR9, RZ, P3, !PT ;  /* 0x0000000900078c10 */ /* 0x000fe20009ffe4ff */
[----:B------:R-:W-:Y:S01]  /*9130*/  IMAD.U32 R0, RZ, RZ, UR8 ;  /* 0x00000008ff007e24 */ /* 0x000fe2000f8e00ff */
[-C--:B------:R-:W-:Y:S01]  /*9140*/  @!P0 LEA.HI.X R9, R6, R215.reuse, R3, 0x7, P2 ;  /* 0x000000d706098211 */ /* 0x080fe200010f3c03 */
[----:B------:R-:W-:Y:S01]  /*9150*/  @!P0 IMAD.MOV.U32 R3, RZ, RZ, c[0x0][0x198] ;  /* 0x00006600ff038624 */ /* 0x000fe200078e00ff */
[----:B------:R1:W-:Y:S01]  /*9160*/  @P0 STS.128 [R216+0x4800], RZ ;  /* 0x004800ffd8000388 */ /* 0x0003e20000000c00 */
[----:B------:R-:W-:Y:S01]  /*9170*/  @!P0 IMAD.MOV.U32 R6, RZ, RZ, c[0x0][0x19c] ;  /* 0x00006700ff068624 */ /* 0x000fe200078e00ff */
[----:B------:R-:W-:Y:S01]  /*9180*/  @!P0 IADD3 R0, R0, -0x1, RZ ;  /* 0xffffffff00008810 */ /* 0x000fe20007ffe0ff */
[----:B------:R-:W-:Y:S04]  /*9190*/  @!P0 IMAD.WIDE.U32 R8, R3, 0x30, R8 ;  /* 0x0000003003088825 */ /* 0x000fe800078e0008 */
[----:B------:R-:W-:Y:S01]  /*91a0*/  @!P0 IMAD R6, R6, 0x30, RZ ;  /* 0x0000003006068824 */ /* 0x000fe200078e02ff */
[----:B------:R-:W-:Y:S01]  /*91b0*/  @!P0 LEA R86, P2, R8, c[0x0][0x168], 0x1 ;  /* 0x00005a0008568a11 */ /* 0x000fe200078408ff */
[----:B------:R-:W-:Y:S02]  /*91c0*/  IMAD.U32 R3, RZ, RZ, UR8 ;  /* 0x00000008ff037e24 */ /* 0x000fe4000f8e00ff */
[----:B------:R-:W-:Y:S03]  /*91d0*/  @!P0 IMAD.IADD R6, R6, 0x1, R9 ;  /* 0x0000000106068824 */ /* 0x000fe600078e0209 */
[----:B------:R-:W-:Y:S02]  /*91e0*/  @!P0 IADD3 R3, R3, -0x1, RZ ;  /* 0xffffffff03038810 */ /* 0x000fe40007ffe0ff */
[----:B------:R-:W-:Y:S02]  /*91f0*/  @!P0 LEA.HI.X R87, R8, c[0x0][0x16c], R6, 0x1, P2 ;  /* 0x00005b0008578a11 */ /* 0x000fe400010f0c06 */
[C---:B--2---:R-:W-:Y:S02]  /*9200*/  @!P0 LEA R68, P2, R2.reuse, c[0x0][0x168], 0x1 ;  /* 0x00005a0002448a11 */ /* 0x044fe400078408ff */
        /* <DEDUP_REMOVED lines=12> */
[----:B------:R-:W-:Y:S03]  /*92d0*/  @!P0 IMAD.MOV.U32 R3, RZ, RZ, c[0x0][0x198] ;  /* 0x00006600ff038624 */ /* 0x000fe600078e00ff */
[-C--:B------:R-:W-:Y:S01]  /*92e0*/  @!P0 LEA.HI.X R6, R2, R215.reuse, R6, 0x7, P2 ;  /* 0x000000d702068211 */ /* 0x080fe200010f3c06 */
[----:B------:R-:W-:Y:S01]  /*92f0*/  @!P0 IMAD.MOV.U32 R2, RZ, RZ, c[0x0][0x19c] ;  /* 0x00006700ff028624 */ /* 0x000fe200078e00ff */
[C---:B------:R-:W-:Y:S04]  /*9300*/  @!P0 LEA R7, P2, R3.reuse, R8, 0x5 ;  /* 0x0000000803078211 */ /* 0x040fe800078428ff */
[----:B------:R-:W-:Y:S02]  /*9310*/  @!P0 LEA.HI.X R2, R3, R6, R2, 0x5, P2 ;  /* 0x0000000603028211 */ /* 0x000fe400010f2c02 */
[----:B------:R-:W-:Y:S02]  /*9320*/  @!P0 SHF.R.S32.HI R3, RZ, 0x1f, R0 ;  /* 0x0000001fff038819 */ /* 0x000fe40000011400 */
[C---:B------:R-:W-:Y:S01]  /*9330*/  @!P0 LEA R8, P2, R7.reuse, c[0x0][0x168], 0x1 ;  /* 0x00005a0007088a11 */ /* 0x040fe200078408ff */
[----:B--2---:R-:W-:Y:S03]  /*9340*/  @!P0 IMAD.WIDE.U32 R68, R0, c[0x0][0x198], RZ ;  /* 0x0000660000448a25 */ /* 0x004fe600078e00ff */
[----:B------:R-:W-:Y:S01]  /*9350*/  @!P0 LEA.HI.X R9, R7, c[0x0][0x16c], R2, 0x1, P2 ;  /* 0x00005b0007098a11 */ /* 0x000fe200010f0c02 */
[----:B------:R-:W-:Y:S01]  /*9360*/  @!P0 IMAD R3, R3, c[0x0][0x198], RZ ;  /* 0x0000660003038a24 */ /* 0x000fe200078e02ff */
[-C--:B------:R-:W-:Y:S01]  /*9370*/  @!P0 LEA R6, P2, R68, R212.reuse, 0x7 ;  /* 0x000000d444068211 */ /* 0x080fe200078438ff */
[----:B------:R-:W-:Y:S02]  /*9380*/  @!P0 IMAD.MOV.U32 R2, RZ, RZ, c[0x0][0x19c] ;  /* 0x00006700ff028624 */ /* 0x000fe400078e00ff */
[----:B------:R-:W-:Y:S01]  /*9390*/  @!PT LDS RZ, [RZ] ;  /* 0x00000000fffff984 */ /* 0x000fe20000000800 */
[----:B------:R-:W-:Y:S01]  /*93a0*/  @!PT LDS RZ, [RZ] ;  /* 0x00000000fffff984 */ /* 0x000fe20000000800 */
[----:B------:R-:W-:Y:S01]  /*93b0*/  @!PT LDS RZ, [RZ] ;  /* 0x00000000fffff984 */ /* 0x000fe20000000800 */
[----:B------:R2:W-:Y:S01]  /*93c0*/  @!P0 LDGSTS.E.BYPASS.LTC128B.128 [R216+0x5000], [R8.64] ;  /* 0x0500000008d88fae */ /* 0x0005e2000b901d52 */
[----:B------:R-:W-:Y:S01]  /*93d0*/  @!P0 IMAD R3, R0, c[0x0][0x19c], R3 ;  /* 0x0000670000038a24 */ /* 0x000fe200078e0203 */
[----:B------:R-:W-:Y:S01]  /*93e0*/  @!P0 MOV R0, c[0x0][0x198] ;  /* 0x0000660000008a02 */ /* 0x000fe20000000f00 */
[----:B------:R-:W-:Y:S02]  /*93f0*/  @!P0 IMAD R2, R2, 0x50, RZ ;  /* 0x0000005002028824 */ /* 0x000fe400078e02ff */
[----:B------:R-:W-:Y:S01]  /*9400*/  @!P0 IMAD.IADD R3, R69, 0x1, R3 ;  /* 0x0000000145038824 */ /* 0x000fe200078e0203 */
[----:B------:R1:W-:Y:S04]  /*9410*/  @P0 STS.128 [R216+0x5800], RZ ;  /* 0x005800ffd8000388 */ /* 0x0003e80000000c00 */
[-C--:B------:R-:W-:Y:S01]  /*9420*/  @!P0 LEA.HI.X R7, R68, R215.reuse, R3, 0x7, P2 ;  /* 0x000000d744078211 */ /* 0x080fe200010f3c03 */
[----:B------:R-:W-:Y:S01]  /*9430*/  IMAD.U32 R3, RZ, RZ, UR8 ;  /* 0x00000008ff037e24 */ /* 0x000fe2000f8e00ff */
[----:B------:R-:W-:Y:S01]  /*9440*/  @!PT LDS RZ, [RZ] ;  /* 0x00000000fffff984 */ /* 0x000fe20000000800 */
[----:B------:R-:W-:Y:S01]  /*9450*/  @!PT LDS RZ, [RZ] ;  /* 0x00000000fffff984 */ /* 0x000fe20000000800 */
[----:B------:R-:W-:Y:S01]  /*9460*/  @!PT LDS RZ, [RZ] ;  /* 0x00000000fffff984 */ /* 0x000fe20000000800 */
[----:B------:R3:W-:Y:S03]  /*9470*/  @!P0 LDGSTS.E.BYPASS.LTC128B.128 [R216+0x5800], [R86.64] ;  /* 0x0580000056d88fae */ /* 0x0007e6000b901d52 */
[----:B------:R-:W-:Y:S01]  /*9480*/  @!P0 IMAD.WIDE.U32 R6, R0, 0x50, R6 ;  /* 0x0000005000068825 */ /* 0x000fe200078e0006 */
[----:B------:R-:W-:Y:S01]  /*9490*/  @!P0 IADD3 R3, R3, -0x1, RZ ;  /* 0xffffffff03038810 */ /* 0x000fe20007ffe0ff */
[----:B------:R1:W-:Y:S02]  /*94a0*/  @P0 STS.128 [R216+0x6000], RZ ;  /* 0x006000ffd8000388 */ /* 0x0003e40000000c00 */
[----:B------:R-:W-:Y:S01]  /*94b0*/  IMAD.U32 R0, RZ, RZ, UR8 ;  /* 0x00000008ff007e24 */ /* 0x000fe2000f8e00ff */
[----:B------:R-:W-:Y:S01]  /*94c0*/  @!P0 LEA R68, P2, R6, c[0x0][0x168], 0x1 ;  /* 0x00005a0006448a11 */ /* 0x000fe200078408ff */
[----:B------:R-:W-:Y:S03]  /*94d0*/  @!P0 IMAD.IADD R2, R2, 0x1, R7 ;  /* 0x0000000102028824 */ /* 0x000fe600078e0207 */
[----:B------:R-:W-:Y:S02]  /*94e0*/  @!P0 IADD3 R0, R0, -0x1, RZ ;  /* 0xffffffff00008810 */ /* 0x000fe40007ffe0ff */
[----:B------:R-:W-:Y:S02]  /*94f0*/  @!P0 LEA.HI.X R69, R6, c[0x0][0x16c], R2, 0x1, P2 ;  /* 0x00005b0006458a11 */ /* 0x000fe400010f0c02 */
[----:B------:R-:W-:Y:S01]  /*9500*/  @!P0 SHF.R.S32.HI R2, RZ, 0x1f, R0 ;  /* 0x0000001fff028819 */ /* 0x000fe20000011400 */
[----:B--2---:R-:W-:Y:S04]  /*9510*/  @!P0 IMAD.WIDE.U32 R8, R0, c[0x0][0x198], RZ ;  /* 0x0000660000088a25 */ /* 0x004fe800078e00ff */
[----:B------:R-:W-:Y:S01]  /*9520*/  @!P0 IMAD R2, R2, c[0x0][0x198], RZ ;  /* 0x0000660002028a24 */ /* 0x000fe200078e02ff */
[-C--:B------:R-:W-:Y:S03]  /*9530*/  @!P0 LEA R6, P2, R8, R212.reuse, 0x7 ;  /* 0x000000d408068211 */ /* 0x080fe600078438ff */
[----:B------:R-:W-:Y:S02]  /*9540*/  @!P0 IMAD R2, R0, c[0x0][0x19c], R2 ;  /* 0x0000670000028a24 */ /* 0x000fe400078e0202 */
[----:B------:R-:W-:Y:S02]  /*9550*/  @!P0 IMAD.MOV.U32 R0, RZ, RZ, c[0x0][0x19c] ;  /* 0x00006700ff008624 */ /* 0x000fe400078e00ff */
[----:B------:R-:W-:Y:S02]  /*9560*/  @!P0 IMAD.IADD R2, R9, 0x1, R2 ;  /* 0x0000000109028824 */ /* 0x000fe400078e0202 */
[----:B------:R-:W-:Y:S03]  /*9570*/  @!P0 IMAD R0, R0, 0x60, RZ ;  /* 0x0000006000008824 */ /* 0x000fe600078e02ff */
[-C--:B------:R-:W-:Y:S02]  /*9580*/  @!P0 LEA.HI.X R7, R8, R215.reuse, R2, 0x7, P2 ;  /* 0x000000d708078211 */ /* 0x080fe400010f3c02 */
[----:B------:R-:W-:Y:S05]  /*9590*/  @!P0 MOV R2, c[0x0][0x198] ;  /* 0x0000660000028a02 */ /* 0x000fea0000000f00 */
[----:B------:R-:W-:Y:S04]  /*95a0*/  @!P0 IMAD.WIDE.U32 R6, R2, 0x60, R6 ;  /* 0x0000006002068825 */ /* 0x000fe800078e0006 */
[----:B------:R-:W-:Y:S01]  /*95b0*/  @!P0 IMAD.IADD R0, R0, 0x1, R7 ;  /* 0x0000000100008824 */ /* 0x000fe200078e0207 */
[C---:B------:R-:W-:Y:S04]  /*95c0*/  @!P0 LEA R8, P2, R6.reuse, c[0x0][0x168], 0x1 ;  /* 0x00005a0006088a11 */ /* 0x040fe800078408ff */
[----:B------:R-:W-:Y:S02]  /*95d0*/  @!P0 LEA.HI.X R9, R6, c[0x0][0x16c], R0, 0x1, P2 ;  /* 0x00005b0006098a11 */ /* 0x000fe400010f0c00 */
[----:B------:R-:W-:Y:S05]  /*95e0*/  @!P0 SHF.R.S32.HI R0, RZ, 0x1f, R3 ;  /* 0x0000001fff008819 */ /* 0x000fea0000011403 */
[----:B------:R-:W-:Y:S04]  /*95f0*/  @!P0 IMAD R0, R0, c[0x0][0x198], RZ ;  /* 0x0000660000008a24 */ /* 0x000fe800078e02ff */
[C---:B------:R-:W-:Y:S02]  /*9600*/  @!P0 IMAD R0, R3.reuse, c[0x0][0x19c], R0 ;  /* 0x0000670003008a24 */ /* 0x040fe400078e0200 */
[----:B------:R-:W-:Y:S04]  /*9610*/  @!P0 IMAD.WIDE.U32 R2, R3, c[0x0][0x198], RZ ;  /* 0x0000660003028a25 */ /* 0x000fe800078e00ff */
[----:B------:R-:W-:Y:S01]  /*9620*/  @!P0 IMAD.IADD R0, R3, 0x1, R0 ;  /* 0x0000000103008824 */ /* 0x000fe200078e0200 */
[C---:B------:R-:W-:Y:S02]  /*9630*/  @!P0 LEA R6, P2, R2.reuse, R212, 0x7 ;  /* 0x000000d402068211 */ /* 0x040fe400078438ff */
[----:B------:R-:W-:Y:S02]  /*9640*/  @!P0 MOV R3, c[0x0][0x198] ;  /* 0x0000660000038a02 */ /* 0x000fe40000000f00 */
[-C--:B------:R-:W-:Y:S01]  /*9650*/  @!P0 LEA.HI.X R2, R2, R215.reuse, R0, 0x7, P2 ;  /* 0x000000d702028211 */ /* 0x080fe200010f3c00 */
[----:B------:R-:W-:Y:S01]  /*9660*/  @!P0 IMAD.MOV.U32 R0, RZ, RZ, c[0x0][0x19c] ;  /* 0x00006700ff008624 */ /* 0x000fe200078e00ff */
[C---:B------:R-:W-:Y:S04]  /*9670*/  @!P0 LEA R6, P2, R3.reuse, R6, 0x6 ;  /* 0x0000000603068211 */ /* 0x040fe800078430ff */
[----:B------:R-:W-:Y:S02]  /*9680*/  @!P0 LEA.HI.X R3, R3, R2, R0, 0x6, P2 ;  /* 0x0000000203038211 */ /* 0x000fe400010f3400 */
[C---:B---3--:R-:W-:Y:S04]  /*9690*/  @!P0 LEA R86, P2, R6.reuse, c[0x0][0x168], 0x1 ;  /* 0x00005a0006568a11 */ /* 0x048fe800078408ff */
        /* <DEDUP_REMOVED lines=21> */
[----:B------:R-:W-:Y:S01]  /*97f0*/  @!P0 IMAD.IADD R0, R3, 0x1, R0 ;  /* 0x0000000103008824 */ /* 0x000fe200078e0200 */
[C---:B------:R-:W-:Y:S02]  /*9800*/  @!P0 LEA R6, P2, R2.reuse, R212, 0x7 ;  /* 0x000000d402068211 */ /* 0x040fe400078438ff */
[----:B------:R1:W-:Y:S02]  /*9810*/  @P0 STS.128 [R216+0x7800], RZ ;  /* 0x007800ffd8000388 */ /* 0x0003e40000000c00 */
[----:B------:R-:W-:Y:S01]  /*9820*/  @!P0 LEA.HI.X R7, R2, R215, R0, 0x7, P2 ;  /* 0x000000d702078211 */ /* 0x000fe200010f3c00 */
[----:B------:R-:W-:Y:S01]  /*9830*/  @!P0 IMAD.MOV.U32 R0, RZ, RZ, c[0x0][0x19c] ;  /* 0x00006700ff008624 */ /* 0x000fe200078e00ff */
[----:B------:R-:W-:Y:S03]  /*9840*/  @!P0 MOV R2, c[0x0][0x198] ;  /* 0x0000660000028a02 */ /* 0x000fe60000000f00 */
[----:B------:R-:W-:Y:S02]  /*9850*/  @!P0 IMAD R0, R0, 0x70, RZ ;  /* 0x0000007000008824 */ /* 0x000fe400078e02ff */
[----:B------:R-:W-:Y:S04]  /*9860*/  @!P0 IMAD.WIDE.U32 R6, R2, 0x70, R6 ;  /* 0x0000007002068825 */ /* 0x000fe800078e0006 */
[----:B------:R-:W-:Y:S01]  /*9870*/  @!P0 IMAD.IADD R0, R0, 0x1, R7 ;  /* 0x0000000100008824 */ /* 0x000fe200078e0207 */
[C---:B--2---:R-:W-:Y:S04]  /*9880*/  @!P0 LEA R86, P2, R6.reuse, c[0x0][0x168], 0x1 ;  /* 0x00005a0006568a11 */ /* 0x044fe800078408ff */
[----:B------:R-:W-:Y:S05]  /*9890*/  @!P0 LEA.HI.X R87, R6, c[0x0][0x16c], R0, 0x1, P2 ;  /* 0x00005b0006578a11 */ /* 0x000fea00010f0c00 */
[----:B------:R-:W-:Y:S01]  /*98a0*/  @!PT LDS RZ, [RZ] ;  /* 0x00000000fffff984 */ /* 0x000fe20000000800 */
[----:B------:R-:W-:Y:S01]  /*98b0*/  @!PT LDS RZ, [RZ] ;  /* 0x00000000fffff984 */ /* 0x000fe20000000800 */
[----:B------:R-:W-:Y:S01]  /*98c0*/  @!PT LDS RZ, [RZ] ;  /* 0x00000000fffff984 */ /* 0x000fe20000000800 */
[----:B------:R1:W-:Y:S05]  /*98d0*/  @!P0 LDGSTS.E.BYPASS.LTC128B.128 [R216+0x7800], [R86.64] ;  /* 0x0780000056d88fae */ /* 0x0003ea000b901d52 */
[----:B------:R-:W0:Y:S01]  /*98e0*/  LDGDEPBAR ;  /* 0x00000000000079af */ /* 0x000e220000000000 */
[----:B------:R-:W-:-:S05]  /*98f0*/  BRA `(.L_x_253) ;  /* 0x0000216000007947 */ /* 0x000fca0003800000 */
.L_x_252:
[----:B------:R-:W2:Y:S01]  /*9900*/  LDL.64 R8, [R1+0x20] ;  /* 0x0000200001087983 */ /* 0x000ea20000100a00 */
[----:B------:R-:W-:Y:S01]  /*9910*/  UIMAD.WIDE.U32 UR14, UR8, UR4, URZ ;  /* 0x00000004080e72a5 */ /* 0x000fe2000f8e003f */
[----:B-1----:R-:W-:Y:S01]  /*9920*/  MOV R4, c[0x0][0x1a0] ;  /* 0x0000680000047a02 */ /* 0x002fe20000000f00 */
[----:B------:R-:W-:Y:S01]  /*9930*/  USHF.R.S32.HI UR7, URZ, 0x1f, UR8 ;  /* 0x0000001f3f077899 */ /* 0x000fe20008011408 */
[----:B------:R-:W-:Y:S04]  /*9940*/  DEPBAR.LE SB0, 0x0 ;  /* 0x000080000000791a */ /* 0x000fe80000000000 */
[----:B------:R-:W3:Y:S01]  /*9950*/  LDL R5, [R1+0x18] ;  /* 0x0000180001057983 */ /* 0x000ee20000100800 */
[----:B------:R-:W-:Y:S01]  /*9960*/  MOV R2, UR14 ;  /* 0x0000000e00027c02 */ /* 0x000fe20008000f00 */
[----:B------:R-:W-:Y:S01]  /*9970*/  UIMAD UR7, UR7, UR4, URZ ;  /* 0x00000004070772a4 */ /* 0x000fe2000f8e023f */
[----:B------:R-:W-:Y:S01]  /*9980*/  MOV R3, UR15 ;  /* 0x0000000f00037c02 */ /* 0x000fe20008000f00 */
[----:B------:R-:W4:Y:S01]  /*9990*/  LDL R6, [R1+0x1c] ;  /* 0x00001c0001067983 */ /* 0x000f220000100800 */
[----:B------:R-:W-:Y:S01]  /*99a0*/  MOV R11, c[0x0][0x1a0] ;  /* 0x00006800000b7a02 */ /* 0x000fe20000000f00 */
[----:B------:R-:W-:Y:S01]  /*99b0*/  UIMAD UR7, UR8, UR5, UR7 ;  /* 0x00000005080772a4 */ /* 0x000fe2000f8e0207 */
[----:B------:R-:W-:Y:S01]  /*99c0*/  MOV R12, c[0x0][0x1a4] ;  /* 0x00006900000c7a02 */ /* 0x000fe20000000f00 */
[----:B------:R-:W5:Y:S02]  /*99d0*/  LDL R10, [R1+0x54] ;  /* 0x00005400010a7983 */ /* 0x000f640000100800 */
[----:B------:R-:W-:Y:S02]  /*99e0*/  UIADD3 UR7, UR15, UR7, URZ ;  /* 0x000000070f077290 */ /* 0x000fe4000fffe03f */
[----:B------:R-:W5:Y:S04]  /*99f0*/  LDL R7, [R1+0x48] ;  /* 0x0000480001077983 */ /* 0x000f680000100800 */
[----:B------:R-:W-:Y:S01]  /*9a00*/  MOV R0, UR7 ;  /* 0x0000000700007c02 */ /* 0x000fe20008000f00 */
[----:B------:R-:W-:Y:S08]  /*9a10*/  BAR.SYNC.DEFER_BLOCKING 0x0 ;  /* 0x0000000000007b1d */ /* 0x000ff00000010000 */
[----:B--2---:R-:W2:Y:S01]  /*9a20*/  LDL R9, [R1+0x50] ;  /* 0x0000500001097983 */ /* 0x004ea20000100800 */
[----:B------:R-:W-:Y:S03]  /*9a30*/  LEA R46, P1, R2, R8, 0x7 ;  /* 0x00000008022e7211 */ /* 0x000fe600078238ff */
[----:B------:R-:W2:Y:S01]  /*9a40*/  LDL R8, [R1+0x4c] ;  /* 0x00004c0001087983 */ /* 0x000ea20000100800 */
[-C--:B------:R-:W-:Y:S02]  /*9a50*/  @!P0 LEA R39, P2, R4, R46.reuse, 0x6 ;  /* 0x0000002e04278211 */ /* 0x080fe400078430ff */
[-C--:B------:R-:W-:Y:S02]  /*9a60*/  @!P0 MOV R54, R46.reuse ;  /* 0x0000002e00368202 */ /* 0x080fe40000000f00 */
[----:B---3--:R-:W-:Y:S02]  /*9a70*/  LEA.HI.X R47, R2, R5, R0, 0x7, P1 ;  /* 0x00000005022f7211 */ /* 0x008fe400008f3c00 */
[----:B------:R-:W-:Y:S01]  /*9a80*/  MOV R5, c[0x0][0x1a4] ;  /* 0x0000690000057a02 */ /* 0x000fe20000000f00 */
[----:B----4-:R-:W-:Y:S01]  /*9a90*/  @P0 STS.128 [R6+0x8000], RZ ;  /* 0x008000ff06000388 */ /* 0x010fe20000000c00 */
[-C--:B------:R-:W-:Y:S02]  /*9aa0*/  @!P0 MOV R55, R47.reuse ;  /* 0x0000002f00378202 */ /* 0x080fe40000000f00 */
[CC--:B------:R-:W-:Y:S02]  /*9ab0*/  @!P0 LEA.HI.X R36, R4.reuse, R47.reuse, R5, 0x6, P2 ;  /* 0x0000002f04248211 */ /* 0x0c0fe400010f3405 */
[----:B------:R-:W-:Y:S01]  /*9ac0*/  MOV R5, c[0x0][0x1a0] ;  /* 0x0000680000057a02 */ /* 0x000fe20000000f00 */
[----:B------:R-:W-:Y:S01]  /*9ad0*/  @!P0 IMAD.WIDE.U32 R54, R4, 0x50, R54 ;  /* 0x0000005004368825 */ /* 0x000fe200078e0036 */
[C---:B------:R-:W-:Y:S01]  /*9ae0*/  @!P0 LEA R44, P2, R46.reuse, c[0x0][0x170], 0x1 ;  /* 0x00005c002e2c8a11 */ /* 0x040fe200078408ff */
[----:B------:R-:W3:Y:S01]  /*9af0*/  LDL R4, [R1+0x10] ;  /* 0x0000100001047983 */ /* 0x000ee20000100800 */
[C---:B------:R-:W-:Y:S01]  /*9b00*/  @!P0 IADD3 R3, P6, R46.reuse, UR11, RZ ;  /* 0x0000000b2e038c10 */ /* 0x040fe2000ffde0ff */
[----:B------:R-:W-:Y:S01]  /*9b10*/  @!P0 IMAD.WIDE.U32 R58, R5, 0x30, R46 ;  /* 0x00000030053a8825 */ /* 0x000fe200078e002e */
[--C-:B------:R-:W-:Y:S01]  /*9b20*/  @!P0 LEA.HI.X R45, R46, c[0x0][0x174], R47.reuse, 0x1, P2 ;  /* 0x00005d002e2d8a11 */ /* 0x100fe200010f0c2f */
[----:B------:R-:W4:Y:S01]  /*9b30*/  LDL R5, [R1+0x14] ;  /* 0x0000140001057983 */ /* 0x000f220000100800 */
[----:B------:R-:W-:Y:S02]  /*9b40*/  @!P0 LEA R42, P5, R3, c[0x0][0x170], 0x1 ;  /* 0x00005c00032a8a11 */ /* 0x000fe400078a08ff */
[----:B------:R-:W-:Y:S01]  /*9b50*/  @!P0 IADD3.X R0, R47, UR6, RZ, P6, !PT ;  /* 0x000000062f008c10 */ /* 0x000fe2000b7fe4ff */
[----:B------:R-:W-:Y:S01]  /*9b60*/  @!PT LDS RZ, [RZ] ;  /* 0x00000000fffff984 */ /* 0x000fe20000000800 */
[----:B------:R-:W-:Y:S01]  /*9b70*/  @!PT LDS RZ, [RZ] ;  /* 0x00000000fffff984 */ /* 0x000fe20000000800 */
[----:B------:R-:W-:Y:S01]  /*9b80*/  @!PT LDS RZ, [RZ] ;  /* 0x00000000fffff984 */ /* 0x000fe20000000800 */
[----:B------:R1:W-:Y:S01]  /*9b90*/  @!P0 LDGSTS.E.BYPASS.LTC128B.128 [R6+0x8000], [R44.64] ;  /* 0x080000002c068fae */ /* 0x0003e2000b901d52 */
[-C--:B------:R-:W-:Y:S02]  /*9ba0*/  @!P0 LEA R37, P4, R11, R46.reuse, 0x5 ;  /* 0x0000002e0b258211 */ /* 0x080fe400078828ff */
[----:B------:R-:W-:Y:S02]  /*9bb0*/  @!P0 LEA.HI.X R43, R3, c[0x0][0x174], R0, 0x1, P5 ;  /* 0x00005d00032b8a11 */ /* 0x000fe400028f0c00 */
[----:B------:R-:W-:Y:S02]  /*9bc0*/  @!P0 LEA R40, P3, R37, c[0x0][0x170], 0x1 ;  /* 0x00005c0025288a11 */ /* 0x000fe400078608ff */
[----:B------:R-:W-:Y:S01]  /*9bd0*/  @!P0 LEA.HI.X R2, R11, R47, R12, 0x5, P4 ;  /* 0x0000002f0b028211 */ /* 0x000fe200020f2c0c */
[----:B------:R-:W-:Y:S01]  /*9be0*/  @P0 STS.128 [R6+0x8800], RZ ;  /* 0x008800ff06000388 */ /* 0x000fe20000000c00 */
[----:B-----5:R-:W-:Y:S02]  /*9bf0*/  @!P0 IADD3 R0, R10, R59, RZ ;  /* 0x0000003b0a008210 */ /* 0x020fe40007ffe0ff */
[----:B------:R-:W-:Y:S02]  /*9c00*/  @!P0 LEA.HI.X R41, R37, c[0x0][0x174], R2, 0x1, P3 ;  /* 0x00005d0025298a11 */ /* 0x000fe400018f0c02 */
[C---:B------:R-:W-:Y:S02]  /*9c10*/  @!P0 LEA R56, P4, R58.reuse, c[0x0][0x170], 0x1 ;  /* 0x00005c003a388a11 */ /* 0x040fe400078808ff */
[C---:B------:R-:W-:Y:S01]  /*9c20*/  @!P0 LEA R38, P1, R39.reuse, c[0x0][0x170], 0x1 ;  /* 0x00005c0027268a11 */ /* 0x040fe200078208ff */
[----:B------:R-:W-:Y:S01]  /*9c30*/  @!PT LDS RZ, [RZ] ;  /* 0x00000000fffff984 */ /* 0x000fe20000000800 */
[----:B------:R-:W-:Y:S01]  /*9c40*/  @!PT LDS RZ, [RZ] ;  /* 0x00000000fffff984 */ /* 0x000fe20000000800 */
[----:B------:R-:W-:Y:S01]  /*9c50*/  @!PT LDS RZ, [RZ] ;  /* 0x00000000fffff984 */ /* 0x000fe20000000800 */
[----:B------:R5:W-:Y:S01]  /*9c60*/  @!P0 LDGSTS.E.BYPASS.LTC128B.128 [R6+0x8800], [R42.64] ;  /* 0x088000002a068fae */ /* 0x000be2000b901d52 */
[----:B------:R-:W-:Y:S02]  /*9c70*/  @!P0 LEA.HI.X R57, R58, c[0x0][0x174], R0, 0x1, P4 ;  /* 0x00005d003a398a11 */ /* 0x000fe400020f0c00 */
[----:B------:R-:W-:Y:S02]  /*9c80*/  @!P0 LEA.HI.X R39, R39, c[0x0][0x174], R36, 0x1, P1 ;  /* 0x00005d0027278a11 */ /* 0x000fe400008f0c24 */
[----:B------:R-:W-:Y:S02]  /*9c90*/  @!P0 LEA R52, P3, R54, c[0x0][0x170], 0x1 ;  /* 0x00005c0036348a11 */ /* 0x000fe400078608ff */
[----:B------:R-:W-:Y:S01]  /*9ca0*/  MOV R12, c[0x0][0x1a0] ;  /* 0x00006800000c7a02 */ /* 0x000fe20000000f00 */
[----:B------:R-:W-:Y:S01]  /*9cb0*/  @P0 STS.128 [R6+0x9000], RZ ;  /* 0x009000ff06000388 */ /* 0x000fe20000000c00 */
[----:B------:R-:W-:Y:S02]  /*9cc0*/  @!P0 MOV R50, R46 ;  /* 0x0000002e00328202 */ /* 0x000fe40000000f00 */
[----:B------:R-:W-:Y:S01]  /*9cd0*/  @!P0 MOV R51, R47 ;  /* 0x0000002f00338202 */ /* 0x000fe20000000f00 */
[----:B------:R-:W-:Y:S04]  /*9ce0*/  @!P0 IMAD.WIDE.U32 R46, R11, 0x70, R46 ;  /* 0x000000700b2e8825 */ /* 0x000fe800078e002e */
[----:B------:R-:W-:Y:S01]  /*9cf0*/  @!PT LDS RZ, [RZ] ;  /* 0x00000000fffff984 */ /* 0x000fe20000000800 */
[----:B------:R-:W-:Y:S01]  /*9d00*/  @!PT LDS RZ, [RZ] ;  /* 0x00000000fffff984 */ /* 0x000fe20000000800 */
[----:B------:R-:W-:Y:S01]  /*9d10*/  @!PT LDS RZ, [RZ] ;  /* 0x00000000fffff984 */ /* 0x000fe20000000800 */
[----:B------:R5:W-:Y:S01]  /*9d20*/  @!P0 LDGSTS.E.BYPASS.LTC128B.128 [R6+0x9000], [R40.64] ;  /* 0x0900000028068fae */ /* 0x000be2000b901d52 */
[----:B------:R-:W-:Y:S01]  /*9d30*/  @!P0 IMAD.WIDE.U32 R50, R12, 0x60, R50 ;  /* 0x000000600c328825 */ /* 0x000fe200078e0032 */
[----:B-1----:R-:W-:Y:S02]  /*9d40*/  @!P0 LEA R44, P1, R46, c[0x0][0x170], 0x1 ;  /* 0x00005c002e2c8a11 */ /* 0x002fe400078208ff */
[----:B------:R-:W-:Y:S02]  /*9d50*/  @!P0 IADD3 R36, R7, R47, RZ ;  /* 0x0000002f07248210 */ /* 0x000fe40007ffe0ff */
[----:B------:R-:W-:Y:S02]  /*9d60*/  @!P0 LEA R48, P2, R50, c[0x0][0x170], 0x1 ;  /* 0x00005c0032308a11 */ /* 0x000fe400078408ff */
[----:B------:R-:W-:Y:S01]  /*9d70*/  @P0 STS.128 [R6+0x9800], RZ ;  /* 0x009800ff06000388 */ /* 0x000fe20000000c00 */
[----:B------:R-:W-:Y:S02]  /*9d80*/  @!P0 LEA.HI.X R45, R46, c[0x0][0x174], R36, 0x1, P1 ;  /* 0x00005d002e2d8a11 */ /* 0x000fe400008f0c24 */
[----:B------:R-:W-:Y:S05]  /*9d90*/  ISETP.LT.AND P1, PT, RZ, UR8, PT ;  /* 0x00000008ff007c0c */ /* 0x000fea000bf21270 */
[----:B------:R-:W-:Y:S01]  /*9da0*/  @!PT LDS RZ, [RZ] ;  /* 0x00000000fffff984 */ /* 0x000fe20000000800 */
[----:B------:R-:W-:Y:S01]  /*9db0*/  @!PT LDS RZ, [RZ] ;  /* 0x00000000fffff984 */ /* 0x000fe20000000800 */
[----:B------:R-:W-:Y:S01]  /*9dc0*/  @!PT LDS RZ, [RZ] ;  /* 0x00000000fffff984 */ /* 0x000fe20000000800 */
[----:B------:R5:W-:Y:S08]  /*9dd0*/  @!P0 LDGSTS.E.BYPASS.LTC128B.128 [R6+0x9800], [R56.64] ;  /* 0x0980000038068fae */ /* 0x000bf0000b901d52 */
[----:B------:R-:W-:Y:S08]  /*9de0*/  @P0 STS.128 [R6+0xa000], RZ ;  /* 0x00a000ff06000388 */ /* 0x000ff00000000c00 */
[----:B------:R-:W-:Y:S01]  /*9df0*/  @!PT LDS RZ, [RZ] ;  /* 0x00000000fffff984 */ /* 0x000fe20000000800 */
[----:B------:R-:W-:Y:S01]  /*9e00*/  @!PT LDS RZ, [RZ] ;  /* 0x00000000fffff984 */ /* 0x000fe20000000800 */
[----:B------:R-:W-:Y:S01]  /*9e10*/  @!PT LDS RZ, [RZ] ;  /* 0x00000000fffff984 */ /* 0x000fe20000000800 */
[----:B------:R5:W-:Y:S08]  /*9e20*/  @!P0 LDGSTS.E.BYPASS.LTC128B.128 [R6+0xa000], [R38.64] ;  /* 0x0a00000026068fae */ /* 0x000bf0000b901d52 */
[----:B------:R-:W-:Y:S08]  /*9e30*/  @P0 STS.128 [R6+0xa800], RZ ;  /* 0x00a800ff06000388 */ /* 0x000ff00000000c00 */
[----:B------:R-:W5:Y:S01]  /*9e40*/  LDL R0, [R1+0xc] ;  /* 0x00000c0001007983 */ /* 0x000f620000100800 */
[----:B--2---:R-:W-:Y:S04]  /*9e50*/  @!P0 IADD3 R2, R9, R55, RZ ;  /* 0x0000003709028210 */ /* 0x004fe80007ffe0ff */
[----:B------:R-:W-:Y:S02]  /*9e60*/  @!P0 LEA.HI.X R53, R54, c[0x0][0x174], R2, 0x1, P3 ;  /* 0x00005d0036358a11 */ /* 0x000fe400018f0c02 */
[----:B------:R-:W-:Y:S01]  /*9e70*/  @!P0 IADD3 R3, R8, R51, RZ ;  /* 0x0000003308038210 */ /* 0x000fe20007ffe0ff */
[----:B------:R-:W2:Y:S03]  /*9e80*/  LDL R2, [R1+0x4] ;  /* 0x0000040001027983 */ /* 0x000ea60000100800 */
[----:B------:R-:W-:Y:S01]  /*9e90*/  @!P0 LEA.HI.X R49, R50, c[0x0][0x174], R3, 0x1, P2 ;  /* 0x00005d0032318a11 */ /* 0x000fe200010f0c03 */
        /* <DEDUP_REMOVED lines=14> */
[----:B----4-:R-:W-:Y:S08]  /*9f80*/  LDSM.16.M88.4 R204, [R5] ;  /* 0x0000000005cc783b */ /* 0x010ff00000000200 */
[----:B---3--:R-:W5:Y:S08]  /*9f90*/  LDSM.16.M88.4 R208, [R4+0x4000] ;  /* 0x0040000004d0783b */ /* 0x008f700000000200 */
[----:B------:R-:W1:Y:S08]  /*9fa0*/  LDSM.16.M88.4 R212, [R5+0x2000] ;  /* 0x0020000005d4783b */ /* 0x000e700000000200 */
[----:B------:R-:W3:Y:S08]  /*9fb0*/  LDSM.16.M88.4 R216, [R4+0x4800] ;  /* 0x0048000004d8783b */ /* 0x000ef00000000200 */
[----:B------:R-:W4:Y:S08]  /*9fc0*/  LDSM.16.M88.4 R220, [R4+0x5000] ;  /* 0x0050000004dc783b */ /* 0x000f300000000200 */
[----:B------:R-:W1:Y:S08]  /*9fd0*/  LDSM.16.M88.4 R224, [R4+0x5800] ;  /* 0x0058000004e0783b */ /* 0x000e700000000200 */
[----:B------:R-:W1:Y:S08]  /*9fe0*/  LDSM.16.M88.4 R228, [R4+0x6000] ;  /* 0x0060000004e4783b */ /* 0x000e700000000200 */
[----:B------:R-:W1:Y:S08]  /*9ff0*/  LDSM.16.M88.4 R232, [R4+0x6800] ;  /* 0x0068000004e8783b */ /* 0x000e700000000200 */
[----:B------:R-:W2:Y:S08]  /*a000*/  LDSM.16.M88.4 R236, [R4+0x7000] ;  /* 0x0070000004ec783b */ /* 0x000eb00000000200 */
[----:B------:R5:W2:Y:S08]  /*a010*/  LDSM.16.M88.4 R240, [R4+0x7800] ;  /* 0x0078000004f0783b */ /* 0x000ab00000000200 */
[----:B------:R-:W0:Y:S01]  /*a020*/  LDGDEPBAR ;  /* 0x00000000000079af */ /* 0x000e220000000000 */
[-C--:B-----5:R-:W-:Y:S08]  /*a030*/  HMMA.16816.F32.BF16 R4, R204, R208.reuse, RZ ;  /* 0x000000d0cc04723c */ /* 0x0a0ff000000418ff */
[C---:B-1----:R-:W-:Y:S08]  /*a040*/  HMMA.16816.F32.BF16 R8, R212.reuse, R208, RZ ;  /* 0x000000d0d408723c */ /* 0x042ff000000418ff */
[-C--:B------:R-:W-:Y:S08]  /*a050*/  HMMA.16816.F32.BF16 R12, R212, R210.reuse, RZ ;  /* 0x000000d2d40c723c */ /* 0x080ff000000418ff */
[C---:B------:R-:W-:Y:S01]  /*a060*/  HMMA.16816.F32.BF16 R16, R204.reuse, R210, RZ ;  /* 0x000000d2cc10723c */ /* 0x040fe200000418ff */
[----:B------:R-:W-:Y:S07]  /*a070*/  LDSM.16.M88.4 R208, [R0] ;  /* 0x0000000000d0783b */ /* 0x000fee0000000200 */
[-C--:B---3--:R-:W-:Y:S08]  /*a080*/  HMMA.16816.F32.BF16 R20, R204, R216.reuse, RZ ;  /* 0x000000d8cc14723c */ /* 0x088ff000000418ff */
        /* <DEDUP_REMOVED lines=19> */
[-C--:B--2---:R-:W-:Y:S08]  /*a1c0*/  HMMA.16816.F32.BF16 R100, R204, R236.reuse, RZ ;  /* 0x000000eccc64723c */ /* 0x084ff000000418ff */
[C---:B------:R-:W-:Y:S08]  /*a1d0*/  HMMA.16816.F32.BF16 R104, R212.reuse, R236, RZ ;  /* 0x000000ecd468723c */ /* 0x040ff000000418ff */
        /* <DEDUP_REMOVED lines=121> */
[----:B------:R-:W3:Y:S03]  /*a970*/  MUFU.TANH R231, R17 ;  /* 0x0000001100e77308 */ /* 0x000ee60000002400 */
        /* <DEDUP_REMOVED lines=8> */
[----:B------:R-:W1:Y:S01]  /*aa00*/  MUFU.TANH R237, R21 ;  /* 0x0000001500ed7308 */ /* 0x000e620000002400 */
[----:B------:R-:W-:Y:S02]  /*aa10*/  FMUL.FTZ R22, R27, c[0x0][0x2ec] ;  /* 0x0000bb001b167a20 */ /* 0x000fe40000410000 */
[----:B------:R-:W-:Y:S02]  /*aa20*/  FMUL.FTZ R235, R20, c[0x0][0x2ec] ;  /* 0x0000bb0014eb7a20 */ /* 0x000fe40000410000 */
[----:B------:R-:W-:Y:S05]  /*aa30*/  FMUL.FTZ R13, R24, c[0x0][0x2ec] ;  /* 0x0000bb00180d7a20 */ /* 0x000fea0000410000 */
[----:B------:R1:W1:Y:S01]  /*aa40*/  MUFU.TANH R17, R0 ;  /* 0x0000000000117308 */ /* 0x0002620000002400 */
[----:B-----5:R-:W-:Y:S09]  /*aa50*/  FMUL.FTZ R3, R23, c[0x0][0x2ec] ;  /* 0x0000bb0017037a20 */ /* 0x020ff20000410000 */
[----:B------:R5:W3:Y:S01]  /*aa60*/  MUFU.TANH R23, R3 ;  /* 0x0000000300177308 */ /* 0x000ae20000002400 */
[-C--:B--2---:R-:W-:Y:S09]  /*aa70*/  HMMA.16816.F32.BF16 R36, R204, R208.reuse, R36 ;  /* 0x000000d0cc24723c */ /* 0x084ff20000041824 */
[----:B------:R2:W2:Y:S03]  /*aa80*/  MUFU.TANH R14, R2 ;  /* 0x00000002000e7308 */ /* 0x0004a60000002400 */
[----:B-1----:R-:W-:Y:S02]  /*aa90*/  FMUL.FTZ R0, R31, c[0x0][0x2ec] ;  /* 0x0000bb001f007a20 */ /* 0x002fe40000410000 */
[----:B------:R-:W-:Y:S01]  /*aaa0*/  FMUL.FTZ R31, R33, c[0x0][0x2ec] ;  /* 0x0000bb00211f7a20 */ /* 0x000fe20000410000 */
[C---:B------:R-:W-:Y:S04]  /*aab0*/  HMMA.16816.F32.BF16 R40, R212.reuse, R208, R40 ;  /* 0x000000d0d428723c */ /* 0x040fe80000041828 */
[----:B------:R-:W1:Y:S01]  /*aac0*/  MUFU.TANH R223, R223 ;  /* 0x000000df00df7308 */ /* 0x000e620000002400 */
[----:B-----5:R-:W-:Y:S03]  /*aad0*/  FMUL.FTZ R3, R29, c[0x0][0x2ec] ;  /* 0x0000bb001d037a20 */ /* 0x020fe60000410000 */
[-C--:B------:R-:W-:Y:S04]  /*aae0*/  HMMA.16816.F32.BF16 R44, R212, R210.reuse, R44 ;  /* 0x000000d2d42c723c */ /* 0x080fe8000004182c */
[----:B------:R-:W-:Y:S02]  /*aaf0*/  FMUL.FTZ R29, R32, c[0x0][0x2ec] ;  /* 0x0000bb00201d7a20 */ /* 0x000fe40000410000 */
[----:B------:R5:W1:Y:S01]  /*ab00*/  MUFU.TANH R21, R3 ;  /* 0x0000000300157308 */ /* 0x000a620000002400 */
[----:B------:R-:W-:Y:S01]  /*ab10*/  FMUL.FTZ R241, R36, c[0x0][0x2ec] ;  /* 0x0000bb0024f17a20 */ /* 0x000fe20000410000 */
[C---:B------:R-:W-:Y:S04]  /*ab20*/  HMMA.16816.F32.BF16 R48, R204.reuse, R210, R48 ;  /* 0x000000d2cc30723c */ /* 0x040fe80000041830 */
[----:B------:R-:W-:Y:S02]  /*ab30*/  FMUL.FTZ R239, R37, c[0x0][0x2ec] ;  /* 0x0000bb0025ef7a20 */ /* 0x000fe40000410000 */
[----:B------:R-:W-:Y:S02]  /*ab40*/  FMUL.FTZ R33, R38, c[0x0][0x2ec] ;  /* 0x0000bb0026217a20 */ /* 0x000fe40000410000 */
[----:B------:R-:W1:Y:S01]  /*ab50*/  MUFU.TANH R225, R225 ;  /* 0x000000e100e17308 */ /* 0x000e620000002400 */
[----:B--2---:R-:W-:Y:S03]  /*ab60*/  FMUL.FTZ R2, R19, c[0x0][0x2ec] ;  /* 0x0000bb0013027a20 */ /* 0x004fe60000410000 */
[----:B------:R-:W-:Y:S02]  /*ab70*/  FMUL.FTZ R19, R28, c[0x0][0x2ec] ;  /* 0x0000bb001c137a20 */ /* 0x000fe40000410000 */
[----:B------:R-:W-:Y:S02]  /*ab80*/  FMUL.FTZ R41, R41, c[0x0][0x2ec] ;  /* 0x0000bb0029297a20 */ /* 0x000fe40000410000 */
[----:B------:R-:W-:Y:S02]  /*ab90*/  FMUL.FTZ R45, R45, c[0x0][0x2ec] ;  /* 0x0000bb002d2d7a20 */ /* 0x000fe40000410000 */
[----:B------:R2:W1:Y:S01]  /*aba0*/  MUFU.TANH R229, R2 ;  /* 0x0000000200e57308 */ /* 0x0004620000002400 */
[----:B-----5:R-:W-:Y:S05]  /*abb0*/  FMUL.FTZ R3, R34, c[0x0][0x2ec] ;  /* 0x0000bb0022037a20 */ /* 0x020fea0000410000 */
[----:B------:R-:W-:Y:S02]  /*abc0*/  FMUL.FTZ R48, R48, c[0x0][0x2ec] ;  /* 0x0000bb0030307a20 */ /* 0x000fe40000410000 */
[----:B------:R-:W-:Y:S02]  /*abd0*/  FMUL.FTZ R51, R51, c[0x0][0x2ec] ;  /* 0x0000bb0033337a20 */ /* 0x000fe40000410000 */
[----:B------:R5:W1:Y:S10]  /*abe0*/  MUFU.TANH R25, R3 ;  /* 0x0000000300197308 */ /* 0x000a740000002400 */
[----:B------:R-:W1:Y:S01]  /*abf0*/  MUFU.TANH R209, R48 ;  /* 0x0000003000d17308 */ /* 0x000e620000002400 */
[----:B--2---:R-:W-:Y:S09]  /*ac00*/  FMUL.FTZ R2, R30, c[0x0][0x2ec] ;  /* 0x0000bb001e027a20 */ /* 0x004ff20000410000 */
[----:B------:R2:W1:Y:S01]  /*ac10*/  MUFU.TANH R30, R0 ;  /* 0x00000000001e7308 */ /* 0x0004620000002400 */
[----:B-----5:R-:W-:Y:S02]  /*ac20*/  FMUL.FTZ R3, R39, c[0x0][0x2ec] ;  /* 0x0000bb0027037a20 */ /* 0x020fe40000410000 */
[----:B------:R-:W5:Y:S07]  /*ac30*/  LDSM.16.M88.4 R36, [R198+0x1800] ;  /* 0x00180000c624783b */ /* 0x000f6e0000000200 */
[----:B------:R1:W1:Y:S10]  /*ac40*/  MUFU.TANH R26, R2 ;  /* 0x00000002001a7308 */ /* 0x0002740000002400 */
[----:B------:R-:W3:Y:S01]  /*ac50*/  MUFU.TANH R221, R221 ;  /* 0x000000dd00dd7308 */ /* 0x000ee20000002400 */
[----:B--2---:R-:W-:Y:S02]  /*ac60*/  FMUL.FTZ R0, R40, c[0x0][0x2ec] ;  /* 0x0000bb0028007a20 */ /* 0x004fe40000410000 */
[----:B------:R-:W-:Y:S02]  /*ac70*/  FMUL.FTZ R40, R42, c[0x0][0x2ec] ;  /* 0x0000bb002a287a20 */ /* 0x000fe40000410000 */
[----:B------:R-:W-:Y:S05]  /*ac80*/  FMUL.FTZ R42, R43, c[0x0][0x2ec] ;  /* 0x0000bb002b2a7a20 */ /* 0x000fea0000410000 */
[----:B------:R2:W2:Y:S01]  /*ac90*/  MUFU.TANH R34, R0 ;  /* 0x0000000000227308 */ /* 0x0004a20000002400 */
[----:B------:R-:W-:Y:S02]  /*aca0*/  FMUL.FTZ R43, R44, c[0x0][0x2ec] ;  /* 0x0000bb002c2b7a20 */ /* 0x000fe40000410000 */
[----:B------:R-:W-:Y:S02]  /*acb0*/  FMUL.FTZ R44, R46, c[0x0][0x2ec] ;  /* 0x0000bb002e2c7a20 */ /* 0x000fe40000410000 */
[----:B-1----:R-:W-:Y:S02]  /*acc0*/  FMUL.FTZ R2, R35, c[0x0][0x2ec] ;  /* 0x0000bb0023027a20 */ /* 0x002fe40000410000 */
[----:B------:R-:W-:Y:S03]  /*acd0*/  FMUL.FTZ R46, R47, c[0x0][0x2ec] ;  /* 0x0000bb002f2e7a20 */ /* 0x000fe60000410000 */
[----:B------:R1:W1:Y:S01]  /*ace0*/  MUFU.TANH R27, R2 ;  /* 0x00000002001b7308 */ /* 0x0002620000002400 */
[-C--:B-----5:R-:W-:Y:S09]  /*acf0*/  HMMA.16816.F32.BF16 R52, R204, R36.reuse, R52 ;  /* 0x00000024cc34723c */ /* 0x0a0ff20000041834 */
[----:B------:R-:W1:Y:S01]  /*ad00*/  MUFU.TANH R226, R226 ;  /* 0x000000e200e27308 */ /* 0x000e620000002400 */
[C---:B------:R-:W-:Y:S04]  /*ad10*/  HMMA.16816.F32.BF16 R56, R212.reuse, R36, R56 ;  /* 0x00000024d438723c */ /* 0x040fe80000041838 */
[----:B--2---:R-:W-:Y:S05]  /*ad20*/  FMUL.FTZ R0, R49, c[0x0][0x2ec] ;  /* 0x0000bb0031007a20 */ /* 0x004fea0000410000 */
[----:B------:R-:W2:Y:S03]  /*ad30*/  MUFU.TANH R10, R10 ;  /* 0x0000000a000a7308 */ /* 0x000ea60000002400 */
[----:B------:R-:W-:Y:S01]  /*ad40*/  FMUL.FTZ R49, R50, c[0x0][0x2ec] ;  /* 0x0000bb0032317a20 */ /* 0x000fe20000410000 */
[-C--:B------:R-:W-:Y:S06]  /*ad50*/  HMMA.16816.F32.BF16 R60, R212, R38.reuse, R60 ;  /* 0x00000026d43c723c */ /* 0x080fec000004183c */
[----:B------:R-:W2:Y:S02]  /*ad60*/  MUFU.TANH R243, R0 ;  /* 0x0000000000f37308 */ /* 0x000ea40000002400 */
[C---:B------:R-:W-:Y:S01]  /*ad70*/  HMMA.16816.F32.BF16 R64, R204.reuse, R38, R64 ;  /* 0x00000026cc40723c */ /* 0x040fe20000041840 */
[----:B------:R-:W5:Y:S03]  /*ad80*/  LDSM.16.M88.4 R36, [R198+0x2000] ;  /* 0x00200000c624783b */ /* 0x000f660000000200 */
[----:B------:R-:W-:Y:S02]  /*ad90*/  FMUL.FTZ R52, R52, c[0x0][0x2ec] ;  /* 0x0000bb0034347a20 */ /* 0x000fe40000410000 */
[----:B------:R-:W-:Y:S02]  /*ada0*/  FMUL.FTZ R54, R54, c[0x0][0x2ec] ;  /* 0x0000bb0036367a20 */ /* 0x000fe40000410000 */
[----:B-1----:R-:W-:Y:S01]  /*adb0*/  FMUL.FTZ R2, R53, c[0x0][0x2ec] ;  /* 0x0000bb0035027a20 */ /* 0x002fe20000410000 */
[----:B------:R1:W1:Y:S03]  /*adc0*/  MUFU.TANH R217, R52 ;  /* 0x0000003400d97308 */ /* 0x0002660000002400 */
[----:B------:R-:W-:Y:S02]  /*add0*/  FMUL.FTZ R53, R55, c[0x0][0x2ec] ;  /* 0x0000bb0037357a20 */ /* 0x000fe40000410000 */
[----:B------:R-:W-:Y:S02]  /*ade0*/  FMUL.FTZ R47, R56, c[0x0][0x2ec] ;  /* 0x0000bb00382f7a20 */ /* 0x000fe40000410000 */
[----:B------:R-:W-:Y:S02]  /*adf0*/  FMUL.FTZ R56, R57, c[0x0][0x2ec] ;  /* 0x0000bb0039387a20 */ /* 0x000fe40000410000 */
[----:B------:R-:W-:Y:S01]  /*ae00*/  FMUL.FTZ R50, R58, c[0x0][0x2ec] ;  /* 0x0000bb003a327a20 */ /* 0x000fe20000410000 */
[----:B------:R2:W2:Y:S01]  /*ae10*/  MUFU.TANH R210, R54 ;  /* 0x0000003600d27308 */ /* 0x0004a20000002400 */
[----:B------:R-:W-:Y:S02]  /*ae20*/  FMUL.FTZ R48, R59, c[0x0][0x2ec] ;  /* 0x0000bb003b307a20 */ /* 0x000fe40000410000 */
[----:B------:R-:W-:Y:S02]  /*ae30*/  FMUL.FTZ R60, R60, c[0x0][0x2ec] ;  /* 0x0000bb003c3c7a20 */ /* 0x000fe40000410000 */
[----:B------:R-:W-:Y:S02]  /*ae40*/  FMUL.FTZ R64, R64, c[0x0][0x2ec] ;  /* 0x0000bb0040407a20 */ /* 0x000fe40000410000 */
[----:B------:R-:W-:Y:S02]  /*ae50*/  FMUL.FTZ R65, R65, c[0x0][0x2ec] ;  /* 0x0000bb0041417a20 */ /* 0x000fe40000410000 */
[----:B------:R-:W-:Y:S01]  /*ae60*/  FMUL.FTZ R58, R61, c[0x0][0x2ec] ;  /* 0x0000bb003d3a7a20 */ /* 0x000fe20000410000 */
[----:B------:R-:W3:Y:S01]  /*ae70*/  MUFU.TANH R218, R64 ;  /* 0x0000004000da7308 */ /* 0x000ee20000002400 */
[----:B------:R-:W-:Y:S02]  /*ae80*/  FMUL.FTZ R59, R66, c[0x0][0x2ec] ;  /* 0x0000bb00423b7a20 */ /* 0x000fe40000410000 */
[----:B------:R-:W-:Y:S02]  /*ae90*/  FMUL.FTZ R61, R67, c[0x0][0x2ec] ;  /* 0x0000bb00433d7a20 */ /* 0x000fe40000410000 */
[----:B-1----:R-:W-:Y:S05]  /*aea0*/  FMUL.FTZ R52, R63, c[0x0][0x2ec] ;  /* 0x0000bb003f347a20 */ /* 0x002fea0000410000 */
[----:B------:R1:W1:Y:S01]  /*aeb0*/  MUFU.TANH R219, R65 ;  /* 0x0000004100db7308 */ /* 0x0002620000002400 */
[-C--:B-----5:R-:W-:Y:S03]  /*aec0*/  HMMA.16816.F32.BF16 R68, R204, R36.reuse, R68 ;  /* 0x00000024cc44723c */ /* 0x0a0fe60000041844 */
[----:B--2---:R-:W-:Y:S06]  /*aed0*/  FMUL.FTZ R54, R62, c[0x0][0x2ec] ;  /* 0x0000bb003e367a20 */ /* 0x004fec0000410000 */
[----:B------:R-:W2:Y:S01]  /*aee0*/  MUFU.TANH R242, R242 ;  /* 0x000000f200f27308 */ /* 0x000ea20000002400 */
[C---:B------:R-:W-:Y:S08]  /*aef0*/  HMMA.16816.F32.BF16 R72, R212.reuse, R36, R72 ;  /* 0x00000024d448723c */ /* 0x040ff00000041848 */
[-C--:B------:R-:W-:Y:S01]  /*af00*/  HMMA.16816.F32.BF16 R76, R212, R38.reuse, R76 ;  /* 0x00000026d44c723c */ /* 0x080fe2000004184c */
[----:B------:R-:W2:Y:S05]  /*af10*/  MUFU.TANH R227, R227 ;  /* 0x000000e300e37308 */ /* 0x000eaa0000002400 */
[----:B-1----:R-:W-:Y:S02]  /*af20*/  FMUL.FTZ R65, R70, c[0x0][0x2ec] ;  /* 0x0000bb0046417a20 */ /* 0x002fe40000410000 */
[C---:B------:R-:W-:Y:S01]  /*af30*/  HMMA.16816.F32.BF16 R80, R204.reuse, R38, R80 ;  /* 0x00000026cc50723c */ /* 0x040fe20000041850 */
[----:B------:R-:W1:Y:S02]  /*af40*/  LDSM.16.M88.4 R36, [R198+0x2800] ;  /* 0x00280000c624783b */ /* 0x000e640000000200 */
        /* <DEDUP_REMOVED lines=11> */
[----:B------:R-:W2:Y:S01]  /*b000*/  MUFU.TANH R13, R13 ;  /* 0x0000000d000d7308 */ /* 0x000ea20000002400 */
[----:B------:R-:W-:Y:S02]  /*b010*/  FMUL.FTZ R80, R80, c[0x0][0x2ec] ;  /* 0x0000bb0050507a20 */ /* 0x000fe40000410000 */
[----:B------:R-:W-:Y:S02]  /*b020*/  FMUL.FTZ R81, R81, c[0x0][0x2ec] ;  /* 0x0000bb0051517a20 */ /* 0x000fe40000410000 */
[----:B------:R-:W-:Y:S02]  /*b030*/  FMUL.FTZ R82, R82, c[0x0][0x2ec] ;  /* 0x0000bb0052527a20 */ /* 0x000fe40000410000 */
[----:B------:R-:W-:Y:S02]  /*b040*/  FMUL.FTZ R66, R79, c[0x0][0x2ec] ;  /* 0x0000bb004f427a20 */ /* 0x000fe40000410000 */
[----:B------:R-:W-:Y:S01]  /*b050*/  FMUL.FTZ R83, R83, c[0x0][0x2ec] ;  /* 0x0000bb0053537a20 */ /* 0x000fe20000410000 */
[----:B------:R5:W2:Y:S01]  /*b060*/  MUFU.TANH R32, R80 ;  /* 0x0000005000207308 */ /* 0x000aa20000002400 */
[----:B------:R-:W-:Y:S01]  /*b070*/  FMUL.FTZ R69, R69, c[0x0][0x2ec] ;  /* 0x0000bb0045457a20 */ /* 0x000fe20000410000 */
[-C--:B-1----:R-:W-:Y:S08]  /*b080*/  HMMA.16816.F32.BF16 R84, R204, R36.reuse, R84 ;  /* 0x00000024cc54723c */ /* 0x082ff00000041854 */
[----:B------:R-:W1:Y:S01]  /*b090*/  MUFU.TANH R28, R81 ;  /* 0x00000051001c7308 */ /* 0x000e620000002400 */
[C---:B------:R-:W-:Y:S09]  /*b0a0*/  HMMA.16816.F32.BF16 R88, R212.reuse, R36, R88 ;  /* 0x00000024d458723c */ /* 0x040ff20000041858 */
[----:B------:R1:W1:Y:S01]  /*b0b0*/  MUFU.TANH R12, R82 ;  /* 0x00000052000c7308 */ /* 0x0002620000002400 */
[-C--:B------:R-:W-:Y:S09]  /*b0c0*/  HMMA.16816.F32.BF16 R92, R212, R38.reuse, R92 ;  /* 0x00000026d45c723c */ /* 0x080ff2000004185c */
[----:B------:R-:W1:Y:S01]  /*b0d0*/  MUFU.TANH R18, R18 ;  /* 0x0000001200127308 */ /* 0x000e620000002400 */
[C---:B------:R-:W-:Y:S01]  /*b0e0*/  HMMA.16816.F32.BF16 R96, R204.reuse, R38, R96 ;  /* 0x00000026cc60723c */ /* 0x040fe20000041860 */
[----:B------:R-:W2:Y:S03]  /*b0f0*/  LDSM.16.M88.4 R36, [R198+0x3000] ;  /* 0x00300000c624783b */ /* 0x000ea60000000200 */
[----:B------:R-:W-:Y:S02]  /*b100*/  FMUL.FTZ R0, R84, c[0x0][0x2ec] ;  /* 0x0000bb0054007a20 */ /* 0x000fe40000410000 */
[----:B------:R-:W-:Y:S03]  /*b110*/  FMUL.FTZ R84, R87, c[0x0][0x2ec] ;  /* 0x0000bb0057547a20 */ /* 0x000fe60000410000 */
[----:B------:R-:W2:Y:S03]  /*b120*/  MUFU.TANH R22, R22 ;  /* 0x0000001600167308 */ /* 0x000ea60000002400 */
[----:B------:R-:W-:Y:S02]  /*b130*/  FMUL.FTZ R75, R88, c[0x0][0x2ec] ;  /* 0x0000bb00584b7a20 */ /* 0x000fe40000410000 */
[----:B------:R-:W-:Y:S02]  /*b140*/  FMUL.FTZ R73, R89, c[0x0][0x2ec] ;  /* 0x0000bb0059497a20 */ /* 0x000fe40000410000 */
[----:B-----5:R-:W-:Y:S02]  /*b150*/  FMUL.FTZ R80, R90, c[0x0][0x2ec] ;  /* 0x0000bb005a507a20 */ /* 0x020fe40000410000 */
[----:B------:R-:W-:Y:S01]  /*b160*/  FMUL.FTZ R78, R91, c[0x0][0x2ec] ;  /* 0x0000bb005b4e7a20 */ /* 0x000fe20000410000 */
[----:B------:R-:W3:Y:S01]  /*b170*/  MUFU.TANH R19, R19 ;  /* 0x0000001300137308 */ /* 0x000ee20000002400 */
[----:B------:R-:W-:Y:S02]  /*b180*/  FMUL.FTZ R92, R92, c[0x0][0x2ec] ;  /* 0x0000bb005c5c7a20 */ /* 0x000fe40000410000 */
[----:B------:R-:W-:Y:S02]  /*b190*/  FMUL.FTZ R90, R93, c[0x0][0x2ec] ;  /* 0x0000bb005d5a7a20 */ /* 0x000fe40000410000 */
[----:B------:R-:W-:Y:S02]  /*b1a0*/  FMUL.FTZ R57, R94, c[0x0][0x2ec] ;  /* 0x0000bb005e397a20 */ /* 0x000fe40000410000 */
[----:B------:R-:W-:Y:S02]  /*b1b0*/  FMUL.FTZ R96, R96, c[0x0][0x2ec] ;  /* 0x0000bb0060607a20 */ /* 0x000fe40000410000 */
[----:B-1----:R-:W-:Y:S01]  /*b1c0*/  FMUL.FTZ R82, R95, c[0x0][0x2ec] ;  /* 0x0000bb005f527a20 */ /* 0x002fe20000410000 */
[----:B------:R-:W1:Y:S01]  /*b1d0*/  MUFU.TANH R29, R29 ;  /* 0x0000001d001d7308 */ /* 0x000e620000002400 */
[----:B------:R-:W-:Y:S02]  /*b1e0*/  FMUL.FTZ R88, R97, c[0x0][0x2ec] ;  /* 0x0000bb0061587a20 */ /* 0x000fe40000410000 */
[----:B------:R-:W-:Y:S02]  /*b1f0*/  FMUL.FTZ R91, R98, c[0x0][0x2ec] ;  /* 0x0000bb00625b7a20 */ /* 0x000fe40000410000 */
[----:B------:R-:W-:Y:S02]  /*b200*/  FMUL.FTZ R93, R99, c[0x0][0x2ec] ;  /* 0x0000bb00635d7a20 */ /* 0x000fe40000410000 */
[----:B------:R-:W-:Y:S02]  /*b210*/  FMUL.FTZ R85, R85, c[0x0][0x2ec] ;  /* 0x0000bb0055557a20 */ /* 0x000fe40000410000 */
[----:B------:R-:W-:Y:S01]  /*b220*/  FMUL.FTZ R86, R86, c[0x0][0x2ec] ;  /* 0x0000bb0056567a20 */ /* 0x000fe20000410000 */
[----:B------:R5:W1:Y:S01]  /*b230*/  MUFU.TANH R228, R96 ;  /* 0x0000006000e47308 */ /* 0x000a620000002400 */
[-C--:B--2---:R-:W-:Y:S09]  /*b240*/  HMMA.16816.F32.BF16 R100, R204, R36.reuse, R100 ;  /* 0x00000024cc64723c */ /* 0x084ff20000041864 */
[----:B------:R-:W2:Y:S01]  /*b250*/  MUFU.TANH R31, R31 ;  /* 0x0000001f001f7308 */ /* 0x000ea20000002400 */
[C---:B------:R-:W-:Y:S08]  /*b260*/  HMMA.16816.F32.BF16 R104, R212.reuse, R36, R104 ;  /* 0x00000024d468723c */ /* 0x040ff00000041868 */
[-C--:B------:R-:W-:Y:S01]  /*b270*/  HMMA.16816.F32.BF16 R108, R212, R38.reuse, R108 ;  /* 0x00000026d46c723c */ /* 0x080fe2000004186c */
[----:B------:R-:W1:Y:S07]  /*b280*/  MUFU.TANH R241, R241 ;  /* 0x000000f100f17308 */ /* 0x000e6e0000002400 */
[C---:B------:R-:W-:Y:S01]  /*b290*/  HMMA.16816.F32.BF16 R112, R204.reuse, R38, R112 ;  /* 0x00000026cc70723c */ /* 0x040fe20000041870 */
[----:B------:R-:W1:Y:S01]  /*b2a0*/  LDSM.16.M88.4 R36, [R198+0x3800] ;  /* 0x00380000c624783b */ /* 0x000e620000000200 */
        /* <DEDUP_REMOVED lines=8> */
[----:B-----5:R-:W-:Y:S02]  /*b330*/  FMUL.FTZ R96, R104, c[0x0][0x2ec] ;  /* 0x0000bb0068607a20 */ /* 0x020fe40000410000 */
        /* <DEDUP_REMOVED lines=10> */
[----:B------:R-:W-:Y:S02]  /*b3e0*/  FMUL.FTZ R106, R114, c[0x0][0x2ec] ;  /* 0x0000bb00726a7a20 */ /* 0x000fe40000410000 */
[----:B------:R-:W-:Y:S01]  /*b3f0*/  FMUL.FTZ R114, R115, c[0x0][0x2ec] ;  /* 0x0000bb0073727a20 */ /* 0x000fe20000410000 */
[-C--:B-1----:R-:W-:Y:S06]  /*b400*/  HMMA.16816.F32.BF16 R116, R204, R36.reuse, R116 ;  /* 0x00000024cc74723c */ /* 0x082fec0000041874 */
        /* <DEDUP_REMOVED lines=99> */
[----:B------:R-:W1:Y:S02]  /*ba40*/  MUFU.TANH R120, R120 ;  /* 0x0000007800787308 */ /* 0x000e640000002400 */
[----:B-1234-:R-:W-:-:S05]  /*ba50*/  @P1 BRA `(.L_x_254) ;  /* 0xffffd47000001947 */ /* 0x01efca000383ffff */
.L_x_253:
[----:B------:R-:W-:Y:S01]  /*ba60*/  FMNMX.FTZ R0, R223, R201, !PT ;  /* 0x000000c9df007209 */ /* 0x000fe20007810000 */
[----:B------:R-:W-:Y:S01]  /*ba70*/  UIADD3 UR8, UR8, -0x1, URZ ;  /* 0xffffffff08087890 */ /* 0x000fe2000fffe03f */
        /* <DEDUP_REMOVED lines=127> */
[----:B------:R-:W-:Y:S04]  /*c270*/  FMNMX.FTZ R7, R5, R0, !PT ;  /* 0x0000000005077209 */ /* 0x000fe80007810000 */
[----:B------:R-:W-:Y:S05]  /*c280*/  FMNMX.FTZ R3, R4, R7, !PT ;  /* 0x0000000704037209 */ /* 0x000fea0007810000 */
[----:B------:R-:W1:Y:S02]  /*c290*/  SHFL.BFLY PT, R0, R3, 0x2, 0x1f ;  /* 0x0c401f0003007f89 */ /* 0x000e6400000e0000 */
[----:B-1----:R-:W-:Y:S02]  /*c2a0*/  FMNMX.FTZ R9, R3, R0, !PT ;  /* 0x0000000003097209 */ /* 0x002fe40007810000 */
[----:B------:R-:W-:Y:S04]  /*c2b0*/  FMNMX.FTZ R71, R6, R71, !PT ;  /* 0x0000004706477209 */ /* 0x000fe80007810000 */
[----:B------:R-:W1:Y:S01]  /*c2c0*/  SHFL.BFLY PT, R6, R85, 0x2, 0x1f ;  /* 0x0c401f0055067f89 */ /* 0x000e6200000e0000 */
[----:B------:R-:W-:Y:S07]  /*c2d0*/  FMNMX.FTZ R69, R2, R69, !PT ;  /* 0x0000004502457209 */ /* 0x000fee0007810000 */
[----:B------:R-:W2:Y:S08]  /*c2e0*/  SHFL.BFLY PT, R68, R71, 0x1, 0x1f ;  /* 0x0c201f0047447f89 */ /* 0x000eb000000e0000 */
[----:B------:R-:W3:Y:S01]  /*c2f0*/  SHFL.BFLY PT, R2, R69, 0x1, 0x1f ;  /* 0x0c201f0045027f89 */ /* 0x000ee200000e0000 */
[----:B-1----:R-:W-:Y:S07]  /*c300*/  FMNMX.FTZ R67, R85, R6, !PT ;  /* 0x0000000655437209 */ /* 0x002fee0007810000 */
[----:B------:R-:W1:Y:S01]  /*c310*/  SHFL.BFLY PT, R0, R9, 0x1, 0x1f ;  /* 0x0c201f0009007f89 */ /* 0x000e6200000e0000 */
[----:B--2---:R-:W-:Y:S07]  /*c320*/  FMNMX.FTZ R68, R71, R68, !PT ;  /* 0x0000004447447209 */ /* 0x004fee0007810000 */
[----:B------:R-:W2:Y:S01]  /*c330*/  SHFL.BFLY PT, R6, R67, 0x1, 0x1f ;  /* 0x0c201f0043067f89 */ /* 0x000ea200000e0000 */
[C---:B------:R-:W-:Y:S01]  /*c340*/  FSETP.NEU.FTZ.AND P4, PT, R68.reuse, -INF , PT ;  /* 0xff8000004400780b */ /* 0x040fe20003f9d000 */
[C---:B------:R-:W-:Y:S02]  /*c350*/  FADD.FTZ R3, -R68.reuse, R201 ;  /* 0x000000c944037221 */ /* 0x040fe40000010100 */
[----:B------:R-:W-:Y:S01]  /*c360*/  FMUL.FTZ R104, R68, c[0x0][0x23c] ;  /* 0x00008f0044687a20 */ /* 0x000fe20000410000 */
[----:B---3--:R-:W-:Y:S01]  /*c370*/  FMNMX.FTZ R2, R69, R2, !PT ;  /* 0x0000000245027209 */ /* 0x008fe20007810000 */
[----:B------:R-:W-:Y:S03]  /*c380*/  FMUL.FTZ R8, R3, c[0x0][0x23c] ;  /* 0x00008f0003087a20 */ /* 0x000fe60000410000 */
[----:B------:R-:W-:Y:S01]  /*c390*/  FSEL R104, R104, RZ, P4 ;  /* 0x000000ff68687208 */ /* 0x000fe20002000000 */
[C---:B------:R-:W-:Y:S01]  /*c3a0*/  FADD.FTZ R3, -R2.reuse, R199 ;  /* 0x000000c702037221 */ /* 0x040fe20000010100 */
[C---:B------:R-:W-:Y:S01]  /*c3b0*/  FSETP.NEU.FTZ.AND P3, PT, R2.reuse, -INF , PT ;  /* 0xff8000000200780b */ /* 0x040fe20003f7d000 */
[----:B------:R-:W-:Y:S01]  /*c3c0*/  MUFU.EX2 R8, R8 ;  /* 0x0000000800087308 */ /* 0x000fe20000000800 */
[----:B------:R-:W-:Y:S01]  /*c3d0*/  FMUL.FTZ R71, R2, c[0x0][0x23c] ;  /* 0x00008f0002477a20 */ /* 0x000fe20000410000 */
[----:B-1----:R-:W-:Y:S01]  /*c3e0*/  FMNMX.FTZ R0, R9, R0, !PT ;  /* 0x0000000009007209 */ /* 0x002fe20007810000 */
[----:B------:R-:W-:Y:S02]  /*c3f0*/  FMUL.FTZ R7, R3, c[0x0][0x23c] ;  /* 0x00008f0003077a20 */ /* 0x000fe40000410000 */
[--C-:B------:R-:W-:Y:S01]  /*c400*/  FFMA.FTZ R121, R223, c[0x0][0x23c], -R104.reuse ;  /* 0x00008f00df797a23 */ /* 0x100fe20000010868 */
[C---:B------:R-:W-:Y:S01]  /*c410*/  FSETP.NEU.FTZ.AND P2, PT, R0.reuse, -INF , PT ;  /* 0xff8000000000780b */ /* 0x040fe20003f5d000 */
[----:B------:R-:W-:Y:S01]  /*c420*/  FMUL.FTZ R69, R0, c[0x0][0x23c] ;  /* 0x00008f0000457a20 */ /* 0x000fe20000410000 */
[----:B------:R-:W-:Y:S01]  /*c430*/  FSEL R71, R71, RZ, P3 ;  /* 0x000000ff47477208 */ /* 0x000fe20001800000 */
[--C-:B------:R-:W-:Y:S01]  /*c440*/  FFMA.FTZ R223, R101, c[0x0][0x23c], -R104.reuse ;  /* 0x00008f0065df7a23 */ /* 0x100fe20000010868 */
[----:B------:R-:W-:Y:S01]  /*c450*/  MUFU.EX2 R199, R121 ;  /* 0x0000007900c77308 */ /* 0x000fe20000000800 */
[----:B--2---:R-:W-:Y:S01]  /*c460*/  FMNMX.FTZ R3, R67, R6, !PT ;  /* 0x0000000643037209 */ /* 0x004fe20007810000 */
[--C-:B------:R-:W-:Y:S01]  /*c470*/  FFMA.FTZ R110, R225, c[0x0][0x23c], -R104.reuse ;  /* 0x00008f00e16e7a23 */ /* 0x100fe20000010868 */
[----:B------:R-:W-:Y:S01]  /*c480*/  FSEL R69, R69, RZ, P2 ;  /* 0x000000ff45457208 */ /* 0x000fe20001000000 */
[----:B------:R-:W-:Y:S01]  /*c490*/  FFMA.FTZ R119, R227, c[0x0][0x23c], -R104 ;  /* 0x00008f00e3777a23 */ /* 0x000fe20000010868 */
[C---:B------:R-:W-:Y:S01]  /*c4a0*/  FSETP.NEU.FTZ.AND P2, PT, R3.reuse, -INF , PT ;  /* 0xff8000000300780b */ /* 0x040fe20003f5d000 */
[C---:B------:R-:W-:Y:S02]  /*c4b0*/  FADD.FTZ R9, -R3.reuse, R196 ;  /* 0x000000c403097221 */ /* 0x040fe40000010100 */
[----:B------:R-:W-:Y:S02]  /*c4c0*/  FMUL.FTZ R101, R3, c[0x0][0x23c] ;  /* 0x00008f0003657a20 */ /* 0x000fe40000410000 */
[----:B------:R-:W1:Y:S01]  /*c4d0*/  MUFU.EX2 R127, R110 ;  /* 0x0000006e007f7308 */ /* 0x000e620000000800 */
[----:B------:R-:W-:Y:S02]  /*c4e0*/  FMUL.FTZ R9, R9, c[0x0][0x23c] ;  /* 0x00008f0009097a20 */ /* 0x000fe40000410000 */
[----:B------:R-:W-:Y:S01]  /*c4f0*/  FFMA.FTZ R11, R11, c[0x0][0x23c], -R71 ;  /* 0x00008f000b0b7a23 */ /* 0x000fe20000010847 */
[----:B------:R-:W-:Y:S01]  /*c500*/  FSEL R101, R101, RZ, P2 ;  /* 0x000000ff65657208 */ /* 0x000fe20001000000 */
[--C-:B------:R-:W-:Y:S02]  /*c510*/  FFMA.FTZ R87, R239, c[0x0][0x23c], -R104.reuse ;  /* 0x00008f00ef577a23 */ /* 0x100fe40000010868 */
[--C-:B------:R-:W-:Y:S02]  /*c520*/  FFMA.FTZ R86, R209, c[0x0][0x23c], -R104.reuse ;  /* 0x00008f00d1567a23 */ /* 0x100fe40000010868 */
[--C-:B------:R-:W-:Y:S01]  /*c530*/  FFMA.FTZ R85, R243, c[0x0][0x23c], -R104.reuse ;  /* 0x00008f00f3557a23 */ /* 0x100fe20000010868 */
[----:B------:R2:W-:Y:S01]  /*c540*/  MUFU.EX2 R67, R9 ;  /* 0x0000000900437308 */ /* 0x0005e20000000800 */
[--C-:B------:R-:W-:Y:S02]  /*c550*/  FFMA.FTZ R124, R16, c[0x0][0x23c], -R104.reuse ;  /* 0x00008f00107c7a23 */ /* 0x100fe40000010868 */
[----:B------:R-:W-:Y:S02]  /*c560*/  FFMA.FTZ R16, R222, c[0x0][0x23c], -R101 ;  /* 0x00008f00de107a23 */ /* 0x000fe40000010865 */
[--C-:B------:R-:W-:Y:S02]  /*c570*/  FFMA.FTZ R225, R236, c[0x0][0x23c], -R104.reuse ;  /* 0x00008f00ece17a23 */ /* 0x100fe40000010868 */
[----:B------:R-:W-:Y:S02]  /*c580*/  FFMA.FTZ R196, R79, c[0x0][0x23c], -R69 ;  /* 0x00008f004fc47a23 */ /* 0x000fe40000010845 */
        /* <DEDUP_REMOVED lines=9> */
[--C-:B------:R-:W-:Y:S02]  /*c620*/  FFMA.FTZ R111, R111, c[0x0][0x23c], -R104.reuse ;  /* 0x00008f006f6f7a23 */ /* 0x100fe40000010868 */
[--C-:B--2---:R-:W-:Y:S02]  /*c630*/  FFMA.FTZ R9, R229, c[0x0][0x23c], -R101.reuse ;  /* 0x00008f00e5097a23 */ /* 0x104fe40000010865 */
[--C-:B------:R-:W-:Y:S02]  /*c640*/  FFMA.FTZ R229, R84, c[0x0][0x23c], -R101.reuse ;  /* 0x00008f0054e57a23 */ /* 0x100fe40000010865 */
[--C-:B------:R-:W-:Y:S01]  /*c650*/  FFMA.FTZ R15, R15, c[0x0][0x23c], -R101.reuse ;  /* 0x00008f000f0f7a23 */ /* 0x100fe20000010865 */
[----:B------:R2:W-:Y:S01]  /*c660*/  MUFU.EX2 R84, R16 ;  /* 0x0000001000547308 */ /* 0x0005e20000000800 */
[--C-:B------:R-:W-:Y:S02]  /*c670*/  FFMA.FTZ R25, R25, c[0x0][0x23c], -R101.reuse ;  /* 0x00008f0019197a23 */ /* 0x100fe40000010865 */
[--C-:B------:R-:W-:Y:S02]  /*c680*/  FFMA.FTZ R29, R27, c[0x0][0x23c], -R101.reuse ;  /* 0x00008f001b1d7a23 */ /* 0x100fe40000010865 */
[----:B------:R-:W-:Y:S02]  /*c690*/  FFMA.FTZ R126, R210, c[0x0][0x23c], -R101 ;  /* 0x00008f00d27e7a23 */ /* 0x000fe40000010865 */
[----:B------:R-:W-:Y:S02]  /*c6a0*/  FFMA.FTZ R210, R75, c[0x0][0x23c], -R71 ;  /* 0x00008f004bd27a23 */ /* 0x000fe40000010847 */
[----:B------:R-:W-:Y:S01]  /*c6b0*/  FFMA.FTZ R207, R93, c[0x0][0x23c], -R101 ;  /* 0x00008f005dcf7a23 */ /* 0x000fe20000010865 */
[----:B------:R-:W-:Y:S01]  /*c6c0*/  MUFU.EX2 R124, R124 ;  /* 0x0000007c007c7308 */ /* 0x000fe20000000800 */
[----:B------:R-:W-:Y:S01]  /*c6d0*/  FFMA.FTZ R93, R60, c[0x0][0x23c], -R71 ;  /* 0x00008f003c5d7a23 */ /* 0x000fe20000010847 */
[----:B------:R-:W-:Y:S01]  /*c6e0*/  MOV R60, R208 ;  /* 0x000000d0003c7202 */ /* 0x000fe20000000f00 */
[----:B------:R-:W-:Y:S01]  /*c6f0*/  FFMA.FTZ R222, R95, c[0x0][0x23c], -R101 ;  /* 0x00008f005fde7a23 */ /* 0x000fe20000010865 */
[----:B------:R-:W5:Y:S01]  /*c700*/  LDL.LU R75, [R1+0x64] ;  /* 0x00006400014b7983 */ /* 0x000f620000300800 */
[--C-:B------:R-:W-:Y:S02]  /*c710*/  FFMA.FTZ R13, R13, c[0x0][0x23c], -R71.reuse ;  /* 0x00008f000d0d7a23 */ /* 0x100fe40000010847 */
[--C-:B---3--:R-:W-:Y:S01]  /*c720*/  FFMA.FTZ R119, R76, c[0x0][0x23c], -R71.reuse ;  /* 0x00008f004c777a23 */ /* 0x108fe20000010847 */
[----:B-1----:R-:W-:Y:S01]  /*c730*/  MOV R76, R127 ;  /* 0x0000007f004c7202 */ /* 0x002fe20000000f00 */
[--C-:B------:R-:W-:Y:S01]  /*c740*/  FFMA.FTZ R208, R94, c[0x0][0x23c], -R71.reuse ;  /* 0x00008f005ed07a23 */ /* 0x100fe20000010847 */
[----:B------:R-:W-:Y:S01]  /*c750*/  MUFU.EX2 R126, R126 ;  /* 0x0000007e007e7308 */ /* 0x000fe20000000800 */
[--C-:B------:R-:W-:Y:S02]  /*c760*/  FFMA.FTZ R38, R234, c[0x0][0x23c], -R71.reuse ;  /* 0x00008f00ea267a23 */ /* 0x100fe40000010847 */
[--C-:B------:R-:W-:Y:S02]  /*c770*/  FFMA.FTZ R241, R241, c[0x0][0x23c], -R104.reuse ;  /* 0x00008f00f1f17a23 */ /* 0x100fe40000010868 */
[--C-:B------:R-:W-:Y:S02]  /*c780*/  FFMA.FTZ R108, R219, c[0x0][0x23c], -R104.reuse ;  /* 0x00008f00db6c7a23 */ /* 0x100fe40000010868 */
[----:B------:R-:W-:Y:S02]  /*c790*/  FFMA.FTZ R219, R90, c[0x0][0x23c], -R71 ;  /* 0x00008f005adb7a23 */ /* 0x000fe40000010847 */
        /* <DEDUP_REMOVED lines=11> */
[----:B------:R-:W-:Y:S01]  /*c850*/  FFMA.FTZ R242, R45, c[0x0][0x23c], -R71 ;  /* 0x00008f002df27a23 */ /* 0x000fe20000010847 */
[----:B------:R-:W-:Y:S01]  /*c860*/  MOV R45, R215 ;  /* 0x000000d7002d7202 */ /* 0x000fe20000000f00 */
[----:B------:R-:W-:Y:S01]  /*c870*/  FFMA.FTZ R233, R24, c[0x0][0x23c], -R101 ;  /* 0x00008f0018e97a23 */ /* 0x000fe20000010865 */
[----:B------:R-:W1:Y:S01]  /*c880*/  MUFU.EX2 R23, R221 ;  /* 0x000000dd00177308 */ /* 0x000e620000000800 */
[--C-:B--2---:R-:W-:Y:S02]  /*c890*/  FFMA.FTZ R16, R230, c[0x0][0x23c], -R71.reuse ;  /* 0x00008f00e6107a23 */ /* 0x104fe40000010847 */
        /* <DEDUP_REMOVED lines=20> */
[----:B------:R-:W-:Y:S01]  /*c9e0*/  FFMA.FTZ R211, R73, c[0x0][0x23c], -R71 ;  /* 0x00008f0049d37a23 */ /* 0x000fe20000010847 */
[----:B------:R-:W-:Y:S01]  /*c9f0*/  MOV R73, R60 ;  /* 0x0000003c00497202 */ /* 0x000fe20000000f00 */
        /* <DEDUP_REMOVED lines=8> */
[----:B------:R-:W-:Y:S01]  /*ca80*/  FFMA.FTZ R103, R61, c[0x0][0x23c], -R101 ;  /* 0x00008f003d677a23 */ /* 0x000fe20000010865 */
[----:B------:R-:W-:Y:S01]  /*ca90*/  MOV R61, R216 ;  /* 0x000000d8003d7202 */ /* 0x000fe20000000f00 */
[----:B------:R-:W-:Y:S01]  /*caa0*/  FFMA.FTZ R216, R92, c[0x0][0x23c], -R71 ;  /* 0x00008f005cd87a23 */ /* 0x000fe20000010847 */
[----:B------:R-:W-:Y:S01]  /*cab0*/  MUFU.EX2 R113, R113 ;  /* 0x0000007100717308 */ /* 0x000fe20000000800 */
[--C-:B------:R-:W-:Y:S02]  /*cac0*/  FFMA.FTZ R125, R109, c[0x0][0x23c], -R104.reuse ;  /* 0x00008f006d7d7a23 */ /* 0x100fe40000010868 */
[----:B------:R-:W-:Y:S02]  /*cad0*/  FFMA.FTZ R109, R53, c[0x0][0x23c], -R101 ;  /* 0x00008f00356d7a23 */ /* 0x000fe40000010865 */
[--C-:B------:R-:W-:Y:S02]  /*cae0*/  FFMA.FTZ R105, R115, c[0x0][0x23c], -R104.reuse ;  /* 0x00008f0073697a23 */ /* 0x100fe40000010868 */
[----:B------:R-:W-:Y:S02]  /*caf0*/  FFMA.FTZ R104, R39, c[0x0][0x23c], -R104 ;  /* 0x00008f0027687a23 */ /* 0x000fe40000010868 */
[----:B------:R-:W-:Y:S01]  /*cb00*/  FFMA.FTZ R39, R226, c[0x0][0x23c], -R69 ;  /* 0x00008f00e2277a23 */ /* 0x000fe20000010845 */
[----:B------:R-:W-:Y:S01]  /*cb10*/  MUFU.EX2 R109, R109 ;  /* 0x0000006d006d7308 */ /* 0x000fe20000000800 */
[--C-:B------:R-:W-:Y:S02]  /*cb20*/  FFMA.FTZ R226, R91, c[0x0][0x23c], -R101.reuse ;  /* 0x00008f005be27a23 */ /* 0x100fe40000010865 */
[----:B------:R-:W-:Y:S02]  /*cb30*/  FFMA.FTZ R115, R83, c[0x0][0x23c], -R101 ;  /* 0x00008f0053737a23 */ /* 0x000fe40000010865 */
[----:B------:R-:W-:Y:S02]  /*cb40*/  FFMA.FTZ R83, R41, c[0x0][0x23c], -R71 ;  /* 0x00008f0029537a23 */ /* 0x000fe40000010847 */
[--C-:B------:R-:W-:Y:S02]  /*cb50*/  FFMA.FTZ R243, R51, c[0x0][0x23c], -R101.reuse ;  /* 0x00008f0033f37a23 */ /* 0x100fe40000010865 */
[----:B------:R-:W-:Y:S01]  /*cb60*/  FFMA.FTZ R110, R59, c[0x0][0x23c], -R101 ;  /* 0x00008f003b6e7a23 */ /* 0x000fe20000010865 */
[----:B------:R2:W-:Y:S01]  /*cb70*/  MUFU.EX2 R91, R15 ;  /* 0x0000000f005b7308 */ /* 0x0005e20000000800 */
[----:B------:R-:W-:Y:S02]  /*cb80*/  FFMA.FTZ R59, R19, c[0x0][0x23c], -R71 ;  /* 0x00008f00133b7a23 */ /* 0x000fe40000010847 */
[----:B------:R-:W-:Y:S02]  /*cb90*/  FFMA.FTZ R121, R63, c[0x0][0x23c], -R101 ;  /* 0x00008f003f797a23 */ /* 0x000fe40000010865 */
[----:B------:R-:W-:Y:S02]  /*cba0*/  FFMA.FTZ R63, R21, c[0x0][0x23c], -R71 ;  /* 0x00008f00153f7a23 */ /* 0x000fe40000010847 */
[--C-:B------:R-:W-:Y:S02]  /*cbb0*/  FFMA.FTZ R213, R106, c[0x0][0x23c], -R101.reuse ;  /* 0x00008f006ad57a23 */ /* 0x100fe40000010865 */
[----:B------:R-:W-:Y:S01]  /*cbc0*/  FFMA.FTZ R212, R114, c[0x0][0x23c], -R101 ;  /* 0x00008f0072d47a23 */ /* 0x000fe20000010865 */
[----:B------:R-:W-:Y:S01]  /*cbd0*/  MUFU.EX2 R39, R39 ;  /* 0x0000002700277308 */ /* 0x000fe20000000800 */
[----:B------:R-:W-:Y:S02]  /*cbe0*/  FFMA.FTZ R114, R74, c[0x0][0x23c], -R71 ;  /* 0x00008f004a727a23 */ /* 0x000fe40000010847 */
[--C-:B------:R-:W-:Y:S02]  /*cbf0*/  FFMA.FTZ R107, R107, c[0x0][0x23c], -R101.reuse ;  /* 0x00008f006b6b7a23 */ /* 0x100fe40000010865 */
[----:B------:R-:W-:Y:S02]  /*cc00*/  FFMA.FTZ R106, R99, c[0x0][0x23c], -R101 ;  /* 0x00008f00636a7a23 */ /* 0x000fe40000010865 */
[----:B------:R-:W-:Y:S02]  /*cc10*/  FFMA.FTZ R99, R112, c[0x0][0x23c], -R71 ;  /* 0x00008f0070637a23 */ /* 0x000fe40000010847 */
[--C-:B------:R-:W-:Y:S01]  /*cc20*/  FFMA.FTZ R102, R128, c[0x0][0x23c], -R101.reuse ;  /* 0x00008f0080667a23 */ /* 0x100fe20000010865 */
[----:B------:R-:W3:Y:S01]  /*cc30*/  MUFU.EX2 R74, R16 ;  /* 0x00000010004a7308 */ /* 0x000ee20000000800 */
[----:B------:R-:W-:Y:S02]  /*cc40*/  FFMA.FTZ R101, R120, c[0x0][0x23c], -R101 ;  /* 0x00008f0078657a23 */ /* 0x000fe40000010865 */
[--C-:B------:R-:W-:Y:S01]  /*cc50*/  FFMA.FTZ R120, R72, c[0x0][0x23c], -R71.reuse ;  /* 0x00008f0048787a23 */ /* 0x100fe20000010847 */
[----:B------:R-:W-:Y:S01]  /*cc60*/  MOV R72, R199 ;  /* 0x000000c700487202 */ /* 0x000fe20000000f00 */
[--C-:B------:R-:W-:Y:S01]  /*cc70*/  FFMA.FTZ R199, R100, c[0x0][0x23c], -R71.reuse ;  /* 0x00008f0064c77a23 */ /* 0x100fe20000010847 */
[----:B--2---:R-:W-:Y:S01]  /*cc80*/  MOV R15, R205 ;  /* 0x000000cd000f7202 */ /* 0x004fe20000000f00 */
[--C-:B------:R-:W-:Y:S02]  /*cc90*/  FFMA.FTZ R100, R118, c[0x0][0x23c], -R71.reuse ;  /* 0x00008f0076647a23 */ /* 0x100fe40000010847 */
[----:B------:R-:W-:Y:S01]  /*cca0*/  FFMA.FTZ R71, R232, c[0x0][0x23c], -R71 ;  /* 0x00008f00e8477a23 */ /* 0x000fe20000010847 */
[----:B------:R-:W-:Y:S01]  /*ccb0*/  MUFU.EX2 R110, R110 ;  /* 0x0000006e006e7308 */ /* 0x000fe20000000800 */
[--C-:B------:R-:W-:Y:S01]  /*ccc0*/  FFMA.FTZ R95, R50, c[0x0][0x23c], -R69.reuse ;  /* 0x00008f00325f7a23 */ /* 0x100fe20000010845 */
[----:B------:R-:W-:Y:S01]  /*ccd0*/  MOV R50, R61 ;  /* 0x0000003d00327202 */ /* 0x000fe20000000f00 */
[--C-:B------:R-:W-:Y:S02]  /*cce0*/  FFMA.FTZ R94, R48, c[0x0][0x23c], -R69.reuse ;  /* 0x00008f00305e7a23 */ /* 0x100fe40000010845 */
[--C-:B------:R-:W-:Y:S02]  /*ccf0*/  FFMA.FTZ R90, R54, c[0x0][0x23c], -R69.reuse ;  /* 0x00008f00365a7a23 */ /* 0x100fe40000010845 */
[--C-:B------:R-:W-:Y:S02]  /*cd00*/  FFMA.FTZ R92, R66, c[0x0][0x23c], -R69.reuse ;  /* 0x00008f00425c7a23 */ /* 0x100fe40000010845 */
[--C-:B------:R-:W-:Y:S01]  /*cd10*/  FFMA.FTZ R215, R78, c[0x0][0x23c], -R69.reuse ;  /* 0x00008f004ed77a23 */ /* 0x100fe20000010845 */
[----:B------:R2:W1:Y:S01]  /*cd20*/  MUFU.EX2 R232, R11 ;  /* 0x0000000b00e87308 */ /* 0x0004620000000800 */
[--C-:B------:R-:W-:Y:S02]  /*cd30*/  FFMA.FTZ R10, R10, c[0x0][0x23c], -R69.reuse ;  /* 0x00008f000a0a7a23 */ /* 0x100fe40000010845 */
[--C-:B------:R-:W-:Y:S02]  /*cd40*/  FFMA.FTZ R19, R238, c[0x0][0x23c], -R69.reuse ;  /* 0x00008f00ee137a23 */ /* 0x100fe40000010845 */
[--C-:B------:R-:W-:Y:S02]  /*cd50*/  FFMA.FTZ R206, R77, c[0x0][0x23c], -R69.reuse ;  /* 0x00008f004dce7a23 */ /* 0x100fe40000010845 */
[C---:B----4-:R-:W-:Y:S02]  /*cd60*/  FMUL.FTZ R9, R7.reuse, R141 ;  /* 0x0000008d07097220 */ /* 0x050fe40000410000 */
[C---:B------:R-:W-:Y:S01]  /*cd70*/  FMUL.FTZ R12, R7.reuse, R148 ;  /* 0x00000094070c7220 */ /* 0x040fe20000410000 */
[----:B------:R4:W3:Y:S01]  /*cd80*/  MUFU.EX2 R238, R10 ;  /* 0x0000000a00ee7308 */ /* 0x0008e20000000800 */
[--C-:B------:R-:W-:Y:S01]  /*cd90*/  FFMA.FTZ R41, R44, c[0x0][0x23c], -R69.reuse ;  /* 0x00008f002c297a23 */ /* 0x100fe20000010845 */
[----:B------:R-:W-:Y:S01]  /*cda0*/  MOV R148, R83 ;  /* 0x0000005300947202 */ /* 0x000fe20000000f00 */
[--C-:B------:R-:W-:Y:S01]  /*cdb0*/  FFMA.FTZ R24, R46, c[0x0][0x23c], -R69.reuse ;  /* 0x00008f002e187a23 */ /* 0x100fe20000010845 */
[----:B------:R-:W-:Y:S01]  /*cdc0*/  MOV R46, R25 ;  /* 0x00000019002e7202 */ /* 0x000fe20000000f00 */
[C---:B------:R-:W-:Y:S01]  /*cdd0*/  FMUL.FTZ R25, R7.reuse, R169 ;  /* 0x000000a907197220 */ /* 0x040fe20000410000 */
[----:B------:R-:W-:Y:S01]  /*cde0*/  MOV R54, R41 ;  /* 0x0000002900367202 */ /* 0x000fe20000000f00 */
[C---:B------:R-:W-:Y:S02]  /*cdf0*/  FMUL.FTZ R41, R7.reuse, R181 ;  /* 0x000000b507297220 */ /* 0x040fe40000410000 */
[C---:B------:R-:W-:Y:S01]  /*ce00*/  FMUL.FTZ R44, R7.reuse, R184 ;  /* 0x000000b8072c7220 */ /* 0x040fe20000410000 */
[----:B------:R-:W-:Y:S01]  /*ce10*/  MUFU.EX2 R148, R148 ;  /* 0x0000009400947308 */ /* 0x000fe20000000800 */
[C---:B------:R-:W-:Y:S01]  /*ce20*/  FMUL.FTZ R60, R7.reuse, R192 ;  /* 0x000000c0073c7220 */ /* 0x040fe20000410000 */
[----:B------:R-:W-:Y:S01]  /*ce30*/  MOV R192, R73 ;  /* 0x0000004900c07202 */ /* 0x000fe20000000f00 */
[C---:B------:R-:W-:Y:S01]  /*ce40*/  FMUL.FTZ R61, R7.reuse, R193 ;  /* 0x000000c1073d7220 */ /* 0x040fe20000410000 */
[----:B--2---:R-:W2:Y:S01]  /*ce50*/  LDL.LU R11, [R1+0x60] ;  /* 0x00006000010b7983 */ /* 0x004ea20000300800 */
[--C-:B------:R-:W-:Y:S01]  /*ce60*/  FFMA.FTZ R55, R40, c[0x0][0x23c], -R69.reuse ;  /* 0x00008f0028377a23 */ /* 0x100fe20000010845 */
[----:B-1----:R-:W-:Y:S01]  /*ce70*/  F2FP.BF16.PACK_AB R73, R84, R23 ;  /* 0x000000175449723e */ /* 0x002fe200000010ff */
[----:B------:R-:W-:Y:S02]  /*ce80*/  FMUL.FTZ R40, R7, R180 ;  /* 0x000000b407287220 */ /* 0x000fe40000410000 */
[--C-:B------:R-:W-:Y:S01]  /*ce90*/  FFMA.FTZ R221, R57, c[0x0][0x23c], -R69.reuse ;  /* 0x00008f0039dd7a23 */ /* 0x100fe20000010845 */
[----:B------:R-:W-:Y:S01]  /*cea0*/  MUFU.EX2 R103, R103 ;  /* 0x0000006700677308 */ /* 0x000fe20000000800 */
[C---:B------:R-:W-:Y:S01]  /*ceb0*/  FMUL.FTZ R57, R7.reuse, R189 ;  /* 0x000000bd07397220 */ /* 0x040fe20000410000 */
[----:B------:R-:W-:Y:S01]  /*cec0*/  MOV R189, R50 ;  /* 0x0000003200bd7202 */ /* 0x000fe20000000f00 */
[C---:B------:R-:W-:Y:S01]  /*ced0*/  FMUL.FTZ R16, R8.reuse, R144 ;  /* 0x0000009008107220 */ /* 0x040fe20000410000 */
[----:B----4-:R-:W-:Y:S01]  /*cee0*/  MOV R10, R24 ;  /* 0x00000018000a7202 */ /* 0x010fe20000000f00 */
[C---:B------:R-:W-:Y:S01]  /*cef0*/  FMUL.FTZ R24, R7.reuse, R168 ;  /* 0x000000a807187220 */ /* 0x040fe20000410000 */
[----:B------:R-:W-:Y:S01]  /*cf00*/  MOV R144, R31 ;  /* 0x0000001f00907202 */ /* 0x000fe20000000f00 */
[C---:B------:R-:W-:Y:S01]  /*cf10*/  FMUL.FTZ R17, R8.reuse, R145 ;  /* 0x0000009108117220 */ /* 0x040fe20000410000 */
[----:B------:R-:W-:Y:S01]  /*cf20*/  MOV R66, R10 ;  /* 0x0000000a00427202 */ /* 0x000fe20000000f00 */
[C---:B------:R-:W-:Y:S01]  /*cf30*/  FMUL.FTZ R20, R8.reuse, R136 ;  /* 0x0000008808147220 */ /* 0x040fe20000410000 */
[----:B------:R-:W-:Y:S01]  /*cf40*/  MUFU.EX2 R130, R130 ;  /* 0x0000008200827308 */ /* 0x000fe20000000800 */
[C---:B------:R-:W-:Y:S01]  /*cf50*/  FMUL.FTZ R21, R8.reuse, R137 ;  /* 0x0000008908157220 */ /* 0x040fe20000410000 */
[----:B------:R-:W-:Y:S01]  /*cf60*/  MOV R137, R76 ;  /* 0x0000004c00897202 */ /* 0x000fe20000000f00 */
[C---:B------:R-:W-:Y:S01]  /*cf70*/  FMUL.FTZ R32, R8.reuse, R156 ;  /* 0x0000009c08207220 */ /* 0x040fe20000410000 */
[----:B------:R-:W1:Y:S01]  /*cf80*/  LDSM.16.MT88.4 R76, [R252+0x8000] ;  /* 0x00800000fc4c783b */ /* 0x000e620000004200 */
        /* <DEDUP_REMOVED lines=8> */
[----:B------:R-:W-:Y:S01]  /*d010*/  FMUL.FTZ R65, R8, R177 ;  /* 0x000000b108417220 */ /* 0x000fe20000410000 */
[----:B------:R-:W-:Y:S01]  /*d020*/  MOV R168, R144 ;  /* 0x0000009000a87202 */ /* 0x000fe20000000f00 */
[--C-:B------:R-:W-:Y:S02]  /*d030*/  FFMA.FTZ R14, R14, c[0x0][0x23c], -R69.reuse ;  /* 0x00008f000e0e7a23 */ /* 0x100fe40000010845 */
[--C-:B------:R-:W-:Y:S01]  /*d040*/  FFMA.FTZ R27, R18, c[0x0][0x23c], -R69.reuse ;  /* 0x00008f00121b7a23 */ /* 0x100fe20000010845 */
[----:B------:R-:W-:Y:S01]  /*d050*/  MOV R18, R56 ;  /* 0x0000003800127202 */ /* 0x000fe20000000f00 */
[C---:B------:R-:W-:Y:S01]  /*d060*/  FMUL.FTZ R56, R7.reuse, R188 ;  /* 0x000000bc07387220 */ /* 0x040fe20000410000 */
[----:B------:R-:W-:Y:S01]  /*d070*/  MUFU.EX2 R168, R168 ;  /* 0x000000a800a87308 */ /* 0x000fe20000000800 */
[--C-:B------:R-:W-:Y:S01]  /*d080*/  FFMA.FTZ R43, R22, c[0x0][0x23c], -R69.reuse ;  /* 0x00008f00162b7a23 */ /* 0x100fe20000010845 */
[----:B------:R-:W-:Y:S01]  /*d090*/  MOV R22, R45 ;  /* 0x0000002d00167202 */ /* 0x000fe20000000f00 */
[C---:B------:R-:W-:Y:S01]  /*d0a0*/  FMUL.FTZ R45, R7.reuse, R185 ;  /* 0x000000b9072d7220 */ /* 0x040fe20000410000 */
        /* <DEDUP_REMOVED lines=8> */
[C---:B------:R-:W-:Y:S01]  /*d130*/  FMUL.FTZ R29, R7.reuse, R173 ;  /* 0x000000ad071d7220 */ /* 0x040fe20000410000 */
[----:B------:R-:W-:Y:S01]  /*d140*/  MOV R157, R30 ;  /* 0x0000001e009d7202 */ /* 0x000fe20000000f00 */
[--C-:B------:R-:W-:Y:S01]  /*d150*/  FFMA.FTZ R128, R52, c[0x0][0x23c], -R69.reuse ;  /* 0x00008f0034807a23 */ /* 0x100fe20000010845 */
[----:B------:R-:W-:Y:S01]  /*d160*/  MOV R161, R26 ;  /* 0x0000001a00a17202 */ /* 0x000fe20000000f00 */
[----:B------:R-:W-:Y:S01]  /*d170*/  FMUL.FTZ R52, R8, R164 ;  /* 0x000000a408347220 */ /* 0x000fe20000410000 */
[----:B---3--:R-:W-:Y:S01]  /*d180*/  MOV R164, R74 ;  /* 0x0000004a00a47202 */ /* 0x008fe20000000f00 */
[--C-:B------:R-:W-:Y:S01]  /*d190*/  FFMA.FTZ R127, R64, c[0x0][0x23c], -R69.reuse ;  /* 0x00008f00407f7a23 */ /* 0x100fe20000010845 */
[----:B------:R-:W-:Y:S01]  /*d1a0*/  MOV R74, R15 ;  /* 0x0000000f004a7202 */ /* 0x000fe20000000f00 */
[----:B------:R-:W-:Y:S01]  /*d1b0*/  FMUL.FTZ R64, R8, R176 ;  /* 0x000000b008407220 */ /* 0x000fe20000410000 */
[----:B------:R-:W-:Y:S01]  /*d1c0*/  MOV R15, R13 ;  /* 0x0000000d000f7202 */ /* 0x000fe20000000f00 */
[----:B------:R-:W-:Y:S01]  /*d1d0*/  FMUL.FTZ R13, R7, R149 ;  /* 0x00000095070d7220 */ /* 0x000fe20000410000 */
[----:B------:R-:W-:Y:S01]  /*d1e0*/  MUFU.EX2 R176, R14 ;  /* 0x0000000e00b07308 */ /* 0x000fe20000000800 */
[--C-:B------:R-:W-:Y:S01]  /*d1f0*/  FFMA.FTZ R118, R62, c[0x0][0x23c], -R69.reuse ;  /* 0x00008f003e767a23 */ /* 0x100fe20000010845 */
[----:B------:R-:W-:Y:S01]  /*d200*/  MOV R177, R74 ;  /* 0x0000004a00b17202 */ /* 0x000fe20000000f00 */
[--C-:B------:R-:W-:Y:S01]  /*d210*/  FFMA.FTZ R214, R80, c[0x0][0x23c], -R69.reuse ;  /* 0x00008f0050d67a23 */ /* 0x100fe20000010845 */
[----:B------:R-:W-:Y:S01]  /*d220*/  MOV R80, R46 ;  /* 0x0000002e00507202 */ /* 0x000fe20000000f00 */
[--C-:B------:R-:W-:Y:S01]  /*d230*/  FFMA.FTZ R224, R82, c[0x0][0x23c], -R69.reuse ;  /* 0x00008f0052e07a23 */ /* 0x100fe20000010845 */
[----:B------:R-:W-:Y:S01]  /*d240*/  MOV R82, R42 ;  /* 0x0000002a00527202 */ /* 0x000fe20000000f00 */
[----:B------:R-:W-:Y:S01]  /*d250*/  FFMA.FTZ R97, R36, c[0x0][0x23c], -R69 ;  /* 0x00008f0024617a23 */ /* 0x000fe20000010845 */
[----:B------:R-:W-:Y:S01]  /*d260*/  F2FP.BF16.PACK_AB R74, R231, R236 ;  /* 0x000000ece74a723e */ /* 0x000fe200000010ff */
[----:B------:R-:W-:Y:S01]  /*d270*/  FMUL.FTZ R36, R8, R152 ;  /* 0x0000009808247220 */ /* 0x000fe20000410000 */
[----:B------:R-:W3:Y:S01]  /*d280*/  MUFU.EX2 R173, R19 ;  /* 0x0000001300ad7308 */ /* 0x000ee20000000800 */
[----:B------:R-:W-:Y:S01]  /*d290*/  FADD.FTZ R6, -R0, R197 ;  /* 0x000000c500067221 */ /* 0x000fe20000010100 */
[----:B------:R-:W-:Y:S01]  /*d2a0*/  MOV R152, R43 ;  /* 0x0000002b00987202 */ /* 0x000fe20000000f00 */
[--C-:B------:R-:W-:Y:S01]  /*d2b0*/  FFMA.FTZ R197, R81, c[0x0][0x23c], -R69.reuse ;  /* 0x00008f0051c57a23 */ /* 0x100fe20000010845 */
[----:B------:R-:W-:Y:S01]  /*d2c0*/  MOV R81, R15 ;  /* 0x0000000f00517202 */ /* 0x000fe20000000f00 */
[--C-:B------:R-:W-:Y:S01]  /*d2d0*/  FFMA.FTZ R112, R70, c[0x0][0x23c], -R69.reuse ;  /* 0x00008f0046707a23 */ /* 0x100fe20000010845 */
[----:B------:R-:W-:Y:S01]  /*d2e0*/  MOV R160, R82 ;  /* 0x0000005200a07202 */ /* 0x000fe20000000f00 */
[--C-:B------:R-:W-:Y:S01]  /*d2f0*/  FFMA.FTZ R70, R5, c[0x0][0x23c], -R69.reuse ;  /* 0x00008f0005467a23 */ /* 0x100fe20000010845 */
[----:B------:R-:W-:Y:S01]  /*d300*/  F2FP.BF16.PACK_AB R82, R232, R89 ;  /* 0x00000059e852723e */ /* 0x000fe200000010ff */
[----:B------:R-:W-:Y:S01]  /*d310*/  FMUL.FTZ R5, R8, R133 ;  /* 0x0000008508057220 */ /* 0x000fe20000410000 */
[----:B------:R-:W-:Y:S01]  /*d320*/  MOV R188, R81 ;  /* 0x0000005100bc7202 */ /* 0x000fe20000000f00 */
[--C-:B------:R-:W-:Y:S01]  /*d330*/  FFMA.FTZ R205, R98, c[0x0][0x23c], -R69.reuse ;  /* 0x00008f0062cd7a23 */ /* 0x100fe20000010845 */
[----:B------:R-:W-:Y:S01]  /*d340*/  F2FP.BF16.PACK_AB R81, R238, R39 ;  /* 0x00000027ee51723e */ /* 0x000fe200000010ff */
[--C-:B------:R-:W-:Y:S01]  /*d350*/  FFMA.FTZ R98, R37, c[0x0][0x23c], -R69.reuse ;  /* 0x00008f0025627a23 */ /* 0x100fe20000010845 */
[----:B------:R-:W-:Y:S01]  /*d360*/  MOV R180, R161 ;  /* 0x000000a100b47202 */ /* 0x000fe20000000f00 */
[----:B------:R-:W-:Y:S01]  /*d370*/  FMUL.FTZ R37, R8, R153 ;  /* 0x0000009908257220 */ /* 0x000fe20000410000 */
[----:B------:R-:W-:Y:S01]  /*d380*/  MOV R153, R47 ;  /* 0x0000002f00997202 */ /* 0x000fe20000000f00 */
[----:B------:R-:W-:Y:S01]  /*d390*/  FFMA.FTZ R69, R4, c[0x0][0x23c], -R69 ;  /* 0x00008f0004457a23 */ /* 0x000fe20000010845 */
[----:B------:R-:W-:Y:S01]  /*d3a0*/  MOV R161, R80 ;  /* 0x0000005000a17202 */ /* 0x000fe20000000f00 */
[----:B------:R-:W-:Y:S01]  /*d3b0*/  FMUL.FTZ R4, R8, R132 ;  /* 0x0000008408047220 */ /* 0x000fe20000410000 */
[----:B------:R-:W-:Y:S01]  /*d3c0*/  F2FP.BF16.PACK_AB R80, R164, R38 ;  /* 0x00000026a450723e */ /* 0x000fe200000010ff */
[----:B------:R-:W-:Y:S01]  /*d3d0*/  FMUL.FTZ R6, R6, c[0x0][0x23c] ;  /* 0x00008f0006067a20 */ /* 0x000fe20000410000 */
[----:B------:R-:W-:Y:S01]  /*d3e0*/  MOV R149, R34 ;  /* 0x0000002200957202 */ /* 0x000fe20000000f00 */
[----:B------:R-:W-:Y:S01]  /*d3f0*/  FMUL.FTZ R22, R67, R138 ;  /* 0x0000008a43167220 */ /* 0x000fe20000410000 */
[----:B---3--:R-:W-:Y:S01]  /*d400*/  F2FP.BF16.PACK_AB R83, R173, R176 ;  /* 0x000000b0ad53723e */ /* 0x008fe200000010ff */
[C---:B------:R-:W-:Y:S01]  /*d410*/  FMUL.FTZ R19, R67.reuse, R147 ;  /* 0x0000009343137220 */ /* 0x040fe20000410000 */
[----:B------:R-:W-:Y:S01]  /*d420*/  MOV R144, R51 ;  /* 0x0000003300907202 */ /* 0x000fe20000000f00 */
[----:B------:R-:W3:Y:S01]  /*d430*/  MUFU.EX2 R6, R6 ;  /* 0x0000000600067308 */ /* 0x000ee20000000800 */
        /* <DEDUP_REMOVED lines=8> */
[----:B------:R-:W-:Y:S10]  /*d4c0*/  MUFU.EX2 R147, R242 ;  /* 0x000000f200937308 */ /* 0x000ff40000000800 */
[----:B------:R-:W-:Y:S01]  /*d4d0*/  MUFU.EX2 R162, R189 ;  /* 0x000000bd00a27308 */ /* 0x000fe20000000800 */
[C---:B---3--:R-:W-:Y:S02]  /*d4e0*/  FMUL.FTZ R10, R6.reuse, R142 ;  /* 0x0000008e060a7220 */ /* 0x048fe40000410000 */
[C---:B------:R-:W-:Y:S02]  /*d4f0*/  FMUL.FTZ R14, R6.reuse, R150 ;  /* 0x00000096060e7220 */ /* 0x040fe40000410000 */
[C---:B------:R-:W-:Y:S02]  /*d500*/  FMUL.FTZ R15, R6.reuse, R151 ;  /* 0x00000097060f7220 */ /* 0x040fe40000410000 */
[C---:B------:R-:W-:Y:S03]  /*d510*/  FMUL.FTZ R26, R6.reuse, R170 ;  /* 0x000000aa061a7220 */ /* 0x040fe60000410000 */
[----:B------:R-:W-:Y:S01]  /*d520*/  MUFU.EX2 R161, R161 ;  /* 0x000000a100a17308 */ /* 0x000fe20000000800 */
[----:B------:R-:W-:Y:S02]  /*d530*/  FMUL.FTZ R27, R6, R171 ;  /* 0x000000ab061b7220 */ /* 0x000fe40000410000 */
[----:B-----5:R-:W-:Y:S01]  /*d540*/  FFMA.FTZ R136, R8, R75, R72 ;  /* 0x0000004b08887223 */ /* 0x020fe20000010048 */
        /* <DEDUP_REMOVED lines=19> */
[C---:B------:R-:W-:Y:S02]  /*d680*/  FMUL.FTZ R59, R6.reuse, R191 ;  /* 0x000000bf063b7220 */ /* 0x040fe40000410000 */
[C---:B------:R-:W-:Y:S02]  /*d690*/  FMUL.FTZ R62, R6.reuse, R194 ;  /* 0x000000c2063e7220 */ /* 0x040fe40000410000 */
[----:B------:R-:W-:Y:S02]  /*d6a0*/  FMUL.FTZ R63, R6, R195 ;  /* 0x000000c3063f7220 */ /* 0x000fe40000410000 */
[C---:B------:R-:W-:Y:S02]  /*d6b0*/  FMUL.FTZ R18, R67.reuse, R146 ;  /* 0x0000009243127220 */ /* 0x040fe40000410000 */
[----:B------:R-:W-:Y:S01]  /*d6c0*/  FMUL.FTZ R35, R67, R159 ;  /* 0x0000009f43237220 */ /* 0x000fe20000410000 */
[----:B------:R-:W-:Y:S01]  /*d6d0*/  MUFU.EX2 R146, R86 ;  /* 0x0000005600927308 */ /* 0x000fe20000000800 */
[----:B------:R-:W-:Y:S04]  /*d6e0*/  FADD.FTZ R137, R137, R136 ;  /* 0x0000008889897221 */ /* 0x000fe80000010000 */
[----:B------:R-:W-:Y:S04]  /*d6f0*/  FADD.FTZ R236, R236, R137 ;  /* 0x00000089ecec7221 */ /* 0x000fe80000010000 */
[----:B------:R-:W-:Y:S01]  /*d700*/  FADD.FTZ R236, R231, R236 ;  /* 0x000000ece7ec7221 */ /* 0x000fe20000010000 */
        /* <DEDUP_REMOVED lines=14> */
[----:B--2---:R-:W-:Y:S02]  /*d7f0*/  FFMA.FTZ R132, R7, R11, R38 ;  /* 0x0000000b07847223 */ /* 0x004fe40000010026 */
[----:B------:R-:W2:Y:S01]  /*d800*/  LDL.LU R7, [R1+0x5c] ;  /* 0x00005c0001077983 */ /* 0x000ea20000300800 */
[----:B------:R-:W-:Y:S02]  /*d810*/  FMUL.FTZ R11, R6, R143 ;  /* 0x0000008f060b7220 */ /* 0x000fe40000410000 */
[C---:B------:R-:W-:Y:S01]  /*d820*/  FMUL.FTZ R38, R67.reuse, R154 ;  /* 0x0000009a43267220 */ /* 0x040fe20000410000 */
[----:B------:R-:W3:Y:S01]  /*d830*/  LDL.LU R140, [R1+0x58] ;  /* 0x00005800018c7983 */ /* 0x000ee20000300800 */
[----:B------:R-:W-:Y:S02]  /*d840*/  FADD.FTZ R178, R164, R132 ;  /* 0x00000084a4b27221 */ /* 0x000fe40000010000 */
[----:B------:R-:W-:Y:S10]  /*d850*/  MUFU.EX2 R154, R87 ;  /* 0x00000057009a7308 */ /* 0x000ff40000000800 */
[----:B------:R-:W-:Y:S10]  /*d860*/  MUFU.EX2 R143, R85 ;  /* 0x00000055008f7308 */ /* 0x000ff40000000800 */
[----:B------:R-:W-:Y:S10]  /*d870*/  MUFU.EX2 R177, R177 ;  /* 0x000000b100b17308 */ /* 0x000ff40000000800 */
[----:B------:R-:W-:Y:S10]  /*d880*/  MUFU.EX2 R174, R193 ;  /* 0x000000c100ae7308 */ /* 0x000ff40000000800 */
[----:B------:R-:W-:Y:S10]  /*d890*/  MUFU.EX2 R175, R192 ;  /* 0x000000c000af7308 */ /* 0x000ff40000000800 */
[----:B------:R-:W-:Y:S10]  /*d8a0*/  MUFU.EX2 R172, R172 ;  /* 0x000000ac00ac7308 */ /* 0x000ff40000000800 */
[----:B------:R-:W-:Y:S10]  /*d8b0*/  MUFU.EX2 R169, R169 ;  /* 0x000000a900a97308 */ /* 0x000ff40000000800 */
[----:B------:R-:W4:Y:S10]  /*d8c0*/  MUFU.EX2 R171, R188 ;  /* 0x000000bc00ab7308 */ /* 0x000f340000000800 */
[----:B------:R-:W5:Y:S10]  /*d8d0*/  MUFU.EX2 R170, R185 ;  /* 0x000000b900aa7308 */ /* 0x000f740000000800 */
[----:B------:R-:W-:Y:S10]  /*d8e0*/  MUFU.EX2 R150, R141 ;  /* 0x0000008d00967308 */ /* 0x000ff40000000800 */
[----:B------:R1:W-:Y:S10]  /*d8f0*/  MUFU.EX2 R142, R201 ;  /* 0x000000c9008e7308 */ /* 0x0003f40000000800 */
[----:B------:R-:W-:Y:S10]  /*d900*/  MUFU.EX2 R141, R243 ;  /* 0x000000f3008d7308 */ /* 0x000ff40000000800 */
[----:B------:R-:W-:Y:S01]  /*d910*/  MUFU.EX2 R138, R240 ;  /* 0x000000f0008a7308 */ /* 0x000fe20000000800 */
[----:B-1----:R-:W-:Y:S09]  /*d920*/  MOV R201, R68 ;  /* 0x0000004400c97202 */ /* 0x002ff20000000f00 */
        /* <DEDUP_REMOVED lines=18> */
[C---:B------:R-:W-:Y:S02]  /*da50*/  FMUL.FTZ R6, R67.reuse, R134 ;  /* 0x0000008643067220 */ /* 0x040fe40000410000 */
[C---:B------:R-:W-:Y:S02]  /*da60*/  FMUL.FTZ R7, R67.reuse, R135 ;  /* 0x0000008743077220 */ /* 0x040fe40000410000 */
[C---:B---3--:R-:W-:Y:S03]  /*da70*/  FFMA.FTZ R135, R67.reuse, R140, R23 ;  /* 0x0000008c43877223 */ /* 0x048fe60000010017 */
[----:B------:R-:W-:Y:S01]  /*da80*/  MUFU.EX2 R134, R94 ;  /* 0x0000005e00867308 */ /* 0x000fe20000000800 */
[----:B------:R-:W-:Y:S01]  /*da90*/  FMUL.FTZ R23, R67, R139 ;  /* 0x0000008b43177220 */ /* 0x000fe20000410000 */
[----:B------:R-:W-:Y:S01]  /*daa0*/  MOV R140, R55 ;  /* 0x00000037008c7202 */ /* 0x000fe20000000f00 */
[----:B------:R-:W-:Y:S01]  /*dab0*/  FADD.FTZ R166, R84, R135 ;  /* 0x0000008754a67221 */ /* 0x000fe20000010000 */
[-C--:B------:R-:W-:Y:S01]  /*dac0*/  HMMA.16816.F32.BF16 R4, R72, R76.reuse, R4 ;  /* 0x0000004c4804723c */ /* 0x080fe20000041804 */
[----:B------:R-:W-:Y:S04]  /*dad0*/  LDSM.16.MT88.4 R84, [R252+0x8800] ;  /* 0x00880000fc54783b */ /* 0x000fe80000004200 */
[----:B------:R-:W-:Y:S01]  /*dae0*/  FADD.FTZ R181, R91, R166 ;  /* 0x000000a65bb57221 */ /* 0x000fe20000010000 */
[----:B------:R-:W-:Y:S01]  /*daf0*/  MUFU.EX2 R139, R90 ;  /* 0x0000005a008b7308 */ /* 0x000fe20000000800 */
[C---:B------:R-:W-:Y:S01]  /*db00*/  FMUL.FTZ R39, R67.reuse, R155 ;  /* 0x0000009b43277220 */ /* 0x040fe20000410000 */
[C---:B------:R-:W-:Y:S04]  /*db10*/  HMMA.16816.F32.BF16 R8, R80.reuse, R76, R8 ;  /* 0x0000004c5008723c */ /* 0x040fe80000041808 */
[C---:B------:R-:W-:Y:S02]  /*db20*/  FMUL.FTZ R55, R67.reuse, R167 ;  /* 0x000000a743377220 */ /* 0x040fe40000410000 */
[----:B------:R-:W-:Y:S02]  /*db30*/  FMUL.FTZ R67, R67, R179 ;  /* 0x000000b343437220 */ /* 0x000fe40000410000 */
[-C--:B------:R-:W-:Y:S01]  /*db40*/  HMMA.16816.F32.BF16 R12, R80, R78.reuse, R12 ;  /* 0x0000004e500c723c */ /* 0x080fe2000004180c */
[----:B------:R-:W-:Y:S03]  /*db50*/  MUFU.EX2 R135, R95 ;  /* 0x0000005f00877308 */ /* 0x000fe60000000800 */
[----:B------:R-:W-:Y:S02]  /*db60*/  FADD.FTZ R179, R238, R133 ;  /* 0x00000085eeb37221 */ /* 0x000fe40000010000 */
[----:B------:R-:W-:Y:S02]  /*db70*/  FADD.FTZ R230, R230, R181 ;  /* 0x000000b5e6e67221 */ /* 0x000fe40000010000 */
[C---:B------:R-:W-:Y:S01]  /*db80*/  HMMA.16816.F32.BF16 R16, R72.reuse, R78, R16 ;  /* 0x0000004e4810723c */ /* 0x040fe20000041810 */
[----:B------:R-:W1:Y:S02]  /*db90*/  LDSM.16.MT88.4 R76, [R250+0x8000] ;  /* 0x00800000fa4c783b */ /* 0x000e640000004200 */
[----:B------:R-:W2:Y:S01]  /*dba0*/  MUFU.EX2 R155, R157 ;  /* 0x0000009d009b7308 */ /* 0x000ea20000000800 */
[----:B------:R-:W-:Y:S04]  /*dbb0*/  FADD.FTZ R176, R176, R179 ;  /* 0x000000b3b0b07221 */ /* 0x000fe80000010000 */
[----:B------:R-:W-:Y:S05]  /*dbc0*/  FADD.FTZ R173, R173, R176 ;  /* 0x000000b0adad7221 */ /* 0x000fea0000010000 */
[----:B------:R-:W-:Y:S10]  /*dbd0*/  MUFU.EX2 R157, R241 ;  /* 0x000000f1009d7308 */ /* 0x000ff40000000800 */
[----:B------:R-:W-:Y:S10]  /*dbe0*/  MUFU.EX2 R149, R140 ;  /* 0x0000008c00957308 */ /* 0x000ff40000000800 */
[----:B------:R-:W-:Y:S01]  /*dbf0*/  MUFU.EX2 R140, R165 ;  /* 0x000000a5008c7308 */ /* 0x000fe20000000800 */
[-C--:B-1----:R-:W-:Y:S09]  /*dc00*/  HMMA.16816.F32.BF16 R20, R72, R76.reuse, R20 ;  /* 0x0000004c4814723c */ /* 0x082ff20000041814 */
[----:B------:R1:W-:Y:S01]  /*dc10*/  MUFU.EX2 R165, R92 ;  /* 0x0000005c00a57308 */ /* 0x0003e20000000800 */
[C---:B------:R-:W-:Y:S09]  /*dc20*/  HMMA.16816.F32.BF16 R24, R80.reuse, R76, R24 ;  /* 0x0000004c5018723c */ /* 0x040ff20000041818 */
[----:B------:R-:W-:Y:S01]  /*dc30*/  MUFU.EX2 R133, R237 ;  /* 0x000000ed00857308 */ /* 0x000fe20000000800 */
[-C--:B------:R-:W-:Y:S09]  /*dc40*/  HMMA.16816.F32.BF16 R28, R80, R78.reuse, R28 ;  /* 0x0000004e501c723c */ /* 0x080ff2000004181c */
[----:B------:R-:W-:Y:S01]  /*dc50*/  MUFU.EX2 R167, R235 ;  /* 0x000000eb00a77308 */ /* 0x000fe20000000800 */
[C---:B------:R-:W-:Y:S01]  /*dc60*/  HMMA.16816.F32.BF16 R32, R72.reuse, R78, R32 ;  /* 0x0000004e4820723c */ /* 0x040fe20000041820 */
[----:B------:R-:W3:Y:S08]  /*dc70*/  LDSM.16.MT88.4 R76, [R249+0x8000] ;  /* 0x00800000f94c783b */ /* 0x000ef00000004200 */
[----:B------:R-:W-:Y:S01]  /*dc80*/  MUFU.EX2 R166, R233 ;  /* 0x000000e900a67308 */ /* 0x000fe20000000800 */
[----:B-1----:R-:W-:Y:S09]  /*dc90*/  LDSM.16.MT88.4 R92, [R249+0x9000] ;  /* 0x00900000f95c783b */ /* 0x002ff20000004200 */
[----:B------:R-:W-:Y:S10]  /*dca0*/  MUFU.EX2 R191, R227 ;  /* 0x000000e300bf7308 */ /* 0x000ff40000000800 */
[----:B------:R-:W-:Y:S10]  /*dcb0*/  MUFU.EX2 R190, R226 ;  /* 0x000000e200be7308 */ /* 0x000ff40000000800 */
[----:B------:R-:W-:Y:S01]  /*dcc0*/  MUFU.EX2 R207, R207 ;  /* 0x000000cf00cf7308 */ /* 0x000fe20000000800 */
[-C--:B---3--:R-:W-:Y:S09]  /*dcd0*/  HMMA.16816.F32.BF16 R36, R72, R76.reuse, R36 ;  /* 0x0000004c4824723c */ /* 0x088ff20000041824 */
[----:B------:R-:W-:Y:S01]  /*dce0*/  MUFU.EX2 R210, R210 ;  /* 0x000000d200d27308 */ /* 0x000fe20000000800 */
[C---:B------:R-:W-:Y:S08]  /*dcf0*/  HMMA.16816.F32.BF16 R40, R80.reuse, R76, R40 ;  /* 0x0000004c5028723c */ /* 0x040ff00000041828 */
[-C--:B------:R-:W-:Y:S01]  /*dd00*/  HMMA.16816.F32.BF16 R44, R80, R78.reuse, R44 ;  /* 0x0000004e502c723c */ /* 0x080fe2000004182c */
[----:B------:R-:W-:Y:S07]  /*dd10*/  MUFU.EX2 R211, R211 ;  /* 0x000000d300d37308 */ /* 0x000fee0000000800 */
[C---:B------:R-:W-:Y:S01]  /*dd20*/  HMMA.16816.F32.BF16 R48, R72.reuse, R78, R48 ;  /* 0x0000004e4830723c */ /* 0x040fe20000041830 */
[----:B------:R-:W1:Y:S02]  /*dd30*/  LDSM.16.MT88.4 R76, [R248+0x8000] ;  /* 0x00800000f84c783b */ /* 0x000e640000004200 */
[----:B------:R-:W-:Y:S10]  /*dd40*/  MUFU.EX2 R214, R214 ;  /* 0x000000d600d67308 */ /* 0x000ff40000000800 */
[----:B------:R-:W-:Y:S10]  /*dd50*/  MUFU.EX2 R215, R215 ;  /* 0x000000d700d77308 */ /* 0x000ff40000000800 */
[----:B------:R-:W-:Y:S10]  /*dd60*/  MUFU.EX2 R216, R216 ;  /* 0x000000d800d87308 */ /* 0x000ff40000000800 */
[----:B------:R-:W-:Y:S01]  /*dd70*/  MUFU.EX2 R219, R219 ;  /* 0x000000db00db7308 */ /* 0x000fe20000000800 */
[-C--:B-1----:R-:W-:Y:S09]  /*dd80*/  HMMA.16816.F32.BF16 R52, R72, R76.reuse, R52 ;  /* 0x0000004c4834723c */ /* 0x082ff20000041834 */
[----:B------:R-:W-:Y:S01]  /*dd90*/  MUFU.EX2 R221, R221 ;  /* 0x000000dd00dd7308 */ /* 0x000fe20000000800 */
[C---:B------:R-:W-:Y:S09]  /*dda0*/  HMMA.16816.F32.BF16 R56, R80.reuse, R76, R56 ;  /* 0x0000004c5038723c */ /* 0x040ff20000041838 */
[----:B------:R-:W-:Y:S03]  /*ddb0*/  MUFU.EX2 R224, R224 ;  /* 0x000000e000e07308 */ /* 0x000fe60000000800 */
[----:B----4-:R-:W-:Y:S01]  /*ddc0*/  F2FP.BF16.PACK_AB R76, R168, R171 ;  /* 0x000000aba84c723e */ /* 0x010fe200000010ff */
[-C--:B------:R-:W-:Y:S01]  /*ddd0*/  HMMA.16816.F32.BF16 R60, R80, R78.reuse, R60 ;  /* 0x0000004e503c723c */ /* 0x080fe2000004183c */
[----:B------:R-:W1:Y:S02]  /*dde0*/  LDSM.16.MT88.4 R80, [R250+0x8800] ;  /* 0x00880000fa50783b */ /* 0x000e640000004200 */
[C---:B-----5:R-:W-:Y:S01]  /*ddf0*/  F2FP.BF16.PACK_AB R77, R163.reuse, R170 ;  /* 0x000000aaa34d723e */ /* 0x060fe200000010ff */
[----:B------:R-:W-:Y:S02]  /*de00*/  FADD.FTZ R170, R170, R173 ;  /* 0x000000adaaaa7221 */ /* 0x000fe40000010000 */
[----:B------:R-:W-:Y:S02]  /*de10*/  MUFU.EX2 R225, R225 ;  /* 0x000000e100e17308 */ /* 0x000fe40000000800 */
[----:B------:R-:W-:Y:S04]  /*de20*/  HMMA.16816.F32.BF16 R64, R72, R78, R64 ;  /* 0x0000004e4840723c */ /* 0x000fe80000041840 */
[----:B------:R-:W-:Y:S03]  /*de30*/  FADD.FTZ R163, R163, R170 ;  /* 0x000000aaa3a37221 */ /* 0x000fe60000010000 */
[----:B------:R-:W-:Y:S01]  /*de40*/  F2FP.BF16.PACK_AB R72, R174, R177 ;  /* 0x000000b1ae48723e */ /* 0x000fe200000010ff */
[----:B------:R-:W-:Y:S01]  /*de50*/  MUFU.EX2 R226, R223 ;  /* 0x000000df00e27308 */ /* 0x000fe20000000800 */
[----:B------:R-:W-:Y:S03]  /*de60*/  F2FP.BF16.PACK_AB R73, R172, R175 ;  /* 0x000000afac49723e */ /* 0x000fe600000010ff */
[----:B------:R-:W-:Y:S01]  /*de70*/  F2FP.BF16.PACK_AB R74, R162, R169 ;  /* 0x000000a9a24a723e */ /* 0x000fe200000010ff */
[----:B------:R-:W-:Y:S01]  /*de80*/  FADD.FTZ R177, R177, R236 ;  /* 0x000000ecb1b17221 */ /* 0x000fe20000010000 */
[----:B------:R-:W-:Y:S01]  /*de90*/  F2FP.BF16.PACK_AB R75, R160, R161 ;  /* 0x000000a1a04b723e */ /* 0x000fe200000010ff */
[----:B------:R-:W-:Y:S01]  /*dea0*/  FADD.FTZ R175, R175, R230 ;  /* 0x000000e6afaf7221 */ /* 0x000fe20000010000 */
[----:B------:R-:W-:Y:S01]  /*deb0*/  F2FP.BF16.PACK_AB R78, R156, R159 ;  /* 0x0000009f9c4e723e */ /* 0x000fe200000010ff */
[----:B------:R-:W-:Y:S01]  /*dec0*/  FADD.FTZ R174, R174, R177 ;  /* 0x000000b1aeae7221 */ /* 0x000fe20000010000 */
[C---:B--2---:R-:W-:Y:S01]  /*ded0*/  F2FP.BF16.PACK_AB R79, R155.reuse, R158 ;  /* 0x0000009e9b4f723e */ /* 0x044fe200000010ff */
[----:B------:R-:W-:Y:S01]  /*dee0*/  FADD.FTZ R158, R158, R163 ;  /* 0x000000a39e9e7221 */ /* 0x000fe20000010000 */
[----:B------:R-:W-:Y:S01]  /*def0*/  MUFU.EX2 R222, R222 ;  /* 0x000000de00de7308 */ /* 0x000fe20000000800 */
[-C--:B------:R-:W-:Y:S03]  /*df00*/  HMMA.16816.F32.BF16 R4, R72, R84.reuse, R4 ;  /* 0x000000544804723c */ /* 0x080fe60000041804 */
        /* <DEDUP_REMOVED lines=9> */
[----:B------:R-:W-:Y:S04]  /*dfa0*/  FADD.FTZ R160, R160, R161 ;  /* 0x000000a1a0a07221 */ /* 0x000fe80000010000 */
[C---:B------:R-:W-:Y:S01]  /*dfb0*/  HMMA.16816.F32.BF16 R16, R72.reuse, R86, R16 ;  /* 0x000000564810723c */ /* 0x040fe20000041810 */
[----:B------:R-:W2:Y:S04]  /*dfc0*/  LDSM.16.MT88.4 R84, [R249+0x8800] ;  /* 0x00880000f954783b */ /* 0x000ea80000004200 */
[----:B------:R-:W-:Y:S03]  /*dfd0*/  MUFU.EX2 R218, R218 ;  /* 0x000000da00da7308 */ /* 0x000fe60000000800 */
[-C--:B-1----:R-:W-:Y:S07]  /*dfe0*/  HMMA.16816.F32.BF16 R20, R72, R80.reuse, R20 ;  /* 0x000000504814723c */ /* 0x082fee0000041814 */
[----:B------:R-:W-:Y:S01]  /*dff0*/  MUFU.EX2 R217, R217 ;  /* 0x000000d900d97308 */ /* 0x000fe20000000800 */
[C---:B------:R-:W-:Y:S08]  /*e000*/  HMMA.16816.F32.BF16 R24, R76.reuse, R80, R24 ;  /* 0x000000504c18723c */ /* 0x040ff00000041818 */
[-C--:B------:R-:W-:Y:S01]  /*e010*/  HMMA.16816.F32.BF16 R28, R76, R82.reuse, R28 ;  /* 0x000000524c1c723c */ /* 0x080fe2000004181c */
[----:B------:R-:W-:Y:S07]  /*e020*/  MUFU.EX2 R213, R213 ;  /* 0x000000d500d57308 */ /* 0x000fee0000000800 */
[C---:B------:R-:W-:Y:S01]  /*e030*/  HMMA.16816.F32.BF16 R32, R72.reuse, R82, R32 ;  /* 0x000000524820723c */ /* 0x040fe20000041820 */
[----:B------:R-:W1:Y:S02]  /*e040*/  LDSM.16.MT88.4 R80, [R248+0x8800] ;  /* 0x00880000f850783b */ /* 0x000e640000004200 */
[----:B------:R-:W-:Y:S05]  /*e050*/  MUFU.EX2 R212, R212 ;  /* 0x000000d400d47308 */ /* 0x000fea0000000800 */
[-C--:B--2---:R-:W-:Y:S05]  /*e060*/  HMMA.16816.F32.BF16 R36, R72, R84.reuse, R36 ;  /* 0x000000544824723c */ /* 0x084fea0000041824 */
[----:B------:R-:W2:Y:S03]  /*e070*/  MUFU.EX2 R125, R125 ;  /* 0x0000007d007d7308 */ /* 0x000ea60000000800 */
[C---:B------:R-:W-:Y:S07]  /*e080*/  HMMA.16816.F32.BF16 R40, R76.reuse, R84, R40 ;  /* 0x000000544c28723c */ /* 0x040fee0000041828 */
[----:B------:R-:W-:Y:S01]  /*e090*/  MUFU.EX2 R107, R107 ;  /* 0x0000006b006b7308 */ /* 0x000fe20000000800 */
[-C--:B------:R-:W-:Y:S08]  /*e0a0*/  HMMA.16816.F32.BF16 R44, R76, R86.reuse, R44 ;  /* 0x000000564c2c723c */ /* 0x080ff0000004182c */
[C---:B------:R-:W-:Y:S01]  /*e0b0*/  HMMA.16816.F32.BF16 R48, R72.reuse, R86, R48 ;  /* 0x000000564830723c */ /* 0x040fe20000041830 */
[----:B------:R-:W3:Y:S01]  /*e0c0*/  LDSM.16.MT88.4 R84, [R252+0x9000] ;  /* 0x00900000fc54783b */ /* 0x000ee20000004200 */
[----:B------:R-:W4:Y:S02]  /*e0d0*/  MUFU.EX2 R106, R106 ;  /* 0x0000006a006a7308 */ /* 0x000f240000000800 */
[----:B--2---:R-:W-:Y:S04]  /*e0e0*/  F2FP.BF16.PACK_AB R176, R220, R125 ;  /* 0x0000007ddcb0723e */ /* 0x004fe800000010ff */
[-C--:B-1----:R-:W-:Y:S04]  /*e0f0*/  HMMA.16816.F32.BF16 R52, R72, R80.reuse, R52 ;  /* 0x000000504834723c */ /* 0x082fe80000041834 */
[----:B------:R-:W1:Y:S04]  /*e100*/  MUFU.EX2 R105, R105 ;  /* 0x0000006900697308 */ /* 0x000e680000000800 */
[C---:B------:R-:W-:Y:S06]  /*e110*/  HMMA.16816.F32.BF16 R56, R76.reuse, R80, R56 ;  /* 0x000000504c38723c */ /* 0x040fec0000041838 */
[----:B------:R-:W2:Y:S01]  /*e120*/  MUFU.EX2 R102, R102 ;  /* 0x0000006600667308 */ /* 0x000ea20000000800 */
[----:B------:R-:W-:Y:S01]  /*e130*/  FADD.FTZ R81, R89, R178 ;  /* 0x000000b259517221 */ /* 0x000fe20000010000 */
[-C--:B------:R-:W-:Y:S01]  /*e140*/  HMMA.16816.F32.BF16 R60, R76, R82.reuse, R60 ;  /* 0x000000524c3c723c */ /* 0x080fe2000004183c */
[----:B------:R-:W5:Y:S03]  /*e150*/  LDSM.16.MT88.4 R88, [R250+0x9000] ;  /* 0x00900000fa58783b */ /* 0x000f660000004200 */
[----:B------:R-:W-:Y:S01]  /*e160*/  FADD.FTZ R232, R232, R81 ;  /* 0x00000051e8e87221 */ /* 0x000fe20000010000 */
[----:B----4-:R-:W-:Y:S02]  /*e170*/  F2FP.BF16.PACK_AB R177, R106, R107 ;  /* 0x0000006b6ab1723e */ /* 0x010fe400000010ff */
[----:B------:R-:W-:Y:S01]  /*e180*/  F2FP.BF16.PACK_AB R78, R147, R140 ;  /* 0x0000008c934e723e */ /* 0x000fe200000010ff */
[----:B------:R-:W-:Y:S01]  /*e190*/  HMMA.16816.F32.BF16 R64, R72, R82, R64 ;  /* 0x000000524840723c */ /* 0x000fe20000041840 */
[----:B------:R-:W4:Y:S01]  /*e1a0*/  LDSM.16.MT88.4 R80, [R248+0x9000] ;  /* 0x00900000f850783b */ /* 0x000f220000004200 */
[----:B------:R-:W2:Y:S02]  /*e1b0*/  MUFU.EX2 R96, R96 ;  /* 0x0000006000607308 */ /* 0x000ea40000000800 */
[----:B------:R-:W-:Y:S01]  /*e1c0*/  F2FP.BF16.PACK_AB R76, R148, R151 ;  /* 0x00000097944c723e */ /* 0x000fe200000010ff */
[----:B------:R-:W-:Y:S01]  /*e1d0*/  FADD.FTZ R171, R171, R232 ;  /* 0x000000e8abab7221 */ /* 0x000fe20000010000 */
[----:B------:R-:W-:Y:S02]  /*e1e0*/  F2FP.BF16.PACK_AB R77, R144, R149 ;  /* 0x00000095904d723e */ /* 0x000fe400000010ff */
[----:B------:R-:W-:Y:S01]  /*e1f0*/  F2FP.BF16.PACK_AB R72, R154, R157 ;  /* 0x0000009d9a48723e */ /* 0x000fe200000010ff */
[----:B------:R-:W-:Y:S03]  /*e200*/  FADD.FTZ R157, R157, R162 ;  /* 0x000000a29d9d7221 */ /* 0x000fe60000010000 */
[----:B------:R-:W-:Y:S01]  /*e210*/  F2FP.BF16.PACK_AB R73, R150, R153 ;  /* 0x000000999649723e */ /* 0x000fe200000010ff */
[----:B------:R-:W-:Y:S01]  /*e220*/  FADD.FTZ R157, R154, R157 ;  /* 0x0000009d9a9d7221 */ /* 0x000fe20000010000 */
[----:B------:R-:W-:Y:S01]  /*e230*/  F2FP.BF16.PACK_AB R74, R143, R146 ;  /* 0x000000928f4a723e */ /* 0x000fe200000010ff */
[----:B------:R-:W-:Y:S01]  /*e240*/  FADD.FTZ R153, R153, R160 ;  /* 0x000000a099997221 */ /* 0x000fe20000010000 */
[----:B------:R-:W-:Y:S01]  /*e250*/  F2FP.BF16.PACK_AB R75, R141, R142 ;  /* 0x0000008e8d4b723e */ /* 0x000fe200000010ff */
[----:B------:R-:W-:Y:S01]  /*e260*/  LDSM.16.MT88.4 R160, [R249+0xb800] ;  /* 0x00b80000f9a0783b */ /* 0x000fe20000004200 */
[----:B------:R-:W-:Y:S01]  /*e270*/  FADD.FTZ R146, R146, R157 ;  /* 0x0000009d92927221 */ /* 0x000fe20000010000 */
[----:B------:R-:W-:Y:S01]  /*e280*/  F2FP.BF16.PACK_AB R79, R136, R145 ;  /* 0x00000091884f723e */ /* 0x000fe200000010ff */
[----:B------:R-:W-:Y:S01]  /*e290*/  FADD.FTZ R168, R168, R171 ;  /* 0x000000aba8a87221 */ /* 0x000fe20000010000 */
[----:B-1----:R-:W-:Y:S01]  /*e2a0*/  F2FP.BF16.PACK_AB R178, R104, R105 ;  /* 0x0000006968b2723e */ /* 0x002fe200000010ff */
[----:B------:R-:W-:Y:S01]  /*e2b0*/  FADD.FTZ R143, R143, R146 ;  /* 0x000000928f8f7221 */ /* 0x000fe20000010000 */
[-C--:B---3--:R-:W-:Y:S01]  /*e2c0*/  HMMA.16816.F32.BF16 R4, R72, R84.reuse, R4 ;  /* 0x000000544804723c */ /* 0x088fe20000041804 */
[----:B------:R-:W1:Y:S02]  /*e2d0*/  MUFU.EX2 R70, R70 ;  /* 0x0000004600467308 */ /* 0x000e640000000800 */
[----:B------:R-:W-:Y:S01]  /*e2e0*/  FADD.FTZ R159, R159, R168 ;  /* 0x000000a89f9f7221 */ /* 0x000fe20000010000 */
[----:B--2---:R-:W-:Y:S02]  /*e2f0*/  F2FP.BF16.PACK_AB R179, R101, R102 ;  /* 0x0000006665b3723e */ /* 0x004fe400000010ff */
[----:B------:R-:W-:Y:S01]  /*e300*/  F2FP.BF16.PACK_AB R194, R71, R96 ;  /* 0x0000006047c2723e */ /* 0x000fe200000010ff */
[----:B------:R-:W-:Y:S01]  /*e310*/  FADD.FTZ R156, R156, R159 ;  /* 0x0000009f9c9c7221 */ /* 0x000fe20000010000 */
[C---:B------:R-:W-:Y:S03]  /*e320*/  HMMA.16816.F32.BF16 R8, R76.reuse, R84, R8 ;  /* 0x000000544c08723c */ /* 0x040fe60000041808 */
[----:B------:R-:W-:Y:S01]  /*e330*/  MUFU.EX2 R100, R100 ;  /* 0x0000006400647308 */ /* 0x000fe20000000800 */
[----:B------:R-:W-:Y:S04]  /*e340*/  FADD.FTZ R151, R151, R156 ;  /* 0x0000009c97977221 */ /* 0x000fe80000010000 */
[-C--:B------:R-:W-:Y:S04]  /*e350*/  HMMA.16816.F32.BF16 R12, R76, R86.reuse, R12 ;  /* 0x000000564c0c723c */ /* 0x080fe8000004180c */
[----:B------:R-:W-:Y:S01]  /*e360*/  FADD.FTZ R151, R148, R151 ;  /* 0x0000009794977221 */ /* 0x000fe20000010000 */
[----:B------:R-:W2:Y:S03]  /*e370*/  MUFU.EX2 R99, R99 ;  /* 0x0000006300637308 */ /* 0x000ea60000000800 */
[C---:B------:R-:W-:Y:S01]  /*e380*/  HMMA.16816.F32.BF16 R16, R72.reuse, R86, R16 ;  /* 0x000000564810723c */ /* 0x040fe20000041810 */
[----:B------:R-:W3:Y:S03]  /*e390*/  LDSM.16.MT88.4 R84, [R252+0x9800] ;  /* 0x00980000fc54783b */ /* 0x000ee60000004200 */
[----:B------:R-:W-:Y:S01]  /*e3a0*/  FADD.FTZ R140, R140, R151 ;  /* 0x000000978c8c7221 */ /* 0x000fe20000010000 */
[----:B-1----:R-:W-:Y:S02]  /*e3b0*/  F2FP.BF16.PACK_AB R195, R69, R70 ;  /* 0x0000004645c3723e */ /* 0x002fe400000010ff */
[----:B------:R-:W-:Y:S01]  /*e3c0*/  MUFU.EX2 R98, R98 ;  /* 0x0000006200627308 */ /* 0x000fe20000000800 */
[-C--:B-----5:R-:W-:Y:S04]  /*e3d0*/  HMMA.16816.F32.BF16 R20, R72, R88.reuse, R20 ;  /* 0x000000584814723c */ /* 0x0a0fe80000041814 */
        /* <DEDUP_REMOVED lines=8> */
[----:B------:R-:W5:Y:S03]  /*e460*/  MUFU.EX2 R208, R208 ;  /* 0x000000d000d07308 */ /* 0x000f660000000800 */
[-C--:B------:R-:W-:Y:S04]  /*e470*/  HMMA.16816.F32.BF16 R36, R72, R92.reuse, R36 ;  /* 0x0000005c4824723c */ /* 0x080fe80000041824 */
[----:B-1----:R-:W-:Y:S03]  /*e480*/  F2FP.BF16.PACK_AB R193, R97, R98 ;  /* 0x0000006261c1723e */ /* 0x002fe600000010ff */
[----:B------:R-:W-:Y:S01]  /*e490*/  MUFU.EX2 R206, R206 ;  /* 0x000000ce00ce7308 */ /* 0x000fe20000000800 */
[C---:B------:R-:W-:Y:S08]  /*e4a0*/  HMMA.16816.F32.BF16 R40, R76.reuse, R92, R40 ;  /* 0x0000005c4c28723c */ /* 0x040ff00000041828 */
[-C--:B------:R-:W-:Y:S01]  /*e4b0*/  HMMA.16816.F32.BF16 R44, R76, R94.reuse, R44 ;  /* 0x0000005e4c2c723c */ /* 0x080fe2000004182c */
[----:B------:R-:W1:Y:S07]  /*e4c0*/  MUFU.EX2 R205, R205 ;  /* 0x000000cd00cd7308 */ /* 0x000e6e0000000800 */
[C---:B------:R-:W-:Y:S01]  /*e4d0*/  HMMA.16816.F32.BF16 R48, R72.reuse, R94, R48 ;  /* 0x0000005e4830723c */ /* 0x040fe20000041830 */
[----:B------:R-:W1:Y:S02]  /*e4e0*/  LDSM.16.MT88.4 R92, [R249+0x9800] ;  /* 0x00980000f95c783b */ /* 0x000e640000004200 */
[----:B------:R-:W-:Y:S05]  /*e4f0*/  MUFU.EX2 R204, R204 ;  /* 0x000000cc00cc7308 */ /* 0x000fea0000000800 */
[-C--:B----4-:R-:W-:Y:S05]  /*e500*/  HMMA.16816.F32.BF16 R52, R72, R80.reuse, R52 ;  /* 0x000000504834723c */ /* 0x090fea0000041834 */
[----:B------:R-:W4:Y:S03]  /*e510*/  MUFU.EX2 R199, R199 ;  /* 0x000000c700c77308 */ /* 0x000f260000000800 */
[C---:B------:R-:W-:Y:S07]  /*e520*/  HMMA.16816.F32.BF16 R56, R76.reuse, R80, R56 ;  /* 0x000000504c38723c */ /* 0x040fee0000041838 */
[----:B------:R-:W-:Y:S01]  /*e530*/  MUFU.EX2 R197, R197 ;  /* 0x000000c500c57308 */ /* 0x000fe20000000800 */
[-C--:B------:R-:W-:Y:S07]  /*e540*/  HMMA.16816.F32.BF16 R60, R76, R82.reuse, R60 ;  /* 0x000000524c3c723c */ /* 0x080fee000004183c */
[----:B------:R-:W-:Y:S01]  /*e550*/  F2FP.BF16.PACK_AB R76, R133, R132 ;  /* 0x00000084854c723e */ /* 0x000fe200000010ff */
[----:B------:R-:W-:Y:S01]  /*e560*/  HMMA.16816.F32.BF16 R64, R72, R82, R64 ;  /* 0x000000524840723c */ /* 0x000fe20000041840 */
[----:B------:R-:W1:Y:S01]  /*e570*/  LDSM.16.MT88.4 R80, [R248+0x9800] ;  /* 0x00980000f850783b */ /* 0x000e620000004200 */
[----:B------:R-:W1:Y:S02]  /*e580*/  MUFU.EX2 R196, R196 ;  /* 0x000000c400c47308 */ /* 0x000e640000000800 */
[----:B------:R-:W-:Y:S01]  /*e590*/  F2FP.BF16.PACK_AB R77, R134, R135 ;  /* 0x00000087864d723e */ /* 0x000fe200000010ff */
[----:B------:R-:W-:Y:S01]  /*e5a0*/  FADD.FTZ R132, R132, R111 ;  /* 0x0000006f84847221 */ /* 0x000fe20000010000 */
[----:B------:R-:W-:Y:S02]  /*e5b0*/  F2FP.BF16.PACK_AB R78, R130, R137 ;  /* 0x00000089824e723e */ /* 0x000fe400000010ff */
[----:B------:R-:W-:Y:S01]  /*e5c0*/  F2FP.BF16.PACK_AB R72, R117, R138 ;  /* 0x0000008a7548723e */ /* 0x000fe200000010ff */
[----:B------:R-:W-:Y:S03]  /*e5d0*/  FADD.FTZ R132, R133, R132 ;  /* 0x0000008485847221 */ /* 0x000fe60000010000 */
[----:B------:R-:W-:Y:S01]  /*e5e0*/  F2FP.BF16.PACK_AB R73, R109, R126 ;  /* 0x0000007e6d49723e */ /* 0x000fe200000010ff */
[----:B------:R-:W-:Y:S01]  /*e5f0*/  FADD.FTZ R138, R138, R143 ;  /* 0x0000008f8a8a7221 */ /* 0x000fe20000010000 */
[----:B------:R-:W-:Y:S02]  /*e600*/  F2FP.BF16.PACK_AB R74, R108, R113 ;  /* 0x000000716c4a723e */ /* 0x000fe400000010ff */
[----:B------:R-:W-:Y:S01]  /*e610*/  F2FP.BF16.PACK_AB R75, R103, R110 ;  /* 0x0000006e674b723e */ /* 0x000fe200000010ff */
[----:B------:R-:W-:Y:S01]  /*e620*/  FADD.FTZ R138, R117, R138 ;  /* 0x0000008a758a7221 */ /* 0x000fe20000010000 */
[----:B------:R-:W-:Y:S03]  /*e630*/  F2FP.BF16.PACK_AB R79, R128, R139 ;  /* 0x0000008b804f723e */ /* 0x000fe600000010ff */
[----:B------:R-:W-:Y:S02]  /*e640*/  FADD.FTZ R113, R113, R138 ;  /* 0x0000008a71717221 */ /* 0x000fe40000010000 */
[-C--:B---3--:R-:W-:Y:S03]  /*e650*/  HMMA.16816.F32.BF16 R4, R72, R84.reuse, R4 ;  /* 0x000000544804723c */ /* 0x088fe60000041804 */
[----:B------:R-:W-:Y:S05]  /*e660*/  FADD.FTZ R108, R108, R113 ;  /* 0x000000716c6c7221 */ /* 0x000fea0000010000 */
        /* <DEDUP_REMOVED lines=14> */
[-C--:B------:R-:W-:Y:S08]  /*e750*/  HMMA.16816.F32.BF16 R52, R72, R80.reuse, R52 ;  /* 0x000000504834723c */ /* 0x080ff00000041834 */
[C---:B------:R-:W-:Y:S08]  /*e760*/  HMMA.16816.F32.BF16 R56, R76.reuse, R80, R56 ;  /* 0x000000504c38723c */ /* 0x040ff00000041838 */
[-C--:B------:R-:W-:Y:S07]  /*e770*/  HMMA.16816.F32.BF16 R60, R76, R82.reuse, R60 ;  /* 0x000000524c3c723c */ /* 0x080fee000004183c */
[----:B------:R-:W-:Y:S01]  /*e780*/  F2FP.BF16.PACK_AB R76, R120, R129 ;  /* 0x00000081784c723e */ /* 0x000fe200000010ff */
[----:B------:R-:W-:Y:S01]  /*e790*/  HMMA.16816.F32.BF16 R64, R72, R82, R64 ;  /* 0x000000524840723c */ /* 0x000fe20000041840 */
[----:B------:R-:W1:Y:S03]  /*e7a0*/  LDSM.16.MT88.4 R80, [R248+0xa000] ;  /* 0x00a00000f850783b */ /* 0x000e660000004200 */
[----:B------:R-:W-:Y:S02]  /*e7b0*/  F2FP.BF16.PACK_AB R77, R118, R127 ;  /* 0x0000007f764d723e */ /* 0x000fe400000010ff */
[----:B------:R-:W-:Y:S02]  /*e7c0*/  F2FP.BF16.PACK_AB R78, R114, R119 ;  /* 0x00000077724e723e */ /* 0x000fe400000010ff */
[C---:B------:R-:W-:Y:S01]  /*e7d0*/  F2FP.BF16.PACK_AB R72, R124.reuse, R131 ;  /* 0x000000837c48723e */ /* 0x040fe200000010ff */
[----:B------:R-:W-:Y:S03]  /*e7e0*/  FADD.FTZ R131, R131, R108 ;  /* 0x0000006c83837221 */ /* 0x000fe60000010000 */
[----:B------:R-:W-:Y:S01]  /*e7f0*/  F2FP.BF16.PACK_AB R73, R121, R152 ;  /* 0x000000987949723e */ /* 0x000fe200000010ff */
[----:B------:R-:W-:Y:S01]  /*e800*/  FADD.FTZ R124, R124, R131 ;  /* 0x000000837c7c7221 */ /* 0x000fe20000010000 */
[C---:B------:R-:W-:Y:S02]  /*e810*/  F2FP.BF16.PACK_AB R74, R116.reuse, R123 ;  /* 0x0000007b744a723e */ /* 0x040fe400000010ff */
[----:B------:R-:W-:Y:S01]  /*e820*/  F2FP.BF16.PACK_AB R75, R115, R122 ;  /* 0x0000007a734b723e */ /* 0x000fe200000010ff */
[----:B------:R-:W-:Y:S01]  /*e830*/  FADD.FTZ R123, R123, R124 ;  /* 0x0000007c7b7b7221 */ /* 0x000fe20000010000 */
[----:B------:R-:W-:Y:S03]  /*e840*/  F2FP.BF16.PACK_AB R79, R165, R112 ;  /* 0x00000070a54f723e */ /* 0x000fe600000010ff */
[----:B------:R-:W-:Y:S02]  /*e850*/  FADD.FTZ R116, R116, R123 ;  /* 0x0000007b74747221 */ /* 0x000fe40000010000 */
        /* <DEDUP_REMOVED lines=27> */
[----:B------:R-:W-:Y:S02]  /*ea10*/  LDSM.16.MT88.4 R156, [R250+0xb800] ;  /* 0x00b80000fa9c783b */ /* 0x000fe40000004200 */
[----:B------:R-:W-:Y:S01]  /*ea20*/  F2FP.BF16.PACK_AB R74, R191, R188 ;  /* 0x000000bcbf4a723e */ /* 0x000fe200000010ff */
[----:B------:R-:W-:Y:S01]  /*ea30*/  FADD.FTZ R136, R136, R145 ;  /* 0x0000009188887221 */ /* 0x000fe20000010000 */
[----:B------:R-:W-:Y:S01]  /*ea40*/  F2FP.BF16.PACK_AB R75, R207, R190 ;  /* 0x000000becf4b723e */ /* 0x000fe200000010ff */
[----:B------:R-:W-:Y:S01]  /*ea50*/  FADD.FTZ R142, R142, R149 ;  /* 0x000000958e8e7221 */ /* 0x000fe20000010000 */
[----:B------:R-:W-:Y:S01]  /*ea60*/  F2FP.BF16.PACK_AB R77, R215, R214 ;  /* 0x000000d6d74d723e */ /* 0x000fe200000010ff */
[----:B------:R-:W-:Y:S01]  /*ea70*/  FADD.FTZ R135, R135, R136 ;  /* 0x0000008887877221 */ /* 0x000fe20000010000 */
[----:B------:R-:W-:Y:S01]  /*ea80*/  LDSM.16.MT88.4 R144, [R252+0xb800] ;  /* 0x00b80000fc90783b */ /* 0x000fe20000004200 */
[----:B------:R-:W-:Y:S01]  /*ea90*/  F2FP.BF16.PACK_AB R78, R219, R216 ;  /* 0x000000d8db4e723e */ /* 0x000fe200000010ff */
[----:B------:R-:W-:Y:S01]  /*eaa0*/  FADD.FTZ R141, R141, R142 ;  /* 0x0000008e8d8d7221 */ /* 0x000fe20000010000 */
[-C--:B---3--:R-:W-:Y:S03]  /*eab0*/  HMMA.16816.F32.BF16 R4, R72, R84.reuse, R4 ;  /* 0x000000544804723c */ /* 0x088fe60000041804 */
[----:B------:R-:W-:Y:S01]  /*eac0*/  F2FP.BF16.PACK_AB R79, R224, R221 ;  /* 0x000000dde04f723e */ /* 0x000fe200000010ff */
[----:B------:R-:W-:Y:S02]  /*ead0*/  FADD.FTZ R134, R134, R135 ;  /* 0x0000008786867221 */ /* 0x000fe40000010000 */
        /* <DEDUP_REMOVED lines=10> */
[----:B------:R-:W-:Y:S02]  /*eb80*/  FADD.FTZ R188, R191, R188 ;  /* 0x000000bcbfbc7221 */ /* 0x000fe40000010000 */
[----:B------:R-:W-:Y:S02]  /*eb90*/  FADD.FTZ R103, R103, R110 ;  /* 0x0000006e67677221 */ /* 0x000fe40000010000 */
        /* <DEDUP_REMOVED lines=13> */
[----:B-----5:R-:W-:Y:S01]  /*ec70*/  F2FP.BF16.PACK_AB R76, R208, R209 ;  /* 0x000000d1d04c723e */ /* 0x020fe200000010ff */
[----:B------:R-:W-:Y:S01]  /*ec80*/  HMMA.16816.F32.BF16 R64, R72, R82, R64 ;  /* 0x000000524840723c */ /* 0x000fe20000041840 */
[----:B------:R-:W5:Y:S03]  /*ec90*/  LDSM.16.MT88.4 R80, [R248+0xb000] ;  /* 0x00b00000f850783b */ /* 0x000f660000004200 */
[----:B------:R-:W-:Y:S02]  /*eca0*/  F2FP.BF16.PACK_AB R77, R205, R206 ;  /* 0x000000cecd4d723e */ /* 0x000fe400000010ff */
[----:B----4-:R-:W-:Y:S02]  /*ecb0*/  F2FP.BF16.PACK_AB R78, R199, R204 ;  /* 0x000000ccc74e723e */ /* 0x010fe400000010ff */
        /* <DEDUP_REMOVED lines=9> */
[-C--:B---3--:R-:W-:Y:S03]  /*ed50*/  HMMA.16816.F32.BF16 R4, R72, R84.reuse, R4 ;  /* 0x000000544804723c */ /* 0x088fe60000041804 */
[----:B------:R-:W-:Y:S04]  /*ed60*/  FADD.FTZ R125, R125, R218 ;  /* 0x000000da7d7d7221 */ /* 0x000fe80000010000 */
[----:B------:R-:W-:Y:S01]  /*ed70*/  FADD.FTZ R220, R220, R125 ;  /* 0x0000007ddcdc7221 */ /* 0x000fe20000010000 */
[C---:B------:R-:W-:Y:S04]  /*ed80*/  HMMA.16816.F32.BF16 R8, R76.reuse, R84, R8 ;  /* 0x000000544c08723c */ /* 0x040fe80000041808 */
[----:B------:R-:W-:Y:S04]  /*ed90*/  FADD.FTZ R105, R105, R220 ;  /* 0x000000dc69697221 */ /* 0x000fe80000010000 */
        /* <DEDUP_REMOVED lines=10> */
[-C--:B-----5:R-:W-:Y:S08]  /*ee40*/  HMMA.16816.F32.BF16 R52, R72, R80.reuse, R52 ;  /* 0x000000504834723c */ /* 0x0a0ff00000041834 */
[C---:B------:R-:W-:Y:S08]  /*ee50*/  HMMA.16816.F32.BF16 R56, R76.reuse, R80, R56 ;  /* 0x000000504c38723c */ /* 0x040ff00000041838 */
[-C--:B------:R-:W-:Y:S08]  /*ee60*/  HMMA.16816.F32.BF16 R60, R76, R82.reuse, R60 ;  /* 0x000000524c3c723c */ /* 0x080ff0000004183c */
[----:B------:R-:W-:Y:S07]  /*ee70*/  HMMA.16816.F32.BF16 R64, R72, R82, R64 ;  /* 0x000000524840723c */ /* 0x000fee0000041840 */
[----:B------:R-:W-:Y:S02]  /*ee80*/  FADD.FTZ R73, R137, R132 ;  /* 0x0000008489497221 */ /* 0x000fe40000010000 */
[----:B------:R-:W-:Y:S02]  /*ee90*/  FADD.FTZ R75, R139, R134 ;  /* 0x000000868b4b7221 */ /* 0x000fe40000010000 */
        /* <DEDUP_REMOVED lines=57> */
[----:B------:R-:W-:Y:S01]  /*f230*/  FADD.FTZ R197, R196, R197 ;  /* 0x000000c5c4c57221 */ /* 0x000fe20000010000 */
[----:B------:R-:W-:Y:S01]  /*f240*/  MOV R196, R3 ;  /* 0x0000000300c47202 */ /* 0x000fe20000000f00 */
[----:B------:R-:W-:Y:S01]  /*f250*/  FADD.FTZ R100, R100, R199 ;  /* 0x000000c764647221 */ /* 0x000fe20000010000 */
[----:B------:R-:W-:Y:S01]  /*f260*/  MOV R199, R2 ;  /* 0x0000000200c77202 */ /* 0x000fe20000000f00 */
[----:B------:R-:W-:Y:S04]  /*f270*/  FADD.FTZ R107, R106, R107 ;  /* 0x0000006b6a6b7221 */ /* 0x000fe80000010000 */
[----:B------:R-:W-:Y:S01]  /*f280*/  FADD.FTZ R98, R98, R197 ;  /* 0x000000c562627221 */ /* 0x000fe20000010000 */
[----:B------:R-:W-:Y:S01]  /*f290*/  MOV R197, R0 ;  /* 0x0000000000c57202 */ /* 0x000fe20000000f00 */
[----:B------:R-:W-:Y:S02]  /*f2a0*/  FADD.FTZ R99, R99, R100 ;  /* 0x0000006463637221 */ /* 0x000fe40000010000 */
[----:B------:R-:W-:Y:S02]  /*f2b0*/  FADD.FTZ R102, R102, R107 ;  /* 0x0000006b66667221 */ /* 0x000fe40000010000 */
[----:B------:R-:W-:Y:S02]  /*f2c0*/  FADD.FTZ R96, R96, R99 ;  /* 0x0000006360607221 */ /* 0x000fe40000010000 */
[----:B------:R-:W-:Y:S02]  /*f2d0*/  FADD.FTZ R6, R101, R102 ;  /* 0x0000006665067221 */ /* 0x000fe40000010000 */
[----:B------:R-:W-:Y:S02]  /*f2e0*/  FADD.FTZ R97, R97, R98 ;  /* 0x0000006261617221 */ /* 0x000fe40000010000 */
[----:B------:R-:W-:Y:S01]  /*f2f0*/  FADD.FTZ R5, R71, R96 ;  /* 0x0000006047057221 */ /* 0x000fe20000010000 */
[----:B------:R2:W-:Y:S01]  /*f300*/  STL [R1+0x58], R6 ;  /* 0x0000580601007387 */ /* 0x0005e20000100800 */
[----:B------:R-:W-:Y:S03]  /*f310*/  FADD.FTZ R70, R70, R97 ;  /* 0x0000006146467221 */ /* 0x000fe60000010000 */
[----:B------:R2:W-:Y:S01]  /*f320*/  STL [R1+0x60], R5 ;  /* 0x0000600501007387 */ /* 0x0005e20000100800 */
[----:B-1----:R-:W-:Y:S05]  /*f330*/  FADD.FTZ R4, R69, R70 ;  /* 0x0000004645047221 */ /* 0x002fea0000010000 */
[----:B------:R2:W-:Y:S02]  /*f340*/  STL [R1+0x5c], R4 ;  /* 0x00005c0401007387 */ /* 0x0005e40000100800 */
[----:B--2---:R-:W-:-:S05]  /*f350*/  @P1 BRA `(.L_x_252) ;  /* 0xffffa5a000001947 */ /* 0x004fca000383ffff */
.L_x_251:
[----:B--2---:R-:W2:Y:S01]  /*f360*/  LDL.LU R4, [R1+0x64] ;  /* 0x0000640001047983 */ /* 0x004ea20000300800 */
[----:B------:R-:W-:Y:S01]  /*f370*/  MOV R10, 0x3f800000 ;  /* 0x3f800000000a7802 */ /* 0x000fe20000000f00 */
[----:B------:R-:W1:Y:S01]  /*f380*/  S2UR UR6, SR_CTAID.Y ;  /* 0x00000000000679c3 */ /* 0x000e620000002600 */
[----:B------:R-:W-:Y:S01]  /*f390*/  UISETP.NE.AND UP0, UPT, UR10, -0x1, UPT ;  /* 0xffffffff0a00788c */ /* 0x000fe2000bf05270 */
[----:B------:R-:W3:Y:S01]  /*f3a0*/  LDL.LU R8, [R1+0x58] ;  /* 0x0000580001087983 */ /* 0x000ee20000300800 */
[----:B------:R-:W-:-:S03]  /*f3b0*/  ULDC.64 UR4, c[0x0][0x1e8] ;  /* 0x00007a0000047ab9 */ /* 0x000fc60000000a00 */
[----:B------:R-:W4:Y:S04]  /*f3c0*/  LDL.LU R9, [R1+0x60] ;  /* 0x0000600001097983 */ /* 0x000f280000300800 */
[----:B------:R-:W5:Y:S04]  /*f3d0*/  LDL.LU R7, [R1+0x5c] ;  /* 0x00005c0001077983 */ /* 0x000f680000300800 */
[----:B------:R-:W5:Y:S01]  /*f3e0*/  LDL.LU R6, [R1+0x1c] ;  /* 0x00001c0001067983 */ /* 0x000f620000300800 */
[----:B------:R-:W-:Y:S01]  /*f3f0*/  @UP0 UIMAD.WIDE.U32 UR14, UR10, UR4, URZ ;  /* 0x000000040a0e02a5 */ /* 0x000fe2000f8e003f */
[----:B------:R-:W1:Y:S01]  /*f400*/  S2UR UR9, SR_CTAID.X ;  /* 0x00000000000979c3 */ /* 0x000e620000002500 */
[----:B------:R-:W-:Y:S01]  /*f410*/  ULDC UR8, c[0x0][0x214] ;  /* 0x0000850000087ab9 */ /* 0x000fe20000000800 */
[----:B------:R-:W-:Y:S01]  /*f420*/  BSSY B0, `(.L_x_255) ;  /* 0x000012d000007945 */ /* 0x000fe20003800000 */
[----:B------:R-:W-:Y:S01]  /*f430*/  @UP0 UIMAD UR7, UR10, UR5, UR15 ;  /* 0x000000050a0702a4 */ /* 0x000fe2000f8e020f */
[----:B------:R-:W-:Y:S01]  /*f440*/  MOV R48, 0x7f800000 ;  /* 0x7f80000000307802 */ /* 0x000fe20000000f00 */
[----:B------:R-:W-:Y:S01]  /*f450*/  UMOV UR24, URZ ;  /* 0x0000003f00187c82 */ /* 0x000fe20008000000 */
[----:B------:R-:W-:Y:S01]  /*f460*/  MOV R49, 0x7f800000 ;  /* 0x7f80000000317802 */ /* 0x000fe20000000f00 */
[----:B------:R-:W-:Y:S01]  /*f470*/  ULDC.64 UR4, c[0x0][0x1e0] ;  /* 0x0000780000047ab9 */ /* 0x000fe20000000a00 */
[----:B------:R-:W1:Y:S02]  /*f480*/  S2UR UR11, SR_CTAID.Z ;  /* 0x00000000000b79c3 */ /* 0x000e640000002700 */
[----:B-1----:R-:W-:-:S02]  /*f490*/  @!UP0 USHF.R.S32.HI UR12, URZ, 0x1f, UR6 ;  /* 0x0000001f3f0c8899 */ /* 0x002fc40008011406 */
[----:B------:R-:W-:Y:S02]  /*f4a0*/  @!UP0 UIMAD.WIDE.U32 UR22, UR6, UR4, URZ ;  /* 0x00000004061682a5 */ /* 0x000fe4000f8e003f */
[----:B------:R-:W-:Y:S02]  /*f4b0*/  @!UP0 UIMAD UR12, UR12, UR4, URZ ;  /* 0x000000040c0c82a4 */ /* 0x000fe4000f8e023f */
[----:B------:R-:W-:Y:S02]  /*f4c0*/  UMOV UR25, URZ ;  /* 0x0000003f00197c82 */ /* 0x000fe40008000000 */
[----:B------:R-:W-:Y:S02]  /*f4d0*/  ULDC.U8 UR4, c[0x0][0x329] ;  /* 0x0000ca4000047ab9 */ /* 0x000fe40000000000 */
[----:B------:R-:W-:Y:S02]  /*f4e0*/  UISETP.NE.AND UP1, UPT, UR4, URZ, UPT ;  /* 0x0000003f0400728c */ /* 0x000fe4000bf25270 */
[----:B------:R-:W-:-:S02]  /*f4f0*/  @!UP0 UIMAD UR12, UR6, UR5, UR12 ;  /* 0x00000005060c82a4 */ /* 0x000fc4000f8e020c */
[----:B------:R-:W-:Y:S02]  /*f500*/  @!UP0 UMOV UR14, UR22 ;  /* 0x00000016000e8c82 */ /* 0x000fe40008000000 */
[----:B------:R-:W-:Y:S02]  /*f510*/  ULDC.U8 UR5, c[0x0][0x328] ;  /* 0x0000ca0000057ab9 */ /* 0x000fe40000000000 */
[----:B------:R-:W-:Y:S02]  /*f520*/  UISETP.NE.AND UP2, UPT, UR5, URZ, UPT ;  /* 0x0000003f0500728c */ /* 0x000fe4000bf45270 */
[----:B------:R-:W-:Y:S02]  /*f530*/  @!UP0 UIADD3 UR7, UR23, UR12, URZ ;  /* 0x0000000c17078290 */ /* 0x000fe4000fffe03f */
[----:B------:R-:W-:Y:S02]  /*f540*/  UISETP.NE.OR UP3, UPT, UR4, URZ, !UP2 ;  /* 0x0000003f0400728c */ /* 0x000fe4000d765670 */
[----:B------:R-:W-:-:S02]  /*f550*/  @UP1 ULDC UR15, c[0x0][0x210] ;  /* 0x00008400000f1ab9 */ /* 0x000fc40000000800 */
[----:B------:R-:W-:Y:S02]  /*f560*/  ULDC UR5, c[0x0][0x234] ;  /* 0x00008d0000057ab9 */ /* 0x000fe40000000800 */
[----:B------:R-:W-:Y:S02]  /*f570*/  @UP1 UIMAD UR15, UR15, UR8, URZ ;  /* 0x000000080f0f12a4 */ /* 0x000fe4000f8e023f */
[----:B------:R-:W-:Y:S02]  /*f580*/  @!UP1 USEL UR15, UR8, UR5, !UP2 ;  /* 0x00000005080f9287 */ /* 0x000fe4000d000000 */
[----:B------:R-:W-:Y:S02]  /*f590*/  ULDC UR4, c[0x0][0x1c0] ;  /* 0x0000700000047ab9 */ /* 0x000fe40000000800 */
[----:B------:R-:W-:Y:S02]  /*f5a0*/  @UP1 UMOV UR17, 0x1 ;  /* 0x0000000100111882 */ /* 0x000fe40000000000 */
[----:B------:R-:W-:-:S02]  /*f5b0*/  @!UP1 UIMAD UR17, UR15, UR4, URZ ;  /* 0x000000040f1192a4 */ /* 0x000fc4000f8e023f */
[----:B------:R-:W-:Y:S02]  /*f5c0*/  @!UP3 UIMAD UR21, UR6, UR8, URZ ;  /* 0x000000080615b2a4 */ /* 0x000fe4000f8e023f */
[----:B------:R-:W-:Y:S02]  /*f5d0*/  @UP1 ULDC UR20, c[0x0][0x210] ;  /* 0x0000840000141ab9 */ /* 0x000fe40000000800 */
[----:B------:R-:W-:Y:S02]  /*f5e0*/  UIMAD UR5, UR6, UR17, URZ ;  /* 0x00000011060572a4 */ /* 0x000fe4000f8e023f */
[----:B------:R-:W-:Y:S02]  /*f5f0*/  @!UP1 UMOV UR20, 0x1 ;  /* 0x0000000100149882 */ /* 0x000fe40000000000 */
[----:B------:R-:W-:Y:S02]  /*f600*/  @!UP3 USEL UR21, UR21, UR10, !UP0 ;  /* 0x0000000a1515b287 */ /* 0x000fe4000c000000 */
[----:B------:R-:W-:-:S02]  /*f610*/  UIMAD UR4, UR9, UR20, URZ ;  /* 0x00000014090472a4 */ /* 0x000fc4000f8e023f */
[----:B------:R-:W-:Y:S02]  /*f620*/  USEL UR5, UR5, URZ, UP3 ;  /* 0x0000003f05057287 */ /* 0x000fe40009800000 */
[----:B------:R-:W-:Y:S02]  /*f630*/  USHF.L.U32 UR4, UR4, 0x7, URZ ;  /* 0x0000000704047899 */ /* 0x000fe4000800063f */
[----:B------:R-:W-:Y:S02]  /*f640*/  UIMAD UR15, UR11, UR15, UR5 ;  /* 0x0000000f0b0f72a4 */ /* 0x000fe4000f8e0205 */
[----:B------:R-:W-:Y:S02]  /*f650*/  @!UP3 UMOV UR24, UR21 ;  /* 0x000000150018bc82 */ /* 0x000fe40008000000 */
[----:B------:R-:W-:Y:S02]  /*f660*/  USHF.R.S32.HI UR5, URZ, 0x1f, UR4 ;  /* 0x0000001f3f057899 */ /* 0x000fe40008011404 */
[----:B------:R-:W-:-:S02]  /*f670*/  @!UP3 USHF.R.S32.HI UR25, URZ, 0x1f, UR21 ;  /* 0x0000001f3f19b899 */ /* 0x000fc40008011415 */
[----:B------:R-:W-:Y:S02]  /*f680*/  USHF.R.S32.HI UR6, URZ, 0x1f, UR15 ;  /* 0x0000001f3f067899 */ /* 0x000fe4000801140f */
[----:B------:R-:W-:-:S04]  /*f690*/  UIADD3 UR4, UP2, UP1, UR4, UR24, UR15 ;  /* 0x0000001804047290 */ /* 0x000fc8000f95e00f */
[----:B------:R-:W-:Y:S01]  /*f6a0*/  UIADD3.X UR5, UR5, UR25, UR6, UP2, UP1 ;  /* 0x0000001905057290 */ /* 0x000fe200097e2406 */
[----:B--2---:R-:W1:Y:S04]  /*f6b0*/  SHFL.BFLY PT, R13, R4, 0x2, 0x1f ;  /* 0x0c401f00040d7f89 */ /* 0x004e6800000e0000 */
[----:B---3--:R-:W2:Y:S04]  /*f6c0*/  SHFL.BFLY PT, R5, R8, 0x2, 0x1f ;  /* 0x0c401f0008057f89 */ /* 0x008ea800000e0000 */
[----:B----4-:R-:W3:Y:S04]  /*f6d0*/  SHFL.BFLY PT, R12, R9, 0x2, 0x1f ;  /* 0x0c401f00090c7f89 */ /* 0x010ee800000e0000 */
[----:B-----5:R-:W4:Y:S01]  /*f6e0*/  SHFL.BFLY PT, R11, R7, 0x2, 0x1f ;  /* 0x0c401f00070b7f89 */ /* 0x020f2200000e0000 */
[----:B------:R-:W-:Y:S01]  /*f6f0*/  MOV R44, R6 ;  /* 0x00000006002c7202 */ /* 0x000fe20000000f00 */
[----:B-1----:R-:W-:-:S02]  /*f700*/  FADD.FTZ R13, R13, R4 ;  /* 0x000000040d0d7221 */ /* 0x002fc40000010000 */
[----:B--2---:R-:W-:-:S03]  /*f710*/  FADD.FTZ R5, R5, R8 ;  /* 0x0000000805057221 */ /* 0x004fc60000010000 */
[----:B------:R-:W1:Y:S01]  /*f720*/  SHFL.BFLY PT, R4, R13, 0x1, 0x1f ;  /* 0x0c201f000d047f89 */ /* 0x000e6200000e0000 */
[----:B---3--:R-:W-:-:S03]  /*f730*/  FADD.FTZ R12, R12, R9 ;  /* 0x000000090c0c7221 */ /* 0x008fc60000010000 */
[----:B------:R-:W2:Y:S01]  /*f740*/  SHFL.BFLY PT, R8, R5, 0x1, 0x1f ;  /* 0x0c201f0005087f89 */ /* 0x000ea200000e0000 */
[----:B------:R-:W-:Y:S01]  /*f750*/  MOV R9, 0x3f800000 ;  /* 0x3f80000000097802 */ /* 0x000fe20000000f00 */
[----:B----4-:R-:W-:Y:S02]  /*f760*/  FADD.FTZ R11, R11, R7 ;  /* 0x000000070b0b7221 */ /* 0x010fe40000010000 */
[----:B------:R-:W3:Y:S04]  /*f770*/  SHFL.BFLY PT, R7, R12, 0x1, 0x1f ;  /* 0x0c201f000c077f89 */ /* 0x000ee800000e0000 */
[----:B------:R-:W4:Y:S01]  /*f780*/  SHFL.BFLY PT, R6, R11, 0x1, 0x1f ;  /* 0x0c201f000b067f89 */ /* 0x000f2200000e0000 */
[----:B-1----:R-:W-:Y:S02]  /*f790*/  FADD.FTZ R4, R13, R4 ;  /* 0x000000040d047221 */ /* 0x002fe40000010000 */
[----:B--2---:R-:W-:-:S03]  /*f7a0*/  FADD.FTZ R8, R5, R8 ;  /* 0x0000000805087221 */ /* 0x004fc60000010000 */
[----:B------:R-:W-:Y:S01]  /*f7b0*/  FSETP.NE.FTZ.AND P5, PT, R4, RZ, PT ;  /* 0x000000ff0400720b */ /* 0x000fe20003fb5000 */
[----:B------:R-:W1:Y:S01]  /*f7c0*/  S2R R5, SR_TID.X ;  /* 0x0000000000057919 */ /* 0x000e620000002100 */
[----:B------:R-:W-:Y:S01]  /*f7d0*/  FSETP.NE.FTZ.AND P4, PT, R8, RZ, PT ;  /* 0x000000ff0800720b */ /* 0x000fe20003f95000 */
[----:B---3--:R-:W-:Y:S01]  /*f7e0*/  FADD.FTZ R7, R12, R7 ;  /* 0x000000070c077221 */ /* 0x008fe20000010000 */
[----:B------:R-:W-:Y:S01]  /*f7f0*/  MOV R12, 0x3f800000 ;  /* 0x3f800000000c7802 */ /* 0x000fe20000000f00 */
[----:B----4-:R-:W-:Y:S01]  /*f800*/  FADD.FTZ R6, R11, R6 ;  /* 0x000000060b067221 */ /* 0x010fe20000010000 */
[----:B------:R-:W-:Y:S02]  /*f810*/  MOV R11, 0x3f800000 ;  /* 0x3f800000000b7802 */ /* 0x000fe40000000f00 */
[----:B------:R-:W-:Y:S02]  /*f820*/  FSETP.NE.FTZ.AND P3, PT, R7, RZ, PT ;  /* 0x000000ff0700720b */ /* 0x000fe40003f75000 */
[----:B------:R-:W-:-:S03]  /*f830*/  FSETP.NE.FTZ.AND P0, PT, R6, RZ, PT ;  /* 0x000000ff0600720b */ /* 0x000fc60003f15000 */
[----:B------:R-:W2:Y:S08]  /*f840*/  @P5 MUFU.RCP R9, R4 ;  /* 0x0000000400095308 */ /* 0x000eb00000001000 */
[----:B------:R-:W3:Y:S08]  /*f850*/  @P4 MUFU.RCP R10, R8 ;  /* 0x00000008000a4308 */ /* 0x000ef00000001000 */
[----:B------:R-:W4:Y:S01]  /*f860*/  @P3 MUFU.RCP R11, R7 ;  /* 0x00000007000b3308 */ /* 0x000f220000001000 */
[----:B--2---:R-:W-:-:S02]  /*f870*/  FMUL.FTZ R132, R9, R132 ;  /* 0x0000008409847220 */ /* 0x004fc40000410000 */
[C---:B------:R-:W-:Y:S02]  /*f880*/  FMUL.FTZ R133, R9.reuse, R133 ;  /* 0x0000008509857220 */ /* 0x040fe40000410000 */
[C---:B------:R-:W-:Y:S02]  /*f890*/  FMUL.FTZ R144, R9.reuse, R144 ;  /* 0x0000009009907220 */ /* 0x040fe40000410000 */
[----:B------:R-:W-:Y:S01]  /*f8a0*/  FMUL.FTZ R145, R9, R145 ;  /* 0x0000009109917220 */ /* 0x000fe20000410000 */
[----:B------:R-:W2:Y:S01]  /*f8b0*/  @P0 MUFU.RCP R12, R6 ;  /* 0x00000006000c0308 */ /* 0x000ea20000001000 */
[C---:B---3--:R-:W-:Y:S01]  /*f8c0*/  FMUL.FTZ R134, R10.reuse, R134 ;  /* 0x000000860a867220 */ /* 0x048fe20000410000 */
[----:B------:R-:W-:Y:S01]  /*f8d0*/  F2FP.BF16.PACK_AB R132, R133, R132 ;  /* 0x000000848584723e */ /* 0x000fe200000010ff */
[C---:B------:R-:W-:Y:S01]  /*f8e0*/  FMUL.FTZ R135, R10.reuse, R135 ;  /* 0x000000870a877220 */ /* 0x040fe20000410000 */
[----:B------:R-:W-:Y:S01]  /*f8f0*/  F2FP.BF16.PACK_AB R144, R145, R144 ;  /* 0x000000909190723e */ /* 0x000fe200000010ff */
[----:B------:R-:W-:-:S02]  /*f900*/  FMUL.FTZ R146, R10, R146 ;  /* 0x000000920a927220 */ /* 0x000fc40000410000 */
[C---:B------:R-:W-:Y:S01]  /*f910*/  FMUL.FTZ R147, R10.reuse, R147 ;  /* 0x000000930a937220 */ /* 0x040fe20000410000 */
[----:B------:R-:W-:Y:S01]  /*f920*/  F2FP.BF16.PACK_AB R134, R135, R134 ;  /* 0x000000868786723e */ /* 0x000fe200000010ff */
[C---:B------:R-:W-:Y:S01]  /*f930*/  FMUL.FTZ R138, R10.reuse, R138 ;  /* 0x0000008a0a8a7220 */ /* 0x040fe20000410000 */
[----:B------:R-:W3:Y:S01]  /*f940*/  @P5 MUFU.LG2 R4, R4 ;  /* 0x0000000400045308 */ /* 0x000ee20000000c00 */
[C---:B------:R-:W-:Y:S01]  /*f950*/  FMUL.FTZ R139, R10.reuse, R139 ;  /* 0x0000008b0a8b7220 */ /* 0x040fe20000410000 */
[----:B------:R-:W-:Y:S01]  /*f960*/  F2FP.BF16.PACK_AB R146, R147, R146 ;  /* 0x000000929392723e */ /* 0x000fe200000010ff */
[C---:B------:R-:W-:Y:S02]  /*f970*/  FMUL.FTZ R158, R10.reuse, R158 ;  /* 0x0000009e0a9e7220 */ /* 0x040fe40000410000 */
[C---:B------:R-:W-:Y:S01]  /*f980*/  FMUL.FTZ R159, R10.reuse, R159 ;  /* 0x0000009f0a9f7220 */ /* 0x040fe20000410000 */
[----:B------:R-:W-:Y:S01]  /*f990*/  F2FP.BF16.PACK_AB R138, R139, R138 ;  /* 0x0000008a8b8a723e */ /* 0x000fe200000010ff */
[C---:B------:R-:W-:Y:S01]  /*f9a0*/  FMUL.FTZ R154, R10.reuse, R154 ;  /* 0x0000009a0a9a7220 */ /* 0x040fe20000410000 */
[----:B------:R-:W5:Y:S01]  /*f9b0*/  @P4 MUFU.LG2 R8, R8 ;  /* 0x0000000800084308 */ /* 0x000f620000000c00 */
[C---:B------:R-:W-:Y:S01]  /*f9c0*/  FMUL.FTZ R155, R10.reuse, R155 ;  /* 0x0000009b0a9b7220 */ /* 0x040fe20000410000 */
[----:B------:R-:W-:Y:S01]  /*f9d0*/  F2FP.BF16.PACK_AB R158, R159, R158 ;  /* 0x0000009e9f9e723e */ /* 0x000fe200000010ff */
[----:B------:R-:W-:-:S02]  /*f9e0*/  FMUL.FTZ R162, R10, R162 ;  /* 0x000000a20aa27220 */ /* 0x000fc40000410000 */
[C---:B------:R-:W-:Y:S01]  /*f9f0*/  FMUL.FTZ R163, R10.reuse, R163 ;  /* 0x000000a30aa37220 */ /* 0x040fe20000410000 */
[----:B------:R-:W-:Y:S01]  /*fa00*/  F2FP.BF16.PACK_AB R154, R155, R154 ;  /* 0x0000009a9b9a723e */ /* 0x000fe200000010ff */
[C---:B------:R-:W-:Y:S01]  /*fa10*/  FMUL.FTZ R166, R10.reuse, R166 ;  /* 0x000000a60aa67220 */ /* 0x040fe20000410000 */
[----:B------:R-:W2:Y:S01]  /*fa20*/  @P3 MUFU.LG2 R7, R7 ;  /* 0x0000000700073308 */ /* 0x000ea20000000c00 */
[C---:B------:R-:W-:Y:S01]  /*fa30*/  FMUL.FTZ R167, R10.reuse, R167 ;  /* 0x000000a70aa77220 */ /* 0x040fe20000410000 */
[----:B------:R-:W-:Y:S01]  /*fa40*/  F2FP.BF16.PACK_AB R162, R163, R162 ;  /* 0x000000a2a3a2723e */ /* 0x000fe200000010ff */
[C---:B------:R-:W-:Y:S02]  /*fa50*/  FMUL.FTZ R178, R10.reuse, R178 ;  /* 0x000000b20ab27220 */ /* 0x040fe40000410000 */
[----:B------:R-:W-:Y:S01]  /*fa60*/  FMUL.FTZ R179, R10, R179 ;  /* 0x000000b30ab37220 */ /* 0x000fe20000410000 */
[----:B-1----:R-:W-:Y:S01]  /*fa70*/  SHF.R.S32.HI R10, RZ, 0x1f, R5 ;  /* 0x0000001fff0a7819 */ /* 0x002fe20000011405 */
[----:B----4-:R-:W-:Y:S01]  /*fa80*/  FMUL.FTZ R140, R11, R140 ;  /* 0x0000008c0b8c7220 */ /* 0x010fe20000410000 */
[----:B------:R-:W-:Y:S01]  /*fa90*/  F2FP.BF16.PACK_AB R166, R167, R166 ;  /* 0x000000a6a7a6723e */ /* 0x000fe200000010ff */
[C---:B------:R-:W-:Y:S01]  /*faa0*/  FMUL.FTZ R141, R11.reuse, R141 ;  /* 0x0000008d0b8d7220 */ /* 0x040fe20000410000 */
[----:B------:R-:W-:Y:S01]  /*fab0*/  LEA.HI R13, R10, R5, RZ, 0x2 ;  /* 0x000000050a0d7211 */ /* 0x000fe200078f10ff */
[----:B------:R-:W-:Y:S01]  /*fac0*/  FMUL.FTZ R148, R11, R148 ;  /* 0x000000940b947220 */ /* 0x000fe20000410000 */
[----:B------:R-:W-:Y:S01]  /*fad0*/  F2FP.BF16.PACK_AB R178, R179, R178 ;  /* 0x000000b2b3b2723e */ /* 0x000fe200000010ff */
[C---:B------:R-:W-:Y:S01]  /*fae0*/  FMUL.FTZ R149, R11.reuse, R149 ;  /* 0x000000950b957220 */ /* 0x040fe20000410000 */
[--C-:B------:R-:W-:Y:S01]  /*faf0*/  SHF.R.S32.HI R15, RZ, 0x2, R13.reuse ;  /* 0x00000002ff0f7819 */ /* 0x100fe2000001140d */
[C---:B------:R-:W-:Y:S01]  /*fb00*/  FMUL.FTZ R168, R11.reuse, R168 ;  /* 0x000000a80ba87220 */ /* 0x040fe20000410000 */
[----:B------:R-:W-:Y:S01]  /*fb10*/  SHF.R.S32.HI R14, RZ, 0x1f, R13 ;  /* 0x0000001fff0e7819 */ /* 0x000fe2000001140d */
[----:B------:R-:W-:Y:S01]  /*fb20*/  FMUL.FTZ R169, R11, R169 ;  /* 0x000000a90ba97220 */ /* 0x000fe20000410000 */
[----:B------:R-:W-:Y:S01]  /*fb30*/  LOP3.LUT R16, R13, 0x3ffffffc, RZ, 0xc0, !PT ;  /* 0x3ffffffc0d107812 */ /* 0x000fe200078ec0ff */
[C---:B------:R-:W-:Y:S01]  /*fb40*/  FMUL.FTZ R172, R11.reuse, R172 ;  /* 0x000000ac0bac7220 */ /* 0x040fe20000410000 */
[----:B------:R-:W-:Y:S01]  /*fb50*/  LEA.HI R14, R14, R15, RZ, 0x3 ;  /* 0x0000000f0e0e7211 */ /* 0x000fe200078f18ff */
[C---:B------:R-:W-:Y:S01]  /*fb60*/  FMUL.FTZ R173, R11.reuse, R173 ;  /* 0x000000ad0bad7220 */ /* 0x040fe20000410000 */
[----:B------:R-:W-:Y:S01]  /*fb70*/  IADD3 R16, -R16, R5, RZ ;  /* 0x0000000510107210 */ /* 0x000fe20007ffe1ff */
[C---:B------:R-:W-:Y:S01]  /*fb80*/  FMUL.FTZ R180, R11.reuse, R180 ;  /* 0x000000b40bb47220 */ /* 0x040fe20000410000 */
[----:B------:R-:W-:Y:S01]  /*fb90*/  LOP3.LUT R14, R14, 0xfffffff8, RZ, 0xc0, !PT ;  /* 0xfffffff80e0e7812 */ /* 0x000fe200078ec0ff */
[----:B------:R-:W-:Y:S01]  /*fba0*/  FMUL.FTZ R181, R11, R181 ;  /* 0x000000b50bb57220 */ /* 0x000fe20000410000 */
[----:B------:R-:W-:Y:S01]  /*fbb0*/  F2FP.BF16.PACK_AB R140, R141, R140 ;  /* 0x0000008c8d8c723e */ /* 0x000fe200000010ff */
[----:B------:R-:W-:Y:S01]  /*fbc0*/  FMUL.FTZ R184, R11, R184 ;  /* 0x000000b80bb87220 */ /* 0x000fe20000410000 */
[----:B------:R-:W-:Y:S01]  /*fbd0*/  IADD3 R14, R15, -R14, RZ ;  /* 0x8000000e0f0e7210 */ /* 0x000fe20007ffe0ff */
[C---:B------:R-:W-:Y:S01]  /*fbe0*/  FMUL.FTZ R185, R11.reuse, R185 ;  /* 0x000000b90bb97220 */ /* 0x040fe20000410000 */
[----:B------:R-:W-:Y:S01]  /*fbf0*/  LEA.HI R15, R10, R5, RZ, 0x5 ;  /* 0x000000050a0f7211 */ /* 0x000fe200078f28ff */
[C---:B------:R-:W-:Y:S01]  /*fc00*/  FMUL.FTZ R188, R11.reuse, R188 ;  /* 0x000000bc0bbc7220 */ /* 0x040fe20000410000 */
[C---:B------:R-:W-:Y:S01]  /*fc10*/  SHF.L.U32 R13, R14.reuse, 0x6, RZ ;  /* 0x000000060e0d7819 */ /* 0x040fe200000006ff */
[C---:B------:R-:W-:Y:S01]  /*fc20*/  FMUL.FTZ R189, R11.reuse, R189 ;  /* 0x000000bd0bbd7220 */ /* 0x040fe20000410000 */
[----:B------:R-:W-:Y:S01]  /*fc30*/  LOP3.LUT R17, R14, 0x1, RZ, 0xc0, !PT ;  /* 0x000000010e117812 */ /* 0x000fe200078ec0ff */
[C---:B------:R-:W-:Y:S01]  /*fc40*/  FMUL.FTZ R192, R11.reuse, R192 ;  /* 0x000000c00bc07220 */ /* 0x040fe20000410000 */
[----:B------:R-:W-:Y:S01]  /*fc50*/  SHF.R.S32.HI R15, RZ, 0x5, R15 ;  /* 0x00000005ff0f7819 */ /* 0x000fe2000001140f */
[----:B------:R-:W-:Y:S01]  /*fc60*/  FMUL.FTZ R11, R11, R193 ;  /* 0x000000c10b0b7220 */ /* 0x000fe20000410000 */
[----:B------:R-:W-:Y:S01]  /*fc70*/  LOP3.LUT R13, R13, 0x1c0, RZ, 0xc0, !PT ;  /* 0x000001c00d0d7812 */ /* 0x000fe200078ec0ff */
[C---:B--2---:R-:W-:Y:S01]  /*fc80*/  FMUL.FTZ R143, R12.reuse, R143 ;  /* 0x0000008f0c8f7220 */ /* 0x044fe20000410000 */
[----:B------:R-:W-:Y:S01]  /*fc90*/  ISETP.NE.U32.AND P1, PT, R17, 0x1, PT ;  /* 0x000000011100780c */ /* 0x000fe20003f25070 */
[C---:B------:R-:W-:Y:S01]  /*fca0*/  FMUL.FTZ R142, R12.reuse, R142 ;  /* 0x0000008e0c8e7220 */ /* 0x040fe20000410000 */
[----:B------:R-:W-:Y:S01]  /*fcb0*/  MOV R17, 0xfffffff0 ;  /* 0xfffffff000117802 */ /* 0x000fe20000000f00 */
[C---:B------:R-:W-:Y:S01]  /*fcc0*/  FMUL.FTZ R151, R12.reuse, R151 ;  /* 0x000000970c977220 */ /* 0x040fe20000410000 */
[----:B------:R-:W-:Y:S01]  /*fcd0*/  LEA R16, R15, R16, 0x9 ;  /* 0x000000100f107211 */ /* 0x000fe200078e48ff */
[----:B------:R-:W-:Y:S01]  /*fce0*/  FMUL.FTZ R150, R12, R150 ;  /* 0x000000960c967220 */ /* 0x000fe20000410000 */
[----:B------:R-:W-:Y:S01]  /*fcf0*/  LEA.HI R13, R13, R13, RZ, 0x1d ;  /* 0x0000000d0d0d7211 */ /* 0x000fe200078fe8ff */
[----:B------:R-:W-:Y:S01]  /*fd00*/  FMUL.FTZ R136, R9, R136 ;  /* 0x0000008809887220 */ /* 0x000fe20000410000 */
[----:B------:R-:W-:Y:S01]  /*fd10*/  SEL R17, R17, 0x10, !P1 ;  /* 0x0000001011117807 */ /* 0x000fe20004800000 */
[C---:B------:R-:W-:Y:S01]  /*fd20*/  FMUL.FTZ R137, R9.reuse, R137 ;  /* 0x0000008909897220 */ /* 0x040fe20000410000 */
[----:B------:R-:W-:Y:S01]  /*fd30*/  R2P PR, R14, 0x6 ;  /* 0x000000060e007804 */ /* 0x000fe20000000000 */
[C---:B------:R-:W-:Y:S01]  /*fd40*/  FMUL.FTZ R156, R9.reuse, R156 ;  /* 0x0000009c099c7220 */ /* 0x040fe20000410000 */
[----:B------:R-:W-:Y:S01]  /*fd50*/  LEA R13, R16, R13, 0x1 ;  /* 0x0000000d100d7211 */ /* 0x000fe200078e08ff */
[----:B------:R-:W-:Y:S01]  /*fd60*/  FMUL.FTZ R157, R9, R157 ;  /* 0x0000009d099d7220 */ /* 0x000fe20000410000 */
[----:B------:R-:W-:Y:S01]  /*fd70*/  F2FP.BF16.PACK_AB R192, R11, R192 ;  /* 0x000000c00bc0723e */ /* 0x000fe200000010ff */
[C---:B------:R-:W-:Y:S01]  /*fd80*/  FMUL.FTZ R171, R12.reuse, R171 ;  /* 0x000000ab0cab7220 */ /* 0x040fe20000410000 */
[----:B------:R-:W-:Y:S01]  /*fd90*/  MOV R11, 0x20 ;  /* 0x00000020000b7802 */ /* 0x000fe20000000f00 */
[----:B------:R-:W-:Y:S01]  /*fda0*/  IMAD.SHL.U32 R13, R13, 0x2, RZ ;  /* 0x000000020d0d7824 */ /* 0x000fe200078e00ff */
[----:B------:R-:W-:Y:S01]  /*fdb0*/  F2FP.BF16.PACK_AB R142, R143, R142 ;  /* 0x0000008e8f8e723e */ /* 0x000fe200000010ff */
[C---:B------:R-:W-:Y:S01]  /*fdc0*/  FMUL.FTZ R170, R12.reuse, R170 ;  /* 0x000000aa0caa7220 */ /* 0x040fe20000410000 */
[----:B------:R-:W-:Y:S01]  /*fdd0*/  SEL R14, R11, 0xffffffe0, !P1 ;  /* 0xffffffe00b0e7807 */ /* 0x000fe20004800000 */
[C---:B------:R-:W-:Y:S01]  /*fde0*/  FMUL.FTZ R175, R12.reuse, R175 ;  /* 0x000000af0caf7220 */ /* 0x040fe20000410000 */
[C---:B------:R-:W-:Y:S01]  /*fdf0*/  IADD3 R21, R13.reuse, 0x40, RZ ;  /* 0x000000400d157810 */ /* 0x040fe20007ffe0ff */
[C---:B------:R-:W-:Y:S01]  /*fe00*/  FMUL.FTZ R174, R12.reuse, R174 ;  /* 0x000000ae0cae7220 */ /* 0x040fe20000410000 */
[----:B------:R-:W-:Y:S01]  /*fe10*/  @P2 IADD3 R21, R13, -0x40, RZ ;  /* 0xffffffc00d152810 */ /* 0x000fe20007ffe0ff */
[----:B------:R-:W-:Y:S01]  /*fe20*/  FMUL.FTZ R152, R9, R152 ;  /* 0x0000009809987220 */ /* 0x000fe20000410000 */
[----:B------:R-:W-:Y:S01]  /*fe30*/  IADD3 R19, R13, R17, RZ ;  /* 0x000000110d137210 */ /* 0x000fe20007ffe0ff */
[----:B------:R-:W-:Y:S01]  /*fe40*/  FMUL.FTZ R153, R9, R153 ;  /* 0x0000009909997220 */ /* 0x000fe20000410000 */
[----:B------:R-:W-:Y:S01]  /*fe50*/  F2FP.BF16.PACK_AB R148, R149, R148 ;  /* 0x000000949594723e */ /* 0x000fe200000010ff */
[----:B------:R-:W-:Y:S01]  /*fe60*/  FMUL.FTZ R160, R9, R160 ;  /* 0x000000a009a07220 */ /* 0x000fe20000410000 */
[----:B------:R-:W-:Y:S01]  /*fe70*/  F2FP.BF16.PACK_AB R150, R151, R150 ;  /* 0x000000969796723e */ /* 0x000fe200000010ff */
[----:B------:R-:W-:Y:S01]  /*fe80*/  FMUL.FTZ R161, R9, R161 ;  /* 0x000000a109a17220 */ /* 0x000fe20000410000 */
[----:B------:R-:W-:Y:S01]  /*fe90*/  F2FP.BF16.PACK_AB R136, R137, R136 ;  /* 0x000000888988723e */ /* 0x000fe200000010ff */
[C---:B------:R-:W-:Y:S01]  /*fea0*/  FMUL.FTZ R183, R12.reuse, R183 ;  /* 0x000000b70cb77220 */ /* 0x040fe20000410000 */
[----:B------:R-:W-:Y:S01]  /*feb0*/  IADD3 R11, R13, R14, RZ ;  /* 0x0000000e0d0b7210 */ /* 0x000fe20007ffe0ff */
[----:B------:R-:W-:Y:S01]  /*fec0*/  FMUL.FTZ R182, R12, R182 ;  /* 0x000000b60cb67220 */ /* 0x000fe20000410000 */
[----:B------:R-:W-:Y:S01]  /*fed0*/  IADD3 R16, R14, 0x400, R21 ;  /* 0x000004000e107810 */ /* 0x000fe20007ffe015 */
[----:B------:R-:W-:Y:S01]  /*fee0*/  STS [R13], R132 ;  /* 0x000000840d007388 */ /* 0x000fe20000000800 */
[----:B------:R-:W-:Y:S01]  /*fef0*/  F2FP.BF16.PACK_AB R156, R157, R156 ;  /* 0x0000009c9d9c723e */ /* 0x000fe200000010ff */
[C---:B------:R-:W-:Y:S01]  /*ff00*/  FMUL.FTZ R187, R12.reuse, R187 ;  /* 0x000000bb0cbb7220 */ /* 0x040fe20000410000 */
[----:B------:R-:W-:Y:S01]  /*ff10*/  IADD3 R23, R19, R14, RZ ;  /* 0x0000000e13177210 */ /* 0x000fe20007ffe0ff */
[----:B------:R-:W-:Y:S01]  /*ff20*/  STS [R13+0x400], R134 ;  /* 0x000400860d007388 */ /* 0x000fe20000000800 */
[C---:B------:R-:W-:Y:S01]  /*ff30*/  FMUL.FTZ R186, R12.reuse, R186 ;  /* 0x000000ba0cba7220 */ /* 0x040fe20000410000 */
[----:B------:R-:W-:Y:S01]  /*ff40*/  F2FP.BF16.PACK_AB R168, R169, R168 ;  /* 0x000000a8a9a8723e */ /* 0x000fe200000010ff */
[----:B------:R-:W-:Y:S01]  /*ff50*/  FMUL.FTZ R164, R9, R164 ;  /* 0x000000a409a47220 */ /* 0x000fe20000410000 */
[----:B------:R-:W-:Y:S01]  /*ff60*/  F2FP.BF16.PACK_AB R170, R171, R170 ;  /* 0x000000aaabaa723e */ /* 0x000fe200000010ff */
[----:B------:R-:W-:Y:S01]  /*ff70*/  STS [R19], R144 ;  /* 0x0000009013007388 */ /* 0x000fe20000000800 */
[----:B------:R-:W-:Y:S01]  /*ff80*/  FMUL.FTZ R165, R9, R165 ;  /* 0x000000a509a57220 */ /* 0x000fe20000410000 */
[----:B------:R-:W-:Y:S01]  /*ff90*/  F2FP.BF16.PACK_AB R172, R173, R172 ;  /* 0x000000acadac723e */ /* 0x000fe200000010ff */
[----:B------:R-:W-:Y:S01]  /*ffa0*/  FMUL.FTZ R176, R9, R176 ;  /* 0x000000b009b07220 */ /* 0x000fe20000410000 */
[----:B------:R-:W-:Y:S01]  /*ffb0*/  STS [R19+0x400], R146 ;  /* 0x0004009213007388 */ /* 0x000fe20000000800 */
[----:B------:R-:W-:Y:S01]  /*ffc0*/  F2FP.BF16.PACK_AB R174, R175, R174 ;  /* 0x000000aeafae723e */ /* 0x000fe200000010ff */
[----:B------:R-:W-:Y:S01]  /*ffd0*/  FMUL.FTZ R9, R9, R177 ;  /* 0x000000b109097220 */ /* 0x000fe20000410000 */
[----:B------:R-:W-:Y:S01]  /*ffe0*/  F2FP.BF16.PACK_AB R152, R153, R152 ;  /* 0x000000989998723e */ /* 0x000fe200000010ff */
[----:B------:R-:W-:Y:S01]  /*fff0*/  STS [R13+0x2000], R140 ;  /* 0x0020008c0d007388 */ /* 0x000fe20000000800 */
[----:B------:R-:W-:Y:S01]  /*10000*/  F2FP.BF16.PACK_AB R160, R161, R160 ;  /* 0x000000a0a1a0723e */ /* 0x000fe200000010ff */
[C---:B------:R-:W-:Y:S01]  /*10010*/  FMUL.FTZ R191, R12.reuse, R191 ;  /* 0x000000bf0cbf7220 */ /* 0x040fe20000410000 */
[----:B------:R-:W-:Y:S01]  /*10020*/  F2FP.BF16.PACK_AB R180, R181, R180 ;  /* 0x000000b4b5b4723e */ /* 0x000fe200000010ff */
[----:B------:R1:W-:Y:S01]  /*10030*/  STS [R13+0x2400], R142 ;  /* 0x0024008e0d007388 */ /* 0x0003e20000000800 */
[C---:B------:R-:W-:Y:S01]  /*10040*/  FMUL.FTZ R190, R12.reuse, R190 ;  /* 0x000000be0cbe7220 */ /* 0x040fe20000410000 */
[----:B------:R-:W-:Y:S01]  /*10050*/  F2FP.BF16.PACK_AB R182, R183, R182 ;  /* 0x000000b6b7b6723e */ /* 0x000fe200000010ff */
[C---:B------:R-:W-:Y:S01]  /*10060*/  FMUL.FTZ R195, R12.reuse, R195 ;  /* 0x000000c30cc37220 */ /* 0x040fe20000410000 */
[----:B------:R-:W-:Y:S01]  /*10070*/  STS [R19+0x2000], R148 ;  /* 0x0020009413007388 */ /* 0x000fe20000000800 */
[----:B------:R-:W-:Y:S01]  /*10080*/  F2FP.BF16.PACK_AB R184, R185, R184 ;  /* 0x000000b8b9b8723e */ /* 0x000fe200000010ff */
[----:B------:R-:W-:Y:S01]  /*10090*/  FMUL.FTZ R12, R12, R194 ;  /* 0x000000c20c0c7220 */ /* 0x000fe20000410000 */
[----:B------:R-:W-:Y:S01]  /*100a0*/  F2FP.BF16.PACK_AB R186, R187, R186 ;  /* 0x000000babbba723e */ /* 0x000fe200000010ff */
[----:B------:R2:W-:Y:S01]  /*100b0*/  STS [R19+0x2400], R150 ;  /* 0x0024009613007388 */ /* 0x0005e20000000800 */
[----:B------:R-:W-:Y:S01]  /*100c0*/  F2FP.BF16.PACK_AB R164, R165, R164 ;  /* 0x000000a4a5a4723e */ /* 0x000fe200000010ff */
[----:B------:R-:W4:Y:S01]  /*100d0*/  @P0 MUFU.LG2 R6, R6 ;  /* 0x0000000600060308 */ /* 0x000f220000000c00 */
[----:B------:R-:W-:Y:S01]  /*100e0*/  F2FP.BF16.PACK_AB R9, R9, R176 ;  /* 0x000000b00909723e */ /* 0x000fe200000010ff */
[----:B------:R-:W-:Y:S01]  /*100f0*/  STS [R11], R136 ;  /* 0x000000880b007388 */ /* 0x000fe20000000800 */
[----:B------:R-:W-:Y:S01]  /*10100*/  F2FP.BF16.PACK_AB R188, R189, R188 ;  /* 0x000000bcbdbc723e */ /* 0x000fe200000010ff */
[----:B---3--:R-:W-:Y:S01]  /*10110*/  @P5 FMUL.FTZ R51, R4, 0.69314718246459960938 ;  /* 0x3f31721804335820 */ /* 0x008fe20000410000 */
[----:B------:R-:W-:Y:S01]  /*10120*/  F2FP.BF16.PACK_AB R190, R191, R190 ;  /* 0x000000bebfbe723e */ /* 0x000fe200000010ff */
[----:B------:R-:W-:Y:S01]  /*10130*/  STS [R11+0x400], R138 ;  /* 0x0004008a0b007388 */ /* 0x000fe20000000800 */
[----:B------:R-:W-:Y:S01]  /*10140*/  F2FP.BF16.PACK_AB R12, R195, R12 ;  /* 0x0000000cc30c723e */ /* 0x000fe200000010ff */
[----:B-----5:R-:W-:-:S02]  /*10150*/  @P4 FMUL.FTZ R8, R8, 0.69314718246459960938 ;  /* 0x3f31721808084820 */ /* 0x020fc40000410000 */
[----:B------:R-:W-:Y:S01]  /*10160*/  STS [R23], R156 ;  /* 0x0000009c17007388 */ /* 0x000fe20000000800 */
[----:B------:R-:W-:-:S03]  /*10170*/  @P3 FMUL.FTZ R7, R7, 0.69314718246459960938 ;  /* 0x3f31721807073820 */ /* 0x000fc60000410000 */
[----:B------:R-:W-:Y:S01]  /*10180*/  STS [R23+0x400], R158 ;  /* 0x0004009e17007388 */ /* 0x000fe20000000800 */
[C---:B-1----:R-:W-:Y:S01]  /*10190*/  IADD3 R13, R17.reuse, R16, RZ ;  /* 0x00000010110d7210 */ /* 0x042fe20007ffe0ff */
[----:B----4-:R-:W-:Y:S01]  /*101a0*/  @P0 FMUL.FTZ R53, R6, 0.69314718246459960938 ;  /* 0x3f31721806350820 */ /* 0x010fe20000410000 */
[----:B------:R-:W-:Y:S01]  /*101b0*/  IADD3 R17, R17, R21, RZ ;  /* 0x0000001511117210 */ /* 0x000fe20007ffe0ff */
[----:B------:R-:W-:Y:S01]  /*101c0*/  STS [R11+0x2000], R168 ;  /* 0x002000a80b007388 */ /* 0x000fe20000000800 */
[----:B------:R-:W-:Y:S02]  /*101d0*/  @P3 FFMA.FTZ R48, R2, c[0x0][0x238], R7 ;  /* 0x00008e0002303a23 */ /* 0x000fe40000010007 */
[----:B------:R-:W-:Y:S01]  /*101e0*/  @P0 FFMA.FTZ R49, R0, c[0x0][0x238], R53 ;  /* 0x00008e0000310a23 */ /* 0x000fe20000010035 */
[----:B------:R-:W-:Y:S01]  /*101f0*/  STS [R11+0x2400], R170 ;  /* 0x002400aa0b007388 */ /* 0x000fe20000000800 */
[C---:B--2---:R-:W-:Y:S01]  /*10200*/  IMAD.IADD R19, R14.reuse, 0x1, R21 ;  /* 0x000000010e137824 */ /* 0x044fe200078e0215 */
[----:B------:R-:W-:-:S02]  /*10210*/  IADD3 R14, R14, R17, RZ ;  /* 0x000000110e0e7210 */ /* 0x000fc40007ffe0ff */
[----:B------:R-:W-:Y:S04]  /*10220*/  STS [R23+0x2000], R172 ;  /* 0x002000ac17007388 */ /* 0x000fe80000000800 */
[----:B------:R-:W-:Y:S04]  /*10230*/  STS [R23+0x2400], R174 ;  /* 0x002400ae17007388 */ /* 0x000fe80000000800 */
[----:B------:R-:W-:Y:S04]  /*10240*/  STS [R21], R152 ;  /* 0x0000009815007388 */ /* 0x000fe80000000800 */
[----:B------:R-:W-:Y:S04]  /*10250*/  STS [R21+0x400], R154 ;  /* 0x0004009a15007388 */ /* 0x000fe80000000800 */
[----:B------:R-:W-:Y:S04]  /*10260*/  STS [R17], R160 ;  /* 0x000000a011007388 */ /* 0x000fe80000000800 */
[----:B------:R-:W-:Y:S04]  /*10270*/  STS [R17+0x400], R162 ;  /* 0x000400a211007388 */ /* 0x000fe80000000800 */
[----:B------:R-:W-:Y:S04]  /*10280*/  STS [R21+0x2000], R180 ;  /* 0x002000b415007388 */ /* 0x000fe80000000800 */
[----:B------:R-:W-:Y:S04]  /*10290*/  STS [R21+0x2400], R182 ;  /* 0x002400b615007388 */ /* 0x000fe80000000800 */
[----:B------:R-:W-:Y:S04]  /*102a0*/  STS [R17+0x2000], R184 ;  /* 0x002000b811007388 */ /* 0x000fe80000000800 */
[----:B------:R-:W-:Y:S04]  /*102b0*/  STS [R17+0x2400], R186 ;  /* 0x002400ba11007388 */ /* 0x000fe80000000800 */
[----:B------:R-:W-:Y:S04]  /*102c0*/  STS [R19], R164 ;  /* 0x000000a413007388 */ /* 0x000fe80000000800 */
[----:B------:R-:W-:Y:S04]  /*102d0*/  STS [R19+0x400], R166 ;  /* 0x000400a613007388 */ /* 0x000fe80000000800 */
[----:B------:R1:W-:Y:S04]  /*102e0*/  STS [R14], R9 ;  /* 0x000000090e007388 */ /* 0x0003e80000000800 */
[----:B------:R-:W-:Y:S04]  /*102f0*/  STS [R13], R178 ;  /* 0x000000b20d007388 */ /* 0x000fe80000000800 */
[----:B------:R-:W-:Y:S04]  /*10300*/  STS [R19+0x2000], R188 ;  /* 0x002000bc13007388 */ /* 0x000fe80000000800 */
[----:B------:R-:W-:Y:S04]  /*10310*/  STS [R19+0x2400], R190 ;  /* 0x002400be13007388 */ /* 0x000fe80000000800 */
[----:B------:R-:W-:Y:S04]  /*10320*/  STS [R14+0x2000], R192 ;  /* 0x002000c00e007388 */ /* 0x000fe80000000800 */
[----:B------:R2:W-:Y:S04]  /*10330*/  STS [R13+0x2000], R12 ;  /* 0x0020000c0d007388 */ /* 0x0005e80000000800 */
[----:B------:R-:W-:Y:S01]  /*10340*/  BAR.SYNC.DEFER_BLOCKING 0x0 ;  /* 0x0000000000007b1d */ /* 0x000fe20000010000 */
[----:B-1----:R-:W-:Y:S01]  /*10350*/  MOV R9, 0x7f800000 ;  /* 0x7f80000000097802 */ /* 0x002fe20000000f00 */
[----:B------:R-:W-:-:S04]  /*10360*/  @P5 FFMA.FTZ R9, R68, c[0x0][0x238], R51 ;  /* 0x00008e0044095a23 */ /* 0x000fc80000010033 */
[----:B------:R-:W1:Y:S01]  /*10370*/  S2R R11, SR_TID.X ;  /* 0x00000000000b7919 */ /* 0x000e620000002100 */
[----:B--2---:R-:W-:Y:S01]  /*10380*/  MOV R13, 0x7f800000 ;  /* 0x7f800000000d7802 */ /* 0x004fe20000000f00 */
[----:B------:R-:W-:Y:S02]  /*10390*/  @P4 FFMA.FTZ R13, R3, c[0x0][0x238], R8 ;  /* 0x00008e00030d4a23 */ /* 0x000fe40000010008 */
[----:B------:R2:W3:Y:S04]  /*103a0*/  LDS.128 R40, [R44] ;  /* 0x000000002c287984 */ /* 0x0004e80000000c00 */
[----:B------:R2:W4:Y:S01]  /*103b0*/  LDS.128 R36, [R44+0x800] ;  /* 0x000800002c247984 */ /* 0x0005220000000c00 */
[----:B-1----:R-:W-:-:S03]  /*103c0*/  SHF.R.S32.HI R12, RZ, 0x1f, R11 ;  /* 0x0000001fff0c7819 */ /* 0x002fc6000001140b */
[----:B------:R2:W1:Y:S01]  /*103d0*/  LDS.128 R32, [R44+0x1000] ;  /* 0x001000002c207984 */ /* 0x0004620000000c00 */
[----:B------:R-:W-:-:S03]  /*103e0*/  LEA.HI R14, R12, R11, RZ, 0x5 ;  /* 0x0000000b0c0e7211 */ /* 0x000fc600078f28ff */
[----:B------:R2:W1:Y:S01]  /*103f0*/  LDS.128 R28, [R44+0x1800] ;  /* 0x001800002c1c7984 */ /* 0x0004620000000c00 */
[----:B------:R-:W-:-:S03]  /*10400*/  LOP3.LUT R14, R14, 0xffffffe0, RZ, 0xc0, !PT ;  /* 0xffffffe00e0e7812 */ /* 0x000fc600078ec0ff */
[----:B------:R2:W1:Y:S01]  /*10410*/  LDS.128 R24, [R44+0x2000] ;  /* 0x002000002c187984 */ /* 0x0004620000000c00 */
[----:B------:R-:W-:-:S03]  /*10420*/  IADD3 R14, -R14, R11, RZ ;  /* 0x0000000b0e0e7210 */ /* 0x000fc60007ffe1ff */
[----:B------:R2:W1:Y:S01]  /*10430*/  LDS.128 R20, [R44+0x2800] ;  /* 0x002800002c147984 */ /* 0x0004620000000c00 */
[----:B------:R-:W-:-:S03]  /*10440*/  LOP3.LUT P1, RZ, R14, 0x3, RZ, 0xc0, !PT ;  /* 0x000000030eff7812 */ /* 0x000fc6000782c0ff */
[----:B------:R2:W1:Y:S04]  /*10450*/  LDS.128 R16, [R44+0x3000] ;  /* 0x003000002c107984 */ /* 0x0004680000000c00 */
[----:B------:R-:W1:Y:S06]  /*10460*/  LDS.128 R44, [R44+0x3800] ;  /* 0x003800002c2c7984 */ /* 0x000e6c0000000c00 */
        /* <DEDUP_REMOVED lines=21> */
[C---:B------:R-:W-:Y:S01]  /*105c0*/  @!P6 LEA R14, P1, R15.reuse, c[0x0][0x200], 0x2 ;  /* 0x000080000f0eea11 */ /* 0x040fe200078210ff */
[----:B------:R-:W-:Y:S01]  /*105d0*/  @!P3 IMAD R6, R6, UR20, RZ ;  /* 0x000000140606bc24 */ /* 0x000fe2000f8e02ff */
[C---:B------:R-:W-:Y:S02]  /*105e0*/  @!P5 IADD3 R3, P0, R2.reuse, UR4, RZ ;  /* 0x000000040203dc10 */ /* 0x040fe4000ff1e0ff */
[----:B------:R-:W-:Y:S02]  /*105f0*/  @!P6 LEA.HI.X R15, R15, c[0x0][0x204], R0, 0x2, P1 ;  /* 0x000081000f0fea11 */ /* 0x000fe400008f1400 */
[----:B------:R-:W-:Y:S02]  /*10600*/  @!P5 LEA.HI.X.SX32 R0, R2, UR5, 0x1, P0 ;  /* 0x000000050200dc11 */ /* 0x000fe400080f0eff */
[----:B------:R-:W-:Y:S01]  /*10610*/  @!P5 LEA R50, P2, R3, c[0x0][0x200], 0x2 ;  /* 0x000080000332da11 */ /* 0x000fe200078410ff */
[----:B------:R2:W-:Y:S01]  /*10620*/  @!P6 STG.E [R14.64], R9 ;  /* 0x000000090e00e986 */ /* 0x0005e2000c101912 */
[----:B------:R-:W-:-:S02]  /*10630*/  @!P4 IADD3 R2, P1, R7, UR4, RZ ;  /* 0x000000040702cc10 */ /* 0x000fc4000ff3e0ff */
[C---:B------:R-:W-:Y:S02]  /*10640*/  @!P3 IADD3 R4, P0, R6.reuse, UR4, RZ ;  /* 0x000000040604bc10 */ /* 0x040fe4000ff1e0ff */
[----:B------:R-:W-:Y:S02]  /*10650*/  @!P5 LEA.HI.X R51, R3, c[0x0][0x204], R0, 0x2, P2 ;  /* 0x000081000333da11 */ /* 0x000fe400010f1400 */
[----:B------:R-:W-:Y:S02]  /*10660*/  @!P4 LEA.HI.X.SX32 R7, R7, UR5, 0x1, P1 ;  /* 0x000000050707cc11 */ /* 0x000fe400088f0eff */
[----:B------:R-:W-:Y:S01]  /*10670*/  @!P3 LEA.HI.X.SX32 R3, R6, UR5, 0x1, P0 ;  /* 0x000000050603bc11 */ /* 0x000fe200080f0eff */
[----:B------:R2:W-:Y:S01]  /*10680*/  @!P5 STG.E [R50.64], R13 ;  /* 0x0000000d3200d986 */ /* 0x0005e2000c101912 */
[----:B------:R-:W-:Y:S02]  /*10690*/  @!P4 LEA R52, P1, R2, c[0x0][0x200], 0x2 ;  /* 0x000080000234ca11 */ /* 0x000fe400078210ff */
[----:B------:R-:W-:-:S02]  /*106a0*/  @!P3 LEA R6, P0, R4, c[0x0][0x200], 0x2 ;  /* 0x000080000406ba11 */ /* 0x000fc400078010ff */
[----:B------:R-:W-:Y:S02]  /*106b0*/  @!P4 LEA.HI.X R53, R2, c[0x0][0x204], R7, 0x2, P1 ;  /* 0x000081000235ca11 */ /* 0x000fe400008f1407 */
[----:B------:R-:W-:-:S03]  /*106c0*/  @!P3 LEA.HI.X R7, R4, c[0x0][0x204], R3, 0x2, P0 ;  /* 0x000081000407ba11 */ /* 0x000fc600000f1403 */
[----:B------:R2:W-:Y:S04]  /*106d0*/  @!P4 STG.E [R52.64], R48 ;  /* 0x000000303400c986 */ /* 0x0005e8000c101912 */
[----:B------:R2:W-:Y:S02]  /*106e0*/  @!P3 STG.E [R6.64], R49 ;  /* 0x000000310600b986 */ /* 0x0005e4000c101912 */
.L_x_256:
[----:B------:R-:W-:Y:S05]  /*106f0*/  BSYNC B0 ;  /* 0x0000000000007941 */ /* 0x000fea0003800000 */
.L_x_255:
[----:B--2---:R-:W2:Y:S04]  /*10700*/  LDL.LU.64 R2, [R1+0x38] ;  /* 0x0000380001027983 */ /* 0x004ea80000300a00 */
[----:B------:R-:W4:Y:S01]  /*10710*/  S2R R0, SR_CTAID.Z ;  /* 0x0000000000007919 */ /* 0x000f220000002700 */
[----:B------:R-:W-:Y:S01]  /*10720*/  LEA.HI R5, R10, R5, RZ, 0x3 ;  /* 0x000000050a057211 */ /* 0x000fe200078f18ff */
[----:B------:R-:W-:-:S02]  /*10730*/  UIMAD UR9, UR9, -0x80, UR16 ;  /* 0xffffff80090978a4 */ /* 0x000fc4000f8e0210 */
[----:B------:R3:W5:Y:S01]  /*10740*/  LDL.64 R48, [R1+0x40] ;  /* 0x0000400001307983 */ /* 0x0007620000100a00 */
[----:B------:R-:W-:Y:S01]  /*10750*/  USHF.R.S32.HI UR6, URZ, 0x1f, UR11 ;  /* 0x0000001f3f067899 */ /* 0x000fe2000801140b */
[----:B------:R-:W-:Y:S01]  /*10760*/  BSSY B0, `(.L_x_257) ;  /* 0x0000014000007945 */ /* 0x000fe20003800000 */
[----:B------:R-:W-:Y:S02]  /*10770*/  ULDC.64 UR4, c[0x0][0x1f0] ;  /* 0x00007c0000047ab9 */ /* 0x000fe40000000a00 */
[----:B------:R-:W-:-:S04]  /*10780*/  UIMAD UR4, UR6, UR4, URZ ;  /* 0x00000004060472a4 */ /* 0x000fc8000f8e023f */
[----:B------:R-:W-:Y:S01]  /*10790*/  UIMAD UR4, UR11, UR5, UR4 ;  /* 0x000000050b0472a4 */ /* 0x000fe2000f8e0204 */
[C---:B--2---:R-:W-:Y:S02]  /*107a0*/  IADD3 R6, P0, R2.reuse, UR14, RZ ;  /* 0x0000000e02067c10 */ /* 0x044fe4000ff1e0ff */
[----:B------:R-:W-:Y:S02]  /*107b0*/  ISETP.GE.AND P1, PT, R2, c[0x0][0x220], PT ;  /* 0x0000880002007a0c */ /* 0x000fe40003f26270 */
[----:B------:R-:W-:Y:S02]  /*107c0*/  SHF.R.S32.HI R2, RZ, 0x3, R5 ;  /* 0x00000003ff027819 */ /* 0x000fe40000011405 */
[----:B------:R-:W-:Y:S02]  /*107d0*/  IADD3.X R7, R3, UR7, RZ, P0, !PT ;  /* 0x0000000703077c10 */ /* 0x000fe400087fe4ff */
[----:B------:R-:W-:-:S03]  /*107e0*/  ISETP.GE.OR P0, PT, R2, UR9, P1 ;  /* 0x0000000902007c0c */ /* 0x000fc60008f06670 */
[----:B----4-:R-:W-:-:S05]  /*107f0*/  IMAD.WIDE.U32 R6, R0, c[0x0][0x1f0], R6 ;  /* 0x00007c0000067a25 */ /* 0x010fca00078e0006 */
[----:B------:R-:W-:-:S05]  /*10800*/  IADD3 R9, R7, UR4, RZ ;  /* 0x0000000407097c10 */ /* 0x000fca000fffe0ff */
[----:B------:R-:W-:Y:S05]  /*10810*/  @P0 BRA `(.L_x_258) ;  /* 0x0000008000000947 */ /* 0x000fea0003800000 */
[----:B---3--:R-:W-:Y:S01]  /*10820*/  MOV R8, R6 ;  /* 0x0000000600087202 */ /* 0x008fe20000000f00 */
[----:B-----5:R-:W-:-:S04]  /*10830*/  IMAD R0, R49, c[0x0][0x1e8], RZ ;  /* 0x00007a0031007a24 */ /* 0x020fc800078e02ff */
[----:B------:R-:W-:-:S04]  /*10840*/  IMAD.WIDE.U32 R2, R48, c[0x0][0x1e8], R8 ;  /* 0x00007a0030027a25 */ /* 0x000fc800078e0008 */
[----:B------:R-:W-:Y:S01]  /*10850*/  IMAD R0, R48, c[0x0][0x1ec], R0 ;  /* 0x00007b0030007a24 */ /* 0x000fe200078e0200 */
[----:B------:R-:W-:-:S04]  /*10860*/  LEA R14, P0, R2, c[0x0][0x1d0], 0x1 ;  /* 0x00007400020e7a11 */ /* 0x000fc800078008ff */
[----:B------:R-:W-:-:S04]  /*10870*/  IADD3 R0, R3, R0, RZ ;  /* 0x0000000003007210 */ /* 0x000fc80007ffe0ff */
[----:B------:R-:W-:-:S05]  /*10880*/  LEA.HI.X R15, R2, c[0x0][0x1d4], R0, 0x1, P0 ;  /* 0x00007500020f7a11 */ /* 0x000fca00000f0c00 */
[----:B------:R2:W-:Y:S02]  /*10890*/  STG.E.128 [R14.64], R40 ;  /* 0x000000280e007986 */ /* 0x0005e4000c101d12 */
.L_x_258:
[----:B---3--:R-:W-:Y:S05]  /*108a0*/  BSYNC B0 ;  /* 0x0000000000007941 */ /* 0x008fea0003800000 */
.L_x_257:
        /* <DEDUP_REMOVED lines=15> */
.L_x_260:
[----:B------:R-:W-:Y:S05]  /*109a0*/  BSYNC B0 ;  /* 0x0000000000007941 */ /* 0x000fea0003800000 */
.L_x_259:
[----:B------:R-:W-:Y:S01]  /*109b0*/  LEA.HI R0, R12, R11, RZ, 0x3 ;  /* 0x0000000b0c007211 */ /* 0x000fe200078f18ff */
[----:B------:R-:W-:Y:S03]  /*109c0*/  BSSY B0, `(.L_x_261) ;  /* 0x0000010000007945 */ /* 0x000fe60003800000 */
[----:B------:R-:W-:-:S04]  /*109d0*/  SHF.R.S32.HI R0, RZ, 0x3, R0 ;  /* 0x00000003ff007819 */ /* 0x000fc80000011400 */
[----:B---3--:R-:W-:-:S04]  /*109e0*/  IADD3 R2, R0, 0x20, RZ ;  /* 0x0000002000027810 */ /* 0x008fc80007ffe0ff */
[----:B------:R-:W-:-:S13]  /*109f0*/  ISETP.GE.OR P0, PT, R2, UR13, P1 ;  /* 0x0000000d02007c0c */ /* 0x000fda0008f06670 */
[----:B------:R-:W-:Y:S05]  /*10a00*/  @P0 BRA `(.L_x_262) ;  /* 0x000000b000000947 */ /* 0x000fea0003800000 */
[----:B-----5:R-:W-:Y:S01]  /*10a10*/  IADD3 R3, P0, R48, 0x20, RZ ;  /* 0x0000002030037810 */ /* 0x020fe20007f1e0ff */
        /* <DEDUP_REMOVED lines=9> */
[----:B-1----:R1:W-:Y:S02]  /*10ab0*/  STG.E.128 [R10.64], R32 ;  /* 0x000000200a007986 */ /* 0x0023e4000c101d12 */
.L_x_262:
[----:B------:R-:W-:Y:S05]  /*10ac0*/  BSYNC B0 ;  /* 0x0000000000007941 */ /* 0x000fea0003800000 */
.L_x_261:
[----:B------:R-:W-:Y:S01]  /*10ad0*/  IADD3 R2, R0, 0x30, RZ ;  /* 0x0000003000027810 */ /* 0x000fe20007ffe0ff */
        /* <DEDUP_REMOVED lines=13> */
[----:B------:R1:W-:Y:S02]  /*10bb0*/  STG.E.128 [R10.64], R28 ;  /* 0x0000001c0a007986 */ /* 0x0003e4000c101d12 */
.L_x_264:
[----:B------:R-:W-:Y:S05]  /*10bc0*/  BSYNC B0 ;  /* 0x0000000000007941 */ /* 0x000fea0003800000 */
.L_x_263:
        /* <DEDUP_REMOVED lines=15> */
.L_x_266:
[----:B------:R-:W-:Y:S05]  /*10cc0*/  BSYNC B0 ;  /* 0x0000000000007941 */ /* 0x000fea0003800000 */
.L_x_265:
        /* <DEDUP_REMOVED lines=15> */
.L_x_268:
[----:B------:R-:W-:Y:S05]  /*10dc0*/  BSYNC B0 ;  /* 0x0000000000007941 */ /* 0x000fea0003800000 */
.L_x_267:
        /* <DEDUP_REMOVED lines=15> */
.L_x_270:
[----:B------:R-:W-:Y:S05]  /*10ec0*/  BSYNC B0 ;  /* 0x0000000000007941 */ /* 0x000fea0003800000 */
.L_x_269:
[----:B------:R-:W-:-:S04]  /*10ed0*/  IADD3 R0, R0, 0x70, RZ ;  /* 0x0000007000007810 */ /* 0x000fc80007ffe0ff */
[----:B------:R-:W-:-:S13]  /*10ee0*/  ISETP.GE.OR P1, PT, R0, UR13, P1 ;  /* 0x0000000d00007c0c */ /* 0x000fda0008f26670 */
[----:B------:R-:W-:Y:S05]  /*10ef0*/  @P1 EXIT ;  /* 0x000000000000194d */ /* 0x000fea0003800000 */
        /* <DEDUP_REMOVED lines=10> */
[----:B-1----:R-:W-:Y:S01]  /*10fa0*/  STG.E.128 [R2.64], R44 ;  /* 0x0000002c02007986 */ /* 0x002fe2000c101d12 */
[----:B------:R-:W-:Y:S05]  /*10fb0*/  EXIT ;  /* 0x000000000000794d */ /* 0x000fea0003800000 */
.L_x_197:
        /* <DEDUP_REMOVED lines=28> */
[----:B------:R-:W-:Y:S01]  /*11180*/  UISETP.NE.AND UP3, UPT, UR15, URZ, UPT ;  /* 0x0000003f0f00728c */ /* 0x000fe2000bf65270 */
[----:B--2---:R-:W-:Y:S01]  /*11190*/  IMAD.WIDE R20, R21, 0x80, R14 ;  /* 0x0000008015147825 */ /* 0x004fe200078e020e */
        /* <DEDUP_REMOVED lines=25> */
[----:B------:R-:W-:Y:S02]  /*11330*/  UIMAD UR13, UR13, UR24, URZ ;  /* 0x000000180d0d72a4 */ /* 0x000fe4000f8e023f */
        /* <DEDUP_REMOVED lines=17> */
.L_x_272:
[----:B------:R-:W-:Y:S05]  /*11450*/  BSYNC B0 ;  /* 0x0000000000007941 */ /* 0x000fea0003800000 */
.L_x_271:
[----:B------:R-:W-:Y:S01]  /*11460*/  IADD3 R9, R14, 0x10, RZ ;  /* 0x000000100e097810 */ /* 0x000fe20007ffe0ff */
[----:B------:R-:W-:Y:S03]  /*11470*/  BSSY B0, `(.L_x_273) ;  /* 0x0000010000007945 */ /* 0x000fe60003800000 */
[C---:B------:R-:W-:Y:S02]  /*11480*/  ISETP.GE.OR P0, PT, R9.reuse, UR16, P1 ;  /* 0x0000001009007c0c */ /* 0x040fe40008f06670 */
[----:B------:R-:W-:-:S04]  /*11490*/  ISETP.GE.AND P2, PT, R9, UR16, PT ;  /* 0x0000001009007c0c */ /* 0x000fc8000bf46270 */
[----:B------:R-:W-:-:S07]  /*114a0*/  P2R R11, PR, RZ, 0x4 ;  /* 0x00000004ff0b7803 */ /* 0x000fce0000000000 */
[----:B------:R-:W-:Y:S05]  /*114b0*/  @P0 BRA `(.L_x_274) ;  /* 0x000000b000000947 */ /* 0x000fea0003800000 */
[----:B-1----:R-:W-:Y:S01]  /*114c0*/  IADD3 R3, P0, R20, 0x10, RZ ;  /* 0x0000001014037810 */ /* 0x002fe20007f1e0ff */
        /* <DEDUP_REMOVED lines=10> */
.L_x_274:
[----:B------:R-:W-:Y:S05]  /*11570*/  BSYNC B0 ;  /* 0x0000000000007941 */ /* 0x000fea0003800000 */
.L_x_273:
[----:B------:R-:W-:Y:S01]  /*11580*/  IADD3 R8, R14, 0x20, RZ ;  /* 0x000000200e087810 */ /* 0x000fe20007ffe0ff */
[----:B------:R-:W-:Y:S03]  /*11590*/  BSSY B0, `(.L_x_275) ;  /* 0x000000f000007945 */ /* 0x000fe60003800000 */
[C---:B------:R-:W-:Y:S02]  /*115a0*/  ISETP.GE.OR P0, PT, R8.reuse, UR16, P1 ;  /* 0x0000001008007c0c */ /* 0x040fe40008f06670 */
[----:B------:R-:W-:-:S11]  /*115b0*/  ISETP.GE.AND P6, PT, R8, UR16, PT ;  /* 0x0000001008007c0c */ /* 0x000fd6000bfc6270 */
        /* <DEDUP_REMOVED lines=12> */
.L_x_276:
[----:B------:R-:W-:Y:S05]  /*11680*/  BSYNC B0 ;  /* 0x0000000000007941 */ /* 0x000fea0003800000 */
.L_x_275:
        /* <DEDUP_REMOVED lines=16> */
.L_x_278:
[----:B------:R-:W-:Y:S05]  /*11790*/  BSYNC B0 ;  /* 0x0000000000007941 */ /* 0x000fea0003800000 */
.L_x_277:
        /* <DEDUP_REMOVED lines=16> */
.L_x_280:
[----:B------:R-:W-:Y:S05]  /*118a0*/  BSYNC B0 ;  /* 0x0000000000007941 */ /* 0x000fea0003800000 */
.L_x_279:
        /* <DEDUP_REMOVED lines=16> */
.L_x_282:
[----:B------:R-:W-:Y:S05]  /*119b0*/  BSYNC B0 ;  /* 0x0000000000007941 */ /* 0x000fea0003800000 */
.L_x_281:
        /* <DEDUP_REMOVED lines=16> */
.L_x_284:
[----:B------:R-:W-:Y:S05]  /*11ac0*/  BSYNC B0 ;  /* 0x0000000000007941 */ /* 0x000fea0003800000 */
.L_x_283:
        /* <DEDUP_REMOVED lines=15> */
.L_x_286:
[----:B------:R-:W-:Y:S05]  /*11bc0*/  BSYNC B0 ;  /* 0x0000000000007941 */ /* 0x000fea0003800000 */
.L_x_285:
[----:B------:R-:W-:Y:S02]  /*11bd0*/  ISETP.NE.AND P0, PT, R12, RZ, PT ;  /* 0x000000ff0c00720c */ /* 0x000fe40003f05270 */
[----:B------:R-:W-:Y:S02]  /*11be0*/  P2R R0, PR, RZ, 0x4 ;  /* 0x00000004ff007803 */ /* 0x000fe40000000000 */
[C---:B------:R-:W-:Y:S02]  /*11bf0*/  ISETP.NE.OR P0, PT, R10.reuse, RZ, P0 ;  /* 0x000000ff0a00720c */ /* 0x040fe40000705670 */
[----:B------:R-:W-:Y:S02]  /*11c00*/  ISETP.NE.AND P2, PT, R11, RZ, PT ;  /* 0x000000ff0b00720c */ /* 0x000fe40003f45270 */
[----:B------:R-:W-:Y:S02]  /*11c10*/  P2R R3, PR, RZ, 0x2 ;  /* 0x00000002ff037803 */ /* 0x000fe40000000000 */
[----:B------:R-:W-:-:S02]  /*11c20*/  ISETP.NE.OR P6, PT, R10, RZ, P6 ;  /* 0x000000ff0a00720c */ /* 0x000fc400037c5670 */
[C---:B------:R-:W-:Y:S02]  /*11c30*/  ISETP.NE.OR P5, PT, R10.reuse, RZ, P5 ;  /* 0x000000ff0a00720c */ /* 0x040fe40002fa5670 */
[C---:B------:R-:W-:Y:S02]  /*11c40*/  ISETP.NE.OR P4, PT, R10.reuse, RZ, P4 ;  /* 0x000000ff0a00720c */ /* 0x040fe40002785670 */
[----:B------:R-:W-:Y:S01]  /*11c50*/  ISETP.NE.OR P3, PT, R10, RZ, P3 ;  /* 0x000000ff0a00720c */ /* 0x000fe20001f65670 */
[----:B------:R-:W-:-:S05]  /*11c60*/  @!P0 IMAD R11, R14, UR24, RZ ;  /* 0x000000180e0b8c24 */ /* 0x000fca000f8e02ff */
[----:B------:R-:W-:Y:S01]  /*11c70*/  @!P0 IADD3 R12, P1, R11, UR9, RZ ;  /* 0x000000090b0c8c10 */ /* 0x000fe2000ff3e0ff */
[----:B------:R-:W-:Y:S02]  /*11c80*/  @!P6 IMAD R8, R8, UR24, RZ ;  /* 0x000000180808ec24 */ /* 0x000fe4000f8e02ff */
[----:B------:R-:W-:Y:S01]  /*11c90*/  @!P5 IMAD R7, R7, UR24, RZ ;  /* 0x000000180707dc24 */ /* 0x000fe2000f8e02ff */
[----:B------:R-:W-:Y:S01]  /*11ca0*/  @!P0 LEA.HI.X.SX32 R11, R11, UR4, 0x1, P1 ;  /* 0x000000040b0b8c11 */ /* 0x000fe200088f0eff */
[----:B------:R-:W-:Y:S01]  /*11cb0*/  @!P4 IMAD R6, R6, UR24, RZ ;  /* 0x000000180606cc24 */ /* 0x000fe2000f8e02ff */
[----:B------:R-:W-:Y:S01]  /*11cc0*/  ISETP.NE.OR P1, PT, R10, RZ, P2 ;  /* 0x000000ff0a00720c */ /* 0x000fe20001725670 */
[----:B------:R-:W-:-:S12]  /*11cd0*/  @!P3 IMAD.MOV.U32 R21, RZ, RZ, 0x7f800000 ;  /* 0x7f800000ff15b424 */ /* 0x000fd800078e00ff */
[----:B------:R-:W-:-:S05]  /*11ce0*/  @!P1 IMAD R9, R9, UR24, RZ ;  /* 0x0000001809099c24 */ /* 0x000fca000f8e02ff */
[----:B------:R-:W-:-:S04]  /*11cf0*/  @!P1 IADD3 R14, P2, R9, UR9, RZ ;  /* 0x00000009090e9c10 */ /* 0x000fc8000ff5e0ff */
[----:B------:R-:W-:Y:S02]  /*11d00*/  @!P1 LEA.HI.X.SX32 R9, R9, UR4, 0x1, P2 ;  /* 0x0000000409099c11 */ /* 0x000fe400090f0eff */
[----:B------:R-:W-:-:S04]  /*11d10*/  @!P0 LEA R16, P2, R12, c[0x0][0x200], 0x2 ;  /* 0x000080000c108a11 */ /* 0x000fc800078410ff */
[----:B------:R-:W-:Y:S01]  /*11d20*/  @!P0 LEA.HI.X R17, R12, c[0x0][0x204], R11, 0x2, P2 ;  /* 0x000081000c118a11 */ /* 0x000fe200010f140b */
[----:B------:R-:W-:Y:S01]  /*11d30*/  @!P1 IMAD.MOV.U32 R11, RZ, RZ, 0x7f800000 ;  /* 0x7f800000ff0b9424 */ /* 0x000fe200078e00ff */
[----:B------:R-:W-:-:S04]  /*11d40*/  @!P1 LEA R12, P2, R14, c[0x0][0x200], 0x2 ;  /* 0x000080000e0c9a11 */ /* 0x000fc800078410ff */
[----:B------:R-:W-:Y:S01]  /*11d50*/  @!P1 LEA.HI.X R13, R14, c[0x0][0x204], R9, 0x2, P2 ;  /* 0x000081000e0d9a11 */ /* 0x000fe200010f1409 */
[----:B------:R-:W-:Y:S01]  /*11d60*/  @!P0 IMAD.MOV.U32 R9, RZ, RZ, 0x7f800000 ;  /* 0x7f800000ff098424 */ /* 0x000fe200078e00ff */
[----:B------:R-:W-:-:S04]  /*11d70*/  ISETP.NE.AND P2, PT, R0, RZ, PT ;  /* 0x000000ff0000720c */ /* 0x000fc80003f45270 */
[----:B------:R2:W-:Y:S01]  /*11d80*/  @!P0 STG.E [R16.64], R9 ;  /* 0x0000000910008986 */ /* 0x0005e2000c101912 */
[----:B------:R-:W-:Y:S02]  /*11d90*/  @!P6 IADD3 R0, P0, R8, UR9, RZ ;  /* 0x000000090800ec10 */ /* 0x000fe4000ff1e0ff */
[----:B------:R-:W-:Y:S01]  /*11da0*/  ISETP.NE.OR P2, PT, R10, RZ, P2 ;  /* 0x000000ff0a00720c */ /* 0x000fe20001745670 */
[----:B------:R3:W-:Y:S01]  /*11db0*/  @!P1 STG.E [R12.64], R11 ;  /* 0x0000000b0c009986 */ /* 0x0007e2000c101912 */
[----:B------:R-:W-:Y:S02]  /*11dc0*/  ISETP.NE.AND P1, PT, R3, RZ, PT ;  /* 0x000000ff0300720c */ /* 0x000fe40003f25270 */
[----:B------:R-:W-:Y:S02]  /*11dd0*/  @!P6 LEA.HI.X.SX32 R3, R8, UR4, 0x1, P0 ;  /* 0x000000040803ec11 */ /* 0x000fe400080f0eff */
[----:B------:R-:W-:Y:S02]  /*11de0*/  @!P6 LEA R14, P0, R0, c[0x0][0x200], 0x2 ;  /* 0x00008000000eea11 */ /* 0x000fe400078010ff */
[----:B------:R-:W-:-:S02]  /*11df0*/  ISETP.NE.OR P1, PT, R10, RZ, P1 ;  /* 0x000000ff0a00720c */ /* 0x000fc40000f25670 */
[----:B------:R-:W-:Y:S02]  /*11e00*/  @!P6 LEA.HI.X R15, R0, c[0x0][0x204], R3, 0x2, P0 ;  /* 0x00008100000fea11 */ /* 0x000fe400000f1403 */
[C---:B------:R-:W-:Y:S01]  /*11e10*/  @!P5 IADD3 R3, P0, R7.reuse, UR9, RZ ;  /* 0x000000090703dc10 */ /* 0x040fe2000ff1e0ff */
[----:B------:R-:W-:Y:S02]  /*11e20*/  @!P2 IMAD R4, R4, UR24, RZ ;  /* 0x000000180404ac24 */ /* 0x000fe4000f8e02ff */
[----:B-1----:R-:W-:Y:S01]  /*11e30*/  @!P2 IMAD.MOV.U32 R19, RZ, RZ, 0x7f800000 ;  /* 0x7f800000ff13a424 */ /* 0x002fe200078e00ff */
[----:B------:R-:W-:Y:S02]  /*11e40*/  @!P5 LEA.HI.X.SX32 R0, R7, UR4, 0x1, P0 ;  /* 0x000000040700dc11 */ /* 0x000fe400080f0eff */
[----:B------:R-:W-:-:S04]  /*11e50*/  @!P5 LEA R8, P0, R3, c[0x0][0x200], 0x2 ;  /* 0x000080000308da11 */ /* 0x000fc800078010ff */
[----:B--2---:R-:W-:Y:S01]  /*11e60*/  @!P5 LEA.HI.X R9, R3, c[0x0][0x204], R0, 0x2, P0 ;  /* 0x000081000309da11 */ /* 0x004fe200000f1400 */
[----:B------:R-:W-:Y:S01]  /*11e70*/  @!P3 IMAD R3, R5, UR24, RZ ;  /* 0x000000180503bc24 */ /* 0x000fe2000f8e02ff */
[----:B------:R-:W-:Y:S01]  /*11e80*/  @!P4 IADD3 R0, P0, R6, UR9, RZ ;  /* 0x000000090600cc10 */ /* 0x000fe2000ff1e0ff */
[----:B---3--:R-:W-:-:S03]  /*11e90*/  @!P4 IMAD.MOV.U32 R11, RZ, RZ, 0x7f800000 ;  /* 0x7f800000ff0bc424 */ /* 0x008fc600078e00ff */
[----:B------:R-:W-:Y:S02]  /*11ea0*/  @!P4 LEA.HI.X.SX32 R5, R6, UR4, 0x1, P0 ;  /* 0x000000040605cc11 */ /* 0x000fe400080f0eff */
[----:B------:R-:W-:-:S04]  /*11eb0*/  @!P4 LEA R6, P0, R0, c[0x0][0x200], 0x2 ;  /* 0x000080000006ca11 */ /* 0x000fc800078010ff */
[----:B------:R-:W-:Y:S02]  /*11ec0*/  @!P4 LEA.HI.X R7, R0, c[0x0][0x204], R5, 0x2, P0 ;  /* 0x000081000007ca11 */ /* 0x000fe400000f1405 */
[----:B------:R-:W-:-:S04]  /*11ed0*/  @!P3 IADD3 R0, P0, R3, UR9, RZ ;  /* 0x000000090300bc10 */ /* 0x000fc8000ff1e0ff */
[----:B------:R-:W-:Y:S02]  /*11ee0*/  @!P3 LEA.HI.X.SX32 R3, R3, UR4, 0x1, P0 ;  /* 0x000000040303bc11 */ /* 0x000fe400080f0eff */
[----:B------:R-:W-:-:S04]  /*11ef0*/  @!P3 LEA R12, P0, R0, c[0x0][0x200], 0x2 ;  /* 0x00008000000cba11 */ /* 0x000fc800078010ff */
[----:B------:R-:W-:Y:S01]  /*11f00*/  @!P3 LEA.HI.X R13, R0, c[0x0][0x204], R3, 0x2, P0 ;  /* 0x00008100000dba11 */ /* 0x000fe200000f1403 */
[----:B------:R-:W-:Y:S01]  /*11f10*/  @!P6 IMAD.MOV.U32 R3, RZ, RZ, 0x7f800000 ;  /* 0x7f800000ff03e424 */ /* 0x000fe200078e00ff */
[----:B------:R-:W-:-:S04]  /*11f20*/  @!P2 IADD3 R0, P0, R4, UR9, RZ ;  /* 0x000000090400ac10 */ /* 0x000fc8000ff1e0ff */
[----:B------:R-:W-:Y:S01]  /*11f30*/  @!P2 LEA.HI.X.SX32 R5, R4, UR4, 0x1, P0 ;  /* 0x000000040405ac11 */ /* 0x000fe200080f0eff */
[----:B------:R1:W-:Y:S01]  /*11f40*/  @!P6 STG.E [R14.64], R3 ;  /* 0x000000030e00e986 */ /* 0x0003e2000c101912 */
[----:B------:R-:W-:-:S04]  /*11f50*/  @!P2 LEA R16, P0, R0, c[0x0][0x200], 0x2 ;  /* 0x000080000010aa11 */ /* 0x000fc800078010ff */
[----:B------:R-:W-:Y:S01]  /*11f60*/  @!P2 LEA.HI.X R17, R0, c[0x0][0x204], R5, 0x2, P0 ;  /* 0x000081000011aa11 */ /* 0x000fe200000f1405 */
[----:B------:R-:W-:-:S05]  /*11f70*/  @!P5 IMAD.MOV.U32 R5, RZ, RZ, 0x7f800000 ;  /* 0x7f800000ff05d424 */ /* 0x000fca00078e00ff */
[----:B------:R1:W-:Y:S04]  /*11f80*/  @!P5 STG.E [R8.64], R5 ;  /* 0x000000050800d986 */ /* 0x0003e8000c101912 */
[----:B------:R1:W-:Y:S04]  /*11f90*/  @!P4 STG.E [R6.64], R11 ;  /* 0x0000000b0600c986 */ /* 0x0003e8000c101912 */
[----:B------:R1:W-:Y:S04]  /*11fa0*/  @!P3 STG.E [R12.64], R21 ;  /* 0x000000150c00b986 */ /* 0x0003e8000c101912 */
[----:B------:R1:W-:Y:S01]  /*11fb0*/  @!P2 STG.E [R16.64], R19 ;  /* 0x000000131000a986 */ /* 0x0003e2000c101912 */
[----:B------:R-:W-:Y:S05]  /*11fc0*/  @P1 EXIT ;  /* 0x000000000000194d */ /* 0x000fea0003800000 */
[----:B------:R-:W-:Y:S02]  /*11fd0*/  IMAD R0, R2, UR24, RZ ;  /* 0x0000001802007c24 */ /* 0x000fe4000f8e02ff */
[----:B-1----:R-:W-:-:S03]  /*11fe0*/  IMAD.MOV.U32 R5, RZ, RZ, 0x7f800000 ;  /* 0x7f800000ff057424 */ /* 0x002fc600078e00ff */
[----:B------:R-:W-:-:S04]  /*11ff0*/  IADD3 R3, P0, R0, UR9, RZ ;  /* 0x0000000900037c10 */ /* 0x000fc8000ff1e0ff */
[----:B------:R-:W-:Y:S02]  /*12000*/  LEA.HI.X.SX32 R0, R0, UR4, 0x1, P0 ;  /* 0x0000000400007c11 */ /* 0x000fe400080f0eff */
[----:B------:R-:W-:-:S04]  /*12010*/  LEA R2, P0, R3, c[0x0][0x200], 0x2 ;  /* 0x0000800003027a11 */ /* 0x000fc800078010ff */
[----:B------:R-:W-:-:S05]  /*12020*/  LEA.HI.X R3, R3, c[0x0][0x204], R0, 0x2, P0 ;  /* 0x0000810003037a11 */ /* 0x000fca00000f1400 */
[----:B------:R-:W-:Y:S01]  /*12030*/  STG.E [R2.64], R5 ;  /* 0x0000000502007986 */ /* 0x000fe2000c101912 */
[----:B------:R-:W-:Y:S05]  /*12040*/  EXIT ;  /* 0x000000000000794d */ /* 0x000fea0003800000 */
.L_x_287:
        /* <DEDUP_REMOVED lines=11> */
.L_x_2117:


//--------------------- .text._ZN5flash16flash_fwd_kernelI23Flash_fwd_kernel_traitsILi64ELi128ELi128ELi4ELb0ELb0EN7cutlass10bfloat16_tE19Flash_kernel_traitsILi64ELi128ELi128ELi4ES3_EELb0ELb0ELb0ELb1ELb0ELb0ELb0ELb0EEEvNS_16Flash_fwd_paramsE --------------------------
	.section	.text._ZN5flash16flash_fwd_kernelI23Flash_fwd_kernel_traitsILi64ELi128ELi128ELi4ELb0ELb0EN7cutlass10bfloat16_tE19Flash_kernel_traitsILi64ELi128ELi128ELi4ES3_EELb0ELb0ELb0ELb1ELb0ELb0ELb0ELb0EEEvNS_16Flash_fwd_paramsE,"ax",@progbits
	.sectioninfo	@"SHI_REGISTERS=255"
	.align	128
        .global         _ZN5flash16flash_fwd_kernelI23Flash_fwd_kernel_traitsILi64ELi128ELi128ELi4ELb0ELb0EN7cutlass10bfloat16_tE19Flash_kernel_traitsILi64ELi128ELi128ELi4ES3_EELb0ELb0ELb0ELb1ELb0ELb0ELb0ELb0EEEvNS_16Flash_fwd_paramsE
        .type           _ZN5flash16flash_fwd_kernelI23Flash_fwd_kernel_traitsILi64ELi128ELi128ELi4ELb0ELb0EN7cutlass10bfloat16_tE19Flash_kernel_traitsILi64ELi128ELi128ELi4ES3_EELb0ELb0ELb0ELb1ELb0ELb0ELb0ELb0EEEvNS_16Flash_fwd_paramsE,@function
        .size           _ZN5flash16flash_fwd_kernelI23Flash_fwd_kernel_traitsILi64ELi128ELi128ELi4ELb0ELb0EN7cutlass10bfloat16_tE19Flash_kernel_traitsILi64ELi128ELi128ELi4ES3_EELb0ELb0ELb0ELb1ELb0ELb0ELb0ELb0EEEvNS_16Flash_fwd_paramsE,(.L_x_2118 - _ZN5flash16flash_fwd_kernelI23Flash_fwd_kernel_traitsILi64ELi128ELi128ELi4ELb0ELb0EN7cutlass10bfloat16_tE19Flash_kernel_traitsILi64ELi128ELi128ELi4ES3_EELb0ELb0ELb0ELb1ELb0ELb0ELb0ELb0EEEvNS_16Flash_fwd_paramsE)
        .other          _ZN5flash16flash_fwd_kernelI23Flash_fwd_kernel_traitsILi64ELi128ELi128ELi4ELb0ELb0EN7cutlass10bfloat16_tE19Flash_kernel_traitsILi64ELi128ELi128ELi4ES3_EELb0ELb0ELb0ELb1ELb0ELb0ELb0ELb0EEEvNS_16Flash_fwd_paramsE,@"STO_CUDA_ENTRY STV_DEFAULT"
_ZN5flash16flash_fwd_kernelI23Flash_fwd_kernel_traitsILi64ELi128ELi128ELi4ELb0ELb0EN7cutlass10bfloat16_tE19Flash_kernel_traitsILi64ELi128ELi128ELi4ES3_EELb0ELb0ELb0ELb1ELb0ELb0ELb0ELb0EEEvNS_16Flash_fwd_paramsE:
.text._ZN5flash16flash_fwd_kernelI23Flash_fwd_kernel_traitsILi64ELi128ELi128ELi4ELb0ELb0EN7cutlass10bfloat16_tE19Flash_kernel_traitsILi64ELi128ELi128ELi4ES3_EELb0ELb0ELb0ELb1ELb0ELb0ELb0ELb0EEEvNS_16Flash_fwd_paramsE:
        /* <DEDUP_REMOVED lines=57> */
.L_x_288:
[----:B------:R-:W-:Y:S02]  /*0390*/  ULDC UR7, c[0x0][0x218] ;  /* 0x0000860000077ab9 */ /* 0x000fe40000000800 */
.L_x_289:
        /* <DEDUP_REMOVED lines=21> */
[----:B------:R-:W-:-:S06]  /*04f0*/  UISETP.GE.AND UP0, UPT, UR12, 0x1, UPT ;  /* 0x000000010c00788c */ /* 0x000fcc000bf06270 */
[----:B------:R-:W-:-:S13]  /*0500*/  PLOP3.LUT P0, PT, PT, PT, UP0, 0x80, 0x0 ;  /* 0x000000000000781c */ /* 0x000fda0003f0f008 */
[----:B------:R-:W-:Y:S05]  /*0510*/  @!P0 BRA `(.L_x_290) ;  /* 0x0001474000008947 */ /* 0x000fea0003800000 */
[----:B------:R-:W-:Y:S02]  /*0520*/  UISETP.NE.AND UP1, UPT, UR10, -0x1, UPT ;  /* 0xffffffff0a00788c */ /* 0x000fe4000bf25270 */
[----:B------:R-:W-:Y:S02]  /*0530*/  UISETP.NE.AND UP0, UPT, UR22, -0x1, UPT ;  /* 0xffffffff1600788c */ /* 0x000fe4000bf05270 */
[----:B------:R-:W-:Y:S02]  /*0540*/  ULDC.64 UR20, c[0x0][0x190] ;  /* 0x0000640000147ab9 */ /* 0x000fe40000000a00 */
[----:B------:R-:W-:Y:S02]  /*0550*/  ULDC.64 UR8, c[0x0][0x178] ;  /* 0x00005e0000087ab9 */ /* 0x000fe40000000a00 */
[----:B------:R-:W-:Y:S01]  /*0560*/  PLOP3.LUT P0, PT, PT, PT, UP0, 0x80, 0x0 ;  /* 0x000000000000781c */ /* 0x000fe20003f0f008 */
[----:B------:R-:W-:Y:S02]  /*0570*/  ULDC.64 UR4, c[0x0][0x198] ;  /* 0x0000660000047ab9 */ /* 0x000fe40000000a00 */
[----:B------:R-:W-:-:S02]  /*0580*/  @!UP1 USHF.R.S32.HI UR7, URZ, 0x1f, UR14 ;  /* 0x0000001f3f079899 */ /* 0x000fc4000801140e */
[----:B------:R-:W-:Y:S02]  /*0590*/  @UP0 UIADD3 UR15, UR17, UR22, URZ ;  /* 0x00000016110f0290 */ /* 0x000fe4000fffe03f */
[----:B------:R-:W-:Y:S02]  /*05a0*/  @UP1 UIMAD.WIDE.U32 UR24, UR10, UR20, URZ ;  /* 0x000000140a1812a5 */ /* 0x000fe4000f8e003f */
[----:B------:R-:W-:Y:S02]  /*05b0*/  @!UP1 UIMAD UR7, UR7, UR8, URZ ;  /* 0x00000008070792a4 */ /* 0x000fe4000f8e023f */
[----:B------:R-:W-:Y:S02]  /*05c0*/  @UP0 UIMAD.WIDE.U32 UR26, UR15, UR4, URZ ;  /* 0x000000040f1a02a5 */ /* 0x000fe4000f8e003f */
[----:B------:R-:W-:Y:S02]  /*05d0*/  @!UP1 UIMAD.WIDE.U32 UR28, UR14, UR8, URZ ;  /* 0x000000080e1c92a5 */ /* 0x000fe4000f8e003f */
[----:B------:R-:W-:-:S02]  /*05e0*/  @!UP1 UIMAD UR9, UR14, UR9, UR7 ;  /* 0x000000090e0992a4 */ /* 0x000fc4000f8e0207 */
[----:B------:R-:W-:Y:S02]  /*05f0*/  @UP1 UIMAD UR21, UR10, UR21, UR25 ;  /* 0x000000150a1512a4 */ /* 0x000fe4000f8e0219 */
[----:B------:R-:W-:Y:S02]  /*0600*/  @UP0 UIMAD UR7, UR15, UR5, UR27 ;  /* 0x000000050f0702a4 */ /* 0x000fe4000f8e021b */
[----:B------:R-:W-:Y:S02]  /*0610*/  @UP1 UMOV UR8, UR24 ;  /* 0x0000001800081c82 */ /* 0x000fe40008000000 */
[----:B------:R-:W-:Y:S02]  /*0620*/  USHF.R.S32.HI UR15, URZ, 0x1f, UR16 ;  /* 0x0000001f3f0f7899 */ /* 0x000fe40008011410 */
[----:B------:R-:W-:Y:S02]  /*0630*/  @!UP1 UIADD3 UR21, UR29, UR9, URZ ;  /* 0x000000091d159290 */ /* 0x000fe4000fffe03f */
[----:B------:R-:W-:-:S02]  /*0640*/  @!UP1 UMOV UR8, UR28 ;  /* 0x0000001c00089c82 */ /* 0x000fc40008000000 */
[----:B------:R-:W-:Y:S01]  /*0650*/  @UP0 UMOV UR20, UR26 ;  /* 0x0000001a00140c82 */ /* 0x000fe20008000000 */
[----:B------:R-:W-:Y:S05]  /*0660*/  @P0 BRA `(.L_x_291) ;  /* 0x000000d000000947 */ /* 0x000fea0003800000 */
[----:B------:R-:W-:Y:S02]  /*0670*/  USHF.R.S32.HI UR9, URZ, 0x1f, UR17 ;  /* 0x0000001f3f097899 */ /* 0x000fe40008011411 */
[----:B------:R-:W-:Y:S02]  /*0680*/  ULDC.64 UR4, c[0x0][0x198] ;  /* 0x0000660000047ab9 */ /* 0x000fe40000000a00 */
[----:B------:R-:W-:Y:S02]  /*0690*/  UIMAD UR9, UR9, UR4, URZ ;  /* 0x00000004090972a4 */ /* 0x000fe4000f8e023f */
[----:B------:R-:W-:Y:S02]  /*06a0*/  USHF.R.S32.HI UR7, URZ, 0x1f, UR14 ;  /* 0x0000001f3f077899 */ /* 0x000fe4000801140e */
[----:B------:R-:W-:Y:S02]  /*06b0*/  UIMAD.WIDE.U32 UR24, UR17, UR4, URZ ;  /* 0x00000004111872a5 */ /* 0x000fe4000f8e003f */
[----:B------:R-:W-:-:S03]  /*06c0*/  UIMAD UR9, UR17, UR5, UR9 ;  /* 0x00000005110972a4 */ /* 0x000fc6000f8e0209 */
[----:B------:R-:W-:Y:S02]  /*06d0*/  ULDC.64 UR4, c[0x0][0x180] ;  /* 0x0000600000047ab9 */ /* 0x000fe40000000a00 */
[----:B------:R-:W-:Y:S02]  /*06e0*/  UIMAD UR7, UR7, UR4, URZ ;  /* 0x00000004070772a4 */ /* 0x000fe4000f8e023f */
[----:B------:R-:W-:Y:S02]  /*06f0*/  UIADD3 UR25, UR25, UR9, URZ ;  /* 0x0000000919197290 */ /* 0x000fe4000fffe03f */
[----:B------:R-:W-:Y:S02]  /*0700*/  UIMAD UR7, UR14, UR5, UR7 ;  /* 0x000000050e0772a4 */ /* 0x000fe4000f8e0207 */
[----:B------:R-:W-:-:S04]  /*0710*/  UIMAD.WIDE.U32 UR4, UR14, UR4, UR24 ;  /* 0x000000040e0472a5 */ /* 0x000fc8000f8e0018 */
[----:B------:R-:W-:-:S03]  /*0720*/  UIADD3 UR7, UR5, UR7, URZ ;  /* 0x0000000705077290 */ /* 0x000fc6000fffe03f */
[----:B------:R-:W-:Y:S02]  /*0730*/  UMOV UR20, UR4 ;  /* 0x0000000400147c82 */ /* 0x000fe40008000000 */
.L_x_291:
        /* <DEDUP_REMOVED lines=10> */
[----:B------:R-:W-:Y:S01]  /*07e0*/  @UP0 UIMAD UR23, UR22, UR5, UR25 ;  /* 0x00000005161702a4 */ /* 0x000fe2000f8e0219 */
        /* <DEDUP_REMOVED lines=34> */
.L_x_292:
        /* <DEDUP_REMOVED lines=9> */
[----:B------:R-:W-:Y:S02]  /*0aa0*/  SHF.R.S32.HI R12, RZ, 0x3, R0 ;  /* 0x00000003ff0c7819 */ /* 0x000fe40000011400 */
[----:B------:R-:W-:Y:S01]  /*0ab0*/  LOP3.LUT R2, R0, 0xfffffff8, RZ, 0xc0, !PT ;  /* 0xfffffff800027812 */ /* 0x000fe200078ec0ff */
[----:B------:R-:W-:Y:S01]  /*0ac0*/  IMAD.SHL.U32 R4, R4, 0x8, RZ ;  /* 0x0000000804047824 */ /* 0x000fe200078e00ff */
[----:B------:R-:W-:Y:S01]  /*0ad0*/  SHF.R.S32.HI R13, RZ, 0x1f, R12 ;  /* 0x0000001fff0d7819 */ /* 0x000fe2000001140c */
[----:B------:R-:W-:Y:S01]  /*0ae0*/  IMAD.SHL.U32 R0, R12, 0x40, RZ ;  /* 0x000000400c007824 */ /* 0x000fe200078e00ff */
[----:B------:R-:W-:Y:S01]  /*0af0*/  UIMAD UR4, UR16, UR5, UR4 ;  /* 0x00000005100472a4 */ /* 0x000fe2000f8e0204 */
[----:B------:R-:W-:Y:S01]  /*0b00*/  IMAD.IADD R23, R166, 0x1, -R2 ;  /* 0x00000001a6177824 */ /* 0x000fe200078e0a02 */
[----:B------:R-:W-:-:S02]  /*0b10*/  LEA.HI R24, R22, R166, RZ, 0x5 ;  /* 0x000000a616187211 */ /* 0x000fc400078f28ff */
[----:B------:R-:W-:Y:S01]  /*0b20*/  LOP3.LUT R0, R0, 0x1c0, RZ, 0xc0, !PT ;  /* 0x000001c000007812 */ /* 0x000fe200078ec0ff */
[----:B------:R-:W-:Y:S01]  /*0b30*/  IMAD.SHL.U32 R250, R23, 0x8, RZ ;  /* 0x0000000817fa7824 */ /* 0x000fe200078e00ff */
[----:B------:R-:W-:Y:S02]  /*0b40*/  SHF.R.S32.HI R11, RZ, 0x1f, R10 ;  /* 0x0000001fff0b7819 */ /* 0x000fe4000001140a */
[----:B------:R-:W-:Y:S01]  /*0b50*/  SHF.R.U32.HI R3, RZ, 0x3, R0 ;  /* 0x00000003ff037819 */ /* 0x000fe20000011600 */
[----:B-1----:R-:W-:Y:S01]  /*0b60*/  IMAD.WIDE R26, R5, 0x80, R12 ;  /* 0x00000080051a7825 */ /* 0x002fe200078e020c */
[--C-:B------:R-:W-:Y:S02]  /*0b70*/  LOP3.LUT R0, R0, 0x38, R250.reuse, 0xf8, !PT ;  /* 0x0000003800007812 */ /* 0x100fe400078ef8fa */
[----:B------:R-:W-:Y:S02]  /*0b80*/  SHF.R.S32.HI R251, RZ, 0x1f, R250 ;  /* 0x0000001ffffb7819 */ /* 0x000fe400000114fa */
[----:B------:R-:W-:Y:S01]  /*0b90*/  IADD3 R2, P0, R250, UR8, RZ ;  /* 0x00000008fa027c10 */ /* 0x000fe2000ff1e0ff */
[----:B------:R1:W-:Y:S01]  /*0ba0*/  STL.64 [R1], R26 ;  /* 0x0000001a01007387 */ /* 0x0003e20000100a00 */
[----:B------:R-:W-:-:S02]  /*0bb0*/  LOP3.LUT R0, R0, R3, RZ, 0x3c, !PT ;  /* 0x0000000300007212 */ /* 0x000fc400078e3cff */
[----:B------:R-:W-:Y:S02]  /*0bc0*/  IADD3.X R3, R251, UR21, RZ, P0, !PT ;  /* 0x00000015fb037c10 */ /* 0x000fe400087fe4ff */
[----:B------:R-:W-:Y:S02]  /*0bd0*/  ISETP.GE.AND P0, PT, R12, UR17, PT ;  /* 0x000000110c007c0c */ /* 0x000fe4000bf06270 */
[----:B------:R-:W-:Y:S01]  /*0be0*/  LOP3.LUT R0, R0, 0xfffffe00, R4, 0xf8, !PT ;  /* 0xfffffe0000007812 */ /* 0x000fe200078ef804 */
[----:B--2---:R-:W-:Y:S01]  /*0bf0*/  IMAD.WIDE.U32 R8, R8, c[0x0][0x1a8], R2 ;  /* 0x00006a0008087a25 */ /* 0x004fe200078e0002 */
[----:B------:R-:W-:-:S03]  /*0c00*/  SHF.R.S32.HI R164, RZ, 0x5, R24 ;  /* 0x00000005ffa47819 */ /* 0x000fc60000011418 */
        /* <DEDUP_REMOVED lines=17> */
.L_x_294:
[----:B------:R-:W-:Y:S05]  /*0d20*/  BSYNC B0 ;  /* 0x0000000000007941 */ /* 0x000fea0003800000 */
.L_x_293:
        /* <DEDUP_REMOVED lines=21> */
.L_x_296:
[----:B------:R-:W-:Y:S05]  /*0e80*/  BSYNC B0 ;  /* 0x0000000000007941 */ /* 0x000fea0003800000 */
.L_x_295:
        /* <DEDUP_REMOVED lines=21> */
.L_x_298:
[----:B------:R-:W-:Y:S05]  /*0fe0*/  BSYNC B0 ;  /* 0x0000000000007941 */ /* 0x000fea0003800000 */
.L_x_297:
        /* <DEDUP_REMOVED lines=21> */
.L_x_300:
[----:B------:R-:W-:Y:S05]  /*1140*/  BSYNC B0 ;  /* 0x0000000000007941 */ /* 0x000fea0003800000 */
.L_x_299:
        /* <DEDUP_REMOVED lines=21> */
.L_x_302:
[----:B------:R-:W-:Y:S05]  /*12a0*/  BSYNC B0 ;  /* 0x0000000000007941 */ /* 0x000fea0003800000 */
.L_x_301:
        /* <DEDUP_REMOVED lines=21> */
.L_x_304:
[----:B------:R-:W-:Y:S05]  /*1400*/  BSYNC B0 ;  /* 0x0000000000007941 */ /* 0x000fea0003800000 */
.L_x_303:
        /* <DEDUP_REMOVED lines=21> */
.L_x_306:
[----:B------:R-:W-:Y:S05]  /*1560*/  BSYNC B0 ;  /* 0x0000000000007941 */ /* 0x000fea0003800000 */
.L_x_305:
[----:B------:R-:W-:Y:S01]  /*1570*/  IADD3 R14, R12, 0x70, RZ ;  /* 0x000000700c0e7810 */ /* 0x000fe20007ffe0ff */
[----:B------:R-:W-:Y:S01]  /*1580*/  UIADD3 UR5, UR12, 0x7f, URZ ;  /* 0x0000007f0c057890 */ /* 0x000fe2000fffe03f */
[----:B------:R-:W-:Y:S01]  /*1590*/  BSSY B0, `(.L_x_307) ;  /* 0x000001a000007945 */ /* 0x000fe20003800000 */
[----:B------:R-:W-:Y:S01]  /*15a0*/  UMOV UR21, 0x7 ;  /* 0x0000000700157882 */ /* 0x000fe20000000000 */
[----:B------:R-:W-:Y:S01]  /*15b0*/  ISETP.GE.AND P0, PT, R14, UR17, PT ;  /* 0x000000110e007c0c */ /* 0x000fe2000bf06270 */
[----:B------:R-:W-:Y:S02]  /*15c0*/  USHF.R.S32.HI UR4, URZ, 0x1f, UR5 ;  /* 0x0000001f3f047899 */ /* 0x000fe40008011405 */
[----:B------:R-:W-:Y:S02]  /*15d0*/  ULDC.64 UR8, c[0x0][0x198] ;  /* 0x0000660000087ab9 */ /* 0x000fe40000000a00 */
[----:B------:R-:W-:Y:S02]  /*15e0*/  USHF.L.U64.HI UR21, UR8, UR21, UR9 ;  /* 0x0000001508157299 */ /* 0x000fe40008010209 */
[----:B------:R-:W-:-:S02]  /*15f0*/  USHF.L.U32 UR22, UR8, 0x7, URZ ;  /* 0x0000000708167899 */ /* 0x000fc4000800063f */
[----:B------:R-:W-:-:S04]  /*1600*/  ULEA.HI UR9, UR4, UR5, URZ, 0x7 ;  /* 0x0000000504097291 */ /* 0x000fc8000f8f383f */
        /* <DEDUP_REMOVED lines=18> */
.L_x_308:
[----:B------:R-:W-:Y:S05]  /*1730*/  BSYNC B0 ;  /* 0x0000000000007941 */ /* 0x000fea0003800000 */
.L_x_307:
[C---:B------:R-:W-:Y:S01]  /*1740*/  IMAD R6, R13.reuse, c[0x0][0x198], RZ ;  /* 0x000066000d067a24 */ /* 0x040fe200078e02ff */
[----:B------:R-:W-:Y:S01]  /*1750*/  LEA.HI R22, R22, R166, RZ, 0x4 ;  /* 0x000000a616167211 */ /* 0x000fe200078f20ff */
[----:B------:R-:W-:Y:S01]  /*1760*/  IMAD R0, R13, c[0x0][0x1a0], RZ ;  /* 0x000068000d007a24 */ /* 0x000fe200078e02ff */
[----:B------:R-:W-:Y:S01]  /*1770*/  BSSY B0, `(.L_x_309) ;  /* 0x0000036000007945 */ /* 0x000fe20003800000 */
[----:B---3--:R-:W-:Y:S01]  /*1780*/  IMAD.WIDE.U32 R2, R12, c[0x0][0x1a0], R250 ;  /* 0x000068000c027a25 */ /* 0x008fe200078e00fa */
[----:B------:R-:W-:-:S03]  /*1790*/  LOP3.LUT R7, R22, 0xfffffff0, RZ, 0xc0, !PT ;  /* 0xfffffff016077812 */ /* 0x000fc600078ec0ff */
[----:B------:R-:W-:Y:S01]  /*17a0*/  IMAD R8, R12, c[0x0][0x19c], R6 ;  /* 0x000067000c087a24 */ /* 0x000fe200078e0206 */
[----:B------:R-:W-:Y:S01]  /*17b0*/  IADD3 R2, P0, R2, UR24, RZ ;  /* 0x0000001802027c10 */ /* 0x000fe2000ff1e0ff */
[----:B------:R-:W-:Y:S02]  /*17c0*/  IMAD R6, R12, c[0x0][0x1a4], R0 ;  /* 0x000069000c067a24 */ /* 0x000fe400078e0200 */
[----:B------:R-:W-:Y:S02]  /*17d0*/  IMAD.IADD R0, R166, 0x1, -R7 ;  /* 0x00000001a6007824 */ /* 0x000fe400078e0a07 */
[----:B------:R-:W-:Y:S01]  /*17e0*/  IMAD R7, R11, c[0x0][0x1b8], RZ ;  /* 0x00006e000b077a24 */ /* 0x000fe200078e02ff */
[----:B------:R-:W-:Y:S01]  /*17f0*/  IADD3.X R3, R3, UR23, R6, P0, !PT ;  /* 0x0000001703037c10 */ /* 0x000fe200087fe406 */
[----:B------:R-:W-:Y:S01]  /*1800*/  IMAD.WIDE.U32 R4, R12, c[0x0][0x198], R250 ;  /* 0x000066000c047a25 */ /* 0x000fe200078e00fa */
[----:B------:R-:W-:Y:S01]  /*1810*/  SHF.R.S32.HI R6, RZ, 0x1f, R0 ;  /* 0x0000001fff067819 */ /* 0x000fe20000011400 */
[----:B------:R-:W-:-:S02]  /*1820*/  ULEA.HI.SX32 UR23, UR9, 0xffffffff, 0x19 ;  /* 0xffffffff09177891 */ /* 0x000fc4000f8fca3f */
[----:B------:R-:W-:Y:S01]  /*1830*/  IMAD R9, R10, c[0x0][0x1bc], R7 ;  /* 0x00006f000a097a24 */ /* 0x000fe200078e0207 */
[----:B------:R-:W-:Y:S01]  /*1840*/  IADD3 R4, P1, R4, UR20, RZ ;  /* 0x0000001404047c10 */ /* 0x000fe2000ff3e0ff */
[----:B-1----:R-:W-:Y:S01]  /*1850*/  IMAD.WIDE.U32 R26, R10, c[0x0][0x1b8], R2 ;  /* 0x00006e000a1a7a25 */ /* 0x002fe200078e0002 */
[----:B------:R-:W-:Y:S01]  /*1860*/  LEA.HI R6, R6, R0, RZ, 0x3 ;  /* 0x0000000006067211 */ /* 0x000fe200078f18ff */
[----:B------:R-:W-:Y:S01]  /*1870*/  UIMAD UR20, UR23, -0x80, UR12 ;  /* 0xffffff80171478a4 */ /* 0x000fe2000f8e020c */
[----:B------:R-:W-:Y:S01]  /*1880*/  IADD3.X R5, R5, UR7, R8, P1, !PT ;  /* 0x0000000705057c10 */ /* 0x000fe20008ffe408 */
[----:B------:R-:W-:Y:S01]  /*1890*/  IMAD.IADD R25, R27, 0x1, R9 ;  /* 0x000000011b197824 */ /* 0x000fe200078e0209 */
[----:B------:R1:W-:Y:S01]  /*18a0*/  STL.64 [R1+0x18], R26 ;  /* 0x0000181a01007387 */ /* 0x0003e20000100a00 */
[----:B------:R-:W-:Y:S01]  /*18b0*/  IMAD R8, R11, c[0x0][0x1b0], RZ ;  /* 0x00006c000b087a24 */ /* 0x000fe200078e02ff */
[----:B------:R-:W-:Y:S01]  /*18c0*/  LOP3.LUT R7, R6, 0xfffffff8, RZ, 0xc0, !PT ;  /* 0xfffffff806077812 */ /* 0x000fe200078ec0ff */
[----:B------:R-:W-:Y:S01]  /*18d0*/  IMAD.WIDE.U32 R246, R10, c[0x0][0x1b0], R4 ;  /* 0x00006c000af67a25 */ /* 0x000fe200078e0004 */
[----:B------:R1:W-:Y:S01]  /*18e0*/  STL [R1+0x20], R25 ;  /* 0x0000201901007387 */ /* 0x0003e20000100800 */
[----:B------:R-:W-:Y:S01]  /*18f0*/  ISETP.GE.AND P0, PT, R12, UR20, PT ;  /* 0x000000140c007c0c */ /* 0x000fe2000bf06270 */
[----:B------:R-:W-:Y:S01]  /*1900*/  USHF.R.S32.HI UR25, URZ, 0x1f, UR23 ;  /* 0x0000001f3f197899 */ /* 0x000fe20008011417 */
[----:B------:R-:W-:Y:S01]  /*1910*/  IMAD R8, R10, c[0x0][0x1b4], R8 ;  /* 0x00006d000a087a24 */ /* 0x000fe200078e0208 */
[----:B------:R-:W-:Y:S01]  /*1920*/  UIMAD UR4, UR21, UR23, URZ ;  /* 0x00000017150472a4 */ /* 0x000fe2000f8e023f */
[----:B------:R-:W-:Y:S01]  /*1930*/  IMAD.IADD R19, R0, 0x1, -R7 ;  /* 0x0000000100137824 */ /* 0x000fe200078e0a07 */
[----:B------:R-:W-:Y:S01]  /*1940*/  MOV R244, R246 ;  /* 0x000000f600f47202 */ /* 0x000fe20000000f00 */
[----:B------:R-:W-:Y:S01]  /*1950*/  IMAD.U32 R2, RZ, RZ, UR23 ;  /* 0x00000017ff027e24 */ /* 0x000fe2000f8e00ff */
[----:B------:R-:W-:Y:S01]  /*1960*/  IADD3 R245, R247, R8, RZ ;  /* 0x00000008f7f57210 */ /* 0x000fe20007ffe0ff */
[----:B------:R-:W-:Y:S01]  /*1970*/  UIMAD UR4, UR25, UR22, UR4 ;  /* 0x00000016190472a4 */ /* 0x000fe2000f8e0204 */
[----:B------:R-:W-:Y:S01]  /*1980*/  LOP3.LUT R0, R24, 0xffffffe0, RZ, 0xc0, !PT ;  /* 0xffffffe018007812 */ /* 0x000fe200078ec0ff */
[----:B------:R-:W-:Y:S01]  /*1990*/  IMAD.MOV.U32 R24, RZ, RZ, 0x20 ;  /* 0x00000020ff187424 */ /* 0x000fe200078e00ff */
[----:B------:R-:W-:Y:S01]  /*19a0*/  R2P PR, R19, 0x6 ;  /* 0x0000000613007804 */ /* 0x000fe20000000000 */
[----:B------:R-:W-:Y:S01]  /*19b0*/  IMAD.WIDE.U32 R2, R2, UR22, R244 ;  /* 0x0000001602027c25 */ /* 0x000fe2000f8e00f4 */
[----:B------:R-:W-:-:S02]  /*19c0*/  IADD3 R165, -R0, R166, RZ ;  /* 0x000000a600a57210 */ /* 0x000fc40007ffe1ff */
[----:B------:R-:W-:Y:S01]  /*19d0*/  MOV R4, 0x10 ;  /* 0x0000001000047802 */ /* 0x000fe20000000f00 */
[----:B------:R-:W-:Y:S01]  /*19e0*/  IMAD.SHL.U32 R0, R6, 0x40, RZ ;  /* 0x0000004006007824 */ /* 0x000fe200078e00ff */
[----:B------:R-:W-:-:S04]  /*19f0*/  IADD3 R7, R3, UR4, RZ ;  /* 0x0000000403077c10 */ /* 0x000fc8000fffe0ff */
[----:B------:R-:W-:Y:S02]  /*1a00*/  LOP3.LUT R248, R0, 0xfffffe00, RZ, 0xc0, !PT ;  /* 0xfffffe0000f87812 */ /* 0x000fe400078ec0ff */
[----:B------:R-:W-:Y:S02]  /*1a10*/  SEL R0, R4, 0xfffffff0, !P1 ;  /* 0xfffffff004007807 */ /* 0x000fe40004800000 */
[----:B------:R-:W-:Y:S01]  /*1a20*/  SEL R4, R24, 0xffffffe0, !P2 ;  /* 0xffffffe018047807 */ /* 0x000fe20005000000 */
[----:B------:R-:W-:Y:S05]  /*1a30*/  @P0 BRA `(.L_x_310) ;  /* 0x0000009000000947 */ /* 0x000fea0003800000 */
[----:B-1----:R-:W-:-:S13]  /*1a40*/  ISETP.GE.AND P0, PT, R250, c[0x0][0x220], PT ;  /* 0x00008800fa007a0c */ /* 0x002fda0003f06270 */
        /* <DEDUP_REMOVED lines=8> */
.L_x_310:
[----:B-1----:R-:W-:Y:S05]  /*1ad0*/  BSYNC B0 ;  /* 0x0000000000007941 */ /* 0x002fea0003800000 */
.L_x_309:
        /* <DEDUP_REMOVED lines=10> */
[----:B---3--:R-:W-:Y:S02]  /*1b80*/  IADD3.X R9, R7, UR26, RZ, P0, !PT ;  /* 0x0000001a07097c10 */ /* 0x008fe400087fe4ff */
[----:B------:R-:W-:-:S04]  /*1b90*/  LEA R8, P0, R5, c[0x0][0x168], 0x1 ;  /* 0x00005a0005087a11 */ /* 0x000fc800078008ff */
[----:B------:R-:W-:-:S05]  /*1ba0*/  LEA.HI.X R9, R5, c[0x0][0x16c], R9, 0x1, P0 ;  /* 0x00005b0005097a11 */ /* 0x000fca00000f0c09 */
[----:B------:R-:W-:Y:S01]  /*1bb0*/  @!PT LDS RZ, [RZ] ;  /* 0x00000000fffff984 */ /* 0x000fe20000000800 */
[----:B------:R-:W-:Y:S01]  /*1bc0*/  @!PT LDS RZ, [RZ] ;  /* 0x00000000fffff984 */ /* 0x000fe20000000800 */
[----:B------:R-:W-:Y:S01]  /*1bd0*/  @!PT LDS RZ, [RZ] ;  /* 0x00000000fffff984 */ /* 0x000fe20000000800 */
[----:B------:R3:W-:Y:S04]  /*1be0*/  LDGSTS.E.BYPASS.LTC128B.128 [R234+0x4800], [R8.64] ;  /* 0x0480000008ea7fae */ /* 0x0007e8000b901d52 */
.L_x_312:
[----:B------:R-:W-:Y:S05]  /*1bf0*/  BSYNC B0 ;  /* 0x0000000000007941 */ /* 0x000fea0003800000 */
.L_x_311:
[----:B------:R-:W-:Y:S01]  /*1c00*/  ISETP.GE.AND P0, PT, R20, UR20, PT ;  /* 0x0000001414007c0c */ /* 0x000fe2000bf06270 */
[----:B------:R-:W-:-:S12]  /*1c10*/  BSSY B0, `(.L_x_313) ;  /* 0x0000010000007945 */ /* 0x000fd80003800000 */
[----:B------:R-:W-:Y:S05]  /*1c20*/  @P0 BRA `(.L_x_314) ;  /* 0x000000e000000947 */ /* 0x000fea0003800000 */
[----:B------:R-:W-:-:S13]  /*1c30*/  ISETP.GE.AND P0, PT, R250, c[0x0][0x220], PT ;  /* 0x00008800fa007a0c */ /* 0x000fda0003f06270 */
[----:B------:R1:W-:Y:S01]  /*1c40*/  @P0 STS.128 [R234+0x5000], RZ ;  /* 0x005000ffea000388 */ /* 0x0003e20000000c00 */
[----:B------:R-:W-:Y:S05]  /*1c50*/  @P0 BRA `(.L_x_314) ;  /* 0x000000b000000947 */ /* 0x000fea0003800000 */
[----:B------:R-:W-:Y:S02]  /*1c60*/  IMAD.U32 R5, RZ, RZ, UR8 ;  /* 0x00000008ff057e24 */ /* 0x000fe4000f8e00ff */
[----:B---3--:R-:W-:Y:S02]  /*1c70*/  IMAD.MOV.U32 R8, RZ, RZ, c[0x0][0x19c] ;  /* 0x00006700ff087624 */ /* 0x008fe400078e00ff */
        /* <DEDUP_REMOVED lines=9> */
.L_x_314:
[----:B------:R-:W-:Y:S05]  /*1d10*/  BSYNC B0 ;  /* 0x0000000000007941 */ /* 0x000fea0003800000 */
.L_x_313:
        /* <DEDUP_REMOVED lines=12> */
[----:B---3--:R-:W-:-:S04]  /*1de0*/  LEA R8, P0, R10, c[0x0][0x168], 0x1 ;  /* 0x00005a000a087a11 */ /* 0x008fc800078008ff */
[----:B------:R-:W-:-:S05]  /*1df0*/  LEA.HI.X R9, R10, c[0x0][0x16c], R5, 0x1, P0 ;  /* 0x00005b000a097a11 */ /* 0x000fca00000f0c05 */
[----:B------:R-:W-:Y:S01]  /*1e00*/  @!PT LDS RZ, [RZ] ;  /* 0x00000000fffff984 */ /* 0x000fe20000000800 */
[----:B------:R-:W-:Y:S01]  /*1e10*/  @!PT LDS RZ, [RZ] ;  /* 0x00000000fffff984 */ /* 0x000fe20000000800 */
[----:B------:R-:W-:Y:S01]  /*1e20*/  @!PT LDS RZ, [RZ] ;  /* 0x00000000fffff984 */ /* 0x000fe20000000800 */
[----:B------:R3:W-:Y:S04]  /*1e30*/  LDGSTS.E.BYPASS.LTC128B.128 [R234+0x5800], [R8.64] ;  /* 0x0580000008ea7fae */ /* 0x0007e8000b901d52 */
.L_x_316:
[----:B------:R-:W-:Y:S05]  /*1e40*/  BSYNC B0 ;  /* 0x0000000000007941 */ /* 0x000fea0003800000 */
.L_x_315:
        /* <DEDUP_REMOVED lines=17> */
.L_x_318:
[----:B------:R-:W-:Y:S05]  /*1f60*/  BSYNC B0 ;  /* 0x0000000000007941 */ /* 0x000fea0003800000 */
.L_x_317:
[----:B------:R-:W-:Y:S01]  /*1f70*/  ISETP.GE.AND P0, PT, R16, UR20, PT ;  /* 0x0000001410007c0c */ /* 0x000fe2000bf06270 */
[----:B------:R-:W-:-:S12]  /*1f80*/  BSSY B0, `(.L_x_319) ;  /* 0x0000012000007945 */ /* 0x000fd80003800000 */
[----:B------:R-:W-:Y:S05]  /*1f90*/  @P0 BRA `(.L_x_320) ;  /* 0x0000010000000947 */ /* 0x000fea0003800000 */
[----:B------:R-:W-:-:S13]  /*1fa0*/  ISETP.GE.AND P0, PT, R250, c[0x0][0x220], PT ;  /* 0x00008800fa007a0c */ /* 0x000fda0003f06270 */
[----:B------:R1:W-:Y:S01]  /*1fb0*/  @P0 STS.128 [R234+0x6800], RZ ;  /* 0x006800ffea000388 */ /* 0x0003e20000000c00 */
[----:B------:R-:W-:Y:S05]  /*1fc0*/  @P0 BRA `(.L_x_320) ;  /* 0x000000d000000947 */ /* 0x000fea0003800000 */
[----:B---3--:R-:W-:Y:S01]  /*1fd0*/  MOV R8, R2 ;  /* 0x0000000200087202 */ /* 0x008fe20000000f00 */
        /* <DEDUP_REMOVED lines=12> */
.L_x_320:
[----:B------:R-:W-:Y:S05]  /*20a0*/  BSYNC B0 ;  /* 0x0000000000007941 */ /* 0x000fea0003800000 */
.L_x_319:
        /* <DEDUP_REMOVED lines=19> */
.L_x_322:
[----:B------:R-:W-:Y:S05]  /*21e0*/  BSYNC B0 ;  /* 0x0000000000007941 */ /* 0x000fea0003800000 */
.L_x_321:
        /* <DEDUP_REMOVED lines=18> */
.L_x_324:
[----:B------:R-:W-:Y:S05]  /*2310*/  BSYNC B0 ;  /* 0x0000000000007941 */ /* 0x000fea0003800000 */
.L_x_323:
[----:B------:R-:W-:Y:S01]  /*2320*/  ULDC.64 UR6, c[0x0][0x318] ;  /* 0x0000c60000067ab9 */ /* 0x000fe20000000a00 */
[----:B------:R-:W0:Y:S01]  /*2330*/  LDGDEPBAR ;  /* 0x00000000000079af */ /* 0x000e220000000000 */
[----:B------:R-:W-:Y:S02]  /*2340*/  UISETP.NE.U32.AND UP1, UPT, URZ, UR6, UPT ;  /* 0x000000063f00728c */ /* 0x000fe4000bf25070 */
[----:B------:R-:W-:Y:S02]  /*2350*/  ULDC.64 UR4, c[0x0][0x320] ;  /* 0x0000c80000047ab9 */ /* 0x000fe40000000a00 */
[----:B------:R-:W-:-:S06]  /*2360*/  UISETP.NE.AND.EX UP1, UPT, URZ, UR7, UPT, UP1 ;  /* 0x000000073f00728c */ /* 0x000fcc000bf25310 */
[----:B------:R-:W-:-:S05]  /*2370*/  PLOP3.LUT P0, PT, PT, PT, UP1, 0x80, 0x0 ;  /* 0x000000000000781c */ /* 0x000fca0003f0f018 */
[----:B------:R-:W-:Y:S02]  /*2380*/  @UP1 USHF.R.S32.HI UR27, URZ, 0x1f, UR14 ;  /* 0x0000001f3f1b1899 */ /* 0x000fe4000801140e */
[----:B------:R-:W-:Y:S02]  /*2390*/  @UP1 UMOV UR28, UR16 ;  /* 0x00000010001c1c82 */ /* 0x000fe40008000000 */
[----:B------:R-:W-:Y:S02]  /*23a0*/  @UP1 UIMAD UR27, UR27, UR4, URZ ;  /* 0x000000041b1b12a4 */ /* 0x000fe4000f8e023f */
[----:B------:R-:W-:Y:S02]  /*23b0*/  @UP1 UMOV UR29, UR15 ;  /* 0x0000000f001d1c82 */ /* 0x000fe40008000000 */
[----:B------:R-:W-:Y:S01]  /*23c0*/  @UP1 UIMAD.WIDE.U32 UR28, UR14, UR4, UR28 ;  /* 0x000000040e1c12a5 */ /* 0x000fe2000f8e001c */
[----:B------:R-:W-:-:S04]  /*23d0*/  DEPBAR.LE SB0, 0x0 ;  /* 0x000080000000791a */ /* 0x000fc80000000000 */
[----:B------:R-:W-:Y:S02]  /*23e0*/  @UP1 UIMAD UR5, UR14, UR5, UR27 ;  /* 0x000000050e0512a4 */ /* 0x000fe4000f8e021b */
[----:B------:R-:W-:Y:S02]  /*23f0*/  @UP1 ULEA UR6, UP0, UR28, UR6, 0x2 ;  /* 0x000000061c061291 */ /* 0x000fe4000f80103f */
[----:B------:R-:W-:-:S04]  /*2400*/  @UP1 UIADD3 UR5, UR29, UR5, URZ ;  /* 0x000000051d051290 */ /* 0x000fc8000fffe03f */
[----:B------:R-:W-:Y:S01]  /*2410*/  @UP1 ULEA.HI.X UR7, UR28, UR7, UR5, 0x2, UP0 ;  /* 0x000000071c071291 */ /* 0x000fe200080f1405 */
[----:B-1----:R-:W-:Y:S01]  /*2420*/  IMAD.U32 R2, RZ, RZ, UR6 ;  /* 0x00000006ff027e24 */ /* 0x002fe2000f8e00ff */
[----:B------:R-:W-:Y:S01]  /*2430*/  ISETP.GE.AND P1, PT, R12, UR20, PT ;  /* 0x000000140c007c0c */ /* 0x000fe2000bf26270 */
[----:B------:R-:W-:-:S03]  /*2440*/  ULDC.64 UR4, c[0x0][0x1a0] ;  /* 0x0000680000047ab9 */ /* 0x000fc60000000a00 */
[----:B------:R-:W-:-:S05]  /*2450*/  IMAD.U32 R3, RZ, RZ, UR7 ;  /* 0x00000007ff037e24 */ /* 0x000fca000f8e00ff */
[----:B------:R1:W5:Y:S01]  /*2460*/  @P0 LDG.E R2, [R2.64] ;  /* 0x0000001202020981 */ /* 0x000362000c1e1900 */
[----:B------:R-:W-:Y:S01]  /*2470*/  UIMAD.WIDE.U32 UR14, UR23, UR4, URZ ;  /* 0x00000004170e72a5 */ /* 0x000fe2000f8e003f */
[----:B------:R-:W-:Y:S01]  /*2480*/  BSSY B0, `(.L_x_325) ;  /* 0x000001a000007945 */ /* 0x000fe20003800000 */
[----:B------:R-:W-:Y:S01]  /*2490*/  UIMAD UR4, UR25, UR4, URZ ;  /* 0x00000004190472a4 */ /* 0x000fe2000f8e023f */
[----:B------:R-:W-:Y:S03]  /*24a0*/  BAR.SYNC.DEFER_BLOCKING 0x0 ;  /* 0x0000000000007b1d */ /* 0x000fe60000010000 */
[----:B------:R-:W-:Y:S01]  /*24b0*/  UIMAD UR4, UR23, UR5, UR4 ;  /* 0x00000005170472a4 */ /* 0x000fe2000f8e0204 */
[----:B------:R-:W-:Y:S01]  /*24c0*/  MOV R6, UR14 ;  /* 0x0000000e00067c02 */ /* 0x000fe20008000f00 */
[----:B------:R-:W-:Y:S02]  /*24d0*/  IMAD.U32 R7, RZ, RZ, UR15 ;  /* 0x0000000fff077e24 */ /* 0x000fe4000f8e00ff */
[----:B------:R-:W-:Y:S01]  /*24e0*/  UIADD3 UR4, UR15, UR4, URZ ;  /* 0x000000040f047290 */ /* 0x000fe2000fffe03f */
[----:B-1----:R-:W5:Y:S01]  /*24f0*/  @P0 MUFU.RCP R3, c[0x0][0x238] ;  /* 0x00008e0000030b08 */ /* 0x002f620000001000 */
[----:B------:R1:W-:Y:S01]  /*2500*/  @P1 STS.128 [R234+0x8000], RZ ;  /* 0x008000ffea001388 */ /* 0x0003e20000000c00 */
[----:B-----5:R-:W-:-:S03]  /*2510*/  @P0 FMUL.FTZ R2, R2, R3 ;  /* 0x0000000302020220 */ /* 0x020fc60000410000 */
[----:B------:R-:W-:Y:S01]  /*2520*/  MOV R3, UR4 ;  /* 0x0000000400037c02 */ /* 0x000fe20008000f00 */
[----:B------:R-:W-:Y:S01]  /*2530*/  UMOV UR4, URZ ;  /* 0x0000003f00047c82 */ /* 0x000fe20008000000 */
[----:B------:R5:W2:Y:S02]  /*2540*/  @P0 R2UR UR6, R2 ;  /* 0x00000000020603c2 */ /* 0x000aa400000e0000 */
[----:B-----5:R-:W-:Y:S01]  /*2550*/  LEA R2, P0, R6, R26, 0x7 ;  /* 0x0000001a06027211 */ /* 0x020fe200078038ff */
[----:B--2---:R-:W-:-:S03]  /*2560*/  @UP1 UMOV UR4, UR6 ;  /* 0x0000000600041c82 */ /* 0x004fc60008000000 */
[----:B------:R-:W-:Y:S01]  /*2570*/  LEA.HI.X R3, R6, R25, R3, 0x7, P0 ;  /* 0x0000001906037211 */ /* 0x000fe200000f3c03 */
        /* <DEDUP_REMOVED lines=10> */
.L_x_326:
[----:B-1----:R-:W-:Y:S05]  /*2620*/  BSYNC B0 ;  /* 0x0000000000007941 */ /* 0x002fea0003800000 */
.L_x_325:
[----:B------:R-:W-:Y:S01]  /*2630*/  ISETP.GE.AND P0, PT, R21, UR20, PT ;  /* 0x0000001415007c0c */ /* 0x000fe2000bf06270 */
[----:B------:R-:W-:-:S12]  /*2640*/  BSSY B0, `(.L_x_327) ;  /* 0x0000010000007945 */ /* 0x000fd80003800000 */
[----:B------:R1:W-:Y:S01]  /*2650*/  @P0 STS.128 [R234+0x8800], RZ ;  /* 0x008800ffea000388 */ /* 0x0003e20000000c00 */
[----:B------:R-:W-:Y:S05]  /*2660*/  @P0 BRA `(.L_x_328) ;  /* 0x000000d000000947 */ /* 0x000fea0003800000 */
[----:B------:R-:W-:-:S13]  /*2670*/  ISETP.GE.AND P0, PT, R250, c[0x0][0x220], PT ;  /* 0x00008800fa007a0c */ /* 0x000fda0003f06270 */
[----:B------:R1:W-:Y:S01]  /*2680*/  @P0 STS.128 [R234+0x8800], RZ ;  /* 0x008800ffea000388 */ /* 0x0003e20000000c00 */
[----:B------:R-:W-:Y:S05]  /*2690*/  @P0 BRA `(.L_x_328) ;  /* 0x000000a000000947 */ /* 0x000fea0003800000 */
[----:B--2---:R-:W-:Y:S02]  /*26a0*/  IMAD.MOV.U32 R7, RZ, RZ, c[0x0][0x1a0] ;  /* 0x00006800ff077624 */ /* 0x004fe400078e00ff */
[----:B------:R-:W-:-:S03]  /*26b0*/  IMAD.MOV.U32 R6, RZ, RZ, c[0x0][0x1a4] ;  /* 0x00006900ff067624 */ /* 0x000fc600078e00ff */
        /* <DEDUP_REMOVED lines=8> */
.L_x_328:
[----:B------:R-:W-:Y:S05]  /*2740*/  BSYNC B0 ;  /* 0x0000000000007941 */ /* 0x000fea0003800000 */
.L_x_327:
        /* <DEDUP_REMOVED lines=17> */
.L_x_330:
[----:B------:R-:W-:Y:S05]  /*2860*/  BSYNC B0 ;  /* 0x0000000000007941 */ /* 0x000fea0003800000 */
.L_x_329:
[----:B------:R-:W-:Y:S01]  /*2870*/  ISETP.GE.AND P0, PT, R18, UR20, PT ;  /* 0x0000001412007c0c */ /* 0x000fe2000bf06270 */
[----:B------:R-:W-:-:S12]  /*2880*/  BSSY B0, `(.L_x_331) ;  /* 0x0000011000007945 */ /* 0x000fd80003800000 */
[----:B------:R1:W-:Y:S01]  /*2890*/  @P0 STS.128 [R234+0x9800], RZ ;  /* 0x009800ffea000388 */ /* 0x0003e20000000c00 */
[----:B------:R-:W-:Y:S05]  /*28a0*/  @P0 BRA `(.L_x_332) ;  /* 0x000000e000000947 */ /* 0x000fea0003800000 */
[----:B------:R-:W-:-:S13]  /*28b0*/  ISETP.GE.AND P0, PT, R250, c[0x0][0x220], PT ;  /* 0x00008800fa007a0c */ /* 0x000fda0003f06270 */
[----:B------:R1:W-:Y:S01]  /*28c0*/  @P0 STS.128 [R234+0x9800], RZ ;  /* 0x009800ffea000388 */ /* 0x0003e20000000c00 */
[----:B------:R-:W-:Y:S05]  /*28d0*/  @P0 BRA `(.L_x_332) ;  /* 0x000000b000000947 */ /* 0x000fea0003800000 */
[----:B---3--:R-:W-:Y:S01]  /*28e0*/  IMAD.MOV.U32 R8, RZ, RZ, c[0x0][0x1a0] ;  /* 0x00006800ff087624 */ /* 0x008fe200078e00ff */
[----:B------:R-:W-:Y:S02]  /*28f0*/  ULDC UR5, c[0x0][0x1a4] ;  /* 0x0000690000057ab9 */ /* 0x000fe40000000800 */
[----:B------:R-:W-:Y:S01]  /*2900*/  UIMAD UR5, UR5, 0x30, URZ ;  /* 0x00000030050578a4 */ /* 0x000fe2000f8e023f */
[----:B------:R-:W-:-:S05]  /*2910*/  IMAD.WIDE.U32 R8, R8, 0x30, R2 ;  /* 0x0000003008087825 */ /* 0x000fca00078e0002 */
[----:B------:R-:W-:Y:S02]  /*2920*/  IADD3 R5, R9, UR5, RZ ;  /* 0x0000000509057c10 */ /* 0x000fe4000fffe0ff */
[----:B--2---:R-:W-:-:S04]  /*2930*/  LEA R6, P0, R8, c[0x0][0x170], 0x1 ;  /* 0x00005c0008067a11 */ /* 0x004fc800078008ff */
[----:B------:R-:W-:-:S05]  /*2940*/  LEA.HI.X R7, R8, c[0x0][0x174], R5, 0x1, P0 ;  /* 0x00005d0008077a11 */ /* 0x000fca00000f0c05 */
[----:B------:R-:W-:Y:S01]  /*2950*/  @!PT LDS RZ, [RZ] ;  /* 0x00000000fffff984 */ /* 0x000fe20000000800 */
[----:B------:R-:W-:Y:S01]  /*2960*/  @!PT LDS RZ, [RZ] ;  /* 0x00000000fffff984 */ /* 0x000fe20000000800 */
[----:B------:R-:W-:Y:S01]  /*2970*/  @!PT LDS RZ, [RZ] ;  /* 0x00000000fffff984 */ /* 0x000fe20000000800 */
[----:B------:R2:W-:Y:S04]  /*2980*/  LDGSTS.E.BYPASS.LTC128B.128 [R234+0x9800], [R6.64] ;  /* 0x0980000006ea7fae */ /* 0x0005e8000b901d52 */
.L_x_332:
[----:B------:R-:W-:Y:S05]  /*2990*/  BSYNC B0 ;  /* 0x0000000000007941 */ /* 0x000fea0003800000 */
.L_x_331:
        /* <DEDUP_REMOVED lines=17> */
.L_x_334:
[----:B------:R-:W-:Y:S05]  /*2ab0*/  BSYNC B0 ;  /* 0x0000000000007941 */ /* 0x000fea0003800000 */
.L_x_333:
[----:B------:R-:W-:Y:S01]  /*2ac0*/  ISETP.GE.AND P0, PT, R16, UR20, PT ;  /* 0x0000001410007c0c */ /* 0x000fe2000bf06270 */
[----:B------:R-:W-:-:S12]  /*2ad0*/  BSSY B0, `(.L_x_335) ;  /* 0x0000013000007945 */ /* 0x000fd80003800000 */
[----:B------:R1:W-:Y:S01]  /*2ae0*/  @P0 STS.128 [R234+0xa800], RZ ;  /* 0x00a800ffea000388 */ /* 0x0003e20000000c00 */
[----:B------:R-:W-:Y:S05]  /*2af0*/  @P0 BRA `(.L_x_336) ;  /* 0x0000010000000947 */ /* 0x000fea0003800000 */
[----:B------:R-:W-:-:S13]  /*2b00*/  ISETP.GE.AND P0, PT, R250, c[0x0][0x220], PT ;  /* 0x00008800fa007a0c */ /* 0x000fda0003f06270 */
[----:B------:R1:W-:Y:S01]  /*2b10*/  @P0 STS.128 [R234+0xa800], RZ ;  /* 0x00a800ffea000388 */ /* 0x0003e20000000c00 */
[----:B------:R-:W-:Y:S05]  /*2b20*/  @P0 BRA `(.L_x_336) ;  /* 0x000000d000000947 */ /* 0x000fea0003800000 */
[----:B--2---:R-:W-:Y:S01]  /*2b30*/  MOV R6, R2 ;  /* 0x0000000200067202 */ /* 0x004fe20000000f00 */
[----:B------:R-:W-:Y:S01]  /*2b40*/  IMAD.MOV.U32 R5, RZ, RZ, c[0x0][0x1a0] ;  /* 0x00006800ff057624 */ /* 0x000fe200078e00ff */
        /* <DEDUP_REMOVED lines=11> */
.L_x_336:
[----:B------:R-:W-:Y:S05]  /*2c00*/  BSYNC B0 ;  /* 0x0000000000007941 */ /* 0x000fea0003800000 */
.L_x_335:
        /* <DEDUP_REMOVED lines=20> */
.L_x_338:
[----:B------:R-:W-:Y:S05]  /*2d50*/  BSYNC B0 ;  /* 0x0000000000007941 */ /* 0x000fea0003800000 */
.L_x_337:
[----:B------:R-:W-:Y:S01]  /*2d60*/  ISETP.GE.AND P0, PT, R14, UR20, PT ;  /* 0x000000140e007c0c */ /* 0x000fe2000bf06270 */
[----:B------:R-:W-:-:S12]  /*2d70*/  BSSY B0, `(.L_x_339) ;  /* 0x0000011000007945 */ /* 0x000fd80003800000 */
[----:B------:R1:W-:Y:S01]  /*2d80*/  @P0 STS.128 [R234+0xb800], RZ ;  /* 0x00b800ffea000388 */ /* 0x0003e20000000c00 */
[----:B------:R-:W-:Y:S05]  /*2d90*/  @P0 BRA `(.L_x_340) ;  /* 0x000000e000000947 */ /* 0x000fea0003800000 */
[----:B------:R-:W-:-:S13]  /*2da0*/  ISETP.GE.AND P0, PT, R250, c[0x0][0x220], PT ;  /* 0x00008800fa007a0c */ /* 0x000fda0003f06270 */
[----:B------:R1:W-:Y:S01]  /*2db0*/  @P0 STS.128 [R234+0xb800], RZ ;  /* 0x00b800ffea000388 */ /* 0x0003e20000000c00 */
[----:B------:R-:W-:Y:S05]  /*2dc0*/  @P0 BRA `(.L_x_340) ;  /* 0x000000b000000947 */ /* 0x000fea0003800000 */
[----:B--2---:R-:W-:Y:S01]  /*2dd0*/  IMAD.MOV.U32 R6, RZ, RZ, c[0x0][0x1a0] ;  /* 0x00006800ff067624 */ /* 0x004fe200078e00ff */
        /* <DEDUP_REMOVED lines=10> */
.L_x_340:
[----:B------:R-:W-:Y:S05]  /*2e80*/  BSYNC B0 ;  /* 0x0000000000007941 */ /* 0x000fea0003800000 */
.L_x_339:
[----:B--2---:R-:W-:Y:S01]  /*2e90*/  SHF.R.S32.HI R7, RZ, 0x4, R22 ;  /* 0x00000004ff077819 */ /* 0x004fe20000011416 */
[----:B------:R-:W-:Y:S01]  /*2ea0*/  IMAD.SHL.U32 R6, R23, 0x40, RZ ;  /* 0x0000004017067824 */ /* 0x000fe200078e00ff */
[----:B------:R-:W-:Y:S01]  /*2eb0*/  SHF.L.U32 R5, R12, 0x3, RZ ;  /* 0x000000030c057819 */ /* 0x000fe200000006ff */
[----:B------:R-:W-:Y:S01]  /*2ec0*/  IMAD.SHL.U32 R3, R19, 0x40, RZ ;  /* 0x0000004013037824 */ /* 0x000fe200078e00ff */
[----:B------:R-:W-:Y:S01]  /*2ed0*/  LEA.HI R2, R22, R7, RZ, 0x1 ;  /* 0x0000000716027211 */ /* 0x000fe200078f08ff */
[----:B------:R-:W-:Y:S01]  /*2ee0*/  STL [R1+0x8c], R251 ;  /* 0x00008cfb01007387 */ /* 0x000fe20000100800 */
[----:B------:R-:W-:Y:S02]  /*2ef0*/  R2P PR, R23, 0x6 ;  /* 0x0000000617007804 */ /* 0x000fe40000000000 */
[----:B------:R-:W-:Y:S01]  /*2f00*/  LOP3.LUT R2, R2, 0xfffffffe, RZ, 0xc0, !PT ;  /* 0xfffffffe02027812 */ /* 0x000fe200078ec0ff */
[----:B------:R-:W-:Y:S01]  /*2f10*/  STL [R1+0x88], R250 ;  /* 0x000088fa01007387 */ /* 0x000fe20000100800 */
[----:B------:R-:W-:-:S03]  /*2f20*/  LOP3.LUT R3, R3, 0x1c0, RZ, 0xc0, !PT ;  /* 0x000001c003037812 */ /* 0x000fc600078ec0ff */
[----:B------:R-:W-:Y:S01]  /*2f30*/  IMAD.IADD R7, R7, 0x1, -R2 ;  /* 0x0000000107077824 */ /* 0x000fe200078e0a02 */
[----:B------:R-:W-:Y:S01]  /*2f40*/  LOP3.LUT R2, R6, 0x1c0, RZ, 0xc0, !PT ;  /* 0x000001c006027812 */ /* 0x000fe200078ec0ff */
[----:B------:R-:W-:Y:S02]  /*2f50*/  STL [R1+0x84], R247 ;  /* 0x000084f701007387 */ /* 0x000fe40000100800 */
[----:B------:R-:W-:Y:S01]  /*2f60*/  IMAD.SHL.U32 R6, R7, 0x8, RZ ;  /* 0x0000000807067824 */ /* 0x000fe200078e00ff */
[----:B---3--:R-:W-:Y:S01]  /*2f70*/  LOP3.LUT R8, R2, 0x8, R5, 0xf8, !PT ;  /* 0x0000000802087812 */ /* 0x008fe200078ef805 */
[----:B------:R-:W-:Y:S01]  /*2f80*/  STL [R1+0x80], R246 ;  /* 0x000080f601007387 */ /* 0x000fe20000100800 */
[----:B------:R-:W-:Y:S02]  /*2f90*/  SHF.R.U32.HI R2, RZ, 0x3, R2 ;  /* 0x00000003ff027819 */ /* 0x000fe40000011602 */
[----:B------:R-:W-:Y:S01]  /*2fa0*/  LOP3.LUT R6, R3, 0x8, R6, 0xf8, !PT ;  /* 0x0000000803067812 */ /* 0x000fe200078ef806 */
[----:B------:R-:W-:Y:S01]  /*2fb0*/  STL [R1+0x7c], R245 ;  /* 0x00007cf501007387 */ /* 0x000fe20000100800 */
[----:B------:R-:W-:Y:S01]  /*2fc0*/  SHF.R.U32.HI R5, RZ, 0x3, R3 ;  /* 0x00000003ff057819 */ /* 0x000fe20000011603 */
[----:B------:R-:W-:Y:S01]  /*2fd0*/  IMAD R3, R164, 0x400, R248 ;  /* 0x00000400a4037824 */ /* 0x000fe200078e02f8 */
[----:B------:R-:W-:Y:S01]  /*2fe0*/  LOP3.LUT R2, R8, R2, RZ, 0x3c, !PT ;  /* 0x0000000208027212 */ /* 0x000fe200078e3cff */
[----:B------:R-:W-:Y:S01]  /*2ff0*/  STL [R1+0x78], R244 ;  /* 0x000078f401007387 */ /* 0x000fe20000100800 */
[----:B------:R-:W-:-:S03]  /*3000*/  LOP3.LUT R200, R6, R5, RZ, 0x3c, !PT ;  /* 0x0000000506c87212 */ /* 0x000fc600078e3cff */
[----:B------:R-:W-:Y:S01]  /*3010*/  IMAD R2, R7, 0x200, R2 ;  /* 0x0000020007027824 */ /* 0x000fe200078e0202 */
[----:B------:R-:W-:Y:S01]  /*3020*/  IADD3 R3, R200, R3, RZ ;  /* 0x00000003c8037210 */ /* 0x000fe20007ffe0ff */
[----:B------:R-:W-:Y:S02]  /*3030*/  STL [R1+0x74], R234 ;  /* 0x000074ea01007387 */ /* 0x000fe40000100800 */
[----:B------:R-:W-:Y:S01]  /*3040*/  IMAD.SHL.U32 R203, R2, 0x2, RZ ;  /* 0x0000000202cb7824 */ /* 0x000fe200078e00ff */
[----:B------:R-:W-:Y:S01]  /*3050*/  SEL R2, R24, 0xffffffe0, !P1 ;  /* 0xffffffe018027807 */ /* 0x000fe20004800000 */
[----:B------:R-:W-:Y:S01]  /*3060*/  IMAD.SHL.U32 R222, R3, 0x2, RZ ;  /* 0x0000000203de7824 */ /* 0x000fe200078e00ff */
[----:B------:R-:W0:Y:S02]  /*3070*/  LDGDEPBAR ;  /* 0x00000000000079af */ /* 0x000e240000000000 */
[C---:B------:R-:W-:Y:S01]  /*3080*/  IADD3 R3, R203.reuse, 0x4000, RZ ;  /* 0x00004000cb037810 */ /* 0x040fe20007ffe0ff */
[C---:B------:R-:W-:Y:S01]  /*3090*/  IMAD.IADD R221, R203.reuse, 0x1, R2 ;  /* 0x00000001cbdd7824 */ /* 0x040fe200078e0202 */
[----:B------:R-:W-:Y:S01]  /*30a0*/  LDSM.16.M88.4 R8, [R203+0x4000] ;  /* 0x00400000cb08783b */ /* 0x000fe20000000200 */
[----:B------:R-:W-:Y:S01]  /*30b0*/  LEA R225, R0, R222, 0x1 ;  /* 0x000000de00e17211 */ /* 0x000fe200078e08ff */
[----:B------:R-:W-:Y:S01]  /*30c0*/  IMAD R223, R4, 0x2, R222 ;  /* 0x0000000204df7824 */ /* 0x000fe200078e02de */
[----:B------:R-:W-:Y:S01]  /*30d0*/  IADD3 R226, R203, 0x4040, RZ ;  /* 0x00004040cbe27810 */ /* 0x000fe20007ffe0ff */
[----:B------:R-:W2:Y:S01]  /*30e0*/  LDSM.16.M88.4 R16, [R222] ;  /* 0x00000000de10783b */ /* 0x000ea20000000200 */
[----:B------:R-:W-:Y:S01]  /*30f0*/  @P2 IADD3 R226, R3, -0x40, RZ ;  /* 0xffffffc003e22810 */ /* 0x000fe20007ffe0ff */
[----:B------:R-:W-:Y:S01]  /*3100*/  IMAD R224, R0, 0x2, R223 ;  /* 0x0000000200e07824 */ /* 0x000fe200078e02df */
[----:B------:R-:W-:Y:S01]  /*3110*/  SHF.R.S32.HI R3, RZ, 0x1f, R165 ;  /* 0x0000001fff037819 */ /* 0x000fe200000114a5 */
[----:B------:R-:W3:Y:S02]  /*3120*/  LDSM.16.M88.4 R12, [R222+0x2000] ;  /* 0x00200000de0c783b */ /* 0x000ee40000000200 */
[----:B------:R-:W-:Y:S01]  /*3130*/  IMAD.IADD R220, R2, 0x1, R226 ;  /* 0x0000000102dc7824 */ /* 0x000fe200078e02e2 */
[----:B------:R-:W-:Y:S01]  /*3140*/  LEA.HI R3, R3, R165, RZ, 0x2 ;  /* 0x000000a503037211 */ /* 0x000fe200078f10ff */
[----:B------:R-:W1:Y:S04]  /*3150*/  LDSM.16.M88.4 R56, [R203+0x4800] ;  /* 0x00480000cb38783b */ /* 0x000e680000000200 */
[----:B------:R-:W4:Y:S04]  /*3160*/  LDSM.16.M88.4 R52, [R203+0x5000] ;  /* 0x00500000cb34783b */ /* 0x000f280000000200 */
[----:B------:R-:W1:Y:S04]  /*3170*/  LDSM.16.M88.4 R48, [R203+0x5800] ;  /* 0x00580000cb30783b */ /* 0x000e680000000200 */
[----:B------:R-:W1:Y:S04]  /*3180*/  LDSM.16.M88.4 R44, [R203+0x6000] ;  /* 0x00600000cb2c783b */ /* 0x000e680000000200 */
[----:B------:R-:W1:Y:S04]  /*3190*/  LDSM.16.M88.4 R40, [R203+0x6800] ;  /* 0x00680000cb28783b */ /* 0x000e680000000200 */
[----:B------:R-:W1:Y:S04]  /*31a0*/  LDSM.16.M88.4 R32, [R203+0x7000] ;  /* 0x00700000cb20783b */ /* 0x000e680000000200 */
[----:B------:R-:W1:Y:S04]  /*31b0*/  LDSM.16.M88.4 R28, [R203+0x7800] ;  /* 0x00780000cb1c783b */ /* 0x000e680000000200 */
[----:B------:R-:W-:Y:S01]  /*31c0*/  LDSM.16.M88.4 R24, [R221+0x4000] ;  /* 0x00400000dd18783b */ /* 0x000fe20000000200 */
[-C--:B--2---:R-:W-:Y:S03]  /*31d0*/  HMMA.16816.F32.BF16 R156, R16, R8.reuse, RZ ;  /* 0x00000008109c723c */ /* 0x084fe600000418ff */
[----:B------:R-:W-:Y:S04]  /*31e0*/  LDSM.16.M88.4 R36, [R221+0x4800] ;  /* 0x00480000dd24783b */ /* 0x000fe80000000200 */
[----:B------:R-:W-:Y:S01]  /*31f0*/  LDSM.16.M88.4 R60, [R221+0x5000] ;  /* 0x00500000dd3c783b */ /* 0x000fe20000000200 */
[C---:B---3--:R-:W-:Y:S03]  /*3200*/  HMMA.16816.F32.BF16 R100, R12.reuse, R8, RZ ;  /* 0x000000080c64723c */ /* 0x048fe600000418ff */
[----:B------:R-:W-:Y:S04]  /*3210*/  LDSM.16.M88.4 R64, [R221+0x5800] ;  /* 0x00580000dd40783b */ /* 0x000fe80000000200 */
[----:B------:R-:W-:Y:S01]  /*3220*/  LDSM.16.M88.4 R80, [R221+0x6000] ;  /* 0x00600000dd50783b */ /* 0x000fe20000000200 */
[-C--:B------:R-:W-:Y:S03]  /*3230*/  HMMA.16816.F32.BF16 R96, R12, R10.reuse, RZ ;  /* 0x0000000a0c60723c */ /* 0x080fe600000418ff */
[----:B------:R-:W-:Y:S04]  /*3240*/  LDSM.16.M88.4 R76, [R221+0x6800] ;  /* 0x00680000dd4c783b */ /* 0x000fe80000000200 */
[----:B------:R-:W-:Y:S01]  /*3250*/  LDSM.16.M88.4 R72, [R221+0x7000] ;  /* 0x00700000dd48783b */ /* 0x000fe20000000200 */
[----:B------:R-:W-:Y:S03]  /*3260*/  HMMA.16816.F32.BF16 R152, R16, R10, RZ ;  /* 0x0000000a1098723c */ /* 0x000fe600000418ff */
[----:B------:R-:W2:Y:S04]  /*3270*/  LDSM.16.M88.4 R8, [R225+0x2000] ;  /* 0x00200000e108783b */ /* 0x000ea80000000200 */
[----:B------:R-:W3:Y:S01]  /*3280*/  LDSM.16.M88.4 R68, [R221+0x7800] ;  /* 0x00780000dd44783b */ /* 0x000ee20000000200 */
[C---:B-1----:R-:W-:Y:S03]  /*3290*/  HMMA.16816.F32.BF16 R92, R12.reuse, R56, RZ ;  /* 0x000000380c5c723c */ /* 0x042fe600000418ff */
[----:B------:R-:W1:Y:S04]  /*32a0*/  LDSM.16.M88.4 R20, [R225] ;  /* 0x00000000e114783b */ /* 0x000e680000000200 */
[----:B------:R-:W-:Y:S01]  /*32b0*/  STL [R1+0x90], R221 ;  /* 0x000090dd01007387 */ /* 0x000fe20000100800 */
[C---:B------:R-:W-:Y:S03]  /*32c0*/  HMMA.16816.F32.BF16 R88, R12.reuse, R58, RZ ;  /* 0x0000003a0c58723c */ /* 0x040fe600000418ff */
[----:B------:R-:W-:Y:S04]  /*32d0*/  STL [R1+0x94], R225 ;  /* 0x000094e101007387 */ /* 0x000fe80000100800 */
[----:B------:R-:W-:Y:S01]  /*32e0*/  STL [R1+0x98], R203 ;  /* 0x000098cb01007387 */ /* 0x000fe20000100800 */
[C---:B----4-:R-:W-:Y:S03]  /*32f0*/  HMMA.16816.F32.BF16 R104, R12.reuse, R54, RZ ;  /* 0x000000360c68723c */ /* 0x050fe600000418ff */
[----:B------:R-:W-:Y:S04]  /*3300*/  STL [R1+0xa0], R4 ;  /* 0x0000a00401007387 */ /* 0x000fe80000100800 */
[----:B------:R-:W-:Y:S01]  /*3310*/  STL [R1+0x9c], R222 ;  /* 0x00009cde01007387 */ /* 0x000fe20000100800 */
        /* <DEDUP_REMOVED lines=10> */
[----:B------:R-:W-:Y:S08]  /*33c0*/  HMMA.16816.F32.BF16 R140, R12, R30, RZ ;  /* 0x0000001e0c8c723c */ /* 0x000ff000000418ff */
        /* <DEDUP_REMOVED lines=12> */
[C---:B------:R-:W-:Y:S01]  /*3490*/  HMMA.16816.F32.BF16 R240, R16.reuse, R34, RZ ;  /* 0x0000002210f0723c */ /* 0x040fe200000418ff */
[----:B------:R-:W-:Y:S07]  /*34a0*/  LDSM.16.M88.4 R32, [R226+0x1000] ;  /* 0x00100000e220783b */ /* 0x000fee0000000200 */
[C---:B------:R-:W-:Y:S08]  /*34b0*/  HMMA.16816.F32.BF16 R204, R16.reuse, R28, RZ ;  /* 0x0000001c10cc723c */ /* 0x040ff000000418ff */
[----:B------:R-:W-:Y:S01]  /*34c0*/  HMMA.16816.F32.BF16 R212, R16, R30, RZ ;  /* 0x0000001e10d4723c */ /* 0x000fe200000418ff */
[----:B------:R-:W-:Y:S07]  /*34d0*/  LDSM.16.M88.4 R28, [R226+0x800] ;  /* 0x00080000e21c783b */ /* 0x000fee0000000200 */
[C---:B--2---:R-:W-:Y:S08]  /*34e0*/  HMMA.16816.F32.BF16 R236, R8.reuse, R24, R100 ;  /* 0x0000001808ec723c */ /* 0x044ff00000041864 */
        /* <DEDUP_REMOVED lines=12> */
[C---:B---3--:R-:W-:Y:S08]  /*35b0*/  HMMA.16816.F32.BF16 R100, R8.reuse, R68, R136 ;  /* 0x000000440864723c */ /* 0x048ff00000041888 */
[C---:B------:R-:W-:Y:S08]  /*35c0*/  HMMA.16816.F32.BF16 R108, R8.reuse, R74, R144 ;  /* 0x0000004a086c723c */ /* 0x040ff00000041890 */
[----:B------:R-:W-:Y:S01]  /*35d0*/  HMMA.16816.F32.BF16 R104, R8, R70, R140 ;  /* 0x000000460868723c */ /* 0x000fe2000004188c */
[----:B------:R-:W2:Y:S07]  /*35e0*/  LDSM.16.M88.4 R8, [R223+0x2000] ;  /* 0x00200000df08783b */ /* 0x000eae0000000200 */
[C---:B-1----:R-:W-:Y:S08]  /*35f0*/  HMMA.16816.F32.BF16 R120, R20.reuse, R36, R148 ;  /* 0x000000241478723c */ /* 0x042ff00000041894 */
[C---:B------:R-:W-:Y:S01]  /*3600*/  HMMA.16816.F32.BF16 R124, R20.reuse, R38, R160 ;  /* 0x00000026147c723c */ /* 0x040fe200000418a0 */
[----:B------:R-:W1:Y:S07]  /*3610*/  LDSM.16.M88.4 R36, [R226+0x1800] ;  /* 0x00180000e224783b */ /* 0x000e6e0000000200 */
[C---:B------:R-:W-:Y:S08]  /*3620*/  HMMA.16816.F32.BF16 R140, R20.reuse, R66, R180 ;  /* 0x00000042148c723c */ /* 0x040ff000000418b4 */
[C---:B------:R-:W-:Y:S08]  /*3630*/  HMMA.16816.F32.BF16 R112, R20.reuse, R24, R156 ;  /* 0x000000181470723c */ /* 0x040ff0000004189c */
[----:B------:R-:W-:Y:S01]  /*3640*/  HMMA.16816.F32.BF16 R116, R20, R26, R152 ;  /* 0x0000001a1474723c */ /* 0x000fe20000041898 */
[----:B------:R-:W-:Y:S07]  /*3650*/  LDSM.16.M88.4 R24, [R226] ;  /* 0x00000000e218783b */ /* 0x000fee0000000200 */
[----:B--2---:R-:W-:Y:S01]  /*3660*/  HMMA.16816.F32.BF16 R180, R8, R30, R44 ;  /* 0x0000001e08b4723c */ /* 0x004fe2000004182c */
[----:B------:R-:W2:Y:S07]  /*3670*/  LDSM.16.M88.4 R44, [R226+0x3000] ;  /* 0x00300000e22c783b */ /* 0x000eae0000000200 */
[----:B------:R-:W-:Y:S08]  /*3680*/  HMMA.16816.F32.BF16 R128, R20, R60, R168 ;  /* 0x0000003c1480723c */ /* 0x000ff000000418a8 */
[C---:B-1----:R-:W-:Y:S08]  /*3690*/  HMMA.16816.F32.BF16 R244, R8.reuse, R36, R12 ;  /* 0x0000002408f4723c */ /* 0x042ff0000004180c */
[----:B------:R-:W-:Y:S01]  /*36a0*/  HMMA.16816.F32.BF16 R4, R8, R38, R48 ;  /* 0x000000260804723c */ /* 0x000fe20000041830 */
[----:B------:R-:W-:Y:S07]  /*36b0*/  LDSM.16.M88.4 R48, [R226+0x3800] ;  /* 0x00380000e230783b */ /* 0x000fee0000000200 */
[C---:B------:R-:W-:Y:S07]  /*36c0*/  HMMA.16816.F32.BF16 R144, R20.reuse, R80, R184 ;  /* 0x000000501490723c */ /* 0x040fee00000418b8 */
[----:B------:R-:W-:Y:S01]  /*36d0*/  STL.64 [R1+0x48], R244 ;  /* 0x000048f401007387 */ /* 0x000fe20000100a00 */
[----:B------:R-:W-:Y:S01]  /*36e0*/  HMMA.16816.F32.BF16 R156, R20, R72, R208 ;  /* 0x00000048149c723c */ /* 0x000fe200000418d0 */
[----:B------:R-:W-:-:S02]  /*36f0*/  IMAD.MOV.U32 R202, RZ, RZ, R247 ;  /* 0x000000ffffca7224 */ /* 0x000fc400078e00f7 */
[----:B------:R-:W-:Y:S04]  /*3700*/  STL [R1+0x50], R246 ;  /* 0x000050f601007387 */ /* 0x000fe80000100800 */
[----:B------:R-:W-:Y:S01]  /*3710*/  STL.64 [R1+0x58], R4 ;  /* 0x0000580401007387 */ /* 0x000fe20000100a00 */
[C---:B------:R-:W-:Y:S03]  /*3720*/  HMMA.16816.F32.BF16 R132, R20.reuse, R62, R172 ;  /* 0x0000003e1484723c */ /* 0x040fe600000418ac */
[----:B------:R1:W-:Y:S05]  /*3730*/  STL.64 [R1+0x60], R6 ;  /* 0x0000600601007387 */ /* 0x0003ea0000100a00 */
[C---:B------:R-:W-:Y:S08]  /*3740*/  HMMA.16816.F32.BF16 R136, R20.reuse, R64, R176 ;  /* 0x000000401488723c */ /* 0x040ff000000418b0 */
[C---:B------:R-:W-:Y:S08]  /*3750*/  HMMA.16816.F32.BF16 R80, R20.reuse, R82, R188 ;  /* 0x000000521450723c */ /* 0x040ff000000418bc */
[C---:B------:R-:W-:Y:S08]  /*3760*/  HMMA.16816.F32.BF16 R148, R20.reuse, R76, R192 ;  /* 0x0000004c1494723c */ /* 0x040ff000000418c0 */
[C---:B------:R-:W-:Y:S08]  /*3770*/  HMMA.16816.F32.BF16 R152, R20.reuse, R78, R196 ;  /* 0x0000004e1498723c */ /* 0x040ff000000418c4 */
[C---:B------:R-:W-:Y:S08]  /*3780*/  HMMA.16816.F32.BF16 R160, R20.reuse, R68, R204 ;  /* 0x0000004414a0723c */ /* 0x040ff000000418cc */
[C---:B------:R-:W-:Y:S07]  /*3790*/  HMMA.16816.F32.BF16 R72, R20.reuse, R74, R240 ;  /* 0x0000004a1448723c */ /* 0x040fee00000418f0 */
[----:B------:R-:W-:Y:S01]  /*37a0*/  MOV R242, R200 ;  /* 0x000000c800f27202 */ /* 0x000fe20000000f00 */
[----:B------:R-:W-:Y:S01]  /*37b0*/  HMMA.16816.F32.BF16 R168, R20, R70, R212 ;  /* 0x0000004614a8723c */ /* 0x000fe200000418d4 */
[----:B------:R-:W3:Y:S01]  /*37c0*/  LDSM.16.M88.4 R20, [R226+0x2800] ;  /* 0x00280000e214783b */ /* 0x000ee20000000200 */
[----:B------:R-:W-:-:S06]  /*37d0*/  MOV R240, R248 ;  /* 0x000000f800f07202 */ /* 0x000fcc0000000f00 */
[C---:B-1----:R-:W-:Y:S08]  /*37e0*/  HMMA.16816.F32.BF16 R4, R8.reuse, R40, R52 ;  /* 0x000000280804723c */ /* 0x042ff00000041834 */
[C---:B--2---:R-:W-:Y:S08]  /*37f0*/  HMMA.16816.F32.BF16 R52, R8.reuse, R44, R96 ;  /* 0x0000002c0834723c */ /* 0x044ff00000041860 */
[C---:B------:R-:W-:Y:S08]  /*3800*/  HMMA.16816.F32.BF16 R176, R8.reuse, R26, R228 ;  /* 0x0000001a08b0723c */ /* 0x040ff000000418e4 */
[----:B------:R-:W-:Y:S01]  /*3810*/  HMMA.16816.F32.BF16 R228, R8, R34, R16 ;  /* 0x0000002208e4723c */ /* 0x000fe20000041810 */
[----:B------:R-:W-:Y:S01]  /*3820*/  IMAD.MOV.U32 R214, RZ, RZ, R7 ;  /* 0x000000ffffd67224 */ /* 0x000fe200078e0007 */
[----:B------:R-:W-:Y:S01]  /*3830*/  MOV R252, R5 ;  /* 0x0000000500fc7202 */ /* 0x000fe20000000f00 */
[----:B------:R-:W-:-:S02]  /*3840*/  IMAD.SHL.U32 R7, R166, 0x2, RZ ;  /* 0x00000002a6077824 */ /* 0x000fc400078e00ff */
[----:B------:R-:W-:Y:S02]  /*3850*/  IMAD.MOV.U32 R241, RZ, RZ, R6 ;  /* 0x000000fffff17224 */ /* 0x000fe400078e0006 */
[----:B------:R-:W-:Y:S01]  /*3860*/  IMAD.U32 R6, RZ, RZ, UR12 ;  /* 0x0000000cff067e24 */ /* 0x000fe2000f8e00ff */
[C---:B------:R-:W-:Y:S01]  /*3870*/  HMMA.16816.F32.BF16 R172, R8.reuse, R24, R236 ;  /* 0x0000001808ac723c */ /* 0x040fe200000418ec */
[----:B------:R-:W-:Y:S01]  /*3880*/  IMAD.MOV.U32 R246, RZ, RZ, R54 ;  /* 0x000000fffff67224 */ /* 0x000fe200078e0036 */
[----:B------:R-:W-:Y:S01]  /*3890*/  MOV R245, R55 ;  /* 0x0000003700f57202 */ /* 0x000fe20000000f00 */
[----:B------:R-:W-:Y:S01]  /*38a0*/  IMAD.MOV.U32 R244, RZ, RZ, R52 ;  /* 0x000000fffff47224 */ /* 0x000fe200078e0034 */
[----:B------:R-:W-:Y:S01]  /*38b0*/  LOP3.LUT R7, R7, 0x6, RZ, 0xc0, !PT ;  /* 0x0000000607077812 */ /* 0x000fe200078ec0ff */
[----:B------:R-:W-:Y:S02]  /*38c0*/  IMAD.MOV.U32 R234, RZ, RZ, R53 ;  /* 0x000000ffffea7224 */ /* 0x000fe400078e0035 */
[----:B------:R-:W-:Y:S01]  /*38d0*/  IMAD.MOV.U32 R239, RZ, RZ, R4 ;  /* 0x000000ffffef7224 */ /* 0x000fe200078e0004 */
[----:B---3--:R-:W-:Y:S01]  /*38e0*/  HMMA.16816.F32.BF16 R16, R8, R22, R92 ;  /* 0x000000160810723c */ /* 0x008fe2000004185c */
[----:B------:R-:W-:-:S02]  /*38f0*/  SHF.R.S32.HI R4, RZ, 0x2, R3 ;  /* 0x00000002ff047819 */ /* 0x000fc40000011403 */
[----:B------:R-:W-:-:S03]  /*3900*/  MOV R3, UR23 ;  /* 0x0000001700037c02 */ /* 0x000fc60008000f00 */
[----:B------:R-:W-:Y:S01]  /*3910*/  IMAD R5, R164, 0x10, R4 ;  /* 0x00000010a4057824 */ /* 0x000fe200078e0204 */
[----:B------:R1:W-:Y:S01]  /*3920*/  STL [R1+0x6c], R4 ;  /* 0x00006c0401007387 */ /* 0x0003e20000100800 */
[----:B------:R-:W-:Y:S01]  /*3930*/  HMMA.16816.F32.BF16 R12, R8, R42, R56 ;  /* 0x0000002a080c723c */ /* 0x000fe20000041838 */
[----:B------:R-:W-:-:S05]  /*3940*/  IMAD R7, R3, 0x80, R7 ;  /* 0x0000008003077824 */ /* 0x000fca00078e0207 */
[C---:B------:R-:W-:Y:S02]  /*3950*/  IADD3 R68, R7.reuse, 0x1, RZ ;  /* 0x0000000107447810 */ /* 0x040fe40007ffe0ff */
[C---:B------:R-:W-:Y:S01]  /*3960*/  HMMA.16816.F32.BF16 R52, R8.reuse, R48, R100 ;  /* 0x000000300834723c */ /* 0x040fe20000041864 */
[C---:B------:R-:W-:Y:S02]  /*3970*/  IADD3 R69, R7.reuse, 0x8, RZ ;  /* 0x0000000807457810 */ /* 0x040fe40007ffe0ff */
[C---:B------:R-:W-:Y:S02]  /*3980*/  IADD3 R70, R7.reuse, 0x9, RZ ;  /* 0x0000000907467810 */ /* 0x040fe40007ffe0ff */
[C---:B------:R-:W-:Y:S02]  /*3990*/  IADD3 R71, R7.reuse, 0x10, RZ ;  /* 0x0000001007477810 */ /* 0x040fe40007ffe0ff */
[C---:B------:R-:W-:Y:S01]  /*39a0*/  IADD3 R76, R7.reuse, 0x11, RZ ;  /* 0x00000011074c7810 */ /* 0x040fe20007ffe0ff */
[----:B------:R-:W-:Y:S01]  /*39b0*/  IMAD.MOV.U32 R233, RZ, RZ, R16 ;  /* 0x000000ffffe97224 */ /* 0x000fe200078e0010 */
[----:B------:R-:W-:Y:S01]  /*39c0*/  HMMA.16816.F32.BF16 R216, R8, R28, R216 ;  /* 0x0000001c08d8723c */ /* 0x000fe200000418d8 */
[C---:B------:R-:W-:Y:S01]  /*39d0*/  IADD3 R77, R7.reuse, 0x18, RZ ;  /* 0x00000018074d7810 */ /* 0x040fe20007ffe0ff */
[----:B------:R-:W-:Y:S01]  /*39e0*/  IMAD.MOV.U32 R232, RZ, RZ, R17 ;  /* 0x000000ffffe87224 */ /* 0x000fe200078e0011 */
[C---:B------:R-:W-:Y:S01]  /*39f0*/  IADD3 R78, R7.reuse, 0x19, RZ ;  /* 0x00000019074e7810 */ /* 0x040fe20007ffe0ff */
[----:B------:R-:W-:Y:S01]  /*3a00*/  IMAD.MOV.U32 R237, RZ, RZ, R18 ;  /* 0x000000ffffed7224 */ /* 0x000fe200078e0012 */
[----:B------:R-:W-:-:S02]  /*3a10*/  IADD3 R79, R7, 0x20, RZ ;  /* 0x00000020074f7810 */ /* 0x000fc40007ffe0ff */
[----:B-1----:R-:W-:Y:S01]  /*3a20*/  IADD3 R4, R5, UR11, RZ ;  /* 0x0000000b05047c10 */ /* 0x002fe2000fffe0ff */
[----:B------:R-:W-:Y:S01]  /*3a30*/  IMAD.MOV.U32 R227, RZ, RZ, R13 ;  /* 0x000000ffffe37224 */ /* 0x000fe200078e000d */
[----:B------:R-:W-:Y:S01]  /*3a40*/  MOV R212, R12 ;  /* 0x0000000c00d47202 */ /* 0x000fe20000000f00 */
[----:B------:R-:W-:Y:S01]  /*3a50*/  IMAD.MOV.U32 R249, RZ, RZ, R14 ;  /* 0x000000fffff97224 */ /* 0x000fe200078e000e */
[----:B------:R-:W-:Y:S01]  /*3a60*/  IADD3 R3, R6, -UR13, R4 ;  /* 0x8000000d06037c10 */ /* 0x000fe2000fffe004 */
[----:B------:R-:W-:Y:S01]  /*3a70*/  IMAD.MOV.U32 R243, RZ, RZ, R15 ;  /* 0x000000fffff37224 */ /* 0x000fe200078e000f */
[C---:B------:R-:W-:Y:S01]  /*3a80*/  HMMA.16816.F32.BF16 R184, R8.reuse, R32, R84 ;  /* 0x0000002008b8723c */ /* 0x040fe20000041854 */
[C---:B------:R-:W-:Y:S01]  /*3a90*/  IADD3 R92, R7.reuse, 0x31, RZ ;  /* 0x00000031075c7810 */ /* 0x040fe20007ffe0ff */
[----:B------:R-:W-:Y:S01]  /*3aa0*/  IMAD.MOV.U32 R98, RZ, RZ, R54 ;  /* 0x000000ffff627224 */ /* 0x000fe200078e0036 */
[----:B------:R-:W-:Y:S01]  /*3ab0*/  IADD3 R5, -R7, R3, RZ ;  /* 0x0000000307057210 */ /* 0x000fe20007ffe1ff */
[----:B------:R-:W-:Y:S01]  /*3ac0*/  IMAD.IADD R16, R3, 0x1, -R68 ;  /* 0x0000000103107824 */ /* 0x000fe200078e0a44 */
[----:B------:R-:W-:Y:S01]  /*3ad0*/  MOV R238, R52 ;  /* 0x0000003400ee7202 */ /* 0x000fe20000000f00 */
[----:B------:R-:W-:Y:S01]  /*3ae0*/  IMAD.MOV.U32 R97, RZ, RZ, R55 ;  /* 0x000000ffff617224 */ /* 0x000fe200078e0037 */
[----:B------:R-:W-:Y:S01]  /*3af0*/  IABS R5, R5 ;  /* 0x0000000500057213 */ /* 0x000fe20000000000 */
[----:B------:R-:W-:Y:S01]  /*3b00*/  IMAD.MOV.U32 R96, RZ, RZ, R53 ;  /* 0x000000ffff607224 */ /* 0x000fe200078e0035 */
[C---:B------:R-:W-:Y:S01]  /*3b10*/  HMMA.16816.F32.BF16 R12, R8.reuse, R20, R88 ;  /* 0x00000014080c723c */ /* 0x040fe20000041858 */
[----:B------:R-:W-:Y:S01]  /*3b20*/  IADD3 R84, R7, 0x21, RZ ;  /* 0x0000002107547810 */ /* 0x000fe20007ffe0ff */
[----:B------:R-:W-:Y:S01]  /*3b30*/  STL [R1+0x68], R4 ;  /* 0x0000680401007387 */ /* 0x000fe20000100800 */
[----:B------:R-:W-:Y:S01]  /*3b40*/  IMAD.MOV.U32 R6, RZ, RZ, R5 ;  /* 0x000000ffff067224 */ /* 0x000fe200078e0005 */
[----:B------:R-:W-:Y:S01]  /*3b50*/  IABS R5, R16 ;  /* 0x0000001000057213 */ /* 0x000fe20000000000 */
[----:B------:R-:W-:Y:S01]  /*3b60*/  IMAD.IADD R16, R3, 0x1, -R69 ;  /* 0x0000000103107824 */ /* 0x000fe200078e0a45 */
[C---:B------:R-:W-:Y:S01]  /*3b70*/  IADD3 R85, R7.reuse, 0x28, RZ ;  /* 0x0000002807557810 */ /* 0x040fe20007ffe0ff */
[----:B------:R1:W-:Y:S01]  /*3b80*/  I2F R165, R6 ;  /* 0x0000000600a57306 */ /* 0x0003e20000201400 */
[----:B------:R-:W-:Y:S01]  /*3b90*/  HMMA.16816.F32.BF16 R52, R8, R46, R108 ;  /* 0x0000002e0834723c */ /* 0x000fe2000004186c */
[----:B------:R-:W-:-:S02]  /*3ba0*/  IADD3 R86, R7, 0x29, RZ ;  /* 0x0000002907567810 */ /* 0x000fc40007ffe0ff */
[C---:B------:R-:W-:Y:S02]  /*3bb0*/  IADD3 R87, R7.reuse, 0x30, RZ ;  /* 0x0000003007577810 */ /* 0x040fe40007ffe0ff */
[C---:B------:R-:W-:Y:S02]  /*3bc0*/  IADD3 R93, R7.reuse, 0x38, RZ ;  /* 0x00000038075d7810 */ /* 0x040fe40007ffe0ff */
[C---:B------:R-:W-:Y:S01]  /*3bd0*/  IADD3 R94, R7.reuse, 0x39, RZ ;  /* 0x00000039075e7810 */ /* 0x040fe20007ffe0ff */
[----:B------:R-:W-:Y:S01]  /*3be0*/  HMMA.16816.F32.BF16 R8, R8, R50, R104 ;  /* 0x000000320808723c */ /* 0x000fe20000041868 */
[----:B------:R-:W-:Y:S02]  /*3bf0*/  MOV R215, R19 ;  /* 0x0000001300d77202 */ /* 0x000fe40000000f00 */
[C---:B------:R-:W-:Y:S02]  /*3c00*/  IADD3 R95, R7.reuse, 0x40, RZ ;  /* 0x00000040075f7810 */ /* 0x040fe40007ffe0ff */
[----:B------:R-:W-:-:S02]  /*3c10*/  IADD3 R100, R7, 0x41, RZ ;  /* 0x0000004107647810 */ /* 0x000fc40007ffe0ff */
[----:B-1----:R-:W-:Y:S01]  /*3c20*/  MOV R6, R5 ;  /* 0x0000000500067202 */ /* 0x002fe20000000f00 */
[----:B------:R-:W-:Y:S01]  /*3c30*/  IMAD.MOV.U32 R251, RZ, RZ, R14 ;  /* 0x000000fffffb7224 */ /* 0x000fe200078e000e */
[----:B------:R-:W-:Y:S01]  /*3c40*/  IABS R5, R16 ;  /* 0x0000001000057213 */ /* 0x000fe20000000000 */
[----:B------:R-:W-:Y:S01]  /*3c50*/  IMAD.IADD R16, R3, 0x1, -R70 ;  /* 0x0000000103107824 */ /* 0x000fe200078e0a46 */
[----:B------:R1:W-:Y:S01]  /*3c60*/  I2F R167, R6 ;  /* 0x0000000600a77306 */ /* 0x0003e20000201400 */
[----:B------:R-:W-:Y:S01]  /*3c70*/  MOV R221, R13 ;  /* 0x0000000d00dd7202 */ /* 0x000fe20000000f00 */
[----:B------:R-:W-:Y:S01]  /*3c80*/  IMAD.MOV.U32 R250, RZ, RZ, R15 ;  /* 0x000000fffffa7224 */ /* 0x000fe200078e000f */
[C---:B------:R-:W-:Y:S01]  /*3c90*/  IADD3 R108, R7.reuse, 0x48, RZ ;  /* 0x00000048076c7810 */ /* 0x040fe20007ffe0ff */
[----:B------:R-:W-:Y:S01]  /*3ca0*/  IMAD.MOV.U32 R247, RZ, RZ, R12 ;  /* 0x000000fffff77224 */ /* 0x000fe200078e000c */
[----:B------:R-:W-:Y:S01]  /*3cb0*/  IADD3 R109, R7, 0x49, RZ ;  /* 0x00000049076d7810 */ /* 0x000fe20007ffe0ff */
[----:B------:R-:W2:Y:S01]  /*3cc0*/  LDSM.16.M88.4 R12, [R223] ;  /* 0x00000000df0c783b */ /* 0x000ea20000000200 */
[----:B------:R-:W-:Y:S01]  /*3cd0*/  IMAD.IADD R2, R3, 0x1, -R95 ;  /* 0x0000000103027824 */ /* 0x000fe200078e0a5f */
[----:B------:R-:W-:Y:S01]  /*3ce0*/  IADD3 R111, R7, 0x50, RZ ;  /* 0x00000050076f7810 */ /* 0x000fe20007ffe0ff */
[----:B------:R-:W-:Y:S01]  /*3cf0*/  IMAD.MOV.U32 R91, RZ, RZ, R52 ;  /* 0x000000ffff5b7224 */ /* 0x000fe200078e0034 */
[----:B------:R-:W-:Y:S01]  /*3d00*/  MOV R90, R53 ;  /* 0x00000035005a7202 */ /* 0x000fe20000000f00 */
[----:B------:R-:W-:Y:S01]  /*3d10*/  IMAD.MOV.U32 R89, RZ, RZ, R54 ;  /* 0x000000ffff597224 */ /* 0x000fe200078e0036 */
[----:B------:R-:W-:Y:S01]  /*3d20*/  IABS R2, R2 ;  /* 0x0000000200027213 */ /* 0x000fe20000000000 */
[----:B------:R-:W-:Y:S01]  /*3d30*/  IMAD.MOV.U32 R201, RZ, RZ, R8 ;  /* 0x000000ffffc97224 */ /* 0x000fe200078e0008 */
[----:B------:R-:W-:Y:S01]  /*3d40*/  MOV R236, R9 ;  /* 0x0000000900ec7202 */ /* 0x000fe20000000f00 */
[----:B------:R-:W-:Y:S01]  /*3d50*/  IMAD.IADD R8, R3, 0x1, -R77 ;  /* 0x0000000103087824 */ /* 0x000fe200078e0a4d */
[----:B------:R-:W-:Y:S01]  /*3d60*/  ISETP.GE.AND P4, PT, R7, UR12, PT ;  /* 0x0000000c07007c0c */ /* 0x000fe2000bf86270 */
[----:B-1----:R-:W-:Y:S01]  /*3d70*/  IMAD.MOV.U32 R6, RZ, RZ, R5 ;  /* 0x000000ffff067224 */ /* 0x002fe200078e0005 */
[----:B------:R-:W-:Y:S01]  /*3d80*/  IABS R5, R16 ;  /* 0x0000001000057213 */ /* 0x000fe20000000000 */
[----:B------:R-:W-:Y:S01]  /*3d90*/  IMAD.MOV.U32 R235, RZ, RZ, R10 ;  /* 0x000000ffffeb7224 */ /* 0x000fe200078e000a */
[----:B------:R-:W-:Y:S01]  /*3da0*/  ISETP.GE.AND P3, PT, R68, UR12, PT ;  /* 0x0000000c44007c0c */ /* 0x000fe2000bf66270 */
[----:B------:R1:W3:Y:S01]  /*3db0*/  I2F R166, R6 ;  /* 0x0000000600a67306 */ /* 0x0002e20000201400 */
[----:B------:R-:W-:Y:S01]  /*3dc0*/  IMAD.MOV.U32 R213, RZ, RZ, R11 ;  /* 0x000000ffffd57224 */ /* 0x000fe200078e000b */
[----:B------:R-:W-:Y:S01]  /*3dd0*/  ISETP.GE.AND P2, PT, R69, UR12, PT ;  /* 0x0000000c45007c0c */ /* 0x000fe2000bf46270 */
[----:B------:R-:W-:Y:S01]  /*3de0*/  IMAD.MOV.U32 R88, RZ, RZ, R55 ;  /* 0x000000ffff587224 */ /* 0x000fe200078e0037 */
[----:B------:R-:W-:-:S02]  /*3df0*/  ISETP.GE.AND P1, PT, R70, UR12, PT ;  /* 0x0000000c46007c0c */ /* 0x000fc4000bf26270 */
[----:B------:R-:W-:Y:S02]  /*3e00*/  ISETP.GE.AND P0, PT, R71, UR12, PT ;  /* 0x0000000c47007c0c */ /* 0x000fe4000bf06270 */
[----:B------:R4:W2:Y:S01]  /*3e10*/  I2F R110, R5 ;  /* 0x00000005006e7306 */ /* 0x0008a20000201400 */
[----:B------:R-:W-:Y:S02]  /*3e20*/  ISETP.GE.AND P6, PT, R76, UR12, PT ;  /* 0x0000000c4c007c0c */ /* 0x000fe4000bfc6270 */
[----:B------:R-:W-:Y:S01]  /*3e30*/  ISETP.GE.AND P5, PT, R77, UR12, PT ;  /* 0x0000000c4d007c0c */ /* 0x000fe2000bfa6270 */
[----:B-1----:R-:W-:-:S05]  /*3e40*/  IMAD.IADD R6, R3, 0x1, -R71 ;  /* 0x0000000103067824 */ /* 0x002fca00078e0a47 */
[----:B------:R-:W-:Y:S01]  /*3e50*/  IABS R6, R6 ;  /* 0x0000000600067213 */ /* 0x000fe20000000000 */
[----:B----4-:R-:W-:-:S03]  /*3e60*/  IMAD.IADD R5, R3, 0x1, -R76 ;  /* 0x0000000103057824 */ /* 0x010fc600078e0a4c */
[----:B------:R1:W4:Y:S01]  /*3e70*/  I2F R103, R6 ;  /* 0x0000000600677306 */ /* 0x0003220000201400 */
[----:B--2---:R-:W-:Y:S01]  /*3e80*/  HMMA.16816.F32.BF16 R204, R12, R38, R140 ;  /* 0x000000260ccc723c */ /* 0x004fe2000004188c */
[----:B------:R-:W-:-:S06]  /*3e90*/  IABS R5, R5 ;  /* 0x0000000500057213 */ /* 0x000fcc0000000000 */
[----:B------:R-:W-:Y:S01]  /*3ea0*/  IMAD.MOV.U32 R141, RZ, RZ, R212 ;  /* 0x000000ffff8d7224 */ /* 0x000fe200078e00d4 */
[----:B------:R-:W-:Y:S01]  /*3eb0*/  HMMA.16816.F32.BF16 R208, R12, R40, R144 ;  /* 0x000000280cd0723c */ /* 0x000fe20000041890 */
[----:B------:R-:W-:Y:S01]  /*3ec0*/  MOV R142, R97 ;  /* 0x00000061008e7202 */ /* 0x000fe20000000f00 */
[----:B-1----:R-:W-:Y:S01]  /*3ed0*/  IMAD.MOV.U32 R6, RZ, RZ, R5 ;  /* 0x000000ffff067224 */ /* 0x002fe200078e0005 */
[----:B------:R-:W-:-:S05]  /*3ee0*/  IABS R5, R8 ;  /* 0x0000000800057213 */ /* 0x000fca0000000000 */
[C---:B------:R-:W-:Y:S01]  /*3ef0*/  HMMA.16816.F32.BF16 R16, R12.reuse, R42, R80 ;  /* 0x0000002a0c10723c */ /* 0x040fe20000041850 */
[----:B------:R-:W-:Y:S01]  /*3f00*/  IADD3 R8, R3, -R78, RZ ;  /* 0x8000004e03087210 */ /* 0x000fe20007ffe0ff */
[----:B------:R1:W2:Y:S06]  /*3f10*/  I2F R102, R6 ;  /* 0x0000000600667306 */ /* 0x0002ac0000201400 */
[C---:B------:R-:W-:Y:S07]  /*3f20*/  HMMA.16816.F32.BF16 R60, R12.reuse, R28, R120 ;  /* 0x0000001c0c3c723c */ /* 0x040fee0000041878 */
[C---:B------:R-:W-:Y:S01]  /*3f30*/  IADD3 R120, R7.reuse, 0x61, RZ ;  /* 0x0000006107787810 */ /* 0x040fe20007ffe0ff */
[C---:B------:R-:W-:Y:S01]  /*3f40*/  HMMA.16816.F32.BF16 R64, R12.reuse, R30, R124 ;  /* 0x0000001e0c40723c */ /* 0x040fe2000004187c */
[----:B------:R-:W-:Y:S01]  /*3f50*/  IADD3 R121, R7, 0x68, RZ ;  /* 0x0000006807797810 */ /* 0x000fe20007ffe0ff */
[----:B-1----:R-:W-:Y:S01]  /*3f60*/  IMAD.MOV.U32 R6, RZ, RZ, R5 ;  /* 0x000000ffff067224 */ /* 0x002fe200078e0005 */
[----:B------:R-:W-:Y:S01]  /*3f70*/  IABS R5, R8 ;  /* 0x0000000800057213 */ /* 0x000fe20000000000 */
[----:B------:R-:W-:Y:S01]  /*3f80*/  IMAD.IADD R8, R3, 0x1, -R79 ;  /* 0x0000000103087824 */ /* 0x000fe200078e0a4f */
[C---:B------:R-:W-:Y:S01]  /*3f90*/  IADD3 R122, R7.reuse, 0x69, RZ ;  /* 0x00000069077a7810 */ /* 0x040fe20007ffe0ff */
[----:B------:R1:W1:Y:S01]  /*3fa0*/  I2F R101, R6 ;  /* 0x0000000600657306 */ /* 0x0002620000201400 */
[C---:B------:R-:W-:Y:S01]  /*3fb0*/  IADD3 R123, R7.reuse, 0x70, RZ ;  /* 0x00000070077b7810 */ /* 0x040fe20007ffe0ff */
[----:B------:R-:W-:Y:S01]  /*3fc0*/  HMMA.16816.F32.BF16 R28, R12, R32, R128 ;  /* 0x000000200c1c723c */ /* 0x000fe20000041880 */
[----:B------:R-:W-:-:S02]  /*3fd0*/  IADD3 R127, R7, 0x71, RZ ;  /* 0x00000071077f7810 */ /* 0x000fc40007ffe0ff */
[C---:B------:R-:W-:Y:S02]  /*3fe0*/  IADD3 R126, R7.reuse, 0x78, RZ ;  /* 0x00000078077e7810 */ /* 0x040fe40007ffe0ff */
[----:B------:R-:W-:Y:S02]  /*3ff0*/  IADD3 R125, R7, 0x79, RZ ;  /* 0x00000079077d7810 */ /* 0x000fe40007ffe0ff */
[----:B------:R-:W-:Y:S01]  /*4000*/  IMAD.MOV.U32 R131, RZ, RZ, R18 ;  /* 0x000000ffff837224 */ /* 0x000fe200078e0012 */
[----:B------:R-:W-:Y:S01]  /*4010*/  HMMA.16816.F32.BF16 R192, R12, R34, R132 ;  /* 0x000000220cc0723c */ /* 0x000fe20000041884 */
[----:B------:R-:W-:Y:S02]  /*4020*/  IMAD.MOV.U32 R128, RZ, RZ, R19 ;  /* 0x000000ffff807224 */ /* 0x000fe400078e0013 */
[----:B------:R-:W-:Y:S02]  /*4030*/  IMAD.MOV.U32 R130, RZ, RZ, R91 ;  /* 0x000000ffff827224 */ /* 0x000fe400078e005b */
[----:B-1----:R-:W-:Y:S01]  /*4040*/  IMAD.MOV.U32 R6, RZ, RZ, R5 ;  /* 0x000000ffff067224 */ /* 0x002fe200078e0005 */
[----:B------:R-:W-:-:S02]  /*4050*/  IABS R5, R8 ;  /* 0x0000000800057213 */ /* 0x000fc40000000000 */
[C---:B------:R-:W-:Y:S01]  /*4060*/  HMMA.16816.F32.BF16 R196, R12.reuse, R36, R136 ;  /* 0x000000240cc4723c */ /* 0x040fe20000041888 */
[----:B------:R-:W-:Y:S01]  /*4070*/  IADD3 R8, R3, -R84, RZ ;  /* 0x8000005403087210 */ /* 0x000fe20007ffe0ff */
[----:B------:R1:W-:Y:S01]  /*4080*/  I2F R188, R6 ;  /* 0x0000000600bc7306 */ /* 0x0003e20000201400 */
[----:B------:R-:W-:Y:S01]  /*4090*/  MOV R134, R16 ;  /* 0x0000001000867202 */ /* 0x000fe20000000f00 */
[----:B------:R-:W-:Y:S01]  /*40a0*/  IMAD.MOV.U32 R133, RZ, RZ, R17 ;  /* 0x000000ffff857224 */ /* 0x000fe200078e0011 */
[----:B------:R-:W-:Y:S01]  /*40b0*/  LDSM.16.M88.4 R36, [R220+0x1000] ;  /* 0x00100000dc24783b */ /* 0x000fe20000000200 */
[----:B------:R-:W-:Y:S01]  /*40c0*/  IMAD.MOV.U32 R135, RZ, RZ, R90 ;  /* 0x000000ffff877224 */ /* 0x000fe200078e005a */
[----:B------:R-:W-:Y:S01]  /*40d0*/  MOV R139, R89 ;  /* 0x00000059008b7202 */ /* 0x000fe20000000f00 */
[----:B------:R-:W-:Y:S01]  /*40e0*/  HMMA.16816.F32.BF16 R56, R12, R26, R116 ;  /* 0x0000001a0c38723c */ /* 0x000fe20000041874 */
[----:B------:R-:W-:Y:S01]  /*40f0*/  LDSM.16.M88.4 R16, [R220] ;  /* 0x00000000dc10783b */ /* 0x000fe20000000200 */
[----:B------:R-:W-:-:S02]  /*4100*/  IMAD.MOV.U32 R132, RZ, RZ, R88 ;  /* 0x000000ffff847224 */ /* 0x000fc400078e0058 */
[----:B------:R-:W-:Y:S02]  /*4110*/  IMAD.MOV.U32 R138, RZ, RZ, R98 ;  /* 0x000000ffff8a7224 */ /* 0x000fe400078e0062 */
[----:B------:R-:W-:Y:S01]  /*4120*/  IMAD.MOV.U32 R136, RZ, RZ, R96 ;  /* 0x000000ffff887224 */ /* 0x000fe200078e0060 */
[C---:B------:R-:W-:Y:S01]  /*4130*/  IADD3 R116, R7.reuse, 0x51, RZ ;  /* 0x0000005107747810 */ /* 0x040fe20007ffe0ff */
[C---:B------:R-:W-:Y:S01]  /*4140*/  HMMA.16816.F32.BF16 R156, R12.reuse, R44, R156 ;  /* 0x0000002c0c9c723c */ /* 0x040fe2000004189c */
[----:B------:R-:W-:Y:S01]  /*4150*/  IADD3 R117, R7, 0x58, RZ ;  /* 0x0000005807757810 */ /* 0x000fe20007ffe0ff */
[----:B-1----:R-:W-:Y:S01]  /*4160*/  IMAD.MOV.U32 R6, RZ, RZ, R5 ;  /* 0x000000ffff067224 */ /* 0x002fe200078e0005 */
[----:B------:R-:W-:Y:S01]  /*4170*/  IABS R5, R8 ;  /* 0x0000000800057213 */ /* 0x000fe20000000000 */
[----:B------:R-:W-:Y:S01]  /*4180*/  IMAD.IADD R8, R3, 0x1, -R85 ;  /* 0x0000000103087824 */ /* 0x000fe200078e0a55 */
[C---:B------:R-:W-:Y:S01]  /*4190*/  IADD3 R118, R7.reuse, 0x59, RZ ;  /* 0x0000005907767810 */ /* 0x040fe20007ffe0ff */
[----:B------:R1:W-:Y:S01]  /*41a0*/  I2F R189, R6 ;  /* 0x0000000600bd7306 */ /* 0x0003e20000201400 */
[----:B------:R-:W-:Y:S01]  /*41b0*/  IMAD.MOV.U32 R44, RZ, RZ, R239 ;  /* 0x000000ffff2c7224 */ /* 0x000fe200078e00ef */
[----:B------:R-:W-:Y:S01]  /*41c0*/  HMMA.16816.F32.BF16 R52, R12, R24, R112 ;  /* 0x000000180c34723c */ /* 0x000fe20000041870 */
[----:B------:R-:W2:Y:S01]  /*41d0*/  LDSM.16.M88.4 R24, [R224+0x2000] ;  /* 0x00200000e018783b */ /* 0x000ea20000000200 */
[----:B------:R-:W-:-:S06]  /*41e0*/  IADD3 R119, R7, 0x60, RZ ;  /* 0x0000006007777810 */ /* 0x000fcc0007ffe0ff */
[----:B------:R-:W-:Y:S01]  /*41f0*/  HMMA.16816.F32.BF16 R168, R12, R50, R168 ;  /* 0x000000320ca8723c */ /* 0x000fe200000418a8 */
[----:B-1----:R-:W-:Y:S01]  /*4200*/  IMAD.MOV.U32 R6, RZ, RZ, R5 ;  /* 0x000000ffff067224 */ /* 0x002fe200078e0005 */
[----:B------:R-:W-:-:S06]  /*4210*/  IABS R5, R8 ;  /* 0x0000000800057213 */ /* 0x000fcc0000000000 */
[----:B------:R-:W-:Y:S01]  /*4220*/  HMMA.16816.F32.BF16 R160, R12, R48, R160 ;  /* 0x000000300ca0723c */ /* 0x000fe200000418a0 */
[C---:B------:R-:W-:Y:S01]  /*4230*/  IADD3 R8, R3.reuse, -R86, RZ ;  /* 0x8000005603087210 */ /* 0x040fe20007ffe0ff */
[----:B------:R1:W-:Y:S01]  /*4240*/  I2F R190, R6 ;  /* 0x0000000600be7306 */ /* 0x0003e20000201400 */
[----:B------:R-:W-:Y:S01]  /*4250*/  MOV R50, R44 ;  /* 0x0000002c00327202 */ /* 0x000fe20000000f00 */
[----:B-1----:R-:W-:Y:S01]  /*4260*/  IMAD.MOV.U32 R6, RZ, RZ, R5 ;  /* 0x000000ffff067224 */ /* 0x002fe200078e0005 */
[----:B------:R-:W-:Y:S01]  /*4270*/  IABS R5, R8 ;  /* 0x0000000800057213 */ /* 0x000fe20000000000 */
[----:B------:R-:W-:-:S04]  /*4280*/  IMAD.IADD R8, R3, 0x1, -R87 ;  /* 0x0000000103087824 */ /* 0x000fc800078e0a57 */
[----:B------:R1:W-:Y:S01]  /*4290*/  I2F R191, R6 ;  /* 0x0000000600bf7306 */ /* 0x0003e20000201400 */
[C---:B--2---:R-:W-:Y:S08]  /*42a0*/  HMMA.16816.F32.BF16 R80, R24.reuse, R18, R176 ;  /* 0x000000121850723c */ /* 0x044ff000000418b0 */
[----:B------:R-:W-:Y:S01]  /*42b0*/  HMMA.16816.F32.BF16 R112, R24, R36, R184 ;  /* 0x000000241870723c */ /* 0x000fe200000418b8 */
[----:B-1----:R-:W-:Y:S01]  /*42c0*/  IMAD.MOV.U32 R6, RZ, RZ, R5 ;  /* 0x000000ffff067224 */ /* 0x002fe200078e0005 */
[----:B------:R-:W-:-:S05]  /*42d0*/  IABS R5, R8 ;  /* 0x0000000800057213 */ /* 0x000fca0000000000 */
[----:B------:R-:W-:Y:S01]  /*42e0*/  IMAD.MOV.U32 R187, RZ, RZ, R213 ;  /* 0x000000ffffbb7224 */ /* 0x000fe200078e00d5 */
[C---:B------:R-:W-:Y:S01]  /*42f0*/  IADD3 R8, R3.reuse, -R92, RZ ;  /* 0x8000005c03087210 */ /* 0x040fe20007ffe0ff */
[----:B------:R1:W-:Y:S01]  /*4300*/  I2F R200, R6 ;  /* 0x0000000600c87306 */ /* 0x0003e20000201400 */
[----:B------:R-:W-:Y:S02]  /*4310*/  IMAD.MOV.U32 R184, RZ, RZ, R235 ;  /* 0x000000ffffb87224 */ /* 0x000fe400078e00eb */
[----:B-1----:R-:W-:Y:S01]  /*4320*/  IMAD.MOV.U32 R6, RZ, RZ, R5 ;  /* 0x000000ffff067224 */ /* 0x002fe200078e0005 */
[----:B------:R-:W-:Y:S01]  /*4330*/  IABS R5, R8 ;  /* 0x0000000800057213 */ /* 0x000fe20000000000 */
[----:B------:R-:W-:-:S03]  /*4340*/  IMAD.IADD R8, R3, 0x1, -R93 ;  /* 0x0000000103087824 */ /* 0x000fc600078e0a5d */
[----:B------:R1:W-:Y:S02]  /*4350*/  I2F R143, R6 ;  /* 0x00000006008f7306 */ /* 0x0003e40000201400 */
[----:B-1----:R-:W-:Y:S01]  /*4360*/  IMAD.MOV.U32 R6, RZ, RZ, R5 ;  /* 0x000000ffff067224 */ /* 0x002fe200078e0005 */
[----:B------:R-:W-:Y:S02]  /*4370*/  IABS R5, R8 ;  /* 0x0000000800057213 */ /* 0x000fe40000000000 */
[C---:B------:R-:W-:Y:S03]  /*4380*/  HMMA.16816.F32.BF16 R8, R12.reuse, R20, R148 ;  /* 0x000000140c08723c */ /* 0x040fe60000041894 */
[----:B------:R1:W-:Y:S04]  /*4390*/  I2F R144, R6 ;  /* 0x0000000600907306 */ /* 0x0003e80000201400 */
[----:B------:R-:W-:Y:S01]  /*43a0*/  IMAD.MOV.U32 R148, RZ, RZ, R242 ;  /* 0x000000ffff947224 */ /* 0x000fe200078e00f2 */
[----:B------:R-:W-:Y:S03]  /*43b0*/  HMMA.16816.F32.BF16 R20, R12, R22, R152 ;  /* 0x000000160c14723c */ /* 0x000fe60000041898 */
[----:B------:R2:W-:Y:S01]  /*43c0*/  I2F R145, R5 ;  /* 0x0000000500917306 */ /* 0x0005e20000201400 */
[----:B------:R-:W-:Y:S01]  /*43d0*/  MOV R150, R232 ;  /* 0x000000e800967202 */ /* 0x000fe20000000f00 */
[----:B------:R-:W-:-:S02]  /*43e0*/  IMAD.MOV.U32 R151, RZ, RZ, R227 ;  /* 0x000000ffff977224 */ /* 0x000fc400078e00e3 */
[----:B------:R-:W-:Y:S01]  /*43f0*/  IMAD.MOV.U32 R149, RZ, RZ, R233 ;  /* 0x000000ffff957224 */ /* 0x000fe200078e00e9 */
[----:B------:R-:W-:Y:S01]  /*4400*/  HMMA.16816.F32.BF16 R152, R12, R46, R72 ;  /* 0x0000002e0c98723c */ /* 0x000fe20000041848 */
[----:B-1----:R-:W-:-:S04]  /*4410*/  IADD3 R6, R3, -R94, RZ ;  /* 0x8000005e03067210 */ /* 0x002fc80007ffe0ff */
[----:B------:R-:W-:-:S03]  /*4420*/  IABS R6, R6 ;  /* 0x0000000600067213 */ /* 0x000fc60000000000 */
[----:B------:R-:W-:Y:S01]  /*4430*/  IMAD.MOV.U32 R4, RZ, RZ, R8 ;  /* 0x000000ffff047224 */ /* 0x000fe200078e0008 */
[----:B------:R-:W-:Y:S01]  /*4440*/  MOV R222, R9 ;  /* 0x0000000900de7202 */ /* 0x000fe20000000f00 */
[----:B--2---:R-:W-:Y:S01]  /*4450*/  IMAD.MOV.U32 R5, RZ, RZ, R6 ;  /* 0x000000ffff057224 */ /* 0x004fe200078e0006 */
[----:B------:R-:W-:Y:S01]  /*4460*/  HMMA.16816.F32.BF16 R72, R24, R16, R172 ;  /* 0x000000101848723c */ /* 0x000fe200000418ac */
[----:B------:R-:W-:Y:S02]  /*4470*/  IMAD.IADD R6, R3, 0x1, -R100 ;  /* 0x0000000103067824 */ /* 0x000fe400078e0a64 */
[----:B------:R1:W-:Y:S01]  /*4480*/  I2F R146, R5 ;  /* 0x0000000500927306 */ /* 0x0003e20000201400 */
[----:B------:R-:W-:Y:S01]  /*4490*/  IMAD.MOV.U32 R203, RZ, RZ, R10 ;  /* 0x000000ffffcb7224 */ /* 0x000fe200078e000a */
[----:B------:R-:W-:Y:S01]  /*44a0*/  MOV R242, R22 ;  /* 0x0000001600f27202 */ /* 0x000fe20000000f00 */
[----:B------:R-:W-:Y:S02]  /*44b0*/  IMAD.MOV.U32 R8, RZ, RZ, R21 ;  /* 0x000000ffff087224 */ /* 0x000fe400078e0015 */
[----:B------:R-:W-:-:S02]  /*44c0*/  IMAD.MOV.U32 R137, RZ, RZ, R23 ;  /* 0x000000ffff897224 */ /* 0x000fc400078e0017 */
[----:B------:R-:W-:Y:S02]  /*44d0*/  IMAD.MOV.U32 R129, RZ, RZ, R20 ;  /* 0x000000ffff817224 */ /* 0x000fe400078e0014 */
[----:B------:R-:W2:Y:S01]  /*44e0*/  LDSM.16.M88.4 R20, [R224] ;  /* 0x00000000e014783b */ /* 0x000ea20000000200 */
[----:B------:R-:W-:Y:S02]  /*44f0*/  IMAD.MOV.U32 R225, RZ, RZ, R11 ;  /* 0x000000ffffe17224 */ /* 0x000fe400078e000b */
[----:B------:R-:W-:Y:S02]  /*4500*/  IMAD.MOV.U32 R45, RZ, RZ, R8 ;  /* 0x000000ffff2d7224 */ /* 0x000fe400078e0008 */
[----:B------:R-:W3:Y:S01]  /*4510*/  LDSM.16.M88.4 R8, [R220+0x800] ;  /* 0x00080000dc08783b */ /* 0x000ee20000000200 */
[----:B------:R-:W-:Y:S01]  /*4520*/  IMAD.MOV.U32 R175, RZ, RZ, R50 ;  /* 0x000000ffffaf7224 */ /* 0x000fe200078e0032 */
[----:B-1----:R-:W-:Y:S01]  /*4530*/  MOV R5, R2 ;  /* 0x0000000200057202 */ /* 0x002fe20000000f00 */
[----:B------:R-:W-:Y:S01]  /*4540*/  IMAD.MOV.U32 R49, RZ, RZ, R45 ;  /* 0x000000ffff317224 */ /* 0x000fe200078e002d */
[----:B------:R-:W-:Y:S01]  /*4550*/  IABS R2, R6 ;  /* 0x0000000600027213 */ /* 0x000fe20000000000 */
[----:B------:R-:W-:Y:S01]  /*4560*/  IMAD.IADD R6, R3, 0x1, -R108 ;  /* 0x0000000103067824 */ /* 0x000fe200078e0a6c */
[----:B------:R1:W-:Y:S01]  /*4570*/  I2F R147, R5 ;  /* 0x0000000500937306 */ /* 0x0003e20000201400 */
[----:B------:R-:W-:Y:S01]  /*4580*/  MOV R50, R150 ;  /* 0x0000009600327202 */ /* 0x000fe20000000f00 */
[----:B------:R-:W-:-:S02]  /*4590*/  IMAD.MOV.U32 R150, RZ, RZ, R136 ;  /* 0x000000ffff967224 */ /* 0x000fc400078e0088 */
[----:B------:R-:W-:Y:S02]  /*45a0*/  IMAD.MOV.U32 R136, RZ, RZ, R135 ;  /* 0x000000ffff887224 */ /* 0x000fe400078e0087 */
[----:B------:R-:W-:Y:S02]  /*45b0*/  IMAD.MOV.U32 R174, RZ, RZ, R149 ;  /* 0x000000ffffae7224 */ /* 0x000fe400078e0095 */
[----:B------:R-:W-:Y:S02]  /*45c0*/  IMAD.MOV.U32 R149, RZ, RZ, R141 ;  /* 0x000000ffff957224 */ /* 0x000fe400078e008d */
[----:B------:R-:W-:Y:S01]  /*45d0*/  IMAD.MOV.U32 R141, RZ, RZ, R138 ;  /* 0x000000ffff8d7224 */ /* 0x000fe200078e008a */
[----:B------:R-:W-:Y:S01]  /*45e0*/  MOV R138, R139 ;  /* 0x0000008b008a7202 */ /* 0x000fe20000000f00 */
[----:B------:R-:W-:Y:S01]  /*45f0*/  IMAD.MOV.U32 R172, RZ, RZ, R50 ;  /* 0x000000ffffac7224 */ /* 0x000fe200078e0032 */
[----:B------:R-:W-:Y:S01]  /*4600*/  MOV R173, R174 ;  /* 0x000000ae00ad7202 */ /* 0x000fe20000000f00 */
[----:B------:R-:W-:-:S02]  /*4610*/  IMAD.MOV.U32 R50, RZ, RZ, R136 ;  /* 0x000000ffff327224 */ /* 0x000fc400078e0088 */
[----:B-1----:R-:W-:Y:S01]  /*4620*/  IMAD.MOV.U32 R5, RZ, RZ, R2 ;  /* 0x000000ffff057224 */ /* 0x002fe200078e0002 */
[----:B------:R-:W-:Y:S01]  /*4630*/  IABS R2, R6 ;  /* 0x0000000600027213 */ /* 0x000fe20000000000 */
[----:B------:R-:W-:Y:S01]  /*4640*/  IMAD.MOV.U32 R174, RZ, RZ, R130 ;  /* 0x000000ffffae7224 */ /* 0x000fe200078e0082 */
[----:B------:R-:W-:Y:S01]  /*4650*/  IADD3 R6, R3, -R109, RZ ;  /* 0x8000006d03067210 */ /* 0x000fe20007ffe0ff */
[----:B------:R1:W-:Y:S01]  /*4660*/  I2F R212, R5 ;  /* 0x0000000500d47306 */ /* 0x0003e20000201400 */
[----:B--2---:R-:W-:Y:S01]  /*4670*/  HMMA.16816.F32.BF16 R40, R20, R18, R56 ;  /* 0x000000121428723c */ /* 0x004fe20000041838 */
[----:B-1----:R-:W-:Y:S01]  /*4680*/  IMAD.MOV.U32 R5, RZ, RZ, R2 ;  /* 0x000000ffff057224 */ /* 0x002fe200078e0002 */
[----:B------:R-:W-:-:S06]  /*4690*/  IABS R2, R6 ;  /* 0x0000000600027213 */ /* 0x000fcc0000000000 */
[----:B---3--:R-:W-:Y:S01]  /*46a0*/  HMMA.16816.F32.BF16 R88, R24, R8, R216 ;  /* 0x000000081858723c */ /* 0x008fe200000418d8 */
[----:B------:R-:W-:Y:S01]  /*46b0*/  IADD3 R6, R3, -R117, RZ ;  /* 0x8000007503067210 */ /* 0x000fe20007ffe0ff */
[----:B------:R1:W-:Y:S01]  /*46c0*/  I2F R227, R5 ;  /* 0x0000000500e37306 */ /* 0x0003e20000201400 */
[----:B------:R-:W-:-:S05]  /*46d0*/  MOV R58, R201 ;  /* 0x000000c9003a7202 */ /* 0x000fca0000000f00 */
[----:B------:R-:W-:Y:S02]  /*46e0*/  HMMA.16816.F32.BF16 R60, R20, R8, R60 ;  /* 0x00000008143c723c */ /* 0x000fe4000004183c */
[----:B------:R2:W-:Y:S05]  /*46f0*/  I2F R232, R2 ;  /* 0x0000000200e87306 */ /* 0x0005ea0000201400 */
[C---:B------:R-:W-:Y:S01]  /*4700*/  IMAD.IADD R9, R3.reuse, 0x1, -R125 ;  /* 0x0000000103097824 */ /* 0x040fe200078e0a7d */
[----:B------:R-:W-:Y:S01]  /*4710*/  HMMA.16816.F32.BF16 R96, R24, R10, R180 ;  /* 0x0000000a1860723c */ /* 0x000fe200000418b4 */
[----:B------:R-:W-:Y:S02]  /*4720*/  FFMA.FTZ R46, R166, -UR4, R40 ;  /* 0x80000004a62e7c23 */ /* 0x000fe40008010028 */
[----:B-1----:R-:W-:-:S02]  /*4730*/  IMAD.IADD R5, R3, 0x1, -R111 ;  /* 0x0000000103057824 */ /* 0x002fc400078e0a6f */
[----:B------:R-:W-:Y:S02]  /*4740*/  FFMA.FTZ R47, R110, -UR4, R41 ;  /* 0x800000046e2f7c23 */ /* 0x000fe40008010029 */
[----:B------:R-:W-:Y:S01]  /*4750*/  IMAD.MOV.U32 R183, RZ, RZ, R148 ;  /* 0x000000ffffb77224 */ /* 0x000fe200078e0094 */
[----:B------:R-:W-:Y:S01]  /*4760*/  IABS R5, R5 ;  /* 0x0000000500057213 */ /* 0x000fe20000000000 */
[C---:B------:R-:W-:Y:S01]  /*4770*/  HMMA.16816.F32.BF16 R64, R20.reuse, R10, R64 ;  /* 0x0000000a1440723c */ /* 0x040fe20000041840 */
[----:B--2---:R-:W-:Y:S02]  /*4780*/  IMAD.IADD R2, R3, 0x1, -R116 ;  /* 0x0000000103027824 */ /* 0x004fe400078e0a74 */
[----:B------:R1:W-:Y:S01]  /*4790*/  I2F R233, R5 ;  /* 0x0000000500e97306 */ /* 0x0003e20000201400 */
[----:B------:R-:W-:Y:S02]  /*47a0*/  IMAD.MOV.U32 R148, RZ, RZ, R141 ;  /* 0x000000ffff947224 */ /* 0x000fe400078e008d */
[----:B------:R-:W-:Y:S01]  /*47b0*/  IABS R2, R2 ;  /* 0x0000000200027213 */ /* 0x000fe20000000000 */
[----:B----4-:R-:W-:Y:S01]  /*47c0*/  FFMA.FTZ R48, R103, -UR4, R60 ;  /* 0x8000000467307c23 */ /* 0x010fe2000801003c */
[----:B------:R-:W-:Y:S01]  /*47d0*/  HMMA.16816.F32.BF16 R32, R20, R16, R52 ;  /* 0x000000101420723c */ /* 0x000fe20000041834 */
[----:B------:R-:W-:Y:S01]  /*47e0*/  MOV R103, R142 ;  /* 0x0000008e00677202 */ /* 0x000fe20000000f00 */
[----:B------:R-:W-:-:S02]  /*47f0*/  IMAD.MOV.U32 R110, RZ, RZ, R238 ;  /* 0x000000ffff6e7224 */ /* 0x000fc400078e00ee */
[----:B------:R-:W-:-:S03]  /*4800*/  IMAD.MOV.U32 R180, RZ, RZ, R240 ;  /* 0x000000ffffb47224 */ /* 0x000fc600078e00f0 */
[----:B------:R-:W-:Y:S01]  /*4810*/  MOV R55, R50 ;  /* 0x0000003200377202 */ /* 0x000fe20000000f00 */
[----:B------:R-:W-:Y:S01]  /*4820*/  HMMA.16816.F32.BF16 R104, R20, R36, R28 ;  /* 0x000000241468723c */ /* 0x000fe2000004181c */
[----:B------:R-:W-:Y:S02]  /*4830*/  IMAD.MOV.U32 R54, RZ, RZ, R172 ;  /* 0x000000ffff367224 */ /* 0x000fe400078e00ac */
[----:B-1----:R-:W-:Y:S01]  /*4840*/  IMAD.MOV.U32 R5, RZ, RZ, R2 ;  /* 0x000000ffff057224 */ /* 0x002fe200078e0002 */
[----:B------:R-:W-:Y:S01]  /*4850*/  IABS R2, R6 ;  /* 0x0000000600027213 */ /* 0x000fe20000000000 */
[----:B------:R-:W-:Y:S01]  /*4860*/  IMAD.IADD R6, R3, 0x1, -R118 ;  /* 0x0000000103067824 */ /* 0x000fe200078e0a76 */
[----:B------:R-:W-:Y:S01]  /*4870*/  MOV R181, R54 ;  /* 0x0000003600b57202 */ /* 0x000fe20000000f00 */
[----:B------:R1:W-:Y:S01]  /*4880*/  I2F R239, R5 ;  /* 0x0000000500ef7306 */ /* 0x0003e20000201400 */
[----:B------:R-:W-:Y:S02]  /*4890*/  IMAD.MOV.U32 R172, RZ, RZ, R138 ;  /* 0x000000ffffac7224 */ /* 0x000fe400078e008a */
[----:B------:R-:W-:-:S02]  /*48a0*/  IMAD.MOV.U32 R53, RZ, RZ, R173 ;  /* 0x000000ffff357224 */ /* 0x000fc400078e00ad */
[----:B------:R-:W-:Y:S02]  /*48b0*/  IMAD.MOV.U32 R173, RZ, RZ, R132 ;  /* 0x000000ffffad7224 */ /* 0x000fe400078e0084 */
[----:B------:R-:W-:Y:S02]  /*48c0*/  IMAD.MOV.U32 R177, RZ, RZ, R55 ;  /* 0x000000ffffb17224 */ /* 0x000fe400078e0037 */
[----:B------:R-:W-:Y:S02]  /*48d0*/  FFMA.FTZ R44, R165, -UR4, R32 ;  /* 0x80000004a52c7c23 */ /* 0x000fe40008010020 */
[----:B------:R-:W-:Y:S02]  /*48e0*/  FFMA.FTZ R45, R167, -UR4, R33 ;  /* 0x80000004a72d7c23 */ /* 0x000fe40008010021 */
[----:B------:R-:W-:Y:S01]  /*48f0*/  IMAD.MOV.U32 R55, RZ, RZ, R49 ;  /* 0x000000ffff377224 */ /* 0x000fe200078e0031 */
[----:B------:R-:W-:Y:S01]  /*4900*/  MOV R49, R129 ;  /* 0x0000008100317202 */ /* 0x000fe20000000f00 */
[----:B------:R-:W-:-:S02]  /*4910*/  IMAD.MOV.U32 R182, RZ, RZ, R53 ;  /* 0x000000ffffb67224 */ /* 0x000fc400078e0035 */
[----:B-1----:R-:W-:Y:S01]  /*4920*/  IMAD.MOV.U32 R5, RZ, RZ, R2 ;  /* 0x000000ffff057224 */ /* 0x002fe200078e0002 */
[----:B------:R-:W-:Y:S01]  /*4930*/  IABS R2, R6 ;  /* 0x0000000600027213 */ /* 0x000fe20000000000 */
[----:B------:R-:W-:Y:S01]  /*4940*/  IMAD.MOV.U32 R179, RZ, RZ, R172 ;  /* 0x000000ffffb37224 */ /* 0x000fe200078e00ac */
[----:B------:R-:W-:Y:S01]  /*4950*/  IADD3 R6, R3, -R119, RZ ;  /* 0x8000007703067210 */ /* 0x000fe20007ffe0ff */
[----:B------:R-:W1:Y:S01]  /*4960*/  I2F R51, R5 ;  /* 0x0000000500337306 */ /* 0x000e620000201400 */
[----:B------:R-:W-:Y:S01]  /*4970*/  IMAD.MOV.U32 R172, RZ, RZ, R242 ;  /* 0x000000ffffac7224 */ /* 0x000fe200078e00f2 */
[----:B------:R-:W-:Y:S01]  /*4980*/  FSEL R242, R48, -INF , !P0 ;  /* 0xff80000030f27808 */ /* 0x000fe20004000000 */
[----:B------:R-:W-:Y:S02]  /*4990*/  FFMA.FTZ R52, R102, -UR4, R61 ;  /* 0x8000000466347c23 */ /* 0x000fe4000801003d */
[----:B------:R-:W-:Y:S01]  /*49a0*/  FFMA.FTZ R56, R101, -UR4, R64 ;  /* 0x8000000465387c23 */ /* 0x000fe20008010040 */
[----:B------:R-:W-:Y:S01]  /*49b0*/  MOV R101, R133 ;  /* 0x0000008500657202 */ /* 0x000fe20000000f00 */
[----:B------:R-:W-:Y:S01]  /*49c0*/  IMAD.MOV.U32 R178, RZ, RZ, R173 ;  /* 0x000000ffffb27224 */ /* 0x000fe200078e00ad */
[----:B------:R-:W-:Y:S01]  /*49d0*/  FSEL R213, R52, -INF , !P6 ;  /* 0xff80000034d57808 */ /* 0x000fe20007000000 */
[----:B------:R-:W-:Y:S01]  /*49e0*/  IMAD.MOV.U32 R173, RZ, RZ, R137 ;  /* 0x000000ffffad7224 */ /* 0x000fe200078e0089 */
[----:B------:R-:W-:Y:S01]  /*49f0*/  FSEL R186, R56, -INF , !P5 ;  /* 0xff80000038ba7808 */ /* 0x000fe20006800000 */
[----:B------:R-:W-:-:S02]  /*4a00*/  IMAD.MOV.U32 R165, RZ, RZ, R236 ;  /* 0x000000ffffa57224 */ /* 0x000fc400078e00ec */
[----:B------:R-:W-:Y:S02]  /*4a10*/  IMAD.MOV.U32 R64, RZ, RZ, R131 ;  /* 0x000000ffff407224 */ /* 0x000fe400078e0083 */
[----:B------:R-:W-:Y:S01]  /*4a20*/  IMAD.MOV.U32 R61, RZ, RZ, R172 ;  /* 0x000000ffff3d7224 */ /* 0x000fe200078e00ac */
[----:B-1----:R-:W-:Y:S01]  /*4a30*/  MOV R176, R51 ;  /* 0x0000003300b07202 */ /* 0x002fe20000000f00 */
[----:B------:R-:W-:Y:S01]  /*4a40*/  IMAD.MOV.U32 R5, RZ, RZ, R2 ;  /* 0x000000ffff057224 */ /* 0x000fe200078e0002 */
[----:B------:R-:W-:Y:S01]  /*4a50*/  IABS R2, R6 ;  /* 0x0000000600027213 */ /* 0x000fe20000000000 */
[----:B------:R-:W-:Y:S02]  /*4a60*/  IMAD.IADD R6, R3, 0x1, -R120 ;  /* 0x0000000103067824 */ /* 0x000fe400078e0a78 */
[----:B------:R1:W2:Y:S01]  /*4a70*/  I2F R124, R5 ;  /* 0x00000005007c7306 */ /* 0x0002a20000201400 */
[----:B------:R-:W-:Y:S02]  /*4a80*/  IMAD.MOV.U32 R172, RZ, RZ, R150 ;  /* 0x000000ffffac7224 */ /* 0x000fe400078e0096 */
[----:B------:R-:W-:-:S02]  /*4a90*/  IMAD.MOV.U32 R102, RZ, RZ, R128 ;  /* 0x000000ffff667224 */ /* 0x000fc400078e0080 */
[----:B------:R-:W-:Y:S02]  /*4aa0*/  IMAD.MOV.U32 R185, RZ, RZ, R173 ;  /* 0x000000ffffb97224 */ /* 0x000fe400078e00ad */
[----:B-1----:R-:W-:Y:S01]  /*4ab0*/  IMAD.MOV.U32 R5, RZ, RZ, R2 ;  /* 0x000000ffff057224 */ /* 0x002fe200078e0002 */
[----:B------:R-:W-:Y:S02]  /*4ac0*/  IABS R2, R6 ;  /* 0x0000000600027213 */ /* 0x000fe40000000000 */
[C---:B------:R-:W-:Y:S01]  /*4ad0*/  IADD3 R6, R3.reuse, -R121, RZ ;  /* 0x8000007903067210 */ /* 0x040fe20007ffe0ff */
[----:B------:R1:W-:Y:S01]  /*4ae0*/  I2F R59, R5 ;  /* 0x00000005003b7306 */ /* 0x0003e20000201400 */
[----:B--2---:R-:W-:Y:S01]  /*4af0*/  MOV R166, R124 ;  /* 0x0000007c00a67202 */ /* 0x004fe20000000f00 */
[----:B-1----:R-:W-:Y:S01]  /*4b00*/  IMAD.MOV.U32 R5, RZ, RZ, R2 ;  /* 0x000000ffff057224 */ /* 0x002fe200078e0002 */
[----:B------:R-:W-:Y:S01]  /*4b10*/  IABS R2, R6 ;  /* 0x0000000600027213 */ /* 0x000fe20000000000 */
[----:B------:R-:W-:-:S04]  /*4b20*/  IMAD.IADD R6, R3, 0x1, -R122 ;  /* 0x0000000103067824 */ /* 0x000fc800078e0a7a */
[----:B------:R1:W2:Y:S02]  /*4b30*/  I2F R140, R5 ;  /* 0x00000005008c7306 */ /* 0x0002a40000201400 */
[----:B-1----:R-:W-:Y:S01]  /*4b40*/  IMAD.MOV.U32 R5, RZ, RZ, R2 ;  /* 0x000000ffff057224 */ /* 0x002fe200078e0002 */
[----:B------:R-:W-:Y:S01]  /*4b50*/  IABS R2, R6 ;  /* 0x0000000600027213 */ /* 0x000fe20000000000 */
[----:B--2---:R-:W-:Y:S01]  /*4b60*/  IMAD.MOV.U32 R167, RZ, RZ, R140 ;  /* 0x000000ffffa77224 */ /* 0x004fe200078e008c */
[----:B------:R-:W-:-:S03]  /*4b70*/  IADD3 R6, R3, -R123, RZ ;  /* 0x8000007b03067210 */ /* 0x000fc60007ffe0ff */
[----:B------:R1:W-:Y:S02]  /*4b80*/  I2F R248, R5 ;  /* 0x0000000500f87306 */ /* 0x0003e40000201400 */
[----:B-1----:R-:W-:Y:S01]  /*4b90*/  IMAD.MOV.U32 R5, RZ, RZ, R2 ;  /* 0x000000ffff057224 */ /* 0x002fe200078e0002 */
[----:B------:R-:W-:Y:S01]  /*4ba0*/  IABS R2, R6 ;  /* 0x0000000600027213 */ /* 0x000fe20000000000 */
[----:B------:R-:W-:-:S04]  /*4bb0*/  IMAD.IADD R6, R3, 0x1, -R127 ;  /* 0x0000000103067824 */ /* 0x000fc800078e0a7f */
[----:B------:R1:W-:Y:S02]  /*4bc0*/  I2F R219, R5 ;  /* 0x0000000500db7306 */ /* 0x0003e40000201400 */
[----:B-1----:R-:W-:Y:S01]  /*4bd0*/  IMAD.MOV.U32 R5, RZ, RZ, R2 ;  /* 0x000000ffff057224 */ /* 0x002fe200078e0002 */
[----:B------:R-:W-:Y:S02]  /*4be0*/  IABS R2, R6 ;  /* 0x0000000600027213 */ /* 0x000fe40000000000 */
[----:B------:R-:W-:-:S03]  /*4bf0*/  SHF.R.S32.HI R6, RZ, 0x1f, R164 ;  /* 0x0000001fff067819 */ /* 0x000fc600000114a4 */
[----:B------:R1:W-:Y:S08]  /*4c00*/  I2F R218, R5 ;  /* 0x0000000500da7306 */ /* 0x0003f00000201400 */
[----:B------:R2:W-:Y:S01]  /*4c10*/  I2F R217, R2 ;  /* 0x0000000200d97306 */ /* 0x0005e20000201400 */
[----:B-1----:R-:W-:-:S04]  /*4c20*/  IADD3 R5, R3, -R126, RZ ;  /* 0x8000007e03057210 */ /* 0x002fc80007ffe0ff */
[----:B------:R-:W-:Y:S02]  /*4c30*/  IABS R5, R5 ;  /* 0x0000000500057213 */ /* 0x000fe40000000000 */
[----:B--2---:R-:W-:-:S03]  /*4c40*/  LEA.HI R2, R6, R164, RZ, 0x2 ;  /* 0x000000a406027211 */ /* 0x004fc600078f10ff */
[----:B------:R-:W-:Y:S01]  /*4c50*/  IMAD.MOV.U32 R8, RZ, RZ, R5 ;  /* 0x000000ffff087224 */ /* 0x000fe200078e0005 */
[----:B------:R-:W-:Y:S02]  /*4c60*/  IADD3 R6, R3, 0x8, RZ ;  /* 0x0000000803067810 */ /* 0x000fe40007ffe0ff */
[----:B------:R-:W-:Y:S01]  /*4c70*/  LOP3.LUT R5, R2, 0xfffffffc, RZ, 0xc0, !PT ;  /* 0xfffffffc02057812 */ /* 0x000fe200078ec0ff */
[----:B------:R1:W-:Y:S01]  /*4c80*/  I2F R216, R8 ;  /* 0x0000000800d87306 */ /* 0x0003e20000201400 */
[----:B------:R-:W-:-:S03]  /*4c90*/  IABS R2, R9 ;  /* 0x0000000900027213 */ /* 0x000fc60000000000 */
[----:B------:R-:W-:-:S04]  /*4ca0*/  IMAD.IADD R5, R164, 0x1, -R5 ;  /* 0x00000001a4057824 */ /* 0x000fc800078e0a05 */
[----:B------:R2:W-:Y:S01]  /*4cb0*/  I2F R164, R2 ;  /* 0x0000000200a47306 */ /* 0x0005e20000201400 */
[----:B------:R3:W-:Y:S01]  /*4cc0*/  STL [R1+0x70], R5 ;  /* 0x0000700501007387 */ /* 0x0007e20000100800 */
[----:B-1----:R-:W-:-:S05]  /*4cd0*/  IMAD.IADD R8, R6, 0x1, -R7 ;  /* 0x0000000106087824 */ /* 0x002fca00078e0a07 */
[----:B------:R-:W-:-:S04]  /*4ce0*/  IABS R8, R8 ;  /* 0x0000000800087213 */ /* 0x000fc80000000000 */
[----:B------:R-:W-:-:S04]  /*4cf0*/  MOV R9, R8 ;  /* 0x0000000800097202 */ /* 0x000fc80000000f00 */
[----:B------:R-:W1:Y:S01]  /*4d00*/  I2F R10, R9 ;  /* 0x00000009000a7306 */ /* 0x000e620000201400 */
[----:B---3--:R-:W-:-:S05]  /*4d10*/  IADD3 R5, R3, 0x40, RZ ;  /* 0x0000004003057810 */ /* 0x008fca0007ffe0ff */
[----:B--2---:R-:W-:-:S05]  /*4d20*/  IMAD.IADD R2, R5, 0x1, -R7 ;  /* 0x0000000105027824 */ /* 0x004fca00078e0a07 */
[----:B------:R-:W-:Y:S01]  /*4d30*/  IABS R8, R2 ;  /* 0x0000000200087213 */ /* 0x000fe20000000000 */
[----:B-1----:R-:W-:Y:S01]  /*4d40*/  FFMA.FTZ R16, R10, -UR4, R34 ;  /* 0x800000040a107c23 */ /* 0x002fe20008010022 */
[----:B------:R-:W-:Y:S02]  /*4d50*/  IADD3 R2, R3, 0x48, RZ ;  /* 0x0000004803027810 */ /* 0x000fe40007ffe0ff */
[----:B------:R1:W2:Y:S03]  /*4d60*/  I2F R9, R8 ;  /* 0x0000000800097306 */ /* 0x0002a60000201400 */
[----:B------:R-:W-:-:S05]  /*4d70*/  IMAD.IADD R3, R2, 0x1, -R7 ;  /* 0x0000000102037824 */ /* 0x000fca00078e0a07 */
[----:B------:R-:W-:-:S05]  /*4d80*/  IABS R3, R3 ;  /* 0x0000000300037213 */ /* 0x000fca0000000000 */
[----:B------:R-:W-:Y:S02]  /*4d90*/  IMAD.MOV.U32 R7, RZ, RZ, R3 ;  /* 0x000000ffff077224 */ /* 0x000fe400078e0003 */
[----:B-1----:R-:W-:Y:S02]  /*4da0*/  IMAD.IADD R8, R6, 0x1, -R68 ;  /* 0x0000000106087824 */ /* 0x002fe400078e0a44 */
[----:B------:R1:W3:Y:S01]  /*4db0*/  I2F R11, R7 ;  /* 0x00000007000b7306 */ /* 0x0002e20000201400 */
[----:B--2---:R-:W-:Y:S02]  /*4dc0*/  FFMA.FTZ R13, R9, -UR4, R72 ;  /* 0x80000004090d7c23 */ /* 0x004fe40008010048 */
[----:B------:R-:W-:Y:S01]  /*4dd0*/  IMAD.MOV.U32 R72, RZ, RZ, R101 ;  /* 0x000000ffff487224 */ /* 0x000fe200078e0065 */
[----:B------:R-:W-:Y:S02]  /*4de0*/  IABS R3, R8 ;  /* 0x0000000800037213 */ /* 0x000fe40000000000 */
[----:B------:R-:W-:-:S02]  /*4df0*/  IADD3 R8, -R68, R5, RZ ;  /* 0x0000000544087210 */ /* 0x000fc40007ffe1ff */
[----:B------:R-:W-:Y:S02]  /*4e00*/  FSEL R135, R13, -INF , !P4 ;  /* 0xff8000000d877808 */ /* 0x000fe40006000000 */
[----:B------:R-:W-:Y:S01]  /*4e10*/  MOV R101, R64 ;  /* 0x0000004000657202 */ /* 0x000fe20000000f00 */
[----:B-1----:R-:W-:Y:S01]  /*4e20*/  IMAD.MOV.U32 R7, RZ, RZ, R3 ;  /* 0x000000ffff077224 */ /* 0x002fe200078e0003 */
[----:B------:R-:W-:Y:S01]  /*4e30*/  IABS R3, R8 ;  /* 0x0000000800037213 */ /* 0x000fe20000000000 */
[----:B------:R-:W-:Y:S01]  /*4e40*/  IMAD.IADD R8, R2, 0x1, -R68 ;  /* 0x0000000102087824 */ /* 0x000fe200078e0a44 */
[----:B------:R-:W-:Y:S01]  /*4e50*/  MOV R68, R49 ;  /* 0x0000003100447202 */ /* 0x000fe20000000f00 */
[----:B------:R1:W2:Y:S01]  /*4e60*/  I2F R15, R7 ;  /* 0x00000007000f7306 */ /* 0x0002a20000201400 */
[----:B---3--:R-:W-:Y:S02]  /*4e70*/  FFMA.FTZ R10, R11, -UR4, R74 ;  /* 0x800000040b0a7c23 */ /* 0x008fe4000801004a */
[----:B------:R-:W-:-:S03]  /*4e80*/  IMAD.MOV.U32 R74, RZ, RZ, R175 ;  /* 0x000000ffff4a7224 */ /* 0x000fc600078e00af */
[----:B------:R-:W-:Y:S01]  /*4e90*/  FSEL R139, R10, -INF , !P4 ;  /* 0xff8000000a8b7808 */ /* 0x000fe20006000000 */
[----:B-1----:R-:W-:Y:S01]  /*4ea0*/  IMAD.MOV.U32 R7, RZ, RZ, R3 ;  /* 0x000000ffff077224 */ /* 0x002fe200078e0003 */
[----:B------:R-:W-:Y:S01]  /*4eb0*/  IABS R3, R8 ;  /* 0x0000000800037213 */ /* 0x000fe20000000000 */
[----:B--2---:R-:W-:Y:S01]  /*4ec0*/  FFMA.FTZ R15, R15, -UR4, R35 ;  /* 0x800000040f0f7c23 */ /* 0x004fe20008010023 */
[----:B------:R-:W-:Y:S01]  /*4ed0*/  IADD3 R8, -R69, R6, RZ ;  /* 0x0000000645087210 */ /* 0x000fe20007ffe1ff */
[----:B------:R1:W2:Y:S02]  /*4ee0*/  I2F R12, R7 ;  /* 0x00000007000c7306 */ /* 0x0002a40000201400 */
[----:B-1----:R-:W-:Y:S01]  /*4ef0*/  IMAD.MOV.U32 R7, RZ, RZ, R3 ;  /* 0x000000ffff077224 */ /* 0x002fe200078e0003 */
[----:B------:R-:W-:Y:S01]  /*4f00*/  IABS R3, R8 ;  /* 0x0000000800037213 */ /* 0x000fe20000000000 */
[----:B------:R-:W-:-:S04]  /*4f10*/  IMAD.IADD R8, R5, 0x1, -R69 ;  /* 0x0000000105087824 */ /* 0x000fc800078e0a45 */
[----:B------:R1:W3:Y:S01]  /*4f20*/  I2F R14, R7 ;  /* 0x00000007000e7306 */ /* 0x0002e20000201400 */
[----:B--2---:R-:W-:-:S05]  /*4f30*/  FFMA.FTZ R11, R12, -UR4, R73 ;  /* 0x800000040c0b7c23 */ /* 0x004fca0008010049 */
[----:B------:R-:W-:Y:S01]  /*4f40*/  FSEL R130, R11, -INF , !P3 ;  /* 0xff8000000b827808 */ /* 0x000fe20005800000 */
[----:B-1----:R-:W-:Y:S01]  /*4f50*/  IMAD.MOV.U32 R7, RZ, RZ, R3 ;  /* 0x000000ffff077224 */ /* 0x002fe200078e0003 */
[----:B------:R-:W-:Y:S01]  /*4f60*/  IABS R3, R8 ;  /* 0x0000000800037213 */ /* 0x000fe20000000000 */
[----:B---3--:R-:W-:Y:S01]  /*4f70*/  FFMA.FTZ R9, R14, -UR4, R75 ;  /* 0x800000040e097c23 */ /* 0x008fe2000801004b */
[----:B------:R-:W-:Y:S01]  /*4f80*/  IADD3 R8, -R69, R2, RZ ;  /* 0x0000000245087210 */ /* 0x000fe20007ffe1ff */
[----:B------:R1:W2:Y:S01]  /*4f90*/  I2F R17, R7 ;  /* 0x0000000700117306 */ /* 0x0002a20000201400 */
[----:B------:R-:W-:Y:S02]  /*4fa0*/  IMAD.MOV.U32 R69, RZ, RZ, R55 ;  /* 0x000000ffff457224 */ /* 0x000fe400078e0037 */
[----:B------:R-:W-:Y:S01]  /*4fb0*/  FSEL R136, R9, -INF , !P3 ;  /* 0xff80000009887808 */ /* 0x000fe20005800000 */
[----:B-1----:R-:W-:Y:S01]  /*4fc0*/  IMAD.MOV.U32 R7, RZ, RZ, R3 ;  /* 0x000000ffff077224 */ /* 0x002fe200078e0003 */
[----:B------:R-:W-:Y:S01]  /*4fd0*/  IABS R3, R8 ;  /* 0x0000000800037213 */ /* 0x000fe20000000000 */
[----:B------:R-:W-:-:S02]  /*4fe0*/  IMAD.IADD R8, R6, 0x1, -R70 ;  /* 0x0000000106087824 */ /* 0x000fc400078e0a46 */
[----:B------:R1:W3:Y:S01]  /*4ff0*/  I2F R18, R7 ;  /* 0x0000000700127306 */ /* 0x0002e20000201400 */
[----:B--2---:R-:W-:Y:S02]  /*5000*/  FFMA.FTZ R14, R17, -UR4, R42 ;  /* 0x80000004110e7c23 */ /* 0x004fe4000801002a */
[----:B-1----:R-:W-:Y:S01]  /*5010*/  IMAD.MOV.U32 R7, RZ, RZ, R3 ;  /* 0x000000ffff077224 */ /* 0x002fe200078e0003 */
[----:B------:R-:W-:Y:S01]  /*5020*/  IABS R3, R8 ;  /* 0x0000000800037213 */ /* 0x000fe20000000000 */
[----:B---3--:R-:W-:Y:S01]  /*5030*/  FFMA.FTZ R12, R18, -UR4, R80 ;  /* 0x80000004120c7c23 */ /* 0x008fe20008010050 */
[----:B------:R-:W-:Y:S02]  /*5040*/  IADD3 R8, -R70, R5, RZ ;  /* 0x0000000546087210 */ /* 0x000fe40007ffe1ff */
[----:B------:R1:W2:Y:S02]  /*5050*/  I2F R19, R7 ;  /* 0x0000000700137306 */ /* 0x0002a40000201400 */
[----:B------:R-:W-:Y:S01]  /*5060*/  FSEL R132, R12, -INF , !P2 ;  /* 0xff8000000c847808 */ /* 0x000fe20005000000 */
[----:B-1----:R-:W-:Y:S01]  /*5070*/  IMAD.MOV.U32 R7, RZ, RZ, R3 ;  /* 0x000000ffff077224 */ /* 0x002fe200078e0003 */
[----:B------:R-:W-:Y:S01]  /*5080*/  IABS R3, R8 ;  /* 0x0000000800037213 */ /* 0x000fe20000000000 */
[----:B------:R-:W-:-:S03]  /*5090*/  IMAD.IADD R8, R2, 0x1, -R70 ;  /* 0x0000000102087824 */ /* 0x000fc600078e0a46 */
[----:B------:R1:W3:Y:S01]  /*50a0*/  I2F R28, R7 ;  /* 0x00000007001c7306 */ /* 0x0002e20000201400 */
[----:B--2---:R-:W-:Y:S02]  /*50b0*/  FFMA.FTZ R10, R19, -UR4, R82 ;  /* 0x80000004130a7c23 */ /* 0x004fe40008010052 */
[----:B------:R-:W-:-:S03]  /*50c0*/  IMAD.MOV.U32 R70, RZ, RZ, R134 ;  /* 0x000000ffff467224 */ /* 0x000fc600078e0086 */
[----:B------:R-:W-:Y:S01]  /*50d0*/  FSEL R138, R10, -INF , !P2 ;  /* 0xff8000000a8a7808 */ /* 0x000fe20005000000 */
[----:B-1----:R-:W-:Y:S01]  /*50e0*/  IMAD.MOV.U32 R7, RZ, RZ, R3 ;  /* 0x000000ffff077224 */ /* 0x002fe200078e0003 */
[----:B------:R-:W-:Y:S01]  /*50f0*/  IABS R3, R8 ;  /* 0x0000000800037213 */ /* 0x000fe20000000000 */
[----:B---3--:R-:W-:Y:S01]  /*5100*/  FFMA.FTZ R13, R28, -UR4, R43 ;  /* 0x800000041c0d7c23 */ /* 0x008fe2000801002b */
        /* <DEDUP_REMOVED lines=15> */
[----:B------:R-:W-:Y:S02]  /*5200*/  IMAD.MOV.U32 R70, RZ, RZ, R61 ;  /* 0x000000ffff467224 */ /* 0x000fe400078e003d */
[----:B------:R-:W-:-:S02]  /*5210*/  IMAD.MOV.U32 R61, RZ, RZ, R185 ;  /* 0x000000ffff3d7224 */ /* 0x000fc400078e00b9 */
[----:B-1----:R-:W-:Y:S01]  /*5220*/  IMAD.MOV.U32 R7, RZ, RZ, R3 ;  /* 0x000000ffff077224 */ /* 0x002fe200078e0003 */
[----:B------:R-:W-:Y:S01]  /*5230*/  IABS R3, R8 ;  /* 0x0000000800037213 */ /* 0x000fe20000000000 */
[----:B------:R-:W-:Y:S02]  /*5240*/  IMAD.IADD R8, R6, 0x1, -R76 ;  /* 0x0000000106087824 */ /* 0x000fe400078e0a4c */
[----:B------:R1:W3:Y:S01]  /*5250*/  I2F R32, R7 ;  /* 0x0000000700207306 */ /* 0x0002e20000201400 */
[----:B--2---:R-:W-:Y:S02]  /*5260*/  FFMA.FTZ R12, R31, -UR4, R62 ;  /* 0x800000041f0c7c23 */ /* 0x004fe4000801003e */
[----:B-1----:R-:W-:Y:S01]  /*5270*/  IMAD.MOV.U32 R7, RZ, RZ, R3 ;  /* 0x000000ffff077224 */ /* 0x002fe200078e0003 */
[----:B------:R-:W-:Y:S01]  /*5280*/  IABS R3, R8 ;  /* 0x0000000800037213 */ /* 0x000fe20000000000 */
[----:B---3--:R-:W-:Y:S01]  /*5290*/  FFMA.FTZ R10, R32, -UR4, R88 ;  /* 0x80000004200a7c23 */ /* 0x008fe20008010058 */
[----:B------:R-:W-:-:S02]  /*52a0*/  IADD3 R8, -R76, R5, RZ ;  /* 0x000000054c087210 */ /* 0x000fc40007ffe1ff */
[----:B------:R1:W2:Y:S02]  /*52b0*/  I2F R34, R7 ;  /* 0x0000000700227306 */ /* 0x0002a40000201400 */
[----:B------:R-:W-:Y:S01]  /*52c0*/  FSEL R134, R10, -INF , !P0 ;  /* 0xff8000000a867808 */ /* 0x000fe20004000000 */
[----:B-1----:R-:W-:Y:S01]  /*52d0*/  IMAD.MOV.U32 R7, RZ, RZ, R3 ;  /* 0x000000ffff077224 */ /* 0x002fe200078e0003 */
[----:B------:R-:W-:Y:S01]  /*52e0*/  IABS R3, R8 ;  /* 0x0000000800037213 */ /* 0x000fe20000000000 */
[----:B------:R-:W-:-:S03]  /*52f0*/  IMAD.IADD R8, R2, 0x1, -R76 ;  /* 0x0000000102087824 */ /* 0x000fc600078e0a4c */
[----:B------:R1:W3:Y:S01]  /*5300*/  I2F R33, R7 ;  /* 0x0000000700217306 */ /* 0x0002e20000201400 */
[----:B--2---:R-:W-:-:S05]  /*5310*/  FFMA.FTZ R9, R34, -UR4, R90 ;  /* 0x8000000422097c23 */ /* 0x004fca000801005a */
[----:B------:R-:W-:Y:S01]  /*5320*/  FSEL R142, R9, -INF , !P0 ;  /* 0xff800000098e7808 */ /* 0x000fe20004000000 */
[----:B-1----:R-:W-:Y:S01]  /*5330*/  IMAD.MOV.U32 R7, RZ, RZ, R3 ;  /* 0x000000ffff077224 */ /* 0x002fe200078e0003 */
[----:B------:R-:W-:Y:S01]  /*5340*/  IABS R3, R8 ;  /* 0x0000000800037213 */ /* 0x000fe20000000000 */
[----:B---3--:R-:W-:Y:S01]  /*5350*/  FFMA.FTZ R11, R33, -UR4, R63 ;  /* 0x80000004210b7c23 */ /* 0x008fe2000801003f */
[----:B------:R-:W-:Y:S01]  /*5360*/  IADD3 R8, -R77, R6, RZ ;  /* 0x000000064d087210 */ /* 0x000fe20007ffe1ff */
[----:B------:R1:W2:Y:S03]  /*5370*/  I2F R36, R7 ;  /* 0x0000000700247306 */ /* 0x0002a60000201400 */
[----:B------:R-:W-:Y:S01]  /*5380*/  FSEL R236, R11, -INF , !P6 ;  /* 0xff8000000bec7808 */ /* 0x000fe20007000000 */
[----:B-1----:R-:W-:Y:S01]  /*5390*/  IMAD.MOV.U32 R7, RZ, RZ, R3 ;  /* 0x000000ffff077224 */ /* 0x002fe200078e0003 */
[----:B------:R-:W-:Y:S01]  /*53a0*/  IABS R3, R8 ;  /* 0x0000000800037213 */ /* 0x000fe20000000000 */
[----:B------:R-:W-:-:S02]  /*53b0*/  IMAD.IADD R8, R5, 0x1, -R77 ;  /* 0x0000000105087824 */ /* 0x000fc400078e0a4d */
        /* <DEDUP_REMOVED lines=8> */
[----:B------:R-:W-:Y:S02]  /*5440*/  FSEL R141, R9, -INF , !P6 ;  /* 0xff800000098d7808 */ /* 0x000fe40007000000 */
[----:B------:R-:W-:-:S02]  /*5450*/  MOV R83, R202 ;  /* 0x000000ca00537202 */ /* 0x000fc40000000f00 */
[----:B------:R-:W-:Y:S01]  /*5460*/  ISETP.GE.AND P6, PT, R87, UR12, PT ;  /* 0x0000000c57007c0c */ /* 0x000fe2000bfc6270 */
[----:B-1----:R-:W-:Y:S01]  /*5470*/  IMAD.MOV.U32 R7, RZ, RZ, R3 ;  /* 0x000000ffff077224 */ /* 0x002fe200078e0003 */
[----:B------:R-:W-:Y:S01]  /*5480*/  IABS R3, R8 ;  /* 0x0000000800037213 */ /* 0x000fe20000000000 */
[----:B------:R-:W-:Y:S02]  /*5490*/  IMAD.IADD R8, R6, 0x1, -R78 ;  /* 0x0000000106087824 */ /* 0x000fe400078e0a4e */
        /* <DEDUP_REMOVED lines=11> */
[----:B--2---:R-:W-:Y:S01]  /*5550*/  FFMA.FTZ R9, R17, -UR4, R98 ;  /* 0x8000000411097c23 */ /* 0x004fe20008010062 */
[----:B------:R-:W-:Y:S01]  /*5560*/  FSEL R8, R44, -INF , !P4 ;  /* 0xff8000002c087808 */ /* 0x000fe20006000000 */
[----:B------:R1:W2:Y:S03]  /*5570*/  I2F R41, R7 ;  /* 0x0000000700297306 */ /* 0x0002a60000201400 */
[----:B------:R-:W-:Y:S01]  /*5580*/  FSEL R140, R9, -INF , !P5 ;  /* 0xff800000098c7808 */ /* 0x000fe20006800000 */
[----:B------:R3:W-:Y:S01]  /*5590*/  STL [R1+0x3c], R8 ;  /* 0x00003c0801007387 */ /* 0x0007e20000100800 */
[----:B------:R-:W-:-:S02]  /*55a0*/  ISETP.GE.AND P5, PT, R92, UR12, PT ;  /* 0x0000000c5c007c0c */ /* 0x000fc4000bfa6270 */
[----:B-1----:R-:W-:Y:S01]  /*55b0*/  FSEL R7, R16, -INF , !P4 ;  /* 0xff80000010077808 */ /* 0x002fe20006000000 */
[----:B--2---:R-:W-:Y:S01]  /*55c0*/  FFMA.FTZ R11, R41, -UR4, R67 ;  /* 0x80000004290b7c23 */ /* 0x004fe20008010043 */
[----:B------:R-:W-:Y:S01]  /*55d0*/  ISETP.GE.AND P4, PT, R78, UR12, PT ;  /* 0x0000000c4e007c0c */ /* 0x000fe2000bf86270 */
[----:B------:R-:W-:Y:S02]  /*55e0*/  HMMA.16816.F32.BF16 R40, R24, R38, R228 ;  /* 0x000000261828723c */ /* 0x000fe400000418e4 */
[----:B------:R1:W-:Y:S01]  /*55f0*/  STL [R1+0x44], R7 ;  /* 0x0000440701007387 */ /* 0x0003e20000100800 */
[----:B------:R-:W-:Y:S01]  /*5600*/  FSEL R173, R11, -INF , !P4 ;  /* 0xff8000000bad7808 */ /* 0x000fe20006000000 */
[----:B---3--:R-:W-:Y:S02]  /*5610*/  IMAD.IADD R8, R2, 0x1, -R78 ;  /* 0x0000000102087824 */ /* 0x008fe400078e0a4e */
[----:B-1----:R-:W-:-:S03]  /*5620*/  IMAD.MOV.U32 R7, RZ, RZ, R3 ;  /* 0x000000ffff077224 */ /* 0x002fc600078e0003 */
[----:B------:R-:W-:Y:S02]  /*5630*/  IABS R3, R8 ;  /* 0x0000000800037213 */ /* 0x000fe40000000000 */
        /* <DEDUP_REMOVED lines=11> */
[----:B------:R-:W-:Y:S01]  /*56f0*/  FSEL R8, R45, -INF , !P3 ;  /* 0xff8000002d087808 */ /* 0x000fe20005800000 */
[----:B------:R1:W2:Y:S03]  /*5700*/  I2F R28, R7 ;  /* 0x00000007001c7306 */ /* 0x0002a60000201400 */
[----:B------:R-:W-:Y:S01]  /*5710*/  FSEL R133, R9, -INF , !P4 ;  /* 0xff80000009857808 */ /* 0x000fe20006000000 */
[----:B------:R3:W-:Y:S01]  /*5720*/  STL [R1+0x30], R8 ;  /* 0x0000300801007387 */ /* 0x0007e20000100800 */
[----:B-1----:R-:W-:Y:S01]  /*5730*/  FSEL R7, R15, -INF , !P3 ;  /* 0xff8000000f077808 */ /* 0x002fe20005800000 */
[----:B--2---:R-:W-:Y:S01]  /*5740*/  FFMA.FTZ R11, R28, -UR4, R106 ;  /* 0x800000041c0b7c23 */ /* 0x004fe2000801006a */
[----:B------:R-:W-:-:S03]  /*5750*/  ISETP.GE.AND P3, PT, R79, UR12, PT ;  /* 0x0000000c4f007c0c */ /* 0x000fc6000bf66270 */
[----:B------:R1:W-:Y:S01]  /*5760*/  STL [R1+0x38], R7 ;  /* 0x0000380701007387 */ /* 0x0003e20000100800 */
[----:B---3--:R-:W-:Y:S01]  /*5770*/  IADD3 R8, -R79, R2, RZ ;  /* 0x000000024f087210 */ /* 0x008fe20007ffe1ff */
[----:B------:R-:W-:Y:S01]  /*5780*/  HMMA.16816.F32.BF16 R28, R20, R38, R192 ;  /* 0x00000026141c723c */ /* 0x000fe200000418c0 */
[----:B------:R-:W-:Y:S01]  /*5790*/  FSEL R238, R11, -INF , !P3 ;  /* 0xff8000000bee7808 */ /* 0x000fe20005800000 */
[----:B-1----:R-:W-:Y:S01]  /*57a0*/  IMAD.MOV.U32 R7, RZ, RZ, R3 ;  /* 0x000000ffff077224 */ /* 0x002fe200078e0003 */
[----:B------:R-:W-:Y:S01]  /*57b0*/  IABS R3, R8 ;  /* 0x0000000800037213 */ /* 0x000fe20000000000 */
[----:B------:R-:W-:Y:S02]  /*57c0*/  IMAD.IADD R8, R6, 0x1, -R84 ;  /* 0x0000000106087824 */ /* 0x000fe400078e0a54 */
[----:B------:R1:W2:Y:S02]  /*57d0*/  I2F R15, R7 ;  /* 0x00000007000f7306 */ /* 0x0002a40000201400 */
[----:B-1----:R-:W-:Y:S01]  /*57e0*/  IMAD.MOV.U32 R7, RZ, RZ, R3 ;  /* 0x000000ffff077224 */ /* 0x002fe200078e0003 */
[----:B------:R-:W-:Y:S01]  /*57f0*/  IABS R3, R8 ;  /* 0x0000000800037213 */ /* 0x000fe20000000000 */
[----:B--2---:R-:W-:Y:S01]  /*5800*/  FFMA.FTZ R10, R15, -UR4, R112 ;  /* 0x800000040f0a7c23 */ /* 0x004fe20008010070 */
[----:B------:R-:W-:-:S03]  /*5810*/  IADD3 R8, -R84, R5, RZ ;  /* 0x0000000554087210 */ /* 0x000fc60007ffe1ff */
[----:B------:R1:W2:Y:S01]  /*5820*/  I2F R19, R7 ;  /* 0x0000000700137306 */ /* 0x0002a20000201400 */
[----:B------:R-:W-:Y:S01]  /*5830*/  FSEL R240, R10, -INF , !P3 ;  /* 0xff8000000af07808 */ /* 0x000fe20005800000 */
[----:B-1----:R-:W-:Y:S01]  /*5840*/  IMAD.MOV.U32 R7, RZ, RZ, R3 ;  /* 0x000000ffff077224 */ /* 0x002fe200078e0003 */
[----:B------:R-:W-:Y:S01]  /*5850*/  IABS R3, R8 ;  /* 0x0000000800037213 */ /* 0x000fe20000000000 */
[----:B--2---:R-:W-:Y:S01]  /*5860*/  FFMA.FTZ R9, R19, -UR4, R114 ;  /* 0x8000000413097c23 */ /* 0x004fe20008010072 */
[----:B------:R-:W-:-:S03]  /*5870*/  FSEL R8, R46, -INF , !P2 ;  /* 0xff8000002e087808 */ /* 0x000fc60005000000 */
[----:B------:R1:W2:Y:S01]  /*5880*/  I2F R45, R7 ;  /* 0x00000007002d7306 */ /* 0x0002a20000201400 */
[----:B------:R-:W3:Y:S04]  /*5890*/  LDSM.16.M88.4 R16, [R220+0x1800] ;  /* 0x00180000dc10783b */ /* 0x000ee80000000200 */
[----:B------:R4:W-:Y:S01]  /*58a0*/  STL [R1+0x34], R8 ;  /* 0x0000340801007387 */ /* 0x0009e20000100800 */
[----:B-1----:R-:W-:Y:S01]  /*58b0*/  FSEL R7, R14, -INF , !P2 ;  /* 0xff8000000e077808 */ /* 0x002fe20005000000 */
[----:B--2---:R-:W-:Y:S01]  /*58c0*/  FFMA.FTZ R11, R45, -UR4, R107 ;  /* 0x800000042d0b7c23 */ /* 0x004fe2000801006b */
[----:B------:R-:W-:-:S03]  /*58d0*/  ISETP.GE.AND P2, PT, R84, UR12, PT ;  /* 0x0000000c54007c0c */ /* 0x000fc6000bf46270 */
[----:B------:R1:W-:Y:S01]  /*58e0*/  STL [R1+0x40], R7 ;  /* 0x0000400701007387 */ /* 0x0003e20000100800 */
[----:B----4-:R-:W-:Y:S01]  /*58f0*/  IMAD.IADD R8, R2, 0x1, -R84 ;  /* 0x0000000102087824 */ /* 0x010fe200078e0a54 */
[----:B-1----:R-:W-:-:S04]  /*5900*/  MOV R7, R3 ;  /* 0x0000000300077202 */ /* 0x002fc80000000f00 */
[----:B------:R-:W-:Y:S01]  /*5910*/  IABS R3, R8 ;  /* 0x0000000800037213 */ /* 0x000fe20000000000 */
[----:B------:R-:W-:Y:S01]  /*5920*/  IMAD.IADD R8, R6, 0x1, -R85 ;  /* 0x0000000106087824 */ /* 0x000fe200078e0a55 */
[----:B------:R1:W2:Y:S03]  /*5930*/  I2F R14, R7 ;  /* 0x00000007000e7306 */ /* 0x0002a60000201400 */
[----:B-1----:R-:W-:Y:S01]  /*5940*/  IMAD.MOV.U32 R7, RZ, RZ, R3 ;  /* 0x000000ffff077224 */ /* 0x002fe200078e0003 */
[----:B------:R-:W-:Y:S01]  /*5950*/  IABS R3, R8 ;  /* 0x0000000800037213 */ /* 0x000fe20000000000 */
[----:B------:R-:W-:-:S03]  /*5960*/  IMAD.IADD R8, R5, 0x1, -R85 ;  /* 0x0000000105087824 */ /* 0x000fc600078e0a55 */
[----:B------:R1:W-:Y:S02]  /*5970*/  I2F R44, R7 ;  /* 0x00000007002c7306 */ /* 0x0003e40000201400 */
[----:B-1----:R-:W-:Y:S02]  /*5980*/  MOV R7, R3 ;  /* 0x0000000300077202 */ /* 0x002fe40000000f00 */
[----:B------:R-:W-:Y:S02]  /*5990*/  IABS R3, R8 ;  /* 0x0000000800037213 */ /* 0x000fe40000000000 */
[----:B------:R-:W-:Y:S02]  /*59a0*/  FSEL R8, R47, -INF , !P1 ;  /* 0xff8000002f087808 */ /* 0x000fe40004800000 */
[----:B------:R1:W4:Y:S03]  /*59b0*/  I2F R50, R7 ;  /* 0x0000000700327306 */ /* 0x0003260000201400 */
[----:B------:R3:W-:Y:S01]  /*59c0*/  STL [R1+0x28], R8 ;  /* 0x0000280801007387 */ /* 0x0007e20000100800 */
[----:B-1----:R-:W-:Y:S01]  /*59d0*/  FSEL R7, R13, -INF , !P1 ;  /* 0xff8000000d077808 */ /* 0x002fe20004800000 */
[----:B--2---:R-:W-:Y:S01]  /*59e0*/  FFMA.FTZ R10, R14, -UR4, R113 ;  /* 0x800000040e0a7c23 */ /* 0x004fe20008010071 */
[----:B------:R-:W-:-:S03]  /*59f0*/  ISETP.GE.AND P1, PT, R85, UR12, PT ;  /* 0x0000000c55007c0c */ /* 0x000fc6000bf26270 */
[----:B------:R1:W-:Y:S01]  /*5a00*/  STL [R1+0x2c], R7 ;  /* 0x00002c0701007387 */ /* 0x0003e20000100800 */
[----:B---3--:R-:W-:Y:S02]  /*5a10*/  IMAD.IADD R8, R2, 0x1, -R85 ;  /* 0x0000000102087824 */ /* 0x008fe400078e0a55 */
[----:B-1----:R-:W-:-:S03]  /*5a20*/  IMAD.MOV.U32 R7, RZ, RZ, R3 ;  /* 0x000000ffff077224 */ /* 0x002fc600078e0003 */
[----:B------:R-:W-:Y:S01]  /*5a30*/  IABS R3, R8 ;  /* 0x0000000800037213 */ /* 0x000fe20000000000 */
[--C-:B------:R-:W-:Y:S01]  /*5a40*/  IMAD.IADD R8, R6, 0x1, -R86.reuse ;  /* 0x0000000106087824 */ /* 0x100fe200078e0a56 */
[----:B------:R1:W-:Y:S02]  /*5a50*/  I2F R32, R7 ;  /* 0x0000000700207306 */ /* 0x0003e40000201400 */
[----:B-1----:R-:W-:Y:S02]  /*5a60*/  MOV R7, R3 ;  /* 0x0000000300077202 */ /* 0x002fe40000000f00 */
[----:B------:R-:W-:Y:S01]  /*5a70*/  IABS R3, R8 ;  /* 0x0000000800037213 */ /* 0x000fe20000000000 */
[----:B------:R-:W-:-:S03]  /*5a80*/  IMAD.IADD R8, R5, 0x1, -R86 ;  /* 0x0000000105087824 */ /* 0x000fc600078e0a56 */
[----:B------:R1:W-:Y:S02]  /*5a90*/  I2F R13, R7 ;  /* 0x00000007000d7306 */ /* 0x0003e40000201400 */
[----:B-1----:R-:W-:Y:S01]  /*5aa0*/  IMAD.MOV.U32 R7, RZ, RZ, R3 ;  /* 0x000000ffff077224 */ /* 0x002fe200078e0003 */
[----:B------:R-:W-:Y:S01]  /*5ab0*/  IABS R3, R8 ;  /* 0x0000000800037213 */ /* 0x000fe20000000000 */
[----:B------:R-:W-:-:S04]  /*5ac0*/  IMAD.IADD R8, R2, 0x1, -R86 ;  /* 0x0000000102087824 */ /* 0x000fc800078e0a56 */
[----:B------:R1:W2:Y:S02]  /*5ad0*/  I2F R51, R7 ;  /* 0x0000000700337306 */ /* 0x0002a40000201400 */
[----:B-1----:R-:W-:Y:S01]  /*5ae0*/  FSEL R7, R12, -INF , !P0 ;  /* 0xff8000000c077808 */ /* 0x002fe20004000000 */
[----:B------:R-:W-:Y:S01]  /*5af0*/  FFMA.FTZ R12, R188, -UR4, R65 ;  /* 0x80000004bc0c7c23 */ /* 0x000fe20008010041 */
[----:B------:R-:W-:Y:S01]  /*5b00*/  FSEL R192, R10, -INF , !P2 ;  /* 0xff8000000ac07808 */ /* 0x000fe20005000000 */
[----:B------:R-:W-:Y:S01]  /*5b10*/  HMMA.16816.F32.BF16 R36, R20, R16, R196 ;  /* 0x000000101424723c */ /* 0x000fe200000418c4 */
[----:B------:R-:W-:Y:S01]  /*5b20*/  ISETP.GE.AND P0, PT, R86, UR12, PT ;  /* 0x0000000c56007c0c */ /* 0x000fe2000bf06270 */
[----:B------:R1:W-:Y:S01]  /*5b30*/  STL [R1+0x24], R7 ;  /* 0x0000240701007387 */ /* 0x0003e20000100800 */
[----:B------:R-:W-:Y:S01]  /*5b40*/  FSEL R150, R12, -INF , !P4 ;  /* 0xff8000000c967808 */ /* 0x000fe20006000000 */
[----:B------:R-:W-:Y:S01]  /*5b50*/  FFMA.FTZ R12, R189, -UR4, R104 ;  /* 0x80000004bd0c7c23 */ /* 0x000fe20008010068 */
[----:B------:R-:W-:Y:S01]  /*5b60*/  ISETP.GE.AND P4, PT, R93, UR12, PT ;  /* 0x0000000c5d007c0c */ /* 0x000fe2000bf86270 */
[----:B-1----:R-:W-:Y:S01]  /*5b70*/  IMAD.MOV.U32 R7, RZ, RZ, R3 ;  /* 0x000000ffff077224 */ /* 0x002fe200078e0003 */
[----:B------:R-:W-:Y:S01]  /*5b80*/  IABS R3, R8 ;  /* 0x0000000800037213 */ /* 0x000fe20000000000 */
[----:B------:R-:W-:Y:S01]  /*5b90*/  IMAD.IADD R8, R6, 0x1, -R87 ;  /* 0x0000000106087824 */ /* 0x000fe200078e0a57 */
[----:B------:R-:W-:Y:S01]  /*5ba0*/  FSEL R235, R12, -INF , !P3 ;  /* 0xff8000000ceb7808 */ /* 0x000fe20005800000 */
[----:B------:R1:W3:Y:S02]  /*5bb0*/  I2F R49, R7 ;  /* 0x0000000700317306 */ /* 0x0002e40000201400 */
[----:B-1----:R-:W-:-:S02]  /*5bc0*/  MOV R7, R3 ;  /* 0x0000000300077202 */ /* 0x002fc40000000f00 */
[----:B------:R-:W-:Y:S01]  /*5bd0*/  IABS R3, R8 ;  /* 0x0000000800037213 */ /* 0x000fe20000000000 */
[----:B------:R-:W-:-:S03]  /*5be0*/  IMAD.IADD R8, R5, 0x1, -R87 ;  /* 0x0000000105087824 */ /* 0x000fc600078e0a57 */
[----:B------:R1:W1:Y:S02]  /*5bf0*/  I2F R46, R7 ;  /* 0x00000007002e7306 */ /* 0x0002640000201400 */
[----:B-1----:R-:W-:Y:S01]  /*5c00*/  IMAD.MOV.U32 R7, RZ, RZ, R3 ;  /* 0x000000ffff077224 */ /* 0x002fe200078e0003 */
[----:B------:R-:W-:Y:S01]  /*5c10*/  IABS R3, R8 ;  /* 0x0000000800037213 */ /* 0x000fe20000000000 */
[----:B------:R-:W-:-:S04]  /*5c20*/  IMAD.IADD R8, R2, 0x1, -R87 ;  /* 0x0000000102087824 */ /* 0x000fc800078e0a57 */
[----:B------:R1:W1:Y:S02]  /*5c30*/  I2F R53, R7 ;  /* 0x0000000700357306 */ /* 0x0002640000201400 */
[----:B-1----:R-:W-:Y:S02]  /*5c40*/  MOV R7, R3 ;  /* 0x0000000300077202 */ /* 0x002fe40000000f00 */
[----:B------:R-:W-:Y:S01]  /*5c50*/  IABS R3, R8 ;  /* 0x0000000800037213 */ /* 0x000fe20000000000 */
[----:B------:R-:W-:-:S03]  /*5c60*/  IMAD.IADD R8, R6, 0x1, -R92 ;  /* 0x0000000106087824 */ /* 0x000fc600078e0a5c */
[----:B------:R1:W-:Y:S02]  /*5c70*/  I2F R48, R7 ;  /* 0x0000000700307306 */ /* 0x0003e40000201400 */
[----:B-1----:R-:W-:Y:S01]  /*5c80*/  IMAD.MOV.U32 R7, RZ, RZ, R3 ;  /* 0x000000ffff077224 */ /* 0x002fe200078e0003 */
[----:B------:R-:W-:Y:S01]  /*5c90*/  IABS R3, R8 ;  /* 0x0000000800037213 */ /* 0x000fe20000000000 */
[----:B------:R-:W-:-:S04]  /*5ca0*/  IMAD.IADD R8, R5, 0x1, -R92 ;  /* 0x0000000105087824 */ /* 0x000fc800078e0a5c */
[----:B------:R1:W1:Y:S02]  /*5cb0*/  I2F R47, R7 ;  /* 0x00000007002f7306 */ /* 0x0002640000201400 */
[----:B-1----:R-:W-:Y:S02]  /*5cc0*/  MOV R7, R3 ;  /* 0x0000000300077202 */ /* 0x002fe40000000f00 */
        /* <DEDUP_REMOVED lines=35> */
[----:B------:R-:W-:-:S06]  /*5f00*/  IABS R8, R8 ;  /* 0x0000000800087213 */ /* 0x000fcc0000000000 */
[----:B------:R2:W-:Y:S01]  /*5f10*/  I2F R104, R3 ;  /* 0x0000000300687306 */ /* 0x0005e20000201400 */
[----:B-1----:R-:W-:-:S05]  /*5f20*/  IMAD.IADD R7, R2, 0x1, -R95 ;  /* 0x0000000102077824 */ /* 0x002fca00078e0a5f */
[----:B--2---:R-:W-:Y:S01]  /*5f30*/  IABS R3, R7 ;  /* 0x0000000700037213 */ /* 0x004fe20000000000 */
[----:B------:R-:W-:Y:S01]  /*5f40*/  IMAD.MOV.U32 R7, RZ, RZ, R8 ;  /* 0x000000ffff077224 */ /* 0x000fe200078e0008 */
[----:B------:R-:W-:Y:S02]  /*5f50*/  FSEL R189, R11, -INF , !P2 ;  /* 0xff8000000bbd7808 */ /* 0x000fe40005000000 */
[----:B------:R-:W-:Y:S01]  /*5f60*/  MOV R8, R3 ;  /* 0x0000000300087202 */ /* 0x000fe20000000f00 */
[----:B------:R1:W2:Y:S01]  /*5f70*/  I2F R93, R7 ;  /* 0x00000007005d7306 */ /* 0x0002a20000201400 */
[----:B------:R-:W-:Y:S01]  /*5f80*/  IMAD.IADD R3, R6, 0x1, -R100 ;  /* 0x0000000106037824 */ /* 0x000fe200078e0a64 */
[----:B-1----:R-:W-:-:S05]  /*5f90*/  FSEL R7, R9, -INF , !P3 ;  /* 0xff80000009077808 */ /* 0x002fca0005800000 */
[----:B------:R1:W-:Y:S04]  /*5fa0*/  STL [R1+0x10], R7 ;  /* 0x0000100701007387 */ /* 0x0003e80000100800 */
[----:B------:R-:W2:Y:S04]  /*5fb0*/  LDL.LU R80, [R1+0x48] ;  /* 0x0000480001507983 */ /* 0x000ea80000300800 */
[----:B------:R-:W2:Y:S04]  /*5fc0*/  LDL.LU R81, [R1+0x4c] ;  /* 0x00004c0001517983 */ /* 0x000ea80000300800 */
[----:B------:R-:W2:Y:S01]  /*5fd0*/  LDL.LU R82, [R1+0x50] ;  /* 0x0000500001527983 */ /* 0x000ea20000300800 */
[----:B------:R-:W-:Y:S01]  /*5fe0*/  FFMA.FTZ R12, R190, -UR4, R105 ;  /* 0x80000004be0c7c23 */ /* 0x000fe20008010069 */
[----:B------:R-:W-:Y:S01]  /*5ff0*/  IABS R3, R3 ;  /* 0x0000000300037213 */ /* 0x000fe20000000000 */
[----:B------:R-:W-:Y:S01]  /*6000*/  FFMA.FTZ R11, R191, -UR4, R28 ;  /* 0x80000004bf0b7c23 */ /* 0x000fe2000801001c */
[----:B------:R-:W2:Y:S01]  /*6010*/  LDL.LU R88, [R1+0x58] ;  /* 0x0000580001587983 */ /* 0x000ea20000300800 */
[----:B------:R3:W2:Y:S01]  /*6020*/  I2F R65, R8 ;  /* 0x0000000800417306 */ /* 0x0006a20000201400 */
[----:B------:R-:W-:Y:S01]  /*6030*/  FSEL R185, R12, -INF , !P2 ;  /* 0xff8000000cb97808 */ /* 0x000fe20005000000 */
[----:B----4-:R-:W-:Y:S01]  /*6040*/  FFMA.FTZ R10, R50, -UR4, R30 ;  /* 0x80000004320a7c23 */ /* 0x010fe2000801001e */
[----:B------:R-:W4:Y:S01]  /*6050*/  LDL.LU R89, [R1+0x5c] ;  /* 0x00005c0001597983 */ /* 0x000f220000300800 */
[----:B------:R-:W-:Y:S01]  /*6060*/  FSEL R113, R11, -INF , !P1 ;  /* 0xff8000000b717808 */ /* 0x000fe20004800000 */
[----:B------:R-:W-:Y:S01]  /*6070*/  FFMA.FTZ R9, R44, -UR4, R115 ;  /* 0x800000042c097c23 */ /* 0x000fe20008010073 */
[----:B------:R-:W-:Y:S01]  /*6080*/  ISETP.GE.AND P3, PT, R94, UR12, PT ;  /* 0x0000000c5e007c0c */ /* 0x000fe2000bf66270 */
[----:B------:R-:W4:Y:S01]  /*6090*/  LDL.LU R90, [R1+0x60] ;  /* 0x00006000015a7983 */ /* 0x000f220000300800 */
[----:B------:R-:W-:Y:S01]  /*60a0*/  FFMA.FTZ R12, R200, -UR4, R29 ;  /* 0x80000004c80c7c23 */ /* 0x000fe2000801001d */
[----:B------:R-:W-:Y:S01]  /*60b0*/  FSEL R114, R10, -INF , !P1 ;  /* 0xff8000000a727808 */ /* 0x000fe20004800000 */
[----:B-1----:R-:W-:Y:S01]  /*60c0*/  IMAD.MOV.U32 R7, RZ, RZ, R3 ;  /* 0x000000ffff077224 */ /* 0x002fe200078e0003 */
[----:B------:R-:W4:Y:S01]  /*60d0*/  LDL.LU R91, [R1+0x64] ;  /* 0x00006400015b7983 */ /* 0x000f220000300800 */
[----:B------:R-:W-:Y:S01]  /*60e0*/  FFMA.FTZ R11, R51, -UR4, R31 ;  /* 0x80000004330b7c23 */ /* 0x000fe2000801001f */
[----:B------:R-:W-:Y:S01]  /*60f0*/  FSEL R202, R9, -INF , !P2 ;  /* 0xff80000009ca7808 */ /* 0x000fe20005000000 */
[----:B------:R1:W-:Y:S01]  /*6100*/  I2F R94, R7 ;  /* 0x00000007005e7306 */ /* 0x0003e20000201400 */
[----:B------:R-:W2:Y:S01]  /*6110*/  LDSM.16.M88.4 R28, [R220+0x2000] ;  /* 0x00200000dc1c783b */ /* 0x000ea20000000200 */
[----:B---3--:R-:W-:Y:S01]  /*6120*/  IMAD.IADD R8, R5, 0x1, -R100 ;  /* 0x0000000105087824 */ /* 0x008fe200078e0a64 */
[----:B------:R-:W-:Y:S01]  /*6130*/  ISETP.GE.AND P2, PT, R95, UR12, PT ;  /* 0x0000000c5f007c0c */ /* 0x000fe2000bf46270 */
[----:B------:R-:W-:-:S03]  /*6140*/  FFMA.FTZ R9, R32, -UR4, R40 ;  /* 0x8000000420097c23 */ /* 0x000fc60008010028 */
[----:B------:R-:W-:Y:S01]  /*6150*/  IABS R3, R8 ;  /* 0x0000000800037213 */ /* 0x000fe20000000000 */
[----:B------:R-:W-:Y:S01]  /*6160*/  IMAD.IADD R8, R2, 0x1, -R100 ;  /* 0x0000000102087824 */ /* 0x000fe200078e0a64 */
[----:B------:R-:W-:Y:S02]  /*6170*/  FSEL R115, R9, -INF , !P1 ;  /* 0xff80000009737808 */ /* 0x000fe40004800000 */
[----:B-1----:R-:W-:Y:S02]  /*6180*/  MOV R7, R3 ;  /* 0x0000000300077202 */ /* 0x002fe40000000f00 */
[----:B------:R-:W-:Y:S01]  /*6190*/  IABS R3, R8 ;  /* 0x0000000800037213 */ /* 0x000fe20000000000 */
[--C-:B------:R-:W-:Y:S01]  /*61a0*/  IMAD.IADD R8, R6, 0x1, -R108.reuse ;  /* 0x0000000106087824 */ /* 0x100fe200078e0a6c */
[----:B------:R1:W-:Y:S03]  /*61b0*/  I2F R92, R7 ;  /* 0x00000007005c7306 */ /* 0x0003e60000201400 */
[----:B-1----:R-:W-:Y:S01]  /*61c0*/  IMAD.MOV.U32 R7, RZ, RZ, R3 ;  /* 0x000000ffff077224 */ /* 0x002fe200078e0003 */
[----:B------:R-:W-:Y:S01]  /*61d0*/  IABS R3, R8 ;  /* 0x0000000800037213 */ /* 0x000fe20000000000 */
[----:B------:R-:W-:-:S03]  /*61e0*/  IMAD.IADD R8, R5, 0x1, -R108 ;  /* 0x0000000105087824 */ /* 0x000fc600078e0a6c */
[----:B------:R1:W3:Y:S01]  /*61f0*/  I2F R75, R7 ;  /* 0x00000007004b7306 */ /* 0x0002e20000201400 */
[----:B------:R-:W-:Y:S02]  /*6200*/  FFMA.FTZ R10, R49, -UR4, R41 ;  /* 0x80000004310a7c23 */ /* 0x000fe40008010029 */
[----:B------:R-:W-:Y:S01]  /*6210*/  FFMA.FTZ R9, R46, -UR4, R43 ;  /* 0x800000042e097c23 */ /* 0x000fe2000801002b */
[----:B-1----:R-:W-:Y:S02]  /*6220*/  MOV R7, R3 ;  /* 0x0000000300077202 */ /* 0x002fe40000000f00 */
[----:B------:R-:W-:Y:S01]  /*6230*/  IABS R3, R8 ;  /* 0x0000000800037213 */ /* 0x000fe20000000000 */
[----:B------:R-:W-:Y:S01]  /*6240*/  IMAD.IADD R8, R2, 0x1, -R108 ;  /* 0x0000000102087824 */ /* 0x000fe200078e0a6c */
[----:B------:R1:W-:Y:S01]  /*6250*/  I2F R95, R7 ;  /* 0x00000007005f7306 */ /* 0x0003e20000201400 */
[----:B------:R-:W-:Y:S02]  /*6260*/  FSEL R107, R10, -INF , !P0 ;  /* 0xff8000000a6b7808 */ /* 0x000fe40004000000 */
[----:B-1----:R-:W-:Y:S01]  /*6270*/  IMAD.MOV.U32 R7, RZ, RZ, R3 ;  /* 0x000000ffff077224 */ /* 0x002fe200078e0003 */
[----:B------:R-:W-:-:S02]  /*6280*/  FSEL R105, R12, -INF , !P0 ;  /* 0xff8000000c697808 */ /* 0x000fc40004000000 */
[----:B------:R-:W-:Y:S02]  /*6290*/  FSEL R106, R11, -INF , !P0 ;  /* 0xff8000000b6a7808 */ /* 0x000fe40004000000 */
[----:B------:R1:W1:Y:S01]  /*62a0*/  I2F R87, R7 ;  /* 0x0000000700577306 */ /* 0x0002620000201400 */
[----:B------:R-:W-:Y:S01]  /*62b0*/  FFMA.FTZ R12, R53, -UR4, R38 ;  /* 0x80000004350c7c23 */ /* 0x000fe20008010026 */
[----:B------:R-:W-:Y:S02]  /*62c0*/  MOV R73, R4 ;  /* 0x0000000400497202 */ /* 0x000fe40000000f00 */
[----:B------:R2:W5:Y:S01]  /*62d0*/  LDL.LU R4, [R1+0xa0] ;  /* 0x0000a00001047983 */ /* 0x0005620000300800 */
[----:B------:R-:W-:Y:S01]  /*62e0*/  IABS R3, R8 ;  /* 0x0000000800037213 */ /* 0x000fe20000000000 */
[----:B------:R-:W-:Y:S02]  /*62f0*/  IMAD.IADD R8, R6, 0x1, -R109 ;  /* 0x0000000106087824 */ /* 0x000fe400078e0a6d */
[----:B-1----:R-:W-:-:S03]  /*6300*/  FFMA.FTZ R7, R13, -UR4, R42 ;  /* 0x800000040d077c23 */ /* 0x002fc6000801002a */
[----:B------:R-:W-:Y:S01]  /*6310*/  IABS R8, R8 ;  /* 0x0000000800087213 */ /* 0x000fe20000000000 */
[----:B------:R-:W-:Y:S01]  /*6320*/  IMAD.MOV.U32 R228, RZ, RZ, R73 ;  /* 0x000000ffffe47224 */ /* 0x000fe200078e0049 */
[----:B------:R1:W1:Y:S01]  /*6330*/  I2F R64, R3 ;  /* 0x0000000300407306 */ /* 0x0002620000201400 */
[----:B------:R-:W-:Y:S01]  /*6340*/  IMAD.MOV.U32 R73, RZ, RZ, R250 ;  /* 0x000000ffff497224 */ /* 0x000fe200078e00fa */
[----:B------:R-:W-:Y:S01]  /*6350*/  FSEL R175, R7, -INF , !P1 ;  /* 0xff80000007af7808 */ /* 0x000fe20004800000 */
[----:B------:R-:W-:Y:S01]  /*6360*/  IMAD.MOV.U32 R7, RZ, RZ, R8 ;  /* 0x000000ffff077224 */ /* 0x000fe200078e0008 */
[----:B------:R-:W-:Y:S01]  /*6370*/  FSEL R112, R9, -INF , !P0 ;  /* 0xff80000009707808 */ /* 0x000fe20004000000 */
[----:B------:R-:W-:Y:S01]  /*6380*/  IMAD.IADD R8, R2, 0x1, -R109 ;  /* 0x0000000102087824 */ /* 0x000fe200078e0a6d */
[----:B------:R-:W-:Y:S02]  /*6390*/  ISETP.GE.AND P1, PT, R100, UR12, PT ;  /* 0x0000000c64007c0c */ /* 0x000fe4000bf26270 */
[----:B------:R3:W-:Y:S01]  /*63a0*/  I2F R86, R7 ;  /* 0x0000000700567306 */ /* 0x0007e20000201400 */
[----:B-1----:R-:W-:-:S04]  /*63b0*/  IADD3 R3, -R109, R5, RZ ;  /* 0x000000056d037210 */ /* 0x002fc80007ffe1ff */
[----:B------:R-:W-:-:S05]  /*63c0*/  IABS R3, R3 ;  /* 0x0000000300037213 */ /* 0x000fca0000000000 */
[----:B---3--:R-:W-:Y:S01]  /*63d0*/  IMAD.MOV.U32 R7, RZ, RZ, R3 ;  /* 0x000000ffff077224 */ /* 0x008fe200078e0003 */
[----:B------:R-:W-:-:S03]  /*63e0*/  IABS R3, R8 ;  /* 0x0000000800037213 */ /* 0x000fc60000000000 */
[----:B------:R1:W-:Y:S01]  /*63f0*/  I2F R85, R7 ;  /* 0x0000000700557306 */ /* 0x0003e20000201400 */
[C---:B--2---:R-:W-:Y:S08]  /*6400*/  HMMA.16816.F32.BF16 R32, R24.reuse, R16, R80 ;  /* 0x000000101820723c */ /* 0x044ff00000041850 */
[----:B----4-:R-:W-:Y:S07]  /*6410*/  HMMA.16816.F32.BF16 R40, R24, R18, R88 ;  /* 0x000000121828723c */ /* 0x010fee0000041858 */
[----:B------:R-:W-:Y:S01]  /*6420*/  MOV R88, R74 ;  /* 0x0000004a00587202 */ /* 0x000fe20000000f00 */
[----:B------:R-:W-:-:S02]  /*6430*/  IMAD.MOV.U32 R89, RZ, RZ, R252 ;  /* 0x000000ffff597224 */ /* 0x000fc400078e00fc */
[----:B------:R-:W-:Y:S02]  /*6440*/  IMAD.MOV.U32 R90, RZ, RZ, R241 ;  /* 0x000000ffff5a7224 */ /* 0x000fe400078e00f1 */
[----:B------:R-:W-:-:S04]  /*6450*/  IMAD.MOV.U32 R91, RZ, RZ, R214 ;  /* 0x000000ffff5b7224 */ /* 0x000fc800078e00d6 */
[----:B------:R-:W-:Y:S02]  /*6460*/  FFMA.FTZ R10, R47, -UR4, R34 ;  /* 0x800000042f0a7c23 */ /* 0x000fe40008010022 */
[----:B------:R-:W-:Y:S01]  /*6470*/  FFMA.FTZ R11, R48, -UR4, R32 ;  /* 0x80000004300b7c23 */ /* 0x000fe20008010020 */
[----:B------:R-:W-:Y:S01]  /*6480*/  HMMA.16816.F32.BF16 R44, R24, R28, R88 ;  /* 0x0000001c182c723c */ /* 0x000fe20000041858 */
[----:B------:R-:W-:-:S06]  /*6490*/  FSEL R252, R12, -INF , !P6 ;  /* 0xff8000000cfc7808 */ /* 0x000fcc0007000000 */
[----:B------:R-:W-:Y:S01]  /*64a0*/  MOV R88, R71 ;  /* 0x0000004700587202 */ /* 0x000fe20000000f00 */
[----:B------:R-:W-:Y:S02]  /*64b0*/  IMAD.MOV.U32 R89, RZ, RZ, R72 ;  /* 0x000000ffff597224 */ /* 0x000fe400078e0048 */
[----:B------:R-:W-:Y:S02]  /*64c0*/  IMAD.MOV.U32 R90, RZ, RZ, R101 ;  /* 0x000000ffff5a7224 */ /* 0x000fe400078e0065 */
[----:B------:R-:W-:Y:S02]  /*64d0*/  IMAD.MOV.U32 R91, RZ, RZ, R102 ;  /* 0x000000ffff5b7224 */ /* 0x000fe400078e0066 */
[----:B------:R-:W-:Y:S01]  /*64e0*/  IMAD.MOV.U32 R72, RZ, RZ, R225 ;  /* 0x000000ffff487224 */ /* 0x000fe200078e00e1 */
[----:B------:R-:W-:Y:S01]  /*64f0*/  FSEL R198, R11, -INF , !P6 ;  /* 0xff8000000bc67808 */ /* 0x000fe20007000000 */
[----:B------:R-:W-:Y:S01]  /*6500*/  FFMA.FTZ R12, R55, -UR4, R39 ;  /* 0x80000004370c7c23 */ /* 0x000fe20008010027 */
[----:B------:R-:W-:Y:S01]  /*6510*/  FSEL R196, R10, -INF , !P6 ;  /* 0xff8000000ac47808 */ /* 0x000fe20007000000 */
[----:B------:R-:W-:-:S02]  /*6520*/  FFMA.FTZ R11, R54, -UR4, R33 ;  /* 0x80000004360b7c23 */ /* 0x000fc40008010021 */
[----:B------:R-:W-:Y:S02]  /*6530*/  FFMA.FTZ R10, R52, -UR4, R35 ;  /* 0x80000004340a7c23 */ /* 0x000fe40008010023 */
[----:B------:R-:W-:Y:S01]  /*6540*/  IMAD.MOV.U32 R74, RZ, RZ, R222 ;  /* 0x000000ffff4a7224 */ /* 0x000fe200078e00de */
[----:B------:R-:W-:Y:S01]  /*6550*/  HMMA.16816.F32.BF16 R52, R20, R30, R88 ;  /* 0x0000001e1434723c */ /* 0x000fe20000041858 */
[----:B------:R2:W5:Y:S01]  /*6560*/  LDL.LU R222, [R1+0x9c] ;  /* 0x00009c0001de7983 */ /* 0x0005620000300800 */
[----:B------:R-:W-:Y:S01]  /*6570*/  IMAD.MOV.U32 R71, RZ, RZ, R203 ;  /* 0x000000ffff477224 */ /* 0x000fe200078e00cb */
[----:B------:R-:W-:Y:S01]  /*6580*/  MOV R231, R72 ;  /* 0x0000004800e77202 */ /* 0x000fe20000000f00 */
[----:B------:R-:W-:Y:S01]  /*6590*/  IMAD.MOV.U32 R72, RZ, RZ, R247 ;  /* 0x000000ffff487224 */ /* 0x000fe200078e00f7 */
[----:B------:R2:W5:Y:S02]  /*65a0*/  LDL.LU R203, [R1+0x98] ;  /* 0x0000980001cb7983 */ /* 0x0005640000300800 */
[----:B------:R-:W-:Y:S01]  /*65b0*/  IMAD.MOV.U32 R91, RZ, RZ, R182 ;  /* 0x000000ffff5b7224 */ /* 0x000fe200078e00b6 */
[----:B------:R-:W-:Y:S01]  /*65c0*/  MOV R89, R176 ;  /* 0x000000b000597202 */ /* 0x000fe20000000f00 */
[----:B------:R2:W5:Y:S01]  /*65d0*/  LDL.LU R225, [R1+0x94] ;  /* 0x0000940001e17983 */ /* 0x0005620000300800 */
[----:B------:R-:W-:Y:S01]  /*65e0*/  MOV R88, R251 ;  /* 0x000000fb00587202 */ /* 0x000fe20000000f00 */
[----:B------:R-:W-:Y:S01]  /*65f0*/  IMAD.MOV.U32 R90, RZ, RZ, R221 ;  /* 0x000000ffff5a7224 */ /* 0x000fe200078e00dd */
[----:B------:R-:W-:Y:S01]  /*6600*/  MOV R102, R166 ;  /* 0x000000a600667202 */ /* 0x000fe20000000f00 */
[----:B------:R-:W-:Y:S01]  /*6610*/  IMAD.MOV.U32 R101, RZ, RZ, R58 ;  /* 0x000000ffff657224 */ /* 0x000fe200078e003a */
[----:B------:R2:W5:Y:S01]  /*6620*/  LDL.LU R221, [R1+0x90] ;  /* 0x0000900001dd7983 */ /* 0x0005620000300800 */
[----:B------:R-:W-:Y:S01]  /*6630*/  IMAD.MOV.U32 R15, RZ, RZ, R91 ;  /* 0x000000ffff0f7224 */ /* 0x000fe200078e005b */
[----:B------:R-:W-:-:S02]  /*6640*/  MOV R98, R88 ;  /* 0x0000005800627202 */ /* 0x000fc40000000f00 */
[----:B------:R2:W5:Y:S01]  /*6650*/  LDL.LU R251, [R1+0x8c] ;  /* 0x00008c0001fb7983 */ /* 0x0005620000300800 */
[----:B------:R-:W-:Y:S02]  /*6660*/  IMAD.MOV.U32 R99, RZ, RZ, R89 ;  /* 0x000000ffff637224 */ /* 0x000fe400078e0059 */
[----:B------:R-:W-:Y:S01]  /*6670*/  IMAD.MOV.U32 R91, RZ, RZ, R72 ;  /* 0x000000ffff5b7224 */ /* 0x000fe200078e0048 */
[----:B------:R2:W5:Y:S01]  /*6680*/  LDL.LU R250, [R1+0x88] ;  /* 0x0000880001fa7983 */ /* 0x0005620000300800 */
[----:B------:R-:W-:Y:S02]  /*6690*/  IMAD.MOV.U32 R88, RZ, RZ, R246 ;  /* 0x000000ffff587224 */ /* 0x000fe400078e00f6 */
[----:B------:R-:W-:Y:S01]  /*66a0*/  IMAD.MOV.U32 R97, RZ, RZ, R90 ;  /* 0x000000ffff617224 */ /* 0x000fe200078e005a */
[----:B------:R2:W5:Y:S01]  /*66b0*/  LDL.LU R247, [R1+0x84] ;  /* 0x0000840001f77983 */ /* 0x0005620000300800 */
[----:B------:R-:W-:Y:S01]  /*66c0*/  IMAD.MOV.U32 R89, RZ, RZ, R101 ;  /* 0x000000ffff597224 */ /* 0x000fe200078e0065 */
[----:B------:R-:W-:Y:S01]  /*66d0*/  MOV R90, R102 ;  /* 0x00000066005a7202 */ /* 0x000fe20000000f00 */
[----:B------:R-:W-:Y:S01]  /*66e0*/  IMAD.MOV.U32 R72, RZ, RZ, R245 ;  /* 0x000000ffff487224 */ /* 0x000fe200078e00f5 */
[----:B------:R2:W5:Y:S01]  /*66f0*/  LDL.LU R246, [R1+0x80] ;  /* 0x0000800001f67983 */ /* 0x0005620000300800 */
[----:B------:R-:W-:Y:S01]  /*6700*/  IMAD.MOV.U32 R101, RZ, RZ, R244 ;  /* 0x000000ffff657224 */ /* 0x000fe200078e00f4 */
[----:B------:R-:W-:-:S02]  /*6710*/  MOV R102, R234 ;  /* 0x000000ea00667202 */ /* 0x000fc40000000f00 */
[----:B------:R2:W5:Y:S04]  /*6720*/  LDL.LU R245, [R1+0x7c] ;  /* 0x00007c0001f57983 */ /* 0x0005680000300800 */
[----:B------:R2:W5:Y:S04]  /*6730*/  LDL.LU R244, [R1+0x78] ;  /* 0x0000780001f47983 */ /* 0x0005680000300800 */
[----:B------:R2:W5:Y:S01]  /*6740*/  LDL.LU R234, [R1+0x74] ;  /* 0x0000740001ea7983 */ /* 0x0005620000300800 */
[--C-:B-1----:R-:W-:Y:S01]  /*6750*/  IMAD.IADD R7, R5, 0x1, -R111.reuse ;  /* 0x0000000105077824 */ /* 0x102fe200078e0a6f */
[----:B------:R1:W3:Y:S01]  /*6760*/  I2F R83, R3 ;  /* 0x0000000300537306 */ /* 0x0002e20000201400 */
[----:B------:R-:W-:Y:S01]  /*6770*/  IADD3 R8, -R111, R6, RZ ;  /* 0x000000066f087210 */ /* 0x000fe20007ffe1ff */
[----:B------:R-:W-:Y:S01]  /*6780*/  IMAD.IADD R9, R2, 0x1, -R111 ;  /* 0x0000000102097824 */ /* 0x000fe200078e0a6f */
[----:B------:R-:W4:Y:S02]  /*6790*/  LDSM.16.M88.4 R32, [R220+0x2800] ;  /* 0x00280000dc20783b */ /* 0x000f240000000200 */
[----:B------:R-:W-:-:S02]  /*67a0*/  IABS R8, R8 ;  /* 0x0000000800087213 */ /* 0x000fc40000000000 */
[----:B-1----:R-:W-:-:S05]  /*67b0*/  IABS R3, R7 ;  /* 0x0000000700037213 */ /* 0x002fca0000000000 */
[----:B------:R-:W-:Y:S01]  /*67c0*/  IMAD.MOV.U32 R7, RZ, RZ, R3 ;  /* 0x000000ffff077224 */ /* 0x000fe200078e0003 */
[----:B------:R-:W-:-:S03]  /*67d0*/  IABS R3, R9 ;  /* 0x0000000900037213 */ /* 0x000fc60000000000 */
[----:B------:R1:W-:Y:S01]  /*67e0*/  I2F R82, R7 ;  /* 0x0000000700527306 */ /* 0x0003e20000201400 */
[----:B------:R-:W-:-:S07]  /*67f0*/  IMAD.IADD R9, R2, 0x1, -R116 ;  /* 0x0000000102097824 */ /* 0x000fce00078e0a74 */
[----:B------:R2:W-:Y:S01]  /*6800*/  I2F R84, R8 ;  /* 0x0000000800547306 */ /* 0x0005e20000201400 */
[----:B-1----:R-:W-:-:S07]  /*6810*/  IMAD.IADD R7, R5, 0x1, -R116 ;  /* 0x0000000105077824 */ /* 0x002fce00078e0a74 */
[----:B------:R1:W1:Y:S01]  /*6820*/  I2F R76, R3 ;  /* 0x00000003004c7306 */ /* 0x0002620000201400 */
[----:B--2---:R-:W-:-:S04]  /*6830*/  IADD3 R8, -R116, R6, RZ ;  /* 0x0000000674087210 */ /* 0x004fc80007ffe1ff */
[----:B------:R-:W-:Y:S02]  /*6840*/  IABS R8, R8 ;  /* 0x0000000800087213 */ /* 0x000fe40000000000 */
[----:B-1----:R-:W-:Y:S02]  /*6850*/  IABS R3, R7 ;  /* 0x0000000700037213 */ /* 0x002fe40000000000 */
[----:B------:R1:W-:Y:S03]  /*6860*/  I2F R81, R8 ;  /* 0x0000000800517306 */ /* 0x0003e60000201400 */
[----:B------:R-:W-:Y:S01]  /*6870*/  IMAD.MOV.U32 R7, RZ, RZ, R3 ;  /* 0x000000ffff077224 */ /* 0x000fe200078e0003 */
[----:B------:R-:W-:Y:S01]  /*6880*/  IABS R3, R9 ;  /* 0x0000000900037213 */ /* 0x000fe20000000000 */
[----:B------:R-:W-:Y:S03]  /*6890*/  HMMA.16816.F32.BF16 R16, R20, R18, R204 ;  /* 0x000000121410723c */ /* 0x000fe600000418cc */
[----:B------:R2:W-:Y:S01]  /*68a0*/  I2F R77, R7 ;  /* 0x00000007004d7306 */ /* 0x0005e20000201400 */
[----:B-1----:R-:W-:Y:S01]  /*68b0*/  IADD3 R8, -R117, R6, RZ ;  /* 0x0000000675087210 */ /* 0x002fe20007ffe1ff */
[----:B--2---:R-:W-:-:S03]  /*68c0*/  IMAD.MOV.U32 R7, RZ, RZ, R3 ;  /* 0x000000ffff077224 */ /* 0x004fc600078e0003 */
[----:B------:R-:W-:Y:S01]  /*68d0*/  IABS R3, R8 ;  /* 0x0000000800037213 */ /* 0x000fe20000000000 */
[----:B------:R-:W-:-:S03]  /*68e0*/  IMAD.IADD R8, R2, 0x1, -R117 ;  /* 0x0000000102087824 */ /* 0x000fc600078e0a75 */
[----:B------:R1:W-:Y:S01]  /*68f0*/  I2F R80, R3 ;  /* 0x0000000300507306 */ /* 0x0003e20000201400 */
[----:B------:R-:W-:Y:S02]  /*6900*/  FFMA.FTZ R13, R143, -UR4, R36 ;  /* 0x800000048f0d7c23 */ /* 0x000fe40008010024 */
[----:B------:R-:W-:-:S05]  /*6910*/  IMAD.MOV.U32 R229, RZ, RZ, R74 ;  /* 0x000000ffffe57224 */ /* 0x000fca00078e004a */
[----:B------:R2:W2:Y:S01]  /*6920*/  I2F R14, R7 ;  /* 0x00000007000e7306 */ /* 0x0004a20000201400 */
[----:B-1----:R-:W-:-:S04]  /*6930*/  IABS R3, R8 ;  /* 0x0000000800037213 */ /* 0x002fc80000000000 */
[----:B------:R-:W-:Y:S01]  /*6940*/  MOV R8, R3 ;  /* 0x0000000300087202 */ /* 0x000fe20000000f00 */
[----:B------:R-:W-:Y:S02]  /*6950*/  IMAD.IADD R3, R6, 0x1, -R118 ;  /* 0x0000000106037824 */ /* 0x000fe400078e0a76 */
[----:B--2---:R-:W-:Y:S01]  /*6960*/  IMAD.IADD R7, R5, 0x1, -R117 ;  /* 0x0000000105077824 */ /* 0x004fe200078e0a75 */
[----:B------:R-:W-:Y:S01]  /*6970*/  FSEL R241, R13, -INF , !P6 ;  /* 0xff8000000df17808 */ /* 0x000fe20007000000 */
[----:B------:R-:W-:Y:S01]  /*6980*/  FFMA.FTZ R13, R144, -UR4, R37 ;  /* 0x80000004900d7c23 */ /* 0x000fe20008010025 */
[----:B------:R-:W-:Y:S01]  /*6990*/  IABS R3, R3 ;  /* 0x0000000300037213 */ /* 0x000fe20000000000 */
[----:B------:R-:W-:Y:S01]  /*69a0*/  IMAD.MOV.U32 R230, RZ, RZ, R71 ;  /* 0x000000ffffe67224 */ /* 0x000fe200078e0047 */
[----:B------:R-:W-:Y:S01]  /*69b0*/  IABS R7, R7 ;  /* 0x0000000700077213 */ /* 0x000fe20000000000 */
[----:B------:R1:W-:Y:S01]  /*69c0*/  I2F R74, R8 ;  /* 0x00000008004a7306 */ /* 0x0003e20000201400 */
[----:B------:R-:W2:Y:S01]  /*69d0*/  LDSM.16.M88.4 R36, [R220+0x3000] ;  /* 0x00300000dc24783b */ /* 0x000ea20000000200 */
[----:B------:R-:W-:Y:S01]  /*69e0*/  IMAD.MOV.U32 R96, RZ, RZ, R181 ;  /* 0x000000ffff607224 */ /* 0x000fe200078e00b5 */
[----:B------:R-:W-:Y:S01]  /*69f0*/  HMMA.16816.F32.BF16 R48, R20, R28, R208 ;  /* 0x0000001c1430723c */ /* 0x000fe200000418d0 */
[----:B------:R-:W-:Y:S01]  /*6a00*/  FSEL R214, R10, -INF , !P5 ;  /* 0xff8000000ad67808 */ /* 0x000fe20006800000 */
[----:B------:R-:W-:-:S03]  /*6a10*/  IMAD.MOV.U32 R166, RZ, RZ, R165 ;  /* 0x000000ffffa67224 */ /* 0x000fc600078e00a5 */
[----:B------:R3:W-:Y:S01]  /*6a20*/  I2F R78, R7 ;  /* 0x00000007004e7306 */ /* 0x0007e20000201400 */
[----:B------:R-:W-:Y:S01]  /*6a30*/  FFMA.FTZ R9, R60, -UR4, R42 ;  /* 0x800000043c097c23 */ /* 0x000fe2000801002a */
[----:B------:R-:W-:Y:S01]  /*6a40*/  FSEL R208, R11, -INF , !P5 ;  /* 0xff8000000bd07808 */ /* 0x000fe20006800000 */
[----:B------:R-:W-:Y:S02]  /*6a50*/  IMAD.MOV.U32 R71, RZ, RZ, R61 ;  /* 0x000000ffff477224 */ /* 0x000fe400078e003d */
[----:B-1----:R-:W-:Y:S01]  /*6a60*/  IMAD.IADD R8, R5, 0x1, -R118 ;  /* 0x0000000105087824 */ /* 0x002fe200078e0a76 */
[----:B----4-:R-:W-:Y:S01]  /*6a70*/  HMMA.16816.F32.BF16 R60, R20, R32, R228 ;  /* 0x00000020143c723c */ /* 0x010fe200000418e4 */
[----:B------:R-:W-:Y:S02]  /*6a80*/  IMAD.MOV.U32 R165, RZ, RZ, R59 ;  /* 0x000000ffffa57224 */ /* 0x000fe400078e003b */
[----:B------:R-:W-:Y:S02]  /*6a90*/  FFMA.FTZ R11, R56, -UR4, R18 ;  /* 0x80000004380b7c23 */ /* 0x000fe40008010012 */
[----:B------:R-:W-:-:S02]  /*6aa0*/  FFMA.FTZ R10, R57, -UR4, R40 ;  /* 0x80000004390a7c23 */ /* 0x000fc40008010028 */
[----:B---3--:R-:W-:Y:S01]  /*6ab0*/  IMAD.MOV.U32 R7, RZ, RZ, R3 ;  /* 0x000000ffff077224 */ /* 0x008fe200078e0003 */
[----:B------:R-:W-:Y:S01]  /*6ac0*/  IABS R3, R8 ;  /* 0x0000000800037213 */ /* 0x000fe20000000000 */
[----:B------:R-:W1:Y:S01]  /*6ad0*/  LDSM.16.M88.4 R56, [R220+0x3800] ;  /* 0x00380000dc38783b */ /* 0x000e620000000200 */
[----:B------:R-:W-:Y:S01]  /*6ae0*/  MOV R231, R96 ;  /* 0x0000006000e77202 */ /* 0x000fe20000000f00 */
[----:B------:R-:W-:Y:S01]  /*6af0*/  IMAD.MOV.U32 R96, RZ, RZ, R73 ;  /* 0x000000ffff607224 */ /* 0x000fe200078e0049 */
[----:B------:R-:W-:Y:S01]  /*6b00*/  IADD3 R8, -R118, R2, RZ ;  /* 0x0000000276087210 */ /* 0x000fe20007ffe1ff */
[----:B------:R3:W-:Y:S01]  /*6b10*/  I2F R73, R7 ;  /* 0x0000000700497306 */ /* 0x0007e20000201400 */
[----:B------:R-:W-:Y:S01]  /*6b20*/  IMAD.MOV.U32 R190, RZ, RZ, R72 ;  /* 0x000000ffffbe7224 */ /* 0x000fe200078e0048 */
[----:B------:R-:W-:Y:S01]  /*6b30*/  FSEL R205, R12, -INF , !P5 ;  /* 0xff8000000ccd7808 */ /* 0x000fe20006800000 */
[----:B------:R-:W-:Y:S01]  /*6b40*/  IMAD.MOV.U32 R176, RZ, RZ, R179 ;  /* 0x000000ffffb07224 */ /* 0x000fe200078e00b3 */
[----:B------:R-:W-:Y:S01]  /*6b50*/  FSEL R179, R11, -INF , !P4 ;  /* 0xff8000000bb37808 */ /* 0x000fe20006000000 */
[----:B------:R-:W-:Y:S01]  /*6b60*/  FFMA.FTZ R12, R145, -UR4, R16 ;  /* 0x80000004910c7c23 */ /* 0x000fe20008010010 */
[----:B------:R-:W-:Y:S01]  /*6b70*/  FSEL R181, R10, -INF , !P4 ;  /* 0xff8000000ab57808 */ /* 0x000fe20006000000 */
[----:B------:R-:W-:Y:S01]  /*6b80*/  FFMA.FTZ R11, R146, -UR4, R17 ;  /* 0x80000004920b7c23 */ /* 0x000fe20008010011 */
[----:B------:R-:W-:-:S02]  /*6b90*/  FSEL R188, R9, -INF , !P4 ;  /* 0xff80000009bc7808 */ /* 0x000fc40006000000 */
[----:B------:R-:W-:Y:S01]  /*6ba0*/  MOV R206, R15 ;  /* 0x0000000f00ce7202 */ /* 0x000fe20000000f00 */
[----:B------:R-:W-:Y:S01]  /*6bb0*/  IMAD.MOV.U32 R193, RZ, RZ, R172 ;  /* 0x000000ffffc17224 */ /* 0x000fe200078e00ac */
[----:B------:R-:W-:Y:S01]  /*6bc0*/  MOV R18, R249 ;  /* 0x000000f900127202 */ /* 0x000fe20000000f00 */
[----:B------:R-:W-:Y:S02]  /*6bd0*/  IMAD.MOV.U32 R182, RZ, RZ, R177 ;  /* 0x000000ffffb67224 */ /* 0x000fe400078e00b1 */
[----:B------:R-:W-:Y:S02]  /*6be0*/  IMAD.MOV.U32 R211, RZ, RZ, R97 ;  /* 0x000000ffffd37224 */ /* 0x000fe400078e0061 */
[----:B------:R-:W-:Y:S02]  /*6bf0*/  IMAD.MOV.U32 R144, RZ, RZ, R98 ;  /* 0x000000ffff907224 */ /* 0x000fe400078e0062 */
[----:B------:R-:W-:Y:S01]  /*6c00*/  IMAD.MOV.U32 R210, RZ, RZ, R91 ;  /* 0x000000ffffd27224 */ /* 0x000fe200078e005b */
[----:B------:R-:W-:Y:S01]  /*6c10*/  MOV R191, R88 ;  /* 0x0000005800bf7202 */ /* 0x000fe20000000f00 */
[----:B---3--:R-:W-:Y:S01]  /*6c20*/  IMAD.MOV.U32 R7, RZ, RZ, R3 ;  /* 0x000000ffff077224 */ /* 0x008fe200078e0003 */
[----:B------:R-:W-:Y:S01]  /*6c30*/  IABS R3, R8 ;  /* 0x0000000800037213 */ /* 0x000fe20000000000 */
[----:B------:R-:W-:Y:S01]  /*6c40*/  IMAD.IADD R8, R6, 0x1, -R119 ;  /* 0x0000000106087824 */ /* 0x000fe200078e0a77 */
[----:B------:R-:W-:Y:S01]  /*6c50*/  FSEL R200, R13, -INF , !P5 ;  /* 0xff8000000dc87808 */ /* 0x000fe20006800000 */
[----:B------:R3:W-:Y:S01]  /*6c60*/  I2F R72, R7 ;  /* 0x0000000700487306 */ /* 0x0007e20000201400 */
[----:B------:R-:W-:Y:S01]  /*6c70*/  FFMA.FTZ R10, R66, -UR4, R19 ;  /* 0x80000004420a7c23 */ /* 0x000fe20008010013 */
[----:B------:R-:W-:Y:S01]  /*6c80*/  ISETP.GE.AND P0, PT, R108, UR12, PT ;  /* 0x0000000c6c007c0c */ /* 0x000fe2000bf06270 */
[----:B------:R-:W-:Y:S01]  /*6c90*/  FFMA.FTZ R9, R67, -UR4, R41 ;  /* 0x8000000443097c23 */ /* 0x000fe20008010029 */
[----:B------:R-:W-:Y:S01]  /*6ca0*/  ISETP.GE.AND P6, PT, R109, UR12, PT ;  /* 0x0000000c6d007c0c */ /* 0x000fe2000bfc6270 */
[----:B------:R-:W-:Y:S01]  /*6cb0*/  IMAD.MOV.U32 R16, RZ, RZ, R149 ;  /* 0x000000ffff107224 */ /* 0x000fe200078e0095 */
[----:B------:R-:W-:Y:S01]  /*6cc0*/  MOV R228, R103 ;  /* 0x0000006700e47202 */ /* 0x000fe20000000f00 */
[----:B------:R-:W-:Y:S01]  /*6cd0*/  IMAD.MOV.U32 R17, RZ, RZ, R151 ;  /* 0x000000ffff117224 */ /* 0x000fe200078e0097 */
[----:B------:R-:W-:Y:S01]  /*6ce0*/  HMMA.16816.F32.BF16 R68, R20, R34, R68 ;  /* 0x000000221444723c */ /* 0x000fe20000041844 */
[----:B------:R-:W-:Y:S01]  /*6cf0*/  IMAD.MOV.U32 R19, RZ, RZ, R243 ;  /* 0x000000ffff137224 */ /* 0x000fe200078e00f3 */
[----:B------:R-:W-:Y:S01]  /*6d00*/  UISETP.GE.AND UP0, UPT, UR12, 0x81, UPT ;  /* 0x000000810c00788c */ /* 0x000fe2000bf06270 */
[----:B------:R-:W-:Y:S01]  /*6d10*/  IMAD.MOV.U32 R229, RZ, RZ, R90 ;  /* 0x000000ffffe57224 */ /* 0x000fe200078e005a */
[----:B------:R-:W-:-:S04]  /*6d20*/  DEPBAR.LE SB0, 0x0 ;  /* 0x000080000000791a */ /* 0x000fc80000000000 */
[----:B---3--:R-:W-:Y:S02]  /*6d30*/  MOV R7, R3 ;  /* 0x0000000300077202 */ /* 0x008fe40000000f00 */
[----:B------:R-:W-:Y:S01]  /*6d40*/  IABS R3, R8 ;  /* 0x0000000800037213 */ /* 0x000fe20000000000 */
[----:B------:R-:W-:Y:S01]  /*6d50*/  IMAD.IADD R8, R5, 0x1, -R119 ;  /* 0x0000000105087824 */ /* 0x000fe200078e0a77 */
[----:B------:R3:W4:Y:S01]  /*6d60*/  I2F R67, R7 ;  /* 0x0000000700437306 */ /* 0x0007220000201400 */
[----:B------:R-:W-:-:S03]  /*6d70*/  FSEL R151, R9, -INF , !P3 ;  /* 0xff80000009977808 */ /* 0x000fc60005800000 */
[----:B------:R-:W-:-:S04]  /*6d80*/  IABS R8, R8 ;  /* 0x0000000800087213 */ /* 0x000fc80000000000 */
[----:B------:R1:W1:Y:S01]  /*6d90*/  I2F R15, R3 ;  /* 0x00000003000f7306 */ /* 0x0002620000201400 */
[----:B------:R-:W-:Y:S01]  /*6da0*/  IMAD.IADD R9, R6, 0x1, -R120 ;  /* 0x0000000106097824 */ /* 0x000fe200078e0a78 */
[----:B------:R-:W-:Y:S01]  /*6db0*/  HMMA.16816.F32.BF16 R16, R24, R30, R16 ;  /* 0x0000001e1810723c */ /* 0x000fe20000041810 */
[----:B---3--:R-:W-:-:S05]  /*6dc0*/  FFMA.FTZ R7, R79, -UR4, R43 ;  /* 0x800000044f077c23 */ /* 0x008fca000801002b */
[----:B------:R-:W-:Y:S01]  /*6dd0*/  FSEL R172, R7, -INF , !P3 ;  /* 0xff80000007ac7808 */ /* 0x000fe20005800000 */
[----:B-1----:R-:W-:Y:S01]  /*6de0*/  IMAD.IADD R3, R2, 0x1, -R119 ;  /* 0x0000000102037824 */ /* 0x002fe200078e0a77 */
[----:B------:R-:W-:Y:S01]  /*6df0*/  MOV R7, R8 ;  /* 0x0000000800077202 */ /* 0x000fe20000000f00 */
[----:B------:R-:W-:-:S03]  /*6e00*/  FFMA.FTZ R8, R93, -UR4, R44 ;  /* 0x800000045d087c23 */ /* 0x000fc6000801002c */
[----:B------:R-:W-:Y:S01]  /*6e10*/  IABS R3, R3 ;  /* 0x0000000300037213 */ /* 0x000fe20000000000 */
[----:B------:R1:W-:Y:S01]  /*6e20*/  I2F R29, R7 ;  /* 0x00000007001d7306 */ /* 0x0003e20000201400 */
[----:B------:R-:W-:Y:S02]  /*6e30*/  IABS R9, R9 ;  /* 0x0000000900097213 */ /* 0x000fe40000000000 */
[----:B------:R-:W-:-:S05]  /*6e40*/  FSEL R177, R12, -INF , !P4 ;  /* 0xff8000000cb17808 */ /* 0x000fca0006000000 */
[----:B------:R3:W2:Y:S01]  /*6e50*/  I2F R28, R3 ;  /* 0x00000003001c7306 */ /* 0x0006a20000201400 */
[----:B------:R-:W-:Y:S02]  /*6e60*/  ISETP.GE.AND P4, PT, R116, UR12, PT ;  /* 0x0000000c74007c0c */ /* 0x000fe4000bf86270 */
[----:B------:R-:W-:Y:S01]  /*6e70*/  MOV R204, R96 ;  /* 0x0000006000cc7202 */ /* 0x000fe20000000f00 */
[----:B-1----:R-:W-:Y:S01]  /*6e80*/  FFMA.FTZ R7, R65, -UR4, R46 ;  /* 0x8000000441077c23 */ /* 0x002fe2000801002e */
[----:B------:R-:W-:Y:S01]  /*6e90*/  FSEL R149, R10, -INF , !P3 ;  /* 0xff8000000a957808 */ /* 0x000fe20005800000 */
[----:B------:R-:W-:Y:S01]  /*6ea0*/  FFMA.FTZ R10, R104, -UR4, R50 ;  /* 0x80000004680a7c23 */ /* 0x000fe20008010032 */
[----:B------:R-:W-:Y:S01]  /*6eb0*/  FSEL R197, R8, -INF , !P2 ;  /* 0xff80000008c57808 */ /* 0x000fe20005000000 */
[----:B------:R-:W-:Y:S02]  /*6ec0*/  IMAD.MOV.U32 R8, RZ, RZ, R9 ;  /* 0x000000ffff087224 */ /* 0x000fe400078e0009 */
[----:B---3--:R-:W-:Y:S01]  /*6ed0*/  IMAD.IADD R3, R5, 0x1, -R120 ;  /* 0x0000000105037824 */ /* 0x008fe200078e0a78 */
[----:B------:R-:W-:Y:S01]  /*6ee0*/  FSEL R116, R7, -INF , !P2 ;  /* 0xff80000007747808 */ /* 0x000fe20005000000 */
[----:B------:R-:W-:Y:S01]  /*6ef0*/  IMAD.MOV.U32 R207, RZ, RZ, R231 ;  /* 0x000000ffffcf7224 */ /* 0x000fe200078e00e7 */
[----:B------:R-:W-:Y:S01]  /*6f00*/  IADD3 R9, -R120, R2, RZ ;  /* 0x0000000278097210 */ /* 0x000fe20007ffe1ff */
[----:B------:R-:W-:Y:S01]  /*6f10*/  IMAD.MOV.U32 R231, RZ, RZ, R89 ;  /* 0x000000ffffe77224 */ /* 0x000fe200078e0059 */
[----:B------:R-:W-:Y:S01]  /*6f20*/  IABS R7, R3 ;  /* 0x0000000300077213 */ /* 0x000fe20000000000 */
[----:B--2---:R-:W-:Y:S01]  /*6f30*/  HMMA.16816.F32.BF16 R88, R20, R36, R156 ;  /* 0x000000241458723c */ /* 0x004fe2000004189c */
[----:B------:R-:W-:Y:S01]  /*6f40*/  FSEL R249, R10, -INF , !P2 ;  /* 0xff8000000af97808 */ /* 0x000fe20005000000 */
[----:B------:R1:W2:Y:S01]  /*6f50*/  I2F R79, R8 ;  /* 0x00000008004f7306 */ /* 0x0002a20000201400 */
[----:B------:R-:W-:Y:S01]  /*6f60*/  IABS R3, R9 ;  /* 0x0000000900037213 */ /* 0x000fe20000000000 */
[----:B------:R-:W-:-:S03]  /*6f70*/  IMAD.IADD R10, R6, 0x1, -R121 ;  /* 0x00000001060a7824 */ /* 0x000fc600078e0a79 */
[----:B------:R-:W-:Y:S01]  /*6f80*/  IMAD.MOV.U32 R156, RZ, RZ, R210 ;  /* 0x000000ffff9c7224 */ /* 0x000fe200078e00d2 */
[----:B------:R-:W-:Y:S01]  /*6f90*/  MOV R157, R211 ;  /* 0x000000d3009d7202 */ /* 0x000fe20000000f00 */
[----:B------:R-:W-:Y:S02]  /*6fa0*/  IMAD.MOV.U32 R158, RZ, RZ, R144 ;  /* 0x000000ffff9e7224 */ /* 0x000fe400078e0090 */
[----:B------:R-:W-:Y:S01]  /*6fb0*/  IMAD.MOV.U32 R159, RZ, RZ, R204 ;  /* 0x000000ffff9f7224 */ /* 0x000fe200078e00cc */
[----:B------:R-:W-:Y:S01]  /*6fc0*/  ISETP.GE.AND P5, PT, R111, UR12, PT ;  /* 0x0000000c6f007c0c */ /* 0x000fe2000bfa6270 */
[----:B------:R-:W-:Y:S02]  /*6fd0*/  IMAD.MOV.U32 R230, RZ, RZ, R99 ;  /* 0x000000ffffe67224 */ /* 0x000fe400078e0063 */
[----:B------:R-:W-:Y:S02]  /*6fe0*/  IMAD.MOV.U32 R143, RZ, RZ, R101 ;  /* 0x000000ffff8f7224 */ /* 0x000fe400078e0065 */
[----:B-1----:R-:W-:Y:S01]  /*6ff0*/  IMAD.MOV.U32 R8, RZ, RZ, R7 ;  /* 0x000000ffff087224 */ /* 0x002fe200078e0007 */
[----:B------:R-:W-:Y:S01]  /*7000*/  MOV R7, R3 ;  /* 0x0000000300077202 */ /* 0x000fe20000000f00 */
[----:B------:R-:W-:Y:S01]  /*7010*/  IMAD.MOV.U32 R199, RZ, RZ, R102 ;  /* 0x000000ffffc77224 */ /* 0x000fe200078e0066 */
[----:B------:R-:W-:Y:S01]  /*7020*/  HMMA.16816.F32.BF16 R96, R20, R58, R168 ;  /* 0x0000003a1460723c */ /* 0x000fe200000418a8 */
[----:B------:R-:W-:-:S02]  /*7030*/  IMAD.MOV.U32 R195, RZ, RZ, R110 ;  /* 0x000000ffffc37224 */ /* 0x000fc400078e006e */
[----:B------:R-:W-:Y:S01]  /*7040*/  FFMA.FTZ R9, R75, -UR4, R47 ;  /* 0x800000044b097c23 */ /* 0x000fe2000801002f */
[----:B------:R-:W-:Y:S01]  /*7050*/  IABS R3, R10 ;  /* 0x0000000a00037213 */ /* 0x000fe20000000000 */
[----:B------:R1:W3:Y:S01]  /*7060*/  I2F R75, R8 ;  /* 0x00000008004b7306 */ /* 0x0002e20000201400 */
[----:B------:R-:W-:Y:S02]  /*7070*/  MOV R144, R206 ;  /* 0x000000ce00907202 */ /* 0x000fe40000000f00 */
[C---:B------:R-:W-:Y:S01]  /*7080*/  HMMA.16816.F32.BF16 R108, R20.reuse, R56, R160 ;  /* 0x00000038146c723c */ /* 0x040fe200000418a0 */
[----:B------:R-:W-:Y:S01]  /*7090*/  IMAD.MOV.U32 R204, RZ, RZ, R207 ;  /* 0x000000ffffcc7224 */ /* 0x000fe200078e00cf */
[----:B------:R-:W-:Y:S01]  /*70a0*/  MOV R207, R215 ;  /* 0x000000d700cf7202 */ /* 0x000fe20000000f00 */
[----:B------:R-:W-:Y:S01]  /*70b0*/  IMAD.MOV.U32 R206, RZ, RZ, R237 ;  /* 0x000000ffffce7224 */ /* 0x000fe200078e00ed */
[----:B------:R-:W-:Y:S01]  /*70c0*/  FSEL R237, R9, -INF , !P1 ;  /* 0xff80000009ed7808 */ /* 0x000fe20004800000 */
[----:B------:R2:W2:Y:S03]  /*70d0*/  I2F R66, R7 ;  /* 0x0000000700427306 */ /* 0x0004a60000201400 */
[----:B------:R-:W-:Y:S01]  /*70e0*/  HMMA.16816.F32.BF16 R100, R20, R38, R152 ;  /* 0x000000261464723c */ /* 0x000fe20000041898 */
[----:B------:R-:W-:Y:S01]  /*70f0*/  FFMA.FTZ R9, R87, -UR4, R16 ;  /* 0x8000000457097c23 */ /* 0x000fe20008010010 */
[----:B-1----:R-:W-:-:S06]  /*7100*/  IADD3 R8, -R121, R5, RZ ;  /* 0x0000000579087210 */ /* 0x002fcc0007ffe1ff */
[----:B------:R-:W-:Y:S01]  /*7110*/  HMMA.16816.F32.BF16 R20, R24, R32, R156 ;  /* 0x000000201814723c */ /* 0x000fe2000004189c */
[----:B------:R-:W-:Y:S01]  /*7120*/  IABS R8, R8 ;  /* 0x0000000800087213 */ /* 0x000fe20000000000 */
[----:B------:R1:W1:Y:S01]  /*7130*/  I2F R65, R3 ;  /* 0x0000000300417306 */ /* 0x0002620000201400 */
[----:B--2---:R-:W-:-:S04]  /*7140*/  FFMA.FTZ R7, R64, -UR4, R18 ;  /* 0x8000000440077c23 */ /* 0x004fc80008010012 */
[----:B------:R-:W-:Y:S01]  /*7150*/  IMAD.MOV.U32 R157, RZ, RZ, R204 ;  /* 0x000000ffff9d7224 */ /* 0x000fe200078e00cc */
[----:B------:R-:W-:Y:S01]  /*7160*/  MOV R158, R206 ;  /* 0x000000ce009e7202 */ /* 0x000fe20000000f00 */
[----:B------:R-:W-:Y:S01]  /*7170*/  IMAD.MOV.U32 R156, RZ, RZ, R144 ;  /* 0x000000ffff9c7224 */ /* 0x000fe200078e0090 */
[----:B------:R-:W-:Y:S01]  /*7180*/  MOV R204, R199 ;  /* 0x000000c700cc7202 */ /* 0x000fe20000000f00 */
[----:B------:R-:W-:Y:S01]  /*7190*/  IMAD.MOV.U32 R159, RZ, RZ, R207 ;  /* 0x000000ffff9f7224 */ /* 0x000fe200078e00cf */
[----:B------:R-:W-:Y:S01]  /*71a0*/  FSEL R206, R7, -INF , !P0 ;  /* 0xff80000007ce7808 */ /* 0x000fe20004000000 */
[----:B------:R-:W-:Y:S01]  /*71b0*/  IMAD.MOV.U32 R194, RZ, RZ, R148 ;  /* 0x000000ffffc27224 */ /* 0x000fe200078e0094 */
[----:B------:R-:W-:Y:S01]  /*71c0*/  FSEL R148, R11, -INF , !P3 ;  /* 0xff8000000b947808 */ /* 0x000fe20005800000 */
[----:B------:R-:W-:Y:S02]  /*71d0*/  IMAD.MOV.U32 R199, RZ, RZ, R195 ;  /* 0x000000ffffc77224 */ /* 0x000fe400078e00c3 */
[----:B-1----:R-:W-:Y:S01]  /*71e0*/  IMAD.IADD R3, R2, 0x1, -R121 ;  /* 0x0000000102037824 */ /* 0x002fe200078e0a79 */
[----:B------:R-:W-:Y:S01]  /*71f0*/  FSEL R195, R9, -INF , !P0 ;  /* 0xff80000009c37808 */ /* 0x000fe20004000000 */
[----:B------:R-:W-:Y:S01]  /*7200*/  IMAD.MOV.U32 R7, RZ, RZ, R8 ;  /* 0x000000ffff077224 */ /* 0x000fe200078e0008 */
[----:B------:R-:W-:Y:S01]  /*7210*/  IADD3 R8, -R122, R6, RZ ;  /* 0x000000067a087210 */ /* 0x000fe20007ffe1ff */
[----:B------:R-:W-:Y:S01]  /*7220*/  FFMA.FTZ R11, R147, -UR4, R48 ;  /* 0x80000004930b7c23 */ /* 0x000fe20008010030 */
[----:B------:R-:W-:Y:S01]  /*7230*/  IABS R3, R3 ;  /* 0x0000000300037213 */ /* 0x000fe20000000000 */
[----:B------:R-:W-:-:S02]  /*7240*/  IMAD.MOV.U32 R144, RZ, RZ, R143 ;  /* 0x000000ffff907224 */ /* 0x000fc400078e008f */
[----:B------:R-:W-:Y:S02]  /*7250*/  IMAD.MOV.U32 R207, RZ, RZ, R191 ;  /* 0x000000ffffcf7224 */ /* 0x000fe400078e00bf */
[----:B------:R-:W-:Y:S02]  /*7260*/  IMAD.IADD R9, R5, 0x1, -R122 ;  /* 0x0000000105097824 */ /* 0x000fe400078e0a7a */
[----:B------:R-:W-:Y:S01]  /*7270*/  IMAD.MOV.U32 R143, RZ, RZ, R190 ;  /* 0x000000ffff8f7224 */ /* 0x000fe200078e00be */
[----:B------:R1:W2:Y:S01]  /*7280*/  I2F R64, R7 ;  /* 0x0000000700407306 */ /* 0x0002a20000201400 */
[----:B------:R-:W-:Y:S01]  /*7290*/  FFMA.FTZ R12, R94, -UR4, R51 ;  /* 0x800000045e0c7c23 */ /* 0x000fe20008010033 */
[----:B------:R-:W-:Y:S01]  /*72a0*/  MOV R190, R193 ;  /* 0x000000c100be7202 */ /* 0x000fe20000000f00 */
[----:B------:R-:W-:Y:S01]  /*72b0*/  HMMA.16816.F32.BF16 R32, R24, R34, R156 ;  /* 0x000000221820723c */ /* 0x000fe2000004189c */
[----:B------:R-:W-:Y:S01]  /*72c0*/  FSEL R243, R11, -INF , !P2 ;  /* 0xff8000000bf37808 */ /* 0x000fe20005000000 */
[----:B------:R-:W-:-:S03]  /*72d0*/  IMAD.MOV.U32 R193, RZ, RZ, R194 ;  /* 0x000000ffffc17224 */ /* 0x000fc600078e00c2 */
[----:B------:R2:W2:Y:S01]  /*72e0*/  I2F R51, R3 ;  /* 0x0000000300337306 */ /* 0x0004a20000201400 */
[----:B------:R-:W-:Y:S01]  /*72f0*/  FFMA.FTZ R11, R92, -UR4, R45 ;  /* 0x800000045c0b7c23 */ /* 0x000fe2000801002d */
[----:B------:R-:W-:Y:S01]  /*7300*/  MOV R158, R207 ;  /* 0x000000cf009e7202 */ /* 0x000fe20000000f00 */
[----:B------:R-:W-:Y:S02]  /*7310*/  IMAD.MOV.U32 R156, RZ, RZ, R144 ;  /* 0x000000ffff9c7224 */ /* 0x000fe400078e0090 */
[----:B------:R-:W-:Y:S02]  /*7320*/  IMAD.MOV.U32 R157, RZ, RZ, R204 ;  /* 0x000000ffff9d7224 */ /* 0x000fe400078e00cc */
[----:B------:R-:W-:Y:S01]  /*7330*/  IMAD.MOV.U32 R159, RZ, RZ, R143 ;  /* 0x000000ffff9f7224 */ /* 0x000fe200078e008f */
[----:B-1----:R-:W-:Y:S01]  /*7340*/  IABS R7, R8 ;  /* 0x0000000800077213 */ /* 0x002fe20000000000 */
[----:B------:R-:W-:Y:S02]  /*7350*/  FFMA.FTZ R8, R83, -UR4, R19 ;  /* 0x8000000453087c23 */ /* 0x000fe40008010013 */
[----:B------:R-:W-:Y:S01]  /*7360*/  FFMA.FTZ R10, R95, -UR4, R54 ;  /* 0x800000045f0a7c23 */ /* 0x000fe20008010036 */
[----:B------:R-:W-:-:S02]  /*7370*/  MOV R204, R190 ;  /* 0x000000be00cc7202 */ /* 0x000fc40000000f00 */
[----:B--2---:R-:W-:Y:S01]  /*7380*/  IABS R3, R9 ;  /* 0x0000000900037213 */ /* 0x004fe20000000000 */
[----:B------:R-:W-:Y:S01]  /*7390*/  IMAD.MOV.U32 R144, RZ, RZ, R199 ;  /* 0x000000ffff907224 */ /* 0x000fe200078e00c7 */
[----:B------:R-:W-:Y:S01]  /*73a0*/  MOV R190, R182 ;  /* 0x000000b600be7202 */ /* 0x000fe20000000f00 */
[----:B------:R-:W-:Y:S01]  /*73b0*/  IMAD.MOV.U32 R207, RZ, RZ, R193 ;  /* 0x000000ffffcf7224 */ /* 0x000fe200078e00c1 */
[----:B------:R1:W2:Y:S01]  /*73c0*/  I2F R50, R7 ;  /* 0x0000000700327306 */ /* 0x0002a20000201400 */
[----:B------:R-:W-:Y:S01]  /*73d0*/  IMAD.MOV.U32 R143, RZ, RZ, R228 ;  /* 0x000000ffff8f7224 */ /* 0x000fe200078e00e4 */
[----:B------:R-:W-:Y:S01]  /*73e0*/  FSEL R182, R8, -INF , !P6 ;  /* 0xff80000008b67808 */ /* 0x000fe20007000000 */
[----:B------:R-:W-:Y:S01]  /*73f0*/  HMMA.16816.F32.BF16 R44, R24, R36, R156 ;  /* 0x00000024182c723c */ /* 0x000fe2000004189c */
[----:B------:R-:W-:Y:S01]  /*7400*/  FSEL R215, R11, -INF , !P1 ;  /* 0xff8000000bd77808 */ /* 0x000fe20004800000 */
[----:B------:R-:W-:Y:S01]  /*7410*/  FFMA.FTZ R11, R227, -UR4, R52 ;  /* 0x80000004e30b7c23 */ /* 0x000fe20008010034 */
[----:B------:R-:W-:Y:S01]  /*7420*/  FSEL R194, R10, -INF , !P0 ;  /* 0xff8000000ac27808 */ /* 0x000fe20004000000 */
[----:B------:R-:W-:Y:S01]  /*7430*/  FFMA.FTZ R10, R85, -UR4, R17 ;  /* 0x80000004550a7c23 */ /* 0x000fe20008010011 */
[----:B------:R-:W-:Y:S01]  /*7440*/  IADD3 R8, -R122, R2, RZ ;  /* 0x000000027a087210 */ /* 0x000fe20007ffe1ff */
[----:B------:R-:W-:Y:S01]  /*7450*/  FFMA.FTZ R13, R212, -UR4, R49 ;  /* 0x80000004d40d7c23 */ /* 0x000fe20008010031 */
[----:B------:R-:W-:Y:S01]  /*7460*/  MOV R157, R204 ;  /* 0x000000cc009d7202 */ /* 0x000fe20000000f00 */
[----:B------:R-:W-:-:S02]  /*7470*/  IMAD.MOV.U32 R156, RZ, RZ, R144 ;  /* 0x000000ffff9c7224 */ /* 0x000fc400078e0090 */
[----:B------:R-:W-:Y:S02]  /*7480*/  IMAD.MOV.U32 R158, RZ, RZ, R207 ;  /* 0x000000ffff9e7224 */ /* 0x000fe400078e00cf */
[----:B-1----:R-:W-:Y:S02]  /*7490*/  IMAD.MOV.U32 R7, RZ, RZ, R3 ;  /* 0x000000ffff077224 */ /* 0x002fe400078e0003 */
[----:B------:R-:W-:Y:S01]  /*74a0*/  IMAD.MOV.U32 R159, RZ, RZ, R143 ;  /* 0x000000ffff9f7224 */ /* 0x000fe200078e008f */
[----:B------:R-:W-:Y:S01]  /*74b0*/  IABS R3, R8 ;  /* 0x0000000800037213 */ /* 0x000fe20000000000 */
[----:B------:R-:W-:Y:S01]  /*74c0*/  FFMA.FTZ R9, R76, -UR4, R22 ;  /* 0x800000044c097c23 */ /* 0x000fe20008010016 */
[----:B------:R1:W1:Y:S01]  /*74d0*/  I2F R49, R7 ;  /* 0x0000000700317306 */ /* 0x0002620000201400 */
[----:B------:R-:W-:Y:S01]  /*74e0*/  IMAD.MOV.U32 R228, RZ, RZ, R178 ;  /* 0x000000ffffe47224 */ /* 0x000fe200078e00b2 */
[----:B------:R-:W-:Y:S01]  /*74f0*/  MOV R199, R174 ;  /* 0x000000ae00c77202 */ /* 0x000fe20000000f00 */
[----:B------:R-:W-:Y:S01]  /*7500*/  IMAD.MOV.U32 R193, RZ, RZ, R176 ;  /* 0x000000ffffc17224 */ /* 0x000fe200078e00b0 */
[----:B------:R-:W-:Y:S01]  /*7510*/  FSEL R191, R11, -INF , !P0 ;  /* 0xff8000000bbf7808 */ /* 0x000fe20004000000 */
[----:B------:R-:W-:Y:S01]  /*7520*/  FFMA.FTZ R11, R86, -UR4, R55 ;  /* 0x80000004560b7c23 */ /* 0x000fe20008010037 */
[----:B------:R-:W-:Y:S01]  /*7530*/  FSEL R178, R10, -INF , !P6 ;  /* 0xff8000000ab27808 */ /* 0x000fe20007000000 */
[----:B------:R-:W-:Y:S01]  /*7540*/  FFMA.FTZ R10, R82, -UR4, R20 ;  /* 0x80000004520a7c23 */ /* 0x000fe20008010014 */
[----:B------:R-:W-:Y:S01]  /*7550*/  IADD3 R8, -R123, R6, RZ ;  /* 0x000000067b087210 */ /* 0x000fe20007ffe1ff */
[----:B------:R2:W2:Y:S01]  /*7560*/  I2F R48, R3 ;  /* 0x0000000300307306 */ /* 0x0004a20000201400 */
[----:B------:R-:W-:Y:S01]  /*7570*/  FSEL R212, R12, -INF , !P1 ;  /* 0xff8000000cd47808 */ /* 0x000fe20004800000 */
[----:B------:R-:W-:Y:S01]  /*7580*/  FFMA.FTZ R12, R232, -UR4, R53 ;  /* 0x80000004e80c7c23 */ /* 0x000fe20008010035 */
[----:B------:R-:W-:Y:S01]  /*7590*/  FSEL R86, R9, -INF , !P5 ;  /* 0xff80000009567808 */ /* 0x000fe20006800000 */
[--C-:B-1----:R-:W-:Y:S01]  /*75a0*/  IMAD.IADD R7, R5, 0x1, -R123.reuse ;  /* 0x0000000105077824 */ /* 0x102fe200078e0a7b */
[----:B------:R-:W-:Y:S01]  /*75b0*/  HMMA.16816.F32.BF16 R52, R24, R56, R156 ;  /* 0x000000381834723c */ /* 0x000fe2000004189c */
[----:B------:R-:W-:Y:S01]  /*75c0*/  IMAD.IADD R9, R2, 0x1, -R123 ;  /* 0x0000000102097824 */ /* 0x000fe200078e0a7b */
[----:B------:R-:W-:-:S02]  /*75d0*/  IABS R8, R8 ;  /* 0x0000000800087213 */ /* 0x000fc40000000000 */
[----:B------:R-:W-:-:S03]  /*75e0*/  FSEL R87, R10, -INF , !P5 ;  /* 0xff8000000a577808 */ /* 0x000fc60006800000 */
[----:B------:R-:W-:Y:S01]  /*75f0*/  IMAD.MOV.U32 R156, RZ, RZ, R199 ;  /* 0x000000ffff9c7224 */ /* 0x000fe200078e00c7 */
[----:B--2---:R-:W-:Y:S01]  /*7600*/  IABS R3, R7 ;  /* 0x0000000700037213 */ /* 0x004fe20000000000 */
[----:B------:R-:W-:Y:S01]  /*7610*/  IMAD.MOV.U32 R158, RZ, RZ, R193 ;  /* 0x000000ffff9e7224 */ /* 0x000fe200078e00c1 */
[----:B------:R-:W-:Y:S01]  /*7620*/  MOV R157, R190 ;  /* 0x000000be009d7202 */ /* 0x000fe20000000f00 */
[----:B------:R-:W-:Y:S01]  /*7630*/  IMAD.MOV.U32 R159, RZ, RZ, R228 ;  /* 0x000000ffff9f7224 */ /* 0x000fe200078e00e4 */
[----:B------:R-:W-:Y:S01]  /*7640*/  MOV R7, R3 ;  /* 0x0000000300077202 */ /* 0x000fe20000000f00 */
[----:B------:R-:W-:Y:S01]  /*7650*/  FFMA.FTZ R10, R14, -UR4, R23 ;  /* 0x800000040e0a7c23 */ /* 0x000fe20008010017 */
[----:B------:R-:W-:Y:S01]  /*7660*/  IABS R3, R9 ;  /* 0x0000000900037213 */ /* 0x000fe20000000000 */
[----:B------:R1:W2:Y:S03]  /*7670*/  I2F R23, R8 ;  /* 0x0000000800177306 */ /* 0x0002a60000201400 */
[----:B------:R-:W-:Y:S05]  /*7680*/  HMMA.16816.F32.BF16 R40, R24, R38, R156 ;  /* 0x000000261828723c */ /* 0x000fea000004189c */
[----:B------:R2:W2:Y:S01]  /*7690*/  I2F R38, R7 ;  /* 0x0000000700267306 */ /* 0x0004a20000201400 */
[----:B-1----:R-:W-:Y:S01]  /*76a0*/  IMAD.IADD R8, R6, 0x1, -R127 ;  /* 0x0000000106087824 */ /* 0x002fe200078e0a7f */
[----:B------:R-:W-:Y:S01]  /*76b0*/  FSEL R176, R11, -INF , !P6 ;  /* 0xff8000000bb07808 */ /* 0x000fe20007000000 */
[----:B--2---:R-:W-:-:S03]  /*76c0*/  IMAD.MOV.U32 R7, RZ, RZ, R3 ;  /* 0x000000ffff077224 */ /* 0x004fc600078e0003 */
[----:B------:R-:W-:Y:S02]  /*76d0*/  IABS R3, R8 ;  /* 0x0000000800037213 */ /* 0x000fe40000000000 */
[----:B------:R1:W2:Y:S01]  /*76e0*/  I2F R37, R7 ;  /* 0x0000000700257306 */ /* 0x0002a20000201400 */
[----:B------:R-:W-:Y:S01]  /*76f0*/  IADD3 R8, -R126, R6, RZ ;  /* 0x000000067e087210 */ /* 0x000fe20007ffe1ff */
[----:B------:R-:W-:Y:S01]  /*7700*/  FFMA.FTZ R11, R84, -UR4, R62 ;  /* 0x80000004540b7c23 */ /* 0x000fe2000801003e */
[----:B------:R-:W-:Y:S01]  /*7710*/  FSEL R174, R12, -INF , !P6 ;  /* 0xff8000000cae7808 */ /* 0x000fe20007000000 */
[----:B------:R-:W-:-:S03]  /*7720*/  FFMA.FTZ R12, R233, -UR4, R60 ;  /* 0x80000004e90c7c23 */ /* 0x000fc6000801003c */
[----:B------:R-:W-:Y:S01]  /*7730*/  FSEL R85, R11, -INF , !P5 ;  /* 0xff8000000b557808 */ /* 0x000fe20006800000 */
[----:B------:R-:W-:Y:S02]  /*7740*/  FFMA.FTZ R11, R77, -UR4, R21 ;  /* 0x800000044d0b7c23 */ /* 0x000fe40008010015 */
[----:B-1----:R-:W-:Y:S01]  /*7750*/  IMAD.MOV.U32 R7, RZ, RZ, R3 ;  /* 0x000000ffff077224 */ /* 0x002fe200078e0003 */
[----:B------:R-:W-:-:S03]  /*7760*/  IABS R3, R8 ;  /* 0x0000000800037213 */ /* 0x000fc60000000000 */
[----:B------:R1:W1:Y:S01]  /*7770*/  I2F R22, R7 ;  /* 0x0000000700167306 */ /* 0x0002620000201400 */
[----:B------:R-:W-:Y:S01]  /*7780*/  FFMA.FTZ R17, R80, -UR4, R70 ;  /* 0x8000000450117c23 */ /* 0x000fe20008010046 */
[----:B------:R-:W-:Y:S01]  /*7790*/  ISETP.GE.AND P3, PT, R117, UR12, PT ;  /* 0x0000000c75007c0c */ /* 0x000fe2000bf66270 */
[----:B------:R-:W-:Y:S01]  /*77a0*/  IMAD.IADD R8, R5, 0x1, -R126 ;  /* 0x0000000105087824 */ /* 0x000fe200078e0a7e */
[----:B------:R-:W-:Y:S01]  /*77b0*/  MOV R228, R230 ;  /* 0x000000e600e47202 */ /* 0x000fe20000000f00 */
[----:B------:R-:W-:Y:S01]  /*77c0*/  IMAD.MOV.U32 R230, RZ, RZ, R165 ;  /* 0x000000ffffe67224 */ /* 0x000fe200078e00a5 */
[----:B------:R-:W-:Y:S02]  /*77d0*/  FSEL R210, R13, -INF , !P1 ;  /* 0xff8000000dd27808 */ /* 0x000fe40004800000 */
[----:B------:R2:W2:Y:S01]  /*77e0*/  I2F R21, R3 ;  /* 0x0000000300157306 */ /* 0x0004a20000201400 */
[----:B------:R-:W-:Y:S01]  /*77f0*/  FSEL R83, R12, -INF , !P5 ;  /* 0xff8000000c537808 */ /* 0x000fe20006800000 */
[----:B-1----:R-:W-:Y:S01]  /*7800*/  IMAD.IADD R7, R6, 0x1, -R125 ;  /* 0x0000000106077824 */ /* 0x002fe200078e0a7d */
[----:B------:R-:W-:Y:S01]  /*7810*/  IADD3 R6, -R127, R5, RZ ;  /* 0x000000057f067210 */ /* 0x000fe20007ffe1ff */
[----:B------:R-:W-:Y:S01]  /*7820*/  FFMA.FTZ R13, R239, -UR4, R61 ;  /* 0x80000004ef0d7c23 */ /* 0x000fe2000801003d */
[----:B------:R-:W-:-:S02]  /*7830*/  FSEL R60, R10, -INF , !P4 ;  /* 0xff8000000a3c7808 */ /* 0x000fc40006000000 */
[----:B------:R-:W-:Y:S01]  /*7840*/  IABS R7, R7 ;  /* 0x0000000700077213 */ /* 0x000fe20000000000 */
[----:B------:R-:W-:Y:S01]  /*7850*/  FFMA.FTZ R12, R81, -UR4, R63 ;  /* 0x80000004510c7c23 */ /* 0x000fe2000801003f */
[----:B------:R-:W-:Y:S01]  /*7860*/  IABS R6, R6 ;  /* 0x0000000600067213 */ /* 0x000fe20000000000 */
[----:B--2---:R-:W-:Y:S01]  /*7870*/  IMAD.IADD R3, R5, 0x1, -R125 ;  /* 0x0000000105037824 */ /* 0x004fe200078e0a7d */
[----:B------:R-:W-:Y:S01]  /*7880*/  ISETP.GE.AND P2, PT, R118, UR12, PT ;  /* 0x0000000c76007c0c */ /* 0x000fe2000bf46270 */
[----:B----4-:R-:W-:Y:S01]  /*7890*/  FFMA.FTZ R10, R67, -UR4, R35 ;  /* 0x80000004430a7c23 */ /* 0x010fe20008010023 */
[----:B------:R1:W2:Y:S01]  /*78a0*/  I2F R36, R7 ;  /* 0x0000000700247306 */ /* 0x0002a20000201400 */
[----:B------:R-:W-:Y:S01]  /*78b0*/  FSEL R207, R17, -INF , !P3 ;  /* 0xff80000011cf7808 */ /* 0x000fe20005800000 */
[----:B------:R-:W-:Y:S01]  /*78c0*/  FFMA.FTZ R18, R228, -UR4, R68 ;  /* 0x80000004e4127c23 */ /* 0x000fe20008010044 */
[----:B------:R-:W-:Y:S01]  /*78d0*/  IABS R5, R8 ;  /* 0x0000000800057213 */ /* 0x000fe20000000000 */
[----:B------:R-:W-:Y:S01]  /*78e0*/  FFMA.FTZ R19, R229, -UR4, R69 ;  /* 0x80000004e5137c23 */ /* 0x000fe20008010045 */
[----:B------:R-:W-:Y:S01]  /*78f0*/  IABS R3, R3 ;  /* 0x0000000300037213 */ /* 0x000fe20000000000 */
[----:B------:R-:W-:Y:S01]  /*7900*/  FFMA.FTZ R20, R230, -UR4, R88 ;  /* 0x80000004e6147c23 */ /* 0x000fe20008010058 */
[----:B------:R-:W-:Y:S01]  /*7910*/  MOV R228, R231 ;  /* 0x000000e700e47202 */ /* 0x000fe20000000f00 */
[----:B------:R4:W2:Y:S01]  /*7920*/  I2F R17, R6 ;  /* 0x0000000600117306 */ /* 0x0008a20000201400 */
[----:B------:R-:W-:Y:S01]  /*7930*/  FSEL R81, R13, -INF , !P4 ;  /* 0xff8000000d517808 */ /* 0x000fe20006000000 */
[----:B------:R-:W-:Y:S01]  /*7940*/  IMAD.MOV.U32 R229, RZ, RZ, R166 ;  /* 0x000000ffffe57224 */ /* 0x000fe200078e00a6 */
[----:B------:R-:W-:Y:S01]  /*7950*/  FSEL R82, R12, -INF , !P4 ;  /* 0xff8000000c527808 */ /* 0x000fe20006000000 */
[----:B------:R-:W-:Y:S01]  /*7960*/  IMAD.MOV.U32 R230, RZ, RZ, R184 ;  /* 0x000000ffffe67224 */ /* 0x000fe200078e00b8 */
[----:B------:R-:W-:Y:S01]  /*7970*/  MOV R231, R187 ;  /* 0x000000bb00e77202 */ /* 0x000fe20000000f00 */
[----:B-1----:R-:W-:Y:S01]  /*7980*/  IMAD.IADD R7, R2, 0x1, -R126 ;  /* 0x0000000102077824 */ /* 0x002fe200078e0a7e */
[----:B------:R-:W-:Y:S01]  /*7990*/  FSEL R209, R10, -INF , !P2 ;  /* 0xff8000000ad17808 */ /* 0x000fe20005000000 */
[----:B------:R-:W-:Y:S01]  /*79a0*/  FFMA.FTZ R13, R78, -UR4, R32 ;  /* 0x800000044e0d7c23 */ /* 0x000fe20008010020 */
[----:B------:R-:W-:Y:S01]  /*79b0*/  ISETP.GE.AND P1, PT, R119, UR12, PT ;  /* 0x0000000c77007c0c */ /* 0x000fe2000bf26270 */
[----:B------:R-:W-:Y:S01]  /*79c0*/  FFMA.FTZ R12, R74, -UR4, R34 ;  /* 0x800000044a0c7c23 */ /* 0x000fe20008010022 */
[----:B------:R1:W-:Y:S01]  /*79d0*/  I2F R10, R3 ;  /* 0x00000003000a7306 */ /* 0x0003e20000201400 */
[----:B------:R-:W-:Y:S01]  /*79e0*/  FFMA.FTZ R14, R72, -UR4, R33 ;  /* 0x80000004480e7c23 */ /* 0x000fe20008010021 */
[----:B----4-:R-:W-:Y:S01]  /*79f0*/  IADD3 R6, -R127, R2, RZ ;  /* 0x000000027f067210 */ /* 0x010fe20007ffe1ff */
[----:B------:R-:W-:-:S02]  /*7a00*/  FFMA.FTZ R15, R15, -UR4, R90 ;  /* 0x800000040f0f7c23 */ /* 0x000fc4000801005a */
[----:B------:R-:W-:-:S03]  /*7a10*/  FFMA.FTZ R9, R28, -UR4, R46 ;  /* 0x800000041c097c23 */ /* 0x000fc6000801002e */
[----:B------:R4:W2:Y:S01]  /*7a20*/  I2F R34, R5 ;  /* 0x0000000500227306 */ /* 0x0008a20000201400 */
[----:B------:R-:W-:Y:S01]  /*7a30*/  IMAD.MOV.U32 R143, RZ, RZ, R183 ;  /* 0x000000ffff8f7224 */ /* 0x000fe200078e00b7 */
[----:B------:R-:W-:Y:S02]  /*7a40*/  FSEL R187, R13, -INF , !P3 ;  /* 0xff8000000dbb7808 */ /* 0x000fe40005800000 */
[----:B------:R-:W-:Y:S02]  /*7a50*/  FSEL R211, R12, -INF , !P3 ;  /* 0xff8000000cd37808 */ /* 0x000fe40005800000 */
[----:B-1----:R-:W-:Y:S02]  /*7a60*/  IABS R3, R7 ;  /* 0x0000000700037213 */ /* 0x002fe40000000000 */
[----:B------:R-:W-:Y:S02]  /*7a70*/  FSEL R183, R14, -INF , !P2 ;  /* 0xff8000000eb77808 */ /* 0x000fe40005000000 */
[----:B------:R-:W-:-:S02]  /*7a80*/  FSEL R193, R15, -INF , !P1 ;  /* 0xff8000000fc17808 */ /* 0x000fc40004800000 */
[----:B----4-:R-:W-:Y:S01]  /*7a90*/  IABS R5, R6 ;  /* 0x0000000600057213 */ /* 0x010fe20000000000 */
[----:B------:R-:W-:Y:S01]  /*7aa0*/  IMAD.IADD R6, R2, 0x1, -R125 ;  /* 0x0000000102067824 */ /* 0x000fe200078e0a7d */
[----:B------:R-:W-:Y:S01]  /*7ab0*/  FSEL R239, R9, -INF , !P1 ;  /* 0xff80000009ef7808 */ /* 0x000fe20004800000 */
[----:B------:R-:W-:Y:S01]  /*7ac0*/  HMMA.16816.F32.BF16 R12, R24, R58, R228 ;  /* 0x0000003a180c723c */ /* 0x000fe200000418e4 */
[----:B------:R1:W4:Y:S01]  /*7ad0*/  I2F R9, R5 ;  /* 0x0000000500097306 */ /* 0x0003220000201400 */
[----:B------:R-:W-:Y:S01]  /*7ae0*/  FFMA.FTZ R8, R79, -UR4, R91 ;  /* 0x800000044f087c23 */ /* 0x000fe2000801005b */
[----:B------:R-:W-:Y:S01]  /*7af0*/  ISETP.GE.AND P0, PT, R120, UR12, PT ;  /* 0x0000000c78007c0c */ /* 0x000fe2000bf06270 */
[----:B---3--:R-:W-:-:S03]  /*7b00*/  FFMA.FTZ R7, R75, -UR4, R45 ;  /* 0x800000044b077c23 */ /* 0x008fc6000801002d */
[----:B------:R-:W-:Y:S02]  /*7b10*/  FFMA.FTZ R25, R167, -UR4, R89 ;  /* 0x80000004a7197c23 */ /* 0x000fe40008010059 */
[----:B-1----:R-:W-:Y:S01]  /*7b20*/  IMAD.MOV.U32 R5, RZ, RZ, R3 ;  /* 0x000000ffff057224 */ /* 0x002fe200078e0003 */
[----:B------:R-:W-:Y:S01]  /*7b30*/  IABS R3, R6 ;  /* 0x0000000600037213 */ /* 0x000fe20000000000 */
[----:B------:R-:W-:-:S04]  /*7b40*/  FFMA.FTZ R6, R66, -UR4, R47 ;  /* 0x8000000442067c23 */ /* 0x000fc8000801002f */
[----:B------:R-:W1:Y:S01]  /*7b50*/  I2F R5, R5 ;  /* 0x0000000500057306 */ /* 0x000e620000201400 */
[----:B------:R-:W-:Y:S02]  /*7b60*/  FSEL R152, R25, -INF , !P0 ;  /* 0xff80000019987808 */ /* 0x000fe40004000000 */
[----:B------:R-:W-:-:S05]  /*7b70*/  FSEL R157, R8, -INF , !P0 ;  /* 0xff800000089d7808 */ /* 0x000fca0004000000 */
[----:B------:R-:W3:Y:S01]  /*7b80*/  I2F R3, R3 ;  /* 0x0000000300037306 */ /* 0x000ee20000201400 */
[----:B------:R-:W-:Y:S02]  /*7b90*/  FSEL R168, R7, -INF , !P0 ;  /* 0xff80000007a87808 */ /* 0x000fe40004000000 */
[----:B------:R-:W-:Y:S02]  /*7ba0*/  FSEL R171, R6, -INF , !P0 ;  /* 0xff80000006ab7808 */ /* 0x000fe40004000000 */
[----:B------:R-:W-:Y:S01]  /*7bb0*/  PLOP3.LUT P0, PT, PT, PT, UP0, 0x80, 0x0 ;  /* 0x000000000000781c */ /* 0x000fe20003f0f008 */
[----:B------:R-:W-:Y:S01]  /*7bc0*/  IMAD.MOV.U32 R165, RZ, RZ, R248 ;  /* 0x000000ffffa57224 */ /* 0x000fe200078e00f8 */
[----:B------:R-:W-:Y:S01]  /*7bd0*/  FSEL R248, R11, -INF , !P4 ;  /* 0xff8000000bf87808 */ /* 0x000fe20006000000 */
[----:B------:R-:W-:Y:S02]  /*7be0*/  FFMA.FTZ R16, R73, -UR4, R71 ;  /* 0x8000000449107c23 */ /* 0x000fe40008010047 */
[----:B------:R-:W-:Y:S01]  /*7bf0*/  FFMA.FTZ R11, R29, -UR4, R44 ;  /* 0x800000041d0b7c23 */ /* 0x000fe2000801002c */
[----:B------:R-:W-:Y:S01]  /*7c00*/  FSEL R190, R18, -INF , !P3 ;  /* 0xff80000012be7808 */ /* 0x000fe20005800000 */
[----:B------:R-:W-:Y:S01]  /*7c10*/  IMAD.MOV.U32 R166, RZ, RZ, R180 ;  /* 0x000000ffffa67224 */ /* 0x000fe200078e00b4 */
[----:B------:R-:W-:Y:S01]  /*7c20*/  FSEL R184, R19, -INF , !P2 ;  /* 0xff80000013b87808 */ /* 0x000fe20005000000 */
[----:B------:R-:W-:Y:S01]  /*7c30*/  FFMA.FTZ R35, R165, -UR4, R100 ;  /* 0x80000004a5237c23 */ /* 0x000fe20008010064 */
[----:B------:R-:W-:Y:S01]  /*7c40*/  FSEL R199, R16, -INF , !P2 ;  /* 0xff80000010c77808 */ /* 0x000fe20005000000 */
[----:B------:R-:W-:Y:S01]  /*7c50*/  FFMA.FTZ R33, R219, -UR4, R101 ;  /* 0x80000004db217c23 */ /* 0x000fe20008010065 */
[----:B------:R-:W-:Y:S01]  /*7c60*/  FSEL R180, R20, -INF , !P1 ;  /* 0xff80000014b47808 */ /* 0x000fe20004800000 */
[----:B------:R-:W-:Y:S01]  /*7c70*/  FFMA.FTZ R32, R218, -UR4, R108 ;  /* 0x80000004da207c23 */ /* 0x000fe2000801006c */
[----:B------:R-:W-:Y:S01]  /*7c80*/  FSEL R204, R11, -INF , !P1 ;  /* 0xff8000000bcc7808 */ /* 0x000fe20004800000 */
[----:B------:R-:W-:Y:S01]  /*7c90*/  FFMA.FTZ R31, R217, -UR4, R109 ;  /* 0x80000004d91f7c23 */ /* 0x000fe2000801006d */
[----:B------:R-:W-:Y:S01]  /*7ca0*/  ISETP.GE.AND P6, PT, R121, UR12, PT ;  /* 0x0000000c79007c0c */ /* 0x000fe2000bfc6270 */
        /* <DEDUP_REMOVED lines=10> */
[----:B------:R-:W-:-:S02]  /*7d50*/  FFMA.FTZ R24, R50, -UR4, R103 ;  /* 0x8000000432187c23 */ /* 0x000fc40008010067 */
[----:B------:R-:W-:Y:S02]  /*7d60*/  FFMA.FTZ R19, R49, -UR4, R41 ;  /* 0x8000000431137c23 */ /* 0x000fe40008010029 */
[----:B------:R-:W-:Y:S02]  /*7d70*/  FFMA.FTZ R16, R48, -UR4, R43 ;  /* 0x8000000430107c23 */ /* 0x000fe4000801002b */
[----:B------:R-:W-:Y:S02]  /*7d80*/  FFMA.FTZ R23, R23, -UR4, R110 ;  /* 0x8000000417177c23 */ /* 0x000fe4000801006e */
[----:B------:R-:W-:Y:S02]  /*7d90*/  FFMA.FTZ R18, R38, -UR4, R52 ;  /* 0x8000000426127c23 */ /* 0x000fe40008010034 */
[----:B------:R-:W-:Y:S02]  /*7da0*/  FFMA.FTZ R11, R37, -UR4, R54 ;  /* 0x80000004250b7c23 */ /* 0x000fe40008010036 */
[----:B------:R-:W-:-:S02]  /*7db0*/  FFMA.FTZ R22, R22, -UR4, R111 ;  /* 0x8000000416167c23 */ /* 0x000fc4000801006f */
[----:B------:R-:W-:Y:S02]  /*7dc0*/  FFMA.FTZ R21, R21, -UR4, R98 ;  /* 0x8000000415157c23 */ /* 0x000fe40008010062 */
[----:B--2---:R-:W-:Y:S02]  /*7dd0*/  FFMA.FTZ R20, R36, -UR4, R99 ;  /* 0x8000000424147c23 */ /* 0x004fe40008010063 */
[----:B------:R-:W-:Y:S02]  /*7de0*/  FFMA.FTZ R17, R17, -UR4, R53 ;  /* 0x8000000411117c23 */ /* 0x000fe40008010035 */
[----:B------:R-:W-:Y:S02]  /*7df0*/  FFMA.FTZ R12, R34, -UR4, R12 ;  /* 0x80000004220c7c23 */ /* 0x000fe4000801000c */
[----:B------:R-:W-:Y:S02]  /*7e00*/  FFMA.FTZ R10, R10, -UR4, R13 ;  /* 0x800000040a0a7c23 */ /* 0x000fe4000801000d */
[----:B----4-:R-:W-:-:S02]  /*7e10*/  FFMA.FTZ R9, R9, -UR4, R55 ;  /* 0x8000000409097c23 */ /* 0x010fc40008010037 */
[----:B-1----:R-:W-:Y:S02]  /*7e20*/  FFMA.FTZ R5, R5, -UR4, R14 ;  /* 0x8000000405057c23 */ /* 0x002fe4000801000e */
[----:B---3--:R-:W-:Y:S01]  /*7e30*/  FFMA.FTZ R3, R3, -UR4, R15 ;  /* 0x8000000403037c23 */ /* 0x008fe2000801000f */
[----:B------:R-:W-:Y:S02]  /*7e40*/  IADD3 R2, R166, R143, RZ ;  /* 0x0000008fa6027210 */ /* 0x000fe40007ffe0ff */
[C---:B------:R-:W-:Y:S02]  /*7e50*/  IADD3 R233, R226.reuse, 0x800, RZ ;  /* 0x00000800e2e97810 */ /* 0x040fe40007ffe0ff */
[C---:B------:R-:W-:Y:S02]  /*7e60*/  IADD3 R232, R226.reuse, 0x1000, RZ ;  /* 0x00001000e2e87810 */ /* 0x040fe40007ffe0ff */
[C---:B------:R-:W-:Y:S02]  /*7e70*/  IADD3 R231, R226.reuse, 0x1800, RZ ;  /* 0x00001800e2e77810 */ /* 0x040fe40007ffe0ff */
[----:B------:R-:W-:-:S02]  /*7e80*/  IADD3 R230, R226, 0x2000, RZ ;  /* 0x00002000e2e67810 */ /* 0x000fc40007ffe0ff */
[C---:B------:R-:W-:Y:S02]  /*7e90*/  IADD3 R229, R226.reuse, 0x2800, RZ ;  /* 0x00002800e2e57810 */ /* 0x040fe40007ffe0ff */
[C---:B------:R-:W-:Y:S02]  /*7ea0*/  IADD3 R228, R226.reuse, 0x3000, RZ ;  /* 0x00003000e2e47810 */ /* 0x040fe40007ffe0ff */
[----:B------:R-:W-:Y:S02]  /*7eb0*/  IADD3 R227, R226, 0x3800, RZ ;  /* 0x00003800e2e37810 */ /* 0x000fe40007ffe0ff */
        /* <DEDUP_REMOVED lines=23> */
[----:B------:R-:W-:Y:S01]  /*8030*/  FSEL R161, R3, -INF , !P1 ;  /* 0xff80000003a17808 */ /* 0x000fe20004800000 */
[----:B------:R-:W-:Y:S06]  /*8040*/  BAR.SYNC.DEFER_BLOCKING 0x0 ;  /* 0x0000000000007b1d */ /* 0x000fec0000010000 */
[----:B------:R-:W-:Y:S05]  /*8050*/  @!P0 BRA `(.L_x_341) ;  /* 0x0000069000008947 */ /* 0x000fea0003800000 */
[----:B------:R-:W-:Y:S01]  /*8060*/  ULEA.HI.SX32 UR6, UR9, 0xfffffffe, 0x19 ;  /* 0xfffffffe09067891 */ /* 0x000fe2000f8fca3f */
[----:B-----5:R-:W-:Y:S01]  /*8070*/  ISETP.GE.AND P1, PT, R250, c[0x0][0x220], PT ;  /* 0x00008800fa007a0c */ /* 0x020fe20003f26270 */
[----:B------:R-:W-:Y:S01]  /*8080*/  IMAD.U32 R5, RZ, RZ, UR8 ;  /* 0x00000008ff057e24 */ /* 0x000fe2000f8e00ff */
[----:B------:R-:W-:Y:S01]  /*8090*/  BSSY B0, `(.L_x_342) ;  /* 0x0000064000007945 */ /* 0x000fe20003800000 */
[----:B------:R-:W-:Y:S01]  /*80a0*/  USHF.R.S32.HI UR5, URZ, 0x1f, UR6 ;  /* 0x0000001f3f057899 */ /* 0x000fe20008011406 */
[----:B------:R-:W-:-:S02]  /*80b0*/  IMAD.U32 R6, RZ, RZ, UR8 ;  /* 0x00000008ff067e24 */ /* 0x000fc4000f8e00ff */
[----:B------:R-:W-:Y:S01]  /*80c0*/  IMAD.U32 R8, RZ, RZ, UR6 ;  /* 0x00000006ff087e24 */ /* 0x000fe2000f8e00ff */
[----:B------:R-:W-:Y:S01]  /*80d0*/  UIMAD UR6, UR21, UR6, URZ ;  /* 0x00000006150672a4 */ /* 0x000fe2000f8e023f */
[----:B------:R-:W-:Y:S02]  /*80e0*/  IMAD.U32 R13, RZ, RZ, UR8 ;  /* 0x00000008ff0d7e24 */ /* 0x000fe4000f8e00ff */
[----:B------:R-:W-:Y:S01]  /*80f0*/  IMAD.WIDE.U32 R8, R8, UR22, R244 ;  /* 0x0000001608087c25 */ /* 0x000fe2000f8e00f4 */
[----:B------:R-:W-:Y:S02]  /*8100*/  UIMAD UR5, UR5, UR22, UR6 ;  /* 0x00000016050572a4 */ /* 0x000fe4000f8e0206 */
[----:B------:R-:W-:Y:S01]  /*8110*/  @!P1 MOV R11, c[0x0][0x19c] ;  /* 0x00006700000b9a02 */ /* 0x000fe20000000f00 */
[----:B------:R-:W-:Y:S01]  /*8120*/  IMAD.U32 R14, RZ, RZ, UR8 ;  /* 0x00000008ff0e7e24 */ /* 0x000fe2000f8e00ff */
[-C--:B------:R-:W-:Y:S01]  /*8130*/  @!P1 LEA R5, P3, R5, R8.reuse, 0x5 ;  /* 0x0000000805059211 */ /* 0x080fe200078628ff */
[----:B------:R-:W-:Y:S01]  /*8140*/  @!P1 IMAD.MOV.U32 R12, RZ, RZ, c[0x0][0x19c] ;  /* 0x00006700ff0c9624 */ /* 0x000fe200078e00ff */
[----:B------:R-:W-:Y:S01]  /*8150*/  IADD3 R7, R9, UR5, RZ ;  /* 0x0000000509077c10 */ /* 0x000fe2000fffe0ff */
[----:B------:R-:W-:Y:S01]  /*8160*/  IMAD.U32 R17, RZ, RZ, UR8 ;  /* 0x00000008ff117e24 */ /* 0x000fe2000f8e00ff */
[----:B------:R-:W-:Y:S01]  /*8170*/  @!P1 IADD3 R3, P4, R8, UR24, RZ ;  /* 0x0000001808039c10 */ /* 0x000fe2000ff9e0ff */
[----:B------:R-:W-:Y:S01]  /*8180*/  @!P1 IMAD.MOV.U32 R16, RZ, RZ, c[0x0][0x19c] ;  /* 0x00006700ff109624 */ /* 0x000fe200078e00ff */
[----:B------:R-:W-:Y:S01]  /*8190*/  @!P1 LEA R6, P2, R6, R8, 0x6 ;  /* 0x0000000806069211 */ /* 0x000fe200078430ff */
[----:B------:R1:W-:Y:S01]  /*81a0*/  @P1 STS.128 [R234+0x4000], RZ ;  /* 0x004000ffea001388 */ /* 0x0003e20000000c00 */
[-C--:B------:R-:W-:Y:S01]  /*81b0*/  @!P1 LEA.HI.X R11, R13, R7.reuse, R11, 0x5, P3 ;  /* 0x000000070d0b9211 */ /* 0x080fe200018f2c0b */
[----:B------:R-:W-:Y:S01]  /*81c0*/  @!P1 IMAD.MOV.U32 R13, RZ, RZ, R7 ;  /* 0x000000ffff0d9224 */ /* 0x000fe200078e0007 */
[----:B------:R-:W-:Y:S01]  /*81d0*/  @!P1 IADD3.X R10, R7, UR26, RZ, P4, !PT ;  /* 0x0000001a070a9c10 */ /* 0x000fe2000a7fe4ff */
[----:B------:R-:W-:Y:S01]  /*81e0*/  @!P1 IMAD R16, R16, 0x60, RZ ;  /* 0x0000006010109824 */ /* 0x000fe200078e02ff */
[----:B------:R-:W-:-:S02]  /*81f0*/  @!P1 LEA.HI.X R12, R14, R7, R12, 0x6, P2 ;  /* 0x000000070e0c9211 */ /* 0x000fc400010f340c */
        /* <DEDUP_REMOVED lines=77> */
.L_x_343:
[----:B------:R-:W-:Y:S05]  /*86d0*/  BSYNC B0 ;  /* 0x0000000000007941 */ /* 0x000fea0003800000 */
.L_x_342:
[----:B------:R-:W0:Y:S02]  /*86e0*/  LDGDEPBAR ;  /* 0x00000000000079af */ /* 0x000e240000000000 */
.L_x_341:
[----:B-----5:R-:W-:Y:S01]  /*86f0*/  STL [R1+0xc4], R250 ;  /* 0x0000c4fa01007387 */ /* 0x020fe20000100800 */
[----:B------:R-:W-:Y:S01]  /*8700*/  IMAD.MOV.U32 R108, RZ, RZ, R197 ;  /* 0x000000ffff6c7224 */ /* 0x000fe200078e00c5 */
[----:B------:R-:W-:Y:S01]  /*8710*/  MOV R104, R198 ;  /* 0x000000c600687202 */ /* 0x000fe20000000f00 */
[----:B------:R-:W-:Y:S01]  /*8720*/  IMAD.MOV.U32 R109, RZ, RZ, R87 ;  /* 0x000000ffff6d7224 */ /* 0x000fe200078e0057 */
[----:B------:R3:W-:Y:S01]  /*8730*/  STL [R1+0xc0], R247 ;  /* 0x0000c0f701007387 */ /* 0x0007e20000100800 */
[----:B------:R-:W-:Y:S01]  /*8740*/  IMAD.MOV.U32 R80, RZ, RZ, R116 ;  /* 0x000000ffff507224 */ /* 0x000fe200078e0074 */
[----:B------:R-:W-:Y:S02]  /*8750*/  MOV R110, R86 ;  /* 0x00000056006e7202 */ /* 0x000fe40000000f00 */
[----:B------:R-:W-:Y:S04]  /*8760*/  STL [R1+0xbc], R246 ;  /* 0x0000bcf601007387 */ /* 0x000fe80000100800 */
[----:B------:R-:W-:Y:S04]  /*8770*/  STL [R1+0xb8], R245 ;  /* 0x0000b8f501007387 */ /* 0x000fe80000100800 */
[----:B------:R-:W-:Y:S04]  /*8780*/  STL [R1+0xb4], R244 ;  /* 0x0000b4f401007387 */ /* 0x000fe80000100800 */
[----:B------:R-:W-:Y:S04]  /*8790*/  STL [R1+0xb0], R234 ;  /* 0x0000b0ea01007387 */ /* 0x000fe80000100800 */
[----:B------:R-:W-:Y:S04]  /*87a0*/  STL [R1+0xac], R233 ;  /* 0x0000ace901007387 */ /* 0x000fe80000100800 */
[----:B------:R-:W-:Y:S01]  /*87b0*/  STL [R1+0xa8], R232 ;  /* 0x0000a8e801007387 */ /* 0x000fe20000100800 */
[----:B------:R-:W-:-:S02]  /*87c0*/  FMNMX.FTZ R3, R135, R130, !PT ;  /* 0x0000008287037209 */ /* 0x000fc40007810000 */
[----:B---3--:R-:W-:Y:S01]  /*87d0*/  MOV R247, R60 ;  /* 0x0000003c00f77202 */ /* 0x008fe20000000f00 */
[----:B------:R3:W-:Y:S04]  /*87e0*/  STL [R1+0xa4], R231 ;  /* 0x0000a4e701007387 */ /* 0x0007e80000100800 */
[----:B---3--:R-:W3:Y:S04]  /*87f0*/  LDL.LU R231, [R1+0x10] ;  /* 0x0000100001e77983 */ /* 0x008ee80000300800 */
[----:B------:R-:W-:Y:S04]  /*8800*/  STL [R1+0xa0], R230 ;  /* 0x0000a0e601007387 */ /* 0x000fe80000100800 */
[----:B------:R4:W-:Y:S04]  /*8810*/  STL [R1+0x9c], R229 ;  /* 0x00009ce501007387 */ /* 0x0009e80000100800 */
[----:B--2---:R-:W2:Y:S04]  /*8820*/  LDL.LU R232, [R1+0x30] ;  /* 0x0000300001e87983 */ /* 0x004ea80000300800 */
[----:B------:R-:W2:Y:S04]  /*8830*/  LDL.LU R244, [R1+0x34] ;  /* 0x0000340001f47983 */ /* 0x000ea80000300800 */
[----:B------:R-:W2:Y:S04]  /*8840*/  LDL.LU R197, [R1+0x28] ;  /* 0x0000280001c57983 */ /* 0x000ea80000300800 */
[----:B------:R-:W2:Y:S04]  /*8850*/  LDL.LU R250, [R1+0x2c] ;  /* 0x00002c0001fa7983 */ /* 0x000ea80000300800 */
[----:B------:R1:W-:Y:S01]  /*8860*/  STL [R1+0x98], R228 ;  /* 0x000098e401007387 */ /* 0x0003e20000100800 */
[----:B------:R-:W-:-:S02]  /*8870*/  FMNMX.FTZ R3, R132, R3, !PT ;  /* 0x0000000384037209 */ /* 0x000fc40007810000 */
[----:B----4-:R-:W-:Y:S01]  /*8880*/  MOV R229, R196 ;  /* 0x000000c400e57202 */ /* 0x010fe20000000f00 */
[----:B-1----:R-:W2:Y:S04]  /*8890*/  LDL.LU R228, [R1+0x3c] ;  /* 0x00003c0001e47983 */ /* 0x002ea80000300800 */
[----:B------:R1:W-:Y:S04]  /*88a0*/  STL [R1+0x94], R227 ;  /* 0x000094e301007387 */ /* 0x0003e80000100800 */
[----:B-1----:R-:W4:Y:S04]  /*88b0*/  LDL.LU R227, [R1+0x24] ;  /* 0x0000240001e37983 */ /* 0x002f280000300800 */
[----:B------:R-:W-:Y:S04]  /*88c0*/  STL [R1+0x90], R226 ;  /* 0x000090e201007387 */ /* 0x000fe80000100800 */
[----:B------:R1:W-:Y:S04]  /*88d0*/  STL [R1+0x8c], R225 ;  /* 0x00008ce101007387 */ /* 0x0003e80000100800 */
[----:B-1----:R-:W2:Y:S04]  /*88e0*/  LDL.LU R225, [R1+0x40] ;  /* 0x0000400001e17983 */ /* 0x002ea80000300800 */
[----:B------:R-:W-:Y:S04]  /*88f0*/  STL [R1+0x88], R224 ;  /* 0x000088e001007387 */ /* 0x000fe80000100800 */
[----:B------:R-:W-:Y:S04]  /*8900*/  STL [R1+0x84], R223 ;  /* 0x000084df01007387 */ /* 0x000fe80000100800 */
[----:B------:R-:W-:Y:S04]  /*8910*/  STL [R1+0x80], R222 ;  /* 0x000080de01007387 */ /* 0x000fe80000100800 */
[----:B------:R1:W-:Y:S04]  /*8920*/  STL [R1+0x7c], R221 ;  /* 0x00007cdd01007387 */ /* 0x0003e80000100800 */
[----:B-1----:R-:W4:Y:S04]  /*8930*/  LDL.LU R221, [R1+0x38] ;  /* 0x0000380001dd7983 */ /* 0x002f280000300800 */
[----:B------:R1:W-:Y:S04]  /*8940*/  STL [R1+0x78], R220 ;  /* 0x000078dc01007387 */ /* 0x0003e80000100800 */
[----:B-1----:R-:W4:Y:S01]  /*8950*/  LDL.LU R220, [R1+0x44] ;  /* 0x0000440001dc7983 */ /* 0x002f220000300800 */
[----:B------:R-:W-:-:S04]  /*8960*/  FMNMX.FTZ R3, R129, R3, !PT ;  /* 0x0000000381037209 */ /* 0x000fc80007810000 */
[----:B------:R-:W-:-:S04]  /*8970*/  FMNMX.FTZ R3, R134, R3, !PT ;  /* 0x0000000386037209 */ /* 0x000fc80007810000 */
        /* <DEDUP_REMOVED lines=17> */
[----:B------:R-:W-:-:S04]  /*8a90*/  FMNMX.FTZ R6, R151, R6, !PT ;  /* 0x0000000697067209 */ /* 0x000fc80007810000 */
[----:B------:R-:W-:-:S04]  /*8aa0*/  FMNMX.FTZ R6, R108, R6, !PT ;  /* 0x000000066c067209 */ /* 0x000fc80007810000 */
[----:B------:R-:W-:-:S04]  /*8ab0*/  FMNMX.FTZ R6, R215, R6, !PT ;  /* 0x00000006d7067209 */ /* 0x000fc80007810000 */
[----:B------:R-:W-:-:S04]  /*8ac0*/  FMNMX.FTZ R6, R195, R6, !PT ;  /* 0x00000006c3067209 */ /* 0x000fc80007810000 */
[----:B------:R-:W-:-:S04]  /*8ad0*/  FMNMX.FTZ R6, R178, R6, !PT ;  /* 0x00000006b2067209 */ /* 0x000fc80007810000 */
[----:B------:R-:W-:-:S04]  /*8ae0*/  FMNMX.FTZ R6, R109, R6, !PT ;  /* 0x000000066d067209 */ /* 0x000fc80007810000 */
[----:B------:R-:W-:-:S04]  /*8af0*/  FMNMX.FTZ R6, R248, R6, !PT ;  /* 0x00000006f8067209 */ /* 0x000fc80007810000 */
[----:B------:R-:W-:-:S04]  /*8b00*/  FMNMX.FTZ R6, R187, R6, !PT ;  /* 0x00000006bb067209 */ /* 0x000fc80007810000 */
[----:B------:R-:W-:Y:S02]  /*8b10*/  FMNMX.FTZ R6, R183, R6, !PT ;  /* 0x00000006b7067209 */ /* 0x000fe40007810000 */
[----:B---3--:R-:W-:-:S04]  /*8b20*/  FMNMX.FTZ R3, R231, R3, !PT ;  /* 0x00000003e7037209 */ /* 0x008fc80007810000 */
[----:B------:R-:W-:-:S04]  /*8b30*/  FMNMX.FTZ R3, R202, R3, !PT ;  /* 0x00000003ca037209 */ /* 0x000fc80007810000 */
        /* <DEDUP_REMOVED lines=21> */
[----:B------:R-:W-:-:S04]  /*8c90*/  FMNMX.FTZ R3, R209, R3, !PT ;  /* 0x00000003d1037209 */ /* 0x000fc80007810000 */
[----:B------:R-:W-:Y:S01]  /*8ca0*/  FMNMX.FTZ R3, R239, R3, !PT ;  /* 0x00000003ef037209 */ /* 0x000fe20007810000 */
[----:B------:R-:W1:Y:S03]  /*8cb0*/  SHFL.BFLY PT, R5, R6, 0x2, 0x1f ;  /* 0x0c401f0006057f89 */ /* 0x000e6600000e0000 */
[----:B------:R-:W-:-:S04]  /*8cc0*/  FMNMX.FTZ R3, R171, R3, !PT ;  /* 0x00000003ab037209 */ /* 0x000fc80007810000 */
[----:B------:R-:W-:-:S04]  /*8cd0*/  FMNMX.FTZ R3, R170, R3, !PT ;  /* 0x00000003aa037209 */ /* 0x000fc80007810000 */
[----:B------:R-:W-:-:S04]  /*8ce0*/  FMNMX.FTZ R3, R169, R3, !PT ;  /* 0x00000003a9037209 */ /* 0x000fc80007810000 */
[----:B------:R-:W-:-:S04]  /*8cf0*/  FMNMX.FTZ R3, R167, R3, !PT ;  /* 0x00000003a7037209 */ /* 0x000fc80007810000 */
[----:B------:R-:W-:-:S04]  /*8d00*/  FMNMX.FTZ R3, R165, R3, !PT ;  /* 0x00000003a5037209 */ /* 0x000fc80007810000 */
[----:B------:R-:W-:Y:S02]  /*8d10*/  FMNMX.FTZ R3, R163, R3, !PT ;  /* 0x00000003a3037209 */ /* 0x000fe40007810000 */
[----:B-1----:R-:W-:Y:S02]  /*8d20*/  FMNMX.FTZ R6, R6, R5, !PT ;  /* 0x0000000506067209 */ /* 0x002fe40007810000 */
[----:B------:R-:W-:-:S03]  /*8d30*/  FMNMX.FTZ R3, R161, R3, !PT ;  /* 0x00000003a1037209 */ /* 0x000fc60007810000 */
[----:B------:R-:W1:Y:S04]  /*8d40*/  SHFL.BFLY PT, R7, R6, 0x1, 0x1f ;  /* 0x0c201f0006077f89 */ /* 0x000e6800000e0000 */
[----:B------:R-:W3:Y:S01]  /*8d50*/  SHFL.BFLY PT, R5, R3, 0x2, 0x1f ;  /* 0x0c401f0003057f89 */ /* 0x000ee200000e0000 */
[----:B-1----:R-:W-:Y:S02]  /*8d60*/  FMNMX.FTZ R6, R6, R7, !PT ;  /* 0x0000000706067209 */ /* 0x002fe40007810000 */
[----:B--2---:R-:W-:Y:S02]  /*8d70*/  FMNMX.FTZ R7, R228, R232, !PT ;  /* 0x000000e8e4077209 */ /* 0x004fe40007810000 */
[----:B---3--:R-:W-:Y:S01]  /*8d80*/  FMNMX.FTZ R3, R3, R5, !PT ;  /* 0x0000000503037209 */ /* 0x008fe20007810000 */
[----:B------:R-:W-:Y:S01]  /*8d90*/  FMUL.FTZ R5, R6, c[0x0][0x23c] ;  /* 0x00008f0006057a20 */ /* 0x000fe20000410000 */
[----:B------:R-:W-:-:S02]  /*8da0*/  FMNMX.FTZ R7, R244, R7, !PT ;  /* 0x00000007f4077209 */ /* 0x000fc40007810000 */
[----:B------:R-:W-:Y:S01]  /*8db0*/  FSETP.NEU.FTZ.AND P1, PT, R6, -INF , PT ;  /* 0xff8000000600780b */ /* 0x000fe20003f3d000 */
[----:B------:R-:W1:Y:S01]  /*8dc0*/  SHFL.BFLY PT, R196, R3, 0x1, 0x1f ;  /* 0x0c201f0003c47f89 */ /* 0x000e6200000e0000 */
[----:B------:R-:W-:Y:S02]  /*8dd0*/  FMNMX.FTZ R7, R197, R7, !PT ;  /* 0x00000007c5077209 */ /* 0x000fe40007810000 */
[----:B------:R-:W-:Y:S02]  /*8de0*/  FSEL R5, R5, RZ, P1 ;  /* 0x000000ff05057208 */ /* 0x000fe40000800000 */
[----:B------:R-:W-:-:S03]  /*8df0*/  FMNMX.FTZ R7, R242, R7, !PT ;  /* 0x00000007f2077209 */ /* 0x000fc60007810000 */
[----:B------:R-:W-:Y:S01]  /*8e00*/  FFMA.FTZ R8, R135, c[0x0][0x23c], -R5 ;  /* 0x00008f0087087a23 */ /* 0x000fe20000010805 */
[----:B------:R-:W-:-:S03]  /*8e10*/  FMNMX.FTZ R7, R213, R7, !PT ;  /* 0x00000007d5077209 */ /* 0x000fc60007810000 */
[----:B------:R2:W3:Y:S01]  /*8e20*/  MUFU.EX2 R9, R8 ;  /* 0x0000000800097308 */ /* 0x0004e20000000800 */
[----:B------:R-:W-:Y:S01]  /*8e30*/  FMNMX.FTZ R7, R186, R7, !PT ;  /* 0x00000007ba077209 */ /* 0x000fe20007810000 */
[----:B--2---:R-:W-:-:S06]  /*8e40*/  FFMA.FTZ R8, R130, c[0x0][0x23c], -R5 ;  /* 0x00008f0082087a23 */ /* 0x004fcc0000010805 */
[----:B------:R2:W-:Y:S01]  /*8e50*/  MUFU.EX2 R11, R8 ;  /* 0x00000008000b7308 */ /* 0x0005e20000000800 */
[----:B-1----:R-:W-:Y:S01]  /*8e60*/  FMNMX.FTZ R196, R3, R196, !PT ;  /* 0x000000c403c47209 */ /* 0x002fe20007810000 */
[--C-:B------:R-:W-:Y:S02]  /*8e70*/  FFMA.FTZ R3, R132, c[0x0][0x23c], -R5.reuse ;  /* 0x00008f0084037a23 */ /* 0x100fe40000010805 */
[----:B------:R-:W-:Y:S01]  /*8e80*/  IMAD.SHL.U32 R216, R2, 0x2, RZ ;  /* 0x0000000202d87824 */ /* 0x000fe200078e00ff */
[----:B--2---:R-:W-:Y:S01]  /*8e90*/  FMNMX.FTZ R8, R150, R7, !PT ;  /* 0x0000000796087209 */ /* 0x004fe20007810000 */
[----:B------:R-:W-:Y:S02]  /*8ea0*/  FFMA.FTZ R7, R129, c[0x0][0x23c], -R5 ;  /* 0x00008f0081077a23 */ /* 0x000fe40000010805 */
[----:B------:R1:W2:Y:S01]  /*8eb0*/  MUFU.EX2 R10, R3 ;  /* 0x00000003000a7308 */ /* 0x0002a20000000800 */
[----:B------:R-:W-:Y:S01]  /*8ec0*/  FSETP.NEU.FTZ.AND P1, PT, R196, -INF , PT ;  /* 0xff800000c400780b */ /* 0x000fe20003f3d000 */
[----:B------:R-:W-:Y:S01]  /*8ed0*/  IMAD R217, R4, 0x2, R216 ;  /* 0x0000000204d97824 */ /* 0x000fe200078e02d8 */
[----:B------:R-:W-:Y:S01]  /*8ee0*/  FMNMX.FTZ R8, R235, R8, !PT ;  /* 0x00000008eb087209 */ /* 0x000fe20007810000 */
[----:B------:R2:W-:Y:S04]  /*8ef0*/  STL [R1+0x74], R203 ;  /* 0x000074cb01007387 */ /* 0x0005e80000100800 */
[----:B------:R4:W2:Y:S01]  /*8f00*/  MUFU.EX2 R230, R7 ;  /* 0x0000000700e67308 */ /* 0x0008a20000000800 */
[----:B------:R-:W-:Y:S01]  /*8f10*/  FMNMX.FTZ R8, R185, R8, !PT ;  /* 0x00000008b9087209 */ /* 0x000fe20007810000 */
[----:B------:R-:W-:Y:S03]  /*8f20*/  LDSM.16.MT88.4 R68, [R216+0x8000] ;  /* 0x00800000d844783b */ /* 0x000fe60000004200 */
[----:B------:R-:W-:Y:S01]  /*8f30*/  FMNMX.FTZ R8, R113, R8, !PT ;  /* 0x0000000871087209 */ /* 0x000fe20007810000 */
[----:B------:R-:W-:Y:S01]  /*8f40*/  LDSM.16.MT88.4 R48, [R216+0x8800] ;  /* 0x00880000d830783b */ /* 0x000fe20000004200 */
[----:B-1----:R-:W-:Y:S01]  /*8f50*/  FMUL.FTZ R3, R196, c[0x0][0x23c] ;  /* 0x00008f00c4037a20 */ /* 0x002fe20000410000 */
[----:B------:R-:W-:Y:S01]  /*8f60*/  LEA R219, R0, R216, 0x1 ;  /* 0x000000d800db7211 */ /* 0x000fe200078e08ff */
[----:B---3--:R-:W-:Y:S01]  /*8f70*/  IMAD.MOV.U32 R129, RZ, RZ, R9 ;  /* 0x000000ffff817224 */ /* 0x008fe200078e0009 */
[----:B------:R-:W-:Y:S01]  /*8f80*/  MOV R111, R85 ;  /* 0x00000055006f7202 */ /* 0x000fe20000000f00 */
[----:B------:R-:W-:Y:S01]  /*8f90*/  LDSM.16.MT88.4 R72, [R217+0x8000] ;  /* 0x00800000d948783b */ /* 0x000fe20000004200 */
[----:B----4-:R-:W-:-:S03]  /*8fa0*/  FMNMX.FTZ R7, R220, R221, !PT ;  /* 0x000000dddc077209 */ /* 0x010fc60007810000 */
[----:B------:R-:W-:Y:S01]  /*8fb0*/  LDSM.16.MT88.4 R64, [R219+0x8000] ;  /* 0x00800000db40783b */ /* 0x000fe20000004200 */
[----:B------:R-:W-:-:S03]  /*8fc0*/  FMNMX.FTZ R2, R225, R7, !PT ;  /* 0x00000007e1027209 */ /* 0x000fc60007810000 */
[----:B------:R-:W-:Y:S01]  /*8fd0*/  LDSM.16.MT88.4 R40, [R219+0x8800] ;  /* 0x00880000db28783b */ /* 0x000fe20000004200 */
[----:B------:R-:W-:Y:S02]  /*8fe0*/  FMNMX.FTZ R8, R105, R8, !PT ;  /* 0x0000000869087209 */ /* 0x000fe40007810000 */
[----:B------:R-:W-:Y:S01]  /*8ff0*/  FMNMX.FTZ R7, R250, R2, !PT ;  /* 0x00000002fa077209 */ /* 0x000fe20007810000 */
[----:B------:R-:W-:Y:S01]  /*9000*/  LDSM.16.MT88.4 R52, [R217+0x8800] ;  /* 0x00880000d934783b */ /* 0x000fe20000004200 */
        /* <DEDUP_REMOVED lines=9> */
[----:B------:R-:W-:Y:S02]  /*90a0*/  LEA R218, R0, R217, 0x1 ;  /* 0x000000d900da7211 */ /* 0x000fe400078e08ff */
[----:B------:R-:W-:Y:S01]  /*90b0*/  FMNMX.FTZ R0, R173, R4, !PT ;  /* 0x00000004ad007209 */ /* 0x000fe20007810000 */
[--C-:B-1----:R-:W-:Y:S02]  /*90c0*/  FFMA.FTZ R2, R138, c[0x0][0x23c], -R3.reuse ;  /* 0x00008f008a027a23 */ /* 0x102fe40000010803 */
[----:B------:R-:W-:Y:S02]  /*90d0*/  LDSM.16.MT88.4 R76, [R218+0x8000] ;  /* 0x00800000da4c783b */ /* 0x000fe40000004200 */
[----:B------:R1:W-:Y:S01]  /*90e0*/  MUFU.EX2 R233, R2 ;  /* 0x0000000200e97308 */ /* 0x0003e20000000800 */
[----:B------:R-:W-:Y:S01]  /*90f0*/  FMNMX.FTZ R0, R238, R0, !PT ;  /* 0x00000000ee007209 */ /* 0x000fe20007810000 */
[----:B------:R-:W-:Y:S01]  /*9100*/  FFMA.FTZ R4, R137, c[0x0][0x23c], -R3 ;  /* 0x00008f0089047a23 */ /* 0x000fe20000010803 */
[----:B------:R-:W-:Y:S02]  /*9110*/  LDSM.16.MT88.4 R44, [R218+0x8800] ;  /* 0x00880000da2c783b */ /* 0x000fe40000004200 */
[----:B------:R-:W-:-:S02]  /*9120*/  FMNMX.FTZ R0, R189, R0, !PT ;  /* 0x00000000bd007209 */ /* 0x000fc40007810000 */
[----:B-1----:R-:W-:-:S04]  /*9130*/  FMNMX.FTZ R2, R148, R7, !PT ;  /* 0x0000000794027209 */ /* 0x002fc80007810000 */
[----:B------:R-:W-:Y:S01]  /*9140*/  FMNMX.FTZ R2, R243, R2, !PT ;  /* 0x00000002f3027209 */ /* 0x000fe20007810000 */
[----:B------:R1:W-:Y:S03]  /*9150*/  MUFU.EX2 R130, R4 ;  /* 0x0000000400827308 */ /* 0x0003e60000000800 */
[----:B------:R-:W-:Y:S02]  /*9160*/  FMNMX.FTZ R2, R210, R2, !PT ;  /* 0x00000002d2027209 */ /* 0x000fe40007810000 */
[----:B------:R-:W-:Y:S02]  /*9170*/  FMNMX.FTZ R0, R114, R0, !PT ;  /* 0x0000000072007209 */ /* 0x000fe40007810000 */
[----:B------:R-:W-:-:S04]  /*9180*/  FMNMX.FTZ R2, R191, R2, !PT ;  /* 0x00000002bf027209 */ /* 0x000fc80007810000 */
[----:B------:R-:W-:Y:S01]  /*9190*/  FMNMX.FTZ R2, R174, R2, !PT ;  /* 0x00000002ae027209 */ /* 0x000fe20007810000 */
[----:B-1----:R-:W-:-:S04]  /*91a0*/  FFMA.FTZ R4, R134, c[0x0][0x23c], -R5 ;  /* 0x00008f0086047a23 */ /* 0x002fc80000010805 */
[----:B------:R1:W-:Y:S01]  /*91b0*/  MUFU.EX2 R226, R4 ;  /* 0x0000000400e27308 */ /* 0x0003e20000000800 */
[----:B------:R-:W-:-:S04]  /*91c0*/  FMNMX.FTZ R2, R83, R2, !PT ;  /* 0x0000000253027209 */ /* 0x000fc80007810000 */
[----:B------:R-:W-:Y:S02]  /*91d0*/  FMNMX.FTZ R2, R81, R2, !PT ;  /* 0x0000000251027209 */ /* 0x000fe40007810000 */
[----:B-1----:R-:W-:Y:S01]  /*91e0*/  FMNMX.FTZ R4, R106, R0, !PT ;  /* 0x000000006a047209 */ /* 0x002fe20007810000 */
[----:B------:R-:W-:-:S04]  /*91f0*/  FFMA.FTZ R0, R131, c[0x0][0x23c], -R5 ;  /* 0x00008f0083007a23 */ /* 0x000fc80000010805 */
[----:B------:R1:W-:Y:S01]  /*9200*/  MUFU.EX2 R224, R0 ;  /* 0x0000000000e07308 */ /* 0x0003e20000000800 */
[----:B------:R-:W-:Y:S01]  /*9210*/  FMNMX.FTZ R2, R190, R2, !PT ;  /* 0x00000002be027209 */ /* 0x000fe20007810000 */
[----:B------:R-:W-:-:S03]  /*9220*/  FFMA.FTZ R9, R139, c[0x0][0x23c], -R3 ;  /* 0x00008f008b097a23 */ /* 0x000fc60000010803 */
[----:B------:R-:W-:Y:S02]  /*9230*/  FMNMX.FTZ R2, R184, R2, !PT ;  /* 0x00000002b8027209 */ /* 0x000fe40007810000 */
[----:B-1----:R-:W-:-:S04]  /*9240*/  FMNMX.FTZ R0, R252, R4, !PT ;  /* 0x00000004fc007209 */ /* 0x002fc80007810000 */
[----:B------:R-:W-:-:S04]  /*9250*/  FMNMX.FTZ R0, R205, R0, !PT ;  /* 0x00000000cd007209 */ /* 0x000fc80007810000 */
[----:B------:R-:W-:Y:S01]  /*9260*/  FMNMX.FTZ R0, R179, R0, !PT ;  /* 0x00000000b3007209 */ /* 0x000fe20007810000 */
[----:B------:R-:W-:Y:S01]  /*9270*/  FFMA.FTZ R4, R128, c[0x0][0x23c], -R5 ;  /* 0x00008f0080047a23 */ /* 0x000fe20000010805 */
[----:B------:R-:W-:Y:S02]  /*9280*/  FMNMX.FTZ R2, R180, R2, !PT ;  /* 0x00000002b4027209 */ /* 0x000fe40007810000 */
[----:B------:R-:W-:Y:S01]  /*9290*/  FMNMX.FTZ R0, R149, R0, !PT ;  /* 0x0000000095007209 */ /* 0x000fe20007810000 */
[----:B------:R-:W1:Y:S01]  /*92a0*/  MUFU.EX2 R245, R9 ;  /* 0x0000000900f57308 */ /* 0x000e620000000800 */
[----:B------:R-:W-:Y:S02]  /*92b0*/  FMNMX.FTZ R2, R152, R2, !PT ;  /* 0x0000000298027209 */ /* 0x000fe40007810000 */
[----:B------:R-:W-:Y:S02]  /*92c0*/  FMNMX.FTZ R0, R249, R0, !PT ;  /* 0x00000000f9007209 */ /* 0x000fe40007810000 */
[----:B------:R-:W-:-:S02]  /*92d0*/  FMNMX.FTZ R2, R146, R2, !PT ;  /* 0x0000000292027209 */ /* 0x000fc40007810000 */
[----:B------:R-:W-:Y:S01]  /*92e0*/  FMNMX.FTZ R0, R212, R0, !PT ;  /* 0x00000000d4007209 */ /* 0x000fe20007810000 */
[----:B------:R3:W4:Y:S01]  /*92f0*/  MUFU.EX2 R9, R4 ;  /* 0x0000000400097308 */ /* 0x0007220000000800 */
[----:B------:R-:W-:Y:S02]  /*9300*/  FMNMX.FTZ R2, R144, R2, !PT ;  /* 0x0000000290027209 */ /* 0x000fe40007810000 */
[----:B------:R-:W-:Y:S02]  /*9310*/  FMNMX.FTZ R0, R194, R0, !PT ;  /* 0x00000000c2007209 */ /* 0x000fe40007810000 */
[----:B------:R-:W-:Y:S02]  /*9320*/  FMNMX.FTZ R2, R143, R2, !PT ;  /* 0x000000028f027209 */ /* 0x000fe40007810000 */
[----:B------:R-:W-:Y:S01]  /*9330*/  FMNMX.FTZ R0, R176, R0, !PT ;  /* 0x00000000b0007209 */ /* 0x000fe20007810000 */
[----:B---3--:R-:W-:-:S04]  /*9340*/  FFMA.FTZ R4, R124, c[0x0][0x23c], -R5 ;  /* 0x00008f007c047a23 */ /* 0x008fc80000010805 */
[----:B--2---:R2:W-:Y:S01]  /*9350*/  MUFU.EX2 R203, R4 ;  /* 0x0000000400cb7308 */ /* 0x0045e20000000800 */
[----:B------:R-:W-:Y:S02]  /*9360*/  FMNMX.FTZ R0, R111, R0, !PT ;  /* 0x000000006f007209 */ /* 0x000fe40007810000 */
[----:B------:R-:W-:Y:S02]  /*9370*/  FMNMX.FTZ R2, R127, R2, !PT ;  /* 0x000000027f027209 */ /* 0x000fe40007810000 */
[----:B------:R-:W-:Y:S01]  /*9380*/  FMNMX.FTZ R0, R82, R0, !PT ;  /* 0x0000000052007209 */ /* 0x000fe20007810000 */
[----:B--2---:R-:W-:-:S04]  /*9390*/  FFMA.FTZ R4, R142, c[0x0][0x23c], -R3 ;  /* 0x00008f008e047a23 */ /* 0x004fc80000010803 */
[----:B------:R2:W-:Y:S01]  /*93a0*/  MUFU.EX2 R234, R4 ;  /* 0x0000000400ea7308 */ /* 0x0005e20000000800 */
[----:B------:R-:W-:Y:S01]  /*93b0*/  FMNMX.FTZ R7, R126, R2, !PT ;  /* 0x000000027e077209 */ /* 0x000fe20007810000 */
[--C-:B------:R-:W-:Y:S02]  /*93c0*/  FFMA.FTZ R2, R133, c[0x0][0x23c], -R3.reuse ;  /* 0x00008f0085027a23 */ /* 0x100fe40000010803 */
[----:B--2---:R-:W-:-:S04]  /*93d0*/  FFMA.FTZ R4, R141, c[0x0][0x23c], -R3 ;  /* 0x00008f008d047a23 */ /* 0x004fc80000010803 */
[----:B------:R2:W3:Y:S08]  /*93e0*/  MUFU.EX2 R223, R4 ;  /* 0x0000000400df7308 */ /* 0x0004f00000000800 */
[----:B------:R-:W-:Y:S01]  /*93f0*/  MUFU.EX2 R138, R2 ;  /* 0x00000002008a7308 */ /* 0x000fe20000000800 */
[----:B--2---:R-:W-:-:S07]  /*9400*/  FFMA.FTZ R4, R140, c[0x0][0x23c], -R3 ;  /* 0x00008f008c047a23 */ /* 0x004fce0000010803 */
[----:B------:R2:W1:Y:S02]  /*9410*/  MUFU.EX2 R137, R4 ;  /* 0x0000000400897308 */ /* 0x0004640000000800 */
[----:B--2---:R-:W-:Y:S02]  /*9420*/  FMNMX.FTZ R4, R207, R0, !PT ;  /* 0x00000000cf047209 */ /* 0x004fe40007810000 */
[----:B------:R-:W-:Y:S02]  /*9430*/  FMNMX.FTZ R0, R125, R7, !PT ;  /* 0x000000077d007209 */ /* 0x000fe40007810000 */
[----:B------:R-:W-:-:S03]  /*9440*/  FMNMX.FTZ R2, R199, R4, !PT ;  /* 0x00000004c7027209 */ /* 0x000fc60007810000 */
[----:B------:R-:W2:Y:S01]  /*9450*/  SHFL.BFLY PT, R4, R0, 0x2, 0x1f ;  /* 0x0c401f0000047f89 */ /* 0x000ea200000e0000 */
[----:B------:R-:W-:-:S04]  /*9460*/  FMNMX.FTZ R2, R193, R2, !PT ;  /* 0x00000002c1027209 */ /* 0x000fc80007810000 */
[----:B------:R-:W-:-:S04]  /*9470*/  FMNMX.FTZ R2, R157, R2, !PT ;  /* 0x000000029d027209 */ /* 0x000fc80007810000 */
[----:B------:R-:W-:-:S04]  /*9480*/  FMNMX.FTZ R2, R156, R2, !PT ;  /* 0x000000029c027209 */ /* 0x000fc80007810000 */
[----:B------:R-:W-:-:S04]  /*9490*/  FMNMX.FTZ R2, R155, R2, !PT ;  /* 0x000000029b027209 */ /* 0x000fc80007810000 */
[----:B------:R-:W-:Y:S01]  /*94a0*/  FMNMX.FTZ R2, R154, R2, !PT ;  /* 0x000000029a027209 */ /* 0x000fe20007810000 */
[----:B------:R-:W-:Y:S01]  /*94b0*/  IMAD.MOV.U32 R136, RZ, RZ, R10 ;  /* 0x000000ffff887224 */ /* 0x000fe200078e000a */
[----:B------:R-:W-:Y:S02]  /*94c0*/  MOV R139, R11 ;  /* 0x0000000b008b7202 */ /* 0x000fe40000000f00 */
[----:B------:R-:W-:Y:S02]  /*94d0*/  FMNMX.FTZ R2, R153, R2, !PT ;  /* 0x0000000299027209 */ /* 0x000fe40007810000 */
[----:B--2---:R-:W-:Y:S02]  /*94e0*/  FMNMX.FTZ R0, R0, R4, !PT ;  /* 0x0000000400007209 */ /* 0x004fe40007810000 */
[----:B------:R-:W-:Y:S02]  /*94f0*/  FMNMX.FTZ R2, R147, R2, !PT ;  /* 0x0000000293027209 */ /* 0x000fe40007810000 */
[----:B------:R-:W-:-:S02]  /*9500*/  F2FP.BF16.PACK_AB R12, R139, R129 ;  /* 0x000000818b0c723e */ /* 0x000fc400000010ff */
[----:B------:R-:W-:Y:S02]  /*9510*/  F2FP.BF16.PACK_AB R14, R230, R136 ;  /* 0x00000088e60e723e */ /* 0x000fe400000010ff */
[----:B-1----:R-:W-:Y:S02]  /*9520*/  F2FP.BF16.PACK_AB R13, R246, R245 ;  /* 0x000000f5f60d723e */ /* 0x002fe400000010ff */
[----:B------:R-:W-:Y:S01]  /*9530*/  F2FP.BF16.PACK_AB R15, R130, R233 ;  /* 0x000000e9820f723e */ /* 0x000fe200000010ff */
[----:B------:R-:W1:Y:S01]  /*9540*/  SHFL.BFLY PT, R7, R0, 0x1, 0x1f ;  /* 0x0c201f0000077f89 */ /* 0x000e6200000e0000 */
[----:B------:R-:W-:-:S05]  /*9550*/  FMNMX.FTZ R4, R145, R2, !PT ;  /* 0x0000000291047209 */ /* 0x000fca0007810000 */
        /* <DEDUP_REMOVED lines=8> */
[----:B------:R-:W2:Y:S01]  /*95e0*/  SHFL.BFLY PT, R12, R4, 0x2, 0x1f ;  /* 0x0c401f00040c7f89 */ /* 0x000ea200000e0000 */
[----:B-1----:R-:W-:-:S04]  /*95f0*/  FMNMX.FTZ R198, R0, R7, !PT ;  /* 0x0000000700c67209 */ /* 0x002fc80007810000 */
[C---:B------:R-:W-:Y:S01]  /*9600*/  FSETP.NEU.FTZ.AND P1, PT, R198.reuse, -INF , PT ;  /* 0xff800000c600780b */ /* 0x040fe20003f3d000 */
[----:B------:R-:W-:-:S05]  /*9610*/  FMUL.FTZ R2, R198, c[0x0][0x23c] ;  /* 0x00008f00c6027a20 */ /* 0x000fca0000410000 */
[----:B------:R-:W-:Y:S02]  /*9620*/  FSEL R2, R2, RZ, P1 ;  /* 0x000000ff02027208 */ /* 0x000fe40000800000 */
[----:B--2---:R-:W-:-:S05]  /*9630*/  FMNMX.FTZ R0, R4, R12, !PT ;  /* 0x0000000c04007209 */ /* 0x004fca0007810000 */
[----:B------:R-:W1:Y:S01]  /*9640*/  SHFL.BFLY PT, R7, R0, 0x1, 0x1f ;  /* 0x0c201f0000077f89 */ /* 0x000e6200000e0000 */
[----:B------:R-:W-:Y:S02]  /*9650*/  FFMA.FTZ R4, R228, c[0x0][0x23c], -R2 ;  /* 0x00008f00e4047a23 */ /* 0x000fe40000010802 */
[----:B----4-:R-:W-:Y:S02]  /*9660*/  IMAD.MOV.U32 R142, RZ, RZ, R9 ;  /* 0x000000ffff8e7224 */ /* 0x010fe400078e0009 */
[----:B------:R2:W-:Y:S01]  /*9670*/  MUFU.EX2 R124, R4 ;  /* 0x00000004007c7308 */ /* 0x0005e20000000800 */
[----:B------:R-:W-:Y:S02]  /*9680*/  F2FP.BF16.PACK_AB R8, R224, R226 ;  /* 0x000000e2e008723e */ /* 0x000fe400000010ff */
[----:B---3--:R-:W-:Y:S02]  /*9690*/  F2FP.BF16.PACK_AB R9, R223, R234 ;  /* 0x000000eadf09723e */ /* 0x008fe400000010ff */
[----:B------:R-:W-:-:S02]  /*96a0*/  F2FP.BF16.PACK_AB R10, R203, R142 ;  /* 0x0000008ecb0a723e */ /* 0x000fc400000010ff */
[----:B------:R-:W-:Y:S01]  /*96b0*/  F2FP.BF16.PACK_AB R11, R138, R137 ;  /* 0x000000898a0b723e */ /* 0x000fe200000010ff */
[----:B--2---:R-:W-:-:S04]  /*96c0*/  FFMA.FTZ R4, R232, c[0x0][0x23c], -R2 ;  /* 0x00008f00e8047a23 */ /* 0x004fc80000010802 */
[----:B------:R2:W3:Y:S02]  /*96d0*/  MUFU.EX2 R135, R4 ;  /* 0x0000000400877308 */ /* 0x0004e40000000800 */
[----:B------:R-:W-:Y:S01]  /*96e0*/  HMMA.16816.F32.BF16 R100, R8, R40, R56 ;  /* 0x000000280864723c */ /* 0x000fe20000041838 */
[----:B--2---:R-:W-:-:S05]  /*96f0*/  FFMA.FTZ R4, R244, c[0x0][0x23c], -R2 ;  /* 0x00008f00f4047a23 */ /* 0x004fca0000010802 */
[----:B------:R2:W-:Y:S02]  /*9700*/  MUFU.EX2 R244, R4 ;  /* 0x0000000400f47308 */ /* 0x0005e40000000800 */
[C---:B------:R-:W-:Y:S08]  /*9710*/  HMMA.16816.F32.BF16 R84, R8.reuse, R48, R60 ;  /* 0x000000300854723c */ /* 0x040ff0000004183c */
[----:B------:R-:W-:Y:S01]  /*9720*/  HMMA.16816.F32.BF16 R96, R8, R52, R36 ;  /* 0x000000340860723c */ /* 0x000fe20000041824 */
[----:B--2---:R-:W-:-:S07]  /*9730*/  FFMA.FTZ R4, R197, c[0x0][0x23c], -R2 ;  /* 0x00008f00c5047a23 */ /* 0x004fce0000010802 */
[----:B------:R-:W-:Y:S01]  /*9740*/  HMMA.16816.F32.BF16 R120, R8, R44, R32 ;  /* 0x0000002c0878723c */ /* 0x000fe20000041820 */
[----:B-1----:R-:W-:Y:S01]  /*9750*/  FMNMX.FTZ R197, R0, R7, !PT ;  /* 0x0000000700c57209 */ /* 0x002fe20007810000 */
[----:B------:R-:W-:-:S06]  /*9760*/  FFMA.FTZ R0, R213, c[0x0][0x23c], -R2 ;  /* 0x00008f00d5007a23 */ /* 0x000fcc0000010802 */
[C---:B------:R-:W-:Y:S08]  /*9770*/  HMMA.16816.F32.BF16 R56, R8.reuse, R50, R28 ;  /* 0x000000320838723c */ /* 0x040ff0000004181c */
[C---:B------:R-:W-:Y:S08]  /*9780*/  HMMA.16816.F32.BF16 R92, R8.reuse, R42, R24 ;  /* 0x0000002a085c723c */ /* 0x040ff00000041818 */
[C---:B------:R-:W-:Y:S08]  /*9790*/  HMMA.16816.F32.BF16 R88, R8.reuse, R54, R20 ;  /* 0x000000360858723c */ /* 0x040ff00000041814 */
[----:B------:R-:W-:Y:S01]  /*97a0*/  HMMA.16816.F32.BF16 R116, R8, R46, R16 ;  /* 0x0000002e0874723c */ /* 0x000fe20000041810 */
[----:B------:R1:W-:Y:S01]  /*97b0*/  MUFU.EX2 R8, R4 ;  /* 0x0000000400087308 */ /* 0x0003e20000000800 */
[----:B------:R-:W-:-:S07]  /*97c0*/  FSETP.NEU.FTZ.AND P1, PT, R197, -INF , PT ;  /* 0xff800000c500780b */ /* 0x000fce0003f3d000 */
[----:B------:R2:W-:Y:S01]  /*97d0*/  MUFU.EX2 R9, R0 ;  /* 0x0000000000097308 */ /* 0x0005e20000000800 */
[----:B-1----:R-:W-:-:S07]  /*97e0*/  FFMA.FTZ R4, R242, c[0x0][0x23c], -R2 ;  /* 0x00008f00f2047a23 */ /* 0x002fce0000010802 */
[----:B------:R1:W-:Y:S01]  /*97f0*/  MUFU.EX2 R228, R4 ;  /* 0x0000000400e47308 */ /* 0x0003e20000000800 */
[----:B--2---:R-:W-:-:S05]  /*9800*/  FMUL.FTZ R0, R197, c[0x0][0x23c] ;  /* 0x00008f00c5007a20 */ /* 0x004fca0000410000 */
[----:B------:R-:W-:Y:S01]  /*9810*/  FSEL R0, R0, RZ, P1 ;  /* 0x000000ff00007208 */ /* 0x000fe20000800000 */
[----:B-1----:R-:W-:-:S04]  /*9820*/  FFMA.FTZ R4, R186, c[0x0][0x23c], -R2 ;  /* 0x00008f00ba047a23 */ /* 0x002fc80000010802 */
[----:B------:R1:W-:Y:S02]  /*9830*/  MUFU.EX2 R222, R4 ;  /* 0x0000000400de7308 */ /* 0x0003e40000000800 */
[----:B-1----:R-:W-:-:S06]  /*9840*/  FFMA.FTZ R4, R150, c[0x0][0x23c], -R2 ;  /* 0x00008f0096047a23 */ /* 0x002fcc0000010802 */
[----:B------:R1:W-:Y:S02]  /*9850*/  MUFU.EX2 R232, R4 ;  /* 0x0000000400e87308 */ /* 0x0003e40000000800 */
[----:B-1----:R-:W-:-:S06]  /*9860*/  FFMA.FTZ R4, R220, c[0x0][0x23c], -R0 ;  /* 0x00008f00dc047a23 */ /* 0x002fcc0000010800 */
[----:B------:R1:W-:Y:S02]  /*9870*/  MUFU.EX2 R134, R4 ;  /* 0x0000000400867308 */ /* 0x0003e40000000800 */
[----:B-1----:R-:W-:-:S06]  /*9880*/  FFMA.FTZ R4, R221, c[0x0][0x23c], -R0 ;  /* 0x00008f00dd047a23 */ /* 0x002fcc0000010800 */
[----:B------:R1:W2:Y:S02]  /*9890*/  MUFU.EX2 R132, R4 ;  /* 0x0000000400847308 */ /* 0x0002a40000000800 */
[----:B-1----:R-:W-:-:S06]  /*98a0*/  FFMA.FTZ R4, R225, c[0x0][0x23c], -R0 ;  /* 0x00008f00e1047a23 */ /* 0x002fcc0000010800 */
[----:B------:R1:W-:Y:S02]  /*98b0*/  MUFU.EX2 R133, R4 ;  /* 0x0000000400857308 */ /* 0x0003e40000000800 */
[----:B-1----:R-:W-:-:S06]  /*98c0*/  FFMA.FTZ R4, R250, c[0x0][0x23c], -R0 ;  /* 0x00008f00fa047a23 */ /* 0x002fcc0000010800 */
[----:B------:R1:W4:Y:S02]  /*98d0*/  MUFU.EX2 R250, R4 ;  /* 0x0000000400fa7308 */ /* 0x0003240000000800 */
[----:B-1----:R-:W-:-:S06]  /*98e0*/  FFMA.FTZ R4, R227, c[0x0][0x23c], -R0 ;  /* 0x00008f00e3047a23 */ /* 0x002fcc0000010800 */
[----:B------:R1:W-:Y:S01]  /*98f0*/  MUFU.EX2 R227, R4 ;  /* 0x0000000400e37308 */ /* 0x0003e20000000800 */
[----:B---3--:R-:W-:Y:S01]  /*9900*/  F2FP.BF16.PACK_AB R12, R135, R124 ;  /* 0x0000007c870c723e */ /* 0x008fe200000010ff */
[----:B-1----:R-:W-:-:S06]  /*9910*/  FFMA.FTZ R4, R236, c[0x0][0x23c], -R0 ;  /* 0x00008f00ec047a23 */ /* 0x002fcc0000010800 */
[----:B------:R1:W3:Y:S01]  /*9920*/  MUFU.EX2 R140, R4 ;  /* 0x00000004008c7308 */ /* 0x0002e20000000800 */
[----:B--2---:R-:W-:Y:S02]  /*9930*/  F2FP.BF16.PACK_AB R13, R132, R134 ;  /* 0x00000086840d723e */ /* 0x004fe400000010ff */
[----:B----4-:R-:W-:Y:S01]  /*9940*/  F2FP.BF16.PACK_AB R15, R250, R133 ;  /* 0x00000085fa0f723e */ /* 0x010fe200000010ff */
[----:B-1----:R-:W-:Y:S02]  /*9950*/  FFMA.FTZ R4, R201, c[0x0][0x23c], -R0 ;  /* 0x00008f00c9047a23 */ /* 0x002fe40000010800 */
[----:B------:R-:W-:Y:S02]  /*9960*/  IMAD.MOV.U32 R201, RZ, RZ, R8 ;  /* 0x000000ffffc97224 */ /* 0x000fe400078e0008 */
[----:B------:R1:W-:Y:S03]  /*9970*/  MUFU.EX2 R221, R4 ;  /* 0x0000000400dd7308 */ /* 0x0003e60000000800 */
[----:B------:R-:W-:Y:S01]  /*9980*/  F2FP.BF16.PACK_AB R14, R201, R244 ;  /* 0x000000f4c90e723e */ /* 0x000fe200000010ff */
[----:B-1----:R-:W-:-:S04]  /*9990*/  FFMA.FTZ R4, R173, c[0x0][0x23c], -R0 ;  /* 0x00008f00ad047a23 */ /* 0x002fc80000010800 */
[----:B------:R1:W2:Y:S02]  /*99a0*/  MUFU.EX2 R220, R4 ;  /* 0x0000000400dc7308 */ /* 0x0002a40000000800 */
[----:B------:R-:W-:Y:S01]  /*99b0*/  HMMA.16816.F32.BF16 R20, R12, R68, RZ ;  /* 0x000000440c14723c */ /* 0x000fe200000418ff */
[----:B------:R-:W-:Y:S01]  /*99c0*/  MOV R213, R229 ;  /* 0x000000e500d57202 */ /* 0x000fe20000000f00 */
[----:B-1----:R-:W-:-:S04]  /*99d0*/  FFMA.FTZ R4, R235, c[0x0][0x23c], -R2 ;  /* 0x00008f00eb047a23 */ /* 0x002fc80000010802 */
[----:B------:R1:W-:Y:S02]  /*99e0*/  MUFU.EX2 R128, R4 ;  /* 0x0000000400807308 */ /* 0x0003e40000000800 */
[----:B------:R-:W-:Y:S01]  /*99f0*/  HMMA.16816.F32.BF16 R16, R12, R64, RZ ;  /* 0x000000400c10723c */ /* 0x000fe200000418ff */
[----:B-1----:R-:W-:-:S05]  /*9a00*/  FFMA.FTZ R4, R185, c[0x0][0x23c], -R2 ;  /* 0x00008f00b9047a23 */ /* 0x002fca0000010802 */
[----:B------:R1:W-:Y:S01]  /*9a10*/  MUFU.EX2 R185, R4 ;  /* 0x0000000400b97308 */ /* 0x0003e20000000800 */
[----:B------:R-:W-:Y:S01]  /*9a20*/  MOV R186, R9 ;  /* 0x0000000900ba7202 */ /* 0x000fe20000000f00 */
[----:B-1----:R-:W-:-:S06]  /*9a30*/  FFMA.FTZ R4, R113, c[0x0][0x23c], -R2 ;  /* 0x00008f0071047a23 */ /* 0x002fcc0000010802 */
[----:B------:R1:W-:Y:S01]  /*9a40*/  MUFU.EX2 R229, R4 ;  /* 0x0000000400e57308 */ /* 0x0003e20000000800 */
[----:B------:R-:W-:Y:S02]  /*9a50*/  F2FP.BF16.PACK_AB R8, R186, R228 ;  /* 0x000000e4ba08723e */ /* 0x000fe400000010ff */
[----:B---3--:R-:W-:Y:S02]  /*9a60*/  F2FP.BF16.PACK_AB R9, R140, R227 ;  /* 0x000000e38c09723e */ /* 0x008fe400000010ff */
[----:B------:R-:W-:Y:S02]  /*9a70*/  F2FP.BF16.PACK_AB R10, R232, R222 ;  /* 0x000000dee80a723e */ /* 0x000fe400000010ff */
[----:B--2---:R-:W-:Y:S01]  /*9a80*/  F2FP.BF16.PACK_AB R11, R220, R221 ;  /* 0x000000dddc0b723e */ /* 0x004fe200000010ff */
[----:B-1----:R-:W-:-:S04]  /*9a90*/  FFMA.FTZ R4, R105, c[0x0][0x23c], -R2 ;  /* 0x00008f0069047a23 */ /* 0x002fc80000010802 */
[----:B------:R1:W-:Y:S02]  /*9aa0*/  MUFU.EX2 R131, R4 ;  /* 0x0000000400837308 */ /* 0x0003e40000000800 */
[----:B------:R-:W-:Y:S01]  /*9ab0*/  HMMA.16816.F32.BF16 R36, R8, R48, R20 ;  /* 0x000000300824723c */ /* 0x000fe20000041814 */
[----:B------:R-:W-:Y:S01]  /*9ac0*/  IMAD.MOV.U32 R236, RZ, RZ, R81 ;  /* 0x000000ffffec7224 */ /* 0x000fe200078e0051 */
[----:B------:R-:W-:Y:S01]  /*9ad0*/  MOV R150, R83 ;  /* 0x0000005300967202 */ /* 0x000fe20000000f00 */
[----:B------:R-:W-:Y:S02]  /*9ae0*/  IMAD.MOV.U32 R242, RZ, RZ, R80 ;  /* 0x000000fffff27224 */ /* 0x000fe400078e0050 */
[----:B-1----:R-:W-:-:S04]  /*9af0*/  FFMA.FTZ R4, R238, c[0x0][0x23c], -R0 ;  /* 0x00008f00ee047a23 */ /* 0x002fc80000010800 */
[----:B------:R1:W-:Y:S01]  /*9b00*/  MUFU.EX2 R225, R4 ;  /* 0x0000000400e17308 */ /* 0x0003e20000000800 */
[----:B------:R-:W-:Y:S02]  /*9b10*/  MOV R49, R82 ;  /* 0x0000005200317202 */ /* 0x000fe40000000f00 */
[----:B------:R-:W-:Y:S01]  /*9b20*/  HMMA.16816.F32.BF16 R80, R8, R40, R16 ;  /* 0x000000280850723c */ /* 0x000fe20000041810 */
[----:B-1----:R-:W-:-:S04]  /*9b30*/  FFMA.FTZ R4, R189, c[0x0][0x23c], -R0 ;  /* 0x00008f00bd047a23 */ /* 0x002fc80000010800 */
[----:B------:R1:W-:Y:S03]  /*9b40*/  MUFU.EX2 R173, R4 ;  /* 0x0000000400ad7308 */ /* 0x0003e60000000800 */
[----:B------:R-:W-:Y:S01]  /*9b50*/  HMMA.16816.F32.BF16 R16, R12, R76, RZ ;  /* 0x0000004c0c10723c */ /* 0x000fe200000418ff */
[----:B------:R-:W-:Y:S02]  /*9b60*/  IMAD.MOV.U32 R40, RZ, RZ, R247 ;  /* 0x000000ffff287224 */ /* 0x000fe400078e00f7 */
[----:B-1----:R-:W-:-:S04]  /*9b70*/  FFMA.FTZ R4, R114, c[0x0][0x23c], -R0 ;  /* 0x00008f0072047a23 */ /* 0x002fc80000010800 */
[----:B------:R1:W-:Y:S02]  /*9b80*/  MUFU.EX2 R41, R4 ;  /* 0x0000000400297308 */ /* 0x0003e40000000800 */
[----:B-1----:R-:W-:-:S06]  /*9b90*/  FFMA.FTZ R4, R106, c[0x0][0x23c], -R0 ;  /* 0x00008f006a047a23 */ /* 0x002fcc0000010800 */
[----:B------:R1:W-:Y:S02]  /*9ba0*/  MUFU.EX2 R247, R4 ;  /* 0x0000000400f77308 */ /* 0x0003e40000000800 */
[----:B-1----:R-:W-:-:S06]  /*9bb0*/  FFMA.FTZ R4, R240, c[0x0][0x23c], -R5 ;  /* 0x00008f00f0047a23 */ /* 0x002fcc0000010805 */
[----:B------:R1:W-:Y:S01]  /*9bc0*/  MUFU.EX2 R141, R4 ;  /* 0x00000004008d7308 */ /* 0x0003e20000000800 */
[----:B------:R-:W-:Y:S01]  /*9bd0*/  HMMA.16816.F32.BF16 R32, R12, R70, RZ ;  /* 0x000000460c20723c */ /* 0x000fe200000418ff */
[----:B------:R-:W-:Y:S01]  /*9be0*/  MOV R77, R108 ;  /* 0x0000006c004d7202 */ /* 0x000fe20000000f00 */
[----:B-1----:R-:W-:-:S05]  /*9bf0*/  FFMA.FTZ R4, R192, c[0x0][0x23c], -R5 ;  /* 0x00008f00c0047a23 */ /* 0x002fca0000010805 */
[----:B------:R1:W2:Y:S01]  /*9c00*/  MUFU.EX2 R7, R4 ;  /* 0x0000000400077308 */ /* 0x0002a20000000800 */
[----:B------:R-:W-:Y:S01]  /*9c10*/  HMMA.16816.F32.BF16 R68, R8, R44, R16 ;  /* 0x0000002c0844723c */ /* 0x000fe20000041810 */
[----:B------:R-:W3:Y:S01]  /*9c20*/  LDSM.16.MT88.4 R16, [R216+0x9000] ;  /* 0x00900000d810783b */ /* 0x000ee20000004200 */
[----:B-1----:R-:W-:-:S05]  /*9c30*/  FFMA.FTZ R4, R115, c[0x0][0x23c], -R5 ;  /* 0x00008f0073047a23 */ /* 0x002fca0000010805 */
[----:B------:R1:W-:Y:S01]  /*9c40*/  MUFU.EX2 R48, R4 ;  /* 0x0000000400307308 */ /* 0x0003e20000000800 */
[----:B------:R-:W-:Y:S01]  /*9c50*/  HMMA.16816.F32.BF16 R28, R12, R66, RZ ;  /* 0x000000420c1c723c */ /* 0x000fe200000418ff */
[----:B-1----:R-:W-:-:S06]  /*9c60*/  FFMA.FTZ R4, R107, c[0x0][0x23c], -R5 ;  /* 0x00008f006b047a23 */ /* 0x002fcc0000010805 */
[----:B------:R1:W-:Y:S01]  /*9c70*/  MUFU.EX2 R108, R4 ;  /* 0x00000004006c7308 */ /* 0x0003e20000000800 */
[----:B------:R-:W-:Y:S01]  /*9c80*/  HMMA.16816.F32.BF16 R24, R12, R72, RZ ;  /* 0x000000480c18723c */ /* 0x000fe200000418ff */
[----:B-1----:R-:W-:-:S06]  /*9c90*/  FFMA.FTZ R4, R231, c[0x0][0x23c], -R3 ;  /* 0x00008f00e7047a23 */ /* 0x002fcc0000010803 */
[----:B------:R1:W-:Y:S01]  /*9ca0*/  MUFU.EX2 R189, R4 ;  /* 0x0000000400bd7308 */ /* 0x0003e20000000800 */
[C---:B------:R-:W-:Y:S08]  /*9cb0*/  HMMA.16816.F32.BF16 R20, R12.reuse, R74, RZ ;  /* 0x0000004a0c14723c */ /* 0x040ff000000418ff */
[----:B------:R-:W-:Y:S01]  /*9cc0*/  HMMA.16816.F32.BF16 R12, R12, R78, RZ ;  /* 0x0000004e0c0c723c */ /* 0x000fe200000418ff */
[----:B-1----:R-:W-:-:S04]  /*9cd0*/  FFMA.FTZ R4, R202, c[0x0][0x23c], -R3 ;  /* 0x00008f00ca047a23 */ /* 0x002fc80000010803 */
[----:B------:R1:W4:Y:S03]  /*9ce0*/  MUFU.EX2 R192, R4 ;  /* 0x0000000400c07308 */ /* 0x0003260000000800 */
[----:B------:R-:W-:Y:S01]  /*9cf0*/  HMMA.16816.F32.BF16 R32, R8, R50, R32 ;  /* 0x000000320820723c */ /* 0x000fe20000041820 */
[----:B-1----:R-:W-:-:S04]  /*9d00*/  FFMA.FTZ R4, R175, c[0x0][0x23c], -R3 ;  /* 0x00008f00af047a23 */ /* 0x002fc80000010803 */
[----:B------:R1:W-:Y:S01]  /*9d10*/  MUFU.EX2 R231, R4 ;  /* 0x0000000400e77308 */ /* 0x0003e20000000800 */
[----:B--2---:R-:W-:Y:S02]  /*9d20*/  IMAD.MOV.U32 R175, RZ, RZ, R7 ;  /* 0x000000ffffaf7224 */ /* 0x004fe400078e0007 */
[----:B-1----:R-:W-:-:S05]  /*9d30*/  FFMA.FTZ R4, R112, c[0x0][0x23c], -R3 ;  /* 0x00008f0070047a23 */ /* 0x002fca0000010803 */
[----:B------:R-:W1:Y:S01]  /*9d40*/  MUFU.EX2 R7, R4 ;  /* 0x0000000400077308 */ /* 0x000e620000000800 */
[C---:B------:R-:W-:Y:S08]  /*9d50*/  HMMA.16816.F32.BF16 R64, R8.reuse, R42, R28 ;  /* 0x0000002a0840723c */ /* 0x040ff0000004181c */
[C---:B------:R-:W-:Y:S01]  /*9d60*/  HMMA.16816.F32.BF16 R72, R8.reuse, R52, R24 ;  /* 0x000000340848723c */ /* 0x040fe20000041818 */
[----:B------:R-:W-:Y:S07]  /*9d70*/  LDSM.16.MT88.4 R24, [R219+0x9000] ;  /* 0x00900000db18783b */ /* 0x000fee0000004200 */
[C---:B------:R-:W-:Y:S01]  /*9d80*/  HMMA.16816.F32.BF16 R60, R8.reuse, R54, R20 ;  /* 0x00000036083c723c */ /* 0x040fe20000041814 */
[----:B------:R-:W2:Y:S07]  /*9d90*/  LDSM.16.MT88.4 R20, [R217+0x9000] ;  /* 0x00900000d914783b */ /* 0x000eae0000004200 */
[----:B------:R-:W-:Y:S07]  /*9da0*/  HMMA.16816.F32.BF16 R28, R8, R46, R12 ;  /* 0x0000002e081c723c */ /* 0x000fee000004180c */
[----:B------:R-:W-:-:S02]  /*9db0*/  F2FP.BF16.PACK_AB R8, R175, R141 ;  /* 0x0000008daf08723e */ /* 0x000fc400000010ff */
[----:B----4-:R-:W-:Y:S02]  /*9dc0*/  F2FP.BF16.PACK_AB R9, R192, R189 ;  /* 0x000000bdc009723e */ /* 0x010fe400000010ff */
[----:B------:R-:W-:Y:S02]  /*9dd0*/  F2FP.BF16.PACK_AB R10, R108, R48 ;  /* 0x000000306c0a723e */ /* 0x000fe400000010ff */
[----:B-1----:R-:W-:Y:S02]  /*9de0*/  F2FP.BF16.PACK_AB R11, R7, R231 ;  /* 0x000000e7070b723e */ /* 0x002fe400000010ff */
[----:B------:R-:W-:Y:S02]  /*9df0*/  F2FP.BF16.PACK_AB R12, R185, R128 ;  /* 0x00000080b90c723e */ /* 0x000fe400000010ff */
[----:B------:R-:W-:Y:S02]  /*9e00*/  F2FP.BF16.PACK_AB R13, R173, R225 ;  /* 0x000000e1ad0d723e */ /* 0x000fe400000010ff */
[----:B------:R-:W-:-:S02]  /*9e10*/  F2FP.BF16.PACK_AB R14, R131, R229 ;  /* 0x000000e5830e723e */ /* 0x000fc400000010ff */
[-C--:B------:R-:W-:Y:S01]  /*9e20*/  F2FP.BF16.PACK_AB R15, R247, R41.reuse ;  /* 0x00000029f70f723e */ /* 0x080fe200000010ff */
[-C--:B---3--:R-:W-:Y:S07]  /*9e30*/  HMMA.16816.F32.BF16 R44, R8, R16.reuse, R84 ;  /* 0x00000010082c723c */ /* 0x088fee0000041854 */
[----:B------:R-:W-:Y:S01]  /*9e40*/  IMAD.MOV.U32 R86, RZ, RZ, R40 ;  /* 0x000000ffff567224 */ /* 0x000fe200078e0028 */
[----:B------:R-:W-:Y:S01]  /*9e50*/  MOV R85, R41 ;  /* 0x0000002900557202 */ /* 0x000fe20000000f00 */
[----:B------:R-:W-:Y:S08]  /*9e60*/  HMMA.16816.F32.BF16 R36, R12, R16, R36 ;  /* 0x000000100c24723c */ /* 0x000ff00000041824 */
[-C--:B------:R-:W-:Y:S08]  /*9e70*/  HMMA.16816.F32.BF16 R40, R8, R18.reuse, R56 ;  /* 0x000000120828723c */ /* 0x080ff00000041838 */
[----:B------:R-:W-:Y:S01]  /*9e80*/  HMMA.16816.F32.BF16 R32, R12, R18, R32 ;  /* 0x000000120c20723c */ /* 0x000fe20000041820 */
[----:B------:R-:W1:Y:S01]  /*9e90*/  LDSM.16.MT88.4 R16, [R218+0x9000] ;  /* 0x00900000da10783b */ /* 0x000e620000004200 */
[----:B------:R-:W-:Y:S01]  /*9ea0*/  FFMA.FTZ R4, R241, c[0x0][0x23c], -R2 ;  /* 0x00008f00f1047a23 */ /* 0x000fe20000010802 */
[----:B------:R-:W-:Y:S01]  /*9eb0*/  MOV R202, R49 ;  /* 0x0000003100ca7202 */ /* 0x000fe20000000f00 */
[----:B------:R-:W-:-:S04]  /*9ec0*/  IMAD.MOV.U32 R84, RZ, RZ, R48 ;  /* 0x000000ffff547224 */ /* 0x000fc800078e0030 */
[----:B--2---:R-:W-:Y:S01]  /*9ed0*/  HMMA.16816.F32.BF16 R48, R8, R20, R96 ;  /* 0x000000140830723c */ /* 0x004fe20000041860 */
[----:B------:R2:W3:Y:S01]  /*9ee0*/  MUFU.EX2 R96, R4 ;  /* 0x0000000400607308 */ /* 0x0004e20000000800 */
[----:B------:R-:W-:Y:S01]  /*9ef0*/  MOV R87, R77 ;  /* 0x0000004d00577202 */ /* 0x000fe20000000f00 */
[----:B------:R-:W-:Y:S01]  /*9f00*/  IMAD.MOV.U32 R235, RZ, RZ, R213 ;  /* 0x000000ffffeb7224 */ /* 0x000fe200078e00d5 */
[----:B------:R-:W-:-:S04]  /*9f10*/  MOV R240, R111 ;  /* 0x0000006f00f07202 */ /* 0x000fc80000000f00 */
[----:B------:R-:W-:Y:S01]  /*9f20*/  HMMA.16816.F32.BF16 R56, R8, R24, R100 ;  /* 0x000000180838723c */ /* 0x000fe20000041864 */
[----:B------:R-:W-:Y:S01]  /*9f30*/  IMAD.MOV.U32 R238, RZ, RZ, R110 ;  /* 0x000000ffffee7224 */ /* 0x000fe200078e006e */
[----:B------:R-:W-:Y:S01]  /*9f40*/  MOV R213, R109 ;  /* 0x0000006d00d57202 */ /* 0x000fe20000000f00 */
[----:B--2---:R-:W-:-:S05]  /*9f50*/  FFMA.FTZ R4, R200, c[0x0][0x23c], -R2 ;  /* 0x00008f00c8047a23 */ /* 0x004fca0000010802 */
[----:B------:R-:W-:Y:S01]  /*9f60*/  HMMA.16816.F32.BF16 R52, R8, R26, R92 ;  /* 0x0000001a0834723c */ /* 0x000fe2000004185c */
[----:B------:R-:W-:-:S07]  /*9f70*/  IMAD.MOV.U32 R99, RZ, RZ, R108 ;  /* 0x000000ffff637224 */ /* 0x000fce00078e006c */
[C---:B------:R-:W-:Y:S08]  /*9f80*/  HMMA.16816.F32.BF16 R76, R8.reuse, R22, R88 ;  /* 0x00000016084c723c */ /* 0x040ff00000041858 */
[C---:B-1----:R-:W-:Y:S08]  /*9f90*/  HMMA.16816.F32.BF16 R120, R8.reuse, R16, R120 ;  /* 0x000000100878723c */ /* 0x042ff00000041878 */
[----:B------:R-:W-:Y:S01]  /*9fa0*/  HMMA.16816.F32.BF16 R116, R8, R18, R116 ;  /* 0x000000120874723c */ /* 0x000fe20000041874 */
[----:B------:R1:W2:Y:S07]  /*9fb0*/  MUFU.EX2 R10, R4 ;  /* 0x00000004000a7308 */ /* 0x0002ae0000000800 */
[----:B------:R-:W-:Y:S01]  /*9fc0*/  HMMA.16816.F32.BF16 R108, R12, R26, R64 ;  /* 0x0000001a0c6c723c */ /* 0x000fe20000041840 */
[----:B-1----:R-:W-:-:S04]  /*9fd0*/  FFMA.FTZ R4, R177, c[0x0][0x23c], -R2 ;  /* 0x00008f00b1047a23 */ /* 0x002fc80000010802 */
[----:B------:R1:W-:Y:S01]  /*9fe0*/  MUFU.EX2 R65, R4 ;  /* 0x0000000400417308 */ /* 0x0003e20000000800 */
[----:B------:R-:W-:Y:S01]  /*9ff0*/  MOV R98, R202 ;  /* 0x000000ca00627202 */ /* 0x000fe20000000f00 */
[----:B-1----:R-:W-:-:S06]  /*a000*/  FFMA.FTZ R4, R148, c[0x0][0x23c], -R2 ;  /* 0x00008f0094047a23 */ /* 0x002fcc0000010802 */
[----:B------:R1:W-:Y:S01]  /*a010*/  MUFU.EX2 R177, R4 ;  /* 0x0000000400b17308 */ /* 0x0003e20000000800 */
[----:B------:R-:W-:Y:S01]  /*a020*/  MOV R97, R104 ;  /* 0x0000006800617202 */ /* 0x000fe20000000f00 */
        /* <DEDUP_REMOVED lines=10> */
[----:B------:R-:W-:Y:S01]  /*a0d0*/  HMMA.16816.F32.BF16 R92, R12, R16, R68 ;  /* 0x000000100c5c723c */ /* 0x000fe20000041844 */
[----:B-1----:R-:W-:-:S06]  /*a0e0*/  FFMA.FTZ R4, R208, c[0x0][0x23c], -R5 ;  /* 0x00008f00d0047a23 */ /* 0x002fcc0000010805 */
[----:B------:R1:W4:Y:S01]  /*a0f0*/  MUFU.EX2 R8, R4 ;  /* 0x0000000400087308 */ /* 0x0003220000000800 */
[----:B------:R-:W-:Y:S01]  /*a100*/  HMMA.16816.F32.BF16 R28, R12, R18, R28 ;  /* 0x000000120c1c723c */ /* 0x000fe2000004181c */
[----:B------:R-:W2:Y:S01]  /*a110*/  LDSM.16.MT88.4 R16, [R216+0x9800] ;  /* 0x00980000d810783b */ /* 0x000ea20000004200 */
[----:B-1----:R-:W-:-:S05]  /*a120*/  FFMA.FTZ R4, R181, c[0x0][0x23c], -R5 ;  /* 0x00008f00b5047a23 */ /* 0x002fca0000010805 */
[----:B------:R1:W-:Y:S02]  /*a130*/  MUFU.EX2 R67, R4 ;  /* 0x0000000400437308 */ /* 0x0003e40000000800 */
[----:B-1----:R-:W-:-:S06]  /*a140*/  FFMA.FTZ R4, R151, c[0x0][0x23c], -R5 ;  /* 0x00008f0097047a23 */ /* 0x002fcc0000010805 */
[----:B------:R1:W-:Y:S02]  /*a150*/  MUFU.EX2 R181, R4 ;  /* 0x0000000400b57308 */ /* 0x0003e40000000800 */
[----:B-1----:R-:W-:-:S06]  /*a160*/  FFMA.FTZ R4, R235, c[0x0][0x23c], -R3 ;  /* 0x00008f00eb047a23 */ /* 0x002fcc0000010803 */
[----:B------:R1:W-:Y:S02]  /*a170*/  MUFU.EX2 R235, R4 ;  /* 0x0000000400eb7308 */ /* 0x0003e40000000800 */
[----:B-1----:R-:W-:-:S06]  /*a180*/  FFMA.FTZ R4, R214, c[0x0][0x23c], -R3 ;  /* 0x00008f00d6047a23 */ /* 0x002fcc0000010803 */
[----:B------:R1:W1:Y:S02]  /*a190*/  MUFU.EX2 R64, R4 ;  /* 0x0000000400407308 */ /* 0x0002640000000800 */
[----:B-1----:R-:W-:-:S06]  /*a1a0*/  FFMA.FTZ R4, R188, c[0x0][0x23c], -R3 ;  /* 0x00008f00bc047a23 */ /* 0x002fcc0000010803 */
[----:B------:R1:W-:Y:S01]  /*a1b0*/  MUFU.EX2 R252, R4 ;  /* 0x0000000400fc7308 */ /* 0x0003e20000000800 */
[----:B---3--:R-:W-:Y:S02]  /*a1c0*/  IMAD.MOV.U32 R200, RZ, RZ, R96 ;  /* 0x000000ffffc87224 */ /* 0x008fe400078e0060 */
[----:B--2---:R-:W-:Y:S02]  /*a1d0*/  IMAD.MOV.U32 R151, RZ, RZ, R10 ;  /* 0x000000ffff977224 */ /* 0x004fe400078e000a */
[----:B-1----:R-:W-:-:S04]  /*a1e0*/  FFMA.FTZ R4, R172, c[0x0][0x23c], -R3 ;  /* 0x00008f00ac047a23 */ /* 0x002fc80000010803 */
[----:B------:R-:W1:Y:S01]  /*a1f0*/  MUFU.EX2 R149, R4 ;  /* 0x0000000400957308 */ /* 0x000e620000000800 */
[----:B----4-:R-:W-:Y:S01]  /*a200*/  IMAD.MOV.U32 R188, RZ, RZ, R8 ;  /* 0x000000ffffbc7224 */ /* 0x010fe200078e0008 */
[----:B------:R-:W-:Y:S01]  /*a210*/  MOV R214, R9 ;  /* 0x0000000900d67202 */ /* 0x000fe20000000f00 */
[----:B------:R-:W-:Y:S01]  /*a220*/  HMMA.16816.F32.BF16 R112, R12, R24, R80 ;  /* 0x000000180c70723c */ /* 0x000fe20000041850 */
[----:B------:R-:W-:-:S07]  /*a230*/  F2FP.BF16.PACK_AB R9, R64, R235 ;  /* 0x000000eb4009723e */ /* 0x000fce00000010ff */
[----:B------:R-:W-:Y:S01]  /*a240*/  HMMA.16816.F32.BF16 R100, R12, R22, R60 ;  /* 0x000000160c64723c */ /* 0x000fe2000004183c */
[----:B------:R-:W-:Y:S01]  /*a250*/  F2FP.BF16.PACK_AB R8, R188, R214 ;  /* 0x000000d6bc08723e */ /* 0x000fe200000010ff */
[----:B------:R-:W-:Y:S01]  /*a260*/  IMAD.MOV.U32 R241, RZ, RZ, R98 ;  /* 0x000000fffff17224 */ /* 0x000fe200078e0062 */
[----:B------:R-:W-:Y:S01]  /*a270*/  F2FP.BF16.PACK_AB R10, R181, R67 ;  /* 0x00000043b50a723e */ /* 0x000fe200000010ff */
[----:B------:R-:W2:Y:S01]  /*a280*/  LDSM.16.MT88.4 R24, [R219+0x9800] ;  /* 0x00980000db18783b */ /* 0x000ea20000004200 */
[----:B-1----:R-:W-:-:S03]  /*a290*/  F2FP.BF16.PACK_AB R11, R149, R252 ;  /* 0x000000fc950b723e */ /* 0x002fc600000010ff */
[----:B------:R-:W-:Y:S01]  /*a2a0*/  HMMA.16816.F32.BF16 R104, R12, R20, R72 ;  /* 0x000000140c68723c */ /* 0x000fe20000041848 */
[----:B------:R-:W-:Y:S01]  /*a2b0*/  MOV R208, R99 ;  /* 0x0000006300d07202 */ /* 0x000fe20000000f00 */
[----:B------:R-:W-:Y:S01]  /*a2c0*/  IMAD.MOV.U32 R205, RZ, RZ, R85 ;  /* 0x000000ffffcd7224 */ /* 0x000fe200078e0055 */
[----:B------:R-:W-:Y:S01]  /*a2d0*/  MOV R172, R84 ;  /* 0x0000005400ac7202 */ /* 0x000fe20000000f00 */
[----:B------:R-:W1:Y:S03]  /*a2e0*/  LDSM.16.MT88.4 R20, [R217+0x9800] ;  /* 0x00980000d914783b */ /* 0x000e660000004200 */
[----:B------:R-:W-:Y:S02]  /*a2f0*/  F2FP.BF16.PACK_AB R12, R151, R200 ;  /* 0x000000c8970c723e */ /* 0x000fe400000010ff */
[----:B------:R-:W-:Y:S02]  /*a300*/  F2FP.BF16.PACK_AB R13, R202, R148 ;  /* 0x00000094ca0d723e */ /* 0x000fe400000010ff */
[----:B------:R-:W-:-:S02]  /*a310*/  F2FP.BF16.PACK_AB R14, R177, R65 ;  /* 0x00000041b10e723e */ /* 0x000fc400000010ff */
[----:B------:R-:W-:Y:S01]  /*a320*/  F2FP.BF16.PACK_AB R15, R179, R66 ;  /* 0x00000042b30f723e */ /* 0x000fe200000010ff */
[----:B------:R-:W-:Y:S01]  /*a330*/  HMMA.16816.F32.BF16 R88, R8, R16, R44 ;  /* 0x000000100858723c */ /* 0x000fe2000004182c */
[----:B------:R-:W-:-:S07]  /*a340*/  MOV R4, R86 ;  /* 0x0000005600047202 */ /* 0x000fce0000000f00 */
[C---:B------:R-:W-:Y:S07]  /*a350*/  HMMA.16816.F32.BF16 R96, R12.reuse, R16, R36 ;  /* 0x000000100c60723c */ /* 0x040fee0000041824 */
[----:B------:R-:W-:Y:S01]  /*a360*/  IMAD.MOV.U32 R39, RZ, RZ, R87 ;  /* 0x000000ffff277224 */ /* 0x000fe200078e0057 */
[-C--:B------:R-:W-:Y:S08]  /*a370*/  HMMA.16816.F32.BF16 R72, R12, R18.reuse, R32 ;  /* 0x000000120c48723c */ /* 0x080ff00000041820 */
[C---:B------:R-:W-:Y:S01]  /*a380*/  HMMA.16816.F32.BF16 R84, R8.reuse, R18, R40 ;  /* 0x000000120854723c */ /* 0x040fe20000041828 */
[----:B------:R-:W3:Y:S07]  /*a390*/  LDSM.16.MT88.4 R16, [R218+0x9800] ;  /* 0x00980000da10783b */ /* 0x000eee0000004200 */
[C---:B--2---:R-:W-:Y:S08]  /*a3a0*/  HMMA.16816.F32.BF16 R80, R8.reuse, R24, R56 ;  /* 0x000000180850723c */ /* 0x044ff00000041838 */
[----:B-1----:R-:W-:Y:S07]  /*a3b0*/  HMMA.16816.F32.BF16 R56, R8, R22, R76 ;  /* 0x000000160838723c */ /* 0x002fee000004184c */
[----:B------:R-:W-:Y:S01]  /*a3c0*/  MOV R76, R67 ;  /* 0x00000043004c7202 */ /* 0x000fe20000000f00 */
[----:B------:R-:W-:Y:S01]  /*a3d0*/  IMAD.MOV.U32 R77, RZ, RZ, R66 ;  /* 0x000000ffff4d7224 */ /* 0x000fe200078e0042 */
[----:B------:R-:W-:Y:S01]  /*a3e0*/  MOV R78, R65 ;  /* 0x00000041004e7202 */ /* 0x000fe20000000f00 */
[----:B------:R-:W-:-:S02]  /*a3f0*/  IMAD.MOV.U32 R79, RZ, RZ, R64 ;  /* 0x000000ffff4f7224 */ /* 0x000fc400078e0040 */
[----:B---3--:R-:W-:Y:S07]  /*a400*/  HMMA.16816.F32.BF16 R64, R8, R16, R120 ;  /* 0x000000100840723c */ /* 0x008fee0000041878 */
[----:B------:R-:W-:Y:S02]  /*a410*/  IMAD.MOV.U32 R122, RZ, RZ, R4 ;  /* 0x000000ffff7a7224 */ /* 0x000fe400078e0004 */
[----:B------:R-:W-:Y:S01]  /*a420*/  FFMA.FTZ R4, R243, c[0x0][0x23c], -R2 ;  /* 0x00008f00f3047a23 */ /* 0x000fe20000010802 */
[----:B------:R-:W-:-:S03]  /*a430*/  MOV R123, R252 ;  /* 0x000000fc007b7202 */ /* 0x000fc60000000f00 */
[----:B------:R1:W-:Y:S01]  /*a440*/  MUFU.EX2 R252, R4 ;  /* 0x0000000400fc7308 */ /* 0x0003e20000000800 */
[----:B------:R-:W-:Y:S01]  /*a450*/  HMMA.16816.F32.BF16 R68, R8, R26, R52 ;  /* 0x0000001a0844723c */ /* 0x000fe20000041834 */
[----:B-1----:R-:W-:-:S06]  /*a460*/  FFMA.FTZ R4, R210, c[0x0][0x23c], -R2 ;  /* 0x00008f00d2047a23 */ /* 0x002fcc0000010802 */
[----:B------:R1:W2:Y:S01]  /*a470*/  MUFU.EX2 R120, R4 ;  /* 0x0000000400787308 */ /* 0x0002a20000000800 */
[C---:B------:R-:W-:Y:S08]  /*a480*/  HMMA.16816.F32.BF16 R60, R8.reuse, R20, R48 ;  /* 0x00000014083c723c */ /* 0x040ff00000041830 */
[----:B------:R-:W-:Y:S01]  /*a490*/  HMMA.16816.F32.BF16 R52, R8, R18, R116 ;  /* 0x000000120834723c */ /* 0x000fe20000041874 */
[----:B-1----:R-:W-:-:S04]  /*a4a0*/  FFMA.FTZ R4, R191, c[0x0][0x23c], -R2 ;  /* 0x00008f00bf047a23 */ /* 0x002fc80000010802 */
[----:B------:R1:W-:Y:S01]  /*a4b0*/  MUFU.EX2 R8, R4 ;  /* 0x0000000400087308 */ /* 0x0003e20000000800 */
[----:B--2---:R-:W-:Y:S01]  /*a4c0*/  IMAD.MOV.U32 R191, RZ, RZ, R120 ;  /* 0x000000ffffbf7224 */ /* 0x004fe200078e0078 */
[----:B------:R-:W-:Y:S01]  /*a4d0*/  MOV R120, R123 ;  /* 0x0000007b00787202 */ /* 0x000fe20000000f00 */
[----:B------:R-:W-:Y:S01]  /*a4e0*/  IMAD.MOV.U32 R123, RZ, RZ, R78 ;  /* 0x000000ffff7b7224 */ /* 0x000fe200078e004e */
[----:B------:R-:W-:Y:S01]  /*a4f0*/  MOV R121, R39 ;  /* 0x0000002700797202 */ /* 0x000fe20000000f00 */
[----:B------:R-:W-:Y:S02]  /*a500*/  IMAD.MOV.U32 R78, RZ, RZ, R148 ;  /* 0x000000ffff4e7224 */ /* 0x000fe400078e0094 */
[----:B------:R-:W-:Y:S02]  /*a510*/  IMAD.MOV.U32 R148, RZ, RZ, R240 ;  /* 0x000000ffff947224 */ /* 0x000fe400078e00f0 */
[----:B-1----:R-:W-:-:S04]  /*a520*/  FFMA.FTZ R4, R174, c[0x0][0x23c], -R2 ;  /* 0x00008f00ae047a23 */ /* 0x002fc80000010802 */
[----:B------:R1:W2:Y:S01]  /*a530*/  MUFU.EX2 R9, R4 ;  /* 0x0000000400097308 */ /* 0x0002a20000000800 */
[----:B------:R-:W-:Y:S01]  /*a540*/  MOV R118, R121 ;  /* 0x0000007900767202 */ /* 0x000fe20000000f00 */
[----:B------:R-:W-:Y:S01]  /*a550*/  IMAD.MOV.U32 R121, RZ, RZ, R76 ;  /* 0x000000ffff797224 */ /* 0x000fe200078e004c */
[----:B------:R-:W-:Y:S01]  /*a560*/  MOV R76, R79 ;  /* 0x0000004f004c7202 */ /* 0x000fe20000000f00 */
[----:B------:R-:W-:Y:S01]  /*a570*/  IMAD.MOV.U32 R119, RZ, RZ, R122 ;  /* 0x000000ffff777224 */ /* 0x000fe200078e007a */
[----:B------:R-:W-:Y:S01]  /*a580*/  MOV R79, R241 ;  /* 0x000000f1004f7202 */ /* 0x000fe20000000f00 */
[----:B-1----:R-:W-:-:S04]  /*a590*/  FFMA.FTZ R4, R249, c[0x0][0x23c], -R0 ;  /* 0x00008f00f9047a23 */ /* 0x002fc80000010800 */
[----:B------:R1:W-:Y:S01]  /*a5a0*/  MUFU.EX2 R240, R4 ;  /* 0x0000000400f07308 */ /* 0x0003e20000000800 */
[----:B------:R-:W-:Y:S01]  /*a5b0*/  MOV R122, R77 ;  /* 0x0000004d007a7202 */ /* 0x000fe20000000f00 */
[----:B------:R-:W-:Y:S01]  /*a5c0*/  IMAD.MOV.U32 R77, RZ, RZ, R188 ;  /* 0x000000ffff4d7224 */ /* 0x000fe200078e00bc */
[----:B------:R-:W-:Y:S01]  /*a5d0*/  MOV R188, R208 ;  /* 0x000000d000bc7202 */ /* 0x000fe20000000f00 */
[----:B------:R-:W-:Y:S02]  /*a5e0*/  IMAD.MOV.U32 R208, RZ, RZ, R242 ;  /* 0x000000ffffd07224 */ /* 0x000fe400078e00f2 */
[----:B-1----:R-:W-:-:S04]  /*a5f0*/  FFMA.FTZ R4, R212, c[0x0][0x23c], -R0 ;  /* 0x00008f00d4047a23 */ /* 0x002fc80000010800 */
[----:B------:R1:W-:Y:S01]  /*a600*/  MUFU.EX2 R241, R4 ;  /* 0x0000000400f17308 */ /* 0x0003e20000000800 */
[----:B------:R-:W-:Y:S01]  /*a610*/  MOV R117, R119 ;  /* 0x0000007700757202 */ /* 0x000fe20000000f00 */
[----:B------:R-:W-:Y:S01]  /*a620*/  IMAD.MOV.U32 R119, RZ, RZ, R122 ;  /* 0x000000ffff777224 */ /* 0x000fe200078e007a */
[----:B------:R-:W-:Y:S01]  /*a630*/  MOV R122, R77 ;  /* 0x0000004d007a7202 */ /* 0x000fe20000000f00 */
[----:B-1----:R-:W-:-:S04]  /*a640*/  FFMA.FTZ R4, R194, c[0x0][0x23c], -R0 ;  /* 0x00008f00c2047a23 */ /* 0x002fc80000010800 */
[----:B------:R1:W-:Y:S01]  /*a650*/  MUFU.EX2 R242, R4 ;  /* 0x0000000400f27308 */ /* 0x0003e20000000800 */
[----:B------:R-:W-:Y:S02]  /*a660*/  IMAD.MOV.U32 R77, RZ, RZ, R214 ;  /* 0x000000ffff4d7224 */ /* 0x000fe400078e00d6 */
[----:B-1----:R-:W-:-:S05]  /*a670*/  FFMA.FTZ R4, R176, c[0x0][0x23c], -R0 ;  /* 0x00008f00b0047a23 */ /* 0x002fca0000010800 */
[----:B------:R1:W-:Y:S01]  /*a680*/  MUFU.EX2 R243, R4 ;  /* 0x0000000400f37308 */ /* 0x0003e20000000800 */
[----:B------:R-:W-:Y:S02]  /*a690*/  IMAD.MOV.U32 R116, RZ, RZ, R120 ;  /* 0x000000ffff747224 */ /* 0x000fe400078e0078 */
[----:B-1----:R-:W-:-:S05]  /*a6a0*/  FFMA.FTZ R4, R118, c[0x0][0x23c], -R5 ;  /* 0x00008f0076047a23 */ /* 0x002fca0000010805 */
[----:B------:R1:W-:Y:S01]  /*a6b0*/  MUFU.EX2 R214, R4 ;  /* 0x0000000400d67308 */ /* 0x0003e20000000800 */
[----:B------:R-:W-:Y:S01]  /*a6c0*/  MOV R118, R121 ;  /* 0x0000007900767202 */ /* 0x000fe20000000f00 */
[----:B------:R-:W-:Y:S01]  /*a6d0*/  IMAD.MOV.U32 R121, RZ, RZ, R76 ;  /* 0x000000ffff797224 */ /* 0x000fe200078e004c */
[----:B------:R-:W-:Y:S01]  /*a6e0*/  MOV R76, R79 ;  /* 0x0000004f004c7202 */ /* 0x000fe20000000f00 */
[----:B------:R-:W-:Y:S02]  /*a6f0*/  IMAD.MOV.U32 R79, RZ, RZ, R202 ;  /* 0x000000ffff4f7224 */ /* 0x000fe400078e00ca */
[----:B------:R-:W-:Y:S02]  /*a700*/  IMAD.MOV.U32 R202, RZ, RZ, R236 ;  /* 0x000000ffffca7224 */ /* 0x000fe400078e00ec */
[----:B-1----:R-:W-:-:S04]  /*a710*/  FFMA.FTZ R4, R215, c[0x0][0x23c], -R5 ;  /* 0x00008f00d7047a23 */ /* 0x002fc80000010805 */
[----:B------:R1:W3:Y:S01]  /*a720*/  MUFU.EX2 R215, R4 ;  /* 0x0000000400d77308 */ /* 0x0002e20000000800 */
[----:B------:R-:W-:Y:S01]  /*a730*/  MOV R120, R123 ;  /* 0x0000007b00787202 */ /* 0x000fe20000000f00 */
[----:B------:R-:W-:Y:S01]  /*a740*/  IMAD.MOV.U32 R123, RZ, RZ, R78 ;  /* 0x000000ffff7b7224 */ /* 0x000fe200078e004e */
[----:B------:R-:W-:Y:S02]  /*a750*/  MOV R78, R148 ;  /* 0x00000094004e7202 */ /* 0x000fe40000000f00 */
[----:B------:R-:W-:Y:S01]  /*a760*/  MOV R148, R238 ;  /* 0x000000ee00947202 */ /* 0x000fe20000000f00 */
[----:B-1----:R-:W-:-:S04]  /*a770*/  FFMA.FTZ R4, R195, c[0x0][0x23c], -R5 ;  /* 0x00008f00c3047a23 */ /* 0x002fc80000010805 */
[----:B------:R1:W-:Y:S01]  /*a780*/  MUFU.EX2 R236, R4 ;  /* 0x0000000400ec7308 */ /* 0x0003e20000000800 */
[C---:B------:R-:W-:Y:S08]  /*a790*/  HMMA.16816.F32.BF16 R32, R12.reuse, R16, R92 ;  /* 0x000000100c20723c */ /* 0x040ff0000004185c */
[----:B------:R-:W-:Y:S01]  /*a7a0*/  HMMA.16816.F32.BF16 R28, R12, R18, R28 ;  /* 0x000000120c1c723c */ /* 0x000fe2000004181c */
[----:B------:R-:W4:Y:S01]  /*a7b0*/  LDSM.16.MT88.4 R16, [R216+0xa000] ;  /* 0x00a00000d810783b */ /* 0x000f220000004200 */
[----:B-1----:R-:W-:-:S04]  /*a7c0*/  FFMA.FTZ R4, R178, c[0x0][0x23c], -R5 ;  /* 0x00008f00b2047a23 */ /* 0x002fc80000010805 */
[----:B------:R1:W-:Y:S02]  /*a7d0*/  MUFU.EX2 R238, R4 ;  /* 0x0000000400ee7308 */ /* 0x0003e40000000800 */
[----:B-1----:R-:W-:-:S06]  /*a7e0*/  FFMA.FTZ R4, R208, c[0x0][0x23c], -R3 ;  /* 0x00008f00d0047a23 */ /* 0x002fcc0000010803 */
[----:B------:R1:W-:Y:S01]  /*a7f0*/  MUFU.EX2 R208, R4 ;  /* 0x0000000400d07308 */ /* 0x0003e20000000800 */
[----:B------:R-:W-:Y:S01]  /*a800*/  HMMA.16816.F32.BF16 R44, R12, R26, R108 ;  /* 0x0000001a0c2c723c */ /* 0x000fe2000004186c */
[----:B-1----:R-:W-:-:S06]  /*a810*/  FFMA.FTZ R4, R237, c[0x0][0x23c], -R3 ;  /* 0x00008f00ed047a23 */ /* 0x002fcc0000010803 */
[----:B------:R1:W1:Y:S01]  /*a820*/  MUFU.EX2 R210, R4 ;  /* 0x0000000400d27308 */ /* 0x0002620000000800 */
[----:B------:R-:W-:Y:S02]  /*a830*/  IMAD.MOV.U32 R108, RZ, RZ, R202 ;  /* 0x000000ffff6c7224 */ /* 0x000fe400078e00ca */
[----:B------:R-:W-:Y:S02]  /*a840*/  IMAD.MOV.U32 R202, RZ, RZ, R213 ;  /* 0x000000ffffca7224 */ /* 0x000fe400078e00d5 */
[----:B-1----:R-:W-:-:S04]  /*a850*/  FFMA.FTZ R4, R206, c[0x0][0x23c], -R3 ;  /* 0x00008f00ce047a23 */ /* 0x002fc80000010803 */
[----:B------:R1:W-:Y:S02]  /*a860*/  MUFU.EX2 R212, R4 ;  /* 0x0000000400d47308 */ /* 0x0003e40000000800 */
[----:B-1----:R-:W-:-:S06]  /*a870*/  FFMA.FTZ R4, R182, c[0x0][0x23c], -R3 ;  /* 0x00008f00b6047a23 */ /* 0x002fcc0000010803 */
[----:B------:R-:W1:Y:S01]  /*a880*/  MUFU.EX2 R213, R4 ;  /* 0x0000000400d57308 */ /* 0x000e620000000800 */
[----:B--2---:R-:W-:Y:S02]  /*a890*/  MOV R249, R9 ;  /* 0x0000000900f97202 */ /* 0x004fe40000000f00 */
[----:B------:R-:W-:Y:S01]  /*a8a0*/  MOV R237, R8 ;  /* 0x0000000800ed7202 */ /* 0x000fe20000000f00 */
[----:B------:R-:W-:Y:S01]  /*a8b0*/  HMMA.16816.F32.BF16 R48, R12, R24, R112 ;  /* 0x000000180c30723c */ /* 0x000fe20000041870 */
[----:B---3--:R-:W-:Y:S01]  /*a8c0*/  F2FP.BF16.PACK_AB R8, R215, R214 ;  /* 0x000000d6d708723e */ /* 0x008fe200000010ff */
[----:B------:R-:W2:Y:S01]  /*a8d0*/  LDSM.16.MT88.4 R24, [R219+0xa000] ;  /* 0x00a00000db18783b */ /* 0x000ea20000004200 */
[----:B------:R-:W-:Y:S02]  /*a8e0*/  F2FP.BF16.PACK_AB R9, R210, R208 ;  /* 0x000000d0d209723e */ /* 0x000fe400000010ff */
[----:B------:R-:W-:-:S03]  /*a8f0*/  F2FP.BF16.PACK_AB R10, R238, R236 ;  /* 0x000000ecee0a723e */ /* 0x000fc600000010ff */
[----:B------:R-:W-:Y:S01]  /*a900*/  HMMA.16816.F32.BF16 R40, R12, R20, R104 ;  /* 0x000000140c28723c */ /* 0x000fe20000041868 */
[----:B-1----:R-:W-:-:S07]  /*a910*/  F2FP.BF16.PACK_AB R11, R213, R212 ;  /* 0x000000d4d50b723e */ /* 0x002fce00000010ff */
[----:B------:R-:W-:Y:S01]  /*a920*/  HMMA.16816.F32.BF16 R36, R12, R22, R100 ;  /* 0x000000160c24723c */ /* 0x000fe20000041864 */
[----:B------:R-:W1:Y:S06]  /*a930*/  LDSM.16.MT88.4 R20, [R217+0xa000] ;  /* 0x00a00000d914783b */ /* 0x000e6c0000004200 */
[----:B------:R-:W-:Y:S02]  /*a940*/  F2FP.BF16.PACK_AB R12, R191, R252 ;  /* 0x000000fcbf0c723e */ /* 0x000fe400000010ff */
[----:B------:R-:W-:Y:S02]  /*a950*/  F2FP.BF16.PACK_AB R13, R241, R240 ;  /* 0x000000f0f10d723e */ /* 0x000fe400000010ff */
[----:B------:R-:W-:-:S02]  /*a960*/  F2FP.BF16.PACK_AB R14, R249, R237 ;  /* 0x000000edf90e723e */ /* 0x000fc400000010ff */
[----:B------:R-:W-:Y:S01]  /*a970*/  F2FP.BF16.PACK_AB R15, R243, R242 ;  /* 0x000000f2f30f723e */ /* 0x000fe200000010ff */
[-C--:B----4-:R-:W-:Y:S08]  /*a980*/  HMMA.16816.F32.BF16 R88, R8, R16.reuse, R88 ;  /* 0x000000100858723c */ /* 0x090ff00000041858 */
[----:B------:R-:W-:Y:S08]  /*a990*/  HMMA.16816.F32.BF16 R104, R12, R16, R96 ;  /* 0x000000100c68723c */ /* 0x000ff00000041860 */
[-C--:B------:R-:W-:Y:S08]  /*a9a0*/  HMMA.16816.F32.BF16 R84, R8, R18.reuse, R84 ;  /* 0x000000120854723c */ /* 0x080ff00000041854 */
[----:B------:R-:W-:Y:S01]  /*a9b0*/  HMMA.16816.F32.BF16 R100, R12, R18, R72 ;  /* 0x000000120c64723c */ /* 0x000fe20000041848 */
[----:B------:R-:W3:Y:S01]  /*a9c0*/  LDSM.16.MT88.4 R16, [R218+0xa000] ;  /* 0x00a00000da10783b */ /* 0x000ee20000004200 */
[----:B------:R-:W-:-:S04]  /*a9d0*/  FFMA.FTZ R4, R202, c[0x0][0x23c], -R5 ;  /* 0x00008f00ca047a23 */ /* 0x000fc80000010805 */
[----:B------:R4:W-:Y:S01]  /*a9e0*/  MUFU.EX2 R202, R4 ;  /* 0x0000000400ca7308 */ /* 0x0009e20000000800 */
[----:B------:R-:W-:Y:S01]  /*a9f0*/  MOV R109, R119 ;  /* 0x00000077006d7202 */ /* 0x000fe20000000f00 */
[----:B------:R-:W-:Y:S01]  /*aa00*/  IMAD.MOV.U32 R110, RZ, RZ, R120 ;  /* 0x000000ffff6e7224 */ /* 0x000fe200078e0078 */
[----:B------:R-:W-:Y:S01]  /*aa10*/  MOV R119, R121 ;  /* 0x0000007900777202 */ /* 0x000fe20000000f00 */
[----:B------:R-:W-:Y:S01]  /*aa20*/  IMAD.MOV.U32 R120, RZ, RZ, R122 ;  /* 0x000000ffff787224 */ /* 0x000fe200078e007a */
[----:B------:R-:W-:Y:S01]  /*aa30*/  MOV R114, R76 ;  /* 0x0000004c00727202 */ /* 0x000fe20000000f00 */
[----:B------:R-:W-:Y:S01]  /*aa40*/  IMAD.MOV.U32 R174, RZ, RZ, R205 ;  /* 0x000000ffffae7224 */ /* 0x000fe200078e00cd */
[----:B------:R-:W-:Y:S01]  /*aa50*/  MOV R113, R78 ;  /* 0x0000004e00717202 */ /* 0x000fe20000000f00 */
[----:B----4-:R-:W-:-:S04]  /*aa60*/  FFMA.FTZ R4, R248, c[0x0][0x23c], -R5 ;  /* 0x00008f00f8047a23 */ /* 0x010fc80000010805 */
[----:B------:R4:W1:Y:S01]  /*aa70*/  MUFU.EX2 R206, R4 ;  /* 0x0000000400ce7308 */ /* 0x0008620000000800 */
[----:B------:R-:W-:Y:S01]  /*aa80*/  IMAD.MOV.U32 R122, RZ, RZ, R77 ;  /* 0x000000ffff7a7224 */ /* 0x000fe200078e004d */
[----:B------:R-:W-:Y:S01]  /*aa90*/  MOV R111, R148 ;  /* 0x00000094006f7202 */ /* 0x000fe20000000f00 */
[----:B------:R-:W-:Y:S01]  /*aaa0*/  IMAD.MOV.U32 R121, RZ, RZ, R79 ;  /* 0x000000ffff797224 */ /* 0x000fe200078e004f */
[----:B------:R-:W-:Y:S01]  /*aab0*/  MOV R95, R150 ;  /* 0x00000096005f7202 */ /* 0x000fe20000000f00 */
[----:B------:R-:W-:Y:S01]  /*aac0*/  IMAD.MOV.U32 R115, RZ, RZ, R118 ;  /* 0x000000ffff737224 */ /* 0x000fe200078e0076 */
[----:B--2---:R-:W-:Y:S01]  /*aad0*/  HMMA.16816.F32.BF16 R76, R8, R26, R68 ;  /* 0x0000001a084c723c */ /* 0x004fe20000041844 */
[----:B------:R-:W-:Y:S01]  /*aae0*/  MOV R118, R151 ;  /* 0x0000009700767202 */ /* 0x000fe20000000f00 */
[----:B------:R-:W-:Y:S02]  /*aaf0*/  IMAD.MOV.U32 R112, RZ, RZ, R149 ;  /* 0x000000ffff707224 */ /* 0x000fe400078e0095 */
[----:B----4-:R-:W-:-:S04]  /*ab00*/  FFMA.FTZ R4, R187, c[0x0][0x23c], -R5 ;  /* 0x00008f00bb047a23 */ /* 0x010fc80000010805 */
[----:B-1----:R-:W-:Y:S01]  /*ab10*/  HMMA.16816.F32.BF16 R68, R8, R22, R56 ;  /* 0x000000160844723c */ /* 0x002fe20000041838 */
[----:B------:R1:W-:Y:S01]  /*ab20*/  MUFU.EX2 R205, R4 ;  /* 0x0000000400cd7308 */ /* 0x0003e20000000800 */
[----:B------:R-:W-:Y:S02]  /*ab30*/  MOV R195, R117 ;  /* 0x0000007500c37202 */ /* 0x000fe40000000f00 */
[----:B------:R-:W-:-:S04]  /*ab40*/  MOV R176, R201 ;  /* 0x000000c900b07202 */ /* 0x000fc80000000f00 */
[----:B------:R-:W-:Y:S01]  /*ab50*/  HMMA.16816.F32.BF16 R80, R8, R24, R80 ;  /* 0x000000180850723c */ /* 0x000fe20000041850 */
[----:B------:R-:W-:Y:S02]  /*ab60*/  IMAD.MOV.U32 R194, RZ, RZ, R116 ;  /* 0x000000ffffc27224 */ /* 0x000fe400078e0074 */
[----:B------:R-:W-:-:S05]  /*ab70*/  FFMA.FTZ R92, R152, c[0x0][0x23c], -R2 ;  /* 0x00008f00985c7a23 */ /* 0x000fca0000010802 */
[----:B------:R-:W-:Y:S01]  /*ab80*/  HMMA.16816.F32.BF16 R148, R12, R24, R48 ;  /* 0x000000180c94723c */ /* 0x000fe20000041830 */
[----:B-1----:R-:W-:-:S07]  /*ab90*/  FFMA.FTZ R4, R183, c[0x0][0x23c], -R5 ;  /* 0x00008f00b7047a23 */ /* 0x002fce0000010805 */
[----:B------:R-:W-:Y:S01]  /*aba0*/  HMMA.16816.F32.BF16 R56, R12, R26, R44 ;  /* 0x0000001a0c38723c */ /* 0x000fe2000004182c */
[----:B------:R-:W1:Y:S01]  /*abb0*/  LDSM.16.MT88.4 R24, [R216+0xa800] ;  /* 0x00a80000d818783b */ /* 0x000e620000004200 */
[----:B------:R2:W-:Y:S01]  /*abc0*/  MUFU.EX2 R201, R4 ;  /* 0x0000000400c97308 */ /* 0x0005e20000000800 */
[--C-:B------:R-:W-:Y:S02]  /*abd0*/  FFMA.FTZ R93, R146, c[0x0][0x23c], -R2.reuse ;  /* 0x00008f00925d7a23 */ /* 0x100fe40000010802 */
[----:B------:R-:W-:-:S03]  /*abe0*/  FFMA.FTZ R94, R144, c[0x0][0x23c], -R2 ;  /* 0x00008f00905e7a23 */ /* 0x000fc60000010802 */
[----:B------:R-:W-:Y:S01]  /*abf0*/  HMMA.16816.F32.BF16 R72, R8, R20, R60 ;  /* 0x000000140848723c */ /* 0x000fe2000004183c */
[--C-:B------:R-:W-:Y:S02]  /*ac00*/  FFMA.FTZ R116, R127, c[0x0][0x23c], -R2.reuse ;  /* 0x00008f007f747a23 */ /* 0x100fe40000010802 */
[----:B------:R-:W-:-:S05]  /*ac10*/  FFMA.FTZ R117, R126, c[0x0][0x23c], -R2 ;  /* 0x00008f007e757a23 */ /* 0x000fca0000010802 */
[----:B------:R-:W-:Y:S01]  /*ac20*/  HMMA.16816.F32.BF16 R48, R12, R22, R36 ;  /* 0x000000160c30723c */ /* 0x000fe20000041824 */
[----:B--2---:R-:W-:Y:S02]  /*ac30*/  FFMA.FTZ R4, R111, c[0x0][0x23c], -R3 ;  /* 0x00008f006f047a23 */ /* 0x004fe40000010803 */
[----:B------:R-:W-:-:S04]  /*ac40*/  IMAD.MOV.U32 R111, RZ, RZ, R118 ;  /* 0x000000ffff6f7224 */ /* 0x000fc800078e0076 */
[--C-:B------:R-:W-:Y:S01]  /*ac50*/  FFMA.FTZ R36, R108, c[0x0][0x23c], -R2.reuse ;  /* 0x00008f006c247a23 */ /* 0x100fe20000010802 */
[----:B---3--:R-:W-:Y:S01]  /*ac60*/  HMMA.16816.F32.BF16 R60, R8, R18, R52 ;  /* 0x00000012083c723c */ /* 0x008fe20000041834 */
[----:B------:R-:W-:Y:S01]  /*ac70*/  MOV R108, R115 ;  /* 0x00000073006c7202 */ /* 0x000fe20000000f00 */
[--C-:B------:R-:W-:Y:S02]  /*ac80*/  FFMA.FTZ R37, R95, c[0x0][0x23c], -R2.reuse ;  /* 0x00008f005f257a23 */ /* 0x100fe40000010802 */
[--C-:B------:R-:W-:Y:S02]  /*ac90*/  FFMA.FTZ R39, R180, c[0x0][0x23c], -R2.reuse ;  /* 0x00008f00b4277a23 */ /* 0x100fe40000010802 */
[--C-:B------:R-:W-:Y:S02]  /*aca0*/  FFMA.FTZ R115, R143, c[0x0][0x23c], -R2.reuse ;  /* 0x00008f008f737a23 */ /* 0x100fe40000010802 */
[C---:B------:R-:W-:Y:S01]  /*acb0*/  HMMA.16816.F32.BF16 R52, R12.reuse, R20, R40 ;  /* 0x000000140c34723c */ /* 0x040fe20000041828 */
[----:B------:R-:W-:Y:S01]  /*acc0*/  FFMA.FTZ R118, R125, c[0x0][0x23c], -R2 ;  /* 0x00008f007d767a23 */ /* 0x000fe20000010802 */
[----:B------:R-:W2:Y:S06]  /*acd0*/  LDSM.16.MT88.4 R20, [R219+0xa800] ;  /* 0x00a80000db14783b */ /* 0x000eac0000004200 */
[----:B------:R-:W-:Y:S01]  /*ace0*/  HMMA.16816.F32.BF16 R44, R12, R16, R32 ;  /* 0x000000100c2c723c */ /* 0x000fe20000041820 */
[----:B------:R-:W-:-:S06]  /*acf0*/  FFMA.FTZ R95, R193, c[0x0][0x23c], -R0 ;  /* 0x00008f00c15f7a23 */ /* 0x000fcc0000010800 */
[--C-:B------:R-:W-:Y:S01]  /*ad00*/  FFMA.FTZ R35, R190, c[0x0][0x23c], -R2.reuse ;  /* 0x00008f00be237a23 */ /* 0x100fe20000010802 */
[----:B------:R-:W-:Y:S01]  /*ad10*/  HMMA.16816.F32.BF16 R40, R12, R18, R28 ;  /* 0x000000120c28723c */ /* 0x000fe2000004181c */
[----:B------:R-:W-:Y:S01]  /*ad20*/  FFMA.FTZ R34, R184, c[0x0][0x23c], -R2 ;  /* 0x00008f00b8227a23 */ /* 0x000fe20000010802 */
[----:B------:R-:W-:Y:S01]  /*ad30*/  LDSM.16.MT88.4 R12, [R218+0xa800] ;  /* 0x00a80000da0c783b */ /* 0x000fe20000004200 */
[----:B------:R-:W-:-:S04]  /*ad40*/  FFMA.FTZ R2, R195, c[0x0][0x23c], -R3 ;  /* 0x00008f00c3027a23 */ /* 0x000fc80000010803 */
[----:B------:R-:W-:Y:S02]  /*ad50*/  FFMA.FTZ R31, R114, c[0x0][0x23c], -R0 ;  /* 0x00008f00721f7a23 */ /* 0x000fe40000010800 */
[----:B------:R-:W-:Y:S01]  /*ad60*/  IMAD.MOV.U32 R114, RZ, RZ, R200 ;  /* 0x000000ffff727224 */ /* 0x000fe200078e00c8 */
[----:B------:R-:W-:Y:S01]  /*ad70*/  HMMA.16816.F32.BF16 R64, R8, R16, R64 ;  /* 0x000000100840723c */ /* 0x000fe20000041840 */
[----:B------:R3:W-:Y:S01]  /*ad80*/  MUFU.EX2 R200, R4 ;  /* 0x0000000400c87308 */ /* 0x0007e20000000800 */
[----:B------:R-:W-:Y:S01]  /*ad90*/  FFMA.FTZ R32, R113, c[0x0][0x23c], -R0 ;  /* 0x00008f0071207a23 */ /* 0x000fe20000010800 */
[----:B------:R-:W4:Y:S01]  /*ada0*/  LDSM.16.MT88.4 R16, [R217+0xa800] ;  /* 0x00a80000d910783b */ /* 0x000f220000004200 */
[----:B------:R-:W-:Y:S01]  /*adb0*/  MOV R113, R123 ;  /* 0x0000007b00717202 */ /* 0x000fe20000000f00 */
[----:B------:R-:W-:Y:S01]  /*adc0*/  IMAD.MOV.U32 R144, RZ, RZ, R120 ;  /* 0x000000ffff907224 */ /* 0x000fe200078e0078 */
[----:B------:R-:W-:Y:S01]  /*add0*/  MOV R123, R7 ;  /* 0x00000007007b7202 */ /* 0x000fe20000000f00 */
[--C-:B------:R-:W-:Y:S01]  /*ade0*/  FFMA.FTZ R7, R207, c[0x0][0x23c], -R0.reuse ;  /* 0x00008f00cf077a23 */ /* 0x100fe20000010800 */
[----:B------:R-:W-:Y:S01]  /*adf0*/  MOV R146, R119 ;  /* 0x0000007700927202 */ /* 0x000fe20000000f00 */
[--C-:B------:R-:W-:Y:S01]  /*ae00*/  FFMA.FTZ R96, R157, c[0x0][0x23c], -R0.reuse ;  /* 0x00008f009d607a23 */ /* 0x100fe20000010800 */
[----:B------:R-:W-:Y:S01]  /*ae10*/  MOV R193, R121 ;  /* 0x0000007900c17202 */ /* 0x000fe20000000f00 */
[----:B------:R-:W-:-:S02]  /*ae20*/  FFMA.FTZ R97, R156, c[0x0][0x23c], -R0 ;  /* 0x00008f009c617a23 */ /* 0x000fc40000010800 */
[--C-:B------:R-:W-:Y:S02]  /*ae30*/  FFMA.FTZ R98, R155, c[0x0][0x23c], -R0.reuse ;  /* 0x00008f009b627a23 */ /* 0x100fe40000010800 */
[--C-:B---3--:R-:W-:Y:S02]  /*ae40*/  FFMA.FTZ R4, R199, c[0x0][0x23c], -R0.reuse ;  /* 0x00008f00c7047a23 */ /* 0x108fe40000010800 */
[----:B------:R3:W1:Y:S01]  /*ae50*/  MUFU.EX2 R199, R2 ;  /* 0x0000000200c77308 */ /* 0x0006620000000800 */
[--C-:B------:R-:W-:Y:S02]  /*ae60*/  FFMA.FTZ R119, R154, c[0x0][0x23c], -R0.reuse ;  /* 0x00008f009a777a23 */ /* 0x100fe40000010800 */
[--C-:B------:R-:W-:Y:S02]  /*ae70*/  FFMA.FTZ R120, R153, c[0x0][0x23c], -R0.reuse ;  /* 0x00008f0099787a23 */ /* 0x100fe40000010800 */
[----:B------:R-:W-:Y:S01]  /*ae80*/  FFMA.FTZ R121, R147, c[0x0][0x23c], -R0 ;  /* 0x00008f0093797a23 */ /* 0x000fe20000010800 */
[----:B------:R-:W-:Y:S01]  /*ae90*/  MOV R153, R188 ;  /* 0x000000bc00997202 */ /* 0x000fe20000000f00 */
[----:B------:R-:W-:-:S02]  /*aea0*/  IMAD.MOV.U32 R188, RZ, RZ, R131 ;  /* 0x000000ffffbc7224 */ /* 0x000fc400078e0083 */
[----:B------:R-:W-:Y:S02]  /*aeb0*/  IMAD.MOV.U32 R195, RZ, RZ, R130 ;  /* 0x000000ffffc37224 */ /* 0x000fe400078e0082 */
[--C-:B---3--:R-:W-:Y:S01]  /*aec0*/  FFMA.FTZ R2, R211, c[0x0][0x23c], -R3.reuse ;  /* 0x00008f00d3027a23 */ /* 0x108fe20000010803 */
[----:B------:R-:W-:Y:S01]  /*aed0*/  MOV R211, R122 ;  /* 0x0000007a00d37202 */ /* 0x000fe20000000f00 */
[----:B------:R-:W-:Y:S02]  /*aee0*/  FFMA.FTZ R122, R145, c[0x0][0x23c], -R0 ;  /* 0x00008f00917a7a23 */ /* 0x000fe40000010800 */
[----:B------:R-:W-:Y:S01]  /*aef0*/  FFMA.FTZ R0, R209, c[0x0][0x23c], -R3 ;  /* 0x00008f00d1007a23 */ /* 0x000fe20000010803 */
[----:B------:R-:W-:Y:S08]  /*af00*/  MUFU.EX2 R131, R2 ;  /* 0x0000000200837308 */ /* 0x000ff00000000800 */
[----:B------:R-:W3:Y:S01]  /*af10*/  MUFU.EX2 R130, R0 ;  /* 0x0000000000827308 */ /* 0x000ee20000000800 */
[----:B------:R-:W-:-:S02]  /*af20*/  F2FP.BF16.PACK_AB R8, R206, R202 ;  /* 0x000000cace08723e */ /* 0x000fc400000010ff */
[----:B-1----:R-:W-:Y:S02]  /*af30*/  F2FP.BF16.PACK_AB R9, R199, R200 ;  /* 0x000000c8c709723e */ /* 0x002fe400000010ff */
[----:B------:R-:W-:Y:S01]  /*af40*/  F2FP.BF16.PACK_AB R10, R201, R205 ;  /* 0x000000cdc90a723e */ /* 0x000fe200000010ff */
[--C-:B------:R-:W-:Y:S01]  /*af50*/  FFMA.FTZ R30, R168, c[0x0][0x23c], -R5.reuse ;  /* 0x00008f00a81e7a23 */ /* 0x100fe20000010805 */
[----:B------:R-:W-:Y:S01]  /*af60*/  MOV R152, R137 ;  /* 0x0000008900987202 */ /* 0x000fe20000000f00 */
[--C-:B------:R-:W-:Y:S01]  /*af70*/  FFMA.FTZ R29, R166, c[0x0][0x23c], -R5.reuse ;  /* 0x00008f00a61d7a23 */ /* 0x100fe20000010805 */
[----:B------:R-:W-:Y:S01]  /*af80*/  MOV R248, R138 ;  /* 0x0000008a00f87202 */ /* 0x000fe20000000f00 */
[----:B------:R-:W-:Y:S01]  /*af90*/  IMAD.MOV.U32 R190, RZ, RZ, R176 ;  /* 0x000000ffffbe7224 */ /* 0x000fe200078e00b0 */
[----:B---3--:R-:W-:Y:S01]  /*afa0*/  F2FP.BF16.PACK_AB R11, R130, R131 ;  /* 0x00000083820b723e */ /* 0x008fe200000010ff */
[--C-:B------:R-:W-:Y:S01]  /*afb0*/  FFMA.FTZ R28, R164, c[0x0][0x23c], -R5.reuse ;  /* 0x00008f00a41c7a23 */ /* 0x100fe20000010805 */
[----:B------:R-:W-:Y:S01]  /*afc0*/  MOV R168, R136 ;  /* 0x0000008800a87202 */ /* 0x000fe20000000f00 */
[----:B------:R-:W-:Y:S01]  /*afd0*/  FFMA.FTZ R99, R162, c[0x0][0x23c], -R5 ;  /* 0x00008f00a2637a23 */ /* 0x000fe20000010805 */
[----:B------:R-:W-:Y:S01]  /*afe0*/  MOV R166, R139 ;  /* 0x0000008b00a67202 */ /* 0x000fe20000000f00 */
[----:B------:R-:W-:Y:S01]  /*aff0*/  IMAD.MOV.U32 R176, RZ, RZ, R128 ;  /* 0x000000ffffb07224 */ /* 0x000fe200078e0080 */
[----:B------:R-:W-:Y:S01]  /*b000*/  MOV R209, R123 ;  /* 0x0000007b00d17202 */ /* 0x000fe20000000f00 */
[----:B------:R-:W-:Y:S01]  /*b010*/  HMMA.16816.F32.BF16 R136, R8, R24, R88 ;  /* 0x000000180888723c */ /* 0x000fe20000041858 */
[----:B------:R-:W-:Y:S01]  /*b020*/  MOV R164, R129 ;  /* 0x0000008100a47202 */ /* 0x000fe20000000f00 */
[----:B------:R1:W-:Y:S01]  /*b030*/  MUFU.EX2 R126, R36 ;  /* 0x00000024007e7308 */ /* 0x0003e20000000800 */
[----:B------:R-:W-:Y:S01]  /*b040*/  MOV R162, R124 ;  /* 0x0000007c00a27202 */ /* 0x000fe20000000f00 */
[----:B------:R-:W-:Y:S01]  /*b050*/  IMAD.MOV.U32 R156, RZ, RZ, R140 ;  /* 0x000000ffff9c7224 */ /* 0x000fe200078e008c */
[----:B------:R-:W-:-:S05]  /*b060*/  MOV R178, R194 ;  /* 0x000000c200b27202 */ /* 0x000fca0000000f00 */
[----:B------:R-:W3:Y:S01]  /*b070*/  MUFU.EX2 R124, R37 ;  /* 0x00000025007c7308 */ /* 0x000ee20000000800 */
[----:B------:R-:W-:-:S07]  /*b080*/  MOV R194, R141 ;  /* 0x0000008d00c27202 */ /* 0x000fce0000000f00 */
[----:B------:R-:W-:Y:S01]  /*b090*/  MUFU.EX2 R128, R35 ;  /* 0x0000002300807308 */ /* 0x000fe20000000800 */
[----:B------:R-:W-:-:S07]  /*b0a0*/  MOV R157, R142 ;  /* 0x0000008e009d7202 */ /* 0x000fce0000000f00 */
[----:B------:R-:W-:Y:S01]  /*b0b0*/  MUFU.EX2 R129, R34 ;  /* 0x0000002200817308 */ /* 0x000fe20000000800 */
[----:B------:R-:W-:-:S07]  /*b0c0*/  IMAD.MOV.U32 R154, RZ, RZ, R185 ;  /* 0x000000ffff9a7224 */ /* 0x000fce00078e00b9 */
[----:B------:R-:W-:Y:S01]  /*b0d0*/  MUFU.EX2 R91, R32 ;  /* 0x00000020005b7308 */ /* 0x000fe20000000800 */
[----:B------:R-:W-:-:S07]  /*b0e0*/  MOV R155, R186 ;  /* 0x000000ba009b7202 */ /* 0x000fce0000000f00 */
[----:B------:R-:W1:Y:S01]  /*b0f0*/  MUFU.EX2 R123, R31 ;  /* 0x0000001f007b7308 */ /* 0x000e620000000800 */
[C---:B------:R-:W-:Y:S07]  /*b100*/  HMMA.16816.F32.BF16 R140, R8.reuse, R26, R84 ;  /* 0x0000001a088c723c */ /* 0x040fee0000041854 */
[----:B------:R-:W-:Y:S08]  /*b110*/  MUFU.EX2 R125, R7 ;  /* 0x00000007007d7308 */ /* 0x000ff00000000800 */
[----:B------:R1:W1:Y:S01]  /*b120*/  MUFU.EX2 R127, R4 ;  /* 0x00000004007f7308 */ /* 0x0002620000000800 */
[----:B--2---:R-:W-:Y:S01]  /*b130*/  HMMA.16816.F32.BF16 R80, R8, R20, R80 ;  /* 0x000000140850723c */ /* 0x004fe20000041850 */
[----:B------:R-:W-:-:S02]  /*b140*/  IMAD.MOV.U32 R182, RZ, RZ, R108 ;  /* 0x000000ffffb67224 */ /* 0x000fc400078e006c */
[----:B------:R-:W-:Y:S02]  /*b150*/  FFMA.FTZ R108, R160, c[0x0][0x23c], -R5 ;  /* 0x00008f00a06c7a23 */ /* 0x000fe40000010805 */
[----:B------:R-:W-:-:S03]  /*b160*/  IMAD.MOV.U32 R160, RZ, RZ, R166 ;  /* 0x000000ffffa07224 */ /* 0x000fc600078e00a6 */
[----:B------:R-:W-:Y:S01]  /*b170*/  HMMA.16816.F32.BF16 R76, R8, R22, R76 ;  /* 0x00000016084c723c */ /* 0x000fe2000004184c */
[----:B------:R-:W-:-:S07]  /*b180*/  MOV R166, R190 ;  /* 0x000000be00a67202 */ /* 0x000fce0000000f00 */
[C---:B----4-:R-:W-:Y:S08]  /*b190*/  HMMA.16816.F32.BF16 R72, R8.reuse, R16, R72 ;  /* 0x000000100848723c */ /* 0x050ff00000041848 */
[C---:B------:R-:W-:Y:S08]  /*b1a0*/  HMMA.16816.F32.BF16 R68, R8.reuse, R18, R68 ;  /* 0x000000120844723c */ /* 0x040ff00000041844 */
[C---:B------:R-:W-:Y:S08]  /*b1b0*/  HMMA.16816.F32.BF16 R184, R8.reuse, R12, R64 ;  /* 0x0000000c08b8723c */ /* 0x040ff00000041840 */
[----:B------:R-:W-:Y:S07]  /*b1c0*/  HMMA.16816.F32.BF16 R84, R8, R14, R60 ;  /* 0x0000000e0854723c */ /* 0x000fee000004183c */
[----:B------:R-:W-:Y:S01]  /*b1d0*/  FADD.FTZ R8, R162, R135 ;  /* 0x00000087a2087221 */ /* 0x000fe20000010000 */
[----:B------:R-:W-:-:S02]  /*b1e0*/  MOV R162, R164 ;  /* 0x000000a400a27202 */ /* 0x000fc40000000f00 */
[----:B------:R-:W-:Y:S01]  /*b1f0*/  MOV R164, R168 ;  /* 0x000000a800a47202 */ /* 0x000fe20000000f00 */
[----:B-1----:R-:W-:Y:S01]  /*b200*/  FADD.FTZ R36, R244, R8 ;  /* 0x00000008f4247221 */ /* 0x002fe20000010000 */
[----:B------:R-:W-:Y:S01]  /*b210*/  MOV R168, R250 ;  /* 0x000000fa00a87202 */ /* 0x000fe20000000f00 */
[----:B------:R-:W-:Y:S01]  /*b220*/  FADD.FTZ R4, R162, R160 ;  /* 0x000000a0a2047221 */ /* 0x000fe20000010000 */
[----:B---3--:R-:W-:Y:S01]  /*b230*/  F2FP.BF16.PACK_AB R8, R126, R124 ;  /* 0x0000007c7e08723e */ /* 0x008fe200000010ff */
[----:B------:R-:W-:Y:S01]  /*b240*/  IMAD.MOV.U32 R162, RZ, RZ, R164 ;  /* 0x000000ffffa27224 */ /* 0x000fe200078e00a4 */
[----:B------:R-:W-:Y:S01]  /*b250*/  F2FP.BF16.PACK_AB R9, R123, R91 ;  /* 0x0000005b7b09723e */ /* 0x000fe200000010ff */
[----:B------:R-:W-:Y:S01]  /*b260*/  FFMA.FTZ R33, R204, c[0x0][0x23c], -R5 ;  /* 0x00008f00cc217a23 */ /* 0x000fe20000010805 */
[----:B------:R-:W-:Y:S01]  /*b270*/  F2FP.BF16.PACK_AB R10, R129, R128 ;  /* 0x00000080810a723e */ /* 0x000fe200000010ff */
[----:B------:R-:W-:Y:S01]  /*b280*/  FFMA.FTZ R0, R171, c[0x0][0x23c], -R3 ;  /* 0x00008f00ab007a23 */ /* 0x000fe20000010803 */
[----:B------:R-:W-:Y:S01]  /*b290*/  F2FP.BF16.PACK_AB R11, R127, R125 ;  /* 0x0000007d7f0b723e */ /* 0x000fe200000010ff */
[----:B------:R-:W-:Y:S01]  /*b2a0*/  MUFU.EX2 R89, R30 ;  /* 0x0000001e00597308 */ /* 0x000fe20000000800 */
[----:B------:R-:W-:Y:S01]  /*b2b0*/  MOV R164, R166 ;  /* 0x000000a600a47202 */ /* 0x000fe20000000f00 */
[----:B------:R-:W-:Y:S01]  /*b2c0*/  IMAD.MOV.U32 R183, RZ, RZ, R110 ;  /* 0x000000ffffb77224 */ /* 0x000fe200078e006e */
[----:B------:R-:W-:Y:S01]  /*b2d0*/  MOV R166, R168 ;  /* 0x000000a800a67202 */ /* 0x000fe20000000f00 */
[----:B------:R-:W-:Y:S01]  /*b2e0*/  IMAD.MOV.U32 R168, RZ, RZ, R195 ;  /* 0x000000ffffa87224 */ /* 0x000fe200078e00c3 */
[----:B------:R-:W-:Y:S01]  /*b2f0*/  MOV R195, R234 ;  /* 0x000000ea00c37202 */ /* 0x000fe20000000f00 */
[----:B------:R-:W-:Y:S01]  /*b300*/  FADD.FTZ R4, R162, R4 ;  /* 0x00000004a2047221 */ /* 0x000fe20000010000 */
[----:B------:R-:W-:Y:S01]  /*b310*/  MOV R162, R164 ;  /* 0x000000a400a27202 */ /* 0x000fe20000000f00 */
[----:B------:R1:W2:Y:S01]  /*b320*/  MUFU.EX2 R88, R33 ;  /* 0x0000002100587308 */ /* 0x0002a20000000800 */
[----:B------:R-:W-:Y:S01]  /*b330*/  IMAD.MOV.U32 R164, RZ, RZ, R166 ;  /* 0x000000ffffa47224 */ /* 0x000fe200078e00a6 */
[----:B------:R-:W-:Y:S01]  /*b340*/  MOV R166, R168 ;  /* 0x000000a800a67202 */ /* 0x000fe20000000f00 */
[----:B------:R-:W-:Y:S01]  /*b350*/  FADD.FTZ R7, R134, R132 ;  /* 0x0000008486077221 */ /* 0x000fe20000010000 */
[----:B------:R-:W-:Y:S01]  /*b360*/  MOV R180, R109 ;  /* 0x0000006d00b47202 */ /* 0x000fe20000000f00 */
[----:B------:R-:W-:Y:S01]  /*b370*/  IMAD.MOV.U32 R207, RZ, RZ, R112 ;  /* 0x000000ffffcf7224 */ /* 0x000fe200078e0070 */
[----:B------:R-:W-:-:S02]  /*b380*/  MOV R168, R195 ;  /* 0x000000c300a87202 */ /* 0x000fc40000000f00 */
[----:B------:R-:W-:Y:S01]  /*b390*/  MUFU.EX2 R90, R29 ;  /* 0x0000001d005a7308 */ /* 0x000fe20000000800 */
[----:B------:R-:W-:Y:S01]  /*b3a0*/  MOV R147, R111 ;  /* 0x0000006f00937202 */ /* 0x000fe20000000f00 */
[----:B------:R-:W-:Y:S01]  /*b3b0*/  IMAD.MOV.U32 R204, RZ, RZ, R114 ;  /* 0x000000ffffcc7224 */ /* 0x000fe200078e0072 */
[----:B------:R-:W-:Y:S01]  /*b3c0*/  MOV R145, R113 ;  /* 0x0000007100917202 */ /* 0x000fe20000000f00 */
[--C-:B------:R-:W-:Y:S01]  /*b3d0*/  FFMA.FTZ R109, R159, c[0x0][0x23c], -R5.reuse ;  /* 0x00008f009f6d7a23 */ /* 0x100fe20000010805 */
[----:B------:R3:W5:Y:S01]  /*b3e0*/  LDL.LU R250, [R1+0xc4] ;  /* 0x0000c40001fa7983 */ /* 0x0007620000300800 */
[----:B-1----:R-:W-:Y:S02]  /*b3f0*/  HMMA.16816.F32.BF16 R32, R8, R16, R52 ;  /* 0x000000100820723c */ /* 0x002fe40000041834 */
[----:B------:R1:W-:Y:S01]  /*b400*/  MUFU.EX2 R53, R28 ;  /* 0x0000001c00357308 */ /* 0x0003e20000000800 */
[----:B------:R-:W-:Y:S02]  /*b410*/  FFMA.FTZ R110, R158, c[0x0][0x23c], -R5 ;  /* 0x00008f009e6e7a23 */ /* 0x000fe40000010805 */
[----:B------:R-:W-:-:S02]  /*b420*/  FFMA.FTZ R2, R239, c[0x0][0x23c], -R3 ;  /* 0x00008f00ef027a23 */ /* 0x000fc40000010803 */
[--C-:B------:R-:W-:Y:S02]  /*b430*/  FFMA.FTZ R5, R170, c[0x0][0x23c], -R3.reuse ;  /* 0x00008f00aa057a23 */ /* 0x100fe40000010803 */
[--C-:B------:R-:W-:Y:S02]  /*b440*/  FFMA.FTZ R38, R169, c[0x0][0x23c], -R3.reuse ;  /* 0x00008f00a9267a23 */ /* 0x100fe40000010803 */
[--C-:B------:R-:W-:Y:S02]  /*b450*/  FFMA.FTZ R111, R167, c[0x0][0x23c], -R3.reuse ;  /* 0x00008f00a76f7a23 */ /* 0x100fe40000010803 */
[--C-:B------:R-:W-:Y:S02]  /*b460*/  FFMA.FTZ R112, R165, c[0x0][0x23c], -R3.reuse ;  /* 0x00008f00a5707a23 */ /* 0x100fe40000010803 */
[--C-:B------:R-:W-:Y:S01]  /*b470*/  FFMA.FTZ R113, R163, c[0x0][0x23c], -R3.reuse ;  /* 0x00008f00a3717a23 */ /* 0x100fe20000010803 */
[----:B-1----:R-:W-:Y:S01]  /*b480*/  HMMA.16816.F32.BF16 R28, R8, R18, R48 ;  /* 0x00000012081c723c */ /* 0x002fe20000041830 */
[----:B------:R1:W-:Y:S01]  /*b490*/  MUFU.EX2 R51, R0 ;  /* 0x0000000000337308 */ /* 0x0003e20000000800 */
[----:B------:R-:W-:-:S02]  /*b4a0*/  FFMA.FTZ R114, R161, c[0x0][0x23c], -R3 ;  /* 0x00008f00a1727a23 */ /* 0x000fc40000010803 */
[----:B------:R-:W-:Y:S01]  /*b4b0*/  IMAD.MOV.U32 R190, RZ, RZ, R172 ;  /* 0x000000ffffbe7224 */ /* 0x000fe200078e00ac */
[----:B------:R-:W-:Y:S01]  /*b4c0*/  MOV R160, R175 ;  /* 0x000000af00a07202 */ /* 0x000fe20000000f00 */
[----:B------:R-:W-:Y:S01]  /*b4d0*/  FADD.FTZ R3, R245, R246 ;  /* 0x000000f6f5037221 */ /* 0x000fe20000010000 */
[----:B------:R-:W-:Y:S01]  /*b4e0*/  LDSM.16.MT88.4 R16, [R217+0xb000] ;  /* 0x00b00000d910783b */ /* 0x000fe20000004200 */
[----:B------:R-:W-:Y:S02]  /*b4f0*/  FADD.FTZ R37, R133, R7 ;  /* 0x0000000785257221 */ /* 0x000fe40000010000 */
[----:B------:R-:W-:Y:S02]  /*b500*/  FADD.FTZ R7, R233, R3 ;  /* 0x00000003e9077221 */ /* 0x000fe40000010000 */
[----:B-1----:R-:W-:Y:S01]  /*b510*/  FADD.FTZ R0, R162, R36 ;  /* 0x00000024a2007221 */ /* 0x002fe20000010000 */
[----:B------:R-:W-:Y:S02]  /*b520*/  MOV R162, R164 ;  /* 0x000000a400a27202 */ /* 0x000fe40000000f00 */
[----:B------:R-:W-:Y:S01]  /*b530*/  MOV R164, R166 ;  /* 0x000000a600a47202 */ /* 0x000fe20000000f00 */
        /* <DEDUP_REMOVED lines=9> */
[----:B------:R-:W-:-:S02]  /*b5d0*/  MOV R164, R166 ;  /* 0x000000a600a47202 */ /* 0x000fc40000000f00 */
[----:B------:R-:W-:Y:S01]  /*b5e0*/  MOV R166, R168 ;  /* 0x000000a800a67202 */ /* 0x000fe20000000f00 */
[----:B------:R-:W-:Y:S01]  /*b5f0*/  IMAD.MOV.U32 R168, RZ, RZ, R153 ;  /* 0x000000ffffa87224 */ /* 0x000fe200078e0099 */
[----:B------:R-:W-:Y:S02]  /*b600*/  MOV R152, R248 ;  /* 0x000000f800987202 */ /* 0x000fe40000000f00 */
[----:B------:R-:W-:Y:S02]  /*b610*/  MOV R153, R154 ;  /* 0x0000009a00997202 */ /* 0x000fe40000000f00 */
[----:B------:R-:W-:Y:S01]  /*b620*/  MOV R154, R155 ;  /* 0x0000009b009a7202 */ /* 0x000fe20000000f00 */
[----:B------:R-:W-:Y:S01]  /*b630*/  IMAD.MOV.U32 R155, RZ, RZ, R156 ;  /* 0x000000ffff9b7224 */ /* 0x000fe200078e009c */
[----:B------:R-:W-:Y:S01]  /*b640*/  MOV R156, R157 ;  /* 0x0000009d009c7202 */ /* 0x000fe20000000f00 */
        /* <DEDUP_REMOVED lines=8> */
[----:B------:R2:W-:Y:S01]  /*b6d0*/  MUFU.EX2 R49, R5 ;  /* 0x0000000500317308 */ /* 0x0005e20000000800 */
[----:B------:R-:W-:Y:S01]  /*b6e0*/  MOV R172, R247 ;  /* 0x000000f700ac7202 */ /* 0x000fe20000000f00 */
[----:B------:R-:W-:Y:S01]  /*b6f0*/  FADD.FTZ R7, R162, R7 ;  /* 0x00000007a2077221 */ /* 0x000fe20000010000 */
[----:B------:R-:W-:Y:S01]  /*b700*/  MOV R163, R157 ;  /* 0x0000009d00a37202 */ /* 0x000fe20000000f00 */
[----:B-1----:R-:W-:Y:S01]  /*b710*/  FADD.FTZ R2, R228, R0 ;  /* 0x00000000e4027221 */ /* 0x002fe20000010000 */
[----:B------:R-:W-:Y:S01]  /*b720*/  MOV R165, R152 ;  /* 0x0000009800a57202 */ /* 0x000fe20000000f00 */
[----:B------:R-:W-:Y:S01]  /*b730*/  IMAD.MOV.U32 R167, RZ, RZ, R174 ;  /* 0x000000ffffa77224 */ /* 0x000fe200078e00ae */
[----:B------:R-:W-:Y:S01]  /*b740*/  MOV R239, R172 ;  /* 0x000000ac00ef7202 */ /* 0x000fe20000000f00 */
[----:B--2---:R-:W-:Y:S01]  /*b750*/  FADD.FTZ R5, R230, R4 ;  /* 0x00000004e6057221 */ /* 0x004fe20000010000 */
        /* <DEDUP_REMOVED lines=12> */
[----:B------:R3:W5:Y:S01]  /*b820*/  LDL.LU R246, [R1+0xbc] ;  /* 0x0000bc0001f67983 */ /* 0x0007620000300800 */
        /* <DEDUP_REMOVED lines=16> */
[----:B------:R-:W-:Y:S01]  /*b930*/  IMAD.MOV.U32 R195, RZ, RZ, R232 ;  /* 0x000000ffffc37224 */ /* 0x000fe200078e00e8 */
[----:B------:R-:W-:Y:S01]  /*b940*/  MOV R248, R231 ;  /* 0x000000e700f87202 */ /* 0x000fe20000000f00 */
[----:B------:R-:W-:Y:S01]  /*b950*/  FADD.FTZ R0, R227, R3 ;  /* 0x00000003e3007221 */ /* 0x000fe20000010000 */
[----:B------:R3:W5:Y:S01]  /*b960*/  LDL.LU R232, [R1+0xa8] ;  /* 0x0000a80001e87983 */ /* 0x0007620000300800 */
[----:B------:R-:W-:Y:S01]  /*b970*/  FADD.FTZ R5, R226, R5 ;  /* 0x00000005e2057221 */ /* 0x000fe20000010000 */
[----:B------:R-:W-:Y:S01]  /*b980*/  MOV R146, R183 ;  /* 0x000000b700927202 */ /* 0x000fe20000000f00 */
[----:B------:R-:W-:Y:S01]  /*b990*/  IMAD.MOV.U32 R183, RZ, RZ, R180 ;  /* 0x000000ffffb77224 */ /* 0x000fe200078e00b4 */
[----:B------:R3:W5:Y:S01]  /*b9a0*/  LDL.LU R231, [R1+0xa4] ;  /* 0x0000a40001e77983 */ /* 0x0007620000300800 */
[----:B------:R-:W-:Y:S01]  /*b9b0*/  MOV R180, R182 ;  /* 0x000000b600b47202 */ /* 0x000fe20000000f00 */
[----:B------:R-:W-:Y:S01]  /*b9c0*/  FADD.FTZ R3, R134, R0 ;  /* 0x0000000086037221 */ /* 0x000fe20000010000 */
[----:B------:R-:W-:Y:S01]  /*b9d0*/  MOV R182, R178 ;  /* 0x000000b200b67202 */ /* 0x000fe20000000f00 */
[----:B------:R3:W5:Y:S01]  /*b9e0*/  LDL.LU R230, [R1+0xa0] ;  /* 0x0000a00001e67983 */ /* 0x0007620000300800 */
[----:B------:R-:W-:Y:S01]  /*b9f0*/  IMAD.MOV.U32 R178, RZ, RZ, R195 ;  /* 0x000000ffffb27224 */ /* 0x000fe200078e00c3 */
[----:B------:R-:W-:Y:S01]  /*ba00*/  MOV R195, R176 ;  /* 0x000000b000c37202 */ /* 0x000fe20000000f00 */
[----:B------:R-:W-:Y:S01]  /*ba10*/  FADD.FTZ R2, R224, R5 ;  /* 0x00000005e0027221 */ /* 0x000fe20000010000 */
[----:B------:R3:W5:Y:S01]  /*ba20*/  LDL.LU R229, [R1+0x9c] ;  /* 0x00009c0001e57983 */ /* 0x0007620000300800 */
[----:B------:R-:W-:-:S03]  /*ba30*/  MOV R176, R225 ;  /* 0x000000e100b07202 */ /* 0x000fc60000000f00 */
[----:B------:R3:W5:Y:S01]  /*ba40*/  LDL.LU R228, [R1+0x98] ;  /* 0x0000980001e47983 */ /* 0x0007620000300800 */
[----:B------:R-:W-:-:S03]  /*ba50*/  FADD.FTZ R3, R221, R3 ;  /* 0x00000003dd037221 */ /* 0x000fc60000010000 */
        /* <DEDUP_REMOVED lines=10> */
[----:B------:R3:W5:Y:S04]  /*bb00*/  LDL.LU R222, [R1+0x80] ;  /* 0x0000800001de7983 */ /* 0x0007680000300800 */
[----:B------:R3:W5:Y:S04]  /*bb10*/  LDL.LU R221, [R1+0x7c] ;  /* 0x00007c0001dd7983 */ /* 0x0007680000300800 */
[----:B------:R3:W5:Y:S04]  /*bb20*/  LDL.LU R220, [R1+0x78] ;  /* 0x0000780001dc7983 */ /* 0x0007680000300800 */
[----:B------:R3:W5:Y:S01]  /*bb30*/  LDL.LU R203, [R1+0x74] ;  /* 0x0000740001cb7983 */ /* 0x0007620000300800 */
[C---:B------:R-:W-:Y:S08]  /*bb40*/  HMMA.16816.F32.BF16 R148, R8.reuse, R20, R148 ;  /* 0x000000140894723c */ /* 0x040ff00000041894 */
[C---:B------:R-:W-:Y:S01]  /*bb50*/  HMMA.16816.F32.BF16 R56, R8.reuse, R22, R56 ;  /* 0x000000160838723c */ /* 0x040fe20000041838 */
[----:B------:R-:W1:Y:S07]  /*bb60*/  LDSM.16.MT88.4 R20, [R219+0xb000] ;  /* 0x00b00000db14783b */ /* 0x000e6e0000004200 */
[C---:B------:R-:W-:Y:S08]  /*bb70*/  HMMA.16816.F32.BF16 R64, R8.reuse, R24, R104 ;  /* 0x000000180840723c */ /* 0x040ff00000041868 */
[C---:B------:R-:W-:Y:S01]  /*bb80*/  HMMA.16816.F32.BF16 R60, R8.reuse, R26, R100 ;  /* 0x0000001a083c723c */ /* 0x040fe20000041864 */
[----:B------:R-:W2:Y:S07]  /*bb90*/  LDSM.16.MT88.4 R24, [R216+0xb000] ;  /* 0x00b00000d818783b */ /* 0x000eae0000004200 */
[C---:B------:R-:W-:Y:S08]  /*bba0*/  HMMA.16816.F32.BF16 R44, R8.reuse, R12, R44 ;  /* 0x0000000c082c723c */ /* 0x040ff0000004182c */
[----:B------:R-:W-:Y:S01]  /*bbb0*/  HMMA.16816.F32.BF16 R40, R8, R14, R40 ;  /* 0x0000000e0828723c */ /* 0x000fe20000041828 */
[----:B------:R-:W2:Y:S01]  /*bbc0*/  LDSM.16.MT88.4 R12, [R218+0xb000] ;  /* 0x00b00000da0c783b */ /* 0x000ea20000004200 */
[----:B------:R-:W1:Y:S05]  /*bbd0*/  MUFU.EX2 R50, R38 ;  /* 0x0000002600327308 */ /* 0x000e6a0000000800 */
[----:B------:R-:W-:-:S02]  /*bbe0*/  F2FP.BF16.PACK_AB R8, R89, R88 ;  /* 0x000000585908723e */ /* 0x000fc400000010ff */
[----:B----4-:R-:W-:Y:S01]  /*bbf0*/  F2FP.BF16.PACK_AB R9, R51, R52 ;  /* 0x000000343309723e */ /* 0x010fe200000010ff */
[----:B------:R4:W-:Y:S01]  /*bc00*/  MUFU.EX2 R48, R39 ;  /* 0x0000002700307308 */ /* 0x0009e20000000800 */
[----:B------:R-:W-:Y:S02]  /*bc10*/  F2FP.BF16.PACK_AB R10, R53, R90 ;  /* 0x0000005a350a723e */ /* 0x000fe400000010ff */
[----:B-1----:R-:W-:-:S05]  /*bc20*/  F2FP.BF16.PACK_AB R11, R50, R49 ;  /* 0x00000031320b723e */ /* 0x002fca00000010ff */
[----:B------:R-:W1:Y:S08]  /*bc30*/  MUFU.EX2 R92, R92 ;  /* 0x0000005c005c7308 */ /* 0x000e700000000800 */
[----:B------:R-:W-:Y:S01]  /*bc40*/  MUFU.EX2 R93, R93 ;  /* 0x0000005d005d7308 */ /* 0x000fe20000000800 */
[----:B------:R-:W-:Y:S07]  /*bc50*/  HMMA.16816.F32.BF16 R152, R8, R20, R80 ;  /* 0x000000140898723c */ /* 0x000fee0000041850 */
[----:B------:R-:W-:Y:S01]  /*bc60*/  MUFU.EX2 R94, R94 ;  /* 0x0000005e005e7308 */ /* 0x000fe20000000800 */
[----:B------:R-:W-:-:S07]  /*bc70*/  MOV R82, R178 ;  /* 0x000000b200527202 */ /* 0x000fce0000000f00 */
[----:B------:R-:W-:Y:S08]  /*bc80*/  MUFU.EX2 R95, R95 ;  /* 0x0000005f005f7308 */ /* 0x000ff00000000800 */
[----:B------:R-:W1:Y:S08]  /*bc90*/  MUFU.EX2 R96, R96 ;  /* 0x0000006000607308 */ /* 0x000e700000000800 */
[----:B------:R-:W-:Y:S08]  /*bca0*/  MUFU.EX2 R97, R97 ;  /* 0x0000006100617308 */ /* 0x000ff00000000800 */
[----:B------:R-:W1:Y:S01]  /*bcb0*/  MUFU.EX2 R98, R98 ;  /* 0x0000006200627308 */ /* 0x000e620000000800 */
[----:B------:R-:W-:Y:S01]  /*bcc0*/  MOV R55, R176 ;  /* 0x000000b000377202 */ /* 0x000fe20000000f00 */
[----:B------:R-:W-:Y:S01]  /*bcd0*/  FADD.FTZ R0, R135, R0 ;  /* 0x0000000087007221 */ /* 0x000fe20000010000 */
[----:B------:R-:W-:Y:S01]  /*bce0*/  MOV R100, R194 ;  /* 0x000000c200647202 */ /* 0x000fe20000000f00 */
[----:B------:R-:W-:Y:S01]  /*bcf0*/  IMAD.MOV.U32 R83, RZ, RZ, R161 ;  /* 0x000000ffff537224 */ /* 0x000fe200078e00a1 */
[----:B------:R-:W-:Y:S01]  /*bd00*/  MOV R102, R160 ;  /* 0x000000a000667202 */ /* 0x000fe20000000f00 */
[----:B------:R-:W-:-:S02]  /*bd10*/  IMAD.MOV.U32 R54, RZ, RZ, R195 ;  /* 0x000000ffff367224 */ /* 0x000fc400078e00c3 */
[----:B------:R-:W-:Y:S01]  /*bd20*/  FADD.FTZ R4, R82, R4 ;  /* 0x0000000452047221 */ /* 0x000fe20000010000 */
[----:B------:R-:W-:Y:S01]  /*bd30*/  MOV R103, R239 ;  /* 0x000000ef00677202 */ /* 0x000fe20000000f00 */
[----:B------:R-:W-:Y:S01]  /*bd40*/  IMAD.MOV.U32 R101, RZ, RZ, R162 ;  /* 0x000000ffff657224 */ /* 0x000fe200078e00a2 */
[C---:B--2---:R-:W-:Y:S01]  /*bd50*/  HMMA.16816.F32.BF16 R136, R8.reuse, R24, R136 ;  /* 0x000000180888723c */ /* 0x044fe20000041888 */
[----:B------:R-:W-:Y:S01]  /*bd60*/  MOV R105, R163 ;  /* 0x000000a300697202 */ /* 0x000fe20000000f00 */
[----:B------:R-:W-:Y:S01]  /*bd70*/  FADD.FTZ R0, R83, R0 ;  /* 0x0000000053007221 */ /* 0x000fe20000010000 */
[----:B------:R-:W-:Y:S01]  /*bd80*/  MOV R104, R165 ;  /* 0x000000a500687202 */ /* 0x000fe20000000f00 */
[----:B------:R-:W-:Y:S02]  /*bd90*/  FADD.FTZ R4, R54, R4 ;  /* 0x0000000436047221 */ /* 0x000fe40000010000 */
[----:B------:R-:W-:Y:S02]  /*bda0*/  FADD.FTZ R3, R55, R3 ;  /* 0x0000000337037221 */ /* 0x000fe40000010000 */
[----:B------:R-:W-:Y:S01]  /*bdb0*/  HMMA.16816.F32.BF16 R140, R8, R26, R140 ;  /* 0x0000001a088c723c */ /* 0x000fe2000004188c */
[----:B------:R-:W-:Y:S01]  /*bdc0*/  FADD.FTZ R2, R100, R2 ;  /* 0x0000000264027221 */ /* 0x000fe20000010000 */
[----:B------:R-:W-:Y:S01]  /*bdd0*/  MOV R55, R102 ;  /* 0x0000006600377202 */ /* 0x000fe20000000f00 */
[----:B------:R-:W-:Y:S01]  /*bde0*/  IMAD.MOV.U32 R54, RZ, RZ, R101 ;  /* 0x000000ffff367224 */ /* 0x000fe200078e0065 */
[----:B------:R-:W-:-:S04]  /*bdf0*/  MOV R100, R103 ;  /* 0x0000006700647202 */ /* 0x000fc80000000f00 */
        /* <DEDUP_REMOVED lines=10> */
[----:B------:R-:W-:-:S07]  /*bea0*/  IMAD.MOV.U32 R165, RZ, RZ, R211 ;  /* 0x000000ffffa57224 */ /* 0x000fce00078e00d3 */
[----:B----4-:R-:W-:Y:S01]  /*beb0*/  HMMA.16816.F32.BF16 R36, R8, R14, R84 ;  /* 0x0000000e0824723c */ /* 0x010fe20000041854 */
[----:B------:R-:W-:Y:S01]  /*bec0*/  IMAD.MOV.U32 R101, RZ, RZ, R104 ;  /* 0x000000ffff657224 */ /* 0x000fe200078e0068 */
[----:B------:R-:W-:Y:S01]  /*bed0*/  MOV R107, R164 ;  /* 0x000000a4006b7202 */ /* 0x000fe20000000f00 */
[----:B------:R-:W-:Y:S01]  /*bee0*/  IMAD.MOV.U32 R194, RZ, RZ, R181 ;  /* 0x000000ffffc27224 */ /* 0x000fe200078e00b5 */
[----:B------:R-:W-:Y:S01]  /*bef0*/  MOV R133, R166 ;  /* 0x000000a600857202 */ /* 0x000fe20000000f00 */
[----:B------:R-:W-:Y:S02]  /*bf00*/  LDSM.16.MT88.4 R160, [R219+0xb800] ;  /* 0x00b80000dba0783b */ /* 0x000fe40000004200 */
[----:B-1----:R-:W-:Y:S02]  /*bf10*/  F2FP.BF16.PACK_AB R8, R92, R48 ;  /* 0x000000305c08723e */ /* 0x002fe400000010ff */
[----:B------:R-:W-:Y:S02]  /*bf20*/  F2FP.BF16.PACK_AB R9, R96, R95 ;  /* 0x0000005f6009723e */ /* 0x000fe400000010ff */
[----:B------:R-:W-:-:S02]  /*bf30*/  F2FP.BF16.PACK_AB R10, R94, R93 ;  /* 0x0000005d5e0a723e */ /* 0x000fc400000010ff */
[----:B------:R-:W-:Y:S01]  /*bf40*/  F2FP.BF16.PACK_AB R11, R98, R97 ;  /* 0x00000061620b723e */ /* 0x000fe200000010ff */
[----:B------:R-:W-:Y:S01]  /*bf50*/  FADD.FTZ R4, R54, R4 ;  /* 0x0000000436047221 */ /* 0x000fe20000010000 */
[----:B------:R-:W-:Y:S01]  /*bf60*/  MOV R209, R183 ;  /* 0x000000b700d17202 */ /* 0x000fe20000000f00 */
[----:B------:R-:W-:Y:S01]  /*bf70*/  IMAD.MOV.U32 R204, RZ, RZ, R180 ;  /* 0x000000ffffcc7224 */ /* 0x000fe200078e00b4 */
[----:B------:R-:W-:Y:S01]  /*bf80*/  MOV R211, R182 ;  /* 0x000000b600d37202 */ /* 0x000fe20000000f00 */
[----:B------:R-:W-:Y:S01]  /*bf90*/  FADD.FTZ R3, R55, R3 ;  /* 0x0000000337037221 */ /* 0x000fe20000010000 */
[----:B------:R-:W-:Y:S01]  /*bfa0*/  MOV R103, R190 ;  /* 0x000000be00677202 */ /* 0x000fe20000000f00 */
[----:B------:R-:W-:Y:S01]  /*bfb0*/  HMMA.16816.F32.BF16 R180, R8, R12, R44 ;  /* 0x0000000c08b4723c */ /* 0x000fe2000004182c */
[----:B------:R-:W-:Y:S01]  /*bfc0*/  FADD.FTZ R2, R100, R2 ;  /* 0x0000000264027221 */ /* 0x000fe20000010000 */
[----:B------:R-:W-:Y:S01]  /*bfd0*/  MOV R81, R106 ;  /* 0x0000006a00517202 */ /* 0x000fe20000000f00 */
[----:B------:R-:W-:-:S02]  /*bfe0*/  IMAD.MOV.U32 R104, RZ, RZ, R248 ;  /* 0x000000ffff687224 */ /* 0x000fc400078e00f8 */
[----:B------:R-:W-:Y:S01]  /*bff0*/  FADD.FTZ R0, R192, R0 ;  /* 0x00000000c0007221 */ /* 0x000fe20000010000 */
[----:B------:R-:W-:Y:S01]  /*c000*/  MOV R135, R145 ;  /* 0x0000009100877202 */ /* 0x000fe20000000f00 */
[----:B------:R-:W-:Y:S01]  /*c010*/  IMAD.MOV.U32 R80, RZ, RZ, R105 ;  /* 0x000000ffff507224 */ /* 0x000fe200078e0069 */
[----:B------:R-:W-:Y:S01]  /*c020*/  HMMA.16816.F32.BF16 R64, R8, R24, R64 ;  /* 0x000000180840723c */ /* 0x000fe20000041840 */
[----:B------:R-:W-:Y:S01]  /*c030*/  FADD.FTZ R7, R102, R3 ;  /* 0x0000000366077221 */ /* 0x000fe20000010000 */
[----:B------:R-:W-:Y:S01]  /*c040*/  MOV R82, R107 ;  /* 0x0000006b00527202 */ /* 0x000fe20000000f00 */
[----:B------:R-:W-:Y:S01]  /*c050*/  FADD.FTZ R5, R103, R2 ;  /* 0x0000000267057221 */ /* 0x000fe20000010000 */
[----:B------:R-:W-:-:S04]  /*c060*/  MOV R54, R134 ;  /* 0x0000008600367202 */ /* 0x000fc80000000f00 */
[----:B------:R-:W-:Y:S01]  /*c070*/  HMMA.16816.F32.BF16 R60, R8, R26, R60 ;  /* 0x0000001a083c723c */ /* 0x000fe2000004183c */
[----:B------:R-:W-:Y:S01]  /*c080*/  IMAD.MOV.U32 R83, RZ, RZ, R133 ;  /* 0x000000ffff537224 */ /* 0x000fe200078e0085 */
[----:B------:R-:W-:-:S06]  /*c090*/  MOV R55, R132 ;  /* 0x0000008400377202 */ /* 0x000fcc0000000f00 */
[----:B------:R-:W-:Y:S01]  /*c0a0*/  HMMA.16816.F32.BF16 R148, R8, R20, R148 ;  /* 0x000000140894723c */ /* 0x000fe20000041894 */
[----:B------:R-:W-:-:S07]  /*c0b0*/  IMAD.MOV.U32 R164, RZ, RZ, R144 ;  /* 0x000000ffffa47224 */ /* 0x000fce00078e0090 */
[----:B------:R-:W-:Y:S01]  /*c0c0*/  HMMA.16816.F32.BF16 R56, R8, R22, R56 ;  /* 0x000000160838723c */ /* 0x000fe20000041838 */
[----:B------:R-:W-:-:S07]  /*c0d0*/  FADD.FTZ R2, R81, R7 ;  /* 0x0000000751027221 */ /* 0x000fce0000010000 */
[----:B------:R-:W-:Y:S01]  /*c0e0*/  HMMA.16816.F32.BF16 R32, R8, R16, R32 ;  /* 0x000000100820723c */ /* 0x000fe20000041820 */
[----:B------:R-:W-:-:S07]  /*c0f0*/  MOV R167, R147 ;  /* 0x0000009300a77202 */ /* 0x000fce0000000f00 */
[----:B------:R-:W-:Y:S01]  /*c100*/  HMMA.16816.F32.BF16 R28, R8, R18, R28 ;  /* 0x00000012081c723c */ /* 0x000fe2000004181c */
[----:B------:R-:W-:-:S07]  /*c110*/  MOV R239, R193 ;  /* 0x000000c100ef7202 */ /* 0x000fce0000000f00 */
[----:B------:R-:W-:Y:S01]  /*c120*/  HMMA.16816.F32.BF16 R12, R8, R14, R40 ;  /* 0x0000000e080c723c */ /* 0x000fe20000041828 */
[----:B------:R-:W-:Y:S01]  /*c130*/  IMAD.MOV.U32 R100, RZ, RZ, R135 ;  /* 0x000000ffff647224 */ /* 0x000fe200078e0087 */
[----:B------:R-:W-:Y:S01]  /*c140*/  MOV R166, R146 ;  /* 0x0000009200a67202 */ /* 0x000fe20000000f00 */
[----:B------:R-:W-:Y:S01]  /*c150*/  IMAD.MOV.U32 R103, RZ, RZ, R239 ;  /* 0x000000ffff677224 */ /* 0x000fe200078e00ef */
        /* <DEDUP_REMOVED lines=18> */
[----:B------:R-:W1:Y:S01]  /*c280*/  LDSM.16.MT88.4 R144, [R216+0xb800] ;  /* 0x00b80000d890783b */ /* 0x000e620000004200 */
[----:B------:R-:W-:-:S02]  /*c290*/  FADD.FTZ R0, R235, R4 ;  /* 0x00000004eb007221 */ /* 0x000fc40000010000 */
[----:B------:R-:W-:Y:S01]  /*c2a0*/  FADD.FTZ R4, R101, R5 ;  /* 0x0000000565047221 */ /* 0x000fe20000010000 */
[----:B------:R-:W2:Y:S01]  /*c2b0*/  LDSM.16.MT88.4 R176, [R217+0xb800] ;  /* 0x00b80000d9b0783b */ /* 0x000ea20000004200 */
[----:B------:R-:W-:Y:S02]  /*c2c0*/  FADD.FTZ R3, R102, R3 ;  /* 0x0000000366037221 */ /* 0x000fe40000010000 */
[----:B------:R-:W-:Y:S01]  /*c2d0*/  FADD.FTZ R2, R103, R2 ;  /* 0x0000000267027221 */ /* 0x000fe20000010000 */
[----:B------:R-:W4:Y:S01]  /*c2e0*/  LDSM.16.MT88.4 R16, [R218+0xb800] ;  /* 0x00b80000da10783b */ /* 0x000f220000004200 */
[----:B------:R-:W-:Y:S01]  /*c2f0*/  FADD.FTZ R0, R104, R0 ;  /* 0x0000000068007221 */ /* 0x000fe20000010000 */
[----:B------:R-:W-:Y:S01]  /*c300*/  MOV R204, R195 ;  /* 0x000000c300cc7202 */ /* 0x000fe20000000f00 */
[----:B------:R-:W-:Y:S01]  /*c310*/  IMAD.MOV.U32 R209, RZ, RZ, R193 ;  /* 0x000000ffffd17224 */ /* 0x000fe200078e00c1 */
        /* <DEDUP_REMOVED lines=41> */
[----:B------:R-:W-:Y:S01]  /*c5b0*/  MUFU.EX2 R99, R99 ;  /* 0x0000006300637308 */ /* 0x000fe20000000800 */
[----:B------:R-:W-:Y:S02]  /*c5c0*/  FADD.FTZ R3, R48, R3 ;  /* 0x0000000330037221 */ /* 0x000fe40000010000 */
[----:B------:R-:W-:Y:S02]  /*c5d0*/  FADD.FTZ R235, R95, R235 ;  /* 0x000000eb5feb7221 */ /* 0x000fe40000010000 */
[----:B------:R-:W-:-:S02]  /*c5e0*/  FADD.FTZ R2, R88, R2 ;  /* 0x0000000258027221 */ /* 0x000fc40000010000 */
[----:B------:R-:W-:Y:S01]  /*c5f0*/  FADD.FTZ R0, R52, R0 ;  /* 0x0000000034007221 */ /* 0x000fe20000010000 */
[----:B------:R-:W1:Y:S01]  /*c600*/  MUFU.EX2 R108, R108 ;  /* 0x0000006c006c7308 */ /* 0x000e620000000800 */
        /* <DEDUP_REMOVED lines=54> */
[C---:B--2---:R-:W-:Y:S08]  /*c970*/  HMMA.16816.F32.BF16 R168, R188.reuse, R176, R168 ;  /* 0x000000b0bca8723c */ /* 0x044ff000000418a8 */
[----:B------:R-:W-:Y:S08]  /*c980*/  HMMA.16816.F32.BF16 R172, R188, R178, R172 ;  /* 0x000000b2bcac723c */ /* 0x000ff000000418ac */
[C---:B------:R-:W-:Y:S08]  /*c990*/  HMMA.16816.F32.BF16 R132, R192.reuse, R144, R64 ;  /* 0x00000090c084723c */ /* 0x040ff00000041840 */
[C---:B------:R-:W-:Y:S08]  /*c9a0*/  HMMA.16816.F32.BF16 R148, R192.reuse, R160, R148 ;  /* 0x000000a0c094723c */ /* 0x040ff00000041894 */
[----:B------:R-:W-:Y:S08]  /*c9b0*/  HMMA.16816.F32.BF16 R164, R192, R176, R32 ;  /* 0x000000b0c0a4723c */ /* 0x000ff00000041820 */
[----:B----4-:R-:W-:Y:S08]  /*c9c0*/  HMMA.16816.F32.BF16 R184, R188, R16, R184 ;  /* 0x00000010bcb8723c */ /* 0x010ff000000418b8 */
[C---:B------:R-:W-:Y:S08]  /*c9d0*/  HMMA.16816.F32.BF16 R144, R192.reuse, R146, R60 ;  /* 0x00000092c090723c */ /* 0x040ff0000004183c */
[C---:B------:R-:W-:Y:S08]  /*c9e0*/  HMMA.16816.F32.BF16 R160, R192.reuse, R162, R56 ;  /* 0x000000a2c0a0723c */ /* 0x040ff00000041838 */
[C---:B------:R-:W-:Y:S08]  /*c9f0*/  HMMA.16816.F32.BF16 R176, R192.reuse, R178, R28 ;  /* 0x000000b2c0b0723c */ /* 0x040ff0000004181c */
[----:B------:R-:W-:Y:S08]  /*ca00*/  HMMA.16816.F32.BF16 R180, R192, R16, R180 ;  /* 0x00000010c0b4723c */ /* 0x000ff000000418b4 */
[-C--:B------:R-:W-:Y:S08]  /*ca10*/  HMMA.16816.F32.BF16 R188, R188, R18.reuse, R36 ;  /* 0x00000012bcbc723c */ /* 0x080ff00000041824 */
[----:B------:R-:W-:Y:S01]  /*ca20*/  HMMA.16816.F32.BF16 R192, R192, R18, R12 ;  /* 0x00000012c0c0723c */ /* 0x000fe2000004180c */
[----:B------:R-:W-:Y:S07]  /*ca30*/  @!P0 BRA `(.L_x_344) ;  /* 0x0000665000008947 */ /* 0x000fee0003800000 */
[----:B---3--:R-:W2:Y:S01]  /*ca40*/  LDL.LU R207, [R1+0x68] ;  /* 0x0000680001cf7983 */ /* 0x008ea20000300800 */
[----:B------:R-:W-:Y:S01]  /*ca50*/  MOV R0, UR12 ;  /* 0x0000000c00007c02 */ /* 0x000fe20008000f00 */
[----:B------:R-:W-:Y:S01]  /*ca60*/  ULDC.64 UR6, c[0x0][0x1a0] ;  /* 0x0000680000067ab9 */ /* 0x000fe20000000a00 */
[----:B-----5:R-:W-:Y:S01]  /*ca70*/  ISETP.GE.AND P0, PT, R250, c[0x0][0x220], PT ;  /* 0x00008800fa007a0c */ /* 0x020fe20003f06270 */
[----:B------:R-:W1:Y:S01]  /*ca80*/  S2R R237, SR_TID.X ;  /* 0x0000000000ed7919 */ /* 0x000e620000002100 */
[----:B------:R-:W-:Y:S01]  /*ca90*/  MOV R3, c[0x0][0x1a4] ;  /* 0x0000690000037a02 */ /* 0x000fe20000000f00 */
[----:B------:R-:W-:Y:S01]  /*caa0*/  IMAD.MOV.U32 R201, RZ, RZ, R198 ;  /* 0x000000ffffc97224 */ /* 0x000fe200078e00c6 */
[----:B------:R-:W-:Y:S01]  /*cab0*/  MOV R252, c[0x0][0x1a4] ;  /* 0x0000690000fc7a02 */ /* 0x000fe20000000f00 */
[----:B------:R-:W-:Y:S01]  /*cac0*/  IMAD.MOV.U32 R202, RZ, RZ, R6 ;  /* 0x000000ffffca7224 */ /* 0x000fe200078e0006 */
[----:B------:R-:W-:Y:S01]  /*cad0*/  MOV R199, R197 ;  /* 0x000000c500c77202 */ /* 0x000fe20000000f00 */
[----:B------:R-:W-:Y:S01]  /*cae0*/  USHF.L.U64.HI UR5, UR6, 0x4, UR7 ;  /* 0x0000000406057899 */ /* 0x000fe20008010207 */
[----:B------:R-:W-:Y:S01]  /*caf0*/  MOV R200, R196 ;  /* 0x000000c400c87202 */ /* 0x000fe20000000f00 */
[----:B------:R-:W-:-:S02]  /*cb00*/  USHF.L.U32 UR8, UR6, 0x4, URZ ;  /* 0x0000000406087899 */ /* 0x000fc4000800063f */
[----:B------:R-:W-:Y:S02]  /*cb10*/  ULEA.HI.SX32 UR11, UR9, 0xfffffffe, 0x19 ;  /* 0xfffffffe090b7891 */ /* 0x000fe4000f8fca3f */
[----:B------:R-:W-:Y:S01]  /*cb20*/  @!P0 IMAD R252, R252, 0x70, RZ ;  /* 0x00000070fcfc8824 */ /* 0x000fe200078e02ff */
[----:B------:R-:W-:Y:S01]  /*cb30*/  ULDC.64 UR6, c[0x0][0x1a0] ;  /* 0x0000680000067ab9 */ /* 0x000fe20000000a00 */
[----:B-1----:R-:W-:-:S05]  /*cb40*/  LOP3.LUT R237, R237, 0x3, RZ, 0xc0, !PT ;  /* 0x00000003eded7812 */ /* 0x002fca00078ec0ff */
[----:B--2---:R-:W-:-:S05]  /*cb50*/  IMAD R2, R237, -0x2, R207 ;  /* 0xfffffffeed027824 */ /* 0x004fca00078e02cf */
[----:B------:R-:W-:Y:S01]  /*cb60*/  IADD3 R0, R0, -UR13, R2 ;  /* 0x8000000d00007c10 */ /* 0x000fe2000fffe002 */
[----:B------:R-:W-:-:S04]  /*cb70*/  IMAD.MOV.U32 R2, RZ, RZ, c[0x0][0x1a4] ;  /* 0x00006900ff027624 */ /* 0x000fc800078e00ff */
[----:B------:R1:W-:Y:S01]  /*cb80*/  STL [R1+0x14], R0 ;  /* 0x0000140001007387 */ /* 0x0003e20000100800 */
[----:B------:R-:W-:Y:S01]  /*cb90*/  @!P0 IMAD R2, R2, 0x50, RZ ;  /* 0x0000005002028824 */ /* 0x000fe200078e02ff */
[----:B-1----:R-:W-:-:S05]  /*cba0*/  MOV R0, c[0x0][0x1a4] ;  /* 0x0000690000007a02 */ /* 0x002fca0000000f00 */
[----:B------:R-:W-:Y:S02]  /*cbb0*/  @!P0 IMAD R4, R0, 0x30, RZ ;  /* 0x0000003000048824 */ /* 0x000fe400078e02ff */
[----:B------:R-:W-:-:S03]  /*cbc0*/  @!P0 IMAD R0, R3, 0x60, RZ ;  /* 0x0000006003008824 */ /* 0x000fc600078e02ff */
[----:B------:R1:W-:Y:S04]  /*cbd0*/  @!P0 STL [R1+0x10], R4 ;  /* 0x0000100401008387 */ /* 0x0003e80000100800 */
[----:B------:R1:W-:Y:S04]  /*cbe0*/  @!P0 STL [R1+0xc], R2 ;  /* 0x00000c0201008387 */ /* 0x0003e80000100800 */
[----:B------:R1:W-:Y:S01]  /*cbf0*/  @!P0 STL [R1+0x8], R0 ;  /* 0x0000080001008387 */ /* 0x0003e20000100800 */
[----:B------:R-:W-:Y:S05]  /*cc00*/  BRA `(.L_x_345) ;  /* 0x00000a0000007947 */ /* 0x000fea0003800000 */
.L_x_347:
[----:B------:R-:W-:Y:S01]  /*cc10*/  IMAD.U32 R0, RZ, RZ, UR11 ;  /* 0x0000000bff007e24 */ /* 0x000fe2000f8e00ff */
[----:B------:R1:W-:Y:S04]  /*cc20*/  @P0 STS.128 [R234+0x4000], RZ ;  /* 0x004000ffea000388 */ /* 0x0003e80000000c00 */
[----:B------:R-:W-:Y:S04]  /*cc30*/  @!P0 IADD3 R0, R0, -0x1, RZ ;  /* 0xffffffff00008810 */ /* 0x000fe80007ffe0ff */
[----:B------:R-:W-:Y:S05]  /*cc40*/  @!P0 SHF.R.S32.HI R2, RZ, 0x1f, R0 ;  /* 0x0000001fff028819 */ /* 0x000fea0000011400 */
[----:B------:R-:W-:Y:S02]  /*cc50*/  @!P0 IMAD R196, R2, c[0x0][0x198], RZ ;  /* 0x0000660002c48a24 */ /* 0x000fe400078e02ff */
[C---:B------:R-:W-:Y:S04]  /*cc60*/  @!P0 IMAD.WIDE.U32 R2, R0.reuse, c[0x0][0x198], RZ ;  /* 0x0000660000028a25 */ /* 0x040fe800078e00ff */
[----:B------:R-:W-:Y:S01]  /*cc70*/  @!P0 IMAD R197, R0, c[0x0][0x19c], R196 ;  /* 0x0000670000c58a24 */ /* 0x000fe200078e02c4 */
[-C--:B------:R-:W-:Y:S01]  /*cc80*/  @!P0 LEA R0, P2, R2, R246.reuse, 0x7 ;  /* 0x000000f602008211 */ /* 0x080fe200078438ff */
[----:B------:R-:W-:Y:S02]  /*cc90*/  IMAD.U32 R196, RZ, RZ, UR11 ;  /* 0x0000000bffc47e24 */ /* 0x000fe4000f8e00ff */
[----:B------:R-:W-:Y:S03]  /*cca0*/  @!P0 IMAD.IADD R197, R3, 0x1, R197 ;  /* 0x0000000103c58824 */ /* 0x000fe600078e02c5 */
[----:B------:R-:W-:Y:S02]  /*ccb0*/  @!P0 IADD3 R3, R196, -0x1, RZ ;  /* 0xffffffffc4038810 */ /* 0x000fe40007ffe0ff */
[-C--:B------:R-:W-:Y:S02]  /*ccc0*/  @!P0 LEA.HI.X R197, R2, R245.reuse, R197, 0x7, P2 ;  /* 0x000000f502c58211 */ /* 0x080fe400010f3cc5 */
[----:B------:R-:W-:Y:S05]  /*ccd0*/  @!P0 SHF.R.S32.HI R2, RZ, 0x1f, R3 ;  /* 0x0000001fff028819 */ /* 0x000fea0000011403 */
[----:B------:R-:W-:Y:S04]  /*cce0*/  @!P0 IMAD R2, R2, c[0x0][0x198], RZ ;  /* 0x0000660002028a24 */ /* 0x000fe800078e02ff */
[C---:B------:R-:W-:Y:S02]  /*ccf0*/  @!P0 IMAD R196, R3.reuse, c[0x0][0x19c], R2 ;  /* 0x0000670003c48a24 */ /* 0x040fe400078e0202 */
[----:B------:R-:W-:Y:S04]  /*cd00*/  @!P0 IMAD.WIDE.U32 R2, R3, c[0x0][0x198], RZ ;  /* 0x0000660003028a25 */ /* 0x000fe800078e00ff */
[----:B------:R-:W-:Y:S01]  /*cd10*/  @!P0 IMAD.IADD R3, R3, 0x1, R196 ;  /* 0x0000000103038824 */ /* 0x000fe200078e02c4 */
[C---:B------:R-:W-:Y:S04]  /*cd20*/  @!P0 LEA R204, P2, R2.reuse, R246, 0x7 ;  /* 0x000000f602cc8211 */ /* 0x040fe800078438ff */
[-C--:B------:R-:W-:Y:S01]  /*cd30*/  @!P0 LEA.HI.X R198, R2, R245.reuse, R3, 0x7, P2 ;  /* 0x000000f502c68211 */ /* 0x080fe200010f3c03 */
[----:B------:R-:W-:Y:S01]  /*cd40*/  IMAD.U32 R2, RZ, RZ, UR11 ;  /* 0x0000000bff027e24 */ /* 0x000fe2000f8e00ff */
[C---:B------:R-:W-:Y:S04]  /*cd50*/  @!P0 LEA R196, P2, R0.reuse, c[0x0][0x168], 0x1 ;  /* 0x00005a0000c48a11 */ /* 0x040fe800078408ff */
[----:B------:R-:W-:Y:S02]  /*cd60*/  @!P0 LEA.HI.X R197, R0, c[0x0][0x16c], R197, 0x1, P2 ;  /* 0x00005b0000c58a11 */ /* 0x000fe400010f0cc5 */
[----:B------:R-:W-:Y:S02]  /*cd70*/  @!P0 IADD3 R0, P3, R204, UR24, RZ ;  /* 0x00000018cc008c10 */ /* 0x000fe4000ff7e0ff */
[----:B------:R-:W-:Y:S01]  /*cd80*/  @!P0 IADD3 R2, R2, -0x1, RZ ;  /* 0xffffffff02028810 */ /* 0x000fe20007ffe0ff */
[----:B------:R-:W-:Y:S01]  /*cd90*/  @!PT LDS RZ, [RZ] ;  /* 0x00000000fffff984 */ /* 0x000fe20000000800 */
[----:B------:R-:W-:Y:S01]  /*cda0*/  @!PT LDS RZ, [RZ] ;  /* 0x00000000fffff984 */ /* 0x000fe20000000800 */
[----:B------:R-:W-:Y:S01]  /*cdb0*/  @!PT LDS RZ, [RZ] ;  /* 0x00000000fffff984 */ /* 0x000fe20000000800 */
[----:B------:R2:W-:Y:S03]  /*cdc0*/  @!P0 LDGSTS.E.BYPASS.LTC128B.128 [R234+0x4000], [R196.64] ;  /* 0x04000000c4ea8fae */ /* 0x0005e6000b901d52 */
[----:B------:R-:W-:Y:S03]  /*cdd0*/  @!P0 SHF.R.S32.HI R3, RZ, 0x1f, R2 ;  /* 0x0000001fff038819 */ /* 0x000fe60000011402 */
[----:B------:R1:W-:Y:S02]  /*cde0*/  @P0 STS.128 [R234+0x4800], RZ ;  /* 0x004800ffea000388 */ /* 0x0003e40000000c00 */
[----:B------:R-:W-:Y:S01]  /*cdf0*/  @!P0 IMAD R3, R3, c[0x0][0x198], RZ ;  /* 0x0000660003038a24 */ /* 0x000fe200078e02ff */
[----:B--2---:R-:W-:Y:S02]  /*ce00*/  @!P0 LEA R196, P2, R0, c[0x0][0x168], 0x1 ;  /* 0x00005a0000c48a11 */ /* 0x004fe400078408ff */
[----:B------:R-:W-:Y:S01]  /*ce10*/  @!P0 IADD3.X R197, R198, UR26, RZ, P3, !PT ;  /* 0x0000001ac6c58c10 */ /* 0x000fe20009ffe4ff */
[----:B------:R-:W-:Y:S03]  /*ce20*/  @!P0 IMAD.MOV.U32 R198, RZ, RZ, c[0x0][0x19c] ;  /* 0x00006700ffc68624 */ /* 0x000fe600078e00ff */
[----:B------:R-:W-:Y:S01]  /*ce30*/  @!P0 LEA.HI.X R197, R0, c[0x0][0x16c], R197, 0x1, P2 ;  /* 0x00005b0000c58a11 */ /* 0x000fe200010f0cc5 */
[C---:B------:R-:W-:Y:S02]  /*ce40*/  @!P0 IMAD R0, R2.reuse, c[0x0][0x19c], R3 ;  /* 0x0000670002008a24 */ /* 0x040fe400078e0203 */
[----:B------:R-:W-:Y:S02]  /*ce50*/  @!P0 IMAD.WIDE.U32 R2, R2, c[0x0][0x198], RZ ;  /* 0x0000660002028a25 */ /* 0x000fe400078e00ff */
[----:B------:R-:W-:Y:S01]  /*ce60*/  @!PT LDS RZ, [RZ] ;  /* 0x00000000fffff984 */ /* 0x000fe20000000800 */
[----:B------:R-:W-:Y:S01]  /*ce70*/  @!PT LDS RZ, [RZ] ;  /* 0x00000000fffff984 */ /* 0x000fe20000000800 */
[----:B------:R-:W-:Y:S01]  /*ce80*/  @!PT LDS RZ, [RZ] ;  /* 0x00000000fffff984 */ /* 0x000fe20000000800 */
[----:B------:R2:W-:Y:S02]  /*ce90*/  @!P0 LDGSTS.E.BYPASS.LTC128B.128 [R234+0x4800], [R196.64] ;  /* 0x04800000c4ea8fae */ /* 0x0005e4000b901d52 */
[----:B------:R-:W-:Y:S01]  /*cea0*/  @!P0 IMAD R198, R198, 0x30, RZ ;  /* 0x00000030c6c68824 */ /* 0x000fe200078e02ff */
[----:B------:R-:W-:Y:S03]  /*ceb0*/  @!P0 IADD3 R0, R3, R0, RZ ;  /* 0x0000000003008210 */ /* 0x000fe60007ffe0ff */
[----:B------:R1:W-:Y:S01]  /*cec0*/  @P0 STS.128 [R234+0x5000], RZ ;  /* 0x005000ffea000388 */ /* 0x0003e20000000c00 */
[CC--:B--2---:R-:W-:Y:S04]  /*ced0*/  @!P0 LEA R196, P2, R2.reuse, R246.reuse, 0x7 ;  /* 0x000000f602c48211 */ /* 0x0c4fe800078438ff */
[-C--:B------:R-:W-:Y:S01]  /*cee0*/  @!P0 LEA.HI.X R197, R2, R245.reuse, R0, 0x7, P2 ;  /* 0x000000f502c58211 */ /* 0x080fe200010f3c00 */
[----:B------:R-:W-:Y:S02]  /*cef0*/  @!P0 IMAD.MOV.U32 R2, RZ, RZ, c[0x0][0x198] ;  /* 0x00006600ff028624 */ /* 0x000fe400078e00ff */
[----:B------:R-:W-:Y:S02]  /*cf00*/  IMAD.U32 R0, RZ, RZ, UR11 ;  /* 0x0000000bff007e24 */ /* 0x000fe4000f8e00ff */
[----:B------:R-:W-:Y:S04]  /*cf10*/  @!P0 IMAD.WIDE.U32 R2, R2, 0x30, R196 ;  /* 0x0000003002028825 */ /* 0x000fe800078e00c4 */
[----:B------:R-:W-:Y:S01]  /*cf20*/  @!P0 IMAD.IADD R198, R198, 0x1, R3 ;  /* 0x00000001c6c68824 */ /* 0x000fe200078e0203 */
[----:B------:R-:W-:Y:S02]  /*cf30*/  @!P0 IADD3 R3, R0, -0x1, RZ ;  /* 0xffffffff00038810 */ /* 0x000fe40007ffe0ff */
[C---:B------:R-:W-:Y:S02]  /*cf40*/  @!P0 LEA R204, P2, R2.reuse, c[0x0][0x168], 0x1 ;  /* 0x00005a0002cc8a11 */ /* 0x040fe400078408ff */
[----:B------:R-:W-:Y:S02]  /*cf50*/  @!P0 SHF.R.S32.HI R0, RZ, 0x1f, R3 ;  /* 0x0000001fff008819 */ /* 0x000fe40000011403 */
[----:B------:R-:W-:Y:S02]  /*cf60*/  @!P0 LEA.HI.X R205, R2, c[0x0][0x16c], R198, 0x1, P2 ;  /* 0x00005b0002cd8a11 */ /* 0x000fe400010f0cc6 */
[----:B------:R-:W-:Y:S01]  /*cf70*/  @!P0 MOV R198, c[0x0][0x19c] ;  /* 0x0000670000c68a02 */ /* 0x000fe20000000f00 */
[----:B------:R-:W-:Y:S04]  /*cf80*/  @!P0 IMAD R0, R0, c[0x0][0x198], RZ ;  /* 0x0000660000008a24 */ /* 0x000fe800078e02ff */
[C---:B------:R-:W-:Y:S02]  /*cf90*/  @!P0 IMAD R0, R3.reuse, c[0x0][0x19c], R0 ;  /* 0x0000670003008a24 */ /* 0x040fe400078e0200 */
[----:B------:R-:W-:Y:S04]  /*cfa0*/  @!P0 IMAD.WIDE.U32 R2, R3, c[0x0][0x198], RZ ;  /* 0x0000660003028a25 */ /* 0x000fe800078e00ff */
[----:B------:R-:W-:Y:S01]  /*cfb0*/  @!P0 IMAD R198, R198, 0x50, RZ ;  /* 0x00000050c6c68824 */ /* 0x000fe200078e02ff */
[C---:B------:R-:W-:Y:S02]  /*cfc0*/  @!P0 LEA R197, P2, R2.reuse, R246, 0x7 ;  /* 0x000000f602c58211 */ /* 0x040fe400078438ff */
[----:B------:R-:W-:Y:S01]  /*cfd0*/  @!P0 IADD3 R0, R3, R0, RZ ;  /* 0x0000000003008210 */ /* 0x000fe20007ffe0ff */
[----:B------:R-:W-:Y:S03]  /*cfe0*/  @!P0 IMAD.MOV.U32 R3, RZ, RZ, c[0x0][0x19c] ;  /* 0x00006700ff038624 */ /* 0x000fe600078e00ff */
[----:B------:R-:W-:Y:S01]  /*cff0*/  @!P0 LEA.HI.X R196, R2, R245, R0, 0x7, P2 ;  /* 0x000000f502c48211 */ /* 0x000fe200010f3c00 */
[----:B------:R-:W-:Y:S05]  /*d000*/  @!P0 IMAD.MOV.U32 R0, RZ, RZ, c[0x0][0x198] ;  /* 0x00006600ff008624 */ /* 0x000fea00078e00ff */
        /* <DEDUP_REMOVED lines=10> */
[----:B------:R-:W-:Y:S01]  /*d0b0*/  @!P0 SHF.R.S32.HI R0, RZ, 0x1f, R2 ;  /* 0x0000001fff008819 */ /* 0x000fe20000011402 */
[----:B------:R1:W-:Y:S04]  /*d0c0*/  @P0 STS.128 [R234+0x5800], RZ ;  /* 0x005800ffea000388 */ /* 0x0003e80000000c00 */
[----:B------:R-:W-:Y:S02]  /*d0d0*/  @!P0 IMAD R0, R0, c[0x0][0x198], RZ ;  /* 0x0000660000008a24 */ /* 0x000fe400078e02ff */
[----:B------:R-:W-:Y:S01]  /*d0e0*/  @!PT LDS RZ, [RZ] ;  /* 0x00000000fffff984 */ /* 0x000fe20000000800 */
[----:B------:R-:W-:Y:S01]  /*d0f0*/  @!PT LDS RZ, [RZ] ;  /* 0x00000000fffff984 */ /* 0x000fe20000000800 */
[----:B------:R-:W-:Y:S01]  /*d100*/  @!PT LDS RZ, [RZ] ;  /* 0x00000000fffff984 */ /* 0x000fe20000000800 */
[----:B------:R3:W-:Y:S02]  /*d110*/  @!P0 LDGSTS.E.BYPASS.LTC128B.128 [R234+0x5800], [R204.64] ;  /* 0x05800000ccea8fae */ /* 0x0007e4000b901d52 */
[C---:B------:R-:W-:Y:S02]  /*d120*/  @!P0 IMAD R0, R2.reuse, c[0x0][0x19c], R0 ;  /* 0x0000670002008a24 */ /* 0x040fe400078e0200 */
[----:B------:R-:W-:Y:S02]  /*d130*/  @!P0 IMAD.WIDE.U32 R2, R2, c[0x0][0x198], RZ ;  /* 0x0000660002028a25 */ /* 0x000fe400078e00ff */
[----:B------:R1:W-:Y:S02]  /*d140*/  @P0 STS.128 [R234+0x6000], RZ ;  /* 0x006000ffea000388 */ /* 0x0003e40000000c00 */
[----:B------:R-:W-:Y:S01]  /*d150*/  @!P0 IMAD.IADD R0, R3, 0x1, R0 ;  /* 0x0000000103008824 */ /* 0x000fe200078e0200 */
[CC--:B--2---:R-:W-:Y:S04]  /*d160*/  @!P0 LEA R196, P2, R2.reuse, R246.reuse, 0x7 ;  /* 0x000000f602c48211 */ /* 0x0c4fe800078438ff */
[-C--:B------:R-:W-:Y:S01]  /*d170*/  @!P0 LEA.HI.X R197, R2, R245.reuse, R0, 0x7, P2 ;  /* 0x000000f502c58211 */ /* 0x080fe200010f3c00 */
[----:B------:R-:W-:Y:S02]  /*d180*/  @!P0 IMAD.MOV.U32 R2, RZ, RZ, c[0x0][0x198] ;  /* 0x00006600ff028624 */ /* 0x000fe400078e00ff */
[----:B------:R-:W-:Y:S02]  /*d190*/  IMAD.U32 R0, RZ, RZ, UR11 ;  /* 0x0000000bff007e24 */ /* 0x000fe4000f8e00ff */
[----:B------:R-:W-:Y:S04]  /*d1a0*/  @!P0 IMAD.WIDE.U32 R2, R2, 0x50, R196 ;  /* 0x0000005002028825 */ /* 0x000fe800078e00c4 */
[----:B------:R-:W-:Y:S01]  /*d1b0*/  @!P0 IMAD.IADD R198, R198, 0x1, R3 ;  /* 0x00000001c6c68824 */ /* 0x000fe200078e0203 */
[----:B------:R-:W-:Y:S02]  /*d1c0*/  @!P0 IADD3 R3, R0, -0x1, RZ ;  /* 0xffffffff00038810 */ /* 0x000fe40007ffe0ff */
[C---:B---3--:R-:W-:Y:S02]  /*d1d0*/  @!P0 LEA R204, P2, R2.reuse, c[0x0][0x168], 0x1 ;  /* 0x00005a0002cc8a11 */ /* 0x048fe400078408ff */
[----:B------:R-:W-:Y:S02]  /*d1e0*/  @!P0 SHF.R.S32.HI R0, RZ, 0x1f, R3 ;  /* 0x0000001fff008819 */ /* 0x000fe40000011403 */
[----:B------:R-:W-:Y:S03]  /*d1f0*/  @!P0 LEA.HI.X R205, R2, c[0x0][0x16c], R198, 0x1, P2 ;  /* 0x00005b0002cd8a11 */ /* 0x000fe600010f0cc6 */
        /* <DEDUP_REMOVED lines=10> */
[----:B------:R-:W-:Y:S01]  /*d2a0*/  @!P0 IMAD.IADD R0, R0, 0x1, R3 ;  /* 0x0000000100008824 */ /* 0x000fe200078e0203 */
[C---:B------:R-:W-:Y:S04]  /*d2b0*/  @!P0 LEA R196, P2, R2.reuse, c[0x0][0x168], 0x1 ;  /* 0x00005a0002c48a11 */ /* 0x040fe800078408ff */
[----:B------:R-:W-:Y:S01]  /*d2c0*/  @!P0 LEA.HI.X R197, R2, c[0x0][0x16c], R0, 0x1, P2 ;  /* 0x00005b0002c58a11 */ /* 0x000fe200010f0c00 */
[----:B------:R-:W-:Y:S05]  /*d2d0*/  IMAD.U32 R2, RZ, RZ, UR11 ;  /* 0x0000000bff027e24 */ /* 0x000fea000f8e00ff */
[----:B------:R-:W-:Y:S04]  /*d2e0*/  @!P0 IADD3 R2, R2, -0x1, RZ ;  /* 0xffffffff02028810 */ /* 0x000fe80007ffe0ff */
[----:B------:R-:W-:Y:S05]  /*d2f0*/  @!P0 SHF.R.S32.HI R0, RZ, 0x1f, R2 ;  /* 0x0000001fff008819 */ /* 0x000fea0000011402 */
[----:B------:R-:W-:Y:S04]  /*d300*/  @!P0 IMAD R0, R0, c[0x0][0x198], RZ ;  /* 0x0000660000008a24 */ /* 0x000fe800078e02ff */
[C---:B------:R-:W-:Y:S02]  /*d310*/  @!P0 IMAD R0, R2.reuse, c[0x0][0x19c], R0 ;  /* 0x0000670002008a24 */ /* 0x040fe400078e0200 */
[----:B------:R-:W-:Y:S04]  /*d320*/  @!P0 IMAD.WIDE.U32 R2, R2, c[0x0][0x198], RZ ;  /* 0x0000660002028a25 */ /* 0x000fe800078e00ff */
[----:B------:R-:W-:Y:S01]  /*d330*/  @!P0 IMAD.IADD R0, R3, 0x1, R0 ;  /* 0x0000000103008824 */ /* 0x000fe200078e0200 */
[C---:B------:R-:W-:Y:S04]  /*d340*/  @!P0 LEA R206, P2, R2.reuse, R246, 0x7 ;  /* 0x000000f602ce8211 */ /* 0x040fe800078438ff */
[-C--:B------:R-:W-:Y:S01]  /*d350*/  @!P0 LEA.HI.X R198, R2, R245.reuse, R0, 0x7, P2 ;  /* 0x000000f502c68211 */ /* 0x080fe200010f3c00 */
[----:B------:R-:W-:Y:S01]  /*d360*/  @!P0 IMAD.MOV.U32 R2, RZ, RZ, c[0x0][0x19c] ;  /* 0x00006700ff028624 */ /* 0x000fe200078e00ff */
[----:B------:R-:W-:Y:S04]  /*d370*/  @!P0 MOV R0, c[0x0][0x198] ;  /* 0x0000660000008a02 */ /* 0x000fe80000000f00 */
[C---:B------:R-:W-:Y:S04]  /*d380*/  @!P0 LEA R3, P2, R0.reuse, R206, 0x6 ;  /* 0x000000ce00038211 */ /* 0x040fe800078430ff */
[----:B------:R-:W-:Y:S02]  /*d390*/  @!P0 LEA.HI.X R198, R0, R198, R2, 0x6, P2 ;  /* 0x000000c600c68211 */ /* 0x000fe400010f3402 */
[C---:B------:R-:W-:Y:S04]  /*d3a0*/  @!P0 LEA R2, P2, R3.reuse, c[0x0][0x168], 0x1 ;  /* 0x00005a0003028a11 */ /* 0x040fe800078408ff */
[----:B------:R-:W-:Y:S05]  /*d3b0*/  @!P0 LEA.HI.X R3, R3, c[0x0][0x16c], R198, 0x1, P2 ;  /* 0x00005b0003038a11 */ /* 0x000fea00010f0cc6 */
[----:B------:R-:W-:Y:S01]  /*d3c0*/  @!PT LDS RZ, [RZ] ;  /* 0x00000000fffff984 */ /* 0x000fe20000000800 */
[----:B------:R-:W-:Y:S01]  /*d3d0*/  @!PT LDS RZ, [RZ] ;  /* 0x00000000fffff984 */ /* 0x000fe20000000800 */
[----:B------:R-:W-:Y:S01]  /*d3e0*/  @!PT LDS RZ, [RZ] ;  /* 0x00000000fffff984 */ /* 0x000fe20000000800 */
[----:B------:R2:W-:Y:S06]  /*d3f0*/  @!P0 LDGSTS.E.BYPASS.LTC128B.128 [R234+0x6000], [R2.64] ;  /* 0x0600000002ea8fae */ /* 0x0005ec000b901d52 */
[----:B------:R1:W-:Y:S06]  /*d400*/  @P0 STS.128 [R234+0x6800], RZ ;  /* 0x006800ffea000388 */ /* 0x0003ec0000000c00 */
        /* <DEDUP_REMOVED lines=8> */
[----:B------:R3:W-:Y:S01]  /*d490*/  @!P0 LDGSTS.E.BYPASS.LTC128B.128 [R234+0x7000], [R196.64] ;  /* 0x07000000c4ea8fae */ /* 0x0007e2000b901d52 */
[----:B--2---:R-:W-:Y:S05]  /*d4a0*/  IMAD.U32 R2, RZ, RZ, UR11 ;  /* 0x0000000bff027e24 */ /* 0x004fea000f8e00ff */
[----:B------:R1:W-:Y:S01]  /*d4b0*/  @P0 STS.128 [R234+0x7800], RZ ;  /* 0x007800ffea000388 */ /* 0x0003e20000000c00 */
[----:B------:R-:W-:Y:S04]  /*d4c0*/  @!P0 IADD3 R2, R2, -0x1, RZ ;  /* 0xffffffff02028810 */ /* 0x000fe80007ffe0ff */
[----:B------:R-:W-:Y:S05]  /*d4d0*/  @!P0 SHF.R.S32.HI R0, RZ, 0x1f, R2 ;  /* 0x0000001fff008819 */ /* 0x000fea0000011402 */
[----:B------:R-:W-:Y:S04]  /*d4e0*/  @!P0 IMAD R0, R0, c[0x0][0x198], RZ ;  /* 0x0000660000008a24 */ /* 0x000fe800078e02ff */
[C---:B------:R-:W-:Y:S02]  /*d4f0*/  @!P0 IMAD R0, R2.reuse, c[0x0][0x19c], R0 ;  /* 0x0000670002008a24 */ /* 0x040fe400078e0200 */
[----:B------:R-:W-:Y:S04]  /*d500*/  @!P0 IMAD.WIDE.U32 R2, R2, c[0x0][0x198], RZ ;  /* 0x0000660002028a25 */ /* 0x000fe800078e00ff */
[----:B------:R-:W-:Y:S01]  /*d510*/  @!P0 IMAD.IADD R0, R3, 0x1, R0 ;  /* 0x0000000103008824 */ /* 0x000fe200078e0200 */
[C---:B---3--:R-:W-:Y:S02]  /*d520*/  @!P0 LEA R196, P2, R2.reuse, R246, 0x7 ;  /* 0x000000f602c48211 */ /* 0x048fe400078438ff */
[----:B------:R-:W-:Y:S02]  /*d530*/  @!P0 MOV R3, c[0x0][0x19c] ;  /* 0x0000670000038a02 */ /* 0x000fe40000000f00 */
[----:B------:R-:W-:Y:S01]  /*d540*/  @!P0 LEA.HI.X R197, R2, R245, R0, 0x7, P2 ;  /* 0x000000f502c58211 */ /* 0x000fe200010f3c00 */
[----:B------:R-:W-:Y:S02]  /*d550*/  @!P0 IMAD.MOV.U32 R2, RZ, RZ, c[0x0][0x198] ;  /* 0x00006600ff028624 */ /* 0x000fe400078e00ff */
        /* <DEDUP_REMOVED lines=8> */
[----:B------:R1:W-:Y:S06]  /*d5e0*/  @!P0 LDGSTS.E.BYPASS.LTC128B.128 [R234+0x7800], [R196.64] ;  /* 0x07800000c4ea8fae */ /* 0x0003ec000b901d52 */
[----:B------:R-:W0:Y:S01]  /*d5f0*/  LDGDEPBAR ;  /* 0x00000000000079af */ /* 0x000e220000000000 */
[----:B------:R-:W-:-:S05]  /*d600*/  BRA `(.L_x_346) ;  /* 0x000010f000007947 */ /* 0x000fca0003800000 */
.L_x_345:
[----:B-1----:R-:W2:Y:S01]  /*d610*/  LDL.64 R2, [R1+0x18] ;  /* 0x0000180001027983 */ /* 0x002ea20000100a00 */
        /* <DEDUP_REMOVED lines=53> */
[----:B------:R-:W-:Y:S01]  /*d970*/  @!P0 IMAD.IADD R7, R252, 0x1, R9 ;  /* 0x00000001fc078824 */ /* 0x000fe200078e0209 */
        /* <DEDUP_REMOVED lines=10> */
[----:B----4-:R-:W-:Y:S01]  /*da20*/  @!P0 IMAD.IADD R0, R14, 0x1, R5 ;  /* 0x000000010e008824 */ /* 0x010fe200078e0205 */
        /* <DEDUP_REMOVED lines=205> */
.L_x_346:
[----:B------:R-:W2:Y:S01]  /*e700*/  LDL R2, [R1+0x14] ;  /* 0x0000140001027983 */ /* 0x000ea20000100800 */
[----:B------:R-:W-:Y:S01]  /*e710*/  MOV R0, UR11 ;  /* 0x0000000b00007c02 */ /* 0x000fe20008000f00 */
[----:B------:R-:W-:Y:S04]  /*e720*/  UIADD3 UR11, UR11, -0x1, URZ ;  /* 0xffffffff0b0b7890 */ /* 0x000fe8000fffe03f */
[----:B--2---:R-:W-:Y:S05]  /*e730*/  IMAD R0, R0, -0x80, R2 ;  /* 0xffffff8000007824 */ /* 0x004fea00078e0202 */
[C---:B------:R-:W-:Y:S02]  /*e740*/  IADD3 R2, R0.reuse, 0x47, RZ ;  /* 0x0000004700027810 */ /* 0x040fe40007ffe0ff */
[----:B-1----:R-:W-:Y:S02]  /*e750*/  IADD3 R196, R0, -0x40, RZ ;  /* 0xffffffc000c47810 */ /* 0x002fe40007ffe0ff */
[----:B------:R-:W-:Y:S02]  /*e760*/  ISETP.GE.AND P2, PT, R2, RZ, PT ;  /* 0x000000ff0200720c */ /* 0x000fe40003f46270 */
[----:B------:R-:W-:Y:S02]  /*e770*/  ISETP.GE.AND P3, PT, R196, RZ, PT ;  /* 0x000000ffc400720c */ /* 0x000fe40003f66270 */
[C---:B------:R-:W-:Y:S09]  /*e780*/  IADD3 R3, R0.reuse, -0x41, RZ ;  /* 0xffffffbf00037810 */ /* 0x040ff20007ffe0ff */
[C---:B------:R-:W-:Y:S02]  /*e790*/  @!P2 IADD3 R2, -R0.reuse, -0x47, RZ ;  /* 0xffffffb90002a810 */ /* 0x040fe40007ffe1ff */
[C---:B------:R-:W-:Y:S02]  /*e7a0*/  @!P3 IADD3 R196, -R0.reuse, 0x40, RZ ;  /* 0x0000004000c4b810 */ /* 0x040fe40007ffe1ff */
[----:B------:R1:W2:Y:S01]  /*e7b0*/  I2F R204, R2 ;  /* 0x0000000200cc7306 */ /* 0x0002a20000201400 */
[----:B------:R-:W-:Y:S09]  /*e7c0*/  ISETP.GE.AND P2, PT, R3, RZ, PT ;  /* 0x000000ff0300720c */ /* 0x000ff20003f46270 */
[----:B------:R-:W3:Y:S04]  /*e7d0*/  I2F R197, R196 ;  /* 0x000000c400c57306 */ /* 0x000ee80000201400 */
[C---:B------:R-:W-:Y:S06]  /*e7e0*/  @!P2 IADD3 R3, -R0.reuse, 0x41, RZ ;  /* 0x000000410003a810 */ /* 0x040fec0007ffe1ff */
[----:B------:R4:W5:Y:S01]  /*e7f0*/  I2F R198, R3 ;  /* 0x0000000300c67306 */ /* 0x0009620000201400 */
[----:B-1----:R-:W-:Y:S01]  /*e800*/  IADD3 R2, R0, -0x48, RZ ;  /* 0xffffffb800027810 */ /* 0x002fe20007ffe0ff */
[----:B--2---:R-:W-:Y:S03]  /*e810*/  FFMA.FTZ R11, R204, -UR4, R11 ;  /* 0x80000004cc0b7c23 */ /* 0x004fe6000801000b */
[----:B------:R-:W-:Y:S01]  /*e820*/  ISETP.GE.AND P3, PT, R2, RZ, PT ;  /* 0x000000ff0200720c */ /* 0x000fe20003f66270 */
[C---:B---3--:R-:W-:Y:S01]  /*e830*/  FFMA.FTZ R68, R197.reuse, -UR4, R68 ;  /* 0x80000004c5447c23 */ /* 0x048fe20008010044 */
[----:B------:R-:W-:Y:S01]  /*e840*/  IADD3 R196, R0, -0x49, RZ ;  /* 0xffffffb700c47810 */ /* 0x000fe20007ffe0ff */
[----:B------:R-:W-:Y:S03]  /*e850*/  FFMA.FTZ R82, R197, -UR4, R82 ;  /* 0x80000004c5527c23 */ /* 0x000fe60008010052 */
[----:B------:R-:W-:Y:S07]  /*e860*/  ISETP.GE.AND P2, PT, R196, RZ, PT ;  /* 0x000000ffc400720c */ /* 0x000fee0003f46270 */
[C---:B------:R-:W-:Y:S02]  /*e870*/  @!P3 IADD3 R2, -R0.reuse, 0x48, RZ ;  /* 0x000000480002b810 */ /* 0x040fe40007ffe1ff */
[----:B----4-:R-:W-:Y:S02]  /*e880*/  IADD3 R3, R0, -0x50, RZ ;  /* 0xffffffb000037810 */ /* 0x010fe40007ffe0ff */
[----:B------:R1:W2:Y:S01]  /*e890*/  I2F R197, R2 ;  /* 0x0000000200c57306 */ /* 0x0002a20000201400 */
[C---:B-----5:R-:W-:Y:S02]  /*e8a0*/  FFMA.FTZ R69, R198.reuse, -UR4, R69 ;  /* 0x80000004c6457c23 */ /* 0x060fe40008010045 */
[----:B------:R-:W-:Y:S01]  /*e8b0*/  FFMA.FTZ R83, R198, -UR4, R83 ;  /* 0x80000004c6537c23 */ /* 0x000fe20008010053 */
[----:B------:R-:W-:Y:S02]  /*e8c0*/  ISETP.GE.AND P3, PT, R3, RZ, PT ;  /* 0x000000ff0300720c */ /* 0x000fe40003f66270 */
[C---:B------:R-:W-:Y:S06]  /*e8d0*/  @!P2 IADD3 R196, -R0.reuse, 0x49, RZ ;  /* 0x0000004900c4a810 */ /* 0x040fec0007ffe1ff */
[----:B------:R-:W3:Y:S05]  /*e8e0*/  I2F R196, R196 ;  /* 0x000000c400c47306 */ /* 0x000eea0000201400 */
[C---:B------:R-:W-:Y:S06]  /*e8f0*/  @!P3 IADD3 R3, -R0.reuse, 0x50, RZ ;  /* 0x000000500003b810 */ /* 0x040fec0007ffe1ff */
[----:B------:R-:W4:Y:S01]  /*e900*/  I2F R3, R3 ;  /* 0x0000000300037306 */ /* 0x000f220000201400 */
[----:B-1----:R-:W-:Y:S01]  /*e910*/  IADD3 R2, R0, -0x51, RZ ;  /* 0xffffffaf00027810 */ /* 0x002fe20007ffe0ff */
[C---:B--2---:R-:W-:Y:S02]  /*e920*/  FFMA.FTZ R80, R197.reuse, -UR4, R80 ;  /* 0x80000004c5507c23 */ /* 0x044fe40008010050 */
[----:B------:R-:W-:Y:S01]  /*e930*/  FFMA.FTZ R86, R197, -UR4, R86 ;  /* 0x80000004c5567c23 */ /* 0x000fe20008010056 */
[----:B------:R-:W-:Y:S01]  /*e940*/  ISETP.GE.AND P2, PT, R2, RZ, PT ;  /* 0x000000ff0200720c */ /* 0x000fe20003f46270 */
[C---:B---3--:R-:W-:Y:S02]  /*e950*/  FFMA.FTZ R81, R196.reuse, -UR4, R81 ;  /* 0x80000004c4517c23 */ /* 0x048fe40008010051 */
[----:B------:R-:W-:Y:S01]  /*e960*/  FFMA.FTZ R87, R196, -UR4, R87 ;  /* 0x80000004c4577c23 */ /* 0x000fe20008010057 */
[C---:B------:R-:W-:Y:S09]  /*e970*/  IADD3 R196, R0.reuse, -0x59, RZ ;  /* 0xffffffa700c47810 */ /* 0x040ff20007ffe0ff */
[----:B------:R-:W-:Y:S02]  /*e980*/  @!P2 IADD3 R2, -R0, 0x51, RZ ;  /* 0x000000510002a810 */ /* 0x000fe40007ffe1ff */
[----:B------:R-:W-:Y:S02]  /*e990*/  ISETP.GE.AND P2, PT, R196, RZ, PT ;  /* 0x000000ffc400720c */ /* 0x000fe40003f46270 */
[----:B------:R1:W2:Y:S01]  /*e9a0*/  I2F R198, R2 ;  /* 0x0000000200c67306 */ /* 0x0002a20000201400 */
[C---:B----4-:R-:W-:Y:S02]  /*e9b0*/  FFMA.FTZ R84, R3.reuse, -UR4, R84 ;  /* 0x8000000403547c23 */ /* 0x050fe40008010054 */
[----:B------:R-:W-:Y:S01]  /*e9c0*/  FFMA.FTZ R98, R3, -UR4, R98 ;  /* 0x8000000403627c23 */ /* 0x000fe20008010062 */
[C---:B------:R-:W-:Y:S07]  /*e9d0*/  IADD3 R3, R0.reuse, -0x60, RZ ;  /* 0xffffffa000037810 */ /* 0x040fee0007ffe0ff */
[C---:B------:R-:W-:Y:S06]  /*e9e0*/  @!P2 IADD3 R196, -R0.reuse, 0x59, RZ ;  /* 0x0000005900c4a810 */ /* 0x040fec0007ffe1ff */
[----:B------:R-:W3:Y:S01]  /*e9f0*/  I2F R196, R196 ;  /* 0x000000c400c47306 */ /* 0x000ee20000201400 */
[----:B-1----:R-:W-:Y:S01]  /*ea00*/  IADD3 R2, R0, -0x58, RZ ;  /* 0xffffffa800027810 */ /* 0x002fe20007ffe0ff */
[C---:B--2---:R-:W-:Y:S02]  /*ea10*/  FFMA.FTZ R85, R198.reuse, -UR4, R85 ;  /* 0x80000004c6557c23 */ /* 0x044fe40008010055 */
[----:B------:R-:W-:Y:S01]  /*ea20*/  FFMA.FTZ R99, R198, -UR4, R99 ;  /* 0x80000004c6637c23 */ /* 0x000fe20008010063 */
[----:B------:R-:W-:Y:S11]  /*ea30*/  ISETP.GE.AND P3, PT, R2, RZ, PT ;  /* 0x000000ff0200720c */ /* 0x000ff60003f66270 */
[----:B------:R-:W-:Y:S02]  /*ea40*/  @!UPT UIADD3 URZ, URZ, URZ, URZ ;  /* 0x0000003f3f3ff290 */ /* 0x000fe4000fffe03f */
[----:B------:R-:W-:Y:S01]  /*ea50*/  @!P3 IADD3 R2, -R0, 0x58, RZ ;  /* 0x000000580002b810 */ /* 0x000fe20007ffe1ff */
[C---:B---3--:R-:W-:Y:S01]  /*ea60*/  FFMA.FTZ R97, R196.reuse, -UR4, R97 ;  /* 0x80000004c4617c23 */ /* 0x048fe20008010061 */
[----:B------:R-:W-:Y:S01]  /*ea70*/  ISETP.GE.AND P3, PT, R3, RZ, PT ;  /* 0x000000ff0300720c */ /* 0x000fe20003f66270 */
[----:B------:R-:W-:Y:S01]  /*ea80*/  FFMA.FTZ R103, R196, -UR4, R103 ;  /* 0x80000004c4677c23 */ /* 0x000fe20008010067 */
[----:B------:R1:W2:Y:S01]  /*ea90*/  I2F R197, R2 ;  /* 0x0000000200c57306 */ /* 0x0002a20000201400 */
[C---:B------:R-:W-:Y:S10]  /*eaa0*/  IADD3 R196, R0.reuse, -0x69, RZ ;  /* 0xffffff9700c47810 */ /* 0x040ff40007ffe0ff */
[----:B------:R-:W-:Y:S02]  /*eab0*/  @!P3 IADD3 R3, -R0, 0x60, RZ ;  /* 0x000000600003b810 */ /* 0x000fe40007ffe1ff */
[----:B------:R-:W-:Y:S04]  /*eac0*/  ISETP.GE.AND P3, PT, R196, RZ, PT ;  /* 0x000000ffc400720c */ /* 0x000fe80003f66270 */
[----:B------:R-:W3:Y:S01]  /*ead0*/  I2F R3, R3 ;  /* 0x0000000300037306 */ /* 0x000ee20000201400 */
[C---:B-1----:R-:W-:Y:S01]  /*eae0*/  IADD3 R2, R0.reuse, -0x61, RZ ;  /* 0xffffff9f00027810 */ /* 0x042fe20007ffe0ff */
[C---:B--2---:R-:W-:Y:S07]  /*eaf0*/  FFMA.FTZ R102, R197.reuse, -UR4, R102 ;  /* 0x80000004c5667c23 */ /* 0x044fee0008010066 */
[----:B------:R-:W-:Y:S01]  /*eb00*/  @!P3 IADD3 R196, -R0, 0x69, RZ ;  /* 0x0000006900c4b810 */ /* 0x000fe20007ffe1ff */
[----:B------:R-:W-:Y:S01]  /*eb10*/  FFMA.FTZ R96, R197, -UR4, R96 ;  /* 0x80000004c5607c23 */ /* 0x000fe20008010060 */
[----:B------:R-:W-:Y:S02]  /*eb20*/  ISETP.GE.AND P2, PT, R2, RZ, PT ;  /* 0x000000ff0200720c */ /* 0x000fe40003f46270 */
[C---:B------:R-:W-:Y:S11]  /*eb30*/  IADD3 R197, R0.reuse, -0x68, RZ ;  /* 0xffffff9800c57810 */ /* 0x040ff60007ffe0ff */
[C---:B------:R-:W-:Y:S01]  /*eb40*/  @!P2 IADD3 R2, -R0.reuse, 0x61, RZ ;  /* 0x000000610002a810 */ /* 0x040fe20007ffe1ff */
[----:B---3--:R-:W-:Y:S01]  /*eb50*/  FFMA.FTZ R100, R3, -UR4, R100 ;  /* 0x8000000403647c23 */ /* 0x008fe20008010064 */
[----:B------:R-:W-:Y:S01]  /*eb60*/  ISETP.GE.AND P2, PT, R197, RZ, PT ;  /* 0x000000ffc500720c */ /* 0x000fe20003f46270 */
[----:B------:R-:W-:Y:S01]  /*eb70*/  FFMA.FTZ R114, R3, -UR4, R114 ;  /* 0x8000000403727c23 */ /* 0x000fe20008010072 */
[----:B------:R1:W2:Y:S01]  /*eb80*/  I2F R198, R2 ;  /* 0x0000000200c67306 */ /* 0x0002a20000201400 */
[C---:B------:R-:W-:Y:S10]  /*eb90*/  IADD3 R3, R0.reuse, -0x70, RZ ;  /* 0xffffff9000037810 */ /* 0x040ff40007ffe0ff */
[C---:B------:R-:W-:Y:S02]  /*eba0*/  @!P2 IADD3 R197, -R0.reuse, 0x68, RZ ;  /* 0x0000006800c5a810 */ /* 0x040fe40007ffe1ff */
[----:B------:R-:W-:Y:S02]  /*ebb0*/  ISETP.GE.AND P2, PT, R3, RZ, PT ;  /* 0x000000ff0300720c */ /* 0x000fe40003f46270 */
[----:B------:R-:W3:Y:S01]  /*ebc0*/  I2F R204, R197 ;  /* 0x000000c500cc7306 */ /* 0x000ee20000201400 */
[----:B-1----:R-:W-:Y:S09]  /*ebd0*/  IABS R2, R0 ;  /* 0x0000000000027213 */ /* 0x002ff20000000000 */
[----:B------:R-:W1:Y:S01]  /*ebe0*/  I2F R197, R196 ;  /* 0x000000c400c57306 */ /* 0x000e620000201400 */
[----:B------:R-:W-:Y:S01]  /*ebf0*/  @!P2 IADD3 R3, -R0, 0x70, RZ ;  /* 0x000000700003a810 */ /* 0x000fe20007ffe1ff */
[C---:B--2---:R-:W-:Y:S02]  /*ec00*/  FFMA.FTZ R101, R198.reuse, -UR4, R101 ;  /* 0x80000004c6657c23 */ /* 0x044fe40008010065 */
[----:B------:R-:W-:Y:S06]  /*ec10*/  FFMA.FTZ R115, R198, -UR4, R115 ;  /* 0x80000004c6737c23 */ /* 0x000fec0008010073 */
[----:B------:R-:W2:Y:S01]  /*ec20*/  I2F R2, R2 ;  /* 0x0000000200027306 */ /* 0x000ea20000201400 */
[C---:B---3--:R-:W-:Y:S02]  /*ec30*/  FFMA.FTZ R112, R204.reuse, -UR4, R112 ;  /* 0x80000004cc707c23 */ /* 0x048fe40008010070 */
[----:B------:R-:W-:Y:S07]  /*ec40*/  FFMA.FTZ R118, R204, -UR4, R118 ;  /* 0x80000004cc767c23 */ /* 0x000fee0008010076 */
[----:B------:R-:W3:Y:S01]  /*ec50*/  I2F R198, R3 ;  /* 0x0000000300c67306 */ /* 0x000ee20000201400 */
[C---:B-1----:R-:W-:Y:S01]  /*ec60*/  FFMA.FTZ R113, R197.reuse, -UR4, R113 ;  /* 0x80000004c5717c23 */ /* 0x042fe20008010071 */
[----:B------:R-:W-:Y:S01]  /*ec70*/  IADD3 R196, R0, -0x71, RZ ;  /* 0xffffff8f00c47810 */ /* 0x000fe20007ffe0ff */
[----:B------:R-:W-:Y:S03]  /*ec80*/  FFMA.FTZ R119, R197, -UR4, R119 ;  /* 0x80000004c5777c23 */ /* 0x000fe60008010077 */
[----:B------:R-:W-:Y:S01]  /*ec90*/  ISETP.GE.AND P2, PT, R196, RZ, PT ;  /* 0x000000ffc400720c */ /* 0x000fe20003f46270 */
[C---:B--2---:R-:W-:Y:S02]  /*eca0*/  FFMA.FTZ R4, R2.reuse, -UR4, R4 ;  /* 0x8000000402047c23 */ /* 0x044fe40008010004 */
[C---:B------:R-:W-:Y:S02]  /*ecb0*/  FFMA.FTZ R18, R2.reuse, -UR4, R18 ;  /* 0x8000000402127c23 */ /* 0x040fe40008010012 */
[C---:B------:R-:W-:Y:S02]  /*ecc0*/  FFMA.FTZ R78, R2.reuse, -UR4, R78 ;  /* 0x80000004024e7c23 */ /* 0x040fe4000801004e */
[----:B------:R-:W-:Y:S01]  /*ecd0*/  FFMA.FTZ R72, R2, -UR4, R72 ;  /* 0x8000000402487c23 */ /* 0x000fe20008010048 */
[C---:B------:R-:W-:Y:S05]  /*ece0*/  IADD3 R2, R0.reuse, 0x40, RZ ;  /* 0x0000004000027810 */ /* 0x040fea0007ffe0ff */
[----:B------:R-:W-:Y:S01]  /*ecf0*/  @!P2 IADD3 R196, -R0, 0x71, RZ ;  /* 0x0000007100c4a810 */ /* 0x000fe20007ffe1ff */
[----:B---3--:R-:W-:Y:S01]  /*ed00*/  FFMA.FTZ R116, R198, -UR4, R116 ;  /* 0x80000004c6747c23 */ /* 0x008fe20008010074 */
[----:B------:R-:W-:Y:S01]  /*ed10*/  ISETP.GE.AND P3, PT, R2, RZ, PT ;  /* 0x000000ff0200720c */ /* 0x000fe20003f66270 */
[----:B------:R-:W-:Y:S01]  /*ed20*/  FFMA.FTZ R130, R198, -UR4, R130 ;  /* 0x80000004c6827c23 */ /* 0x000fe20008010082 */
[C---:B------:R-:W-:Y:S02]  /*ed30*/  IADD3 R3, R0.reuse, 0x3f, RZ ;  /* 0x0000003f00037810 */ /* 0x040fe40007ffe0ff */
[----:B------:R-:W1:Y:S09]  /*ed40*/  I2F R196, R196 ;  /* 0x000000c400c47306 */ /* 0x000e720000201400 */
[C---:B------:R-:W-:Y:S02]  /*ed50*/  @!P3 IADD3 R2, -R0.reuse, -0x40, RZ ;  /* 0xffffffc00002b810 */ /* 0x040fe40007ffe1ff */
[----:B------:R-:W-:Y:S02]  /*ed60*/  ISETP.GE.AND P3, PT, R3, RZ, PT ;  /* 0x000000ff0300720c */ /* 0x000fe40003f66270 */
[----:B------:R2:W3:Y:S11]  /*ed70*/  I2F R197, R2 ;  /* 0x0000000200c57306 */ /* 0x0004f60000201400 */
[----:B------:R-:W-:Y:S01]  /*ed80*/  @!P3 IADD3 R3, -R0, -0x3f, RZ ;  /* 0xffffffc10003b810 */ /* 0x000fe20007ffe1ff */
[C---:B-1----:R-:W-:Y:S02]  /*ed90*/  FFMA.FTZ R117, R196.reuse, -UR4, R117 ;  /* 0x80000004c4757c23 */ /* 0x042fe40008010075 */
[----:B------:R-:W-:Y:S01]  /*eda0*/  FFMA.FTZ R131, R196, -UR4, R131 ;  /* 0x80000004c4837c23 */ /* 0x000fe20008010083 */
[----:B------:R1:W4:Y:S01]  /*edb0*/  I2F R198, R3 ;  /* 0x0000000300c67306 */ /* 0x0003220000201400 */
[C---:B------:R-:W-:Y:S02]  /*edc0*/  IADD3 R196, R0.reuse, 0x30, RZ ;  /* 0x0000003000c47810 */ /* 0x040fe40007ffe0ff */
[----:B--2---:R-:W-:Y:S01]  /*edd0*/  IADD3 R2, R0, 0x38, RZ ;  /* 0x0000003800027810 */ /* 0x004fe20007ffe0ff */
[C---:B---3--:R-:W-:Y:S02]  /*ede0*/  FFMA.FTZ R14, R197.reuse, -UR4, R14 ;  /* 0x80000004c50e7c23 */ /* 0x048fe4000801000e */
[----:B------:R-:W-:Y:S01]  /*edf0*/  FFMA.FTZ R8, R197, -UR4, R8 ;  /* 0x80000004c5087c23 */ /* 0x000fe20008010008 */
[----:B------:R-:W-:Y:S02]  /*ee00*/  ISETP.GE.AND P2, PT, R2, RZ, PT ;  /* 0x000000ff0200720c */ /* 0x000fe40003f46270 */
[----:B-1----:R-:W-:Y:S01]  /*ee10*/  IADD3 R3, R0, 0x37, RZ ;  /* 0x0000003700037810 */ /* 0x002fe20007ffe0ff */
[----:B----4-:R-:W-:Y:S10]  /*ee20*/  FFMA.FTZ R9, R198, -UR4, R9 ;  /* 0x80000004c6097c23 */ /* 0x010ff40008010009 */
[----:B------:R-:W-:Y:S01]  /*ee30*/  @!P2 IADD3 R2, -R0, -0x38, RZ ;  /* 0xffffffc80002a810 */ /* 0x000fe20007ffe1ff */
[----:B------:R-:W-:Y:S01]  /*ee40*/  FFMA.FTZ R15, R198, -UR4, R15 ;  /* 0x80000004c60f7c23 */ /* 0x000fe2000801000f */
[----:B------:R-:W-:Y:S02]  /*ee50*/  ISETP.GE.AND P3, PT, R3, RZ, PT ;  /* 0x000000ff0300720c */ /* 0x000fe40003f66270 */
[----:B------:R1:W2:Y:S01]  /*ee60*/  I2F R197, R2 ;  /* 0x0000000200c57306 */ /* 0x0002a20000201400 */
[----:B------:R-:W-:Y:S10]  /*ee70*/  ISETP.GE.AND P2, PT, R196, RZ, PT ;  /* 0x000000ffc400720c */ /* 0x000ff40003f46270 */
[C---:B------:R-:W-:Y:S03]  /*ee80*/  @!P3 IADD3 R3, -R0.reuse, -0x37, RZ ;  /* 0xffffffc90003b810 */ /* 0x040fe60007ffe1ff */
[C---:B------:R-:W-:Y:S01]  /*ee90*/  @!P2 IADD3 R196, -R0.reuse, -0x30, RZ ;  /* 0xffffffd000c4a810 */ /* 0x040fe20007ffe1ff */
[----:B------:R3:W4:Y:S01]  /*eea0*/  I2F R198, R3 ;  /* 0x0000000300c67306 */ /* 0x0007220000201400 */
[----:B-1----:R-:W-:Y:S09]  /*eeb0*/  IADD3 R2, R0, 0x2f, RZ ;  /* 0x0000002f00027810 */ /* 0x002ff20007ffe0ff */
[----:B------:R-:W1:Y:S01]  /*eec0*/  I2F R196, R196 ;  /* 0x000000c400c47306 */ /* 0x000e620000201400 */
[C---:B--2---:R-:W-:Y:S01]  /*eed0*/  FFMA.FTZ R26, R197.reuse, -UR4, R26 ;  /* 0x80000004c51a7c23 */ /* 0x044fe2000801001a */
[----:B------:R-:W-:Y:S01]  /*eee0*/  ISETP.GE.AND P3, PT, R2, RZ, PT ;  /* 0x000000ff0200720c */ /* 0x000fe20003f66270 */
[----:B------:R-:W-:Y:S01]  /*eef0*/  FFMA.FTZ R12, R197, -UR4, R12 ;  /* 0x80000004c50c7c23 */ /* 0x000fe2000801000c */
[----:B---3--:R-:W-:Y:S01]  /*ef00*/  IADD3 R3, R0, 0x28, RZ ;  /* 0x0000002800037810 */ /* 0x008fe20007ffe0ff */
[----:B----4-:R-:W-:Y:S10]  /*ef10*/  FFMA.FTZ R13, R198, -UR4, R13 ;  /* 0x80000004c60d7c23 */ /* 0x010ff4000801000d */
[----:B------:R-:W-:Y:S01]  /*ef20*/  @!P3 IADD3 R2, -R0, -0x2f, RZ ;  /* 0xffffffd10002b810 */ /* 0x000fe20007ffe1ff */
[----:B------:R-:W-:Y:S01]  /*ef30*/  FFMA.FTZ R27, R198, -UR4, R27 ;  /* 0x80000004c61b7c23 */ /* 0x000fe2000801001b */
[----:B------:R-:W-:Y:S02]  /*ef40*/  ISETP.GE.AND P2, PT, R3, RZ, PT ;  /* 0x000000ff0300720c */ /* 0x000fe40003f46270 */
[----:B------:R2:W3:Y:S01]  /*ef50*/  I2F R197, R2 ;  /* 0x0000000200c57306 */ /* 0x0004e20000201400 */
[C---:B-1----:R-:W-:Y:S02]  /*ef60*/  FFMA.FTZ R24, R196.reuse, -UR4, R24 ;  /* 0x80000004c4187c23 */ /* 0x042fe40008010018 */
[----:B------:R-:W-:Y:S01]  /*ef70*/  FFMA.FTZ R30, R196, -UR4, R30 ;  /* 0x80000004c41e7c23 */ /* 0x000fe2000801001e */
[C---:B------:R-:W-:Y:S07]  /*ef80*/  IADD3 R196, R0.reuse, 0x20, RZ ;  /* 0x0000002000c47810 */ /* 0x040fee0007ffe0ff */
[----:B------:R-:W-:Y:S02]  /*ef90*/  @!P2 IADD3 R3, -R0, -0x28, RZ ;  /* 0xffffffd80003a810 */ /* 0x000fe40007ffe1ff */
[----:B------:R-:W-:Y:S02]  /*efa0*/  ISETP.GE.AND P2, PT, R196, RZ, PT ;  /* 0x000000ffc400720c */ /* 0x000fe40003f46270 */
[----:B------:R1:W4:Y:S01]  /*efb0*/  I2F R198, R3 ;  /* 0x0000000300c67306 */ /* 0x0003220000201400 */
[C---:B--2---:R-:W-:Y:S01]  /*efc0*/  IADD3 R2, R0.reuse, 0x27, RZ ;  /* 0x0000002700027810 */ /* 0x044fe20007ffe0ff */
[C---:B---3--:R-:W-:Y:S09]  /*efd0*/  FFMA.FTZ R25, R197.reuse, -UR4, R25 ;  /* 0x80000004c5197c23 */ /* 0x048ff20008010019 */
[----:B------:R-:W-:Y:S01]  /*efe0*/  @!P2 IADD3 R196, -R0, -0x20, RZ ;  /* 0xffffffe000c4a810 */ /* 0x000fe20007ffe1ff */
[----:B------:R-:W-:Y:S01]  /*eff0*/  FFMA.FTZ R31, R197, -UR4, R31 ;  /* 0x80000004c51f7c23 */ /* 0x000fe2000801001f */
[----:B------:R-:W-:Y:S04]  /*f000*/  ISETP.GE.AND P3, PT, R2, RZ, PT ;  /* 0x000000ff0200720c */ /* 0x000fe80003f66270 */
[----:B------:R-:W2:Y:S01]  /*f010*/  I2F R196, R196 ;  /* 0x000000c400c47306 */ /* 0x000ea20000201400 */
[----:B-1----:R-:W-:Y:S01]  /*f020*/  IADD3 R3, R0, 0x8, RZ ;  /* 0x0000000800037810 */ /* 0x002fe20007ffe0ff */
[----:B----4-:R-:W-:Y:S07]  /*f030*/  FFMA.FTZ R28, R198, -UR4, R28 ;  /* 0x80000004c61c7c23 */ /* 0x010fee000801001c */
[----:B------:R-:W-:Y:S01]  /*f040*/  @!P3 IADD3 R2, -R0, -0x27, RZ ;  /* 0xffffffd90002b810 */ /* 0x000fe20007ffe1ff */
[----:B------:R-:W-:Y:S01]  /*f050*/  FFMA.FTZ R42, R198, -UR4, R42 ;  /* 0x80000004c62a7c23 */ /* 0x000fe2000801002a */
[----:B------:R-:W-:Y:S02]  /*f060*/  ISETP.GE.AND P3, PT, R3, RZ, PT ;  /* 0x000000ff0300720c */ /* 0x000fe40003f66270 */
[----:B------:R1:W3:Y:S11]  /*f070*/  I2F R197, R2 ;  /* 0x0000000200c57306 */ /* 0x0002f60000201400 */
[----:B------:R-:W-:Y:S01]  /*f080*/  @!P3 IADD3 R3, -R0, -0x8, RZ ;  /* 0xfffffff80003b810 */ /* 0x000fe20007ffe1ff */
[C---:B--2---:R-:W-:Y:S02]  /*f090*/  FFMA.FTZ R46, R196.reuse, -UR4, R46 ;  /* 0x80000004c42e7c23 */ /* 0x044fe4000801002e */
[----:B------:R-:W-:Y:S01]  /*f0a0*/  FFMA.FTZ R40, R196, -UR4, R40 ;  /* 0x80000004c4287c23 */ /* 0x000fe20008010028 */
[----:B------:R2:W4:Y:S01]  /*f0b0*/  I2F R204, R3 ;  /* 0x0000000300cc7306 */ /* 0x0005220000201400 */
[----:B------:R-:W-:Y:S04]  /*f0c0*/  IADD3 R196, R0, -0x1, RZ ;  /* 0xffffffff00c47810 */ /* 0x000fe80007ffe0ff */
[----:B------:R-:W-:Y:S02]  /*f0d0*/  ISETP.GE.AND P3, PT, R196, RZ, PT ;  /* 0x000000ffc400720c */ /* 0x000fe40003f66270 */
[----:B-1----:R-:W-:Y:S01]  /*f0e0*/  IADD3 R2, R0, 0x7, RZ ;  /* 0x0000000700027810 */ /* 0x002fe20007ffe0ff */
[C---:B---3--:R-:W-:Y:S02]  /*f0f0*/  FFMA.FTZ R43, R197.reuse, -UR4, R43 ;  /* 0x80000004c52b7c23 */ /* 0x048fe4000801002b */
[----:B------:R-:W-:Y:S01]  /*f100*/  FFMA.FTZ R29, R197, -UR4, R29 ;  /* 0x80000004c51d7c23 */ /* 0x000fe2000801001d */
[----:B------:R-:W-:Y:S07]  /*f110*/  ISETP.GE.AND P2, PT, R2, RZ, PT ;  /* 0x000000ff0200720c */ /* 0x000fee0003f46270 */
[C---:B------:R-:W-:Y:S06]  /*f120*/  @!P3 IADD3 R196, -R0.reuse, 0x1, RZ ;  /* 0x0000000100c4b810 */ /* 0x040fec0007ffe1ff */
[----:B------:R-:W1:Y:S01]  /*f130*/  I2F R196, R196 ;  /* 0x000000c400c47306 */ /* 0x000e620000201400 */
[----:B--2---:R-:W-:Y:S01]  /*f140*/  IADD3 R3, R0, 0x1f, RZ ;  /* 0x0000001f00037810 */ /* 0x004fe20007ffe0ff */
[----:B----4-:R-:W-:Y:S01]  /*f150*/  FFMA.FTZ R6, R204, -UR4, R6 ;  /* 0x80000004cc067c23 */ /* 0x010fe20008010006 */
[----:B------:R-:W-:Y:S01]  /*f160*/  @!P2 IADD3 R2, -R0, -0x7, RZ ;  /* 0xfffffff90002a810 */ /* 0x000fe20007ffe1ff */
[C---:B------:R-:W-:Y:S01]  /*f170*/  FFMA.FTZ R74, R204.reuse, -UR4, R74 ;  /* 0x80000004cc4a7c23 */ /* 0x040fe2000801004a */
[----:B------:R-:W-:Y:S01]  /*f180*/  ISETP.GE.AND P2, PT, R3, RZ, PT ;  /* 0x000000ff0300720c */ /* 0x000fe20003f46270 */
[----:B------:R-:W-:Y:S04]  /*f190*/  FFMA.FTZ R60, R204, -UR4, R60 ;  /* 0x80000004cc3c7c23 */ /* 0x000fe8000801003c */
[----:B------:R2:W3:Y:S08]  /*f1a0*/  I2F R198, R2 ;  /* 0x0000000200c67306 */ /* 0x0004f00000201400 */
[----:B------:R-:W-:Y:S04]  /*f1b0*/  @!P2 IADD3 R3, -R0, -0x1f, RZ ;  /* 0xffffffe10003a810 */ /* 0x000fe80007ffe1ff */
[----:B------:R4:W5:Y:S01]  /*f1c0*/  I2F R197, R3 ;  /* 0x0000000300c57306 */ /* 0x0009620000201400 */
[C---:B-1----:R-:W-:Y:S02]  /*f1d0*/  FFMA.FTZ R5, R196.reuse, -UR4, R5 ;  /* 0x80000004c4057c23 */ /* 0x042fe40008010005 */
[C---:B------:R-:W-:Y:S02]  /*f1e0*/  FFMA.FTZ R19, R196.reuse, -UR4, R19 ;  /* 0x80000004c4137c23 */ /* 0x040fe40008010013 */
[C---:B------:R-:W-:Y:S02]  /*f1f0*/  FFMA.FTZ R79, R196.reuse, -UR4, R79 ;  /* 0x80000004c44f7c23 */ /* 0x040fe4000801004f */
[----:B------:R-:W-:Y:S01]  /*f200*/  FFMA.FTZ R73, R196, -UR4, R73 ;  /* 0x80000004c4497c23 */ /* 0x000fe20008010049 */
[C---:B------:R-:W-:Y:S02]  /*f210*/  IADD3 R196, R0.reuse, -0x10, RZ ;  /* 0xfffffff000c47810 */ /* 0x040fe40007ffe0ff */
[----:B--2---:R-:W-:Y:S01]  /*f220*/  IADD3 R2, R0, -0x8, RZ ;  /* 0xfffffff800027810 */ /* 0x004fe20007ffe0ff */
[C---:B---3--:R-:W-:Y:S02]  /*f230*/  FFMA.FTZ R7, R198.reuse, -UR4, R7 ;  /* 0x80000004c6077c23 */ /* 0x048fe40008010007 */
[----:B------:R-:W-:Y:S01]  /*f240*/  FFMA.FTZ R75, R198, -UR4, R75 ;  /* 0x80000004c64b7c23 */ /* 0x000fe2000801004b */
[----:B------:R-:W-:Y:S01]  /*f250*/  ISETP.GE.AND P2, PT, R2, RZ, PT ;  /* 0x000000ff0200720c */ /* 0x000fe20003f46270 */
[----:B------:R-:W-:Y:S01]  /*f260*/  FFMA.FTZ R61, R198, -UR4, R61 ;  /* 0x80000004c63d7c23 */ /* 0x000fe2000801003d */
[C---:B----4-:R-:W-:Y:S01]  /*f270*/  IADD3 R3, R0.reuse, -0x9, RZ ;  /* 0xfffffff700037810 */ /* 0x050fe20007ffe0ff */
[C---:B-----5:R-:W-:Y:S02]  /*f280*/  FFMA.FTZ R47, R197.reuse, -UR4, R47 ;  /* 0x80000004c52f7c23 */ /* 0x060fe4000801002f */
[----:B------:R-:W-:Y:S01]  /*f290*/  FFMA.FTZ R41, R197, -UR4, R41 ;  /* 0x80000004c5297c23 */ /* 0x000fe20008010029 */
[----:B------:R-:W-:Y:S07]  /*f2a0*/  ISETP.GE.AND P3, PT, R3, RZ, PT ;  /* 0x000000ff0300720c */ /* 0x000fee0003f66270 */
[C---:B------:R-:W-:Y:S04]  /*f2b0*/  @!P2 IADD3 R2, -R0.reuse, 0x8, RZ ;  /* 0x000000080002a810 */ /* 0x040fe80007ffe1ff */
[----:B------:R1:W2:Y:S02]  /*f2c0*/  I2F R204, R2 ;  /* 0x0000000200cc7306 */ /* 0x0002a40000201400 */
[----:B------:R-:W-:Y:S02]  /*f2d0*/  @!P3 IADD3 R3, -R0, 0x9, RZ ;  /* 0x000000090003b810 */ /* 0x000fe40007ffe1ff */
[----:B------:R-:W-:Y:S06]  /*f2e0*/  ISETP.GE.AND P3, PT, R196, RZ, PT ;  /* 0x000000ffc400720c */ /* 0x000fec0003f66270 */
[----:B------:R3:W4:Y:S07]  /*f2f0*/  I2F R198, R3 ;  /* 0x0000000300c67306 */ /* 0x00072e0000201400 */
[C---:B------:R-:W-:Y:S02]  /*f300*/  @!P3 IADD3 R196, -R0.reuse, 0x10, RZ ;  /* 0x0000001000c4b810 */ /* 0x040fe40007ffe1ff */
[----:B-1----:R-:W-:Y:S01]  /*f310*/  IADD3 R2, R0, 0x18, RZ ;  /* 0x0000001800027810 */ /* 0x002fe20007ffe0ff */
[C---:B--2---:R-:W-:Y:S02]  /*f320*/  FFMA.FTZ R22, R204.reuse, -UR4, R22 ;  /* 0x80000004cc167c23 */ /* 0x044fe40008010016 */
[----:B------:R-:W-:Y:S01]  /*f330*/  FFMA.FTZ R16, R204, -UR4, R16 ;  /* 0x80000004cc107c23 */ /* 0x000fe20008010010 */
[----:B------:R-:W-:Y:S01]  /*f340*/  ISETP.GE.AND P2, PT, R2, RZ, PT ;  /* 0x000000ff0200720c */ /* 0x000fe20003f46270 */
[C---:B------:R-:W-:Y:S02]  /*f350*/  FFMA.FTZ R90, R204.reuse, -UR4, R90 ;  /* 0x80000004cc5a7c23 */ /* 0x040fe4000801005a */
[----:B------:R-:W-:Y:S01]  /*f360*/  FFMA.FTZ R76, R204, -UR4, R76 ;  /* 0x80000004cc4c7c23 */ /* 0x000fe2000801004c */
[----:B---3--:R-:W-:Y:S01]  /*f370*/  IADD3 R3, R0, -0x11, RZ ;  /* 0xffffffef00037810 */ /* 0x008fe20007ffe0ff */
[C---:B----4-:R-:W-:Y:S02]  /*f380*/  FFMA.FTZ R23, R198.reuse, -UR4, R23 ;  /* 0x80000004c6177c23 */ /* 0x050fe40008010017 */
[C---:B------:R-:W-:Y:S02]  /*f390*/  FFMA.FTZ R17, R198.reuse, -UR4, R17 ;  /* 0x80000004c6117c23 */ /* 0x040fe40008010011 */
[----:B------:R-:W-:Y:S04]  /*f3a0*/  FFMA.FTZ R91, R198, -UR4, R91 ;  /* 0x80000004c65b7c23 */ /* 0x000fe8000801005b */
[----:B------:R-:W-:Y:S01]  /*f3b0*/  @!P2 IADD3 R2, -R0, -0x18, RZ ;  /* 0xffffffe80002a810 */ /* 0x000fe20007ffe1ff */
[----:B------:R-:W-:Y:S01]  /*f3c0*/  FFMA.FTZ R77, R198, -UR4, R77 ;  /* 0x80000004c64d7c23 */ /* 0x000fe2000801004d */
[----:B------:R-:W-:Y:S01]  /*f3d0*/  ISETP.GE.AND P2, PT, R3, RZ, PT ;  /* 0x000000ff0300720c */ /* 0x000fe20003f46270 */
[----:B------:R-:W1:Y:S10]  /*f3e0*/  I2F R198, R196 ;  /* 0x000000c400c67306 */ /* 0x000e740000201400 */
[----:B------:R2:W3:Y:S02]  /*f3f0*/  I2F R197, R2 ;  /* 0x0000000200c57306 */ /* 0x0004e40000201400 */
[----:B------:R-:W-:Y:S08]  /*f400*/  @!P2 IADD3 R3, -R0, 0x11, RZ ;  /* 0x000000110003a810 */ /* 0x000ff00007ffe1ff */
[----:B------:R-:W4:Y:S01]  /*f410*/  I2F R196, R3 ;  /* 0x0000000300c47306 */ /* 0x000f220000201400 */
[C---:B-1----:R-:W-:Y:S02]  /*f420*/  FFMA.FTZ R20, R198.reuse, -UR4, R20 ;  /* 0x80000004c6147c23 */ /* 0x042fe40008010014 */
[C---:B------:R-:W-:Y:S02]  /*f430*/  FFMA.FTZ R34, R198.reuse, -UR4, R34 ;  /* 0x80000004c6227c23 */ /* 0x040fe40008010022 */
[C---:B------:R-:W-:Y:S02]  /*f440*/  FFMA.FTZ R94, R198.reuse, -UR4, R94 ;  /* 0x80000004c65e7c23 */ /* 0x040fe4000801005e */
[----:B------:R-:W-:Y:S01]  /*f450*/  FFMA.FTZ R88, R198, -UR4, R88 ;  /* 0x80000004c6587c23 */ /* 0x000fe20008010058 */
[----:B--2---:R-:W-:Y:S01]  /*f460*/  IADD3 R2, R0, -0x18, RZ ;  /* 0xffffffe800027810 */ /* 0x004fe20007ffe0ff */
[C---:B---3--:R-:W-:Y:S02]  /*f470*/  FFMA.FTZ R58, R197.reuse, -UR4, R58 ;  /* 0x80000004c53a7c23 */ /* 0x048fe4000801003a */
[----:B------:R-:W-:Y:S01]  /*f480*/  FFMA.FTZ R44, R197, -UR4, R44 ;  /* 0x80000004c52c7c23 */ /* 0x000fe2000801002c */
[----:B------:R-:W-:Y:S02]  /*f490*/  ISETP.GE.AND P3, PT, R2, RZ, PT ;  /* 0x000000ff0200720c */ /* 0x000fe40003f66270 */
[----:B------:R-:W-:Y:S04]  /*f4a0*/  IADD3 R197, R0, 0x17, RZ ;  /* 0x0000001700c57810 */ /* 0x000fe80007ffe0ff */
[----:B------:R-:W-:Y:S01]  /*f4b0*/  ISETP.GE.AND P2, PT, R197, RZ, PT ;  /* 0x000000ffc500720c */ /* 0x000fe20003f46270 */
[C---:B----4-:R-:W-:Y:S02]  /*f4c0*/  FFMA.FTZ R21, R196.reuse, -UR4, R21 ;  /* 0x80000004c4157c23 */ /* 0x050fe40008010015 */
[C---:B------:R-:W-:Y:S02]  /*f4d0*/  FFMA.FTZ R35, R196.reuse, -UR4, R35 ;  /* 0x80000004c4237c23 */ /* 0x040fe40008010023 */
[----:B------:R-:W-:Y:S02]  /*f4e0*/  FFMA.FTZ R95, R196, -UR4, R95 ;  /* 0x80000004c45f7c23 */ /* 0x000fe4000801005f */
[----:B------:R-:W-:Y:S01]  /*f4f0*/  @!P3 IADD3 R2, -R0, 0x18, RZ ;  /* 0x000000180002b810 */ /* 0x000fe20007ffe1ff */
[----:B------:R-:W-:Y:S01]  /*f500*/  FFMA.FTZ R89, R196, -UR4, R89 ;  /* 0x80000004c4597c23 */ /* 0x000fe20008010059 */
[----:B------:R-:W-:Y:S02]  /*f510*/  IADD3 R196, R0, -0x19, RZ ;  /* 0xffffffe700c47810 */ /* 0x000fe40007ffe0ff */
[----:B------:R1:W2:Y:S02]  /*f520*/  I2F R3, R2 ;  /* 0x0000000200037306 */ /* 0x0002a40000201400 */
[----:B------:R-:W-:Y:S02]  /*f530*/  ISETP.GE.AND P4, PT, R196, RZ, PT ;  /* 0x000000ffc400720c */ /* 0x000fe40003f86270 */
[C---:B------:R-:W-:Y:S06]  /*f540*/  @!P2 IADD3 R197, -R0.reuse, -0x17, RZ ;  /* 0xffffffe900c5a810 */ /* 0x040fec0007ffe1ff */
[----:B------:R-:W3:Y:S05]  /*f550*/  I2F R197, R197 ;  /* 0x000000c500c57306 */ /* 0x000eea0000201400 */
[C---:B------:R-:W-:Y:S05]  /*f560*/  @!P4 IADD3 R196, -R0.reuse, 0x19, RZ ;  /* 0x0000001900c4c810 */ /* 0x040fea0007ffe1ff */
[----:B------:R-:W4:Y:S01]  /*f570*/  I2F R198, R196 ;  /* 0x000000c400c67306 */ /* 0x000f220000201400 */
[----:B-1----:R-:W-:Y:S01]  /*f580*/  IADD3 R2, R0, 0x48, RZ ;  /* 0x0000004800027810 */ /* 0x002fe20007ffe0ff */
[C---:B--2---:R-:W-:Y:S02]  /*f590*/  FFMA.FTZ R32, R3.reuse, -UR4, R32 ;  /* 0x8000000403207c23 */ /* 0x044fe40008010020 */
[C---:B------:R-:W-:Y:S01]  /*f5a0*/  FFMA.FTZ R38, R3.reuse, -UR4, R38 ;  /* 0x8000000403267c23 */ /* 0x040fe20008010026 */
[----:B------:R-:W-:Y:S01]  /*f5b0*/  ISETP.GE.AND P3, PT, R2, RZ, PT ;  /* 0x000000ff0200720c */ /* 0x000fe20003f66270 */
[C---:B------:R-:W-:Y:S02]  /*f5c0*/  FFMA.FTZ R106, R3.reuse, -UR4, R106 ;  /* 0x80000004036a7c23 */ /* 0x040fe4000801006a */
[----:B------:R-:W-:Y:S01]  /*f5d0*/  FFMA.FTZ R92, R3, -UR4, R92 ;  /* 0x80000004035c7c23 */ /* 0x000fe2000801005c */
[C---:B------:R-:W-:Y:S01]  /*f5e0*/  IADD3 R3, R0.reuse, -0x20, RZ ;  /* 0xffffffe000037810 */ /* 0x040fe20007ffe0ff */
[C---:B---3--:R-:W-:Y:S02]  /*f5f0*/  FFMA.FTZ R59, R197.reuse, -UR4, R59 ;  /* 0x80000004c53b7c23 */ /* 0x048fe4000801003b */
[----:B------:R-:W-:Y:S01]  /*f600*/  FFMA.FTZ R45, R197, -UR4, R45 ;  /* 0x80000004c52d7c23 */ /* 0x000fe2000801002d */
[C---:B------:R-:W-:Y:S05]  /*f610*/  IADD3 R197, R0.reuse, 0x10, RZ ;  /* 0x0000001000c57810 */ /* 0x040fea0007ffe0ff */
[----:B------:R-:W-:Y:S02]  /*f620*/  @!P3 IADD3 R2, -R0, -0x48, RZ ;  /* 0xffffffb80002b810 */ /* 0x000fe40007ffe1ff */
[----:B------:R-:W-:Y:S01]  /*f630*/  ISETP.GE.AND P3, PT, R3, RZ, PT ;  /* 0x000000ff0300720c */ /* 0x000fe20003f66270 */
[C---:B----4-:R-:W-:Y:S01]  /*f640*/  FFMA.FTZ R33, R198.reuse, -UR4, R33 ;  /* 0x80000004c6217c23 */ /* 0x050fe20008010021 */
[----:B------:R1:W2:Y:S01]  /*f650*/  I2F R204, R2 ;  /* 0x0000000200cc7306 */ /* 0x0002a20000201400 */
[C---:B------:R-:W-:Y:S02]  /*f660*/  FFMA.FTZ R39, R198.reuse, -UR4, R39 ;  /* 0x80000004c6277c23 */ /* 0x040fe40008010027 */
[C---:B------:R-:W-:Y:S02]  /*f670*/  FFMA.FTZ R107, R198.reuse, -UR4, R107 ;  /* 0x80000004c66b7c23 */ /* 0x040fe4000801006b */
[----:B------:R-:W-:Y:S06]  /*f680*/  FFMA.FTZ R93, R198, -UR4, R93 ;  /* 0x80000004c65d7c23 */ /* 0x000fec000801005d */
[C---:B------:R-:W-:Y:S04]  /*f690*/  @!P3 IADD3 R3, -R0.reuse, 0x20, RZ ;  /* 0x000000200003b810 */ /* 0x040fe80007ffe1ff */
[----:B------:R-:W3:Y:S01]  /*f6a0*/  I2F R196, R3 ;  /* 0x0000000300c47306 */ /* 0x000ee20000201400 */
[----:B-1----:R-:W-:Y:S01]  /*f6b0*/  IADD3 R2, R0, -0x21, RZ ;  /* 0xffffffdf00027810 */ /* 0x002fe20007ffe0ff */
[----:B--2---:R-:W-:Y:S03]  /*f6c0*/  FFMA.FTZ R10, R204, -UR4, R10 ;  /* 0x80000004cc0a7c23 */ /* 0x004fe6000801000a */
[----:B------:R-:W-:Y:S01]  /*f6d0*/  ISETP.GE.AND P2, PT, R2, RZ, PT ;  /* 0x000000ff0200720c */ /* 0x000fe20003f46270 */
[----:B---3--:R-:W-:Y:S11]  /*f6e0*/  FFMA.FTZ R36, R196, -UR4, R36 ;  /* 0x80000004c4247c23 */ /* 0x008ff60008010024 */
[----:B------:R-:W-:Y:S01]  /*f6f0*/  @!UPT UIADD3 URZ, URZ, URZ, URZ ;  /* 0x0000003f3f3ff290 */ /* 0x000fe2000fffe03f */
[----:B------:R-:W-:Y:S01]  /*f700*/  @!P2 IADD3 R2, -R0, 0x21, RZ ;  /* 0x000000210002a810 */ /* 0x000fe20007ffe1ff */
[C---:B------:R-:W-:Y:S01]  /*f710*/  FFMA.FTZ R50, R196.reuse, -UR4, R50 ;  /* 0x80000004c4327c23 */ /* 0x040fe20008010032 */
[----:B------:R-:W-:Y:S01]  /*f720*/  ISETP.GE.AND P2, PT, R197, RZ, PT ;  /* 0x000000ffc500720c */ /* 0x000fe20003f46270 */
[C---:B------:R-:W-:Y:S01]  /*f730*/  FFMA.FTZ R110, R196.reuse, -UR4, R110 ;  /* 0x80000004c46e7c23 */ /* 0x040fe2000801006e */
[----:B------:R1:W2:Y:S01]  /*f740*/  I2F R3, R2 ;  /* 0x0000000200037306 */ /* 0x0002a20000201400 */
[----:B------:R-:W-:Y:S01]  /*f750*/  FFMA.FTZ R104, R196, -UR4, R104 ;  /* 0x80000004c4687c23 */ /* 0x000fe20008010068 */
[----:B------:R-:W-:Y:S04]  /*f760*/  IADD3 R196, R0, -0x28, RZ ;  /* 0xffffffd800c47810 */ /* 0x000fe80007ffe0ff */
[----:B------:R-:W-:Y:S05]  /*f770*/  ISETP.GE.AND P4, PT, R196, RZ, PT ;  /* 0x000000ffc400720c */ /* 0x000fea0003f86270 */
[C---:B------:R-:W-:Y:S06]  /*f780*/  @!P2 IADD3 R197, -R0.reuse, -0x10, RZ ;  /* 0xfffffff000c5a810 */ /* 0x040fec0007ffe1ff */
[----:B------:R-:W3:Y:S02]  /*f790*/  I2F R197, R197 ;  /* 0x000000c500c57306 */ /* 0x000ee40000201400 */
[C---:B------:R-:W-:Y:S02]  /*f7a0*/  @!P4 IADD3 R196, -R0.reuse, 0x28, RZ ;  /* 0x0000002800c4c810 */ /* 0x040fe40007ffe1ff */
[----:B-1----:R-:W-:Y:S01]  /*f7b0*/  IADD3 R2, R0, -0x78, RZ ;  /* 0xffffff8800027810 */ /* 0x002fe20007ffe0ff */
[C---:B--2---:R-:W-:Y:S05]  /*f7c0*/  FFMA.FTZ R37, R3.reuse, -UR4, R37 ;  /* 0x8000000403257c23 */ /* 0x044fea0008010025 */
[----:B------:R-:W1:Y:S01]  /*f7d0*/  I2F R196, R196 ;  /* 0x000000c400c47306 */ /* 0x000e620000201400 */
[----:B------:R-:W-:Y:S01]  /*f7e0*/  ISETP.GE.AND P3, PT, R2, RZ, PT ;  /* 0x000000ff0200720c */ /* 0x000fe20003f66270 */
[C---:B------:R-:W-:Y:S02]  /*f7f0*/  FFMA.FTZ R51, R3.reuse, -UR4, R51 ;  /* 0x8000000403337c23 */ /* 0x040fe40008010033 */
[C---:B------:R-:W-:Y:S02]  /*f800*/  FFMA.FTZ R111, R3.reuse, -UR4, R111 ;  /* 0x80000004036f7c23 */ /* 0x040fe4000801006f */
[----:B------:R-:W-:Y:S01]  /*f810*/  FFMA.FTZ R105, R3, -UR4, R105 ;  /* 0x8000000403697c23 */ /* 0x000fe20008010069 */
[C---:B------:R-:W-:Y:S07]  /*f820*/  IADD3 R3, R0.reuse, -0x29, RZ ;  /* 0xffffffd700037810 */ /* 0x040fee0007ffe0ff */
[C---:B------:R-:W-:Y:S01]  /*f830*/  @!P3 IADD3 R2, -R0.reuse, 0x78, RZ ;  /* 0x000000780002b810 */ /* 0x040fe20007ffe1ff */
[----:B---3--:R-:W-:Y:S01]  /*f840*/  FFMA.FTZ R62, R197, -UR4, R62 ;  /* 0x80000004c53e7c23 */ /* 0x008fe2000801003e */
[----:B------:R-:W-:Y:S01]  /*f850*/  ISETP.GE.AND P3, PT, R3, RZ, PT ;  /* 0x000000ff0300720c */ /* 0x000fe20003f66270 */
[----:B------:R-:W-:Y:S01]  /*f860*/  FFMA.FTZ R56, R197, -UR4, R56 ;  /* 0x80000004c5387c23 */ /* 0x000fe20008010038 */
[----:B------:R2:W3:Y:S01]  /*f870*/  I2F R198, R2 ;  /* 0x0000000200c67306 */ /* 0x0004e20000201400 */
[----:B------:R-:W-:Y:S04]  /*f880*/  IADD3 R197, R0, -0x39, RZ ;  /* 0xffffffc700c57810 */ /* 0x000fe80007ffe0ff */
[----:B------:R-:W-:Y:S01]  /*f890*/  ISETP.GE.AND P4, PT, R197, RZ, PT ;  /* 0x000000ffc500720c */ /* 0x000fe20003f86270 */
[C---:B-1----:R-:W-:Y:S02]  /*f8a0*/  FFMA.FTZ R48, R196.reuse, -UR4, R48 ;  /* 0x80000004c4307c23 */ /* 0x042fe40008010030 */
[C---:B------:R-:W-:Y:S02]  /*f8b0*/  FFMA.FTZ R54, R196.reuse, -UR4, R54 ;  /* 0x80000004c4367c23 */ /* 0x040fe40008010036 */
[----:B------:R-:W-:Y:S01]  /*f8c0*/  FFMA.FTZ R122, R196, -UR4, R122 ;  /* 0x80000004c47a7c23 */ /* 0x000fe2000801007a */
[----:B------:R-:W-:Y:S01]  /*f8d0*/  @!P3 IADD3 R3, -R0, 0x29, RZ ;  /* 0x000000290003b810 */ /* 0x000fe20007ffe1ff */
[----:B------:R-:W-:Y:S01]  /*f8e0*/  FFMA.FTZ R108, R196, -UR4, R108 ;  /* 0x80000004c46c7c23 */ /* 0x000fe2000801006c */
[----:B------:R-:W-:Y:S04]  /*f8f0*/  IADD3 R196, R0, -0x31, RZ ;  /* 0xffffffcf00c47810 */ /* 0x000fe80007ffe0ff */
[----:B------:R-:W1:Y:S01]  /*f900*/  I2F R3, R3 ;  /* 0x0000000300037306 */ /* 0x000e620000201400 */
[----:B------:R-:W-:Y:S02]  /*f910*/  ISETP.GE.AND P6, PT, R196, RZ, PT ;  /* 0x000000ffc400720c */ /* 0x000fe40003fc6270 */
[C---:B------:R-:W-:Y:S02]  /*f920*/  @!P4 IADD3 R197, -R0.reuse, 0x39, RZ ;  /* 0x0000003900c5c810 */ /* 0x040fe40007ffe1ff */
[----:B--2---:R-:W-:Y:S01]  /*f930*/  IADD3 R2, R0, -0x30, RZ ;  /* 0xffffffd000027810 */ /* 0x004fe20007ffe0ff */
[----:B---3--:R-:W-:Y:S01]  /*f940*/  FFMA.FTZ R128, R198, -UR4, R128 ;  /* 0x80000004c6807c23 */ /* 0x008fe20008010080 */
[----:B------:R-:W-:Y:S02]  /*f950*/  IADD3 R198, R0, -0x38, RZ ;  /* 0xffffffc800c67810 */ /* 0x000fe40007ffe0ff */
[----:B------:R-:W-:Y:S02]  /*f960*/  ISETP.GE.AND P2, PT, R2, RZ, PT ;  /* 0x000000ff0200720c */ /* 0x000fe40003f46270 */
[----:B------:R-:W-:Y:S03]  /*f970*/  ISETP.GE.AND P5, PT, R198, RZ, PT ;  /* 0x000000ffc600720c */ /* 0x000fe60003fa6270 */
[C---:B------:R-:W-:Y:S08]  /*f980*/  @!P6 IADD3 R196, -R0.reuse, 0x31, RZ ;  /* 0x0000003100c4e810 */ /* 0x040ff00007ffe1ff */
[C---:B------:R-:W-:Y:S01]  /*f990*/  @!P2 IADD3 R2, -R0.reuse, 0x30, RZ ;  /* 0x000000300002a810 */ /* 0x040fe20007ffe1ff */
[C---:B-1----:R-:W-:Y:S01]  /*f9a0*/  FFMA.FTZ R49, R3.reuse, -UR4, R49 ;  /* 0x8000000403317c23 */ /* 0x042fe20008010031 */
[C---:B------:R-:W-:Y:S01]  /*f9b0*/  @!P5 IADD3 R198, -R0.reuse, 0x38, RZ ;  /* 0x0000003800c6d810 */ /* 0x040fe20007ffe1ff */
[C---:B------:R-:W-:Y:S02]  /*f9c0*/  FFMA.FTZ R55, R3.reuse, -UR4, R55 ;  /* 0x8000000403377c23 */ /* 0x040fe40008010037 */
[C---:B------:R-:W-:Y:S01]  /*f9d0*/  FFMA.FTZ R123, R3.reuse, -UR4, R123 ;  /* 0x80000004037b7c23 */ /* 0x040fe2000801007b */
[----:B------:R-:W1:Y:S01]  /*f9e0*/  I2F R2, R2 ;  /* 0x0000000200027306 */ /* 0x000e620000201400 */
[----:B------:R-:W-:Y:S01]  /*f9f0*/  FFMA.FTZ R109, R3, -UR4, R109 ;  /* 0x80000004036d7c23 */ /* 0x000fe2000801006d */
[C---:B------:R-:W-:Y:S04]  /*fa00*/  IADD3 R3, R0.reuse, -0x79, RZ ;  /* 0xffffff8700037810 */ /* 0x040fe80007ffe0ff */
[----:B------:R-:W-:Y:S04]  /*fa10*/  ISETP.GE.AND P3, PT, R3, RZ, PT ;  /* 0x000000ff0300720c */ /* 0x000fe80003f66270 */
[----:B------:R-:W2:Y:S09]  /*fa20*/  I2F R198, R198 ;  /* 0x000000c600c67306 */ /* 0x000eb20000201400 */
[----:B------:R-:W-:Y:S01]  /*fa30*/  @!P3 IADD3 R3, -R0, 0x79, RZ ;  /* 0x000000790003b810 */ /* 0x000fe20007ffe1ff */
[C---:B-1----:R-:W-:Y:S05]  /*fa40*/  FFMA.FTZ R52, R2.reuse, -UR4, R52 ;  /* 0x8000000402347c23 */ /* 0x042fea0008010034 */
[----:B------:R-:W1:Y:S01]  /*fa50*/  I2F R3, R3 ;  /* 0x0000000300037306 */ /* 0x000e620000201400 */
[C---:B------:R-:W-:Y:S02]  /*fa60*/  FFMA.FTZ R66, R2.reuse, -UR4, R66 ;  /* 0x8000000402427c23 */ /* 0x040fe40008010042 */
[C---:B------:R-:W-:Y:S02]  /*fa70*/  FFMA.FTZ R126, R2.reuse, -UR4, R126 ;  /* 0x80000004027e7c23 */ /* 0x040fe4000801007e */
[----:B------:R-:W-:Y:S01]  /*fa80*/  FFMA.FTZ R120, R2, -UR4, R120 ;  /* 0x8000000402787c23 */ /* 0x000fe20008010078 */
[----:B------:R-:W-:Y:S01]  /*fa90*/  IADD3 R2, R0, 0xf, RZ ;  /* 0x0000000f00027810 */ /* 0x000fe20007ffe0ff */
[----:B--2---:R-:W-:Y:S03]  /*faa0*/  FFMA.FTZ R64, R198, -UR4, R64 ;  /* 0x80000004c6407c23 */ /* 0x004fe60008010040 */
[----:B------:R-:W-:Y:S01]  /*fab0*/  ISETP.GE.AND P2, PT, R2, RZ, PT ;  /* 0x000000ff0200720c */ /* 0x000fe20003f46270 */
[C---:B------:R-:W-:Y:S02]  /*fac0*/  FFMA.FTZ R70, R198.reuse, -UR4, R70 ;  /* 0x80000004c6467c23 */ /* 0x040fe40008010046 */
[----:B------:R-:W-:Y:S10]  /*fad0*/  FFMA.FTZ R124, R198, -UR4, R124 ;  /* 0x80000004c67c7c23 */ /* 0x000ff4000801007c */
[----:B------:R-:W-:Y:S01]  /*fae0*/  @!P2 IADD3 R2, -R0, -0xf, RZ ;  /* 0xfffffff10002a810 */ /* 0x000fe20007ffe1ff */
[----:B-1----:R-:W-:Y:S01]  /*faf0*/  FFMA.FTZ R129, R3, -UR4, R129 ;  /* 0x8000000403817c23 */ /* 0x002fe20008010081 */
[----:B------:R-:W-:Y:S04]  /*fb00*/  FMNMX.FTZ R0, R4, R201, !PT ;  /* 0x000000c904007209 */ /* 0x000fe80007810000 */
[----:B------:R-:W1:Y:S01]  /*fb10*/  I2F R2, R2 ;  /* 0x0000000200027306 */ /* 0x000e620000201400 */
[----:B------:R-:W-:Y:S04]  /*fb20*/  FMNMX.FTZ R0, R5, R0, !PT ;  /* 0x0000000005007209 */ /* 0x000fe80007810000 */
[----:B------:R-:W-:Y:S04]  /*fb30*/  FMNMX.FTZ R3, R16, R0, !PT ;  /* 0x0000000010037209 */ /* 0x000fe80007810000 */
[----:B------:R-:W-:Y:S01]  /*fb40*/  FMNMX.FTZ R3, R17, R3, !PT ;  /* 0x0000000311037209 */ /* 0x000fe20007810000 */
[----:B------:R-:W2:Y:S03]  /*fb50*/  I2F R0, R196 ;  /* 0x000000c400007306 */ /* 0x000ea60000201400 */
[----:B------:R-:W-:Y:S04]  /*fb60*/  FMNMX.FTZ R3, R20, R3, !PT ;  /* 0x0000000314037209 */ /* 0x000fe80007810000 */
[----:B------:R-:W-:Y:S03]  /*fb70*/  FMNMX.FTZ R3, R21, R3, !PT ;  /* 0x0000000315037209 */ /* 0x000fe60007810000 */
[----:B------:R-:W3:Y:S01]  /*fb80*/  I2F R196, R197 ;  /* 0x000000c500c47306 */ /* 0x000ee20000201400 */
[----:B------:R-:W-:Y:S01]  /*fb90*/  FMNMX.FTZ R3, R32, R3, !PT ;  /* 0x0000000320037209 */ /* 0x000fe20007810000 */
[C---:B-1----:R-:W-:Y:S03]  /*fba0*/  FFMA.FTZ R63, R2.reuse, -UR4, R63 ;  /* 0x80000004023f7c23 */ /* 0x042fe6000801003f */
[----:B------:R-:W-:Y:S01]  /*fbb0*/  FMNMX.FTZ R3, R33, R3, !PT ;  /* 0x0000000321037209 */ /* 0x000fe20007810000 */
[----:B------:R-:W-:Y:S01]  /*fbc0*/  FFMA.FTZ R57, R2, -UR4, R57 ;  /* 0x8000000402397c23 */ /* 0x000fe20008010039 */
[----:B------:R-:W-:Y:S02]  /*fbd0*/  FMNMX.FTZ R2, R6, R199, !PT ;  /* 0x000000c706027209 */ /* 0x000fe40007810000 */
[----:B------:R-:W-:Y:S02]  /*fbe0*/  FMNMX.FTZ R3, R36, R3, !PT ;  /* 0x0000000324037209 */ /* 0x000fe40007810000 */
[----:B------:R-:W-:Y:S02]  /*fbf0*/  FMNMX.FTZ R2, R7, R2, !PT ;  /* 0x0000000207027209 */ /* 0x000fe40007810000 */
[----:B------:R-:W-:Y:S01]  /*fc00*/  FMNMX.FTZ R3, R37, R3, !PT ;  /* 0x0000000325037209 */ /* 0x000fe20007810000 */
[----:B--2---:R-:W-:Y:S01]  /*fc10*/  FFMA.FTZ R53, R0, -UR4, R53 ;  /* 0x8000000400357c23 */ /* 0x004fe20008010035 */
[----:B------:R-:W-:Y:S01]  /*fc20*/  FMNMX.FTZ R2, R18, R2, !PT ;  /* 0x0000000212027209 */ /* 0x000fe20007810000 */
[----:B------:R-:W-:Y:S01]  /*fc30*/  FFMA.FTZ R67, R0, -UR4, R67 ;  /* 0x8000000400437c23 */ /* 0x000fe20008010043 */
[----:B------:R-:W-:Y:S01]  /*fc40*/  FMNMX.FTZ R3, R48, R3, !PT ;  /* 0x0000000330037209 */ /* 0x000fe20007810000 */
[C---:B------:R-:W-:Y:S01]  /*fc50*/  FFMA.FTZ R127, R0.reuse, -UR4, R127 ;  /* 0x80000004007f7c23 */ /* 0x040fe2000801007f */
[----:B------:R-:W-:Y:S01]  /*fc60*/  FMNMX.FTZ R2, R19, R2, !PT ;  /* 0x0000000213027209 */ /* 0x000fe20007810000 */
[----:B------:R-:W-:Y:S01]  /*fc70*/  FFMA.FTZ R121, R0, -UR4, R121 ;  /* 0x8000000400797c23 */ /* 0x000fe20008010079 */
[----:B------:R-:W-:Y:S02]  /*fc80*/  FMNMX.FTZ R3, R49, R3, !PT ;  /* 0x0000000331037209 */ /* 0x000fe40007810000 */
[----:B------:R-:W-:Y:S01]  /*fc90*/  FMNMX.FTZ R2, R22, R2, !PT ;  /* 0x0000000216027209 */ /* 0x000fe20007810000 */
[----:B---3--:R-:W-:Y:S01]  /*fca0*/  FFMA.FTZ R65, R196, -UR4, R65 ;  /* 0x80000004c4417c23 */ /* 0x008fe20008010041 */
[----:B------:R-:W-:Y:S01]  /*fcb0*/  FMNMX.FTZ R3, R52, R3, !PT ;  /* 0x0000000334037209 */ /* 0x000fe20007810000 */
[C---:B------:R-:W-:Y:S01]  /*fcc0*/  FFMA.FTZ R71, R196.reuse, -UR4, R71 ;  /* 0x80000004c4477c23 */ /* 0x040fe20008010047 */
[----:B------:R-:W-:Y:S01]  /*fcd0*/  FMNMX.FTZ R2, R23, R2, !PT ;  /* 0x0000000217027209 */ /* 0x000fe20007810000 */
[----:B------:R-:W-:Y:S01]  /*fce0*/  FFMA.FTZ R125, R196, -UR4, R125 ;  /* 0x80000004c47d7c23 */ /* 0x000fe2000801007d */
        /* <DEDUP_REMOVED lines=92> */
[----:B------:R-:W-:Y:S04]  /*102b0*/  FMNMX.FTZ R3, R45, R3, !PT ;  /* 0x000000032d037209 */ /* 0x000fe80007810000 */
[----:B------:R-:W-:Y:S04]  /*102c0*/  FMNMX.FTZ R3, R56, R3, !PT ;  /* 0x0000000338037209 */ /* 0x000fe80007810000 */
[----:B------:R-:W-:Y:S02]  /*102d0*/  FMNMX.FTZ R3, R57, R3, !PT ;  /* 0x0000000339037209 */ /* 0x000fe40007810000 */
[----:B-1----:R-:W-:Y:S02]  /*102e0*/  FMNMX.FTZ R0, R0, R2, !PT ;  /* 0x0000000200007209 */ /* 0x002fe40007810000 */
[----:B------:R-:W-:Y:S04]  /*102f0*/  FMNMX.FTZ R2, R60, R3, !PT ;  /* 0x000000033c027209 */ /* 0x000fe80007810000 */
[----:B------:R-:W-:Y:S02]  /*10300*/  FMNMX.FTZ R2, R61, R2, !PT ;  /* 0x000000023d027209 */ /* 0x000fe40007810000 */
[----:B--2---:R-:W-:Y:S02]  /*10310*/  FMNMX.FTZ R197, R197, R196, !PT ;  /* 0x000000c4c5c57209 */ /* 0x004fe40007810000 */
[----:B------:R-:W-:Y:S01]  /*10320*/  FMNMX.FTZ R2, R72, R2, !PT ;  /* 0x0000000248027209 */ /* 0x000fe20007810000 */
[----:B------:R-:W1:Y:S03]  /*10330*/  SHFL.BFLY PT, R196, R198, 0x1, 0x1f ;  /* 0x0c201f00c6c47f89 */ /* 0x000e6600000e0000 */
[----:B------:R-:W-:Y:S04]  /*10340*/  FMNMX.FTZ R2, R73, R2, !PT ;  /* 0x0000000249027209 */ /* 0x000fe80007810000 */
[----:B------:R-:W-:Y:S01]  /*10350*/  FMNMX.FTZ R2, R76, R2, !PT ;  /* 0x000000024c027209 */ /* 0x000fe20007810000 */
[----:B------:R-:W2:Y:S03]  /*10360*/  SHFL.BFLY PT, R3, R197, 0x1, 0x1f ;  /* 0x0c201f00c5037f89 */ /* 0x000ea600000e0000 */
        /* <DEDUP_REMOVED lines=9> */
[----:B------:R-:W1:Y:S01]  /*10400*/  SHFL.BFLY PT, R3, R0, 0x1, 0x1f ;  /* 0x0c201f0000037f89 */ /* 0x000e6200000e0000 */
[----:B------:R-:W-:Y:S02]  /*10410*/  FSETP.NEU.FTZ.AND P2, PT, R197, -INF , PT ;  /* 0xff800000c500780b */ /* 0x000fe40003f5d000 */
[----:B------:R-:W-:Y:S04]  /*10420*/  FMNMX.FTZ R2, R108, R2, !PT ;  /* 0x000000026c027209 */ /* 0x000fe80007810000 */
[----:B------:R-:W-:Y:S04]  /*10430*/  FMNMX.FTZ R2, R109, R2, !PT ;  /* 0x000000026d027209 */ /* 0x000fe80007810000 */
[----:B------:R-:W-:Y:S04]  /*10440*/  FMNMX.FTZ R2, R120, R2, !PT ;  /* 0x0000000278027209 */ /* 0x000fe80007810000 */
[----:B------:R-:W-:Y:S04]  /*10450*/  FMNMX.FTZ R2, R121, R2, !PT ;  /* 0x0000000279027209 */ /* 0x000fe80007810000 */
[----:B------:R-:W-:Y:S01]  /*10460*/  FMNMX.FTZ R204, R124, R2, !PT ;  /* 0x000000027ccc7209 */ /* 0x000fe20007810000 */
[C---:B------:R-:W-:Y:S02]  /*10470*/  FADD.FTZ R2, -R197.reuse, R199 ;  /* 0x000000c7c5027221 */ /* 0x040fe40000010100 */
[----:B------:R-:W-:Y:S01]  /*10480*/  FMUL.FTZ R199, R197, c[0x0][0x23c] ;  /* 0x00008f00c5c77a20 */ /* 0x000fe20000410000 */
[----:B------:R-:W-:Y:S01]  /*10490*/  FMNMX.FTZ R204, R125, R204, !PT ;  /* 0x000000cc7dcc7209 */ /* 0x000fe20007810000 */
[----:B------:R-:W-:Y:S01]  /*104a0*/  FMUL.FTZ R2, R2, c[0x0][0x23c] ;  /* 0x00008f0002027a20 */ /* 0x000fe20000410000 */
[----:B-1----:R-:W-:Y:S02]  /*104b0*/  FMNMX.FTZ R196, R0, R3, !PT ;  /* 0x0000000300c47209 */ /* 0x002fe40007810000 */
[----:B------:R-:W-:Y:S01]  /*104c0*/  FSEL R199, R199, RZ, P2 ;  /* 0x000000ffc7c77208 */ /* 0x000fe20001000000 */
[----:B------:R-:W1:Y:S01]  /*104d0*/  SHFL.BFLY PT, R0, R204, 0x2, 0x1f ;  /* 0x0c401f00cc007f89 */ /* 0x000e6200000e0000 */
[----:B------:R-:W-:Y:S01]  /*104e0*/  FSETP.NEU.FTZ.AND P2, PT, R196, -INF , PT ;  /* 0xff800000c400780b */ /* 0x000fe20003f5d000 */
[----:B------:R-:W2:Y:S02]  /*104f0*/  MUFU.EX2 R2, R2 ;  /* 0x0000000200027308 */ /* 0x000ea40000000800 */
[--C-:B------:R-:W-:Y:S02]  /*10500*/  FFMA.FTZ R6, R6, c[0x0][0x23c], -R199.reuse ;  /* 0x00008f0006067a23 */ /* 0x100fe400000108c7 */
[--C-:B------:R-:W-:Y:S02]  /*10510*/  FFMA.FTZ R22, R22, c[0x0][0x23c], -R199.reuse ;  /* 0x00008f0016167a23 */ /* 0x100fe400000108c7 */
[--C-:B------:R-:W-:Y:S02]  /*10520*/  FFMA.FTZ R23, R23, c[0x0][0x23c], -R199.reuse ;  /* 0x00008f0017177a23 */ /* 0x100fe400000108c7 */
[--C-:B------:R-:W-:Y:S02]  /*10530*/  FFMA.FTZ R19, R19, c[0x0][0x23c], -R199.reuse ;  /* 0x00008f0013137a23 */ /* 0x100fe400000108c7 */
[----:B------:R1:W3:Y:S01]  /*10540*/  MUFU.EX2 R205, R6 ;  /* 0x0000000600cd7308 */ /* 0x0002e20000000800 */
        /* <DEDUP_REMOVED lines=8> */
[C---:B--2---:R-:W-:Y:S02]  /*105d0*/  FMUL.FTZ R134, R2.reuse, R134 ;  /* 0x0000008602867220 */ /* 0x044fe40000410000 */
[C---:B------:R-:W-:Y:S02]  /*105e0*/  FMUL.FTZ R135, R2.reuse, R135 ;  /* 0x0000008702877220 */ /* 0x040fe40000410000 */
[C---:B------:R-:W-:Y:S01]  /*105f0*/  FMUL.FTZ R146, R2.reuse, R146 ;  /* 0x0000009202927220 */ /* 0x040fe20000410000 */
[----:B------:R-:W-:Y:S01]  /*10600*/  MUFU.EX2 R22, R22 ;  /* 0x0000001600167308 */ /* 0x000fe20000000800 */
[C---:B------:R-:W-:Y:S02]  /*10610*/  FMUL.FTZ R147, R2.reuse, R147 ;  /* 0x0000009302937220 */ /* 0x040fe40000410000 */
[----:B------:R-:W-:Y:S01]  /*10620*/  FMUL.FTZ R150, R2, R150 ;  /* 0x0000009602967220 */ /* 0x000fe20000410000 */
[----:B-1----:R-:W-:Y:S01]  /*10630*/  FMNMX.FTZ R6, R204, R0, !PT ;  /* 0x00000000cc067209 */ /* 0x002fe20007810000 */
[C---:B------:R-:W-:Y:S02]  /*10640*/  FADD.FTZ R0, -R196.reuse, R200 ;  /* 0x000000c8c4007221 */ /* 0x040fe40000010100 */
[----:B------:R-:W-:Y:S02]  /*10650*/  FMUL.FTZ R200, R196, c[0x0][0x23c] ;  /* 0x00008f00c4c87a20 */ /* 0x000fe40000410000 */
[----:B------:R-:W-:Y:S01]  /*10660*/  FMUL.FTZ R0, R0, c[0x0][0x23c] ;  /* 0x00008f0000007a20 */ /* 0x000fe20000410000 */
[----:B------:R-:W-:Y:S01]  /*10670*/  MUFU.EX2 R23, R23 ;  /* 0x0000001700177308 */ /* 0x000fe20000000800 */
[----:B------:R-:W-:Y:S01]  /*10680*/  FMUL.FTZ R151, R2, R151 ;  /* 0x0000009702977220 */ /* 0x000fe20000410000 */
[----:B------:R-:W-:Y:S01]  /*10690*/  FSEL R200, R200, RZ, P2 ;  /* 0x000000ffc8c87208 */ /* 0x000fe20001000000 */
[----:B------:R-:W-:Y:S01]  /*106a0*/  FMUL.FTZ R162, R2, R162 ;  /* 0x000000a202a27220 */ /* 0x000fe20000410000 */
[----:B------:R-:W-:Y:S01]  /*106b0*/  FSETP.NEU.FTZ.AND P2, PT, R198, -INF , PT ;  /* 0xff800000c600780b */ /* 0x000fe20003f5d000 */
[----:B------:R-:W-:Y:S01]  /*106c0*/  FMUL.FTZ R163, R2, R163 ;  /* 0x000000a302a37220 */ /* 0x000fe20000410000 */
[----:B------:R-:W1:Y:S01]  /*106d0*/  SHFL.BFLY PT, R3, R6, 0x1, 0x1f ;  /* 0x0c201f0006037f89 */ /* 0x000e6200000e0000 */
[--C-:B------:R-:W-:Y:S02]  /*106e0*/  FFMA.FTZ R10, R10, c[0x0][0x23c], -R200.reuse ;  /* 0x00008f000a0a7a23 */ /* 0x100fe400000108c8 */
[C---:B------:R-:W-:Y:S01]  /*106f0*/  FMUL.FTZ R166, R2.reuse, R166 ;  /* 0x000000a602a67220 */ /* 0x040fe20000410000 */
[----:B------:R-:W2:Y:S01]  /*10700*/  MUFU.EX2 R0, R0 ;  /* 0x0000000000007308 */ /* 0x000ea20000000800 */
[C---:B------:R-:W-:Y:S02]  /*10710*/  FMUL.FTZ R167, R2.reuse, R167 ;  /* 0x000000a702a77220 */ /* 0x040fe40000410000 */
[C---:B------:R-:W-:Y:S02]  /*10720*/  FMUL.FTZ R178, R2.reuse, R178 ;  /* 0x000000b202b27220 */ /* 0x040fe40000410000 */
[C---:B------:R-:W-:Y:S02]  /*10730*/  FMUL.FTZ R179, R2.reuse, R179 ;  /* 0x000000b302b37220 */ /* 0x040fe40000410000 */
[----:B---3--:R-:W-:Y:S02]  /*10740*/  FFMA.FTZ R204, R2, R235, R205 ;  /* 0x000000eb02cc7223 */ /* 0x008fe400000100cd */
[--C-:B------:R-:W-:Y:S01]  /*10750*/  FFMA.FTZ R14, R14, c[0x0][0x23c], -R200.reuse ;  /* 0x00008f000e0e7a23 */ /* 0x100fe200000108c8 */
[----:B------:R-:W3:Y:S01]  /*10760*/  MUFU.EX2 R10, R10 ;  /* 0x0000000a000a7308 */ /* 0x000ee20000000800 */
[C---:B------:R-:W-:Y:S02]  /*10770*/  FMUL.FTZ R182, R2.reuse, R182 ;  /* 0x000000b602b67220 */ /* 0x040fe40000410000 */
[C---:B------:R-:W-:Y:S02]  /*10780*/  FMUL.FTZ R183, R2.reuse, R183 ;  /* 0x000000b702b77220 */ /* 0x040fe40000410000 */
[C---:B------:R-:W-:Y:S02]  /*10790*/  FMUL.FTZ R194, R2.reuse, R194 ;  /* 0x000000c202c27220 */ /* 0x040fe40000410000 */
[----:B------:R-:W-:Y:S02]  /*107a0*/  FMUL.FTZ R195, R2, R195 ;  /* 0x000000c302c37220 */ /* 0x000fe40000410000 */
[----:B------:R-:W-:Y:S01]  /*107b0*/  FADD.FTZ R2, -R198, R201 ;  /* 0x000000c9c6027221 */ /* 0x000fe20000010100 */
[----:B------:R-:W-:Y:S01]  /*107c0*/  MUFU.EX2 R34, R34 ;  /* 0x0000002200227308 */ /* 0x000fe20000000800 */
[----:B-1----:R-:W-:Y:S01]  /*107d0*/  FMNMX.FTZ R6, R6, R3, !PT ;  /* 0x0000000306067209 */ /* 0x002fe20007810000 */
[----:B------:R-:W-:Y:S02]  /*107e0*/  FFMA.FTZ R15, R15, c[0x0][0x23c], -R200 ;  /* 0x00008f000f0f7a23 */ /* 0x000fe400000108c8 */
[C---:B--2---:R-:W-:Y:S02]  /*107f0*/  FMUL.FTZ R138, R0.reuse, R138 ;  /* 0x0000008a008a7220 */ /* 0x044fe40000410000 */
[C---:B------:R-:W-:Y:S02]  /*10800*/  FMUL.FTZ R139, R0.reuse, R139 ;  /* 0x0000008b008b7220 */ /* 0x040fe40000410000 */
[C---:B------:R-:W-:Y:S02]  /*10810*/  FMUL.FTZ R142, R0.reuse, R142 ;  /* 0x0000008e008e7220 */ /* 0x040fe40000410000 */
[----:B------:R-:W-:Y:S01]  /*10820*/  MUFU.EX2 R35, R35 ;  /* 0x0000002300237308 */ /* 0x000fe20000000800 */
[C---:B------:R-:W-:Y:S02]  /*10830*/  FMUL.FTZ R143, R0.reuse, R143 ;  /* 0x0000008f008f7220 */ /* 0x040fe40000410000 */
[C---:B------:R-:W-:Y:S02]  /*10840*/  FMUL.FTZ R154, R0.reuse, R154 ;  /* 0x0000009a009a7220 */ /* 0x040fe40000410000 */
[C---:B---3--:R-:W-:Y:S02]  /*10850*/  FFMA.FTZ R201, R0.reuse, R236, R10 ;  /* 0x000000ec00c97223 */ /* 0x048fe4000001000a */
[C---:B------:R-:W-:Y:S02]  /*10860*/  FMUL.FTZ R155, R0.reuse, R155 ;  /* 0x0000009b009b7220 */ /* 0x040fe40000410000 */
[C---:B------:R-:W-:Y:S01]  /*10870*/  FMUL.FTZ R158, R0.reuse, R158 ;  /* 0x0000009e009e7220 */ /* 0x040fe20000410000 */
[----:B------:R-:W-:Y:S01]  /*10880*/  MUFU.EX2 R38, R38 ;  /* 0x0000002600267308 */ /* 0x000fe20000000800 */
[C---:B------:R-:W-:Y:S02]  /*10890*/  FMUL.FTZ R159, R0.reuse, R159 ;  /* 0x0000009f009f7220 */ /* 0x040fe40000410000 */
[C---:B------:R-:W-:Y:S02]  /*108a0*/  FMUL.FTZ R170, R0.reuse, R170 ;  /* 0x000000aa00aa7220 */ /* 0x040fe40000410000 */
[C---:B------:R-:W-:Y:S02]  /*108b0*/  FMUL.FTZ R171, R0.reuse, R171 ;  /* 0x000000ab00ab7220 */ /* 0x040fe40000410000 */
[C---:B------:R-:W-:Y:S02]  /*108c0*/  FMUL.FTZ R174, R0.reuse, R174 ;  /* 0x000000ae00ae7220 */ /* 0x040fe40000410000 */
[C---:B------:R-:W-:Y:S01]  /*108d0*/  FMUL.FTZ R175, R0.reuse, R175 ;  /* 0x000000af00af7220 */ /* 0x040fe20000410000 */
[----:B------:R-:W-:Y:S01]  /*108e0*/  MUFU.EX2 R39, R39 ;  /* 0x0000002700277308 */ /* 0x000fe20000000800 */
[C---:B------:R-:W-:Y:S02]  /*108f0*/  FMUL.FTZ R186, R0.reuse, R186 ;  /* 0x000000ba00ba7220 */ /* 0x040fe40000410000 */
[C---:B------:R-:W-:Y:S02]  /*10900*/  FMUL.FTZ R187, R0.reuse, R187 ;  /* 0x000000bb00bb7220 */ /* 0x040fe40000410000 */
[C---:B------:R-:W-:Y:S02]  /*10910*/  FMUL.FTZ R190, R0.reuse, R190 ;  /* 0x000000be00be7220 */ /* 0x040fe40000410000 */
[----:B------:R-:W-:Y:S02]  /*10920*/  FMUL.FTZ R191, R0, R191 ;  /* 0x000000bf00bf7220 */ /* 0x000fe40000410000 */
[----:B------:R-:W-:Y:S01]  /*10930*/  FMUL.FTZ R0, R198, c[0x0][0x23c] ;  /* 0x00008f00c6007a20 */ /* 0x000fe20000410000 */
[----:B------:R-:W-:Y:S01]  /*10940*/  MUFU.EX2 R50, R50 ;  /* 0x0000003200327308 */ /* 0x000fe20000000800 */
[----:B------:R-:W-:Y:S02]  /*10950*/  FMUL.FTZ R2, R2, c[0x0][0x23c] ;  /* 0x00008f0002027a20 */ /* 0x000fe40000410000 */
[----:B------:R-:W-:Y:S01]  /*10960*/  FADD.FTZ R3, -R6, R202 ;  /* 0x000000ca06037221 */ /* 0x000fe20000010100 */
[----:B------:R-:W-:Y:S01]  /*10970*/  FSEL R0, R0, RZ, P2 ;  /* 0x000000ff00007208 */ /* 0x000fe20001000000 */
[--C-:B------:R-:W-:Y:S01]  /*10980*/  FFMA.FTZ R26, R26, c[0x0][0x23c], -R200.reuse ;  /* 0x00008f001a1a7a23 */ /* 0x100fe200000108c8 */
[----:B------:R-:W-:Y:S01]  /*10990*/  FSETP.NEU.FTZ.AND P2, PT, R6, -INF , PT ;  /* 0xff8000000600780b */ /* 0x000fe20003f5d000 */
[----:B------:R-:W-:Y:S02]  /*109a0*/  FFMA.FTZ R27, R27, c[0x0][0x23c], -R200 ;  /* 0x00008f001b1b7a23 */ /* 0x000fe400000108c8 */
[--C-:B------:R-:W-:Y:S01]  /*109b0*/  FFMA.FTZ R4, R4, c[0x0][0x23c], -R0.reuse ;  /* 0x00008f0004047a23 */ /* 0x100fe20000010800 */
[----:B------:R-:W1:Y:S01]  /*109c0*/  MUFU.EX2 R2, R2 ;  /* 0x0000000200027308 */ /* 0x000e620000000800 */
[--C-:B------:R-:W-:Y:S02]  /*109d0*/  FFMA.FTZ R20, R20, c[0x0][0x23c], -R0.reuse ;  /* 0x00008f0014147a23 */ /* 0x100fe40000010800 */
[--C-:B------:R-:W-:Y:S02]  /*109e0*/  FFMA.FTZ R21, R21, c[0x0][0x23c], -R0.reuse ;  /* 0x00008f0015157a23 */ /* 0x100fe40000010800 */
[--C-:B------:R-:W-:Y:S02]  /*109f0*/  FFMA.FTZ R32, R32, c[0x0][0x23c], -R0.reuse ;  /* 0x00008f0020207a23 */ /* 0x100fe40000010800 */
[----:B------:R-:W-:Y:S02]  /*10a00*/  FFMA.FTZ R33, R33, c[0x0][0x23c], -R0 ;  /* 0x00008f0021217a23 */ /* 0x000fe40000010800 */
[----:B------:R-:W-:Y:S01]  /*10a10*/  FFMA.FTZ R30, R30, c[0x0][0x23c], -R200 ;  /* 0x00008f001e1e7a23 */ /* 0x000fe200000108c8 */
[----:B------:R2:W-:Y:S01]  /*10a20*/  MUFU.EX2 R213, R4 ;  /* 0x0000000400d57308 */ /* 0x0005e20000000800 */
[--C-:B------:R-:W-:Y:S02]  /*10a30*/  FFMA.FTZ R5, R5, c[0x0][0x23c], -R0.reuse ;  /* 0x00008f0005057a23 */ /* 0x100fe40000010800 */
[----:B------:R-:W-:Y:S02]  /*10a40*/  FFMA.FTZ R17, R17, c[0x0][0x23c], -R0 ;  /* 0x00008f0011117a23 */ /* 0x000fe40000010800 */
[--C-:B------:R-:W-:Y:S02]  /*10a50*/  FFMA.FTZ R31, R31, c[0x0][0x23c], -R200.reuse ;  /* 0x00008f001f1f7a23 */ /* 0x100fe400000108c8 */
[----:B------:R-:W-:Y:S02]  /*10a60*/  FFMA.FTZ R43, R43, c[0x0][0x23c], -R200 ;  /* 0x00008f002b2b7a23 */ /* 0x000fe400000108c8 */
[--C-:B------:R-:W-:Y:S01]  /*10a70*/  FFMA.FTZ R16, R16, c[0x0][0x23c], -R0.reuse ;  /* 0x00008f0010107a23 */ /* 0x100fe20000010800 */
[----:B------:R3:W4:Y:S01]  /*10a80*/  MUFU.EX2 R242, R5 ;  /* 0x0000000500f27308 */ /* 0x0007220000000800 */
[--C-:B------:R-:W-:Y:S02]  /*10a90*/  FFMA.FTZ R36, R36, c[0x0][0x23c], -R0.reuse ;  /* 0x00008f0024247a23 */ /* 0x100fe40000010800 */
[----:B------:R-:W-:Y:S02]  /*10aa0*/  FFMA.FTZ R37, R37, c[0x0][0x23c], -R0 ;  /* 0x00008f0025257a23 */ /* 0x000fe40000010800 */
[C---:B-1----:R-:W-:Y:S02]  /*10ab0*/  FMUL.FTZ R132, R2.reuse, R132 ;  /* 0x0000008402847220 */ /* 0x042fe40000410000 */
[C---:B------:R-:W-:Y:S02]  /*10ac0*/  FMUL.FTZ R133, R2.reuse, R133 ;  /* 0x0000008502857220 */ /* 0x040fe40000410000 */
[C---:B------:R-:W-:Y:S01]  /*10ad0*/  FMUL.FTZ R144, R2.reuse, R144 ;  /* 0x0000009002907220 */ /* 0x040fe20000410000 */
[----:B------:R-:W-:Y:S01]  /*10ae0*/  MUFU.EX2 R243, R17 ;  /* 0x0000001100f37308 */ /* 0x000fe20000000800 */
[C---:B------:R-:W-:Y:S02]  /*10af0*/  FMUL.FTZ R145, R2.reuse, R145 ;  /* 0x0000009102917220 */ /* 0x040fe40000410000 */
[C---:B------:R-:W-:Y:S02]  /*10b00*/  FMUL.FTZ R148, R2.reuse, R148 ;  /* 0x0000009402947220 */ /* 0x040fe40000410000 */
[--C-:B--2---:R-:W-:Y:S02]  /*10b10*/  FFMA.FTZ R4, R7, c[0x0][0x23c], -R199.reuse ;  /* 0x00008f0007047a23 */ /* 0x104fe400000108c7 */
[C---:B------:R-:W-:Y:S02]  /*10b20*/  FMUL.FTZ R149, R2.reuse, R149 ;  /* 0x0000009502957220 */ /* 0x040fe40000410000 */
[C---:B------:R-:W-:Y:S01]  /*10b30*/  FMUL.FTZ R160, R2.reuse, R160 ;  /* 0x000000a002a07220 */ /* 0x040fe20000410000 */
[----:B------:R4:W1:Y:S01]  /*10b40*/  MUFU.EX2 R241, R16 ;  /* 0x0000001000f17308 */ /* 0x0008620000000800 */
[C---:B------:R-:W-:Y:S02]  /*10b50*/  FMUL.FTZ R161, R2.reuse, R161 ;  /* 0x000000a102a17220 */ /* 0x040fe40000410000 */
[C---:B------:R-:W-:Y:S02]  /*10b60*/  FMUL.FTZ R164, R2.reuse, R164 ;  /* 0x000000a402a47220 */ /* 0x040fe40000410000 */
[----:B---3--:R-:W-:Y:S02]  /*10b70*/  FFMA.FTZ R5, R11, c[0x0][0x23c], -R200 ;  /* 0x00008f000b057a23 */ /* 0x008fe400000108c8 */
[C---:B------:R-:W-:Y:S02]  /*10b80*/  FMUL.FTZ R165, R2.reuse, R165 ;  /* 0x000000a502a57220 */ /* 0x040fe40000410000 */
[----:B------:R-:W-:Y:S01]  /*10b90*/  FMUL.FTZ R176, R2, R176 ;  /* 0x000000b002b07220 */ /* 0x000fe20000410000 */
[----:B------:R-:W2:Y:S01]  /*10ba0*/  MUFU.EX2 R4, R4 ;  /* 0x0000000400047308 */ /* 0x000ea20000000800 */
[----:B------:R-:W-:Y:S02]  /*10bb0*/  FFMA.FTZ R7, R18, c[0x0][0x23c], -R199 ;  /* 0x00008f0012077a23 */ /* 0x000fe400000108c7 */
[C---:B------:R-:W-:Y:S02]  /*10bc0*/  FMUL.FTZ R177, R2.reuse, R177 ;  /* 0x000000b102b17220 */ /* 0x040fe40000410000 */
[C---:B------:R-:W-:Y:S02]  /*10bd0*/  FMUL.FTZ R180, R2.reuse, R180 ;  /* 0x000000b402b47220 */ /* 0x040fe40000410000 */
[C---:B------:R-:W-:Y:S02]  /*10be0*/  FMUL.FTZ R181, R2.reuse, R181 ;  /* 0x000000b502b57220 */ /* 0x040fe40000410000 */
[C---:B------:R-:W-:Y:S01]  /*10bf0*/  FMUL.FTZ R192, R2.reuse, R192 ;  /* 0x000000c002c07220 */ /* 0x040fe20000410000 */
[----:B------:R-:W-:Y:S01]  /*10c00*/  MUFU.EX2 R5, R5 ;  /* 0x0000000500057308 */ /* 0x000fe20000000800 */
[----:B------:R-:W-:Y:S02]  /*10c10*/  FMUL.FTZ R193, R2, R193 ;  /* 0x000000c102c17220 */ /* 0x000fe40000410000 */
[--C-:B------:R-:W-:Y:S01]  /*10c20*/  FFMA.FTZ R48, R48, c[0x0][0x23c], -R0.reuse ;  /* 0x00008f0030307a23 */ /* 0x100fe20000010800 */
[----:B----4-:R-:W-:Y:S01]  /*10c30*/  F2FP.BF16.PACK_AB R16, R242, R213 ;  /* 0x000000d5f210723e */ /* 0x010fe200000010ff */
[----:B------:R-:W-:Y:S01]  /*10c40*/  FFMA.FTZ R49, R49, c[0x0][0x23c], -R0 ;  /* 0x00008f0031317a23 */ /* 0x000fe20000010800 */
[----:B-1----:R-:W-:Y:S01]  /*10c50*/  F2FP.BF16.PACK_AB R18, R243, R241 ;  /* 0x000000f1f312723e */ /* 0x002fe200000010ff */
[--C-:B------:R-:W-:Y:S02]  /*10c60*/  FFMA.FTZ R42, R42, c[0x0][0x23c], -R200.reuse ;  /* 0x00008f002a2a7a23 */ /* 0x100fe400000108c8 */
[--C-:B------:R-:W-:Y:S01]  /*10c70*/  FFMA.FTZ R47, R47, c[0x0][0x23c], -R200.reuse ;  /* 0x00008f002f2f7a23 */ /* 0x100fe200000108c8 */
[----:B------:R-:W1:Y:S01]  /*10c80*/  MUFU.EX2 R7, R7 ;  /* 0x0000000700077308 */ /* 0x000e620000000800 */
[----:B------:R-:W-:Y:S02]  /*10c90*/  FMUL.FTZ R3, R3, c[0x0][0x23c] ;  /* 0x00008f0003037a20 */ /* 0x000fe40000410000 */
[----:B------:R-:W-:Y:S01]  /*10ca0*/  FFMA.FTZ R46, R46, c[0x0][0x23c], -R200 ;  /* 0x00008f002e2e7a23 */ /* 0x000fe200000108c8 */
[C---:B--2---:R-:W-:Y:S01]  /*10cb0*/  F2FP.BF16.PACK_AB R17, R4.reuse, R205 ;  /* 0x000000cd0411723e */ /* 0x044fe200000010ff */
[----:B------:R-:W-:Y:S02]  /*10cc0*/  FADD.FTZ R11, R4, R204 ;  /* 0x000000cc040b7221 */ /* 0x000fe40000010000 */
[----:B------:R-:W-:Y:S02]  /*10cd0*/  FMUL.FTZ R4, R6, c[0x0][0x23c] ;  /* 0x00008f0006047a20 */ /* 0x000fe40000410000 */
[--C-:B------:R-:W-:Y:S01]  /*10ce0*/  FFMA.FTZ R52, R52, c[0x0][0x23c], -R0.reuse ;  /* 0x00008f0034347a23 */ /* 0x100fe20000010800 */
[----:B------:R-:W2:Y:S01]  /*10cf0*/  MUFU.EX2 R3, R3 ;  /* 0x0000000300037308 */ /* 0x000ea20000000800 */
[--C-:B------:R-:W-:Y:S01]  /*10d00*/  FFMA.FTZ R53, R53, c[0x0][0x23c], -R0.reuse ;  /* 0x00008f0035357a23 */ /* 0x100fe20000010800 */
[----:B------:R-:W-:Y:S01]  /*10d10*/  FSEL R4, R4, RZ, P2 ;  /* 0x000000ff04047208 */ /* 0x000fe20001000000 */
[--C-:B------:R-:W-:Y:S02]  /*10d20*/  FFMA.FTZ R64, R64, c[0x0][0x23c], -R0.reuse ;  /* 0x00008f0040407a23 */ /* 0x100fe40000010800 */
[----:B------:R-:W-:Y:S02]  /*10d30*/  FFMA.FTZ R65, R65, c[0x0][0x23c], -R0 ;  /* 0x00008f0041417a23 */ /* 0x000fe40000010800 */
[--C-:B------:R-:W-:Y:S02]  /*10d40*/  FFMA.FTZ R8, R8, c[0x0][0x23c], -R4.reuse ;  /* 0x00008f0008087a23 */ /* 0x100fe40000010804 */
[--C-:B------:R-:W-:Y:S01]  /*10d50*/  FFMA.FTZ R9, R9, c[0x0][0x23c], -R4.reuse ;  /* 0x00008f0009097a23 */ /* 0x100fe20000010804 */
[----:B------:R-:W-:Y:S01]  /*10d60*/  MUFU.EX2 R202, R14 ;  /* 0x0000000e00ca7308 */ /* 0x000fe20000000800 */
[--C-:B------:R-:W-:Y:S02]  /*10d70*/  FFMA.FTZ R24, R24, c[0x0][0x23c], -R4.reuse ;  /* 0x00008f0018187a23 */ /* 0x100fe40000010804 */
[--C-:B------:R-:W-:Y:S01]  /*10d80*/  FFMA.FTZ R25, R25, c[0x0][0x23c], -R4.reuse ;  /* 0x00008f0019197a23 */ /* 0x100fe20000010804 */
[----:B-1----:R-:W-:Y:S01]  /*10d90*/  F2FP.BF16.PACK_AB R19, R206, R7 ;  /* 0x00000007ce13723e */ /* 0x002fe200000010ff */
[--C-:B------:R-:W-:Y:S02]  /*10da0*/  FFMA.FTZ R12, R12, c[0x0][0x23c], -R4.reuse ;  /* 0x00008f000c0c7a23 */ /* 0x100fe40000010804 */
[--C-:B------:R-:W-:Y:S02]  /*10db0*/  FFMA.FTZ R28, R28, c[0x0][0x23c], -R4.reuse ;  /* 0x00008f001c1c7a23 */ /* 0x100fe40000010804 */
[--C-:B------:R-:W-:Y:S01]  /*10dc0*/  FFMA.FTZ R29, R29, c[0x0][0x23c], -R4.reuse ;  /* 0x00008f001d1d7a23 */ /* 0x100fe20000010804 */
[----:B------:R1:W-:Y:S01]  /*10dd0*/  MUFU.EX2 R210, R8 ;  /* 0x0000000800d27308 */ /* 0x0003e20000000800 */
[--C-:B------:R-:W-:Y:S02]  /*10de0*/  FFMA.FTZ R40, R40, c[0x0][0x23c], -R4.reuse ;  /* 0x00008f0028287a23 */ /* 0x100fe40000010804 */
[--C-:B------:R-:W-:Y:S02]  /*10df0*/  FFMA.FTZ R41, R41, c[0x0][0x23c], -R4.reuse ;  /* 0x00008f0029297a23 */ /* 0x100fe40000010804 */
[C---:B--2---:R-:W-:Y:S02]  /*10e00*/  FMUL.FTZ R136, R3.reuse, R136 ;  /* 0x0000008803887220 */ /* 0x044fe40000410000 */
        /* <DEDUP_REMOVED lines=8> */
[----:B------:R-:W2:Y:S01]  /*10e90*/  MUFU.EX2 R204, R15 ;  /* 0x0000000f00cc7308 */ /* 0x000ea20000000800 */
[C---:B------:R-:W-:Y:S02]  /*10ea0*/  FMUL.FTZ R168, R3.reuse, R168 ;  /* 0x000000a803a87220 */ /* 0x040fe40000410000 */
[----:B------:R-:W-:Y:S02]  /*10eb0*/  FMUL.FTZ R169, R3, R169 ;  /* 0x000000a903a97220 */ /* 0x000fe40000410000 */
[--C-:B-1----:R-:W-:Y:S01]  /*10ec0*/  FFMA.FTZ R8, R13, c[0x0][0x23c], -R4.reuse ;  /* 0x00008f000d087a23 */ /* 0x102fe20000010804 */
[C---:B------:R-:W-:Y:S01]  /*10ed0*/  F2FP.BF16.PACK_AB R13, R5.reuse, R10 ;  /* 0x0000000a050d723e */ /* 0x040fe200000010ff */
[----:B------:R-:W-:Y:S02]  /*10ee0*/  FADD.FTZ R5, R5, R201 ;  /* 0x000000c905057221 */ /* 0x000fe40000010000 */
[----:B------:R-:W-:Y:S01]  /*10ef0*/  FADD.FTZ R201, R7, R11 ;  /* 0x0000000b07c97221 */ /* 0x000fe20000010000 */
[----:B------:R1:W-:Y:S01]  /*10f00*/  MUFU.EX2 R239, R8 ;  /* 0x0000000800ef7308 */ /* 0x0003e20000000800 */
[C---:B------:R-:W-:Y:S02]  /*10f10*/  FMUL.FTZ R172, R3.reuse, R172 ;  /* 0x000000ac03ac7220 */ /* 0x040fe40000410000 */
[C---:B------:R-:W-:Y:S02]  /*10f20*/  FMUL.FTZ R173, R3.reuse, R173 ;  /* 0x000000ad03ad7220 */ /* 0x040fe40000410000 */
[C---:B------:R-:W-:Y:S02]  /*10f30*/  FMUL.FTZ R184, R3.reuse, R184 ;  /* 0x000000b803b87220 */ /* 0x040fe40000410000 */
[C---:B------:R-:W-:Y:S02]  /*10f40*/  FMUL.FTZ R185, R3.reuse, R185 ;  /* 0x000000b903b97220 */ /* 0x040fe40000410000 */
[C---:B------:R-:W-:Y:S01]  /*10f50*/  FMUL.FTZ R188, R3.reuse, R188 ;  /* 0x000000bc03bc7220 */ /* 0x040fe20000410000 */
[----:B------:R3:W4:Y:S01]  /*10f60*/  MUFU.EX2 R240, R12 ;  /* 0x0000000c00f07308 */ /* 0x0007220000000800 */
[----:B------:R-:W-:Y:S02]  /*10f70*/  FMUL.FTZ R189, R3, R189 ;  /* 0x000000bd03bd7220 */ /* 0x000fe40000410000 */
[----:B------:R-:W-:Y:S01]  /*10f80*/  FADD.FTZ R7, R206, R201 ;  /* 0x000000c9ce077221 */ /* 0x000fe20000010000 */
[----:B--2---:R-:W-:Y:S01]  /*10f90*/  F2FP.BF16.PACK_AB R15, R204, R202 ;  /* 0x000000cacc0f723e */ /* 0x004fe200000010ff */
[----:B------:R-:W-:Y:S01]  /*10fa0*/  FADD.FTZ R5, R202, R5 ;  /* 0x00000005ca057221 */ /* 0x000fe20000010000 */
[----:B------:R-:W-:Y:S01]  /*10fb0*/  MOV R201, R198 ;  /* 0x000000c600c97202 */ /* 0x000fe20000000f00 */
[----:B------:R-:W-:Y:S02]  /*10fc0*/  FADD.FTZ R7, R22, R7 ;  /* 0x0000000716077221 */ /* 0x000fe40000010000 */
[----:B------:R-:W-:Y:S01]  /*10fd0*/  FADD.FTZ R5, R204, R5 ;  /* 0x00000005cc057221 */ /* 0x000fe20000010000 */
[----:B------:R-:W-:Y:S01]  /*10fe0*/  MUFU.EX2 R207, R20 ;  /* 0x0000001400cf7308 */ /* 0x000fe20000000800 */
[--C-:B------:R-:W-:Y:S02]  /*10ff0*/  FFMA.FTZ R44, R44, c[0x0][0x23c], -R4.reuse ;  /* 0x00008f002c2c7a23 */ /* 0x100fe40000010804 */
[----:B------:R-:W-:Y:S01]  /*11000*/  FFMA.FTZ R45, R45, c[0x0][0x23c], -R4 ;  /* 0x00008f002d2d7a23 */ /* 0x000fe20000010804 */
[----:B-1----:R-:W1:Y:S01]  /*11010*/  LDSM.16.MT88.4 R8, [R216+0x8000] ;  /* 0x00800000d808783b */ /* 0x002e620000004200 */
[--C-:B------:R-:W-:Y:S02]  /*11020*/  FFMA.FTZ R68, R68, c[0x0][0x23c], -R0.reuse ;  /* 0x00008f0044447a23 */ /* 0x100fe40000010800 */
[--C-:B------:R-:W-:Y:S02]  /*11030*/  FFMA.FTZ R69, R69, c[0x0][0x23c], -R0.reuse ;  /* 0x00008f0045457a23 */ /* 0x100fe40000010800 */
[--C-:B------:R-:W-:Y:S01]  /*11040*/  FFMA.FTZ R80, R80, c[0x0][0x23c], -R0.reuse ;  /* 0x00008f0050507a23 */ /* 0x100fe20000010800 */
[----:B------:R-:W-:Y:S01]  /*11050*/  MUFU.EX2 R209, R21 ;  /* 0x0000001500d17308 */ /* 0x000fe20000000800 */
[--C-:B------:R-:W-:Y:S02]  /*11060*/  FFMA.FTZ R81, R81, c[0x0][0x23c], -R0.reuse ;  /* 0x00008f0051517a23 */ /* 0x100fe40000010800 */
[--C-:B------:R-:W-:Y:S01]  /*11070*/  FFMA.FTZ R84, R84, c[0x0][0x23c], -R0.reuse ;  /* 0x00008f0054547a23 */ /* 0x100fe20000010800 */
[----:B---3--:R-:W-:Y:S01]  /*11080*/  F2FP.BF16.PACK_AB R12, R238, R210 ;  /* 0x000000d2ee0c723e */ /* 0x008fe200000010ff */
[--C-:B------:R-:W-:Y:S01]  /*11090*/  FFMA.FTZ R85, R85, c[0x0][0x23c], -R0.reuse ;  /* 0x00008f0055557a23 */ /* 0x100fe20000010800 */
[----:B----4-:R-:W-:Y:S01]  /*110a0*/  F2FP.BF16.PACK_AB R14, R239, R240 ;  /* 0x000000f0ef0e723e */ /* 0x010fe200000010ff */
        /* <DEDUP_REMOVED lines=11> */
[----:B------:R-:W-:Y:S02]  /*11160*/  FFMA.FTZ R0, R129, c[0x0][0x23c], -R0 ;  /* 0x00008f0081007a23 */ /* 0x000fe40000010800 */
[--C-:B------:R-:W-:Y:S02]  /*11170*/  FFMA.FTZ R55, R55, c[0x0][0x23c], -R199.reuse ;  /* 0x00008f0037377a23 */ /* 0x100fe400000108c7 */
[--C-:B------:R-:W-:Y:S01]  /*11180*/  FFMA.FTZ R66, R66, c[0x0][0x23c], -R199.reuse ;  /* 0x00008f0042427a23 */ /* 0x100fe200000108c7 */
[----:B------:R-:W3:Y:S01]  /*11190*/  MUFU.EX2 R27, R27 ;  /* 0x0000001b001b7308 */ /* 0x000ee20000000800 */
[----:B------:R-:W-:Y:S02]  /*111a0*/  FFMA.FTZ R67, R67, c[0x0][0x23c], -R199 ;  /* 0x00008f0043437a23 */ /* 0x000fe400000108c7 */
[--C-:B------:R-:W-:Y:S01]  /*111b0*/  FFMA.FTZ R58, R58, c[0x0][0x23c], -R200.reuse ;  /* 0x00008f003a3a7a23 */ /* 0x100fe200000108c8 */
[-C--:B-1----:R-:W-:Y:S05]  /*111c0*/  HMMA.16816.F32.BF16 R132, R16, R8.reuse, R132 ;  /* 0x000000081084723c */ /* 0x082fea0000041884 */
[--C-:B------:R-:W-:Y:S01]  /*111d0*/  FFMA.FTZ R59, R59, c[0x0][0x23c], -R200.reuse ;  /* 0x00008f003b3b7a23 */ /* 0x100fe200000108c8 */
[----:B------:R-:W-:Y:S01]  /*111e0*/  MUFU.EX2 R30, R30 ;  /* 0x0000001e001e7308 */ /* 0x000fe20000000800 */
[--C-:B------:R-:W-:Y:S01]  /*111f0*/  FFMA.FTZ R62, R62, c[0x0][0x23c], -R200.reuse ;  /* 0x00008f003e3e7a23 */ /* 0x100fe200000108c8 */
[C---:B------:R-:W-:Y:S04]  /*11200*/  HMMA.16816.F32.BF16 R136, R12.reuse, R8, R136 ;  /* 0x000000080c88723c */ /* 0x040fe80000041888 */
[----:B--2---:R-:W-:Y:S02]  /*11210*/  FADD.FTZ R5, R26, R5 ;  /* 0x000000051a057221 */ /* 0x004fe40000010000 */
[----:B------:R-:W-:Y:S02]  /*11220*/  FFMA.FTZ R63, R63, c[0x0][0x23c], -R200 ;  /* 0x00008f003f3f7a23 */ /* 0x000fe400000108c8 */
[-C--:B------:R-:W-:Y:S01]  /*11230*/  HMMA.16816.F32.BF16 R140, R12, R10.reuse, R140 ;  /* 0x0000000a0c8c723c */ /* 0x080fe2000004188c */
[----:B------:R-:W-:Y:S03]  /*11240*/  MUFU.EX2 R31, R31 ;  /* 0x0000001f001f7308 */ /* 0x000fe60000000800 */
[--C-:B------:R-:W-:Y:S02]  /*11250*/  FFMA.FTZ R56, R56, c[0x0][0x23c], -R4.reuse ;  /* 0x00008f0038387a23 */ /* 0x100fe40000010804 */
[--C-:B------:R-:W-:Y:S02]  /*11260*/  FFMA.FTZ R57, R57, c[0x0][0x23c], -R4.reuse ;  /* 0x00008f0039397a23 */ /* 0x100fe40000010804 */
[C---:B------:R-:W-:Y:S01]  /*11270*/  HMMA.16816.F32.BF16 R144, R16.reuse, R10, R144 ;  /* 0x0000000a1090723c */ /* 0x040fe20000041890 */
[----:B------:R-:W1:Y:S02]  /*11280*/  LDSM.16.MT88.4 R8, [R219+0x8000] ;  /* 0x00800000db08783b */ /* 0x000e640000004200 */
[----:B------:R-:W-:Y:S01]  /*11290*/  MUFU.EX2 R32, R24 ;  /* 0x0000001800207308 */ /* 0x000fe20000000800 */
[--C-:B------:R-:W-:Y:S02]  /*112a0*/  FFMA.FTZ R60, R60, c[0x0][0x23c], -R4.reuse ;  /* 0x00008f003c3c7a23 */ /* 0x100fe40000010804 */
[----:B------:R-:W-:Y:S02]  /*112b0*/  FFMA.FTZ R61, R61, c[0x0][0x23c], -R4 ;  /* 0x00008f003d3d7a23 */ /* 0x000fe40000010804 */
[--C-:B------:R-:W-:Y:S04]  /*112c0*/  FFMA.FTZ R70, R70, c[0x0][0x23c], -R199.reuse ;  /* 0x00008f0046467a23 */ /* 0x100fe800000108c7 */
[--C-:B------:R-:W-:Y:S01]  /*112d0*/  FFMA.FTZ R71, R71, c[0x0][0x23c], -R199.reuse ;  /* 0x00008f0047477a23 */ /* 0x100fe200000108c7 */
[----:B------:R-:W2:Y:S01]  /*112e0*/  MUFU.EX2 R237, R33 ;  /* 0x0000002100ed7308 */ /* 0x000ea20000000800 */
[--C-:B------:R-:W-:Y:S02]  /*112f0*/  FFMA.FTZ R82, R82, c[0x0][0x23c], -R199.reuse ;  /* 0x00008f0052527a23 */ /* 0x100fe400000108c7 */
[--C-:B------:R-:W-:Y:S02]  /*11300*/  FFMA.FTZ R83, R83, c[0x0][0x23c], -R199.reuse ;  /* 0x00008f0053537a23 */ /* 0x100fe400000108c7 */
[--C-:B------:R-:W-:Y:S02]  /*11310*/  FFMA.FTZ R74, R74, c[0x0][0x23c], -R200.reuse ;  /* 0x00008f004a4a7a23 */ /* 0x100fe400000108c8 */
[--C-:B------:R-:W-:Y:S02]  /*11320*/  FFMA.FTZ R75, R75, c[0x0][0x23c], -R200.reuse ;  /* 0x00008f004b4b7a23 */ /* 0x100fe400000108c8 */
[--C-:B------:R-:W-:Y:S01]  /*11330*/  FFMA.FTZ R78, R78, c[0x0][0x23c], -R200.reuse ;  /* 0x00008f004e4e7a23 */ /* 0x100fe200000108c8 */
[----:B------:R-:W4:Y:S01]  /*11340*/  MUFU.EX2 R33, R25 ;  /* 0x0000001900217308 */ /* 0x000f220000000800 */
[----:B------:R-:W-:Y:S02]  /*11350*/  FFMA.FTZ R79, R79, c[0x0][0x23c], -R200 ;  /* 0x00008f004f4f7a23 */ /* 0x000fe400000108c8 */
[--C-:B------:R-:W-:Y:S02]  /*11360*/  FFMA.FTZ R72, R72, c[0x0][0x23c], -R4.reuse ;  /* 0x00008f0048487a23 */ /* 0x100fe40000010804 */
[--C-:B------:R-:W-:Y:S02]  /*11370*/  FFMA.FTZ R73, R73, c[0x0][0x23c], -R4.reuse ;  /* 0x00008f0049497a23 */ /* 0x100fe40000010804 */
[--C-:B------:R-:W-:Y:S02]  /*11380*/  FFMA.FTZ R76, R76, c[0x0][0x23c], -R4.reuse ;  /* 0x00008f004c4c7a23 */ /* 0x100fe40000010804 */
[----:B------:R-:W-:Y:S01]  /*11390*/  FFMA.FTZ R77, R77, c[0x0][0x23c], -R4 ;  /* 0x00008f004d4d7a23 */ /* 0x000fe20000010804 */
[----:B------:R5:W-:Y:S01]  /*113a0*/  MUFU.EX2 R215, R28 ;  /* 0x0000001c00d77308 */ /* 0x000be20000000800 */
[--C-:B------:R-:W-:Y:S02]  /*113b0*/  FFMA.FTZ R86, R86, c[0x0][0x23c], -R199.reuse ;  /* 0x00008f0056567a23 */ /* 0x100fe400000108c7 */
[--C-:B------:R-:W-:Y:S02]  /*113c0*/  FFMA.FTZ R87, R87, c[0x0][0x23c], -R199.reuse ;  /* 0x00008f0057577a23 */ /* 0x100fe400000108c7 */
[--C-:B------:R-:W-:Y:S02]  /*113d0*/  FFMA.FTZ R98, R98, c[0x0][0x23c], -R199.reuse ;  /* 0x00008f0062627a23 */ /* 0x100fe400000108c7 */
[----:B------:R-:W-:Y:S01]  /*113e0*/  FFMA.FTZ R99, R99, c[0x0][0x23c], -R199 ;  /* 0x00008f0063637a23 */ /* 0x000fe200000108c7 */
[-C--:B-1----:R-:W-:Y:S02]  /*113f0*/  HMMA.16816.F32.BF16 R148, R16, R8.reuse, R148 ;  /* 0x000000081094723c */ /* 0x082fe40000041894 */
[----:B------:R-:W1:Y:S01]  /*11400*/  MUFU.EX2 R235, R29 ;  /* 0x0000001d00eb7308 */ /* 0x000e620000000800 */
[--C-:B------:R-:W-:Y:S02]  /*11410*/  FFMA.FTZ R90, R90, c[0x0][0x23c], -R200.reuse ;  /* 0x00008f005a5a7a23 */ /* 0x100fe400000108c8 */
[--C-:B------:R-:W-:Y:S02]  /*11420*/  FFMA.FTZ R91, R91, c[0x0][0x23c], -R200.reuse ;  /* 0x00008f005b5b7a23 */ /* 0x100fe400000108c8 */
[--C-:B------:R-:W-:Y:S01]  /*11430*/  FFMA.FTZ R94, R94, c[0x0][0x23c], -R200.reuse ;  /* 0x00008f005e5e7a23 */ /* 0x100fe200000108c8 */
[C---:B------:R-:W-:Y:S04]  /*11440*/  HMMA.16816.F32.BF16 R152, R12.reuse, R8, R152 ;  /* 0x000000080c98723c */ /* 0x040fe80000041898 */
[----:B------:R1:W-:Y:S01]  /*11450*/  MUFU.EX2 R29, R43 ;  /* 0x0000002b001d7308 */ /* 0x0003e20000000800 */
[----:B------:R-:W-:Y:S02]  /*11460*/  FFMA.FTZ R95, R95, c[0x0][0x23c], -R200 ;  /* 0x00008f005f5f7a23 */ /* 0x000fe400000108c8 */
[----:B------:R-:W-:Y:S01]  /*11470*/  FFMA.FTZ R88, R88, c[0x0][0x23c], -R4 ;  /* 0x00008f0058587a23 */ /* 0x000fe20000010804 */
[-C--:B------:R-:W-:Y:S04]  /*11480*/  HMMA.16816.F32.BF16 R156, R12, R10.reuse, R156 ;  /* 0x0000000a0c9c723c */ /* 0x080fe8000004189c */
[----:B-----5:R-:W-:Y:S02]  /*11490*/  FADD.FTZ R28, R23, R7 ;  /* 0x00000007171c7221 */ /* 0x020fe40000010000 */
[----:B---3--:R-:W-:Y:S01]  /*114a0*/  FADD.FTZ R7, R27, R5 ;  /* 0x000000051b077221 */ /* 0x008fe20000010000 */
[----:B------:R-:W3:Y:S01]  /*114b0*/  MUFU.EX2 R42, R42 ;  /* 0x0000002a002a7308 */ /* 0x000ee20000000800 */
[C---:B------:R-:W-:Y:S01]  /*114c0*/  HMMA.16816.F32.BF16 R160, R16.reuse, R10, R160 ;  /* 0x0000000a10a0723c */ /* 0x040fe200000418a0 */
[----:B------:R-:W5:Y:S03]  /*114d0*/  LDSM.16.MT88.4 R8, [R217+0x8000] ;  /* 0x00800000d908783b */ /* 0x000f660000004200 */
[----:B------:R-:W-:Y:S02]  /*114e0*/  FFMA.FTZ R5, R2, R249, R213 ;  /* 0x000000f902057223 */ /* 0x000fe400000100d5 */
[----:B------:R-:W-:Y:S02]  /*114f0*/  FADD.FTZ R2, R34, R28 ;  /* 0x0000001c22027221 */ /* 0x000fe40000010000 */
[--C-:B------:R-:W-:Y:S01]  /*11500*/  FFMA.FTZ R89, R89, c[0x0][0x23c], -R4.reuse ;  /* 0x00008f0059597a23 */ /* 0x100fe20000010804 */
[----:B------:R2:W-:Y:S03]  /*11510*/  MUFU.EX2 R214, R45 ;  /* 0x0000002d00d67308 */ /* 0x0005e60000000800 */
[--C-:B------:R-:W-:Y:S02]  /*11520*/  FFMA.FTZ R92, R92, c[0x0][0x23c], -R4.reuse ;  /* 0x00008f005c5c7a23 */ /* 0x100fe40000010804 */
[--C-:B------:R-:W-:Y:S02]  /*11530*/  FFMA.FTZ R93, R93, c[0x0][0x23c], -R4.reuse ;  /* 0x00008f005d5d7a23 */ /* 0x100fe40000010804 */
[--C-:B-1----:R-:W-:Y:S02]  /*11540*/  FFMA.FTZ R43, R115, c[0x0][0x23c], -R199.reuse ;  /* 0x00008f00732b7a23 */ /* 0x102fe400000108c7 */
[--C-:B------:R-:W-:Y:S01]  /*11550*/  FFMA.FTZ R104, R104, c[0x0][0x23c], -R4.reuse ;  /* 0x00008f0068687a23 */ /* 0x100fe20000010804 */
[----:B------:R-:W1:Y:S01]  /*11560*/  MUFU.EX2 R202, R36 ;  /* 0x0000002400ca7308 */ /* 0x000e620000000800 */
[--C-:B------:R-:W-:Y:S02]  /*11570*/  FFMA.FTZ R105, R105, c[0x0][0x23c], -R4.reuse ;  /* 0x00008f0069697a23 */ /* 0x100fe40000010804 */
[--C-:B------:R-:W-:Y:S02]  /*11580*/  FFMA.FTZ R108, R108, c[0x0][0x23c], -R4.reuse ;  /* 0x00008f006c6c7a23 */ /* 0x100fe40000010804 */
[----:B------:R-:W-:Y:S02]  /*11590*/  FFMA.FTZ R109, R109, c[0x0][0x23c], -R4 ;  /* 0x00008f006d6d7a23 */ /* 0x000fe40000010804 */
[--C-:B------:R-:W-:Y:S02]  /*115a0*/  FFMA.FTZ R106, R106, c[0x0][0x23c], -R200.reuse ;  /* 0x00008f006a6a7a23 */ /* 0x100fe400000108c8 */
[--C-:B------:R-:W-:Y:S01]  /*115b0*/  FFMA.FTZ R110, R110, c[0x0][0x23c], -R200.reuse ;  /* 0x00008f006e6e7a23 */ /* 0x100fe200000108c8 */
[----:B------:R1:W1:Y:S01]  /*115c0*/  MUFU.EX2 R36, R40 ;  /* 0x0000002800247308 */ /* 0x0002620000000800 */
[--C-:B------:R-:W-:Y:S02]  /*115d0*/  FFMA.FTZ R118, R118, c[0x0][0x23c], -R199.reuse ;  /* 0x00008f0076767a23 */ /* 0x100fe400000108c7 */
[--C-:B------:R-:W-:Y:S02]  /*115e0*/  FFMA.FTZ R130, R130, c[0x0][0x23c], -R199.reuse ;  /* 0x00008f0082827a23 */ /* 0x100fe400000108c7 */
[--C-:B--2---:R-:W-:Y:S02]  /*115f0*/  FFMA.FTZ R45, R103, c[0x0][0x23c], -R199.reuse ;  /* 0x00008f00672d7a23 */ /* 0x104fe400000108c7 */
[--C-:B------:R-:W-:Y:S02]  /*11600*/  FFMA.FTZ R122, R122, c[0x0][0x23c], -R200.reuse ;  /* 0x00008f007a7a7a23 */ /* 0x100fe400000108c8 */
[--C-:B------:R-:W-:Y:S01]  /*11610*/  FFMA.FTZ R123, R123, c[0x0][0x23c], -R200.reuse ;  /* 0x00008f007b7b7a23 */ /* 0x100fe200000108c8 */
[----:B------:R2:W2:Y:S01]  /*11620*/  MUFU.EX2 R205, R37 ;  /* 0x0000002500cd7308 */ /* 0x0004a20000000800 */
[----:B------:R-:W-:Y:S01]  /*11630*/  FFMA.FTZ R126, R126, c[0x0][0x23c], -R200 ;  /* 0x00008f007e7e7a23 */ /* 0x000fe200000108c8 */
[-C--:B-----5:R-:W-:Y:S03]  /*11640*/  HMMA.16816.F32.BF16 R164, R16, R8.reuse, R164 ;  /* 0x0000000810a4723c */ /* 0x0a0fe600000418a4 */
[--C-:B------:R-:W-:Y:S02]  /*11650*/  FFMA.FTZ R120, R120, c[0x0][0x23c], -R4.reuse ;  /* 0x00008f0078787a23 */ /* 0x100fe40000010804 */
[----:B------:R-:W-:Y:S02]  /*11660*/  FFMA.FTZ R121, R121, c[0x0][0x23c], -R4 ;  /* 0x00008f0079797a23 */ /* 0x000fe40000010804 */
[----:B------:R-:W-:Y:S01]  /*11670*/  FFMA.FTZ R3, R3, R248, R210 ;  /* 0x000000f803037223 */ /* 0x000fe200000100d2 */
[C---:B------:R-:W-:Y:S01]  /*11680*/  HMMA.16816.F32.BF16 R168, R12.reuse, R8, R168 ;  /* 0x000000080ca8723c */ /* 0x040fe200000418a8 */
[----:B------:R-:W-:Y:S03]  /*11690*/  MUFU.EX2 R208, R48 ;  /* 0x0000003000d07308 */ /* 0x000fe60000000800 */
[--C-:B-1----:R-:W-:Y:S04]  /*116a0*/  FFMA.FTZ R40, R111, c[0x0][0x23c], -R200.reuse ;  /* 0x00008f006f287a23 */ /* 0x102fe800000108c8 */
[-C--:B------:R-:W-:Y:S03]  /*116b0*/  HMMA.16816.F32.BF16 R172, R12, R10.reuse, R172 ;  /* 0x0000000a0cac723c */ /* 0x080fe600000418ac */
[----:B------:R1:W5:Y:S01]  /*116c0*/  MUFU.EX2 R48, R41 ;  /* 0x0000002900307308 */ /* 0x0003620000000800 */
[--C-:B--2---:R-:W-:Y:S04]  /*116d0*/  FFMA.FTZ R37, R119, c[0x0][0x23c], -R199.reuse ;  /* 0x00008f0077257a23 */ /* 0x104fe800000108c7 */
[C---:B------:R-:W-:Y:S01]  /*116e0*/  HMMA.16816.F32.BF16 R176, R16.reuse, R10, R176 ;  /* 0x0000000a10b0723c */ /* 0x040fe200000418b0 */
[----:B------:R-:W2:Y:S04]  /*116f0*/  LDSM.16.MT88.4 R8, [R218+0x8000] ;  /* 0x00800000da08783b */ /* 0x000ea80000004200 */
[----:B------:R-:W-:Y:S10]  /*11700*/  MUFU.EX2 R211, R49 ;  /* 0x0000003100d37308 */ /* 0x000ff40000000800 */
[----:B------:R3:W2:Y:S01]  /*11710*/  MUFU.EX2 R49, R46 ;  /* 0x0000002e00317308 */ /* 0x0006a20000000800 */
[--C-:B-1----:R-:W-:Y:S02]  /*11720*/  FFMA.FTZ R41, R107, c[0x0][0x23c], -R200.reuse ;  /* 0x00008f006b297a23 */ /* 0x102fe400000108c8 */
[----:B------:R-:W-:Y:S07]  /*11730*/  FFMA.FTZ R200, R127, c[0x0][0x23c], -R200 ;  /* 0x00008f007fc87a23 */ /* 0x000fee00000108c8 */
[----:B------:R-:W-:Y:S10]  /*11740*/  MUFU.EX2 R212, R51 ;  /* 0x0000003300d47308 */ /* 0x000ff40000000800 */
[----:B------:R-:W-:Y:S01]  /*11750*/  MUFU.EX2 R51, R47 ;  /* 0x0000002f00337308 */ /* 0x000fe20000000800 */
[--C-:B---3--:R-:W-:Y:S01]  /*11760*/  FFMA.FTZ R46, R102, c[0x0][0x23c], -R199.reuse ;  /* 0x00008f00662e7a23 */ /* 0x108fe200000108c7 */
[-C--:B--2---:R-:W-:Y:S08]  /*11770*/  HMMA.16816.F32.BF16 R180, R16, R8.reuse, R180 ;  /* 0x0000000810b4723c */ /* 0x084ff000000418b4 */
[----:B------:R1:W2:Y:S01]  /*11780*/  MUFU.EX2 R47, R44 ;  /* 0x0000002c002f7308 */ /* 0x0002a20000000800 */
[C---:B------:R-:W-:Y:S09]  /*11790*/  HMMA.16816.F32.BF16 R184, R12.reuse, R8, R184 ;  /* 0x000000080cb8723c */ /* 0x040ff200000418b8 */
[----:B------:R3:W-:Y:S03]  /*117a0*/  MUFU.EX2 R102, R0 ;  /* 0x0000000000667308 */ /* 0x0007e60000000800 */
[----:B------:R-:W-:Y:S01]  /*117b0*/  F2FP.BF16.PACK_AB R9, R23, R22 ;  /* 0x000000161709723e */ /* 0x000fe200000010ff */
[-C--:B------:R-:W-:Y:S01]  /*117c0*/  HMMA.16816.F32.BF16 R188, R12, R10.reuse, R188 ;  /* 0x0000000a0cbc723c */ /* 0x080fe200000418bc */
[----:B------:R-:W2:Y:S02]  /*117d0*/  LDSM.16.MT88.4 R12, [R216+0x8800] ;  /* 0x00880000d80c783b */ /* 0x000ea40000004200 */
[----:B------:R-:W-:Y:S05]  /*117e0*/  F2FP.BF16.PACK_AB R8, R209, R207 ;  /* 0x000000cfd108723e */ /* 0x000fea00000010ff */
[----:B------:R-:W-:Y:S01]  /*117f0*/  HMMA.16816.F32.BF16 R192, R16, R10, R192 ;  /* 0x0000000a10c0723c */ /* 0x000fe200000418c0 */
[----:B------:R-:W-:Y:S01]  /*11800*/  LDSM.16.MT88.4 R20, [R218+0x9800] ;  /* 0x00980000da14783b */ /* 0x000fe20000004200 */
[----:B------:R-:W2:Y:S02]  /*11810*/  MUFU.EX2 R52, R52 ;  /* 0x0000003400347308 */ /* 0x000ea40000000800 */
[--C-:B-1----:R-:W-:Y:S02]  /*11820*/  FFMA.FTZ R44, R114, c[0x0][0x23c], -R199.reuse ;  /* 0x00008f00722c7a23 */ /* 0x102fe400000108c7 */
[----:B------:R-:W-:Y:S01]  /*11830*/  FFMA.FTZ R199, R131, c[0x0][0x23c], -R199 ;  /* 0x00008f0083c77a23 */ /* 0x000fe200000108c7 */
[----:B------:R-:W-:Y:S02]  /*11840*/  F2FP.BF16.PACK_AB R10, R237, R236 ;  /* 0x000000eced0a723e */ /* 0x000fe400000010ff */
[----:B------:R-:W-:Y:S03]  /*11850*/  F2FP.BF16.PACK_AB R11, R35, R34 ;  /* 0x00000022230b723e */ /* 0x000fe600000010ff */
[----:B------:R-:W-:Y:S01]  /*11860*/  F2FP.BF16.PACK_AB R17, R27, R26 ;  /* 0x0000001a1b11723e */ /* 0x000fe200000010ff */
[----:B------:R-:W-:Y:S01]  /*11870*/  MUFU.EX2 R53, R53 ;  /* 0x0000003500357308 */ /* 0x000fe20000000800 */
[----:B------:R-:W-:Y:S01]  /*11880*/  LDSM.16.MT88.4 R24, [R219+0xa000] ;  /* 0x00a00000db18783b */ /* 0x000fe20000004200 */
[----:B------:R-:W-:Y:S01]  /*11890*/  F2FP.BF16.PACK_AB R19, R31, R30 ;  /* 0x0000001e1f13723e */ /* 0x000fe200000010ff */
[----:B---3--:R-:W-:Y:S01]  /*118a0*/  FADD.FTZ R0, R30, R7 ;  /* 0x000000071e007221 */ /* 0x008fe20000010000 */
[----:B----4-:R-:W-:Y:S01]  /*118b0*/  F2FP.BF16.PACK_AB R16, R33, R32 ;  /* 0x000000202110723e */ /* 0x010fe200000010ff */
[----:B------:R-:W-:Y:S01]  /*118c0*/  FADD.FTZ R7, R35, R2 ;  /* 0x0000000223077221 */ /* 0x000fe20000010000 */
[----:B------:R-:W-:Y:S01]  /*118d0*/  F2FP.BF16.PACK_AB R18, R235, R215 ;  /* 0x000000d7eb12723e */ /* 0x000fe200000010ff */
[----:B------:R-:W-:Y:S02]  /*118e0*/  FADD.FTZ R28, R31, R0 ;  /* 0x000000001f1c7221 */ /* 0x000fe40000010000 */
[----:B------:R-:W-:Y:S01]  /*118f0*/  FADD.FTZ R0, R242, R5 ;  /* 0x00000005f2007221 */ /* 0x000fe20000010000 */
[----:B------:R-:W-:Y:S01]  /*11900*/  MUFU.EX2 R64, R64 ;  /* 0x0000004000407308 */ /* 0x000fe20000000800 */
[----:B------:R-:W-:Y:S02]  /*11910*/  FADD.FTZ R2, R238, R3 ;  /* 0x00000003ee027221 */ /* 0x000fe40000010000 */
[----:B------:R-:W-:Y:S02]  /*11920*/  FADD.FTZ R3, R241, R0 ;  /* 0x00000000f1037221 */ /* 0x000fe40000010000 */
[----:B------:R-:W-:Y:S02]  /*11930*/  FADD.FTZ R0, R240, R2 ;  /* 0x00000002f0007221 */ /* 0x000fe40000010000 */
[----:B------:R-:W-:Y:S02]  /*11940*/  FADD.FTZ R2, R243, R3 ;  /* 0x00000003f3027221 */ /* 0x000fe40000010000 */
[----:B------:R-:W-:Y:S01]  /*11950*/  FADD.FTZ R0, R239, R0 ;  /* 0x00000000ef007221 */ /* 0x000fe20000010000 */
[-C--:B--2---:R-:W-:Y:S01]  /*11960*/  HMMA.16816.F32.BF16 R132, R8, R12.reuse, R132 ;  /* 0x0000000c0884723c */ /* 0x084fe20000041884 */
[----:B------:R-:W-:Y:S04]  /*11970*/  MUFU.EX2 R65, R65 ;  /* 0x0000004100417308 */ /* 0x000fe80000000800 */
[----:B------:R-:W-:Y:S02]  /*11980*/  FADD.FTZ R3, R207, R2 ;  /* 0x00000002cf037221 */ /* 0x000fe40000010000 */
[----:B------:R-:W-:Y:S01]  /*11990*/  FADD.FTZ R2, R32, R0 ;  /* 0x0000000020027221 */ /* 0x000fe20000010000 */
[C---:B------:R-:W-:Y:S03]  /*119a0*/  HMMA.16816.F32.BF16 R136, R16.reuse, R12, R136 ;  /* 0x0000000c1088723c */ /* 0x040fe60000041888 */
[----:B------:R-:W1:Y:S01]  /*119b0*/  MUFU.EX2 R54, R54 ;  /* 0x0000003600367308 */ /* 0x000e620000000800 */
[----:B------:R-:W-:Y:S02]  /*119c0*/  FADD.FTZ R0, R38, R7 ;  /* 0x0000000726007221 */ /* 0x000fe40000010000 */
[----:B------:R-:W-:Y:S02]  /*119d0*/  FADD.FTZ R5, R33, R2 ;  /* 0x0000000221057221 */ /* 0x000fe40000010000 */
[-C--:B------:R-:W-:Y:S04]  /*119e0*/  HMMA.16816.F32.BF16 R140, R16, R14.reuse, R140 ;  /* 0x0000000e108c723c */ /* 0x080fe8000004188c */
[----:B------:R-:W-:Y:S01]  /*119f0*/  FADD.FTZ R2, R42, R28 ;  /* 0x0000001c2a027221 */ /* 0x000fe20000010000 */
[----:B------:R-:W-:Y:S01]  /*11a00*/  MUFU.EX2 R55, R55 ;  /* 0x0000003700377308 */ /* 0x000fe20000000800 */
[----:B------:R-:W-:Y:S02]  /*11a10*/  FADD.FTZ R33, R39, R0 ;  /* 0x0000000027217221 */ /* 0x000fe40000010000 */
[C---:B------:R-:W-:Y:S01]  /*11a20*/  HMMA.16816.F32.BF16 R144, R8.reuse, R14, R144 ;  /* 0x0000000e0890723c */ /* 0x040fe20000041890 */
[----:B------:R-:W2:Y:S03]  /*11a30*/  LDSM.16.MT88.4 R12, [R219+0x8800] ;  /* 0x00880000db0c783b */ /* 0x000ea60000004200 */
[----:B------:R-:W-:Y:S02]  /*11a40*/  FADD.FTZ R7, R29, R2 ;  /* 0x000000021d077221 */ /* 0x000fe40000010000 */
[--C-:B------:R-:W-:Y:S01]  /*11a50*/  FFMA.FTZ R32, R124, c[0x0][0x23c], -R4.reuse ;  /* 0x00008f007c207a23 */ /* 0x100fe20000010804 */
[----:B------:R-:W-:Y:S01]  /*11a60*/  MUFU.EX2 R66, R66 ;  /* 0x0000004200427308 */ /* 0x000fe20000000800 */
[----:B------:R-:W-:Y:S04]  /*11a70*/  FFMA.FTZ R4, R125, c[0x0][0x23c], -R4 ;  /* 0x00008f007d047a23 */ /* 0x000fe80000010804 */
[----:B------:R-:W-:Y:S02]  /*11a80*/  FADD.FTZ R2, R215, R5 ;  /* 0x00000005d7027221 */ /* 0x000fe40000010000 */
[----:B------:R-:W-:Y:S02]  /*11a90*/  FADD.FTZ R5, R50, R33 ;  /* 0x0000002132057221 */ /* 0x000fe40000010000 */
[----:B------:R-:W-:Y:S01]  /*11aa0*/  FADD.FTZ R3, R209, R3 ;  /* 0x00000003d1037221 */ /* 0x000fe20000010000 */
[----:B------:R-:W-:Y:S03]  /*11ab0*/  MUFU.EX2 R67, R67 ;  /* 0x0000004300437308 */ /* 0x000fe60000000800 */
[----:B------:R-:W-:Y:S04]  /*11ac0*/  FADD.FTZ R0, R236, R3 ;  /* 0x00000003ec007221 */ /* 0x000fe80000010000 */
[----:B------:R-:W-:Y:S02]  /*11ad0*/  FADD.FTZ R3, R237, R0 ;  /* 0x00000000ed037221 */ /* 0x000fe40000010000 */
[----:B------:R-:W-:Y:S01]  /*11ae0*/  FADD.FTZ R0, R235, R2 ;  /* 0x00000002eb007221 */ /* 0x000fe20000010000 */
[----:B------:R-:W3:Y:S01]  /*11af0*/  MUFU.EX2 R58, R58 ;  /* 0x0000003a003a7308 */ /* 0x000ee20000000800 */
[----:B------:R-:W-:Y:S02]  /*11b00*/  FADD.FTZ R2, R202, R3 ;  /* 0x00000003ca027221 */ /* 0x000fe40000010000 */
[----:B------:R-:W-:Y:S02]  /*11b10*/  FADD.FTZ R0, R36, R0 ;  /* 0x0000000024007221 */ /* 0x000fe40000010000 */
[----:B------:R-:W-:Y:S02]  /*11b20*/  FADD.FTZ R2, R205, R2 ;  /* 0x00000002cd027221 */ /* 0x000fe40000010000 */
[----:B-----5:R-:W-:Y:S02]  /*11b30*/  FADD.FTZ R0, R48, R0 ;  /* 0x0000000030007221 */ /* 0x020fe40000010000 */
[----:B------:R-:W-:Y:S01]  /*11b40*/  FADD.FTZ R2, R208, R2 ;  /* 0x00000002d0027221 */ /* 0x000fe20000010000 */
[----:B------:R-:W-:Y:S01]  /*11b50*/  MUFU.EX2 R59, R59 ;  /* 0x0000003b003b7308 */ /* 0x000fe20000000800 */
[----:B------:R-:W-:Y:S02]  /*11b60*/  FADD.FTZ R3, R49, R7 ;  /* 0x0000000731037221 */ /* 0x000fe40000010000 */
[----:B------:R-:W-:Y:S01]  /*11b70*/  FADD.FTZ R7, R47, R0 ;  /* 0x000000002f077221 */ /* 0x000fe20000010000 */
[-C--:B--2---:R-:W-:Y:S03]  /*11b80*/  HMMA.16816.F32.BF16 R148, R8, R12.reuse, R148 ;  /* 0x0000000c0894723c */ /* 0x084fe60000041894 */
[----:B------:R-:W-:Y:S02]  /*11b90*/  FADD.FTZ R2, R211, R2 ;  /* 0x00000002d3027221 */ /* 0x000fe40000010000 */
[----:B------:R-:W-:Y:S01]  /*11ba0*/  FADD.FTZ R0, R212, R5 ;  /* 0x00000005d4007221 */ /* 0x000fe20000010000 */
[----:B------:R-:W-:Y:S01]  /*11bb0*/  MUFU.EX2 R62, R62 ;  /* 0x0000003e003e7308 */ /* 0x000fe20000000800 */
[----:B------:R-:W-:Y:S01]  /*11bc0*/  FADD.FTZ R3, R51, R3 ;  /* 0x0000000333037221 */ /* 0x000fe20000010000 */
[C---:B------:R-:W-:Y:S04]  /*11bd0*/  HMMA.16816.F32.BF16 R152, R16.reuse, R12, R152 ;  /* 0x0000000c1098723c */ /* 0x040fe80000041898 */
[----:B------:R-:W-:Y:S02]  /*11be0*/  FADD.FTZ R5, R214, R7 ;  /* 0x00000007d6057221 */ /* 0x000fe40000010000 */
[----:B------:R-:W-:Y:S02]  /*11bf0*/  FADD.FTZ R2, R52, R2 ;  /* 0x0000000234027221 */ /* 0x000fe40000010000 */
[-C--:B------:R-:W-:Y:S01]  /*11c00*/  HMMA.16816.F32.BF16 R156, R16, R14.reuse, R156 ;  /* 0x0000000e109c723c */ /* 0x080fe2000004189c */
[----:B------:R-:W-:Y:S03]  /*11c10*/  MUFU.EX2 R63, R63 ;  /* 0x0000003f003f7308 */ /* 0x000fe60000000800 */
[----:B-1----:R-:W-:Y:S02]  /*11c20*/  FADD.FTZ R0, R54, R0 ;  /* 0x0000000036007221 */ /* 0x002fe40000010000 */
[----:B---3--:R-:W-:Y:S02]  /*11c30*/  FADD.FTZ R3, R58, R3 ;  /* 0x000000033a037221 */ /* 0x008fe40000010000 */
[C---:B------:R-:W-:Y:S01]  /*11c40*/  HMMA.16816.F32.BF16 R160, R8.reuse, R14, R160 ;  /* 0x0000000e08a0723c */ /* 0x040fe200000418a0 */
[----:B------:R-:W1:Y:S02]  /*11c50*/  LDSM.16.MT88.4 R12, [R217+0x8800] ;  /* 0x00880000d90c783b */ /* 0x000e640000004200 */
[----:B------:R-:W2:Y:S01]  /*11c60*/  MUFU.EX2 R56, R56 ;  /* 0x0000003800387308 */ /* 0x000ea20000000800 */
[----:B------:R-:W-:Y:S09]  /*11c70*/  FADD.FTZ R7, R53, R2 ;  /* 0x0000000235077221 */ /* 0x000ff20000010000 */
[----:B------:R-:W3:Y:S10]  /*11c80*/  MUFU.EX2 R57, R57 ;  /* 0x0000003900397308 */ /* 0x000ef40000000800 */
[----:B------:R-:W4:Y:S01]  /*11c90*/  MUFU.EX2 R60, R60 ;  /* 0x0000003c003c7308 */ /* 0x000f220000000800 */
[----:B--2---:R-:W-:Y:S09]  /*11ca0*/  FADD.FTZ R5, R56, R5 ;  /* 0x0000000538057221 */ /* 0x004ff20000010000 */
[----:B------:R-:W2:Y:S01]  /*11cb0*/  MUFU.EX2 R61, R61 ;  /* 0x0000003d003d7308 */ /* 0x000ea20000000800 */
[----:B---3--:R-:W-:Y:S02]  /*11cc0*/  FADD.FTZ R2, R57, R5 ;  /* 0x0000000539027221 */ /* 0x008fe40000010000 */
[----:B------:R-:W-:Y:S01]  /*11cd0*/  FADD.FTZ R5, R64, R7 ;  /* 0x0000000740057221 */ /* 0x000fe20000010000 */
[-C--:B-1----:R-:W-:Y:S06]  /*11ce0*/  HMMA.16816.F32.BF16 R164, R8, R12.reuse, R164 ;  /* 0x0000000c08a4723c */ /* 0x082fec00000418a4 */
[----:B------:R-:W-:Y:S01]  /*11cf0*/  MUFU.EX2 R68, R68 ;  /* 0x0000004400447308 */ /* 0x000fe20000000800 */
[----:B------:R-:W-:Y:S02]  /*11d00*/  FADD.FTZ R5, R65, R5 ;  /* 0x0000000541057221 */ /* 0x000fe40000010000 */
[----:B----4-:R-:W-:Y:S01]  /*11d10*/  FADD.FTZ R7, R60, R2 ;  /* 0x000000023c077221 */ /* 0x010fe20000010000 */
[C---:B------:R-:W-:Y:S06]  /*11d20*/  HMMA.16816.F32.BF16 R168, R16.reuse, R12, R168 ;  /* 0x0000000c10a8723c */ /* 0x040fec00000418a8 */
[----:B------:R-:W-:Y:S02]  /*11d30*/  MUFU.EX2 R69, R69 ;  /* 0x0000004500457308 */ /* 0x000fe40000000800 */
[-C--:B------:R-:W-:Y:S08]  /*11d40*/  HMMA.16816.F32.BF16 R172, R16, R14.reuse, R172 ;  /* 0x0000000e10ac723c */ /* 0x080ff000000418ac */
[----:B------:R-:W-:Y:S01]  /*11d50*/  MUFU.EX2 R80, R80 ;  /* 0x0000005000507308 */ /* 0x000fe20000000800 */
[C---:B------:R-:W-:Y:S01]  /*11d60*/  HMMA.16816.F32.BF16 R176, R8.reuse, R14, R176 ;  /* 0x0000000e08b0723c */ /* 0x040fe200000418b0 */
[----:B------:R-:W1:Y:S08]  /*11d70*/  LDSM.16.MT88.4 R12, [R218+0x8800] ;  /* 0x00880000da0c783b */ /* 0x000e700000004200 */
[----:B------:R-:W-:Y:S10]  /*11d80*/  MUFU.EX2 R81, R81 ;  /* 0x0000005100517308 */ /* 0x000ff40000000800 */
[----:B------:R-:W-:Y:S10]  /*11d90*/  MUFU.EX2 R70, R70 ;  /* 0x0000004600467308 */ /* 0x000ff40000000800 */
[----:B------:R-:W-:Y:S10]  /*11da0*/  MUFU.EX2 R71, R71 ;  /* 0x0000004700477308 */ /* 0x000ff40000000800 */
[----:B------:R-:W-:Y:S01]  /*11db0*/  MUFU.EX2 R82, R82 ;  /* 0x0000005200527308 */ /* 0x000fe20000000800 */
[-C--:B-1----:R-:W-:Y:S09]  /*11dc0*/  HMMA.16816.F32.BF16 R180, R8, R12.reuse, R180 ;  /* 0x0000000c08b4723c */ /* 0x082ff200000418b4 */
[----:B------:R-:W-:Y:S01]  /*11dd0*/  MUFU.EX2 R83, R83 ;  /* 0x0000005300537308 */ /* 0x000fe20000000800 */
[C---:B------:R-:W-:Y:S08]  /*11de0*/  HMMA.16816.F32.BF16 R184, R16.reuse, R12, R184 ;  /* 0x0000000c10b8723c */ /* 0x040ff000000418b8 */
[-C--:B------:R-:W-:Y:S01]  /*11df0*/  HMMA.16816.F32.BF16 R188, R16, R14.reuse, R188 ;  /* 0x0000000e10bc723c */ /* 0x080fe200000418bc */
[----:B------:R-:W-:Y:S06]  /*11e00*/  MUFU.EX2 R74, R74 ;  /* 0x0000004a004a7308 */ /* 0x000fec0000000800 */
[----:B------:R-:W-:Y:S01]  /*11e10*/  F2FP.BF16.PACK_AB R17, R29, R42 ;  /* 0x0000002a1d11723e */ /* 0x000fe200000010ff */
[----:B------:R-:W-:Y:S01]  /*11e20*/  HMMA.16816.F32.BF16 R192, R8, R14, R192 ;  /* 0x0000000e08c0723c */ /* 0x000fe200000418c0 */
[----:B------:R-:W1:Y:S02]  /*11e30*/  LDSM.16.MT88.4 R12, [R216+0x9000] ;  /* 0x00900000d80c783b */ /* 0x000e640000004200 */
[----:B------:R-:W3:Y:S01]  /*11e40*/  MUFU.EX2 R75, R75 ;  /* 0x0000004b004b7308 */ /* 0x000ee20000000800 */
[----:B------:R-:W-:Y:S02]  /*11e50*/  F2FP.BF16.PACK_AB R19, R51, R49 ;  /* 0x000000313313723e */ /* 0x000fe400000010ff */
[----:B------:R-:W-:Y:S02]  /*11e60*/  F2FP.BF16.PACK_AB R16, R48, R36 ;  /* 0x000000243010723e */ /* 0x000fe400000010ff */
[----:B------:R-:W-:Y:S01]  /*11e70*/  F2FP.BF16.PACK_AB R8, R205, R202 ;  /* 0x000000cacd08723e */ /* 0x000fe200000010ff */
[----:B------:R-:W-:Y:S03]  /*11e80*/  LDSM.16.MT88.4 R28, [R217+0xb000] ;  /* 0x00b00000d91c783b */ /* 0x000fe60000004200 */
[----:B------:R-:W-:Y:S01]  /*11e90*/  F2FP.BF16.PACK_AB R10, R211, R208 ;  /* 0x000000d0d30a723e */ /* 0x000fe200000010ff */
[----:B------:R-:W-:Y:S01]  /*11ea0*/  MUFU.EX2 R78, R78 ;  /* 0x0000004e004e7308 */ /* 0x000fe20000000800 */
[----:B------:R-:W-:Y:S02]  /*11eb0*/  F2FP.BF16.PACK_AB R9, R39, R38 ;  /* 0x000000262709723e */ /* 0x000fe400000010ff */
[----:B------:R-:W-:Y:S02]  /*11ec0*/  F2FP.BF16.PACK_AB R11, R212, R50 ;  /* 0x00000032d40b723e */ /* 0x000fe400000010ff */
[----:B------:R-:W-:Y:S02]  /*11ed0*/  F2FP.BF16.PACK_AB R18, R214, R47 ;  /* 0x0000002fd612723e */ /* 0x000fe400000010ff */
[----:B------:R-:W-:Y:S03]  /*11ee0*/  MOV R202, R6 ;  /* 0x0000000600ca7202 */ /* 0x000fe60000000f00 */
[----:B------:R-:W4:Y:S10]  /*11ef0*/  MUFU.EX2 R79, R79 ;  /* 0x0000004f004f7308 */ /* 0x000f340000000800 */
[----:B------:R-:W-:Y:S01]  /*11f00*/  MUFU.EX2 R72, R72 ;  /* 0x0000004800487308 */ /* 0x000fe20000000800 */
[-C--:B-1----:R-:W-:Y:S09]  /*11f10*/  HMMA.16816.F32.BF16 R132, R8, R12.reuse, R132 ;  /* 0x0000000c0884723c */ /* 0x082ff20000041884 */
[----:B------:R-:W1:Y:S01]  /*11f20*/  MUFU.EX2 R73, R73 ;  /* 0x0000004900497308 */ /* 0x000e620000000800 */
[C---:B------:R-:W-:Y:S09]  /*11f30*/  HMMA.16816.F32.BF16 R136, R16.reuse, R12, R136 ;  /* 0x0000000c1088723c */ /* 0x040ff20000041888 */
[----:B------:R-:W-:Y:S01]  /*11f40*/  MUFU.EX2 R76, R76 ;  /* 0x0000004c004c7308 */ /* 0x000fe20000000800 */
[-C--:B------:R-:W-:Y:S09]  /*11f50*/  HMMA.16816.F32.BF16 R140, R16, R14.reuse, R140 ;  /* 0x0000000e108c723c */ /* 0x080ff2000004188c */
[----:B------:R-:W5:Y:S01]  /*11f60*/  MUFU.EX2 R77, R77 ;  /* 0x0000004d004d7308 */ /* 0x000f620000000800 */
        /* <DEDUP_REMOVED lines=16> */
[----:B------:R-:W2:Y:S01]  /*12070*/  MUFU.EX2 R91, R91 ;  /* 0x0000005b005b7308 */ /* 0x000ea20000000800 */
[-C--:B-1----:R-:W-:Y:S09]  /*12080*/  HMMA.16816.F32.BF16 R164, R8, R12.reuse, R164 ;  /* 0x0000000c08a4723c */ /* 0x082ff200000418a4 */
[----:B------:R-:W-:Y:S01]  /*12090*/  MUFU.EX2 R94, R94 ;  /* 0x0000005e005e7308 */ /* 0x000fe20000000800 */
[C---:B------:R-:W-:Y:S09]  /*120a0*/  HMMA.16816.F32.BF16 R168, R16.reuse, R12, R168 ;  /* 0x0000000c10a8723c */ /* 0x040ff200000418a8 */
[----:B------:R-:W1:Y:S01]  /*120b0*/  MUFU.EX2 R95, R95 ;  /* 0x0000005f005f7308 */ /* 0x000e620000000800 */
[-C--:B------:R-:W-:Y:S09]  /*120c0*/  HMMA.16816.F32.BF16 R172, R16, R14.reuse, R172 ;  /* 0x0000000e10ac723c */ /* 0x080ff200000418ac */
[----:B------:R-:W-:Y:S01]  /*120d0*/  MUFU.EX2 R88, R88 ;  /* 0x0000005800587308 */ /* 0x000fe20000000800 */
[C---:B------:R-:W-:Y:S01]  /*120e0*/  HMMA.16816.F32.BF16 R176, R8.reuse, R14, R176 ;  /* 0x0000000e08b0723c */ /* 0x040fe200000418b0 */
[----:B------:R-:W1:Y:S08]  /*120f0*/  LDSM.16.MT88.4 R12, [R218+0x9000] ;  /* 0x00900000da0c783b */ /* 0x000e700000004200 */
[----:B------:R-:W1:Y:S10]  /*12100*/  MUFU.EX2 R89, R89 ;  /* 0x0000005900597308 */ /* 0x000e740000000800 */
[----:B------:R-:W-:Y:S10]  /*12110*/  MUFU.EX2 R92, R92 ;  /* 0x0000005c005c7308 */ /* 0x000ff40000000800 */
[----:B------:R-:W2:Y:S10]  /*12120*/  MUFU.EX2 R93, R93 ;  /* 0x0000005d005d7308 */ /* 0x000eb40000000800 */
        /* <DEDUP_REMOVED lines=8> */
[----:B------:R-:W-:Y:S04]  /*121b0*/  F2FP.BF16.PACK_AB R12, R57, R56 ;  /* 0x00000038390c723e */ /* 0x000fe800000010ff */
        /* <DEDUP_REMOVED lines=8> */
[----:B--2---:R-:W-:Y:S07]  /*12240*/  F2FP.BF16.PACK_AB R14, R61, R60 ;  /* 0x0000003c3d0e723e */ /* 0x004fee00000010ff */
[----:B------:R-:W-:Y:S01]  /*12250*/  MUFU.EX2 R45, R45 ;  /* 0x0000002d002d7308 */ /* 0x000fe20000000800 */
[-C--:B-1----:R-:W-:Y:S09]  /*12260*/  HMMA.16816.F32.BF16 R132, R8, R16.reuse, R132 ;  /* 0x000000100884723c */ /* 0x082ff20000041884 */
[----:B------:R-:W-:Y:S01]  /*12270*/  MUFU.EX2 R44, R44 ;  /* 0x0000002c002c7308 */ /* 0x000fe20000000800 */
[C---:B------:R-:W-:Y:S09]  /*12280*/  HMMA.16816.F32.BF16 R136, R12.reuse, R16, R136 ;  /* 0x000000100c88723c */ /* 0x040ff20000041888 */
[----:B------:R-:W-:Y:S01]  /*12290*/  MUFU.EX2 R43, R43 ;  /* 0x0000002b002b7308 */ /* 0x000fe20000000800 */
[-C--:B------:R-:W-:Y:S09]  /*122a0*/  HMMA.16816.F32.BF16 R140, R12, R18.reuse, R140 ;  /* 0x000000120c8c723c */ /* 0x080ff2000004188c */
[----:B------:R-:W-:Y:S01]  /*122b0*/  MUFU.EX2 R42, R106 ;  /* 0x0000006a002a7308 */ /* 0x000fe20000000800 */
[C---:B------:R-:W-:Y:S01]  /*122c0*/  HMMA.16816.F32.BF16 R144, R8.reuse, R18, R144 ;  /* 0x000000120890723c */ /* 0x040fe20000041890 */
[----:B------:R-:W1:Y:S08]  /*122d0*/  LDSM.16.MT88.4 R16, [R219+0x9800] ;  /* 0x00980000db10783b */ /* 0x000e700000004200 */
[----:B------:R-:W2:Y:S10]  /*122e0*/  MUFU.EX2 R41, R41 ;  /* 0x0000002900297308 */ /* 0x000eb40000000800 */
[----:B------:R-:W-:Y:S10]  /*122f0*/  MUFU.EX2 R39, R110 ;  /* 0x0000006e00277308 */ /* 0x000ff40000000800 */
[----:B------:R-:W2:Y:S10]  /*12300*/  MUFU.EX2 R40, R40 ;  /* 0x0000002800287308 */ /* 0x000eb40000000800 */
[----:B------:R-:W-:Y:S01]  /*12310*/  MUFU.EX2 R104, R104 ;  /* 0x0000006800687308 */ /* 0x000fe20000000800 */
[-C--:B-1----:R-:W-:Y:S09]  /*12320*/  HMMA.16816.F32.BF16 R148, R8, R16.reuse, R148 ;  /* 0x000000100894723c */ /* 0x082ff20000041894 */
[----:B------:R-:W1:Y:S01]  /*12330*/  MUFU.EX2 R105, R105 ;  /* 0x0000006900697308 */ /* 0x000e620000000800 */
[C---:B------:R-:W-:Y:S08]  /*12340*/  HMMA.16816.F32.BF16 R152, R12.reuse, R16, R152 ;  /* 0x000000100c98723c */ /* 0x040ff00000041898 */
[-C--:B------:R-:W-:Y:S01]  /*12350*/  HMMA.16816.F32.BF16 R156, R12, R18.reuse, R156 ;  /* 0x000000120c9c723c */ /* 0x080fe2000004189c */
[----:B------:R-:W-:Y:S07]  /*12360*/  MUFU.EX2 R108, R108 ;  /* 0x0000006c006c7308 */ /* 0x000fee0000000800 */
[C---:B------:R-:W-:Y:S01]  /*12370*/  HMMA.16816.F32.BF16 R160, R8.reuse, R18, R160 ;  /* 0x0000001208a0723c */ /* 0x040fe200000418a0 */
[----:B------:R-:W1:Y:S02]  /*12380*/  LDSM.16.MT88.4 R16, [R217+0x9800] ;  /* 0x00980000d910783b */ /* 0x000e640000004200 */
[----:B------:R-:W1:Y:S10]  /*12390*/  MUFU.EX2 R109, R109 ;  /* 0x0000006d006d7308 */ /* 0x000e740000000800 */
[----:B------:R-:W-:Y:S10]  /*123a0*/  MUFU.EX2 R116, R116 ;  /* 0x0000007400747308 */ /* 0x000ff40000000800 */
[----:B------:R-:W-:Y:S10]  /*123b0*/  MUFU.EX2 R117, R117 ;  /* 0x0000007500757308 */ /* 0x000ff40000000800 */
        /* <DEDUP_REMOVED lines=8> */
[----:B------:R-:W1:Y:S07]  /*12440*/  LDSM.16.MT88.4 R16, [R216+0xa000] ;  /* 0x00a00000d810783b */ /* 0x000e6e0000004200 */
[-C--:B------:R-:W-:Y:S01]  /*12450*/  HMMA.16816.F32.BF16 R180, R8, R20.reuse, R180 ;  /* 0x0000001408b4723c */ /* 0x080fe200000418b4 */
[----:B------:R-:W-:Y:S07]  /*12460*/  MUFU.EX2 R199, R199 ;  /* 0x000000c700c77308 */ /* 0x000fee0000000800 */
[C---:B------:R-:W-:Y:S03]  /*12470*/  HMMA.16816.F32.BF16 R184, R12.reuse, R20, R184 ;  /* 0x000000140cb8723c */ /* 0x040fe600000418b8 */
[----:B------:R-:W-:Y:S05]  /*12480*/  MUFU.EX2 R35, R122 ;  /* 0x0000007a00237308 */ /* 0x000fea0000000800 */
[-C--:B------:R-:W-:Y:S05]  /*12490*/  HMMA.16816.F32.BF16 R188, R12, R22.reuse, R188 ;  /* 0x000000160cbc723c */ /* 0x080fea00000418bc */
[----:B------:R-:W1:Y:S02]  /*124a0*/  MUFU.EX2 R34, R123 ;  /* 0x0000007b00227308 */ /* 0x000e640000000800 */
[----:B---3--:R-:W-:Y:S01]  /*124b0*/  F2FP.BF16.PACK_AB R13, R75, R74 ;  /* 0x0000004a4b0d723e */ /* 0x008fe200000010ff */
[----:B------:R-:W-:Y:S01]  /*124c0*/  HMMA.16816.F32.BF16 R192, R8, R22, R192 ;  /* 0x0000001608c0723c */ /* 0x000fe200000418c0 */
[----:B------:R-:W3:Y:S03]  /*124d0*/  LDSM.16.MT88.4 R20, [R217+0xa000] ;  /* 0x00a00000d914783b */ /* 0x000ee60000004200 */
[----:B----4-:R-:W-:Y:S02]  /*124e0*/  F2FP.BF16.PACK_AB R15, R79, R78 ;  /* 0x0000004e4f0f723e */ /* 0x010fe400000010ff */
[----:B------:R-:W-:Y:S01]  /*124f0*/  F2FP.BF16.PACK_AB R12, R73, R72 ;  /* 0x00000048490c723e */ /* 0x000fe200000010ff */
[----:B------:R-:W-:Y:S01]  /*12500*/  MUFU.EX2 R33, R126 ;  /* 0x0000007e00217308 */ /* 0x000fe20000000800 */
[----:B------:R-:W-:Y:S04]  /*12510*/  F2FP.BF16.PACK_AB R8, R69, R68 ;  /* 0x000000444508723e */ /* 0x000fe800000010ff */
[----:B------:R-:W-:Y:S02]  /*12520*/  F2FP.BF16.PACK_AB R10, R81, R80 ;  /* 0x00000050510a723e */ /* 0x000fe400000010ff */
[----:B------:R-:W-:Y:S02]  /*12530*/  F2FP.BF16.PACK_AB R9, R71, R70 ;  /* 0x000000464709723e */ /* 0x000fe400000010ff */
[----:B------:R-:W-:Y:S01]  /*12540*/  F2FP.BF16.PACK_AB R11, R83, R82 ;  /* 0x00000052530b723e */ /* 0x000fe200000010ff */
[----:B------:R-:W4:Y:S01]  /*12550*/  MUFU.EX2 R200, R200 ;  /* 0x000000c800c87308 */ /* 0x000f220000000800 */
[----:B-----5:R-:W-:Y:S05]  /*12560*/  F2FP.BF16.PACK_AB R14, R77, R76 ;  /* 0x0000004c4d0e723e */ /* 0x020fea00000010ff */
[-C--:B-1----:R-:W-:Y:S04]  /*12570*/  HMMA.16816.F32.BF16 R132, R8, R16.reuse, R132 ;  /* 0x000000100884723c */ /* 0x082fe80000041884 */
[----:B------:R-:W-:Y:S04]  /*12580*/  MUFU.EX2 R120, R120 ;  /* 0x0000007800787308 */ /* 0x000fe80000000800 */
[C---:B------:R-:W-:Y:S06]  /*12590*/  HMMA.16816.F32.BF16 R136, R12.reuse, R16, R136 ;  /* 0x000000100c88723c */ /* 0x040fec0000041888 */
[----:B------:R-:W1:Y:S02]  /*125a0*/  MUFU.EX2 R121, R121 ;  /* 0x0000007900797308 */ /* 0x000e640000000800 */
[-C--:B------:R-:W-:Y:S08]  /*125b0*/  HMMA.16816.F32.BF16 R140, R12, R18.reuse, R140 ;  /* 0x000000120c8c723c */ /* 0x080ff0000004188c */
[C---:B------:R-:W-:Y:S01]  /*125c0*/  HMMA.16816.F32.BF16 R144, R8.reuse, R18, R144 ;  /* 0x000000120890723c */ /* 0x040fe20000041890 */
[----:B------:R-:W5:Y:S01]  /*125d0*/  LDSM.16.MT88.4 R16, [R218+0xa000] ;  /* 0x00a00000da10783b */ /* 0x000f620000004200 */
[----:B------:R-:W-:Y:S06]  /*125e0*/  MUFU.EX2 R32, R32 ;  /* 0x0000002000207308 */ /* 0x000fec0000000800 */
[-C--:B------:R-:W-:Y:S08]  /*125f0*/  HMMA.16816.F32.BF16 R148, R8, R24.reuse, R148 ;  /* 0x000000180894723c */ /* 0x080ff00000041894 */
[C---:B------:R-:W-:Y:S08]  /*12600*/  HMMA.16816.F32.BF16 R152, R12.reuse, R24, R152 ;  /* 0x000000180c98723c */ /* 0x040ff00000041898 */
[-C--:B------:R-:W-:Y:S08]  /*12610*/  HMMA.16816.F32.BF16 R156, R12, R26.reuse, R156 ;  /* 0x0000001a0c9c723c */ /* 0x080ff0000004189c */
[C---:B------:R-:W-:Y:S01]  /*12620*/  HMMA.16816.F32.BF16 R160, R8.reuse, R26, R160 ;  /* 0x0000001a08a0723c */ /* 0x040fe200000418a0 */
[----:B------:R-:W-:Y:S07]  /*12630*/  LDSM.16.MT88.4 R24, [R219+0xa800] ;  /* 0x00a80000db18783b */ /* 0x000fee0000004200 */
[-C--:B---3--:R-:W-:Y:S08]  /*12640*/  HMMA.16816.F32.BF16 R164, R8, R20.reuse, R164 ;  /* 0x0000001408a4723c */ /* 0x088ff000000418a4 */
[C---:B------:R-:W-:Y:S08]  /*12650*/  HMMA.16816.F32.BF16 R168, R12.reuse, R20, R168 ;  /* 0x000000140ca8723c */ /* 0x040ff000000418a8 */
[-C--:B------:R-:W-:Y:S08]  /*12660*/  HMMA.16816.F32.BF16 R172, R12, R22.reuse, R172 ;  /* 0x000000160cac723c */ /* 0x080ff000000418ac */
[C---:B------:R-:W-:Y:S01]  /*12670*/  HMMA.16816.F32.BF16 R176, R8.reuse, R22, R176 ;  /* 0x0000001608b0723c */ /* 0x040fe200000418b0 */
[----:B------:R-:W3:Y:S07]  /*12680*/  LDSM.16.MT88.4 R20, [R216+0xa800] ;  /* 0x00a80000d814783b */ /* 0x000eee0000004200 */
[-C--:B-----5:R-:W-:Y:S08]  /*12690*/  HMMA.16816.F32.BF16 R180, R8, R16.reuse, R180 ;  /* 0x0000001008b4723c */ /* 0x0a0ff000000418b4 */
[C---:B------:R-:W-:Y:S08]  /*126a0*/  HMMA.16816.F32.BF16 R184, R12.reuse, R16, R184 ;  /* 0x000000100cb8723c */ /* 0x040ff000000418b8 */
[-C--:B------:R-:W-:Y:S07]  /*126b0*/  HMMA.16816.F32.BF16 R188, R12, R18.reuse, R188 ;  /* 0x000000120cbc723c */ /* 0x080fee00000418bc */
[----:B------:R-:W-:Y:S01]  /*126c0*/  F2FP.BF16.PACK_AB R13, R91, R90 ;  /* 0x0000005a5b0d723e */ /* 0x000fe200000010ff */
[----:B------:R-:W-:Y:S01]  /*126d0*/  HMMA.16816.F32.BF16 R192, R8, R18, R192 ;  /* 0x0000001208c0723c */ /* 0x000fe200000418c0 */
[----:B------:R-:W5:Y:S03]  /*126e0*/  LDSM.16.MT88.4 R16, [R217+0xa800] ;  /* 0x00a80000d910783b */ /* 0x000f660000004200 */
[----:B------:R-:W-:Y:S02]  /*126f0*/  F2FP.BF16.PACK_AB R15, R95, R94 ;  /* 0x0000005e5f0f723e */ /* 0x000fe400000010ff */
[----:B------:R-:W-:Y:S02]  /*12700*/  F2FP.BF16.PACK_AB R12, R89, R88 ;  /* 0x00000058590c723e */ /* 0x000fe400000010ff */
[----:B------:R-:W-:Y:S04]  /*12710*/  F2FP.BF16.PACK_AB R8, R85, R84 ;  /* 0x000000545508723e */ /* 0x000fe800000010ff */
[----:B------:R-:W-:Y:S02]  /*12720*/  F2FP.BF16.PACK_AB R10, R97, R96 ;  /* 0x00000060610a723e */ /* 0x000fe400000010ff */
[----:B------:R-:W-:Y:S02]  /*12730*/  F2FP.BF16.PACK_AB R9, R87, R86 ;  /* 0x000000565709723e */ /* 0x000fe400000010ff */
[----:B------:R-:W-:Y:S02]  /*12740*/  F2FP.BF16.PACK_AB R11, R99, R98 ;  /* 0x00000062630b723e */ /* 0x000fe400000010ff */
[----:B------:R-:W-:Y:S05]  /*12750*/  F2FP.BF16.PACK_AB R14, R93, R92 ;  /* 0x0000005c5d0e723e */ /* 0x000fea00000010ff */
[-C--:B---3--:R-:W-:Y:S08]  /*12760*/  HMMA.16816.F32.BF16 R132, R8, R20.reuse, R132 ;  /* 0x000000140884723c */ /* 0x088ff00000041884 */
[C---:B------:R-:W-:Y:S08]  /*12770*/  HMMA.16816.F32.BF16 R136, R12.reuse, R20, R136 ;  /* 0x000000140c88723c */ /* 0x040ff00000041888 */
[-C--:B------:R-:W-:Y:S08]  /*12780*/  HMMA.16816.F32.BF16 R140, R12, R22.reuse, R140 ;  /* 0x000000160c8c723c */ /* 0x080ff0000004188c */
[C---:B------:R-:W-:Y:S01]  /*12790*/  HMMA.16816.F32.BF16 R144, R8.reuse, R22, R144 ;  /* 0x000000160890723c */ /* 0x040fe20000041890 */
[----:B------:R-:W3:Y:S07]  /*127a0*/  LDSM.16.MT88.4 R20, [R218+0xa800] ;  /* 0x00a80000da14783b */ /* 0x000eee0000004200 */
[-C--:B------:R-:W-:Y:S08]  /*127b0*/  HMMA.16816.F32.BF16 R148, R8, R24.reuse, R148 ;  /* 0x000000180894723c */ /* 0x080ff00000041894 */
[C---:B------:R-:W-:Y:S08]  /*127c0*/  HMMA.16816.F32.BF16 R152, R12.reuse, R24, R152 ;  /* 0x000000180c98723c */ /* 0x040ff00000041898 */
[-C--:B------:R-:W-:Y:S08]  /*127d0*/  HMMA.16816.F32.BF16 R156, R12, R26.reuse, R156 ;  /* 0x0000001a0c9c723c */ /* 0x080ff0000004189c */
[C---:B------:R-:W-:Y:S01]  /*127e0*/  HMMA.16816.F32.BF16 R160, R8.reuse, R26, R160 ;  /* 0x0000001a08a0723c */ /* 0x040fe200000418a0 */
[----:B------:R-:W-:Y:S07]  /*127f0*/  LDSM.16.MT88.4 R24, [R219+0xb000] ;  /* 0x00b00000db18783b */ /* 0x000fee0000004200 */
[-C--:B-----5:R-:W-:Y:S08]  /*12800*/  HMMA.16816.F32.BF16 R164, R8, R16.reuse, R164 ;  /* 0x0000001008a4723c */ /* 0x0a0ff000000418a4 */
[C---:B------:R-:W-:Y:S08]  /*12810*/  HMMA.16816.F32.BF16 R168, R12.reuse, R16, R168 ;  /* 0x000000100ca8723c */ /* 0x040ff000000418a8 */
[-C--:B------:R-:W-:Y:S08]  /*12820*/  HMMA.16816.F32.BF16 R172, R12, R18.reuse, R172 ;  /* 0x000000120cac723c */ /* 0x080ff000000418ac */
[C---:B------:R-:W-:Y:S01]  /*12830*/  HMMA.16816.F32.BF16 R176, R8.reuse, R18, R176 ;  /* 0x0000001208b0723c */ /* 0x040fe200000418b0 */
[----:B------:R-:W5:Y:S07]  /*12840*/  LDSM.16.MT88.4 R16, [R216+0xb000] ;  /* 0x00b00000d810783b */ /* 0x000f6e0000004200 */
[-C--:B---3--:R-:W-:Y:S08]  /*12850*/  HMMA.16816.F32.BF16 R180, R8, R20.reuse, R180 ;  /* 0x0000001408b4723c */ /* 0x088ff000000418b4 */
[C---:B------:R-:W-:Y:S08]  /*12860*/  HMMA.16816.F32.BF16 R184, R12.reuse, R20, R184 ;  /* 0x000000140cb8723c */ /* 0x040ff000000418b8 */
[-C--:B------:R-:W-:Y:S07]  /*12870*/  HMMA.16816.F32.BF16 R188, R12, R22.reuse, R188 ;  /* 0x000000160cbc723c */ /* 0x080fee00000418bc */
[----:B--2---:R-:W-:Y:S01]  /*12880*/  F2FP.BF16.PACK_AB R13, R41, R42 ;  /* 0x0000002a290d723e */ /* 0x004fe200000010ff */
[----:B------:R-:W-:Y:S01]  /*12890*/  HMMA.16816.F32.BF16 R192, R8, R22, R192 ;  /* 0x0000001608c0723c */ /* 0x000fe200000418c0 */
[----:B------:R-:W2:Y:S03]  /*128a0*/  LDSM.16.MT88.4 R20, [R218+0xb000] ;  /* 0x00b00000da14783b */ /* 0x000ea60000004200 */
[----:B------:R-:W-:Y:S02]  /*128b0*/  F2FP.BF16.PACK_AB R15, R40, R39 ;  /* 0x00000027280f723e */ /* 0x000fe400000010ff */
[----:B------:R-:W-:Y:S02]  /*128c0*/  F2FP.BF16.PACK_AB R12, R105, R104 ;  /* 0x00000068690c723e */ /* 0x000fe400000010ff */
[----:B------:R-:W-:Y:S04]  /*128d0*/  F2FP.BF16.PACK_AB R8, R101, R100 ;  /* 0x000000646508723e */ /* 0x000fe800000010ff */
[----:B------:R-:W-:Y:S02]  /*128e0*/  F2FP.BF16.PACK_AB R10, R113, R112 ;  /* 0x00000070710a723e */ /* 0x000fe400000010ff */
[----:B------:R-:W-:Y:S02]  /*128f0*/  F2FP.BF16.PACK_AB R9, R45, R46 ;  /* 0x0000002e2d09723e */ /* 0x000fe400000010ff */
[----:B------:R-:W-:Y:S02]  /*12900*/  F2FP.BF16.PACK_AB R11, R43, R44 ;  /* 0x0000002c2b0b723e */ /* 0x000fe400000010ff */
[----:B------:R-:W-:Y:S05]  /*12910*/  F2FP.BF16.PACK_AB R14, R109, R108 ;  /* 0x0000006c6d0e723e */ /* 0x000fea00000010ff */
[-C--:B-----5:R-:W-:Y:S08]  /*12920*/  HMMA.16816.F32.BF16 R132, R8, R16.reuse, R132 ;  /* 0x000000100884723c */ /* 0x0a0ff00000041884 */
        /* <DEDUP_REMOVED lines=8> */
[----:B------:R-:W5:Y:S07]  /*129b0*/  LDSM.16.MT88.4 R24, [R219+0xb800] ;  /* 0x00b80000db18783b */ /* 0x000f6e0000004200 */
[-C--:B------:R-:W-:Y:S08]  /*129c0*/  HMMA.16816.F32.BF16 R164, R8, R28.reuse, R164 ;  /* 0x0000001c08a4723c */ /* 0x080ff000000418a4 */
[C---:B------:R-:W-:Y:S08]  /*129d0*/  HMMA.16816.F32.BF16 R168, R12.reuse, R28, R168 ;  /* 0x0000001c0ca8723c */ /* 0x040ff000000418a8 */
[-C--:B------:R-:W-:Y:S08]  /*129e0*/  HMMA.16816.F32.BF16 R172, R12, R30.reuse, R172 ;  /* 0x0000001e0cac723c */ /* 0x080ff000000418ac */
[C---:B------:R-:W-:Y:S01]  /*129f0*/  HMMA.16816.F32.BF16 R176, R8.reuse, R30, R176 ;  /* 0x0000001e08b0723c */ /* 0x040fe200000418b0 */
[----:B------:R-:W3:Y:S07]  /*12a00*/  LDSM.16.MT88.4 R28, [R217+0xb800] ;  /* 0x00b80000d91c783b */ /* 0x000eee0000004200 */
[-C--:B--2---:R-:W-:Y:S08]  /*12a10*/  HMMA.16816.F32.BF16 R180, R8, R20.reuse, R180 ;  /* 0x0000001408b4723c */ /* 0x084ff000000418b4 */
[C---:B------:R-:W-:Y:S01]  /*12a20*/  HMMA.16816.F32.BF16 R184, R12.reuse, R20, R184 ;  /* 0x000000140cb8723c */ /* 0x040fe200000418b8 */
[----:B------:R2:W2:Y:S07]  /*12a30*/  MUFU.EX2 R20, R4 ;  /* 0x0000000400147308 */ /* 0x0004ae0000000800 */
[-C--:B------:R-:W-:Y:S07]  /*12a40*/  HMMA.16816.F32.BF16 R188, R12, R22.reuse, R188 ;  /* 0x000000160cbc723c */ /* 0x080fee00000418bc */
[----:B------:R-:W-:Y:S01]  /*12a50*/  F2FP.BF16.PACK_AB R13, R34, R35 ;  /* 0x00000023220d723e */ /* 0x000fe200000010ff */
[----:B------:R-:W-:Y:S04]  /*12a60*/  HMMA.16816.F32.BF16 R192, R8, R22, R192 ;  /* 0x0000001608c0723c */ /* 0x000fe800000418c0 */
[----:B----4-:R-:W-:Y:S02]  /*12a70*/  F2FP.BF16.PACK_AB R15, R200, R33 ;  /* 0x00000021c80f723e */ /* 0x010fe400000010ff */
[----:B-1----:R-:W-:Y:S02]  /*12a80*/  F2FP.BF16.PACK_AB R12, R121, R120 ;  /* 0x00000078790c723e */ /* 0x002fe400000010ff */
[----:B------:R-:W-:Y:S01]  /*12a90*/  F2FP.BF16.PACK_AB R8, R117, R116 ;  /* 0x000000747508723e */ /* 0x000fe200000010ff */
[----:B--2---:R-:W-:Y:S03]  /*12aa0*/  FADD.FTZ R4, R55, R0 ;  /* 0x0000000037047221 */ /* 0x004fe60000010000 */
        /* <DEDUP_REMOVED lines=9> */
[----:B------:R-:W-:Y:S02]  /*12b40*/  FADD.FTZ R0, R61, R7 ;  /* 0x000000073d007221 */ /* 0x000fe40000010000 */
[-C--:B---3--:R-:W-:Y:S03]  /*12b50*/  HMMA.16816.F32.BF16 R132, R8, R16.reuse, R132 ;  /* 0x000000100884723c */ /* 0x088fe60000041884 */
        /* <DEDUP_REMOVED lines=11> */
[C---:B------:R-:W-:Y:S01]  /*12c10*/  HMMA.16816.F32.BF16 R144, R8.reuse, R18, R144 ;  /* 0x000000120890723c */ /* 0x040fe20000041890 */
[----:B------:R-:W1:Y:S03]  /*12c20*/  LDSM.16.MT88.4 R16, [R218+0xb800] ;  /* 0x00b80000da10783b */ /* 0x000e660000004200 */
[----:B------:R-:W-:Y:S02]  /*12c30*/  FADD.FTZ R2, R82, R2 ;  /* 0x0000000252027221 */ /* 0x000fe40000010000 */
[----:B------:R-:W-:Y:S02]  /*12c40*/  FADD.FTZ R4, R78, R0 ;  /* 0x000000004e047221 */ /* 0x000fe40000010000 */
[----:B------:R-:W-:Y:S01]  /*12c50*/  FADD.FTZ R0, R76, R5 ;  /* 0x000000054c007221 */ /* 0x000fe20000010000 */
[-C--:B-----5:R-:W-:Y:S03]  /*12c60*/  HMMA.16816.F32.BF16 R148, R8, R24.reuse, R148 ;  /* 0x000000180894723c */ /* 0x0a0fe60000041894 */
        /* <DEDUP_REMOVED lines=62> */
[----:B------:R-:W-:Y:S01]  /*13050*/  FADD.FTZ R236, R200, R0 ;  /* 0x00000000c8ec7221 */ /* 0x000fe20000010000 */
[----:B------:R-:W-:Y:S01]  /*13060*/  MOV R200, R196 ;  /* 0x000000c400c87202 */ /* 0x000fe20000000f00 */
[----:B------:R-:W-:Y:S01]  /*13070*/  FADD.FTZ R248, R20, R2 ;  /* 0x0000000214f87221 */ /* 0x000fe20000010000 */
[----:B------:R-:W-:-:S05]  /*13080*/  @P1 BRA `(.L_x_345) ;  /* 0xffffa58000001947 */ /* 0x000fca000383ffff */
.L_x_344:
[----:B---3--:R-:W1:Y:S01]  /*13090*/  SHFL.BFLY PT, R2, R249, 0x2, 0x1f ;  /* 0x0c401f00f9027f89 */ /* 0x008e6200000e0000 */
[----:B------:R-:W2:Y:S01]  /*130a0*/  S2UR UR6, SR_CTAID.Y ;  /* 0x00000000000679c3 */ /* 0x000ea20000002600 */
[----:B------:R-:W-:Y:S01]  /*130b0*/  UISETP.NE.AND UP0, UPT, UR10, -0x1, UPT ;  /* 0xffffffff0a00788c */ /* 0x000fe2000bf05270 */
[----:B------:R-:W-:Y:S01]  /*130c0*/  BSSY B0, `(.L_x_348) ;  /* 0x0000128000007945 */ /* 0x000fe20003800000 */
[----:B------:R-:W3:Y:S01]  /*130d0*/  SHFL.BFLY PT, R0, R235, 0x2, 0x1f ;  /* 0x0c401f00eb007f89 */ /* 0x000ee200000e0000 */
[----:B------:R-:W-:-:S02]  /*130e0*/  ULDC.64 UR4, c[0x0][0x1e8] ;  /* 0x00007a0000047ab9 */ /* 0x000fc40000000a00 */
[----:B------:R-:W-:Y:S01]  /*130f0*/  ULDC UR8, c[0x0][0x214] ;  /* 0x0000850000087ab9 */ /* 0x000fe20000000800 */
[----:B------:R-:W4:Y:S01]  /*13100*/  SHFL.BFLY PT, R3, R248, 0x2, 0x1f ;  /* 0x0c401f00f8037f89 */ /* 0x000f2200000e0000 */
[----:B------:R-:W4:Y:S01]  /*13110*/  S2UR UR9, SR_CTAID.X ;  /* 0x00000000000979c3 */ /* 0x000f220000002500 */
[----:B------:R-:W-:Y:S02]  /*13120*/  UMOV UR24, URZ ;  /* 0x0000003f00187c82 */ /* 0x000fe40008000000 */
[----:B------:R-:W4:Y:S01]  /*13130*/  SHFL.BFLY PT, R4, R236, 0x2, 0x1f ;  /* 0x0c401f00ec047f89 */ /* 0x000f2200000e0000 */
[----:B------:R-:W-:Y:S02]  /*13140*/  @UP0 UIMAD.WIDE.U32 UR14, UR10, UR4, URZ ;  /* 0x000000040a0e02a5 */ /* 0x000fe4000f8e003f */
[----:B------:R-:W-:Y:S01]  /*13150*/  UMOV UR25, URZ ;  /* 0x0000003f00197c82 */ /* 0x000fe20008000000 */
[----:B------:R-:W4:Y:S01]  /*13160*/  S2R R43, SR_TID.X ;  /* 0x00000000002b7919 */ /* 0x000f220000002100 */
[----:B------:R-:W-:Y:S01]  /*13170*/  @UP0 UIMAD UR7, UR10, UR5, UR15 ;  /* 0x000000050a0702a4 */ /* 0x000fe2000f8e020f */
[----:B------:R-:W4:Y:S02]  /*13180*/  S2UR UR11, SR_CTAID.Z ;  /* 0x00000000000b79c3 */ /* 0x000f240000002700 */
[----:B------:R-:W-:Y:S01]  /*13190*/  ULDC.64 UR4, c[0x0][0x1e0] ;  /* 0x0000780000047ab9 */ /* 0x000fe20000000a00 */
[----:B-1----:R-:W-:Y:S01]  /*131a0*/  FADD.FTZ R2, R2, R249 ;  /* 0x000000f902027221 */ /* 0x002fe20000010000 */
[----:B--2---:R-:W-:-:S02]  /*131b0*/  @!UP0 USHF.R.S32.HI UR12, URZ, 0x1f, UR6 ;  /* 0x0000001f3f0c8899 */ /* 0x004fc40008011406 */
[----:B------:R-:W-:Y:S01]  /*131c0*/  @!UP0 UIMAD.WIDE.U32 UR22, UR6, UR4, URZ ;  /* 0x00000004061682a5 */ /* 0x000fe2000f8e003f */
[----:B---3--:R-:W-:Y:S01]  /*131d0*/  FADD.FTZ R0, R0, R235 ;  /* 0x000000eb00007221 */ /* 0x008fe20000010000 */
[----:B------:R-:W1:Y:S01]  /*131e0*/  SHFL.BFLY PT, R5, R2, 0x1, 0x1f ;  /* 0x0c201f0002057f89 */ /* 0x000e6200000e0000 */
[----:B------:R-:W-:Y:S01]  /*131f0*/  @!UP0 UIMAD UR12, UR12, UR4, URZ ;  /* 0x000000040c0c82a4 */ /* 0x000fe2000f8e023f */
[----:B----4-:R-:W-:Y:S02]  /*13200*/  FADD.FTZ R3, R3, R248 ;  /* 0x000000f803037221 */ /* 0x010fe40000010000 */
[----:B------:R-:W2:Y:S01]  /*13210*/  SHFL.BFLY PT, R38, R0, 0x1, 0x1f ;  /* 0x0c201f0000267f89 */ /* 0x000ea200000e0000 */
[----:B------:R-:W-:Y:S01]  /*13220*/  ULDC.U8 UR4, c[0x0][0x329] ;  /* 0x0000ca4000047ab9 */ /* 0x000fe20000000000 */
[----:B------:R-:W-:Y:S01]  /*13230*/  FADD.FTZ R4, R4, R236 ;  /* 0x000000ec04047221 */ /* 0x000fe20000010000 */
[----:B------:R-:W-:Y:S02]  /*13240*/  UISETP.NE.AND UP1, UPT, UR4, URZ, UPT ;  /* 0x0000003f0400728c */ /* 0x000fe4000bf25270 */
[----:B------:R-:W-:Y:S01]  /*13250*/  @!UP0 UIMAD UR12, UR6, UR5, UR12 ;  /* 0x00000005060c82a4 */ /* 0x000fe2000f8e020c */
[----:B------:R-:W-:Y:S01]  /*13260*/  SHF.R.S32.HI R48, RZ, 0x1f, R43 ;  /* 0x0000001fff307819 */ /* 0x000fe2000001142b */
[----:B------:R-:W-:-:S02]  /*13270*/  @!UP0 UMOV UR14, UR22 ;  /* 0x00000016000e8c82 */ /* 0x000fc40008000000 */
[----:B------:R-:W-:Y:S01]  /*13280*/  ULDC.U8 UR5, c[0x0][0x328] ;  /* 0x0000ca0000057ab9 */ /* 0x000fe20000000000 */
[CC--:B------:R-:W-:Y:S01]  /*13290*/  LEA.HI R15, R48.reuse, R43.reuse, RZ, 0x2 ;  /* 0x0000002b300f7211 */ /* 0x0c0fe200078f10ff */
[----:B------:R-:W-:Y:S01]  /*132a0*/  UISETP.NE.AND UP2, UPT, UR5, URZ, UPT ;  /* 0x0000003f0500728c */ /* 0x000fe2000bf45270 */
[----:B------:R-:W-:Y:S01]  /*132b0*/  LEA.HI R42, R48, R43, RZ, 0x5 ;  /* 0x0000002b302a7211 */ /* 0x000fe200078f28ff */
[----:B------:R-:W-:Y:S01]  /*132c0*/  @!UP0 UIADD3 UR7, UR23, UR12, URZ ;  /* 0x0000000c17078290 */ /* 0x000fe2000fffe03f */
[----:B------:R-:W-:Y:S01]  /*132d0*/  LOP3.LUT R7, R15, 0x3ffffffc, RZ, 0xc0, !PT ;  /* 0x3ffffffc0f077812 */ /* 0x000fe200078ec0ff */
[----:B------:R-:W-:Y:S01]  /*132e0*/  UISETP.NE.OR UP3, UPT, UR4, URZ, !UP2 ;  /* 0x0000003f0400728c */ /* 0x000fe2000d765670 */
[----:B------:R-:W-:Y:S01]  /*132f0*/  SHF.R.S32.HI R8, RZ, 0x5, R42 ;  /* 0x00000005ff087819 */ /* 0x000fe2000001142a */
[----:B------:R-:W-:Y:S01]  /*13300*/  @UP1 ULDC UR15, c[0x0][0x210] ;  /* 0x00008400000f1ab9 */ /* 0x000fe20000000800 */
[----:B-1----:R-:W-:Y:S01]  /*13310*/  FADD.FTZ R39, R2, R5 ;  /* 0x0000000502277221 */ /* 0x002fe20000010000 */
[----:B------:R-:W-:Y:S01]  /*13320*/  ULDC UR5, c[0x0][0x234] ;  /* 0x00008d0000057ab9 */ /* 0x000fe20000000800 */
[----:B------:R-:W1:Y:S01]  /*13330*/  SHFL.BFLY PT, R2, R3, 0x1, 0x1f ;  /* 0x0c201f0003027f89 */ /* 0x000e6200000e0000 */
[----:B------:R-:W-:Y:S01]  /*13340*/  @UP1 UIMAD UR15, UR15, UR8, URZ ;  /* 0x000000080f0f12a4 */ /* 0x000fe2000f8e023f */
[----:B--2---:R-:W-:Y:S01]  /*13350*/  FADD.FTZ R38, R0, R38 ;  /* 0x0000002600267221 */ /* 0x004fe20000010000 */
[----:B------:R-:W-:Y:S01]  /*13360*/  FSETP.NE.FTZ.AND P5, PT, R39, RZ, PT ;  /* 0x000000ff2700720b */ /* 0x000fe20003fb5000 */
[----:B------:R-:W2:Y:S01]  /*13370*/  SHFL.BFLY PT, R5, R4, 0x1, 0x1f ;  /* 0x0c201f0004057f89 */ /* 0x000ea200000e0000 */
[----:B------:R-:W-:Y:S01]  /*13380*/  MOV R0, 0x3f800000 ;  /* 0x3f80000000007802 */ /* 0x000fe20000000f00 */
[----:B------:R-:W-:Y:S01]  /*13390*/  @!UP1 USEL UR15, UR8, UR5, !UP2 ;  /* 0x00000005080f9287 */ /* 0x000fe2000d000000 */
[----:B------:R-:W-:Y:S01]  /*133a0*/  FSETP.NE.FTZ.AND P4, PT, R38, RZ, PT ;  /* 0x000000ff2600720b */ /* 0x000fe20003f95000 */
[----:B------:R-:W-:-:S02]  /*133b0*/  ULDC UR4, c[0x0][0x1c0] ;  /* 0x0000700000047ab9 */ /* 0x000fc40000000800 */
[----:B------:R-:W-:Y:S02]  /*133c0*/  @UP1 UMOV UR16, 0x1 ;  /* 0x0000000100101882 */ /* 0x000fe40000000000 */
[----:B------:R-:W-:Y:S02]  /*133d0*/  @!UP1 UIMAD UR16, UR15, UR4, URZ ;  /* 0x000000040f1092a4 */ /* 0x000fe4000f8e023f */
[----:B------:R-:W-:Y:S02]  /*133e0*/  @!UP3 UIMAD UR21, UR6, UR8, URZ ;  /* 0x000000080615b2a4 */ /* 0x000fe4000f8e023f */
[----:B------:R-:W3:Y:S01]  /*133f0*/  @P5 MUFU.RCP R0, R39 ;  /* 0x0000002700005308 */ /* 0x000ee20000001000 */
[----:B------:R-:W-:Y:S02]  /*13400*/  @UP1 ULDC UR20, c[0x0][0x210] ;  /* 0x0000840000141ab9 */ /* 0x000fe40000000800 */
[----:B------:R-:W-:Y:S02]  /*13410*/  UIMAD UR5, UR6, UR16, URZ ;  /* 0x00000010060572a4 */ /* 0x000fe4000f8e023f */
[----:B------:R-:W-:-:S02]  /*13420*/  @!UP1 UMOV UR20, 0x1 ;  /* 0x0000000100149882 */ /* 0x000fc40000000000 */
[----:B------:R-:W-:Y:S01]  /*13430*/  @!UP3 USEL UR21, UR21, UR10, !UP0 ;  /* 0x0000000a1515b287 */ /* 0x000fe2000c000000 */
[----:B-1----:R-:W-:Y:S01]  /*13440*/  FADD.FTZ R41, R3, R2 ;  /* 0x0000000203297221 */ /* 0x002fe20000010000 */
[----:B------:R-:W-:Y:S01]  /*13450*/  IADD3 R2, -R7, R43, RZ ;  /* 0x0000002b07027210 */ /* 0x000fe20007ffe1ff */
[----:B------:R-:W-:Y:S01]  /*13460*/  UIMAD UR4, UR9, UR20, URZ ;  /* 0x00000014090472a4 */ /* 0x000fe2000f8e023f */
[----:B------:R-:W-:Y:S01]  /*13470*/  MOV R3, 0x3f800000 ;  /* 0x3f80000000037802 */ /* 0x000fe20000000f00 */
[----:B--2---:R-:W-:Y:S01]  /*13480*/  FADD.FTZ R40, R4, R5 ;  /* 0x0000000504287221 */ /* 0x004fe20000010000 */
[----:B------:R-:W-:Y:S01]  /*13490*/  FSETP.NE.FTZ.AND P3, PT, R41, RZ, PT ;  /* 0x000000ff2900720b */ /* 0x000fe20003f75000 */
[----:B------:R-:W-:Y:S01]  /*134a0*/  USEL UR5, UR5, URZ, UP3 ;  /* 0x0000003f05057287 */ /* 0x000fe20009800000 */
[----:B------:R-:W-:Y:S01]  /*134b0*/  LEA R9, R8, R2, 0x9 ;  /* 0x0000000208097211 */ /* 0x000fe200078e48ff */
[----:B---3--:R-:W-:Y:S01]  /*134c0*/  FMUL.FTZ R132, R0, R132 ;  /* 0x0000008400847220 */ /* 0x008fe20000410000 */
[----:B------:R-:W-:Y:S01]  /*134d0*/  MOV R2, 0x3f800000 ;  /* 0x3f80000000027802 */ /* 0x000fe20000000f00 */
[----:B------:R-:W1:Y:S01]  /*134e0*/  @P4 MUFU.RCP R3, R38 ;  /* 0x0000002600034308 */ /* 0x000e620000001000 */
[----:B------:R-:W-:Y:S01]  /*134f0*/  FSETP.NE.FTZ.AND P0, PT, R40, RZ, PT ;  /* 0x000000ff2800720b */ /* 0x000fe20003f15000 */
[C---:B------:R-:W-:Y:S01]  /*13500*/  FMUL.FTZ R8, R0.reuse, R133 ;  /* 0x0000008500087220 */ /* 0x040fe20000410000 */
[----:B------:R-:W-:Y:S01]  /*13510*/  USHF.L.U32 UR4, UR4, 0x7, URZ ;  /* 0x0000000704047899 */ /* 0x000fe2000800063f */
[C---:B------:R-:W-:Y:S01]  /*13520*/  FMUL.FTZ R144, R0.reuse, R144 ;  /* 0x0000009000907220 */ /* 0x040fe20000410000 */
[----:B------:R-:W-:Y:S01]  /*13530*/  UIMAD UR15, UR11, UR15, UR5 ;  /* 0x0000000f0b0f72a4 */ /* 0x000fe2000f8e0205 */
[----:B------:R-:W-:Y:S01]  /*13540*/  FMUL.FTZ R5, R0, R145 ;  /* 0x0000009100057220 */ /* 0x000fe20000410000 */
[----:B------:R-:W-:Y:S01]  /*13550*/  F2FP.BF16.PACK_AB R8, R8, R132 ;  /* 0x000000840808723e */ /* 0x000fe200000010ff */
[----:B------:R-:W2:Y:S01]  /*13560*/  @P3 MUFU.RCP R2, R41 ;  /* 0x0000002900023308 */ /* 0x000ea20000001000 */
[C---:B------:R-:W-:Y:S01]  /*13570*/  FMUL.FTZ R148, R0.reuse, R148 ;  /* 0x0000009400947220 */ /* 0x040fe20000410000 */
[----:B------:R-:W-:Y:S01]  /*13580*/  @!UP3 UMOV UR24, UR21 ;  /* 0x000000150018bc82 */ /* 0x000fe20008000000 */
[C---:B------:R-:W-:Y:S01]  /*13590*/  FMUL.FTZ R18, R0.reuse, R149 ;  /* 0x0000009500127220 */ /* 0x040fe20000410000 */
[----:B------:R-:W-:Y:S01]  /*135a0*/  F2FP.BF16.PACK_AB R5, R5, R144 ;  /* 0x000000900505723e */ /* 0x000fe200000010ff */
[C---:B------:R-:W-:Y:S01]  /*135b0*/  FMUL.FTZ R160, R0.reuse, R160 ;  /* 0x000000a000a07220 */ /* 0x040fe20000410000 */
[----:B------:R-:W-:Y:S01]  /*135c0*/  USHF.R.S32.HI UR5, URZ, 0x1f, UR4 ;  /* 0x0000001f3f057899 */ /* 0x000fe20008011404 */
[----:B------:R-:W-:Y:S01]  /*135d0*/  FMUL.FTZ R14, R0, R161 ;  /* 0x000000a1000e7220 */ /* 0x000fe20000410000 */
[----:B------:R-:W-:Y:S01]  /*135e0*/  F2FP.BF16.PACK_AB R18, R18, R148 ;  /* 0x000000941212723e */ /* 0x000fe200000010ff */
[C---:B------:R-:W-:Y:S01]  /*135f0*/  FMUL.FTZ R164, R0.reuse, R164 ;  /* 0x000000a400a47220 */ /* 0x040fe20000410000 */
[----:B------:R-:W-:Y:S01]  /*13600*/  @!UP3 USHF.R.S32.HI UR25, URZ, 0x1f, UR21 ;  /* 0x0000001f3f19b899 */ /* 0x000fe20008011415 */
[----:B------:R-:W-:Y:S01]  /*13610*/  FMUL.FTZ R34, R0, R165 ;  /* 0x000000a500227220 */ /* 0x000fe20000410000 */
[----:B------:R-:W-:Y:S01]  /*13620*/  F2FP.BF16.PACK_AB R14, R14, R160 ;  /* 0x000000a00e0e723e */ /* 0x000fe200000010ff */
[C---:B------:R-:W-:Y:S01]  /*13630*/  FMUL.FTZ R176, R0.reuse, R176 ;  /* 0x000000b000b07220 */ /* 0x040fe20000410000 */
[----:B------:R-:W-:Y:S01]  /*13640*/  USHF.R.S32.HI UR6, URZ, 0x1f, UR15 ;  /* 0x0000001f3f067899 */ /* 0x000fe2000801140f */
[----:B------:R-:W-:Y:S01]  /*13650*/  FMUL.FTZ R30, R0, R177 ;  /* 0x000000b1001e7220 */ /* 0x000fe20000410000 */
[----:B------:R-:W-:Y:S01]  /*13660*/  F2FP.BF16.PACK_AB R34, R34, R164 ;  /* 0x000000a42222723e */ /* 0x000fe200000010ff */
[C---:B------:R-:W-:Y:S01]  /*13670*/  FMUL.FTZ R180, R0.reuse, R180 ;  /* 0x000000b400b47220 */ /* 0x040fe20000410000 */
[----:B------:R-:W-:Y:S01]  /*13680*/  UIADD3 UR4, UP2, UP1, UR4, UR24, UR15 ;  /* 0x0000001804047290 */ /* 0x000fe2000f95e00f */
[----:B------:R-:W-:Y:S01]  /*13690*/  FMUL.FTZ R36, R0, R181 ;  /* 0x000000b500247220 */ /* 0x000fe20000410000 */
[----:B------:R-:W-:Y:S01]  /*136a0*/  F2FP.BF16.PACK_AB R30, R30, R176 ;  /* 0x000000b01e1e723e */ /* 0x000fe200000010ff */
[C---:B------:R-:W-:Y:S01]  /*136b0*/  FMUL.FTZ R192, R0.reuse, R192 ;  /* 0x000000c000c07220 */ /* 0x040fe20000410000 */
[----:B------:R-:W-:Y:S01]  /*136c0*/  UIADD3.X UR5, UR5, UR25, UR6, UP2, UP1 ;  /* 0x0000001905057290 */ /* 0x000fe200097e2406 */
        /* <DEDUP_REMOVED lines=27> */
[----:B------:R-:W-:Y:S01]  /*13880*/  SHF.R.S32.HI R3, RZ, 0x2, R15 ;  /* 0x00000002ff037819 */ /* 0x000fe2000001140f */
[C---:B--2---:R-:W-:Y:S01]  /*13890*/  FMUL.FTZ R136, R2.reuse, R136 ;  /* 0x0000008802887220 */ /* 0x044fe20000410000 */
[----:B------:R-:W-:Y:S01]  /*138a0*/  F2FP.BF16.PACK_AB R35, R35, R182 ;  /* 0x000000b62323723e */ /* 0x000fe200000010ff */
        /* <DEDUP_REMOVED lines=50> */
[----:B------:R-:W-:Y:S02]  /*13bd0*/  F2FP.BF16.PACK_AB R24, R187, R24 ;  /* 0x00000018bb18723e */ /* 0x000fe400000010ff */
[C---:B------:R-:W-:Y:S02]  /*13be0*/  SHF.L.U32 R2, R0.reuse, 0x6, RZ ;  /* 0x0000000600027819 */ /* 0x040fe400000006ff */
[----:B------:R-:W-:-:S02]  /*13bf0*/  LOP3.LUT R3, R0, 0x1, RZ, 0xc0, !PT ;  /* 0x0000000100037812 */ /* 0x000fc400078ec0ff */
[----:B------:R-:W-:Y:S02]  /*13c00*/  LOP3.LUT R2, R2, 0x1c0, RZ, 0xc0, !PT ;  /* 0x000001c002027812 */ /* 0x000fe400078ec0ff */
[----:B------:R-:W-:Y:S02]  /*13c10*/  ISETP.NE.U32.AND P1, PT, R3, 0x1, PT ;  /* 0x000000010300780c */ /* 0x000fe40003f25070 */
[----:B------:R-:W-:Y:S02]  /*13c20*/  LEA.HI R2, R2, R2, RZ, 0x1d ;  /* 0x0000000202027211 */ /* 0x000fe400078fe8ff */
[----:B------:R-:W-:Y:S02]  /*13c30*/  MOV R3, 0xfffffff0 ;  /* 0xfffffff000037802 */ /* 0x000fe40000000f00 */
[----:B------:R-:W-:Y:S02]  /*13c40*/  LEA R2, R9, R2, 0x1 ;  /* 0x0000000209027211 */ /* 0x000fe400078e08ff */
[----:B------:R-:W-:-:S02]  /*13c50*/  SEL R9, R3, 0x10, !P1 ;  /* 0x0000001003097807 */ /* 0x000fc40004800000 */
[----:B------:R-:W-:Y:S02]  /*13c60*/  SHF.L.U32 R2, R2, 0x1, RZ ;  /* 0x0000000102027819 */ /* 0x000fe400000006ff */
[----:B------:R-:W-:Y:S02]  /*13c70*/  R2P PR, R0, 0x6 ;  /* 0x0000000600007804 */ /* 0x000fe40000000000 */
[----:B------:R-:W-:Y:S01]  /*13c80*/  IADD3 R3, R2, R9, RZ ;  /* 0x0000000902037210 */ /* 0x000fe20007ffe0ff */
[----:B------:R-:W-:Y:S01]  /*13c90*/  STS [R2], R8 ;  /* 0x0000000802007388 */ /* 0x000fe20000000800 */
[----:B------:R-:W-:Y:S02]  /*13ca0*/  MOV R0, 0x20 ;  /* 0x0000002000007802 */ /* 0x000fe40000000f00 */
[----:B------:R-:W-:Y:S01]  /*13cb0*/  F2FP.BF16.PACK_AB R21, R191, R21 ;  /* 0x00000015bf15723e */ /* 0x000fe200000010ff */
[----:B------:R-:W-:Y:S04]  /*13cc0*/  STS [R2+0x400], R7 ;  /* 0x0004000702007388 */ /* 0x000fe80000000800 */
[----:B------:R1:W-:Y:S04]  /*13cd0*/  STS [R3], R5 ;  /* 0x0000000503007388 */ /* 0x0003e80000000800 */
[----:B------:R2:W-:Y:S04]  /*13ce0*/  STS [R3+0x400], R4 ;  /* 0x0004000403007388 */ /* 0x0005e80000000800 */
[----:B------:R-:W-:Y:S04]  /*13cf0*/  STS [R2+0x2000], R10 ;  /* 0x0020000a02007388 */ /* 0x000fe80000000800 */
[----:B------:R3:W-:Y:S04]  /*13d00*/  STS [R2+0x2400], R11 ;  /* 0x0024000b02007388 */ /* 0x0007e80000000800 */
[----:B------:R-:W-:Y:S04]  /*13d10*/  STS [R3+0x2000], R20 ;  /* 0x0020001403007388 */ /* 0x000fe80000000800 */
[----:B------:R-:W-:Y:S01]  /*13d20*/  STS [R3+0x2400], R19 ;  /* 0x0024001303007388 */ /* 0x000fe20000000800 */
[----:B-1----:R-:W-:-:S02]  /*13d30*/  SEL R5, R0, 0xffffffe0, !P1 ;  /* 0xffffffe000057807 */ /* 0x002fc40004800000 */
[C---:B------:R-:W-:Y:S02]  /*13d40*/  IADD3 R0, R2.reuse, 0x40, RZ ;  /* 0x0000004002007810 */ /* 0x040fe40007ffe0ff */
[C---:B--2---:R-:W-:Y:S02]  /*13d50*/  IADD3 R4, R2.reuse, R5, RZ ;  /* 0x0000000502047210 */ /* 0x044fe40007ffe0ff */
[----:B------:R-:W-:-:S03]  /*13d60*/  @P2 IADD3 R0, R2, -0x40, RZ ;  /* 0xffffffc002002810 */ /* 0x000fc60007ffe0ff */
[----:B------:R-:W-:Y:S01]  /*13d70*/  STS [R4], R18 ;  /* 0x0000001204007388 */ /* 0x000fe20000000800 */
[----:B---3--:R-:W-:-:S03]  /*13d80*/  IADD3 R2, R3, R5, RZ ;  /* 0x0000000503027210 */ /* 0x008fc60007ffe0ff */
[----:B------:R-:W-:Y:S04]  /*13d90*/  STS [R4+0x400], R17 ;  /* 0x0004001104007388 */ /* 0x000fe80000000800 */
[----:B------:R1:W-:Y:S04]  /*13da0*/  STS [R2], R14 ;  /* 0x0000000e02007388 */ /* 0x0003e80000000800 */
[----:B------:R2:W-:Y:S04]  /*13db0*/  STS [R2+0x400], R13 ;  /* 0x0004000d02007388 */ /* 0x0005e80000000800 */
[----:B------:R-:W-:Y:S04]  /*13dc0*/  STS [R4+0x2000], R16 ;  /* 0x0020001004007388 */ /* 0x000fe80000000800 */
[----:B------:R3:W-:Y:S04]  /*13dd0*/  STS [R4+0x2400], R15 ;  /* 0x0024000f04007388 */ /* 0x0007e80000000800 */
[----:B------:R4:W-:Y:S04]  /*13de0*/  STS [R2+0x2000], R12 ;  /* 0x0020000c02007388 */ /* 0x0009e80000000800 */
[----:B------:R4:W-:Y:S04]  /*13df0*/  STS [R2+0x2400], R25 ;  /* 0x0024001902007388 */ /* 0x0009e80000000800 */
[----:B------:R-:W-:Y:S01]  /*13e00*/  STS [R0], R34 ;  /* 0x0000002200007388 */ /* 0x000fe20000000800 */
[----:B-1----:R-:W-:-:S03]  /*13e10*/  MOV R14, 0x7f800000 ;  /* 0x7f800000000e7802 */ /* 0x002fc60000000f00 */
[----:B------:R-:W-:Y:S01]  /*13e20*/  STS [R0+0x400], R33 ;  /* 0x0004002100007388 */ /* 0x000fe20000000800 */
[----:B--2---:R-:W-:Y:S02]  /*13e30*/  MOV R13, 0x7f800000 ;  /* 0x7f800000000d7802 */ /* 0x004fe40000000f00 */
[----:B---3--:R-:W-:-:S04]  /*13e40*/  IADD3 R4, R5, 0x400, R0 ;  /* 0x0000040005047810 */ /* 0x008fc80007ffe000 */
[C---:B------:R-:W-:Y:S02]  /*13e50*/  IADD3 R4, R9.reuse, R4, RZ ;  /* 0x0000000409047210 */ /* 0x040fe40007ffe0ff */
[----:B----4-:R-:W-:Y:S02]  /*13e60*/  MOV R12, 0x7f800000 ;  /* 0x7f800000000c7802 */ /* 0x010fe40000000f00 */
[----:B------:R-:W-:Y:S02]  /*13e70*/  IADD3 R2, R9, R0, RZ ;  /* 0x0000000009027210 */ /* 0x000fe40007ffe0ff */
[----:B------:R-:W-:Y:S02]  /*13e80*/  MOV R9, 0x7f800000 ;  /* 0x7f80000000097802 */ /* 0x000fe40000000f00 */
[C---:B------:R-:W-:Y:S01]  /*13e90*/  IADD3 R3, R5.reuse, R2, RZ ;  /* 0x0000000205037210 */ /* 0x040fe20007ffe0ff */
[----:B------:R-:W-:Y:S04]  /*13ea0*/  STS [R2], R30 ;  /* 0x0000001e02007388 */ /* 0x000fe80000000800 */
[----:B------:R-:W-:Y:S04]  /*13eb0*/  STS [R2+0x400], R29 ;  /* 0x0004001d02007388 */ /* 0x000fe80000000800 */
[----:B------:R-:W-:Y:S04]  /*13ec0*/  STS [R0+0x2000], R32 ;  /* 0x0020002000007388 */ /* 0x000fe80000000800 */
[----:B------:R1:W-:Y:S04]  /*13ed0*/  STS [R0+0x2400], R31 ;  /* 0x0024001f00007388 */ /* 0x0003e80000000800 */
[----:B------:R-:W-:Y:S04]  /*13ee0*/  STS [R2+0x2000], R28 ;  /* 0x0020001c02007388 */ /* 0x000fe80000000800 */
[----:B------:R2:W-:Y:S01]  /*13ef0*/  STS [R2+0x2400], R37 ;  /* 0x0024002502007388 */ /* 0x0005e20000000800 */
[----:B-1----:R-:W-:-:S02]  /*13f00*/  IADD3 R0, R5, R0, RZ ;  /* 0x0000000005007210 */ /* 0x002fc40007ffe0ff */
[----:B------:R-:W-:Y:S03]  /*13f10*/  @P5 MUFU.LG2 R5, R39 ;  /* 0x0000002700055308 */ /* 0x000fe60000000c00 */
[----:B------:R-:W-:Y:S04]  /*13f20*/  STS [R0], R36 ;  /* 0x0000002400007388 */ /* 0x000fe80000000800 */
[----:B------:R-:W-:Y:S01]  /*13f30*/  STS [R0+0x400], R35 ;  /* 0x0004002300007388 */ /* 0x000fe20000000800 */
[----:B--2---:R-:W1:Y:S03]  /*13f40*/  @P3 MUFU.LG2 R2, R41 ;  /* 0x0000002900023308 */ /* 0x004e660000000c00 */
[----:B------:R-:W-:Y:S04]  /*13f50*/  STS [R3], R23 ;  /* 0x0000001703007388 */ /* 0x000fe80000000800 */
[----:B------:R-:W-:Y:S04]  /*13f60*/  STS [R4], R22 ;  /* 0x0000001604007388 */ /* 0x000fe80000000800 */
[----:B------:R-:W-:Y:S04]  /*13f70*/  STS [R0+0x2000], R27 ;  /* 0x0020001b00007388 */ /* 0x000fe80000000800 */
[----:B------:R2:W-:Y:S01]  /*13f80*/  STS [R0+0x2400], R24 ;  /* 0x0024001800007388 */ /* 0x0005e20000000800 */
[----:B-1----:R-:W-:-:S03]  /*13f90*/  @P3 FMUL.FTZ R2, R2, 0.69314718246459960938 ;  /* 0x3f31721802023820 */ /* 0x002fc60000410000 */
[----:B------:R1:W-:Y:S01]  /*13fa0*/  STS [R3+0x2000], R26 ;  /* 0x0020001a03007388 */ /* 0x0003e20000000800 */
[----:B------:R-:W-:-:S03]  /*13fb0*/  @P3 FFMA.FTZ R9, R6, c[0x0][0x238], R2 ;  /* 0x00008e0006093a23 */ /* 0x000fc60000010002 */
[----:B------:R3:W-:Y:S04]  /*13fc0*/  STS [R4+0x2000], R21 ;  /* 0x0020001504007388 */ /* 0x0007e80000000800 */
[----:B------:R-:W-:Y:S01]  /*13fd0*/  BAR.SYNC.DEFER_BLOCKING 0x0 ;  /* 0x0000000000007b1d */ /* 0x000fe20000010000 */
[----:B--2---:R-:W-:-:S05]  /*13fe0*/  LOP3.LUT R0, R42, 0xffffffe0, RZ, 0xc0, !PT ;  /* 0xffffffe02a007812 */ /* 0x004fca00078ec0ff */
[----:B-1----:R-:W1:Y:S01]  /*13ff0*/  @P4 MUFU.LG2 R3, R38 ;  /* 0x0000002600034308 */ /* 0x002e620000000c00 */
[----:B------:R-:W-:Y:S01]  /*14000*/  IADD3 R0, -R0, R43, RZ ;  /* 0x0000002b00007210 */ /* 0x000fe20007ffe1ff */
[----:B---3--:R-:W-:-:S03]  /*14010*/  @P5 FMUL.FTZ R4, R5, 0.69314718246459960938 ;  /* 0x3f31721805045820 */ /* 0x008fc60000410000 */
[----:B------:R-:W-:Y:S01]  /*14020*/  LOP3.LUT P1, RZ, R0, 0x3, RZ, 0xc0, !PT ;  /* 0x0000000300ff7812 */ /* 0x000fe2000782c0ff */
[----:B-----5:R2:W3:Y:S02]  /*14030*/  LDS.128 R16, [R234] ;  /* 0x00000000ea107984 */ /* 0x0204e40000000c00 */
[----:B------:R-:W4:Y:S01]  /*14040*/  @P0 MUFU.LG2 R0, R40 ;  /* 0x0000002800000308 */ /* 0x000f220000000c00 */
[----:B------:R-:W-:Y:S01]  /*14050*/  @P5 FFMA.FTZ R13, R198, c[0x0][0x238], R4 ;  /* 0x00008e00c60d5a23 */ /* 0x000fe20000010004 */
[----:B------:R2:W2:Y:S04]  /*14060*/  LDS.128 R20, [R234+0x800] ;  /* 0x00080000ea147984 */ /* 0x0004a80000000c00 */
[----:B------:R2:W2:Y:S01]  /*14070*/  LDS.128 R24, [R234+0x1000] ;  /* 0x00100000ea187984 */ /* 0x0004a20000000c00 */
[----:B-1----:R-:W-:-:S03]  /*14080*/  @P4 FMUL.FTZ R3, R3, 0.69314718246459960938 ;  /* 0x3f31721803034820 */ /* 0x002fc60000410000 */
[----:B------:R1:W1:Y:S01]  /*14090*/  LDS.128 R28, [R234+0x1800] ;  /* 0x00180000ea1c7984 */ /* 0x0002620000000c00 */
[----:B------:R-:W-:-:S03]  /*140a0*/  @P4 FFMA.FTZ R14, R197, c[0x0][0x238], R3 ;  /* 0x00008e00c50e4a23 */ /* 0x000fc60000010003 */
[----:B------:R1:W1:Y:S01]  /*140b0*/  LDS.128 R32, [R234+0x2000] ;  /* 0x00200000ea207984 */ /* 0x0002620000000c00 */
[----:B----4-:R-:W-:-:S03]  /*140c0*/  @P0 FMUL.FTZ R0, R0, 0.69314718246459960938 ;  /* 0x3f31721800000820 */ /* 0x010fc60000410000 */
[----:B------:R4:W1:Y:S01]  /*140d0*/  LDS.128 R36, [R234+0x2800] ;  /* 0x00280000ea247984 */ /* 0x0008620000000c00 */
[----:B------:R-:W-:-:S03]  /*140e0*/  @P0 FFMA.FTZ R12, R196, c[0x0][0x238], R0 ;  /* 0x00008e00c40c0a23 */ /* 0x000fc60000010000 */
[----:B------:R4:W1:Y:S04]  /*140f0*/  LDS.128 R44, [R234+0x3000] ;  /* 0x00300000ea2c7984 */ /* 0x0008680000000c00 */
[----:B------:R-:W1:Y:S01]  /*14100*/  LDS.128 R232, [R234+0x3800] ;  /* 0x00380000eae87984 */ /* 0x000e620000000c00 */
[----:B------:R-:W-:Y:S05]  /*14110*/  @P1 BRA `(.L_x_349) ;  /* 0x0000022000001947 */ /* 0x000fea0003800000 */
[----:B------:R-:W5:Y:S04]  /*14120*/  LDL.LU R50, [R1+0x6c] ;  /* 0x00006c0001327983 */ /* 0x000f680000300800 */
[----:B------:R-:W5:Y:S02]  /*14130*/  LDL.LU R49, [R1+0x70] ;  /* 0x0000700001317983 */ /* 0x000f640000300800 */
[----:B-----5:R-:W-:-:S05]  /*14140*/  IMAD R0, R49, 0x10, R50 ;  /* 0x0000001031007824 */ /* 0x020fca00078e0232 */
        /* <DEDUP_REMOVED lines=31> */
.L_x_349:
[----:B------:R-:W-:Y:S05]  /*14340*/  BSYNC B0 ;  /* 0x0000000000007941 */ /* 0x000fea0003800000 */
.L_x_348:
[----:B----4-:R4:W5:Y:S01]  /*14350*/  LDL.64 R12, [R1] ;  /* 0x00000000010c7983 */ /* 0x0109620000100a00 */
[----:B------:R-:W-:Y:S01]  /*14360*/  LEA.HI R10, R48, R43, RZ, 0x3 ;  /* 0x0000002b300a7211 */ /* 0x000fe200078f18ff */
[----:B------:R-:W-:Y:S01]  /*14370*/  UIMAD UR9, UR9, -0x80, UR13 ;  /* 0xffffff80090978a4 */ /* 0x000fe2000f8e020d */
[----:B------:R-:W-:Y:S01]  /*14380*/  ISETP.GE.AND P1, PT, R250, c[0x0][0x220], PT ;  /* 0x00008800fa007a0c */ /* 0x000fe20003f26270 */
[----:B------:R-:W3:Y:S01]  /*14390*/  S2R R2, SR_TID.X ;  /* 0x0000000000027919 */ /* 0x000ee20000002100 */
[----:B------:R-:W-:Y:S01]  /*143a0*/  SHF.R.S32.HI R4, RZ, 0x3, R10 ;  /* 0x00000003ff047819 */ /* 0x000fe2000001140a */
[----:B------:R-:W-:Y:S01]  /*143b0*/  USHF.R.S32.HI UR6, URZ, 0x1f, UR11 ;  /* 0x0000001f3f067899 */ /* 0x000fe2000801140b */
[----:B------:R-:W-:Y:S01]  /*143c0*/  BSSY B0, `(.L_x_350) ;  /* 0x0000019000007945 */ /* 0x000fe20003800000 */
[----:B------:R-:W2:Y:S01]  /*143d0*/  S2R R8, SR_CTAID.Z ;  /* 0x0000000000087919 */ /* 0x000ea20000002700 */
[----:B------:R-:W-:-:S02]  /*143e0*/  ULDC.64 UR4, c[0x0][0x1f0] ;  /* 0x00007c0000047ab9 */ /* 0x000fc40000000a00 */
[----:B------:R-:W-:-:S04]  /*143f0*/  UIMAD UR4, UR6, UR4, URZ ;  /* 0x00000004060472a4 */ /* 0x000fc8000f8e023f */
[----:B------:R-:W-:Y:S01]  /*14400*/  UIMAD UR4, UR11, UR5, UR4 ;  /* 0x000000050b0472a4 */ /* 0x000fe2000f8e0204 */
[----:B---3--:R-:W-:-:S04]  /*14410*/  SHF.R.S32.HI R11, RZ, 0x1f, R2 ;  /* 0x0000001fff0b7819 */ /* 0x008fc80000011402 */
[----:B------:R-:W-:-:S04]  /*14420*/  LEA.HI R11, R11, R2, RZ, 0x3 ;  /* 0x000000020b0b7211 */ /* 0x000fc800078f18ff */
[----:B------:R-:W-:-:S05]  /*14430*/  LOP3.LUT R0, R11, 0xfffffff8, RZ, 0xc0, !PT ;  /* 0xfffffff80b007812 */ /* 0x000fca00078ec0ff */
[----:B------:R-:W-:Y:S01]  /*14440*/  IMAD.IADD R0, R2, 0x1, -R0 ;  /* 0x0000000102007824 */ /* 0x000fe200078e0a00 */
[----:B------:R-:W-:-:S03]  /*14450*/  IADD3 R2, P0, R250, UR14, RZ ;  /* 0x0000000efa027c10 */ /* 0x000fc6000ff1e0ff */
[----:B------:R-:W-:-:S05]  /*14460*/  IMAD.SHL.U32 R0, R0, 0x8, RZ ;  /* 0x0000000800007824 */ /* 0x000fca00078e00ff */
[----:B------:R-:W-:-:S04]  /*14470*/  SHF.R.S32.HI R0, RZ, 0x1f, R0 ;  /* 0x0000001fff007819 */ /* 0x000fc80000011400 */
[----:B------:R-:W-:Y:S02]  /*14480*/  IADD3.X R3, R0, UR7, RZ, P0, !PT ;  /* 0x0000000700037c10 */ /* 0x000fe400087fe4ff */
[----:B------:R-:W-:-:S03]  /*14490*/  ISETP.GE.OR P0, PT, R4, UR9, P1 ;  /* 0x0000000904007c0c */ /* 0x000fc60008f06670 */
[----:B--2---:R-:W-:-:S05]  /*144a0*/  IMAD.WIDE.U32 R8, R8, c[0x0][0x1f0], R2 ;  /* 0x00007c0008087a25 */ /* 0x004fca00078e0002 */
[----:B------:R-:W-:-:S05]  /*144b0*/  IADD3 R7, R9, UR4, RZ ;  /* 0x0000000409077c10 */ /* 0x000fca000fffe0ff */
[----:B------:R-:W-:Y:S05]  /*144c0*/  @P0 BRA `(.L_x_351) ;  /* 0x0000008000000947 */ /* 0x000fea0003800000 */
[----:B----4-:R-:W-:Y:S01]  /*144d0*/  MOV R6, R8 ;  /* 0x0000000800067202 */ /* 0x010fe20000000f00 */
[----:B-----5:R-:W-:-:S04]  /*144e0*/  IMAD R0, R13, c[0x0][0x1e8], RZ ;  /* 0x00007a000d007a24 */ /* 0x020fc800078e02ff */
[----:B------:R-:W-:-:S04]  /*144f0*/  IMAD.WIDE.U32 R2, R12, c[0x0][0x1e8], R6 ;  /* 0x00007a000c027a25 */ /* 0x000fc800078e0006 */
[----:B------:R-:W-:Y:S01]  /*14500*/  IMAD R0, R12, c[0x0][0x1ec], R0 ;  /* 0x00007b000c007a24 */ /* 0x000fe200078e0200 */
[----:B------:R-:W-:-:S04]  /*14510*/  LEA R4, P0, R2, c[0x0][0x1d0], 0x1 ;  /* 0x0000740002047a11 */ /* 0x000fc800078008ff */
[----:B------:R-:W-:-:S04]  /*14520*/  IADD3 R0, R3, R0, RZ ;  /* 0x0000000003007210 */ /* 0x000fc80007ffe0ff */
[----:B------:R-:W-:-:S05]  /*14530*/  LEA.HI.X R5, R2, c[0x0][0x1d4], R0, 0x1, P0 ;  /* 0x0000750002057a11 */ /* 0x000fca00000f0c00 */
[----:B------:R2:W-:Y:S02]  /*14540*/  STG.E.128 [R4.64], R16 ;  /* 0x0000001004007986 */ /* 0x0005e4000c101d12 */
.L_x_351:
[----:B----4-:R-:W-:Y:S05]  /*14550*/  BSYNC B0 ;  /* 0x0000000000007941 */ /* 0x010fea0003800000 */
.L_x_350:
[----:B------:R-:W-:Y:S01]  /*14560*/  LEA.HI.SX32 R0, R10, 0x10, 0x1d ;  /* 0x000000100a007811 */ /* 0x000fe200078feaff */
        /* <DEDUP_REMOVED lines=14> */
.L_x_353:
[----:B------:R-:W-:Y:S05]  /*14650*/  BSYNC B0 ;  /* 0x0000000000007941 */ /* 0x000fea0003800000 */
.L_x_352:
[----:B------:R-:W-:Y:S01]  /*14660*/  SHF.R.S32.HI R10, RZ, 0x3, R11 ;  /* 0x00000003ff0a7819 */ /* 0x000fe2000001140b */
[----:B------:R-:W-:Y:S03]  /*14670*/  BSSY B0, `(.L_x_354) ;  /* 0x000000f000007945 */ /* 0x000fe60003800000 */
        /* <DEDUP_REMOVED lines=14> */
.L_x_355:
[----:B------:R-:W-:Y:S05]  /*14760*/  BSYNC B0 ;  /* 0x0000000000007941 */ /* 0x000fea0003800000 */
.L_x_354:
        /* <DEDUP_REMOVED lines=15> */
.L_x_357:
[----:B------:R-:W-:Y:S05]  /*14860*/  BSYNC B0 ;  /* 0x0000000000007941 */ /* 0x000fea0003800000 */
.L_x_356:
        /* <DEDUP_REMOVED lines=15> */
.L_x_359:
[----:B------:R-:W-:Y:S05]  /*14960*/  BSYNC B0 ;  /* 0x0000000000007941 */ /* 0x000fea0003800000 */
.L_x_358:
        /* <DEDUP_REMOVED lines=15> */
.L_x_361:
[----:B------:R-:W-:Y:S05]  /*14a60*/  BSYNC B0 ;  /* 0x0000000000007941 */ /* 0x000fea0003800000 */
.L_x_360:
        /* <DEDUP_REMOVED lines=15> */
.L_x_363:
[----:B------:R-:W-:Y:S05]  /*14b60*/  BSYNC B0 ;  /* 0x0000000000007941 */ /* 0x000fea0003800000 */
.L_x_362:
        /* <DEDUP_REMOVED lines=15> */
.L_x_290:
[----:B------:R-:W1:Y:S01]  /*14c60*/  S2R R2, SR_TID.X ;  /* 0x0000000000027919 */ /* 0x000e620000002100 */
[----:B------:R-:W-:Y:S01]  /*14c70*/  UISETP.NE.AND UP4, UPT, UR10, -0x1, UPT ;  /* 0xffffffff0a00788c */ /* 0x000fe2000bf85270 */
[----:B------:R-:W-:Y:S01]  /*14c80*/  BSSY B0, `(.L_x_364) ;  /* 0x0000048000007945 */ /* 0x000fe20003800000 */
[----:B------:R-:W-:Y:S01]  /*14c90*/  ULDC.64 UR4, c[0x0][0x1e8] ;  /* 0x00007a0000047ab9 */ /* 0x000fe20000000a00 */
[----:B------:R-:W2:Y:S01]  /*14ca0*/  S2R R8, SR_CTAID.Z ;  /* 0x0000000000087919 */ /* 0x000ea20000002700 */
[----:B------:R-:W-:Y:S02]  /*14cb0*/  USHF.R.S32.HI UR9, URZ, 0x1f, UR16 ;  /* 0x0000001f3f097899 */ /* 0x000fe40008011410 */
[----:B------:R-:W-:Y:S01]  /*14cc0*/  ULDC.64 UR6, c[0x0][0x1e0] ;  /* 0x0000780000067ab9 */ /* 0x000fe20000000a00 */
[----:B------:R-:W3:Y:S01]  /*14cd0*/  S2R R6, SR_CTAID.X ;  /* 0x0000000000067919 */ /* 0x000ee20000002500 */
[----:B------:R-:W-:-:S02]  /*14ce0*/  ULDC.U8 UR12, c[0x0][0x328] ;  /* 0x0000ca00000c7ab9 */ /* 0x000fc40000000000 */
[----:B------:R-:W-:Y:S02]  /*14cf0*/  UISETP.NE.AND UP3, UPT, UR12, URZ, UPT ;  /* 0x0000003f0c00728c */ /* 0x000fe4000bf65270 */
[----:B------:R-:W-:Y:S02]  /*14d00*/  @UP4 UIMAD.WIDE.U32 UR20, UR10, UR4, URZ ;  /* 0x000000040a1442a5 */ /* 0x000fe4000f8e003f */
[----:B------:R-:W-:Y:S02]  /*14d10*/  @!UP4 USHF.R.S32.HI UR15, URZ, 0x1f, UR14 ;  /* 0x0000001f3f0fc899 */ /* 0x000fe4000801140e */
[----:B------:R-:W-:Y:S02]  /*14d20*/  @UP4 UIMAD UR8, UR10, UR5, UR21 ;  /* 0x000000050a0842a4 */ /* 0x000fe4000f8e0215 */
[----:B------:R-:W-:Y:S02]  /*14d30*/  @!UP4 UIMAD UR15, UR15, UR6, URZ ;  /* 0x000000060f0fc2a4 */ /* 0x000fe4000f8e023f */
[----:B------:R-:W-:-:S02]  /*14d40*/  ULDC.64 UR4, c[0x0][0x1f0] ;  /* 0x00007c0000047ab9 */ /* 0x000fc40000000a00 */
[----:B------:R-:W-:Y:S01]  /*14d50*/  UIMAD UR4, UR9, UR4, URZ ;  /* 0x00000004090472a4 */ /* 0x000fe2000f8e023f */
[----:B-1----:R-:W-:Y:S01]  /*14d60*/  SHF.R.S32.HI R4, RZ, 0x1f, R2 ;  /* 0x0000001fff047819 */ /* 0x002fe20000011402 */
[----:B------:R-:W-:Y:S02]  /*14d70*/  @!UP4 UIMAD UR15, UR14, UR7, UR15 ;  /* 0x000000070e0fc2a4 */ /* 0x000fe4000f8e020f */
[----:B------:R-:W-:Y:S01]  /*14d80*/  ULDC.U8 UR9, c[0x0][0x329] ;  /* 0x0000ca4000097ab9 */ /* 0x000fe20000000000 */
[----:B------:R-:W-:Y:S01]  /*14d90*/  LEA.HI R4, R4, R2, RZ, 0x3 ;  /* 0x0000000204047211 */ /* 0x000fe200078f18ff */
[----:B------:R-:W-:Y:S02]  /*14da0*/  UISETP.NE.AND UP1, UPT, UR9, URZ, UPT ;  /* 0x0000003f0900728c */ /* 0x000fe4000bf25270 */
[----:B------:R-:W-:Y:S01]  /*14db0*/  UISETP.NE.OR UP2, UPT, UR9, URZ, !UP3 ;  /* 0x0000003f0900728c */ /* 0x000fe2000df45670 */
[----:B------:R-:W-:Y:S01]  /*14dc0*/  LOP3.LUT R0, R4, 0xfffffff8, RZ, 0xc0, !PT ;  /* 0xfffffff804007812 */ /* 0x000fe200078ec0ff */
[----:B------:R-:W-:Y:S01]  /*14dd0*/  @!UP4 UIMAD.WIDE.U32 UR22, UR14, UR6, URZ ;  /* 0x000000060e16c2a5 */ /* 0x000fe2000f8e003f */
[----:B------:R-:W-:Y:S01]  /*14de0*/  SHF.R.S32.HI R4, RZ, 0x3, R4 ;  /* 0x00000003ff047819 */ /* 0x000fe20000011404 */
[----:B------:R-:W-:-:S02]  /*14df0*/  ULDC UR7, c[0x0][0x214] ;  /* 0x0000850000077ab9 */ /* 0x000fc40000000800 */
[----:B------:R-:W-:Y:S01]  /*14e00*/  ULDC UR6, c[0x0][0x234] ;  /* 0x00008d0000067ab9 */ /* 0x000fe20000000800 */
[----:B------:R-:W-:Y:S01]  /*14e10*/  IMAD.IADD R14, R2, 0x1, -R0 ;  /* 0x00000001020e7824 */ /* 0x000fe200078e0a00 */
[----:B------:R-:W-:Y:S01]  /*14e20*/  UIMAD UR5, UR16, UR5, UR4 ;  /* 0x00000005100572a4 */ /* 0x000fe2000f8e0204 */
[----:B------:R-:W-:Y:S01]  /*14e30*/  SHF.R.S32.HI R5, RZ, 0x1f, R4 ;  /* 0x0000001fff057819 */ /* 0x000fe20000011404 */
[----:B------:R-:W-:Y:S01]  /*14e40*/  @UP1 ULDC UR9, c[0x0][0x210] ;  /* 0x0000840000091ab9 */ /* 0x000fe20000000800 */
[----:B------:R-:W-:Y:S01]  /*14e50*/  IMAD.SHL.U32 R0, R14, 0x8, RZ ;  /* 0x000000080e007824 */ /* 0x000fe200078e00ff */
[----:B------:R-:W-:Y:S02]  /*14e60*/  @UP1 UIMAD UR9, UR9, UR7, URZ ;  /* 0x00000007090912a4 */ /* 0x000fe4000f8e023f */
[----:B------:R-:W-:Y:S02]  /*14e70*/  @!UP1 USEL UR9, UR7, UR6, !UP3 ;  /* 0x0000000607099287 */ /* 0x000fe4000d800000 */
[----:B------:R-:W-:Y:S01]  /*14e80*/  UISETP.NE.OR UP0, UPT, UR10, -0x1, UP2 ;  /* 0xffffffff0a00788c */ /* 0x000fe20009705670 */
[----:B------:R-:W-:Y:S01]  /*14e90*/  ISETP.GE.AND P1, PT, R0, c[0x0][0x220], PT ;  /* 0x0000880000007a0c */ /* 0x000fe20003f26270 */
[----:B------:R-:W-:-:S02]  /*14ea0*/  ULDC UR4, c[0x0][0x1c0] ;  /* 0x0000700000047ab9 */ /* 0x000fc40000000800 */
[----:B------:R-:W-:Y:S02]  /*14eb0*/  @UP1 UMOV UR12, 0x1 ;  /* 0x00000001000c1882 */ /* 0x000fe40000000000 */
[----:B------:R-:W-:Y:S02]  /*14ec0*/  @!UP1 UIMAD UR12, UR9, UR4, URZ ;  /* 0x00000004090c92a4 */ /* 0x000fe4000f8e023f */
[----:B------:R-:W-:Y:S02]  /*14ed0*/  @!UP4 UMOV UR20, UR22 ;  /* 0x000000160014cc82 */ /* 0x000fe40008000000 */
[----:B------:R-:W-:Y:S01]  /*14ee0*/  @!UP4 UIADD3 UR8, UR23, UR15, URZ ;  /* 0x0000000f1708c290 */ /* 0x000fe2000fffe03f */
[----:B------:R-:W-:Y:S01]  /*14ef0*/  IADD3 R2, P0, R0, UR20, RZ ;  /* 0x0000001400027c10 */ /* 0x000fe2000ff1e0ff */
[----:B------:R-:W-:Y:S02]  /*14f00*/  UIADD3 UR13, -UR11, UR13, URZ ;  /* 0x0000000d0b0d7290 */ /* 0x000fe4000fffe13f */
[----:B------:R-:W-:-:S02]  /*14f10*/  UIMAD UR12, UR14, UR12, URZ ;  /* 0x0000000c0e0c72a4 */ /* 0x000fc4000f8e023f */
[----:B------:R-:W-:Y:S01]  /*14f20*/  @!UP0 UIMAD UR10, UR14, UR7, URZ ;  /* 0x000000070e0a82a4 */ /* 0x000fe2000f8e023f */
[----:B------:R-:W-:Y:S01]  /*14f30*/  LEA.HI.X.SX32 R3, R0, UR8, 0x1, P0 ;  /* 0x0000000800037c11 */ /* 0x000fe200080f0eff */
[----:B------:R-:W-:Y:S01]  /*14f40*/  USEL UR12, UR12, URZ, UP2 ;  /* 0x0000003f0c0c7287 */ /* 0x000fe20009000000 */
[C---:B------:R-:W-:Y:S01]  /*14f50*/  ISETP.GE.OR P0, PT, R4.reuse, UR13, P1 ;  /* 0x0000000d04007c0c */ /* 0x040fe20008f06670 */
[----:B------:R-:W-:Y:S01]  /*14f60*/  @UP1 ULDC UR17, c[0x0][0x210] ;  /* 0x0000840000111ab9 */ /* 0x000fe20000000800 */
[----:B------:R-:W-:Y:S01]  /*14f70*/  ISETP.GE.AND P2, PT, R4, UR13, PT ;  /* 0x0000000d04007c0c */ /* 0x000fe2000bf46270 */
[----:B------:R-:W-:Y:S01]  /*14f80*/  @!UP1 UMOV UR17, 0x1 ;  /* 0x0000000100119882 */ /* 0x000fe20000000000 */
[----:B--2---:R-:W-:Y:S01]  /*14f90*/  IMAD.WIDE.U32 R8, R8, c[0x0][0x1f0], R2 ;  /* 0x00007c0008087a25 */ /* 0x004fe200078e0002 */
[----:B------:R-:W-:Y:S01]  /*14fa0*/  UIMAD UR9, UR16, UR9, UR12 ;  /* 0x00000009100972a4 */ /* 0x000fe2000f8e020c */
[----:B------:R-:W-:Y:S01]  /*14fb0*/  P2R R22, PR, RZ, 0x4 ;  /* 0x00000004ff167803 */ /* 0x000fe20000000000 */
[----:B------:R-:W-:Y:S01]  /*14fc0*/  UIMAD UR11, UR11, UR17, URZ ;  /* 0x000000110b0b72a4 */ /* 0x000fe2000f8e023f */
[----:B---3--:R-:W-:Y:S01]  /*14fd0*/  IMAD.WIDE R2, R6, 0x80, R4 ;  /* 0x0000008006027825 */ /* 0x008fe200078e0204 */
[----:B------:R-:W-:Y:S01]  /*14fe0*/  UMOV UR24, URZ ;  /* 0x0000003f00187c82 */ /* 0x000fe20008000000 */
[----:B------:R-:W-:Y:S01]  /*14ff0*/  IADD3 R7, R9, UR5, RZ ;  /* 0x0000000509077c10 */ /* 0x000fe2000fffe0ff */
[----:B------:R-:W-:-:S02]  /*15000*/  @!UP2 UMOV UR24, UR10 ;  /* 0x0000000a0018ac82 */ /* 0x000fc40008000000 */
[----:B------:R-:W-:Y:S02]  /*15010*/  UMOV UR25, URZ ;  /* 0x0000003f00197c82 */ /* 0x000fe40008000000 */
[----:B------:R-:W-:Y:S02]  /*15020*/  USHF.R.S32.HI UR6, URZ, 0x1f, UR9 ;  /* 0x0000001f3f067899 */ /* 0x000fe40008011409 */
[----:B------:R-:W-:Y:S02]  /*15030*/  @!UP2 USHF.R.S32.HI UR25, URZ, 0x1f, UR10 ;  /* 0x0000001f3f19a899 */ /* 0x000fe4000801140a */
[----:B------:R-:W-:Y:S02]  /*15040*/  USHF.R.S32.HI UR4, URZ, 0x1f, UR11 ;  /* 0x0000001f3f047899 */ /* 0x000fe4000801140b */
        /* <DEDUP_REMOVED lines=11> */
.L_x_365:
[----:B------:R-:W-:Y:S05]  /*15100*/  BSYNC B0 ;  /* 0x0000000000007941 */ /* 0x000fea0003800000 */
.L_x_364:
        /* <DEDUP_REMOVED lines=17> */
.L_x_367:
[----:B------:R-:W-:Y:S05]  /*15220*/  BSYNC B0 ;  /* 0x0000000000007941 */ /* 0x000fea0003800000 */
.L_x_366:
        /* <DEDUP_REMOVED lines=16> */
.L_x_369:
[----:B------:R-:W-:Y:S05]  /*15330*/  BSYNC B0 ;  /* 0x0000000000007941 */ /* 0x000fea0003800000 */
.L_x_368:
        /* <DEDUP_REMOVED lines=16> */
.L_x_371:
[----:B------:R-:W-:Y:S05]  /*15440*/  BSYNC B0 ;  /* 0x0000000000007941 */ /* 0x000fea0003800000 */
.L_x_370:
        /* <DEDUP_REMOVED lines=16> */
.L_x_373:
[----:B------:R-:W-:Y:S05]  /*15550*/  BSYNC B0 ;  /* 0x0000000000007941 */ /* 0x000fea0003800000 */
.L_x_372:
        /* <DEDUP_REMOVED lines=16> */
.L_x_375:
[----:B------:R-:W-:Y:S05]  /*15660*/  BSYNC B0 ;  /* 0x0000000000007941 */ /* 0x000fea0003800000 */
.L_x_374:
        /* <DEDUP_REMOVED lines=16> */
.L_x_377:
[----:B------:R-:W-:Y:S05]  /*15770*/  BSYNC B0 ;  /* 0x0000000000007941 */ /* 0x000fea0003800000 */
.L_x_376:
        /* <DEDUP_REMOVED lines=15> */
.L_x_379:
[----:B------:R-:W-:Y:S05]  /*15870*/  BSYNC B0 ;  /* 0x0000000000007941 */ /* 0x000fea0003800000 */
.L_x_378:
        /* <DEDUP_REMOVED lines=72> */
.L_x_380:
        /* <DEDUP_REMOVED lines=16> */
.L_x_2118:


//--------------------- .text._ZN5flash16flash_fwd_kernelI23Flash_fwd_kernel_traitsILi64ELi128ELi128ELi4ELb0ELb0EN7cutlass10bfloat16_tE19Flash_kernel_traitsILi64ELi128ELi128ELi4ES3_EELb0ELb0ELb0ELb1ELb0ELb0ELb1ELb0EEEvNS_16Flash_fwd_paramsE --------------------------
	.section	.text._ZN5flash16flash_fwd_kernelI23Flash_fwd_kernel_traitsILi64ELi128ELi128ELi4ELb0ELb0EN7cutlass10bfloat16_tE19Flash_kernel_traitsILi64ELi128ELi128ELi4ES3_EELb0ELb0ELb0ELb1ELb0ELb0ELb1ELb0EEEvNS_16Flash_fwd_paramsE,"ax",@progbits
	.sectioninfo	@"SHI_REGISTERS=255"
	.align	128
        .global         _ZN5flash16flash_fwd_kernelI23Flash_fwd_kernel_traitsILi64ELi128ELi128ELi4ELb0ELb0EN7cutlass10bfloat16_tE19Flash_kernel_traitsILi64ELi128ELi128ELi4ES3_EELb0ELb0ELb0ELb1ELb0ELb0ELb1ELb0EEEvNS_16Flash_fwd_paramsE
        .type           _ZN5flash16flash_fwd_kernelI23Flash_fwd_kernel_traitsILi64ELi128ELi128ELi4ELb0ELb0EN7cutlass10bfloat16_tE19Flash_kernel_traitsILi64ELi128ELi128ELi4ES3_EELb0ELb0ELb0ELb1ELb0ELb0ELb1ELb0EEEvNS_16Flash_fwd_paramsE,@function
        .size           _ZN5flash16flash_fwd_kernelI23Flash_fwd_kernel_traitsILi64ELi128ELi128ELi4ELb0ELb0EN7cutlass10bfloat16_tE19Flash_kernel_traitsILi64ELi128ELi128ELi4ES3_EELb0ELb0ELb0ELb1ELb0ELb0ELb1ELb0EEEvNS_16Flash_fwd_paramsE,(.L_x_2119 - _ZN5flash16flash_fwd_kernelI23Flash_fwd_kernel_traitsILi64ELi128ELi128ELi4ELb0ELb0EN7cutlass10bfloat16_tE19Flash_kernel_traitsILi64ELi128ELi128ELi4ES3_EELb0ELb0ELb0ELb1ELb0ELb0ELb1ELb0EEEvNS_16Flash_fwd_paramsE)
        .other          _ZN5flash16flash_fwd_kernelI23Flash_fwd_kernel_traitsILi64ELi128ELi128ELi4ELb0ELb0EN7cutlass10bfloat16_tE19Flash_kernel_traitsILi64ELi128ELi128ELi4ES3_EELb0ELb0ELb0ELb1ELb0ELb0ELb1ELb0EEEvNS_16Flash_fwd_paramsE,@"STO_CUDA_ENTRY STV_DEFAULT"
_ZN5flash16flash_fwd_kernelI23Flash_fwd_kernel_traitsILi64ELi128ELi128ELi4ELb0ELb0EN7cutlass10bfloat16_tE19Flash_kernel_traitsILi64ELi128ELi128ELi4ES3_EELb0ELb0ELb0ELb1ELb0ELb0ELb1ELb0EEEvNS_16Flash_fwd_paramsE:
.text._ZN5flash16flash_fwd_kernelI23Flash_fwd_kernel_traitsILi64ELi128ELi128ELi4ELb0ELb0EN7cutlass10bfloat16_tE19Flash_kernel_traitsILi64ELi128ELi128ELi4ES3_EELb0ELb0ELb0ELb1ELb0ELb0ELb1ELb0EEEvNS_16Flash_fwd_paramsE:
        /* <DEDUP_REMOVED lines=30> */
[----:B------:R1:W4:Y:S01]  /*01e0*/  @P0 LDG.E R5, [R4.64] ;  /* 0x0000001204050981 */ /* 0x000322000c1e1900 */
[----:B------:R-:W-:-:S06]  /*01f0*/  UIMAD.WIDE UR6, UR15, UR17, UR6 ;  /* 0x000000110f0672a5 */ /* 0x000fcc000f8e0206 */
[----:B------:R-:W-:Y:S02]  /*0200*/  IMAD.U32 R2, RZ, RZ, UR6 ;  /* 0x00000006ff027e24 */ /* 0x000fe4000f8e00ff */
[----:B------:R-:W-:-:S05]  /*0210*/  IMAD.U32 R3, RZ, RZ, UR7 ;  /* 0x00000007ff037e24 */ /* 0x000fca000f8e00ff */
[----:B------:R-:W5:Y:S01]  /*0220*/  @!P1 LDG.E R6, [R2.64] ;  /* 0x0000001202069981 */ /* 0x000f62000c1e1900 */
[----:B------:R-:W-:Y:S02]  /*0230*/  UMOV UR10, 0xffffffff ;  /* 0xffffffff000a7882 */ /* 0x000fe40000000000 */
[----:B------:R-:W-:Y:S01]  /*0240*/  UMOV UR9, URZ ;  /* 0x0000003f00097c82 */ /* 0x000fe20008000000 */
[----:B-1----:R-:W1:Y:S01]  /*0250*/  S2R R4, SR_TID.X ;  /* 0x0000000000047919 */ /* 0x002e620000002100 */
        /* <DEDUP_REMOVED lines=11> */
[----:B--234-:R-:W-:Y:S05]  /*0310*/  @!P0 BRA `(.L_x_381) ;  /* 0x0000007000008947 */ /* 0x01cfea0003800000 */
[----:B-1----:R-:W-:-:S13]  /*0320*/  PLOP3.LUT P0, PT, PT, PT, UP3, 0x80, 0x0 ;  /* 0x000000000000781c */ /* 0x002fda0003f0f038 */
[----:B------:R-:W2:Y:S04]  /*0330*/  @P0 LDG.E R0, [R2.64+0x4] ;  /* 0x0000041202000981 */ /* 0x000ea8000c1e1900 */
[----:B------:R-:W3:Y:S01]  /*0340*/  @!P0 LDG.E R5, [R2.64] ;  /* 0x0000001202058981 */ /* 0x000ee2000c1e1900 */
[----:B--2---:R-:W1:Y:S02]  /*0350*/  @P0 R2UR UR6, R0 ;  /* 0x00000000000603c2 */ /* 0x004e6400000e0000 */
[----:B-1----:R-:W-:-:S11]  /*0360*/  @UP3 UIADD3 UR6, UR6, -UR23, URZ ;  /* 0x8000001706063290 */ /* 0x002fd6000fffe03f */
[----:B---3--:R1:W2:Y:S02]  /*0370*/  @!P0 R2UR UR6, R5 ;  /* 0x00000000050683c2 */ /* 0x0082a400000e0000 */
[----:B-12---:R-:W-:Y:S05]  /*0380*/  BRA `(.L_x_382) ;  /* 0x0000001000007947 */ /* 0x006fea0003800000 */
.L_x_381:
[----:B-1----:R-:W-:Y:S02]  /*0390*/  ULDC UR6, c[0x0][0x218] ;  /* 0x0000860000067ab9 */ /* 0x002fe40000000800 */
.L_x_382:
        /* <DEDUP_REMOVED lines=28> */
[----:B------:R-:W-:-:S03]  /*0560*/  PLOP3.LUT P0, PT, PT, PT, UP0, 0x80, 0x0 ;  /* 0x000000000000781c */ /* 0x000fc60003f0f008 */
[----:B------:R-:W-:Y:S02]  /*0570*/  @UP1 UIMAD.WIDE.U32 UR20, UR10, UR4, URZ ;  /* 0x000000040a1412a5 */ /* 0x000fe4000f8e003f */
[----:B------:R-:W-:Y:S02]  /*0580*/  @UP0 UIADD3 UR22, UR9, UR23, URZ ;  /* 0x0000001709160290 */ /* 0x000fe4000fffe03f */
[----:B------:R-:W-:Y:S02]  /*0590*/  @UP1 UIMAD UR8, UR10, UR5, UR21 ;  /* 0x000000050a0812a4 */ /* 0x000fe4000f8e0215 */
[----:B------:R-:W-:Y:S02]  /*05a0*/  @!UP1 USHF.R.S32.HI UR21, URZ, 0x1f, UR15 ;  /* 0x0000001f3f159899 */ /* 0x000fe4000801140f */
[----:B------:R-:W-:Y:S02]  /*05b0*/  ULDC.64 UR4, c[0x0][0x198] ;  /* 0x0000660000047ab9 */ /* 0x000fe40000000a00 */
[----:B------:R-:W-:-:S02]  /*05c0*/  @!UP1 UIMAD UR21, UR21, UR6, URZ ;  /* 0x00000006151592a4 */ /* 0x000fc4000f8e023f */
[----:B------:R-:W-:Y:S02]  /*05d0*/  @UP0 UIMAD.WIDE.U32 UR24, UR22, UR4, URZ ;  /* 0x00000004161802a5 */ /* 0x000fe4000f8e003f */
[----:B------:R-:W-:Y:S02]  /*05e0*/  @!UP1 UIMAD.WIDE.U32 UR26, UR15, UR6, URZ ;  /* 0x000000060f1a92a5 */ /* 0x000fe4000f8e003f */
[----:B------:R-:W-:Y:S02]  /*05f0*/  @!UP1 UIMAD UR7, UR15, UR7, UR21 ;  /* 0x000000070f0792a4 */ /* 0x000fe4000f8e0215 */
[----:B------:R-:W-:Y:S02]  /*0600*/  @UP0 UIMAD UR6, UR22, UR5, UR25 ;  /* 0x00000005160602a4 */ /* 0x000fe4000f8e0219 */
[----:B------:R-:W-:Y:S02]  /*0610*/  USHF.R.S32.HI UR21, URZ, 0x1f, UR16 ;  /* 0x0000001f3f157899 */ /* 0x000fe40008011410 */
[----:B------:R-:W-:-:S02]  /*0620*/  @UP1 UMOV UR22, UR20 ;  /* 0x0000001400161c82 */ /* 0x000fc40008000000 */
[----:B------:R-:W-:Y:S02]  /*0630*/  @!UP1 UIADD3 UR8, UR27, UR7, URZ ;  /* 0x000000071b089290 */ /* 0x000fe4000fffe03f */
[----:B------:R-:W-:Y:S02]  /*0640*/  @!UP1 UMOV UR22, UR26 ;  /* 0x0000001a00169c82 */ /* 0x000fe40008000000 */
[----:B------:R-:W-:Y:S01]  /*0650*/  @UP0 UMOV UR20, UR24 ;  /* 0x0000001800140c82 */ /* 0x000fe20008000000 */
[----:B------:R-:W-:Y:S05]  /*0660*/  @P0 BRA `(.L_x_384) ;  /* 0x000000d000000947 */ /* 0x000fea0003800000 */
[----:B------:R-:W-:Y:S02]  /*0670*/  USHF.R.S32.HI UR7, URZ, 0x1f, UR9 ;  /* 0x0000001f3f077899 */ /* 0x000fe40008011409 */
[----:B------:R-:W-:Y:S02]  /*0680*/  ULDC.64 UR4, c[0x0][0x198] ;  /* 0x0000660000047ab9 */ /* 0x000fe40000000a00 */
[----:B------:R-:W-:Y:S02]  /*0690*/  UIMAD UR7, UR7, UR4, URZ ;  /* 0x00000004070772a4 */ /* 0x000fe4000f8e023f */
[----:B------:R-:W-:-:S02]  /*06a0*/  USHF.R.S32.HI UR6, URZ, 0x1f, UR15 ;  /* 0x0000001f3f067899 */ /* 0x000fc4000801140f */
        /* <DEDUP_REMOVED lines=9> */
.L_x_384:
        /* <DEDUP_REMOVED lines=43> */
.L_x_385:
[----:B------:R-:W-:Y:S01]  /*09f0*/  SHF.R.S32.HI R7, RZ, 0x1f, R4 ;  /* 0x0000001fff077819 */ /* 0x000fe20000011404 */
[----:B------:R-:W1:Y:S01]  /*0a00*/  S2R R8, SR_CTAID.Z ;  /* 0x0000000000087919 */ /* 0x000e620000002700 */
[----:B------:R-:W-:Y:S01]  /*0a10*/  ULDC.64 UR4, c[0x0][0x1a8] ;  /* 0x00006a0000047ab9 */ /* 0x000fe20000000a00 */
[----:B------:R-:W-:Y:S01]  /*0a20*/  IMAD.U32 R23, RZ, RZ, UR11 ;  /* 0x0000000bff177e24 */ /* 0x000fe2000f8e00ff */
[CC--:B------:R-:W-:Y:S01]  /*0a30*/  LEA.HI R13, R7.reuse, R4.reuse, RZ, 0x3 ;  /* 0x00000004070d7211 */ /* 0x0c0fe200078f18ff */
[----:B------:R-:W-:Y:S01]  /*0a40*/  UIMAD UR4, UR21, UR4, URZ ;  /* 0x00000004150472a4 */ /* 0x000fe2000f8e023f */
[----:B------:R-:W-:Y:S01]  /*0a50*/  LEA.HI R2, R7, R4, RZ, 0x6 ;  /* 0x0000000407027211 */ /* 0x000fe200078f30ff */
[----:B------:R-:W-:Y:S01]  /*0a60*/  BSSY B0, `(.L_x_386) ;  /* 0x000002b000007945 */ /* 0x000fe20003800000 */
[----:B------:R-:W-:Y:S01]  /*0a70*/  SHF.R.S32.HI R24, RZ, 0x3, R13 ;  /* 0x00000003ff187819 */ /* 0x000fe2000001140d */
[----:B------:R-:W-:Y:S01]  /*0a80*/  UIMAD UR4, UR16, UR5, UR4 ;  /* 0x00000005100472a4 */ /* 0x000fe2000f8e0204 */
[----:B------:R-:W-:-:S02]  /*0a90*/  LOP3.LUT R13, R13, 0xfffffff8, RZ, 0xc0, !PT ;  /* 0xfffffff80d0d7812 */ /* 0x000fc400078ec0ff */
[--C-:B------:R-:W-:Y:S01]  /*0aa0*/  SHF.R.S32.HI R25, RZ, 0x1f, R24.reuse ;  /* 0x0000001fff197819 */ /* 0x100fe20000011418 */
[----:B------:R-:W-:Y:S01]  /*0ab0*/  IMAD.SHL.U32 R3, R24, 0x40, RZ ;  /* 0x0000004018037824 */ /* 0x000fe200078e00ff */
[----:B------:R-:W-:Y:S01]  /*0ac0*/  LEA.HI R189, R7, R4, RZ, 0x5 ;  /* 0x0000000407bd7211 */ /* 0x000fe200078f28ff */
[----:B------:R-:W-:Y:S02]  /*0ad0*/  IMAD.IADD R13, R4, 0x1, -R13 ;  /* 0x00000001040d7824 */ /* 0x000fe400078e0a0d */
[----:B------:R-:W-:Y:S01]  /*0ae0*/  IMAD.WIDE R22, R23, 0x80, R24 ;  /* 0x0000008017167825 */ /* 0x000fe200078e0218 */
[----:B------:R-:W-:Y:S02]  /*0af0*/  LOP3.LUT R3, R3, 0x1c0, RZ, 0xc0, !PT ;  /* 0x000001c003037812 */ /* 0x000fe400078ec0ff */
[----:B------:R-:W-:Y:S01]  /*0b00*/  SHF.R.S32.HI R188, RZ, 0x5, R189 ;  /* 0x00000005ffbc7819 */ /* 0x000fe200000114bd */
[----:B------:R-:W-:Y:S01]  /*0b10*/  IMAD.SHL.U32 R32, R13, 0x8, RZ ;  /* 0x000000080d207824 */ /* 0x000fe200078e00ff */
[----:B------:R-:W-:-:S04]  /*0b20*/  SHF.R.U32.HI R0, RZ, 0x3, R3 ;  /* 0x00000003ff007819 */ /* 0x000fc80000011603 */
[--C-:B------:R-:W-:Y:S02]  /*0b30*/  LOP3.LUT R3, R3, 0x38, R32.reuse, 0xf8, !PT ;  /* 0x0000003803037812 */ /* 0x100fe400078ef820 */
[----:B------:R-:W-:Y:S02]  /*0b40*/  SHF.R.S32.HI R33, RZ, 0x1f, R32 ;  /* 0x0000001fff217819 */ /* 0x000fe40000011420 */
[----:B------:R-:W-:Y:S01]  /*0b50*/  LOP3.LUT R0, R3, R0, RZ, 0x3c, !PT ;  /* 0x0000000003007212 */ /* 0x000fe200078e3cff */
[----:B------:R-:W-:Y:S01]  /*0b60*/  IMAD.SHL.U32 R3, R2, 0x8, RZ ;  /* 0x0000000802037824 */ /* 0x000fe200078e00ff */
[----:B------:R-:W-:Y:S01]  /*0b70*/  IADD3 R10, P0, R32, UR22, RZ ;  /* 0x00000016200a7c10 */ /* 0x000fe2000ff1e0ff */
[----:B------:R2:W-:Y:S01]  /*0b80*/  STL.64 [R1+0x40], R32 ;  /* 0x0000402001007387 */ /* 0x0005e20000100a00 */
[----:B------:R-:W-:Y:S02]  /*0b90*/  UIADD3 UR22, -UR12, UR14, URZ ;  /* 0x0000000e0c167290 */ /* 0x000fe4000fffe13f */
[----:B------:R-:W-:-:S02]  /*0ba0*/  LOP3.LUT R2, R0, 0xfffffe00, R3, 0xf8, !PT ;  /* 0xfffffe0000027812 */ /* 0x000fc400078ef803 */
[----:B------:R-:W-:Y:S02]  /*0bb0*/  IADD3.X R11, R33, UR8, RZ, P0, !PT ;  /* 0x00000008210b7c10 */ /* 0x000fe400087fe4ff */
[----:B------:R-:W-:Y:S01]  /*0bc0*/  ISETP.GE.AND P0, PT, R24, UR22, PT ;  /* 0x0000001618007c0c */ /* 0x000fe2000bf06270 */
[----:B------:R-:W-:Y:S01]  /*0bd0*/  IMAD.SHL.U32 R30, R2, 0x2, RZ ;  /* 0x00000002021e7824 */ /* 0x000fe200078e00ff */
[----:B------:R-:W-:Y:S01]  /*0be0*/  SHF.R.S32.HI R0, RZ, 0x1f, R5 ;  /* 0x0000001fff007819 */ /* 0x000fe20000011405 */
[----:B-1----:R-:W-:-:S03]  /*0bf0*/  IMAD.WIDE.U32 R8, R8, c[0x0][0x1a8], R10 ;  /* 0x00006a0008087a25 */ /* 0x002fc600078e000a */
        /* <DEDUP_REMOVED lines=17> */
.L_x_387:
[----:B------:R-:W-:Y:S05]  /*0d10*/  BSYNC B0 ;  /* 0x0000000000007941 */ /* 0x000fea0003800000 */
.L_x_386:
        /* <DEDUP_REMOVED lines=21> */
.L_x_389:
[----:B------:R-:W-:Y:S05]  /*0e70*/  BSYNC B0 ;  /* 0x0000000000007941 */ /* 0x000fea0003800000 */
.L_x_388:
        /* <DEDUP_REMOVED lines=21> */
.L_x_391:
[----:B------:R-:W-:Y:S05]  /*0fd0*/  BSYNC B0 ;  /* 0x0000000000007941 */ /* 0x000fea0003800000 */
.L_x_390:
        /* <DEDUP_REMOVED lines=21> */
.L_x_393:
[----:B------:R-:W-:Y:S05]  /*1130*/  BSYNC B0 ;  /* 0x0000000000007941 */ /* 0x000fea0003800000 */
.L_x_392:
        /* <DEDUP_REMOVED lines=21> */
.L_x_395:
[----:B------:R-:W-:Y:S05]  /*1290*/  BSYNC B0 ;  /* 0x0000000000007941 */ /* 0x000fea0003800000 */
.L_x_394:
        /* <DEDUP_REMOVED lines=21> */
.L_x_397:
[----:B------:R-:W-:Y:S05]  /*13f0*/  BSYNC B0 ;  /* 0x0000000000007941 */ /* 0x000fea0003800000 */
.L_x_396:
        /* <DEDUP_REMOVED lines=21> */
.L_x_399:
[----:B------:R-:W-:Y:S05]  /*1550*/  BSYNC B0 ;  /* 0x0000000000007941 */ /* 0x000fea0003800000 */
.L_x_398:
        /* <DEDUP_REMOVED lines=27> */
.L_x_401:
[----:B------:R-:W-:Y:S05]  /*1710*/  BSYNC B0 ;  /* 0x0000000000007941 */ /* 0x000fea0003800000 */
.L_x_400:
[-C--:B------:R-:W-:Y:S01]  /*1720*/  LEA.HI R8, R7, R4.reuse, RZ, 0x4 ;  /* 0x0000000407087211 */ /* 0x080fe200078f20ff */
[C---:B------:R-:W-:Y:S01]  /*1730*/  IMAD R3, R25.reuse, c[0x0][0x198], RZ ;  /* 0x0000660019037a24 */ /* 0x040fe200078e02ff */
[----:B------:R-:W-:Y:S01]  /*1740*/  ULEA.HI.SX32 UR25, UR9, 0xffffffff, 0x19 ;  /* 0xffffffff09197891 */ /* 0x000fe2000f8fca3f */
[----:B------:R-:W-:Y:S01]  /*1750*/  IMAD R7, R25, c[0x0][0x1a0], RZ ;  /* 0x0000680019077a24 */ /* 0x000fe200078e02ff */
[----:B------:R-:W-:Y:S01]  /*1760*/  LOP3.LUT R189, R189, 0xffffffe0, RZ, 0xc0, !PT ;  /* 0xffffffe0bdbd7812 */ /* 0x000fe200078ec0ff */
[C-C-:B------:R-:W-:Y:S01]  /*1770*/  IMAD.WIDE.U32 R22, R24.reuse, c[0x0][0x198], R32.reuse ;  /* 0x0000660018167a25 */ /* 0x140fe200078e0020 */
[----:B------:R-:W-:Y:S01]  /*1780*/  USHF.R.S32.HI UR27, URZ, 0x1f, UR25 ;  /* 0x0000001f3f1b7899 */ /* 0x000fe20008011419 */
[----:B------:R-:W-:Y:S01]  /*1790*/  BSSY B0, `(.L_x_402) ;  /* 0x0000034000007945 */ /* 0x000fe20003800000 */
[----:B------:R-:W-:Y:S01]  /*17a0*/  UIMAD UR4, UR23, UR25, URZ ;  /* 0x00000019170472a4 */ /* 0x000fe2000f8e023f */
[----:B-1----:R-:W-:Y:S01]  /*17b0*/  IMAD.WIDE.U32 R20, R24, c[0x0][0x1a0], R32 ;  /* 0x0000680018147a25 */ /* 0x002fe200078e0020 */
[----:B------:R-:W-:Y:S01]  /*17c0*/  IADD3 R22, P1, R22, UR20, RZ ;  /* 0x0000001416167c10 */ /* 0x000fe2000ff3e0ff */
[----:B------:R-:W-:Y:S01]  /*17d0*/  UIMAD UR20, UR25, -0x80, UR13 ;  /* 0xffffff80191478a4 */ /* 0x000fe2000f8e020d */
[----:B------:R-:W-:Y:S01]  /*17e0*/  IADD3 R189, -R189, R4, RZ ;  /* 0x00000004bdbd7210 */ /* 0x000fe20007ffe1ff */
[----:B------:R-:W-:Y:S01]  /*17f0*/  IMAD R6, R24, c[0x0][0x19c], R3 ;  /* 0x0000670018067a24 */ /* 0x000fe200078e0203 */
[----:B------:R-:W-:Y:S01]  /*1800*/  IADD3 R20, P0, R20, UR26, RZ ;  /* 0x0000001a14147c10 */ /* 0x000fe2000ff1e0ff */
[----:B------:R-:W-:Y:S01]  /*1810*/  IMAD R2, R24, c[0x0][0x1a4], R7 ;  /* 0x0000690018027a24 */ /* 0x000fe200078e0207 */
[----:B------:R-:W-:Y:S01]  /*1820*/  LOP3.LUT R3, R8, 0xfffffff0, RZ, 0xc0, !PT ;  /* 0xfffffff008037812 */ /* 0x000fe200078ec0ff */
[----:B------:R-:W-:Y:S01]  /*1830*/  UIMAD UR4, UR27, UR24, UR4 ;  /* 0x000000181b0472a4 */ /* 0x000fe2000f8e0204 */
[----:B------:R-:W-:Y:S01]  /*1840*/  IADD3.X R23, R23, UR6, R6, P1, !PT ;  /* 0x0000000617177c10 */ /* 0x000fe20008ffe406 */
[----:B------:R-:W-:Y:S01]  /*1850*/  IMAD.MOV.U32 R12, RZ, RZ, 0x20 ;  /* 0x00000020ff0c7424 */ /* 0x000fe200078e00ff */
        /* <DEDUP_REMOVED lines=22> */
[----:B------:R-:W-:-:S03]  /*19c0*/  IADD3 R23, R21, UR4, RZ ;  /* 0x0000000415177c10 */ /* 0x000fc6000fffe0ff */
[----:B------:R-:W-:Y:S01]  /*19d0*/  IMAD.IADD R6, R3, 0x1, -R6 ;  /* 0x0000000103067824 */ /* 0x000fe200078e0a06 */
[----:B------:R-:W-:Y:S02]  /*19e0*/  MOV R3, 0x10 ;  /* 0x0000001000037802 */ /* 0x000fe40000000f00 */
[----:B------:R-:W-:Y:S02]  /*19f0*/  LOP3.LUT R7, R7, 0xfffffe00, RZ, 0xc0, !PT ;  /* 0xfffffe0007077812 */ /* 0x000fe400078ec0ff */
        /* <DEDUP_REMOVED lines=13> */
.L_x_403:
[----:B------:R-:W-:Y:S05]  /*1ad0*/  BSYNC B0 ;  /* 0x0000000000007941 */ /* 0x000fea0003800000 */
.L_x_402:
        /* <DEDUP_REMOVED lines=17> */
.L_x_405:
[----:B------:R-:W-:Y:S05]  /*1bf0*/  BSYNC B0 ;  /* 0x0000000000007941 */ /* 0x000fea0003800000 */
.L_x_404:
        /* <DEDUP_REMOVED lines=17> */
.L_x_407:
[----:B------:R-:W-:Y:S05]  /*1d10*/  BSYNC B0 ;  /* 0x0000000000007941 */ /* 0x000fea0003800000 */
.L_x_406:
        /* <DEDUP_REMOVED lines=18> */
.L_x_409:
[----:B------:R-:W-:Y:S05]  /*1e40*/  BSYNC B0 ;  /* 0x0000000000007941 */ /* 0x000fea0003800000 */
.L_x_408:
        /* <DEDUP_REMOVED lines=17> */
.L_x_411:
[----:B------:R-:W-:Y:S05]  /*1f60*/  BSYNC B0 ;  /* 0x0000000000007941 */ /* 0x000fea0003800000 */
.L_x_410:
        /* <DEDUP_REMOVED lines=19> */
.L_x_413:
[----:B------:R-:W-:Y:S05]  /*20a0*/  BSYNC B0 ;  /* 0x0000000000007941 */ /* 0x000fea0003800000 */
.L_x_412:
        /* <DEDUP_REMOVED lines=19> */
.L_x_415:
[----:B------:R-:W-:Y:S05]  /*21e0*/  BSYNC B0 ;  /* 0x0000000000007941 */ /* 0x000fea0003800000 */
.L_x_414:
        /* <DEDUP_REMOVED lines=18> */
.L_x_417:
[----:B------:R-:W-:Y:S05]  /*2310*/  BSYNC B0 ;  /* 0x0000000000007941 */ /* 0x000fea0003800000 */
.L_x_416:
        /* <DEDUP_REMOVED lines=17> */
[----:B------:R-:W1:Y:S01]  /*2430*/  @P0 MUFU.RCP R0, c[0x0][0x238] ;  /* 0x00008e0000000b08 */ /* 0x000e620000001000 */
[----:B------:R-:W-:Y:S01]  /*2440*/  ISETP.GE.AND P1, PT, R24, UR20, PT ;  /* 0x0000001418007c0c */ /* 0x000fe2000bf26270 */
[----:B------:R-:W-:Y:S02]  /*2450*/  ULDC.64 UR4, c[0x0][0x1a0] ;  /* 0x0000680000047ab9 */ /* 0x000fe40000000a00 */
[----:B------:R-:W-:-:S05]  /*2460*/  IMAD.U32 R21, RZ, RZ, UR7 ;  /* 0x00000007ff157e24 */ /* 0x000fca000f8e00ff */
[----:B------:R-:W1:Y:S01]  /*2470*/  @P0 LDG.E R9, [R20.64] ;  /* 0x0000001214090981 */ /* 0x000e62000c1e1900 */
        /* <DEDUP_REMOVED lines=8> */
[----:B------:R2:W-:Y:S01]  /*2500*/  @P1 STS.128 [R30+0x8000], RZ ;  /* 0x008000ff1e001388 */ /* 0x0005e20000000c00 */
[----:B-1----:R-:W-:-:S04]  /*2510*/  @P0 FMUL.FTZ R9, R9, R0 ;  /* 0x0000000009090220 */ /* 0x002fc80000410000 */
[----:B------:R-:W-:Y:S01]  /*2520*/  MOV R0, UR4 ;  /* 0x0000000400007c02 */ /* 0x000fe20008000f00 */
[----:B------:R-:W-:Y:S01]  /*2530*/  UMOV UR4, URZ ;  /* 0x0000003f00047c82 */ /* 0x000fe20008000000 */
[----:B------:R-:W1:Y:S01]  /*2540*/  @P0 R2UR UR6, R9 ;  /* 0x00000000090603c2 */ /* 0x000e6200000e0000 */
[----:B------:R-:W-:-:S04]  /*2550*/  LEA R20, P0, R22, R34, 0x7 ;  /* 0x0000002216147211 */ /* 0x000fc800078038ff */
[----:B------:R-:W-:Y:S01]  /*2560*/  LEA.HI.X R21, R22, R19, R0, 0x7, P0 ;  /* 0x0000001316157211 */ /* 0x000fe200000f3c00 */
[----:B-1----:R-:W-:Y:S01]  /*2570*/  @UP1 UMOV UR4, UR6 ;  /* 0x0000000600041c82 */ /* 0x002fe20008000000 */
[----:B------:R-:W-:Y:S05]  /*2580*/  @P1 BRA `(.L_x_419) ;  /* 0x0000009000001947 */ /* 0x000fea0003800000 */
[----:B--2---:R-:W-:-:S13]  /*2590*/  ISETP.GE.AND P0, PT, R32, c[0x0][0x220], PT ;  /* 0x0000880020007a0c */ /* 0x004fda0003f06270 */
        /* <DEDUP_REMOVED lines=8> */
.L_x_419:
[----:B--2---:R-:W-:Y:S05]  /*2620*/  BSYNC B0 ;  /* 0x0000000000007941 */ /* 0x004fea0003800000 */
.L_x_418:
        /* <DEDUP_REMOVED lines=17> */
.L_x_421:
[----:B------:R-:W-:Y:S05]  /*2740*/  BSYNC B0 ;  /* 0x0000000000007941 */ /* 0x000fea0003800000 */
.L_x_420:
        /* <DEDUP_REMOVED lines=17> */
.L_x_423:
[----:B------:R-:W-:Y:S05]  /*2860*/  BSYNC B0 ;  /* 0x0000000000007941 */ /* 0x000fea0003800000 */
.L_x_422:
        /* <DEDUP_REMOVED lines=18> */
.L_x_425:
[----:B------:R-:W-:Y:S05]  /*2990*/  BSYNC B0 ;  /* 0x0000000000007941 */ /* 0x000fea0003800000 */
.L_x_424:
        /* <DEDUP_REMOVED lines=17> */
.L_x_427:
[----:B------:R-:W-:Y:S05]  /*2ab0*/  BSYNC B0 ;  /* 0x0000000000007941 */ /* 0x000fea0003800000 */
.L_x_426:
        /* <DEDUP_REMOVED lines=20> */
.L_x_429:
[----:B------:R-:W-:Y:S05]  /*2c00*/  BSYNC B0 ;  /* 0x0000000000007941 */ /* 0x000fea0003800000 */
.L_x_428:
        /* <DEDUP_REMOVED lines=20> */
.L_x_431:
[----:B------:R-:W-:Y:S05]  /*2d50*/  BSYNC B0 ;  /* 0x0000000000007941 */ /* 0x000fea0003800000 */
.L_x_430:
        /* <DEDUP_REMOVED lines=20> */
.L_x_433:
[----:B------:R-:W-:Y:S05]  /*2ea0*/  BSYNC B0 ;  /* 0x0000000000007941 */ /* 0x000fea0003800000 */
.L_x_432:
[----:B------:R-:W-:Y:S01]  /*2eb0*/  SHF.R.S32.HI R9, RZ, 0x4, R8 ;  /* 0x00000004ff097819 */ /* 0x000fe20000011408 */
        /* <DEDUP_REMOVED lines=8> */
[----:B-1----:R-:W-:-:S03]  /*2f40*/  LOP3.LUT R11, R6, 0x1c0, RZ, 0xc0, !PT ;  /* 0x000001c0060b7812 */ /* 0x002fc600078ec0ff */
[----:B------:R-:W-:Y:S01]  /*2f50*/  IMAD.IADD R2, R9, 0x1, -R2 ;  /* 0x0000000109027824 */ /* 0x000fe200078e0a02 */
[----:B------:R-:W-:-:S04]  /*2f60*/  LOP3.LUT R9, R0, 0x1c0, RZ, 0xc0, !PT ;  /* 0x000001c000097812 */ /* 0x000fc800078ec0ff */
[----:B------:R-:W-:Y:S02]  /*2f70*/  SHF.L.U32 R0, R2, 0x3, RZ ;  /* 0x0000000302007819 */ /* 0x000fe400000006ff */
[----:B------:R-:W-:Y:S02]  /*2f80*/  LOP3.LUT R24, R9, 0x8, R24, 0xf8, !PT ;  /* 0x0000000809187812 */ /* 0x000fe400078ef818 */
[----:B------:R-:W-:Y:S02]  /*2f90*/  LOP3.LUT R0, R11, 0x8, R0, 0xf8, !PT ;  /* 0x000000080b007812 */ /* 0x000fe400078ef800 */
[----:B------:R-:W-:Y:S02]  /*2fa0*/  SHF.R.U32.HI R9, RZ, 0x3, R9 ;  /* 0x00000003ff097819 */ /* 0x000fe40000011609 */
[----:B------:R-:W-:Y:S02]  /*2fb0*/  SHF.R.U32.HI R11, RZ, 0x3, R11 ;  /* 0x00000003ff0b7819 */ /* 0x000fe4000001160b */
[----:B------:R-:W-:Y:S01]  /*2fc0*/  LOP3.LUT R15, R24, R9, RZ, 0x3c, !PT ;  /* 0x00000009180f7212 */ /* 0x000fe200078e3cff */
[----:B------:R-:W-:Y:S01]  /*2fd0*/  IMAD R9, R188, 0x400, R7 ;  /* 0x00000400bc097824 */ /* 0x000fe200078e0207 */
[----:B------:R-:W-:-:S03]  /*2fe0*/  LOP3.LUT R6, R0, R11, RZ, 0x3c, !PT ;  /* 0x0000000b00067212 */ /* 0x000fc600078e3cff */
[----:B------:R-:W-:Y:S02]  /*2ff0*/  IMAD R2, R2, 0x200, R15 ;  /* 0x0000020002027824 */ /* 0x000fe400078e020f */
[----:B------:R-:W-:Y:S02]  /*3000*/  IMAD.IADD R0, R6, 0x1, R9 ;  /* 0x0000000106007824 */ /* 0x000fe400078e0209 */
[----:B------:R-:W-:Y:S02]  /*3010*/  IMAD.SHL.U32 R181, R2, 0x2, RZ ;  /* 0x0000000202b57824 */ /* 0x000fe400078e00ff */
[----:B------:R-:W-:Y:S01]  /*3020*/  IMAD.IADD R252, R7, 0x1, R6 ;  /* 0x0000000107fc7824 */ /* 0x000fe200078e0206 */
[----:B------:R-:W-:Y:S02]  /*3030*/  SHF.L.U32 R180, R0, 0x1, RZ ;  /* 0x0000000100b47819 */ /* 0x000fe400000006ff */
[----:B------:R-:W-:Y:S01]  /*3040*/  LDSM.16.M88.4 R152, [R181+0x4000] ;  /* 0x00400000b598783b */ /* 0x000fe20000000200 */
[----:B------:R-:W-:-:S02]  /*3050*/  SEL R0, R12, 0xffffffe0, !P1 ;  /* 0xffffffe00c007807 */ /* 0x000fc40004800000 */
[----:B------:R-:W-:Y:S01]  /*3060*/  IMAD R14, R3, 0x2, R180 ;  /* 0x00000002030e7824 */ /* 0x000fe200078e02b4 */
[----:B------:R-:W1:Y:S01]  /*3070*/  LDSM.16.M88.4 R8, [R180] ;  /* 0x00000000b408783b */ /* 0x000e620000000200 */
[C---:B------:R-:W-:Y:S01]  /*3080*/  IADD3 R2, R181.reuse, 0x4000, RZ ;  /* 0x00004000b5027810 */ /* 0x040fe20007ffe0ff */
[C---:B------:R-:W-:Y:S01]  /*3090*/  IMAD.IADD R251, R181.reuse, 0x1, R0 ;  /* 0x00000001b5fb7824 */ /* 0x040fe200078e0200 */
[----:B------:R-:W-:Y:S01]  /*30a0*/  IADD3 R232, R181, 0x4040, RZ ;  /* 0x00004040b5e87810 */ /* 0x000fe20007ffe0ff */
[----:B------:R-:W5:Y:S01]  /*30b0*/  LDSM.16.M88.4 R20, [R180+0x2000] ;  /* 0x00200000b414783b */ /* 0x000f620000000200 */
[----:B------:R-:W-:-:S03]  /*30c0*/  @P2 IADD3 R232, R2, -0x40, RZ ;  /* 0xffffffc002e82810 */ /* 0x000fc60007ffe0ff */
[----:B------:R-:W2:Y:S02]  /*30d0*/  LDSM.16.M88.4 R144, [R181+0x4800] ;  /* 0x00480000b590783b */ /* 0x000ea40000000200 */
[----:B------:R-:W-:Y:S01]  /*30e0*/  IMAD.IADD R198, R0, 0x1, R232 ;  /* 0x0000000100c67824 */ /* 0x000fe200078e02e8 */
[----:B------:R-:W-:Y:S01]  /*30f0*/  SHF.R.S32.HI R0, RZ, 0x1f, R189 ;  /* 0x0000001fff007819 */ /* 0x000fe200000114bd */
[----:B------:R-:W3:Y:S03]  /*3100*/  LDSM.16.M88.4 R136, [R181+0x5000] ;  /* 0x00500000b588783b */ /* 0x000ee60000000200 */
[----:B------:R-:W-:Y:S01]  /*3110*/  LEA.HI R0, R0, R189, RZ, 0x2 ;  /* 0x000000bd00007211 */ /* 0x000fe200078f10ff */
[----:B------:R-:W4:Y:S01]  /*3120*/  LDSM.16.M88.4 R128, [R181+0x5800] ;  /* 0x00580000b580783b */ /* 0x000f220000000200 */
[----:B------:R-:W-:Y:S02]  /*3130*/  IMAD.U32 R189, RZ, RZ, UR25 ;  /* 0x00000019ffbd7e24 */ /* 0x000fe4000f8e00ff */
[----:B------:R-:W-:Y:S01]  /*3140*/  SHF.R.S32.HI R2, RZ, 0x2, R0 ;  /* 0x00000002ff027819 */ /* 0x000fe20000011400 */
[----:B------:R-:W2:Y:S01]  /*3150*/  LDSM.16.M88.4 R120, [R181+0x6000] ;  /* 0x00600000b578783b */ /* 0x000ea20000000200 */
[----:B------:R-:W-:-:S03]  /*3160*/  IMAD.SHL.U32 R0, R4, 0x2, RZ ;  /* 0x0000000204007824 */ /* 0x000fc600078e00ff */
[----:B------:R-:W2:Y:S01]  /*3170*/  LDSM.16.M88.4 R48, [R181+0x6800] ;  /* 0x00680000b530783b */ /* 0x000ea20000000200 */
[----:B------:R-:W-:Y:S01]  /*3180*/  IMAD R196, R188, 0x10, R2 ;  /* 0x00000010bcc47824 */ /* 0x000fe200078e0202 */
[----:B------:R-:W-:Y:S02]  /*3190*/  LOP3.LUT R0, R0, 0x6, RZ, 0xc0, !PT ;  /* 0x0000000600007812 */ /* 0x000fe400078ec0ff */
[----:B------:R-:W3:Y:S02]  /*31a0*/  LDSM.16.M88.4 R40, [R181+0x7000] ;  /* 0x00700000b528783b */ /* 0x000ee40000000200 */
[----:B------:R-:W-:Y:S02]  /*31b0*/  IADD3 R196, R196, UR12, RZ ;  /* 0x0000000cc4c47c10 */ /* 0x000fe4000fffe0ff */
[----:B------:R-:W3:Y:S01]  /*31c0*/  LDSM.16.M88.4 R176, [R181+0x7800] ;  /* 0x00780000b5b0783b */ /* 0x000ee20000000200 */
[----:B------:R-:W-:-:S03]  /*31d0*/  LEA R189, R189, R0, 0x7 ;  /* 0x00000000bdbd7211 */ /* 0x000fc600078e38ff */
[----:B------:R-:W-:Y:S01]  /*31e0*/  STL [R1+0x10], R181 ;  /* 0x000010b501007387 */ /* 0x000fe20000100800 */
[C---:B------:R-:W-:Y:S02]  /*31f0*/  IADD3 R219, R189.reuse, 0x38, RZ ;  /* 0x00000038bddb7810 */ /* 0x040fe40007ffe0ff */
[C---:B------:R-:W-:Y:S01]  /*3200*/  IADD3 R215, R189.reuse, 0x29, RZ ;  /* 0x00000029bdd77810 */ /* 0x040fe20007ffe0ff */
[----:B------:R2:W-:Y:S01]  /*3210*/  STL [R1+0x14], R180 ;  /* 0x000014b401007387 */ /* 0x0005e20000100800 */
[-C--:B-1----:R-:W-:Y:S01]  /*3220*/  HMMA.16816.F32.BF16 R156, R8, R152.reuse, RZ ;  /* 0x00000098089c723c */ /* 0x082fe200000418ff */
[C---:B------:R-:W-:Y:S02]  /*3230*/  IADD3 R221, R189.reuse, 0x39, RZ ;  /* 0x00000039bddd7810 */ /* 0x040fe40007ffe0ff */
[----:B------:R-:W-:Y:S01]  /*3240*/  STL [R1+0xc], R14 ;  /* 0x00000c0e01007387 */ /* 0x000fe20000100800 */
[C---:B------:R-:W-:Y:S02]  /*3250*/  IADD3 R217, R189.reuse, 0x30, RZ ;  /* 0x00000030bdd97810 */ /* 0x040fe40007ffe0ff */
[C---:B------:R-:W-:Y:S01]  /*3260*/  IADD3 R223, R189.reuse, 0x40, RZ ;  /* 0x00000040bddf7810 */ /* 0x040fe20007ffe0ff */
[----:B------:R-:W-:Y:S01]  /*3270*/  LDSM.16.M88.4 R172, [R14+0x2000] ;  /* 0x002000000eac783b */ /* 0x000fe20000000200 */
[----:B-----5:R-:W-:Y:S01]  /*3280*/  HMMA.16816.F32.BF16 R116, R20, R152, RZ ;  /* 0x000000981474723c */ /* 0x020fe200000418ff */
[----:B------:R-:W-:-:S02]  /*3290*/  IADD3 R225, R189, 0x41, RZ ;  /* 0x00000041bde17810 */ /* 0x000fc40007ffe0ff */
[----:B------:R-:W-:Y:S01]  /*32a0*/  LDSM.16.M88.4 R168, [R251+0x4000] ;  /* 0x00400000fba8783b */ /* 0x000fe20000000200 */
[C---:B------:R-:W-:Y:S02]  /*32b0*/  IADD3 R227, R189.reuse, 0x48, RZ ;  /* 0x00000048bde37810 */ /* 0x040fe40007ffe0ff */
[C---:B------:R-:W-:Y:S01]  /*32c0*/  IADD3 R231, R189.reuse, 0x50, RZ ;  /* 0x00000050bde77810 */ /* 0x040fe20007ffe0ff */
[----:B------:R-:W-:Y:S01]  /*32d0*/  LDSM.16.M88.4 R164, [R251+0x4800] ;  /* 0x00480000fba4783b */ /* 0x000fe20000000200 */
[C---:B------:R-:W-:Y:S01]  /*32e0*/  HMMA.16816.F32.BF16 R112, R20.reuse, R154, RZ ;  /* 0x0000009a1470723c */ /* 0x040fe200000418ff */
[C---:B------:R-:W-:Y:S02]  /*32f0*/  IADD3 R233, R189.reuse, 0x58, RZ ;  /* 0x00000058bde97810 */ /* 0x040fe40007ffe0ff */
[----:B------:R-:W-:Y:S01]  /*3300*/  LDSM.16.M88.4 R160, [R251+0x5000] ;  /* 0x00500000fba0783b */ /* 0x000fe20000000200 */
[C---:B------:R-:W-:Y:S02]  /*3310*/  IADD3 R235, R189.reuse, 0x59, RZ ;  /* 0x00000059bdeb7810 */ /* 0x040fe40007ffe0ff */
[----:B------:R-:W-:Y:S01]  /*3320*/  IADD3 R237, R189, 0x60, RZ ;  /* 0x00000060bded7810 */ /* 0x000fe20007ffe0ff */
[----:B------:R-:W1:Y:S01]  /*3330*/  LDSM.16.M88.4 R64, [R251+0x5800] ;  /* 0x00580000fb40783b */ /* 0x000e620000000200 */
[----:B--2---:R-:W-:Y:S01]  /*3340*/  HMMA.16816.F32.BF16 R108, R20, R144, RZ ;  /* 0x00000090146c723c */ /* 0x004fe200000418ff */
[----:B------:R-:W-:Y:S01]  /*3350*/  IMAD R180, R5, 0x2, R180 ;  /* 0x0000000205b47824 */ /* 0x000fe200078e02b4 */
[C---:B------:R-:W-:Y:S01]  /*3360*/  IADD3 R247, R189.reuse, 0x68, RZ ;  /* 0x00000068bdf77810 */ /* 0x040fe20007ffe0ff */
[----:B------:R-:W-:Y:S01]  /*3370*/  LDSM.16.M88.4 R60, [R251+0x6000] ;  /* 0x00600000fb3c783b */ /* 0x000fe20000000200 */
[----:B------:R-:W-:-:S02]  /*3380*/  IADD3 R249, R189, 0x69, RZ ;  /* 0x00000069bdf97810 */ /* 0x000fc40007ffe0ff */
[----:B------:R-:W-:Y:S01]  /*3390*/  LEA R212, R3, R180, 0x1 ;  /* 0x000000b403d47211 */ /* 0x000fe200078e08ff */
[----:B------:R-:W-:Y:S01]  /*33a0*/  LDSM.16.M88.4 R56, [R251+0x6800] ;  /* 0x00680000fb38783b */ /* 0x000fe20000000200 */
[C---:B------:R-:W-:Y:S01]  /*33b0*/  HMMA.16816.F32.BF16 R104, R20.reuse, R146, RZ ;  /* 0x000000921468723c */ /* 0x040fe200000418ff */
[C---:B------:R-:W-:Y:S02]  /*33c0*/  IADD3 R245, R189.reuse, 0x70, RZ ;  /* 0x00000070bdf57810 */ /* 0x040fe40007ffe0ff */
[----:B------:R-:W-:Y:S01]  /*33d0*/  LDSM.16.M88.4 R32, [R251+0x7000] ;  /* 0x00700000fb20783b */ /* 0x000fe20000000200 */
[C---:B------:R-:W-:Y:S02]  /*33e0*/  IADD3 R191, R189.reuse, 0x1, RZ ;  /* 0x00000001bdbf7810 */ /* 0x040fe40007ffe0ff */
[C---:B------:R-:W-:Y:S01]  /*33f0*/  IADD3 R193, R189.reuse, 0x8, RZ ;  /* 0x00000008bdc17810 */ /* 0x040fe20007ffe0ff */
[----:B------:R-:W-:Y:S01]  /*3400*/  LDSM.16.M88.4 R16, [R251+0x7800] ;  /* 0x00780000fb10783b */ /* 0x000fe20000000200 */
[----:B---3--:R-:W-:Y:S01]  /*3410*/  HMMA.16816.F32.BF16 R100, R20, R136, RZ ;  /* 0x000000881464723c */ /* 0x008fe200000418ff */
[----:B------:R-:W-:-:S02]  /*3420*/  IADD3 R195, R189, 0x9, RZ ;  /* 0x00000009bdc37810 */ /* 0x000fc40007ffe0ff */
[----:B------:R-:W2:Y:S01]  /*3430*/  LDSM.16.M88.4 R12, [R14] ;  /* 0x000000000e0c783b */ /* 0x000ea20000000200 */
[----:B------:R-:W-:Y:S02]  /*3440*/  IADD3 R199, R189, 0x11, RZ ;  /* 0x00000011bdc77810 */ /* 0x000fe40007ffe0ff */
[----:B------:R-:W-:Y:S01]  /*3450*/  ISETP.GE.AND P1, PT, R195, UR13, PT ;  /* 0x0000000dc3007c0c */ /* 0x000fe2000bf26270 */
[----:B------:R-:W-:Y:S01]  /*3460*/  STL [R1+0x4], R232 ;  /* 0x000004e801007387 */ /* 0x000fe20000100800 */
[C---:B------:R-:W-:Y:S01]  /*3470*/  HMMA.16816.F32.BF16 R96, R20.reuse, R138, RZ ;  /* 0x0000008a1460723c */ /* 0x040fe200000418ff */
[C---:B------:R-:W-:Y:S02]  /*3480*/  IADD3 R197, R189.reuse, 0x10, RZ ;  /* 0x00000010bdc57810 */ /* 0x040fe40007ffe0ff */
[----:B------:R-:W-:Y:S01]  /*3490*/  STL [R1+0x8], R180 ;  /* 0x000008b401007387 */ /* 0x000fe20000100800 */
[C---:B------:R-:W-:Y:S02]  /*34a0*/  IADD3 R201, R189.reuse, 0x18, RZ ;  /* 0x00000018bdc97810 */ /* 0x040fe40007ffe0ff */
[C---:B------:R-:W-:Y:S01]  /*34b0*/  IADD3 R205, R189.reuse, 0x19, RZ ;  /* 0x00000019bdcd7810 */ /* 0x040fe20007ffe0ff */
[----:B------:R-:W-:Y:S01]  /*34c0*/  LDSM.16.M88.4 R184, [R198] ;  /* 0x00000000c6b8783b */ /* 0x000fe20000000200 */
[----:B----4-:R-:W-:Y:S01]  /*34d0*/  HMMA.16816.F32.BF16 R92, R20, R128, RZ ;  /* 0x00000080145c723c */ /* 0x010fe200000418ff */
[----:B------:R-:W-:-:S02]  /*34e0*/  IADD3 R209, R189, 0x20, RZ ;  /* 0x00000020bdd17810 */ /* 0x000fc40007ffe0ff */
[----:B------:R-:W-:Y:S01]  /*34f0*/  STL [R1], R212 ;  /* 0x000000d401007387 */ /* 0x000fe20000100800 */
[C---:B------:R-:W-:Y:S02]  /*3500*/  IADD3 R211, R189.reuse, 0x21, RZ ;  /* 0x00000021bdd37810 */ /* 0x040fe40007ffe0ff */
[C---:B------:R-:W-:Y:S01]  /*3510*/  IADD3 R213, R189.reuse, 0x28, RZ ;  /* 0x00000028bdd57810 */ /* 0x040fe20007ffe0ff */
[----:B------:R-:W-:Y:S01]  /*3520*/  STL [R1+0x3c], R2 ;  /* 0x00003c0201007387 */ /* 0x000fe20000100800 */
[----:B------:R-:W-:Y:S01]  /*3530*/  HMMA.16816.F32.BF16 R88, R20, R130, RZ ;  /* 0x000000821458723c */ /* 0x000fe200000418ff */
[C---:B------:R-:W-:Y:S02]  /*3540*/  IADD3 R214, R189.reuse, 0x79, RZ ;  /* 0x00000079bdd67810 */ /* 0x040fe40007ffe0ff */
[----:B------:R-:W-:Y:S02]  /*3550*/  ISETP.GE.AND P4, PT, R189, UR13, PT ;  /* 0x0000000dbd007c0c */ /* 0x000fe4000bf86270 */
[----:B------:R-:W-:-:S02]  /*3560*/  ISETP.GE.AND P2, PT, R193, UR13, PT ;  /* 0x0000000dc1007c0c */ /* 0x000fc4000bf46270 */
[----:B------:R-:W-:Y:S01]  /*3570*/  ISETP.GE.AND P6, PT, R199, UR13, PT ;  /* 0x0000000dc7007c0c */ /* 0x000fe2000bfc6270 */
[----:B------:R-:W-:Y:S01]  /*3580*/  HMMA.16816.F32.BF16 R84, R20, R120, RZ ;  /* 0x000000781454723c */ /* 0x000fe200000418ff */
[----:B------:R-:W-:Y:S02]  /*3590*/  ISETP.GE.AND P0, PT, R197, UR13, PT ;  /* 0x0000000dc5007c0c */ /* 0x000fe4000bf06270 */
[----:B------:R-:W-:Y:S02]  /*35a0*/  ISETP.GE.AND P3, PT, R191, UR13, PT ;  /* 0x0000000dbf007c0c */ /* 0x000fe4000bf66270 */
[----:B------:R-:W-:-:S03]  /*35b0*/  ISETP.GE.AND P5, PT, R201, UR13, PT ;  /* 0x0000000dc9007c0c */ /* 0x000fc6000bfa6270 */
        /* <DEDUP_REMOVED lines=21> */
[----:B------:R-:W-:Y:S01]  /*3710*/  HMMA.16816.F32.BF16 R20, R20, R178, RZ ;  /* 0x000000b21414723c */ /* 0x000fe200000418ff */
[----:B------:R-:W-:Y:S07]  /*3720*/  LDSM.16.M88.4 R176, [R180+0x2000] ;  /* 0x00200000b4b0783b */ /* 0x000fee0000000200 */
[C---:B-1----:R-:W-:Y:S08]  /*3730*/  HMMA.16816.F32.BF16 R92, R172.reuse, R64, R92 ;  /* 0x00000040ac5c723c */ /* 0x042ff0000004185c */
[----:B------:R-:W-:Y:S08]  /*3740*/  HMMA.16816.F32.BF16 R88, R172, R66, R88 ;  /* 0x00000042ac58723c */ /* 0x000ff00000041858 */
[C---:B--2---:R-:W-:Y:S08]  /*3750*/  HMMA.16816.F32.BF16 R156, R12.reuse, R168, R156 ;  /* 0x000000a80c9c723c */ /* 0x044ff0000004189c */
[C---:B------:R-:W-:Y:S08]  /*3760*/  HMMA.16816.F32.BF16 R152, R12.reuse, R170, R152 ;  /* 0x000000aa0c98723c */ /* 0x040ff00000041898 */
[C---:B------:R-:W-:Y:S08]  /*3770*/  HMMA.16816.F32.BF16 R148, R12.reuse, R164, R148 ;  /* 0x000000a40c94723c */ /* 0x040ff00000041894 */
[C---:B------:R-:W-:Y:S08]  /*3780*/  HMMA.16816.F32.BF16 R144, R12.reuse, R166, R144 ;  /* 0x000000a60c90723c */ /* 0x040ff00000041890 */
[C---:B------:R-:W-:Y:S08]  /*3790*/  HMMA.16816.F32.BF16 R140, R12.reuse, R160, R140 ;  /* 0x000000a00c8c723c */ /* 0x040ff0000004188c */
[C---:B------:R-:W-:Y:S08]  /*37a0*/  HMMA.16816.F32.BF16 R136, R12.reuse, R162, R136 ;  /* 0x000000a20c88723c */ /* 0x040ff00000041888 */
[C---:B------:R-:W-:Y:S08]  /*37b0*/  HMMA.16816.F32.BF16 R132, R12.reuse, R64, R132 ;  /* 0x000000400c84723c */ /* 0x040ff00000041884 */
[C---:B------:R-:W-:Y:S01]  /*37c0*/  HMMA.16816.F32.BF16 R128, R12.reuse, R66, R128 ;  /* 0x000000420c80723c */ /* 0x040fe20000041880 */
[----:B------:R-:W1:Y:S07]  /*37d0*/  LDSM.16.M88.4 R64, [R232+0x2000] ;  /* 0x00200000e840783b */ /* 0x000e6e0000000200 */
        /* <DEDUP_REMOVED lines=8> */
[----:B------:R-:W2:Y:S04]  /*3860*/  LDSM.16.M88.4 R12, [R180] ;  /* 0x00000000b40c783b */ /* 0x000ea80000000200 */
[----:B------:R-:W-:Y:S03]  /*3870*/  LDSM.16.M88.4 R180, [R198+0x800] ;  /* 0x00080000c6b4783b */ /* 0x000fe60000000200 */
[C---:B------:R-:W-:Y:S08]  /*3880*/  HMMA.16816.F32.BF16 R116, R172.reuse, R168, R116 ;  /* 0x000000a8ac74723c */ /* 0x040ff00000041874 */
[C---:B------:R-:W-:Y:S01]  /*3890*/  HMMA.16816.F32.BF16 R112, R172.reuse, R170, R112 ;  /* 0x000000aaac70723c */ /* 0x040fe20000041870 */
[----:B------:R-:W3:Y:S07]  /*38a0*/  LDSM.16.M88.4 R168, [R232+0x800] ;  /* 0x00080000e8a8783b */ /* 0x000eee0000000200 */
[C---:B------:R-:W-:Y:S08]  /*38b0*/  HMMA.16816.F32.BF16 R108, R172.reuse, R164, R108 ;  /* 0x000000a4ac6c723c */ /* 0x040ff0000004186c */
[C---:B------:R-:W-:Y:S01]  /*38c0*/  HMMA.16816.F32.BF16 R104, R172.reuse, R166, R104 ;  /* 0x000000a6ac68723c */ /* 0x040fe20000041868 */
[----:B------:R-:W4:Y:S07]  /*38d0*/  LDSM.16.M88.4 R164, [R232+0x1000] ;  /* 0x00100000e8a4783b */ /* 0x000f2e0000000200 */
[C---:B------:R-:W-:Y:S08]  /*38e0*/  HMMA.16816.F32.BF16 R100, R172.reuse, R160, R100 ;  /* 0x000000a0ac64723c */ /* 0x040ff00000041864 */
[C---:B------:R-:W-:Y:S01]  /*38f0*/  HMMA.16816.F32.BF16 R96, R172.reuse, R162, R96 ;  /* 0x000000a2ac60723c */ /* 0x040fe20000041860 */
[----:B------:R-:W-:Y:S07]  /*3900*/  LDSM.16.M88.4 R160, [R232+0x1800] ;  /* 0x00180000e8a0783b */ /* 0x000fee0000000200 */
[C---:B------:R-:W-:Y:S08]  /*3910*/  HMMA.16816.F32.BF16 R84, R172.reuse, R60, R84 ;  /* 0x0000003cac54723c */ /* 0x040ff00000041854 */
[C---:B------:R-:W-:Y:S01]  /*3920*/  HMMA.16816.F32.BF16 R80, R172.reuse, R62, R80 ;  /* 0x0000003eac50723c */ /* 0x040fe20000041850 */
[----:B------:R-:W-:Y:S07]  /*3930*/  LDSM.16.M88.4 R60, [R232+0x2800] ;  /* 0x00280000e83c783b */ /* 0x000fee0000000200 */
[C---:B------:R-:W-:Y:S08]  /*3940*/  HMMA.16816.F32.BF16 R76, R172.reuse, R56, R76 ;  /* 0x00000038ac4c723c */ /* 0x040ff0000004184c */
[C---:B------:R-:W-:Y:S01]  /*3950*/  HMMA.16816.F32.BF16 R72, R172.reuse, R58, R72 ;  /* 0x0000003aac48723c */ /* 0x040fe20000041848 */
[----:B------:R-:W-:Y:S07]  /*3960*/  LDSM.16.M88.4 R56, [R232+0x3000] ;  /* 0x00300000e838783b */ /* 0x000fee0000000200 */
[C---:B------:R-:W-:Y:S08]  /*3970*/  HMMA.16816.F32.BF16 R68, R172.reuse, R32, R68 ;  /* 0x00000020ac44723c */ /* 0x040ff00000041844 */
[C---:B------:R-:W-:Y:S08]  /*3980*/  HMMA.16816.F32.BF16 R24, R172.reuse, R16, R24 ;  /* 0x00000010ac18723c */ /* 0x040ff00000041818 */
[C---:B------:R-:W-:Y:S01]  /*3990*/  HMMA.16816.F32.BF16 R28, R172.reuse, R34, R28 ;  /* 0x00000022ac1c723c */ /* 0x040fe2000004181c */
[----:B------:R-:W-:Y:S07]  /*39a0*/  LDSM.16.M88.4 R32, [R212+0x2000] ;  /* 0x00200000d420783b */ /* 0x000fee0000000200 */
[----:B------:R-:W-:Y:S01]  /*39b0*/  HMMA.16816.F32.BF16 R20, R172, R18, R20 ;  /* 0x00000012ac14723c */ /* 0x000fe20000041814 */
[----:B------:R-:W5:Y:S04]  /*39c0*/  LDSM.16.M88.4 R172, [R232] ;  /* 0x00000000e8ac783b */ /* 0x000f680000000200 */
[----:B------:R-:W5:Y:S03]  /*39d0*/  LDSM.16.M88.4 R16, [R232+0x3800] ;  /* 0x00380000e810783b */ /* 0x000f660000000200 */
[-C--:B-1----:R-:W-:Y:S08]  /*39e0*/  HMMA.16816.F32.BF16 R84, R176, R64.reuse, R84 ;  /* 0x00000040b054723c */ /* 0x082ff00000041854 */
[----:B--2---:R-:W-:Y:S07]  /*39f0*/  HMMA.16816.F32.BF16 R124, R12, R64, R124 ;  /* 0x000000400c7c723c */ /* 0x004fee000004187c */
[----:B------:R-:W-:Y:S01]  /*3a00*/  IMAD.U32 R65, RZ, RZ, UR13 ;  /* 0x0000000dff417e24 */ /* 0x000fe2000f8e00ff */
[----:B---3--:R-:W-:Y:S04]  /*3a10*/  HMMA.16816.F32.BF16 R108, R176, R168, R108 ;  /* 0x000000a8b06c723c */ /* 0x008fe8000004186c */
[----:B------:R-:W-:-:S04]  /*3a20*/  IADD3 R0, R65, -UR14, R196 ;  /* 0x8000000e41007c10 */ /* 0x000fc8000fffe0c4 */
[C---:B------:R-:W-:Y:S01]  /*3a30*/  HMMA.16816.F32.BF16 R104, R176.reuse, R170, R104 ;  /* 0x000000aab068723c */ /* 0x040fe20000041868 */
[C---:B------:R-:W-:Y:S01]  /*3a40*/  IMAD.IADD R210, R0.reuse, 0x1, -R215 ;  /* 0x0000000100d27824 */ /* 0x040fe200078e0ad7 */
[C---:B------:R-:W-:Y:S01]  /*3a50*/  IADD3 R218, R0.reuse, 0x8, RZ ;  /* 0x0000000800da7810 */ /* 0x040fe20007ffe0ff */
[C---:B------:R-:W-:Y:S01]  /*3a60*/  IMAD.IADD R2, R0.reuse, 0x1, -R189 ;  /* 0x0000000100027824 */ /* 0x040fe200078e0abd */
[C---:B------:R-:W-:Y:S01]  /*3a70*/  IADD3 R216, R0.reuse, 0x40, RZ ;  /* 0x0000004000d87810 */ /* 0x040fe20007ffe0ff */
[C---:B------:R-:W-:Y:S01]  /*3a80*/  IMAD.IADD R190, R0.reuse, 0x1, -R191 ;  /* 0x0000000100be7824 */ /* 0x040fe200078e0abf */
[----:B------:R-:W-:Y:S01]  /*3a90*/  IABS R210, R210 ;  /* 0x000000d200d27213 */ /* 0x000fe20000000000 */
[C---:B------:R-:W-:Y:S01]  /*3aa0*/  IMAD.IADD R194, R0.reuse, 0x1, -R195 ;  /* 0x0000000100c27824 */ /* 0x040fe200078e0ac3 */
[C---:B----4-:R-:W-:Y:S01]  /*3ab0*/  HMMA.16816.F32.BF16 R100, R176.reuse, R164, R100 ;  /* 0x000000a4b064723c */ /* 0x050fe20000041864 */
[----:B------:R-:W-:Y:S01]  /*3ac0*/  IABS R2, R2 ;  /* 0x0000000200027213 */ /* 0x000fe20000000000 */
[C---:B------:R-:W-:Y:S01]  /*3ad0*/  IMAD.IADD R202, R0.reuse, 0x1, -R199 ;  /* 0x0000000100ca7824 */ /* 0x040fe200078e0ac7 */
[----:B------:R-:W-:Y:S01]  /*3ae0*/  IABS R190, R190 ;  /* 0x000000be00be7213 */ /* 0x000fe20000000000 */
[C---:B------:R-:W-:Y:S01]  /*3af0*/  IMAD.IADD R192, R0.reuse, 0x1, -R193 ;  /* 0x0000000100c07824 */ /* 0x040fe200078e0ac1 */
[C---:B------:R-:W-:Y:S01]  /*3b00*/  IADD3 R230, R0.reuse, 0x48, RZ ;  /* 0x0000004800e67810 */ /* 0x040fe20007ffe0ff */
[C---:B------:R-:W-:Y:S01]  /*3b10*/  IMAD.IADD R206, R0.reuse, 0x1, -R209 ;  /* 0x0000000100ce7824 */ /* 0x040fe200078e0ad1 */
[----:B------:R-:W-:Y:S01]  /*3b20*/  I2F R2, R2 ;  /* 0x0000000200027306 */ /* 0x000fe20000201400 */
[C---:B-----5:R-:W-:Y:S01]  /*3b30*/  HMMA.16816.F32.BF16 R116, R176.reuse, R172, R116 ;  /* 0x000000acb074723c */ /* 0x060fe20000041874 */
[----:B------:R-:W-:Y:S01]  /*3b40*/  IABS R202, R202 ;  /* 0x000000ca00ca7213 */ /* 0x000fe20000000000 */
[C---:B------:R-:W-:Y:S01]  /*3b50*/  IMAD.IADD R203, R0.reuse, 0x1, -R201 ;  /* 0x0000000100cb7824 */ /* 0x040fe200078e0ac9 */
[C---:B------:R-:W-:Y:S01]  /*3b60*/  IADD3 R200, R0.reuse, -R197, RZ ;  /* 0x800000c500c87210 */ /* 0x040fe20007ffe0ff */
[----:B------:R-:W-:Y:S01]  /*3b70*/  IMAD.IADD R204, R0, 0x1, -R205 ;  /* 0x0000000100cc7824 */ /* 0x000fe200078e0acd */
[----:B------:R-:W-:Y:S01]  /*3b80*/  IABS R192, R192 ;  /* 0x000000c000c07213 */ /* 0x000fe20000000000 */
[----:B------:R-:W-:Y:S01]  /*3b90*/  IMAD.IADD R222, R230, 0x1, -R191 ;  /* 0x00000001e6de7824 */ /* 0x000fe200078e0abf */
[----:B------:R-:W-:Y:S01]  /*3ba0*/  I2F R190, R190 ;  /* 0x000000be00be7306 */ /* 0x000fe20000201400 */
[----:B------:R-:W-:Y:S01]  /*3bb0*/  HMMA.16816.F32.BF16 R112, R176, R174, R112 ;  /* 0x000000aeb070723c */ /* 0x000fe20000041870 */
[----:B------:R-:W-:Y:S01]  /*3bc0*/  IABS R200, R200 ;  /* 0x000000c800c87213 */ /* 0x000fe20000000000 */
[----:B------:R-:W-:Y:S01]  /*3bd0*/  IMAD.IADD R220, R218, 0x1, -R213 ;  /* 0x00000001dadc7824 */ /* 0x000fe200078e0ad5 */
[----:B------:R-:W-:-:S02]  /*3be0*/  IABS R206, R206 ;  /* 0x000000ce00ce7213 */ /* 0x000fc40000000000 */
[C---:B------:R-:W-:Y:S02]  /*3bf0*/  IADD3 R208, R0.reuse, -R211, RZ ;  /* 0x800000d300d07210 */ /* 0x040fe40007ffe0ff */
[----:B------:R-:W-:Y:S01]  /*3c00*/  I2F R202, R202 ;  /* 0x000000ca00ca7306 */ /* 0x000fe20000201400 */
[C---:B------:R-:W-:Y:S01]  /*3c10*/  HMMA.16816.F32.BF16 R96, R176.reuse, R166, R96 ;  /* 0x000000a6b060723c */ /* 0x040fe20000041860 */
[----:B------:R-:W-:Y:S01]  /*3c20*/  IMAD.MOV.U32 R207, RZ, RZ, R206 ;  /* 0x000000ffffcf7224 */ /* 0x000fe200078e00ce */
[----:B------:R-:W-:Y:S01]  /*3c30*/  IABS R206, R208 ;  /* 0x000000d000ce7213 */ /* 0x000fe20000000000 */
[----:B------:R-:W-:Y:S01]  /*3c40*/  IMAD.IADD R208, R0, 0x1, -R213 ;  /* 0x0000000100d07824 */ /* 0x000fe200078e0ad5 */
[----:B------:R-:W-:Y:S02]  /*3c50*/  IABS R222, R222 ;  /* 0x000000de00de7213 */ /* 0x000fe40000000000 */
[----:B------:R-:W-:Y:S01]  /*3c60*/  IABS R203, R203 ;  /* 0x000000cb00cb7213 */ /* 0x000fe20000000000 */
[----:B------:R-:W-:Y:S01]  /*3c70*/  I2F R200, R200 ;  /* 0x000000c800c87306 */ /* 0x000fe20000201400 */
[----:B------:R-:W-:Y:S01]  /*3c80*/  HMMA.16816.F32.BF16 R92, R176, R160, R92 ;  /* 0x000000a0b05c723c */ /* 0x000fe2000004185c */
[----:B------:R-:W-:-:S02]  /*3c90*/  IABS R194, R194 ;  /* 0x000000c200c27213 */ /* 0x000fc40000000000 */
[----:B------:R-:W-:Y:S02]  /*3ca0*/  IABS R208, R208 ;  /* 0x000000d000d07213 */ /* 0x000fe40000000000 */
[----:B------:R-:W-:Y:S02]  /*3cb0*/  IABS R220, R220 ;  /* 0x000000dc00dc7213 */ /* 0x000fe40000000000 */
[----:B------:R-:W-:Y:S01]  /*3cc0*/  I2F R192, R192 ;  /* 0x000000c000c07306 */ /* 0x000fe20000201400 */
[----:B------:R-:W-:Y:S01]  /*3cd0*/  HMMA.16816.F32.BF16 R88, R176, R162, R88 ;  /* 0x000000a2b058723c */ /* 0x000fe20000041858 */
[----:B------:R-:W-:-:S06]  /*3ce0*/  IABS R204, R204 ;  /* 0x000000cc00cc7213 */ /* 0x000fcc0000000000 */
[----:B------:R-:W-:Y:S01]  /*3cf0*/  I2F R222, R222 ;  /* 0x000000de00de7306 */ /* 0x000fe20000201400 */
[C---:B------:R-:W-:Y:S07]  /*3d00*/  HMMA.16816.F32.BF16 R80, R176.reuse, R66, R80 ;  /* 0x00000042b050723c */ /* 0x040fee0000041850 */
        /* <DEDUP_REMOVED lines=11> */
[----:B------:R-:W-:Y:S01]  /*3dc0*/  HMMA.16816.F32.BF16 R20, R176, R18, R20 ;  /* 0x00000012b014723c */ /* 0x000fe20000041814 */
[----:B------:R-:W1:Y:S06]  /*3dd0*/  LDSM.16.M88.4 R176, [R198+0x1000] ;  /* 0x00100000c6b0783b */ /* 0x000e6c0000000200 */
[----:B------:R-:W-:Y:S01]  /*3de0*/  I2F R206, R206 ;  /* 0x000000ce00ce7306 */ /* 0x000fe20000201400 */
[C---:B------:R-:W-:Y:S08]  /*3df0*/  HMMA.16816.F32.BF16 R156, R12.reuse, R172, R156 ;  /* 0x000000ac0c9c723c */ /* 0x040ff0000004189c */
[C---:B------:R-:W-:Y:S01]  /*3e00*/  HMMA.16816.F32.BF16 R152, R12.reuse, R174, R152 ;  /* 0x000000ae0c98723c */ /* 0x040fe20000041898 */
[----:B------:R-:W2:Y:S07]  /*3e10*/  LDSM.16.M88.4 R172, [R198+0x1800] ;  /* 0x00180000c6ac783b */ /* 0x000eae0000000200 */
        /* <DEDUP_REMOVED lines=8> */
[----:B------:R-:W5:Y:S07]  /*3ea0*/  LDSM.16.M88.4 R160, [R198+0x3000] ;  /* 0x00300000c6a0783b */ /* 0x000f6e0000000200 */
[----:B------:R-:W-:Y:S01]  /*3eb0*/  HMMA.16816.F32.BF16 R120, R12, R66, R120 ;  /* 0x000000420c78723c */ /* 0x000fe20000041878 */
[----:B------:R-:W2:Y:S07]  /*3ec0*/  LDSM.16.M88.4 R64, [R198+0x3800] ;  /* 0x00380000c640783b */ /* 0x000eae0000000200 */
[C---:B------:R-:W-:Y:S08]  /*3ed0*/  HMMA.16816.F32.BF16 R116, R32.reuse, R184, R116 ;  /* 0x000000b82074723c */ /* 0x040ff00000041874 */
[C---:B------:R-:W-:Y:S08]  /*3ee0*/  HMMA.16816.F32.BF16 R112, R32.reuse, R186, R112 ;  /* 0x000000ba2070723c */ /* 0x040ff00000041870 */
[C---:B------:R-:W-:Y:S08]  /*3ef0*/  HMMA.16816.F32.BF16 R108, R32.reuse, R180, R108 ;  /* 0x000000b4206c723c */ /* 0x040ff0000004186c */
[----:B------:R-:W-:Y:S01]  /*3f00*/  HMMA.16816.F32.BF16 R104, R32, R182, R104 ;  /* 0x000000b62068723c */ /* 0x000fe20000041868 */
[----:B------:R-:W-:-:S02]  /*3f10*/  FMUL.FTZ R116, R116, c[0x0][0x2ec] ;  /* 0x0000bb0074747a20 */ /* 0x000fc40000410000 */
[----:B------:R-:W-:-:S05]  /*3f20*/  FMUL.FTZ R117, R117, c[0x0][0x2ec] ;  /* 0x0000bb0075757a20 */ /* 0x000fca0000410000 */
[C---:B-1----:R-:W-:Y:S01]  /*3f30*/  HMMA.16816.F32.BF16 R100, R32.reuse, R176, R100 ;  /* 0x000000b02064723c */ /* 0x042fe20000041864 */
[----:B------:R-:W-:Y:S01]  /*3f40*/  FMUL.FTZ R226, R112, c[0x0][0x2ec] ;  /* 0x0000bb0070e27a20 */ /* 0x000fe20000410000 */
[----:B------:R-:W-:Y:S01]  /*3f50*/  MUFU.TANH R117, R117 ;  /* 0x0000007500757308 */ /* 0x000fe20000002400 */
[----:B------:R-:W-:Y:S02]  /*3f60*/  FMUL.FTZ R112, R113, c[0x0][0x2ec] ;  /* 0x0000bb0071707a20 */ /* 0x000fe40000410000 */
[----:B------:R-:W-:Y:S02]  /*3f70*/  FMUL.FTZ R114, R114, c[0x0][0x2ec] ;  /* 0x0000bb0072727a20 */ /* 0x000fe40000410000 */
[----:B------:R-:W-:Y:S01]  /*3f80*/  FMUL.FTZ R115, R115, c[0x0][0x2ec] ;  /* 0x0000bb0073737a20 */ /* 0x000fe20000410000 */
[----:B------:R-:W-:Y:S01]  /*3f90*/  HMMA.16816.F32.BF16 R96, R32, R178, R96 ;  /* 0x000000b22060723c */ /* 0x000fe20000041860 */
[----:B------:R-:W-:Y:S01]  /*3fa0*/  FMUL.FTZ R108, R108, c[0x0][0x2ec] ;  /* 0x0000bb006c6c7a20 */ /* 0x000fe20000410000 */
[----:B------:R-:W-:Y:S01]  /*3fb0*/  MUFU.TANH R112, R112 ;  /* 0x0000007000707308 */ /* 0x000fe20000002400 */
[----:B------:R-:W-:-:S02]  /*3fc0*/  FMUL.FTZ R110, R110, c[0x0][0x2ec] ;  /* 0x0000bb006e6e7a20 */ /* 0x000fc40000410000 */
[----:B------:R-:W-:-:S03]  /*3fd0*/  FMUL.FTZ R111, R111, c[0x0][0x2ec] ;  /* 0x0000bb006f6f7a20 */ /* 0x000fc60000410000 */
[----:B--2---:R-:W-:Y:S01]  /*3fe0*/  HMMA.16816.F32.BF16 R92, R32, R172, R92 ;  /* 0x000000ac205c723c */ /* 0x004fe2000004185c */
[----:B------:R-:W-:Y:S01]  /*3ff0*/  FMUL.FTZ R104, R104, c[0x0][0x2ec] ;  /* 0x0000bb0068687a20 */ /* 0x000fe20000410000 */
[----:B------:R-:W-:Y:S01]  /*4000*/  MUFU.TANH R108, R108 ;  /* 0x0000006c006c7308 */ /* 0x000fe20000002400 */
[----:B------:R-:W-:-:S05]  /*4010*/  FMUL.FTZ R106, R106, c[0x0][0x2ec] ;  /* 0x0000bb006a6a7a20 */ /* 0x000fca0000410000 */
[----:B------:R-:W-:Y:S01]  /*4020*/  HMMA.16816.F32.BF16 R88, R32, R174, R88 ;  /* 0x000000ae2058723c */ /* 0x000fe20000041858 */
[----:B------:R-:W-:Y:S01]  /*4030*/  FMUL.FTZ R101, R101, c[0x0][0x2ec] ;  /* 0x0000bb0065657a20 */ /* 0x000fe20000410000 */
[----:B------:R-:W-:Y:S01]  /*4040*/  MUFU.TANH R114, R114 ;  /* 0x0000007200727308 */ /* 0x000fe20000002400 */
[----:B------:R-:W-:-:S05]  /*4050*/  FMUL.FTZ R103, R103, c[0x0][0x2ec] ;  /* 0x0000bb0067677a20 */ /* 0x000fca0000410000 */
[C---:B---3--:R-:W-:Y:S01]  /*4060*/  HMMA.16816.F32.BF16 R84, R32.reuse, R168, R84 ;  /* 0x000000a82054723c */ /* 0x048fe20000041854 */
[----:B------:R-:W-:Y:S01]  /*4070*/  FMUL.FTZ R96, R96, c[0x0][0x2ec] ;  /* 0x0000bb0060607a20 */ /* 0x000fe20000410000 */
[----:B------:R-:W-:Y:S01]  /*4080*/  MUFU.TANH R226, R226 ;  /* 0x000000e200e27308 */ /* 0x000fe20000002400 */
[----:B------:R-:W-:Y:S02]  /*4090*/  FMUL.FTZ R98, R98, c[0x0][0x2ec] ;  /* 0x0000bb0062627a20 */ /* 0x000fe40000410000 */
[----:B------:R-:W-:Y:S02]  /*40a0*/  FMUL.FTZ R97, R97, c[0x0][0x2ec] ;  /* 0x0000bb0061617a20 */ /* 0x000fe40000410000 */
[----:B------:R-:W-:Y:S01]  /*40b0*/  FMUL.FTZ R99, R99, c[0x0][0x2ec] ;  /* 0x0000bb0063637a20 */ /* 0x000fe20000410000 */
[C---:B------:R-:W-:Y:S01]  /*40c0*/  HMMA.16816.F32.BF16 R80, R32.reuse, R170, R80 ;  /* 0x000000aa2050723c */ /* 0x040fe20000041850 */
[----:B------:R-:W-:Y:S01]  /*40d0*/  FMUL.FTZ R93, R93, c[0x0][0x2ec] ;  /* 0x0000bb005d5d7a20 */ /* 0x000fe20000410000 */
[----:B------:R-:W-:Y:S06]  /*40e0*/  MUFU.TANH R111, R111 ;  /* 0x0000006f006f7308 */ /* 0x000fec0000002400 */
[----:B----4-:R-:W-:Y:S01]  /*40f0*/  HMMA.16816.F32.BF16 R76, R32, R164, R76 ;  /* 0x000000a4204c723c */ /* 0x010fe2000004184c */
[----:B------:R-:W-:Y:S01]  /*4100*/  FMUL.FTZ R90, R90, c[0x0][0x2ec] ;  /* 0x0000bb005a5a7a20 */ /* 0x000fe20000410000 */
[----:B------:R-:W-:Y:S01]  /*4110*/  MUFU.TANH R104, R104 ;  /* 0x0000006800687308 */ /* 0x000fe20000002400 */
[----:B------:R-:W-:-:S02]  /*4120*/  FMUL.FTZ R89, R89, c[0x0][0x2ec] ;  /* 0x0000bb0059597a20 */ /* 0x000fc40000410000 */
[----:B------:R-:W-:-:S03]  /*4130*/  FMUL.FTZ R91, R91, c[0x0][0x2ec] ;  /* 0x0000bb005b5b7a20 */ /* 0x000fc60000410000 */
[----:B------:R-:W-:Y:S01]  /*4140*/  HMMA.16816.F32.BF16 R72, R32, R166, R72 ;  /* 0x000000a62048723c */ /* 0x000fe20000041848 */
[----:B------:R-:W-:Y:S01]  /*4150*/  FMUL.FTZ R84, R84, c[0x0][0x2ec] ;  /* 0x0000bb0054547a20 */ /* 0x000fe20000410000 */
[----:B------:R-:W-:Y:S01]  /*4160*/  MUFU.TANH R106, R106 ;  /* 0x0000006a006a7308 */ /* 0x000fe20000002400 */
[----:B------:R-:W-:-:S05]  /*4170*/  FMUL.FTZ R87, R87, c[0x0][0x2ec] ;  /* 0x0000bb0057577a20 */ /* 0x000fca0000410000 */
[----:B-----5:R-:W-:Y:S01]  /*4180*/  HMMA.16816.F32.BF16 R68, R32, R160, R68 ;  /* 0x000000a02044723c */ /* 0x020fe20000041844 */
[----:B------:R-:W-:Y:S01]  /*4190*/  FMUL.FTZ R82, R82, c[0x0][0x2ec] ;  /* 0x0000bb0052527a20 */ /* 0x000fe20000410000 */
[----:B------:R-:W-:Y:S01]  /*41a0*/  MUFU.TANH R115, R115 ;  /* 0x0000007300737308 */ /* 0x000fe20000002400 */
[----:B------:R-:W-:-:S05]  /*41b0*/  FMUL.FTZ R83, R83, c[0x0][0x2ec] ;  /* 0x0000bb0053537a20 */ /* 0x000fca0000410000 */
[----:B------:R-:W-:Y:S01]  /*41c0*/  HMMA.16816.F32.BF16 R24, R32, R64, R24 ;  /* 0x000000402018723c */ /* 0x000fe20000041818 */
[----:B------:R-:W-:Y:S01]  /*41d0*/  FMUL.FTZ R78, R78, c[0x0][0x2ec] ;  /* 0x0000bb004e4e7a20 */ /* 0x000fe20000410000 */
[----:B------:R-:W-:Y:S01]  /*41e0*/  MUFU.TANH R96, R96 ;  /* 0x0000006000607308 */ /* 0x000fe20000002400 */
[----:B------:R-:W-:Y:S02]  /*41f0*/  FMUL.FTZ R79, R79, c[0x0][0x2ec] ;  /* 0x0000bb004f4f7a20 */ /* 0x000fe40000410000 */
[----:B------:R-:W-:-:S03]  /*4200*/  FMUL.FTZ R76, R76, c[0x0][0x2ec] ;  /* 0x0000bb004c4c7a20 */ /* 0x000fc60000410000 */
[C---:B------:R-:W-:Y:S01]  /*4210*/  HMMA.16816.F32.BF16 R28, R32.reuse, R162, R28 ;  /* 0x000000a2201c723c */ /* 0x040fe2000004181c */
[----:B------:R-:W-:Y:S01]  /*4220*/  FMUL.FTZ R75, R75, c[0x0][0x2ec] ;  /* 0x0000bb004b4b7a20 */ /* 0x000fe20000410000 */
[----:B------:R-:W-:Y:S06]  /*4230*/  MUFU.TANH R98, R98 ;  /* 0x0000006200627308 */ /* 0x000fec0000002400 */
[----:B------:R-:W-:Y:S01]  /*4240*/  HMMA.16816.F32.BF16 R20, R32, R66, R20 ;  /* 0x000000422014723c */ /* 0x000fe20000041814 */
[----:B------:R1:W2:Y:S01]  /*4250*/  LDSM.16.M88.4 R32, [R212] ;  /* 0x00000000d420783b */ /* 0x0002a20000000200 */
[----:B------:R-:W-:Y:S01]  /*4260*/  MUFU.TANH R97, R97 ;  /* 0x0000006100617308 */ /* 0x000fe20000002400 */
[----:B------:R-:W-:Y:S01]  /*4270*/  FMUL.FTZ R68, R68, c[0x0][0x2ec] ;  /* 0x0000bb0044447a20 */ /* 0x000fe20000410000 */
[----:B------:R-:W-:-:S04]  /*4280*/  DEPBAR.LE SB0, 0x0 ;  /* 0x000080000000791a */ /* 0x000fc80000000000 */
[----:B------:R-:W-:Y:S01]  /*4290*/  HMMA.16816.F32.BF16 R44, R12, R56, R44 ;  /* 0x000000380c2c723c */ /* 0x000fe2000004182c */
[----:B------:R-:W-:Y:S01]  /*42a0*/  FMUL.FTZ R70, R70, c[0x0][0x2ec] ;  /* 0x0000bb0046467a20 */ /* 0x000fe20000410000 */
[----:B------:R-:W-:Y:S01]  /*42b0*/  MUFU.TANH R99, R99 ;  /* 0x0000006300637308 */ /* 0x000fe20000002400 */
[----:B------:R-:W-:-:S04]  /*42c0*/  FMUL.FTZ R27, R27, c[0x0][0x2ec] ;  /* 0x0000bb001b1b7a20 */ /* 0x000fc80000410000 */
[----:B------:R-:W-:Y:S01]  /*42d0*/  IMAD.IADD R56, R0, 0x1, -R219 ;  /* 0x0000000100387824 */ /* 0x000fe200078e0adb */
[----:B------:R-:W-:Y:S02]  /*42e0*/  HMMA.16816.F32.BF16 R36, R12, R16, R36 ;  /* 0x000000100c24723c */ /* 0x000fe40000041824 */
[----:B------:R-:W-:Y:S02]  /*42f0*/  MUFU.TANH R103, R103 ;  /* 0x0000006700677308 */ /* 0x000fe40000002400 */
[----:B------:R-:W-:-:S03]  /*4300*/  IABS R56, R56 ;  /* 0x0000003800387213 */ /* 0x000fc60000000000 */
[C---:B------:R-:W-:Y:S01]  /*4310*/  IMAD.IADD R16, R0.reuse, 0x1, -R221 ;  /* 0x0000000100107824 */ /* 0x040fe200078e0add */
[----:B------:R-:W-:Y:S01]  /*4320*/  MOV R17, R56 ;  /* 0x0000003800117202 */ /* 0x000fe20000000f00 */
[C---:B-1----:R-:W-:Y:S01]  /*4330*/  IMAD.IADD R212, R0.reuse, 0x1, -R217 ;  /* 0x0000000100d47824 */ /* 0x042fe200078e0ad9 */
[C---:B------:R-:W-:Y:S01]  /*4340*/  HMMA.16816.F32.BF16 R52, R12.reuse, R60, R52 ;  /* 0x0000003c0c34723c */ /* 0x040fe20000041834 */
[----:B------:R-:W-:Y:S01]  /*4350*/  IMAD.IADD R56, R0, 0x1, -R223 ;  /* 0x0000000100387824 */ /* 0x000fe200078e0adf */
[----:B------:R-:W-:Y:S01]  /*4360*/  IABS R16, R16 ;  /* 0x0000001000107213 */ /* 0x000fe20000000000 */
[----:B------:R-:W-:Y:S01]  /*4370*/  MUFU.TANH R82, R82 ;  /* 0x0000005200527308 */ /* 0x000fe20000002400 */
[----:B------:R-:W-:Y:S02]  /*4380*/  FMUL.FTZ R20, R20, c[0x0][0x2ec] ;  /* 0x0000bb0014147a20 */ /* 0x000fe40000410000 */
[----:B------:R-:W-:Y:S01]  /*4390*/  FMUL.FTZ R23, R23, c[0x0][0x2ec] ;  /* 0x0000bb0017177a20 */ /* 0x000fe20000410000 */
[----:B------:R-:W-:Y:S01]  /*43a0*/  MOV R60, R210 ;  /* 0x000000d2003c7202 */ /* 0x000fe20000000f00 */
[----:B------:R-:W-:Y:S01]  /*43b0*/  HMMA.16816.F32.BF16 R48, R12, R62, R48 ;  /* 0x0000003e0c30723c */ /* 0x000fe20000041830 */
[----:B------:R-:W-:Y:S01]  /*43c0*/  IABS R210, R212 ;  /* 0x000000d400d27213 */ /* 0x000fe20000000000 */
[----:B------:R-:W-:Y:S01]  /*43d0*/  IMAD.MOV.U32 R212, RZ, RZ, R16 ;  /* 0x000000ffffd47224 */ /* 0x000fe200078e0010 */
[----:B------:R-:W-:Y:S01]  /*43e0*/  IABS R16, R56 ;  /* 0x0000003800107213 */ /* 0x000fe20000000000 */
[----:B------:R-:W-:Y:S01]  /*43f0*/  IMAD.IADD R56, R0, 0x1, -R225 ;  /* 0x0000000100387824 */ /* 0x000fe200078e0ae1 */
[----:B------:R-:W-:Y:S01]  /*4400*/  IADD3 R61, R189, 0x31, RZ ;  /* 0x00000031bd3d7810 */ /* 0x000fe20007ffe0ff */
[----:B------:R-:W-:Y:S01]  /*4410*/  I2F R60, R60 ;  /* 0x0000003c003c7306 */ /* 0x000fe20000201400 */
[----:B------:R-:W-:Y:S01]  /*4420*/  IMAD.MOV.U32 R63, RZ, RZ, R210 ;  /* 0x000000ffff3f7224 */ /* 0x000fe200078e00d2 */
[----:B--2---:R-:W-:Y:S01]  /*4430*/  HMMA.16816.F32.BF16 R156, R32, R184, R156 ;  /* 0x000000b8209c723c */ /* 0x004fe2000004189c */
[----:B------:R-:W-:-:S02]  /*4440*/  FMUL.FTZ R21, R21, c[0x0][0x2ec] ;  /* 0x0000bb0015157a20 */ /* 0x000fc40000410000 */
[----:B------:R-:W-:-:S03]  /*4450*/  IMAD.IADD R62, R0, 0x1, -R61 ;  /* 0x00000001003e7824 */ /* 0x000fc600078e0a3d */
[----:B------:R-:W-:Y:S01]  /*4460*/  I2F R63, R63 ;  /* 0x0000003f003f7306 */ /* 0x000fe20000201400 */
[----:B------:R-:W-:Y:S01]  /*4470*/  IMAD.MOV.U32 R184, RZ, RZ, R16 ;  /* 0x000000ffffb87224 */ /* 0x000fe200078e0010 */
[----:B------:R-:W-:Y:S01]  /*4480*/  IABS R16, R56 ;  /* 0x0000003800107213 */ /* 0x000fe20000000000 */
[C---:B------:R-:W-:Y:S01]  /*4490*/  HMMA.16816.F32.BF16 R152, R32.reuse, R186, R152 ;  /* 0x000000ba2098723c */ /* 0x040fe20000041898 */
[C---:B------:R-:W-:Y:S02]  /*44a0*/  IADD3 R56, R0.reuse, -R227, RZ ;  /* 0x800000e300387210 */ /* 0x040fe40007ffe0ff */
[----:B------:R-:W-:Y:S01]  /*44b0*/  IABS R62, R62 ;  /* 0x0000003e003e7213 */ /* 0x000fe20000000000 */
[----:B------:R-:W-:Y:S01]  /*44c0*/  IMAD.MOV.U32 R185, RZ, RZ, R16 ;  /* 0x000000ffffb97224 */ /* 0x000fe200078e0010 */
[----:B------:R-:W-:Y:S01]  /*44d0*/  IABS R16, R56 ;  /* 0x0000003800107213 */ /* 0x000fe20000000000 */
[----:B------:R-:W-:Y:S01]  /*44e0*/  I2F R17, R17 ;  /* 0x0000001100117306 */ /* 0x000fe20000201400 */
[----:B------:R-:W-:Y:S01]  /*44f0*/  IADD3 R187, R189, 0x49, RZ ;  /* 0x00000049bdbb7810 */ /* 0x000fe20007ffe0ff */
[----:B------:R-:W-:Y:S04]  /*4500*/  HMMA.16816.F32.BF16 R148, R32, R180, R148 ;  /* 0x000000b42094723c */ /* 0x000fe80000041894 */
[----:B------:R-:W-:-:S02]  /*4510*/  IMAD.IADD R56, R0, 0x1, -R187 ;  /* 0x0000000100387824 */ /* 0x000fc400078e0abb */
[----:B------:R-:W-:Y:S01]  /*4520*/  I2F R210, R62 ;  /* 0x0000003e00d27306 */ /* 0x000fe20000201400 */
[----:B------:R-:W-:Y:S01]  /*4530*/  IMAD.MOV.U32 R180, RZ, RZ, R16 ;  /* 0x000000ffffb47224 */ /* 0x000fe200078e0010 */
[C---:B------:R-:W-:Y:S01]  /*4540*/  HMMA.16816.F32.BF16 R144, R32.reuse, R182, R144 ;  /* 0x000000b62090723c */ /* 0x040fe20000041890 */
[----:B------:R-:W-:Y:S01]  /*4550*/  IABS R16, R56 ;  /* 0x0000003800107213 */ /* 0x000fe20000000000 */
[----:B------:R-:W-:Y:S02]  /*4560*/  IMAD.IADD R56, R0, 0x1, -R231 ;  /* 0x0000000100387824 */ /* 0x000fe400078e0ae7 */
[----:B------:R-:W-:Y:S02]  /*4570*/  FMUL.FTZ R57, R157, c[0x0][0x2ec] ;  /* 0x0000bb009d397a20 */ /* 0x000fe40000410000 */
[----:B------:R-:W-:Y:S01]  /*4580*/  FMUL.FTZ R156, R156, c[0x0][0x2ec] ;  /* 0x0000bb009c9c7a20 */ /* 0x000fe20000410000 */
[----:B------:R-:W-:Y:S01]  /*4590*/  IADD3 R183, R189, 0x51, RZ ;  /* 0x00000051bdb77810 */ /* 0x000fe20007ffe0ff */
[----:B------:R-:W-:Y:S01]  /*45a0*/  HMMA.16816.F32.BF16 R140, R32, R176, R140 ;  /* 0x000000b0208c723c */ /* 0x000fe2000004188c */
[----:B------:R-:W-:Y:S01]  /*45b0*/  MOV R182, R16 ;  /* 0x0000001000b67202 */ /* 0x000fe20000000f00 */
[----:B------:R-:W-:Y:S01]  /*45c0*/  MUFU.TANH R57, R57 ;  /* 0x0000003900397308 */ /* 0x000fe20000002400 */
[----:B------:R-:W-:Y:S01]  /*45d0*/  IABS R16, R56 ;  /* 0x0000003800107213 */ /* 0x000fe20000000000 */
[----:B------:R-:W-:-:S02]  /*45e0*/  IMAD.IADD R56, R0, 0x1, -R183 ;  /* 0x0000000100387824 */ /* 0x000fc400078e0ab7 */
[----:B------:R-:W-:Y:S02]  /*45f0*/  FMUL.FTZ R224, R154, c[0x0][0x2ec] ;  /* 0x0000bb009ae07a20 */ /* 0x000fe40000410000 */
[----:B------:R-:W-:Y:S01]  /*4600*/  IMAD.MOV.U32 R177, RZ, RZ, R16 ;  /* 0x000000ffffb17224 */ /* 0x000fe200078e0010 */
[----:B------:R-:W-:Y:S01]  /*4610*/  IABS R16, R56 ;  /* 0x0000003800107213 */ /* 0x000fe20000000000 */
[----:B------:R-:W-:Y:S01]  /*4620*/  IMAD.IADD R56, R0, 0x1, -R233 ;  /* 0x0000000100387824 */ /* 0x000fe200078e0ae9 */
[C---:B------:R-:W-:Y:S01]  /*4630*/  HMMA.16816.F32.BF16 R132, R32.reuse, R172, R132 ;  /* 0x000000ac2084723c */ /* 0x040fe20000041884 */
[----:B------:R1:W-:Y:S01]  /*4640*/  MUFU.TANH R157, R116 ;  /* 0x00000074009d7308 */ /* 0x0003e20000002400 */
[----:B------:R-:W-:Y:S02]  /*4650*/  IMAD.IADD R181, R218, 0x1, -R189 ;  /* 0x00000001dab57824 */ /* 0x000fe400078e0abd */
[----:B------:R-:W-:Y:S01]  /*4660*/  IMAD.MOV.U32 R176, RZ, RZ, R16 ;  /* 0x000000ffffb07224 */ /* 0x000fe200078e0010 */
[----:B------:R-:W-:Y:S01]  /*4670*/  IABS R16, R56 ;  /* 0x0000003800107213 */ /* 0x000fe20000000000 */
[----:B------:R-:W-:Y:S01]  /*4680*/  FMUL.FTZ R154, R155, c[0x0][0x2ec] ;  /* 0x0000bb009b9a7a20 */ /* 0x000fe20000410000 */
[C---:B------:R-:W-:Y:S01]  /*4690*/  IADD3 R56, R0.reuse, -R235, RZ ;  /* 0x800000eb00387210 */ /* 0x040fe20007ffe0ff */
[C---:B------:R-:W-:Y:S01]  /*46a0*/  HMMA.16816.F32.BF16 R136, R32.reuse, R178, R136 ;  /* 0x000000b22088723c */ /* 0x040fe20000041888 */
[----:B------:R-:W-:Y:S01]  /*46b0*/  MUFU.TANH R224, R224 ;  /* 0x000000e000e07308 */ /* 0x000fe20000002400 */
[----:B------:R-:W-:Y:S01]  /*46c0*/  IMAD.MOV.U32 R172, RZ, RZ, R16 ;  /* 0x000000ffffac7224 */ /* 0x000fe200078e0010 */
[----:B------:R-:W-:Y:S01]  /*46d0*/  IABS R16, R56 ;  /* 0x0000003800107213 */ /* 0x000fe20000000000 */
[----:B------:R-:W-:Y:S01]  /*46e0*/  IMAD.IADD R56, R0, 0x1, -R237 ;  /* 0x0000000100387824 */ /* 0x000fe200078e0aed */
[----:B------:R-:W-:Y:S01]  /*46f0*/  IABS R181, R181 ;  /* 0x000000b500b57213 */ /* 0x000fe20000000000 */
[----:B------:R-:W-:Y:S01]  /*4700*/  FMUL.FTZ R155, R149, c[0x0][0x2ec] ;  /* 0x0000bb00959b7a20 */ /* 0x000fe20000410000 */
[C---:B------:R-:W-:Y:S01]  /*4710*/  IADD3 R179, R189.reuse, 0x61, RZ ;  /* 0x00000061bdb37810 */ /* 0x040fe20007ffe0ff */
[----:B------:R-:W-:Y:S01]  /*4720*/  HMMA.16816.F32.BF16 R128, R32, R174, R128 ;  /* 0x000000ae2080723c */ /* 0x000fe20000041880 */
[----:B------:R-:W-:Y:S01]  /*4730*/  IADD3 R178, R189, 0x78, RZ ;  /* 0x00000078bdb27810 */ /* 0x000fe20007ffe0ff */
[----:B------:R-:W-:Y:S01]  /*4740*/  MUFU.TANH R154, R154 ;  /* 0x0000009a009a7308 */ /* 0x000fe20000002400 */
[----:B------:R-:W-:Y:S01]  /*4750*/  FMUL.FTZ R151, R151, c[0x0][0x2ec] ;  /* 0x0000bb0097977a20 */ /* 0x000fe20000410000 */
[----:B-1----:R-:W-:Y:S01]  /*4760*/  IADD3 R116, -R199, R230, RZ ;  /* 0x000000e6c7747210 */ /* 0x002fe20007ffe1ff */
[----:B------:R-:W-:-:S02]  /*4770*/  FMUL.FTZ R148, R148, c[0x0][0x2ec] ;  /* 0x0000bb0094947a20 */ /* 0x000fc40000410000 */
[----:B------:R-:W-:Y:S01]  /*4780*/  IMAD.MOV.U32 R174, RZ, RZ, R16 ;  /* 0x000000ffffae7224 */ /* 0x000fe200078e0010 */
[----:B------:R-:W-:Y:S01]  /*4790*/  IABS R16, R56 ;  /* 0x0000003800107213 */ /* 0x000fe20000000000 */
[C---:B------:R-:W-:Y:S01]  /*47a0*/  HMMA.16816.F32.BF16 R124, R32.reuse, R168, R124 ;  /* 0x000000a8207c723c */ /* 0x040fe2000004187c */
[----:B------:R-:W-:Y:S01]  /*47b0*/  IADD3 R56, R0, -R179, RZ ;  /* 0x800000b300387210 */ /* 0x000fe20007ffe0ff */
[----:B------:R-:W-:Y:S01]  /*47c0*/  I2F R181, R181 ;  /* 0x000000b500b57306 */ /* 0x000fe20000201400 */
[----:B------:R-:W-:Y:S01]  /*47d0*/  FMUL.FTZ R152, R152, c[0x0][0x2ec] ;  /* 0x0000bb0098987a20 */ /* 0x000fe20000410000 */
[----:B------:R-:W-:Y:S01]  /*47e0*/  IABS R116, R116 ;  /* 0x0000007400747213 */ /* 0x000fe20000000000 */
[----:B------:R-:W-:Y:S02]  /*47f0*/  FMUL.FTZ R153, R153, c[0x0][0x2ec] ;  /* 0x0000bb0099997a20 */ /* 0x000fe40000410000 */
[----:B------:R-:W-:Y:S01]  /*4800*/  IMAD.MOV.U32 R168, RZ, RZ, R16 ;  /* 0x000000ffffa87224 */ /* 0x000fe200078e0010 */
[----:B------:R-:W-:Y:S01]  /*4810*/  IABS R16, R56 ;  /* 0x0000003800107213 */ /* 0x000fe20000000000 */
[----:B------:R-:W-:Y:S01]  /*4820*/  IMAD.IADD R56, R0, 0x1, -R247 ;  /* 0x0000000100387824 */ /* 0x000fe200078e0af7 */
[----:B------:R-:W-:Y:S01]  /*4830*/  HMMA.16816.F32.BF16 R120, R32, R170, R120 ;  /* 0x000000aa2078723c */ /* 0x000fe20000041878 */
[----:B------:R-:W1:Y:S01]  /*4840*/  MUFU.TANH R113, R148 ;  /* 0x0000009400717308 */ /* 0x000e620000002400 */
[----:B------:R-:W-:-:S02]  /*4850*/  IMAD.IADD R62, R218, 0x1, -R205 ;  /* 0x00000001da3e7824 */ /* 0x000fc400078e0acd */
[----:B------:R-:W-:Y:S02]  /*4860*/  FMUL.FTZ R137, R137, c[0x0][0x2ec] ;  /* 0x0000bb0089897a20 */ /* 0x000fe40000410000 */
[----:B------:R-:W-:Y:S01]  /*4870*/  FMUL.FTZ R140, R140, c[0x0][0x2ec] ;  /* 0x0000bb008c8c7a20 */ /* 0x000fe20000410000 */
[----:B------:R-:W-:Y:S01]  /*4880*/  IABS R62, R62 ;  /* 0x0000003e003e7213 */ /* 0x000fe20000000000 */
[----:B------:R-:W-:Y:S01]  /*4890*/  IMAD.MOV.U32 R170, RZ, RZ, R16 ;  /* 0x000000ffffaa7224 */ /* 0x000fe200078e0010 */
[----:B------:R-:W-:Y:S01]  /*48a0*/  IABS R16, R56 ;  /* 0x0000003800107213 */ /* 0x000fe20000000000 */
[----:B------:R-:W-:Y:S01]  /*48b0*/  HMMA.16816.F32.BF16 R52, R32, R164, R52 ;  /* 0x000000a42034723c */ /* 0x000fe20000041834 */
[----:B------:R-:W-:Y:S01]  /*48c0*/  IADD3 R56, R0, -R249, RZ ;  /* 0x800000f900387210 */ /* 0x000fe20007ffe0ff */
[----:B------:R-:W2:Y:S01]  /*48d0*/  I2F R116, R116 ;  /* 0x0000007400747306 */ /* 0x000ea20000201400 */
[----:B------:R-:W-:Y:S02]  /*48e0*/  FMUL.FTZ R136, R136, c[0x0][0x2ec] ;  /* 0x0000bb0088887a20 */ /* 0x000fe40000410000 */
[----:B------:R-:W-:-:S02]  /*48f0*/  FMUL.FTZ R139, R139, c[0x0][0x2ec] ;  /* 0x0000bb008b8b7a20 */ /* 0x000fc40000410000 */
[----:B------:R-:W-:Y:S01]  /*4900*/  IMAD.MOV.U32 R164, RZ, RZ, R16 ;  /* 0x000000ffffa47224 */ /* 0x000fe200078e0010 */
[----:B------:R-:W-:Y:S01]  /*4910*/  IABS R16, R56 ;  /* 0x0000003800107213 */ /* 0x000fe20000000000 */
[----:B------:R-:W-:Y:S01]  /*4920*/  IMAD.IADD R56, R0, 0x1, -R245 ;  /* 0x0000000100387824 */ /* 0x000fe200078e0af5 */
[C---:B------:R-:W-:Y:S01]  /*4930*/  HMMA.16816.F32.BF16 R48, R32.reuse, R166, R48 ;  /* 0x000000a62030723c */ /* 0x040fe20000041830 */
[----:B-1----:R-:W-:Y:S01]  /*4940*/  FFMA.FTZ R113, R200, -UR4, R113 ;  /* 0x80000004c8717c23 */ /* 0x002fe20008010071 */
[----:B------:R-:W1:Y:S01]  /*4950*/  MUFU.TANH R137, R137 ;  /* 0x0000008900897308 */ /* 0x000e620000002400 */
[----:B------:R-:W-:Y:S01]  /*4960*/  IMAD.MOV.U32 R165, RZ, RZ, R16 ;  /* 0x000000ffffa57224 */ /* 0x000fe200078e0010 */
[----:B------:R-:W-:Y:S01]  /*4970*/  IABS R16, R56 ;  /* 0x0000003800107213 */ /* 0x000fe20000000000 */
[----:B------:R-:W-:Y:S02]  /*4980*/  FMUL.FTZ R138, R138, c[0x0][0x2ec] ;  /* 0x0000bb008a8a7a20 */ /* 0x000fe40000410000 */
[----:B------:R-:W-:Y:S01]  /*4990*/  IADD3 R167, R189, 0x71, RZ ;  /* 0x00000071bda77810 */ /* 0x000fe20007ffe0ff */
[C---:B------:R-:W-:Y:S01]  /*49a0*/  HMMA.16816.F32.BF16 R44, R32.reuse, R160, R44 ;  /* 0x000000a0202c723c */ /* 0x040fe2000004182c */
[----:B------:R-:W-:Y:S01]  /*49b0*/  IMAD.MOV.U32 R166, RZ, RZ, R16 ;  /* 0x000000ffffa67224 */ /* 0x000fe200078e0010 */
[----:B------:R3:W-:Y:S01]  /*49c0*/  MUFU.TANH R161, R156 ;  /* 0x0000009c00a17308 */ /* 0x0007e20000002400 */
[----:B------:R-:W-:Y:S01]  /*49d0*/  IADD3 R56, R0, -R167, RZ ;  /* 0x800000a700387210 */ /* 0x000fe20007ffe0ff */
[----:B--2---:R-:W-:Y:S01]  /*49e0*/  FFMA.FTZ R111, R116, -UR4, R111 ;  /* 0x80000004746f7c23 */ /* 0x004fe2000801006f */
[----:B------:R-:W-:Y:S01]  /*49f0*/  IADD3 R116, -R223, R218, RZ ;  /* 0x000000dadf747210 */ /* 0x000fe20007ffe1ff */
[----:B------:R-:W-:Y:S01]  /*4a00*/  FMUL.FTZ R134, R134, c[0x0][0x2ec] ;  /* 0x0000bb0086867a20 */ /* 0x000fe20000410000 */
[----:B------:R-:W-:Y:S01]  /*4a10*/  IABS R16, R56 ;  /* 0x0000003800107213 */ /* 0x000fe20000000000 */
[----:B------:R-:W-:Y:S01]  /*4a20*/  IMAD.IADD R56, R0, 0x1, -R178 ;  /* 0x0000000100387824 */ /* 0x000fe200078e0ab2 */
[----:B------:R-:W-:Y:S01]  /*4a30*/  HMMA.16816.F32.BF16 R36, R32, R64, R36 ;  /* 0x000000402024723c */ /* 0x000fe20000041824 */
[----:B------:R-:W-:Y:S01]  /*4a40*/  IMAD.IADD R160, R218, 0x1, -R191 ;  /* 0x00000001daa07824 */ /* 0x000fe200078e0abf */
[----:B------:R-:W-:Y:S01]  /*4a50*/  I2F R62, R62 ;  /* 0x0000003e003e7306 */ /* 0x000fe20000201400 */
[----:B------:R-:W-:Y:S01]  /*4a60*/  IMAD.MOV.U32 R186, RZ, RZ, R16 ;  /* 0x000000ffffba7224 */ /* 0x000fe200078e0010 */
[----:B------:R-:W-:Y:S01]  /*4a70*/  IABS R16, R56 ;  /* 0x0000003800107213 */ /* 0x000fe20000000000 */
[----:B-1----:R-:W-:Y:S01]  /*4a80*/  FFMA.FTZ R137, R60, -UR4, R137 ;  /* 0x800000043c897c23 */ /* 0x002fe20008010089 */
[----:B------:R-:W-:Y:S01]  /*4a90*/  IADD3 R56, -R193, R218, RZ ;  /* 0x000000dac1387210 */ /* 0x000fe20007ffe1ff */
[----:B------:R-:W-:Y:S01]  /*4aa0*/  FMUL.FTZ R60, R92, c[0x0][0x2ec] ;  /* 0x0000bb005c3c7a20 */ /* 0x000fe20000410000 */
[----:B------:R-:W-:Y:S01]  /*4ab0*/  IABS R160, R160 ;  /* 0x000000a000a07213 */ /* 0x000fe20000000000 */
[----:B------:R-:W-:Y:S01]  /*4ac0*/  IMAD.MOV.U32 R244, RZ, RZ, R16 ;  /* 0x000000fffff47224 */ /* 0x000fe200078e0010 */
[----:B------:R-:W-:Y:S01]  /*4ad0*/  IABS R56, R56 ;  /* 0x0000003800387213 */ /* 0x000fe20000000000 */
[----:B------:R-:W-:Y:S01]  /*4ae0*/  IMAD.IADD R16, R216, 0x1, -R189 ;  /* 0x00000001d8107824 */ /* 0x000fe200078e0abd */
[-C--:B------:R-:W-:Y:S01]  /*4af0*/  IADD3 R64, -R189, R230.reuse, RZ ;  /* 0x000000e6bd407210 */ /* 0x080fe20007ffe1ff */
[C---:B------:R-:W-:Y:S01]  /*4b00*/  HMMA.16816.F32.BF16 R40, R12.reuse, R58, R40 ;  /* 0x0000003a0c28723c */ /* 0x040fe20000041828 */
[----:B------:R1:W2:Y:S01]  /*4b10*/  I2F R65, R56 ;  /* 0x0000003800417306 */ /* 0x0002a20000201400 */
[----:B---3--:R-:W-:Y:S01]  /*4b20*/  IADD3 R156, -R197, R230, RZ ;  /* 0x000000e6c59c7210 */ /* 0x008fe20007ffe1ff */
[----:B------:R-:W-:Y:S01]  /*4b30*/  FMUL.FTZ R92, R94, c[0x0][0x2ec] ;  /* 0x0000bb005e5c7a20 */ /* 0x000fe20000410000 */
[----:B------:R-:W-:Y:S01]  /*4b40*/  IABS R16, R16 ;  /* 0x0000001000107213 */ /* 0x000fe20000000000 */
[----:B------:R-:W-:Y:S01]  /*4b50*/  FMUL.FTZ R133, R133, c[0x0][0x2ec] ;  /* 0x0000bb0085857a20 */ /* 0x000fe20000410000 */
[----:B------:R-:W-:Y:S01]  /*4b60*/  IABS R64, R64 ;  /* 0x0000004000407213 */ /* 0x000fe20000000000 */
[----:B------:R-:W-:Y:S01]  /*4b70*/  FMUL.FTZ R59, R118, c[0x0][0x2ec] ;  /* 0x0000bb00763b7a20 */ /* 0x000fe20000410000 */
[----:B------:R-:W-:Y:S01]  /*4b80*/  IABS R156, R156 ;  /* 0x0000009c009c7213 */ /* 0x000fe20000000000 */
[----:B------:R-:W-:Y:S01]  /*4b90*/  I2F R160, R160 ;  /* 0x000000a000a07306 */ /* 0x000fe20000201400 */
[----:B------:R-:W-:Y:S01]  /*4ba0*/  IMAD.IADD R118, R218, 0x1, -R199 ;  /* 0x00000001da767824 */ /* 0x000fe200078e0ac7 */
[----:B------:R-:W-:Y:S01]  /*4bb0*/  HMMA.16816.F32.BF16 R8, R12, R18, R8 ;  /* 0x000000120c08723c */ /* 0x000fe20000041808 */
[----:B------:R-:W-:Y:S01]  /*4bc0*/  FMUL.FTZ R58, R158, c[0x0][0x2ec] ;  /* 0x0000bb009e3a7a20 */ /* 0x000fe20000410000 */
[----:B------:R-:W-:Y:S01]  /*4bd0*/  IABS R116, R116 ;  /* 0x0000007400747213 */ /* 0x000fe20000000000 */
[----:B------:R-:W-:Y:S01]  /*4be0*/  IMAD.IADD R158, R230, 0x1, -R205 ;  /* 0x00000001e69e7824 */ /* 0x000fe200078e0acd */
[----:B------:R-:W-:Y:S01]  /*4bf0*/  IABS R118, R118 ;  /* 0x0000007600767213 */ /* 0x000fe20000000000 */
[----:B------:R-:W-:Y:S01]  /*4c00*/  FMUL.FTZ R54, R54, c[0x0][0x2ec] ;  /* 0x0000bb0036367a20 */ /* 0x000fe20000410000 */
[----:B------:R-:W3:Y:S01]  /*4c10*/  I2F R16, R16 ;  /* 0x0000001000107306 */ /* 0x000ee20000201400 */
[----:B-1----:R-:W-:Y:S01]  /*4c20*/  IMAD.IADD R56, R216, 0x1, -R193 ;  /* 0x00000001d8387824 */ /* 0x002fe200078e0ac1 */
[----:B------:R-:W-:Y:S01]  /*4c30*/  IABS R158, R158 ;  /* 0x0000009e009e7213 */ /* 0x000fe20000000000 */
[----:B--2---:R-:W-:-:S02]  /*4c40*/  FFMA.FTZ R224, R65, -UR4, R224 ;  /* 0x8000000441e07c23 */ /* 0x004fc400080100e0 */
[----:B------:R-:W-:Y:S01]  /*4c50*/  FMUL.FTZ R50, R50, c[0x0][0x2ec] ;  /* 0x0000bb0032327a20 */ /* 0x000fe20000410000 */
[----:B------:R-:W-:Y:S01]  /*4c60*/  IABS R56, R56 ;  /* 0x0000003800387213 */ /* 0x000fe20000000000 */
[C---:B------:R-:W-:Y:S01]  /*4c70*/  HMMA.16816.F32.BF16 R40, R32.reuse, R162, R40 ;  /* 0x000000a22028723c */ /* 0x040fe20000041828 */
[----:B------:R-:W1:Y:S01]  /*4c80*/  MUFU.TANH R65, R155 ;  /* 0x0000009b00417308 */ /* 0x000e620000002400 */
[----:B------:R-:W-:Y:S02]  /*4c90*/  FMUL.FTZ R129, R129, c[0x0][0x2ec] ;  /* 0x0000bb0081817a20 */ /* 0x000fe40000410000 */
[----:B------:R-:W-:Y:S02]  /*4ca0*/  IMAD.MOV.U32 R173, RZ, RZ, R56 ;  /* 0x000000ffffad7224 */ /* 0x000fe400078e0038 */
[----:B------:R-:W-:Y:S01]  /*4cb0*/  FFMA.FTZ R56, R2, -UR4, R161 ;  /* 0x8000000402387c23 */ /* 0x000fe200080100a1 */
[----:B------:R-:W-:Y:S01]  /*4cc0*/  IADD3 R162, R0, -R214, RZ ;  /* 0x800000d600a27210 */ /* 0x000fe20007ffe0ff */
[----:B------:R-:W-:Y:S01]  /*4cd0*/  FFMA.FTZ R2, R190, -UR4, R57 ;  /* 0x80000004be027c23 */ /* 0x000fe20008010039 */
[----:B------:R-:W-:Y:S01]  /*4ce0*/  I2F R64, R64 ;  /* 0x0000004000407306 */ /* 0x000fe20000201400 */
[----:B------:R-:W-:Y:S01]  /*4cf0*/  FMUL.FTZ R57, R159, c[0x0][0x2ec] ;  /* 0x0000bb009f397a20 */ /* 0x000fe20000410000 */
[----:B------:R-:W-:Y:S01]  /*4d00*/  FSEL R159, R56, -INF , !P4 ;  /* 0xff800000389f7808 */ /* 0x000fe20006000000 */
[----:B---3--:R-:W-:Y:S01]  /*4d10*/  FFMA.FTZ R157, R16, -UR4, R157 ;  /* 0x80000004109d7c23 */ /* 0x008fe2000801009d */
[----:B------:R-:W-:Y:S01]  /*4d20*/  IADD3 R163, -R201, R230, RZ ;  /* 0x000000e6c9a37210 */ /* 0x000fe20007ffe1ff */
[----:B------:R-:W-:Y:S01]  /*4d30*/  IMAD.IADD R16, R230, 0x1, -R193 ;  /* 0x00000001e6107824 */ /* 0x000fe200078e0ac1 */
[----:B------:R-:W-:Y:S01]  /*4d40*/  FSEL R2, R2, -INF , !P3 ;  /* 0xff80000002027808 */ /* 0x000fe20005800000 */
[----:B------:R-:W-:Y:S01]  /*4d50*/  IMAD.IADD R0, R216, 0x1, -R191 ;  /* 0x00000001d8007824 */ /* 0x000fe200078e0abf */
[----:B------:R-:W2:Y:S01]  /*4d60*/  MUFU.TANH R57, R57 ;  /* 0x0000003900397308 */ /* 0x000ea20000002400 */
[----:B-1----:R-:W-:Y:S01]  /*4d70*/  FFMA.FTZ R202, R202, -UR4, R65 ;  /* 0x80000004caca7c23 */ /* 0x002fe20008010041 */
[----:B------:R-:W-:Y:S01]  /*4d80*/  IABS R16, R16 ;  /* 0x0000001000107213 */ /* 0x000fe20000000000 */
[----:B------:R-:W-:Y:S01]  /*4d90*/  IMAD.IADD R56, R216, 0x1, -R205 ;  /* 0x00000001d8387824 */ /* 0x000fe200078e0acd */
[----:B------:R-:W-:Y:S01]  /*4da0*/  FSEL R157, R157, -INF , !P4 ;  /* 0xff8000009d9d7808 */ /* 0x000fe20006000000 */
[----:B------:R-:W-:Y:S01]  /*4db0*/  HMMA.16816.F32.BF16 R32, R32, R66, R8 ;  /* 0x000000422020723c */ /* 0x000fe20000041808 */
[----:B------:R-:W-:Y:S01]  /*4dc0*/  IABS R0, R0 ;  /* 0x0000000000007213 */ /* 0x000fe20000000000 */
[----:B------:R-:W-:Y:S01]  /*4dd0*/  IMAD.MOV.U32 R175, RZ, RZ, R16 ;  /* 0x000000ffffaf7224 */ /* 0x000fe200078e0010 */
[----:B------:R-:W1:Y:S01]  /*4de0*/  MUFU.TANH R58, R58 ;  /* 0x0000003a003a7308 */ /* 0x000e620000002400 */
[----:B------:R-:W-:Y:S01]  /*4df0*/  IABS R163, R163 ;  /* 0x000000a300a37213 */ /* 0x000fe20000000000 */
[----:B------:R-:W-:Y:S01]  /*4e00*/  FMUL.FTZ R131, R131, c[0x0][0x2ec] ;  /* 0x0000bb0083837a20 */ /* 0x000fe20000410000 */
[----:B------:R-:W-:Y:S01]  /*4e10*/  IABS R56, R56 ;  /* 0x0000003800387213 */ /* 0x000fe20000000000 */
[----:B------:R-:W-:Y:S01]  /*4e20*/  FMUL.FTZ R127, R127, c[0x0][0x2ec] ;  /* 0x0000bb007f7f7a20 */ /* 0x000fe20000410000 */
[----:B------:R-:W-:Y:S01]  /*4e30*/  IABS R162, R162 ;  /* 0x000000a200a27213 */ /* 0x000fe20000000000 */
[----:B------:R-:W-:-:S02]  /*4e40*/  FMUL.FTZ R53, R53, c[0x0][0x2ec] ;  /* 0x0000bb0035357a20 */ /* 0x000fc40000410000 */
[----:B--2---:R-:W-:Y:S01]  /*4e50*/  FFMA.FTZ R160, R160, -UR4, R57 ;  /* 0x80000004a0a07c23 */ /* 0x004fe20008010039 */
[----:B------:R-:W-:Y:S01]  /*4e60*/  IADD3 R57, -R195, R218, RZ ;  /* 0x000000dac3397210 */ /* 0x000fe20007ffe1ff */
[----:B------:R-:W2:Y:S01]  /*4e70*/  MUFU.TANH R59, R59 ;  /* 0x0000003b003b7308 */ /* 0x000ea20000002400 */
[----:B------:R-:W-:Y:S02]  /*4e80*/  FMUL.FTZ R49, R49, c[0x0][0x2ec] ;  /* 0x0000bb0031317a20 */ /* 0x000fe40000410000 */
[----:B------:R-:W-:Y:S01]  /*4e90*/  IABS R16, R57 ;  /* 0x0000003900107213 */ /* 0x000fe20000000000 */
[----:B------:R-:W-:Y:S01]  /*4ea0*/  IMAD.IADD R57, R216, 0x1, -R195 ;  /* 0x00000001d8397824 */ /* 0x000fe200078e0ac3 */
[----:B------:R-:W-:Y:S01]  /*4eb0*/  IADD3 R195, -R195, R230, RZ ;  /* 0x000000e6c3c37210 */ /* 0x000fe20007ffe1ff */
[----:B-1----:R-:W-:Y:S01]  /*4ec0*/  FFMA.FTZ R181, R181, -UR4, R58 ;  /* 0x80000004b5b57c23 */ /* 0x002fe2000801003a */
[----:B------:R-:W-:Y:S01]  /*4ed0*/  FSEL R160, R160, -INF , !P3 ;  /* 0xff800000a0a07808 */ /* 0x000fe20005800000 */
[----:B------:R-:W-:Y:S01]  /*4ee0*/  IMAD.MOV.U32 R189, RZ, RZ, R16 ;  /* 0x000000ffffbd7224 */ /* 0x000fe200078e0010 */
[----:B------:R-:W-:Y:S01]  /*4ef0*/  IABS R16, R57 ;  /* 0x0000003900107213 */ /* 0x000fe20000000000 */
[----:B------:R-:W-:Y:S01]  /*4f00*/  IMAD.IADD R57, R218, 0x1, -R197 ;  /* 0x00000001da397824 */ /* 0x000fe200078e0ac5 */
[----:B------:R-:W-:Y:S01]  /*4f10*/  IABS R195, R195 ;  /* 0x000000c300c37213 */ /* 0x000fe20000000000 */
[----:B------:R-:W-:Y:S01]  /*4f20*/  I2F R118, R118 ;  /* 0x0000007600767306 */ /* 0x000fe20000201400 */
[----:B------:R-:W-:Y:S01]  /*4f30*/  FSEL R181, R181, -INF , !P4 ;  /* 0xff800000b5b57808 */ /* 0x000fe20006000000 */
[----:B------:R-:W-:-:S02]  /*4f40*/  IMAD.IADD R58, R216, 0x1, -R209 ;  /* 0x00000001d83a7824 */ /* 0x000fc400078e0ad1 */
[----:B------:R-:W-:Y:S01]  /*4f50*/  IMAD.MOV.U32 R190, RZ, RZ, R195 ;  /* 0x000000ffffbe7224 */ /* 0x000fe200078e00c3 */
[----:B------:R-:W-:Y:S01]  /*4f60*/  IABS R195, R57 ;  /* 0x0000003900c37213 */ /* 0x000fe20000000000 */
[C---:B------:R-:W-:Y:S01]  /*4f70*/  IMAD.IADD R57, R216.reuse, 0x1, -R197 ;  /* 0x00000001d8397824 */ /* 0x040fe200078e0ac5 */
[----:B------:R-:W-:Y:S01]  /*4f80*/  IABS R58, R58 ;  /* 0x0000003a003a7213 */ /* 0x000fe20000000000 */
[----:B------:R1:W3:Y:S01]  /*4f90*/  I2F R193, R16 ;  /* 0x0000001000c17306 */ /* 0x0002e20000201400 */
[----:B------:R-:W-:Y:S02]  /*4fa0*/  IMAD.IADD R197, R216, 0x1, -R213 ;  /* 0x00000001d8c57824 */ /* 0x000fe400078e0ad5 */
[----:B--2---:R-:W-:Y:S02]  /*4fb0*/  FFMA.FTZ R64, R64, -UR4, R59 ;  /* 0x8000000440407c23 */ /* 0x004fe4000801003b */
[----:B------:R-:W-:Y:S01]  /*4fc0*/  FMUL.FTZ R59, R119, c[0x0][0x2ec] ;  /* 0x0000bb00773b7a20 */ /* 0x000fe20000410000 */
[----:B------:R-:W-:Y:S01]  /*4fd0*/  IABS R197, R197 ;  /* 0x000000c500c57213 */ /* 0x000fe20000000000 */
[----:B------:R-:W-:Y:S01]  /*4fe0*/  IMAD.IADD R119, R218, 0x1, -R211 ;  /* 0x00000001da777824 */ /* 0x000fe200078e0ad3 */
[----:B------:R-:W2:Y:S01]  /*4ff0*/  I2F R189, R189 ;  /* 0x000000bd00bd7306 */ /* 0x000ea20000201400 */
[----:B------:R-:W-:Y:S01]  /*5000*/  FSEL R64, R64, -INF , !P4 ;  /* 0xff80000040407808 */ /* 0x000fe20006000000 */
[----:B------:R-:W-:Y:S01]  /*5010*/  FMUL.FTZ R126, R126, c[0x0][0x2ec] ;  /* 0x0000bb007e7e7a20 */ /* 0x000fe20000410000 */
[----:B------:R-:W-:Y:S01]  /*5020*/  ISETP.GE.AND P4, PT, R205, UR13, PT ;  /* 0x0000000dcd007c0c */ /* 0x000fe2000bf86270 */
[----:B------:R-:W-:Y:S01]  /*5030*/  FMUL.FTZ R45, R45, c[0x0][0x2ec] ;  /* 0x0000bb002d2d7a20 */ /* 0x000fe20000410000 */
[----:B------:R-:W-:Y:S01]  /*5040*/  IABS R119, R119 ;  /* 0x0000007700777213 */ /* 0x000fe20000000000 */
[----:B------:R-:W-:Y:S01]  /*5050*/  FMUL.FTZ R47, R47, c[0x0][0x2ec] ;  /* 0x0000bb002f2f7a20 */ /* 0x000fe20000410000 */
[----:B-1----:R-:W-:Y:S01]  /*5060*/  IABS R16, R57 ;  /* 0x0000003900107213 */ /* 0x002fe20000000000 */
[----:B------:R1:W-:Y:S01]  /*5070*/  MUFU.TANH R65, R151 ;  /* 0x0000009700417308 */ /* 0x0003e20000002400 */
[----:B---3--:R-:W-:-:S02]  /*5080*/  FFMA.FTZ R112, R193, -UR4, R112 ;  /* 0x80000004c1707c23 */ /* 0x008fc40008010070 */
[C---:B------:R-:W-:Y:S02]  /*5090*/  IMAD.IADD R57, R216.reuse, 0x1, -R201 ;  /* 0x00000001d8397824 */ /* 0x040fe400078e0ac9 */
[----:B------:R-:W-:Y:S02]  /*50a0*/  IMAD.MOV.U32 R171, RZ, RZ, R16 ;  /* 0x000000ffffab7224 */ /* 0x000fe400078e0010 */
[C---:B------:R-:W-:Y:S01]  /*50b0*/  IMAD.IADD R16, R216.reuse, 0x1, -R199 ;  /* 0x00000001d8107824 */ /* 0x040fe200078e0ac7 */
[----:B------:R-:W-:Y:S01]  /*50c0*/  I2F R156, R156 ;  /* 0x0000009c009c7306 */ /* 0x000fe20000201400 */
[----:B--2---:R-:W-:Y:S01]  /*50d0*/  FFMA.FTZ R154, R189, -UR4, R154 ;  /* 0x80000004bd9a7c23 */ /* 0x004fe2000801009a */
[----:B------:R-:W-:Y:S01]  /*50e0*/  IABS R57, R57 ;  /* 0x0000003900397213 */ /* 0x000fe20000000000 */
[----:B------:R-:W-:Y:S01]  /*50f0*/  IMAD.IADD R193, R216, 0x1, -R219 ;  /* 0x00000001d8c17824 */ /* 0x000fe200078e0adb */
[----:B------:R-:W-:Y:S01]  /*5100*/  IABS R16, R16 ;  /* 0x0000001000107213 */ /* 0x000fe20000000000 */
[----:B------:R-:W-:-:S02]  /*5110*/  FMUL.FTZ R36, R36, c[0x0][0x2ec] ;  /* 0x0000bb0024247a20 */ /* 0x000fc40000410000 */
[----:B------:R-:W-:Y:S01]  /*5120*/  FMUL.FTZ R38, R38, c[0x0][0x2ec] ;  /* 0x0000bb0026267a20 */ /* 0x000fe20000410000 */
[----:B------:R-:W2:Y:S01]  /*5130*/  I2F R171, R171 ;  /* 0x000000ab00ab7306 */ /* 0x000ea20000201400 */
[----:B-1----:R-:W-:Y:S01]  /*5140*/  FSEL R151, R112, -INF , !P1 ;  /* 0xff80000070977808 */ /* 0x002fe20004800000 */
[----:B------:R-:W-:Y:S01]  /*5150*/  IMAD.MOV.U32 R169, RZ, RZ, R16 ;  /* 0x000000ffffa97224 */ /* 0x000fe200078e0010 */
[----:B------:R-:W-:Y:S01]  /*5160*/  IABS R193, R193 ;  /* 0x000000c100c17213 */ /* 0x000fe20000000000 */
[----:B------:R-:W-:Y:S02]  /*5170*/  FMUL.FTZ R112, R109, c[0x0][0x2ec] ;  /* 0x0000bb006d707a20 */ /* 0x000fe40000410000 */
[----:B------:R-:W-:Y:S02]  /*5180*/  IMAD.IADD R16, R218, 0x1, -R201 ;  /* 0x00000001da107824 */ /* 0x000fe400078e0ac9 */
[----:B------:R-:W1:Y:S01]  /*5190*/  MUFU.TANH R189, R110 ;  /* 0x0000006e00bd7308 */ /* 0x000e620000002400 */
[----:B------:R-:W-:-:S02]  /*51a0*/  FMUL.FTZ R46, R46, c[0x0][0x2ec] ;  /* 0x0000bb002e2e7a20 */ /* 0x000fc40000410000 */
[----:B------:R-:W-:Y:S01]  /*51b0*/  IABS R16, R16 ;  /* 0x0000001000107213 */ /* 0x000fe20000000000 */
[----:B------:R-:W-:Y:S02]  /*51c0*/  FMUL.FTZ R51, R51, c[0x0][0x2ec] ;  /* 0x0000bb0033337a20 */ /* 0x000fe40000410000 */
[----:B------:R-:W-:Y:S02]  /*51d0*/  FMUL.FTZ R12, R22, c[0x0][0x2ec] ;  /* 0x0000bb00160c7a20 */ /* 0x000fe40000410000 */
[----:B------:R-:W-:Y:S01]  /*51e0*/  MUFU.TANH R199, R152 ;  /* 0x0000009800c77308 */ /* 0x000fe20000002400 */
[----:B--2---:R-:W-:Y:S02]  /*51f0*/  FFMA.FTZ R109, R171, -UR4, R108 ;  /* 0x80000004ab6d7c23 */ /* 0x004fe4000801006c */
[----:B------:R-:W-:Y:S02]  /*5200*/  FFMA.FTZ R171, R118, -UR4, R65 ;  /* 0x8000000476ab7c23 */ /* 0x000fe40008010041 */
[----:B------:R-:W-:-:S02]  /*5210*/  IMAD.IADD R65, R218, 0x1, -R215 ;  /* 0x00000001da417824 */ /* 0x000fc400078e0ad7 */
[----:B------:R-:W-:Y:S01]  /*5220*/  IMAD.IADD R118, R230, 0x1, -R221 ;  /* 0x00000001e6767824 */ /* 0x000fe200078e0add */
[----:B------:R-:W2:Y:S01]  /*5230*/  I2F R175, R175 ;  /* 0x000000af00af7306 */ /* 0x000ea20000201400 */
[----:B-1----:R-:W-:Y:S01]  /*5240*/  FFMA.FTZ R110, R156, -UR4, R189 ;  /* 0x800000049c6e7c23 */ /* 0x002fe200080100bd */
[----:B------:R-:W-:Y:S01]  /*5250*/  IABS R65, R65 ;  /* 0x0000004100417213 */ /* 0x000fe20000000000 */
[--C-:B------:R-:W-:Y:S01]  /*5260*/  IMAD.IADD R156, R218, 0x1, -R221.reuse ;  /* 0x00000001da9c7824 */ /* 0x100fe200078e0add */
[----:B------:R-:W-:Y:S01]  /*5270*/  FSEL R189, R113, -INF , !P0 ;  /* 0xff80000071bd7808 */ /* 0x000fe20004000000 */
[----:B------:R-:W-:Y:S01]  /*5280*/  FMUL.FTZ R113, R146, c[0x0][0x2ec] ;  /* 0x0000bb0092717a20 */ /* 0x000fe20000410000 */
[----:B------:R-:W-:Y:S01]  /*5290*/  FSEL R110, R110, -INF , !P0 ;  /* 0xff8000006e6e7808 */ /* 0x000fe20004000000 */
[----:B------:R-:W-:Y:S01]  /*52a0*/  FMUL.FTZ R146, R147, c[0x0][0x2ec] ;  /* 0x0000bb0093927a20 */ /* 0x000fe20000410000 */
[----:B------:R-:W1:Y:S01]  /*52b0*/  I2F R173, R173 ;  /* 0x000000ad00ad7306 */ /* 0x000e620000201400 */
[----:B------:R-:W-:Y:S01]  /*52c0*/  FSEL R147, R202, -INF , !P6 ;  /* 0xff800000ca937808 */ /* 0x000fe20007000000 */
[----:B------:R-:W-:Y:S01]  /*52d0*/  FMUL.FTZ R13, R40, c[0x0][0x2ec] ;  /* 0x0000bb00280d7a20 */ /* 0x000fe20000410000 */
[----:B------:R-:W-:Y:S01]  /*52e0*/  FSEL R171, R171, -INF , !P6 ;  /* 0xff800000abab7808 */ /* 0x000fe20007000000 */
[----:B------:R-:W-:Y:S01]  /*52f0*/  FMUL.FTZ R14, R41, c[0x0][0x2ec] ;  /* 0x0000bb00290e7a20 */ /* 0x000fe20000410000 */
[----:B------:R-:W-:Y:S01]  /*5300*/  IADD3 R202, -R225, R216, RZ ;  /* 0x000000d8e1ca7210 */ /* 0x000fe20007ffe1ff */
[----:B------:R-:W-:Y:S01]  /*5310*/  FMUL.FTZ R8, R42, c[0x0][0x2ec] ;  /* 0x0000bb002a087a20 */ /* 0x000fe20000410000 */
[----:B------:R-:W-:Y:S01]  /*5320*/  IABS R156, R156 ;  /* 0x0000009c009c7213 */ /* 0x000fe20000000000 */
[----:B------:R-:W-:Y:S01]  /*5330*/  I2F R169, R169 ;  /* 0x000000a900a97306 */ /* 0x000fe20000201400 */
[----:B--2---:R-:W-:Y:S01]  /*5340*/  FFMA.FTZ R114, R175, -UR4, R114 ;  /* 0x80000004af727c23 */ /* 0x004fe20008010072 */
[----:B------:R-:W-:Y:S01]  /*5350*/  FSEL R175, R224, -INF , !P2 ;  /* 0xff800000e0af7808 */ /* 0x000fe20005000000 */
[----:B------:R-:W-:Y:S01]  /*5360*/  FMUL.FTZ R9, R43, c[0x0][0x2ec] ;  /* 0x0000bb002b097a20 */ /* 0x000fe20000410000 */
[----:B------:R-:W-:Y:S01]  /*5370*/  IABS R118, R118 ;  /* 0x0000007600767213 */ /* 0x000fe20000000000 */
[----:B------:R-:W-:Y:S01]  /*5380*/  FMUL.FTZ R11, R32, c[0x0][0x2ec] ;  /* 0x0000bb00200b7a20 */ /* 0x000fe20000410000 */
[----:B------:R-:W-:Y:S01]  /*5390*/  FSEL R148, R114, -INF , !P2 ;  /* 0xff80000072947808 */ /* 0x000fe20005000000 */
[----:B------:R-:W-:Y:S01]  /*53a0*/  FMUL.FTZ R114, R150, c[0x0][0x2ec] ;  /* 0x0000bb0096727a20 */ /* 0x000fe20000410000 */
[----:B------:R-:W2:Y:S01]  /*53b0*/  MUFU.TANH R112, R112 ;  /* 0x0000007000707308 */ /* 0x000ea20000002400 */
[----:B-1----:R-:W-:Y:S01]  /*53c0*/  FFMA.FTZ R149, R173, -UR4, R226 ;  /* 0x80000004ad957c23 */ /* 0x002fe200080100e2 */
[----:B------:R-:W-:Y:S01]  /*53d0*/  FSEL R173, R154, -INF , !P1 ;  /* 0xff8000009aad7808 */ /* 0x000fe20004800000 */
[----:B------:R-:W-:Y:S01]  /*53e0*/  IMAD.IADD R154, R216, 0x1, -R221 ;  /* 0x00000001d89a7824 */ /* 0x000fe200078e0add */
[----:B------:R-:W-:Y:S01]  /*53f0*/  IABS R202, R202 ;  /* 0x000000ca00ca7213 */ /* 0x000fe20000000000 */
[----:B------:R-:W-:Y:S01]  /*5400*/  FMUL.FTZ R15, R33, c[0x0][0x2ec] ;  /* 0x0000bb00210f7a20 */ /* 0x000fe20000410000 */
[----:B------:R-:W-:Y:S01]  /*5410*/  FSEL R149, R149, -INF , !P2 ;  /* 0xff80000095957808 */ /* 0x000fe20005000000 */
[----:B------:R-:W-:Y:S01]  /*5420*/  FMUL.FTZ R34, R34, c[0x0][0x2ec] ;  /* 0x0000bb0022227a20 */ /* 0x000fe20000410000 */
[----:B------:R-:W1:Y:S01]  /*5430*/  I2F R205, R197 ;  /* 0x000000c500cd7306 */ /* 0x000e620000201400 */
[----:B------:R-:W-:Y:S01]  /*5440*/  IABS R154, R154 ;  /* 0x0000009a009a7213 */ /* 0x000fe20000000000 */
[----:B------:R-:W-:-:S06]  /*5450*/  FMUL.FTZ R35, R35, c[0x0][0x2ec] ;  /* 0x0000bb0023237a20 */ /* 0x000fcc0000410000 */
[----:B------:R3:W4:Y:S01]  /*5460*/  MUFU.TANH R197, R153 ;  /* 0x0000009900c57308 */ /* 0x0007220000002400 */
[----:B--2---:R-:W-:Y:S02]  /*5470*/  FFMA.FTZ R108, R169, -UR4, R112 ;  /* 0x80000004a96c7c23 */ /* 0x004fe40008010070 */
[----:B------:R-:W-:-:S05]  /*5480*/  IMAD.IADD R112, R216, 0x1, -R215 ;  /* 0x00000001d8707824 */ /* 0x000fca00078e0ad7 */
[----:B------:R2:W-:Y:S01]  /*5490*/  I2F R224, R65 ;  /* 0x0000004100e07306 */ /* 0x0005e20000201400 */
[----:B------:R-:W-:Y:S01]  /*54a0*/  IABS R112, R112 ;  /* 0x0000007000707213 */ /* 0x000fe20000000000 */
[----:B-1----:R-:W-:Y:S02]  /*54b0*/  FFMA.FTZ R205, R205, -UR4, R96 ;  /* 0x80000004cdcd7c23 */ /* 0x002fe40008010060 */
[----:B------:R-:W-:Y:S02]  /*54c0*/  FMUL.FTZ R96, R132, c[0x0][0x2ec] ;  /* 0x0000bb0084607a20 */ /* 0x000fe40000410000 */
[----:B---3--:R-:W-:Y:S02]  /*54d0*/  FFMA.FTZ R153, R192, -UR4, R199 ;  /* 0x80000004c0997c23 */ /* 0x008fe400080100c7 */
[----:B------:R-:W1:Y:S01]  /*54e0*/  I2F R0, R0 ;  /* 0x0000000000007306 */ /* 0x000e620000201400 */
[----:B------:R-:W-:Y:S02]  /*54f0*/  FMUL.FTZ R192, R144, c[0x0][0x2ec] ;  /* 0x0000bb0090c07a20 */ /* 0x000fe40000410000 */
[----:B------:R-:W-:Y:S01]  /*5500*/  FMUL.FTZ R144, R145, c[0x0][0x2ec] ;  /* 0x0000bb0091907a20 */ /* 0x000fe20000410000 */
[----:B------:R-:W-:Y:S01]  /*5510*/  FSEL R145, R108, -INF , !P6 ;  /* 0xff8000006c917808 */ /* 0x000fe20007000000 */
[----:B------:R-:W-:Y:S01]  /*5520*/  FMUL.FTZ R108, R105, c[0x0][0x2ec] ;  /* 0x0000bb00696c7a20 */ /* 0x000fe20000410000 */
[----:B------:R-:W-:Y:S01]  /*5530*/  FSEL R153, R153, -INF , !P2 ;  /* 0xff80000099997808 */ /* 0x000fe20005000000 */
[----:B------:R-:W-:Y:S01]  /*5540*/  FMUL.FTZ R105, R107, c[0x0][0x2ec] ;  /* 0x0000bb006b697a20 */ /* 0x000fe20000410000 */
[----:B--2---:R-:W-:Y:S01]  /*5550*/  FSEL R65, R109, -INF , !P0 ;  /* 0xff8000006d417808 */ /* 0x004fe20004000000 */
[----:B------:R-:W-:Y:S01]  /*5560*/  IMAD.IADD R109, R230, 0x1, -R215 ;  /* 0x00000001e66d7824 */ /* 0x000fe200078e0ad7 */
[----:B------:R-:W2:Y:S01]  /*5570*/  MUFU.TANH R59, R59 ;  /* 0x0000003b003b7308 */ /* 0x000ea20000002400 */
[----:B------:R-:W-:Y:S01]  /*5580*/  ISETP.GE.AND P2, PT, R211, UR13, PT ;  /* 0x0000000dd3007c0c */ /* 0x000fe2000bf46270 */
[----:B----4-:R-:W-:-:S02]  /*5590*/  FFMA.FTZ R155, R194, -UR4, R197 ;  /* 0x80000004c29b7c23 */ /* 0x010fc400080100c5 */
[----:B------:R-:W-:Y:S01]  /*55a0*/  IABS R109, R109 ;  /* 0x0000006d006d7213 */ /* 0x000fe20000000000 */
[----:B------:R-:W-:Y:S02]  /*55b0*/  IMAD.IADD R194, R218, 0x1, -R61 ;  /* 0x00000001dac27824 */ /* 0x000fe400078e0a3d */
[----:B-1----:R-:W-:Y:S01]  /*55c0*/  FFMA.FTZ R0, R0, -UR4, R117 ;  /* 0x8000000400007c23 */ /* 0x002fe20008010075 */
[----:B------:R-:W-:Y:S01]  /*55d0*/  I2F R16, R16 ;  /* 0x0000001000107306 */ /* 0x000fe20000201400 */
[----:B------:R-:W-:Y:S01]  /*55e0*/  IADD3 R117, -R211, R216, RZ ;  /* 0x000000d8d3757210 */ /* 0x000fe20007ffe1ff */
[----:B------:R-:W-:Y:S01]  /*55f0*/  IMAD.IADD R197, R218, 0x1, -R219 ;  /* 0x00000001dac57824 */ /* 0x000fe200078e0adb */
[----:B------:R-:W-:Y:S01]  /*5600*/  FSEL R155, R155, -INF , !P1 ;  /* 0xff8000009b9b7808 */ /* 0x000fe20004800000 */
[----:B------:R-:W-:Y:S01]  /*5610*/  IMAD.IADD R199, R230, 0x1, -R227 ;  /* 0x00000001e6c77824 */ /* 0x000fe200078e0ae3 */
[----:B------:R-:W-:Y:S02]  /*5620*/  FSEL R0, R0, -INF , !P3 ;  /* 0xff80000000007808 */ /* 0x000fe40005800000 */
[----:B------:R-:W-:Y:S01]  /*5630*/  IABS R117, R117 ;  /* 0x0000007500757213 */ /* 0x000fe20000000000 */
[----:B------:R-:W1:Y:S01]  /*5640*/  MUFU.TANH R113, R113 ;  /* 0x0000007100717308 */ /* 0x000e620000002400 */
[----:B--2---:R-:W-:Y:S01]  /*5650*/  FFMA.FTZ R222, R222, -UR4, R59 ;  /* 0x80000004dede7c23 */ /* 0x004fe2000801003b */
[----:B------:R-:W-:-:S02]  /*5660*/  IADD3 R59, -R209, R218, RZ ;  /* 0x000000dad13b7210 */ /* 0x000fc40007ffe1ff */
[----:B------:R-:W-:Y:S02]  /*5670*/  IABS R194, R194 ;  /* 0x000000c200c27213 */ /* 0x000fe40000000000 */
[----:B------:R-:W-:Y:S02]  /*5680*/  FSEL R152, R222, -INF , !P3 ;  /* 0xff800000de987808 */ /* 0x000fe40005800000 */
[----:B------:R-:W2:Y:S01]  /*5690*/  I2F R191, R57 ;  /* 0x0000003900bf7306 */ /* 0x000ea20000201400 */
[----:B------:R-:W-:Y:S02]  /*56a0*/  ISETP.GE.AND P3, PT, R209, UR13, PT ;  /* 0x0000000dd1007c0c */ /* 0x000fe4000bf66270 */
[----:B------:R-:W-:Y:S02]  /*56b0*/  IADD3 R222, -R217, R218, RZ ;  /* 0x000000dad9de7210 */ /* 0x000fe40007ffe1ff */
[----:B------:R-:W-:Y:S02]  /*56c0*/  IABS R59, R59 ;  /* 0x0000003b003b7213 */ /* 0x000fe40000000000 */
[----:B------:R-:W-:Y:S01]  /*56d0*/  IABS R222, R222 ;  /* 0x000000de00de7213 */ /* 0x000fe20000000000 */
[----:B------:R-:W3:Y:S01]  /*56e0*/  I2F R163, R163 ;  /* 0x000000a300a37306 */ /* 0x000ee20000201400 */
[----:B-1----:R-:W-:Y:S01]  /*56f0*/  FFMA.FTZ R16, R16, -UR4, R113 ;  /* 0x8000000410107c23 */ /* 0x002fe20008010071 */
[----:B------:R-:W-:-:S02]  /*5700*/  IABS R197, R197 ;  /* 0x000000c500c57213 */ /* 0x000fc40000000000 */
[----:B------:R-:W-:Y:S02]  /*5710*/  IABS R199, R199 ;  /* 0x000000c700c77213 */ /* 0x000fe40000000000 */
[----:B------:R-:W-:Y:S02]  /*5720*/  IADD3 R113, -R183, R218, RZ ;  /* 0x000000dab7717210 */ /* 0x000fe40007ffe1ff */
[----:B------:R-:W1:Y:S01]  /*5730*/  MUFU.TANH R192, R192 ;  /* 0x000000c000c07308 */ /* 0x000e620000002400 */
[----:B--2---:R-:W-:Y:S01]  /*5740*/  FFMA.FTZ R104, R191, -UR4, R104 ;  /* 0x80000004bf687c23 */ /* 0x004fe20008010068 */
[----:B------:R-:W-:Y:S01]  /*5750*/  IABS R113, R113 ;  /* 0x0000007100717213 */ /* 0x000fe20000000000 */
[C---:B------:R-:W-:Y:S02]  /*5760*/  IMAD.IADD R57, R230.reuse, 0x1, -R209 ;  /* 0x00000001e6397824 */ /* 0x040fe400078e0ad1 */
[----:B------:R-:W-:-:S03]  /*5770*/  IMAD.IADD R209, R230, 0x1, -R61 ;  /* 0x00000001e6d17824 */ /* 0x000fc600078e0a3d */
[----:B------:R2:W4:Y:S01]  /*5780*/  I2F R226, R109 ;  /* 0x0000006d00e27306 */ /* 0x0005220000201400 */
[----:B---3--:R-:W-:Y:S01]  /*5790*/  FFMA.FTZ R106, R163, -UR4, R106 ;  /* 0x80000004a36a7c23 */ /* 0x008fe2000801006a */
[----:B------:R-:W-:Y:S02]  /*57a0*/  FSEL R163, R16, -INF , !P5 ;  /* 0xff80000010a37808 */ /* 0x000fe40006800000 */
[----:B------:R-:W-:Y:S02]  /*57b0*/  IABS R57, R57 ;  /* 0x0000003900397213 */ /* 0x000fe40000000000 */
[----:B------:R-:W-:Y:S01]  /*57c0*/  FSEL R16, R106, -INF , !P5 ;  /* 0xff8000006a107808 */ /* 0x000fe20006800000 */
[----:B------:R-:W-:Y:S01]  /*57d0*/  FMUL.FTZ R106, R142, c[0x0][0x2ec] ;  /* 0x0000bb008e6a7a20 */ /* 0x000fe20000410000 */
[----:B------:R-:W3:Y:S01]  /*57e0*/  I2F R228, R112 ;  /* 0x0000007000e47306 */ /* 0x000ee20000201400 */
[----:B-1----:R-:W-:Y:S01]  /*57f0*/  FFMA.FTZ R192, R203, -UR4, R192 ;  /* 0x80000004cbc07c23 */ /* 0x002fe200080100c0 */
[----:B------:R-:W-:Y:S01]  /*5800*/  IABS R209, R209 ;  /* 0x000000d100d17213 */ /* 0x000fe20000000000 */
[----:B------:R-:W-:-:S03]  /*5810*/  FMUL.FTZ R142, R143, c[0x0][0x2ec] ;  /* 0x0000bb008f8e7a20 */ /* 0x000fc60000410000 */
[----:B------:R-:W-:Y:S01]  /*5820*/  FSEL R107, R192, -INF , !P5 ;  /* 0xff800000c06b7808 */ /* 0x000fe20006800000 */
[----:B------:R-:W-:Y:S01]  /*5830*/  IMAD.IADD R192, R216, 0x1, -R187 ;  /* 0x00000001d8c07824 */ /* 0x000fe200078e0abb */
[----:B------:R-:W-:Y:S01]  /*5840*/  I2F R195, R195 ;  /* 0x000000c300c37306 */ /* 0x000fe20000201400 */
[----:B--2---:R-:W-:Y:S02]  /*5850*/  IMAD.IADD R109, R218, 0x1, -R225 ;  /* 0x00000001da6d7824 */ /* 0x004fe400078e0ae1 */
[----:B----4-:R-:W-:Y:S01]  /*5860*/  FFMA.FTZ R99, R226, -UR4, R99 ;  /* 0x80000004e2637c23 */ /* 0x010fe20008010063 */
[----:B------:R-:W-:Y:S02]  /*5870*/  IABS R192, R192 ;  /* 0x000000c000c07213 */ /* 0x000fe40000000000 */
[----:B------:R-:W-:Y:S02]  /*5880*/  IABS R109, R109 ;  /* 0x0000006d006d7213 */ /* 0x000fe40000000000 */
[----:B------:R-:W1:Y:S01]  /*5890*/  MUFU.TANH R114, R114 ;  /* 0x0000007200727308 */ /* 0x000e620000002400 */
[----:B---3--:R-:W-:-:S07]  /*58a0*/  FFMA.FTZ R97, R228, -UR4, R97 ;  /* 0x80000004e4617c23 */ /* 0x008fce0008010061 */
[----:B------:R-:W-:Y:S08]  /*58b0*/  I2F R112, R109 ;  /* 0x0000006d00707306 */ /* 0x000ff00000201400 */
[----:B------:R2:W3:Y:S01]  /*58c0*/  MUFU.TANH R109, R144 ;  /* 0x00000090006d7308 */ /* 0x0004e20000002400 */
[----:B-1----:R-:W-:-:S05]  /*58d0*/  FFMA.FTZ R114, R195, -UR4, R114 ;  /* 0x80000004c3727c23 */ /* 0x002fca0008010072 */
[----:B------:R-:W-:Y:S01]  /*58e0*/  FSEL R169, R114, -INF , !P0 ;  /* 0xff80000072a97808 */ /* 0x000fe20004000000 */
[----:B------:R-:W-:Y:S01]  /*58f0*/  IMAD.IADD R114, R230, 0x1, -R223 ;  /* 0x00000001e6727824 */ /* 0x000fe200078e0adf */
[----:B------:R1:W-:Y:S01]  /*5900*/  I2F R161, R56 ;  /* 0x0000003800a17306 */ /* 0x0003e20000201400 */
[----:B------:R-:W-:Y:S01]  /*5910*/  ISETP.GE.AND P0, PT, R215, UR13, PT ;  /* 0x0000000dd7007c0c */ /* 0x000fe2000bf06270 */
[----:B------:R-:W-:Y:S02]  /*5920*/  IMAD.IADD R215, R216, 0x1, -R217 ;  /* 0x00000001d8d77824 */ /* 0x000fe400078e0ad9 */
[----:B------:R-:W-:Y:S02]  /*5930*/  IABS R114, R114 ;  /* 0x0000007200727213 */ /* 0x000fe40000000000 */
[----:B------:R-:W-:Y:S02]  /*5940*/  FSEL R94, R97, -INF , !P0 ;  /* 0xff800000615e7808 */ /* 0x000fe40004000000 */
[----:B--2---:R-:W-:Y:S01]  /*5950*/  FSEL R144, R111, -INF , !P6 ;  /* 0xff8000006f907808 */ /* 0x004fe20007000000 */
[----:B------:R-:W-:Y:S01]  /*5960*/  I2F R58, R58 ;  /* 0x0000003a003a7306 */ /* 0x000fe20000201400 */
[----:B------:R-:W-:Y:S01]  /*5970*/  FSEL R111, R104, -INF , !P5 ;  /* 0xff800000686f7808 */ /* 0x000fe20006800000 */
[----:B---3--:R-:W-:Y:S01]  /*5980*/  FFMA.FTZ R109, R204, -UR4, R109 ;  /* 0x80000004cc6d7c23 */ /* 0x008fe2000801006d */
[----:B------:R-:W-:Y:S01]  /*5990*/  ISETP.GE.AND P5, PT, R61, UR13, PT ;  /* 0x0000000d3d007c0c */ /* 0x000fe2000bfa6270 */
[----:B------:R-:W-:Y:S01]  /*59a0*/  FMUL.FTZ R204, R128, c[0x0][0x2ec] ;  /* 0x0000bb0080cc7a20 */ /* 0x000fe20000410000 */
[----:B------:R-:W-:Y:S01]  /*59b0*/  IABS R215, R215 ;  /* 0x000000d700d77213 */ /* 0x000fe20000000000 */
[----:B------:R-:W-:Y:S01]  /*59c0*/  FMUL.FTZ R128, R130, c[0x0][0x2ec] ;  /* 0x0000bb0082807a20 */ /* 0x000fe20000410000 */
[----:B------:R-:W-:Y:S01]  /*59d0*/  ISETP.GE.AND P6, PT, R217, UR13, PT ;  /* 0x0000000dd9007c0c */ /* 0x000fe2000bfc6270 */
[----:B-1----:R-:W-:Y:S01]  /*59e0*/  IMAD.IADD R56, R230, 0x1, -R211 ;  /* 0x00000001e6387824 */ /* 0x002fe200078e0ad3 */
[----:B------:R-:W-:Y:S01]  /*59f0*/  IADD3 R211, -R61, R216, RZ ;  /* 0x000000d83dd37210 */ /* 0x000fe20007ffe1ff */
[----:B------:R-:W-:Y:S01]  /*5a00*/  FMUL.FTZ R61, R100, c[0x0][0x2ec] ;  /* 0x0000bb00643d7a20 */ /* 0x000fe20000410000 */
[----:B------:R-:W-:Y:S01]  /*5a10*/  I2F R57, R57 ;  /* 0x0000003900397306 */ /* 0x000fe20000201400 */
[----:B------:R-:W-:Y:S01]  /*5a20*/  FMUL.FTZ R100, R102, c[0x0][0x2ec] ;  /* 0x0000bb0066647a20 */ /* 0x000fe20000410000 */
[----:B------:R-:W-:Y:S01]  /*5a30*/  IABS R211, R211 ;  /* 0x000000d300d37213 */ /* 0x000fe20000000000 */
[----:B------:R-:W-:Y:S01]  /*5a40*/  IMAD.IADD R102, R230, 0x1, -R225 ;  /* 0x00000001e6667824 */ /* 0x000fe200078e0ae1 */
[----:B------:R-:W-:Y:S01]  /*5a50*/  IABS R56, R56 ;  /* 0x0000003800387213 */ /* 0x000fe20000000000 */
[----:B------:R-:W-:Y:S01]  /*5a60*/  FMUL.FTZ R130, R88, c[0x0][0x2ec] ;  /* 0x0000bb0058827a20 */ /* 0x000fe20000410000 */
[----:B------:R-:W-:Y:S01]  /*5a70*/  FSEL R191, R109, -INF , !P4 ;  /* 0xff8000006dbf7808 */ /* 0x000fe20006000000 */
[----:B------:R-:W-:Y:S01]  /*5a80*/  FMUL.FTZ R88, R125, c[0x0][0x2ec] ;  /* 0x0000bb007d587a20 */ /* 0x000fe20000410000 */
[----:B------:R-:W1:Y:S01]  /*5a90*/  MUFU.TANH R61, R61 ;  /* 0x0000003d003d7308 */ /* 0x000e620000002400 */
[----:B------:R-:W-:-:S02]  /*5aa0*/  IABS R102, R102 ;  /* 0x0000006600667213 */ /* 0x000fc40000000000 */
[----:B------:R-:W-:Y:S01]  /*5ab0*/  FSEL R242, R99, -INF , !P0 ;  /* 0xff80000063f27808 */ /* 0x000fe20004000000 */
[----:B------:R-:W-:Y:S02]  /*5ac0*/  IMAD.IADD R99, R218, 0x1, -R245 ;  /* 0x00000001da637824 */ /* 0x000fe400078e0af5 */
[----:B------:R-:W-:Y:S02]  /*5ad0*/  IMAD.MOV.U32 R203, RZ, RZ, R102 ;  /* 0x000000ffffcb7224 */ /* 0x000fe400078e0066 */
[----:B------:R-:W2:Y:S01]  /*5ae0*/  MUFU.TANH R100, R100 ;  /* 0x0000006400647308 */ /* 0x000ea20000002400 */
[----:B------:R-:W-:-:S07]  /*5af0*/  IABS R99, R99 ;  /* 0x0000006300637213 */ /* 0x000fce0000000000 */
[----:B------:R-:W3:Y:S01]  /*5b00*/  I2F R190, R190 ;  /* 0x000000be00be7306 */ /* 0x000ee20000201400 */
[----:B-1----:R-:W-:-:S07]  /*5b10*/  FFMA.FTZ R58, R58, -UR4, R61 ;  /* 0x800000043a3a7c23 */ /* 0x002fce000801003d */
[----:B------:R-:W1:Y:S01]  /*5b20*/  MUFU.TANH R195, R146 ;  /* 0x0000009200c37308 */ /* 0x000e620000002400 */
[----:B--2---:R-:W-:Y:S01]  /*5b30*/  FFMA.FTZ R100, R57, -UR4, R100 ;  /* 0x8000000439647c23 */ /* 0x004fe20008010064 */
[----:B------:R-:W-:-:S04]  /*5b40*/  FSEL R57, R58, -INF , !P3 ;  /* 0xff8000003a397808 */ /* 0x000fc80005800000 */
[----:B------:R-:W-:Y:S02]  /*5b50*/  FSEL R58, R100, -INF , !P3 ;  /* 0xff800000643a7808 */ /* 0x000fe40005800000 */
[----:B------:R-:W-:Y:S01]  /*5b60*/  I2F R158, R158 ;  /* 0x0000009e009e7306 */ /* 0x000fe20000201400 */
[----:B---3--:R-:W-:Y:S01]  /*5b70*/  FFMA.FTZ R115, R190, -UR4, R115 ;  /* 0x80000004be737c23 */ /* 0x008fe20008010073 */
[----:B------:R-:W-:-:S04]  /*5b80*/  IADD3 R190, -R219, R230, RZ ;  /* 0x000000e6dbbe7210 */ /* 0x000fc80007ffe1ff */
[----:B------:R-:W-:Y:S02]  /*5b90*/  FSEL R150, R115, -INF , !P1 ;  /* 0xff80000073967808 */ /* 0x000fe40004800000 */
[----:B------:R-:W2:Y:S01]  /*5ba0*/  MUFU.TANH R105, R105 ;  /* 0x0000006900697308 */ /* 0x000ea20000002400 */
[C---:B------:R-:W-:Y:S01]  /*5bb0*/  ISETP.GE.AND P1, PT, R213.reuse, UR13, PT ;  /* 0x0000000dd5007c0c */ /* 0x040fe2000bf26270 */
[----:B-1----:R-:W-:Y:S01]  /*5bc0*/  FFMA.FTZ R62, R62, -UR4, R195 ;  /* 0x800000043e3e7c23 */ /* 0x002fe200080100c3 */
[----:B------:R-:W-:Y:S01]  /*5bd0*/  IADD3 R115, -R213, R230, RZ ;  /* 0x000000e6d5737210 */ /* 0x000fe20007ffe1ff */
[----:B------:R-:W-:Y:S01]  /*5be0*/  IMAD.IADD R213, R230, 0x1, -R217 ;  /* 0x00000001e6d57824 */ /* 0x000fe200078e0ad9 */
[----:B------:R-:W-:Y:S01]  /*5bf0*/  FSEL R132, R205, -INF , !P1 ;  /* 0xff800000cd847808 */ /* 0x000fe20004800000 */
[----:B------:R-:W-:Y:S01]  /*5c00*/  IMAD.IADD R195, R218, 0x1, -R187 ;  /* 0x00000001dac37824 */ /* 0x000fe200078e0abb */
[----:B------:R-:W-:Y:S01]  /*5c10*/  IABS R115, R115 ;  /* 0x0000007300737213 */ /* 0x000fe20000000000 */
[----:B------:R-:W1:Y:S01]  /*5c20*/  MUFU.TANH R108, R108 ;  /* 0x0000006c006c7308 */ /* 0x000e620000002400 */
[----:B------:R-:W-:Y:S01]  /*5c30*/  IABS R213, R213 ;  /* 0x000000d500d57213 */ /* 0x000fe20000000000 */
[----:B------:R-:W-:Y:S01]  /*5c40*/  FMUL.FTZ R205, R80, c[0x0][0x2ec] ;  /* 0x0000bb0050cd7a20 */ /* 0x000fe20000410000 */
[----:B------:R-:W-:Y:S01]  /*5c50*/  IABS R190, R190 ;  /* 0x000000be00be7213 */ /* 0x000fe20000000000 */
[----:B------:R-:W-:Y:S01]  /*5c60*/  FMUL.FTZ R80, R52, c[0x0][0x2ec] ;  /* 0x0000bb0034507a20 */ /* 0x000fe20000410000 */
[----:B------:R-:W-:Y:S01]  /*5c70*/  IABS R195, R195 ;  /* 0x000000c300c37213 */ /* 0x000fe20000000000 */
[----:B------:R-:W-:-:S02]  /*5c80*/  FMUL.FTZ R52, R55, c[0x0][0x2ec] ;  /* 0x0000bb0037347a20 */ /* 0x000fc40000410000 */
[----:B------:R-:W-:Y:S01]  /*5c90*/  I2F R117, R117 ;  /* 0x0000007500757306 */ /* 0x000fe20000201400 */
[----:B--2---:R-:W-:Y:S01]  /*5ca0*/  FFMA.FTZ R105, R158, -UR4, R105 ;  /* 0x800000049e697c23 */ /* 0x004fe20008010069 */
[----:B------:R-:W-:Y:S01]  /*5cb0*/  IADD3 R158, -R187, R230, RZ ;  /* 0x000000e6bb9e7210 */ /* 0x000fe20007ffe1ff */
[----:B------:R-:W-:Y:S02]  /*5cc0*/  FMUL.FTZ R55, R44, c[0x0][0x2ec] ;  /* 0x0000bb002c377a20 */ /* 0x000fe40000410000 */
[----:B------:R-:W-:Y:S01]  /*5cd0*/  FMUL.FTZ R44, R69, c[0x0][0x2ec] ;  /* 0x0000bb00452c7a20 */ /* 0x000fe20000410000 */
[----:B------:R-:W-:Y:S01]  /*5ce0*/  IABS R158, R158 ;  /* 0x0000009e009e7213 */ /* 0x000fe20000000000 */
[----:B------:R-:W-:Y:S01]  /*5cf0*/  IMAD.IADD R146, R230, 0x1, -R237 ;  /* 0x00000001e6927824 */ /* 0x000fe200078e0aed */
[----:B------:R-:W2:Y:S01]  /*5d00*/  MUFU.TANH R100, R101 ;  /* 0x0000006500647308 */ /* 0x000ea20000002400 */
[----:B-1----:R-:W-:Y:S01]  /*5d10*/  FFMA.FTZ R108, R161, -UR4, R108 ;  /* 0x80000004a16c7c23 */ /* 0x002fe2000801006c */
[----:B------:R-:W-:-:S02]  /*5d20*/  FSEL R161, R62, -INF , !P4 ;  /* 0xff8000003ea17808 */ /* 0x000fc40006000000 */
[----:B------:R-:W-:Y:S01]  /*5d30*/  FSEL R62, R105, -INF , !P4 ;  /* 0xff800000693e7808 */ /* 0x000fe20006000000 */
[----:B------:R-:W-:Y:S01]  /*5d40*/  FMUL.FTZ R105, R141, c[0x0][0x2ec] ;  /* 0x0000bb008d697a20 */ /* 0x000fe20000410000 */
[----:B------:R-:W-:Y:S01]  /*5d50*/  FSEL R109, R108, -INF , !P4 ;  /* 0xff8000006c6d7808 */ /* 0x000fe20006000000 */
[----:B------:R-:W-:Y:S01]  /*5d60*/  IMAD.IADD R108, R216, 0x1, -R183 ;  /* 0x00000001d86c7824 */ /* 0x000fe200078e0ab7 */
[----:B------:R-:W-:Y:S01]  /*5d70*/  I2F R215, R215 ;  /* 0x000000d700d77306 */ /* 0x000fe20000201400 */
[----:B------:R-:W-:Y:S01]  /*5d80*/  ISETP.GE.AND P4, PT, R219, UR13, PT ;  /* 0x0000000ddb007c0c */ /* 0x000fe2000bf86270 */
[----:B------:R-:W-:Y:S01]  /*5d90*/  FMUL.FTZ R219, R86, c[0x0][0x2ec] ;  /* 0x0000bb0056db7a20 */ /* 0x000fe20000410000 */
[----:B------:R-:W-:Y:S01]  /*5da0*/  IABS R146, R146 ;  /* 0x0000009200927213 */ /* 0x000fe20000000000 */
[----:B------:R-:W-:Y:S01]  /*5db0*/  FMUL.FTZ R86, R122, c[0x0][0x2ec] ;  /* 0x0000bb007a567a20 */ /* 0x000fe20000410000 */
[----:B------:R-:W-:-:S03]  /*5dc0*/  IABS R108, R108 ;  /* 0x0000006c006c7213 */ /* 0x000fc60000000000 */
[----:B------:R-:W1:Y:S01]  /*5dd0*/  MUFU.TANH R104, R140 ;  /* 0x0000008c00687308 */ /* 0x000e620000002400 */
[----:B--2---:R-:W-:Y:S01]  /*5de0*/  FFMA.FTZ R141, R117, -UR4, R100 ;  /* 0x80000004758d7c23 */ /* 0x004fe20008010064 */
[----:B------:R-:W-:Y:S01]  /*5df0*/  IADD3 R100, -R227, R216, RZ ;  /* 0x000000d8e3647210 */ /* 0x000fe20007ffe1ff */
[----:B------:R-:W-:Y:S02]  /*5e00*/  IMAD.IADD R117, R230, 0x1, -R231 ;  /* 0x00000001e6757824 */ /* 0x000fe400078e0ae7 */
[----:B------:R-:W-:Y:S01]  /*5e10*/  IMAD.IADD R101, R216, 0x1, -R235 ;  /* 0x00000001d8657824 */ /* 0x000fe200078e0aeb */
[----:B------:R-:W-:Y:S02]  /*5e20*/  IABS R100, R100 ;  /* 0x0000006400647213 */ /* 0x000fe40000000000 */
[----:B------:R-:W2:Y:S01]  /*5e30*/  MUFU.TANH R60, R60 ;  /* 0x0000003c003c7308 */ /* 0x000ea20000002400 */
[----:B------:R-:W-:Y:S02]  /*5e40*/  IABS R117, R117 ;  /* 0x0000007500757213 */ /* 0x000fe40000000000 */
[----:B------:R-:W-:-:S05]  /*5e50*/  IABS R101, R101 ;  /* 0x0000006500657213 */ /* 0x000fca0000000000 */
[----:B------:R-:W3:Y:S01]  /*5e60*/  MUFU.TANH R96, R96 ;  /* 0x0000006000607308 */ /* 0x000ee20000002400 */
[----:B-1----:R-:W-:Y:S02]  /*5e70*/  FFMA.FTZ R104, R207, -UR4, R104 ;  /* 0x80000004cf687c23 */ /* 0x002fe40008010068 */
[----:B------:R-:W-:-:S03]  /*5e80*/  IMAD.IADD R140, R218, 0x1, -R231 ;  /* 0x00000001da8c7824 */ /* 0x000fc600078e0ae7 */
[----:B------:R-:W-:Y:S01]  /*5e90*/  FSEL R61, R104, -INF , !P3 ;  /* 0xff800000683d7808 */ /* 0x000fe20005800000 */
[----:B------:R-:W-:Y:S01]  /*5ea0*/  IMAD.IADD R104, R218, 0x1, -R227 ;  /* 0x00000001da687824 */ /* 0x000fe200078e0ae3 */
[----:B------:R1:W4:Y:S01]  /*5eb0*/  MUFU.TANH R143, R136 ;  /* 0x00000088008f7308 */ /* 0x0003220000002400 */
[----:B--2---:R-:W-:Y:S01]  /*5ec0*/  FFMA.FTZ R60, R215, -UR4, R60 ;  /* 0x80000004d73c7c23 */ /* 0x004fe2000801003c */
[----:B------:R-:W-:Y:S02]  /*5ed0*/  IABS R140, R140 ;  /* 0x0000008c008c7213 */ /* 0x000fe40000000000 */
[----:B------:R-:W-:Y:S02]  /*5ee0*/  IABS R102, R104 ;  /* 0x0000006800667213 */ /* 0x000fe40000000000 */
[----:B------:R-:W-:Y:S01]  /*5ef0*/  FSEL R241, R60, -INF , !P6 ;  /* 0xff8000003cf17808 */ /* 0x000fe20007000000 */
[----:B------:R-:W-:Y:S01]  /*5f00*/  FMUL.FTZ R60, R95, c[0x0][0x2ec] ;  /* 0x0000bb005f3c7a20 */ /* 0x000fe20000410000 */
[----:B------:R-:W2:Y:S01]  /*5f10*/  I2F R229, R115 ;  /* 0x0000007300e57306 */ /* 0x000ea20000201400 */
[----:B---3--:R-:W-:Y:S01]  /*5f20*/  FFMA.FTZ R96, R63, -UR4, R96 ;  /* 0x800000043f607c23 */ /* 0x008fe20008010060 */
[----:B------:R-:W-:Y:S01]  /*5f30*/  IADD3 R104, -R233, R216, RZ ;  /* 0x000000d8e9687210 */ /* 0x000fe20007ffe1ff */
[----:B------:R-:W-:-:S02]  /*5f40*/  FMUL.FTZ R63, R135, c[0x0][0x2ec] ;  /* 0x0000bb00873f7a20 */ /* 0x000fc40000410000 */
[----:B------:R-:W-:Y:S01]  /*5f50*/  IMAD.IADD R135, R218, 0x1, -R178 ;  /* 0x00000001da877824 */ /* 0x000fe200078e0ab2 */
[----:B------:R-:W-:Y:S01]  /*5f60*/  FSEL R228, R96, -INF , !P6 ;  /* 0xff80000060e47808 */ /* 0x000fe20007000000 */
[----:B------:R-:W-:Y:S01]  /*5f70*/  IMAD.IADD R95, R216, 0x1, -R249 ;  /* 0x00000001d85f7824 */ /* 0x000fe200078e0af9 */
[----:B------:R-:W-:Y:S01]  /*5f80*/  I2F R213, R213 ;  /* 0x000000d500d57306 */ /* 0x000fe20000201400 */
[----:B-1----:R-:W-:Y:S01]  /*5f90*/  FSEL R136, R141, -INF , !P2 ;  /* 0xff8000008d887808 */ /* 0x002fe20005000000 */
[----:B----4-:R-:W-:Y:S01]  /*5fa0*/  FFMA.FTZ R143, R208, -UR4, R143 ;  /* 0x80000004d08f7c23 */ /* 0x010fe2000801008f */
[----:B------:R-:W-:Y:S02]  /*5fb0*/  IABS R135, R135 ;  /* 0x0000008700877213 */ /* 0x000fe40000000000 */
[----:B------:R-:W-:Y:S01]  /*5fc0*/  IADD3 R96, -R247, R216, RZ ;  /* 0x000000d8f7607210 */ /* 0x000fe20007ffe1ff */
[----:B------:R1:W-:Y:S01]  /*5fd0*/  STL [R1+0x4c], R136 ;  /* 0x00004c8801007387 */ /* 0x0003e20000100800 */
[----:B------:R-:W-:Y:S01]  /*5fe0*/  IABS R104, R104 ;  /* 0x0000006800687213 */ /* 0x000fe20000000000 */
[----:B------:R-:W3:Y:S01]  /*5ff0*/  MUFU.TANH R92, R92 ;  /* 0x0000005c005c7308 */ /* 0x000ee20000002400 */
[----:B--2---:R-:W-:Y:S01]  /*6000*/  FFMA.FTZ R98, R229, -UR4, R98 ;  /* 0x80000004e5627c23 */ /* 0x004fe20008010062 */
[----:B------:R-:W-:Y:S01]  /*6010*/  IABS R96, R96 ;  /* 0x0000006000607213 */ /* 0x000fe20000000000 */
[----:B------:R-:W-:Y:S01]  /*6020*/  IMAD.IADD R115, R216, 0x1, -R223 ;  /* 0x00000001d8737824 */ /* 0x000fe200078e0adf */
[----:B------:R-:W-:-:S02]  /*6030*/  IABS R95, R95 ;  /* 0x0000005f005f7213 */ /* 0x000fc40000000000 */
[----:B------:R-:W-:Y:S02]  /*6040*/  FSEL R240, R98, -INF , !P1 ;  /* 0xff80000062f07808 */ /* 0x000fe40004800000 */
[----:B------:R-:W2:Y:S01]  /*6050*/  MUFU.TANH R139, R139 ;  /* 0x0000008b008b7308 */ /* 0x000ea20000002400 */
[----:B------:R-:W-:-:S07]  /*6060*/  IABS R115, R115 ;  /* 0x0000007300737213 */ /* 0x000fce0000000000 */
[----:B------:R-:W4:Y:S01]  /*6070*/  MUFU.TANH R207, R138 ;  /* 0x0000008a00cf7308 */ /* 0x000f220000002400 */
[----:B---3--:R-:W-:Y:S01]  /*6080*/  FFMA.FTZ R213, R213, -UR4, R92 ;  /* 0x80000004d5d57c23 */ /* 0x008fe2000801005c */
[----:B-1----:R-:W-:-:S06]  /*6090*/  FSEL R136, R143, -INF , !P1 ;  /* 0xff8000008f887808 */ /* 0x002fcc0004800000 */
[----:B------:R-:W-:Y:S01]  /*60a0*/  I2F R59, R59 ;  /* 0x0000003b003b7306 */ /* 0x000fe20000201400 */
[----:B--2---:R-:W-:Y:S01]  /*60b0*/  FFMA.FTZ R139, R224, -UR4, R139 ;  /* 0x80000004e08b7c23 */ /* 0x004fe2000801008b */
[----:B------:R1:W-:Y:S04]  /*60c0*/  STL [R1+0x5c], R136 ;  /* 0x00005c8801007387 */ /* 0x0003e80000100800 */
[----:B------:R-:W-:Y:S01]  /*60d0*/  FSEL R98, R139, -INF , !P0 ;  /* 0xff8000008b627808 */ /* 0x000fe20004000000 */
[----:B------:R-:W-:Y:S01]  /*60e0*/  IMAD.IADD R139, R216, 0x1, -R214 ;  /* 0x00000001d88b7824 */ /* 0x000fe200078e0ad6 */
[----:B------:R-:W2:Y:S01]  /*60f0*/  MUFU.TANH R106, R106 ;  /* 0x0000006a006a7308 */ /* 0x000ea20000002400 */
[----:B------:R3:W-:Y:S01]  /*6100*/  STL [R1+0x50], R132 ;  /* 0x0000508401007387 */ /* 0x0007e20000100800 */
[----:B----4-:R-:W-:-:S02]  /*6110*/  FFMA.FTZ R207, R220, -UR4, R207 ;  /* 0x80000004dccf7c23 */ /* 0x010fc400080100cf */
[----:B------:R-:W-:Y:S01]  /*6120*/  IMAD.IADD R138, R216, 0x1, -R178 ;  /* 0x00000001d88a7824 */ /* 0x000fe200078e0ab2 */
[----:B------:R-:W-:Y:S02]  /*6130*/  IABS R139, R139 ;  /* 0x0000008b008b7213 */ /* 0x000fe40000000000 */
[----:B------:R-:W-:Y:S01]  /*6140*/  FSEL R250, R207, -INF , !P1 ;  /* 0xff800000cffa7808 */ /* 0x000fe20004800000 */
[----:B------:R-:W-:Y:S01]  /*6150*/  I2F R222, R222 ;  /* 0x000000de00de7306 */ /* 0x000fe20000201400 */
[----:B------:R-:W-:Y:S01]  /*6160*/  FMUL.FTZ R207, R124, c[0x0][0x2ec] ;  /* 0x0000bb007ccf7a20 */ /* 0x000fe20000410000 */
[----:B------:R-:W-:Y:S02]  /*6170*/  IABS R138, R138 ;  /* 0x0000008a008a7213 */ /* 0x000fe40000000000 */
[----:B------:R-:W-:-:S04]  /*6180*/  ISETP.GE.AND P1, PT, R225, UR13, PT ;  /* 0x0000000de1007c0c */ /* 0x000fc8000bf26270 */
[----:B------:R-:W4:Y:S01]  /*6190*/  MUFU.TANH R141, R134 ;  /* 0x00000086008d7308 */ /* 0x000f220000002400 */
[----:B--2---:R-:W-:Y:S02]  /*61a0*/  FFMA.FTZ R59, R59, -UR4, R106 ;  /* 0x800000043b3b7c23 */ /* 0x004fe4000801006a */
[----:B------:R-:W-:Y:S02]  /*61b0*/  IMAD.IADD R106, R230, 0x1, -R183 ;  /* 0x00000001e66a7824 */ /* 0x000fe400078e0ab7 */
[----:B-1----:R-:W-:Y:S01]  /*61c0*/  IMAD.IADD R136, R218, 0x1, -R214 ;  /* 0x00000001da887824 */ /* 0x002fe200078e0ad6 */
[----:B------:R-:W-:Y:S02]  /*61d0*/  FSEL R59, R59, -INF , !P3 ;  /* 0xff8000003b3b7808 */ /* 0x000fe40005800000 */
[----:B------:R-:W-:Y:S01]  /*61e0*/  I2F R194, R194 ;  /* 0x000000c200c27306 */ /* 0x000fe20000201400 */
[----:B------:R-:W-:Y:S02]  /*61f0*/  ISETP.GE.AND P3, PT, R221, UR13, PT ;  /* 0x0000000ddd007c0c */ /* 0x000fe4000bf66270 */
[----:B---3--:R-:W-:Y:S01]  /*6200*/  FSEL R132, R137, -INF , !P0 ;  /* 0xff80000089847808 */ /* 0x008fe20004000000 */
[----:B------:R-:W-:Y:S01]  /*6210*/  IMAD.MOV.U32 R137, RZ, RZ, R135 ;  /* 0x000000ffff897224 */ /* 0x000fe200078e0087 */
[----:B------:R-:W-:-:S02]  /*6220*/  IABS R106, R106 ;  /* 0x0000006a006a7213 */ /* 0x000fc40000000000 */
[----:B------:R-:W-:Y:S01]  /*6230*/  IADD3 R135, -R167, R216, RZ ;  /* 0x000000d8a7877210 */ /* 0x000fe20007ffe1ff */
[----:B------:R-:W1:Y:S01]  /*6240*/  MUFU.TANH R63, R63 ;  /* 0x0000003f003f7308 */ /* 0x000e620000002400 */
[----:B------:R2:W-:Y:S01]  /*6250*/  STL [R1+0x60], R132 ;  /* 0x0000608401007387 */ /* 0x0005e20000100800 */
[----:B----4-:R-:W-:Y:S01]  /*6260*/  FFMA.FTZ R141, R222, -UR4, R141 ;  /* 0x80000004de8d7c23 */ /* 0x010fe2000801008d */
[----:B------:R-:W-:Y:S01]  /*6270*/  FSEL R222, R213, -INF , !P6 ;  /* 0xff800000d5de7808 */ /* 0x000fe20007000000 */
[----:B------:R-:W-:Y:S01]  /*6280*/  FMUL.FTZ R213, R24, c[0x0][0x2ec] ;  /* 0x0000bb0018d57a20 */ /* 0x000fe20000410000 */
[----:B------:R3:W-:Y:S01]  /*6290*/  STL [R1+0x58], R98 ;  /* 0x0000586201007387 */ /* 0x0007e20000100800 */
[----:B------:R-:W-:Y:S01]  /*62a0*/  IADD3 R134, -R179, R218, RZ ;  /* 0x000000dab3867210 */ /* 0x000fe20007ffe1ff */
[----:B------:R-:W-:Y:S01]  /*62b0*/  FMUL.FTZ R24, R25, c[0x0][0x2ec] ;  /* 0x0000bb0019187a20 */ /* 0x000fe20000410000 */
[----:B------:R-:W-:Y:S01]  /*62c0*/  I2F R209, R209 ;  /* 0x000000d100d17306 */ /* 0x000fe20000201400 */
[----:B------:R4:W-:Y:S01]  /*62d0*/  STL [R1+0x48], R94 ;  /* 0x0000485e01007387 */ /* 0x0009e20000100800 */
[----:B------:R-:W-:Y:S01]  /*62e0*/  FSEL R224, R141, -INF , !P6 ;  /* 0xff8000008de07808 */ /* 0x000fe20007000000 */
[----:B------:R-:W-:Y:S01]  /*62f0*/  FMUL.FTZ R25, R26, c[0x0][0x2ec] ;  /* 0x0000bb001a197a20 */ /* 0x000fe20000410000 */
[----:B------:R-:W-:Y:S01]  /*6300*/  ISETP.GE.AND P6, PT, R187, UR13, PT ;  /* 0x0000000dbb007c0c */ /* 0x000fe2000bfc6270 */
[----:B------:R-:W-:Y:S01]  /*6310*/  FMUL.FTZ R26, R29, c[0x0][0x2ec] ;  /* 0x0000bb001d1a7a20 */ /* 0x000fe20000410000 */
[----:B------:R-:W-:Y:S01]  /*6320*/  IABS R134, R134 ;  /* 0x0000008600867213 */ /* 0x000fe20000000000 */
[----:B------:R-:W-:Y:S01]  /*6330*/  IMAD.MOV.U32 R141, RZ, RZ, R138 ;  /* 0x000000ffff8d7224 */ /* 0x000fe200078e008a */
[----:B------:R-:W5:Y:S01]  /*6340*/  MUFU.TANH R60, R60 ;  /* 0x0000003c003c7308 */ /* 0x000f620000002400 */
[----:B-1----:R-:W-:Y:S01]  /*6350*/  FFMA.FTZ R63, R194, -UR4, R63 ;  /* 0x80000004c23f7c23 */ /* 0x002fe2000801003f */
[----:B------:R-:W-:Y:S01]  /*6360*/  IADD3 R138, -R167, R230, RZ ;  /* 0x000000e6a78a7210 */ /* 0x000fe20007ffe1ff */
[----:B------:R-:W-:Y:S01]  /*6370*/  FMUL.FTZ R29, R30, c[0x0][0x2ec] ;  /* 0x0000bb001e1d7a20 */ /* 0x000fe20000410000 */
[----:B------:R-:W-:Y:S01]  /*6380*/  IABS R136, R136 ;  /* 0x0000008800887213 */ /* 0x000fe20000000000 */
[----:B------:R-:W-:Y:S01]  /*6390*/  FMUL.FTZ R30, R31, c[0x0][0x2ec] ;  /* 0x0000bb001f1e7a20 */ /* 0x000fe20000410000 */
[----:B------:R-:W-:Y:S01]  /*63a0*/  FSEL R243, R63, -INF , !P5 ;  /* 0xff8000003ff37808 */ /* 0x000fe20006800000 */
[----:B------:R-:W-:Y:S01]  /*63b0*/  IMAD.IADD R63, R216, 0x1, -R179 ;  /* 0x00000001d83f7824 */ /* 0x000fe200078e0ab3 */
[----:B------:R-:W-:Y:S01]  /*63c0*/  I2F R211, R211 ;  /* 0x000000d300d37306 */ /* 0x000fe20000201400 */
[----:B------:R-:W-:Y:S01]  /*63d0*/  IABS R135, R135 ;  /* 0x0000008700877213 */ /* 0x000fe20000000000 */
[----:B--2---:R-:W-:Y:S01]  /*63e0*/  IMAD.IADD R132, R218, 0x1, -R249 ;  /* 0x00000001da847824 */ /* 0x004fe200078e0af9 */
[----:B------:R-:W-:-:S02]  /*63f0*/  IABS R138, R138 ;  /* 0x0000008a008a7213 */ /* 0x000fc40000000000 */
[----:B------:R-:W-:Y:S02]  /*6400*/  IABS R63, R63 ;  /* 0x0000003f003f7213 */ /* 0x000fe40000000000 */
[----:B---3--:R-:W-:Y:S01]  /*6410*/  IADD3 R98, -R167, R218, RZ ;  /* 0x000000daa7627210 */ /* 0x008fe20007ffe1ff */
[----:B------:R1:W2:Y:S01]  /*6420*/  MUFU.TANH R92, R93 ;  /* 0x0000005d005c7308 */ /* 0x0002a20000002400 */
[----:B-----5:R-:W-:Y:S01]  /*6430*/  FFMA.FTZ R60, R209, -UR4, R60 ;  /* 0x80000004d13c7c23 */ /* 0x020fe2000801003c */
[----:B------:R-:W-:Y:S01]  /*6440*/  IABS R132, R132 ;  /* 0x0000008400847213 */ /* 0x000fe20000000000 */
[----:B----4-:R-:W-:Y:S01]  /*6450*/  IMAD.IADD R94, R218, 0x1, -R237 ;  /* 0x00000001da5e7824 */ /* 0x010fe200078e0aed */
[----:B------:R-:W-:Y:S01]  /*6460*/  IABS R98, R98 ;  /* 0x0000006200627213 */ /* 0x000fe20000000000 */
[----:B------:R-:W-:Y:S01]  /*6470*/  FMUL.FTZ R209, R85, c[0x0][0x2ec] ;  /* 0x0000bb0055d17a20 */ /* 0x000fe20000410000 */
[----:B------:R-:W-:Y:S01]  /*6480*/  FSEL R220, R60, -INF , !P5 ;  /* 0xff8000003cdc7808 */ /* 0x000fe20006800000 */
[----:B------:R-:W-:Y:S01]  /*6490*/  IMAD.IADD R60, R230, 0x1, -R245 ;  /* 0x00000001e63c7824 */ /* 0x000fe200078e0af5 */
[----:B------:R-:W-:Y:S01]  /*64a0*/  I2F R119, R119 ;  /* 0x0000007700777306 */ /* 0x000fe20000201400 */
[----:B------:R-:W-:Y:S01]  /*64b0*/  IABS R94, R94 ;  /* 0x0000005e005e7213 */ /* 0x000fe20000000000 */
[----:B------:R-:W-:Y:S01]  /*64c0*/  FMUL.FTZ R85, R121, c[0x0][0x2ec] ;  /* 0x0000bb0079557a20 */ /* 0x000fe20000410000 */
[----:B------:R-:W-:-:S02]  /*64d0*/  ISETP.GE.AND P0, PT, R227, UR13, PT ;  /* 0x0000000de3007c0c */ /* 0x000fc4000bf06270 */
[----:B------:R-:W-:-:S03]  /*64e0*/  IABS R60, R60 ;  /* 0x0000003c003c7213 */ /* 0x000fc60000000000 */
[----:B------:R-:W3:Y:S01]  /*64f0*/  MUFU.TANH R142, R142 ;  /* 0x0000008e008e7308 */ /* 0x000ee20000002400 */
[----:B-1----:R-:W-:Y:S02]  /*6500*/  IMAD.IADD R93, R216, 0x1, -R237 ;  /* 0x00000001d85d7824 */ /* 0x002fe400078e0aed */
[----:B--2---:R-:W-:-:S03]  /*6510*/  FFMA.FTZ R92, R211, -UR4, R92 ;  /* 0x80000004d35c7c23 */ /* 0x004fc6000801005c */
[----:B------:R-:W-:Y:S02]  /*6520*/  IABS R93, R93 ;  /* 0x0000005d005d7213 */ /* 0x000fe40000000000 */
[----:B------:R-:W1:Y:S01]  /*6530*/  I2F R56, R56 ;  /* 0x0000003800387306 */ /* 0x000e620000201400 */
[----:B------:R-:W-:Y:S01]  /*6540*/  FSEL R229, R92, -INF , !P5 ;  /* 0xff8000005ce57808 */ /* 0x000fe20006800000 */
[----:B------:R-:W-:-:S05]  /*6550*/  IMAD.IADD R92, R230, 0x1, -R247 ;  /* 0x00000001e65c7824 */ /* 0x000fca00078e0af7 */
[----:B------:R-:W-:Y:S01]  /*6560*/  IABS R92, R92 ;  /* 0x0000005c005c7213 */ /* 0x000fe20000000000 */
[----:B------:R2:W-:Y:S01]  /*6570*/  MUFU.TANH R124, R84 ;  /* 0x00000054007c7308 */ /* 0x0005e20000002400 */
[----:B---3--:R-:W-:Y:S02]  /*6580*/  FFMA.FTZ R142, R119, -UR4, R142 ;  /* 0x80000004778e7c23 */ /* 0x008fe4000801008e */
[----:B------:R-:W-:-:S03]  /*6590*/  IMAD.IADD R119, R216, 0x1, -R231 ;  /* 0x00000001d8777824 */ /* 0x000fc600078e0ae7 */
[----:B------:R-:W-:Y:S01]  /*65a0*/  FSEL R248, R142, -INF , !P2 ;  /* 0xff8000008ef87808 */ /* 0x000fe20005000000 */
[----:B------:R-:W-:Y:S01]  /*65b0*/  IMAD.IADD R142, R230, 0x1, -R178 ;  /* 0x00000001e68e7824 */ /* 0x000fe200078e0ab2 */
[----:B------:R-:W3:Y:S01]  /*65c0*/  MUFU.TANH R105, R105 ;  /* 0x0000006900697308 */ /* 0x000ee20000002400 */
[----:B-1----:R-:W-:Y:S01]  /*65d0*/  FFMA.FTZ R238, R56, -UR4, R103 ;  /* 0x8000000438ee7c23 */ /* 0x002fe20008010067 */
[----:B------:R-:W-:Y:S01]  /*65e0*/  IADD3 R56, -R235, R230, RZ ;  /* 0x000000e6eb387210 */ /* 0x000fe20007ffe1ff */
[----:B------:R-:W-:Y:S01]  /*65f0*/  IMAD.IADD R103, R230, 0x1, -R233 ;  /* 0x00000001e6677824 */ /* 0x000fe200078e0ae9 */
[----:B------:R-:W-:Y:S02]  /*6600*/  IABS R142, R142 ;  /* 0x0000008e008e7213 */ /* 0x000fe40000000000 */
[----:B------:R-:W-:Y:S02]  /*6610*/  IABS R119, R119 ;  /* 0x0000007700777213 */ /* 0x000fe40000000000 */
[----:B------:R-:W1:Y:S01]  /*6620*/  MUFU.TANH R133, R133 ;  /* 0x0000008500857308 */ /* 0x000e620000002400 */
[----:B--2---:R-:W-:Y:S01]  /*6630*/  FMUL.FTZ R84, R123, c[0x0][0x2ec] ;  /* 0x0000bb007b547a20 */ /* 0x004fe20000410000 */
[----:B------:R-:W-:Y:S01]  /*6640*/  IABS R103, R103 ;  /* 0x0000006700677213 */ /* 0x000fe20000000000 */
[----:B------:R-:W-:Y:S01]  /*6650*/  IMAD.MOV.U32 R143, RZ, RZ, R142 ;  /* 0x000000ffff8f7224 */ /* 0x000fe200078e008e */
[----:B------:R-:W-:-:S02]  /*6660*/  IABS R56, R56 ;  /* 0x0000003800387213 */ /* 0x000fc40000000000 */
[----:B------:R-:W-:Y:S02]  /*6670*/  FSEL R238, R238, -INF , !P2 ;  /* 0xff800000eeee7808 */ /* 0x000fe40005000000 */
[----:B------:R-:W-:Y:S01]  /*6680*/  MUFU.TANH R204, R204 ;  /* 0x000000cc00cc7308 */ /* 0x000fe20000002400 */
[----:B---3--:R-:W-:Y:S02]  /*6690*/  FFMA.FTZ R206, R206, -UR4, R105 ;  /* 0x80000004cece7c23 */ /* 0x008fe40008010069 */
[----:B------:R-:W-:-:S05]  /*66a0*/  IMAD.IADD R105, R218, 0x1, -R233 ;  /* 0x00000001da697824 */ /* 0x000fca00078e0ae9 */
[----:B------:R-:W-:Y:S01]  /*66b0*/  MUFU.TANH R123, R54 ;  /* 0x00000036007b7308 */ /* 0x000fe20000002400 */
[----:B-1----:R-:W-:Y:S01]  /*66c0*/  FFMA.FTZ R133, R210, -UR4, R133 ;  /* 0x80000004d2857c23 */ /* 0x002fe20008010085 */
[----:B------:R-:W-:Y:S01]  /*66d0*/  IABS R105, R105 ;  /* 0x0000006900697213 */ /* 0x000fe20000000000 */
[----:B------:R-:W-:-:S03]  /*66e0*/  IMAD.MOV.U32 R210, RZ, RZ, R232 ;  /* 0x000000ffffd27224 */ /* 0x000fc600078e00e8 */
[----:B------:R-:W-:Y:S01]  /*66f0*/  FSEL R226, R133, -INF , !P5 ;  /* 0xff80000085e27808 */ /* 0x000fe20006800000 */
[----:B------:R-:W-:Y:S01]  /*6700*/  IMAD.IADD R133, R218, 0x1, -R247 ;  /* 0x00000001da857824 */ /* 0x000fe200078e0af7 */
[----:B------:R-:W-:Y:S01]  /*6710*/  I2F R197, R197 ;  /* 0x000000c500c57306 */ /* 0x000fe20000201400 */
[----:B------:R-:W-:Y:S02]  /*6720*/  ISETP.GE.AND P5, PT, R231, UR13, PT ;  /* 0x0000000de7007c0c */ /* 0x000fe4000bfa6270 */
[----:B------:R-:W-:Y:S02]  /*6730*/  IADD3 R246, R210, 0x1000, RZ ;  /* 0x00001000d2f67810 */ /* 0x000fe40007ffe0ff */
[----:B------:R-:W-:-:S03]  /*6740*/  IABS R133, R133 ;  /* 0x0000008500857213 */ /* 0x000fc60000000000 */
[----:B------:R-:W-:Y:S08]  /*6750*/  I2F R193, R193 ;  /* 0x000000c100c17306 */ /* 0x000ff00000201400 */
[----:B------:R-:W-:Y:S08]  /*6760*/  I2F R190, R190 ;  /* 0x000000be00be7306 */ /* 0x000ff00000201400 */
[----:B------:R-:W-:Y:S08]  /*6770*/  MUFU.TANH R128, R128 ;  /* 0x0000008000807308 */ /* 0x000ff00000002400 */
[----:B------:R-:W-:Y:S08]  /*6780*/  MUFU.TANH R130, R130 ;  /* 0x0000008200827308 */ /* 0x000ff00000002400 */
[----:B------:R-:W1:Y:S08]  /*6790*/  MUFU.TANH R221, R90 ;  /* 0x0000005a00dd7308 */ /* 0x000e700000002400 */
[----:B------:R2:W-:Y:S08]  /*67a0*/  MUFU.TANH R54, R50 ;  /* 0x0000003200367308 */ /* 0x0005f00000002400 */
[----:B------:R3:W-:Y:S01]  /*67b0*/  I2F R187, R93 ;  /* 0x0000005d00bb7306 */ /* 0x0007e20000201400 */
[----:B-1----:R-:W-:-:S02]  /*67c0*/  FFMA.FTZ R190, R190, -UR4, R221 ;  /* 0x80000004bebe7c23 */ /* 0x002fc400080100dd */
[----:B--2---:R-:W-:-:S05]  /*67d0*/  FMUL.FTZ R50, R71, c[0x0][0x2ec] ;  /* 0x0000bb0047327a20 */ /* 0x004fca0000410000 */
[----:B------:R1:W-:Y:S01]  /*67e0*/  MUFU.TANH R211, R89 ;  /* 0x0000005900d37308 */ /* 0x0003e20000002400 */
[----:B------:R-:W-:Y:S01]  /*67f0*/  FMUL.FTZ R71, R37, c[0x0][0x2ec] ;  /* 0x0000bb0025477a20 */ /* 0x000fe20000410000 */
[----:B------:R-:W-:-:S04]  /*6800*/  SHF.R.S32.HI R37, RZ, 0x1f, R188 ;  /* 0x0000001fff257819 */ /* 0x000fc800000114bc */
[----:B------:R-:W-:Y:S01]  /*6810*/  LEA.HI R37, R37, R188, RZ, 0x2 ;  /* 0x000000bc25257211 */ /* 0x000fe200078f10ff */
[----:B---3--:R-:W-:Y:S01]  /*6820*/  IMAD.IADD R93, R230, 0x1, -R179 ;  /* 0x00000001e65d7824 */ /* 0x008fe200078e0ab3 */
[----:B------:R2:W-:Y:S02]  /*6830*/  MUFU.TANH R217, R91 ;  /* 0x0000005b00d97308 */ /* 0x0005e40000002400 */
[----:B------:R-:W-:Y:S02]  /*6840*/  LOP3.LUT R37, R37, 0xfffffffc, RZ, 0xc0, !PT ;  /* 0xfffffffc25257812 */ /* 0x000fe400078ec0ff */
[----:B------:R-:W-:Y:S01]  /*6850*/  IABS R93, R93 ;  /* 0x0000005d005d7213 */ /* 0x000fe20000000000 */
[----:B-1----:R-:W-:-:S03]  /*6860*/  FMUL.FTZ R89, R120, c[0x0][0x2ec] ;  /* 0x0000bb0078597a20 */ /* 0x002fc60000410000 */
[----:B------:R1:W-:Y:S01]  /*6870*/  I2F R194, R94 ;  /* 0x0000005e00c27306 */ /* 0x0003e20000201400 */
[----:B--2---:R-:W-:-:S07]  /*6880*/  FMUL.FTZ R91, R81, c[0x0][0x2ec] ;  /* 0x0000bb00515b7a20 */ /* 0x004fce0000410000 */
[----:B------:R-:W-:Y:S08]  /*6890*/  I2F R212, R212 ;  /* 0x000000d400d47306 */ /* 0x000ff00000201400 */
[----:B------:R-:W-:Y:S01]  /*68a0*/  I2F R185, R185 ;  /* 0x000000b900b97306 */ /* 0x000fe20000201400 */
[----:B-1----:R-:W-:-:S05]  /*68b0*/  IMAD.IADD R94, R216, 0x1, -R245 ;  /* 0x00000001d85e7824 */ /* 0x002fca00078e0af5 */
[----:B------:R-:W-:Y:S02]  /*68c0*/  IABS R94, R94 ;  /* 0x0000005e005e7213 */ /* 0x000fe40000000000 */
[----:B------:R-:W-:Y:S08]  /*68d0*/  I2F R156, R156 ;  /* 0x0000009c009c7306 */ /* 0x000ff00000201400 */
[----:B------:R-:W1:Y:S08]  /*68e0*/  I2F R154, R154 ;  /* 0x0000009a009a7306 */ /* 0x000e700000201400 */
[----:B------:R-:W-:Y:S08]  /*68f0*/  I2F R118, R118 ;  /* 0x0000007600767306 */ /* 0x000ff00000201400 */
[----:B------:R-:W-:Y:S01]  /*6900*/  I2F R202, R202 ;  /* 0x000000ca00ca7306 */ /* 0x000fe20000201400 */
[----:B-1----:R-:W-:-:S05]  /*6910*/  FFMA.FTZ R154, R154, -UR4, R211 ;  /* 0x800000049a9a7c23 */ /* 0x002fca00080100d3 */
[----:B------:R-:W-:Y:S02]  /*6920*/  FSEL R236, R154, -INF , !P3 ;  /* 0xff8000009aec7808 */ /* 0x000fe40005800000 */
[----:B------:R-:W-:Y:S08]  /*6930*/  I2F R203, R203 ;  /* 0x000000cb00cb7306 */ /* 0x000ff00000201400 */
[----:B------:R-:W-:Y:S08]  /*6940*/  MUFU.TANH R129, R129 ;  /* 0x0000008100817308 */ /* 0x000ff00000002400 */
[----:B------:R-:W-:Y:S08]  /*6950*/  MUFU.TANH R131, R131 ;  /* 0x0000008300837308 */ /* 0x000ff00000002400 */
[----:B------:R-:W1:Y:S08]  /*6960*/  MUFU.TANH R88, R88 ;  /* 0x0000005800587308 */ /* 0x000e700000002400 */
[----:B------:R-:W2:Y:S08]  /*6970*/  MUFU.TANH R127, R127 ;  /* 0x0000007f007f7308 */ /* 0x000eb00000002400 */
[----:B------:R-:W3:Y:S01]  /*6980*/  MUFU.TANH R209, R209 ;  /* 0x000000d100d17308 */ /* 0x000ee20000002400 */
[----:B-1----:R-:W-:-:S07]  /*6990*/  FFMA.FTZ R88, R185, -UR4, R88 ;  /* 0x80000004b9587c23 */ /* 0x002fce0008010058 */
[----:B------:R1:W4:Y:S01]  /*69a0*/  MUFU.TANH R90, R87 ;  /* 0x00000057005a7308 */ /* 0x0003220000002400 */
[----:B--2---:R-:W-:-:S07]  /*69b0*/  FFMA.FTZ R112, R112, -UR4, R127 ;  /* 0x8000000470707c23 */ /* 0x004fce000801007f */
[----:B------:R-:W-:Y:S01]  /*69c0*/  I2F R180, R180 ;  /* 0x000000b400b47306 */ /* 0x000fe20000201400 */
[----:B---3--:R-:W-:-:S07]  /*69d0*/  FFMA.FTZ R202, R202, -UR4, R209 ;  /* 0x80000004caca7c23 */ /* 0x008fce00080100d1 */
[----:B------:R2:W-:Y:S01]  /*69e0*/  I2F R201, R102 ;  /* 0x0000006600c97306 */ /* 0x0005e20000201400 */
[----:B-1----:R-:W-:Y:S02]  /*69f0*/  FMUL.FTZ R87, R72, c[0x0][0x2ec] ;  /* 0x0000bb0048577a20 */ /* 0x002fe40000410000 */
[----:B------:R-:W-:Y:S02]  /*6a00*/  FMUL.FTZ R72, R74, c[0x0][0x2ec] ;  /* 0x0000bb004a487a20 */ /* 0x000fe40000410000 */
[----:B----4-:R-:W-:Y:S01]  /*6a10*/  FFMA.FTZ R90, R203, -UR4, R90 ;  /* 0x80000004cb5a7c23 */ /* 0x010fe2000801005a */
[----:B------:R-:W-:Y:S02]  /*6a20*/  IADD3 R203, R210, 0x2800, RZ ;  /* 0x00002800d2cb7810 */ /* 0x000fe40007ffe0ff */
[----:B------:R-:W-:Y:S02]  /*6a30*/  I2F R200, R100 ;  /* 0x0000006400c87306 */ /* 0x000fe40000201400 */
[----:B------:R-:W-:-:S06]  /*6a40*/  FSEL R216, R90, -INF , !P1 ;  /* 0xff8000005ad87808 */ /* 0x000fcc0004800000 */
[----:B------:R-:W1:Y:S01]  /*6a50*/  I2F R199, R199 ;  /* 0x000000c700c77306 */ /* 0x000e620000201400 */
[----:B--2---:R-:W-:-:S05]  /*6a60*/  IMAD.IADD R102, R218, 0x1, -R235 ;  /* 0x00000001da667824 */ /* 0x004fca00078e0aeb */
[----:B------:R-:W-:Y:S02]  /*6a70*/  IABS R102, R102 ;  /* 0x0000006600667213 */ /* 0x000fe40000000000 */
[----:B------:R-:W2:Y:S08]  /*6a80*/  MUFU.TANH R89, R89 ;  /* 0x0000005900597308 */ /* 0x000eb00000002400 */
[----:B------:R-:W3:Y:S01]  /*6a90*/  MUFU.TANH R86, R86 ;  /* 0x0000005600567308 */ /* 0x000ee20000002400 */
[----:B-1----:R-:W-:-:S05]  /*6aa0*/  FFMA.FTZ R82, R199, -UR4, R82 ;  /* 0x80000004c7527c23 */ /* 0x002fca0008010052 */
[----:B------:R-:W-:Y:S02]  /*6ab0*/  FSEL R234, R82, -INF , !P0 ;  /* 0xff80000052ea7808 */ /* 0x000fe40004000000 */
[----:B------:R-:W1:Y:S01]  /*6ac0*/  MUFU.TANH R205, R205 ;  /* 0x000000cd00cd7308 */ /* 0x000e620000002400 */
[----:B--2---:R-:W-:-:S05]  /*6ad0*/  FFMA.FTZ R89, R180, -UR4, R89 ;  /* 0x80000004b4597c23 */ /* 0x004fca0008010059 */
[----:B------:R-:W-:Y:S02]  /*6ae0*/  FSEL R239, R89, -INF , !P0 ;  /* 0xff80000059ef7808 */ /* 0x000fe40004000000 */
[----:B------:R-:W-:Y:S01]  /*6af0*/  MUFU.TANH R81, R53 ;  /* 0x0000003500517308 */ /* 0x000fe20000002400 */
[----:B---3--:R-:W-:-:S07]  /*6b00*/  FFMA.FTZ R86, R201, -UR4, R86 ;  /* 0x80000004c9567c23 */ /* 0x008fce0008010056 */
[----:B------:R-:W-:Y:S01]  /*6b10*/  I2F R116, R116 ;  /* 0x0000007400747306 */ /* 0x000fe20000201400 */
[----:B-1----:R-:W-:-:S07]  /*6b20*/  FFMA.FTZ R200, R200, -UR4, R205 ;  /* 0x80000004c8c87c23 */ /* 0x002fce00080100cd */
[----:B------:R-:W-:Y:S08]  /*6b30*/  I2F R114, R114 ;  /* 0x0000007200727306 */ /* 0x000ff00000201400 */
[----:B------:R-:W1:Y:S08]  /*6b40*/  MUFU.TANH R215, R126 ;  /* 0x0000007e00d77308 */ /* 0x000e700000002400 */
[----:B------:R-:W2:Y:S08]  /*6b50*/  MUFU.TANH R219, R219 ;  /* 0x000000db00db7308 */ /* 0x000eb00000002400 */
[----:B------:R-:W-:Y:S01]  /*6b60*/  MUFU.TANH R53, R49 ;  /* 0x0000003100357308 */ /* 0x000fe20000002400 */
[----:B-1----:R-:W-:Y:S01]  /*6b70*/  FFMA.FTZ R116, R116, -UR4, R215 ;  /* 0x8000000474747c23 */ /* 0x002fe200080100d7 */
[----:B------:R-:W-:-:S02]  /*6b80*/  FSEL R215, R202, -INF , !P1 ;  /* 0xff800000cad77808 */ /* 0x000fc40004800000 */
[----:B------:R-:W-:-:S04]  /*6b90*/  IADD3 R202, R210, 0x3000, RZ ;  /* 0x00003000d2ca7810 */ /* 0x000fc80007ffe0ff */
[----:B------:R-:W-:Y:S01]  /*6ba0*/  I2F R192, R192 ;  /* 0x000000c000c07306 */ /* 0x000fe20000201400 */
[----:B--2---:R-:W-:Y:S01]  /*6bb0*/  FFMA.FTZ R114, R114, -UR4, R219 ;  /* 0x8000000472727c23 */ /* 0x004fe200080100db */
[----:B------:R-:W-:-:S06]  /*6bc0*/  FSEL R219, R112, -INF , !P1 ;  /* 0xff80000070db7808 */ /* 0x000fcc0004800000 */
[----:B------:R1:W-:Y:S08]  /*6bd0*/  I2F R97, R63 ;  /* 0x0000003f00617306 */ /* 0x0003f00000201400 */
[----:B------:R-:W2:Y:S08]  /*6be0*/  MUFU.TANH R91, R91 ;  /* 0x0000005b005b7308 */ /* 0x000eb00000002400 */
[----:B------:R3:W-:Y:S01]  /*6bf0*/  MUFU.TANH R49, R45 ;  /* 0x0000002d00317308 */ /* 0x0007e20000002400 */
[----:B-1----:R-:W-:Y:S01]  /*6c00*/  IADD3 R63, -R249, R230, RZ ;  /* 0x000000e6f93f7210 */ /* 0x002fe20007ffe1ff */
[----:B------:R-:W-:-:S03]  /*6c10*/  IMAD.IADD R230, R230, 0x1, -R214 ;  /* 0x00000001e6e67824 */ /* 0x000fc600078e0ad6 */
[----:B------:R-:W-:Y:S02]  /*6c20*/  IABS R63, R63 ;  /* 0x0000003f003f7213 */ /* 0x000fe40000000000 */
[----:B------:R-:W-:Y:S01]  /*6c30*/  IABS R142, R230 ;  /* 0x000000e6008e7213 */ /* 0x000fe20000000000 */
[----:B------:R-:W-:Y:S01]  /*6c40*/  I2F R117, R117 ;  /* 0x0000007500757306 */ /* 0x000fe20000201400 */
[----:B------:R-:W-:Y:S01]  /*6c50*/  FSEL R230, R190, -INF , !P4 ;  /* 0xff800000bee67808 */ /* 0x000fe20006000000 */
[----:B--2---:R-:W-:-:S05]  /*6c60*/  FFMA.FTZ R91, R192, -UR4, R91 ;  /* 0x80000004c05b7c23 */ /* 0x004fca000801005b */
[----:B------:R-:W-:Y:S01]  /*6c70*/  FSEL R231, R91, -INF , !P6 ;  /* 0xff8000005be77808 */ /* 0x000fe20007000000 */
[----:B------:R-:W1:Y:S01]  /*6c80*/  MUFU.TANH R78, R78 ;  /* 0x0000004e004e7308 */ /* 0x000e620000002400 */
[----:B---3--:R-:W-:Y:S02]  /*6c90*/  FFMA.FTZ R45, R17, -UR4, R204 ;  /* 0x80000004112d7c23 */ /* 0x008fe400080100cc */
[----:B------:R-:W-:Y:S02]  /*6ca0*/  FMUL.FTZ R17, R39, c[0x0][0x2ec] ;  /* 0x0000bb0027117a20 */ /* 0x000fe40000410000 */
[----:B------:R-:W-:Y:S01]  /*6cb0*/  FFMA.FTZ R39, R197, -UR4, R128 ;  /* 0x80000004c5277c23 */ /* 0x000fe20008010080 */
[----:B------:R-:W-:Y:S02]  /*6cc0*/  FSEL R45, R45, -INF , !P4 ;  /* 0xff8000002d2d7808 */ /* 0x000fe40006000000 */
[----:B------:R2:W-:Y:S02]  /*6cd0*/  MUFU.TANH R69, R36 ;  /* 0x0000002400457308 */ /* 0x0005e40000002400 */
[----:B------:R-:W-:-:S06]  /*6ce0*/  FSEL R39, R39, -INF , !P4 ;  /* 0xff80000027277808 */ /* 0x000fcc0006000000 */
[----:B------:R-:W3:Y:S01]  /*6cf0*/  I2F R170, R170 ;  /* 0x000000aa00aa7306 */ /* 0x000ee20000201400 */
[----:B-1----:R-:W-:-:S05]  /*6d00*/  FFMA.FTZ R78, R117, -UR4, R78 ;  /* 0x80000004754e7c23 */ /* 0x002fca000801004e */
[----:B------:R-:W-:Y:S02]  /*6d10*/  FSEL R126, R78, -INF , !P5 ;  /* 0xff8000004e7e7808 */ /* 0x000fe40006800000 */
[----:B------:R-:W-:Y:S01]  /*6d20*/  I2F R134, R134 ;  /* 0x0000008600867306 */ /* 0x000fe20000201400 */
[----:B--2---:R-:W-:Y:S01]  /*6d30*/  IADD3 R36, R188, -R37, RZ ;  /* 0x80000025bc247210 */ /* 0x004fe20007ffe0ff */
[----:B------:R-:W-:-:S04]  /*6d40*/  FFMA.FTZ R37, R193, -UR4, R130 ;  /* 0x80000004c1257c23 */ /* 0x000fc80008010082 */
[----:B------:R1:W-:Y:S01]  /*6d50*/  STL [R1+0x38], R36 ;  /* 0x0000382401007387 */ /* 0x0003e20000100800 */
[----:B------:R-:W-:Y:S01]  /*6d60*/  FSEL R37, R37, -INF , !P4 ;  /* 0xff80000025257808 */ /* 0x000fe20006000000 */
[----:B------:R-:W-:Y:S01]  /*6d70*/  I2F R93, R93 ;  /* 0x0000005d005d7306 */ /* 0x000fe20000201400 */
[----:B------:R-:W-:Y:S01]  /*6d80*/  ISETP.GE.AND P4, PT, R183, UR13, PT ;  /* 0x0000000db7007c0c */ /* 0x000fe2000bf86270 */
[----:B------:R-:W-:Y:S02]  /*6d90*/  FMUL.FTZ R183, R28, c[0x0][0x2ec] ;  /* 0x0000bb001cb77a20 */ /* 0x000fe40000410000 */
[----:B------:R-:W-:Y:S02]  /*6da0*/  FFMA.FTZ R28, R118, -UR4, R217 ;  /* 0x80000004761c7c23 */ /* 0x000fe400080100d9 */
[----:B---3--:R-:W-:Y:S02]  /*6db0*/  FFMA.FTZ R49, R170, -UR4, R49 ;  /* 0x80000004aa317c23 */ /* 0x008fe40008010031 */
[----:B------:R-:W2:Y:S01]  /*6dc0*/  MUFU.TANH R47, R47 ;  /* 0x0000002f002f7308 */ /* 0x000ea20000002400 */
[----:B------:R-:W-:-:S07]  /*6dd0*/  FSEL R28, R28, -INF , !P3 ;  /* 0xff8000001c1c7808 */ /* 0x000fce0005800000 */
[----:B------:R-:W3:Y:S01]  /*6de0*/  MUFU.TANH R44, R44 ;  /* 0x0000002c002c7308 */ /* 0x000ee20000002400 */
[----:B-1----:R-:W-:-:S07]  /*6df0*/  FFMA.FTZ R36, R156, -UR4, R131 ;  /* 0x800000049c247c23 */ /* 0x002fce0008010083 */
[----:B------:R-:W1:Y:S01]  /*6e00*/  MUFU.TANH R50, R50 ;  /* 0x0000003200327308 */ /* 0x000e620000002400 */
[----:B--2---:R-:W-:Y:S01]  /*6e10*/  FFMA.FTZ R47, R134, -UR4, R47 ;  /* 0x80000004862f7c23 */ /* 0x004fe2000801002f */
[----:B------:R-:W-:-:S06]  /*6e20*/  FSEL R36, R36, -INF , !P3 ;  /* 0xff80000024247808 */ /* 0x000fcc0005800000 */
[----:B------:R2:W-:Y:S01]  /*6e30*/  MUFU.TANH R125, R83 ;  /* 0x00000053007d7308 */ /* 0x0005e20000002400 */
[----:B---3--:R-:W-:-:S07]  /*6e40*/  FFMA.FTZ R44, R97, -UR4, R44 ;  /* 0x80000004612c7c23 */ /* 0x008fce000801002c */
[----:B------:R-:W-:Y:S01]  /*6e50*/  I2F R184, R184 ;  /* 0x000000b800b87306 */ /* 0x000fe20000201400 */
[----:B-1----:R-:W-:-:S07]  /*6e60*/  FFMA.FTZ R50, R93, -UR4, R50 ;  /* 0x800000045d327c23 */ /* 0x002fce0008010032 */
[----:B------:R-:W1:Y:S01]  /*6e70*/  I2F R115, R115 ;  /* 0x0000007300737306 */ /* 0x000e620000201400 */
[----:B--2---:R-:W-:Y:S02]  /*6e80*/  FMUL.FTZ R83, R77, c[0x0][0x2ec] ;  /* 0x0000bb004d537a20 */ /* 0x004fe40000410000 */
[----:B------:R-:W-:Y:S02]  /*6e90*/  FMUL.FTZ R77, R48, c[0x0][0x2ec] ;  /* 0x0000bb00304d7a20 */ /* 0x000fe40000410000 */
[----:B------:R-:W-:-:S03]  /*6ea0*/  FMUL.FTZ R48, R73, c[0x0][0x2ec] ;  /* 0x0000bb0049307a20 */ /* 0x000fc60000410000 */
[----:B------:R-:W2:Y:S08]  /*6eb0*/  MUFU.TANH R207, R207 ;  /* 0x000000cf00cf7308 */ /* 0x000eb00000002400 */
[----:B------:R-:W3:Y:S01]  /*6ec0*/  I2F R140, R140 ;  /* 0x0000008c008c7306 */ /* 0x000ee20000201400 */
[----:B-1----:R-:W-:-:S07]  /*6ed0*/  FFMA.FTZ R115, R115, -UR4, R124 ;  /* 0x8000000473737c23 */ /* 0x002fce000801007c */
[----:B------:R-:W-:Y:S01]  /*6ee0*/  I2F R92, R92 ;  /* 0x0000005c005c7306 */ /* 0x000fe20000201400 */
[----:B--2---:R-:W-:-:S07]  /*6ef0*/  FFMA.FTZ R184, R184, -UR4, R207 ;  /* 0x80000004b8b87c23 */ /* 0x004fce00080100cf */
[----:B------:R-:W-:Y:S01]  /*6f00*/  I2F R99, R99 ;  /* 0x0000006300637306 */ /* 0x000fe20000201400 */
[----:B---3--:R-:W-:-:S05]  /*6f10*/  FFMA.FTZ R112, R140, -UR4, R123 ;  /* 0x800000048c707c23 */ /* 0x008fca000801007b */
[----:B------:R-:W-:Y:S02]  /*6f20*/  FSEL R112, R112, -INF , !P5 ;  /* 0xff80000070707808 */ /* 0x000fe40006800000 */
[----:B------:R-:W-:Y:S08]  /*6f30*/  I2F R94, R94 ;  /* 0x0000005e005e7306 */ /* 0x000ff00000201400 */
[----:B------:R-:W1:Y:S08]  /*6f40*/  MUFU.TANH R38, R38 ;  /* 0x0000002600267308 */ /* 0x000e700000002400 */
[----:B------:R-:W2:Y:S08]  /*6f50*/  MUFU.TANH R213, R213 ;  /* 0x000000d500d57308 */ /* 0x000eb00000002400 */
[----:B------:R-:W3:Y:S01]  /*6f60*/  MUFU.TANH R29, R29 ;  /* 0x0000001d001d7308 */ /* 0x000ee20000002400 */
[----:B-1----:R-:W-:-:S07]  /*6f70*/  FFMA.FTZ R38, R99, -UR4, R38 ;  /* 0x8000000463267c23 */ /* 0x002fce0008010026 */
[----:B------:R-:W-:Y:S01]  /*6f80*/  I2F R195, R195 ;  /* 0x000000c300c37306 */ /* 0x000fe20000201400 */
[----:B--2---:R-:W-:-:S07]  /*6f90*/  FFMA.FTZ R94, R94, -UR4, R213 ;  /* 0x800000045e5e7c23 */ /* 0x004fce00080100d5 */
[----:B------:R-:W1:Y:S01]  /*6fa0*/  MUFU.TANH R84, R84 ;  /* 0x0000005400547308 */ /* 0x000e620000002400 */
[----:B---3--:R-:W-:Y:S01]  /*6fb0*/  FFMA.FTZ R91, R92, -UR4, R29 ;  /* 0x800000045c5b7c23 */ /* 0x008fe2000801001d */
[----:B------:R-:W-:-:S06]  /*6fc0*/  LOP3.LUT R29, R4, 0x3, RZ, 0xc0, !PT ;  /* 0x00000003041d7812 */ /* 0x000fcc00078ec0ff */
[----:B------:R2:W3:Y:S08]  /*6fd0*/  MUFU.TANH R73, R46 ;  /* 0x0000002e00497308 */ /* 0x0004f00000002400 */
[----:B------:R-:W-:Y:S01]  /*6fe0*/  I2F R182, R182 ;  /* 0x000000b600b67306 */ /* 0x000fe20000201400 */
[----:B-1----:R-:W-:-:S07]  /*6ff0*/  FFMA.FTZ R84, R195, -UR4, R84 ;  /* 0x80000004c3547c23 */ /* 0x002fce0008010054 */
[----:B------:R-:W1:Y:S01]  /*7000*/  I2F R158, R158 ;  /* 0x0000009e009e7306 */ /* 0x000e620000201400 */
[----:B--2---:R-:W-:Y:S02]  /*7010*/  FFMA.FTZ R46, R212, -UR4, R129 ;  /* 0x80000004d42e7c23 */ /* 0x004fe40008010081 */
[----:B---3--:R-:W-:-:S03]  /*7020*/  FFMA.FTZ R73, R194, -UR4, R73 ;  /* 0x80000004c2497c23 */ /* 0x008fc60008010049 */
[----:B------:R-:W-:Y:S02]  /*7030*/  FSEL R46, R46, -INF , !P3 ;  /* 0xff8000002e2e7808 */ /* 0x000fe40005800000 */
[----:B------:R-:W2:Y:S01]  /*7040*/  MUFU.TANH R85, R85 ;  /* 0x0000005500557308 */ /* 0x000ea20000002400 */
[----:B------:R-:W-:Y:S02]  /*7050*/  ISETP.GE.AND P3, PT, R233, UR13, PT ;  /* 0x0000000de9007c0c */ /* 0x000fe4000bf66270 */
[----:B------:R-:W-:Y:S02]  /*7060*/  FSEL R233, R200, -INF , !P0 ;  /* 0xff800000c8e97808 */ /* 0x000fe40004000000 */
[----:B------:R-:W-:-:S03]  /*7070*/  IADD3 R200, R210, 0x3800, RZ ;  /* 0x00003800d2c87810 */ /* 0x000fc60007ffe0ff */
[----:B------:R-:W3:Y:S01]  /*7080*/  I2F R176, R176 ;  /* 0x000000b000b07306 */ /* 0x000ee20000201400 */
[----:B-1----:R-:W-:-:S05]  /*7090*/  FFMA.FTZ R125, R158, -UR4, R125 ;  /* 0x800000049e7d7c23 */ /* 0x002fca000801007d */
[----:B------:R-:W-:Y:S02]  /*70a0*/  FSEL R232, R125, -INF , !P6 ;  /* 0xff8000007de87808 */ /* 0x000fe40007000000 */
[----:B------:R-:W-:Y:S01]  /*70b0*/  I2F R113, R113 ;  /* 0x0000007100717306 */ /* 0x000fe20000201400 */
[----:B--2---:R-:W-:-:S05]  /*70c0*/  FFMA.FTZ R85, R182, -UR4, R85 ;  /* 0x80000004b6557c23 */ /* 0x004fca0008010055 */
[----:B------:R-:W-:Y:S02]  /*70d0*/  FSEL R227, R85, -INF , !P6 ;  /* 0xff80000055e37808 */ /* 0x000fe40007000000 */
[----:B------:R-:W-:Y:S01]  /*70e0*/  I2F R108, R108 ;  /* 0x0000006c006c7306 */ /* 0x000fe20000201400 */
[----:B---3--:R-:W-:-:S05]  /*70f0*/  FFMA.FTZ R81, R176, -UR4, R81 ;  /* 0x80000004b0517c23 */ /* 0x008fca0008010051 */
[----:B------:R-:W-:Y:S02]  /*7100*/  FSEL R130, R81, -INF , !P4 ;  /* 0xff80000051827808 */ /* 0x000fe40006000000 */
[----:B------:R-:W-:Y:S08]  /*7110*/  I2F R106, R106 ;  /* 0x0000006a006a7306 */ /* 0x000ff00000201400 */
[----:B------:R-:W1:Y:S08]  /*7120*/  MUFU.TANH R52, R52 ;  /* 0x0000003400347308 */ /* 0x000e700000002400 */
[----:B------:R-:W2:Y:S08]  /*7130*/  MUFU.TANH R83, R83 ;  /* 0x0000005300537308 */ /* 0x000eb00000002400 */
[----:B------:R-:W3:Y:S01]  /*7140*/  MUFU.TANH R79, R79 ;  /* 0x0000004f004f7308 */ /* 0x000ee20000002400 */
        /* <DEDUP_REMOVED lines=8> */
[----:B------:R-:W1:Y:S01]  /*71d0*/  I2F R174, R174 ;  /* 0x000000ae00ae7306 */ /* 0x000e620000201400 */
[----:B------:R-:W-:Y:S02]  /*71e0*/  ISETP.GE.AND P4, PT, R245, UR13, PT ;  /* 0x0000000df5007c0c */ /* 0x000fe4000bf86270 */
[----:B------:R-:W-:Y:S02]  /*71f0*/  IADD3 R245, R210, 0x1800, RZ ;  /* 0x00001800d2f57810 */ /* 0x000fe40007ffe0ff */
[----:B------:R-:W-:-:S03]  /*7200*/  FSEL R120, R38, -INF , !P4 ;  /* 0xff80000026787808 */ /* 0x000fc60006000000 */
[----:B------:R-:W-:Y:S08]  /*7210*/  I2F R168, R168 ;  /* 0x000000a800a87306 */ /* 0x000ff00000201400 */
[----:B------:R-:W-:Y:S01]  /*7220*/  I2F R119, R119 ;  /* 0x0000007700777306 */ /* 0x000fe20000201400 */
[----:B-1----:R-:W-:-:S07]  /*7230*/  FFMA.FTZ R53, R174, -UR4, R53 ;  /* 0x80000004ae357c23 */ /* 0x002fce0008010035 */
[----:B------:R-:W1:Y:S08]  /*7240*/  I2F R105, R105 ;  /* 0x0000006900697306 */ /* 0x000e700000201400 */
[----:B------:R-:W-:Y:S08]  /*7250*/  I2F R104, R104 ;  /* 0x0000006800687306 */ /* 0x000ff00000201400 */
[----:B------:R-:W-:Y:S01]  /*7260*/  I2F R103, R103 ;  /* 0x0000006700677306 */ /* 0x000fe20000201400 */
[----:B-1----:R-:W-:-:S07]  /*7270*/  FFMA.FTZ R54, R105, -UR4, R54 ;  /* 0x8000000469367c23 */ /* 0x002fce0008010036 */
[----:B------:R-:W-:Y:S08]  /*7280*/  I2F R102, R102 ;  /* 0x0000006600667306 */ /* 0x000ff00000201400 */
[----:B------:R-:W-:Y:S08]  /*7290*/  I2F R101, R101 ;  /* 0x0000006500657306 */ /* 0x000ff00000201400 */
[----:B------:R1:W-:Y:S08]  /*72a0*/  I2F R100, R56 ;  /* 0x0000003800647306 */ /* 0x0003f00000201400 */
[----:B------:R-:W-:Y:S08]  /*72b0*/  I2F R146, R146 ;  /* 0x0000009200927306 */ /* 0x000ff00000201400 */
[----:B------:R-:W2:Y:S01]  /*72c0*/  MUFU.TANH R80, R80 ;  /* 0x0000005000507308 */ /* 0x000ea20000002400 */
[----:B-1----:R-:W-:-:S02]  /*72d0*/  FSEL R56, R206, -INF , !P2 ;  /* 0xff800000ce387808 */ /* 0x002fc40005000000 */
[----:B------:R-:W-:Y:S02]  /*72e0*/  ISETP.GE.AND P2, PT, R223, UR13, PT ;  /* 0x0000000ddf007c0c */ /* 0x000fe4000bf46270 */
[----:B------:R-:W-:Y:S02]  /*72f0*/  FSEL R223, R88, -INF , !P1 ;  /* 0xff80000058df7808 */ /* 0x000fe40004800000 */
[----:B------:R-:W-:Y:S01]  /*7300*/  ISETP.GE.AND P1, PT, R237, UR13, PT ;  /* 0x0000000ded007c0c */ /* 0x000fe2000bf26270 */
[----:B------:R-:W1:Y:S01]  /*7310*/  MUFU.TANH R76, R76 ;  /* 0x0000004c004c7308 */ /* 0x000e620000002400 */
[----:B------:R-:W-:Y:S02]  /*7320*/  FSEL R237, R86, -INF , !P0 ;  /* 0xff80000056ed7808 */ /* 0x000fe40004000000 */
[----:B------:R-:W-:Y:S02]  /*7330*/  ISETP.GE.AND P0, PT, R179, UR13, PT ;  /* 0x0000000db3007c0c */ /* 0x000fe4000bf06270 */
[----:B------:R-:W-:-:S02]  /*7340*/  FSEL R225, R184, -INF , !P2 ;  /* 0xff800000b8e17808 */ /* 0x000fc40005000000 */
[----:B------:R-:W-:Y:S01]  /*7350*/  FSEL R213, R49, -INF , !P0 ;  /* 0xff80000031d57808 */ /* 0x000fe20004000000 */
[----:B------:R-:W3:Y:S01]  /*7360*/  MUFU.TANH R77, R77 ;  /* 0x0000004d004d7308 */ /* 0x000ee20000002400 */
[----:B------:R-:W-:Y:S01]  /*7370*/  FSEL R123, R47, -INF , !P0 ;  /* 0xff8000002f7b7808 */ /* 0x000fe20004000000 */
[----:B--2---:R-:W-:Y:S01]  /*7380*/  FFMA.FTZ R80, R177, -UR4, R80 ;  /* 0x80000004b1507c23 */ /* 0x004fe20008010050 */
[----:B------:R-:W-:Y:S02]  /*7390*/  FSEL R99, R44, -INF , !P0 ;  /* 0xff8000002c637808 */ /* 0x000fe40004000000 */
[----:B------:R-:W-:Y:S02]  /*73a0*/  FSEL R92, R50, -INF , !P0 ;  /* 0xff800000325c7808 */ /* 0x000fe40004000000 */
[----:B------:R-:W-:Y:S01]  /*73b0*/  PLOP3.LUT P0, PT, PT, PT, UP0, 0x80, 0x0 ;  /* 0x000000000000781c */ /* 0x000fe20003f0f008 */
[----:B------:R-:W2:Y:S01]  /*73c0*/  MUFU.TANH R51, R51 ;  /* 0x0000003300337308 */ /* 0x000ea20000002400 */
[----:B------:R-:W-:Y:S01]  /*73d0*/  FSEL R221, R116, -INF , !P2 ;  /* 0xff80000074dd7808 */ /* 0x000fe20005000000 */
[----:B-1----:R-:W-:Y:S01]  /*73e0*/  FFMA.FTZ R76, R119, -UR4, R76 ;  /* 0x80000004774c7c23 */ /* 0x002fe2000801004c */
[----:B------:R-:W-:-:S02]  /*73f0*/  FSEL R217, R115, -INF , !P2 ;  /* 0xff80000073d97808 */ /* 0x000fc40005000000 */
[----:B------:R-:W-:Y:S02]  /*7400*/  FSEL R218, R114, -INF , !P2 ;  /* 0xff80000072da7808 */ /* 0x000fe40005000000 */
[----:B------:R-:W-:Y:S01]  /*7410*/  ISETP.GE.AND P2, PT, R235, UR13, PT ;  /* 0x0000000deb007c0c */ /* 0x000fe2000bf46270 */
[----:B------:R-:W1:Y:S01]  /*7420*/  MUFU.TANH R87, R87 ;  /* 0x0000005700577308 */ /* 0x000e620000002400 */
[----:B------:R-:W-:Y:S01]  /*7430*/  FSEL R235, R84, -INF , !P6 ;  /* 0xff80000054eb7808 */ /* 0x000fe20007000000 */
[----:B---3--:R-:W-:Y:S01]  /*7440*/  FFMA.FTZ R77, R172, -UR4, R77 ;  /* 0x80000004ac4d7c23 */ /* 0x008fe2000801004d */
[----:B------:R-:W-:Y:S02]  /*7450*/  ISETP.GE.AND P6, PT, R247, UR13, PT ;  /* 0x0000000df7007c0c */ /* 0x000fe4000bfc6270 */
[----:B------:R-:W-:Y:S02]  /*7460*/  FSEL R127, R80, -INF , !P5 ;  /* 0xff800000507f7808 */ /* 0x000fe40006800000 */
[----:B------:R-:W-:Y:S01]  /*7470*/  FSEL R125, R76, -INF , !P5 ;  /* 0xff8000004c7d7808 */ /* 0x000fe20006800000 */
[----:B------:R-:W3:Y:S01]  /*7480*/  MUFU.TANH R48, R48 ;  /* 0x0000003000307308 */ /* 0x000ee20000002400 */
[----:B--2---:R-:W-:Y:S01]  /*7490*/  FFMA.FTZ R51, R102, -UR4, R51 ;  /* 0x8000000466337c23 */ /* 0x004fe20008010033 */
[----:B------:R-:W-:-:S02]  /*74a0*/  FSEL R205, R77, -INF , !P3 ;  /* 0xff8000004dcd7808 */ /* 0x000fc40005800000 */
[----:B------:R-:W-:Y:S02]  /*74b0*/  FSEL R116, R54, -INF , !P3 ;  /* 0xff80000036747808 */ /* 0x000fe40005800000 */
[----:B------:R-:W-:Y:S02]  /*74c0*/  FSEL R201, R53, -INF , !P2 ;  /* 0xff80000035c97808 */ /* 0x000fe40005000000 */
[----:B------:R-:W2:Y:S01]  /*74d0*/  MUFU.TANH R72, R72 ;  /* 0x0000004800487308 */ /* 0x000ea20000002400 */
[----:B-1----:R-:W-:Y:S01]  /*74e0*/  FFMA.FTZ R87, R104, -UR4, R87 ;  /* 0x8000000468577c23 */ /* 0x002fe20008010057 */
[----:B------:R-:W-:Y:S02]  /*74f0*/  FSEL R115, R51, -INF , !P2 ;  /* 0xff80000033737808 */ /* 0x000fe40005000000 */
[----:B------:R-:W-:Y:S02]  /*7500*/  FSEL R114, R73, -INF , !P1 ;  /* 0xff80000049727808 */ /* 0x000fe40004800000 */
[----:B------:R-:W-:-:S02]  /*7510*/  FSEL R197, R87, -INF , !P3 ;  /* 0xff80000057c57808 */ /* 0x000fc40005800000 */
[----:B------:R-:W1:Y:S01]  /*7520*/  MUFU.TANH R75, R75 ;  /* 0x0000004b004b7308 */ /* 0x000e620000002400 */
[----:B---3--:R-:W-:Y:S01]  /*7530*/  FFMA.FTZ R48, R101, -UR4, R48 ;  /* 0x8000000465307c23 */ /* 0x008fe20008010030 */
[----:B------:R-:W-:Y:S02]  /*7540*/  ISETP.GE.AND P5, PT, R249, UR13, PT ;  /* 0x0000000df9007c0c */ /* 0x000fe4000bfa6270 */
[----:B------:R-:W-:Y:S02]  /*7550*/  IADD3 R247, R210, 0x800, RZ ;  /* 0x00000800d2f77810 */ /* 0x000fe40007ffe0ff */
[----:B------:R-:W-:Y:S02]  /*7560*/  FSEL R131, R48, -INF , !P2 ;  /* 0xff80000030837808 */ /* 0x000fe40005000000 */
[----:B------:R-:W3:Y:S01]  /*7570*/  MUFU.TANH R55, R55 ;  /* 0x0000003700377308 */ /* 0x000ee20000002400 */
[----:B--2---:R-:W-:Y:S01]  /*7580*/  FFMA.FTZ R72, R103, -UR4, R72 ;  /* 0x8000000467487c23 */ /* 0x004fe20008010048 */
[----:B------:R-:W-:-:S04]  /*7590*/  FSEL R91, R91, -INF , !P6 ;  /* 0xff8000005b5b7808 */ /* 0x000fc80007000000 */
[----:B------:R-:W-:Y:S02]  /*75a0*/  FSEL R206, R72, -INF , !P3 ;  /* 0xff80000048ce7808 */ /* 0x000fe40005800000 */
[----:B------:R-:W2:Y:S01]  /*75b0*/  MUFU.TANH R68, R68 ;  /* 0x0000004400447308 */ /* 0x000ea20000002400 */
[----:B-1----:R-:W-:Y:S01]  /*75c0*/  FFMA.FTZ R75, R100, -UR4, R75 ;  /* 0x80000004644b7c23 */ /* 0x002fe2000801004b */
[----:B------:R-:W-:-:S04]  /*75d0*/  ISETP.GE.AND P3, PT, R167, UR13, PT ;  /* 0x0000000da7007c0c */ /* 0x000fc8000bf66270 */
[----:B------:R-:W-:Y:S02]  /*75e0*/  FSEL R204, R75, -INF , !P2 ;  /* 0xff8000004bcc7808 */ /* 0x000fe40005000000 */
[----:B------:R-:W1:Y:S01]  /*75f0*/  MUFU.TANH R121, R70 ;  /* 0x0000004600797308 */ /* 0x000e620000002400 */
[----:B---3--:R-:W-:Y:S01]  /*7600*/  FFMA.FTZ R55, R168, -UR4, R55 ;  /* 0x80000004a8377c23 */ /* 0x008fe20008010037 */
[----:B------:R-:W-:-:S04]  /*7610*/  ISETP.GE.AND P2, PT, R178, UR13, PT ;  /* 0x0000000db2007c0c */ /* 0x000fc8000bf46270 */
[----:B------:R-:W-:Y:S02]  /*7620*/  FSEL R199, R55, -INF , !P1 ;  /* 0xff80000037c77808 */ /* 0x000fe40004800000 */
[----:B------:R-:W-:Y:S01]  /*7630*/  I2F R96, R96 ;  /* 0x0000006000607306 */ /* 0x000fe20000201400 */
[----:B--2---:R-:W-:-:S05]  /*7640*/  FFMA.FTZ R68, R187, -UR4, R68 ;  /* 0x80000004bb447c23 */ /* 0x004fca0008010044 */
[----:B------:R-:W-:Y:S02]  /*7650*/  FSEL R85, R68, -INF , !P1 ;  /* 0xff80000044557808 */ /* 0x000fe40004800000 */
[----:B------:R-:W2:Y:S01]  /*7660*/  MUFU.TANH R183, R183 ;  /* 0x000000b700b77308 */ /* 0x000ea20000002400 */
[----:B-1----:R-:W-:-:S05]  /*7670*/  FFMA.FTZ R84, R146, -UR4, R121 ;  /* 0x8000000492547c23 */ /* 0x002fca0008010079 */
[----:B------:R-:W-:Y:S02]  /*7680*/  FSEL R84, R84, -INF , !P1 ;  /* 0xff80000054547808 */ /* 0x000fe40004800000 */
[----:B------:R-:W-:Y:S01]  /*7690*/  I2F R164, R164 ;  /* 0x000000a400a47306 */ /* 0x000fe20000201400 */
[----:B------:R-:W-:-:S07]  /*76a0*/  ISETP.GE.AND P1, PT, R214, UR13, PT ;  /* 0x0000000dd6007c0c */ /* 0x000fce000bf26270 */
[----:B------:R-:W-:Y:S01]  /*76b0*/  I2F R165, R165 ;  /* 0x000000a500a57306 */ /* 0x000fe20000201400 */
[----:B--2---:R-:W-:-:S07]  /*76c0*/  FFMA.FTZ R96, R96, -UR4, R183 ;  /* 0x8000000460607c23 */ /* 0x004fce00080100b7 */
[----:B------:R-:W1:Y:S08]  /*76d0*/  I2F R166, R166 ;  /* 0x000000a600a67306 */ /* 0x000e700000201400 */
[----:B------:R-:W-:Y:S08]  /*76e0*/  I2F R186, R186 ;  /* 0x000000ba00ba7306 */ /* 0x000ff00000201400 */
[----:B------:R-:W-:Y:S01]  /*76f0*/  I2F R244, R244 ;  /* 0x000000f400f47306 */ /* 0x000fe20000201400 */
[----:B-1----:R-:W-:-:S07]  /*7700*/  FFMA.FTZ R69, R166, -UR4, R69 ;  /* 0x80000004a6457c23 */ /* 0x002fce0008010045 */
[----:B------:R-:W-:Y:S08]  /*7710*/  I2F R162, R162 ;  /* 0x000000a200a27306 */ /* 0x000ff00000201400 */
        /* <DEDUP_REMOVED lines=14> */
[----:B------:R-:W1:Y:S08]  /*7800*/  MUFU.TANH R71, R71 ;  /* 0x0000004700477308 */ /* 0x000e700000002400 */
[----:B------:R-:W2:Y:S08]  /*7810*/  MUFU.TANH R17, R17 ;  /* 0x0000001100117308 */ /* 0x000eb00000002400 */
[----:B------:R-:W3:Y:S01]  /*7820*/  MUFU.TANH R24, R24 ;  /* 0x0000001800187308 */ /* 0x000ee20000002400 */
[----:B-1----:R-:W-:-:S05]  /*7830*/  FFMA.FTZ R71, R186, -UR4, R71 ;  /* 0x80000004ba477c23 */ /* 0x002fca0008010047 */
[----:B------:R-:W-:Y:S02]  /*7840*/  FSEL R209, R71, -INF , !P3 ;  /* 0xff80000047d17808 */ /* 0x000fe40005800000 */
[----:B------:R-:W1:Y:S01]  /*7850*/  MUFU.TANH R25, R25 ;  /* 0x0000001900197308 */ /* 0x000e620000002400 */
[----:B--2---:R-:W-:Y:S01]  /*7860*/  FFMA.FTZ R17, R98, -UR4, R17 ;  /* 0x8000000462117c23 */ /* 0x004fe20008010011 */
[----:B------:R-:W-:Y:S02]  /*7870*/  FSEL R98, R96, -INF , !P6 ;  /* 0xff80000060627808 */ /* 0x000fe40007000000 */
[----:B------:R-:W-:Y:S02]  /*7880*/  FSEL R96, R94, -INF , !P4 ;  /* 0xff8000005e607808 */ /* 0x000fe40006000000 */
[----:B------:R-:W-:Y:S02]  /*7890*/  FSEL R119, R17, -INF , !P3 ;  /* 0xff80000011777808 */ /* 0x000fe40005800000 */
[----:B------:R-:W2:Y:S01]  /*78a0*/  MUFU.TANH R27, R27 ;  /* 0x0000001b001b7308 */ /* 0x000ea20000002400 */
[----:B---3--:R-:W-:-:S07]  /*78b0*/  FFMA.FTZ R24, R135, -UR4, R24 ;  /* 0x8000000487187c23 */ /* 0x008fce0008010018 */
[----:B------:R-:W3:Y:S01]  /*78c0*/  MUFU.TANH R26, R26 ;  /* 0x0000001a001a7308 */ /* 0x000ee20000002400 */
[----:B-1----:R-:W-:-:S05]  /*78d0*/  FFMA.FTZ R25, R60, -UR4, R25 ;  /* 0x800000043c197c23 */ /* 0x002fca0008010019 */
[----:B------:R-:W-:Y:S02]  /*78e0*/  FSEL R89, R25, -INF , !P4 ;  /* 0xff80000019597808 */ /* 0x000fe40006000000 */
[----:B------:R-:W1:Y:S01]  /*78f0*/  MUFU.TANH R30, R30 ;  /* 0x0000001e001e7308 */ /* 0x000e620000002400 */
[----:B--2---:R-:W-:-:S05]  /*7900*/  FFMA.FTZ R27, R138, -UR4, R27 ;  /* 0x800000048a1b7c23 */ /* 0x004fca000801001b */
[----:B------:R-:W-:Y:S02]  /*7910*/  FSEL R88, R27, -INF , !P3 ;  /* 0xff8000001b587808 */ /* 0x000fe40005800000 */
[----:B------:R-:W2:Y:S01]  /*7920*/  MUFU.TANH R20, R20 ;  /* 0x0000001400147308 */ /* 0x000ea20000002400 */
[----:B---3--:R-:W-:Y:S01]  /*7930*/  FFMA.FTZ R26, R95, -UR4, R26 ;  /* 0x800000045f1a7c23 */ /* 0x008fe2000801001a */
[----:B------:R-:W-:-:S04]  /*7940*/  FSEL R95, R24, -INF , !P3 ;  /* 0xff800000185f7808 */ /* 0x000fc80005800000 */
[----:B------:R-:W-:Y:S02]  /*7950*/  FSEL R97, R26, -INF , !P5 ;  /* 0xff8000001a617808 */ /* 0x000fe40006800000 */
[----:B------:R-:W3:Y:S01]  /*7960*/  MUFU.TANH R70, R21 ;  /* 0x0000001500467308 */ /* 0x000ee20000002400 */
[----:B-1----:R-:W-:-:S05]  /*7970*/  FFMA.FTZ R30, R63, -UR4, R30 ;  /* 0x800000043f1e7c23 */ /* 0x002fca000801001e */
[----:B------:R-:W-:Y:S02]  /*7980*/  FSEL R90, R30, -INF , !P5 ;  /* 0xff8000001e5a7808 */ /* 0x000fe40006800000 */
[----:B------:R-:W1:Y:S01]  /*7990*/  MUFU.TANH R12, R12 ;  /* 0x0000000c000c7308 */ /* 0x000e620000002400 */
[----:B--2---:R-:W-:-:S05]  /*79a0*/  FFMA.FTZ R20, R141, -UR4, R20 ;  /* 0x800000048d147c23 */ /* 0x004fca0008010014 */
[----:B------:R-:W-:Y:S02]  /*79b0*/  FSEL R94, R20, -INF , !P2 ;  /* 0xff800000145e7808 */ /* 0x000fe40005000000 */
[----:B------:R-:W2:Y:S01]  /*79c0*/  MUFU.TANH R13, R13 ;  /* 0x0000000d000d7308 */ /* 0x000ea20000002400 */
[----:B---3--:R-:W-:-:S05]  /*79d0*/  FFMA.FTZ R70, R139, -UR4, R70 ;  /* 0x800000048b467c23 */ /* 0x008fca0008010046 */
        /* <DEDUP_REMOVED lines=18> */
[----:B------:R-:W-:Y:S02]  /*7b00*/  IADD3 R244, R210, 0x2000, RZ ;  /* 0x00002000d2f47810 */ /* 0x000fe40007ffe0ff */
[----:B------:R-:W-:Y:S02]  /*7b10*/  FSEL R210, R69, -INF , !P4 ;  /* 0xff80000045d27808 */ /* 0x000fe40006000000 */
[----:B------:R-:W-:Y:S02]  /*7b20*/  FSEL R208, R208, -INF , !P2 ;  /* 0xff800000d0d07808 */ /* 0x000fe40005000000 */
[----:B------:R-:W3:Y:S01]  /*7b30*/  MUFU.TANH R117, R35 ;  /* 0x0000002300757308 */ /* 0x000ee20000002400 */
[----:B-1----:R-:W-:-:S05]  /*7b40*/  FFMA.FTZ R162, R162, -UR4, R15 ;  /* 0x80000004a2a27c23 */ /* 0x002fca000801000f */
[----:B------:R-:W-:Y:S02]  /*7b50*/  FSEL R207, R162, -INF , !P1 ;  /* 0xff800000a2cf7808 */ /* 0x000fe40004800000 */
[----:B------:R-:W1:Y:S01]  /*7b60*/  MUFU.TANH R23, R23 ;  /* 0x0000001700177308 */ /* 0x000e620000002400 */
[----:B--2---:R-:W-:-:S05]  /*7b70*/  FFMA.FTZ R34, R137, -UR4, R34 ;  /* 0x8000000489227c23 */ /* 0x004fca0008010022 */
[----:B------:R-:W-:Y:S01]  /*7b80*/  FSEL R118, R34, -INF , !P2 ;  /* 0xff80000022767808 */ /* 0x000fe20005000000 */
[----:B---3--:R-:W-:-:S05]  /*7b90*/  FFMA.FTZ R117, R136, -UR4, R117 ;  /* 0x8000000488757c23 */ /* 0x008fca0008010075 */
[----:B------:R-:W-:Y:S01]  /*7ba0*/  FSEL R117, R117, -INF , !P1 ;  /* 0xff80000075757808 */ /* 0x000fe20004800000 */
[----:B-1----:R-:W-:-:S05]  /*7bb0*/  FFMA.FTZ R86, R142, -UR4, R23 ;  /* 0x800000048e567c23 */ /* 0x002fca0008010017 */
[----:B------:R-:W-:Y:S01]  /*7bc0*/  FSEL R86, R86, -INF , !P1 ;  /* 0xff80000056567808 */ /* 0x000fe20004800000 */
[----:B------:R-:W-:Y:S06]  /*7bd0*/  BAR.SYNC.DEFER_BLOCKING 0x0 ;  /* 0x0000000000007b1d */ /* 0x000fec0000010000 */
[----:B------:R-:W-:Y:S05]  /*7be0*/  @!P0 BRA `(.L_x_434) ;  /* 0x000006b000008947 */ /* 0x000fea0003800000 */
[----:B------:R-:W2:Y:S04]  /*7bf0*/  LDL.64 R18, [R1+0x40] ;  /* 0x0000400001127983 */ /* 0x000ea80000100a00 */
[----:B------:R-:W3:Y:S04]  /*7c00*/  LDL.64 R184, [R1+0x30] ;  /* 0x0000300001b87983 */ /* 0x000ee80000100a00 */
[----:B------:R-:W4:Y:S01]  /*7c10*/  LDL R74, [R1+0x1c] ;  /* 0x00001c00014a7983 */ /* 0x000f220000100800 */
[----:B------:R-:W-:Y:S01]  /*7c20*/  ULEA.HI.SX32 UR6, UR9, 0xfffffffe, 0x19 ;  /* 0xfffffffe09067891 */ /* 0x000fe2000f8fca3f */
[----:B------:R-:W-:Y:S01]  /*7c30*/  IMAD.U32 R17, RZ, RZ, UR8 ;  /* 0x00000008ff117e24 */ /* 0x000fe2000f8e00ff */
[----:B------:R-:W-:Y:S01]  /*7c40*/  BSSY B0, `(.L_x_435) ;  /* 0x0000064000007945 */ /* 0x000fe20003800000 */
[----:B------:R-:W-:Y:S01]  /*7c50*/  IMAD.U32 R6, RZ, RZ, UR8 ;  /* 0x00000008ff067e24 */ /* 0x000fe2000f8e00ff */
[----:B------:R-:W-:Y:S01]  /*7c60*/  USHF.R.S32.HI UR5, URZ, 0x1f, UR6 ;  /* 0x0000001f3f057899 */ /* 0x000fe20008011406 */
[----:B------:R-:W-:-:S02]  /*7c70*/  IMAD.U32 R4, RZ, RZ, UR8 ;  /* 0x00000008ff047e24 */ /* 0x000fc4000f8e00ff */
[----:B------:R-:W-:Y:S01]  /*7c80*/  IMAD.U32 R14, RZ, RZ, UR6 ;  /* 0x00000006ff0e7e24 */ /* 0x000fe2000f8e00ff */
[----:B------:R-:W-:-:S04]  /*7c90*/  UIMAD UR6, UR23, UR6, URZ ;  /* 0x00000006170672a4 */ /* 0x000fc8000f8e023f */
[----:B------:R-:W-:Y:S01]  /*7ca0*/  UIMAD UR5, UR5, UR24, UR6 ;  /* 0x00000018050572a4 */ /* 0x000fe2000f8e0206 */
[----:B--2---:R-:W-:Y:S01]  /*7cb0*/  ISETP.GE.AND P1, PT, R18, c[0x0][0x220], PT ;  /* 0x0000880012007a0c */ /* 0x004fe20003f26270 */
[----:B------:R-:W-:Y:S02]  /*7cc0*/  IMAD.U32 R19, RZ, RZ, UR8 ;  /* 0x00000008ff137e24 */ /* 0x000fe4000f8e00ff */
[----:B---3--:R-:W-:-:S05]  /*7cd0*/  IMAD.WIDE.U32 R14, R14, UR24, R184 ;  /* 0x000000180e0e7c25 */ /* 0x008fca000f8e00b8 */
[----:B------:R-:W-:-:S05]  /*7ce0*/  IADD3 R13, R15, UR5, RZ ;  /* 0x000000050f0d7c10 */ /* 0x000fca000fffe0ff */
[----:B------:R-:W-:Y:S01]  /*7cf0*/  @!P1 IMAD.MOV.U32 R9, RZ, RZ, c[0x0][0x19c] ;  /* 0x00006700ff099624 */ /* 0x000fe200078e00ff */
[----:B------:R-:W-:Y:S01]  /*7d00*/  @!P1 IADD3 R11, P4, R14, UR26, RZ ;  /* 0x0000001a0e0b9c10 */ /* 0x000fe2000ff9e0ff */
[--C-:B------:R-:W-:Y:S01]  /*7d10*/  @!P1 IMAD.MOV.U32 R24, RZ, RZ, R14.reuse ;  /* 0x000000ffff189224 */ /* 0x100fe200078e000e */
[-C--:B------:R-:W-:Y:S01]  /*7d20*/  @!P1 LEA R10, P3, R19, R14.reuse, 0x5 ;  /* 0x0000000e130a9211 */ /* 0x080fe200078628ff */
[----:B------:R-:W-:Y:S01]  /*7d30*/  @!P1 IMAD.MOV.U32 R25, RZ, RZ, R13 ;  /* 0x000000ffff199224 */ /* 0x000fe200078e000d */
[----:B------:R-:W-:Y:S01]  /*7d40*/  @!P1 MOV R7, c[0x0][0x19c] ;  /* 0x0000670000079a02 */ /* 0x000fe20000000f00 */
[----:B------:R-:W-:Y:S01]  /*7d50*/  @!P1 IMAD.MOV.U32 R30, RZ, RZ, R14 ;  /* 0x000000ffff1e9224 */ /* 0x000fe200078e000e */
[----:B------:R-:W-:Y:S01]  /*7d60*/  @!P1 LEA R12, P2, R17, R14, 0x6 ;  /* 0x0000000e110c9211 */ /* 0x000fe200078430ff */
[C---:B------:R-:W-:Y:S01]  /*7d70*/  @!P1 IMAD.WIDE.U32 R24, R6.reuse, 0x50, R24 ;  /* 0x0000005006189825 */ /* 0x040fe200078e0018 */
[----:B------:R-:W-:Y:S01]  /*7d80*/  @!P1 IADD3.X R8, R13, UR17, RZ, P4, !PT ;  /* 0x000000110d089c10 */ /* 0x000fe2000a7fe4ff */
[----:B----4-:R1:W-:Y:S01]  /*7d90*/  @P1 STS.128 [R74+0x4000], RZ ;  /* 0x004000ff4a001388 */ /* 0x0103e20000000c00 */
[-C--:B------:R-:W-:Y:S01]  /*7da0*/  @!P1 LEA.HI.X R9, R6, R13.reuse, R9, 0x5, P3 ;  /* 0x0000000d06099211 */ /* 0x080fe200018f2c09 */
[----:B------:R-:W-:Y:S01]  /*7db0*/  @!P1 IMAD.MOV.U32 R6, RZ, RZ, c[0x0][0x19c] ;  /* 0x00006700ff069624 */ /* 0x000fe200078e00ff */
[----:B------:R-:W-:Y:S01]  /*7dc0*/  @!P1 LEA R18, P4, R11, c[0x0][0x168], 0x1 ;  /* 0x00005a000b129a11 */ /* 0x000fe200078808ff */
[----:B------:R-:W-:Y:S01]  /*7dd0*/  @!P1 IMAD.MOV.U32 R31, RZ, RZ, R13 ;  /* 0x000000ffff1f9224 */ /* 0x000fe200078e000d */
[----:B------:R-:W-:Y:S01]  /*7de0*/  @!P1 LEA.HI.X R7, R4, R13, R7, 0x6, P2 ;  /* 0x0000000d04079211 */ /* 0x000fe200010f3407 */
[----:B------:R-:W-:Y:S01]  /*7df0*/  @!P1 IMAD R6, R6, 0x60, RZ ;  /* 0x0000006006069824 */ /* 0x000fe200078e02ff */
[----:B------:R-:W-:Y:S01]  /*7e00*/  @!P1 LEA R22, P3, R12, c[0x0][0x168], 0x1 ;  /* 0x00005a000c169a11 */ /* 0x000fe200078608ff */
[----:B------:R-:W-:Y:S01]  /*7e10*/  @!P1 IMAD.WIDE.U32 R30, R4, 0x60, R30 ;  /* 0x00000060041e9825 */ /* 0x000fe200078e001e */
[----:B------:R-:W-:-:S02]  /*7e20*/  @!P1 LEA R20, P2, R10, c[0x0][0x168], 0x1 ;  /* 0x00005a000a149a11 */ /* 0x000fc400078408ff */
[----:B------:R-:W-:Y:S01]  /*7e30*/  @!P1 LEA.HI.X R19, R11, c[0x0][0x16c], R8, 0x1, P4 ;  /* 0x00005b000b139a11 */ /* 0x000fe200020f0c08 */
[----:B------:R-:W-:Y:S01]  /*7e40*/  @!P1 IMAD.MOV.U32 R8, RZ, RZ, c[0x0][0x19c] ;  /* 0x00006700ff089624 */ /* 0x000fe200078e00ff */
[----:B------:R-:W-:Y:S01]  /*7e50*/  @!P1 LEA.HI.X R23, R12, c[0x0][0x16c], R7, 0x1, P3 ;  /* 0x00005b000c179a11 */ /* 0x000fe200018f0c07 */
[----:B------:R-:W-:Y:S01]  /*7e60*/  @!P1 IMAD.MOV.U32 R12, RZ, RZ, R14 ;  /* 0x000000ffff0c9224 */ /* 0x000fe200078e000e */
[----:B------:R-:W-:Y:S01]  /*7e70*/  @!P1 LEA.HI.X R21, R10, c[0x0][0x16c], R9, 0x1, P2 ;  /* 0x00005b000a159a11 */ /* 0x000fe200010f0c09 */
[----:B------:R-:W-:Y:S01]  /*7e80*/  @!P1 IMAD R8, R8, 0x30, RZ ;  /* 0x0000003008089824 */ /* 0x000fe200078e02ff */
[----:B------:R-:W-:Y:S01]  /*7e90*/  @!P1 MOV R7, c[0x0][0x19c] ;  /* 0x0000670000079a02 */ /* 0x000fe20000000f00 */
[----:B------:R-:W-:Y:S01]  /*7ea0*/  @!P1 IMAD.WIDE.U32 R10, R4, 0x30, R12 ;  /* 0x00000030040a9825 */ /* 0x000fe200078e000c */
[----:B------:R-:W-:Y:S02]  /*7eb0*/  @!P1 LEA R26, P2, R14, c[0x0][0x168], 0x1 ;  /* 0x00005a000e1a9a11 */ /* 0x000fe400078408ff */
[----:B------:R-:W-:Y:S01]  /*7ec0*/  @!P1 LEA R34, P3, R24, c[0x0][0x168], 0x1 ;  /* 0x00005a0018229a11 */ /* 0x000fe200078608ff */
[----:B------:R-:W-:Y:S01]  /*7ed0*/  @!P1 IMAD R7, R7, 0x50, RZ ;  /* 0x0000005007079824 */ /* 0x000fe200078e02ff */
[----:B------:R-:W-:Y:S01]  /*7ee0*/  @!P1 LEA.HI.X R27, R14, c[0x0][0x16c], R13, 0x1, P2 ;  /* 0x00005b000e1b9a11 */ /* 0x000fe200010f0c0d */
[----:B------:R-:W-:Y:S01]  /*7ef0*/  @!P1 IMAD.IADD R6, R6, 0x1, R31 ;  /* 0x0000000106069824 */ /* 0x000fe200078e021f */
[----:B------:R-:W-:Y:S01]  /*7f00*/  @!P1 IADD3 R8, R8, R11, RZ ;  /* 0x0000000b08089210 */ /* 0x000fe20007ffe0ff */
[----:B------:R-:W-:Y:S01]  /*7f10*/  @!P1 IMAD.IADD R7, R7, 0x1, R25 ;  /* 0x0000000107079824 */ /* 0x000fe200078e0219 */
[----:B------:R-:W-:Y:S01]  /*7f20*/  @!P1 LEA R40, P4, R10, c[0x0][0x168], 0x1 ;  /* 0x00005a000a289a11 */ /* 0x000fe200078808ff */
[----:B------:R-:W-:Y:S01]  /*7f30*/  @!PT LDS RZ, [RZ] ;  /* 0x00000000fffff984 */ /* 0x000fe20000000800 */
[----:B------:R-:W-:Y:S01]  /*7f40*/  @!PT LDS RZ, [RZ] ;  /* 0x00000000fffff984 */ /* 0x000fe20000000800 */
[----:B------:R-:W-:Y:S01]  /*7f50*/  @!PT LDS RZ, [RZ] ;  /* 0x00000000fffff984 */ /* 0x000fe20000000800 */
[----:B------:R1:W-:Y:S01]  /*7f60*/  @!P1 LDGSTS.E.BYPASS.LTC128B.128 [R74+0x4000], [R26.64] ;  /* 0x040000001a4a9fae */ /* 0x0003e2000b901d52 */
[----:B------:R-:W-:-:S02]  /*7f70*/  @!P1 LEA R32, P2, R30, c[0x0][0x168], 0x1 ;  /* 0x00005a001e209a11 */ /* 0x000fc400078408ff */
[----:B------:R-:W-:Y:S01]  /*7f80*/  @!P1 LEA.HI.X R41, R10, c[0x0][0x16c], R8, 0x1, P4 ;  /* 0x00005b000a299a11 */ /* 0x000fe200020f0c08 */
[----:B------:R1:W-:Y:S01]  /*7f90*/  @P1 STS.128 [R74+0x4800], RZ ;  /* 0x004800ff4a001388 */ /* 0x0003e20000000c00 */
[----:B------:R-:W-:Y:S02]  /*7fa0*/  @!P1 LEA.HI.X R35, R24, c[0x0][0x16c], R7, 0x1, P3 ;  /* 0x00005b0018239a11 */ /* 0x000fe400018f0c07 */
[----:B------:R-:W-:Y:S01]  /*7fb0*/  @!P1 LEA.HI.X R33, R30, c[0x0][0x16c], R6, 0x1, P2 ;  /* 0x00005b001e219a11 */ /* 0x000fe200010f0c06 */
        /* <DEDUP_REMOVED lines=44> */
.L_x_436:
[----:B------:R-:W-:Y:S05]  /*8280*/  BSYNC B0 ;  /* 0x0000000000007941 */ /* 0x000fea0003800000 */
.L_x_435:
[----:B------:R-:W0:Y:S02]  /*8290*/  LDGDEPBAR ;  /* 0x00000000000079af */ /* 0x000e240000000000 */
.L_x_434:
[----:B-1----:R-:W3:Y:S04]  /*82a0*/  LDL.LU R40, [R1+0x5c] ;  /* 0x00005c0001287983 */ /* 0x002ee80000300800 */
[----:B------:R-:W4:Y:S04]  /*82b0*/  LDL.LU R38, [R1+0x60] ;  /* 0x0000600001267983 */ /* 0x000f280000300800 */
[----:B------:R-:W5:Y:S04]  /*82c0*/  LDL.LU R30, [R1+0x48] ;  /* 0x00004800011e7983 */ /* 0x000f680000300800 */
[----:B--2---:R-:W2:Y:S04]  /*82d0*/  LDL.LU R31, [R1+0x50] ;  /* 0x00005000011f7983 */ /* 0x004ea80000300800 */
[----:B------:R-:W2:Y:S04]  /*82e0*/  LDL.LU R32, [R1+0x4c] ;  /* 0x00004c0001207983 */ /* 0x000ea80000300800 */
[----:B------:R-:W2:Y:S01]  /*82f0*/  LDL.LU R33, [R1+0x58] ;  /* 0x0000580001217983 */ /* 0x000ea20000300800 */
        /* <DEDUP_REMOVED lines=15> */
[----:B------:R-:W-:Y:S02]  /*83f0*/  MOV R35, R248 ;  /* 0x000000f800237202 */ /* 0x000fe40000000f00 */
[----:B------:R-:W-:Y:S02]  /*8400*/  FMNMX.FTZ R7, R56, R7, !PT ;  /* 0x0000000738077209 */ /* 0x000fe40007810000 */
[----:B------:R-:W-:Y:S02]  /*8410*/  MOV R34, R250 ;  /* 0x000000fa00227202 */ /* 0x000fe40000000f00 */
[----:B------:R-:W-:-:S04]  /*8420*/  SHF.L.U32 R252, R252, 0x1, RZ ;  /* 0x00000001fcfc7819 */ /* 0x000fc800000006ff */
[-C--:B------:R-:W-:Y:S01]  /*8430*/  LEA R249, R5, R252.reuse, 0x1 ;  /* 0x000000fc05f97211 */ /* 0x080fe200078e08ff */
[----:B------:R-:W-:Y:S01]  /*8440*/  LDSM.16.MT88.4 R176, [R252+0x8000] ;  /* 0x00800000fcb0783b */ /* 0x000fe20000004200 */
[C---:B------:R-:W-:Y:S02]  /*8450*/  LEA R250, R3.reuse, R252, 0x1 ;  /* 0x000000fc03fa7211 */ /* 0x040fe400078e08ff */
[----:B------:R-:W-:Y:S01]  /*8460*/  LEA R248, R3, R249, 0x1 ;  /* 0x000000f903f87211 */ /* 0x000fe200078e08ff */
[----:B------:R-:W-:Y:S04]  /*8470*/  LDSM.16.MT88.4 R192, [R249+0x8000] ;  /* 0x00800000f9c0783b */ /* 0x000fe80000004200 */
[----:B------:R-:W-:Y:S04]  /*8480*/  LDSM.16.MT88.4 R184, [R250+0x8000] ;  /* 0x00800000fab8783b */ /* 0x000fe80000004200 */
[----:B------:R-:W-:Y:S04]  /*8490*/  LDSM.16.MT88.4 R20, [R248+0x8000] ;  /* 0x00800000f814783b */ /* 0x000fe80000004200 */
[----:B------:R-:W-:Y:S04]  /*84a0*/  LDSM.16.MT88.4 R24, [R252+0x8800] ;  /* 0x00880000fc18783b */ /* 0x000fe80000004200 */
[----:B------:R-:W-:Y:S01]  /*84b0*/  LDSM.16.MT88.4 R12, [R249+0x8800] ;  /* 0x00880000f90c783b */ /* 0x000fe20000004200 */
[----:B---3--:R-:W-:-:S04]  /*84c0*/  FMNMX.FTZ R7, R40, R7, !PT ;  /* 0x0000000728077209 */ /* 0x008fc80007810000 */
[----:B----4-:R-:W-:-:S04]  /*84d0*/  FMNMX.FTZ R7, R38, R7, !PT ;  /* 0x0000000726077209 */ /* 0x010fc80007810000 */
        /* <DEDUP_REMOVED lines=22> */
[----:B--2---:R-:W-:Y:S02]  /*8640*/  FMNMX.FTZ R4, R32, R4, !PT ;  /* 0x0000000420047209 */ /* 0x004fe40007810000 */
[----:B------:R-:W-:Y:S02]  /*8650*/  FMNMX.FTZ R7, R150, R7, !PT ;  /* 0x0000000796077209 */ /* 0x000fe40007810000 */
[----:B------:R-:W-:Y:S02]  /*8660*/  FMNMX.FTZ R6, R199, R6, !PT ;  /* 0x00000006c7067209 */ /* 0x000fe40007810000 */
[----:B------:R-:W-:-:S02]  /*8670*/  FMNMX.FTZ R4, R31, R4, !PT ;  /* 0x000000041f047209 */ /* 0x000fc40007810000 */
[----:B------:R-:W-:Y:S02]  /*8680*/  FMNMX.FTZ R7, R110, R7, !PT ;  /* 0x000000076e077209 */ /* 0x000fe40007810000 */
[----:B------:R-:W-:Y:S02]  /*8690*/  FMNMX.FTZ R9, R213, R6, !PT ;  /* 0x00000006d5097209 */ /* 0x000fe40007810000 */
[----:B-----5:R-:W-:Y:S02]  /*86a0*/  FMNMX.FTZ R4, R30, R4, !PT ;  /* 0x000000041e047209 */ /* 0x020fe40007810000 */
        /* <DEDUP_REMOVED lines=32> */
[----:B-1----:R-:W-:Y:S02]  /*88b0*/  FMNMX.FTZ R11, R6, R11, !PT ;  /* 0x0000000b060b7209 */ /* 0x002fe40007810000 */
        /* <DEDUP_REMOVED lines=16> */
[----:B-1----:R-:W-:Y:S02]  /*89c0*/  FMNMX.FTZ R68, R11, R68, !PT ;  /* 0x000000440b447209 */ /* 0x002fe40007810000 */
[----:B------:R-:W-:Y:S02]  /*89d0*/  FMNMX.FTZ R6, R92, R7, !PT ;  /* 0x000000075c067209 */ /* 0x000fe40007810000 */
[----:B------:R-:W1:Y:S01]  /*89e0*/  SHFL.BFLY PT, R7, R4, 0x2, 0x1f ;  /* 0x0c401f0004077f89 */ /* 0x000e6200000e0000 */
[----:B------:R-:W-:Y:S01]  /*89f0*/  FMUL.FTZ R214, R68, c[0x0][0x23c] ;  /* 0x00008f0044d67a20 */ /* 0x000fe20000410000 */
[----:B------:R-:W-:-:S02]  /*8a00*/  FMNMX.FTZ R9, R91, R6, !PT ;  /* 0x000000065b097209 */ /* 0x000fc40007810000 */
[----:B------:R-:W-:Y:S02]  /*8a10*/  FSETP.NEU.FTZ.AND P1, PT, R68, -INF , PT ;  /* 0xff8000004400780b */ /* 0x000fe40003f3d000 */
[----:B------:R-:W-:Y:S02]  /*8a20*/  FMNMX.FTZ R6, R90, R9, !PT ;  /* 0x000000095a067209 */ /* 0x000fe40007810000 */
[----:B------:R-:W-:Y:S02]  /*8a30*/  FSEL R214, R214, RZ, P1 ;  /* 0x000000ffd6d67208 */ /* 0x000fe40000800000 */
[----:B------:R-:W-:Y:S02]  /*8a40*/  FMNMX.FTZ R11, R59, R8, !PT ;  /* 0x000000083b0b7209 */ /* 0x000fe40007810000 */
[----:B------:R-:W-:Y:S01]  /*8a50*/  FMNMX.FTZ R9, R89, R6, !PT ;  /* 0x0000000659097209 */ /* 0x000fe20007810000 */
[--C-:B------:R-:W-:Y:S01]  /*8a60*/  FFMA.FTZ R105, R2, c[0x0][0x23c], -R214.reuse ;  /* 0x00008f0002697a23 */ /* 0x100fe200000108d6 */
        /* <DEDUP_REMOVED lines=9> */
[----:B------:R-:W-:Y:S01]  /*8b00*/  MUFU.EX2 R106, R106 ;  /* 0x0000006a006a7308 */ /* 0x000fe20000000800 */
[----:B------:R-:W-:Y:S01]  /*8b10*/  FMNMX.FTZ R9, R86, R9, !PT ;  /* 0x0000000956097209 */ /* 0x000fe20007810000 */
[--C-:B------:R-:W-:Y:S01]  /*8b20*/  FFMA.FTZ R78, R189, c[0x0][0x23c], -R214.reuse ;  /* 0x00008f00bd4e7a23 */ /* 0x100fe200000108d6 */
[----:B------:R-:W-:Y:S01]  /*8b30*/  FMNMX.FTZ R6, R224, R11, !PT ;  /* 0x0000000be0067209 */ /* 0x000fe20007810000 */
[--C-:B------:R-:W-:Y:S01]  /*8b40*/  FFMA.FTZ R69, R147, c[0x0][0x23c], -R214.reuse ;  /* 0x00008f0093457a23 */ /* 0x100fe200000108d6 */
[----:B-1----:R-:W-:Y:S01]  /*8b50*/  FMNMX.FTZ R7, R4, R7, !PT ;  /* 0x0000000704077209 */ /* 0x002fe20007810000 */
[--C-:B------:R-:W-:Y:S01]  /*8b60*/  FFMA.FTZ R60, R191, c[0x0][0x23c], -R214.reuse ;  /* 0x00008f00bf3c7a23 */ /* 0x100fe200000108d6 */
[----:B------:R-:W1:Y:S01]  /*8b70*/  SHFL.BFLY PT, R4, R9, 0x2, 0x1f ;  /* 0x0c401f0009047f89 */ /* 0x000e6200000e0000 */
[----:B------:R-:W-:Y:S01]  /*8b80*/  FMNMX.FTZ R6, R243, R6, !PT ;  /* 0x00000006f3067209 */ /* 0x000fe20007810000 */
[----:B------:R-:W2:Y:S01]  /*8b90*/  MUFU.EX2 R105, R105 ;  /* 0x0000006900697308 */ /* 0x000ea20000000800 */
[--C-:B------:R-:W-:Y:S01]  /*8ba0*/  FFMA.FTZ R50, R38, c[0x0][0x23c], -R214.reuse ;  /* 0x00008f0026327a23 */ /* 0x100fe200000108d6 */
[----:B------:R-:W3:Y:S01]  /*8bb0*/  SHFL.BFLY PT, R2, R7, 0x1, 0x1f ;  /* 0x0c201f0007027f89 */ /* 0x000ee200000e0000 */
[----:B------:R-:W-:Y:S01]  /*8bc0*/  FMNMX.FTZ R11, R39, R6, !PT ;  /* 0x00000006270b7209 */ /* 0x000fe20007810000 */
[----:B------:R-:W-:-:S02]  /*8bd0*/  FFMA.FTZ R61, R61, c[0x0][0x23c], -R214 ;  /* 0x00008f003d3d7a23 */ /* 0x000fc400000108d6 */
[--C-:B------:R-:W-:Y:S01]  /*8be0*/  FFMA.FTZ R56, R56, c[0x0][0x23c], -R214.reuse ;  /* 0x00008f0038387a23 */ /* 0x100fe200000108d6 */
[----:B------:R-:W-:Y:S01]  /*8bf0*/  FMNMX.FTZ R6, R36, R11, !PT ;  /* 0x0000000b24067209 */ /* 0x000fe20007810000 */
[----:B------:R-:W-:Y:S01]  /*8c00*/  MUFU.EX2 R104, R104 ;  /* 0x0000006800687308 */ /* 0x000fe20000000800 */
[--C-:B------:R-:W-:Y:S02]  /*8c10*/  FFMA.FTZ R55, R40, c[0x0][0x23c], -R214.reuse ;  /* 0x00008f0028377a23 */ /* 0x100fe400000108d6 */
[----:B------:R-:W-:Y:S01]  /*8c20*/  FMNMX.FTZ R6, R221, R6, !PT ;  /* 0x00000006dd067209 */ /* 0x000fe20007810000 */
[--C-:B------:R-:W-:Y:S02]  /*8c30*/  FFMA.FTZ R47, R45, c[0x0][0x23c], -R214.reuse ;  /* 0x00008f002d2f7a23 */ /* 0x100fe400000108d6 */
[--C-:B------:R-:W-:Y:S01]  /*8c40*/  FFMA.FTZ R49, R228, c[0x0][0x23c], -R214.reuse ;  /* 0x00008f00e4317a23 */ /* 0x100fe200000108d6 */
[----:B------:R-:W-:Y:S01]  /*8c50*/  FMNMX.FTZ R6, R219, R6, !PT ;  /* 0x00000006db067209 */ /* 0x000fe20007810000 */
[----:B------:R-:W4:Y:S01]  /*8c60*/  MUFU.EX2 R77, R77 ;  /* 0x0000004d004d7308 */ /* 0x000f220000000800 */
[----:B--2---:R-:W-:Y:S01]  /*8c70*/  F2FP.BF16.PACK_AB R188, R105, R106 ;  /* 0x0000006a69bc723e */ /* 0x004fe200000010ff */
[--C-:B------:R-:W-:Y:S01]  /*8c80*/  FFMA.FTZ R48, R226, c[0x0][0x23c], -R214.reuse ;  /* 0x00008f00e2307a23 */ /* 0x100fe200000108d6 */
[----:B------:R-:W-:Y:S01]  /*8c90*/  FMNMX.FTZ R6, R237, R6, !PT ;  /* 0x00000006ed067209 */ /* 0x000fe20007810000 */
[--C-:B------:R-:W-:Y:S01]  /*8ca0*/  FFMA.FTZ R46, R46, c[0x0][0x23c], -R214.reuse ;  /* 0x00008f002e2e7a23 */ /* 0x100fe200000108d6 */
[----:B-1----:R-:W-:Y:S01]  /*8cb0*/  FMNMX.FTZ R4, R9, R4, !PT ;  /* 0x0000000409047209 */ /* 0x002fe20007810000 */
[--C-:B------:R-:W-:Y:S01]  /*8cc0*/  FFMA.FTZ R228, R239, c[0x0][0x23c], -R214.reuse ;  /* 0x00008f00efe47a23 */ /* 0x100fe200000108d6 */
[----:B------:R-:W-:Y:S01]  /*8cd0*/  FMNMX.FTZ R9, R235, R6, !PT ;  /* 0x00000006eb097209 */ /* 0x000fe20007810000 */
[----:B------:R-:W-:Y:S01]  /*8ce0*/  MUFU.EX2 R78, R78 ;  /* 0x0000004e004e7308 */ /* 0x000fe20000000800 */
[----:B---3--:R-:W-:Y:S01]  /*8cf0*/  FMNMX.FTZ R2, R7, R2, !PT ;  /* 0x0000000207027209 */ /* 0x008fe20007810000 */
[--C-:B------:R-:W-:Y:S01]  /*8d00*/  FFMA.FTZ R227, R227, c[0x0][0x23c], -R214.reuse ;  /* 0x00008f00e3e37a23 */ /* 0x100fe200000108d6 */
[----:B------:R-:W1:Y:S01]  /*8d10*/  SHFL.BFLY PT, R7, R4, 0x1, 0x1f ;  /* 0x0c201f0004077f89 */ /* 0x000e6200000e0000 */
[----:B------:R-:W-:Y:S01]  /*8d20*/  FMNMX.FTZ R6, R112, R9, !PT ;  /* 0x0000000970067209 */ /* 0x000fe20007810000 */
[--C-:B------:R-:W-:Y:S01]  /*8d30*/  FFMA.FTZ R201, R201, c[0x0][0x23c], -R214.reuse ;  /* 0x00008f00c9c97a23 */ /* 0x100fe200000108d6 */
[C---:B------:R-:W-:Y:S01]  /*8d40*/  FSETP.NEU.FTZ.AND P1, PT, R2.reuse, -INF , PT ;  /* 0xff8000000200780b */ /* 0x040fe20003f3d000 */
[----:B------:R-:W-:Y:S01]  /*8d50*/  FMUL.FTZ R102, R2, c[0x0][0x23c] ;  /* 0x00008f0002667a20 */ /* 0x000fe20000410000 */
[----:B------:R-:W-:Y:S01]  /*8d60*/  FMNMX.FTZ R9, R113, R6, !PT ;  /* 0x0000000671097209 */ /* 0x000fe20007810000 */
[----:B------:R-:W-:Y:S01]  /*8d70*/  MUFU.EX2 R69, R69 ;  /* 0x0000004500457308 */ /* 0x000fe20000000800 */
[----:B----4-:R-:W-:Y:S01]  /*8d80*/  F2FP.BF16.PACK_AB R190, R77, R104 ;  /* 0x000000684dbe723e */ /* 0x010fe200000010ff */
[--C-:B------:R-:W-:Y:S01]  /*8d90*/  FFMA.FTZ R205, R205, c[0x0][0x23c], -R214.reuse ;  /* 0x00008f00cdcd7a23 */ /* 0x100fe200000108d6 */
[----:B------:R-:W-:Y:S01]  /*8da0*/  FMNMX.FTZ R6, R116, R9, !PT ;  /* 0x0000000974067209 */ /* 0x000fe20007810000 */
[--C-:B------:R-:W-:Y:S01]  /*8db0*/  FFMA.FTZ R199, R199, c[0x0][0x23c], -R214.reuse ;  /* 0x00008f00c7c77a23 */ /* 0x100fe200000108d6 */
[----:B------:R-:W-:Y:S01]  /*8dc0*/  FSEL R102, R102, RZ, P1 ;  /* 0x000000ff66667208 */ /* 0x000fe20000800000 */
[--C-:B------:R-:W-:Y:S01]  /*8dd0*/  FFMA.FTZ R213, R213, c[0x0][0x23c], -R214.reuse ;  /* 0x00008f00d5d57a23 */ /* 0x100fe200000108d6 */
[----:B------:R-:W-:Y:S01]  /*8de0*/  FMNMX.FTZ R9, R115, R6, !PT ;  /* 0x0000000673097209 */ /* 0x000fe20007810000 */
[----:B------:R-:W-:Y:S01]  /*8df0*/  MUFU.EX2 R67, R67 ;  /* 0x0000004300437308 */ /* 0x000fe20000000800 */
[----:B------:R-:W-:-:S02]  /*8e00*/  FFMA.FTZ R212, R212, c[0x0][0x23c], -R214 ;  /* 0x00008f00d4d47a23 */ /* 0x000fc400000108d6 */
[----:B------:R-:W-:Y:S01]  /*8e10*/  FMNMX.FTZ R6, R114, R9, !PT ;  /* 0x0000000972067209 */ /* 0x000fe20007810000 */
[--C-:B------:R-:W-:Y:S02]  /*8e20*/  FFMA.FTZ R100, R0, c[0x0][0x23c], -R102.reuse ;  /* 0x00008f0000647a23 */ /* 0x100fe40000010866 */
[--C-:B------:R-:W-:Y:S01]  /*8e30*/  FFMA.FTZ R103, R157, c[0x0][0x23c], -R102.reuse ;  /* 0x00008f009d677a23 */ /* 0x100fe20000010866 */
[----:B------:R-:W-:Y:S01]  /*8e40*/  FMNMX.FTZ R9, R123, R6, !PT ;  /* 0x000000067b097209 */ /* 0x000fe20007810000 */
[--C-:B------:R-:W-:Y:S01]  /*8e50*/  FFMA.FTZ R83, R149, c[0x0][0x23c], -R102.reuse ;  /* 0x00008f0095537a23 */ /* 0x100fe20000010866 */
[----:B------:R-:W-:Y:S01]  /*8e60*/  MUFU.EX2 R60, R60 ;  /* 0x0000003c003c7308 */ /* 0x000fe20000000800 */
[----:B-1----:R-:W-:Y:S01]  /*8e70*/  FMNMX.FTZ R0, R4, R7, !PT ;  /* 0x0000000704007209 */ /* 0x002fe20007810000 */
[--C-:B------:R-:W-:Y:S01]  /*8e80*/  FFMA.FTZ R76, R151, c[0x0][0x23c], -R102.reuse ;  /* 0x00008f00974c7a23 */ /* 0x100fe20000010866 */
[----:B------:R-:W-:Y:S01]  /*8e90*/  FMNMX.FTZ R4, R122, R9, !PT ;  /* 0x000000097a047209 */ /* 0x000fe20007810000 */
[--C-:B------:R-:W-:Y:S01]  /*8ea0*/  FFMA.FTZ R74, R65, c[0x0][0x23c], -R102.reuse ;  /* 0x00008f00414a7a23 */ /* 0x100fe20000010866 */
[C---:B------:R-:W-:Y:S01]  /*8eb0*/  FSETP.NEU.FTZ.AND P1, PT, R0.reuse, -INF , PT ;  /* 0xff8000000000780b */ /* 0x040fe20003f3d000 */
[----:B------:R-:W-:Y:S01]  /*8ec0*/  FMUL.FTZ R101, R0, c[0x0][0x23c] ;  /* 0x00008f0000657a20 */ /* 0x000fe20000410000 */
[----:B------:R-:W-:Y:S01]  /*8ed0*/  FMNMX.FTZ R7, R121, R4, !PT ;  /* 0x0000000479077209 */ /* 0x000fe20007810000 */
[----:B------:R-:W-:Y:S01]  /*8ee0*/  MUFU.EX2 R103, R103 ;  /* 0x0000006700677308 */ /* 0x000fe20000000800 */
[--C-:B------:R-:W-:Y:S01]  /*8ef0*/  FFMA.FTZ R65, R111, c[0x0][0x23c], -R102.reuse ;  /* 0x00008f006f417a23 */ /* 0x100fe20000010866 */
[----:B------:R-:W-:Y:S01]  /*8f00*/  LDSM.16.MT88.4 R8, [R248+0x8800] ;  /* 0x00880000f808783b */ /* 0x000fe20000004200 */
[----:B------:R-:W-:Y:S01]  /*8f10*/  FMNMX.FTZ R4, R120, R7, !PT ;  /* 0x0000000778047209 */ /* 0x000fe20007810000 */
[--C-:B------:R-:W-:Y:S01]  /*8f20*/  FFMA.FTZ R71, R145, c[0x0][0x23c], -R102.reuse ;  /* 0x00008f0091477a23 */ /* 0x100fe20000010866 */
[----:B------:R-:W-:Y:S01]  /*8f30*/  FSEL R101, R101, RZ, P1 ;  /* 0x000000ff65657208 */ /* 0x000fe20000800000 */
[--C-:B------:R-:W-:Y:S01]  /*8f40*/  FFMA.FTZ R52, R32, c[0x0][0x23c], -R102.reuse ;  /* 0x00008f0020347a23 */ /* 0x100fe20000010866 */
[----:B------:R-:W-:Y:S01]  /*8f50*/  FMNMX.FTZ R7, R119, R4, !PT ;  /* 0x0000000477077209 */ /* 0x000fe20007810000 */
[----:B------:R-:W1:Y:S01]  /*8f60*/  MUFU.EX2 R100, R100 ;  /* 0x0000006400647308 */ /* 0x000e620000000800 */
[----:B------:R-:W-:-:S02]  /*8f70*/  FFMA.FTZ R57, R57, c[0x0][0x23c], -R102 ;  /* 0x00008f0039397a23 */ /* 0x000fc40000010866 */
[----:B------:R-:W-:Y:S01]  /*8f80*/  FMNMX.FTZ R4, R118, R7, !PT ;  /* 0x0000000776047209 */ /* 0x000fe20007810000 */
[--C-:B------:R-:W-:Y:S02]  /*8f90*/  FFMA.FTZ R108, R64, c[0x0][0x23c], -R101.reuse ;  /* 0x00008f00406c7a23 */ /* 0x100fe40000010865 */
[--C-:B------:R-:W-:Y:S01]  /*8fa0*/  FFMA.FTZ R107, R152, c[0x0][0x23c], -R101.reuse ;  /* 0x00008f00986b7a23 */ /* 0x100fe20000010865 */
[----:B------:R-:W-:Y:S01]  /*8fb0*/  FMNMX.FTZ R4, R117, R4, !PT ;  /* 0x0000000475047209 */ /* 0x000fe20007810000 */
[--C-:B------:R-:W-:Y:S01]  /*8fc0*/  FFMA.FTZ R79, R148, c[0x0][0x23c], -R101.reuse ;  /* 0x00008f00944f7a23 */ /* 0x100fe20000010865 */
[----:B------:R-:W-:Y:S01]  /*8fd0*/  MUFU.EX2 R83, R83 ;  /* 0x0000005300537308 */ /* 0x000fe20000000800 */
[----:B------:R-:W-:Y:S02]  /*8fe0*/  FFMA.FTZ R80, R150, c[0x0][0x23c], -R101 ;  /* 0x00008f0096507a23 */ /* 0x000fe40000010865 */
[----:B------:R-:W2:Y:S01]  /*8ff0*/  SHFL.BFLY PT, R7, R4, 0x2, 0x1f ;  /* 0x0c401f0004077f89 */ /* 0x000ea200000e0000 */
[----:B------:R-:W-:-:S02]  /*9000*/  FFMA.FTZ R64, R109, c[0x0][0x23c], -R102 ;  /* 0x00008f006d407a23 */ /* 0x000fc40000010866 */
[--C-:B------:R-:W-:Y:S01]  /*9010*/  FFMA.FTZ R75, R110, c[0x0][0x23c], -R101.reuse ;  /* 0x00008f006e4b7a23 */ /* 0x100fe20000010865 */
[----:B-1----:R-:W-:Y:S01]  /*9020*/  F2FP.BF16.PACK_AB R152, R100, R103 ;  /* 0x000000676498723e */ /* 0x002fe200000010ff */
[----:B------:R-:W1:Y:S01]  /*9030*/  MUFU.EX2 R76, R76 ;  /* 0x0000004c004c7308 */ /* 0x000e620000000800 */
[--C-:B------:R-:W-:Y:S02]  /*9040*/  FFMA.FTZ R63, R16, c[0x0][0x23c], -R101.reuse ;  /* 0x00008f00103f7a23 */ /* 0x100fe40000010865 */
[----:B------:R-:W-:Y:S01]  /*9050*/  LDSM.16.MT88.4 R16, [R250+0x8800] ;  /* 0x00880000fa10783b */ /* 0x000fe20000004200 */
[--C-:B------:R-:W-:Y:S02]  /*9060*/  FFMA.FTZ R70, R144, c[0x0][0x23c], -R101.reuse ;  /* 0x00008f0090467a23 */ /* 0x100fe40000010865 */
[----:B------:R-:W-:Y:S02]  /*9070*/  FFMA.FTZ R62, R62, c[0x0][0x23c], -R101 ;  /* 0x00008f003e3e7a23 */ /* 0x000fe40000010865 */
[----:B------:R-:W-:Y:S01]  /*9080*/  MUFU.EX2 R108, R108 ;  /* 0x0000006c006c7308 */ /* 0x000fe20000000800 */
[----:B------:R-:W-:-:S02]  /*9090*/  FFMA.FTZ R41, R31, c[0x0][0x23c], -R102 ;  /* 0x00008f001f297a23 */ /* 0x000fc40000010866 */
[--C-:B------:R-:W-:Y:S02]  /*90a0*/  FFMA.FTZ R38, R30, c[0x0][0x23c], -R102.reuse ;  /* 0x00008f001e267a23 */ /* 0x100fe40000010866 */
[--C-:B------:R-:W-:Y:S02]  /*90b0*/  FFMA.FTZ R58, R58, c[0x0][0x23c], -R101.reuse ;  /* 0x00008f003a3a7a23 */ /* 0x100fe40000010865 */
[--C-:B------:R-:W-:Y:S01]  /*90c0*/  FFMA.FTZ R51, R238, c[0x0][0x23c], -R101.reuse ;  /* 0x00008f00ee337a23 */ /* 0x100fe20000010865 */
[----:B------:R-:W3:Y:S01]  /*90d0*/  MUFU.EX2 R107, R107 ;  /* 0x0000006b006b7308 */ /* 0x000ee20000000800 */
[----:B-1----:R-:W-:Y:S01]  /*90e0*/  F2FP.BF16.PACK_AB R154, R76, R83 ;  /* 0x000000534c9a723e */ /* 0x002fe200000010ff */
[--C-:B------:R-:W-:Y:S01]  /*90f0*/  FFMA.FTZ R32, R242, c[0x0][0x23c], -R101.reuse ;  /* 0x00008f00f2207a23 */ /* 0x100fe20000010865 */
[----:B--2---:R-:W-:Y:S01]  /*9100*/  FMNMX.FTZ R4, R4, R7, !PT ;  /* 0x0000000704047209 */ /* 0x004fe20007810000 */
[----:B------:R-:W-:Y:S02]  /*9110*/  FFMA.FTZ R37, R37, c[0x0][0x23c], -R102 ;  /* 0x00008f0025257a23 */ /* 0x000fe40000010866 */
[----:B------:R-:W-:-:S02]  /*9120*/  FFMA.FTZ R30, R220, c[0x0][0x23c], -R101 ;  /* 0x00008f00dc1e7a23 */ /* 0x000fc40000010865 */
[----:B------:R-:W1:Y:S01]  /*9130*/  SHFL.BFLY PT, R3, R4, 0x1, 0x1f ;  /* 0x0c201f0004037f89 */ /* 0x000e6200000e0000 */
[----:B------:R-:W-:Y:S01]  /*9140*/  MUFU.EX2 R79, R79 ;  /* 0x0000004f004f7308 */ /* 0x000fe20000000800 */
[--C-:B------:R-:W-:Y:S02]  /*9150*/  FFMA.FTZ R31, R230, c[0x0][0x23c], -R101.reuse ;  /* 0x00008f00e61f7a23 */ /* 0x100fe40000010865 */
[----:B------:R-:W-:Y:S02]  /*9160*/  FFMA.FTZ R28, R28, c[0x0][0x23c], -R101 ;  /* 0x00008f001c1c7a23 */ /* 0x000fe40000010865 */
[----:B------:R-:W-:Y:S01]  /*9170*/  FFMA.FTZ R230, R225, c[0x0][0x23c], -R214 ;  /* 0x00008f00e1e67a23 */ /* 0x000fe200000108d6 */
[----:B---3--:R-:W-:Y:S02]  /*9180*/  F2FP.BF16.PACK_AB R153, R107, R108 ;  /* 0x0000006c6b99723e */ /* 0x008fe400000010ff */
[----:B------:R-:W2:Y:S01]  /*9190*/  MUFU.EX2 R80, R80 ;  /* 0x0000005000507308 */ /* 0x000ea20000000800 */
[----:B------:R-:W-:-:S02]  /*91a0*/  FFMA.FTZ R220, R233, c[0x0][0x23c], -R102 ;  /* 0x00008f00e9dc7a23 */ /* 0x000fc40000010866 */
[--C-:B------:R-:W-:Y:S02]  /*91b0*/  FFMA.FTZ R218, R218, c[0x0][0x23c], -R101.reuse ;  /* 0x00008f00dada7a23 */ /* 0x100fe40000010865 */
[----:B------:R-:W-:Y:S02]  /*91c0*/  FFMA.FTZ R125, R125, c[0x0][0x23c], -R102 ;  /* 0x00008f007d7d7a23 */ /* 0x000fe40000010866 */
[----:B------:R-:W-:Y:S01]  /*91d0*/  FFMA.FTZ R126, R126, c[0x0][0x23c], -R101 ;  /* 0x00008f007e7e7a23 */ /* 0x000fe20000010865 */
[----:B------:R-:W-:Y:S01]  /*91e0*/  MUFU.EX2 R74, R74 ;  /* 0x0000004a004a7308 */ /* 0x000fe20000000800 */
[--C-:B------:R-:W-:Y:S02]  /*91f0*/  FFMA.FTZ R211, R211, c[0x0][0x23c], -R214.reuse ;  /* 0x00008f00d3d37a23 */ /* 0x100fe400000108d6 */
[--C-:B------:R-:W-:Y:S02]  /*9200*/  FFMA.FTZ R210, R210, c[0x0][0x23c], -R214.reuse ;  /* 0x00008f00d2d27a23 */ /* 0x100fe400000108d6 */
[----:B------:R-:W-:Y:S01]  /*9210*/  FFMA.FTZ R209, R209, c[0x0][0x23c], -R214 ;  /* 0x00008f00d1d17a23 */ /* 0x000fe200000108d6 */
[----:B-1----:R-:W-:-:S02]  /*9220*/  FMNMX.FTZ R3, R4, R3, !PT ;  /* 0x0000000304037209 */ /* 0x002fc40007810000 */
[----:B------:R-:W1:Y:S01]  /*9230*/  MUFU.EX2 R71, R71 ;  /* 0x0000004700477308 */ /* 0x000e620000000800 */
[----:B--2---:R-:W-:Y:S01]  /*9240*/  F2FP.BF16.PACK_AB R155, R80, R79 ;  /* 0x0000004f509b723e */ /* 0x004fe200000010ff */
[--C-:B------:R-:W-:Y:S01]  /*9250*/  FFMA.FTZ R208, R208, c[0x0][0x23c], -R214.reuse ;  /* 0x00008f00d0d07a23 */ /* 0x100fe200000108d6 */
[C---:B------:R-:W-:Y:S01]  /*9260*/  FSETP.NEU.FTZ.AND P1, PT, R3.reuse, -INF , PT ;  /* 0xff8000000300780b */ /* 0x040fe20003f3d000 */
[----:B------:R-:W-:Y:S02]  /*9270*/  FMUL.FTZ R124, R3, c[0x0][0x23c] ;  /* 0x00008f00037c7a20 */ /* 0x000fe40000410000 */
[----:B------:R-:W-:Y:S02]  /*9280*/  FFMA.FTZ R207, R207, c[0x0][0x23c], -R214 ;  /* 0x00008f00cfcf7a23 */ /* 0x000fe400000108d6 */
[----:B------:R-:W-:Y:S01]  /*9290*/  HMMA.16816.F32.BF16 R140, R152, R176, RZ ;  /* 0x000000b0988c723c */ /* 0x000fe200000418ff */
[----:B------:R-:W-:Y:S01]  /*92a0*/  FSEL R124, R124, RZ, P1 ;  /* 0x000000ff7c7c7208 */ /* 0x000fe20000800000 */
[----:B------:R-:W-:Y:S01]  /*92b0*/  MUFU.EX2 R65, R65 ;  /* 0x0000004100417308 */ /* 0x000fe20000000800 */
[----:B------:R-:W-:-:S02]  /*92c0*/  FADD.FTZ R105, R106, R105 ;  /* 0x000000696a697221 */ /* 0x000fc40000010000 */
[----:B------:R-:W-:Y:S02]  /*92d0*/  FADD.FTZ R100, R103, R100 ;  /* 0x0000006467647221 */ /* 0x000fe40000010000 */
[--C-:B------:R-:W-:Y:S01]  /*92e0*/  FFMA.FTZ R111, R181, c[0x0][0x23c], -R124.reuse ;  /* 0x00008f00b56f7a23 */ /* 0x100fe2000001087c */
[C---:B------:R-:W-:Y:S01]  /*92f0*/  HMMA.16816.F32.BF16 R148, R152.reuse, R184, RZ ;  /* 0x000000b89894723c */ /* 0x040fe200000418ff */
[--C-:B------:R-:W-:Y:S01]  /*9300*/  FFMA.FTZ R110, R160, c[0x0][0x23c], -R124.reuse ;  /* 0x00008f00a06e7a23 */ /* 0x100fe2000001087c */
[----:B------:R-:W2:Y:S01]  /*9310*/  MUFU.EX2 R64, R64 ;  /* 0x0000004000407308 */ /* 0x000ea20000000800 */
[--C-:B------:R-:W-:Y:S01]  /*9320*/  FFMA.FTZ R109, R175, c[0x0][0x23c], -R124.reuse ;  /* 0x00008f00af6d7a23 */ /* 0x100fe2000001087c */
[----:B-1----:R-:W-:Y:S01]  /*9330*/  F2FP.BF16.PACK_AB R4, R71, R74 ;  /* 0x0000004a4704723e */ /* 0x002fe200000010ff */
[--C-:B------:R-:W-:Y:S02]  /*9340*/  FFMA.FTZ R82, R173, c[0x0][0x23c], -R124.reuse ;  /* 0x00008f00ad527a23 */ /* 0x100fe4000001087c */
[--C-:B------:R-:W-:Y:S01]  /*9350*/  FFMA.FTZ R81, R169, c[0x0][0x23c], -R124.reuse ;  /* 0x00008f00a9517a23 */ /* 0x100fe2000001087c */
[----:B------:R-:W-:Y:S01]  /*9360*/  HMMA.16816.F32.BF16 R156, R152, R192, RZ ;  /* 0x000000c0989c723c */ /* 0x000fe200000418ff */
[--C-:B------:R-:W-:Y:S01]  /*9370*/  FFMA.FTZ R72, R171, c[0x0][0x23c], -R124.reuse ;  /* 0x00008f00ab487a23 */ /* 0x100fe2000001087c */
[----:B------:R-:W-:Y:S01]  /*9380*/  MUFU.EX2 R111, R111 ;  /* 0x0000006f006f7308 */ /* 0x000fe20000000800 */
[----:B------:R-:W-:-:S02]  /*9390*/  FFMA.FTZ R73, R163, c[0x0][0x23c], -R124 ;  /* 0x00008f00a3497a23 */ /* 0x000fc4000001087c */
[--C-:B------:R-:W-:Y:S02]  /*93a0*/  FFMA.FTZ R66, R161, c[0x0][0x23c], -R124.reuse ;  /* 0x00008f00a1427a23 */ /* 0x100fe4000001087c */
[--C-:B------:R-:W-:Y:S01]  /*93b0*/  FFMA.FTZ R54, R35, c[0x0][0x23c], -R124.reuse ;  /* 0x00008f0023367a23 */ /* 0x100fe2000001087c */
[C---:B------:R-:W-:Y:S01]  /*93c0*/  HMMA.16816.F32.BF16 R164, R152.reuse, R20, RZ ;  /* 0x0000001498a4723c */ /* 0x040fe200000418ff */
[--C-:B------:R-:W-:Y:S01]  /*93d0*/  FFMA.FTZ R59, R59, c[0x0][0x23c], -R124.reuse ;  /* 0x00008f003b3b7a23 */ /* 0x100fe2000001087c */
[----:B------:R-:W1:Y:S01]  /*93e0*/  MUFU.EX2 R110, R110 ;  /* 0x0000006e006e7308 */ /* 0x000e620000000800 */
[----:B--2---:R-:W-:Y:S01]  /*93f0*/  F2FP.BF16.PACK_AB R6, R64, R65 ;  /* 0x000000414006723e */ /* 0x004fe200000010ff */
[--C-:B------:R-:W-:Y:S02]  /*9400*/  FFMA.FTZ R53, R34, c[0x0][0x23c], -R124.reuse ;  /* 0x00008f0022357a23 */ /* 0x100fe4000001087c */
[--C-:B------:R-:W-:Y:S02]  /*9410*/  FFMA.FTZ R44, R33, c[0x0][0x23c], -R124.reuse ;  /* 0x00008f00212c7a23 */ /* 0x100fe4000001087c */
        /* <DEDUP_REMOVED lines=10> */
[--C-:B------:R-:W-:Y:S02]  /*94c0*/  FFMA.FTZ R39, R241, c[0x0][0x23c], -R102.reuse ;  /* 0x00008f00f1277a23 */ /* 0x100fe40000010866 */
[--C-:B------:R-:W-:Y:S02]  /*94d0*/  FFMA.FTZ R36, R229, c[0x0][0x23c], -R102.reuse ;  /* 0x00008f00e5247a23 */ /* 0x100fe40000010866 */
[----:B------:R-:W-:Y:S01]  /*94e0*/  HMMA.16816.F32.BF16 R144, R152, R194, RZ ;  /* 0x000000c29890723c */ /* 0x000fe200000418ff */
[----:B------:R-:W-:Y:S01]  /*94f0*/  FFMA.FTZ R34, R236, c[0x0][0x23c], -R102 ;  /* 0x00008f00ec227a23 */ /* 0x000fe20000010866 */
[----:B------:R-:W-:Y:S01]  /*9500*/  MUFU.EX2 R75, R75 ;  /* 0x0000004b004b7308 */ /* 0x000fe20000000800 */
[----:B------:R-:W-:-:S02]  /*9510*/  FFMA.FTZ R33, R222, c[0x0][0x23c], -R101 ;  /* 0x00008f00de217a23 */ /* 0x000fc40000010865 */
[----:B------:R-:W-:Y:S02]  /*9520*/  FFMA.FTZ R226, R221, c[0x0][0x23c], -R124 ;  /* 0x00008f00dde27a23 */ /* 0x000fe4000001087c */
[----:B------:R-:W-:Y:S01]  /*9530*/  FFMA.FTZ R222, R217, c[0x0][0x23c], -R102 ;  /* 0x00008f00d9de7a23 */ /* 0x000fe20000010866 */
[----:B------:R-:W-:Y:S01]  /*9540*/  HMMA.16816.F32.BF16 R152, R152, R22, RZ ;  /* 0x000000169898723c */ /* 0x000fe200000418ff */
[----:B------:R-:W-:Y:S01]  /*9550*/  FFMA.FTZ R229, R223, c[0x0][0x23c], -R214 ;  /* 0x00008f00dfe57a23 */ /* 0x000fe200000108d6 */
[----:B--2---:R-:W-:Y:S01]  /*9560*/  F2FP.BF16.PACK_AB R191, R82, R109 ;  /* 0x0000006d52bf723e */ /* 0x004fe200000010ff */
[----:B------:R-:W1:Y:S01]  /*9570*/  MUFU.EX2 R70, R70 ;  /* 0x0000004600467308 */ /* 0x000e620000000800 */
[----:B------:R-:W-:Y:S02]  /*9580*/  FFMA.FTZ R225, R219, c[0x0][0x23c], -R124 ;  /* 0x00008f00dbe17a23 */ /* 0x000fe4000001087c */
[----:B------:R-:W-:Y:S02]  /*9590*/  FFMA.FTZ R221, R215, c[0x0][0x23c], -R102 ;  /* 0x00008f00d7dd7a23 */ /* 0x000fe40000010866 */
[----:B------:R-:W-:Y:S01]  /*95a0*/  FFMA.FTZ R217, R216, c[0x0][0x23c], -R101 ;  /* 0x00008f00d8d97a23 */ /* 0x000fe20000010865 */
        /* <DEDUP_REMOVED lines=25> */
[--C-:B------:R-:W-:Y:S01]  /*9740*/  FFMA.FTZ R120, R120, c[0x0][0x23c], -R124.reuse ;  /* 0x00008f0078787a23 */ /* 0x100fe2000001087c */
[----:B------:R-:W-:Y:S01]  /*9750*/  MUFU.EX2 R73, R73 ;  /* 0x0000004900497308 */ /* 0x000fe20000000800 */
[----:B------:R-:W-:-:S02]  /*9760*/  FFMA.FTZ R119, R119, c[0x0][0x23c], -R124 ;  /* 0x00008f0077777a23 */ /* 0x000fc4000001087c */
[----:B------:R-:W-:Y:S02]  /*9770*/  FFMA.FTZ R118, R118, c[0x0][0x23c], -R124 ;  /* 0x00008f0076767a23 */ /* 0x000fe4000001087c */
[--C-:B------:R-:W-:Y:S01]  /*9780*/  FFMA.FTZ R231, R85, c[0x0][0x23c], -R102.reuse ;  /* 0x00008f0055e77a23 */ /* 0x100fe20000010866 */
[C---:B------:R-:W-:Y:S01]  /*9790*/  HMMA.16816.F32.BF16 R192, R188.reuse, R194, RZ ;  /* 0x000000c2bcc0723c */ /* 0x040fe200000418ff */
[--C-:B------:R-:W-:Y:S01]  /*97a0*/  FFMA.FTZ R206, R98, c[0x0][0x23c], -R102.reuse ;  /* 0x00008f0062ce7a23 */ /* 0x100fe20000010866 */
[----:B------:R-:W2:Y:S01]  /*97b0*/  MUFU.EX2 R66, R66 ;  /* 0x0000004200427308 */ /* 0x000ea20000000800 */
[--C-:B------:R-:W-:Y:S02]  /*97c0*/  FFMA.FTZ R98, R96, c[0x0][0x23c], -R102.reuse ;  /* 0x00008f0060627a23 */ /* 0x100fe40000010866 */
[----:B------:R-:W-:Y:S02]  /*97d0*/  FFMA.FTZ R96, R94, c[0x0][0x23c], -R102 ;  /* 0x00008f005e607a23 */ /* 0x000fe40000010866 */
[----:B------:R-:W-:Y:S01]  /*97e0*/  FFMA.FTZ R94, R88, c[0x0][0x23c], -R101 ;  /* 0x00008f00585e7a23 */ /* 0x000fe20000010865 */
[----:B------:R-:W-:Y:S01]  /*97f0*/  HMMA.16816.F32.BF16 R180, R188, R20, RZ ;  /* 0x00000014bcb4723c */ /* 0x000fe200000418ff */
[----:B------:R-:W-:Y:S01]  /*9800*/  FADD.FTZ R104, R104, R105 ;  /* 0x0000006968687221 */ /* 0x000fe20000010000 */
[----:B------:R-:W-:Y:S01]  /*9810*/  MUFU.EX2 R61, R61 ;  /* 0x0000003d003d7308 */ /* 0x000fe20000000800 */
[----:B------:R-:W-:-:S02]  /*9820*/  FADD.FTZ R110, R111, R110 ;  /* 0x0000006e6f6e7221 */ /* 0x000fc40000010000 */
[----:B------:R-:W-:Y:S02]  /*9830*/  FADD.FTZ R108, R108, R107 ;  /* 0x0000006b6c6c7221 */ /* 0x000fe40000010000 */
[----:B------:R-:W-:Y:S01]  /*9840*/  FADD.FTZ R109, R109, R110 ;  /* 0x0000006e6d6d7221 */ /* 0x000fe20000010000 */
[----:B------:R-:W-:Y:S01]  /*9850*/  HMMA.16816.F32.BF16 R188, R188, R22, RZ ;  /* 0x00000016bcbc723c */ /* 0x000fe200000418ff */
[----:B------:R-:W-:Y:S01]  /*9860*/  FADD.FTZ R79, R79, R108 ;  /* 0x0000006c4f4f7221 */ /* 0x000fe20000010000 */
[----:B------:R-:W-:Y:S01]  /*9870*/  MUFU.EX2 R56, R56 ;  /* 0x0000003800387308 */ /* 0x000fe20000000800 */
[----:B------:R-:W-:Y:S02]  /*9880*/  FADD.FTZ R82, R82, R109 ;  /* 0x0000006d52527221 */ /* 0x000fe40000010000 */
[----:B------:R-:W-:-:S03]  /*9890*/  FADD.FTZ R80, R80, R79 ;  /* 0x0000004f50507221 */ /* 0x000fc60000010000 */
[----:B------:R-:W-:Y:S01]  /*98a0*/  HMMA.16816.F32.BF16 R140, R4, R24, R140 ;  /* 0x00000018048c723c */ /* 0x000fe2000004188c */
[----:B------:R-:W-:Y:S01]  /*98b0*/  FADD.FTZ R75, R75, R80 ;  /* 0x000000504b4b7221 */ /* 0x000fe20000010000 */
[----:B------:R-:W-:Y:S03]  /*98c0*/  MUFU.EX2 R55, R55 ;  /* 0x0000003700377308 */ /* 0x000fe60000000800 */
[----:B------:R-:W-:-:S03]  /*98d0*/  FADD.FTZ R80, R70, R75 ;  /* 0x0000004b46507221 */ /* 0x000fc60000010000 */
[C---:B------:R-:W-:Y:S02]  /*98e0*/  HMMA.16816.F32.BF16 R148, R4.reuse, R16, R148 ;  /* 0x000000100494723c */ /* 0x040fe40000041894 */
[----:B------:R-:W-:Y:S06]  /*98f0*/  MUFU.EX2 R50, R50 ;  /* 0x0000003200327308 */ /* 0x000fec0000000800 */
        /* <DEDUP_REMOVED lines=10> */
[----:B------:R-:W-:Y:S02]  /*99a0*/  HMMA.16816.F32.BF16 R152, R4, R10, R152 ;  /* 0x0000000a0498723c */ /* 0x000fe40000041898 */
[----:B------:R-:W3:Y:S05]  /*99b0*/  MUFU.EX2 R52, R52 ;  /* 0x0000003400347308 */ /* 0x000eea0000000800 */
[----:B------:R-:W-:-:S02]  /*99c0*/  F2FP.BF16.PACK_AB R4, R69, R78 ;  /* 0x0000004e4504723e */ /* 0x000fc400000010ff */
[----:B-1----:R-:W-:Y:S01]  /*99d0*/  F2FP.BF16.PACK_AB R5, R72, R81 ;  /* 0x000000514805723e */ /* 0x002fe200000010ff */
[----:B------:R-:W-:Y:S01]  /*99e0*/  MUFU.EX2 R41, R41 ;  /* 0x0000002900297308 */ /* 0x000fe20000000800 */
[----:B------:R-:W-:Y:S01]  /*99f0*/  F2FP.BF16.PACK_AB R6, R60, R67 ;  /* 0x000000433c06723e */ /* 0x000fe200000010ff */
[----:B------:R-:W-:Y:S01]  /*9a00*/  FADD.FTZ R81, R81, R82 ;  /* 0x0000005251517221 */ /* 0x000fe20000010000 */
[----:B--2---:R-:W-:-:S03]  /*9a10*/  F2FP.BF16.PACK_AB R7, R66, R73 ;  /* 0x000000494207723e */ /* 0x004fc600000010ff */
[----:B------:R-:W-:Y:S02]  /*9a20*/  FADD.FTZ R82, R72, R81 ;  /* 0x0000005148527221 */ /* 0x000fe40000010000 */
[----:B------:R-:W1:Y:S01]  /*9a30*/  MUFU.EX2 R38, R38 ;  /* 0x0000002600267308 */ /* 0x000e620000000800 */
[----:B---3--:R-:W-:Y:S01]  /*9a40*/  F2FP.BF16.PACK_AB R20, R52, R57 ;  /* 0x000000393414723e */ /* 0x008fe200000010ff */
[----:B------:R-:W-:Y:S01]  /*9a50*/  HMMA.16816.F32.BF16 R160, R4, R24, R160 ;  /* 0x0000001804a0723c */ /* 0x000fe200000418a0 */
[----:B------:R-:W-:-:S04]  /*9a60*/  FADD.FTZ R73, R73, R82 ;  /* 0x0000005249497221 */ /* 0x000fc80000010000 */
[----:B------:R-:W-:Y:S01]  /*9a70*/  FADD.FTZ R66, R66, R73 ;  /* 0x0000004942427221 */ /* 0x000fe20000010000 */
[----:B------:R-:W-:Y:S02]  /*9a80*/  MUFU.EX2 R58, R58 ;  /* 0x0000003a003a7308 */ /* 0x000fe40000000800 */
[C---:B------:R-:W-:Y:S06]  /*9a90*/  HMMA.16816.F32.BF16 R168, R4.reuse, R16, R168 ;  /* 0x0000001004a8723c */ /* 0x040fec00000418a8 */
[----:B------:R-:W2:Y:S01]  /*9aa0*/  MUFU.EX2 R51, R51 ;  /* 0x0000003300337308 */ /* 0x000ea20000000800 */
[----:B-1----:R-:W-:Y:S01]  /*9ab0*/  F2FP.BF16.PACK_AB R22, R38, R41 ;  /* 0x000000292616723e */ /* 0x002fe200000010ff */
[C---:B------:R-:W-:Y:S06]  /*9ac0*/  HMMA.16816.F32.BF16 R172, R4.reuse, R12, R172 ;  /* 0x0000000c04ac723c */ /* 0x040fec00000418ac */
[----:B------:R-:W-:Y:S02]  /*9ad0*/  MUFU.EX2 R35, R35 ;  /* 0x0000002300237308 */ /* 0x000fe40000000800 */
[C---:B------:R-:W-:Y:S06]  /*9ae0*/  HMMA.16816.F32.BF16 R180, R4.reuse, R8, R180 ;  /* 0x0000000804b4723c */ /* 0x040fec00000418b4 */
[----:B------:R-:W1:Y:S01]  /*9af0*/  MUFU.EX2 R32, R32 ;  /* 0x0000002000207308 */ /* 0x000e620000000800 */
[----:B--2---:R-:W-:Y:S01]  /*9b00*/  F2FP.BF16.PACK_AB R21, R51, R58 ;  /* 0x0000003a3315723e */ /* 0x004fe200000010ff */
[C---:B------:R-:W-:Y:S01]  /*9b10*/  HMMA.16816.F32.BF16 R176, R4.reuse, R26, R176 ;  /* 0x0000001a04b0723c */ /* 0x040fe200000418b0 */
[----:B------:R-:W2:Y:S05]  /*9b20*/  LDSM.16.MT88.4 R24, [R252+0x9000] ;  /* 0x00900000fc18783b */ /* 0x000eaa0000004200 */
[----:B------:R-:W-:Y:S02]  /*9b30*/  MUFU.EX2 R49, R49 ;  /* 0x0000003100317308 */ /* 0x000fe40000000800 */
[----:B------:R-:W-:Y:S01]  /*9b40*/  HMMA.16816.F32.BF16 R184, R4, R18, R184 ;  /* 0x0000001204b8723c */ /* 0x000fe200000418b8 */
[----:B------:R-:W3:Y:S01]  /*9b50*/  LDSM.16.MT88.4 R16, [R250+0x9000] ;  /* 0x00900000fa10783b */ /* 0x000ee20000004200 */
[----:B-1----:R-:W-:-:S04]  /*9b60*/  F2FP.BF16.PACK_AB R23, R32, R35 ;  /* 0x000000232017723e */ /* 0x002fc800000010ff */
[----:B------:R-:W-:Y:S02]  /*9b70*/  MUFU.EX2 R48, R48 ;  /* 0x0000003000307308 */ /* 0x000fe40000000800 */
[C---:B------:R-:W-:Y:S01]  /*9b80*/  HMMA.16816.F32.BF16 R192, R4.reuse, R14, R192 ;  /* 0x0000000e04c0723c */ /* 0x040fe200000418c0 */
[----:B------:R-:W1:Y:S05]  /*9b90*/  LDSM.16.MT88.4 R12, [R249+0x9000] ;  /* 0x00900000f90c783b */ /* 0x000e6a0000004200 */
[----:B------:R-:W-:Y:S02]  /*9ba0*/  MUFU.EX2 R47, R47 ;  /* 0x0000002f002f7308 */ /* 0x000fe40000000800 */
[----:B------:R-:W-:Y:S01]  /*9bb0*/  HMMA.16816.F32.BF16 R188, R4, R10, R188 ;  /* 0x0000000a04bc723c */ /* 0x000fe200000418bc */
[----:B------:R-:W4:Y:S06]  /*9bc0*/  LDSM.16.MT88.4 R8, [R248+0x9000] ;  /* 0x00900000f808783b */ /* 0x000f2c0000004200 */
[----:B------:R-:W-:Y:S01]  /*9bd0*/  F2FP.BF16.PACK_AB R4, R56, R61 ;  /* 0x0000003d3804723e */ /* 0x000fe200000010ff */
[----:B------:R-:W-:Y:S01]  /*9be0*/  MUFU.EX2 R46, R46 ;  /* 0x0000002e002e7308 */ /* 0x000fe20000000800 */
[----:B------:R-:W-:Y:S01]  /*9bf0*/  F2FP.BF16.PACK_AB R5, R54, R59 ;  /* 0x0000003b3605723e */ /* 0x000fe200000010ff */
[----:B------:R-:W-:Y:S01]  /*9c00*/  FADD.FTZ R59, R59, R66 ;  /* 0x000000423b3b7221 */ /* 0x000fe20000010000 */
[----:B------:R-:W-:-:S02]  /*9c10*/  F2FP.BF16.PACK_AB R6, R50, R55 ;  /* 0x000000373206723e */ /* 0x000fc400000010ff */
[----:B------:R-:W-:Y:S01]  /*9c20*/  F2FP.BF16.PACK_AB R7, R44, R53 ;  /* 0x000000352c07723e */ /* 0x000fe200000010ff */
[----:B------:R-:W-:Y:S02]  /*9c30*/  FADD.FTZ R54, R54, R59 ;  /* 0x0000003b36367221 */ /* 0x000fe40000010000 */
[----:B------:R-:W-:Y:S01]  /*9c40*/  MUFU.EX2 R45, R45 ;  /* 0x0000002d002d7308 */ /* 0x000fe20000000800 */
[----:B--2---:R-:W-:Y:S01]  /*9c50*/  HMMA.16816.F32.BF16 R140, R20, R24, R140 ;  /* 0x00000018148c723c */ /* 0x004fe2000004188c */
[----:B------:R-:W-:-:S04]  /*9c60*/  FADD.FTZ R53, R53, R54 ;  /* 0x0000003635357221 */ /* 0x000fc80000010000 */
[----:B------:R-:W-:Y:S02]  /*9c70*/  FADD.FTZ R44, R44, R53 ;  /* 0x000000352c2c7221 */ /* 0x000fe40000010000 */
[----:B------:R-:W-:Y:S01]  /*9c80*/  MUFU.EX2 R42, R42 ;  /* 0x0000002a002a7308 */ /* 0x000fe20000000800 */
[----:B------:R-:W-:Y:S07]  /*9c90*/  HMMA.16816.F32.BF16 R160, R4, R24, R160 ;  /* 0x0000001804a0723c */ /* 0x000fee00000418a0 */
[----:B------:R-:W-:Y:S01]  /*9ca0*/  MUFU.EX2 R43, R43 ;  /* 0x0000002b002b7308 */ /* 0x000fe20000000800 */
[C---:B---3--:R-:W-:Y:S07]  /*9cb0*/  HMMA.16816.F32.BF16 R148, R20.reuse, R16, R148 ;  /* 0x000000101494723c */ /* 0x048fee0000041894 */
[----:B------:R-:W-:Y:S01]  /*9cc0*/  MUFU.EX2 R40, R40 ;  /* 0x0000002800287308 */ /* 0x000fe20000000800 */
[C---:B-1----:R-:W-:Y:S07]  /*9cd0*/  HMMA.16816.F32.BF16 R156, R20.reuse, R12, R156 ;  /* 0x0000000c149c723c */ /* 0x042fee000004189c */
[----:B------:R-:W-:Y:S01]  /*9ce0*/  MUFU.EX2 R39, R39 ;  /* 0x0000002700277308 */ /* 0x000fe20000000800 */
[C---:B------:R-:W-:Y:S07]  /*9cf0*/  HMMA.16816.F32.BF16 R132, R20.reuse, R26, R132 ;  /* 0x0000001a1484723c */ /* 0x040fee0000041884 */
[----:B------:R-:W1:Y:S01]  /*9d00*/  MUFU.EX2 R36, R36 ;  /* 0x0000002400247308 */ /* 0x000e620000000800 */
[C---:B------:R-:W-:Y:S07]  /*9d10*/  HMMA.16816.F32.BF16 R136, R20.reuse, R18, R136 ;  /* 0x000000121488723c */ /* 0x040fee0000041888 */
[----:B------:R-:W-:Y:S01]  /*9d20*/  MUFU.EX2 R37, R37 ;  /* 0x0000002500257308 */ /* 0x000fe20000000800 */
[C---:B------:R-:W-:Y:S07]  /*9d30*/  HMMA.16816.F32.BF16 R144, R20.reuse, R14, R144 ;  /* 0x0000000e1490723c */ /* 0x040fee0000041890 */
[----:B------:R-:W2:Y:S01]  /*9d40*/  MUFU.EX2 R34, R34 ;  /* 0x0000002200227308 */ /* 0x000ea20000000800 */
[C---:B----4-:R-:W-:Y:S07]  /*9d50*/  HMMA.16816.F32.BF16 R164, R20.reuse, R8, R164 ;  /* 0x0000000814a4723c */ /* 0x050fee00000418a4 */
[----:B------:R-:W-:Y:S01]  /*9d60*/  MUFU.EX2 R33, R33 ;  /* 0x0000002100217308 */ /* 0x000fe20000000800 */
[----:B------:R-:W-:Y:S07]  /*9d70*/  HMMA.16816.F32.BF16 R152, R20, R10, R152 ;  /* 0x0000000a1498723c */ /* 0x000fee0000041898 */
[----:B------:R-:W3:Y:S01]  /*9d80*/  MUFU.EX2 R30, R30 ;  /* 0x0000001e001e7308 */ /* 0x000ee20000000800 */
[----:B------:R-:W-:Y:S01]  /*9d90*/  HMMA.16816.F32.BF16 R176, R4, R26, R176 ;  /* 0x0000001a04b0723c */ /* 0x000fe200000418b0 */
[----:B------:R-:W4:Y:S01]  /*9da0*/  LDSM.16.MT88.4 R24, [R252+0x9800] ;  /* 0x00980000fc18783b */ /* 0x000f220000004200 */
[----:B-1----:R-:W-:-:S02]  /*9db0*/  F2FP.BF16.PACK_AB R20, R36, R39 ;  /* 0x000000272414723e */ /* 0x002fc400000010ff */
[----:B--2---:R-:W-:-:S03]  /*9dc0*/  F2FP.BF16.PACK_AB R22, R34, R37 ;  /* 0x000000252216723e */ /* 0x004fc600000010ff */
[----:B------:R-:W-:Y:S01]  /*9dd0*/  MUFU.EX2 R31, R31 ;  /* 0x0000001f001f7308 */ /* 0x000fe20000000800 */
[C---:B------:R-:W-:Y:S07]  /*9de0*/  HMMA.16816.F32.BF16 R168, R4.reuse, R16, R168 ;  /* 0x0000001004a8723c */ /* 0x040fee00000418a8 */
[----:B------:R-:W1:Y:S01]  /*9df0*/  MUFU.EX2 R28, R28 ;  /* 0x0000001c001c7308 */ /* 0x000e620000000800 */
[----:B------:R-:W-:Y:S01]  /*9e00*/  HMMA.16816.F32.BF16 R184, R4, R18, R184 ;  /* 0x0000001204b8723c */ /* 0x000fe200000418b8 */
[----:B------:R-:W2:Y:S01]  /*9e10*/  LDSM.16.MT88.4 R16, [R250+0x9800] ;  /* 0x00980000fa10783b */ /* 0x000ea20000004200 */
[----:B---3--:R-:W-:-:S05]  /*9e20*/  F2FP.BF16.PACK_AB R21, R30, R33 ;  /* 0x000000211e15723e */ /* 0x008fca00000010ff */
[----:B------:R-:W-:Y:S01]  /*9e30*/  MUFU.EX2 R230, R230 ;  /* 0x000000e600e67308 */ /* 0x000fe20000000800 */
[----:B------:R-:W-:Y:S01]  /*9e40*/  HMMA.16816.F32.BF16 R172, R4, R12, R172 ;  /* 0x0000000c04ac723c */ /* 0x000fe200000418ac */
[----:B-1----:R-:W-:-:S07]  /*9e50*/  F2FP.BF16.PACK_AB R23, R28, R31 ;  /* 0x0000001f1c17723e */ /* 0x002fce00000010ff */
[C---:B------:R-:W-:Y:S01]  /*9e60*/  HMMA.16816.F32.BF16 R192, R4.reuse, R14, R192 ;  /* 0x0000000e04c0723c */ /* 0x040fe200000418c0 */
[----:B------:R-:W1:Y:S01]  /*9e70*/  LDSM.16.MT88.4 R12, [R249+0x9800] ;  /* 0x00980000f90c783b */ /* 0x000e620000004200 */
[----:B------:R-:W-:Y:S06]  /*9e80*/  MUFU.EX2 R229, R229 ;  /* 0x000000e500e57308 */ /* 0x000fec0000000800 */
[C---:B------:R-:W-:Y:S02]  /*9e90*/  HMMA.16816.F32.BF16 R180, R4.reuse, R8, R180 ;  /* 0x0000000804b4723c */ /* 0x040fe400000418b4 */
[----:B------:R-:W-:Y:S06]  /*9ea0*/  MUFU.EX2 R228, R228 ;  /* 0x000000e400e47308 */ /* 0x000fec0000000800 */
[----:B------:R-:W-:Y:S01]  /*9eb0*/  HMMA.16816.F32.BF16 R188, R4, R10, R188 ;  /* 0x0000000a04bc723c */ /* 0x000fe200000418bc */
[----:B------:R-:W3:Y:S01]  /*9ec0*/  LDSM.16.MT88.4 R8, [R248+0x9800] ;  /* 0x00980000f808783b */ /* 0x000ee20000004200 */
[----:B------:R-:W-:Y:S05]  /*9ed0*/  MUFU.EX2 R227, R227 ;  /* 0x000000e300e37308 */ /* 0x000fea0000000800 */
[----:B------:R-:W-:Y:S01]  /*9ee0*/  F2FP.BF16.PACK_AB R4, R48, R49 ;  /* 0x000000313004723e */ /* 0x000fe200000010ff */
[----:B----4-:R-:W-:Y:S01]  /*9ef0*/  HMMA.16816.F32.BF16 R140, R20, R24, R140 ;  /* 0x00000018148c723c */ /* 0x010fe2000004188c */
[----:B------:R-:W-:Y:S01]  /*9f00*/  F2FP.BF16.PACK_AB R5, R42, R45 ;  /* 0x0000002d2a05723e */ /* 0x000fe200000010ff */
[----:B------:R-:W-:Y:S01]  /*9f10*/  MUFU.EX2 R226, R226 ;  /* 0x000000e200e27308 */ /* 0x000fe20000000800 */
[----:B------:R-:W-:Y:S01]  /*9f20*/  F2FP.BF16.PACK_AB R6, R46, R47 ;  /* 0x0000002f2e06723e */ /* 0x000fe200000010ff */
[----:B------:R-:W-:Y:S01]  /*9f30*/  FADD.FTZ R45, R45, R44 ;  /* 0x0000002c2d2d7221 */ /* 0x000fe20000010000 */
[----:B------:R-:W-:-:S03]  /*9f40*/  F2FP.BF16.PACK_AB R7, R40, R43 ;  /* 0x0000002b2807723e */ /* 0x000fc600000010ff */
[----:B------:R-:W-:Y:S01]  /*9f50*/  HMMA.16816.F32.BF16 R132, R20, R26, R132 ;  /* 0x0000001a1484723c */ /* 0x000fe20000041884 */
[----:B------:R-:W-:Y:S01]  /*9f60*/  FADD.FTZ R42, R42, R45 ;  /* 0x0000002d2a2a7221 */ /* 0x000fe20000010000 */
[----:B------:R-:W-:Y:S03]  /*9f70*/  MUFU.EX2 R225, R225 ;  /* 0x000000e100e17308 */ /* 0x000fe60000000800 */
[----:B------:R-:W-:-:S03]  /*9f80*/  FADD.FTZ R43, R43, R42 ;  /* 0x0000002a2b2b7221 */ /* 0x000fc60000010000 */
[----:B------:R-:W-:Y:S01]  /*9f90*/  HMMA.16816.F32.BF16 R160, R4, R24, R160 ;  /* 0x0000001804a0723c */ /* 0x000fe200000418a0 */
[----:B------:R-:W-:Y:S01]  /*9fa0*/  FADD.FTZ R43, R40, R43 ;  /* 0x0000002b282b7221 */ /* 0x000fe20000010000 */
[----:B------:R-:W-:Y:S06]  /*9fb0*/  MUFU.EX2 R224, R224 ;  /* 0x000000e000e07308 */ /* 0x000fec0000000800 */
[C---:B--2---:R-:W-:Y:S02]  /*9fc0*/  HMMA.16816.F32.BF16 R148, R20.reuse, R16, R148 ;  /* 0x000000101494723c */ /* 0x044fe40000041894 */
[----:B------:R-:W-:Y:S06]  /*9fd0*/  MUFU.EX2 R223, R223 ;  /* 0x000000df00df7308 */ /* 0x000fec0000000800 */
[C---:B------:R-:W-:Y:S02]  /*9fe0*/  HMMA.16816.F32.BF16 R136, R20.reuse, R18, R136 ;  /* 0x000000121488723c */ /* 0x040fe40000041888 */
[----:B------:R-:W-:Y:S06]  /*9ff0*/  MUFU.EX2 R222, R222 ;  /* 0x000000de00de7308 */ /* 0x000fec0000000800 */
[C---:B-1----:R-:W-:Y:S02]  /*a000*/  HMMA.16816.F32.BF16 R156, R20.reuse, R12, R156 ;  /* 0x0000000c149c723c */ /* 0x042fe4000004189c */
[----:B------:R-:W1:Y:S06]  /*a010*/  MUFU.EX2 R221, R221 ;  /* 0x000000dd00dd7308 */ /* 0x000e6c0000000800 */
[C---:B------:R-:W-:Y:S02]  /*a020*/  HMMA.16816.F32.BF16 R144, R20.reuse, R14, R144 ;  /* 0x0000000e1490723c */ /* 0x040fe40000041890 */
[----:B------:R-:W-:Y:S06]  /*a030*/  MUFU.EX2 R220, R220 ;  /* 0x000000dc00dc7308 */ /* 0x000fec0000000800 */
[C---:B---3--:R-:W-:Y:S02]  /*a040*/  HMMA.16816.F32.BF16 R164, R20.reuse, R8, R164 ;  /* 0x0000000814a4723c */ /* 0x048fe400000418a4 */
[----:B------:R-:W2:Y:S06]  /*a050*/  MUFU.EX2 R219, R219 ;  /* 0x000000db00db7308 */ /* 0x000eac0000000800 */
[----:B------:R-:W-:Y:S02]  /*a060*/  HMMA.16816.F32.BF16 R152, R20, R10, R152 ;  /* 0x0000000a1498723c */ /* 0x000fe40000041898 */
[----:B------:R-:W-:Y:S05]  /*a070*/  MUFU.EX2 R218, R218 ;  /* 0x000000da00da7308 */ /* 0x000fea0000000800 */
[----:B-1----:R-:W-:Y:S01]  /*a080*/  F2FP.BF16.PACK_AB R20, R221, R222 ;  /* 0x000000dedd14723e */ /* 0x002fe200000010ff */
[----:B------:R-:W-:Y:S01]  /*a090*/  HMMA.16816.F32.BF16 R176, R4, R26, R176 ;  /* 0x0000001a04b0723c */ /* 0x000fe200000418b0 */
[----:B------:R-:W1:Y:S01]  /*a0a0*/  LDSM.16.MT88.4 R24, [R252+0xa000] ;  /* 0x00a00000fc18783b */ /* 0x000e620000004200 */
[----:B------:R-:W3:Y:S01]  /*a0b0*/  MUFU.EX2 R217, R217 ;  /* 0x000000d900d97308 */ /* 0x000ee20000000800 */
[----:B--2---:R-:W-:-:S05]  /*a0c0*/  F2FP.BF16.PACK_AB R22, R219, R220 ;  /* 0x000000dcdb16723e */ /* 0x004fca00000010ff */
[C---:B------:R-:W-:Y:S02]  /*a0d0*/  HMMA.16816.F32.BF16 R168, R4.reuse, R16, R168 ;  /* 0x0000001004a8723c */ /* 0x040fe400000418a8 */
[----:B------:R-:W-:Y:S06]  /*a0e0*/  MUFU.EX2 R216, R216 ;  /* 0x000000d800d87308 */ /* 0x000fec0000000800 */
[----:B------:R-:W-:Y:S01]  /*a0f0*/  HMMA.16816.F32.BF16 R184, R4, R18, R184 ;  /* 0x0000001204b8723c */ /* 0x000fe200000418b8 */
[----:B------:R-:W2:Y:S01]  /*a100*/  LDSM.16.MT88.4 R16, [R250+0xa000] ;  /* 0x00a00000fa10783b */ /* 0x000ea20000004200 */
[----:B------:R-:W4:Y:S01]  /*a110*/  MUFU.EX2 R215, R215 ;  /* 0x000000d700d77308 */ /* 0x000f220000000800 */
[----:B---3--:R-:W-:-:S05]  /*a120*/  F2FP.BF16.PACK_AB R21, R217, R218 ;  /* 0x000000dad915723e */ /* 0x008fca00000010ff */
[C---:B------:R-:W-:Y:S02]  /*a130*/  HMMA.16816.F32.BF16 R172, R4.reuse, R12, R172 ;  /* 0x0000000c04ac723c */ /* 0x040fe400000418ac */
[----:B------:R-:W-:Y:S06]  /*a140*/  MUFU.EX2 R125, R125 ;  /* 0x0000007d007d7308 */ /* 0x000fec0000000800 */
[C---:B------:R-:W-:Y:S01]  /*a150*/  HMMA.16816.F32.BF16 R192, R4.reuse, R14, R192 ;  /* 0x0000000e04c0723c */ /* 0x040fe200000418c0 */
[----:B------:R-:W3:Y:S01]  /*a160*/  LDSM.16.MT88.4 R12, [R249+0xa000] ;  /* 0x00a00000f90c783b */ /* 0x000ee20000004200 */
[----:B----4-:R-:W-:Y:S01]  /*a170*/  F2FP.BF16.PACK_AB R23, R215, R216 ;  /* 0x000000d8d717723e */ /* 0x010fe200000010ff */
[----:B------:R-:W4:Y:S05]  /*a180*/  MUFU.EX2 R232, R232 ;  /* 0x000000e800e87308 */ /* 0x000f2a0000000800 */
[C---:B------:R-:W-:Y:S03]  /*a190*/  HMMA.16816.F32.BF16 R180, R4.reuse, R8, R180 ;  /* 0x0000000804b4723c */ /* 0x040fe600000418b4 */
[----:B------:R-:W-:Y:S05]  /*a1a0*/  MUFU.EX2 R129, R129 ;  /* 0x0000008100817308 */ /* 0x000fea0000000800 */
[----:B------:R-:W-:Y:S01]  /*a1b0*/  HMMA.16816.F32.BF16 R188, R4, R10, R188 ;  /* 0x0000000a04bc723c */ /* 0x000fe200000418bc */
[----:B------:R-:W5:Y:S02]  /*a1c0*/  LDSM.16.MT88.4 R8, [R248+0xa000] ;  /* 0x00a00000f808783b */ /* 0x000f640000004200 */
[----:B------:R-:W2:Y:S04]  /*a1d0*/  MUFU.EX2 R234, R234 ;  /* 0x000000ea00ea7308 */ /* 0x000ea80000000800 */
[----:B------:R-:W-:Y:S01]  /*a1e0*/  F2FP.BF16.PACK_AB R4, R229, R230 ;  /* 0x000000e6e504723e */ /* 0x000fe200000010ff */
[----:B-1----:R-:W-:Y:S01]  /*a1f0*/  HMMA.16816.F32.BF16 R140, R20, R24, R140 ;  /* 0x00000018148c723c */ /* 0x002fe2000004188c */
[----:B------:R-:W-:Y:S01]  /*a200*/  F2FP.BF16.PACK_AB R5, R225, R226 ;  /* 0x000000e2e105723e */ /* 0x000fe200000010ff */
[----:B------:R-:W-:Y:S01]  /*a210*/  FADD.FTZ R226, R226, R43 ;  /* 0x0000002be2e27221 */ /* 0x000fe20000010000 */
[----:B------:R-:W-:Y:S01]  /*a220*/  F2FP.BF16.PACK_AB R6, R227, R228 ;  /* 0x000000e4e306723e */ /* 0x000fe200000010ff */
[----:B------:R-:W-:Y:S01]  /*a230*/  MUFU.EX2 R126, R126 ;  /* 0x0000007e007e7308 */ /* 0x000fe20000000800 */
[----:B------:R-:W-:Y:S01]  /*a240*/  F2FP.BF16.PACK_AB R7, R223, R224 ;  /* 0x000000e0df07723e */ /* 0x000fe200000010ff */
[----:B------:R-:W-:-:S02]  /*a250*/  FADD.FTZ R225, R225, R226 ;  /* 0x000000e2e1e17221 */ /* 0x000fc40000010000 */
[C---:B------:R-:W-:Y:S02]  /*a260*/  HMMA.16816.F32.BF16 R132, R20.reuse, R26, R132 ;  /* 0x0000001a1484723c */ /* 0x040fe40000041884 */
[----:B------:R-:W-:Y:S02]  /*a270*/  FADD.FTZ R224, R224, R225 ;  /* 0x000000e1e0e07221 */ /* 0x000fe40000010000 */
[----:B------:R-:W-:Y:S02]  /*a280*/  MUFU.EX2 R131, R131 ;  /* 0x0000008300837308 */ /* 0x000fe40000000800 */
[----:B------:R-:W-:Y:S02]  /*a290*/  FADD.FTZ R224, R223, R224 ;  /* 0x000000e0dfe07221 */ /* 0x000fe40000010000 */
[C---:B--2---:R-:W-:Y:S04]  /*a2a0*/  HMMA.16816.F32.BF16 R148, R20.reuse, R16, R148 ;  /* 0x000000101494723c */ /* 0x044fe80000041894 */
[----:B------:R1:W-:Y:S04]  /*a2b0*/  MUFU.EX2 R113, R197 ;  /* 0x000000c500717308 */ /* 0x0003e80000000800 */
[C---:B------:R-:W-:Y:S04]  /*a2c0*/  HMMA.16816.F32.BF16 R136, R20.reuse, R18, R136 ;  /* 0x000000121488723c */ /* 0x040fe80000041888 */
[----:B------:R-:W-:Y:S04]  /*a2d0*/  MUFU.EX2 R112, R112 ;  /* 0x0000007000707308 */ /* 0x000fe80000000800 */
[----:B---3--:R-:W-:Y:S01]  /*a2e0*/  HMMA.16816.F32.BF16 R156, R20, R12, R156 ;  /* 0x0000000c149c723c */ /* 0x008fe2000004189c */
[----:B-1----:R-:W-:-:S03]  /*a2f0*/  FFMA.FTZ R197, R92, c[0x0][0x23c], -R101 ;  /* 0x00008f005cc57a23 */ /* 0x002fc60000010865 */
[----:B------:R-:W-:Y:S01]  /*a300*/  MUFU.EX2 R88, R231 ;  /* 0x000000e700587308 */ /* 0x000fe20000000800 */
[----:B------:R-:W-:-:S03]  /*a310*/  FFMA.FTZ R92, R91, c[0x0][0x23c], -R101 ;  /* 0x00008f005b5c7a23 */ /* 0x000fc60000010865 */
[C---:B------:R-:W-:Y:S04]  /*a320*/  HMMA.16816.F32.BF16 R144, R20.reuse, R14, R144 ;  /* 0x0000000e1490723c */ /* 0x040fe80000041890 */
[----:B------:R-:W-:Y:S04]  /*a330*/  MUFU.EX2 R91, R197 ;  /* 0x000000c5005b7308 */ /* 0x000fe80000000800 */
[C---:B-----5:R-:W-:Y:S04]  /*a340*/  HMMA.16816.F32.BF16 R164, R20.reuse, R8, R164 ;  /* 0x0000000814a4723c */ /* 0x060fe800000418a4 */
[----:B------:R-:W-:Y:S04]  /*a350*/  MUFU.EX2 R92, R92 ;  /* 0x0000005c005c7308 */ /* 0x000fe80000000800 */
[----:B------:R-:W-:Y:S01]  /*a360*/  HMMA.16816.F32.BF16 R152, R20, R10, R152 ;  /* 0x0000000a1498723c */ /* 0x000fe20000041898 */
[----:B------:R-:W1:Y:S03]  /*a370*/  LDSM.16.MT88.4 R20, [R252+0xa800] ;  /* 0x00a80000fc14783b */ /* 0x000e660000004200 */
[----:B------:R-:W-:Y:S04]  /*a380*/  MUFU.EX2 R211, R211 ;  /* 0x000000d300d37308 */ /* 0x000fe80000000800 */
[C---:B------:R-:W-:Y:S04]  /*a390*/  HMMA.16816.F32.BF16 R168, R4.reuse, R16, R168 ;  /* 0x0000001004a8723c */ /* 0x040fe800000418a8 */
[----:B------:R-:W-:Y:S04]  /*a3a0*/  MUFU.EX2 R123, R123 ;  /* 0x0000007b007b7308 */ /* 0x000fe80000000800 */
[C---:B------:R-:W-:Y:S01]  /*a3b0*/  HMMA.16816.F32.BF16 R184, R4.reuse, R18, R184 ;  /* 0x0000001204b8723c */ /* 0x040fe200000418b8 */
[----:B------:R-:W2:Y:S03]  /*a3c0*/  LDSM.16.MT88.4 R16, [R250+0xa800] ;  /* 0x00a80000fa10783b */ /* 0x000ea60000004200 */
[----:B------:R-:W-:Y:S04]  /*a3d0*/  MUFU.EX2 R122, R122 ;  /* 0x0000007a007a7308 */ /* 0x000fe80000000800 */
[C---:B------:R-:W-:Y:S04]  /*a3e0*/  HMMA.16816.F32.BF16 R172, R4.reuse, R12, R172 ;  /* 0x0000000c04ac723c */ /* 0x040fe800000418ac */
[----:B------:R-:W-:Y:S04]  /*a3f0*/  MUFU.EX2 R121, R121 ;  /* 0x0000007900797308 */ /* 0x000fe80000000800 */
[C---:B------:R-:W-:Y:S01]  /*a400*/  HMMA.16816.F32.BF16 R192, R4.reuse, R14, R192 ;  /* 0x0000000e04c0723c */ /* 0x040fe200000418c0 */
[----:B------:R-:W3:Y:S03]  /*a410*/  LDSM.16.MT88.4 R12, [R249+0xa800] ;  /* 0x00a80000f90c783b */ /* 0x000ee60000004200 */
[----:B------:R-:W-:Y:S04]  /*a420*/  MUFU.EX2 R96, R96 ;  /* 0x0000006000607308 */ /* 0x000fe80000000800 */
[C---:B------:R-:W-:Y:S04]  /*a430*/  HMMA.16816.F32.BF16 R180, R4.reuse, R8, R180 ;  /* 0x0000000804b4723c */ /* 0x040fe800000418b4 */
[----:B------:R-:W-:Y:S04]  /*a440*/  MUFU.EX2 R94, R94 ;  /* 0x0000005e005e7308 */ /* 0x000fe80000000800 */
[C---:B------:R-:W-:Y:S01]  /*a450*/  HMMA.16816.F32.BF16 R188, R4.reuse, R10, R188 ;  /* 0x0000000a04bc723c */ /* 0x040fe200000418bc */
[----:B------:R-:W5:Y:S03]  /*a460*/  LDSM.16.MT88.4 R8, [R248+0xa800] ;  /* 0x00a80000f808783b */ /* 0x000f660000004200 */
[----:B------:R-:W-:Y:S04]  /*a470*/  MUFU.EX2 R210, R210 ;  /* 0x000000d200d27308 */ /* 0x000fe80000000800 */
[C---:B------:R-:W-:Y:S04]  /*a480*/  HMMA.16816.F32.BF16 R160, R4.reuse, R24, R160 ;  /* 0x0000001804a0723c */ /* 0x040fe800000418a0 */
[----:B------:R-:W-:Y:S03]  /*a490*/  MUFU.EX2 R209, R209 ;  /* 0x000000d100d17308 */ /* 0x000fe60000000800 */
[----:B------:R-:W-:Y:S01]  /*a4a0*/  FFMA.FTZ R25, R127, c[0x0][0x23c], -R214 ;  /* 0x00008f007f197a23 */ /* 0x000fe200000108d6 */
[----:B------:R-:W-:Y:S01]  /*a4b0*/  HMMA.16816.F32.BF16 R176, R4, R26, R176 ;  /* 0x0000001a04b0723c */ /* 0x000fe200000418b0 */
[----:B------:R-:W-:-:S02]  /*a4c0*/  FFMA.FTZ R127, R128, c[0x0][0x23c], -R101 ;  /* 0x00008f00807f7a23 */ /* 0x000fc40000010865 */
[----:B------:R-:W-:Y:S02]  /*a4d0*/  FFMA.FTZ R128, R204, c[0x0][0x23c], -R101 ;  /* 0x00008f00cc807a23 */ /* 0x000fe40000010865 */
[----:B------:R-:W-:Y:S01]  /*a4e0*/  FFMA.FTZ R24, R130, c[0x0][0x23c], -R214 ;  /* 0x00008f0082187a23 */ /* 0x000fe200000108d6 */
[----:B------:R-:W-:Y:S01]  /*a4f0*/  MUFU.EX2 R208, R208 ;  /* 0x000000d000d07308 */ /* 0x000fe20000000800 */
[--C-:B------:R-:W-:Y:S01]  /*a500*/  FFMA.FTZ R27, R116, c[0x0][0x23c], -R124.reuse ;  /* 0x00008f00741b7a23 */ /* 0x100fe2000001087c */
[----:B----4-:R-:W-:Y:S01]  /*a510*/  F2FP.BF16.PACK_AB R4, R232, R125 ;  /* 0x0000007de804723e */ /* 0x010fe200000010ff */
[--C-:B------:R-:W-:Y:S01]  /*a520*/  FFMA.FTZ R26, R115, c[0x0][0x23c], -R124.reuse ;  /* 0x00008f00731a7a23 */ /* 0x100fe2000001087c */
[----:B------:R-:W-:Y:S01]  /*a530*/  F2FP.BF16.PACK_AB R6, R234, R129 ;  /* 0x00000081ea06723e */ /* 0x000fe200000010ff */
[--C-:B------:R-:W-:Y:S02]  /*a540*/  FFMA.FTZ R130, R114, c[0x0][0x23c], -R124.reuse ;  /* 0x00008f0072827a23 */ /* 0x100fe4000001087c */
[----:B------:R-:W-:Y:S01]  /*a550*/  FFMA.FTZ R124, R117, c[0x0][0x23c], -R124 ;  /* 0x00008f00757c7a23 */ /* 0x000fe2000001087c */
[----:B------:R-:W4:Y:S01]  /*a560*/  MUFU.EX2 R127, R127 ;  /* 0x0000007f007f7308 */ /* 0x000f220000000800 */
[----:B------:R-:W-:-:S02]  /*a570*/  FFMA.FTZ R214, R99, c[0x0][0x23c], -R102 ;  /* 0x00008f0063d67a23 */ /* 0x000fc40000010866 */
[--C-:B------:R-:W-:Y:S02]  /*a580*/  FFMA.FTZ R204, R97, c[0x0][0x23c], -R102.reuse ;  /* 0x00008f0061cc7a23 */ /* 0x100fe40000010866 */
[--C-:B------:R-:W-:Y:S02]  /*a590*/  FFMA.FTZ R97, R95, c[0x0][0x23c], -R102.reuse ;  /* 0x00008f005f617a23 */ /* 0x100fe40000010866 */
[--C-:B------:R-:W-:Y:S01]  /*a5a0*/  FFMA.FTZ R99, R90, c[0x0][0x23c], -R101.reuse ;  /* 0x00008f005a637a23 */ /* 0x100fe20000010865 */
[----:B------:R-:W1:Y:S01]  /*a5b0*/  MUFU.EX2 R128, R128 ;  /* 0x0000008000807308 */ /* 0x000e620000000800 */
[----:B------:R-:W-:Y:S02]  /*a5c0*/  FFMA.FTZ R102, R93, c[0x0][0x23c], -R102 ;  /* 0x00008f005d667a23 */ /* 0x000fe40000010866 */
[--C-:B------:R-:W-:Y:S02]  /*a5d0*/  FFMA.FTZ R95, R89, c[0x0][0x23c], -R101.reuse ;  /* 0x00008f00595f7a23 */ /* 0x100fe40000010865 */
[----:B------:R-:W-:-:S03]  /*a5e0*/  FFMA.FTZ R93, R87, c[0x0][0x23c], -R101 ;  /* 0x00008f00575d7a23 */ /* 0x000fc60000010865 */
[----:B------:R2:W-:Y:S01]  /*a5f0*/  MUFU.EX2 R114, R201 ;  /* 0x000000c900727308 */ /* 0x0005e20000000800 */
[----:B----4-:R-:W-:-:S07]  /*a600*/  F2FP.BF16.PACK_AB R5, R127, R126 ;  /* 0x0000007e7f05723e */ /* 0x010fce00000010ff */
[----:B------:R-:W-:Y:S01]  /*a610*/  MUFU.EX2 R117, R25 ;  /* 0x0000001900757308 */ /* 0x000fe20000000800 */
[----:B-1----:R-:W-:Y:S01]  /*a620*/  F2FP.BF16.PACK_AB R7, R128, R131 ;  /* 0x000000838007723e */ /* 0x002fe200000010ff */
[----:B--2---:R-:W-:-:S06]  /*a630*/  FFMA.FTZ R201, R84, c[0x0][0x23c], -R101 ;  /* 0x00008f0054c97a23 */ /* 0x004fcc0000010865 */
[----:B------:R-:W1:Y:S01]  /*a640*/  MUFU.EX2 R116, R24 ;  /* 0x0000001800747308 */ /* 0x000e620000000800 */
[----:B------:R-:W-:Y:S01]  /*a650*/  HMMA.16816.F32.BF16 R140, R4, R20, R140 ;  /* 0x00000014048c723c */ /* 0x000fe2000004188c */
[----:B------:R-:W-:-:S06]  /*a660*/  FFMA.FTZ R101, R86, c[0x0][0x23c], -R101 ;  /* 0x00008f0056657a23 */ /* 0x000fcc0000010865 */
[----:B------:R-:W2:Y:S01]  /*a670*/  MUFU.EX2 R115, R205 ;  /* 0x000000cd00737308 */ /* 0x000ea20000000800 */
[C---:B------:R-:W-:Y:S07]  /*a680*/  HMMA.16816.F32.BF16 R132, R4.reuse, R22, R132 ;  /* 0x000000160484723c */ /* 0x040fee0000041884 */
[----:B------:R-:W-:Y:S01]  /*a690*/  MUFU.EX2 R85, R27 ;  /* 0x0000001b00557308 */ /* 0x000fe20000000800 */
[C---:B------:R-:W-:Y:S07]  /*a6a0*/  HMMA.16816.F32.BF16 R148, R4.reuse, R16, R148 ;  /* 0x000000100494723c */ /* 0x040fee0000041894 */
[----:B------:R4:W1:Y:S01]  /*a6b0*/  MUFU.EX2 R84, R26 ;  /* 0x0000001a00547308 */ /* 0x0008620000000800 */
[C---:B------:R-:W-:Y:S07]  /*a6c0*/  HMMA.16816.F32.BF16 R136, R4.reuse, R18, R136 ;  /* 0x000000120488723c */ /* 0x040fee0000041888 */
[----:B------:R-:W1:Y:S01]  /*a6d0*/  MUFU.EX2 R87, R214 ;  /* 0x000000d600577308 */ /* 0x000e620000000800 */
[C---:B---3--:R-:W-:Y:S01]  /*a6e0*/  HMMA.16816.F32.BF16 R156, R4.reuse, R12, R156 ;  /* 0x0000000c049c723c */ /* 0x048fe2000004189c */
[----:B----4-:R-:W-:Y:S07]  /*a6f0*/  LDSM.16.MT88.4 R24, [R248+0xb000] ;  /* 0x00b00000f818783b */ /* 0x010fee0000004200 */
[C---:B------:R-:W-:Y:S01]  /*a700*/  HMMA.16816.F32.BF16 R144, R4.reuse, R14, R144 ;  /* 0x0000000e0490723c */ /* 0x040fe20000041890 */
[----:B------:R-:W-:Y:S07]  /*a710*/  MUFU.EX2 R86, R206 ;  /* 0x000000ce00567308 */ /* 0x000fee0000000800 */
[C---:B-----5:R-:W-:Y:S01]  /*a720*/  HMMA.16816.F32.BF16 R164, R4.reuse, R8, R164 ;  /* 0x0000000804a4723c */ /* 0x060fe200000418a4 */
[----:B------:R-:W3:Y:S07]  /*a730*/  MUFU.EX2 R89, R204 ;  /* 0x000000cc00597308 */ /* 0x000eee0000000800 */
[----:B------:R-:W-:Y:S01]  /*a740*/  HMMA.16816.F32.BF16 R152, R4, R10, R152 ;  /* 0x0000000a0498723c */ /* 0x000fe20000041898 */
[----:B------:R-:W4:Y:S06]  /*a750*/  MUFU.EX2 R90, R201 ;  /* 0x000000c9005a7308 */ /* 0x000f2c0000000800 */
[----:B-1----:R-:W-:-:S02]  /*a760*/  F2FP.BF16.PACK_AB R4, R116, R117 ;  /* 0x000000757404723e */ /* 0x002fc400000010ff */
[----:B------:R-:W-:Y:S01]  /*a770*/  F2FP.BF16.PACK_AB R5, R112, R113 ;  /* 0x000000717005723e */ /* 0x000fe200000010ff */
[----:B------:R-:W-:Y:S01]  /*a780*/  MUFU.EX2 R130, R130 ;  /* 0x0000008200827308 */ /* 0x000fe20000000800 */
[----:B--2---:R-:W-:Y:S01]  /*a790*/  F2FP.BF16.PACK_AB R6, R114, R115 ;  /* 0x000000737206723e */ /* 0x004fe200000010ff */
[----:B------:R-:W-:Y:S01]  /*a7a0*/  FADD.FTZ R113, R113, R224 ;  /* 0x000000e071717221 */ /* 0x000fe20000010000 */
[----:B------:R-:W-:-:S03]  /*a7b0*/  F2FP.BF16.PACK_AB R7, R84, R85 ;  /* 0x000000555407723e */ /* 0x000fc600000010ff */
[----:B------:R-:W-:Y:S02]  /*a7c0*/  FADD.FTZ R112, R112, R113 ;  /* 0x0000007170707221 */ /* 0x000fe40000010000 */
[----:B------:R-:W-:Y:S02]  /*a7d0*/  MUFU.EX2 R97, R97 ;  /* 0x0000006100617308 */ /* 0x000fe40000000800 */
[----:B------:R-:W-:Y:S01]  /*a7e0*/  HMMA.16816.F32.BF16 R168, R4, R16, R168 ;  /* 0x0000001004a8723c */ /* 0x000fe200000418a8 */
[----:B------:R-:W-:-:S04]  /*a7f0*/  FADD.FTZ R85, R85, R112 ;  /* 0x0000007055557221 */ /* 0x000fc80000010000 */
[----:B------:R-:W-:Y:S01]  /*a800*/  FADD.FTZ R85, R84, R85 ;  /* 0x0000005554557221 */ /* 0x000fe20000010000 */
[----:B------:R-:W-:Y:S02]  /*a810*/  MUFU.EX2 R95, R95 ;  /* 0x0000005f005f7308 */ /* 0x000fe40000000800 */
[C---:B------:R-:W-:Y:S01]  /*a820*/  HMMA.16816.F32.BF16 R184, R4.reuse, R18, R184 ;  /* 0x0000001204b8723c */ /* 0x040fe200000418b8 */
[----:B------:R-:W1:Y:S05]  /*a830*/  LDSM.16.MT88.4 R16, [R252+0xb000] ;  /* 0x00b00000fc10783b */ /* 0x000e6a0000004200 */
[----:B------:R-:W-:Y:S02]  /*a840*/  MUFU.EX2 R93, R93 ;  /* 0x0000005d005d7308 */ /* 0x000fe40000000800 */
[C---:B------:R-:W-:Y:S06]  /*a850*/  HMMA.16816.F32.BF16 R172, R4.reuse, R12, R172 ;  /* 0x0000000c04ac723c */ /* 0x040fec00000418ac */
[----:B------:R-:W-:Y:S02]  /*a860*/  MUFU.EX2 R70, R101 ;  /* 0x0000006500467308 */ /* 0x000fe40000000800 */
[C---:B------:R-:W-:Y:S01]  /*a870*/  HMMA.16816.F32.BF16 R192, R4.reuse, R14, R192 ;  /* 0x0000000e04c0723c */ /* 0x040fe200000418c0 */
[----:B------:R-:W2:Y:S05]  /*a880*/  LDSM.16.MT88.4 R12, [R250+0xb000] ;  /* 0x00b00000fa0c783b */ /* 0x000eaa0000004200 */
[----:B------:R-:W-:Y:S02]  /*a890*/  MUFU.EX2 R207, R207 ;  /* 0x000000cf00cf7308 */ /* 0x000fe40000000800 */
[C---:B------:R-:W-:Y:S06]  /*a8a0*/  HMMA.16816.F32.BF16 R180, R4.reuse, R8, R180 ;  /* 0x0000000804b4723c */ /* 0x040fec00000418b4 */
[----:B------:R-:W-:Y:S02]  /*a8b0*/  MUFU.EX2 R120, R120 ;  /* 0x0000007800787308 */ /* 0x000fe40000000800 */
[C---:B------:R-:W-:Y:S01]  /*a8c0*/  HMMA.16816.F32.BF16 R188, R4.reuse, R10, R188 ;  /* 0x0000000a04bc723c */ /* 0x040fe200000418bc */
[----:B------:R-:W5:Y:S05]  /*a8d0*/  LDSM.16.MT88.4 R8, [R249+0xb000] ;  /* 0x00b00000f908783b */ /* 0x000f6a0000004200 */
[----:B------:R-:W-:Y:S02]  /*a8e0*/  MUFU.EX2 R119, R119 ;  /* 0x0000007700777308 */ /* 0x000fe40000000800 */
[C---:B------:R-:W-:Y:S06]  /*a8f0*/  HMMA.16816.F32.BF16 R160, R4.reuse, R20, R160 ;  /* 0x0000001404a0723c */ /* 0x040fec00000418a0 */
[----:B------:R-:W-:Y:S01]  /*a900*/  MUFU.EX2 R118, R118 ;  /* 0x0000007600767308 */ /* 0x000fe20000000800 */
[----:B------:R-:W-:Y:S01]  /*a910*/  FADD.FTZ R21, R83, R100 ;  /* 0x0000006453157221 */ /* 0x000fe20000010000 */
[----:B------:R-:W-:Y:S03]  /*a920*/  HMMA.16816.F32.BF16 R176, R4, R22, R176 ;  /* 0x0000001604b0723c */ /* 0x000fe600000418b0 */
[----:B------:R-:W-:-:S03]  /*a930*/  FADD.FTZ R21, R76, R21 ;  /* 0x000000154c157221 */ /* 0x000fc60000010000 */
[----:B------:R-:W1:Y:S01]  /*a940*/  MUFU.EX2 R83, R99 ;  /* 0x0000006300537308 */ /* 0x000e620000000800 */
[----:B------:R-:W-:Y:S01]  /*a950*/  FADD.FTZ R5, R77, R104 ;  /* 0x000000684d057221 */ /* 0x000fe20000010000 */
[----:B------:R-:W-:Y:S01]  /*a960*/  F2FP.BF16.PACK_AB R4, R87, R88 ;  /* 0x000000585704723e */ /* 0x000fe200000010ff */
[----:B------:R-:W-:Y:S01]  /*a970*/  FADD.FTZ R22, R74, R21 ;  /* 0x000000154a167221 */ /* 0x000fe20000010000 */
[----:B---3--:R-:W-:Y:S01]  /*a980*/  F2FP.BF16.PACK_AB R6, R89, R86 ;  /* 0x000000565906723e */ /* 0x008fe200000010ff */
[----:B------:R-:W-:Y:S01]  /*a990*/  FADD.FTZ R20, R78, R5 ;  /* 0x000000054e147221 */ /* 0x000fe20000010000 */
[----:B----4-:R-:W-:Y:S01]  /*a9a0*/  F2FP.BF16.PACK_AB R5, R91, R90 ;  /* 0x0000005a5b05723e */ /* 0x010fe200000010ff */
[----:B------:R-:W-:Y:S01]  /*a9b0*/  FADD.FTZ R72, R71, R22 ;  /* 0x0000001647487221 */ /* 0x000fe20000010000 */
[----:B------:R-:W-:Y:S01]  /*a9c0*/  MUFU.EX2 R77, R199 ;  /* 0x000000c7004d7308 */ /* 0x000fe20000000800 */
[----:B------:R-:W-:Y:S02]  /*a9d0*/  FADD.FTZ R20, R69, R20 ;  /* 0x0000001445147221 */ /* 0x000fe40000010000 */
[----:B------:R-:W-:-:S02]  /*a9e0*/  FADD.FTZ R65, R65, R72 ;  /* 0x0000004841417221 */ /* 0x000fc40000010000 */
[----:B------:R-:W-:Y:S02]  /*a9f0*/  FADD.FTZ R69, R67, R20 ;  /* 0x0000001443457221 */ /* 0x000fe40000010000 */
[----:B------:R-:W-:Y:S01]  /*aa00*/  FADD.FTZ R64, R64, R65 ;  /* 0x0000004140407221 */ /* 0x000fe20000010000 */
[----:B------:R-:W3:Y:S01]  /*aa10*/  MUFU.EX2 R76, R213 ;  /* 0x000000d5004c7308 */ /* 0x000ee20000000800 */
[----:B-1----:R-:W-:Y:S01]  /*aa20*/  F2FP.BF16.PACK_AB R7, R83, R92 ;  /* 0x0000005c5307723e */ /* 0x002fe200000010ff */
[----:B------:R-:W-:Y:S01]  /*aa30*/  FADD.FTZ R60, R60, R69 ;  /* 0x000000453c3c7221 */ /* 0x000fe20000010000 */
[----:B------:R-:W1:Y:S01]  /*aa40*/  LDSM.16.MT88.4 R20, [R252+0xb800] ;  /* 0x00b80000fc14783b */ /* 0x000e620000004200 */
[----:B------:R-:W-:Y:S02]  /*aa50*/  FADD.FTZ R57, R57, R64 ;  /* 0x0000004039397221 */ /* 0x000fe40000010000 */
[----:B------:R-:W-:Y:S02]  /*aa60*/  FADD.FTZ R61, R61, R60 ;  /* 0x0000003c3d3d7221 */ /* 0x000fe40000010000 */
[----:B------:R-:W4:Y:S01]  /*aa70*/  MUFU.EX2 R78, R212 ;  /* 0x000000d4004e7308 */ /* 0x000f220000000800 */
[----:B------:R-:W-:Y:S01]  /*aa80*/  HMMA.16816.F32.BF16 R140, R4, R16, R140 ;  /* 0x00000010048c723c */ /* 0x000fe2000004188c */
[----:B------:R-:W-:-:S02]  /*aa90*/  FADD.FTZ R56, R56, R61 ;  /* 0x0000003d38387221 */ /* 0x000fc40000010000 */
[----:B------:R-:W-:Y:S02]  /*aaa0*/  FADD.FTZ R52, R52, R57 ;  /* 0x0000003934347221 */ /* 0x000fe40000010000 */
[----:B------:R-:W-:Y:S02]  /*aab0*/  FADD.FTZ R55, R55, R56 ;  /* 0x0000003837377221 */ /* 0x000fe40000010000 */
[----:B------:R-:W-:Y:S01]  /*aac0*/  FADD.FTZ R41, R41, R52 ;  /* 0x0000003429297221 */ /* 0x000fe20000010000 */
[----:B------:R-:W-:Y:S01]  /*aad0*/  HMMA.16816.F32.BF16 R132, R4, R18, R132 ;  /* 0x000000120484723c */ /* 0x000fe20000041884 */
[----:B------:R-:W-:Y:S01]  /*aae0*/  FADD.FTZ R50, R50, R55 ;  /* 0x0000003732327221 */ /* 0x000fe20000010000 */
[----:B------:R-:W1:Y:S01]  /*aaf0*/  MUFU.EX2 R74, R98 ;  /* 0x00000062004a7308 */ /* 0x000e620000000800 */
[----:B------:R-:W-:Y:S02]  /*ab00*/  FADD.FTZ R38, R38, R41 ;  /* 0x0000002926267221 */ /* 0x000fe40000010000 */
        /* <DEDUP_REMOVED lines=30> */
[----:B------:R-:W-:-:S04]  /*acf0*/  FADD.FTZ R129, R234, R129 ;  /* 0x00000081ea817221 */ /* 0x000fc80000010000 */
[----:B---3--:R-:W-:Y:S01]  /*ad00*/  F2FP.BF16.PACK_AB R4, R76, R77 ;  /* 0x0000004d4c04723e */ /* 0x008fe200000010ff */
[----:B------:R-:W-:Y:S01]  /*ad10*/  FADD.FTZ R77, R77, R114 ;  /* 0x000000724d4d7221 */ /* 0x000fe20000010000 */
[----:B------:R-:W-:Y:S01]  /*ad20*/  F2FP.BF16.PACK_AB R5, R123, R130 ;  /* 0x000000827b05723e */ /* 0x000fe200000010ff */
[----:B------:R-:W-:Y:S01]  /*ad30*/  FADD.FTZ R130, R130, R85 ;  /* 0x0000005582827221 */ /* 0x000fe20000010000 */
[----:B----4-:R-:W-:Y:S01]  /*ad40*/  F2FP.BF16.PACK_AB R6, R211, R78 ;  /* 0x0000004ed306723e */ /* 0x010fe200000010ff */
[----:B------:R-:W-:Y:S01]  /*ad50*/  FADD.FTZ R77, R76, R77 ;  /* 0x0000004d4c4d7221 */ /* 0x000fe20000010000 */
[----:B------:R-:W-:Y:S01]  /*ad60*/  F2FP.BF16.PACK_AB R7, R121, R122 ;  /* 0x0000007a7907723e */ /* 0x000fe200000010ff */
        /* <DEDUP_REMOVED lines=13> */
[----:B------:R-:W-:Y:S01]  /*ae40*/  HMMA.16816.F32.BF16 R176, R4, R18, R176 ;  /* 0x0000001204b0723c */ /* 0x000fe200000418b0 */
[----:B------:R-:W3:Y:S01]  /*ae50*/  LDSM.16.MT88.4 R16, [R250+0xb800] ;  /* 0x00b80000fa10783b */ /* 0x000ee20000004200 */
[----:B------:R-:W-:Y:S02]  /*ae60*/  FADD.FTZ R89, R89, R86 ;  /* 0x0000005659597221 */ /* 0x000fe40000010000 */
[----:B------:R-:W-:-:S04]  /*ae70*/  FADD.FTZ R24, R51, R24 ;  /* 0x0000001833187221 */ /* 0x000fc80000010000 */
[----:B------:R-:W-:Y:S01]  /*ae80*/  FADD.FTZ R35, R35, R24 ;  /* 0x0000001823237221 */ /* 0x000fe20000010000 */
[----:B------:R-:W-:Y:S03]  /*ae90*/  HMMA.16816.F32.BF16 R168, R4, R12, R168 ;  /* 0x0000000c04a8723c */ /* 0x000fe600000418a8 */
[----:B------:R-:W-:-:S04]  /*aea0*/  FADD.FTZ R32, R32, R35 ;  /* 0x0000002320207221 */ /* 0x000fc80000010000 */
[----:B------:R-:W-:Y:S01]  /*aeb0*/  FADD.FTZ R33, R33, R32 ;  /* 0x0000002021217221 */ /* 0x000fe20000010000 */
[----:B------:R-:W-:Y:S01]  /*aec0*/  HMMA.16816.F32.BF16 R184, R4, R14, R184 ;  /* 0x0000000e04b8723c */ /* 0x000fe200000418b8 */
[----:B------:R-:W4:Y:S02]  /*aed0*/  LDSM.16.MT88.4 R12, [R249+0xb800] ;  /* 0x00b80000f90c783b */ /* 0x000f240000004200 */
[----:B------:R-:W-:-:S04]  /*aee0*/  FADD.FTZ R30, R30, R33 ;  /* 0x000000211e1e7221 */ /* 0x000fc80000010000 */
[----:B------:R-:W-:Y:S01]  /*aef0*/  FADD.FTZ R31, R31, R30 ;  /* 0x0000001e1f1f7221 */ /* 0x000fe20000010000 */
[----:B------:R-:W-:Y:S03]  /*af00*/  HMMA.16816.F32.BF16 R172, R4, R8, R172 ;  /* 0x0000000804ac723c */ /* 0x000fe600000418ac */
[----:B------:R-:W-:-:S04]  /*af10*/  FADD.FTZ R31, R28, R31 ;  /* 0x0000001f1c1f7221 */ /* 0x000fc80000010000 */
[----:B------:R-:W-:Y:S01]  /*af20*/  FADD.FTZ R218, R218, R31 ;  /* 0x0000001fdada7221 */ /* 0x000fe20000010000 */
[----:B------:R-:W-:Y:S01]  /*af30*/  HMMA.16816.F32.BF16 R192, R4, R10, R192 ;  /* 0x0000000a04c0723c */ /* 0x000fe200000418c0 */
[----:B------:R-:W5:Y:S02]  /*af40*/  LDSM.16.MT88.4 R8, [R248+0xb800] ;  /* 0x00b80000f808783b */ /* 0x000f640000004200 */
[----:B------:R-:W-:-:S04]  /*af50*/  FADD.FTZ R217, R217, R218 ;  /* 0x000000dad9d97221 */ /* 0x000fc80000010000 */
[----:B------:R-:W-:Y:S01]  /*af60*/  FADD.FTZ R216, R216, R217 ;  /* 0x000000d9d8d87221 */ /* 0x000fe20000010000 */
[----:B------:R-:W-:Y:S01]  /*af70*/  HMMA.16816.F32.BF16 R188, R4, R26, R188 ;  /* 0x0000001a04bc723c */ /* 0x000fe200000418bc */
[----:B------:R-:W3:Y:S02]  /*af80*/  MUFU.EX2 R27, R124 ;  /* 0x0000007c001b7308 */ /* 0x000ee40000000800 */
[----:B------:R-:W-:-:S04]  /*af90*/  FADD.FTZ R215, R215, R216 ;  /* 0x000000d8d7d77221 */ /* 0x000fc80000010000 */
[----:B------:R-:W-:Y:S01]  /*afa0*/  FADD.FTZ R126, R126, R215 ;  /* 0x000000d77e7e7221 */ /* 0x000fe20000010000 */
[----:B-1----:R-:W-:Y:S01]  /*afb0*/  F2FP.BF16.PACK_AB R4, R97, R74 ;  /* 0x0000004a6104723e */ /* 0x002fe200000010ff */
[----:B------:R-:W-:Y:S01]  /*afc0*/  FADD.FTZ R74, R74, R89 ;  /* 0x000000594a4a7221 */ /* 0x000fe20000010000 */
[----:B------:R-:W-:Y:S01]  /*afd0*/  F2FP.BF16.PACK_AB R5, R94, R95 ;  /* 0x0000005f5e05723e */ /* 0x000fe200000010ff */
[----:B------:R-:W-:Y:S01]  /*afe0*/  FADD.FTZ R126, R127, R126 ;  /* 0x0000007e7f7e7221 */ /* 0x000fe20000010000 */
[----:B--2---:R-:W-:Y:S01]  /*aff0*/  F2FP.BF16.PACK_AB R6, R67, R96 ;  /* 0x000000604306723e */ /* 0x004fe200000010ff */
[----:B------:R-:W-:Y:S01]  /*b000*/  FADD.FTZ R97, R97, R74 ;  /* 0x0000004a61617221 */ /* 0x000fe20000010000 */
[----:B------:R-:W-:Y:S01]  /*b010*/  F2FP.BF16.PACK_AB R7, R70, R93 ;  /* 0x0000005d4607723e */ /* 0x000fe200000010ff */
[----:B------:R-:W-:Y:S02]  /*b020*/  FADD.FTZ R131, R131, R126 ;  /* 0x0000007e83837221 */ /* 0x000fe40000010000 */
[----:B------:R-:W-:-:S02]  /*b030*/  FADD.FTZ R96, R96, R97 ;  /* 0x0000006160607221 */ /* 0x000fc40000010000 */
[----:B------:R-:W-:Y:S02]  /*b040*/  FADD.FTZ R131, R128, R131 ;  /* 0x0000008380837221 */ /* 0x000fe40000010000 */
[----:B------:R-:W-:Y:S02]  /*b050*/  HMMA.16816.F32.BF16 R140, R4, R20, R140 ;  /* 0x00000014048c723c */ /* 0x000fe4000004188c */
[----:B------:R-:W-:-:S04]  /*b060*/  FADD.FTZ R90, R90, R131 ;  /* 0x000000835a5a7221 */ /* 0x000fc80000010000 */
[----:B------:R-:W-:Y:S02]  /*b070*/  FADD.FTZ R91, R91, R90 ;  /* 0x0000005a5b5b7221 */ /* 0x000fe40000010000 */
[----:B------:R-:W-:Y:S02]  /*b080*/  HMMA.16816.F32.BF16 R132, R4, R22, R132 ;  /* 0x000000160484723c */ /* 0x000fe40000041884 */
[----:B------:R-:W-:-:S04]  /*b090*/  FADD.FTZ R92, R92, R91 ;  /* 0x0000005b5c5c7221 */ /* 0x000fc80000010000 */
[----:B------:R-:W-:Y:S02]  /*b0a0*/  FADD.FTZ R92, R83, R92 ;  /* 0x0000005c535c7221 */ /* 0x000fe40000010000 */
[----:B---3--:R-:W-:Y:S02]  /*b0b0*/  HMMA.16816.F32.BF16 R148, R4, R16, R148 ;  /* 0x000000100494723c */ /* 0x008fe40000041894 */
[----:B------:R-:W-:-:S04]  /*b0c0*/  FADD.FTZ R95, R95, R92 ;  /* 0x0000005c5f5f7221 */ /* 0x000fc80000010000 */
[----:B------:R-:W-:Y:S02]  /*b0d0*/  FADD.FTZ R94, R94, R95 ;  /* 0x0000005f5e5e7221 */ /* 0x000fe40000010000 */
[----:B------:R-:W-:Y:S02]  /*b0e0*/  HMMA.16816.F32.BF16 R136, R4, R18, R136 ;  /* 0x000000120488723c */ /* 0x000fe40000041888 */
[----:B------:R-:W-:-:S06]  /*b0f0*/  FADD.FTZ R93, R93, R94 ;  /* 0x0000005e5d5d7221 */ /* 0x000fcc0000010000 */
[C---:B----4-:R-:W-:Y:S08]  /*b100*/  HMMA.16816.F32.BF16 R156, R4.reuse, R12, R156 ;  /* 0x0000000c049c723c */ /* 0x050ff0000004189c */
[C---:B------:R-:W-:Y:S08]  /*b110*/  HMMA.16816.F32.BF16 R144, R4.reuse, R14, R144 ;  /* 0x0000000e0490723c */ /* 0x040ff00000041890 */
[C---:B-----5:R-:W-:Y:S08]  /*b120*/  HMMA.16816.F32.BF16 R164, R4.reuse, R8, R164 ;  /* 0x0000000804a4723c */ /* 0x060ff000000418a4 */
[----:B------:R-:W-:Y:S07]  /*b130*/  HMMA.16816.F32.BF16 R152, R4, R10, R152 ;  /* 0x0000000a0498723c */ /* 0x000fee0000041898 */
[----:B------:R-:W-:Y:S01]  /*b140*/  F2FP.BF16.PACK_AB R4, R209, R210 ;  /* 0x000000d2d104723e */ /* 0x000fe200000010ff */
[----:B------:R-:W-:Y:S01]  /*b150*/  FADD.FTZ R210, R210, R211 ;  /* 0x000000d3d2d27221 */ /* 0x000fe20000010000 */
[----:B------:R-:W-:Y:S01]  /*b160*/  F2FP.BF16.PACK_AB R5, R119, R120 ;  /* 0x000000787705723e */ /* 0x000fe200000010ff */
        /* <DEDUP_REMOVED lines=24> */
[----:B------:R-:W-:Y:S01]  /*b2f0*/  IMAD R29, R29, -0x2, R196 ;  /* 0xfffffffe1d1d7824 */ /* 0x000fe200078e02c4 */
[----:B--2---:R-:W-:Y:S01]  /*b300*/  MOV R4, UR13 ;  /* 0x0000000d00047c02 */ /* 0x004fe20008000f00 */
[----:B------:R-:W-:Y:S01]  /*b310*/  IMAD.MOV.U32 R197, RZ, RZ, R2 ;  /* 0x000000ffffc57224 */ /* 0x000fe200078e0002 */
[----:B------:R-:W-:Y:S01]  /*b320*/  MOV R196, R3 ;  /* 0x0000000300c47202 */ /* 0x000fe20000000f00 */
[----:B------:R-:W-:Y:S01]  /*b330*/  ULDC.64 UR6, c[0x0][0x1a0] ;  /* 0x0000680000067ab9 */ /* 0x000fe20000000a00 */
[----:B------:R-:W-:Y:S01]  /*b340*/  IADD3 R4, R4, -UR14, R29 ;  /* 0x8000000e04047c10 */ /* 0x000fe2000fffe01d */
[----:B------:R-:W-:Y:S01]  /*b350*/  IMAD.MOV.U32 R3, RZ, RZ, c[0x0][0x1a4] ;  /* 0x00006900ff037624 */ /* 0x000fe200078e00ff */
[----:B------:R-:W-:Y:S01]  /*b360*/  MOV R199, R0 ;  /* 0x0000000000c77202 */ /* 0x000fe20000000f00 */
[----:B------:R-:W-:Y:S01]  /*b370*/  IMAD.MOV.U32 R201, RZ, RZ, R68 ;  /* 0x000000ffffc97224 */ /* 0x000fe200078e0044 */
[----:B------:R-:W-:Y:S01]  /*b380*/  MOV R2, c[0x0][0x1a4] ;  /* 0x0000690000027a02 */ /* 0x000fe20000000f00 */
[----:B------:R1:W-:Y:S01]  /*b390*/  STL [R1+0x68], R4 ;  /* 0x0000680401007387 */ /* 0x0003e20000100800 */
[----:B------:R-:W-:-:S02]  /*b3a0*/  USHF.L.U64.HI UR5, UR6, 0x4, UR7 ;  /* 0x0000000406057899 */ /* 0x000fc40008010207 */
[----:B------:R-:W-:Y:S01]  /*b3b0*/  USHF.L.U32 UR8, UR6, 0x4, URZ ;  /* 0x0000000406087899 */ /* 0x000fe2000800063f */
[----:B------:R-:W2:Y:S01]  /*b3c0*/  LDL.64 R242, [R1+0x40] ;  /* 0x0000400001f27983 */ /* 0x000ea20000100a00 */
[----:B------:R-:W-:Y:S01]  /*b3d0*/  MOV R0, c[0x0][0x1a4] ;  /* 0x0000690000007a02 */ /* 0x000fe20000000f00 */
[----:B------:R-:W-:Y:S02]  /*b3e0*/  ULEA.HI.SX32 UR12, UR9, 0xfffffffe, 0x19 ;  /* 0xfffffffe090c7891 */ /* 0x000fe4000f8fca3f */
[----:B------:R-:W-:Y:S01]  /*b3f0*/  ULDC.64 UR6, c[0x0][0x1a0] ;  /* 0x0000680000067ab9 */ /* 0x000fe20000000a00 */
[----:B-1----:R-:W-:Y:S02]  /*b400*/  MOV R4, c[0x0][0x1a4] ;  /* 0x0000690000047a02 */ /* 0x002fe40000000f00 */
[----:B--2---:R-:W-:-:S13]  /*b410*/  ISETP.GE.AND P0, PT, R242, c[0x0][0x220], PT ;  /* 0x00008800f2007a0c */ /* 0x004fda0003f06270 */
[----:B------:R-:W-:Y:S02]  /*b420*/  @!P0 IMAD R4, R4, 0x30, RZ ;  /* 0x0000003004048824 */ /* 0x000fe400078e02ff */
[----:B------:R-:W-:Y:S02]  /*b430*/  @!P0 IMAD R3, R3, 0x50, RZ ;  /* 0x0000005003038824 */ /* 0x000fe400078e02ff */
[----:B------:R-:W-:Y:S02]  /*b440*/  @!P0 IMAD R0, R0, 0x70, RZ ;  /* 0x0000007000008824 */ /* 0x000fe400078e02ff */
[----:B------:R-:W-:Y:S01]  /*b450*/  @!P0 IMAD R2, R2, 0x60, RZ ;  /* 0x0000006002028824 */ /* 0x000fe200078e02ff */
[----:B------:R1:W-:Y:S04]  /*b460*/  @!P0 STL [R1+0x64], R4 ;  /* 0x0000640401008387 */ /* 0x0003e80000100800 */
[----:B------:R1:W-:Y:S04]  /*b470*/  @!P0 STL [R1+0x54], R3 ;  /* 0x0000540301008387 */ /* 0x0003e80000100800 */
[----:B------:R1:W-:Y:S04]  /*b480*/  @!P0 STL [R1+0x48], R0 ;  /* 0x0000480001008387 */ /* 0x0003e80000100800 */
[----:B------:R1:W-:Y:S01]  /*b490*/  @!P0 STL [R1+0x50], R2 ;  /* 0x0000500201008387 */ /* 0x0003e20000100800 */
[----:B------:R-:W-:Y:S05]  /*b4a0*/  BRA `(.L_x_438) ;  /* 0x00000a4000007947 */ /* 0x000fea0003800000 */
.L_x_440:
[----:B------:R-:W-:Y:S01]  /*b4b0*/  IMAD.U32 R37, RZ, RZ, UR12 ;  /* 0x0000000cff257e24 */ /* 0x000fe2000f8e00ff */
[----:B------:R-:W2:Y:S01]  /*b4c0*/  LDL R64, [R1+0x1c] ;  /* 0x00001c0001407983 */ /* 0x000ea20000100800 */
[----:B------:R-:W-:Y:S02]  /*b4d0*/  IMAD.U32 R85, RZ, RZ, UR12 ;  /* 0x0000000cff557e24 */ /* 0x000fe4000f8e00ff */
[----:B------:R-:W-:Y:S01]  /*b4e0*/  @!P0 IMAD.MOV.U32 R83, RZ, RZ, c[0x0][0x198] ;  /* 0x00006600ff538624 */ /* 0x000fe200078e00ff */
[----:B------:R-:W-:Y:S01]  /*b4f0*/  @!P0 IADD3 R37, R37, -0x1, RZ ;  /* 0xffffffff25258810 */ /* 0x000fe20007ffe0ff */
[----:B------:R-:W3:Y:S01]  /*b500*/  LDL.64 R102, [R1+0x28] ;  /* 0x0000280001667983 */ /* 0x000ee20000100a00 */
[----:B------:R-:W-:Y:S03]  /*b510*/  @!P0 IADD3 R85, R85, -0x1, RZ ;  /* 0xffffffff55558810 */ /* 0x000fe60007ffe0ff */
[----:B------:R-:W-:Y:S01]  /*b520*/  @!P0 IMAD.WIDE.U32 R38, R37, c[0x0][0x198], RZ ;  /* 0x0000660025268a25 */ /* 0x000fe200078e00ff */
[----:B------:R-:W4:Y:S01]  /*b530*/  LDL.64 R100, [R1+0x30] ;  /* 0x0000300001647983 */ /* 0x000f220000100a00 */
[----:B------:R-:W-:Y:S05]  /*b540*/  @!P0 SHF.R.S32.HI R36, RZ, 0x1f, R85 ;  /* 0x0000001fff248819 */ /* 0x000fea0000011455 */
[----:B------:R-:W-:Y:S04]  /*b550*/  @!P0 IMAD R36, R36, c[0x0][0x198], RZ ;  /* 0x0000660024248a24 */ /* 0x000fe800078e02ff */
[C---:B------:R-:W-:Y:S02]  /*b560*/  @!P0 IMAD R36, R85.reuse, c[0x0][0x19c], R36 ;  /* 0x0000670055248a24 */ /* 0x040fe400078e0224 */
[----:B------:R-:W-:Y:S04]  /*b570*/  @!P0 IMAD.WIDE.U32 R84, R85, c[0x0][0x198], RZ ;  /* 0x0000660055548a25 */ /* 0x000fe800078e00ff */
[----:B------:R-:W-:Y:S02]  /*b580*/  @!P0 IMAD.IADD R36, R85, 0x1, R36 ;  /* 0x0000000155248824 */ /* 0x000fe400078e0224 */
[----:B--2---:R-:W-:Y:S01]  /*b590*/  IMAD.MOV.U32 R91, RZ, RZ, R64 ;  /* 0x000000ffff5b7224 */ /* 0x004fe200078e0040 */
[----:B------:R-:W-:Y:S04]  /*b5a0*/  @!P0 SHF.R.S32.HI R64, RZ, 0x1f, R37 ;  /* 0x0000001fff408819 */ /* 0x000fe80000011425 */
[----:B------:R1:W-:Y:S01]  /*b5b0*/  @P0 STS.128 [R91+0x4000], RZ ;  /* 0x004000ff5b000388 */ /* 0x0003e20000000c00 */
[----:B------:R-:W-:Y:S01]  /*b5c0*/  @!P0 IMAD R64, R64, c[0x0][0x198], RZ ;  /* 0x0000660040408a24 */ /* 0x000fe200078e02ff */
[CC--:B---3--:R-:W-:Y:S03]  /*b5d0*/  @!P0 LEA R65, P2, R38.reuse, R102.reuse, 0x7 ;  /* 0x0000006626418211 */ /* 0x0c8fe600078438ff */
[----:B------:R-:W-:Y:S04]  /*b5e0*/  @!P0 IMAD R64, R37, c[0x0][0x19c], R64 ;  /* 0x0000670025408a24 */ /* 0x000fe800078e0240 */
[----:B------:R-:W-:Y:S01]  /*b5f0*/  @!P0 IMAD.IADD R64, R39, 0x1, R64 ;  /* 0x0000000127408824 */ /* 0x000fe200078e0240 */
[----:B------:R-:W-:Y:S04]  /*b600*/  MOV R39, UR12 ;  /* 0x0000000c00277c02 */ /* 0x000fe80008000f00 */
[-C--:B----4-:R-:W-:Y:S02]  /*b610*/  @!P0 LEA.HI.X R64, R38, R101.reuse, R64, 0x7, P2 ;  /* 0x0000006526408211 */ /* 0x090fe400010f3c40 */
[CC--:B------:R-:W-:Y:S02]  /*b620*/  @!P0 LEA R37, P2, R84.reuse, R102.reuse, 0x7 ;  /* 0x0000006654258211 */ /* 0x0c0fe400078438ff */
[----:B------:R-:W-:Y:S02]  /*b630*/  @!P0 IADD3 R39, R39, -0x1, RZ ;  /* 0xffffffff27278810 */ /* 0x000fe40007ffe0ff */
[-C--:B------:R-:W-:Y:S02]  /*b640*/  @!P0 LEA.HI.X R36, R84, R101.reuse, R36, 0x7, P2 ;  /* 0x0000006554248211 */ /* 0x080fe400010f3c24 */
[----:B------:R-:W-:Y:S01]  /*b650*/  @!P0 LEA R84, P2, R65, c[0x0][0x168], 0x1 ;  /* 0x00005a0041548a11 */ /* 0x000fe200078408ff */
[----:B------:R-:W-:Y:S01]  /*b660*/  @!P0 IMAD.WIDE.U32 R86, R39, c[0x0][0x198], RZ ;  /* 0x0000660027568a25 */ /* 0x000fe200078e00ff */
[----:B------:R-:W-:Y:S02]  /*b670*/  @!P0 SHF.R.S32.HI R38, RZ, 0x1f, R39 ;  /* 0x0000001fff268819 */ /* 0x000fe40000011427 */
[----:B------:R-:W-:Y:S02]  /*b680*/  @!P0 LEA.HI.X R85, R65, c[0x0][0x16c], R64, 0x1, P2 ;  /* 0x00005b0041558a11 */ /* 0x000fe400010f0c40 */
[-C--:B------:R-:W-:Y:S01]  /*b690*/  @!P0 LEA R64, P2, R86, R102.reuse, 0x7 ;  /* 0x0000006656408211 */ /* 0x080fe200078438ff */
[----:B------:R-:W-:Y:S01]  /*b6a0*/  @!P0 IMAD R38, R38, c[0x0][0x198], RZ ;  /* 0x0000660026268a24 */ /* 0x000fe200078e02ff */
[----:B------:R-:W-:Y:S01]  /*b6b0*/  @!P0 IADD3 R37, P3, R37, UR26, RZ ;  /* 0x0000001a25258c10 */ /* 0x000fe2000ff7e0ff */
[----:B------:R-:W-:Y:S01]  /*b6c0*/  @!PT LDS RZ, [RZ] ;  /* 0x00000000fffff984 */ /* 0x000fe20000000800 */
[----:B------:R-:W-:Y:S01]  /*b6d0*/  @!PT LDS RZ, [RZ] ;  /* 0x00000000fffff984 */ /* 0x000fe20000000800 */
[----:B------:R-:W-:Y:S01]  /*b6e0*/  @!PT LDS RZ, [RZ] ;  /* 0x00000000fffff984 */ /* 0x000fe20000000800 */
[----:B------:R2:W-:Y:S02]  /*b6f0*/  @!P0 LDGSTS.E.BYPASS.LTC128B.128 [R91+0x4000], [R84.64] ;  /* 0x04000000545b8fae */ /* 0x0005e4000b901d52 */
[----:B------:R-:W-:Y:S01]  /*b700*/  @!P0 IMAD R38, R39, c[0x0][0x19c], R38 ;  /* 0x0000670027268a24 */ /* 0x000fe200078e0226 */
[----:B------:R-:W-:Y:S01]  /*b710*/  @!P0 IADD3.X R36, R36, UR17, RZ, P3, !PT ;  /* 0x0000001124248c10 */ /* 0x000fe20009ffe4ff */
[----:B------:R-:W-:Y:S01]  /*b720*/  @!P0 IMAD.MOV.U32 R39, RZ, RZ, c[0x0][0x19c] ;  /* 0x00006700ff278624 */ /* 0x000fe200078e00ff */
[----:B------:R1:W-:Y:S01]  /*b730*/  @P0 STS.128 [R91+0x4800], RZ ;  /* 0x004800ff5b000388 */ /* 0x0003e20000000c00 */
[----:B------:R-:W-:Y:S02]  /*b740*/  @!P0 IMAD.IADD R38, R87, 0x1, R38 ;  /* 0x0000000157268824 */ /* 0x000fe400078e0226 */
[----:B------:R-:W-:Y:S03]  /*b750*/  @!P0 IMAD R39, R39, 0x30, RZ ;  /* 0x0000003027278824 */ /* 0x000fe600078e02ff */
[-C--:B------:R-:W-:Y:S02]  /*b760*/  @!P0 LEA.HI.X R65, R86, R101.reuse, R38, 0x7, P2 ;  /* 0x0000006556418211 */ /* 0x080fe400010f3c26 */
[----:B------:R-:W-:Y:S03]  /*b770*/  MOV R38, UR12 ;  /* 0x0000000c00267c02 */ /* 0x000fe60008000f00 */
[----:B------:R-:W-:Y:S01]  /*b780*/  @!P0 IMAD.WIDE.U32 R64, R83, 0x30, R64 ;  /* 0x0000003053408825 */ /* 0x000fe200078e0040 */
[----:B------:R-:W-:Y:S03]  /*b790*/  @!P0 IADD3 R38, R38, -0x1, RZ ;  /* 0xffffffff26268810 */ /* 0x000fe60007ffe0ff */
[----:B------:R-:W-:Y:S01]  /*b7a0*/  @!P0 IMAD.IADD R39, R39, 0x1, R65 ;  /* 0x0000000127278824 */ /* 0x000fe200078e0241 */
[C---:B------:R-:W-:Y:S04]  /*b7b0*/  @!P0 LEA R88, P2, R64.reuse, c[0x0][0x168], 0x1 ;  /* 0x00005a0040588a11 */ /* 0x040fe800078408ff */
[----:B------:R-:W-:Y:S02]  /*b7c0*/  @!P0 LEA.HI.X R89, R64, c[0x0][0x16c], R39, 0x1, P2 ;  /* 0x00005b0040598a11 */ /* 0x000fe400010f0c27 */
[C---:B--2---:R-:W-:Y:S02]  /*b7d0*/  @!P0 LEA R84, P2, R37.reuse, c[0x0][0x168], 0x1 ;  /* 0x00005a0025548a11 */ /* 0x044fe400078408ff */
[----:B------:R-:W-:Y:S02]  /*b7e0*/  @!P0 SHF.R.S32.HI R39, RZ, 0x1f, R38 ;  /* 0x0000001fff278819 */ /* 0x000fe40000011426 */
[----:B------:R-:W-:Y:S01]  /*b7f0*/  @!P0 LEA.HI.X R85, R37, c[0x0][0x16c], R36, 0x1, P2 ;  /* 0x00005b0025558a11 */ /* 0x000fe200010f0c24 */
[----:B------:R-:W-:Y:S04]  /*b800*/  @!P0 IMAD.WIDE.U32 R36, R38, c[0x0][0x198], RZ ;  /* 0x0000660026248a25 */ /* 0x000fe800078e00ff */
[----:B------:R-:W-:Y:S01]  /*b810*/  @!P0 IMAD R39, R39, c[0x0][0x198], RZ ;  /* 0x0000660027278a24 */ /* 0x000fe200078e02ff */
[----:B------:R-:W-:Y:S01]  /*b820*/  @!PT LDS RZ, [RZ] ;  /* 0x00000000fffff984 */ /* 0x000fe20000000800 */
[----:B------:R-:W-:Y:S01]  /*b830*/  @!PT LDS RZ, [RZ] ;  /* 0x00000000fffff984 */ /* 0x000fe20000000800 */
[----:B------:R-:W-:Y:S01]  /*b840*/  @!PT LDS RZ, [RZ] ;  /* 0x00000000fffff984 */ /* 0x000fe20000000800 */
[----:B------:R2:W-:Y:S01]  /*b850*/  @!P0 LDGSTS.E.BYPASS.LTC128B.128 [R91+0x4800], [R84.64] ;  /* 0x04800000545b8fae */ /* 0x0005e2000b901d52 */
[-C--:B------:R-:W-:Y:S02]  /*b860*/  @!P0 LEA R65, P2, R36, R102.reuse, 0x7 ;  /* 0x0000006624418211 */ /* 0x080fe400078438ff */
[----:B------:R-:W-:Y:S02]  /*b870*/  @!P0 IMAD R39, R38, c[0x0][0x19c], R39 ;  /* 0x0000670026278a24 */ /* 0x000fe400078e0227 */
[----:B------:R-:W-:Y:S01]  /*b880*/  @!P0 IMAD.MOV.U32 R38, RZ, RZ, c[0x0][0x198] ;  /* 0x00006600ff268624 */ /* 0x000fe200078e00ff */
[----:B------:R1:W-:Y:S01]  /*b890*/  @P0 STS.128 [R91+0x5000], RZ ;  /* 0x005000ff5b000388 */ /* 0x0003e20000000c00 */
[----:B------:R-:W-:Y:S01]  /*b8a0*/  @!P0 IMAD.IADD R39, R37, 0x1, R39 ;  /* 0x0000000125278824 */ /* 0x000fe200078e0227 */
[----:B------:R-:W-:Y:S04]  /*b8b0*/  @!P0 MOV R37, c[0x0][0x19c] ;  /* 0x0000670000258a02 */ /* 0x000fe80000000f00 */
[----:B------:R-:W-:Y:S01]  /*b8c0*/  @!P0 LEA.HI.X R39, R36, R101, R39, 0x7, P2 ;  /* 0x0000006524278211 */ /* 0x000fe200010f3c27 */
[----:B------:R-:W-:Y:S01]  /*b8d0*/  IMAD.U32 R36, RZ, RZ, UR12 ;  /* 0x0000000cff247e24 */ /* 0x000fe2000f8e00ff */
[----:B------:R-:W-:Y:S04]  /*b8e0*/  @!P0 LEA R64, P2, R38, R65, 0x5 ;  /* 0x0000004126408211 */ /* 0x000fe800078428ff */
[----:B------:R-:W-:Y:S02]  /*b8f0*/  @!P0 IADD3 R36, R36, -0x1, RZ ;  /* 0xffffffff24248810 */ /* 0x000fe40007ffe0ff */
[----:B------:R-:W-:Y:S02]  /*b900*/  @!P0 LEA.HI.X R39, R38, R39, R37, 0x5, P2 ;  /* 0x0000002726278211 */ /* 0x000fe400010f2c25 */
[----:B------:R-:W-:Y:S05]  /*b910*/  @!P0 SHF.R.S32.HI R37, RZ, 0x1f, R36 ;  /* 0x0000001fff258819 */ /* 0x000fea0000011424 */
[----:B------:R-:W-:Y:S01]  /*b920*/  @!P0 IMAD R37, R37, c[0x0][0x198], RZ ;  /* 0x0000660025258a24 */ /* 0x000fe200078e02ff */
[----:B--2---:R-:W-:Y:S03]  /*b930*/  @!P0 LEA R84, P2, R64, c[0x0][0x168], 0x1 ;  /* 0x00005a0040548a11 */ /* 0x004fe600078408ff */
[----:B------:R-:W-:Y:S01]  /*b940*/  @!P0 IMAD R37, R36, c[0x0][0x19c], R37 ;  /* 0x0000670024258a24 */ /* 0x000fe200078e0225 */
[----:B------:R-:W-:Y:S01]  /*b950*/  @!P0 LEA.HI.X R85, R64, c[0x0][0x16c], R39, 0x1, P2 ;  /* 0x00005b0040558a11 */ /* 0x000fe200010f0c27 */
[----:B------:R-:W-:Y:S04]  /*b960*/  @!P0 IMAD.WIDE.U32 R64, R36, c[0x0][0x198], RZ ;  /* 0x0000660024408a25 */ /* 0x000fe800078e00ff */
[----:B------:R-:W-:Y:S01]  /*b970*/  @!P0 IMAD.IADD R37, R65, 0x1, R37 ;  /* 0x0000000141258824 */ /* 0x000fe200078e0225 */
[CC--:B------:R-:W-:Y:S01]  /*b980*/  @!P0 LEA R38, P2, R64.reuse, R102.reuse, 0x7 ;  /* 0x0000006640268211 */ /* 0x0c0fe200078438ff */
[----:B------:R-:W-:Y:S01]  /*b990*/  @!P0 IMAD.MOV.U32 R36, RZ, RZ, c[0x0][0x198] ;  /* 0x00006600ff248624 */ /* 0x000fe200078e00ff */
[----:B------:R-:W-:Y:S01]  /*b9a0*/  @!PT LDS RZ, [RZ] ;  /* 0x00000000fffff984 */ /* 0x000fe20000000800 */
[----:B------:R-:W-:Y:S01]  /*b9b0*/  @!PT LDS RZ, [RZ] ;  /* 0x00000000fffff984 */ /* 0x000fe20000000800 */
[----:B------:R-:W-:Y:S01]  /*b9c0*/  @!PT LDS RZ, [RZ] ;  /* 0x00000000fffff984 */ /* 0x000fe20000000800 */
[----:B------:R2:W-:Y:S02]  /*b9d0*/  @!P0 LDGSTS.E.BYPASS.LTC128B.128 [R91+0x5000], [R84.64] ;  /* 0x05000000545b8fae */ /* 0x0005e4000b901d52 */
[-C--:B------:R-:W-:Y:S01]  /*b9e0*/  @!P0 LEA.HI.X R39, R64, R101.reuse, R37, 0x7, P2 ;  /* 0x0000006540278211 */ /* 0x080fe200010f3c25 */
[----:B------:R-:W-:Y:S02]  /*b9f0*/  @!P0 IMAD.MOV.U32 R37, RZ, RZ, c[0x0][0x19c] ;  /* 0x00006700ff258624 */ /* 0x000fe400078e00ff */
[----:B------:R1:W-:Y:S02]  /*ba00*/  @P0 STS.128 [R91+0x5800], RZ ;  /* 0x005800ff5b000388 */ /* 0x0003e40000000c00 */
[----:B------:R-:W-:Y:S01]  /*ba10*/  @!P0 IMAD.WIDE.U32 R38, R36, 0x50, R38 ;  /* 0x0000005024268825 */ /* 0x000fe200078e0026 */
[----:B------:R-:W-:Y:S02]  /*ba20*/  MOV R36, UR12 ;  /* 0x0000000c00247c02 */ /* 0x000fe40008000f00 */
[----:B------:R-:W-:Y:S01]  /*ba30*/  @!PT LDS RZ, [RZ] ;  /* 0x00000000fffff984 */ /* 0x000fe20000000800 */
[----:B------:R-:W-:Y:S01]  /*ba40*/  @!PT LDS RZ, [RZ] ;  /* 0x00000000fffff984 */ /* 0x000fe20000000800 */
[----:B------:R-:W-:Y:S01]  /*ba50*/  @!PT LDS RZ, [RZ] ;  /* 0x00000000fffff984 */ /* 0x000fe20000000800 */
[----:B------:R3:W-:Y:S01]  /*ba60*/  @!P0 LDGSTS.E.BYPASS.LTC128B.128 [R91+0x5800], [R88.64] ;  /* 0x05800000585b8fae */ /* 0x0007e2000b901d52 */
[----:B------:R-:W-:Y:S01]  /*ba70*/  @!P0 IMAD R37, R37, 0x50, RZ ;  /* 0x0000005025258824 */ /* 0x000fe200078e02ff */
[----:B------:R-:W-:Y:S02]  /*ba80*/  @!P0 LEA R86, P2, R38, c[0x0][0x168], 0x1 ;  /* 0x00005a0026568a11 */ /* 0x000fe400078408ff */
[----:B------:R-:W-:Y:S01]  /*ba90*/  @!P0 IADD3 R36, R36, -0x1, RZ ;  /* 0xffffffff24248810 */ /* 0x000fe20007ffe0ff */
[----:B------:R-:W-:Y:S01]  /*baa0*/  @!P0 IMAD.IADD R37, R37, 0x1, R39 ;  /* 0x0000000125258824 */ /* 0x000fe200078e0227 */
[----:B------:R1:W-:Y:S03]  /*bab0*/  @P0 STS.128 [R91+0x6000], RZ ;  /* 0x006000ff5b000388 */ /* 0x0003e60000000c00 */
[----:B------:R-:W-:Y:S01]  /*bac0*/  @!P0 IMAD.WIDE.U32 R64, R36, c[0x0][0x198], RZ ;  /* 0x0000660024408a25 */ /* 0x000fe200078e00ff */
[----:B------:R-:W-:Y:S02]  /*bad0*/  @!P0 LEA.HI.X R87, R38, c[0x0][0x16c], R37, 0x1, P2 ;  /* 0x00005b0026578a11 */ /* 0x000fe400010f0c25 */
[----:B------:R-:W-:Y:S02]  /*bae0*/  @!P0 SHF.R.S32.HI R37, RZ, 0x1f, R36 ;  /* 0x0000001fff258819 */ /* 0x000fe40000011424 */
[-C--:B------:R-:W-:Y:S03]  /*baf0*/  @!P0 LEA R38, P2, R64, R102.reuse, 0x7 ;  /* 0x0000006640268211 */ /* 0x080fe600078438ff */
[----:B------:R-:W-:Y:S04]  /*bb00*/  @!P0 IMAD R37, R37, c[0x0][0x198], RZ ;  /* 0x0000660025258a24 */ /* 0x000fe800078e02ff */
[----:B------:R-:W-:Y:S01]  /*bb10*/  @!P0 IMAD R37, R36, c[0x0][0x19c], R37 ;  /* 0x0000670024258a24 */ /* 0x000fe200078e0225 */
[----:B------:R-:W-:Y:S03]  /*bb20*/  @!P0 MOV R36, c[0x0][0x19c] ;  /* 0x0000670000248a02 */ /* 0x000fe60000000f00 */
[----:B------:R-:W-:Y:S02]  /*bb30*/  @!P0 IMAD.IADD R37, R65, 0x1, R37 ;  /* 0x0000000141258824 */ /* 0x000fe400078e0225 */
[----:B------:R-:W-:Y:S03]  /*bb40*/  @!P0 IMAD R36, R36, 0x60, RZ ;  /* 0x0000006024248824 */ /* 0x000fe600078e02ff */
[-C--:B------:R-:W-:Y:S01]  /*bb50*/  @!P0 LEA.HI.X R39, R64, R101.reuse, R37, 0x7, P2 ;  /* 0x0000006540278211 */ /* 0x080fe200010f3c25 */
[----:B------:R-:W-:Y:S04]  /*bb60*/  @!P0 IMAD.MOV.U32 R37, RZ, RZ, c[0x0][0x198] ;  /* 0x00006600ff258624 */ /* 0x000fe800078e00ff */
[----:B------:R-:W-:Y:S04]  /*bb70*/  @!P0 IMAD.WIDE.U32 R38, R37, 0x60, R38 ;  /* 0x0000006025268825 */ /* 0x000fe800078e0026 */
[----:B------:R-:W-:Y:S01]  /*bb80*/  IMAD.U32 R37, RZ, RZ, UR12 ;  /* 0x0000000cff257e24 */ /* 0x000fe2000f8e00ff */
[----:B--2---:R-:W-:Y:S01]  /*bb90*/  @!P0 LEA R84, P2, R38, c[0x0][0x168], 0x1 ;  /* 0x00005a0026548a11 */ /* 0x004fe200078408ff */
[----:B------:R-:W-:Y:S03]  /*bba0*/  @!P0 IMAD.IADD R36, R36, 0x1, R39 ;  /* 0x0000000124248824 */ /* 0x000fe600078e0227 */
[----:B------:R-:W-:Y:S02]  /*bbb0*/  @!P0 IADD3 R37, R37, -0x1, RZ ;  /* 0xffffffff25258810 */ /* 0x000fe40007ffe0ff */
[----:B------:R-:W-:Y:S02]  /*bbc0*/  @!P0 LEA.HI.X R85, R38, c[0x0][0x16c], R36, 0x1, P2 ;  /* 0x00005b0026558a11 */ /* 0x000fe400010f0c24 */
[----:B------:R-:W-:Y:S01]  /*bbd0*/  @!P0 SHF.R.S32.HI R36, RZ, 0x1f, R37 ;  /* 0x0000001fff248819 */ /* 0x000fe20000011425 */
[C---:B------:R-:W-:Y:S04]  /*bbe0*/  @!P0 IMAD.WIDE.U32 R38, R37.reuse, c[0x0][0x198], RZ ;  /* 0x0000660025268a25 */ /* 0x040fe800078e00ff */
[----:B------:R-:W-:Y:S01]  /*bbf0*/  @!P0 IMAD R36, R36, c[0x0][0x198], RZ ;  /* 0x0000660024248a24 */ /* 0x000fe200078e02ff */
[C---:B------:R-:W-:Y:S03]  /*bc00*/  @!P0 LEA R64, P2, R38.reuse, R102, 0x7 ;  /* 0x0000006626408211 */ /* 0x040fe600078438ff */
[----:B------:R-:W-:Y:S01]  /*bc10*/  @!P0 IMAD R36, R37, c[0x0][0x19c], R36 ;  /* 0x0000670025248a24 */ /* 0x000fe200078e0224 */
[----:B------:R-:W-:Y:S03]  /*bc20*/  @!P0 MOV R37, c[0x0][0x198] ;  /* 0x0000660000258a02 */ /* 0x000fe60000000f00 */
[----:B------:R-:W-:Y:S05]  /*bc30*/  @!P0 IMAD.IADD R36, R39, 0x1, R36 ;  /* 0x0000000127248824 */ /* 0x000fea00078e0224 */
        /* <DEDUP_REMOVED lines=13> */
[----:B------:R-:W-:Y:S01]  /*bd10*/  @!P0 SHF.R.S32.HI R36, RZ, 0x1f, R37 ;  /* 0x0000001fff248819 */ /* 0x000fe20000011425 */
[C---:B------:R-:W-:Y:S03]  /*bd20*/  @!P0 IMAD.WIDE.U32 R64, R37.reuse, c[0x0][0x198], RZ ;  /* 0x0000660025408a25 */ /* 0x040fe600078e00ff */
[----:B------:R-:W-:Y:S01]  /*bd30*/  @!PT LDS RZ, [RZ] ;  /* 0x00000000fffff984 */ /* 0x000fe20000000800 */
[----:B------:R-:W-:Y:S01]  /*bd40*/  @!PT LDS RZ, [RZ] ;  /* 0x00000000fffff984 */ /* 0x000fe20000000800 */
[----:B------:R-:W-:Y:S01]  /*bd50*/  @!PT LDS RZ, [RZ] ;  /* 0x00000000fffff984 */ /* 0x000fe20000000800 */
[----:B------:R1:W-:Y:S01]  /*bd60*/  @!P0 LDGSTS.E.BYPASS.LTC128B.128 [R91+0x6800], [R86.64] ;  /* 0x06800000565b8fae */ /* 0x0003e2000b901d52 */
[----:B------:R-:W-:Y:S01]  /*bd70*/  @!P0 IMAD R36, R36, c[0x0][0x198], RZ ;  /* 0x0000660024248a24 */ /* 0x000fe200078e02ff */
[C---:B------:R-:W-:Y:S03]  /*bd80*/  @!P0 LEA R38, P2, R64.reuse, R102, 0x7 ;  /* 0x0000006640268211 */ /* 0x040fe600078438ff */
[----:B------:R1:W-:Y:S01]  /*bd90*/  @P0 STS.128 [R91+0x7000], RZ ;  /* 0x007000ff5b000388 */ /* 0x0003e20000000c00 */
[----:B------:R-:W-:Y:S01]  /*bda0*/  @!P0 IMAD R36, R37, c[0x0][0x19c], R36 ;  /* 0x0000670025248a24 */ /* 0x000fe200078e0224 */
[----:B------:R-:W-:Y:S03]  /*bdb0*/  @!P0 MOV R37, c[0x0][0x198] ;  /* 0x0000660000258a02 */ /* 0x000fe60000000f00 */
[----:B------:R-:W-:Y:S01]  /*bdc0*/  @!PT LDS RZ, [RZ] ;  /* 0x00000000fffff984 */ /* 0x000fe20000000800 */
[----:B------:R-:W-:Y:S01]  /*bdd0*/  @!PT LDS RZ, [RZ] ;  /* 0x00000000fffff984 */ /* 0x000fe20000000800 */
[----:B------:R-:W-:Y:S01]  /*bde0*/  @!PT LDS RZ, [RZ] ;  /* 0x00000000fffff984 */ /* 0x000fe20000000800 */
[----:B------:R1:W-:Y:S01]  /*bdf0*/  @!P0 LDGSTS.E.BYPASS.LTC128B.128 [R91+0x7000], [R84.64] ;  /* 0x07000000545b8fae */ /* 0x0003e2000b901d52 */
[----:B------:R-:W-:Y:S04]  /*be00*/  @!P0 IMAD.IADD R36, R65, 0x1, R36 ;  /* 0x0000000141248824 */ /* 0x000fe800078e0224 */
[----:B------:R1:W-:Y:S01]  /*be10*/  @P0 STS.128 [R91+0x7800], RZ ;  /* 0x007800ff5b000388 */ /* 0x0003e20000000c00 */
[----:B------:R-:W-:Y:S01]  /*be20*/  @!P0 LEA.HI.X R39, R64, R101, R36, 0x7, P2 ;  /* 0x0000006540278211 */ /* 0x000fe200010f3c24 */
[----:B------:R-:W-:Y:S04]  /*be30*/  @!P0 IMAD.MOV.U32 R36, RZ, RZ, c[0x0][0x19c] ;  /* 0x00006700ff248624 */ /* 0x000fe800078e00ff */
[----:B------:R-:W-:Y:S04]  /*be40*/  @!P0 IMAD.WIDE.U32 R38, R37, 0x70, R38 ;  /* 0x0000007025268825 */ /* 0x000fe800078e0026 */
[----:B------:R-:W-:Y:S01]  /*be50*/  @!P0 IMAD R36, R36, 0x70, RZ ;  /* 0x0000007024248824 */ /* 0x000fe200078e02ff */
[----:B------:R-:W-:Y:S03]  /*be60*/  @!P0 LEA R64, P2, R38, c[0x0][0x168], 0x1 ;  /* 0x00005a0026408a11 */ /* 0x000fe600078408ff */
[----:B------:R-:W-:Y:S05]  /*be70*/  @!P0 IMAD.IADD R36, R36, 0x1, R39 ;  /* 0x0000000124248824 */ /* 0x000fea00078e0227 */
[----:B------:R-:W-:Y:S05]  /*be80*/  @!P0 LEA.HI.X R65, R38, c[0x0][0x16c], R36, 0x1, P2 ;  /* 0x00005b0026418a11 */ /* 0x000fea00010f0c24 */
[----:B------:R-:W-:Y:S01]  /*be90*/  @!PT LDS RZ, [RZ] ;  /* 0x00000000fffff984 */ /* 0x000fe20000000800 */
[----:B------:R-:W-:Y:S01]  /*bea0*/  @!PT LDS RZ, [RZ] ;  /* 0x00000000fffff984 */ /* 0x000fe20000000800 */
[----:B------:R-:W-:Y:S01]  /*beb0*/  @!PT LDS RZ, [RZ] ;  /* 0x00000000fffff984 */ /* 0x000fe20000000800 */
[----:B------:R1:W-:Y:S05]  /*bec0*/  @!P0 LDGSTS.E.BYPASS.LTC128B.128 [R91+0x7800], [R64.64] ;  /* 0x07800000405b8fae */ /* 0x0003ea000b901d52 */
[----:B------:R-:W0:Y:S01]  /*bed0*/  LDGDEPBAR ;  /* 0x00000000000079af */ /* 0x000e220000000000 */
[----:B------:R-:W-:-:S05]  /*bee0*/  BRA `(.L_x_439) ;  /* 0x000021f000007947 */ /* 0x000fca0003800000 */
.L_x_438:
        /* <DEDUP_REMOVED lines=243> */
[----:B------:R-:W-:Y:S02]  /*ce20*/  FMUL.FTZ R9, R9, c[0x0][0x2ec] ;  /* 0x0000bb0009097a20 */ /* 0x000fe40000410000 */
[----:B------:R-:W-:Y:S02]  /*ce30*/  MUFU.TANH R4, R3 ;  /* 0x0000000300047308 */ /* 0x000fe40000002400 */
[----:B------:R-:W-:Y:S02]  /*ce40*/  FMUL.FTZ R6, R8, c[0x0][0x2ec] ;  /* 0x0000bb0008067a20 */ /* 0x000fe40000410000 */
[----:B------:R-:W-:Y:S02]  /*ce50*/  FMUL.FTZ R11, R11, c[0x0][0x2ec] ;  /* 0x0000bb000b0b7a20 */ /* 0x000fe40000410000 */
[----:B------:R-:W-:Y:S02]  /*ce60*/  FMUL.FTZ R14, R14, c[0x0][0x2ec] ;  /* 0x0000bb000e0e7a20 */ /* 0x000fe40000410000 */
[----:B------:R-:W-:Y:S02]  /*ce70*/  FMUL.FTZ R15, R15, c[0x0][0x2ec] ;  /* 0x0000bb000f0f7a20 */ /* 0x000fe40000410000 */
[----:B------:R2:W-:Y:S01]  /*ce80*/  MUFU.TANH R3, R9 ;  /* 0x0000000900037308 */ /* 0x0005e20000002400 */
[----:B------:R-:W-:Y:S02]  /*ce90*/  FMUL.FTZ R13, R13, c[0x0][0x2ec] ;  /* 0x0000bb000d0d7a20 */ /* 0x000fe40000410000 */
[----:B------:R-:W-:Y:S02]  /*cea0*/  FMUL.FTZ R2, R5, c[0x0][0x2ec] ;  /* 0x0000bb0005027a20 */ /* 0x000fe40000410000 */
[----:B------:R-:W-:Y:S02]  /*ceb0*/  FMUL.FTZ R5, R7, c[0x0][0x2ec] ;  /* 0x0000bb0007057a20 */ /* 0x000fe40000410000 */
[----:B------:R-:W-:Y:S02]  /*cec0*/  FMUL.FTZ R7, R17, c[0x0][0x2ec] ;  /* 0x0000bb0011077a20 */ /* 0x000fe40000410000 */
[----:B------:R-:W-:Y:S01]  /*ced0*/  FMUL.FTZ R17, R19, c[0x0][0x2ec] ;  /* 0x0000bb0013117a20 */ /* 0x000fe20000410000 */
[----:B------:R-:W-:Y:S10]  /*cee0*/  MUFU.TANH R8, R6 ;  /* 0x0000000600087308 */ /* 0x000ff40000002400 */
[----:B------:R3:W-:Y:S01]  /*cef0*/  MUFU.TANH R6, R11 ;  /* 0x0000000b00067308 */ /* 0x0007e20000002400 */
[-C--:B-1----:R-:W-:Y:S03]  /*cf00*/  HMMA.16816.F32.BF16 R20, R204, R208.reuse, R20 ;  /* 0x000000d0cc14723c */ /* 0x082fe60000041814 */
[----:B--2---:R-:W-:Y:S05]  /*cf10*/  FMUL.FTZ R9, R18, c[0x0][0x2ec] ;  /* 0x0000bb0012097a20 */ /* 0x004fea0000410000 */
[C---:B------:R-:W-:Y:S01]  /*cf20*/  HMMA.16816.F32.BF16 R24, R212.reuse, R208, R24 ;  /* 0x000000d0d418723c */ /* 0x040fe20000041818 */
[----:B------:R-:W-:Y:S07]  /*cf30*/  MUFU.TANH R2, R2 ;  /* 0x0000000200027308 */ /* 0x000fee0000002400 */
[-C--:B------:R-:W-:Y:S03]  /*cf40*/  HMMA.16816.F32.BF16 R28, R212, R210.reuse, R28 ;  /* 0x000000d2d41c723c */ /* 0x080fe6000004181c */
[----:B------:R-:W1:Y:S05]  /*cf50*/  MUFU.TANH R0, R0 ;  /* 0x0000000000007308 */ /* 0x000e6a0000002400 */
[C---:B------:R-:W-:Y:S01]  /*cf60*/  HMMA.16816.F32.BF16 R32, R204.reuse, R210, R32 ;  /* 0x000000d2cc20723c */ /* 0x040fe20000041820 */
[----:B------:R-:W2:Y:S03]  /*cf70*/  LDSM.16.M88.4 R208, [R198+0x1000] ;  /* 0x00100000c6d0783b */ /* 0x000ea60000000200 */
[----:B------:R-:W-:Y:S01]  /*cf80*/  FMUL.FTZ R18, R22, c[0x0][0x2ec] ;  /* 0x0000bb0016127a20 */ /* 0x000fe20000410000 */
[----:B------:R-:W-:Y:S01]  /*cf90*/  MUFU.TANH R5, R5 ;  /* 0x0000000500057308 */ /* 0x000fe20000002400 */
[----:B------:R-:W-:Y:S02]  /*cfa0*/  FMUL.FTZ R21, R21, c[0x0][0x2ec] ;  /* 0x0000bb0015157a20 */ /* 0x000fe40000410000 */
[----:B---3--:R-:W-:Y:S04]  /*cfb0*/  FMUL.FTZ R11, R25, c[0x0][0x2ec] ;  /* 0x0000bb00190b7a20 */ /* 0x008fe80000410000 */
[----:B------:R-:W-:Y:S03]  /*cfc0*/  FMUL.FTZ R27, R27, c[0x0][0x2ec] ;  /* 0x0000bb001b1b7a20 */ /* 0x000fe60000410000 */
[----:B------:R-:W-:Y:S01]  /*cfd0*/  MUFU.TANH R17, R17 ;  /* 0x0000001100117308 */ /* 0x000fe20000002400 */
[----:B------:R-:W-:Y:S02]  /*cfe0*/  FMUL.FTZ R25, R29, c[0x0][0x2ec] ;  /* 0x0000bb001d197a20 */ /* 0x000fe40000410000 */
[----:B------:R-:W-:Y:S01]  /*cff0*/  FMUL.FTZ R29, R31, c[0x0][0x2ec] ;  /* 0x0000bb001f1d7a20 */ /* 0x000fe20000410000 */
[----:B-1----:R1:W-:Y:S01]  /*d000*/  STL [R1+0x7c], R0 ;  /* 0x00007c0001007387 */ /* 0x0023e20000100800 */
[----:B------:R-:W-:Y:S03]  /*d010*/  FMUL.FTZ R30, R30, c[0x0][0x2ec] ;  /* 0x0000bb001e1e7a20 */ /* 0x000fe60000410000 */
[----:B------:R3:W-:Y:S02]  /*d020*/  STL [R1+0x80], R3 ;  /* 0x0000800301007387 */ /* 0x0007e40000100800 */
[----:B------:R-:W-:Y:S02]  /*d030*/  MUFU.TANH R18, R18 ;  /* 0x0000001200127308 */ /* 0x000fe40000002400 */
[----:B------:R4:W-:Y:S08]  /*d040*/  STL [R1+0x88], R6 ;  /* 0x0000880601007387 */ /* 0x0009f00000100800 */
[----:B------:R-:W-:Y:S01]  /*d050*/  MUFU.TANH R25, R25 ;  /* 0x0000001900197308 */ /* 0x000fe20000002400 */
[-C--:B--2---:R-:W-:Y:S03]  /*d060*/  HMMA.16816.F32.BF16 R36, R204, R208.reuse, R36 ;  /* 0x000000d0cc24723c */ /* 0x084fe60000041824 */
[----:B-1----:R-:W-:Y:S06]  /*d070*/  FMUL.FTZ R0, R10, c[0x0][0x2ec] ;  /* 0x0000bb000a007a20 */ /* 0x002fec0000410000 */
[----:B------:R-:W-:Y:S03]  /*d080*/  MUFU.TANH R30, R30 ;  /* 0x0000001e001e7308 */ /* 0x000fe60000002400 */
[----:B------:R-:W-:Y:S02]  /*d090*/  FMUL.FTZ R10, R20, c[0x0][0x2ec] ;  /* 0x0000bb00140a7a20 */ /* 0x000fe40000410000 */
[----:B---3--:R-:W-:Y:S01]  /*d0a0*/  FMUL.FTZ R3, R12, c[0x0][0x2ec] ;  /* 0x0000bb000c037a20 */ /* 0x008fe20000410000 */
[C---:B------:R-:W-:Y:S04]  /*d0b0*/  HMMA.16816.F32.BF16 R40, R212.reuse, R208, R40 ;  /* 0x000000d0d428723c */ /* 0x040fe80000041828 */
[----:B------:R1:W-:Y:S04]  /*d0c0*/  MUFU.TANH R12, R13 ;  /* 0x0000000d000c7308 */ /* 0x0003e80000002400 */
[-C--:B------:R-:W-:Y:S06]  /*d0d0*/  HMMA.16816.F32.BF16 R44, R212, R210.reuse, R44 ;  /* 0x000000d2d42c723c */ /* 0x080fec000004182c */
[----:B----4-:R2:W-:Y:S01]  /*d0e0*/  MUFU.TANH R6, R14 ;  /* 0x0000000e00067308 */ /* 0x0105e20000002400 */
[----:B------:R-:W-:Y:S01]  /*d0f0*/  FMUL.FTZ R22, R38, c[0x0][0x2ec] ;  /* 0x0000bb0026167a20 */ /* 0x000fe20000410000 */
[C---:B------:R-:W-:Y:S04]  /*d100*/  HMMA.16816.F32.BF16 R48, R204.reuse, R210, R48 ;  /* 0x000000d2cc30723c */ /* 0x040fe80000041830 */
[----:B------:R-:W-:Y:S04]  /*d110*/  FMUL.FTZ R19, R39, c[0x0][0x2ec] ;  /* 0x0000bb0027137a20 */ /* 0x000fe80000410000 */
[----:B------:R-:W-:Y:S01]  /*d120*/  FMUL.FTZ R42, R42, c[0x0][0x2ec] ;  /* 0x0000bb002a2a7a20 */ /* 0x000fe20000410000 */
[----:B------:R-:W3:Y:S03]  /*d130*/  MUFU.TANH R3, R3 ;  /* 0x0000000300037308 */ /* 0x000ee60000002400 */
[----:B------:R-:W-:Y:S02]  /*d140*/  FMUL.FTZ R40, R40, c[0x0][0x2ec] ;  /* 0x0000bb0028287a20 */ /* 0x000fe40000410000 */
[----:B-1----:R-:W-:Y:S02]  /*d150*/  FMUL.FTZ R13, R24, c[0x0][0x2ec] ;  /* 0x0000bb00180d7a20 */ /* 0x002fe40000410000 */
[----:B------:R-:W-:Y:S02]  /*d160*/  FMUL.FTZ R41, R41, c[0x0][0x2ec] ;  /* 0x0000bb0029297a20 */ /* 0x000fe40000410000 */
[----:B------:R-:W-:Y:S01]  /*d170*/  FMUL.FTZ R43, R43, c[0x0][0x2ec] ;  /* 0x0000bb002b2b7a20 */ /* 0x000fe20000410000 */
[----:B------:R1:W-:Y:S01]  /*d180*/  MUFU.TANH R24, R13 ;  /* 0x0000000d00187308 */ /* 0x0003e20000002400 */
[----:B------:R-:W-:Y:S02]  /*d190*/  FMUL.FTZ R44, R44, c[0x0][0x2ec] ;  /* 0x0000bb002c2c7a20 */ /* 0x000fe40000410000 */
[----:B------:R-:W-:Y:S02]  /*d1a0*/  FMUL.FTZ R45, R45, c[0x0][0x2ec] ;  /* 0x0000bb002d2d7a20 */ /* 0x000fe40000410000 */
[----:B--2---:R-:W-:Y:S02]  /*d1b0*/  FMUL.FTZ R14, R36, c[0x0][0x2ec] ;  /* 0x0000bb00240e7a20 */ /* 0x004fe40000410000 */
[----:B------:R-:W-:Y:S02]  /*d1c0*/  FMUL.FTZ R46, R46, c[0x0][0x2ec] ;  /* 0x0000bb002e2e7a20 */ /* 0x000fe40000410000 */
[----:B------:R-:W-:Y:S01]  /*d1d0*/  FMUL.FTZ R47, R47, c[0x0][0x2ec] ;  /* 0x0000bb002f2f7a20 */ /* 0x000fe20000410000 */
[----:B------:R-:W-:Y:S01]  /*d1e0*/  MUFU.TANH R20, R11 ;  /* 0x0000000b00147308 */ /* 0x000fe20000002400 */
[----:B---3--:R2:W-:Y:S04]  /*d1f0*/  STL [R1+0x84], R3 ;  /* 0x0000840301007387 */ /* 0x0085e80000100800 */
[----:B------:R3:W-:Y:S05]  /*d200*/  STL [R1+0x8c], R6 ;  /* 0x00008c0601007387 */ /* 0x0007ea0000100800 */
[----:B------:R4:W-:Y:S01]  /*d210*/  MUFU.TANH R31, R44 ;  /* 0x0000002c001f7308 */ /* 0x0009e20000002400 */
[----:B-1----:R-:W-:Y:S02]  /*d220*/  FMUL.FTZ R13, R37, c[0x0][0x2ec] ;  /* 0x0000bb00250d7a20 */ /* 0x002fe40000410000 */
[----:B------:R-:W1:Y:S07]  /*d230*/  LDSM.16.M88.4 R36, [R198+0x1800] ;  /* 0x00180000c624783b */ /* 0x000e6e0000000200 */
[----:B------:R-:W-:Y:S10]  /*d240*/  MUFU.TANH R0, R0 ;  /* 0x0000000000007308 */ /* 0x000ff40000002400 */
[----:B--2---:R-:W2:Y:S01]  /*d250*/  MUFU.TANH R3, R15 ;  /* 0x0000000f00037308 */ /* 0x004ea20000002400 */
[----:B---3--:R-:W-:Y:S02]  /*d260*/  FMUL.FTZ R6, R16, c[0x0][0x2ec] ;  /* 0x0000bb0010067a20 */ /* 0x008fe40000410000 */
[----:B----4-:R-:W-:Y:S07]  /*d270*/  FMUL.FTZ R44, R50, c[0x0][0x2ec] ;  /* 0x0000bb00322c7a20 */ /* 0x010fee0000410000 */
[----:B------:R3:W-:Y:S10]  /*d280*/  MUFU.TANH R16, R9 ;  /* 0x0000000900107308 */ /* 0x0007f40000002400 */
[----:B------:R-:W-:Y:S01]  /*d290*/  MUFU.TANH R6, R6 ;  /* 0x0000000600067308 */ /* 0x000fe20000002400 */
[----:B--2---:R2:W-:Y:S01]  /*d2a0*/  STL [R1+0x90], R3 ;  /* 0x0000900301007387 */ /* 0x0045e20000100800 */
[----:B------:R-:W-:Y:S01]  /*d2b0*/  FMUL.FTZ R15, R23, c[0x0][0x2ec] ;  /* 0x0000bb00170f7a20 */ /* 0x000fe20000410000 */
[-C--:B-1----:R-:W-:Y:S03]  /*d2c0*/  HMMA.16816.F32.BF16 R52, R204, R36.reuse, R52 ;  /* 0x00000024cc34723c */ /* 0x082fe60000041834 */
[----:B------:R-:W-:Y:S04]  /*d2d0*/  FMUL.FTZ R23, R34, c[0x0][0x2ec] ;  /* 0x0000bb0022177a20 */ /* 0x000fe80000410000 */
[----:B------:R-:W-:Y:S01]  /*d2e0*/  MUFU.TANH R10, R10 ;  /* 0x0000000a000a7308 */ /* 0x000fe20000002400 */
[C---:B------:R-:W-:Y:S04]  /*d2f0*/  HMMA.16816.F32.BF16 R56, R212.reuse, R36, R56 ;  /* 0x00000024d438723c */ /* 0x040fe80000041838 */
[----:B---3--:R-:W-:Y:S05]  /*d300*/  FMUL.FTZ R9, R26, c[0x0][0x2ec] ;  /* 0x0000bb001a097a20 */ /* 0x008fea0000410000 */
[----:B------:R-:W-:Y:S03]  /*d310*/  MUFU.TANH R34, R40 ;  /* 0x0000002800227308 */ /* 0x000fe60000002400 */
[----:B------:R-:W-:Y:S01]  /*d320*/  FMUL.FTZ R26, R28, c[0x0][0x2ec] ;  /* 0x0000bb001c1a7a20 */ /* 0x000fe20000410000 */
[-C--:B------:R-:W-:Y:S06]  /*d330*/  HMMA.16816.F32.BF16 R60, R212, R38.reuse, R60 ;  /* 0x00000026d43c723c */ /* 0x080fec000004183c */
[----:B------:R-:W1:Y:S02]  /*d340*/  MUFU.TANH R11, R9 ;  /* 0x00000009000b7308 */ /* 0x000e640000002400 */
[C---:B------:R-:W-:Y:S01]  /*d350*/  HMMA.16816.F32.BF16 R64, R204.reuse, R38, R64 ;  /* 0x00000026cc40723c */ /* 0x040fe20000041840 */
[----:B------:R-:W3:Y:S03]  /*d360*/  LDSM.16.M88.4 R36, [R198+0x2000] ;  /* 0x00200000c624783b */ /* 0x000ee60000000200 */
[----:B------:R-:W-:Y:S02]  /*d370*/  FMUL.FTZ R52, R52, c[0x0][0x2ec] ;  /* 0x0000bb0034347a20 */ /* 0x000fe40000410000 */
[----:B------:R-:W-:Y:S02]  /*d380*/  FMUL.FTZ R53, R53, c[0x0][0x2ec] ;  /* 0x0000bb0035357a20 */ /* 0x000fe40000410000 */
[----:B------:R-:W-:Y:S01]  /*d390*/  FMUL.FTZ R56, R56, c[0x0][0x2ec] ;  /* 0x0000bb0038387a20 */ /* 0x000fe20000410000 */
[----:B------:R-:W4:Y:S03]  /*d3a0*/  MUFU.TANH R9, R27 ;  /* 0x0000001b00097308 */ /* 0x000f260000002400 */
[----:B------:R-:W-:Y:S02]  /*d3b0*/  FMUL.FTZ R57, R57, c[0x0][0x2ec] ;  /* 0x0000bb0039397a20 */ /* 0x000fe40000410000 */
[----:B------:R-:W-:Y:S02]  /*d3c0*/  FMUL.FTZ R58, R58, c[0x0][0x2ec] ;  /* 0x0000bb003a3a7a20 */ /* 0x000fe40000410000 */
[----:B------:R-:W-:Y:S02]  /*d3d0*/  FMUL.FTZ R59, R59, c[0x0][0x2ec] ;  /* 0x0000bb003b3b7a20 */ /* 0x000fe40000410000 */
[----:B------:R-:W-:Y:S01]  /*d3e0*/  FMUL.FTZ R60, R60, c[0x0][0x2ec] ;  /* 0x0000bb003c3c7a20 */ /* 0x000fe20000410000 */
[----:B------:R-:W5:Y:S01]  /*d3f0*/  MUFU.TANH R27, R42 ;  /* 0x0000002a001b7308 */ /* 0x000f620000002400 */
[----:B------:R-:W-:Y:S02]  /*d400*/  FMUL.FTZ R61, R61, c[0x0][0x2ec] ;  /* 0x0000bb003d3d7a20 */ /* 0x000fe40000410000 */
[----:B------:R-:W-:Y:S01]  /*d410*/  FMUL.FTZ R62, R62, c[0x0][0x2ec] ;  /* 0x0000bb003e3e7a20 */ /* 0x000fe20000410000 */
[----:B-1----:R1:W-:Y:S01]  /*d420*/  STL [R1+0x98], R11 ;  /* 0x0000980b01007387 */ /* 0x0023e20000100800 */
[----:B------:R-:W-:Y:S02]  /*d430*/  FMUL.FTZ R40, R49, c[0x0][0x2ec] ;  /* 0x0000bb0031287a20 */ /* 0x000fe40000410000 */
[----:B------:R-:W-:Y:S02]  /*d440*/  FMUL.FTZ R49, R63, c[0x0][0x2ec] ;  /* 0x0000bb003f317a20 */ /* 0x000fe40000410000 */
[----:B------:R-:W-:Y:S01]  /*d450*/  FMUL.FTZ R64, R64, c[0x0][0x2ec] ;  /* 0x0000bb0040407a20 */ /* 0x000fe20000410000 */
[----:B--2---:R-:W2:Y:S01]  /*d460*/  MUFU.TANH R3, R7 ;  /* 0x0000000700037308 */ /* 0x004ea20000002400 */
[----:B------:R-:W-:Y:S01]  /*d470*/  FMUL.FTZ R65, R65, c[0x0][0x2ec] ;  /* 0x0000bb0041417a20 */ /* 0x000fe20000410000 */
[----:B----4-:R4:W-:Y:S08]  /*d480*/  STL [R1+0x94], R9 ;  /* 0x0000940901007387 */ /* 0x0109f00000100800 */
[----:B------:R2:W2:Y:S01]  /*d490*/  MUFU.TANH R7, R21 ;  /* 0x0000001500077308 */ /* 0x0004a20000002400 */
[-C--:B---3--:R-:W-:Y:S01]  /*d4a0*/  HMMA.16816.F32.BF16 R68, R204, R36.reuse, R68 ;  /* 0x00000024cc44723c */ /* 0x088fe20000041844 */
[----:B-----5:R3:W-:Y:S02]  /*d4b0*/  STL [R1+0x9c], R27 ;  /* 0x00009c1b01007387 */ /* 0x0207e40000100800 */
[----:B------:R-:W-:Y:S02]  /*d4c0*/  FMUL.FTZ R42, R55, c[0x0][0x2ec] ;  /* 0x0000bb00372a7a20 */ /* 0x000fe40000410000 */
[----:B-1----:R-:W-:Y:S04]  /*d4d0*/  FMUL.FTZ R11, R32, c[0x0][0x2ec] ;  /* 0x0000bb00200b7a20 */ /* 0x002fe80000410000 */
[----:B------:R1:W1:Y:S01]  /*d4e0*/  MUFU.TANH R28, R43 ;  /* 0x0000002b001c7308 */ /* 0x0002620000002400 */
[C---:B------:R-:W-:Y:S08]  /*d4f0*/  HMMA.16816.F32.BF16 R72, R212.reuse, R36, R72 ;  /* 0x00000024d448723c */ /* 0x040ff00000041848 */
[-C--:B------:R-:W-:Y:S01]  /*d500*/  HMMA.16816.F32.BF16 R76, R212, R38.reuse, R76 ;  /* 0x00000026d44c723c */ /* 0x080fe2000004184c */
[----:B------:R5:W1:Y:S03]  /*d510*/  MUFU.TANH R32, R46 ;  /* 0x0000002e00207308 */ /* 0x000a660000002400 */
[----:B----4-:R-:W-:Y:S02]  /*d520*/  FMUL.FTZ R9, R33, c[0x0][0x2ec] ;  /* 0x0000bb0021097a20 */ /* 0x010fe40000410000 */
[----:B--2---:R-:W-:Y:S02]  /*d530*/  FMUL.FTZ R21, R35, c[0x0][0x2ec] ;  /* 0x0000bb0023157a20 */ /* 0x004fe40000410000 */
[C---:B------:R-:W-:Y:S01]  /*d540*/  HMMA.16816.F32.BF16 R80, R204.reuse, R38, R80 ;  /* 0x00000026cc50723c */ /* 0x040fe20000041850 */
[----:B------:R-:W2:Y:S02]  /*d550*/  LDSM.16.M88.4 R36, [R198+0x2800] ;  /* 0x00280000c624783b */ /* 0x000ea40000000200 */
[----:B------:R4:W2:Y:S01]  /*d560*/  MUFU.TANH R33, R41 ;  /* 0x0000002900217308 */ /* 0x0008a20000002400 */
[----:B------:R-:W-:Y:S02]  /*d570*/  FMUL.FTZ R68, R68, c[0x0][0x2ec] ;  /* 0x0000bb0044447a20 */ /* 0x000fe40000410000 */
[----:B------:R-:W-:Y:S02]  /*d580*/  FMUL.FTZ R69, R69, c[0x0][0x2ec] ;  /* 0x0000bb0045457a20 */ /* 0x000fe40000410000 */
[----:B------:R-:W-:Y:S04]  /*d590*/  FMUL.FTZ R71, R71, c[0x0][0x2ec] ;  /* 0x0000bb0047477a20 */ /* 0x000fe80000410000 */
[----:B------:R-:W-:Y:S01]  /*d5a0*/  FMUL.FTZ R74, R74, c[0x0][0x2ec] ;  /* 0x0000bb004a4a7a20 */ /* 0x000fe20000410000 */
[----:B---3--:R3:W2:Y:S01]  /*d5b0*/  MUFU.TANH R27, R45 ;  /* 0x0000002d001b7308 */ /* 0x0086a20000002400 */
[----:B------:R-:W-:Y:S02]  /*d5c0*/  FMUL.FTZ R75, R75, c[0x0][0x2ec] ;  /* 0x0000bb004b4b7a20 */ /* 0x000fe40000410000 */
[----:B------:R-:W-:Y:S02]  /*d5d0*/  FMUL.FTZ R79, R79, c[0x0][0x2ec] ;  /* 0x0000bb004f4f7a20 */ /* 0x000fe40000410000 */
[----:B-1----:R-:W-:Y:S02]  /*d5e0*/  FMUL.FTZ R43, R51, c[0x0][0x2ec] ;  /* 0x0000bb00332b7a20 */ /* 0x002fe40000410000 */
[----:B-----5:R-:W-:Y:S02]  /*d5f0*/  FMUL.FTZ R46, R66, c[0x0][0x2ec] ;  /* 0x0000bb00422e7a20 */ /* 0x020fe40000410000 */
[----:B------:R-:W-:Y:S01]  /*d600*/  FMUL.FTZ R51, R76, c[0x0][0x2ec] ;  /* 0x0000bb004c337a20 */ /* 0x000fe20000410000 */
[----:B------:R1:W1:Y:S01]  /*d610*/  MUFU.TANH R35, R47 ;  /* 0x0000002f00237308 */ /* 0x0002620000002400 */
[----:B------:R-:W-:Y:S02]  /*d620*/  FMUL.FTZ R82, R82, c[0x0][0x2ec] ;  /* 0x0000bb0052527a20 */ /* 0x000fe40000410000 */
[----:B------:R-:W-:Y:S02]  /*d630*/  FMUL.FTZ R50, R77, c[0x0][0x2ec] ;  /* 0x0000bb004d327a20 */ /* 0x000fe40000410000 */
[----:B----4-:R-:W-:Y:S02]  /*d640*/  FMUL.FTZ R41, R48, c[0x0][0x2ec] ;  /* 0x0000bb0030297a20 */ /* 0x010fe40000410000 */
[----:B------:R-:W-:Y:S02]  /*d650*/  FMUL.FTZ R48, R70, c[0x0][0x2ec] ;  /* 0x0000bb0046307a20 */ /* 0x000fe40000410000 */
[----:B------:R-:W-:Y:S01]  /*d660*/  FMUL.FTZ R83, R83, c[0x0][0x2ec] ;  /* 0x0000bb0053537a20 */ /* 0x000fe20000410000 */
[----:B------:R4:W4:Y:S01]  /*d670*/  MUFU.TANH R235, R52 ;  /* 0x0000003400eb7308 */ /* 0x0009220000002400 */
[----:B---3--:R-:W-:Y:S01]  /*d680*/  FMUL.FTZ R45, R54, c[0x0][0x2ec] ;  /* 0x0000bb00362d7a20 */ /* 0x008fe20000410000 */
[-C--:B--2---:R-:W-:Y:S08]  /*d690*/  HMMA.16816.F32.BF16 R84, R204, R36.reuse, R84 ;  /* 0x00000024cc54723c */ /* 0x084ff00000041854 */
[----:B------:R-:W2:Y:S01]  /*d6a0*/  MUFU.TANH R233, R53 ;  /* 0x0000003500e97308 */ /* 0x000ea20000002400 */
[----:B-1----:R-:W-:Y:S01]  /*d6b0*/  FMUL.FTZ R47, R67, c[0x0][0x2ec] ;  /* 0x0000bb00432f7a20 */ /* 0x002fe20000410000 */
[C---:B------:R-:W-:Y:S08]  /*d6c0*/  HMMA.16816.F32.BF16 R88, R212.reuse, R36, R88 ;  /* 0x00000024d458723c */ /* 0x040ff00000041858 */
[----:B------:R1:W3:Y:S01]  /*d6d0*/  MUFU.TANH R227, R56 ;  /* 0x0000003800e37308 */ /* 0x0002e20000002400 */
[-C--:B------:R-:W-:Y:S03]  /*d6e0*/  HMMA.16816.F32.BF16 R92, R212, R38.reuse, R92 ;  /* 0x00000026d45c723c */ /* 0x080fe6000004185c */
[----:B----4-:R-:W-:Y:S06]  /*d6f0*/  FMUL.FTZ R52, R73, c[0x0][0x2ec] ;  /* 0x0000bb0049347a20 */ /* 0x010fec0000410000 */
[----:B------:R4:W2:Y:S01]  /*d700*/  MUFU.TANH R225, R57 ;  /* 0x0000003900e17308 */ /* 0x0008a20000002400 */
[C---:B------:R-:W-:Y:S01]  /*d710*/  HMMA.16816.F32.BF16 R96, R204.reuse, R38, R96 ;  /* 0x00000026cc60723c */ /* 0x040fe20000041860 */
[----:B------:R-:W5:Y:S03]  /*d720*/  LDSM.16.M88.4 R36, [R198+0x3000] ;  /* 0x00300000c624783b */ /* 0x000f660000000200 */
[----:B------:R-:W-:Y:S02]  /*d730*/  FMUL.FTZ R67, R84, c[0x0][0x2ec] ;  /* 0x0000bb0054437a20 */ /* 0x000fe40000410000 */
[----:B------:R-:W-:Y:S03]  /*d740*/  FMUL.FTZ R66, R85, c[0x0][0x2ec] ;  /* 0x0000bb0055427a20 */ /* 0x000fe60000410000 */
[----:B------:R2:W2:Y:S03]  /*d750*/  MUFU.TANH R224, R58 ;  /* 0x0000003a00e07308 */ /* 0x0004a60000002400 */
[----:B------:R-:W-:Y:S02]  /*d760*/  FMUL.FTZ R90, R90, c[0x0][0x2ec] ;  /* 0x0000bb005a5a7a20 */ /* 0x000fe40000410000 */
[----:B-1----:R-:W-:Y:S02]  /*d770*/  FMUL.FTZ R56, R88, c[0x0][0x2ec] ;  /* 0x0000bb0058387a20 */ /* 0x002fe40000410000 */
[----:B------:R-:W-:Y:S02]  /*d780*/  FMUL.FTZ R55, R89, c[0x0][0x2ec] ;  /* 0x0000bb0059377a20 */ /* 0x000fe40000410000 */
[----:B------:R-:W-:Y:S01]  /*d790*/  FMUL.FTZ R63, R91, c[0x0][0x2ec] ;  /* 0x0000bb005b3f7a20 */ /* 0x000fe20000410000 */
[----:B------:R1:W1:Y:S01]  /*d7a0*/  MUFU.TANH R222, R59 ;  /* 0x0000003b00de7308 */ /* 0x0002620000002400 */
[----:B------:R-:W-:Y:S02]  /*d7b0*/  FMUL.FTZ R54, R92, c[0x0][0x2ec] ;  /* 0x0000bb005c367a20 */ /* 0x000fe40000410000 */
[----:B------:R-:W-:Y:S02]  /*d7c0*/  FMUL.FTZ R53, R93, c[0x0][0x2ec] ;  /* 0x0000bb005d357a20 */ /* 0x000fe40000410000 */
[----:B----4-:R-:W-:Y:S02]  /*d7d0*/  FMUL.FTZ R57, R72, c[0x0][0x2ec] ;  /* 0x0000bb0048397a20 */ /* 0x010fe40000410000 */
[----:B------:R-:W-:Y:S02]  /*d7e0*/  FMUL.FTZ R98, R98, c[0x0][0x2ec] ;  /* 0x0000bb0062627a20 */ /* 0x000fe40000410000 */
[----:B------:R-:W-:Y:S01]  /*d7f0*/  FMUL.FTZ R76, R96, c[0x0][0x2ec] ;  /* 0x0000bb00604c7a20 */ /* 0x000fe20000410000 */
[----:B------:R4:W3:Y:S01]  /*d800*/  MUFU.TANH R223, R60 ;  /* 0x0000003c00df7308 */ /* 0x0008e20000002400 */
[----:B------:R-:W-:Y:S02]  /*d810*/  FMUL.FTZ R99, R99, c[0x0][0x2ec] ;  /* 0x0000bb0063637a20 */ /* 0x000fe40000410000 */
[----:B------:R-:W-:Y:S02]  /*d820*/  FMUL.FTZ R86, R86, c[0x0][0x2ec] ;  /* 0x0000bb0056567a20 */ /* 0x000fe40000410000 */
[----:B--2---:R-:W-:Y:S05]  /*d830*/  FMUL.FTZ R58, R95, c[0x0][0x2ec] ;  /* 0x0000bb005f3a7a20 */ /* 0x004fea0000410000 */
[----:B------:R2:W2:Y:S01]  /*d840*/  MUFU.TANH R221, R61 ;  /* 0x0000003d00dd7308 */ /* 0x0004a20000002400 */
[-C--:B-----5:R-:W-:Y:S03]  /*d850*/  HMMA.16816.F32.BF16 R100, R204, R36.reuse, R100 ;  /* 0x00000024cc64723c */ /* 0x0a0fe60000041864 */
[----:B-1----:R-:W-:Y:S06]  /*d860*/  FMUL.FTZ R59, R81, c[0x0][0x2ec] ;  /* 0x0000bb00513b7a20 */ /* 0x002fec0000410000 */
[----:B------:R1:W1:Y:S01]  /*d870*/  MUFU.TANH R220, R62 ;  /* 0x0000003e00dc7308 */ /* 0x0002620000002400 */
[C---:B------:R-:W-:Y:S04]  /*d880*/  HMMA.16816.F32.BF16 R104, R212.reuse, R36, R104 ;  /* 0x00000024d468723c */ /* 0x040fe80000041868 */
[----:B----4-:R-:W-:Y:S04]  /*d890*/  FMUL.FTZ R60, R78, c[0x0][0x2ec] ;  /* 0x0000bb004e3c7a20 */ /* 0x010fe80000410000 */
[-C--:B------:R-:W-:Y:S01]  /*d8a0*/  HMMA.16816.F32.BF16 R108, R212, R38.reuse, R108 ;  /* 0x00000026d46c723c */ /* 0x080fe2000004186c */
[----:B------:R4:W3:Y:S03]  /*d8b0*/  MUFU.TANH R209, R68 ;  /* 0x0000004400d17308 */ /* 0x0008e60000002400 */
[----:B--2---:R-:W-:Y:S04]  /*d8c0*/  FMUL.FTZ R61, R80, c[0x0][0x2ec] ;  /* 0x0000bb00503d7a20 */ /* 0x004fe80000410000 */
[C---:B------:R-:W-:Y:S01]  /*d8d0*/  HMMA.16816.F32.BF16 R112, R204.reuse, R38, R112 ;  /* 0x00000026cc70723c */ /* 0x040fe20000041870 */
[----:B------:R-:W2:Y:S01]  /*d8e0*/  LDSM.16.M88.4 R36, [R198+0x3800] ;  /* 0x00380000c624783b */ /* 0x000ea20000000200 */
[----:B------:R-:W-:Y:S04]  /*d8f0*/  DEPBAR.LE SB0, 0x0 ;  /* 0x000080000000791a */ /* 0x000fe80000000000 */
[----:B------:R5:W2:Y:S01]  /*d900*/  MUFU.TANH R208, R69 ;  /* 0x0000004500d07308 */ /* 0x000aa20000002400 */
[----:B-1----:R-:W-:Y:S02]  /*d910*/  FMUL.FTZ R62, R94, c[0x0][0x2ec] ;  /* 0x0000bb005e3e7a20 */ /* 0x002fe40000410000 */
[----:B------:R-:W-:Y:S03]  /*d920*/  BAR.SYNC.DEFER_BLOCKING 0x0 ;  /* 0x0000000000007b1d */ /* 0x000fe60000010000 */
[----:B------:R-:W-:Y:S02]  /*d930*/  FMUL.FTZ R70, R101, c[0x0][0x2ec] ;  /* 0x0000bb0065467a20 */ /* 0x000fe40000410000 */
[----:B------:R-:W-:Y:S02]  /*d940*/  FMUL.FTZ R77, R106, c[0x0][0x2ec] ;  /* 0x0000bb006a4d7a20 */ /* 0x000fe40000410000 */
[----:B------:R-:W1:Y:S01]  /*d950*/  MUFU.TANH R243, R71 ;  /* 0x0000004700f37308 */ /* 0x000e620000002400 */
[----:B----4-:R-:W-:Y:S02]  /*d960*/  FMUL.FTZ R68, R97, c[0x0][0x2ec] ;  /* 0x0000bb0061447a20 */ /* 0x010fe40000410000 */
[----:B------:R-:W-:Y:S02]  /*d970*/  FMUL.FTZ R97, R108, c[0x0][0x2ec] ;  /* 0x0000bb006c617a20 */ /* 0x000fe40000410000 */
[----:B------:R-:W-:Y:S02]  /*d980*/  FMUL.FTZ R96, R109, c[0x0][0x2ec] ;  /* 0x0000bb006d607a20 */ /* 0x000fe40000410000 */
[----:B------:R-:W-:Y:S02]  /*d990*/  FMUL.FTZ R102, R102, c[0x0][0x2ec] ;  /* 0x0000bb0066667a20 */ /* 0x000fe40000410000 */
[----:B------:R-:W-:Y:S01]  /*d9a0*/  FMUL.FTZ R81, R112, c[0x0][0x2ec] ;  /* 0x0000bb0070517a20 */ /* 0x000fe20000410000 */
[----:B------:R-:W4:Y:S01]  /*d9b0*/  MUFU.TANH R219, R74 ;  /* 0x0000004a00db7308 */ /* 0x000f220000002400 */
[----:B------:R-:W-:Y:S02]  /*d9c0*/  FMUL.FTZ R78, R113, c[0x0][0x2ec] ;  /* 0x0000bb00714e7a20 */ /* 0x000fe40000410000 */
[----:B------:R-:W-:Y:S02]  /*d9d0*/  FMUL.FTZ R103, R103, c[0x0][0x2ec] ;  /* 0x0000bb0067677a20 */ /* 0x000fe40000410000 */
[----:B-----5:R-:W-:Y:S02]  /*d9e0*/  FMUL.FTZ R69, R87, c[0x0][0x2ec] ;  /* 0x0000bb0057457a20 */ /* 0x020fe40000410000 */
[----:B------:R-:W-:Y:S02]  /*d9f0*/  FMUL.FTZ R104, R104, c[0x0][0x2ec] ;  /* 0x0000bb0068687a20 */ /* 0x000fe40000410000 */
[----:B------:R-:W-:Y:S01]  /*da00*/  FMUL.FTZ R107, R107, c[0x0][0x2ec] ;  /* 0x0000bb006b6b7a20 */ /* 0x000fe20000410000 */
[----:B------:R5:W1:Y:S01]  /*da10*/  MUFU.TANH R218, R75 ;  /* 0x0000004b00da7308 */ /* 0x000a620000002400 */
[----:B------:R-:W-:Y:S02]  /*da20*/  FMUL.FTZ R110, R110, c[0x0][0x2ec] ;  /* 0x0000bb006e6e7a20 */ /* 0x000fe40000410000 */
[----:B------:R-:W-:Y:S01]  /*da30*/  FMUL.FTZ R114, R114, c[0x0][0x2ec] ;  /* 0x0000bb0072727a20 */ /* 0x000fe20000410000 */
[-C--:B--2---:R-:W-:Y:S06]  /*da40*/  HMMA.16816.F32.BF16 R116, R204, R36.reuse, R116 ;  /* 0x00000024cc74723c */ /* 0x084fec0000041874 */
[----:B------:R2:W1:Y:S01]  /*da50*/  MUFU.TANH R217, R79 ;  /* 0x0000004f00d97308 */ /* 0x0004620000002400 */
[----:B------:R-:W-:Y:S01]  /*da60*/  FMUL.FTZ R115, R115, c[0x0][0x2ec] ;  /* 0x0000bb0073737a20 */ /* 0x000fe20000410000 */
[C---:B------:R-:W-:Y:S08]  /*da70*/  HMMA.16816.F32.BF16 R120, R212.reuse, R36, R120 ;  /* 0x00000024d478723c */ /* 0x040ff00000041878 */
[----:B------:R1:W1:Y:S01]  /*da80*/  MUFU.TANH R242, R82 ;  /* 0x0000005200f27308 */ /* 0x0002620000002400 */
[-C--:B------:R-:W-:Y:S03]  /*da90*/  HMMA.16816.F32.BF16 R124, R212, R38.reuse, R124 ;  /* 0x00000026d47c723c */ /* 0x080fe6000004187c */
[----:B-----5:R-:W-:Y:S05]  /*daa0*/  FMUL.FTZ R75, R111, c[0x0][0x2ec] ;  /* 0x0000bb006f4b7a20 */ /* 0x020fea0000410000 */
[----:B------:R-:W-:Y:S01]  /*dab0*/  HMMA.16816.F32.BF16 R128, R204, R38, R128 ;  /* 0x00000026cc80723c */ /* 0x000fe20000041880 */
[----:B------:R5:W3:Y:S03]  /*dac0*/  MUFU.TANH R216, R90 ;  /* 0x0000005a00d87308 */ /* 0x000ae60000002400 */
[----:B------:R-:W-:Y:S02]  /*dad0*/  FMUL.FTZ R80, R117, c[0x0][0x2ec] ;  /* 0x0000bb0075507a20 */ /* 0x000fe40000410000 */
[----:B--2---:R-:W-:Y:S02]  /*dae0*/  FMUL.FTZ R79, R100, c[0x0][0x2ec] ;  /* 0x0000bb00644f7a20 */ /* 0x004fe40000410000 */
[----:B------:R-:W-:Y:S03]  /*daf0*/  FMUL.FTZ R92, R120, c[0x0][0x2ec] ;  /* 0x0000bb00785c7a20 */ /* 0x000fe60000410000 */
[----:B------:R2:W2:Y:S01]  /*db00*/  MUFU.TANH R239, R98 ;  /* 0x0000006200ef7308 */ /* 0x0004a20000002400 */
[----:B------:R-:W-:Y:S02]  /*db10*/  FMUL.FTZ R94, R121, c[0x0][0x2ec] ;  /* 0x0000bb00795e7a20 */ /* 0x000fe40000410000 */
[----:B------:R-:W-:Y:S02]  /*db20*/  FMUL.FTZ R74, R122, c[0x0][0x2ec] ;  /* 0x0000bb007a4a7a20 */ /* 0x000fe40000410000 */
[----:B-1----:R-:W-:Y:S02]  /*db30*/  FMUL.FTZ R82, R116, c[0x0][0x2ec] ;  /* 0x0000bb0074527a20 */ /* 0x002fe40000410000 */
[----:B------:R-:W-:Y:S02]  /*db40*/  FMUL.FTZ R73, R123, c[0x0][0x2ec] ;  /* 0x0000bb007b497a20 */ /* 0x000fe40000410000 */
[----:B------:R-:W-:Y:S01]  /*db50*/  FMUL.FTZ R93, R124, c[0x0][0x2ec] ;  /* 0x0000bb007c5d7a20 */ /* 0x000fe20000410000 */
[----:B------:R-:W1:Y:S01]  /*db60*/  MUFU.TANH R15, R15 ;  /* 0x0000000f000f7308 */ /* 0x000e620000002400 */
[----:B------:R-:W-:Y:S02]  /*db70*/  FMUL.FTZ R95, R125, c[0x0][0x2ec] ;  /* 0x0000bb007d5f7a20 */ /* 0x000fe40000410000 */
[----:B------:R-:W-:Y:S02]  /*db80*/  FMUL.FTZ R72, R126, c[0x0][0x2ec] ;  /* 0x0000bb007e487a20 */ /* 0x000fe40000410000 */
[----:B------:R-:W-:Y:S02]  /*db90*/  FMUL.FTZ R71, R127, c[0x0][0x2ec] ;  /* 0x0000bb007f477a20 */ /* 0x000fe40000410000 */
[----:B------:R-:W-:Y:S02]  /*dba0*/  FMUL.FTZ R123, R128, c[0x0][0x2ec] ;  /* 0x0000bb00807b7a20 */ /* 0x000fe40000410000 */
[----:B-----5:R-:W-:Y:S01]  /*dbb0*/  FMUL.FTZ R90, R129, c[0x0][0x2ec] ;  /* 0x0000bb00815a7a20 */ /* 0x020fe20000410000 */
[----:B------:R-:W1:Y:S01]  /*dbc0*/  MUFU.TANH R26, R26 ;  /* 0x0000001a001a7308 */ /* 0x000e620000002400 */
[----:B------:R-:W-:Y:S02]  /*dbd0*/  FMUL.FTZ R116, R131, c[0x0][0x2ec] ;  /* 0x0000bb0083747a20 */ /* 0x000fe40000410000 */
[----:B------:R-:W-:Y:S02]  /*dbe0*/  FMUL.FTZ R118, R118, c[0x0][0x2ec] ;  /* 0x0000bb0076767a20 */ /* 0x000fe40000410000 */
[----:B--2---:R-:W-:Y:S02]  /*dbf0*/  FMUL.FTZ R98, R105, c[0x0][0x2ec] ;  /* 0x0000bb0069627a20 */ /* 0x004fe40000410000 */
[----:B------:R-:W-:Y:S02]  /*dc00*/  FMUL.FTZ R119, R119, c[0x0][0x2ec] ;  /* 0x0000bb0077777a20 */ /* 0x000fe40000410000 */
[----:B------:R-:W-:Y:S01]  /*dc10*/  FMUL.FTZ R130, R130, c[0x0][0x2ec] ;  /* 0x0000bb0082827a20 */ /* 0x000fe20000410000 */
[----:B------:R-:W2:Y:S10]  /*dc20*/  MUFU.TANH R29, R29 ;  /* 0x0000001d001d7308 */ /* 0x000eb40000002400 */
        /* <DEDUP_REMOVED lines=45> */
[----:B------:R1:W1:Y:S10]  /*df00*/  MUFU.TANH R236, R103 ;  /* 0x0000006700ec7308 */ /* 0x0002740000002400 */
[----:B------:R1:W1:Y:S10]  /*df10*/  MUFU.TANH R99, R104 ;  /* 0x0000006800637308 */ /* 0x0002740000002400 */
        /* <DEDUP_REMOVED lines=9> */
[----:B------:R1:W1:Y:S10]  /*dfb0*/  MUFU.TANH R234, R114 ;  /* 0x0000007200ea7308 */ /* 0x0002740000002400 */
[----:B------:R1:W1:Y:S10]  /*dfc0*/  MUFU.TANH R232, R115 ;  /* 0x0000007300e87308 */ /* 0x0002740000002400 */
        /* <DEDUP_REMOVED lines=15> */
[----:B------:R-:W1:Y:S02]  /*e0c0*/  MUFU.TANH R116, R116 ;  /* 0x0000007400747308 */ /* 0x000e640000002400 */
[----:B-1234-:R-:W-:-:S05]  /*e0d0*/  @P1 BRA `(.L_x_440) ;  /* 0xffffd3d000001947 */ /* 0x01efca000383ffff */
.L_x_439:
[----:B-1----:R-:W2:Y:S04]  /*e0e0*/  LDL.LU R85, [R1+0x84] ;  /* 0x0000840001557983 */ /* 0x002ea80000300800 */
[----:B------:R-:W3:Y:S04]  /*e0f0*/  LDL.LU R84, [R1+0x98] ;  /* 0x0000980001547983 */ /* 0x000ee80000300800 */
[----:B------:R-:W4:Y:S04]  /*e100*/  LDL.LU R65, [R1+0x80] ;  /* 0x0000800001417983 */ /* 0x000f280000300800 */
[----:B------:R-:W5:Y:S04]  /*e110*/  LDL.LU R64, [R1+0x90] ;  /* 0x0000900001407983 */ /* 0x000f680000300800 */
[----:B------:R-:W5:Y:S04]  /*e120*/  LDL.LU R38, [R1+0x88] ;  /* 0x0000880001267983 */ /* 0x000f680000300800 */
[----:B------:R-:W5:Y:S04]  /*e130*/  LDL.LU R37, [R1+0x9c] ;  /* 0x00009c0001257983 */ /* 0x000f680000300800 */
[----:B------:R-:W5:Y:S04]  /*e140*/  LDL.LU R36, [R1+0x8c] ;  /* 0x00008c0001247983 */ /* 0x000f680000300800 */
[----:B------:R-:W5:Y:S04]  /*e150*/  LDL.LU R39, [R1+0x7c] ;  /* 0x00007c0001277983 */ /* 0x000f680000300800 */
[----:B------:R-:W5:Y:S04]  /*e160*/  LDL.LU R83, [R1+0x94] ;  /* 0x0000940001537983 */ /* 0x000f680000300800 */
[----:B------:R-:W5:Y:S01]  /*e170*/  LDL R87, [R1+0x68] ;  /* 0x0000680001577983 */ /* 0x000f620000100800 */
[----:B--2---:R-:W-:Y:S02]  /*e180*/  MOV R86, R85 ;  /* 0x0000005500567202 */ /* 0x004fe40000000f00 */
[----:B---3--:R-:W-:Y:S02]  /*e190*/  MOV R91, R84 ;  /* 0x00000054005b7202 */ /* 0x008fe40000000f00 */
[----:B------:R-:W-:Y:S02]  /*e1a0*/  MOV R88, R86 ;  /* 0x0000005600587202 */ /* 0x000fe40000000f00 */
[----:B----4-:R-:W-:Y:S02]  /*e1b0*/  MOV R101, R65 ;  /* 0x0000004100657202 */ /* 0x010fe40000000f00 */
[----:B-----5:R-:W-:Y:S02]  /*e1c0*/  MOV R102, R64 ;  /* 0x0000004000667202 */ /* 0x020fe40000000f00 */
[----:B------:R-:W-:Y:S02]  /*e1d0*/  MOV R84, R38 ;  /* 0x0000002600547202 */ /* 0x000fe40000000f00 */
[----:B------:R-:W-:Y:S02]  /*e1e0*/  MOV R38, R36 ;  /* 0x0000002400267202 */ /* 0x000fe40000000f00 */
[----:B------:R-:W-:Y:S02]  /*e1f0*/  MOV R85, R83 ;  /* 0x0000005300557202 */ /* 0x000fe40000000f00 */
[----:B------:R-:W-:Y:S01]  /*e200*/  MOV R83, UR12 ;  /* 0x0000000c00537c02 */ /* 0x000fe20008000f00 */
[----:B------:R-:W-:Y:S01]  /*e210*/  UIADD3 UR12, UR12, -0x1, URZ ;  /* 0xffffffff0c0c7890 */ /* 0x000fe2000fffe03f */
[----:B------:R-:W-:Y:S03]  /*e220*/  MOV R86, R85 ;  /* 0x0000005500567202 */ /* 0x000fe60000000f00 */
[----:B------:R-:W-:Y:S01]  /*e230*/  IMAD R83, R83, -0x80, R87 ;  /* 0xffffff8053537824 */ /* 0x000fe200078e0257 */
[----:B------:R-:W-:Y:S04]  /*e240*/  MOV R87, R37 ;  /* 0x0000002500577202 */ /* 0x000fe80000000f00 */
[C---:B------:R-:W-:Y:S02]  /*e250*/  IADD3 R36, R83.reuse, 0x47, RZ ;  /* 0x0000004753247810 */ /* 0x040fe40007ffe0ff */
[C---:B------:R-:W-:Y:S02]  /*e260*/  IADD3 R37, R83.reuse, 0x3f, RZ ;  /* 0x0000003f53257810 */ /* 0x040fe40007ffe0ff */
[----:B------:R-:W-:Y:S02]  /*e270*/  ISETP.GE.AND P3, PT, R36, RZ, PT ;  /* 0x000000ff2400720c */ /* 0x000fe40003f66270 */
[----:B------:R-:W-:Y:S02]  /*e280*/  IABS R121, R83 ;  /* 0x0000005300797213 */ /* 0x000fe40000000000 */
[C---:B------:R-:W-:Y:S02]  /*e290*/  IADD3 R65, R83.reuse, 0x40, RZ ;  /* 0x0000004053417810 */ /* 0x040fe40007ffe0ff */
[----:B------:R-:W-:Y:S02]  /*e2a0*/  IADD3 R89, R83, 0x37, RZ ;  /* 0x0000003753597810 */ /* 0x000fe40007ffe0ff */
[----:B------:R-:W1:Y:S01]  /*e2b0*/  I2F R121, R121 ;  /* 0x0000007900797306 */ /* 0x000e620000201400 */
[----:B------:R-:W-:Y:S02]  /*e2c0*/  ISETP.GE.AND P2, PT, R65, RZ, PT ;  /* 0x000000ff4100720c */ /* 0x000fe40003f46270 */
[C---:B------:R-:W-:Y:S02]  /*e2d0*/  IADD3 R64, R83.reuse, 0x38, RZ ;  /* 0x0000003853407810 */ /* 0x040fe40007ffe0ff */
[----:B------:R-:W-:Y:S02]  /*e2e0*/  @!P3 IADD3 R36, -R83, -0x47, RZ ;  /* 0xffffffb95324b810 */ /* 0x000fe40007ffe1ff */
[----:B------:R-:W-:Y:S02]  /*e2f0*/  ISETP.GE.AND P3, PT, R37, RZ, PT ;  /* 0x000000ff2500720c */ /* 0x000fe40003f66270 */
[C---:B------:R-:W-:Y:S02]  /*e300*/  IADD3 R85, R83.reuse, 0x30, RZ ;  /* 0x0000003053557810 */ /* 0x040fe40007ffe0ff */
[----:B------:R-:W2:Y:S01]  /*e310*/  I2F R36, R36 ;  /* 0x0000002400247306 */ /* 0x000ea20000201400 */
[C---:B------:R-:W-:Y:S02]  /*e320*/  IADD3 R119, R83.reuse, 0x27, RZ ;  /* 0x0000002753777810 */ /* 0x040fe40007ffe0ff */
[C---:B------:R-:W-:Y:S02]  /*e330*/  @!P2 IADD3 R65, -R83.reuse, -0x40, RZ ;  /* 0xffffffc05341a810 */ /* 0x040fe40007ffe1ff */
[----:B------:R-:W-:Y:S02]  /*e340*/  ISETP.GE.AND P2, PT, R64, RZ, PT ;  /* 0x000000ff4000720c */ /* 0x000fe40003f46270 */
[C---:B------:R-:W-:Y:S02]  /*e350*/  IADD3 R114, R83.reuse, -0x49, RZ ;  /* 0xffffffb753727810 */ /* 0x040fe40007ffe0ff */
[----:B------:R-:W-:Y:S01]  /*e360*/  @!P3 IADD3 R37, -R83, -0x3f, RZ ;  /* 0xffffffc15325b810 */ /* 0x000fe20007ffe1ff */
[----:B------:R-:W3:Y:S01]  /*e370*/  I2F R65, R65 ;  /* 0x0000004100417306 */ /* 0x000ee20000201400 */
[----:B------:R-:W-:Y:S01]  /*e380*/  ISETP.GE.AND P3, PT, R89, RZ, PT ;  /* 0x000000ff5900720c */ /* 0x000fe20003f66270 */
[C---:B-1----:R-:W-:Y:S01]  /*e390*/  FFMA.FTZ R122, R121.reuse, -UR4, R60 ;  /* 0x80000004797a7c23 */ /* 0x042fe2000801003c */
[----:B------:R-:W-:Y:S01]  /*e3a0*/  MOV R100, R87 ;  /* 0x0000005700647202 */ /* 0x000fe20000000f00 */
[----:B------:R-:W-:Y:S01]  /*e3b0*/  FFMA.FTZ R39, R121, -UR4, R39 ;  /* 0x8000000479277c23 */ /* 0x000fe20008010027 */
[----:B------:R-:W-:Y:S01]  /*e3c0*/  IADD3 R87, R83, 0x28, RZ ;  /* 0x0000002853577810 */ /* 0x000fe20007ffe0ff */
[----:B------:R-:W-:Y:S02]  /*e3d0*/  FFMA.FTZ R16, R121, -UR4, R16 ;  /* 0x8000000479107c23 */ /* 0x000fe40008010010 */
[----:B------:R-:W-:Y:S01]  /*e3e0*/  @!P2 IADD3 R64, -R83, -0x38, RZ ;  /* 0xffffffc85340a810 */ /* 0x000fe20007ffe1ff */
[----:B------:R-:W-:Y:S01]  /*e3f0*/  FFMA.FTZ R121, R121, -UR4, R57 ;  /* 0x8000000479797c23 */ /* 0x000fe20008010039 */
[----:B------:R-:W1:Y:S01]  /*e400*/  I2F R37, R37 ;  /* 0x0000002500257306 */ /* 0x000e620000201400 */
[----:B------:R-:W-:Y:S02]  /*e410*/  ISETP.GE.AND P2, PT, R85, RZ, PT ;  /* 0x000000ff5500720c */ /* 0x000fe40003f46270 */
[C---:B------:R-:W-:Y:S01]  /*e420*/  IADD3 R117, R83.reuse, -0x1, RZ ;  /* 0xffffffff53757810 */ /* 0x040fe20007ffe0ff */
[----:B--2---:R-:W-:Y:S01]  /*e430*/  FFMA.FTZ R60, R36, -UR4, R84 ;  /* 0x80000004243c7c23 */ /* 0x004fe20008010054 */
[C---:B------:R-:W-:Y:S02]  /*e440*/  @!P3 IADD3 R89, -R83.reuse, -0x37, RZ ;  /* 0xffffffc95359b810 */ /* 0x040fe40007ffe1ff */
[C---:B------:R-:W-:Y:S02]  /*e450*/  IADD3 R84, R83.reuse, 0x2f, RZ ;  /* 0x0000002f53547810 */ /* 0x040fe40007ffe0ff */
[C---:B------:R-:W-:Y:S01]  /*e460*/  IADD3 R111, R83.reuse, -0x10, RZ ;  /* 0xfffffff0536f7810 */ /* 0x040fe20007ffe0ff */
[----:B------:R-:W2:Y:S01]  /*e470*/  I2F R57, R64 ;  /* 0x0000004000397306 */ /* 0x000ea20000201400 */
[----:B------:R-:W-:Y:S02]  /*e480*/  IADD3 R107, R83, -0x18, RZ ;  /* 0xffffffe8536b7810 */ /* 0x000fe40007ffe0ff */
[----:B------:R-:W-:Y:S01]  /*e490*/  ISETP.GE.AND P3, PT, R84, RZ, PT ;  /* 0x000000ff5400720c */ /* 0x000fe20003f66270 */
[----:B---3--:R-:W-:Y:S01]  /*e4a0*/  FFMA.FTZ R38, R65, -UR4, R38 ;  /* 0x8000000441267c23 */ /* 0x008fe20008010026 */
[----:B------:R-:W-:Y:S01]  /*e4b0*/  @!P2 IADD3 R85, -R83, -0x30, RZ ;  /* 0xffffffd05355a810 */ /* 0x000fe20007ffe1ff */
[----:B------:R-:W-:Y:S01]  /*e4c0*/  FFMA.FTZ R8, R65, -UR4, R8 ;  /* 0x8000000441087c23 */ /* 0x000fe20008010008 */
[----:B------:R-:W-:Y:S03]  /*e4d0*/  ISETP.GE.AND P2, PT, R87, RZ, PT ;  /* 0x000000ff5700720c */ /* 0x000fe60003f46270 */
[----:B------:R-:W3:Y:S01]  /*e4e0*/  I2F R89, R89 ;  /* 0x0000005900597306 */ /* 0x000ee20000201400 */
[----:B-1----:R-:W-:Y:S05]  /*e4f0*/  FFMA.FTZ R36, R37, -UR4, R102 ;  /* 0x8000000425247c23 */ /* 0x002fea0008010066 */
[----:B------:R-:W-:Y:S01]  /*e500*/  @!P3 IADD3 R84, -R83, -0x2f, RZ ;  /* 0xffffffd15354b810 */ /* 0x000fe20007ffe1ff */
[----:B------:R-:W-:Y:S01]  /*e510*/  FFMA.FTZ R37, R37, -UR4, R101 ;  /* 0x8000000425257c23 */ /* 0x000fe20008010065 */
[----:B------:R-:W-:Y:S02]  /*e520*/  ISETP.GE.AND P3, PT, R119, RZ, PT ;  /* 0x000000ff7700720c */ /* 0x000fe40003f66270 */
[----:B------:R-:W1:Y:S01]  /*e530*/  I2F R85, R85 ;  /* 0x0000005500557306 */ /* 0x000e620000201400 */
[----:B------:R-:W-:Y:S01]  /*e540*/  @!P2 IADD3 R87, -R83, -0x28, RZ ;  /* 0xffffffd85357a810 */ /* 0x000fe20007ffe1ff */
[C---:B--2---:R-:W-:Y:S02]  /*e550*/  FFMA.FTZ R113, R57.reuse, -UR4, R91 ;  /* 0x8000000439717c23 */ /* 0x044fe4000801005b */
[----:B------:R-:W-:Y:S01]  /*e560*/  FFMA.FTZ R57, R57, -UR4, R88 ;  /* 0x8000000439397c23 */ /* 0x000fe20008010058 */
[C---:B------:R-:W-:Y:S05]  /*e570*/  IADD3 R88, R83.reuse, 0x20, RZ ;  /* 0x0000002053587810 */ /* 0x040fea0007ffe0ff */
[----:B------:R-:W2:Y:S01]  /*e580*/  I2F R84, R84 ;  /* 0x0000005400547306 */ /* 0x000ea20000201400 */
[----:B------:R-:W-:Y:S02]  /*e590*/  @!P3 IADD3 R119, -R83, -0x27, RZ ;  /* 0xffffffd95377b810 */ /* 0x000fe40007ffe1ff */
[----:B------:R-:W-:Y:S01]  /*e5a0*/  ISETP.GE.AND P2, PT, R88, RZ, PT ;  /* 0x000000ff5800720c */ /* 0x000fe20003f46270 */
[----:B---3--:R-:W-:Y:S01]  /*e5b0*/  FFMA.FTZ R65, R89, -UR4, R86 ;  /* 0x8000000459417c23 */ /* 0x008fe20008010056 */
[----:B------:R-:W-:Y:S01]  /*e5c0*/  IADD3 R86, R83, -0x40, RZ ;  /* 0xffffffc053567810 */ /* 0x000fe20007ffe0ff */
[----:B------:R-:W-:Y:S03]  /*e5d0*/  FFMA.FTZ R12, R89, -UR4, R12 ;  /* 0x80000004590c7c23 */ /* 0x000fe6000801000c */
[----:B------:R-:W-:Y:S01]  /*e5e0*/  ISETP.GE.AND P3, PT, R86, RZ, PT ;  /* 0x000000ff5600720c */ /* 0x000fe20003f66270 */
[----:B------:R-:W3:Y:S01]  /*e5f0*/  I2F R87, R87 ;  /* 0x0000005700577306 */ /* 0x000ee20000201400 */
[----:B-1----:R-:W-:Y:S01]  /*e600*/  FFMA.FTZ R64, R85, -UR4, R30 ;  /* 0x8000000455407c23 */ /* 0x002fe2000801001e */
[----:B------:R-:W-:Y:S01]  /*e610*/  IADD3 R30, R83, 0x1f, RZ ;  /* 0x0000001f531e7810 */ /* 0x000fe20007ffe0ff */
[----:B------:R-:W-:Y:S03]  /*e620*/  FFMA.FTZ R24, R85, -UR4, R24 ;  /* 0x8000000455187c23 */ /* 0x000fe60008010018 */
[C---:B------:R-:W-:Y:S02]  /*e630*/  @!P2 IADD3 R88, -R83.reuse, -0x20, RZ ;  /* 0xffffffe05358a810 */ /* 0x040fe40007ffe1ff */
[----:B------:R-:W-:Y:S02]  /*e640*/  ISETP.GE.AND P2, PT, R30, RZ, PT ;  /* 0x000000ff1e00720c */ /* 0x000fe40003f46270 */
[----:B------:R-:W1:Y:S02]  /*e650*/  I2F R119, R119 ;  /* 0x0000007700777306 */ /* 0x000e640000201400 */
[C---:B------:R-:W-:Y:S01]  /*e660*/  @!P3 IADD3 R86, -R83.reuse, 0x40, RZ ;  /* 0x000000405356b810 */ /* 0x040fe20007ffe1ff */
[C---:B--2---:R-:W-:Y:S02]  /*e670*/  FFMA.FTZ R91, R84.reuse, -UR4, R20 ;  /* 0x80000004545b7c23 */ /* 0x044fe40008010014 */
[----:B------:R-:W-:Y:S01]  /*e680*/  FFMA.FTZ R102, R84, -UR4, R29 ;  /* 0x8000000454667c23 */ /* 0x000fe2000801001d */
[----:B------:R-:W-:Y:S04]  /*e690*/  IADD3 R29, R83, -0x41, RZ ;  /* 0xffffffbf531d7810 */ /* 0x000fe80007ffe0ff */
[----:B------:R1:W2:Y:S01]  /*e6a0*/  I2F R20, R86 ;  /* 0x0000005600147306 */ /* 0x0002a20000201400 */
[----:B------:R-:W-:Y:S02]  /*e6b0*/  ISETP.GE.AND P3, PT, R29, RZ, PT ;  /* 0x000000ff1d00720c */ /* 0x000fe40003f66270 */
[----:B------:R-:W-:Y:S01]  /*e6c0*/  @!P2 IADD3 R30, -R83, -0x1f, RZ ;  /* 0xffffffe1531ea810 */ /* 0x000fe20007ffe1ff */
[C---:B---3--:R-:W-:Y:S02]  /*e6d0*/  FFMA.FTZ R120, R87.reuse, -UR4, R26 ;  /* 0x8000000457787c23 */ /* 0x048fe4000801001a */
[----:B------:R-:W-:Y:S01]  /*e6e0*/  FFMA.FTZ R101, R87, -UR4, R100 ;  /* 0x8000000457657c23 */ /* 0x000fe20008010064 */
[----:B------:R-:W-:Y:S02]  /*e6f0*/  MOV R87, R24 ;  /* 0x0000001800577202 */ /* 0x000fe40000000f00 */
[C---:B------:R-:W-:Y:S01]  /*e700*/  IADD3 R24, R83.reuse, 0x8, RZ ;  /* 0x0000000853187810 */ /* 0x040fe20007ffe0ff */
[----:B------:R3:W4:Y:S03]  /*e710*/  I2F R26, R30 ;  /* 0x0000001e001a7306 */ /* 0x0007260000201400 */
[----:B------:R-:W-:Y:S02]  /*e720*/  ISETP.GE.AND P2, PT, R24, RZ, PT ;  /* 0x000000ff1800720c */ /* 0x000fe40003f46270 */
[----:B------:R-:W-:Y:S05]  /*e730*/  @!P3 IADD3 R29, -R83, 0x41, RZ ;  /* 0x00000041531db810 */ /* 0x000fea0007ffe1ff */
[----:B------:R-:W5:Y:S01]  /*e740*/  I2F R85, R88 ;  /* 0x0000005800557306 */ /* 0x000f620000201400 */
[----:B-1----:R-:W-:Y:S01]  /*e750*/  FFMA.FTZ R86, R119, -UR4, R28 ;  /* 0x8000000477567c23 */ /* 0x002fe2000801001c */
[----:B------:R-:W-:Y:S01]  /*e760*/  IADD3 R28, R83, -0x48, RZ ;  /* 0xffffffb8531c7810 */ /* 0x000fe20007ffe0ff */
[----:B------:R-:W-:Y:S03]  /*e770*/  FFMA.FTZ R119, R119, -UR4, R25 ;  /* 0x8000000477777c23 */ /* 0x000fe60008010019 */
[C---:B------:R-:W-:Y:S01]  /*e780*/  @!P2 IADD3 R24, -R83.reuse, -0x8, RZ ;  /* 0xfffffff85318a810 */ /* 0x040fe20007ffe1ff */
[----:B--2---:R-:W-:Y:S01]  /*e790*/  FFMA.FTZ R209, R20, -UR4, R209 ;  /* 0x8000000414d17c23 */ /* 0x004fe200080100d1 */
[----:B------:R-:W-:Y:S02]  /*e7a0*/  ISETP.GE.AND P3, PT, R28, RZ, PT ;  /* 0x000000ff1c00720c */ /* 0x000fe40003f66270 */
[----:B------:R1:W2:Y:S01]  /*e7b0*/  I2F R25, R29 ;  /* 0x0000001d00197306 */ /* 0x0002a20000201400 */
[----:B------:R-:W-:Y:S01]  /*e7c0*/  FFMA.FTZ R242, R20, -UR4, R242 ;  /* 0x8000000414f27c23 */ /* 0x000fe200080100f2 */
[C---:B---3--:R-:W-:Y:S01]  /*e7d0*/  IADD3 R30, R83.reuse, 0x7, RZ ;  /* 0x00000007531e7810 */ /* 0x048fe20007ffe0ff */
[C---:B----4-:R-:W-:Y:S01]  /*e7e0*/  FFMA.FTZ R108, R26.reuse, -UR4, R35 ;  /* 0x800000041a6c7c23 */ /* 0x050fe20008010023 */
[C---:B------:R-:W-:Y:S01]  /*e7f0*/  IADD3 R35, R83.reuse, -0x51, RZ ;  /* 0xffffffaf53237810 */ /* 0x040fe20007ffe0ff */
[----:B------:R-:W-:Y:S01]  /*e800*/  FFMA.FTZ R84, R26, -UR4, R33 ;  /* 0x800000041a547c23 */ /* 0x000fe20008010021 */
[----:B------:R-:W-:Y:S04]  /*e810*/  ISETP.GE.AND P2, PT, R30, RZ, PT ;  /* 0x000000ff1e00720c */ /* 0x000fe80003f46270 */
[----:B------:R-:W3:Y:S01]  /*e820*/  I2F R24, R24 ;  /* 0x0000001800187306 */ /* 0x000ee20000201400 */
[C---:B------:R-:W-:Y:S02]  /*e830*/  IADD3 R33, R83.reuse, -0x59, RZ ;  /* 0xffffffa753217810 */ /* 0x040fe40007ffe0ff */
[----:B------:R-:W-:Y:S01]  /*e840*/  @!P3 IADD3 R28, -R83, 0x48, RZ ;  /* 0x00000048531cb810 */ /* 0x000fe20007ffe1ff */
[C---:B-----5:R-:W-:Y:S01]  /*e850*/  FFMA.FTZ R100, R85.reuse, -UR4, R34 ;  /* 0x8000000455647c23 */ /* 0x060fe20008010022 */
[----:B------:R-:W-:Y:S01]  /*e860*/  ISETP.GE.AND P3, PT, R114, RZ, PT ;  /* 0x000000ff7200720c */ /* 0x000fe20003f66270 */
[----:B------:R-:W-:Y:S04]  /*e870*/  FFMA.FTZ R88, R85, -UR4, R32 ;  /* 0x8000000455587c23 */ /* 0x000fe80008010020 */
[----:B------:R-:W4:Y:S01]  /*e880*/  I2F R20, R28 ;  /* 0x0000001c00147306 */ /* 0x000f220000201400 */
[C---:B------:R-:W-:Y:S02]  /*e890*/  @!P2 IADD3 R30, -R83.reuse, -0x7, RZ ;  /* 0xfffffff9531ea810 */ /* 0x040fe40007ffe1ff */
[----:B-1----:R-:W-:Y:S01]  /*e8a0*/  IADD3 R29, R83, 0x18, RZ ;  /* 0x00000018531d7810 */ /* 0x002fe20007ffe0ff */
[C---:B--2---:R-:W-:Y:S02]  /*e8b0*/  FFMA.FTZ R208, R25.reuse, -UR4, R208 ;  /* 0x8000000419d07c23 */ /* 0x044fe400080100d0 */
[----:B------:R-:W-:Y:S01]  /*e8c0*/  FFMA.FTZ R241, R25, -UR4, R241 ;  /* 0x8000000419f17c23 */ /* 0x000fe200080100f1 */
[----:B------:R-:W-:Y:S03]  /*e8d0*/  ISETP.GE.AND P2, PT, R29, RZ, PT ;  /* 0x000000ff1d00720c */ /* 0x000fe60003f46270 */
[----:B------:R-:W1:Y:S01]  /*e8e0*/  I2F R26, R30 ;  /* 0x0000001e001a7306 */ /* 0x000e620000201400 */
[C---:B------:R-:W-:Y:S01]  /*e8f0*/  @!P3 IADD3 R114, -R83.reuse, 0x49, RZ ;  /* 0x000000495372b810 */ /* 0x040fe20007ffe1ff */
[C---:B---3--:R-:W-:Y:S02]  /*e900*/  FFMA.FTZ R25, R24.reuse, -UR4, R4 ;  /* 0x8000000418197c23 */ /* 0x048fe40008010004 */
[C---:B------:R-:W-:Y:S02]  /*e910*/  FFMA.FTZ R219, R24.reuse, -UR4, R219 ;  /* 0x8000000418db7c23 */ /* 0x040fe400080100db */
[----:B------:R-:W-:Y:S04]  /*e920*/  FFMA.FTZ R223, R24, -UR4, R223 ;  /* 0x8000000418df7c23 */ /* 0x000fe800080100df */
[----:B------:R-:W2:Y:S01]  /*e930*/  I2F R114, R114 ;  /* 0x0000007200727306 */ /* 0x000ea20000201400 */
[----:B------:R-:W-:Y:S02]  /*e940*/  @!P2 IADD3 R29, -R83, -0x18, RZ ;  /* 0xffffffe8531da810 */ /* 0x000fe40007ffe1ff */
[----:B------:R-:W-:Y:S01]  /*e950*/  ISETP.GE.AND P2, PT, R117, RZ, PT ;  /* 0x000000ff7500720c */ /* 0x000fe20003f46270 */
[C---:B----4-:R-:W-:Y:S01]  /*e960*/  FFMA.FTZ R207, R20.reuse, -UR4, R61 ;  /* 0x8000000414cf7c23 */ /* 0x050fe2000801003d */
[C---:B------:R-:W-:Y:S01]  /*e970*/  IADD3 R28, R83.reuse, -0x50, RZ ;  /* 0xffffffb0531c7810 */ /* 0x040fe20007ffe0ff */
[----:B------:R-:W-:Y:S01]  /*e980*/  FFMA.FTZ R240, R20, -UR4, R240 ;  /* 0x8000000414f07c23 */ /* 0x000fe200080100f0 */
[----:B------:R-:W-:Y:S02]  /*e990*/  MOV R61, R91 ;  /* 0x0000005b003d7202 */ /* 0x000fe40000000f00 */
[----:B------:R-:W-:Y:S01]  /*e9a0*/  ISETP.GE.AND P3, PT, R28, RZ, PT ;  /* 0x000000ff1c00720c */ /* 0x000fe20003f66270 */
[----:B------:R-:W3:Y:S01]  /*e9b0*/  I2F R24, R29 ;  /* 0x0000001d00187306 */ /* 0x000ee20000201400 */
[C---:B------:R-:W-:Y:S01]  /*e9c0*/  IADD3 R91, R83.reuse, -0x8, RZ ;  /* 0xfffffff8535b7810 */ /* 0x040fe20007ffe0ff */
[C---:B-1----:R-:W-:Y:S01]  /*e9d0*/  FFMA.FTZ R20, R26.reuse, -UR4, R5 ;  /* 0x800000041a147c23 */ /* 0x042fe20008010005 */
[C---:B------:R-:W-:Y:S01]  /*e9e0*/  IADD3 R5, R83.reuse, 0x17, RZ ;  /* 0x0000001753057810 */ /* 0x040fe20007ffe0ff */
[C---:B------:R-:W-:Y:S02]  /*e9f0*/  FFMA.FTZ R218, R26.reuse, -UR4, R218 ;  /* 0x800000041ada7c23 */ /* 0x040fe400080100da */
[----:B------:R-:W-:Y:S01]  /*ea00*/  @!P2 IADD3 R117, -R83, 0x1, RZ ;  /* 0x000000015375a810 */ /* 0x000fe20007ffe1ff */
[----:B------:R-:W-:Y:S01]  /*ea10*/  FFMA.FTZ R221, R26, -UR4, R221 ;  /* 0x800000041add7c23 */ /* 0x000fe200080100dd */
[----:B------:R-:W-:Y:S02]  /*ea20*/  ISETP.GE.AND P2, PT, R91, RZ, PT ;  /* 0x000000ff5b00720c */ /* 0x000fe40003f46270 */
[C---:B------:R-:W-:Y:S02]  /*ea30*/  IADD3 R26, R83.reuse, -0x58, RZ ;  /* 0xffffffa8531a7810 */ /* 0x040fe40007ffe0ff */
[----:B------:R-:W1:Y:S01]  /*ea40*/  I2F R117, R117 ;  /* 0x0000007500757306 */ /* 0x000e620000201400 */
[----:B------:R-:W-:Y:S01]  /*ea50*/  @!P3 IADD3 R28, -R83, 0x50, RZ ;  /* 0x00000050531cb810 */ /* 0x000fe20007ffe1ff */
[C---:B--2---:R-:W-:Y:S01]  /*ea60*/  FFMA.FTZ R206, R114.reuse, -UR4, R59 ;  /* 0x8000000472ce7c23 */ /* 0x044fe2000801003b */
[----:B------:R-:W-:Y:S01]  /*ea70*/  ISETP.GE.AND P3, PT, R35, RZ, PT ;  /* 0x000000ff2300720c */ /* 0x000fe20003f66270 */
[----:B------:R-:W-:Y:S05]  /*ea80*/  FFMA.FTZ R114, R114, -UR4, R69 ;  /* 0x8000000472727c23 */ /* 0x000fea0008010045 */
[----:B------:R-:W-:Y:S01]  /*ea90*/  @!P2 IADD3 R91, -R83, 0x8, RZ ;  /* 0x00000008535ba810 */ /* 0x000fe20007ffe1ff */
[----:B------:R-:W2:Y:S01]  /*eaa0*/  I2F R4, R28 ;  /* 0x0000001c00047306 */ /* 0x000ea20000201400 */
[C---:B---3--:R-:W-:Y:S01]  /*eab0*/  FFMA.FTZ R30, R24.reuse, -UR4, R31 ;  /* 0x80000004181e7c23 */ /* 0x048fe2000801001f */
[----:B------:R-:W-:Y:S01]  /*eac0*/  ISETP.GE.AND P2, PT, R5, RZ, PT ;  /* 0x000000ff0500720c */ /* 0x000fe20003f46270 */
[----:B------:R-:W-:Y:S01]  /*ead0*/  FFMA.FTZ R224, R24, -UR4, R224 ;  /* 0x8000000418e07c23 */ /* 0x000fe200080100e0 */
[C---:B------:R-:W-:Y:S02]  /*eae0*/  IADD3 R24, R83.reuse, -0x9, RZ ;  /* 0xfffffff753187810 */ /* 0x040fe40007ffe0ff */
[----:B------:R-:W-:Y:S02]  /*eaf0*/  @!P3 IADD3 R35, -R83, 0x51, RZ ;  /* 0x000000515323b810 */ /* 0x000fe40007ffe1ff */
[----:B------:R-:W-:Y:S02]  /*eb00*/  ISETP.GE.AND P3, PT, R26, RZ, PT ;  /* 0x000000ff1a00720c */ /* 0x000fe40003f66270 */
[----:B------:R-:W3:Y:S01]  /*eb10*/  I2F R91, R91 ;  /* 0x0000005b005b7306 */ /* 0x000ee20000201400 */
[----:B-1----:R-:W-:Y:S04]  /*eb20*/  FFMA.FTZ R29, R117, -UR4, R2 ;  /* 0x80000004751d7c23 */ /* 0x002fe80008010002 */
[----:B------:R-:W-:Y:S01]  /*eb30*/  @!P2 IADD3 R5, -R83, -0x17, RZ ;  /* 0xffffffe95305a810 */ /* 0x000fe20007ffe1ff */
[----:B------:R-:W-:Y:S01]  /*eb40*/  FFMA.FTZ R17, R117, -UR4, R17 ;  /* 0x8000000475117c23 */ /* 0x000fe20008010011 */
[----:B------:R-:W-:Y:S01]  /*eb50*/  ISETP.GE.AND P2, PT, R33, RZ, PT ;  /* 0x000000ff2100720c */ /* 0x000fe20003f46270 */
[----:B------:R-:W-:Y:S02]  /*eb60*/  FFMA.FTZ R217, R117, -UR4, R217 ;  /* 0x8000000475d97c23 */ /* 0x000fe400080100d9 */
[----:B------:R-:W1:Y:S01]  /*eb70*/  I2F R35, R35 ;  /* 0x0000002300237306 */ /* 0x000e620000201400 */
[----:B------:R-:W-:Y:S01]  /*eb80*/  @!P3 IADD3 R26, -R83, 0x58, RZ ;  /* 0x00000058531ab810 */ /* 0x000fe20007ffe1ff */
[----:B------:R-:W-:Y:S01]  /*eb90*/  FFMA.FTZ R117, R117, -UR4, R52 ;  /* 0x8000000475757c23 */ /* 0x000fe20008010034 */
[----:B------:R-:W-:Y:S01]  /*eba0*/  ISETP.GE.AND P3, PT, R24, RZ, PT ;  /* 0x000000ff1800720c */ /* 0x000fe20003f66270 */
[C---:B--2---:R-:W-:Y:S02]  /*ebb0*/  FFMA.FTZ R205, R4.reuse, -UR4, R67 ;  /* 0x8000000404cd7c23 */ /* 0x044fe40008010043 */
[----:B------:R-:W-:Y:S04]  /*ebc0*/  FFMA.FTZ R239, R4, -UR4, R239 ;  /* 0x8000000404ef7c23 */ /* 0x000fe800080100ef */
[----:B------:R-:W2:Y:S01]  /*ebd0*/  I2F R4, R26 ;  /* 0x0000001a00047306 */ /* 0x000ea20000201400 */
[----:B------:R-:W-:Y:S01]  /*ebe0*/  @!P2 IADD3 R33, -R83, 0x59, RZ ;  /* 0x000000595321a810 */ /* 0x000fe20007ffe1ff */
[----:B---3--:R-:W-:Y:S01]  /*ebf0*/  FFMA.FTZ R31, R91, -UR4, R6 ;  /* 0x800000045b1f7c23 */ /* 0x008fe20008010006 */
[----:B------:R-:W-:Y:S01]  /*ec00*/  IADD3 R6, R83, -0x60, RZ ;  /* 0xffffffa053067810 */ /* 0x000fe20007ffe0ff */
[----:B------:R-:W-:Y:S02]  /*ec10*/  FFMA.FTZ R32, R91, -UR4, R18 ;  /* 0x800000045b207c23 */ /* 0x000fe40008010012 */
[----:B------:R-:W-:Y:S01]  /*ec20*/  @!P3 IADD3 R24, -R83, 0x9, RZ ;  /* 0x000000095318b810 */ /* 0x000fe20007ffe1ff */
[----:B------:R-:W-:Y:S01]  /*ec30*/  FFMA.FTZ R216, R91, -UR4, R216 ;  /* 0x800000045bd87c23 */ /* 0x000fe200080100d8 */
[----:B------:R-:W-:Y:S02]  /*ec40*/  IADD3 R18, R83, 0x10, RZ ;  /* 0x0000001053127810 */ /* 0x000fe40007ffe0ff */
[----:B------:R-:W3:Y:S01]  /*ec50*/  I2F R5, R5 ;  /* 0x0000000500057306 */ /* 0x000ee20000201400 */
[----:B------:R-:W-:Y:S01]  /*ec60*/  FFMA.FTZ R91, R91, -UR4, R51 ;  /* 0x800000045b5b7c23 */ /* 0x000fe20008010033 */
[----:B------:R-:W-:Y:S01]  /*ec70*/  ISETP.GE.AND P2, PT, R6, RZ, PT ;  /* 0x000000ff0600720c */ /* 0x000fe20003f46270 */
[----:B-1----:R-:W-:Y:S01]  /*ec80*/  FFMA.FTZ R204, R35, -UR4, R66 ;  /* 0x8000000423cc7c23 */ /* 0x002fe20008010042 */
[----:B------:R-:W-:Y:S01]  /*ec90*/  ISETP.GE.AND P3, PT, R111, RZ, PT ;  /* 0x000000ff6f00720c */ /* 0x000fe20003f66270 */
[----:B------:R-:W-:Y:S05]  /*eca0*/  FFMA.FTZ R238, R35, -UR4, R238 ;  /* 0x8000000423ee7c23 */ /* 0x000fea00080100ee */
[----:B------:R1:W4:Y:S01]  /*ecb0*/  I2F R2, R24 ;  /* 0x0000001800027306 */ /* 0x0003220000201400 */
[C---:B--2---:R-:W-:Y:S04]  /*ecc0*/  FFMA.FTZ R131, R4.reuse, -UR4, R76 ;  /* 0x8000000404837c23 */ /* 0x044fe8000801004c */
[C---:B------:R-:W-:Y:S01]  /*ecd0*/  @!P2 IADD3 R6, -R83.reuse, 0x60, RZ ;  /* 0x000000605306a810 */ /* 0x040fe20007ffe1ff */
[----:B------:R-:W-:Y:S01]  /*ece0*/  FFMA.FTZ R237, R4, -UR4, R237 ;  /* 0x8000000404ed7c23 */ /* 0x000fe200080100ed */
[C---:B------:R-:W-:Y:S02]  /*ecf0*/  IADD3 R4, R83.reuse, -0x11, RZ ;  /* 0xffffffef53047810 */ /* 0x040fe40007ffe0ff */
[----:B------:R-:W-:Y:S01]  /*ed00*/  @!P3 IADD3 R111, -R83, 0x10, RZ ;  /* 0x00000010536fb810 */ /* 0x000fe20007ffe1ff */
[----:B------:R-:W2:Y:S01]  /*ed10*/  I2F R33, R33 ;  /* 0x0000002100217306 */ /* 0x000ea20000201400 */
[----:B------:R-:W-:Y:S02]  /*ed20*/  ISETP.GE.AND P3, PT, R4, RZ, PT ;  /* 0x000000ff0400720c */ /* 0x000fe40003f66270 */
[----:B------:R-:W-:Y:S01]  /*ed30*/  MOV R76, R84 ;  /* 0x00000054004c7202 */ /* 0x000fe20000000f00 */
[C---:B---3--:R-:W-:Y:S01]  /*ed40*/  FFMA.FTZ R222, R5.reuse, -UR4, R222 ;  /* 0x8000000405de7c23 */ /* 0x048fe200080100de */
[----:B------:R-:W-:Y:S05]  /*ed50*/  ISETP.GE.AND P2, PT, R18, RZ, PT ;  /* 0x000000ff1200720c */ /* 0x000fea0003f46270 */
[----:B------:R-:W3:Y:S01]  /*ed60*/  I2F R111, R111 ;  /* 0x0000006f006f7306 */ /* 0x000ee20000201400 */
[----:B-1----:R-:W-:Y:S03]  /*ed70*/  FFMA.FTZ R24, R5, -UR4, R27 ;  /* 0x8000000405187c23 */ /* 0x002fe6000801001b */
[C---:B------:R-:W-:Y:S01]  /*ed80*/  @!P3 IADD3 R4, -R83.reuse, 0x11, RZ ;  /* 0x000000115304b810 */ /* 0x040fe20007ffe1ff */
[C---:B----4-:R-:W-:Y:S03]  /*ed90*/  FFMA.FTZ R89, R2.reuse, -UR4, R50 ;  /* 0x8000000402597c23 */ /* 0x050fe60008010032 */
[C---:B------:R-:W-:Y:S01]  /*eda0*/  @!P2 IADD3 R18, -R83.reuse, -0x10, RZ ;  /* 0xfffffff05312a810 */ /* 0x040fe20007ffe1ff */
[C---:B------:R-:W-:Y:S01]  /*edb0*/  FFMA.FTZ R27, R2.reuse, -UR4, R3 ;  /* 0x80000004021b7c23 */ /* 0x040fe20008010003 */
[----:B------:R-:W1:Y:S01]  /*edc0*/  I2F R5, R6 ;  /* 0x0000000600057306 */ /* 0x000e620000201400 */
[C---:B------:R-:W-:Y:S01]  /*edd0*/  IADD3 R3, R83.reuse, -0x61, RZ ;  /* 0xffffff9f53037810 */ /* 0x040fe20007ffe0ff */
[C---:B------:R-:W-:Y:S01]  /*ede0*/  FFMA.FTZ R28, R2.reuse, -UR4, R15 ;  /* 0x80000004021c7c23 */ /* 0x040fe2000801000f */
[----:B------:R-:W-:Y:S01]  /*edf0*/  IADD3 R15, R83, -0x69, RZ ;  /* 0xffffff97530f7810 */ /* 0x000fe20007ffe0ff */
[----:B--2---:R-:W-:Y:S01]  /*ee00*/  FFMA.FTZ R236, R33, -UR4, R236 ;  /* 0x8000000421ec7c23 */ /* 0x004fe200080100ec */
[----:B------:R-:W-:Y:S01]  /*ee10*/  ISETP.GE.AND P3, PT, R3, RZ, PT ;  /* 0x000000ff0300720c */ /* 0x000fe20003f66270 */
[----:B------:R-:W-:Y:S01]  /*ee20*/  FFMA.FTZ R215, R2, -UR4, R63 ;  /* 0x8000000402d77c23 */ /* 0x000fe2000801003f */
[----:B------:R-:W-:Y:S01]  /*ee30*/  ISETP.GE.AND P2, PT, R107, RZ, PT ;  /* 0x000000ff6b00720c */ /* 0x000fe20003f46270 */
[----:B------:R-:W-:Y:S01]  /*ee40*/  FFMA.FTZ R130, R33, -UR4, R68 ;  /* 0x8000000421827c23 */ /* 0x000fe20008010044 */
[----:B------:R-:W-:Y:S01]  /*ee50*/  MOV R33, R102 ;  /* 0x0000006600217202 */ /* 0x000fe20000000f00 */
[----:B------:R-:W2:Y:S01]  /*ee60*/  I2F R4, R4 ;  /* 0x0000000400047306 */ /* 0x000ea20000201400 */
[C---:B---3--:R-:W-:Y:S02]  /*ee70*/  FFMA.FTZ R52, R111.reuse, -UR4, R23 ;  /* 0x800000046f347c23 */ /* 0x048fe40008010017 */
[----:B------:R-:W-:Y:S05]  /*ee80*/  FFMA.FTZ R214, R111, -UR4, R62 ;  /* 0x800000046fd67c23 */ /* 0x000fea000801003e */
[----:B------:R-:W-:Y:S01]  /*ee90*/  @!P3 IADD3 R3, -R83, 0x61, RZ ;  /* 0x000000615303b810 */ /* 0x000fe20007ffe1ff */
[----:B------:R-:W-:Y:S01]  /*eea0*/  FFMA.FTZ R84, R111, -UR4, R10 ;  /* 0x800000046f547c23 */ /* 0x000fe2000801000a */
[----:B------:R-:W3:Y:S01]  /*eeb0*/  I2F R2, R18 ;  /* 0x0000001200027306 */ /* 0x000ee20000201400 */
[----:B------:R-:W-:Y:S01]  /*eec0*/  IADD3 R10, R83, -0x19, RZ ;  /* 0xffffffe7530a7810 */ /* 0x000fe20007ffe0ff */
[----:B------:R-:W-:Y:S01]  /*eed0*/  FFMA.FTZ R111, R111, -UR4, R56 ;  /* 0x800000046f6f7c23 */ /* 0x000fe20008010038 */
[----:B------:R-:W-:Y:S01]  /*eee0*/  @!P2 IADD3 R107, -R83, 0x18, RZ ;  /* 0x00000018536ba810 */ /* 0x000fe20007ffe1ff */
[----:B-1----:R-:W-:Y:S01]  /*eef0*/  FFMA.FTZ R129, R5, -UR4, R79 ;  /* 0x8000000405817c23 */ /* 0x002fe2000801004f */
[----:B------:R-:W-:Y:S01]  /*ef00*/  IADD3 R6, R83, -0x68, RZ ;  /* 0xffffff9853067810 */ /* 0x000fe20007ffe0ff */
[----:B------:R-:W-:Y:S01]  /*ef10*/  FFMA.FTZ R234, R5, -UR4, R234 ;  /* 0x8000000405ea7c23 */ /* 0x000fe200080100ea */
[----:B------:R-:W-:Y:S02]  /*ef20*/  MOV R79, R86 ;  /* 0x00000056004f7202 */ /* 0x000fe40000000f00 */
[----:B------:R-:W-:Y:S01]  /*ef30*/  ISETP.GE.AND P3, PT, R6, RZ, PT ;  /* 0x000000ff0600720c */ /* 0x000fe20003f66270 */
[----:B------:R-:W1:Y:S01]  /*ef40*/  I2F R3, R3 ;  /* 0x0000000300037306 */ /* 0x000e620000201400 */
[----:B------:R-:W-:Y:S02]  /*ef50*/  ISETP.GE.AND P2, PT, R10, RZ, PT ;  /* 0x000000ff0a00720c */ /* 0x000fe40003f46270 */
[C---:B------:R-:W-:Y:S01]  /*ef60*/  IADD3 R5, R83.reuse, 0x48, RZ ;  /* 0x0000004853057810 */ /* 0x040fe20007ffe0ff */
[C---:B--2---:R-:W-:Y:S01]  /*ef70*/  FFMA.FTZ R109, R4.reuse, -UR4, R55 ;  /* 0x80000004046d7c23 */ /* 0x044fe20008010037 */
[----:B------:R-:W-:Y:S01]  /*ef80*/  MOV R56, R88 ;  /* 0x0000005800387202 */ /* 0x000fe20000000f00 */
[C---:B------:R-:W-:Y:S01]  /*ef90*/  FFMA.FTZ R86, R4.reuse, -UR4, R7 ;  /* 0x8000000404567c23 */ /* 0x040fe20008010007 */
[C---:B------:R-:W-:Y:S01]  /*efa0*/  IADD3 R7, R83.reuse, -0x20, RZ ;  /* 0xffffffe053077810 */ /* 0x040fe20007ffe0ff */
[C---:B------:R-:W-:Y:S02]  /*efb0*/  FFMA.FTZ R21, R4.reuse, -UR4, R21 ;  /* 0x8000000404157c23 */ /* 0x040fe40008010015 */
[----:B------:R-:W2:Y:S01]  /*efc0*/  I2F R107, R107 ;  /* 0x0000006b006b7306 */ /* 0x000ea20000201400 */
[----:B------:R-:W-:Y:S01]  /*efd0*/  FFMA.FTZ R213, R4, -UR4, R58 ;  /* 0x8000000404d57c23 */ /* 0x000fe2000801003a */
[C---:B------:R-:W-:Y:S02]  /*efe0*/  @!P3 IADD3 R6, -R83.reuse, 0x68, RZ ;  /* 0x000000685306b810 */ /* 0x040fe40007ffe1ff */
[----:B------:R-:W-:Y:S01]  /*eff0*/  @!P2 IADD3 R10, -R83, 0x19, RZ ;  /* 0x00000019530aa810 */ /* 0x000fe20007ffe1ff */
[C---:B---3--:R-:W-:Y:S01]  /*f000*/  FFMA.FTZ R220, R2.reuse, -UR4, R220 ;  /* 0x8000000402dc7c23 */ /* 0x048fe200080100dc */
[----:B------:R-:W-:Y:S01]  /*f010*/  ISETP.GE.AND P3, PT, R15, RZ, PT ;  /* 0x000000ff0f00720c */ /* 0x000fe20003f66270 */
[----:B------:R-:W-:Y:S01]  /*f020*/  FFMA.FTZ R227, R2, -UR4, R227 ;  /* 0x8000000402e37c23 */ /* 0x000fe200080100e3 */
[----:B------:R-:W-:Y:S02]  /*f030*/  ISETP.GE.AND P2, PT, R5, RZ, PT ;  /* 0x000000ff0500720c */ /* 0x000fe40003f46270 */
[----:B------:R3:W4:Y:S01]  /*f040*/  I2F R4, R6 ;  /* 0x0000000600047306 */ /* 0x0007220000201400 */
[C---:B-1----:R-:W-:Y:S02]  /*f050*/  FFMA.FTZ R232, R3.reuse, -UR4, R232 ;  /* 0x8000000403e87c23 */ /* 0x042fe400080100e8 */
[----:B------:R-:W-:Y:S06]  /*f060*/  FFMA.FTZ R128, R3, -UR4, R70 ;  /* 0x8000000403807c23 */ /* 0x000fec0008010046 */
[C---:B------:R-:W-:Y:S01]  /*f070*/  @!P3 IADD3 R15, -R83.reuse, 0x69, RZ ;  /* 0x00000069530fb810 */ /* 0x040fe20007ffe1ff */
[----:B------:R-:W1:Y:S01]  /*f080*/  I2F R2, R10 ;  /* 0x0000000a00027306 */ /* 0x000e620000201400 */
[----:B------:R-:W-:Y:S02]  /*f090*/  @!P2 IADD3 R5, -R83, -0x48, RZ ;  /* 0xffffffb85305a810 */ /* 0x000fe40007ffe1ff */
[----:B------:R-:W-:Y:S01]  /*f0a0*/  ISETP.GE.AND P2, PT, R7, RZ, PT ;  /* 0x000000ff0700720c */ /* 0x000fe20003f46270 */
[----:B--2---:R-:W-:Y:S01]  /*f0b0*/  FFMA.FTZ R115, R107, -UR4, R11 ;  /* 0x800000046b737c23 */ /* 0x004fe2000801000b */
[----:B------:R-:W-:Y:S01]  /*f0c0*/  IADD3 R11, R83, -0x70, RZ ;  /* 0xffffff90530b7810 */ /* 0x000fe20007ffe0ff */
[C---:B------:R-:W-:Y:S01]  /*f0d0*/  FFMA.FTZ R212, R107.reuse, -UR4, R77 ;  /* 0x800000046bd47c23 */ /* 0x040fe2000801004d */
[----:B------:R-:W-:Y:S01]  /*f0e0*/  MOV R77, R101 ;  /* 0x00000065004d7202 */ /* 0x000fe20000000f00 */
[C---:B------:R-:W-:Y:S02]  /*f0f0*/  FFMA.FTZ R18, R107.reuse, -UR4, R22 ;  /* 0x800000046b127c23 */ /* 0x040fe40008010016 */
[----:B------:R-:W2:Y:S01]  /*f100*/  I2F R3, R15 ;  /* 0x0000000f00037306 */ /* 0x000ea20000201400 */
[----:B------:R-:W-:Y:S01]  /*f110*/  FFMA.FTZ R107, R107, -UR4, R54 ;  /* 0x800000046b6b7c23 */ /* 0x000fe20008010036 */
[C---:B---3--:R-:W-:Y:S01]  /*f120*/  IADD3 R6, R83.reuse, 0xf, RZ ;  /* 0x0000000f53067810 */ /* 0x048fe20007ffe0ff */
[C---:B----4-:R-:W-:Y:S03]  /*f130*/  FFMA.FTZ R127, R4.reuse, -UR4, R81 ;  /* 0x80000004047f7c23 */ /* 0x050fe60008010051 */
[C---:B------:R-:W-:Y:S01]  /*f140*/  @!P2 IADD3 R7, -R83.reuse, 0x20, RZ ;  /* 0x000000205307a810 */ /* 0x040fe20007ffe1ff */
[----:B------:R-:W-:Y:S01]  /*f150*/  FFMA.FTZ R230, R4, -UR4, R230 ;  /* 0x8000000404e67c23 */ /* 0x000fe200080100e6 */
[----:B------:R-:W-:Y:S02]  /*f160*/  ISETP.GE.AND P3, PT, R6, RZ, PT ;  /* 0x000000ff0600720c */ /* 0x000fe40003f66270 */
[----:B------:R-:W3:Y:S01]  /*f170*/  I2F R5, R5 ;  /* 0x0000000500057306 */ /* 0x000ee20000201400 */
[C---:B------:R-:W-:Y:S01]  /*f180*/  IADD3 R4, R83.reuse, -0x21, RZ ;  /* 0xffffffdf53047810 */ /* 0x040fe20007ffe0ff */
[----:B-1----:R-:W-:Y:S03]  /*f190*/  FFMA.FTZ R81, R2, -UR4, R19 ;  /* 0x8000000402517c23 */ /* 0x002fe60008010013 */
[----:B------:R-:W-:Y:S01]  /*f1a0*/  ISETP.GE.AND P4, PT, R4, RZ, PT ;  /* 0x000000ff0400720c */ /* 0x000fe20003f86270 */
[C---:B------:R-:W-:Y:S02]  /*f1b0*/  FFMA.FTZ R112, R2.reuse, -UR4, R9 ;  /* 0x8000000402707c23 */ /* 0x040fe40008010009 */
[C---:B------:R-:W-:Y:S02]  /*f1c0*/  FFMA.FTZ R211, R2.reuse, -UR4, R211 ;  /* 0x8000000402d37c23 */ /* 0x040fe400080100d3 */
[----:B------:R-:W1:Y:S01]  /*f1d0*/  I2F R7, R7 ;  /* 0x0000000700077306 */ /* 0x000e620000201400 */
[----:B------:R-:W-:Y:S01]  /*f1e0*/  @!P3 IADD3 R6, -R83, -0xf, RZ ;  /* 0xfffffff15306b810 */ /* 0x000fe20007ffe1ff */
[----:B------:R-:W-:Y:S01]  /*f1f0*/  FFMA.FTZ R105, R2, -UR4, R53 ;  /* 0x8000000402697c23 */ /* 0x000fe20008010035 */
[----:B------:R-:W-:Y:S01]  /*f200*/  ISETP.GE.AND P3, PT, R11, RZ, PT ;  /* 0x000000ff0b00720c */ /* 0x000fe20003f66270 */
[----:B--2---:R-:W-:Y:S01]  /*f210*/  FFMA.FTZ R228, R3, -UR4, R228 ;  /* 0x8000000403e47c23 */ /* 0x004fe200080100e4 */
[----:B------:R-:W-:Y:S01]  /*f220*/  IADD3 R2, R83, -0x28, RZ ;  /* 0xffffffd853027810 */ /* 0x000fe20007ffe0ff */
[----:B------:R-:W-:Y:S01]  /*f230*/  FFMA.FTZ R126, R3, -UR4, R78 ;  /* 0x80000004037e7c23 */ /* 0x000fe2000801004e */
[C---:B------:R-:W-:Y:S02]  /*f240*/  IADD3 R3, R83.reuse, -0x71, RZ ;  /* 0xffffff8f53037810 */ /* 0x040fe40007ffe0ff */
[----:B------:R-:W-:Y:S01]  /*f250*/  @!P4 IADD3 R4, -R83, 0x21, RZ ;  /* 0x000000215304c810 */ /* 0x000fe20007ffe1ff */
[----:B------:R-:W2:Y:S01]  /*f260*/  I2F R6, R6 ;  /* 0x0000000600067306 */ /* 0x000ea20000201400 */
[----:B------:R-:W-:Y:S02]  /*f270*/  ISETP.GE.AND P2, PT, R3, RZ, PT ;  /* 0x000000ff0300720c */ /* 0x000fe40003f46270 */
[----:B------:R-:W-:Y:S01]  /*f280*/  MOV R53, R18 ;  /* 0x0000001200357202 */ /* 0x000fe20000000f00 */
[----:B---3--:R-:W-:Y:S01]  /*f290*/  FFMA.FTZ R10, R5, -UR4, R0 ;  /* 0x80000004050a7c23 */ /* 0x008fe20008010000 */
[C---:B------:R-:W-:Y:S02]  /*f2a0*/  IADD3 R5, R83.reuse, -0x78, RZ ;  /* 0xffffff8853057810 */ /* 0x040fe40007ffe0ff */
[C---:B------:R-:W-:Y:S02]  /*f2b0*/  @!P3 IADD3 R11, -R83.reuse, 0x70, RZ ;  /* 0x00000070530bb810 */ /* 0x040fe40007ffe1ff */
[----:B------:R-:W-:Y:S01]  /*f2c0*/  ISETP.GE.AND P3, PT, R2, RZ, PT ;  /* 0x000000ff0200720c */ /* 0x000fe20003f66270 */
[----:B------:R-:W3:Y:S01]  /*f2d0*/  I2F R4, R4 ;  /* 0x0000000400047306 */ /* 0x000ee20000201400 */
[C---:B------:R-:W-:Y:S03]  /*f2e0*/  IADD3 R0, R83.reuse, -0x31, RZ ;  /* 0xffffffcf53007810 */ /* 0x040fe60007ffe0ff */
[----:B------:R-:W-:Y:S01]  /*f2f0*/  @!P2 IADD3 R3, -R83, 0x71, RZ ;  /* 0x000000715303a810 */ /* 0x000fe20007ffe1ff */
[C---:B-1----:R-:W-:Y:S01]  /*f300*/  FFMA.FTZ R18, R7.reuse, -UR4, R14 ;  /* 0x8000000407127c23 */ /* 0x042fe2000801000e */
[----:B------:R-:W-:Y:S01]  /*f310*/  ISETP.GE.AND P5, PT, R0, RZ, PT ;  /* 0x000000ff0000720c */ /* 0x000fe20003fa6270 */
[C---:B------:R-:W-:Y:S02]  /*f320*/  FFMA.FTZ R44, R7.reuse, -UR4, R44 ;  /* 0x80000004072c7c23 */ /* 0x040fe4000801002c */
[C---:B------:R-:W-:Y:S01]  /*f330*/  FFMA.FTZ R210, R7.reuse, -UR4, R210 ;  /* 0x8000000407d27c23 */ /* 0x040fe200080100d2 */
[----:B------:R-:W1:Y:S01]  /*f340*/  I2F R3, R3 ;  /* 0x0000000300037306 */ /* 0x000e620000201400 */
[----:B------:R-:W-:Y:S01]  /*f350*/  FFMA.FTZ R99, R7, -UR4, R99 ;  /* 0x8000000407637c23 */ /* 0x000fe20008010063 */
[----:B------:R-:W-:Y:S01]  /*f360*/  @!P3 IADD3 R2, -R83, 0x28, RZ ;  /* 0x000000285302b810 */ /* 0x000fe20007ffe1ff */
[C---:B--2---:R-:W-:Y:S01]  /*f370*/  FFMA.FTZ R118, R6.reuse, -UR4, R49 ;  /* 0x8000000406767c23 */ /* 0x044fe20008010031 */
[----:B------:R-:W-:Y:S01]  /*f380*/  ISETP.GE.AND P3, PT, R5, RZ, PT ;  /* 0x000000ff0500720c */ /* 0x000fe20003f66270 */
[----:B------:R-:W-:Y:S01]  /*f390*/  FFMA.FTZ R225, R6, -UR4, R225 ;  /* 0x8000000406e17c23 */ /* 0x000fe200080100e1 */
[C---:B------:R-:W-:Y:S03]  /*f3a0*/  IADD3 R6, R83.reuse, -0x29, RZ ;  /* 0xffffffd753067810 */ /* 0x040fe60007ffe0ff */
[C---:B------:R-:W-:Y:S01]  /*f3b0*/  @!P5 IADD3 R0, -R83.reuse, 0x31, RZ ;  /* 0x000000315300d810 */ /* 0x040fe20007ffe1ff */
[----:B------:R-:W2:Y:S01]  /*f3c0*/  I2F R2, R2 ;  /* 0x0000000200027306 */ /* 0x000ea20000201400 */
[----:B------:R-:W-:Y:S01]  /*f3d0*/  ISETP.GE.AND P2, PT, R6, RZ, PT ;  /* 0x000000ff0600720c */ /* 0x000fe20003f46270 */
[C---:B---3--:R-:W-:Y:S02]  /*f3e0*/  FFMA.FTZ R15, R4.reuse, -UR4, R13 ;  /* 0x80000004040f7c23 */ /* 0x048fe4000801000d */
[C---:B------:R-:W-:Y:S03]  /*f3f0*/  FFMA.FTZ R110, R4.reuse, -UR4, R43 ;  /* 0x80000004046e7c23 */ /* 0x040fe6000801002b */
[C---:B------:R-:W-:Y:S01]  /*f400*/  @!P3 IADD3 R5, -R83.reuse, 0x78, RZ ;  /* 0x000000785305b810 */ /* 0x040fe20007ffe1ff */
[C---:B------:R-:W-:Y:S02]  /*f410*/  FFMA.FTZ R75, R4.reuse, -UR4, R75 ;  /* 0x80000004044b7c23 */ /* 0x040fe4000801004b */
[----:B------:R-:W3:Y:S01]  /*f420*/  I2F R9, R11 ;  /* 0x0000000b00097306 */ /* 0x000ee20000201400 */
[----:B------:R-:W-:Y:S01]  /*f430*/  FFMA.FTZ R98, R4, -UR4, R98 ;  /* 0x8000000404627c23 */ /* 0x000fe20008010062 */
[----:B------:R-:W-:Y:S01]  /*f440*/  IADD3 R4, R83, -0x38, RZ ;  /* 0xffffffc853047810 */ /* 0x000fe20007ffe0ff */
[----:B-1----:R-:W-:Y:S01]  /*f450*/  FFMA.FTZ R124, R3, -UR4, R80 ;  /* 0x80000004037c7c23 */ /* 0x002fe20008010050 */
[----:B------:R-:W-:Y:S01]  /*f460*/  @!P2 IADD3 R6, -R83, 0x29, RZ ;  /* 0x000000295306a810 */ /* 0x000fe20007ffe1ff */
[----:B------:R-:W-:Y:S01]  /*f470*/  FFMA.FTZ R116, R3, -UR4, R116 ;  /* 0x8000000403747c23 */ /* 0x000fe20008010074 */
[----:B------:R-:W-:Y:S02]  /*f480*/  IADD3 R3, R83, -0x30, RZ ;  /* 0xffffffd053037810 */ /* 0x000fe40007ffe0ff */
[----:B------:R-:W-:Y:S02]  /*f490*/  MOV R80, R24 ;  /* 0x0000001800507202 */ /* 0x000fe40000000f00 */
[----:B------:R-:W1:Y:S01]  /*f4a0*/  I2F R7, R6 ;  /* 0x0000000600077306 */ /* 0x000e620000201400 */
[----:B------:R-:W-:Y:S02]  /*f4b0*/  ISETP.GE.AND P6, PT, R3, RZ, PT ;  /* 0x000000ff0300720c */ /* 0x000fe40003fc6270 */
[----:B------:R-:W-:Y:S01]  /*f4c0*/  ISETP.GE.AND P4, PT, R4, RZ, PT ;  /* 0x000000ff0400720c */ /* 0x000fe20003f86270 */
[C---:B--2---:R-:W-:Y:S01]  /*f4d0*/  FFMA.FTZ R26, R2.reuse, -UR4, R41 ;  /* 0x80000004021a7c23 */ /* 0x044fe20008010029 */
[----:B------:R-:W-:Y:S01]  /*f4e0*/  MOV R41, R30 ;  /* 0x0000001e00297202 */ /* 0x000fe20000000f00 */
[C---:B------:R-:W-:Y:S01]  /*f4f0*/  FFMA.FTZ R74, R2.reuse, -UR4, R74 ;  /* 0x80000004024a7c23 */ /* 0x040fe2000801004a */
[----:B------:R-:W2:Y:S01]  /*f500*/  LDL.LU R30, [R1+0x78] ;  /* 0x00007800011e7983 */ /* 0x000ea20000300800 */
[C---:B------:R-:W-:Y:S02]  /*f510*/  FFMA.FTZ R45, R2.reuse, -UR4, R45 ;  /* 0x80000004022d7c23 */ /* 0x040fe4000801002d */
[----:B------:R-:W4:Y:S01]  /*f520*/  I2F R14, R5 ;  /* 0x00000005000e7306 */ /* 0x000f220000201400 */
[----:B------:R-:W-:Y:S01]  /*f530*/  FFMA.FTZ R97, R2, -UR4, R97 ;  /* 0x8000000402617c23 */ /* 0x000fe20008010061 */
[C---:B------:R-:W-:Y:S02]  /*f540*/  IADD3 R2, R83.reuse, -0x39, RZ ;  /* 0xffffffc753027810 */ /* 0x040fe40007ffe0ff */
[----:B------:R-:W-:Y:S01]  /*f550*/  @!P6 IADD3 R3, -R83, 0x30, RZ ;  /* 0x000000305303e810 */ /* 0x000fe20007ffe1ff */
[----:B---3--:R-:W-:Y:S01]  /*f560*/  FFMA.FTZ R226, R9, -UR4, R226 ;  /* 0x8000000409e27c23 */ /* 0x008fe200080100e2 */
[----:B------:R-:W-:Y:S01]  /*f570*/  @!P4 IADD3 R4, -R83, 0x38, RZ ;  /* 0x000000385304c810 */ /* 0x000fe20007ffe1ff */
[----:B------:R-:W-:Y:S01]  /*f580*/  FFMA.FTZ R125, R9, -UR4, R82 ;  /* 0x80000004097d7c23 */ /* 0x000fe20008010052 */
[----:B------:R-:W-:Y:S02]  /*f590*/  IADD3 R9, R83, -0x79, RZ ;  /* 0xffffff8753097810 */ /* 0x000fe40007ffe0ff */
[----:B------:R-:W3:Y:S01]  /*f5a0*/  I2F R3, R3 ;  /* 0x0000000300037306 */ /* 0x000ee20000201400 */
[----:B------:R-:W-:Y:S02]  /*f5b0*/  ISETP.GE.AND P3, PT, R2, RZ, PT ;  /* 0x000000ff0200720c */ /* 0x000fe40003f66270 */
[----:B------:R-:W-:Y:S01]  /*f5c0*/  ISETP.GE.AND P2, PT, R9, RZ, PT ;  /* 0x000000ff0900720c */ /* 0x000fe20003f46270 */
[----:B-1----:R-:W-:Y:S01]  /*f5d0*/  FFMA.FTZ R82, R7, -UR4, R42 ;  /* 0x8000000407527c23 */ /* 0x002fe2000801002a */
[----:B------:R-:W-:Y:S01]  /*f5e0*/  FMNMX.FTZ R6, R39, R201, !PT ;  /* 0x000000c927067209 */ /* 0x000fe20007810000 */
[C---:B------:R-:W-:Y:S02]  /*f5f0*/  FFMA.FTZ R73, R7.reuse, -UR4, R73 ;  /* 0x8000000407497c23 */ /* 0x040fe40008010049 */
[----:B------:R-:W-:Y:S01]  /*f600*/  FFMA.FTZ R40, R7, -UR4, R40 ;  /* 0x8000000407287c23 */ /* 0x000fe20008010028 */
[----:B------:R-:W-:Y:S01]  /*f610*/  FMNMX.FTZ R6, R29, R6, !PT ;  /* 0x000000061d067209 */ /* 0x000fe20007810000 */
[----:B------:R-:W1:Y:S01]  /*f620*/  I2F R0, R0 ;  /* 0x0000000000007306 */ /* 0x000e620000201400 */
[----:B------:R-:W-:Y:S02]  /*f630*/  FFMA.FTZ R96, R7, -UR4, R96 ;  /* 0x8000000407607c23 */ /* 0x000fe40008010060 */
[----:B------:R-:W-:Y:S01]  /*f640*/  FMNMX.FTZ R6, R31, R6, !PT ;  /* 0x000000061f067209 */ /* 0x000fe20007810000 */
[----:B----4-:R-:W-:Y:S01]  /*f650*/  FFMA.FTZ R123, R14, -UR4, R123 ;  /* 0x800000040e7b7c23 */ /* 0x010fe2000801007b */
[----:B------:R-:W-:Y:S02]  /*f660*/  FMNMX.FTZ R5, R25, R196, !PT ;  /* 0x000000c419057209 */ /* 0x000fe40007810000 */
[----:B------:R-:W-:Y:S02]  /*f670*/  FMNMX.FTZ R6, R27, R6, !PT ;  /* 0x000000061b067209 */ /* 0x000fe40007810000 */
[----:B------:R-:W-:Y:S01]  /*f680*/  FMNMX.FTZ R5, R20, R5, !PT ;  /* 0x0000000514057209 */ /* 0x000fe20007810000 */
[----:B------:R-:W4:Y:S01]  /*f690*/  I2F R4, R4 ;  /* 0x0000000400047306 */ /* 0x000f220000201400 */
[----:B------:R-:W-:Y:S02]  /*f6a0*/  FMNMX.FTZ R6, R84, R6, !PT ;  /* 0x0000000654067209 */ /* 0x000fe40007810000 */
[----:B------:R-:W-:Y:S01]  /*f6b0*/  FMNMX.FTZ R14, R16, R5, !PT ;  /* 0x00000005100e7209 */ /* 0x000fe20007810000 */
[C---:B---3--:R-:W-:Y:S01]  /*f6c0*/  FFMA.FTZ R92, R3.reuse, -UR4, R92 ;  /* 0x80000004035c7c23 */ /* 0x048fe2000801005c */
[----:B------:R-:W-:Y:S01]  /*f6d0*/  FMNMX.FTZ R6, R86, R6, !PT ;  /* 0x0000000656067209 */ /* 0x000fe20007810000 */
[----:B------:R-:W-:Y:S01]  /*f6e0*/  FFMA.FTZ R72, R3, -UR4, R72 ;  /* 0x8000000403487c23 */ /* 0x000fe20008010048 */
[----:B------:R-:W-:Y:S01]  /*f6f0*/  FMNMX.FTZ R7, R17, R14, !PT ;  /* 0x0000000e11077209 */ /* 0x000fe20007810000 */
[----:B------:R-:W-:Y:S01]  /*f700*/  FFMA.FTZ R235, R3, -UR4, R235 ;  /* 0x8000000403eb7c23 */ /* 0x000fe200080100eb */
[----:B------:R-:W-:Y:S01]  /*f710*/  @!P3 IADD3 R2, -R83, 0x39, RZ ;  /* 0x000000395302b810 */ /* 0x000fe20007ffe1ff */
[----:B------:R-:W-:Y:S01]  /*f720*/  FFMA.FTZ R49, R3, -UR4, R46 ;  /* 0x8000000403317c23 */ /* 0x000fe2000801002e */
[----:B------:R-:W-:Y:S02]  /*f730*/  FMNMX.FTZ R3, R10, R199, !PT ;  /* 0x000000c70a037209 */ /* 0x000fe40007810000 */
[----:B------:R-:W-:Y:S01]  /*f740*/  FMNMX.FTZ R7, R32, R7, !PT ;  /* 0x0000000720077209 */ /* 0x000fe20007810000 */
[----:B-1----:R-:W-:Y:S01]  /*f750*/  FFMA.FTZ R94, R0, -UR4, R94 ;  /* 0x80000004005e7c23 */ /* 0x002fe2000801005e */
[----:B------:R-:W1:Y:S01]  /*f760*/  I2F R2, R2 ;  /* 0x0000000200027306 */ /* 0x000e620000201400 */
[----:B------:R-:W-:Y:S01]  /*f770*/  FMNMX.FTZ R3, R60, R3, !PT ;  /* 0x000000033c037209 */ /* 0x000fe20007810000 */
[C---:B------:R-:W-:Y:S01]  /*f780*/  FFMA.FTZ R233, R0.reuse, -UR4, R233 ;  /* 0x8000000400e97c23 */ /* 0x040fe200080100e9 */
[----:B------:R-:W-:Y:S01]  /*f790*/  @!P2 IADD3 R9, -R83, 0x79, RZ ;  /* 0x000000795309a810 */ /* 0x000fe20007ffe1ff */
[----:B------:R-:W-:Y:S01]  /*f7a0*/  FFMA.FTZ R78, R0, -UR4, R47 ;  /* 0x80000004004e7c23 */ /* 0x000fe2000801002f */
[----:B------:R-:W-:Y:S01]  /*f7b0*/  FMNMX.FTZ R3, R38, R3, !PT ;  /* 0x0000000326037209 */ /* 0x000fe20007810000 */
[----:B------:R-:W-:Y:S01]  /*f7c0*/  FFMA.FTZ R71, R0, -UR4, R71 ;  /* 0x8000000400477c23 */ /* 0x000fe20008010047 */
[----:B------:R-:W-:Y:S02]  /*f7d0*/  MOV R83, R18 ;  /* 0x0000001200537202 */ /* 0x000fe40000000f00 */
[----:B------:R-:W-:Y:S01]  /*f7e0*/  FMNMX.FTZ R18, R36, R3, !PT ;  /* 0x0000000324127209 */ /* 0x000fe20007810000 */
[----:B------:R-:W3:Y:S01]  /*f7f0*/  I2F R9, R9 ;  /* 0x0000000900097306 */ /* 0x000ee20000201400 */
[----:B------:R-:W-:Y:S01]  /*f800*/  FMNMX.FTZ R7, R28, R7, !PT ;  /* 0x000000071c077209 */ /* 0x000fe20007810000 */
[C---:B----4-:R-:W-:Y:S01]  /*f810*/  FFMA.FTZ R231, R4.reuse, -UR4, R231 ;  /* 0x8000000404e77c23 */ /* 0x050fe200080100e7 */
[----:B------:R-:W-:Y:S01]  /*f820*/  FMNMX.FTZ R3, R115, R6, !PT ;  /* 0x0000000673037209 */ /* 0x000fe20007810000 */
[----:B------:R-:W-:Y:S01]  /*f830*/  FFMA.FTZ R48, R4, -UR4, R48 ;  /* 0x8000000404307c23 */ /* 0x000fe20008010030 */
[----:B------:R-:W-:Y:S01]  /*f840*/  FMNMX.FTZ R6, R8, R197, !PT ;  /* 0x000000c508067209 */ /* 0x000fe20007810000 */
[----:B------:R-:W-:Y:S01]  /*f850*/  FFMA.FTZ R93, R4, -UR4, R93 ;  /* 0x80000004045d7c23 */ /* 0x000fe2000801005d */
[----:B------:R-:W-:Y:S02]  /*f860*/  FMNMX.FTZ R18, R113, R18, !PT ;  /* 0x0000001271127209 */ /* 0x000fe40007810000 */
[----:B------:R-:W-:Y:S02]  /*f870*/  FMNMX.FTZ R7, R52, R7, !PT ;  /* 0x0000000734077209 */ /* 0x000fe40007810000 */
[----:B------:R-:W-:Y:S02]  /*f880*/  FMNMX.FTZ R6, R37, R6, !PT ;  /* 0x0000000625067209 */ /* 0x000fe40007810000 */
[----:B------:R-:W-:Y:S01]  /*f890*/  FMNMX.FTZ R14, R112, R3, !PT ;  /* 0x00000003700e7209 */ /* 0x000fe20007810000 */
[C---:B-1----:R-:W-:Y:S01]  /*f8a0*/  FFMA.FTZ R229, R2.reuse, -UR4, R229 ;  /* 0x8000000402e57c23 */ /* 0x042fe200080100e5 */
[----:B------:R-:W-:Y:S01]  /*f8b0*/  FMNMX.FTZ R3, R65, R18, !PT ;  /* 0x0000001241037209 */ /* 0x000fe20007810000 */
[C---:B------:R-:W-:Y:S01]  /*f8c0*/  FFMA.FTZ R243, R2.reuse, -UR4, R243 ;  /* 0x8000000402f37c23 */ /* 0x040fe200080100f3 */
[----:B------:R-:W-:Y:S01]  /*f8d0*/  FMNMX.FTZ R7, R21, R7, !PT ;  /* 0x0000000715077209 */ /* 0x000fe20007810000 */
[----:B------:R-:W-:Y:S01]  /*f8e0*/  FFMA.FTZ R95, R2, -UR4, R95 ;  /* 0x80000004025f7c23 */ /* 0x000fe2000801005f */
[----:B------:R-:W-:Y:S02]  /*f8f0*/  FMNMX.FTZ R5, R57, R6, !PT ;  /* 0x0000000639057209 */ /* 0x000fe40007810000 */
[----:B------:R-:W-:Y:S02]  /*f900*/  FMNMX.FTZ R14, R83, R14, !PT ;  /* 0x0000000e530e7209 */ /* 0x000fe40007810000 */
[----:B------:R-:W-:Y:S01]  /*f910*/  FMNMX.FTZ R7, R53, R7, !PT ;  /* 0x0000000735077209 */ /* 0x000fe20007810000 */
[----:B---3--:R-:W-:Y:S01]  /*f920*/  FFMA.FTZ R90, R9, -UR4, R90 ;  /* 0x80000004095a7c23 */ /* 0x008fe2000801005a */
        /* <DEDUP_REMOVED lines=99> */
[----:B------:R-:W3:Y:S01]  /*ff60*/  SHFL.BFLY PT, R6, R5, 0x2, 0x1f ;  /* 0x0c401f0005067f89 */ /* 0x000ee200000e0000 */
[----:B------:R-:W-:Y:S04]  /*ff70*/  FMNMX.FTZ R2, R94, R9, !PT ;  /* 0x000000095e027209 */ /* 0x000fe80007810000 */
[----:B------:R-:W-:Y:S03]  /*ff80*/  FMNMX.FTZ R2, R93, R2, !PT ;  /* 0x000000025d027209 */ /* 0x000fe60007810000 */
[----:B------:R-:W4:Y:S01]  /*ff90*/  SHFL.BFLY PT, R0, R3, 0x2, 0x1f ;  /* 0x0c401f0003007f89 */ /* 0x000f2200000e0000 */
[----:B------:R-:W-:Y:S07]  /*ffa0*/  FMNMX.FTZ R11, R95, R2, !PT ;  /* 0x000000025f0b7209 */ /* 0x000fee0007810000 */
[----:B------:R-:W5:Y:S01]  /*ffb0*/  SHFL.BFLY PT, R2, R11, 0x2, 0x1f ;  /* 0x0c401f000b027f89 */ /* 0x000f6200000e0000 */
[----:B-1----:R-:W-:Y:S02]  /*ffc0*/  FMNMX.FTZ R7, R7, R4, !PT ;  /* 0x0000000407077209 */ /* 0x002fe40007810000 */
[----:B---3--:R-:W-:Y:S05]  /*ffd0*/  FMNMX.FTZ R6, R5, R6, !PT ;  /* 0x0000000605067209 */ /* 0x008fea0007810000 */
[----:B------:R-:W1:Y:S01]  /*ffe0*/  SHFL.BFLY PT, R14, R7, 0x1, 0x1f ;  /* 0x0c201f00070e7f89 */ /* 0x000e6200000e0000 */
[----:B----4-:R-:W-:Y:S07]  /*fff0*/  FMNMX.FTZ R5, R3, R0, !PT ;  /* 0x0000000003057209 */ /* 0x010fee0007810000 */
[----:B------:R-:W3:Y:S01]  /*10000*/  SHFL.BFLY PT, R13, R6, 0x1, 0x1f ;  /* 0x0c201f00060d7f89 */ /* 0x000ee200000e0000 */
[----:B-----5:R-:W-:Y:S07]  /*10010*/  FMNMX.FTZ R9, R11, R2, !PT ;  /* 0x000000020b097209 */ /* 0x020fee0007810000 */
[----:B------:R-:W4:Y:S08]  /*10020*/  SHFL.BFLY PT, R0, R5, 0x1, 0x1f ;  /* 0x0c201f0005007f89 */ /* 0x000f3000000e0000 */
[----:B------:R-:W5:Y:S01]  /*10030*/  SHFL.BFLY PT, R4, R9, 0x1, 0x1f ;  /* 0x0c201f0009047f89 */ /* 0x000f6200000e0000 */
[----:B-1----:R-:W-:Y:S02]  /*10040*/  FMNMX.FTZ R3, R7, R14, !PT ;  /* 0x0000000e07037209 */ /* 0x002fe40007810000 */
[----:B---3--:R-:W-:Y:S02]  /*10050*/  FMNMX.FTZ R68, R6, R13, !PT ;  /* 0x0000000d06447209 */ /* 0x008fe40007810000 */
[----:B------:R-:W-:Y:S02]  /*10060*/  MOV R13, R100 ;  /* 0x00000064000d7202 */ /* 0x000fe40000000f00 */
[C---:B------:R-:W-:Y:S01]  /*10070*/  FSETP.NEU.FTZ.AND P2, PT, R68.reuse, -INF , PT ;  /* 0xff8000004400780b */ /* 0x040fe20003f5d000 */
[----:B------:R-:W-:Y:S01]  /*10080*/  FADD.FTZ R2, -R68, R201 ;  /* 0x000000c944027221 */ /* 0x000fe20000010100 */
[----:B----4-:R-:W-:Y:S03]  /*10090*/  FMNMX.FTZ R0, R5, R0, !PT ;  /* 0x0000000005007209 */ /* 0x010fe60007810000 */
[----:B------:R-:W-:Y:S02]  /*100a0*/  FMUL.FTZ R69, R2, c[0x0][0x23c] ;  /* 0x00008f0002457a20 */ /* 0x000fe40000410000 */
[----:B------:R-:W-:Y:S02]  /*100b0*/  FADD.FTZ R2, -R3, R196 ;  /* 0x000000c403027221 */ /* 0x000fe40000010100 */
[----:B------:R-:W-:Y:S02]  /*100c0*/  FADD.FTZ R6, -R0, R199 ;  /* 0x000000c700067221 */ /* 0x000fe40000010100 */
[----:B------:R-:W-:Y:S01]  /*100d0*/  MUFU.EX2 R69, R69 ;  /* 0x0000004500457308 */ /* 0x000fe20000000800 */
[----:B------:R-:W-:Y:S01]  /*100e0*/  FMUL.FTZ R7, R2, c[0x0][0x23c] ;  /* 0x00008f0002077a20 */ /* 0x000fe20000410000 */
[----:B-----5:R-:W-:Y:S01]  /*100f0*/  FMNMX.FTZ R2, R9, R4, !PT ;  /* 0x0000000409027209 */ /* 0x020fe20007810000 */
[----:B------:R-:W-:Y:S02]  /*10100*/  FMUL.FTZ R196, R68, c[0x0][0x23c] ;  /* 0x00008f0044c47a20 */ /* 0x000fe40000410000 */
[----:B------:R-:W-:Y:S02]  /*10110*/  FMUL.FTZ R4, R6, c[0x0][0x23c] ;  /* 0x00008f0006047a20 */ /* 0x000fe40000410000 */
[----:B------:R-:W-:Y:S01]  /*10120*/  FADD.FTZ R6, -R2, R197 ;  /* 0x000000c502067221 */ /* 0x000fe20000010100 */
[----:B------:R-:W-:Y:S01]  /*10130*/  FSEL R196, R196, RZ, P2 ;  /* 0x000000ffc4c47208 */ /* 0x000fe20001000000 */
[----:B------:R-:W-:Y:S01]  /*10140*/  FMUL.FTZ R197, R0, c[0x0][0x23c] ;  /* 0x00008f0000c57a20 */ /* 0x000fe20000410000 */
[----:B------:R-:W1:Y:S01]  /*10150*/  MUFU.EX2 R5, R7 ;  /* 0x0000000700057308 */ /* 0x000e620000000800 */
[----:B------:R-:W-:Y:S01]  /*10160*/  FMUL.FTZ R70, R6, c[0x0][0x23c] ;  /* 0x00008f0006467a20 */ /* 0x000fe20000410000 */
[C---:B------:R-:W-:Y:S01]  /*10170*/  FSETP.NEU.FTZ.AND P2, PT, R3.reuse, -INF , PT ;  /* 0xff8000000300780b */ /* 0x040fe20003f5d000 */
[----:B------:R-:W-:Y:S02]  /*10180*/  FMUL.FTZ R6, R3, c[0x0][0x23c] ;  /* 0x00008f0003067a20 */ /* 0x000fe40000410000 */
[--C-:B------:R-:W-:Y:S02]  /*10190*/  FFMA.FTZ R88, R39, c[0x0][0x23c], -R196.reuse ;  /* 0x00008f0027587a23 */ /* 0x100fe400000108c4 */
[--C-:B------:R-:W-:Y:S01]  /*101a0*/  FFMA.FTZ R103, R29, c[0x0][0x23c], -R196.reuse ;  /* 0x00008f001d677a23 */ /* 0x100fe200000108c4 */
[----:B------:R-:W-:Y:S01]  /*101b0*/  FSEL R19, R6, RZ, P2 ;  /* 0x000000ff06137208 */ /* 0x000fe20001000000 */
[--C-:B------:R-:W-:Y:S01]  /*101c0*/  FFMA.FTZ R102, R31, c[0x0][0x23c], -R196.reuse ;  /* 0x00008f001f667a23 */ /* 0x100fe200000108c4 */
[----:B------:R-:W-:Y:S01]  /*101d0*/  MUFU.EX2 R4, R4 ;  /* 0x0000000400047308 */ /* 0x000fe20000000800 */
[----:B------:R-:W-:Y:S01]  /*101e0*/  FSETP.NEU.FTZ.AND P2, PT, R0, -INF , PT ;  /* 0xff8000000000780b */ /* 0x000fe20003f5d000 */
[----:B------:R-:W-:Y:S01]  /*101f0*/  FMUL.FTZ R100, R2, c[0x0][0x23c] ;  /* 0x00008f0002647a20 */ /* 0x000fe20000410000 */
[----:B------:R-:W-:Y:S01]  /*10200*/  MOV R29, R26 ;  /* 0x0000001a001d7202 */ /* 0x000fe20000000f00 */
[--C-:B------:R-:W-:Y:S01]  /*10210*/  FFMA.FTZ R24, R25, c[0x0][0x23c], -R19.reuse ;  /* 0x00008f0019187a23 */ /* 0x100fe20000010813 */
[----:B------:R-:W-:Y:S01]  /*10220*/  FSEL R197, R197, RZ, P2 ;  /* 0x000000ffc5c57208 */ /* 0x000fe20001000000 */
[----:B------:R-:W-:Y:S01]  /*10230*/  FFMA.FTZ R9, R20, c[0x0][0x23c], -R19 ;  /* 0x00008f0014097a23 */ /* 0x000fe20000010813 */
[----:B------:R-:W-:Y:S01]  /*10240*/  MOV R20, R19 ;  /* 0x0000001300147202 */ /* 0x000fe20000000f00 */
[----:B------:R-:W-:Y:S01]  /*10250*/  FFMA.FTZ R101, R27, c[0x0][0x23c], -R196 ;  /* 0x00008f001b657a23 */ /* 0x000fe200000108c4 */
[----:B------:R-:W-:Y:S01]  /*10260*/  FSETP.NEU.FTZ.AND P2, PT, R2, -INF , PT ;  /* 0xff8000000200780b */ /* 0x000fe20003f5d000 */
[----:B------:R-:W2:Y:S01]  /*10270*/  MUFU.EX2 R24, R24 ;  /* 0x0000001800187308 */ /* 0x000ea20000000800 */
[--C-:B------:R-:W-:Y:S01]  /*10280*/  FFMA.FTZ R85, R10, c[0x0][0x23c], -R197.reuse ;  /* 0x00008f000a557a23 */ /* 0x100fe200000108c5 */
[----:B------:R-:W-:Y:S01]  /*10290*/  MOV R25, R15 ;  /* 0x0000000f00197202 */ /* 0x000fe20000000f00 */
[----:B------:R-:W-:Y:S01]  /*102a0*/  FFMA.FTZ R201, R16, c[0x0][0x23c], -R20 ;  /* 0x00008f0010c97a23 */ /* 0x000fe20000010814 */
[----:B------:R-:W-:Y:S01]  /*102b0*/  FSEL R100, R100, RZ, P2 ;  /* 0x000000ff64647208 */ /* 0x000fe20001000000 */
[C---:B-1----:R-:W-:Y:S01]  /*102c0*/  FMUL.FTZ R6, R5.reuse, R162 ;  /* 0x000000a205067220 */ /* 0x042fe20000410000 */
[----:B------:R-:W-:Y:S01]  /*102d0*/  MOV R162, R48 ;  /* 0x0000003000a27202 */ /* 0x000fe20000000f00 */
[C---:B------:R-:W-:Y:S02]  /*102e0*/  FMUL.FTZ R7, R5.reuse, R163 ;  /* 0x000000a305077220 */ /* 0x040fe40000410000 */
        /* <DEDUP_REMOVED lines=11> */
[----:B------:R-:W1:Y:S01]  /*103a0*/  MUFU.EX2 R103, R103 ;  /* 0x0000006700677308 */ /* 0x000e620000000800 */
        /* <DEDUP_REMOVED lines=14> */
[C---:B--2---:R-:W-:Y:S01]  /*10490*/  FFMA.FTZ R16, R5.reuse, R30, R24 ;  /* 0x0000001e05107223 */ /* 0x044fe20000010018 */
[----:B------:R-:W-:Y:S01]  /*104a0*/  MOV R191, R13 ;  /* 0x0000000d00bf7202 */ /* 0x000fe20000000f00 */
[--C-:B------:R-:W-:Y:S01]  /*104b0*/  FFMA.FTZ R10, R38, c[0x0][0x23c], -R197.reuse ;  /* 0x00008f00260a7a23 */ /* 0x100fe200000108c5 */
[----:B------:R-:W-:Y:S01]  /*104c0*/  MOV R183, R41 ;  /* 0x0000002900b77202 */ /* 0x000fe20000000f00 */
[----:B------:R-:W-:Y:S01]  /*104d0*/  FMUL.FTZ R38, R5, R174 ;  /* 0x000000ae05267220 */ /* 0x000fe20000410000 */
[----:B------:R-:W2:Y:S01]  /*104e0*/  MUFU.EX2 R101, R101 ;  /* 0x0000006500657308 */ /* 0x000ea20000000800 */
[----:B------:R-:W3:Y:S01]  /*104f0*/  LDL.LU R5, [R1+0x74] ;  /* 0x0000740001057983 */ /* 0x000ee20000300800 */
[--C-:B------:R-:W-:Y:S01]  /*10500*/  FFMA.FTZ R60, R60, c[0x0][0x23c], -R197.reuse ;  /* 0x00008f003c3c7a23 */ /* 0x100fe200000108c5 */
[----:B-1----:R-:W-:Y:S01]  /*10510*/  F2FP.BF16.PACK_AB R76, R103, R88 ;  /* 0x00000058674c723e */ /* 0x002fe200000010ff */
[C---:B------:R-:W-:Y:S01]  /*10520*/  FMUL.FTZ R30, R4.reuse, R138 ;  /* 0x0000008a041e7220 */ /* 0x040fe20000410000 */
[----:B------:R-:W-:Y:S01]  /*10530*/  MOV R138, R81 ;  /* 0x00000051008a7202 */ /* 0x000fe20000000f00 */
[----:B------:R-:W-:Y:S01]  /*10540*/  FMUL.FTZ R43, R4, R159 ;  /* 0x0000009f042b7220 */ /* 0x000fe20000410000 */
[----:B------:R-:W-:Y:S01]  /*10550*/  MOV R159, R83 ;  /* 0x00000053009f7202 */ /* 0x000fe20000000f00 */
[----:B------:R-:W-:Y:S02]  /*10560*/  FFMA.FTZ R163, R8, c[0x0][0x23c], -R100 ;  /* 0x00008f0008a37a23 */ /* 0x000fe40000010864 */
[----:B------:R-:W1:Y:S01]  /*10570*/  MUFU.EX2 R59, R60 ;  /* 0x0000003c003b7308 */ /* 0x000e620000000800 */
[----:B------:R-:W4:Y:S01]  /*10580*/  LDSM.16.MT88.4 R80, [R252+0x8000] ;  /* 0x00800000fc50783b */ /* 0x000f220000004200 */
[----:B------:R-:W-:Y:S02]  /*10590*/  FFMA.FTZ R199, R17, c[0x0][0x23c], -R20 ;  /* 0x00008f0011c77a23 */ /* 0x000fe40000010814 */
[--C-:B------:R-:W-:Y:S02]  /*105a0*/  FFMA.FTZ R106, R37, c[0x0][0x23c], -R100.reuse ;  /* 0x00008f00256a7a23 */ /* 0x100fe40000010864 */
[--C-:B------:R-:W-:Y:S02]  /*105b0*/  FFMA.FTZ R104, R57, c[0x0][0x23c], -R100.reuse ;  /* 0x00008f0039687a23 */ /* 0x100fe40000010864 */
[C---:B------:R-:W-:Y:S02]  /*105c0*/  FMUL.FTZ R58, R4.reuse, R166 ;  /* 0x000000a6043a7220 */ /* 0x040fe40000410000 */
[----:B------:R-:W-:Y:S01]  /*105d0*/  MUFU.EX2 R85, R85 ;  /* 0x0000005500557308 */ /* 0x000fe20000000800 */
[C---:B------:R-:W-:Y:S02]  /*105e0*/  FMUL.FTZ R14, R4.reuse, R134 ;  /* 0x00000086040e7220 */ /* 0x040fe40000410000 */
[C---:B------:R-:W-:Y:S01]  /*105f0*/  FMUL.FTZ R15, R4.reuse, R135 ;  /* 0x00000087040f7220 */ /* 0x040fe20000410000 */
[----:B--2---:R-:W-:Y:S01]  /*10600*/  F2FP.BF16.PACK_AB R78, R101, R102 ;  /* 0x00000066654e723e */ /* 0x004fe200000010ff */
[C---:B------:R-:W-:Y:S01]  /*10610*/  FMUL.FTZ R26, R4.reuse, R150 ;  /* 0x00000096041a7220 */ /* 0x040fe20000410000 */
[----:B------:R-:W-:Y:S01]  /*10620*/  MOV R150, R21 ;  /* 0x0000001500967202 */ /* 0x000fe20000000f00 */
[C---:B------:R-:W-:Y:S01]  /*10630*/  FMUL.FTZ R27, R4.reuse, R151 ;  /* 0x00000097041b7220 */ /* 0x040fe20000410000 */
[----:B------:R-:W-:Y:S01]  /*10640*/  MOV R151, R44 ;  /* 0x0000002c00977202 */ /* 0x000fe20000000f00 */
[C---:B------:R-:W-:Y:S01]  /*10650*/  FMUL.FTZ R31, R4.reuse, R139 ;  /* 0x0000008b041f7220 */ /* 0x040fe20000410000 */
[----:B------:R-:W2:Y:S01]  /*10660*/  MUFU.EX2 R9, R9 ;  /* 0x0000000900097308 */ /* 0x000ea20000000800 */
[C---:B------:R-:W-:Y:S01]  /*10670*/  FMUL.FTZ R42, R4.reuse, R158 ;  /* 0x0000009e042a7220 */ /* 0x040fe20000410000 */
[----:B------:R-:W-:Y:S01]  /*10680*/  MOV R139, R40 ;  /* 0x00000028008b7202 */ /* 0x000fe20000000f00 */
[C---:B------:R-:W-:Y:S01]  /*10690*/  FMUL.FTZ R46, R4.reuse, R146 ;  /* 0x00000092042e7220 */ /* 0x040fe20000410000 */
[----:B-1----:R-:W-:Y:S01]  /*106a0*/  MOV R166, R59 ;  /* 0x0000003b00a67202 */ /* 0x002fe20000000f00 */
[----:B------:R-:W-:Y:S01]  /*106b0*/  FMUL.FTZ R59, R4, R167 ;  /* 0x000000a7043b7220 */ /* 0x000fe20000410000 */
[----:B------:R-:W-:Y:S01]  /*106c0*/  MOV R167, R113 ;  /* 0x0000007100a77202 */ /* 0x000fe20000000f00 */
[----:B------:R-:W-:Y:S01]  /*106d0*/  FFMA.FTZ R113, R12, c[0x0][0x23c], -R100 ;  /* 0x00008f000c717a23 */ /* 0x000fe20000010864 */
[----:B------:R-:W-:Y:S01]  /*106e0*/  MOV R146, R29 ;  /* 0x0000001d00927202 */ /* 0x000fe20000000f00 */
[C---:B------:R-:W-:Y:S01]  /*106f0*/  FMUL.FTZ R47, R4.reuse, R147 ;  /* 0x00000093042f7220 */ /* 0x040fe20000410000 */
[----:B------:R-:W-:Y:S01]  /*10700*/  MUFU.EX2 R201, R201 ;  /* 0x000000c900c97308 */ /* 0x000fe20000000800 */
        /* <DEDUP_REMOVED lines=9> */
[----:B------:R-:W-:Y:S01]  /*107a0*/  MUFU.EX2 R199, R199 ;  /* 0x000000c700c77308 */ /* 0x000fe20000000800 */
[----:B------:R-:W-:Y:S02]  /*107b0*/  FMUL.FTZ R33, R69, R185 ;  /* 0x000000b945217220 */ /* 0x000fe40000410000 */
[--C-:B------:R-:W-:Y:S01]  /*107c0*/  FFMA.FTZ R185, R234, c[0x0][0x23c], -R186.reuse ;  /* 0x00008f00eab97a23 */ /* 0x100fe200000108ba */
[----:B--2---:R-:W-:Y:S01]  /*107d0*/  F2FP.BF16.PACK_AB R77, R9, R24 ;  /* 0x00000018094d723e */ /* 0x004fe200000010ff */
[C---:B------:R-:W-:Y:S02]  /*107e0*/  FMUL.FTZ R37, R69.reuse, R173 ;  /* 0x000000ad45257220 */ /* 0x040fe40000410000 */
[C---:B------:R-:W-:Y:S02]  /*107f0*/  FMUL.FTZ R48, R69.reuse, R192 ;  /* 0x000000c045307220 */ /* 0x040fe40000410000 */
[--C-:B------:R-:W-:Y:S01]  /*10800*/  FFMA.FTZ R192, R212, c[0x0][0x23c], -R197.reuse ;  /* 0x00008f00d4c07a23 */ /* 0x100fe200000108c5 */
[----:B------:R-:W1:Y:S01]  /*10810*/  MUFU.EX2 R11, R10 ;  /* 0x0000000a000b7308 */ /* 0x000e620000000800 */
[--C-:B------:R-:W-:Y:S02]  /*10820*/  FFMA.FTZ R174, R36, c[0x0][0x23c], -R197.reuse ;  /* 0x00008f0024ae7a23 */ /* 0x100fe400000108c5 */
[C---:B------:R-:W-:Y:S02]  /*10830*/  FMUL.FTZ R36, R69.reuse, R172 ;  /* 0x000000ac45247220 */ /* 0x040fe40000410000 */
[C---:B------:R-:W-:Y:S02]  /*10840*/  FMUL.FTZ R49, R69.reuse, R193 ;  /* 0x000000c145317220 */ /* 0x040fe40000410000 */
[--C-:B------:R-:W-:Y:S02]  /*10850*/  FFMA.FTZ R193, R162, c[0x0][0x23c], -R186.reuse ;  /* 0x00008f00a2c17a23 */ /* 0x100fe400000108ba */
[----:B------:R-:W-:Y:S01]  /*10860*/  FFMA.FTZ R162, R226, c[0x0][0x23c], -R186 ;  /* 0x00008f00e2a27a23 */ /* 0x000fe200000108ba */
[----:B------:R-:W2:Y:S01]  /*10870*/  MUFU.EX2 R70, R70 ;  /* 0x0000004600467308 */ /* 0x000ea20000000800 */
[----:B------:R-:W5:Y:S01]  /*10880*/  LDL.LU R226, [R1+0x70] ;  /* 0x0000700001e27983 */ /* 0x000f620000300800 */
[C---:B------:R-:W-:Y:S02]  /*10890*/  FMUL.FTZ R52, R69.reuse, R180 ;  /* 0x000000b445347220 */ /* 0x040fe40000410000 */
[----:B------:R-:W-:Y:S02]  /*108a0*/  FMUL.FTZ R53, R69, R181 ;  /* 0x000000b545357220 */ /* 0x000fe40000410000 */
[--C-:B------:R-:W-:Y:S02]  /*108b0*/  FFMA.FTZ R115, R115, c[0x0][0x23c], -R196.reuse ;  /* 0x00008f0073737a23 */ /* 0x100fe400000108c4 */
[----:B------:R-:W-:Y:S02]  /*108c0*/  FFMA.FTZ R112, R112, c[0x0][0x23c], -R196 ;  /* 0x00008f0070707a23 */ /* 0x000fe400000108c4 */
[----:B------:R-:W4:Y:S01]  /*108d0*/  MUFU.EX2 R174, R174 ;  /* 0x000000ae00ae7308 */ /* 0x000f220000000800 */
[--C-:B------:R-:W-:Y:S02]  /*108e0*/  FFMA.FTZ R171, R171, c[0x0][0x23c], -R186.reuse ;  /* 0x00008f00abab7a23 */ /* 0x100fe400000108ba */
[----:B------:R-:W-:Y:S01]  /*108f0*/  FFMA.FTZ R150, R150, c[0x0][0x23c], -R186 ;  /* 0x00008f0096967a23 */ /* 0x000fe200000108ba */
[----:B-1----:R-:W-:Y:S01]  /*10900*/  MOV R178, R11 ;  /* 0x0000000b00b27202 */ /* 0x002fe20000000f00 */
[C---:B------:R-:W-:Y:S01]  /*10910*/  FMUL.FTZ R10, R4.reuse, R142 ;  /* 0x0000008e040a7220 */ /* 0x040fe20000410000 */
[----:B------:R-:W-:Y:S01]  /*10920*/  MOV R142, R56 ;  /* 0x00000038008e7202 */ /* 0x000fe20000000f00 */
[----:B------:R-:W-:Y:S01]  /*10930*/  FMUL.FTZ R11, R4, R143 ;  /* 0x0000008f040b7220 */ /* 0x000fe20000410000 */
[----:B------:R-:W-:Y:S01]  /*10940*/  MOV R143, R79 ;  /* 0x0000004f008f7202 */ /* 0x000fe20000000f00 */
[--C-:B------:R-:W-:Y:S01]  /*10950*/  FFMA.FTZ R120, R120, c[0x0][0x23c], -R100.reuse ;  /* 0x00008f0078787a23 */ /* 0x100fe20000010864 */
[----:B------:R-:W-:Y:S01]  /*10960*/  MUFU.EX2 R163, R163 ;  /* 0x000000a300a37308 */ /* 0x000fe20000000800 */
[----:B------:R-:W-:Y:S01]  /*10970*/  F2FP.BF16.PACK_AB R79, R199, R201 ;  /* 0x000000c9c74f723e */ /* 0x000fe200000010ff */
[----:B------:R-:W-:Y:S02]  /*10980*/  FFMA.FTZ R119, R119, c[0x0][0x23c], -R100 ;  /* 0x00008f0077777a23 */ /* 0x000fe40000010864 */
[C---:B--2---:R-:W-:Y:S01]  /*10990*/  FMUL.FTZ R8, R70.reuse, R140 ;  /* 0x0000008c46087220 */ /* 0x044fe20000410000 */
[----:B------:R-:W-:Y:S01]  /*109a0*/  MOV R140, R32 ;  /* 0x00000020008c7202 */ /* 0x000fe20000000f00 */
[C---:B------:R-:W-:Y:S02]  /*109b0*/  FMUL.FTZ R12, R70.reuse, R132 ;  /* 0x00000084460c7220 */ /* 0x040fe40000410000 */
[C---:B------:R-:W-:Y:S02]  /*109c0*/  FMUL.FTZ R13, R70.reuse, R133 ;  /* 0x00000085460d7220 */ /* 0x040fe40000410000 */
[----:B------:R-:W-:Y:S01]  /*109d0*/  MUFU.EX2 R106, R106 ;  /* 0x0000006a006a7308 */ /* 0x000fe20000000800 */
[C---:B------:R-:W-:Y:S02]  /*109e0*/  FMUL.FTZ R24, R70.reuse, R148 ;  /* 0x0000009446187220 */ /* 0x040fe40000410000 */
[----:B------:R-:W-:Y:S01]  /*109f0*/  FMUL.FTZ R25, R70, R149 ;  /* 0x0000009546197220 */ /* 0x000fe20000410000 */
[----:B----4-:R-:W-:Y:S01]  /*10a00*/  F2FP.BF16.PACK_AB R87, R174, R178 ;  /* 0x000000b2ae57723e */ /* 0x010fe200000010ff */
[----:B------:R-:W-:Y:S02]  /*10a10*/  FMUL.FTZ R29, R70, R137 ;  /* 0x00000089461d7220 */ /* 0x000fe40000410000 */
[----:B------:R-:W-:Y:S02]  /*10a20*/  FMUL.FTZ R32, R69, R184 ;  /* 0x000000b845207220 */ /* 0x000fe40000410000 */
[--C-:B------:R-:W-:Y:S01]  /*10a30*/  FFMA.FTZ R184, R72, c[0x0][0x23c], -R197.reuse ;  /* 0x00008f0048b87a23 */ /* 0x100fe200000108c5 */
[----:B------:R-:W-:Y:S01]  /*10a40*/  MUFU.EX2 R104, R104 ;  /* 0x0000006800687308 */ /* 0x000fe20000000800 */
[C---:B------:R-:W-:Y:S02]  /*10a50*/  FMUL.FTZ R40, R70.reuse, R156 ;  /* 0x0000009c46287220 */ /* 0x040fe40000410000 */
[C---:B------:R-:W-:Y:S02]  /*10a60*/  FMUL.FTZ R41, R70.reuse, R157 ;  /* 0x0000009d46297220 */ /* 0x040fe40000410000 */
[C---:B------:R-:W-:Y:S02]  /*10a70*/  FMUL.FTZ R44, R70.reuse, R144 ;  /* 0x00000090462c7220 */ /* 0x040fe40000410000 */
[C---:B------:R-:W-:Y:S02]  /*10a80*/  FMUL.FTZ R45, R70.reuse, R145 ;  /* 0x00000091462d7220 */ /* 0x040fe40000410000 */
[C---:B------:R-:W-:Y:S01]  /*10a90*/  FMUL.FTZ R56, R70.reuse, R164 ;  /* 0x000000a446387220 */ /* 0x040fe20000410000 */
[----:B------:R-:W1:Y:S01]  /*10aa0*/  MUFU.EX2 R113, R113 ;  /* 0x0000007100717308 */ /* 0x000e620000000800 */
[----:B------:R-:W-:Y:S02]  /*10ab0*/  FADD.FTZ R134, R9, R16 ;  /* 0x0000001009867221 */ /* 0x000fe40000010000 */
[C---:B------:R-:W-:Y:S01]  /*10ac0*/  FMUL.FTZ R9, R70.reuse, R141 ;  /* 0x0000008d46097220 */ /* 0x040fe20000410000 */
[----:B------:R-:W-:Y:S01]  /*10ad0*/  MOV R141, R86 ;  /* 0x00000056008d7202 */ /* 0x000fe20000000f00 */
[C---:B------:R-:W-:Y:S02]  /*10ae0*/  FMUL.FTZ R16, R69.reuse, R176 ;  /* 0x000000b045107220 */ /* 0x040fe40000410000 */
[C---:B------:R-:W-:Y:S02]  /*10af0*/  FMUL.FTZ R57, R70.reuse, R165 ;  /* 0x000000a546397220 */ /* 0x040fe40000410000 */
[C---:B------:R-:W-:Y:S01]  /*10b00*/  FMUL.FTZ R60, R70.reuse, R152 ;  /* 0x00000098463c7220 */ /* 0x040fe20000410000 */
[----:B------:R-:W-:Y:S01]  /*10b10*/  MUFU.EX2 R115, R115 ;  /* 0x0000007300737308 */ /* 0x000fe20000000800 */
[----:B------:R-:W-:Y:S02]  /*10b20*/  FMUL.FTZ R61, R70, R153 ;  /* 0x00000099463d7220 */ /* 0x000fe40000410000 */
[--C-:B------:R-:W-:Y:S02]  /*10b30*/  FFMA.FTZ R169, R64, c[0x0][0x23c], -R197.reuse ;  /* 0x00008f0040a97a23 */ /* 0x100fe400000108c5 */
[----:B------:R-:W-:Y:S02]  /*10b40*/  FMUL.FTZ R64, R69, R188 ;  /* 0x000000bc45407220 */ /* 0x000fe40000410000 */
[----:B------:R-:W-:Y:S02]  /*10b50*/  FFMA.FTZ R152, R141, c[0x0][0x23c], -R196 ;  /* 0x00008f008d987a23 */ /* 0x000fe400000108c4 */
[--C-:B------:R-:W-:Y:S01]  /*10b60*/  FFMA.FTZ R173, R140, c[0x0][0x23c], -R186.reuse ;  /* 0x00008f008cad7a23 */ /* 0x100fe200000108ba */
[----:B------:R-:W-:Y:S01]  /*10b70*/  MUFU.EX2 R112, R112 ;  /* 0x0000007000707308 */ /* 0x000fe20000000800 */
[----:B------:R-:W-:Y:S02]  /*10b80*/  FFMA.FTZ R164, R228, c[0x0][0x23c], -R186 ;  /* 0x00008f00e4a47a23 */ /* 0x000fe400000108ba */
[----:B------:R-:W2:Y:S01]  /*10b90*/  LDL.LU R228, [R1+0x6c] ;  /* 0x00006c0001e47983 */ /* 0x000ea20000300800 */
[----:B-1----:R-:W-:Y:S01]  /*10ba0*/  F2FP.BF16.PACK_AB R86, R113, R104 ;  /* 0x000000687156723e */ /* 0x002fe200000010ff */
[--C-:B------:R-:W-:Y:S02]  /*10bb0*/  FFMA.FTZ R159, R159, c[0x0][0x23c], -R196.reuse ;  /* 0x00008f009f9f7a23 */ /* 0x100fe400000108c4 */
[--C-:B------:R-:W-:Y:S02]  /*10bc0*/  FFMA.FTZ R156, R147, c[0x0][0x23c], -R196.reuse ;  /* 0x00008f00939c7a23 */ /* 0x100fe400000108c4 */
[--C-:B------:R-:W-:Y:S01]  /*10bd0*/  FFMA.FTZ R148, R146, c[0x0][0x23c], -R196.reuse ;  /* 0x00008f0092947a23 */ /* 0x100fe200000108c4 */
[----:B------:R-:W-:Y:S01]  /*10be0*/  MUFU.EX2 R152, R152 ;  /* 0x0000009800987308 */ /* 0x000fe20000000800 */
[----:B------:R-:W-:Y:S02]  /*10bf0*/  FFMA.FTZ R139, R139, c[0x0][0x23c], -R196 ;  /* 0x00008f008b8b7a23 */ /* 0x000fe400000108c4 */
[--C-:B------:R-:W-:Y:S02]  /*10c00*/  FFMA.FTZ R177, R158, c[0x0][0x23c], -R186.reuse ;  /* 0x00008f009eb17a23 */ /* 0x100fe400000108ba */
[--C-:B------:R-:W-:Y:S02]  /*10c10*/  FFMA.FTZ R146, R138, c[0x0][0x23c], -R186.reuse ;  /* 0x00008f008a927a23 */ /* 0x100fe400000108ba */
[----:B------:R-:W-:Y:S02]  /*10c20*/  FFMA.FTZ R110, R110, c[0x0][0x23c], -R186 ;  /* 0x00008f006e6e7a23 */ /* 0x000fe400000108ba */
[----:B------:R-:W-:Y:S01]  /*10c30*/  FFMA.FTZ R157, R191, c[0x0][0x23c], -R100 ;  /* 0x00008f00bf9d7a23 */ /* 0x000fe20000010864 */
[----:B------:R-:W1:Y:S01]  /*10c40*/  MUFU.EX2 R173, R173 ;  /* 0x000000ad00ad7308 */ /* 0x000e620000000800 */
[----:B------:R-:W-:Y:S02]  /*10c50*/  FFMA.FTZ R191, R114, c[0x0][0x23c], -R186 ;  /* 0x00008f0072bf7a23 */ /* 0x000fe400000108ba */
[--C-:B------:R-:W-:Y:S02]  /*10c60*/  FFMA.FTZ R144, R190, c[0x0][0x23c], -R100.reuse ;  /* 0x00008f00be907a23 */ /* 0x100fe40000010864 */
[----:B------:R-:W-:Y:S02]  /*10c70*/  FFMA.FTZ R149, R183, c[0x0][0x23c], -R100 ;  /* 0x00008f00b7957a23 */ /* 0x000fe40000010864 */
[--C-:B------:R-:W-:Y:S02]  /*10c80*/  FFMA.FTZ R147, R187, c[0x0][0x23c], -R186.reuse ;  /* 0x00008f00bb937a23 */ /* 0x100fe400000108ba */
[--C-:B------:R-:W-:Y:S01]  /*10c90*/  FFMA.FTZ R187, R236, c[0x0][0x23c], -R186.reuse ;  /* 0x00008f00ecbb7a23 */ /* 0x100fe200000108ba */
[----:B------:R-:W-:Y:S01]  /*10ca0*/  MUFU.EX2 R171, R171 ;  /* 0x000000ab00ab7308 */ /* 0x000fe20000000800 */
[----:B------:R-:W-:Y:S02]  /*10cb0*/  FFMA.FTZ R158, R116, c[0x0][0x23c], -R186 ;  /* 0x00008f00749e7a23 */ /* 0x000fe400000108ba */
[--C-:B------:R-:W-:Y:S02]  /*10cc0*/  FFMA.FTZ R145, R235, c[0x0][0x23c], -R196.reuse ;  /* 0x00008f00eb917a23 */ /* 0x100fe400000108c4 */
[--C-:B------:R-:W-:Y:S02]  /*10cd0*/  FFMA.FTZ R138, R233, c[0x0][0x23c], -R196.reuse ;  /* 0x00008f00e98a7a23 */ /* 0x100fe400000108c4 */
[--C-:B------:R-:W-:Y:S02]  /*10ce0*/  FFMA.FTZ R137, R231, c[0x0][0x23c], -R196.reuse ;  /* 0x00008f00e7897a23 */ /* 0x100fe400000108c4 */
[----:B------:R-:W-:Y:S01]  /*10cf0*/  FFMA.FTZ R132, R229, c[0x0][0x23c], -R196 ;  /* 0x00008f00e5847a23 */ /* 0x000fe200000108c4 */
[----:B------:R-:W-:Y:S01]  /*10d00*/  MUFU.EX2 R150, R150 ;  /* 0x0000009600967308 */ /* 0x000fe20000000800 */
[--C-:B------:R-:W-:Y:S02]  /*10d10*/  FFMA.FTZ R167, R167, c[0x0][0x23c], -R197.reuse ;  /* 0x00008f00a7a77a23 */ /* 0x100fe400000108c5 */
[--C-:B------:R-:W-:Y:S02]  /*10d20*/  FFMA.FTZ R154, R154, c[0x0][0x23c], -R197.reuse ;  /* 0x00008f009a9a7a23 */ /* 0x100fe400000108c5 */
[--C-:B------:R-:W-:Y:S02]  /*10d30*/  FFMA.FTZ R141, R224, c[0x0][0x23c], -R197.reuse ;  /* 0x00008f00e08d7a23 */ /* 0x100fe400000108c5 */
[--C-:B------:R-:W-:Y:S02]  /*10d40*/  FFMA.FTZ R153, R227, c[0x0][0x23c], -R100.reuse ;  /* 0x00008f00e3997a23 */ /* 0x100fe40000010864 */
[----:B------:R-:W-:Y:S01]  /*10d50*/  FFMA.FTZ R221, R221, c[0x0][0x23c], -R100 ;  /* 0x00008f00dddd7a23 */ /* 0x000fe20000010864 */
[----:B------:R-:W4:Y:S01]  /*10d60*/  MUFU.EX2 R167, R167 ;  /* 0x000000a700a77308 */ /* 0x000f220000000800 */
        /* <DEDUP_REMOVED lines=26> */
[----:B------:R-:W-:Y:S02]  /*10f10*/  FFMA.FTZ R143, R195, c[0x0][0x23c], -R186 ;  /* 0x00008f00c38f7a23 */ /* 0x000fe400000108ba */
        /* <DEDUP_REMOVED lines=9> */
[----:B------:R-:W-:Y:S02]  /*10fb0*/  FFMA.FTZ R71, R123, c[0x0][0x23c], -R196 ;  /* 0x00008f007b477a23 */ /* 0x000fe400000108c4 */
[--C-:B------:R-:W-:Y:S02]  /*10fc0*/  FFMA.FTZ R216, R215, c[0x0][0x23c], -R197.reuse ;  /* 0x00008f00d7d87a23 */ /* 0x100fe400000108c5 */
[----:B------:R-:W-:Y:S02]  /*10fd0*/  FADD.FTZ R134, R201, R134 ;  /* 0x00000086c9867221 */ /* 0x000fe40000010000 */
[--C-:B------:R-:W-:Y:S02]  /*10fe0*/  FFMA.FTZ R201, R217, c[0x0][0x23c], -R197.reuse ;  /* 0x00008f00d9c97a23 */ /* 0x100fe400000108c5 */
[----:B------:R-:W-:Y:S01]  /*10ff0*/  FFMA.FTZ R217, R128, c[0x0][0x23c], -R196 ;  /* 0x00008f0080d97a23 */ /* 0x000fe200000108c4 */
[----:B------:R-:W-:Y:S01]  /*11000*/  MUFU.EX2 R148, R148 ;  /* 0x0000009400947308 */ /* 0x000fe20000000800 */
[----:B------:R-:W-:Y:S02]  /*11010*/  FADD.FTZ R172, R199, R134 ;  /* 0x00000086c7ac7221 */ /* 0x000fe40000010000 */
[----:B------:R-:W-:Y:S02]  /*11020*/  FFMA.FTZ R199, R208, c[0x0][0x23c], -R196 ;  /* 0x00008f00d0c77a23 */ /* 0x000fe400000108c4 */
[--C-:B------:R-:W-:Y:S02]  /*11030*/  FFMA.FTZ R134, R222, c[0x0][0x23c], -R197.reuse ;  /* 0x00008f00de867a23 */ /* 0x100fe400000108c5 */
[----:B------:R-:W-:Y:S02]  /*11040*/  FFMA.FTZ R222, R105, c[0x0][0x23c], -R100 ;  /* 0x00008f0069de7a23 */ /* 0x000fe40000010864 */
[--C-:B------:R-:W-:Y:S01]  /*11050*/  FFMA.FTZ R118, R118, c[0x0][0x23c], -R197.reuse ;  /* 0x00008f0076767a23 */ /* 0x100fe200000108c5 */
[----:B------:R-:W-:Y:S01]  /*11060*/  MUFU.EX2 R177, R177 ;  /* 0x000000b100b17308 */ /* 0x000fe20000000800 */
[--C-:B------:R-:W-:Y:S02]  /*11070*/  FFMA.FTZ R183, R218, c[0x0][0x23c], -R197.reuse ;  /* 0x00008f00dab77a23 */ /* 0x100fe400000108c5 */
[--C-:B------:R-:W-:Y:S02]  /*11080*/  FFMA.FTZ R218, R213, c[0x0][0x23c], -R197.reuse ;  /* 0x00008f00d5da7a23 */ /* 0x100fe400000108c5 */
[----:B-1----:R-:W-:Y:S02]  /*11090*/  FADD.FTZ R213, R173, R172 ;  /* 0x000000acadd57221 */ /* 0x002fe40000010000 */
[----:B------:R-:W-:Y:S02]  /*110a0*/  FFMA.FTZ R172, R130, c[0x0][0x23c], -R196 ;  /* 0x00008f0082ac7a23 */ /* 0x000fe400000108c4 */
[--C-:B------:R-:W-:Y:S01]  /*110b0*/  FFMA.FTZ R219, R219, c[0x0][0x23c], -R197.reuse ;  /* 0x00008f00dbdb7a23 */ /* 0x100fe200000108c5 */
[----:B------:R-:W-:Y:S01]  /*110c0*/  MUFU.EX2 R146, R146 ;  /* 0x0000009200927308 */ /* 0x000fe20000000800 */
[----:B------:R-:W-:Y:S09]  /*110d0*/  FFMA.FTZ R211, R211, c[0x0][0x23c], -R197 ;  /* 0x00008f00d3d37a23 */ /* 0x000ff200000108c5 */
[----:B------:R-:W-:Y:S10]  /*110e0*/  MUFU.EX2 R175, R175 ;  /* 0x000000af00af7308 */ /* 0x000ff40000000800 */
[----:B------:R-:W-:Y:S01]  /*110f0*/  MUFU.EX2 R140, R140 ;  /* 0x0000008c008c7308 */ /* 0x000fe20000000800 */
[----:B---3--:R-:W-:Y:S01]  /*11100*/  FFMA.FTZ R135, R4, R5, R85 ;  /* 0x0000000504877223 */ /* 0x008fe20000010055 */
[----:B------:R-:W-:Y:S01]  /*11110*/  F2FP.BF16.PACK_AB R85, R166, R85 ;  /* 0x00000055a655723e */ /* 0x000fe200000010ff */
[C---:B------:R-:W-:Y:S01]  /*11120*/  FMUL.FTZ R4, R69.reuse, R160 ;  /* 0x000000a045047220 */ /* 0x040fe20000410000 */
[----:B------:R-:W-:Y:S01]  /*11130*/  MOV R160, R28 ;  /* 0x0000001c00a07202 */ /* 0x000fe20000000f00 */
[----:B------:R-:W-:Y:S01]  /*11140*/  FMUL.FTZ R5, R69, R161 ;  /* 0x000000a145057220 */ /* 0x000fe20000410000 */
[----:B------:R-:W-:Y:S01]  /*11150*/  MOV R161, R84 ;  /* 0x0000005400a17202 */ /* 0x000fe20000000f00 */
[----:B------:R-:W-:Y:S01]  /*11160*/  FMUL.FTZ R28, R70, R136 ;  /* 0x00000088461c7220 */ /* 0x000fe20000410000 */
[----:B------:R-:W-:Y:S01]  /*11170*/  F2FP.BF16.PACK_AB R84, R106, R163 ;  /* 0x000000a36a54723e */ /* 0x000fe200000010ff */
[----:B------:R-:W-:Y:S01]  /*11180*/  FFMA.FTZ R176, R160, c[0x0][0x23c], -R186 ;  /* 0x00008f00a0b07a23 */ /* 0x000fe200000108ba */
[----:B------:R-:W-:Y:S01]  /*11190*/  MUFU.EX2 R108, R108 ;  /* 0x0000006c006c7308 */ /* 0x000fe20000000800 */
[----:B------:R-:W-:Y:S01]  /*111a0*/  FFMA.FTZ R161, R161, c[0x0][0x23c], -R196 ;  /* 0x00008f00a1a17a23 */ /* 0x000fe200000108c4 */
[-C--:B------:R-:W-:Y:S05]  /*111b0*/  HMMA.16816.F32.BF16 R4, R76, R80.reuse, R4 ;  /* 0x000000504c04723c */ /* 0x080fea0000041804 */
[----:B------:R-:W-:Y:S01]  /*111c0*/  FFMA.FTZ R136, R194, c[0x0][0x23c], -R186 ;  /* 0x00008f00c2887a23 */ /* 0x000fe200000108ba */
[----:B------:R-:W-:Y:S01]  /*111d0*/  MOV R160, R170 ;  /* 0x000000aa00a07202 */ /* 0x000fe20000000f00 */
[--C-:B------:R-:W-:Y:S01]  /*111e0*/  FFMA.FTZ R194, R214, c[0x0][0x23c], -R197.reuse ;  /* 0x00008f00d6c27a23 */ /* 0x100fe200000108c5 */
[C---:B------:R-:W-:Y:S01]  /*111f0*/  HMMA.16816.F32.BF16 R8, R84.reuse, R80, R8 ;  /* 0x000000505408723c */ /* 0x040fe20000041808 */
[----:B------:R-:W-:Y:S03]  /*11200*/  MUFU.EX2 R161, R161 ;  /* 0x000000a100a17308 */ /* 0x000fe60000000800 */
[--C-:B------:R-:W-:Y:S02]  /*11210*/  FFMA.FTZ R165, R160, c[0x0][0x23c], -R100.reuse ;  /* 0x00008f00a0a57a23 */ /* 0x100fe40000010864 */
[----:B------:R-:W-:Y:S02]  /*11220*/  FFMA.FTZ R160, R155, c[0x0][0x23c], -R100 ;  /* 0x00008f009ba07a23 */ /* 0x000fe40000010864 */
[-C--:B------:R-:W-:Y:S03]  /*11230*/  HMMA.16816.F32.BF16 R12, R84, R82.reuse, R12 ;  /* 0x00000052540c723c */ /* 0x080fe6000004180c */
[----:B------:R-:W-:Y:S01]  /*11240*/  MUFU.EX2 R176, R176 ;  /* 0x000000b000b07308 */ /* 0x000fe20000000800 */
[----:B------:R-:W-:Y:S02]  /*11250*/  FFMA.FTZ R155, R151, c[0x0][0x23c], -R186 ;  /* 0x00008f00979b7a23 */ /* 0x000fe400000108ba */
[----:B------:R-:W-:Y:S02]  /*11260*/  FFMA.FTZ R214, R127, c[0x0][0x23c], -R196 ;  /* 0x00008f007fd67a23 */ /* 0x000fe400000108c4 */
[C---:B------:R-:W-:Y:S01]  /*11270*/  HMMA.16816.F32.BF16 R16, R76.reuse, R82, R16 ;  /* 0x000000524c10723c */ /* 0x040fe20000041810 */
[----:B------:R-:W1:Y:S03]  /*11280*/  LDSM.16.MT88.4 R80, [R250+0x8000] ;  /* 0x00800000fa50783b */ /* 0x000e660000004200 */
[--C-:B------:R-:W-:Y:S01]  /*11290*/  FFMA.FTZ R170, R65, c[0x0][0x23c], -R197.reuse ;  /* 0x00008f0041aa7a23 */ /* 0x100fe200000108c5 */
[----:B------:R-:W-:Y:S01]  /*112a0*/  MUFU.EX2 R157, R157 ;  /* 0x0000009d009d7308 */ /* 0x000fe20000000800 */
[----:B------:R-:W-:Y:S02]  /*112b0*/  FMUL.FTZ R65, R69, R189 ;  /* 0x000000bd45417220 */ /* 0x000fe40000410000 */
[----:B------:R-:W-:Y:S04]  /*112c0*/  FFMA.FTZ R151, R142, c[0x0][0x23c], -R197 ;  /* 0x00008f008e977a23 */ /* 0x000fe800000108c5 */
[--C-:B------:R-:W-:Y:S02]  /*112d0*/  FFMA.FTZ R142, R179, c[0x0][0x23c], -R186.reuse ;  /* 0x00008f00b38e7a23 */ /* 0x100fe400000108ba */
[--C-:B------:R-:W-:Y:S01]  /*112e0*/  FFMA.FTZ R179, R232, c[0x0][0x23c], -R186.reuse ;  /* 0x00008f00e8b37a23 */ /* 0x100fe200000108ba */
[----:B------:R-:W-:Y:S01]  /*112f0*/  MUFU.EX2 R151, R151 ;  /* 0x0000009700977308 */ /* 0x000fe20000000800 */
[----:B------:R-:W-:Y:S02]  /*11300*/  FADD.FTZ R135, R166, R135 ;  /* 0x00000087a6877221 */ /* 0x000fe40000010000 */
[----:B------:R-:W-:Y:S02]  /*11310*/  FFMA.FTZ R166, R230, c[0x0][0x23c], -R186 ;  /* 0x00008f00e6a67a23 */ /* 0x000fe400000108ba */
[----:B------:R-:W-:Y:S02]  /*11320*/  FFMA.FTZ R186, R74, c[0x0][0x23c], -R197 ;  /* 0x00008f004aba7a23 */ /* 0x000fe400000108c5 */
[----:B------:R-:W-:Y:S02]  /*11330*/  FADD.FTZ R135, R178, R135 ;  /* 0x00000087b2877221 */ /* 0x000fe40000010000 */
[----:B------:R-:W-:Y:S01]  /*11340*/  FFMA.FTZ R178, R73, c[0x0][0x23c], -R197 ;  /* 0x00008f0049b27a23 */ /* 0x000fe200000108c5 */
[----:B------:R-:W-:Y:S01]  /*11350*/  MUFU.EX2 R144, R144 ;  /* 0x0000009000907308 */ /* 0x000fe20000000800 */
[----:B------:R-:W-:Y:S02]  /*11360*/  FADD.FTZ R174, R174, R135 ;  /* 0x00000087aeae7221 */ /* 0x000fe40000010000 */
[----:B------:R-:W-:Y:S02]  /*11370*/  FFMA.FTZ R189, R75, c[0x0][0x23c], -R197 ;  /* 0x00008f004bbd7a23 */ /* 0x000fe400000108c5 */
[----:B----4-:R-:W-:Y:S05]  /*11380*/  FADD.FTZ R215, R167, R174 ;  /* 0x000000aea7d77221 */ /* 0x010fea0000010000 */
[----:B------:R-:W-:Y:S01]  /*11390*/  MUFU.EX2 R174, R193 ;  /* 0x000000c100ae7308 */ /* 0x000fe20000000800 */
[----:B-----5:R-:W-:Y:S04]  /*113a0*/  FFMA.FTZ R226, R69, R226, R88 ;  /* 0x000000e245e27223 */ /* 0x020fe80000010058 */
[----:B------:R-:W-:Y:S01]  /*113b0*/  FADD.FTZ R103, R103, R226 ;  /* 0x000000e267677221 */ /* 0x000fe20000010000 */
[-C--:B-1----:R-:W-:Y:S03]  /*113c0*/  HMMA.16816.F32.BF16 R20, R76, R80.reuse, R20 ;  /* 0x000000504c14723c */ /* 0x082fe60000041814 */
[----:B------:R-:W-:Y:S01]  /*113d0*/  FADD.FTZ R102, R102, R103 ;  /* 0x0000006766667221 */ /* 0x000fe20000010000 */
[----:B------:R-:W-:Y:S03]  /*113e0*/  MUFU.EX2 R69, R195 ;  /* 0x000000c300457308 */ /* 0x000fe60000000800 */
[----:B------:R-:W-:Y:S01]  /*113f0*/  FADD.FTZ R102, R101, R102 ;  /* 0x0000006665667221 */ /* 0x000fe20000010000 */
[C---:B------:R-:W-:Y:S06]  /*11400*/  HMMA.16816.F32.BF16 R24, R84.reuse, R80, R24 ;  /* 0x000000505418723c */ /* 0x040fec0000041818 */
[----:B------:R-:W-:Y:S02]  /*11410*/  MUFU.EX2 R101, R185 ;  /* 0x000000b900657308 */ /* 0x000fe40000000800 */
[-C--:B------:R-:W-:Y:S08]  /*11420*/  HMMA.16816.F32.BF16 R28, R84, R82.reuse, R28 ;  /* 0x00000052541c723c */ /* 0x080ff0000004181c */
[C---:B------:R-:W-:Y:S01]  /*11430*/  HMMA.16816.F32.BF16 R32, R76.reuse, R82, R32 ;  /* 0x000000524c20723c */ /* 0x040fe20000041820 */
[----:B------:R-:W1:Y:S01]  /*11440*/  LDSM.16.MT88.4 R80, [R249+0x8000] ;  /* 0x00800000f950783b */ /* 0x000e620000004200 */
[----:B------:R-:W-:Y:S10]  /*11450*/  MUFU.EX2 R103, R192 ;  /* 0x000000c000677308 */ /* 0x000ff40000000800 */
[----:B------:R-:W-:Y:S10]  /*11460*/  MUFU.EX2 R149, R149 ;  /* 0x0000009500957308 */ /* 0x000ff40000000800 */
[----:B------:R3:W-:Y:S10]  /*11470*/  MUFU.EX2 R124, R210 ;  /* 0x000000d2007c7308 */ /* 0x0007f40000000800 */
[----:B------:R4:W-:Y:S01]  /*11480*/  MUFU.EX2 R123, R205 ;  /* 0x000000cd007b7308 */ /* 0x0009e20000000800 */
[-C--:B-1----:R-:W-:Y:S09]  /*11490*/  HMMA.16816.F32.BF16 R36, R76, R80.reuse, R36 ;  /* 0x000000504c24723c */ /* 0x082ff20000041824 */
[----:B------:R-:W-:Y:S03]  /*114a0*/  MUFU.EX2 R206, R207 ;  /* 0x000000cf00ce7308 */ /* 0x000fe60000000800 */
[----:B--2---:R-:W-:Y:S02]  /*114b0*/  FFMA.FTZ R163, R70, R228, R163 ;  /* 0x000000e446a37223 */ /* 0x004fe400000100a3 */
[--C-:B---3--:R-:W-:Y:S02]  /*114c0*/  FFMA.FTZ R210, R89, c[0x0][0x23c], -R100.reuse ;  /* 0x00008f0059d27a23 */ /* 0x108fe40000010864 */
[----:B------:R-:W-:Y:S01]  /*114d0*/  FADD.FTZ R163, R106, R163 ;  /* 0x000000a36aa37221 */ /* 0x000fe20000010000 */
[C---:B------:R-:W-:Y:S02]  /*114e0*/  HMMA.16816.F32.BF16 R40, R84.reuse, R80, R40 ;  /* 0x000000505428723c */ /* 0x040fe40000041828 */
[----:B------:R1:W-:Y:S02]  /*114f0*/  MUFU.EX2 R207, R194 ;  /* 0x000000c200cf7308 */ /* 0x0003e40000000800 */
[----:B------:R-:W-:Y:S02]  /*11500*/  FADD.FTZ R104, R104, R163 ;  /* 0x000000a368687221 */ /* 0x000fe40000010000 */
[----:B----4-:R-:W-:Y:S02]  /*11510*/  FFMA.FTZ R205, R91, c[0x0][0x23c], -R100 ;  /* 0x00008f005bcd7a23 */ /* 0x010fe40000010864 */
[-C--:B------:R-:W-:Y:S04]  /*11520*/  HMMA.16816.F32.BF16 R44, R84, R82.reuse, R44 ;  /* 0x00000052542c723c */ /* 0x080fe8000004182c */
[----:B------:R-:W-:Y:S01]  /*11530*/  FADD.FTZ R104, R113, R104 ;  /* 0x0000006871687221 */ /* 0x000fe20000010000 */
[----:B------:R-:W2:Y:S03]  /*11540*/  MUFU.EX2 R170, R170 ;  /* 0x000000aa00aa7308 */ /* 0x000ea60000000800 */
[C---:B------:R-:W-:Y:S01]  /*11550*/  HMMA.16816.F32.BF16 R48, R76.reuse, R82, R48 ;  /* 0x000000524c30723c */ /* 0x040fe20000041830 */
[----:B------:R-:W3:Y:S06]  /*11560*/  LDSM.16.MT88.4 R80, [R248+0x8000] ;  /* 0x00800000f850783b */ /* 0x000eec0000004200 */
[----:B------:R-:W-:Y:S02]  /*11570*/  MUFU.EX2 R165, R165 ;  /* 0x000000a500a57308 */ /* 0x000fe40000000800 */
[----:B-1----:R-:W-:Y:S08]  /*11580*/  LDSM.16.MT88.4 R192, [R249+0xb800] ;  /* 0x00b80000f9c0783b */ /* 0x002ff00000004200 */
[----:B------:R-:W1:Y:S10]  /*11590*/  MUFU.EX2 R160, R160 ;  /* 0x000000a000a07308 */ /* 0x000e740000000800 */
[----:B------:R-:W-:Y:S10]  /*115a0*/  MUFU.EX2 R159, R159 ;  /* 0x0000009f009f7308 */ /* 0x000ff40000000800 */
[----:B------:R-:W-:Y:S01]  /*115b0*/  MUFU.EX2 R139, R139 ;  /* 0x0000008b008b7308 */ /* 0x000fe20000000800 */
[-C--:B---3--:R-:W-:Y:S09]  /*115c0*/  HMMA.16816.F32.BF16 R52, R76, R80.reuse, R52 ;  /* 0x000000504c34723c */ /* 0x088ff20000041834 */
[----:B------:R-:W-:Y:S01]  /*115d0*/  MUFU.EX2 R155, R155 ;  /* 0x0000009b009b7308 */ /* 0x000fe20000000800 */
[C---:B------:R-:W-:Y:S08]  /*115e0*/  HMMA.16816.F32.BF16 R56, R84.reuse, R80, R56 ;  /* 0x000000505438723c */ /* 0x040ff00000041838 */
[-C--:B------:R-:W-:Y:S01]  /*115f0*/  HMMA.16816.F32.BF16 R60, R84, R82.reuse, R60 ;  /* 0x00000052543c723c */ /* 0x080fe2000004183c */
[----:B------:R-:W-:Y:S06]  /*11600*/  MUFU.EX2 R110, R110 ;  /* 0x0000006e006e7308 */ /* 0x000fec0000000800 */
[----:B--2---:R-:W-:Y:S01]  /*11610*/  F2FP.BF16.PACK_AB R85, R170, R167 ;  /* 0x000000a7aa55723e */ /* 0x004fe200000010ff */
[----:B------:R-:W-:Y:S01]  /*11620*/  HMMA.16816.F32.BF16 R64, R76, R82, R64 ;  /* 0x000000524c40723c */ /* 0x000fe20000041840 */
[----:B------:R-:W2:Y:S02]  /*11630*/  LDSM.16.MT88.4 R80, [R252+0x8800] ;  /* 0x00880000fc50783b */ /* 0x000ea40000004200 */
[----:B------:R3:W-:Y:S01]  /*11640*/  MUFU.EX2 R135, R147 ;  /* 0x0000009300877308 */ /* 0x0007e20000000800 */
[----:B------:R-:W-:Y:S01]  /*11650*/  F2FP.BF16.PACK_AB R87, R154, R169 ;  /* 0x000000a99a57723e */ /* 0x000fe200000010ff */
[--C-:B------:R-:W-:Y:S01]  /*11660*/  FFMA.FTZ R167, R129, c[0x0][0x23c], -R196.reuse ;  /* 0x00008f0081a77a23 */ /* 0x100fe200000108c4 */
[----:B-1----:R-:W-:Y:S01]  /*11670*/  F2FP.BF16.PACK_AB R84, R160, R165 ;  /* 0x000000a5a054723e */ /* 0x002fe200000010ff */
[----:B------:R-:W-:Y:S01]  /*11680*/  FADD.FTZ R170, R170, R215 ;  /* 0x000000d7aaaa7221 */ /* 0x000fe20000010000 */
[----:B------:R-:W-:Y:S04]  /*11690*/  F2FP.BF16.PACK_AB R76, R152, R161 ;  /* 0x000000a1984c723e */ /* 0x000fe800000010ff */
[----:B------:R-:W-:Y:S01]  /*116a0*/  F2FP.BF16.PACK_AB R78, R112, R115 ;  /* 0x00000073704e723e */ /* 0x000fe200000010ff */
[----:B------:R1:W4:Y:S01]  /*116b0*/  MUFU.EX2 R116, R142 ;  /* 0x0000008e00747308 */ /* 0x0003220000000800 */
[C---:B------:R-:W-:Y:S01]  /*116c0*/  F2FP.BF16.PACK_AB R77, R176.reuse, R173 ;  /* 0x000000adb04d723e */ /* 0x040fe200000010ff */
[----:B------:R-:W-:Y:S01]  /*116d0*/  FADD.FTZ R176, R176, R213 ;  /* 0x000000d5b0b07221 */ /* 0x000fe20000010000 */
[----:B------:R-:W-:Y:S01]  /*116e0*/  F2FP.BF16.PACK_AB R79, R150, R171 ;  /* 0x000000ab964f723e */ /* 0x000fe200000010ff */
[--C-:B------:R-:W-:Y:S01]  /*116f0*/  FFMA.FTZ R173, R131, c[0x0][0x23c], -R196.reuse ;  /* 0x00008f0083ad7a23 */ /* 0x100fe200000108c4 */
[----:B------:R-:W-:Y:S01]  /*11700*/  F2FP.BF16.PACK_AB R86, R119, R120 ;  /* 0x000000787756723e */ /* 0x000fe200000010ff */
[----:B------:R-:W-:Y:S02]  /*11710*/  FFMA.FTZ R196, R90, c[0x0][0x23c], -R196 ;  /* 0x00008f005ac47a23 */ /* 0x000fe400000108c4 */
[----:B------:R-:W-:Y:S01]  /*11720*/  LDSM.16.MT88.4 R88, [R250+0xa000] ;  /* 0x00a00000fa58783b */ /* 0x000fe20000004200 */
[----:B------:R-:W-:Y:S01]  /*11730*/  FADD.FTZ R171, R171, R176 ;  /* 0x000000b0abab7221 */ /* 0x000fe20000010000 */
[----:B------:R-:W-:Y:S01]  /*11740*/  MUFU.EX2 R145, R145 ;  /* 0x0000009100917308 */ /* 0x000fe20000000800 */
[----:B------:R-:W-:Y:S02]  /*11750*/  FADD.FTZ R169, R169, R170 ;  /* 0x000000aaa9a97221 */ /* 0x000fe40000010000 */
[----:B------:R-:W-:Y:S02]  /*11760*/  FADD.FTZ R150, R150, R171 ;  /* 0x000000ab96967221 */ /* 0x000fe40000010000 */
[--C-:B---3--:R-:W-:Y:S02]  /*11770*/  FFMA.FTZ R147, R223, c[0x0][0x23c], -R100.reuse ;  /* 0x00008f00df937a23 */ /* 0x108fe40000010864 */
[----:B------:R-:W-:Y:S03]  /*11780*/  FADD.FTZ R154, R154, R169 ;  /* 0x000000a99a9a7221 */ /* 0x000fe60000010000 */
[----:B------:R-:W-:Y:S01]  /*11790*/  MUFU.EX2 R196, R196 ;  /* 0x000000c400c47308 */ /* 0x000fe20000000800 */
[--C-:B-1----:R-:W-:Y:S01]  /*117a0*/  FFMA.FTZ R142, R225, c[0x0][0x23c], -R100.reuse ;  /* 0x00008f00e18e7a23 */ /* 0x102fe20000010864 */
[----:B----4-:R-:W-:Y:S01]  /*117b0*/  F2FP.BF16.PACK_AB R75, R116, R135 ;  /* 0x00000087744b723e */ /* 0x010fe200000010ff */
[-C--:B--2---:R-:W-:Y:S07]  /*117c0*/  HMMA.16816.F32.BF16 R4, R76, R80.reuse, R4 ;  /* 0x000000504c04723c */ /* 0x084fee0000041804 */
[----:B------:R-:W1:Y:S01]  /*117d0*/  MUFU.EX2 R138, R138 ;  /* 0x0000008a008a7308 */ /* 0x000e620000000800 */
[C---:B------:R-:W-:Y:S09]  /*117e0*/  HMMA.16816.F32.BF16 R8, R84.reuse, R80, R8 ;  /* 0x000000505408723c */ /* 0x040ff20000041808 */
[----:B------:R-:W-:Y:S01]  /*117f0*/  MUFU.EX2 R137, R137 ;  /* 0x0000008900897308 */ /* 0x000fe20000000800 */
[-C--:B------:R-:W-:Y:S09]  /*11800*/  HMMA.16816.F32.BF16 R12, R84, R82.reuse, R12 ;  /* 0x00000052540c723c */ /* 0x080ff2000004180c */
[----:B------:R-:W2:Y:S01]  /*11810*/  MUFU.EX2 R132, R132 ;  /* 0x0000008400847308 */ /* 0x000ea20000000800 */
[C---:B------:R-:W-:Y:S01]  /*11820*/  HMMA.16816.F32.BF16 R16, R76.reuse, R82, R16 ;  /* 0x000000524c10723c */ /* 0x040fe20000041810 */
[----:B------:R-:W3:Y:S03]  /*11830*/  LDSM.16.MT88.4 R80, [R250+0x8800] ;  /* 0x00880000fa50783b */ /* 0x000ee60000004200 */
[----:B-1----:R-:W-:Y:S05]  /*11840*/  F2FP.BF16.PACK_AB R72, R138, R145 ;  /* 0x000000918a48723e */ /* 0x002fea00000010ff */
[----:B------:R-:W-:Y:S10]  /*11850*/  MUFU.EX2 R143, R143 ;  /* 0x0000008f008f7308 */ /* 0x000ff40000000800 */
[----:B------:R-:W1:Y:S01]  /*11860*/  MUFU.EX2 R136, R136 ;  /* 0x0000008800887308 */ /* 0x000e620000000800 */
[----:B--2---:R-:W-:Y:S09]  /*11870*/  F2FP.BF16.PACK_AB R74, R132, R137 ;  /* 0x00000089844a723e */ /* 0x004ff200000010ff */
[----:B------:R-:W-:Y:S10]  /*11880*/  MUFU.EX2 R141, R141 ;  /* 0x0000008d008d7308 */ /* 0x000ff40000000800 */
[----:B------:R-:W-:Y:S01]  /*11890*/  MUFU.EX2 R134, R134 ;  /* 0x0000008600867308 */ /* 0x000fe20000000800 */
[-C--:B---3--:R-:W-:Y:S03]  /*118a0*/  HMMA.16816.F32.BF16 R20, R76, R80.reuse, R20 ;  /* 0x000000504c14723c */ /* 0x088fe60000041814 */
[----:B-1----:R-:W-:Y:S06]  /*118b0*/  F2FP.BF16.PACK_AB R73, R136, R143 ;  /* 0x0000008f8849723e */ /* 0x002fec00000010ff */
        /* <DEDUP_REMOVED lines=9> */
[----:B------:R2:W-:Y:S01]  /*11950*/  MUFU.EX2 R130, R173 ;  /* 0x000000ad00827308 */ /* 0x0005e20000000800 */
[-C--:B-1----:R-:W-:Y:S09]  /*11960*/  HMMA.16816.F32.BF16 R36, R76, R80.reuse, R36 ;  /* 0x000000504c24723c */ /* 0x082ff20000041824 */
[----:B------:R1:W-:Y:S01]  /*11970*/  MUFU.EX2 R126, R214 ;  /* 0x000000d6007e7308 */ /* 0x0003e20000000800 */
[C---:B------:R-:W-:Y:S09]  /*11980*/  HMMA.16816.F32.BF16 R40, R84.reuse, R80, R40 ;  /* 0x000000505428723c */ /* 0x040ff20000041828 */
[----:B------:R-:W-:Y:S01]  /*11990*/  MUFU.EX2 R208, R209 ;  /* 0x000000d100d07308 */ /* 0x000fe20000000800 */
[-C--:B------:R-:W-:Y:S03]  /*119a0*/  HMMA.16816.F32.BF16 R44, R84, R82.reuse, R44 ;  /* 0x00000052542c723c */ /* 0x080fe6000004182c */
[--C-:B--2---:R-:W-:Y:S06]  /*119b0*/  FFMA.FTZ R173, R121, c[0x0][0x23c], -R100.reuse ;  /* 0x00008f0079ad7a23 */ /* 0x104fec0000010864 */
[----:B------:R-:W-:Y:S01]  /*119c0*/  MUFU.EX2 R199, R199 ;  /* 0x000000c700c77308 */ /* 0x000fe20000000800 */
[C---:B------:R-:W-:Y:S01]  /*119d0*/  HMMA.16816.F32.BF16 R48, R76.reuse, R82, R48 ;  /* 0x000000524c30723c */ /* 0x040fe20000041830 */
[----:B------:R-:W2:Y:S03]  /*119e0*/  LDSM.16.MT88.4 R80, [R248+0x8800] ;  /* 0x00880000f850783b */ /* 0x000ea60000004200 */
[----:B-1----:R-:W-:Y:S05]  /*119f0*/  FFMA.FTZ R214, R117, c[0x0][0x23c], -R100 ;  /* 0x00008f0075d67a23 */ /* 0x002fea0000010864 */
[----:B------:R-:W-:Y:S10]  /*11a00*/  MUFU.EX2 R181, R181 ;  /* 0x000000b500b57308 */ /* 0x000ff40000000800 */
[----:B------:R-:W-:Y:S10]  /*11a10*/  MUFU.EX2 R131, R204 ;  /* 0x000000cc00837308 */ /* 0x000ff40000000800 */
[----:B------:R-:W-:Y:S10]  /*11a20*/  MUFU.EX2 R128, R167 ;  /* 0x000000a700807308 */ /* 0x000ff40000000800 */
[----:B------:R-:W-:Y:S01]  /*11a30*/  MUFU.EX2 R204, R242 ;  /* 0x000000f200cc7308 */ /* 0x000fe20000000800 */
[-C--:B--2---:R-:W-:Y:S09]  /*11a40*/  HMMA.16816.F32.BF16 R52, R76, R80.reuse, R52 ;  /* 0x000000504c34723c */ /* 0x084ff20000041834 */
[----:B------:R-:W-:Y:S01]  /*11a50*/  MUFU.EX2 R167, R241 ;  /* 0x000000f100a77308 */ /* 0x000fe20000000800 */
[C---:B------:R-:W-:Y:S08]  /*11a60*/  HMMA.16816.F32.BF16 R56, R84.reuse, R80, R56 ;  /* 0x000000505438723c */ /* 0x040ff00000041838 */
[-C--:B------:R-:W-:Y:S01]  /*11a70*/  HMMA.16816.F32.BF16 R60, R84, R82.reuse, R60 ;  /* 0x00000052543c723c */ /* 0x080fe2000004183c */
[----:B------:R-:W-:Y:S06]  /*11a80*/  MUFU.EX2 R129, R172 ;  /* 0x000000ac00817308 */ /* 0x000fec0000000800 */
[----:B------:R-:W-:Y:S01]  /*11a90*/  F2FP.BF16.PACK_AB R85, R140, R175 ;  /* 0x000000af8c55723e */ /* 0x000fe200000010ff */
[----:B------:R-:W-:Y:S01]  /*11aa0*/  HMMA.16816.F32.BF16 R64, R76, R82, R64 ;  /* 0x000000524c40723c */ /* 0x000fe20000041840 */
[----:B------:R-:W1:Y:S02]  /*11ab0*/  LDSM.16.MT88.4 R80, [R252+0x9000] ;  /* 0x00900000fc50783b */ /* 0x000e640000004200 */
[----:B------:R-:W-:Y:S01]  /*11ac0*/  MUFU.EX2 R172, R219 ;  /* 0x000000db00ac7308 */ /* 0x000fe20000000800 */
[----:B------:R-:W-:Y:S01]  /*11ad0*/  F2FP.BF16.PACK_AB R87, R108, R151 ;  /* 0x000000976c57723e */ /* 0x000fe200000010ff */
[----:B------:R-:W-:Y:S01]  /*11ae0*/  FADD.FTZ R175, R175, R154 ;  /* 0x0000009aafaf7221 */ /* 0x000fe20000010000 */
[----:B------:R-:W-:Y:S01]  /*11af0*/  F2FP.BF16.PACK_AB R84, R144, R157 ;  /* 0x0000009d9054723e */ /* 0x000fe200000010ff */
[--C-:B------:R-:W-:Y:S01]  /*11b00*/  FFMA.FTZ R76, R182, c[0x0][0x23c], -R100.reuse ;  /* 0x00008f00b64c7a23 */ /* 0x100fe20000010864 */
[----:B------:R-:W-:Y:S01]  /*11b10*/  F2FP.BF16.PACK_AB R78, R139, R148 ;  /* 0x000000948b4e723e */ /* 0x000fe200000010ff */
[----:B------:R-:W-:Y:S03]  /*11b20*/  FFMA.FTZ R154, R92, c[0x0][0x23c], -R100 ;  /* 0x00008f005c9a7a23 */ /* 0x000fe60000010864 */
[----:B------:R-:W-:Y:S01]  /*11b30*/  F2FP.BF16.PACK_AB R77, R146, R177 ;  /* 0x000000b1924d723e */ /* 0x000fe200000010ff */
[----:B------:R2:W3:Y:S01]  /*11b40*/  MUFU.EX2 R114, R76 ;  /* 0x0000004c00727308 */ /* 0x0004e20000000800 */
[----:B------:R-:W-:Y:S01]  /*11b50*/  F2FP.BF16.PACK_AB R79, R110, R155 ;  /* 0x0000009b6e4f723e */ /* 0x000fe200000010ff */
[----:B------:R-:W-:Y:S02]  /*11b60*/  FADD.FTZ R177, R177, R150 ;  /* 0x00000096b1b17221 */ /* 0x000fe40000010000 */
[----:B------:R-:W-:Y:S02]  /*11b70*/  FFMA.FTZ R150, R93, c[0x0][0x23c], -R100 ;  /* 0x00008f005d967a23 */ /* 0x000fe40000010864 */
[----:B------:R-:W-:Y:S02]  /*11b80*/  FADD.FTZ R146, R146, R177 ;  /* 0x000000b192927221 */ /* 0x000fe40000010000 */
[----:B------:R-:W-:Y:S02]  /*11b90*/  FFMA.FTZ R182, R122, c[0x0][0x23c], -R197 ;  /* 0x00008f007ab67a23 */ /* 0x000fe400000108c5 */
[----:B------:R-:W4:Y:S01]  /*11ba0*/  MUFU.EX2 R122, R221 ;  /* 0x000000dd007a7308 */ /* 0x000f220000000800 */
[----:B------:R-:W-:Y:S04]  /*11bb0*/  FADD.FTZ R155, R155, R146 ;  /* 0x000000929b9b7221 */ /* 0x000fe80000010000 */
[----:B------:R-:W-:Y:S04]  /*11bc0*/  FADD.FTZ R110, R110, R155 ;  /* 0x0000009b6e6e7221 */ /* 0x000fe80000010000 */
[----:B------:R-:W-:Y:S01]  /*11bd0*/  FADD.FTZ R143, R143, R110 ;  /* 0x0000006e8f8f7221 */ /* 0x000fe20000010000 */
[----:B------:R-:W-:Y:S03]  /*11be0*/  MUFU.EX2 R197, R243 ;  /* 0x000000f300c57308 */ /* 0x000fe60000000800 */
[----:B------:R-:W-:Y:S01]  /*11bf0*/  FADD.FTZ R136, R136, R143 ;  /* 0x0000008f88887221 */ /* 0x000fe20000010000 */
[----:B--2---:R-:W-:Y:S02]  /*11c00*/  F2FP.BF16.PACK_AB R76, R156, R159 ;  /* 0x0000009f9c4c723e */ /* 0x004fe400000010ff */
[----:B---3--:R-:W-:Y:S04]  /*11c10*/  F2FP.BF16.PACK_AB R86, R114, R149 ;  /* 0x000000957256723e */ /* 0x008fe800000010ff */
[----:B------:R-:W-:Y:S01]  /*11c20*/  MUFU.EX2 R183, R183 ;  /* 0x000000b700b77308 */ /* 0x000fe20000000800 */
[-C--:B-1----:R-:W-:Y:S08]  /*11c30*/  HMMA.16816.F32.BF16 R4, R76, R80.reuse, R4 ;  /* 0x000000504c04723c */ /* 0x082ff00000041804 */
        /* <DEDUP_REMOVED lines=34> */
[----:B------:R1:W-:Y:S01]  /*11e60*/  MUFU.EX2 R105, R188 ;  /* 0x000000bc00697308 */ /* 0x0003e20000000800 */
[C---:B------:R-:W-:Y:S08]  /*11e70*/  HMMA.16816.F32.BF16 R56, R84.reuse, R80, R56 ;  /* 0x000000505438723c */ /* 0x040ff00000041838 */
[-C--:B------:R-:W-:Y:S01]  /*11e80*/  HMMA.16816.F32.BF16 R60, R84, R82.reuse, R60 ;  /* 0x00000052543c723c */ /* 0x080fe2000004183c */
[----:B------:R-:W2:Y:S01]  /*11e90*/  LDSM.16.MT88.4 R84, [R252+0x9800] ;  /* 0x00980000fc54783b */ /* 0x000ea20000004200 */
[----:B------:R-:W-:Y:S06]  /*11ea0*/  MUFU.EX2 R106, R190 ;  /* 0x000000be006a7308 */ /* 0x000fec0000000800 */
[----:B------:R-:W-:Y:S01]  /*11eb0*/  HMMA.16816.F32.BF16 R64, R76, R82, R64 ;  /* 0x000000524c40723c */ /* 0x000fe20000041840 */
[----:B------:R-:W3:Y:S03]  /*11ec0*/  LDSM.16.MT88.4 R80, [R250+0x9800] ;  /* 0x00980000fa50783b */ /* 0x000ee60000004200 */
[----:B------:R-:W-:Y:S01]  /*11ed0*/  MUFU.EX2 R109, R189 ;  /* 0x000000bd006d7308 */ /* 0x000fe20000000800 */
[----:B-1----:R-:W-:Y:S02]  /*11ee0*/  F2FP.BF16.PACK_AB R188, R123, R124 ;  /* 0x0000007c7bbc723e */ /* 0x002fe400000010ff */
[----:B------:R-:W-:Y:S02]  /*11ef0*/  F2FP.BF16.PACK_AB R77, R134, R141 ;  /* 0x0000008d864d723e */ /* 0x000fe400000010ff */
[----:B------:R-:W-:Y:S03]  /*11f00*/  F2FP.BF16.PACK_AB R79, R118, R133 ;  /* 0x00000085764f723e */ /* 0x000fe600000010ff */
[----:B------:R-:W-:Y:S02]  /*11f10*/  F2FP.BF16.PACK_AB R76, R142, R153 ;  /* 0x000000998e4c723e */ /* 0x000fe400000010ff */
[----:B------:R-:W1:Y:S01]  /*11f20*/  MUFU.EX2 R71, R71 ;  /* 0x0000004700477308 */ /* 0x000e620000000800 */
[----:B----4-:R-:W-:Y:S09]  /*11f30*/  F2FP.BF16.PACK_AB R78, R122, R147 ;  /* 0x000000937a4e723e */ /* 0x010ff200000010ff */
[----:B------:R-:W-:Y:S01]  /*11f40*/  MUFU.EX2 R113, R166 ;  /* 0x000000a600717308 */ /* 0x000fe20000000800 */
[-C--:B--2---:R-:W-:Y:S09]  /*11f50*/  HMMA.16816.F32.BF16 R4, R72, R84.reuse, R4 ;  /* 0x000000544804723c */ /* 0x084ff20000041804 */
[----:B------:R-:W-:Y:S03]  /*11f60*/  MUFU.EX2 R99, R99 ;  /* 0x0000006300637308 */ /* 0x000fe60000000800 */
[----:B-1----:R-:W-:Y:S01]  /*11f70*/  F2FP.BF16.PACK_AB R190, R196, R71 ;  /* 0x00000047c4be723e */ /* 0x002fe200000010ff */
[C---:B------:R-:W-:Y:S06]  /*11f80*/  HMMA.16816.F32.BF16 R8, R76.reuse, R84, R8 ;  /* 0x000000544c08723c */ /* 0x040fec0000041808 */
[----:B------:R-:W-:Y:S02]  /*11f90*/  MUFU.EX2 R98, R98 ;  /* 0x0000006200627308 */ /* 0x000fe40000000800 */
[-C--:B------:R-:W-:Y:S08]  /*11fa0*/  HMMA.16816.F32.BF16 R12, R76, R86.reuse, R12 ;  /* 0x000000564c0c723c */ /* 0x080ff0000004180c */
[----:B------:R-:W-:Y:S01]  /*11fb0*/  MUFU.EX2 R97, R97 ;  /* 0x0000006100617308 */ /* 0x000fe20000000800 */
[C---:B------:R-:W-:Y:S01]  /*11fc0*/  HMMA.16816.F32.BF16 R16, R72.reuse, R86, R16 ;  /* 0x000000564810723c */ /* 0x040fe20000041810 */
[----:B------:R-:W-:Y:S07]  /*11fd0*/  LDSM.16.MT88.4 R84, [R248+0x9800] ;  /* 0x00980000f854783b */ /* 0x000fee0000004200 */
[-C--:B---3--:R-:W-:Y:S01]  /*11fe0*/  HMMA.16816.F32.BF16 R20, R72, R80.reuse, R20 ;  /* 0x000000504814723c */ /* 0x088fe20000041814 */
[----:B------:R-:W-:Y:S07]  /*11ff0*/  MUFU.EX2 R96, R96 ;  /* 0x0000006000607308 */ /* 0x000fee0000000800 */
[C---:B------:R-:W-:Y:S08]  /*12000*/  HMMA.16816.F32.BF16 R24, R76.reuse, R80, R24 ;  /* 0x000000504c18723c */ /* 0x040ff00000041818 */
[-C--:B------:R-:W-:Y:S08]  /*12010*/  HMMA.16816.F32.BF16 R28, R76, R82.reuse, R28 ;  /* 0x000000524c1c723c */ /* 0x080ff0000004181c */
[C---:B------:R-:W-:Y:S01]  /*12020*/  HMMA.16816.F32.BF16 R32, R72.reuse, R82, R32 ;  /* 0x000000524820723c */ /* 0x040fe20000041820 */
[----:B------:R-:W1:Y:S07]  /*12030*/  LDSM.16.MT88.4 R80, [R249+0x9800] ;  /* 0x00980000f950783b */ /* 0x000e6e0000004200 */
        /* <DEDUP_REMOVED lines=18> */
[-C--:B-1----:R-:W-:Y:S08]  /*12160*/  HMMA.16816.F32.BF16 R4, R72, R80.reuse, R4 ;  /* 0x000000504804723c */ /* 0x082ff00000041804 */
        /* <DEDUP_REMOVED lines=8> */
[----:B------:R-:W-:Y:S07]  /*121f0*/  LDSM.16.MT88.4 R88, [R250+0xa800] ;  /* 0x00a80000fa58783b */ /* 0x000fee0000004200 */
[-C--:B--2---:R-:W-:Y:S08]  /*12200*/  HMMA.16816.F32.BF16 R36, R72, R84.reuse, R36 ;  /* 0x000000544824723c */ /* 0x084ff00000041824 */
[C---:B------:R-:W-:Y:S08]  /*12210*/  HMMA.16816.F32.BF16 R40, R76.reuse, R84, R40 ;  /* 0x000000544c28723c */ /* 0x040ff00000041828 */
[-C--:B------:R-:W-:Y:S08]  /*12220*/  HMMA.16816.F32.BF16 R44, R76, R86.reuse, R44 ;  /* 0x000000564c2c723c */ /* 0x080ff0000004182c */
[C---:B------:R-:W-:Y:S01]  /*12230*/  HMMA.16816.F32.BF16 R48, R72.reuse, R86, R48 ;  /* 0x000000564830723c */ /* 0x040fe20000041830 */
[----:B------:R-:W2:Y:S07]  /*12240*/  LDSM.16.MT88.4 R84, [R252+0xa800] ;  /* 0x00a80000fc54783b */ /* 0x000eae0000004200 */
[-C--:B-1----:R-:W-:Y:S08]  /*12250*/  HMMA.16816.F32.BF16 R52, R72, R80.reuse, R52 ;  /* 0x000000504834723c */ /* 0x082ff00000041834 */
[C---:B------:R-:W-:Y:S07]  /*12260*/  HMMA.16816.F32.BF16 R56, R76.reuse, R80, R56 ;  /* 0x000000504c38723c */ /* 0x040fee0000041838 */
[----:B------:R-:W-:Y:S01]  /*12270*/  FADD.FTZ R81, R161, R102 ;  /* 0x00000066a1517221 */ /* 0x000fe20000010000 */
[-C--:B------:R-:W-:Y:S01]  /*12280*/  HMMA.16816.F32.BF16 R60, R76, R82.reuse, R60 ;  /* 0x000000524c3c723c */ /* 0x080fe2000004183c */
[----:B------:R-:W-:Y:S03]  /*12290*/  MUFU.EX2 R102, R179 ;  /* 0x000000b300667308 */ /* 0x000fe60000000800 */
[----:B------:R-:W-:Y:S02]  /*122a0*/  FADD.FTZ R152, R152, R81 ;  /* 0x0000005198987221 */ /* 0x000fe40000010000 */
[----:B------:R-:W-:Y:S01]  /*122b0*/  FADD.FTZ R161, R165, R104 ;  /* 0x00000068a5a17221 */ /* 0x000fe20000010000 */
        /* <DEDUP_REMOVED lines=9> */
[----:B------:R-:W-:Y:S02]  /*12350*/  FFMA.FTZ R100, R95, c[0x0][0x23c], -R100 ;  /* 0x00008f005f647a23 */ /* 0x000fe40000010864 */
[----:B------:R-:W-:Y:S01]  /*12360*/  LDSM.16.MT88.4 R92, [R249+0xb000] ;  /* 0x00b00000f95c783b */ /* 0x000fe20000004200 */
[----:B------:R-:W-:Y:S01]  /*12370*/  F2FP.BF16.PACK_AB R74, R129, R130 ;  /* 0x00000082814a723e */ /* 0x000fe200000010ff */
[----:B------:R-:W-:Y:S01]  /*12380*/  FADD.FTZ R161, R160, R161 ;  /* 0x000000a1a0a17221 */ /* 0x000fe20000010000 */
[----:B------:R-:W-:Y:S01]  /*12390*/  F2FP.BF16.PACK_AB R73, R121, R212 ;  /* 0x000000d47949723e */ /* 0x000fe200000010ff */
[----:B------:R-:W-:Y:S01]  /*123a0*/  MUFU.EX2 R100, R100 ;  /* 0x0000006400647308 */ /* 0x000fe20000000800 */
[----:B------:R-:W-:Y:S01]  /*123b0*/  F2FP.BF16.PACK_AB R75, R70, R117 ;  /* 0x00000075464b723e */ /* 0x000fe200000010ff */
[----:B------:R-:W-:Y:S01]  /*123c0*/  FADD.FTZ R160, R120, R161 ;  /* 0x000000a178a07221 */ /* 0x000fe20000010000 */
[----:B------:R-:W-:Y:S01]  /*123d0*/  F2FP.BF16.PACK_AB R78, R222, R107 ;  /* 0x0000006bde4e723e */ /* 0x000fe200000010ff */
[----:B------:R-:W-:Y:S02]  /*123e0*/  FADD.FTZ R112, R112, R115 ;  /* 0x0000007370707221 */ /* 0x000fe40000010000 */
[----:B------:R-:W-:Y:S02]  /*123f0*/  FADD.FTZ R160, R119, R160 ;  /* 0x000000a077a07221 */ /* 0x000fe40000010000 */
[-C--:B--2---:R-:W-:Y:S02]  /*12400*/  HMMA.16816.F32.BF16 R4, R72, R84.reuse, R4 ;  /* 0x000000544804723c */ /* 0x084fe40000041804 */
[----:B------:R-:W-:Y:S01]  /*12410*/  MUFU.EX2 R119, R186 ;  /* 0x000000ba00777308 */ /* 0x000fe20000000800 */
[----:B------:R-:W-:Y:S04]  /*12420*/  FADD.FTZ R157, R157, R160 ;  /* 0x000000a09d9d7221 */ /* 0x000fe80000010000 */
[----:B------:R-:W-:Y:S01]  /*12430*/  FADD.FTZ R144, R144, R157 ;  /* 0x0000009d90907221 */ /* 0x000fe20000010000 */
[C---:B------:R-:W-:Y:S04]  /*12440*/  HMMA.16816.F32.BF16 R8, R76.reuse, R84, R8 ;  /* 0x000000544c08723c */ /* 0x040fe80000041808 */
[----:B------:R-:W-:Y:S01]  /*12450*/  MUFU.EX2 R115, R158 ;  /* 0x0000009e00737308 */ /* 0x000fe20000000800 */
[----:B------:R-:W-:Y:S03]  /*12460*/  FADD.FTZ R149, R149, R144 ;  /* 0x0000009095957221 */ /* 0x000fe60000010000 */
[-C--:B------:R-:W-:Y:S04]  /*12470*/  HMMA.16816.F32.BF16 R12, R76, R86.reuse, R12 ;  /* 0x000000564c0c723c */ /* 0x080fe8000004180c */
[----:B------:R-:W-:Y:S02]  /*12480*/  FADD.FTZ R114, R114, R149 ;  /* 0x0000009572727221 */ /* 0x000fe40000010000 */
[----:B------:R-:W2:Y:S02]  /*12490*/  MUFU.EX2 R120, R164 ;  /* 0x000000a400787308 */ /* 0x000ea40000000800 */
[C---:B------:R-:W-:Y:S01]  /*124a0*/  HMMA.16816.F32.BF16 R16, R72.reuse, R86, R16 ;  /* 0x000000564810723c */ /* 0x040fe20000041810 */
[----:B------:R-:W3:Y:S03]  /*124b0*/  LDSM.16.MT88.4 R84, [R248+0xa800] ;  /* 0x00a80000f854783b */ /* 0x000ee60000004200 */
[----:B------:R-:W-:Y:S04]  /*124c0*/  FADD.FTZ R153, R153, R114 ;  /* 0x0000007299997221 */ /* 0x000fe80000010000 */
[-C--:B------:R-:W-:Y:S04]  /*124d0*/  HMMA.16816.F32.BF16 R20, R72, R88.reuse, R20 ;  /* 0x000000584814723c */ /* 0x080fe80000041814 */
[----:B------:R-:W-:Y:S04]  /*124e0*/  FADD.FTZ R142, R142, R153 ;  /* 0x000000998e8e7221 */ /* 0x000fe80000010000 */
[C---:B------:R-:W-:Y:S04]  /*124f0*/  HMMA.16816.F32.BF16 R24, R76.reuse, R88, R24 ;  /* 0x000000584c18723c */ /* 0x040fe80000041818 */
[----:B------:R-:W-:Y:S01]  /*12500*/  FADD.FTZ R147, R147, R142 ;  /* 0x0000008e93937221 */ /* 0x000fe20000010000 */
[----:B--2---:R-:W-:Y:S03]  /*12510*/  F2FP.BF16.PACK_AB R189, R120, R113 ;  /* 0x0000007178bd723e */ /* 0x004fe600000010ff */
[-C--:B------:R-:W-:Y:S04]  /*12520*/  HMMA.16816.F32.BF16 R28, R76, R90.reuse, R28 ;  /* 0x0000005a4c1c723c */ /* 0x080fe8000004181c */
[----:B------:R-:W-:Y:S04]  /*12530*/  FADD.FTZ R122, R122, R147 ;  /* 0x000000937a7a7221 */ /* 0x000fe80000010000 */
[C---:B------:R-:W-:Y:S01]  /*12540*/  HMMA.16816.F32.BF16 R32, R72.reuse, R90, R32 ;  /* 0x0000005a4820723c */ /* 0x040fe20000041820 */
[----:B------:R-:W-:Y:S07]  /*12550*/  LDSM.16.MT88.4 R88, [R250+0xb000] ;  /* 0x00b00000fa58783b */ /* 0x000fee0000004200 */
[-C--:B-1----:R-:W-:Y:S08]  /*12560*/  HMMA.16816.F32.BF16 R36, R72, R80.reuse, R36 ;  /* 0x000000504824723c */ /* 0x082ff00000041824 */
[C---:B------:R-:W-:Y:S08]  /*12570*/  HMMA.16816.F32.BF16 R40, R76.reuse, R80, R40 ;  /* 0x000000504c28723c */ /* 0x040ff00000041828 */
[-C--:B------:R-:W-:Y:S08]  /*12580*/  HMMA.16816.F32.BF16 R44, R76, R82.reuse, R44 ;  /* 0x000000524c2c723c */ /* 0x080ff0000004182c */
[C---:B------:R-:W-:Y:S01]  /*12590*/  HMMA.16816.F32.BF16 R48, R72.reuse, R82, R48 ;  /* 0x000000524830723c */ /* 0x040fe20000041830 */
[----:B------:R-:W1:Y:S07]  /*125a0*/  LDSM.16.MT88.4 R80, [R252+0xb000] ;  /* 0x00b00000fc50783b */ /* 0x000e6e0000004200 */
[-C--:B---3--:R-:W-:Y:S08]  /*125b0*/  HMMA.16816.F32.BF16 R52, R72, R84.reuse, R52 ;  /* 0x000000544834723c */ /* 0x088ff00000041834 */
[C---:B------:R-:W-:Y:S07]  /*125c0*/  HMMA.16816.F32.BF16 R56, R76.reuse, R84, R56 ;  /* 0x000000544c38723c */ /* 0x040fee0000041838 */
[----:B------:R-:W-:Y:S01]  /*125d0*/  FADD.FTZ R85, R159, R112 ;  /* 0x000000709f557221 */ /* 0x000fe20000010000 */
[-C--:B------:R-:W-:Y:S01]  /*125e0*/  HMMA.16816.F32.BF16 R60, R76, R86.reuse, R60 ;  /* 0x000000564c3c723c */ /* 0x080fe2000004183c */
[----:B------:R-:W2:Y:S03]  /*125f0*/  MUFU.EX2 R112, R162 ;  /* 0x000000a200707308 */ /* 0x000ea60000000800 */
[----:B------:R-:W-:Y:S03]  /*12600*/  FADD.FTZ R85, R156, R85 ;  /* 0x000000559c557221 */ /* 0x000fe60000010000 */
[----:B------:R-:W-:Y:S01]  /*12610*/  FADD.FTZ R76, R140, R175 ;  /* 0x000000af8c4c7221 */ /* 0x000fe20000010000 */
[----:B------:R-:W-:Y:S04]  /*12620*/  HMMA.16816.F32.BF16 R64, R72, R86, R64 ;  /* 0x000000564840723c */ /* 0x000fe80000041840 */
[----:B------:R-:W-:Y:S01]  /*12630*/  F2FP.BF16.PACK_AB R77, R104, R103 ;  /* 0x00000067684d723e */ /* 0x000fe200000010ff */
[----:B------:R-:W-:Y:S01]  /*12640*/  FADD.FTZ R151, R151, R76 ;  /* 0x0000004c97977221 */ /* 0x000fe20000010000 */
[----:B------:R-:W-:Y:S01]  /*12650*/  F2FP.BF16.PACK_AB R79, R109, R106 ;  /* 0x0000006a6d4f723e */ /* 0x000fe200000010ff */
[----:B------:R-:W-:Y:S01]  /*12660*/  FADD.FTZ R140, R148, R85 ;  /* 0x00000055948c7221 */ /* 0x000fe20000010000 */
[----:B------:R-:W-:Y:S01]  /*12670*/  F2FP.BF16.PACK_AB R72, R127, R128 ;  /* 0x000000807f48723e */ /* 0x000fe200000010ff */
[----:B------:R-:W3:Y:S03]  /*12680*/  LDSM.16.MT88.4 R84, [R248+0xb000] ;  /* 0x00b00000f854783b */ /* 0x000ee60000004200 */
[----:B------:R-:W-:Y:S01]  /*12690*/  F2FP.BF16.PACK_AB R74, R125, R126 ;  /* 0x0000007e7d4a723e */ /* 0x000fe200000010ff */
[----:B------:R-:W-:Y:S01]  /*126a0*/  FADD.FTZ R140, R139, R140 ;  /* 0x0000008c8b8c7221 */ /* 0x000fe20000010000 */
[----:B------:R-:W-:Y:S01]  /*126b0*/  F2FP.BF16.PACK_AB R73, R224, R105 ;  /* 0x00000069e049723e */ /* 0x000fe200000010ff */
[----:B------:R-:W-:Y:S01]  /*126c0*/  FADD.FTZ R108, R108, R151 ;  /* 0x000000976c6c7221 */ /* 0x000fe20000010000 */
[----:B------:R-:W-:Y:S01]  /*126d0*/  F2FP.BF16.PACK_AB R75, R102, R101 ;  /* 0x00000065664b723e */ /* 0x000fe200000010ff */
[----:B------:R-:W-:Y:S01]  /*126e0*/  FADD.FTZ R145, R145, R140 ;  /* 0x0000008c91917221 */ /* 0x000fe20000010000 */
[----:B--2---:R-:W-:Y:S01]  /*126f0*/  F2FP.BF16.PACK_AB R191, R115, R112 ;  /* 0x0000007073bf723e */ /* 0x004fe200000010ff */
[----:B------:R-:W-:Y:S01]  /*12700*/  FADD.FTZ R141, R141, R108 ;  /* 0x0000006c8d8d7221 */ /* 0x000fe20000010000 */
[----:B------:R-:W-:Y:S01]  /*12710*/  F2FP.BF16.PACK_AB R76, R98, R99 ;  /* 0x00000063624c723e */ /* 0x000fe200000010ff */
[----:B------:R-:W-:Y:S01]  /*12720*/  FADD.FTZ R138, R138, R145 ;  /* 0x000000918a8a7221 */ /* 0x000fe20000010000 */
[----:B------:R-:W-:Y:S01]  /*12730*/  F2FP.BF16.PACK_AB R78, R96, R97 ;  /* 0x00000061604e723e */ /* 0x000fe200000010ff */
[-C--:B-1----:R-:W-:Y:S03]  /*12740*/  HMMA.16816.F32.BF16 R4, R72, R80.reuse, R4 ;  /* 0x000000504804723c */ /* 0x082fe60000041804 */
[----:B------:R-:W-:Y:S02]  /*12750*/  FADD.FTZ R134, R134, R141 ;  /* 0x0000008d86867221 */ /* 0x000fe40000010000 */
[----:B------:R-:W-:Y:S03]  /*12760*/  FADD.FTZ R137, R137, R138 ;  /* 0x0000008a89897221 */ /* 0x000fe60000010000 */
[C---:B------:R-:W-:Y:S01]  /*12770*/  HMMA.16816.F32.BF16 R8, R76.reuse, R80, R8 ;  /* 0x000000504c08723c */ /* 0x040fe20000041808 */
[----:B------:R1:W2:Y:S07]  /*12780*/  MUFU.EX2 R80, R178 ;  /* 0x000000b200507308 */ /* 0x0002ae0000000800 */
[-C--:B------:R-:W-:Y:S03]  /*12790*/  HMMA.16816.F32.BF16 R12, R76, R82.reuse, R12 ;  /* 0x000000524c0c723c */ /* 0x080fe6000004180c */
[----:B------:R4:W-:Y:S05]  /*127a0*/  MUFU.EX2 R81, R184 ;  /* 0x000000b800517308 */ /* 0x0009ea0000000800 */
[C---:B------:R-:W-:Y:S05]  /*127b0*/  HMMA.16816.F32.BF16 R16, R72.reuse, R82, R16 ;  /* 0x000000524810723c */ /* 0x040fea0000041810 */
[----:B------:R-:W5:Y:S03]  /*127c0*/  MUFU.EX2 R82, R168 ;  /* 0x000000a800527308 */ /* 0x000f660000000800 */
[-C--:B------:R-:W-:Y:S01]  /*127d0*/  HMMA.16816.F32.BF16 R20, R72, R88.reuse, R20 ;  /* 0x000000584814723c */ /* 0x080fe20000041814 */
[----:B-1----:R-:W1:Y:S03]  /*127e0*/  LDSM.16.MT88.4 R176, [R252+0xb800] ;  /* 0x00b80000fcb0783b */ /* 0x002e660000004200 */
[----:B--2---:R-:W-:Y:S03]  /*127f0*/  F2FP.BF16.PACK_AB R153, R80, R119 ;  /* 0x000000775099723e */ /* 0x004fe600000010ff */
[----:B------:R-:W-:Y:S01]  /*12800*/  MUFU.EX2 R83, R154 ;  /* 0x0000009a00537308 */ /* 0x000fe20000000800 */
[C---:B------:R-:W-:Y:S01]  /*12810*/  HMMA.16816.F32.BF16 R24, R76.reuse, R88, R24 ;  /* 0x000000584c18723c */ /* 0x040fe20000041818 */
[----:B----4-:R-:W2:Y:S07]  /*12820*/  LDSM.16.MT88.4 R184, [R250+0xb800] ;  /* 0x00b80000fab8783b */ /* 0x010eae0000004200 */
[-C--:B------:R-:W-:Y:S01]  /*12830*/  HMMA.16816.F32.BF16 R28, R76, R90.reuse, R28 ;  /* 0x0000005a4c1c723c */ /* 0x080fe2000004181c */
[----:B------:R-:W4:Y:S03]  /*12840*/  MUFU.EX2 R89, R150 ;  /* 0x0000009600597308 */ /* 0x000f260000000800 */
[----:B-----5:R-:W-:Y:S04]  /*12850*/  F2FP.BF16.PACK_AB R155, R82, R81 ;  /* 0x00000051529b723e */ /* 0x020fe800000010ff */
[C---:B------:R-:W-:Y:S03]  /*12860*/  HMMA.16816.F32.BF16 R32, R72.reuse, R90, R32 ;  /* 0x0000005a4820723c */ /* 0x040fe60000041820 */
[----:B------:R-:W5:Y:S05]  /*12870*/  MUFU.EX2 R88, R152 ;  /* 0x0000009800587308 */ /* 0x000f6a0000000800 */
[-C--:B------:R-:W-:Y:S08]  /*12880*/  HMMA.16816.F32.BF16 R36, R72, R92.reuse, R36 ;  /* 0x0000005c4824723c */ /* 0x080ff00000041824 */
[C---:B------:R-:W-:Y:S04]  /*12890*/  HMMA.16816.F32.BF16 R40, R76.reuse, R92, R40 ;  /* 0x0000005c4c28723c */ /* 0x040fe80000041828 */
[----:B----4-:R-:W-:Y:S04]  /*128a0*/  F2FP.BF16.PACK_AB R154, R100, R89 ;  /* 0x00000059649a723e */ /* 0x010fe800000010ff */
[-C--:B------:R-:W-:Y:S04]  /*128b0*/  HMMA.16816.F32.BF16 R44, R76, R94.reuse, R44 ;  /* 0x0000005e4c2c723c */ /* 0x080fe8000004182c */
[----:B-----5:R-:W-:Y:S04]  /*128c0*/  F2FP.BF16.PACK_AB R152, R88, R83 ;  /* 0x000000535898723e */ /* 0x020fe800000010ff */
[C---:B------:R-:W-:Y:S08]  /*128d0*/  HMMA.16816.F32.BF16 R48, R72.reuse, R94, R48 ;  /* 0x0000005e4830723c */ /* 0x040ff00000041830 */
[-C--:B---3--:R-:W-:Y:S08]  /*128e0*/  HMMA.16816.F32.BF16 R52, R72, R84.reuse, R52 ;  /* 0x000000544834723c */ /* 0x088ff00000041834 */
[C---:B------:R-:W-:Y:S08]  /*128f0*/  HMMA.16816.F32.BF16 R56, R76.reuse, R84, R56 ;  /* 0x000000544c38723c */ /* 0x040ff00000041838 */
[-C--:B------:R-:W-:Y:S07]  /*12900*/  HMMA.16816.F32.BF16 R60, R76, R86.reuse, R60 ;  /* 0x000000564c3c723c */ /* 0x080fee000004183c */
[----:B------:R-:W-:Y:S01]  /*12910*/  FADD.FTZ R77, R135, R136 ;  /* 0x00000088874d7221 */ /* 0x000fe20000010000 */
[----:B------:R-:W-:Y:S04]  /*12920*/  HMMA.16816.F32.BF16 R64, R72, R86, R64 ;  /* 0x000000564840723c */ /* 0x000fe80000041840 */
[----:B------:R-:W-:Y:S03]  /*12930*/  FADD.FTZ R77, R116, R77 ;  /* 0x0000004d744d7221 */ /* 0x000fe60000010000 */
[----:B------:R-:W-:Y:S01]  /*12940*/  FADD.FTZ R73, R133, R134 ;  /* 0x0000008685497221 */ /* 0x000fe20000010000 */
[-C--:B-1----:R-:W-:Y:S01]  /*12950*/  HMMA.16816.F32.BF16 R160, R188, R176.reuse, R4 ;  /* 0x000000b0bca0723c */ /* 0x082fe20000041804 */
[----:B------:R-:W1:Y:S04]  /*12960*/  LDSM.16.MT88.4 R4, [R248+0xb800] ;  /* 0x00b80000f804783b */ /* 0x000e680000004200 */
[----:B------:R-:W-:Y:S02]  /*12970*/  FADD.FTZ R75, R132, R137 ;  /* 0x00000089844b7221 */ /* 0x000fe40000010000 */
[----:B------:R-:W-:Y:S01]  /*12980*/  FADD.FTZ R73, R118, R73 ;  /* 0x0000004976497221 */ /* 0x000fe20000010000 */
[C---:B------:R-:W-:Y:S04]  /*12990*/  HMMA.16816.F32.BF16 R140, R152.reuse, R176, R8 ;  /* 0x000000b0988c723c */ /* 0x040fe80000041808 */
[----:B------:R-:W-:Y:S03]  /*129a0*/  FADD.FTZ R208, R208, R75 ;  /* 0x0000004bd0d07221 */ /* 0x000fe60000010000 */
[----:B------:R-:W-:Y:S01]  /*129b0*/  FADD.FTZ R8, R174, R77 ;  /* 0x0000004dae087221 */ /* 0x000fe20000010000 */
[-C--:B------:R-:W-:Y:S04]  /*129c0*/  HMMA.16816.F32.BF16 R132, R152, R178.reuse, R12 ;  /* 0x000000b29884723c */ /* 0x080fe8000004180c */
[----:B------:R-:W-:Y:S02]  /*129d0*/  FADD.FTZ R199, R199, R208 ;  /* 0x000000d0c7c77221 */ /* 0x000fe40000010000 */
[----:B------:R-:W-:Y:S02]  /*129e0*/  FADD.FTZ R10, R172, R73 ;  /* 0x00000049ac0a7221 */ /* 0x000fe40000010000 */
[----:B------:R-:W-:Y:S01]  /*129f0*/  FADD.FTZ R206, R206, R199 ;  /* 0x000000c7cece7221 */ /* 0x000fe20000010000 */
[C---:B------:R-:W-:Y:S04]  /*12a00*/  HMMA.16816.F32.BF16 R176, R188.reuse, R178, R16 ;  /* 0x000000b2bcb0723c */ /* 0x040fe80000041810 */
[----:B------:R-:W-:Y:S01]  /*12a10*/  FADD.FTZ R9, R173, R122 ;  /* 0x0000007aad097221 */ /* 0x000fe20000010000 */
[----:B------:R-:W-:Y:S01]  /*12a20*/  MOV R199, R0 ;  /* 0x0000000000c77202 */ /* 0x000fe20000000f00 */
[----:B------:R-:W-:Y:S02]  /*12a30*/  FADD.FTZ R181, R181, R206 ;  /* 0x000000ceb5b57221 */ /* 0x000fe40000010000 */
[----:B------:R-:W-:Y:S01]  /*12a40*/  FADD.FTZ R197, R197, R8 ;  /* 0x00000008c5c57221 */ /* 0x000fe20000010000 */
[-C--:B--2---:R-:W-:Y:S03]  /*12a50*/  HMMA.16816.F32.BF16 R168, R188, R184.reuse, R20 ;  /* 0x000000b8bca8723c */ /* 0x084fe60000041814 */
[----:B------:R-:W-:Y:S02]  /*12a60*/  FADD.FTZ R180, R180, R181 ;  /* 0x000000b5b4b47221 */ /* 0x000fe40000010000 */
[----:B------:R-:W-:Y:S02]  /*12a70*/  FADD.FTZ R183, R183, R10 ;  /* 0x0000000ab7b77221 */ /* 0x000fe40000010000 */
[----:B------:R-:W-:Y:S01]  /*12a80*/  FADD.FTZ R131, R131, R180 ;  /* 0x000000b483837221 */ /* 0x000fe20000010000 */
[C---:B------:R-:W-:Y:S04]  /*12a90*/  HMMA.16816.F32.BF16 R148, R152.reuse, R184, R24 ;  /* 0x000000b89894723c */ /* 0x040fe80000041818 */
[----:B------:R-:W-:Y:S02]  /*12aa0*/  FADD.FTZ R130, R130, R131 ;  /* 0x0000008382827221 */ /* 0x000fe40000010000 */
[----:B------:R-:W-:Y:S01]  /*12ab0*/  FADD.FTZ R204, R204, R197 ;  /* 0x000000c5cccc7221 */ /* 0x000fe20000010000 */
[----:B------:R-:W-:Y:S01]  /*12ac0*/  MOV R197, R2 ;  /* 0x0000000200c57202 */ /* 0x000fe20000000f00 */
        /* <DEDUP_REMOVED lines=40> */
[----:B------:R-:W-:Y:S01]  /*12d50*/  FADD.FTZ R4, R196, R71 ;  /* 0x00000047c4047221 */ /* 0x000fe20000010000 */
[----:B------:R-:W-:Y:S01]  /*12d60*/  MOV R196, R3 ;  /* 0x0000000300c47202 */ /* 0x000fe20000000f00 */
[----:B------:R-:W-:Y:S03]  /*12d70*/  FADD.FTZ R99, R99, R222 ;  /* 0x000000de63637221 */ /* 0x000fe60000010000 */
[----:B------:R1:W-:Y:S01]  /*12d80*/  STL [R1+0x70], R4 ;  /* 0x0000700401007387 */ /* 0x0003e20000100800 */
        /* <DEDUP_REMOVED lines=24> */
.L_x_437:
[----:B------:R-:W3:Y:S01]  /*12f10*/  LDL.LU R8, [R1+0x70] ;  /* 0x0000700001087983 */ /* 0x000ee20000300800 */
[----:B------:R-:W-:-:S02]  /*12f20*/  MOV R14, 0x3f800000 ;  /* 0x3f800000000e7802 */ /* 0x000fc40000000f00 */
[----:B------:R-:W-:Y:S01]  /*12f30*/  MOV R13, 0x3f800000 ;  /* 0x3f800000000d7802 */ /* 0x000fe20000000f00 */
[----:B--2---:R-:W2:Y:S01]  /*12f40*/  LDL.LU R4, [R1+0x78] ;  /* 0x0000780001047983 */ /* 0x004ea20000300800 */
[----:B------:R-:W1:Y:S01]  /*12f50*/  S2UR UR6, SR_CTAID.Y ;  /* 0x00000000000679c3 */ /* 0x000e620000002600 */
[----:B------:R-:W-:Y:S02]  /*12f60*/  UISETP.NE.AND UP0, UPT, UR10, -0x1, UPT ;  /* 0xffffffff0a00788c */ /* 0x000fe4000bf05270 */
[----:B------:R-:W4:Y:S01]  /*12f70*/  LDL.LU R12, [R1+0x6c] ;  /* 0x00006c00010c7983 */ /* 0x000f220000300800 */
[----:B------:R-:W-:-:S03]  /*12f80*/  ULDC.64 UR4, c[0x0][0x1e8] ;  /* 0x00007a0000047ab9 */ /* 0x000fc60000000a00 */
[----:B------:R-:W5:Y:S04]  /*12f90*/  LDL.LU R11, [R1+0x74] ;  /* 0x00007400010b7983 */ /* 0x000f680000300800 */
[----:B------:R-:W4:Y:S01]  /*12fa0*/  LDL.LU R5, [R1+0x1c] ;  /* 0x00001c0001057983 */ /* 0x000f220000300800 */
[----:B------:R-:W-:Y:S01]  /*12fb0*/  @UP0 UIMAD.WIDE.U32 UR16, UR10, UR4, URZ ;  /* 0x000000040a1002a5 */ /* 0x000fe2000f8e003f */
[----:B------:R-:W1:Y:S01]  /*12fc0*/  S2UR UR9, SR_CTAID.X ;  /* 0x00000000000979c3 */ /* 0x000e620000002500 */
[----:B------:R-:W-:Y:S01]  /*12fd0*/  ULDC UR8, c[0x0][0x214] ;  /* 0x0000850000087ab9 */ /* 0x000fe20000000800 */
[----:B------:R-:W-:Y:S01]  /*12fe0*/  BSSY B0, `(.L_x_441) ;  /* 0x0000124000007945 */ /* 0x000fe20003800000 */
[----:B------:R-:W-:Y:S02]  /*12ff0*/  @UP0 UIMAD UR7, UR10, UR5, UR17 ;  /* 0x000000050a0702a4 */ /* 0x000fe4000f8e0211 */
[----:B------:R-:W-:-:S02]  /*13000*/  UMOV UR26, URZ ;  /* 0x0000003f001a7c82 */ /* 0x000fc40008000000 */
[----:B------:R-:W-:Y:S01]  /*13010*/  ULDC.64 UR4, c[0x0][0x1e0] ;  /* 0x0000780000047ab9 */ /* 0x000fe20000000a00 */
[----:B------:R-:W1:Y:S01]  /*13020*/  S2UR UR12, SR_CTAID.Z ;  /* 0x00000000000c79c3 */ /* 0x000e620000002700 */
[----:B------:R-:W-:Y:S02]  /*13030*/  UMOV UR27, URZ ;  /* 0x0000003f001b7c82 */ /* 0x000fe40008000000 */
[----:B-1----:R-:W-:Y:S02]  /*13040*/  @!UP0 USHF.R.S32.HI UR13, URZ, 0x1f, UR6 ;  /* 0x0000001f3f0d8899 */ /* 0x002fe40008011406 */
[----:B------:R-:W-:Y:S02]  /*13050*/  @!UP0 UIMAD.WIDE.U32 UR24, UR6, UR4, URZ ;  /* 0x00000004061882a5 */ /* 0x000fe4000f8e003f */
[----:B------:R-:W-:-:S03]  /*13060*/  @!UP0 UIMAD UR13, UR13, UR4, URZ ;  /* 0x000000040d0d82a4 */ /* 0x000fc6000f8e023f */
        /* <DEDUP_REMOVED lines=30> */
[----:B---3--:R-:W1:Y:S04]  /*13250*/  SHFL.BFLY PT, R7, R8, 0x2, 0x1f ;  /* 0x0c401f0008077f89 */ /* 0x008e6800000e0000 */
[----:B--2---:R-:W2:Y:S04]  /*13260*/  SHFL.BFLY PT, R6, R4, 0x2, 0x1f ;  /* 0x0c401f0004067f89 */ /* 0x004ea800000e0000 */
[----:B-----5:R-:W3:Y:S01]  /*13270*/  SHFL.BFLY PT, R16, R11, 0x2, 0x1f ;  /* 0x0c401f000b107f89 */ /* 0x020ee200000e0000 */
[----:B----4-:R-:W-:Y:S01]  /*13280*/  MOV R44, R5 ;  /* 0x00000005002c7202 */ /* 0x010fe20000000f00 */
[----:B-1----:R-:W-:-:S02]  /*13290*/  FADD.FTZ R7, R7, R8 ;  /* 0x0000000807077221 */ /* 0x002fc40000010000 */
[----:B------:R-:W1:Y:S01]  /*132a0*/  SHFL.BFLY PT, R8, R12, 0x2, 0x1f ;  /* 0x0c401f000c087f89 */ /* 0x000e6200000e0000 */
[----:B--2---:R-:W-:-:S03]  /*132b0*/  FADD.FTZ R6, R6, R4 ;  /* 0x0000000406067221 */ /* 0x004fc60000010000 */
[----:B------:R-:W2:Y:S04]  /*132c0*/  SHFL.BFLY PT, R10, R7, 0x1, 0x1f ;  /* 0x0c201f00070a7f89 */ /* 0x000ea800000e0000 */
[----:B------:R-:W4:Y:S01]  /*132d0*/  S2R R4, SR_TID.X ;  /* 0x0000000000047919 */ /* 0x000f220000002100 */
[----:B---3--:R-:W-:-:S03]  /*132e0*/  FADD.FTZ R16, R16, R11 ;  /* 0x0000000b10107221 */ /* 0x008fc60000010000 */
[----:B------:R-:W3:Y:S04]  /*132f0*/  SHFL.BFLY PT, R9, R6, 0x1, 0x1f ;  /* 0x0c201f0006097f89 */ /* 0x000ee800000e0000 */
[----:B------:R-:W5:Y:S01]  /*13300*/  SHFL.BFLY PT, R15, R16, 0x1, 0x1f ;  /* 0x0c201f00100f7f89 */ /* 0x000f6200000e0000 */
[----:B-1----:R-:W-:Y:S02]  /*13310*/  FADD.FTZ R8, R8, R12 ;  /* 0x0000000c08087221 */ /* 0x002fe40000010000 */
[----:B--2---:R-:W-:-:S03]  /*13320*/  FADD.FTZ R10, R7, R10 ;  /* 0x0000000a070a7221 */ /* 0x004fc60000010000 */
[----:B------:R-:W1:Y:S01]  /*13330*/  SHFL.BFLY PT, R5, R8, 0x1, 0x1f ;  /* 0x0c201f0008057f89 */ /* 0x000e6200000e0000 */
[----:B----4-:R-:W-:Y:S02]  /*13340*/  SHF.R.S32.HI R7, RZ, 0x1f, R4 ;  /* 0x0000001fff077819 */ /* 0x010fe40000011404 */
[----:B------:R-:W-:Y:S02]  /*13350*/  FSETP.NE.FTZ.AND P5, PT, R10, RZ, PT ;  /* 0x000000ff0a00720b */ /* 0x000fe40003fb5000 */
[CC--:B------:R-:W-:Y:S01]  /*13360*/  LEA.HI R11, R7.reuse, R4.reuse, RZ, 0x2 ;  /* 0x00000004070b7211 */ /* 0x0c0fe200078f10ff */
[----:B---3--:R-:W-:Y:S01]  /*13370*/  FADD.FTZ R9, R6, R9 ;  /* 0x0000000906097221 */ /* 0x008fe20000010000 */
[----:B------:R-:W-:Y:S02]  /*13380*/  LEA.HI R6, R7, R4, RZ, 0x5 ;  /* 0x0000000407067211 */ /* 0x000fe400078f28ff */
[----:B------:R-:W-:Y:S01]  /*13390*/  LOP3.LUT R17, R11, 0x3ffffffc, RZ, 0xc0, !PT ;  /* 0x3ffffffc0b117812 */ /* 0x000fe200078ec0ff */
[----:B-----5:R-:W-:Y:S01]  /*133a0*/  FADD.FTZ R15, R16, R15 ;  /* 0x0000000f100f7221 */ /* 0x020fe20000010000 */
[----:B------:R-:W-:-:S02]  /*133b0*/  FSETP.NE.FTZ.AND P4, PT, R9, RZ, PT ;  /* 0x000000ff0900720b */ /* 0x000fc40003f95000 */
[----:B------:R-:W-:Y:S02]  /*133c0*/  IADD3 R12, -R17, R4, RZ ;  /* 0x00000004110c7210 */ /* 0x000fe40007ffe1ff */
[----:B------:R-:W-:Y:S01]  /*133d0*/  FSETP.NE.FTZ.AND P0, PT, R15, RZ, PT ;  /* 0x000000ff0f00720b */ /* 0x000fe20003f15000 */
[----:B------:R-:W2:Y:S01]  /*133e0*/  @P5 MUFU.RCP R13, R10 ;  /* 0x0000000a000d5308 */ /* 0x000ea20000001000 */
[----:B------:R-:W-:Y:S01]  /*133f0*/  MOV R16, 0x3f800000 ;  /* 0x3f80000000107802 */ /* 0x000fe20000000f00 */
[----:B-1----:R-:W-:Y:S01]  /*13400*/  FADD.FTZ R8, R8, R5 ;  /* 0x0000000508087221 */ /* 0x002fe20000010000 */
[----:B------:R-:W-:-:S05]  /*13410*/  SHF.R.S32.HI R5, RZ, 0x5, R6 ;  /* 0x00000005ff057819 */ /* 0x000fca0000011406 */
[----:B------:R-:W1:Y:S01]  /*13420*/  @P4 MUFU.RCP R14, R9 ;  /* 0x00000009000e4308 */ /* 0x000e620000001000 */
[----:B------:R-:W-:Y:S02]  /*13430*/  FSETP.NE.FTZ.AND P3, PT, R8, RZ, PT ;  /* 0x000000ff0800720b */ /* 0x000fe40003f75000 */
[----:B------:R-:W-:Y:S02]  /*13440*/  LEA R5, R5, R12, 0x9 ;  /* 0x0000000c05057211 */ /* 0x000fe400078e48ff */
[----:B------:R-:W-:-:S03]  /*13450*/  MOV R12, 0x3f800000 ;  /* 0x3f800000000c7802 */ /* 0x000fc60000000f00 */
[----:B------:R-:W-:Y:S01]  /*13460*/  @P0 MUFU.RCP R16, R15 ;  /* 0x0000000f00100308 */ /* 0x000fe20000001000 */
[C---:B--2---:R-:W-:Y:S02]  /*13470*/  FMUL.FTZ R160, R13.reuse, R160 ;  /* 0x000000a00da07220 */ /* 0x044fe40000410000 */
[C---:B------:R-:W-:Y:S02]  /*13480*/  FMUL.FTZ R161, R13.reuse, R161 ;  /* 0x000000a10da17220 */ /* 0x040fe40000410000 */
[C---:B------:R-:W-:Y:S02]  /*13490*/  FMUL.FTZ R176, R13.reuse, R176 ;  /* 0x000000b00db07220 */ /* 0x040fe40000410000 */
[----:B------:R-:W-:Y:S01]  /*134a0*/  FMUL.FTZ R177, R13, R177 ;  /* 0x000000b10db17220 */ /* 0x000fe20000410000 */
[----:B------:R-:W2:Y:S01]  /*134b0*/  @P3 MUFU.RCP R12, R8 ;  /* 0x00000008000c3308 */ /* 0x000ea20000001000 */
[C---:B-1----:R-:W-:Y:S01]  /*134c0*/  FMUL.FTZ R162, R14.reuse, R162 ;  /* 0x000000a20ea27220 */ /* 0x042fe20000410000 */
[----:B------:R-:W-:Y:S01]  /*134d0*/  F2FP.BF16.PACK_AB R160, R161, R160 ;  /* 0x000000a0a1a0723e */ /* 0x000fe200000010ff */
        /* <DEDUP_REMOVED lines=10> */
[----:B------:R-:W-:Y:S01]  /*13580*/  FMUL.FTZ R187, R14, R187 ;  /* 0x000000bb0ebb7220 */ /* 0x000fe20000410000 */
[----:B------:R-:W-:Y:S01]  /*13590*/  F2FP.BF16.PACK_AB R170, R171, R170 ;  /* 0x000000aaabaa723e */ /* 0x000fe200000010ff */
[C---:B--2---:R-:W-:Y:S01]  /*135a0*/  FMUL.FTZ R140, R12.reuse, R140 ;  /* 0x0000008c0c8c7220 */ /* 0x044fe20000410000 */
        /* <DEDUP_REMOVED lines=14> */
[----:B------:R-:W1:Y:S01]  /*13690*/  @P0 MUFU.LG2 R15, R15 ;  /* 0x0000000f000f0308 */ /* 0x000e620000000c00 */
        /* <DEDUP_REMOVED lines=10> */
[--C-:B------:R-:W-:Y:S01]  /*13740*/  SHF.R.S32.HI R12, RZ, 0x2, R11.reuse ;  /* 0x00000002ff0c7819 */ /* 0x100fe2000001140b */
[C---:B------:R-:W-:Y:S01]  /*13750*/  FMUL.FTZ R174, R14.reuse, R174 ;  /* 0x000000ae0eae7220 */ /* 0x040fe20000410000 */
        /* <DEDUP_REMOVED lines=13> */
[----:B------:R-:W-:Y:S01]  /*13830*/  FMUL.FTZ R191, R14, R191 ;  /* 0x000000bf0ebf7220 */ /* 0x000fe20000410000 */
[----:B------:R-:W-:Y:S01]  /*13840*/  F2FP.BF16.PACK_AB R182, R183, R182 ;  /* 0x000000b6b7b6723e */ /* 0x000fe200000010ff */
[C---:B------:R-:W-:Y:S01]  /*13850*/  FMUL.FTZ R143, R16.reuse, R143 ;  /* 0x0000008f108f7220 */ /* 0x040fe20000410000 */
[C---:B------:R-:W-:Y:S01]  /*13860*/  SHF.L.U32 R12, R11.reuse, 0x6, RZ ;  /* 0x000000060b0c7819 */ /* 0x040fe200000006ff */
[C---:B------:R-:W-:Y:S01]  /*13870*/  FMUL.FTZ R142, R16.reuse, R142 ;  /* 0x0000008e108e7220 */ /* 0x040fe20000410000 */
[----:B------:R-:W-:Y:S01]  /*13880*/  LOP3.LUT R14, R11, 0x1, RZ, 0xc0, !PT ;  /* 0x000000010b0e7812 */ /* 0x000fe200078ec0ff */
[----:B------:R-:W-:Y:S01]  /*13890*/  FMUL.FTZ R135, R16, R135 ;  /* 0x0000008710877220 */ /* 0x000fe20000410000 */
[----:B------:R-:W-:Y:S01]  /*138a0*/  LOP3.LUT R12, R12, 0x1c0, RZ, 0xc0, !PT ;  /* 0x000001c00c0c7812 */ /* 0x000fe200078ec0ff */
[----:B------:R-:W-:Y:S01]  /*138b0*/  FMUL.FTZ R134, R16, R134 ;  /* 0x0000008610867220 */ /* 0x000fe20000410000 */
[----:B------:R-:W-:Y:S01]  /*138c0*/  ISETP.NE.U32.AND P1, PT, R14, 0x1, PT ;  /* 0x000000010e00780c */ /* 0x000fe20003f25070 */
[C---:B------:R-:W-:Y:S01]  /*138d0*/  FMUL.FTZ R168, R13.reuse, R168 ;  /* 0x000000a80da87220 */ /* 0x040fe20000410000 */
[----:B------:R-:W-:Y:S01]  /*138e0*/  MOV R14, 0xfffffff0 ;  /* 0xfffffff0000e7802 */ /* 0x000fe20000000f00 */
[C---:B------:R-:W-:Y:S01]  /*138f0*/  FMUL.FTZ R169, R13.reuse, R169 ;  /* 0x000000a90da97220 */ /* 0x040fe20000410000 */
[----:B------:R-:W-:Y:S01]  /*13900*/  LEA.HI R12, R12, R12, RZ, 0x1d ;  /* 0x0000000c0c0c7211 */ /* 0x000fe200078fe8ff */
[C---:B------:R-:W-:Y:S01]  /*13910*/  FMUL.FTZ R184, R13.reuse, R184 ;  /* 0x000000b80db87220 */ /* 0x040fe20000410000 */
[----:B------:R-:W-:Y:S01]  /*13920*/  SEL R14, R14, 0x10, !P1 ;  /* 0x000000100e0e7807 */ /* 0x000fe20004800000 */
[----:B------:R-:W-:Y:S01]  /*13930*/  FMUL.FTZ R185, R13, R185 ;  /* 0x000000b90db97220 */ /* 0x000fe20000410000 */
[----:B------:R-:W-:Y:S01]  /*13940*/  R2P PR, R11, 0x6 ;  /* 0x000000060b007804 */ /* 0x000fe20000000000 */
[C---:B------:R-:W-:Y:S01]  /*13950*/  FMUL.FTZ R151, R16.reuse, R151 ;  /* 0x0000009710977220 */ /* 0x040fe20000410000 */
[----:B------:R-:W-:Y:S01]  /*13960*/  LEA R5, R5, R12, 0x1 ;  /* 0x0000000c05057211 */ /* 0x000fe200078e08ff */
[C---:B------:R-:W-:Y:S01]  /*13970*/  FMUL.FTZ R150, R16.reuse, R150 ;  /* 0x0000009610967220 */ /* 0x040fe20000410000 */
[----:B------:R-:W-:Y:S01]  /*13980*/  MOV R12, 0x20 ;  /* 0x00000020000c7802 */ /* 0x000fe20000000f00 */
[C---:B------:R-:W-:Y:S01]  /*13990*/  FMUL.FTZ R139, R16.reuse, R139 ;  /* 0x0000008b108b7220 */ /* 0x040fe20000410000 */
[----:B------:R-:W-:Y:S01]  /*139a0*/  SHF.L.U32 R5, R5, 0x1, RZ ;  /* 0x0000000105057819 */ /* 0x000fe200000006ff */
[----:B------:R-:W-:Y:S01]  /*139b0*/  FMUL.FTZ R138, R16, R138 ;  /* 0x0000008a108a7220 */ /* 0x000fe20000410000 */
[----:B------:R-:W-:Y:S01]  /*139c0*/  SEL R12, R12, 0xffffffe0, !P1 ;  /* 0xffffffe00c0c7807 */ /* 0x000fe20004800000 */
        /* <DEDUP_REMOVED lines=9> */
[C---:B------:R-:W-:Y:S01]  /*13a60*/  IADD3 R17, R5.reuse, 0x40, RZ ;  /* 0x0000004005117810 */ /* 0x040fe20007ffe0ff */
[C---:B------:R-:W-:Y:S01]  /*13a70*/  FMUL.FTZ R158, R16.reuse, R158 ;  /* 0x0000009e109e7220 */ /* 0x040fe20000410000 */
[----:B------:R-:W-:Y:S01]  /*13a80*/  IADD3 R19, R5, R12, RZ ;  /* 0x0000000c05137210 */ /* 0x000fe20007ffe0ff */
[----:B------:R-:W-:Y:S01]  /*13a90*/  STS [R5], R160 ;  /* 0x000000a005007388 */ /* 0x000fe20000000800 */
[----:B------:R-:W-:Y:S01]  /*13aa0*/  F2FP.BF16.PACK_AB R184, R185, R184 ;  /* 0x000000b8b9b8723e */ /* 0x000fe200000010ff */
[C---:B------:R-:W-:Y:S01]  /*13ab0*/  FMUL.FTZ R147, R16.reuse, R147 ;  /* 0x0000009310937220 */ /* 0x040fe20000410000 */
[----:B------:R-:W-:Y:S01]  /*13ac0*/  @P2 IADD3 R17, R5, -0x40, RZ ;  /* 0xffffffc005112810 */ /* 0x000fe20007ffe0ff */
[----:B------:R-:W-:Y:S01]  /*13ad0*/  STS [R5+0x400], R162 ;  /* 0x000400a205007388 */ /* 0x000fe20000000800 */
[----:B------:R-:W-:Y:S01]  /*13ae0*/  IADD3 R21, R11, R12, RZ ;  /* 0x0000000c0b157210 */ /* 0x000fe20007ffe0ff */
[C---:B------:R-:W-:Y:S01]  /*13af0*/  FMUL.FTZ R146, R16.reuse, R146 ;  /* 0x0000009210927220 */ /* 0x040fe20000410000 */
[----:B------:R-:W-:Y:S01]  /*13b00*/  F2FP.BF16.PACK_AB R150, R151, R150 ;  /* 0x000000969796723e */ /* 0x000fe200000010ff */
        /* <DEDUP_REMOVED lines=17> */
[----:B------:R-:W-:Y:S01]  /*13c20*/  FMUL.FTZ R16, R16, R154 ;  /* 0x0000009a10107220 */ /* 0x000fe20000410000 */
[----:B------:R-:W-:Y:S01]  /*13c30*/  F2FP.BF16.PACK_AB R180, R181, R180 ;  /* 0x000000b4b5b4723e */ /* 0x000fe200000010ff */
[----:B-1----:R-:W-:Y:S01]  /*13c40*/  @P0 FMUL.FTZ R15, R15, 0.69314718246459960938 ;  /* 0x3f3172180f0f0820 */ /* 0x002fe20000410000 */
[----:B------:R1:W-:Y:S01]  /*13c50*/  STS [R11+0x2400], R134 ;  /* 0x002400860b007388 */ /* 0x0003e20000000800 */
[----:B------:R-:W-:-:S02]  /*13c60*/  F2FP.BF16.PACK_AB R13, R13, R188 ;  /* 0x000000bc0d0d723e */ /* 0x000fc400000010ff */
[----:B------:R-:W-:Y:S01]  /*13c70*/  F2FP.BF16.PACK_AB R190, R191, R190 ;  /* 0x000000bebfbe723e */ /* 0x000fe200000010ff */
[----:B------:R-:W-:Y:S01]  /*13c80*/  STS [R19], R168 ;  /* 0x000000a813007388 */ /* 0x000fe20000000800 */
[----:B------:R-:W-:Y:S02]  /*13c90*/  F2FP.BF16.PACK_AB R166, R167, R166 ;  /* 0x000000a6a7a6723e */ /* 0x000fe400000010ff */
[----:B------:R-:W-:Y:S01]  /*13ca0*/  F2FP.BF16.PACK_AB R152, R153, R152 ;  /* 0x000000989998723e */ /* 0x000fe200000010ff */
[----:B------:R-:W-:Y:S01]  /*13cb0*/  STS [R19+0x400], R170 ;  /* 0x000400aa13007388 */ /* 0x000fe20000000800 */
[----:B------:R-:W-:-:S03]  /*13cc0*/  F2FP.BF16.PACK_AB R16, R155, R16 ;  /* 0x000000109b10723e */ /* 0x000fc600000010ff */
[----:B------:R-:W-:Y:S04]  /*13cd0*/  STS [R21], R184 ;  /* 0x000000b815007388 */ /* 0x000fe80000000800 */
[----:B------:R-:W-:Y:S01]  /*13ce0*/  STS [R21+0x400], R186 ;  /* 0x000400ba15007388 */ /* 0x000fe20000000800 */
[----:B--2---:R-:W-:-:S03]  /*13cf0*/  IADD3 R5, R12, 0x400, R17 ;  /* 0x000004000c057810 */ /* 0x004fc60007ffe011 */
[----:B------:R-:W-:Y:S01]  /*13d00*/  STS [R19+0x2000], R148 ;  /* 0x0020009413007388 */ /* 0x000fe20000000800 */
[----:B------:R-:W-:-:S03]  /*13d10*/  IADD3 R5, R14, R5, RZ ;  /* 0x000000050e057210 */ /* 0x000fc60007ffe0ff */
[----:B------:R2:W-:Y:S01]  /*13d20*/  STS [R19+0x2400], R150 ;  /* 0x0024009613007388 */ /* 0x0005e20000000800 */
[----:B-1----:R-:W-:-:S03]  /*13d30*/  IADD3 R11, R14, R17, RZ ;  /* 0x000000110e0b7210 */ /* 0x002fc60007ffe0ff */
[----:B------:R-:W-:Y:S04]  /*13d40*/  STS [R21+0x2000], R136 ;  /* 0x0020008815007388 */ /* 0x000fe80000000800 */
[----:B------:R-:W-:Y:S04]  /*13d50*/  STS [R21+0x2400], R138 ;  /* 0x0024008a15007388 */ /* 0x000fe80000000800 */
[----:B------:R-:W-:Y:S04]  /*13d60*/  STS [R17], R172 ;  /* 0x000000ac11007388 */ /* 0x000fe80000000800 */
[----:B------:R-:W-:Y:S04]  /*13d70*/  STS [R17+0x400], R174 ;  /* 0x000400ae11007388 */ /* 0x000fe80000000800 */
[----:B------:R-:W-:Y:S04]  /*13d80*/  STS [R11], R192 ;  /* 0x000000c00b007388 */ /* 0x000fe80000000800 */
[----:B------:R-:W-:Y:S01]  /*13d90*/  STS [R11+0x400], R194 ;  /* 0x000400c20b007388 */ /* 0x000fe20000000800 */
[----:B--2---:R-:W-:-:S02]  /*13da0*/  IADD3 R19, R12, R17, RZ ;  /* 0x000000110c137210 */ /* 0x004fc40007ffe0ff */
[----:B------:R-:W-:Y:S01]  /*13db0*/  IADD3 R12, R12, R11, RZ ;  /* 0x0000000b0c0c7210 */ /* 0x000fe20007ffe0ff */
[----:B------:R-:W-:Y:S04]  /*13dc0*/  STS [R17+0x2000], R156 ;  /* 0x0020009c11007388 */ /* 0x000fe80000000800 */
[----:B------:R-:W-:Y:S04]  /*13dd0*/  STS [R17+0x2400], R158 ;  /* 0x0024009e11007388 */ /* 0x000fe80000000800 */
[----:B------:R-:W-:Y:S04]  /*13de0*/  STS [R11+0x2000], R144 ;  /* 0x002000900b007388 */ /* 0x000fe80000000800 */
[----:B------:R1:W-:Y:S04]  /*13df0*/  STS [R11+0x2400], R146 ;  /* 0x002400920b007388 */ /* 0x0003e80000000800 */
[----:B------:R-:W-:Y:S04]  /*13e00*/  STS [R19], R180 ;  /* 0x000000b413007388 */ /* 0x000fe80000000800 */
[----:B------:R-:W-:Y:S04]  /*13e10*/  STS [R19+0x400], R182 ;  /* 0x000400b613007388 */ /* 0x000fe80000000800 */
[----:B------:R2:W-:Y:S04]  /*13e20*/  STS [R12], R13 ;  /* 0x0000000d0c007388 */ /* 0x0005e80000000800 */
[----:B------:R-:W-:Y:S04]  /*13e30*/  STS [R5], R190 ;  /* 0x000000be05007388 */ /* 0x000fe80000000800 */
[----:B------:R-:W-:Y:S04]  /*13e40*/  STS [R19+0x2000], R164 ;  /* 0x002000a413007388 */ /* 0x000fe80000000800 */
[----:B------:R-:W-:Y:S01]  /*13e50*/  STS [R19+0x2400], R166 ;  /* 0x002400a613007388 */ /* 0x000fe20000000800 */
[----:B-1----:R-:W-:-:S03]  /*13e60*/  MOV R11, 0x7f800000 ;  /* 0x7f800000000b7802 */ /* 0x002fc60000000f00 */
[----:B------:R1:W-:Y:S04]  /*13e70*/  STS [R12+0x2000], R152 ;  /* 0x002000980c007388 */ /* 0x0003e80000000800 */
[----:B------:R3:W-:Y:S04]  /*13e80*/  STS [R5+0x2000], R16 ;  /* 0x0020001005007388 */ /* 0x0007e80000000800 */
[----:B------:R-:W-:Y:S01]  /*13e90*/  BAR.SYNC.DEFER_BLOCKING 0x0 ;  /* 0x0000000000007b1d */ /* 0x000fe20000010000 */
[----:B--2---:R-:W-:Y:S02]  /*13ea0*/  @P5 FMUL.FTZ R13, R10, 0.69314718246459960938 ;  /* 0x3f3172180a0d5820 */ /* 0x004fe40000410000 */
[----:B------:R-:W-:-:S02]  /*13eb0*/  @P4 FMUL.FTZ R10, R9, 0.69314718246459960938 ;  /* 0x3f317218090a4820 */ /* 0x000fc40000410000 */
[----:B------:R-:W-:Y:S02]  /*13ec0*/  @P3 FMUL.FTZ R9, R8, 0.69314718246459960938 ;  /* 0x3f31721808093820 */ /* 0x000fe40000410000 */
[----:B------:R-:W-:Y:S01]  /*13ed0*/  @P5 FFMA.FTZ R11, R68, c[0x0][0x238], R13 ;  /* 0x00008e00440b5a23 */ /* 0x000fe2000001000d */
[----:B-1----:R-:W-:Y:S01]  /*13ee0*/  MOV R12, 0x7f800000 ;  /* 0x7f800000000c7802 */ /* 0x002fe20000000f00 */
[----:B------:R-:W-:Y:S01]  /*13ef0*/  @P4 FFMA.FTZ R12, R3, c[0x0][0x238], R10 ;  /* 0x00008e00030c4a23 */ /* 0x000fe2000001000a */
[----:B---3--:R-:W-:Y:S02]  /*13f00*/  LOP3.LUT R5, R6, 0xffffffe0, RZ, 0xc0, !PT ;  /* 0xffffffe006057812 */ /* 0x008fe400078ec0ff */
[----:B------:R-:W-:Y:S01]  /*13f10*/  MOV R6, 0x7f800000 ;  /* 0x7f80000000067802 */ /* 0x000fe20000000f00 */
[----:B------:R1:W2:Y:S01]  /*13f20*/  LDS.128 R40, [R44] ;  /* 0x000000002c287984 */ /* 0x0002a20000000c00 */
[----:B------:R-:W-:Y:S01]  /*13f30*/  IADD3 R5, -R5, R4, RZ ;  /* 0x0000000405057210 */ /* 0x000fe20007ffe1ff */
[----:B------:R-:W-:-:S02]  /*13f40*/  @P0 FFMA.FTZ R6, R0, c[0x0][0x238], R15 ;  /* 0x00008e0000060a23 */ /* 0x000fc4000001000f */
[----:B------:R1:W3:Y:S01]  /*13f50*/  LDS.128 R36, [R44+0x800] ;  /* 0x000800002c247984 */ /* 0x0002e20000000c00 */
[----:B------:R-:W-:Y:S02]  /*13f60*/  LOP3.LUT P1, RZ, R5, 0x3, RZ, 0xc0, !PT ;  /* 0x0000000305ff7812 */ /* 0x000fe4000782c0ff */
[----:B------:R-:W-:Y:S01]  /*13f70*/  MOV R5, 0x7f800000 ;  /* 0x7f80000000057802 */ /* 0x000fe20000000f00 */
[----:B------:R1:W4:Y:S01]  /*13f80*/  LDS.128 R32, [R44+0x1000] ;  /* 0x001000002c207984 */ /* 0x0003220000000c00 */
[----:B------:R-:W-:-:S03]  /*13f90*/  @P3 FFMA.FTZ R5, R2, c[0x0][0x238], R9 ;  /* 0x00008e0002053a23 */ /* 0x000fc60000010009 */
[----:B------:R1:W1:Y:S04]  /*13fa0*/  LDS.128 R28, [R44+0x1800] ;  /* 0x001800002c1c7984 */ /* 0x0002680000000c00 */
[----:B------:R1:W1:Y:S04]  /*13fb0*/  LDS.128 R24, [R44+0x2000] ;  /* 0x002000002c187984 */ /* 0x0002680000000c00 */
[----:B------:R1:W1:Y:S04]  /*13fc0*/  LDS.128 R20, [R44+0x2800] ;  /* 0x002800002c147984 */ /* 0x0002680000000c00 */
        /* <DEDUP_REMOVED lines=20> */
[C---:B------:R-:W-:Y:S02]  /*14110*/  @!P5 IADD3 R3, P0, R2.reuse, UR4, RZ ;  /* 0x000000040203dc10 */ /* 0x040fe4000ff1e0ff */
[----:B------:R-:W-:Y:S02]  /*14120*/  @!P6 LEA.HI.X R15, R13, c[0x0][0x204], R0, 0x2, P1 ;  /* 0x000081000d0fea11 */ /* 0x000fe400008f1400 */
[----:B------:R-:W-:Y:S02]  /*14130*/  @!P5 LEA.HI.X.SX32 R0, R2, UR5, 0x1, P0 ;  /* 0x000000050200dc11 */ /* 0x000fe400080f0eff */
[----:B------:R-:W-:Y:S01]  /*14140*/  @!P5 LEA R48, P2, R3, c[0x0][0x200], 0x2 ;  /* 0x000080000330da11 */ /* 0x000fe200078410ff */
[----:B------:R4:W-:Y:S01]  /*14150*/  @!P6 STG.E [R14.64], R11 ;  /* 0x0000000b0e00e986 */ /* 0x0009e2000c101912 */
[----:B------:R-:W-:-:S02]  /*14160*/  @!P4 IADD3 R2, P1, R10, UR4, RZ ;  /* 0x000000040a02cc10 */ /* 0x000fc4000ff3e0ff */
[----:B------:R-:W-:Y:S02]  /*14170*/  @!P3 IADD3 R8, P0, R9, UR4, RZ ;  /* 0x000000040908bc10 */ /* 0x000fe4000ff1e0ff */
        /* <DEDUP_REMOVED lines=10> */
.L_x_442:
[----:B------:R-:W-:Y:S05]  /*14220*/  BSYNC B0 ;  /* 0x0000000000007941 */ /* 0x000fea0003800000 */
.L_x_441:
[----:B------:R-:W5:Y:S01]  /*14230*/  LDL.LU.64 R8, [R1+0x40] ;  /* 0x0000400001087983 */ /* 0x000f620000300a00 */
[----:B------:R-:W-:Y:S01]  /*14240*/  LEA.HI R4, R7, R4, RZ, 0x3 ;  /* 0x0000000407047211 */ /* 0x000fe200078f18ff */
[----:B------:R-:W-:Y:S01]  /*14250*/  UIMAD UR9, UR9, -0x80, UR14 ;  /* 0xffffff80090978a4 */ /* 0x000fe2000f8e020e */
[----:B------:R-:W-:Y:S01]  /*14260*/  BSSY B0, `(.L_x_443) ;  /* 0x0000021000007945 */ /* 0x000fe20003800000 */
[----:B----4-:R-:W4:Y:S01]  /*14270*/  S2R R5, SR_TID.X ;  /* 0x0000000000057919 */ /* 0x010f220000002100 */
[----:B------:R-:W-:Y:S02]  /*14280*/  USHF.R.S32.HI UR6, URZ, 0x1f, UR12 ;  /* 0x0000001f3f067899 */ /* 0x000fe4000801140c */
[----:B------:R-:W-:-:S02]  /*14290*/  ULDC.64 UR4, c[0x0][0x1f0] ;  /* 0x00007c0000047ab9 */ /* 0x000fc40000000a00 */
[----:B------:R-:W-:-:S04]  /*142a0*/  UIMAD UR4, UR6, UR4, URZ ;  /* 0x00000004060472a4 */ /* 0x000fc8000f8e023f */
[----:B------:R-:W-:Y:S01]  /*142b0*/  UIMAD UR4, UR12, UR5, UR4 ;  /* 0x000000050c0472a4 */ /* 0x000fe2000f8e0204 */
[----:B----4-:R-:W-:-:S04]  /*142c0*/  SHF.R.S32.HI R0, RZ, 0x1f, R5 ;  /* 0x0000001fff007819 */ /* 0x010fc80000011405 */
[----:B------:R-:W-:Y:S02]  /*142d0*/  LEA.HI R3, R0, R5, RZ, 0x3 ;  /* 0x0000000500037211 */ /* 0x000fe400078f18ff */
[----:B------:R-:W4:Y:S02]  /*142e0*/  S2R R0, SR_CTAID.Z ;  /* 0x0000000000007919 */ /* 0x000f240000002700 */
[----:B------:R-:W-:Y:S02]  /*142f0*/  LOP3.LUT R2, R3, 0xfffffff8, RZ, 0xc0, !PT ;  /* 0xfffffff803027812 */ /* 0x000fe400078ec0ff */
[----:B------:R-:W-:-:S03]  /*14300*/  SHF.R.S32.HI R6, RZ, 0x3, R3 ;  /* 0x00000003ff067819 */ /* 0x000fc60000011403 */
[----:B------:R-:W-:Y:S01]  /*14310*/  IMAD.IADD R2, R5, 0x1, -R2 ;  /* 0x0000000105027824 */ /* 0x000fe200078e0a02 */
[----:B------:R-:W-:Y:S02]  /*14320*/  SHF.R.S32.HI R5, RZ, 0x3, R4 ;  /* 0x00000003ff057819 */ /* 0x000fe40000011404 */
[----:B------:R-:W-:Y:S01]  /*14330*/  SHF.R.S32.HI R7, RZ, 0x1f, R6 ;  /* 0x0000001fff077819 */ /* 0x000fe20000011406 */
[----:B------:R-:W-:-:S05]  /*14340*/  IMAD.SHL.U32 R2, R2, 0x8, RZ ;  /* 0x0000000802027824 */ /* 0x000fca00078e00ff */
[----:B------:R-:W-:Y:S02]  /*14350*/  SHF.R.S32.HI R2, RZ, 0x1f, R2 ;  /* 0x0000001fff027819 */ /* 0x000fe40000011402 */
[C---:B-----5:R-:W-:Y:S02]  /*14360*/  ISETP.GE.AND P1, PT, R8.reuse, c[0x0][0x220], PT ;  /* 0x0000880008007a0c */ /* 0x060fe40003f26270 */
[----:B------:R-:W-:-:S04]  /*14370*/  IADD3 R8, P0, R8, UR16, RZ ;  /* 0x0000001008087c10 */ /* 0x000fc8000ff1e0ff */
[----:B------:R-:W-:Y:S01]  /*14380*/  IADD3.X R9, R2, UR7, RZ, P0, !PT ;  /* 0x0000000702097c10 */ /* 0x000fe200087fe4ff */
[----:B------:R-:W-:Y:S01]  /*14390*/  IMAD.U32 R2, RZ, RZ, UR11 ;  /* 0x0000000bff027e24 */ /* 0x000fe2000f8e00ff */
[----:B------:R-:W-:-:S03]  /*143a0*/  ISETP.GE.OR P0, PT, R5, UR9, P1 ;  /* 0x0000000905007c0c */ /* 0x000fc60008f06670 */
[----:B----4-:R-:W-:-:S04]  /*143b0*/  IMAD.WIDE.U32 R8, R0, c[0x0][0x1f0], R8 ;  /* 0x00007c0000087a25 */ /* 0x010fc800078e0008 */
[----:B------:R-:W-:Y:S01]  /*143c0*/  IMAD.WIDE R10, R2, 0x80, R6 ;  /* 0x00000080020a7825 */ /* 0x000fe200078e0206 */
[----:B------:R-:W-:-:S05]  /*143d0*/  IADD3 R13, R9, UR4, RZ ;  /* 0x00000004090d7c10 */ /* 0x000fca000fffe0ff */
        /* <DEDUP_REMOVED lines=8> */
[----:B--2---:R2:W-:Y:S02]  /*14460*/  STG.E.128 [R14.64], R40 ;  /* 0x000000280e007986 */ /* 0x0045e4000c101d12 */
.L_x_444:
[----:B------:R-:W-:Y:S05]  /*14470*/  BSYNC B0 ;  /* 0x0000000000007941 */ /* 0x000fea0003800000 */
.L_x_443:
[----:B------:R-:W-:Y:S01]  /*14480*/  LEA.HI.SX32 R4, R4, 0x10, 0x1d ;  /* 0x0000001004047811 */ /* 0x000fe200078feaff */
[----:B------:R-:W-:Y:S03]  /*14490*/  BSSY B0, `(.L_x_445) ;  /* 0x000000e000007945 */ /* 0x000fe60003800000 */
[----:B------:R-:W-:-:S13]  /*144a0*/  ISETP.GE.OR P0, PT, R4, UR9, P1 ;  /* 0x0000000904007c0c */ /* 0x000fda0008f06670 */
        /* <DEDUP_REMOVED lines=11> */
[----:B---3--:R3:W-:Y:S02]  /*14560*/  STG.E.128 [R2.64], R36 ;  /* 0x0000002402007986 */ /* 0x0087e4000c101d12 */
.L_x_446:
[----:B------:R-:W-:Y:S05]  /*14570*/  BSYNC B0 ;  /* 0x0000000000007941 */ /* 0x000fea0003800000 */
.L_x_445:
[----:B------:R-:W-:Y:S01]  /*14580*/  IADD3 R0, R6, 0x20, RZ ;  /* 0x0000002006007810 */ /* 0x000fe20007ffe0ff */
[----:B------:R-:W-:Y:S03]  /*14590*/  BSSY B0, `(.L_x_447) ;  /* 0x000000e000007945 */ /* 0x000fe60003800000 */
[----:B------:R-:W-:-:S13]  /*145a0*/  ISETP.GE.OR P0, PT, R0, UR22, P1 ;  /* 0x0000001600007c0c */ /* 0x000fda0008f06670 */
        /* <DEDUP_REMOVED lines=12> */
.L_x_448:
[----:B------:R-:W-:Y:S05]  /*14670*/  BSYNC B0 ;  /* 0x0000000000007941 */ /* 0x000fea0003800000 */
.L_x_447:
        /* <DEDUP_REMOVED lines=15> */
.L_x_450:
[----:B------:R-:W-:Y:S05]  /*14770*/  BSYNC B0 ;  /* 0x0000000000007941 */ /* 0x000fea0003800000 */
.L_x_449:
[----:B------:R-:W-:Y:S01]  /*14780*/  IADD3 R0, R6, 0x40, RZ ;  /* 0x0000004006007810 */ /* 0x000fe20007ffe0ff */
[----:B------:R-:W-:Y:S03]  /*14790*/  BSSY B0, `(.L_x_451) ;  /* 0x000000e000007945 */ /* 0x000fe60003800000 */
[----:B------:R-:W-:-:S13]  /*147a0*/  ISETP.GE.OR P0, PT, R0, UR22, P1 ;  /* 0x0000001600007c0c */ /* 0x000fda0008f06670 */
[----:B------:R-:W-:Y:S05]  /*147b0*/  @P0 BRA `(.L_x_452) ;  /* 0x000000b000000947 */ /* 0x000fea0003800000 */
[----:B-1-3--:R-:W-:Y:S01]  /*147c0*/  IADD3 R2, P0, R10, 0x40, RZ ;  /* 0x000000400a027810 */ /* 0x00afe20007f1e0ff */
        /* <DEDUP_REMOVED lines=10> */
.L_x_452:
[----:B------:R-:W-:Y:S05]  /*14870*/  BSYNC B0 ;  /* 0x0000000000007941 */ /* 0x000fea0003800000 */
.L_x_451:
        /* <DEDUP_REMOVED lines=15> */
.L_x_454:
[----:B------:R-:W-:Y:S05]  /*14970*/  BSYNC B0 ;  /* 0x0000000000007941 */ /* 0x000fea0003800000 */
.L_x_453:
        /* <DEDUP_REMOVED lines=15> */
.L_x_456:
[----:B------:R-:W-:Y:S05]  /*14a70*/  BSYNC B0 ;  /* 0x0000000000007941 */ /* 0x000fea0003800000 */
.L_x_455:
[----:B------:R-:W-:-:S04]  /*14a80*/  IADD3 R6, R6, 0x70, RZ ;  /* 0x0000007006067810 */ /* 0x000fc80007ffe0ff */
[----:B------:R-:W-:-:S13]  /*14a90*/  ISETP.GE.OR P1, PT, R6, UR22, P1 ;  /* 0x0000001606007c0c */ /* 0x000fda0008f26670 */
[----:B------:R-:W-:Y:S05]  /*14aa0*/  @P1 EXIT ;  /* 0x000000000000194d */ /* 0x000fea0003800000 */
[----:B------:R-:W-:Y:S01]  /*14ab0*/  IADD3 R0, P0, R10, 0x70, RZ ;  /* 0x000000700a007810 */ /* 0x000fe20007f1e0ff */
[----:B------:R-:W-:Y:S01]  /*14ac0*/  IMAD.MOV.U32 R4, RZ, RZ, R8 ;  /* 0x000000ffff047224 */ /* 0x000fe200078e0008 */
[----:B------:R-:W-:-:S03]  /*14ad0*/  MOV R5, R13 ;  /* 0x0000000d00057202 */ /* 0x000fc60000000f00 */
[----:B------:R-:W-:Y:S02]  /*14ae0*/  IMAD.X R10, RZ, RZ, R11, P0 ;  /* 0x000000ffff0a7224 */ /* 0x000fe400000e060b */
[----:B------:R-:W-:-:S04]  /*14af0*/  IMAD.WIDE.U32 R4, R0, c[0x0][0x1e8], R4 ;  /* 0x00007a0000047a25 */ /* 0x000fc800078e0004 */
[----:B-1-3--:R-:W-:Y:S01]  /*14b00*/  IMAD R3, R10, c[0x0][0x1e8], RZ ;  /* 0x00007a000a037a24 */ /* 0x00afe200078e02ff */
[----:B------:R-:W-:-:S03]  /*14b10*/  LEA R2, P0, R4, c[0x0][0x1d0], 0x1 ;  /* 0x0000740004027a11 */ /* 0x000fc600078008ff */
[----:B------:R-:W-:-:S05]  /*14b20*/  IMAD R3, R0, c[0x0][0x1ec], R3 ;  /* 0x00007b0000037a24 */ /* 0x000fca00078e0203 */
[----:B------:R-:W-:-:S04]  /*14b30*/  IADD3 R3, R5, R3, RZ ;  /* 0x0000000305037210 */ /* 0x000fc80007ffe0ff */
[----:B------:R-:W-:-:S05]  /*14b40*/  LEA.HI.X R3, R4, c[0x0][0x1d4], R3, 0x1, P0 ;  /* 0x0000750004037a11 */ /* 0x000fca00000f0c03 */
[----:B------:R-:W-:Y:S01]  /*14b50*/  STG.E.128 [R2.64], R44 ;  /* 0x0000002c02007986 */ /* 0x000fe2000c101d12 */
[----:B------:R-:W-:Y:S05]  /*14b60*/  EXIT ;  /* 0x000000000000794d */ /* 0x000fea0003800000 */
.L_x_383:
[----:B------:R-:W-:Y:S01]  /*14b70*/  UISETP.NE.AND UP4, UPT, UR10, -0x1, UPT ;  /* 0xffffffff0a00788c */ /* 0x000fe2000bf85270 */
[----:B------:R-:W-:Y:S01]  /*14b80*/  SHF.R.S32.HI R3, RZ, 0x1f, R4 ;  /* 0x0000001fff037819 */ /* 0x000fe20000011404 */
[----:B------:R-:W-:Y:S01]  /*14b90*/  ULDC.64 UR4, c[0x0][0x1e8] ;  /* 0x00007a0000047ab9 */ /* 0x000fe20000000a00 */
[----:B------:R-:W1:Y:S01]  /*14ba0*/  S2R R16, SR_CTAID.Z ;  /* 0x0000000000107919 */ /* 0x000e620000002700 */
[----:B------:R-:W-:Y:S01]  /*14bb0*/  USHF.R.S32.HI UR9, URZ, 0x1f, UR16 ;  /* 0x0000001f3f097899 */ /* 0x000fe20008011410 */
[----:B------:R-:W-:Y:S01]  /*14bc0*/  LEA.HI R14, R3, R4, RZ, 0x3 ;  /* 0x00000004030e7211 */ /* 0x000fe200078f18ff */
[----:B------:R-:W-:Y:S01]  /*14bd0*/  ULDC.64 UR6, c[0x0][0x1e0] ;  /* 0x0000780000067ab9 */ /* 0x000fe20000000a00 */
[----:B------:R-:W-:Y:S01]  /*14be0*/  IMAD.U32 R21, RZ, RZ, UR11 ;  /* 0x0000000bff157e24 */ /* 0x000fe2000f8e00ff */
[----:B------:R-:W-:Y:S01]  /*14bf0*/  ULDC.U8 UR13, c[0x0][0x328] ;  /* 0x0000ca00000d7ab9 */ /* 0x000fe20000000000 */
[----:B------:R-:W-:Y:S01]  /*14c00*/  LOP3.LUT R3, R14, 0xfffffff8, RZ, 0xc0, !PT ;  /* 0xfffffff80e037812 */ /* 0x000fe200078ec0ff */
[----:B------:R-:W-:Y:S01]  /*14c10*/  UISETP.NE.AND UP3, UPT, UR13, URZ, UPT ;  /* 0x0000003f0d00728c */ /* 0x000fe2000bf65270 */
        /* <DEDUP_REMOVED lines=9> */
[----:B------:R-:W-:-:S02]  /*14cb0*/  ULDC.64 UR4, c[0x0][0x1f0] ;  /* 0x00007c0000047ab9 */ /* 0x000fc40000000a00 */
[----:B------:R-:W-:Y:S01]  /*14cc0*/  UIMAD UR4, UR9, UR4, URZ ;  /* 0x00000004090472a4 */ /* 0x000fe2000f8e023f */
[----:B------:R-:W-:Y:S01]  /*14cd0*/  IMAD.WIDE R20, R21, 0x80, R14 ;  /* 0x0000008015147825 */ /* 0x000fe200078e020e */
[----:B------:R-:W-:Y:S01]  /*14ce0*/  @!UP4 UIMAD UR17, UR15, UR7, UR17 ;  /* 0x000000070f11c2a4 */ /* 0x000fe2000f8e0211 */
[----:B------:R-:W-:Y:S01]  /*14cf0*/  ISETP.GE.AND P1, PT, R0, c[0x0][0x220], PT ;  /* 0x0000880000007a0c */ /* 0x000fe20003f26270 */
[----:B------:R-:W-:Y:S02]  /*14d00*/  ULDC.U8 UR9, c[0x0][0x329] ;  /* 0x0000ca4000097ab9 */ /* 0x000fe40000000000 */
[----:B------:R-:W-:Y:S02]  /*14d10*/  UISETP.NE.AND UP1, UPT, UR9, URZ, UPT ;  /* 0x0000003f0900728c */ /* 0x000fe4000bf25270 */
[----:B------:R-:W-:Y:S02]  /*14d20*/  UISETP.NE.OR UP2, UPT, UR9, URZ, !UP3 ;  /* 0x0000003f0900728c */ /* 0x000fe4000df45670 */
[----:B------:R-:W-:-:S02]  /*14d30*/  @!UP4 UIMAD.WIDE.U32 UR22, UR15, UR6, URZ ;  /* 0x000000060f16c2a5 */ /* 0x000fc4000f8e003f */
[----:B------:R-:W-:Y:S02]  /*14d40*/  ULDC UR7, c[0x0][0x214] ;  /* 0x0000850000077ab9 */ /* 0x000fe40000000800 */
[----:B------:R-:W-:Y:S02]  /*14d50*/  ULDC UR6, c[0x0][0x234] ;  /* 0x00008d0000067ab9 */ /* 0x000fe40000000800 */
[----:B------:R-:W-:Y:S02]  /*14d60*/  UISETP.NE.OR UP0, UPT, UR10, -0x1, UP2 ;  /* 0xffffffff0a00788c */ /* 0x000fe40009705670 */
[----:B------:R-:W-:Y:S02]  /*14d70*/  @UP1 ULDC UR9, c[0x0][0x210] ;  /* 0x0000840000091ab9 */ /* 0x000fe40000000800 */
[----:B------:R-:W-:Y:S02]  /*14d80*/  @UP1 UIMAD UR9, UR9, UR7, URZ ;  /* 0x00000007090912a4 */ /* 0x000fe4000f8e023f */
[----:B------:R-:W-:-:S02]  /*14d90*/  @!UP1 USEL UR9, UR7, UR6, !UP3 ;  /* 0x0000000607099287 */ /* 0x000fc4000d800000 */
[----:B------:R-:W-:Y:S02]  /*14da0*/  UIMAD UR5, UR16, UR5, UR4 ;  /* 0x00000005100572a4 */ /* 0x000fe4000f8e0204 */
[----:B------:R-:W-:Y:S02]  /*14db0*/  @UP1 UMOV UR13, 0x1 ;  /* 0x00000001000d1882 */ /* 0x000fe40000000000 */
[----:B------:R-:W-:Y:S02]  /*14dc0*/  ULDC UR4, c[0x0][0x1c0] ;  /* 0x0000700000047ab9 */ /* 0x000fe40000000800 */
[----:B------:R-:W-:Y:S02]  /*14dd0*/  @!UP1 UIMAD UR13, UR9, UR4, URZ ;  /* 0x00000004090d92a4 */ /* 0x000fe4000f8e023f */
[----:B------:R-:W-:Y:S02]  /*14de0*/  @!UP4 UMOV UR20, UR22 ;  /* 0x000000160014cc82 */ /* 0x000fe40008000000 */
[----:B------:R-:W-:Y:S01]  /*14df0*/  @!UP4 UIADD3 UR8, UR23, UR17, URZ ;  /* 0x000000111708c290 */ /* 0x000fe2000fffe03f */
[----:B------:R-:W-:Y:S01]  /*14e00*/  IADD3 R2, P0, R0, UR20, RZ ;  /* 0x0000001400027c10 */ /* 0x000fe2000ff1e0ff */
[----:B------:R-:W-:-:S02]  /*14e10*/  UIADD3 UR14, -UR12, UR14, URZ ;  /* 0x0000000e0c0e7290 */ /* 0x000fc4000fffe13f */
[----:B------:R-:W-:Y:S02]  /*14e20*/  UIMAD UR13, UR15, UR13, URZ ;  /* 0x0000000d0f0d72a4 */ /* 0x000fe4000f8e023f */
[----:B------:R-:W-:Y:S01]  /*14e30*/  @!UP0 UIMAD UR10, UR15, UR7, URZ ;  /* 0x000000070f0a82a4 */ /* 0x000fe2000f8e023f */
[----:B------:R-:W-:Y:S01]  /*14e40*/  LEA.HI.X.SX32 R3, R0, UR8, 0x1, P0 ;  /* 0x0000000800037c11 */ /* 0x000fe200080f0eff */
[----:B------:R-:W-:Y:S01]  /*14e50*/  @UP1 ULDC UR21, c[0x0][0x210] ;  /* 0x0000840000151ab9 */ /* 0x000fe20000000800 */
[C---:B------:R-:W-:Y:S01]  /*14e60*/  ISETP.GE.OR P0, PT, R14.reuse, UR14, P1 ;  /* 0x0000000e0e007c0c */ /* 0x040fe20008f06670 */
[----:B------:R-:W-:Y:S01]  /*14e70*/  USEL UR13, UR13, URZ, UP2 ;  /* 0x0000003f0d0d7287 */ /* 0x000fe20009000000 */
[----:B------:R-:W-:Y:S01]  /*14e80*/  ISETP.GE.AND P2, PT, R14, UR14, PT ;  /* 0x0000000e0e007c0c */ /* 0x000fe2000bf46270 */
[----:B------:R-:W-:Y:S01]  /*14e90*/  @!UP1 UMOV UR21, 0x1 ;  /* 0x0000000100159882 */ /* 0x000fe20000000000 */
[----:B-1----:R-:W-:Y:S01]  /*14ea0*/  IMAD.WIDE.U32 R16, R16, c[0x0][0x1f0], R2 ;  /* 0x00007c0010107a25 */ /* 0x002fe200078e0002 */
[----:B------:R-:W-:Y:S01]  /*14eb0*/  UIMAD UR12, UR12, UR21, URZ ;  /* 0x000000150c0c72a4 */ /* 0x000fe2000f8e023f */
[----:B------:R-:W-:Y:S01]  /*14ec0*/  P2R R12, PR, RZ, 0x4 ;  /* 0x00000004ff0c7803 */ /* 0x000fe20000000000 */
[----:B------:R-:W-:-:S02]  /*14ed0*/  UIMAD UR13, UR16, UR9, UR13 ;  /* 0x00000009100d72a4 */ /* 0x000fc4000f8e020d */
[----:B------:R-:W-:Y:S01]  /*14ee0*/  UMOV UR24, URZ ;  /* 0x0000003f00187c82 */ /* 0x000fe20008000000 */
[----:B------:R-:W-:Y:S01]  /*14ef0*/  IADD3 R19, R17, UR5, RZ ;  /* 0x0000000511137c10 */ /* 0x000fe2000fffe0ff */
[----:B------:R-:W-:Y:S02]  /*14f00*/  @!UP2 UMOV UR24, UR10 ;  /* 0x0000000a0018ac82 */ /* 0x000fe40008000000 */
        /* <DEDUP_REMOVED lines=15> */
.L_x_458:
[----:B------:R-:W-:Y:S05]  /*15000*/  BSYNC B0 ;  /* 0x0000000000007941 */ /* 0x000fea0003800000 */
.L_x_457:
        /* <DEDUP_REMOVED lines=17> */
.L_x_460:
[----:B------:R-:W-:Y:S05]  /*15120*/  BSYNC B0 ;  /* 0x0000000000007941 */ /* 0x000fea0003800000 */
.L_x_459:
        /* <DEDUP_REMOVED lines=16> */
.L_x_462:
[----:B------:R-:W-:Y:S05]  /*15230*/  BSYNC B0 ;  /* 0x0000000000007941 */ /* 0x000fea0003800000 */
.L_x_461:
        /* <DEDUP_REMOVED lines=16> */
.L_x_464:
[----:B------:R-:W-:Y:S05]  /*15340*/  BSYNC B0 ;  /* 0x0000000000007941 */ /* 0x000fea0003800000 */
.L_x_463:
        /* <DEDUP_REMOVED lines=16> */
.L_x_466:
[----:B------:R-:W-:Y:S05]  /*15450*/  BSYNC B0 ;  /* 0x0000000000007941 */ /* 0x000fea0003800000 */
.L_x_465:
        /* <DEDUP_REMOVED lines=16> */
.L_x_468:
[----:B------:R-:W-:Y:S05]  /*15560*/  BSYNC B0 ;  /* 0x0000000000007941 */ /* 0x000fea0003800000 */
.L_x_467:
        /* <DEDUP_REMOVED lines=16> */
.L_x_470:
[----:B------:R-:W-:Y:S05]  /*15670*/  BSYNC B0 ;  /* 0x0000000000007941 */ /* 0x000fea0003800000 */
.L_x_469:
        /* <DEDUP_REMOVED lines=15> */
.L_x_472:
[----:B------:R-:W-:Y:S05]  /*15770*/  BSYNC B0 ;  /* 0x0000000000007941 */ /* 0x000fea0003800000 */
.L_x_471:
        /* <DEDUP_REMOVED lines=72> */
.L_x_473:
        /* <DEDUP_REMOVED lines=16> */
.L_x_2119:


//--------------------- .text._ZN5flash16flash_fwd_kernelI23Flash_fwd_kernel_traitsILi64ELi128ELi128ELi4ELb0ELb0EN7cutlass10bfloat16_tE19Flash_kernel_traitsILi64ELi128ELi128ELi4ES3_EELb0ELb0ELb1ELb0ELb0ELb1ELb0ELb0EEEvNS_16Flash_fwd_paramsE --------------------------
	.section	.text._ZN5flash16flash_fwd_kernelI23Flash_fwd_kernel_traitsILi64ELi128ELi128ELi4ELb0ELb0EN7cutlass10bfloat16_tE19Flash_kernel_traitsILi64ELi128ELi128ELi4ES3_EELb0ELb0ELb1ELb0ELb0ELb1ELb0ELb0EEEvNS_16Flash_fwd_paramsE,"ax",@progbits
	.sectioninfo	@"SHI_REGISTERS=255"
	.align	128
        .global         _ZN5flash16flash_fwd_kernelI23Flash_fwd_kernel_traitsILi64ELi128ELi128ELi4ELb0ELb0EN7cutlass10bfloat16_tE19Flash_kernel_traitsILi64ELi128ELi128ELi4ES3_EELb0ELb0ELb1ELb0ELb0ELb1ELb0ELb0EEEvNS_16Flash_fwd_paramsE
        .type           _ZN5flash16flash_fwd_kernelI23Flash_fwd_kernel_traitsILi64ELi128ELi128ELi4ELb0ELb0EN7cutlass10bfloat16_tE19Flash_kernel_traitsILi64ELi128ELi128ELi4ES3_EELb0ELb0ELb1ELb0ELb0ELb1ELb0ELb0EEEvNS_16Flash_fwd_paramsE,@function
        .size           _ZN5flash16flash_fwd_kernelI23Flash_fwd_kernel_traitsILi64ELi128ELi128ELi4ELb0ELb0EN7cutlass10bfloat16_tE19Flash_kernel_traitsILi64ELi128ELi128ELi4ES3_EELb0ELb0ELb1ELb0ELb0ELb1ELb0ELb0EEEvNS_16Flash_fwd_paramsE,(.L_x_2120 - _ZN5flash16flash_fwd_kernelI23Flash_fwd_kernel_traitsILi64ELi128ELi128ELi4ELb0ELb0EN7cutlass10bfloat16_tE19Flash_kernel_traitsILi64ELi128ELi128ELi4ES3_EELb0ELb0ELb1ELb0ELb0ELb1ELb0ELb0EEEvNS_16Flash_fwd_paramsE)
        .other          _ZN5flash16flash_fwd_kernelI23Flash_fwd_kernel_traitsILi64ELi128ELi128ELi4ELb0ELb0EN7cutlass10bfloat16_tE19Flash_kernel_traitsILi64ELi128ELi128ELi4ES3_EELb0ELb0ELb1ELb0ELb0ELb1ELb0ELb0EEEvNS_16Flash_fwd_paramsE,@"STO_CUDA_ENTRY STV_DEFAULT"
_ZN5flash16flash_fwd_kernelI23Flash_fwd_kernel_traitsILi64ELi128ELi128ELi4ELb0ELb0EN7cutlass10bfloat16_tE19Flash_kernel_traitsILi64ELi128ELi128ELi4ES3_EELb0ELb0ELb1ELb0ELb0ELb1ELb0ELb0EEEvNS_16Flash_fwd_paramsE:
.text._ZN5flash16flash_fwd_kernelI23Flash_fwd_kernel_traitsILi64ELi128ELi128ELi4ELb0ELb0EN7cutlass10bfloat16_tE19Flash_kernel_traitsILi64ELi128ELi128ELi4ES3_EELb0ELb0ELb1ELb0ELb0ELb1ELb0ELb0EEEvNS_16Flash_fwd_paramsE:
        /* <DEDUP_REMOVED lines=36> */
[----:B------:R-:W-:Y:S02]  /*0240*/  UMOV UR15, URZ ;  /* 0x0000003f000f7c82 */ /* 0x000fe40008000000 */
        /* <DEDUP_REMOVED lines=19> */
.L_x_474:
[----:B------:R-:W-:Y:S02]  /*0380*/  ULDC UR6, c[0x0][0x218] ;  /* 0x0000860000067ab9 */ /* 0x000fe40000000800 */
.L_x_475:
        /* <DEDUP_REMOVED lines=21> */
[----:B------:R-:W-:Y:S01]  /*04e0*/  UIADD3 UR6, UR14, UR13, -UR16 ;  /* 0x0000000d0e067290 */ /* 0x000fe2000fffe810 */
[----:B------:R-:W1:Y:S01]  /*04f0*/  S2R R240, SR_TID.X ;  /* 0x0000000000f07919 */ /* 0x000e620000002100 */
[----:B------:R-:W-:Y:S02]  /*0500*/  UIADD3 UR7, UR14, 0x7f, URZ ;  /* 0x0000007f0e077890 */ /* 0x000fe4000fffe03f */
[----:B------:R-:W-:Y:S02]  /*0510*/  ULDC UR8, c[0x0][0x2e4] ;  /* 0x0000b90000087ab9 */ /* 0x000fe40000000800 */
[----:B------:R-:W-:Y:S02]  /*0520*/  UIADD3 UR5, -UR16, 0xff, UR13 ;  /* 0x000000ff10057890 */ /* 0x000fe4000fffe10d */
[----:B------:R-:W-:Y:S02]  /*0530*/  ULDC UR4, c[0x0][0x2e8] ;  /* 0x0000ba0000047ab9 */ /* 0x000fe40000000800 */
[----:B------:R-:W-:-:S02]  /*0540*/  UIADD3 UR8, UR6, -UR8, URZ ;  /* 0x8000000806087290 */ /* 0x000fc4000fffe03f */
[----:B------:R-:W-:Y:S02]  /*0550*/  USHF.R.S32.HI UR6, URZ, 0x1f, UR7 ;  /* 0x0000001f3f067899 */ /* 0x000fe40008011407 */
[----:B------:R-:W-:Y:S02]  /*0560*/  UIADD3 UR4, UR5, UR4, UR14 ;  /* 0x0000000405047290 */ /* 0x000fe4000fffe00e */
[----:B------:R-:W-:Y:S02]  /*0570*/  ULEA.HI UR7, UR6, UR7, URZ, 0x7 ;  /* 0x0000000706077291 */ /* 0x000fe4000f8f383f */
[----:B------:R-:W-:Y:S02]  /*0580*/  USHF.R.S32.HI UR5, URZ, 0x1f, UR8 ;  /* 0x0000001f3f057899 */ /* 0x000fe40008011408 */
[----:B------:R-:W-:Y:S02]  /*0590*/  USHF.R.S32.HI UR6, URZ, 0x1f, UR4 ;  /* 0x0000001f3f067899 */ /* 0x000fe40008011404 */
[----:B------:R-:W-:-:S02]  /*05a0*/  ULEA.HI UR5, UR5, UR8, URZ, 0x7 ;  /* 0x0000000805057291 */ /* 0x000fc4000f8f383f */
[----:B------:R-:W-:Y:S02]  /*05b0*/  ULEA.HI UR6, UR6, UR4, URZ, 0x7 ;  /* 0x0000000406067291 */ /* 0x000fe4000f8f383f */
[----:B------:R-:W-:Y:S02]  /*05c0*/  USHF.R.S32.HI UR7, URZ, 0x7, UR7 ;  /* 0x000000073f077899 */ /* 0x000fe40008011407 */
[----:B------:R-:W-:Y:S02]  /*05d0*/  USHF.R.S32.HI UR5, URZ, 0x7, UR5 ;  /* 0x000000073f057899 */ /* 0x000fe40008011405 */
[----:B------:R-:W-:Y:S02]  /*05e0*/  USHF.R.S32.HI UR8, URZ, 0x7, UR6 ;  /* 0x000000073f087899 */ /* 0x000fe40008011406 */
[----:B------:R-:W-:Y:S02]  /*05f0*/  UISETP.LT.AND UP1, UPT, URZ, UR5, UPT ;  /* 0x000000053f00728c */ /* 0x000fe4000bf21270 */
[----:B------:R-:W-:-:S02]  /*0600*/  UISETP.LT.AND UP0, UPT, UR7, UR8, UPT ;  /* 0x000000080700728c */ /* 0x000fc4000bf01270 */
[----:B------:R-:W-:Y:S02]  /*0610*/  USEL UR9, URZ, UR5, !UP1 ;  /* 0x000000053f097287 */ /* 0x000fe4000c800000 */
[----:B------:R-:W-:-:S04]  /*0620*/  USEL UR8, UR7, UR8, UP0 ;  /* 0x0000000807087287 */ /* 0x000fc80008000000 */
[----:B------:R-:W-:-:S06]  /*0630*/  UISETP.GT.AND UP0, UPT, UR8, UR9, UPT ;  /* 0x000000090800728c */ /* 0x000fcc000bf04270 */
[----:B------:R-:W-:-:S13]  /*0640*/  PLOP3.LUT P0, PT, PT, PT, UP0, 0x80, 0x0 ;  /* 0x000000000000781c */ /* 0x000fda0003f0f008 */
[----:B------:R-:W-:Y:S05]  /*0650*/  @P0 BRA `(.L_x_476) ;  /* 0x00000f9000000947 */ /* 0x000fea0003800000 */
[----:B-1----:R-:W-:Y:S01]  /*0660*/  UISETP.NE.AND UP0, UPT, UR10, -0x1, UPT ;  /* 0xffffffff0a00788c */ /* 0x002fe2000bf05270 */
[----:B------:R-:W-:Y:S01]  /*0670*/  SHF.R.S32.HI R4, RZ, 0x1f, R240 ;  /* 0x0000001fff047819 */ /* 0x000fe200000114f0 */
[----:B------:R-:W-:Y:S01]  /*0680*/  ULDC.64 UR4, c[0x0][0x1e0] ;  /* 0x0000780000047ab9 */ /* 0x000fe20000000a00 */
[----:B------:R-:W1:Y:S01]  /*0690*/  S2R R2, SR_CTAID.Z ;  /* 0x0000000000027919 */ /* 0x000e620000002700 */
[----:B------:R-:W-:Y:S01]  /*06a0*/  USHF.R.S32.HI UR15, URZ, 0x1f, UR12 ;  /* 0x0000001f3f0f7899 */ /* 0x000fe2000801140c */
[----:B------:R-:W-:Y:S01]  /*06b0*/  LEA.HI R4, R4, R240, RZ, 0x3 ;  /* 0x000000f004047211 */ /* 0x000fe200078f18ff */
[----:B------:R-:W-:Y:S01]  /*06c0*/  ULDC.64 UR6, c[0x0][0x1e8] ;  /* 0x00007a0000067ab9 */ /* 0x000fe20000000a00 */
[----:B------:R-:W2:Y:S01]  /*06d0*/  S2R R3, SR_CTAID.X ;  /* 0x0000000000037919 */ /* 0x000ea20000002500 */
[----:B------:R-:W-:Y:S01]  /*06e0*/  ULDC UR9, c[0x0][0x214] ;  /* 0x0000850000097ab9 */ /* 0x000fe20000000800 */
[----:B------:R-:W-:Y:S01]  /*06f0*/  LOP3.LUT R0, R4, 0x1ffffff8, RZ, 0xc0, !PT ;  /* 0x1ffffff804007812 */ /* 0x000fe200078ec0ff */
[----:B------:R-:W-:Y:S01]  /*0700*/  ULDC UR8, c[0x0][0x234] ;  /* 0x00008d0000087ab9 */ /* 0x000fe20000000800 */
[----:B------:R-:W-:Y:S01]  /*0710*/  SHF.R.S32.HI R4, RZ, 0x3, R4 ;  /* 0x00000003ff047819 */ /* 0x000fe20000011404 */
[----:B------:R-:W-:Y:S01]  /*0720*/  @!UP0 USHF.R.S32.HI UR14, URZ, 0x1f, UR11 ;  /* 0x0000001f3f0e8899 */ /* 0x000fe2000801140b */
[----:B------:R-:W-:Y:S01]  /*0730*/  BSSY B0, `(.L_x_477) ;  /* 0x0000039000007945 */ /* 0x000fe20003800000 */
[----:B------:R-:W-:Y:S01]  /*0740*/  @!UP0 UIMAD.WIDE.U32 UR20, UR11, UR4, URZ ;  /* 0x000000040b1482a5 */ /* 0x000fe2000f8e003f */
[----:B------:R-:W-:Y:S01]  /*0750*/  IMAD.IADD R0, R240, 0x1, -R0 ;  /* 0x00000001f0007824 */ /* 0x000fe200078e0a00 */
[----:B------:R-:W-:Y:S01]  /*0760*/  @!UP0 UIMAD UR14, UR14, UR4, URZ ;  /* 0x000000040e0e82a4 */ /* 0x000fe2000f8e023f */
[----:B------:R-:W-:Y:S01]  /*0770*/  SHF.R.S32.HI R5, RZ, 0x1f, R4 ;  /* 0x0000001fff057819 */ /* 0x000fe20000011404 */
[----:B------:R-:W-:Y:S01]  /*0780*/  @UP0 UIMAD.WIDE.U32 UR22, UR10, UR6, URZ ;  /* 0x000000060a1602a5 */ /* 0x000fe2000f8e003f */
[----:B------:R-:W-:Y:S01]  /*0790*/  IMAD.SHL.U32 R0, R0, 0x8, RZ ;  /* 0x0000000800007824 */ /* 0x000fe200078e00ff */
[----:B------:R-:W-:-:S02]  /*07a0*/  ULDC.U8 UR4, c[0x0][0x329] ;  /* 0x0000ca4000047ab9 */ /* 0x000fc40000000000 */
[----:B------:R-:W-:Y:S02]  /*07b0*/  @!UP0 UIMAD UR14, UR11, UR5, UR14 ;  /* 0x000000050b0e82a4 */ /* 0x000fe4000f8e020e */
[----:B------:R-:W-:Y:S02]  /*07c0*/  UISETP.NE.AND UP1, UPT, UR4, URZ, UPT ;  /* 0x0000003f0400728c */ /* 0x000fe4000bf25270 */
[----:B------:R-:W-:Y:S02]  /*07d0*/  ULDC.U8 UR5, c[0x0][0x328] ;  /* 0x0000ca0000057ab9 */ /* 0x000fe40000000000 */
[----:B------:R-:W-:Y:S02]  /*07e0*/  UISETP.NE.AND UP2, UPT, UR5, URZ, UPT ;  /* 0x0000003f0500728c */ /* 0x000fe4000bf45270 */
[----:B------:R-:W-:Y:S02]  /*07f0*/  ULDC UR6, c[0x0][0x1c0] ;  /* 0x0000700000067ab9 */ /* 0x000fe40000000800 */
[----:B------:R-:W-:-:S02]  /*0800*/  UISETP.NE.OR UP3, UPT, UR4, URZ, !UP2 ;  /* 0x0000003f0400728c */ /* 0x000fc4000d765670 */
[----:B------:R-:W-:Y:S02]  /*0810*/  @UP0 UIMAD UR7, UR10, UR7, UR23 ;  /* 0x000000070a0702a4 */ /* 0x000fe4000f8e0217 */
[----:B------:R-:W-:Y:S02]  /*0820*/  ULDC.64 UR4, c[0x0][0x1f0] ;  /* 0x00007c0000047ab9 */ /* 0x000fe40000000a00 */
[----:B------:R-:W-:Y:S02]  /*0830*/  UIMAD UR15, UR15, UR4, URZ ;  /* 0x000000040f0f72a4 */ /* 0x000fe4000f8e023f */
[----:B------:R-:W-:Y:S02]  /*0840*/  @UP1 UMOV UR17, 0x1 ;  /* 0x0000000100111882 */ /* 0x000fe40000000000 */
[----:B------:R-:W-:Y:S02]  /*0850*/  @UP1 ULDC UR4, c[0x0][0x210] ;  /* 0x0000840000041ab9 */ /* 0x000fe40000000800 */
[----:B------:R-:W-:-:S02]  /*0860*/  @UP1 UIMAD UR4, UR4, UR9, URZ ;  /* 0x00000009040412a4 */ /* 0x000fc4000f8e023f */
[----:B------:R-:W-:Y:S02]  /*0870*/  @!UP1 USEL UR4, UR9, UR8, !UP2 ;  /* 0x0000000809049287 */ /* 0x000fe4000d000000 */
[----:B------:R-:W-:Y:S02]  /*0880*/  @!UP0 UMOV UR22, UR20 ;  /* 0x0000001400168c82 */ /* 0x000fe40008000000 */
[----:B------:R-:W-:Y:S01]  /*0890*/  @!UP1 UIMAD UR17, UR4, UR6, URZ ;  /* 0x00000006041192a4 */ /* 0x000fe2000f8e023f */
[----:B------:R-:W-:Y:S01]  /*08a0*/  IADD3 R8, P0, R0, UR22, RZ ;  /* 0x0000001600087c10 */ /* 0x000fe2000ff1e0ff */
[----:B------:R-:W-:Y:S02]  /*08b0*/  @!UP0 UIADD3 UR7, UR21, UR14, URZ ;  /* 0x0000000e15078290 */ /* 0x000fe4000fffe03f */
[----:B------:R-:W-:Y:S02]  /*08c0*/  UIADD3 UR16, -UR13, UR16, URZ ;  /* 0x000000100d107290 */ /* 0x000fe4000fffe13f */
[----:B------:R-:W-:-:S02]  /*08d0*/  @!UP3 UIMAD UR20, UR11, UR9, URZ ;  /* 0x000000090b14b2a4 */ /* 0x000fc4000f8e023f */
[----:B------:R-:W-:Y:S01]  /*08e0*/  UIMAD UR17, UR11, UR17, URZ ;  /* 0x000000110b1172a4 */ /* 0x000fe2000f8e023f */
[----:B------:R-:W-:Y:S01]  /*08f0*/  LEA.HI.X.SX32 R9, R0, UR7, 0x1, P0 ;  /* 0x0000000700097c11 */ /* 0x000fe200080f0eff */
[----:B------:R-:W-:Y:S01]  /*0900*/  @!UP3 USEL UR20, UR20, UR10, !UP0 ;  /* 0x0000000a1414b287 */ /* 0x000fe2000c000000 */
[----:B------:R-:W-:Y:S01]  /*0910*/  ISETP.GE.AND P0, PT, R4, UR16, PT ;  /* 0x0000001004007c0c */ /* 0x000fe2000bf06270 */
[----:B------:R-:W-:Y:S02]  /*0920*/  @UP1 ULDC UR23, c[0x0][0x210] ;  /* 0x0000840000171ab9 */ /* 0x000fe40000000800 */
[----:B------:R-:W-:Y:S01]  /*0930*/  USEL UR17, UR17, URZ, UP3 ;  /* 0x0000003f11117287 */ /* 0x000fe20009800000 */
[----:B-1----:R-:W-:Y:S01]  /*0940*/  IMAD.WIDE.U32 R8, R2, c[0x0][0x1f0], R8 ;  /* 0x00007c0002087a25 */ /* 0x002fe200078e0008 */
[----:B------:R-:W-:Y:S02]  /*0950*/  @!UP1 UMOV UR23, 0x1 ;  /* 0x0000000100179882 */ /* 0x000fe40000000000 */
[----:B------:R-:W-:Y:S01]  /*0960*/  UIMAD UR13, UR13, UR23, URZ ;  /* 0x000000170d0d72a4 */ /* 0x000fe2000f8e023f */
[----:B--2---:R-:W-:Y:S01]  /*0970*/  IMAD.WIDE R2, R3, 0x80, R4 ;  /* 0x0000008003027825 */ /* 0x004fe200078e0204 */
[----:B------:R-:W-:-:S02]  /*0980*/  UIMAD UR17, UR12, UR4, UR17 ;  /* 0x000000040c1172a4 */ /* 0x000fc4000f8e0211 */
[----:B------:R-:W-:Y:S02]  /*0990*/  UMOV UR24, URZ ;  /* 0x0000003f00187c82 */ /* 0x000fe40008000000 */
[----:B------:R-:W-:Y:S02]  /*09a0*/  @!UP3 UMOV UR24, UR20 ;  /* 0x000000140018bc82 */ /* 0x000fe40008000000 */
[----:B------:R-:W-:Y:S02]  /*09b0*/  UIMAD UR5, UR12, UR5, UR15 ;  /* 0x000000050c0572a4 */ /* 0x000fe4000f8e020f */
[----:B------:R-:W-:Y:S02]  /*09c0*/  UMOV UR25, URZ ;  /* 0x0000003f00197c82 */ /* 0x000fe40008000000 */
[----:B------:R-:W-:Y:S02]  /*09d0*/  USHF.R.S32.HI UR4, URZ, 0x1f, UR13 ;  /* 0x0000001f3f047899 */ /* 0x000fe4000801140d */
[----:B------:R-:W-:Y:S01]  /*09e0*/  @!UP3 USHF.R.S32.HI UR25, URZ, 0x1f, UR20 ;  /* 0x0000001f3f19b899 */ /* 0x000fe20008011414 */
[----:B------:R-:W-:Y:S01]  /*09f0*/  IADD3 R7, R9, UR5, RZ ;  /* 0x0000000509077c10 */ /* 0x000fe2000fffe0ff */
        /* <DEDUP_REMOVED lines=12> */
.L_x_478:
[----:B------:R-:W-:Y:S05]  /*0ac0*/  BSYNC B0 ;  /* 0x0000000000007941 */ /* 0x000fea0003800000 */
.L_x_477:
[----:B------:R-:W-:Y:S01]  /*0ad0*/  IADD3 R19, R4, 0x10, RZ ;  /* 0x0000001004137810 */ /* 0x000fe20007ffe0ff */
[----:B------:R-:W-:Y:S03]  /*0ae0*/  BSSY B0, `(.L_x_479) ;  /* 0x000000e000007945 */ /* 0x000fe60003800000 */
[----:B------:R-:W-:-:S13]  /*0af0*/  ISETP.GE.AND P0, PT, R19, UR16, PT ;  /* 0x0000001013007c0c */ /* 0x000fda000bf06270 */
        /* <DEDUP_REMOVED lines=12> */
.L_x_480:
[----:B------:R-:W-:Y:S05]  /*0bc0*/  BSYNC B0 ;  /* 0x0000000000007941 */ /* 0x000fea0003800000 */
.L_x_479:
        /* <DEDUP_REMOVED lines=15> */
.L_x_482:
[----:B------:R-:W-:Y:S05]  /*0cc0*/  BSYNC B0 ;  /* 0x0000000000007941 */ /* 0x000fea0003800000 */
.L_x_481:
        /* <DEDUP_REMOVED lines=15> */
.L_x_484:
[----:B------:R-:W-:Y:S05]  /*0dc0*/  BSYNC B0 ;  /* 0x0000000000007941 */ /* 0x000fea0003800000 */
.L_x_483:
        /* <DEDUP_REMOVED lines=15> */
.L_x_486:
[----:B------:R-:W-:Y:S05]  /*0ec0*/  BSYNC B0 ;  /* 0x0000000000007941 */ /* 0x000fea0003800000 */
.L_x_485:
        /* <DEDUP_REMOVED lines=15> */
.L_x_488:
[----:B------:R-:W-:Y:S05]  /*0fc0*/  BSYNC B0 ;  /* 0x0000000000007941 */ /* 0x000fea0003800000 */
.L_x_487:
        /* <DEDUP_REMOVED lines=15> */
.L_x_490:
[----:B------:R-:W-:Y:S05]  /*10c0*/  BSYNC B0 ;  /* 0x0000000000007941 */ /* 0x000fea0003800000 */
.L_x_489:
[----:B-1----:R-:W-:Y:S01]  /*10d0*/  IADD3 R13, R4, 0x70, RZ ;  /* 0x00000070040d7810 */ /* 0x002fe20007ffe0ff */
[----:B------:R-:W-:Y:S03]  /*10e0*/  BSSY B0, `(.L_x_491) ;  /* 0x000000d000007945 */ /* 0x000fe60003800000 */
[----:B------:R-:W-:-:S13]  /*10f0*/  ISETP.GE.AND P0, PT, R13, UR16, PT ;  /* 0x000000100d007c0c */ /* 0x000fda000bf06270 */
        /* <DEDUP_REMOVED lines=11> */
.L_x_492:
[----:B------:R-:W-:Y:S05]  /*11b0*/  BSYNC B0 ;  /* 0x0000000000007941 */ /* 0x000fea0003800000 */
.L_x_491:
[----:B------:R-:W-:-:S04]  /*11c0*/  LOP3.LUT P6, RZ, R240, 0x7, RZ, 0xc0, !PT ;  /* 0x00000007f0ff7812 */ /* 0x000fc800078cc0ff */
[----:B------:R-:W-:Y:S02]  /*11d0*/  ISETP.GE.OR P2, PT, R4, UR16, P6 ;  /* 0x0000001004007c0c */ /* 0x000fe4000b746670 */
[----:B------:R-:W-:Y:S02]  /*11e0*/  ISETP.GE.OR P1, PT, R19, UR16, P6 ;  /* 0x0000001013007c0c */ /* 0x000fe4000b726670 */
[----:B------:R-:W-:Y:S02]  /*11f0*/  ISETP.GE.OR P5, PT, R18, UR16, P6 ;  /* 0x0000001012007c0c */ /* 0x000fe4000b7a6670 */
[----:B------:R-:W-:Y:S02]  /*1200*/  ISETP.GE.OR P4, PT, R17, UR16, P6 ;  /* 0x0000001011007c0c */ /* 0x000fe4000b786670 */
[----:B------:R-:W-:-:S05]  /*1210*/  ISETP.GE.OR P3, PT, R16, UR16, P6 ;  /* 0x0000001010007c0c */ /* 0x000fca000b766670 */
[----:B------:R-:W-:Y:S02]  /*1220*/  @!P2 IMAD R4, R4, UR23, RZ ;  /* 0x000000170404ac24 */ /* 0x000fe4000f8e02ff */
[----:B------:R-:W-:Y:S02]  /*1230*/  @!P1 IMAD R0, R19, UR23, RZ ;  /* 0x0000001713009c24 */ /* 0x000fe4000f8e02ff */
[----:B------:R-:W-:Y:S01]  /*1240*/  @!P2 IMAD.MOV.U32 R5, RZ, RZ, 0x7f800000 ;  /* 0x7f800000ff05a424 */ /* 0x000fe200078e00ff */
[----:B-1----:R-:W-:Y:S01]  /*1250*/  @!P2 IADD3 R3, P0, R4, UR13, RZ ;  /* 0x0000000d0403ac10 */ /* 0x002fe2000ff1e0ff */
[----:B------:R-:W-:Y:S02]  /*1260*/  @!P5 IMAD R6, R18, UR23, RZ ;  /* 0x000000171206dc24 */ /* 0x000fe4000f8e02ff */
[----:B------:R-:W-:Y:S01]  /*1270*/  @!P5 IMAD.MOV.U32 R12, RZ, RZ, 0x7f800000 ;  /* 0x7f800000ff0cd424 */ /* 0x000fe200078e00ff */
[----:B------:R-:W-:Y:S02]  /*1280*/  @!P2 LEA.HI.X.SX32 R4, R4, UR4, 0x1, P0 ;  /* 0x000000040404ac11 */ /* 0x000fe400080f0eff */
[----:B------:R-:W-:-:S04]  /*1290*/  @!P2 LEA R2, P0, R3, c[0x0][0x200], 0x2 ;  /* 0x000080000302aa11 */ /* 0x000fc800078010ff */
[----:B------:R-:W-:Y:S02]  /*12a0*/  @!P2 LEA.HI.X R3, R3, c[0x0][0x204], R4, 0x2, P0 ;  /* 0x000081000303aa11 */ /* 0x000fe400000f1404 */
[----:B------:R-:W-:-:S03]  /*12b0*/  @!P1 IADD3 R4, P0, R0, UR13, RZ ;  /* 0x0000000d00049c10 */ /* 0x000fc6000ff1e0ff */
[----:B------:R1:W-:Y:S02]  /*12c0*/  @!P2 STG.E [R2.64], R5 ;  /* 0x000000050200a986 */ /* 0x0003e4000c101912 */
[----:B-1----:R-:W-:Y:S01]  /*12d0*/  @!P1 LEA.HI.X.SX32 R3, R0, UR4, 0x1, P0 ;  /* 0x0000000400039c11 */ /* 0x002fe200080f0eff */
[----:B------:R-:W-:Y:S01]  /*12e0*/  @!P4 IMAD R5, R17, UR23, RZ ;  /* 0x000000171105cc24 */ /* 0x000fe2000f8e02ff */
[----:B------:R-:W-:Y:S02]  /*12f0*/  @!P1 LEA R2, P2, R4, c[0x0][0x200], 0x2 ;  /* 0x0000800004029a11 */ /* 0x000fe400078410ff */
[----:B------:R-:W-:Y:S02]  /*1300*/  @!P5 IADD3 R0, P0, R6, UR13, RZ ;  /* 0x0000000d0600dc10 */ /* 0x000fe4000ff1e0ff */
[----:B------:R-:W-:Y:S02]  /*1310*/  @!P1 LEA.HI.X R3, R4, c[0x0][0x204], R3, 0x2, P2 ;  /* 0x0000810004039a11 */ /* 0x000fe400010f1403 */
[----:B------:R-:W-:-:S02]  /*1320*/  @!P5 LEA.HI.X.SX32 R6, R6, UR4, 0x1, P0 ;  /* 0x000000040606dc11 */ /* 0x000fc400080f0eff */
[C---:B------:R-:W-:Y:S02]  /*1330*/  @!P5 LEA R10, P2, R0.reuse, c[0x0][0x200], 0x2 ;  /* 0x00008000000ada11 */ /* 0x040fe400078410ff */
[----:B------:R-:W-:Y:S02]  /*1340*/  @!P4 IADD3 R4, P0, R5, UR13, RZ ;  /* 0x0000000d0504cc10 */ /* 0x000fe4000ff1e0ff */
[----:B------:R-:W-:Y:S01]  /*1350*/  @!P5 LEA.HI.X R11, R0, c[0x0][0x204], R6, 0x2, P2 ;  /* 0x00008100000bda11 */ /* 0x000fe200010f1406 */
[----:B------:R-:W-:Y:S01]  /*1360*/  @!P1 IMAD.MOV.U32 R6, RZ, RZ, 0x7f800000 ;  /* 0x7f800000ff069424 */ /* 0x000fe200078e00ff */
[----:B------:R-:W-:Y:S02]  /*1370*/  ISETP.GE.OR P2, PT, R15, UR16, P6 ;  /* 0x000000100f007c0c */ /* 0x000fe4000b746670 */
[----:B------:R-:W-:Y:S01]  /*1380*/  @!P4 LEA.HI.X.SX32 R0, R5, UR4, 0x1, P0 ;  /* 0x000000040500cc11 */ /* 0x000fe200080f0eff */
[----:B------:R-:W-:Y:S01]  /*1390*/  @!P3 IMAD R5, R16, UR23, RZ ;  /* 0x000000171005bc24 */ /* 0x000fe2000f8e02ff */
[----:B------:R-:W-:Y:S01]  /*13a0*/  @!P4 LEA R8, P0, R4, c[0x0][0x200], 0x2 ;  /* 0x000080000408ca11 */ /* 0x000fe200078010ff */
[----:B------:R1:W-:Y:S01]  /*13b0*/  @!P1 STG.E [R2.64], R6 ;  /* 0x0000000602009986 */ /* 0x0003e2000c101912 */
[----:B------:R-:W-:-:S02]  /*13c0*/  ISETP.GE.OR P1, PT, R14, UR16, P6 ;  /* 0x000000100e007c0c */ /* 0x000fc4000b726670 */
[----:B------:R-:W-:Y:S01]  /*13d0*/  @!P4 LEA.HI.X R9, R4, c[0x0][0x204], R0, 0x2, P0 ;  /* 0x000081000409ca11 */ /* 0x000fe200000f1400 */
[----:B------:R2:W-:Y:S01]  /*13e0*/  @!P5 STG.E [R10.64], R12 ;  /* 0x0000000c0a00d986 */ /* 0x0005e2000c101912 */
[----:B------:R-:W-:Y:S02]  /*13f0*/  @!P3 IADD3 R0, P0, R5, UR13, RZ ;  /* 0x0000000d0500bc10 */ /* 0x000fe4000ff1e0ff */
[----:B------:R-:W-:Y:S02]  /*1400*/  ISETP.GE.OR P6, PT, R13, UR16, P6 ;  /* 0x000000100d007c0c */ /* 0x000fe4000b7c6670 */
[----:B-1----:R-:W-:Y:S01]  /*1410*/  @!P3 LEA.HI.X.SX32 R3, R5, UR4, 0x1, P0 ;  /* 0x000000040503bc11 */ /* 0x002fe200080f0eff */
[----:B------:R-:W-:Y:S01]  /*1420*/  @!P2 IMAD R2, R15, UR23, RZ ;  /* 0x000000170f02ac24 */ /* 0x000fe2000f8e02ff */
[----:B------:R-:W-:Y:S01]  /*1430*/  @!P3 LEA R6, P0, R0, c[0x0][0x200], 0x2 ;  /* 0x000080000006ba11 */ /* 0x000fe200078010ff */
[----:B--2---:R-:W-:-:S03]  /*1440*/  @!P3 IMAD.MOV.U32 R10, RZ, RZ, 0x7f800000 ;  /* 0x7f800000ff0ab424 */ /* 0x004fc600078e00ff */
[----:B------:R-:W-:Y:S01]  /*1450*/  @!P3 LEA.HI.X R7, R0, c[0x0][0x204], R3, 0x2, P0 ;  /* 0x000081000007ba11 */ /* 0x000fe200000f1403 */
[----:B------:R-:W-:Y:S01]  /*1460*/  @!P1 IMAD R3, R14, UR23, RZ ;  /* 0x000000170e039c24 */ /* 0x000fe2000f8e02ff */
[----:B------:R-:W-:-:S04]  /*1470*/  @!P2 IADD3 R0, P0, R2, UR13, RZ ;  /* 0x0000000d0200ac10 */ /* 0x000fc8000ff1e0ff */
[----:B------:R-:W-:Y:S02]  /*1480*/  @!P2 LEA.HI.X.SX32 R2, R2, UR4, 0x1, P0 ;  /* 0x000000040202ac11 */ /* 0x000fe400080f0eff */
[----:B------:R-:W-:-:S04]  /*1490*/  @!P2 LEA R4, P0, R0, c[0x0][0x200], 0x2 ;  /* 0x000080000004aa11 */ /* 0x000fc800078010ff */
        /* <DEDUP_REMOVED lines=21> */
.L_x_476:
[----:B-1----:R-:W-:Y:S02]  /*15f0*/  UISETP.NE.AND UP0, UPT, UR10, -0x1, UPT ;  /* 0xffffffff0a00788c */ /* 0x002fe4000bf05270 */
        /* <DEDUP_REMOVED lines=31> */
.L_x_493:
        /* <DEDUP_REMOVED lines=46> */
.L_x_494:
[----:B------:R-:W-:Y:S01]  /*1ad0*/  SHF.R.S32.HI R28, RZ, 0x1f, R240 ;  /* 0x0000001fff1c7819 */ /* 0x000fe200000114f0 */
[----:B------:R-:W1:Y:S01]  /*1ae0*/  S2R R3, SR_CTAID.X ;  /* 0x0000000000037919 */ /* 0x000e620000002500 */
[----:B------:R-:W-:Y:S01]  /*1af0*/  UIADD3 UR11, -UR13, UR16, URZ ;  /* 0x000000100d0b7290 */ /* 0x000fe2000fffe13f */
[----:B------:R-:W-:Y:S01]  /*1b00*/  SHF.R.S32.HI R25, RZ, 0x1f, R24 ;  /* 0x0000001fff197819 */ /* 0x000fe20000011418 */
[----:B------:R-:W-:Y:S01]  /*1b10*/  ULDC.64 UR4, c[0x0][0x1a8] ;  /* 0x00006a0000047ab9 */ /* 0x000fe20000000a00 */
[CC--:B------:R-:W-:Y:S01]  /*1b20*/  LEA.HI R2, R28.reuse, R240.reuse, RZ, 0x3 ;  /* 0x000000f01c027211 */ /* 0x0c0fe200078f18ff */
[----:B------:R-:W2:Y:S01]  /*1b30*/  S2R R6, SR_CTAID.Z ;  /* 0x0000000000067919 */ /* 0x000ea20000002700 */
[----:B------:R-:W-:Y:S01]  /*1b40*/  UIMAD UR4, UR20, UR4, URZ ;  /* 0x00000004140472a4 */ /* 0x000fe2000f8e023f */
[----:B------:R-:W-:Y:S01]  /*1b50*/  LEA.HI R5, R28, R240, RZ, 0x6 ;  /* 0x000000f01c057211 */ /* 0x000fe200078f30ff */
[----:B------:R-:W-:Y:S01]  /*1b60*/  UMOV UR15, 0x7 ;  /* 0x00000007000f7882 */ /* 0x000fe20000000000 */
[----:B------:R-:W-:Y:S01]  /*1b70*/  SHF.R.S32.HI R8, RZ, 0x3, R2 ;  /* 0x00000003ff087819 */ /* 0x000fe20000011402 */
[----:B------:R-:W-:Y:S01]  /*1b80*/  UIMAD UR4, UR12, UR5, UR4 ;  /* 0x000000050c0472a4 */ /* 0x000fe2000f8e0204 */
[----:B------:R-:W-:Y:S01]  /*1b90*/  LOP3.LUT R2, R2, 0xfffffff8, RZ, 0xc0, !PT ;  /* 0xfffffff802027812 */ /* 0x000fe200078ec0ff */
[----:B------:R-:W-:Y:S01]  /*1ba0*/  IMAD.SHL.U32 R5, R5, 0x8, RZ ;  /* 0x0000000805057824 */ /* 0x000fe200078e00ff */
[C---:B------:R-:W-:Y:S01]  /*1bb0*/  IADD3 R26, R8.reuse, 0x10, RZ ;  /* 0x00000010081a7810 */ /* 0x040fe20007ffe0ff */
[----:B------:R-:W-:Y:S01]  /*1bc0*/  IMAD.SHL.U32 R0, R8, 0x40, RZ ;  /* 0x0000004008007824 */ /* 0x000fe200078e00ff */
[----:B------:R-:W-:Y:S01]  /*1bd0*/  SHF.R.S32.HI R9, RZ, 0x1f, R8 ;  /* 0x0000001fff097819 */ /* 0x000fe20000011408 */
[----:B------:R-:W-:Y:S01]  /*1be0*/  IMAD.IADD R49, R240, 0x1, -R2 ;  /* 0x00000001f0317824 */ /* 0x000fe200078e0a02 */
[----:B------:R-:W-:Y:S01]  /*1bf0*/  ISETP.GE.AND P1, PT, R26, UR11, PT ;  /* 0x0000000b1a007c0c */ /* 0x000fe2000bf26270 */
[----:B------:R-:W-:Y:S01]  /*1c00*/  UIADD3 UR12, UR8, -0x1, URZ ;  /* 0xffffffff080c7890 */ /* 0x000fe2000fffe03f */
[----:B------:R-:W-:Y:S01]  /*1c10*/  LOP3.LUT R0, R0, 0x1c0, RZ, 0xc0, !PT ;  /* 0x000001c000007812 */ /* 0x000fe200078ec0ff */
[----:B------:R-:W-:Y:S01]  /*1c20*/  IMAD.SHL.U32 R34, R49, 0x8, RZ ;  /* 0x0000000831227824 */ /* 0x000fe200078e00ff */
[----:B------:R-:W-:-:S02]  /*1c30*/  IADD3 R27, R8, 0x20, RZ ;  /* 0x00000020081b7810 */ /* 0x000fc40007ffe0ff */
[----:B------:R-:W-:Y:S01]  /*1c40*/  SHF.R.U32.HI R2, RZ, 0x3, R0 ;  /* 0x00000003ff027819 */ /* 0x000fe20000011600 */
[----:B-1----:R-:W-:Y:S01]  /*1c50*/  IMAD.WIDE R38, R3, 0x80, R8 ;  /* 0x0000008003267825 */ /* 0x002fe200078e0208 */
[--C-:B------:R-:W-:Y:S02]  /*1c60*/  LOP3.LUT R0, R0, 0x38, R34.reuse, 0xf8, !PT ;  /* 0x0000003800007812 */ /* 0x100fe400078ef822 */
[----:B------:R-:W-:Y:S02]  /*1c70*/  IADD3 R33, R8, 0x30, RZ ;  /* 0x0000003008217810 */ /* 0x000fe40007ffe0ff */
[----:B------:R-:W-:Y:S01]  /*1c80*/  LOP3.LUT R4, R0, R2, RZ, 0x3c, !PT ;  /* 0x0000000200047212 */ /* 0x000fe200078e3cff */
[----:B------:R1:W-:Y:S01]  /*1c90*/  STL.64 [R1+0x60], R38 ;  /* 0x0000602601007387 */ /* 0x0003e20000100a00 */
[----:B------:R-:W-:Y:S02]  /*1ca0*/  SHF.R.S32.HI R35, RZ, 0x1f, R34 ;  /* 0x0000001fff237819 */ /* 0x000fe40000011422 */
[----:B------:R-:W-:-:S02]  /*1cb0*/  IADD3 R2, P2, R34, UR6, RZ ;  /* 0x0000000622027c10 */ /* 0x000fc4000ff5e0ff */
[----:B------:R-:W-:Y:S01]  /*1cc0*/  ISETP.GE.AND P6, PT, R27, UR11, PT ;  /* 0x0000000b1b007c0c */ /* 0x000fe2000bfc6270 */
[----:B------:R-:W-:Y:S01]  /*1cd0*/  STL.64 [R1+0x78], R34 ;  /* 0x0000782201007387 */ /* 0x000fe20000100a00 */
[----:B------:R-:W-:Y:S02]  /*1ce0*/  ISETP.GE.AND P5, PT, R33, UR11, PT ;  /* 0x0000000b21007c0c */ /* 0x000fe4000bfa6270 */
[----:B------:R-:W-:Y:S01]  /*1cf0*/  ISETP.GE.AND P0, PT, R8, UR11, PT ;  /* 0x0000000b08007c0c */ /* 0x000fe2000bf06270 */
[----:B------:R-:W-:Y:S01]  /*1d00*/  STL [R1+0x84], R33 ;  /* 0x0000842101007387 */ /* 0x000fe20000100800 */
[----:B------:R-:W-:Y:S01]  /*1d10*/  IADD3.X R3, R35, UR17, RZ, P2, !PT ;  /* 0x0000001123037c10 */ /* 0x000fe200097fe4ff */
[----:B------:R-:W-:Y:S01]  /*1d20*/  USHF.R.S32.HI UR17, URZ, 0x1f, UR12 ;  /* 0x0000001f3f117899 */ /* 0x000fe2000801140c */
[----:B------:R-:W-:Y:S02]  /*1d30*/  @!P1 IADD3 R12, P2, R38, 0x10, RZ ;  /* 0x00000010260c9810 */ /* 0x000fe40007f5e0ff */
[----:B------:R-:W-:Y:S01]  /*1d40*/  LOP3.LUT R241, R4, 0xfffffe00, R5, 0xf8, !PT ;  /* 0xfffffe0004f17812 */ /* 0x000fe200078ef805 */
[----:B--2---:R-:W-:Y:S01]  /*1d50*/  IMAD.WIDE.U32 R2, R6, c[0x0][0x1a8], R2 ;  /* 0x00006a0006027a25 */ /* 0x004fe200078e0002 */
[----:B------:R-:W-:-:S02]  /*1d60*/  IADD3 R32, R8, 0x40, RZ ;  /* 0x0000004008207810 */ /* 0x000fc40007ffe0ff */
[C---:B------:R-:W-:Y:S01]  /*1d70*/  @!P6 IADD3 R6, P3, R38.reuse, 0x20, RZ ;  /* 0x000000202606e810 */ /* 0x040fe20007f7e0ff */
[--C-:B------:R-:W-:Y:S01]  /*1d80*/  @!P1 IMAD.X R0, RZ, RZ, R39.reuse, P2 ;  /* 0x000000ffff009224 */ /* 0x100fe200010e0627 */
[----:B------:R-:W-:Y:S01]  /*1d90*/  @!P5 IADD3 R15, P2, R38, 0x30, RZ ;  /* 0x00000030260fd810 */ /* 0x000fe20007f5e0ff */
[----:B------:R-:W-:Y:S01]  /*1da0*/  @!P0 IMAD R5, R39, c[0x0][0x190], RZ ;  /* 0x0000640027058a24 */ /* 0x000fe200078e02ff */
[----:B------:R-:W-:Y:S01]  /*1db0*/  IADD3 R3, R3, UR4, RZ ;  /* 0x0000000403037c10 */ /* 0x000fe2000fffe0ff */
[----:B------:R-:W-:Y:S01]  /*1dc0*/  @!P1 IMAD R0, R0, c[0x0][0x190], RZ ;  /* 0x0000640000009a24 */ /* 0x000fe200078e02ff */
[----:B------:R-:W-:Y:S01]  /*1dd0*/  ISETP.GE.AND P4, PT, R32, UR11, PT ;  /* 0x0000000b20007c0c */ /* 0x000fe2000bf86270 */
[--C-:B------:R-:W-:Y:S01]  /*1de0*/  @!P6 IMAD.X R4, RZ, RZ, R39.reuse, P3 ;  /* 0x000000ffff04e224 */ /* 0x100fe200018e0627 */
[----:B------:R-:W-:Y:S01]  /*1df0*/  IADD3 R31, R8, 0x50, RZ ;  /* 0x00000050081f7810 */ /* 0x000fe20007ffe0ff */
[----:B------:R-:W-:Y:S01]  /*1e00*/  @!P1 IMAD R17, R12, c[0x0][0x194], R0 ;  /* 0x000065000c119a24 */ /* 0x000fe200078e0200 */
[C---:B------:R-:W-:Y:S01]  /*1e10*/  IADD3 R30, R8.reuse, 0x60, RZ ;  /* 0x00000060081e7810 */ /* 0x040fe20007ffe0ff */
[----:B------:R-:W-:Y:S01]  /*1e20*/  @!P5 IMAD.X R0, RZ, RZ, R39, P2 ;  /* 0x000000ffff00d224 */ /* 0x000fe200010e0627 */
[----:B------:R-:W-:Y:S01]  /*1e30*/  IADD3 R29, R8, 0x70, RZ ;  /* 0x00000070081d7810 */ /* 0x000fe20007ffe0ff */
[C---:B------:R-:W-:Y:S01]  /*1e40*/  @!P0 IMAD R5, R38.reuse, c[0x0][0x194], R5 ;  /* 0x0000650026058a24 */ /* 0x040fe200078e0205 */
[----:B------:R-:W-:Y:S01]  /*1e50*/  STL [R1+0x8c], R32 ;  /* 0x00008c2001007387 */ /* 0x000fe20000100800 */
[----:B------:R-:W-:Y:S01]  /*1e60*/  @!P0 IMAD.WIDE.U32 R10, R38, c[0x0][0x190], R2 ;  /* 0x00006400260a8a25 */ /* 0x000fe200078e0002 */
[----:B------:R-:W-:-:S02]  /*1e70*/  LEA.HI R223, R28, R240, RZ, 0x5 ;  /* 0x000000f01cdf7211 */ /* 0x000fc400078f28ff */
[----:B------:R-:W-:Y:S01]  /*1e80*/  STL [R1+0x50], R31 ;  /* 0x0000501f01007387 */ /* 0x000fe20000100800 */
[----:B------:R-:W-:Y:S01]  /*1e90*/  @!P6 IMAD R4, R4, c[0x0][0x190], RZ ;  /* 0x000064000404ea24 */ /* 0x000fe200078e02ff */
[----:B------:R-:W-:Y:S01]  /*1ea0*/  @!P0 LEA R14, P2, R10, c[0x0][0x160], 0x1 ;  /* 0x000058000a0e8a11 */ /* 0x000fe200078408ff */
[----:B------:R-:W-:Y:S01]  /*1eb0*/  @!P5 IMAD R18, R0, c[0x0][0x190], RZ ;  /* 0x000064000012da24 */ /* 0x000fe200078e02ff */
[----:B------:R-:W-:Y:S01]  /*1ec0*/  STL [R1+0x80], R30 ;  /* 0x0000801e01007387 */ /* 0x000fe20000100800 */
[----:B------:R-:W-:Y:S01]  /*1ed0*/  @!P0 IMAD.IADD R0, R11, 0x1, R5 ;  /* 0x000000010b008824 */ /* 0x000fe200078e0205 */
[----:B------:R-:W-:Y:S01]  /*1ee0*/  SHF.R.S32.HI R134, RZ, 0x5, R223 ;  /* 0x00000005ff867819 */ /* 0x000fe200000114df */
[----:B------:R-:W-:Y:S01]  /*1ef0*/  @!P1 IMAD.WIDE.U32 R12, R12, c[0x0][0x190], R2 ;  /* 0x000064000c0c9a25 */ /* 0x000fe200078e0002 */
[----:B------:R-:W-:Y:S03]  /*1f00*/  STL [R1+0x88], R29 ;  /* 0x0000881d01007387 */ /* 0x000fe60000100800 */
[----:B------:R-:W-:-:S02]  /*1f10*/  @!P6 IMAD R16, R6, c[0x0][0x194], R4 ;  /* 0x000065000610ea24 */ /* 0x000fc400078e0204 */
[C---:B------:R-:W-:Y:S02]  /*1f20*/  @!P5 IMAD R18, R15.reuse, c[0x0][0x194], R18 ;  /* 0x000065000f12da24 */ /* 0x040fe400078e0212 */
[----:B------:R-:W-:Y:S01]  /*1f30*/  @!P5 IMAD.WIDE.U32 R4, R15, c[0x0][0x190], R2 ;  /* 0x000064000f04da25 */ /* 0x000fe200078e0002 */
[----:B------:R-:W-:Y:S02]  /*1f40*/  @!P0 LEA.HI.X R15, R10, c[0x0][0x164], R0, 0x1, P2 ;  /* 0x000059000a0f8a11 */ /* 0x000fe400010f0c00 */
[----:B------:R-:W-:Y:S01]  /*1f50*/  @!P1 LEA R10, P3, R12, c[0x0][0x160], 0x1 ;  /* 0x000058000c0a9a11 */ /* 0x000fe200078608ff */
[----:B------:R-:W-:-:S04]  /*1f60*/  @!P6 IMAD.WIDE.U32 R6, R6, c[0x0][0x190], R2 ;  /* 0x000064000606ea25 */ /* 0x000fc800078e0002 */
[----:B------:R-:W-:Y:S01]  /*1f70*/  @!P1 IMAD.IADD R0, R13, 0x1, R17 ;  /* 0x000000010d009824 */ /* 0x000fe200078e0211 */
[----:B------:R-:W-:Y:S01]  /*1f80*/  @!P6 LEA R22, P2, R6, c[0x0][0x160], 0x1 ;  /* 0x000058000616ea11 */ /* 0x000fe200078408ff */
[----:B------:R-:W-:Y:S02]  /*1f90*/  @!P6 IMAD.IADD R7, R7, 0x1, R16 ;  /* 0x000000010707e824 */ /* 0x000fe400078e0210 */
[----:B------:R-:W-:Y:S01]  /*1fa0*/  IMAD.SHL.U32 R241, R241, 0x2, RZ ;  /* 0x00000002f1f17824 */ /* 0x000fe200078e00ff */
[----:B------:R-:W-:Y:S01]  /*1fb0*/  @!P1 LEA.HI.X R11, R12, c[0x0][0x164], R0, 0x1, P3 ;  /* 0x000059000c0b9a11 */ /* 0x000fe200018f0c00 */
[----:B------:R-:W-:Y:S01]  /*1fc0*/  @!P5 IMAD.IADD R0, R5, 0x1, R18 ;  /* 0x000000010500d824 */ /* 0x000fe200078e0212 */
[----:B------:R-:W-:Y:S02]  /*1fd0*/  ISETP.GE.AND P3, PT, R31, UR11, PT ;  /* 0x0000000b1f007c0c */ /* 0x000fe4000bf66270 */
[----:B------:R-:W-:Y:S01]  /*1fe0*/  @!P6 LEA.HI.X R23, R6, c[0x0][0x164], R7, 0x1, P2 ;  /* 0x000059000617ea11 */ /* 0x000fe200010f0c07 */
[----:B------:R-:W-:Y:S01]  /*1ff0*/  @!PT LDS RZ, [RZ] ;  /* 0x00000000fffff984 */ /* 0x000fe20000000800 */
[----:B------:R-:W-:Y:S01]  /*2000*/  @!PT LDS RZ, [RZ] ;  /* 0x00000000fffff984 */ /* 0x000fe20000000800 */
[----:B------:R-:W-:Y:S01]  /*2010*/  @!PT LDS RZ, [RZ] ;  /* 0x00000000fffff984 */ /* 0x000fe20000000800 */
[----:B------:R2:W-:Y:S01]  /*2020*/  @!P0 LDGSTS.E.BYPASS.LTC128B.128 [R241], [R14.64] ;  /* 0x000000000ef18fae */ /* 0x0005e2000b901d52 */
[----:B------:R-:W-:-:S02]  /*2030*/  @!P5 LEA R20, P0, R4, c[0x0][0x160], 0x1 ;  /* 0x000058000414da11 */ /* 0x000fc400078008ff */
[----:B------:R-:W-:Y:S01]  /*2040*/  ISETP.GE.AND P2, PT, R30, UR11, PT ;  /* 0x0000000b1e007c0c */ /* 0x000fe2000bf46270 */
[----:B------:R3:W-:Y:S01]  /*2050*/  @!P1 LDGSTS.E.BYPASS.LTC128B.128 [R241+0x800], [R10.64] ;  /* 0x008000000af19fae */ /* 0x0007e2000b901d52 */
[----:B------:R-:W-:Y:S02]  /*2060*/  @!P5 LEA.HI.X R21, R4, c[0x0][0x164], R0, 0x1, P0 ;  /* 0x000059000415da11 */ /* 0x000fe400000f0c00 */
[C---:B------:R-:W-:Y:S01]  /*2070*/  @!P4 IADD3 R4, P0, R38.reuse, 0x40, RZ ;  /* 0x000000402604c810 */ /* 0x040fe20007f1e0ff */
[----:B------:R4:W-:Y:S04]  /*2080*/  @!P6 LDGSTS.E.BYPASS.LTC128B.128 [R241+0x1000], [R22.64] ;  /* 0x0100000016f1efae */ /* 0x0009e8000b901d52 */
[----:B------:R-:W-:Y:S01]  /*2090*/  @!P4 IMAD.X R0, RZ, RZ, R39, P0 ;  /* 0x000000ffff00c224 */ /* 0x000fe200000e0627 */
[----:B------:R5:W-:Y:S03]  /*20a0*/  @!P5 LDGSTS.E.BYPASS.LTC128B.128 [R241+0x1800], [R20.64] ;  /* 0x0180000014f1dfae */ /* 0x000be6000b901d52 */
[----:B------:R-:W-:Y:S01]  /*20b0*/  @!P2 IADD3 R7, P0, R38, 0x60, RZ ;  /* 0x000000602607a810 */ /* 0x000fe20007f1e0ff */
[----:B------:R-:W-:-:S04]  /*20c0*/  @!P4 IMAD R5, R0, c[0x0][0x190], RZ ;  /* 0x000064000005ca24 */ /* 0x000fc800078e02ff */
[----:B------:R-:W-:-:S04]  /*20d0*/  @!P2 IMAD.X R0, RZ, RZ, R39, P0 ;  /* 0x000000ffff00a224 */ /* 0x000fc800000e0627 */
[----:B--2---:R-:W-:Y:S01]  /*20e0*/  @!P2 IMAD R14, R0, c[0x0][0x190], RZ ;  /* 0x00006400000eaa24 */ /* 0x004fe200078e02ff */
[----:B---3--:R-:W-:Y:S01]  /*20f0*/  @!P3 IADD3 R10, P1, R38, 0x50, RZ ;  /* 0x00000050260ab810 */ /* 0x008fe20007f3e0ff */
[C---:B------:R-:W-:Y:S02]  /*2100*/  @!P4 IMAD R11, R4.reuse, c[0x0][0x194], R5 ;  /* 0x00006500040bca24 */ /* 0x040fe400078e0205 */
[----:B------:R-:W-:-:S04]  /*2110*/  @!P4 IMAD.WIDE.U32 R4, R4, c[0x0][0x190], R2 ;  /* 0x000064000404ca25 */ /* 0x000fc800078e0002 */
[----:B------:R-:W-:Y:S01]  /*2120*/  @!P3 IMAD.X R6, RZ, RZ, R39, P1 ;  /* 0x000000ffff06b224 */ /* 0x000fe200008e0627 */
[----:B------:R-:W-:Y:S01]  /*2130*/  ISETP.GE.AND P1, PT, R29, UR11, PT ;  /* 0x0000000b1d007c0c */ /* 0x000fe2000bf26270 */
[----:B------:R-:W-:Y:S01]  /*2140*/  @!P4 IMAD.IADD R0, R5, 0x1, R11 ;  /* 0x000000010500c824 */ /* 0x000fe200078e020b */
[----:B------:R-:W-:Y:S01]  /*2150*/  @!P4 LEA R16, P0, R4, c[0x0][0x160], 0x1 ;  /* 0x000058000410ca11 */ /* 0x000fe200078008ff */
[----:B------:R-:W-:Y:S02]  /*2160*/  @!P3 IMAD R6, R6, c[0x0][0x190], RZ ;  /* 0x000064000606ba24 */ /* 0x000fe400078e02ff */
[----:B------:R-:W-:Y:S01]  /*2170*/  @!P2 IMAD R14, R7, c[0x0][0x194], R14 ;  /* 0x00006500070eaa24 */ /* 0x000fe200078e020e */
[----:B------:R-:W-:Y:S01]  /*2180*/  @!P4 LEA.HI.X R17, R4, c[0x0][0x164], R0, 0x1, P0 ;  /* 0x000059000411ca11 */ /* 0x000fe200000f0c00 */
[C---:B------:R-:W-:Y:S02]  /*2190*/  @!P3 IMAD R5, R10.reuse, c[0x0][0x194], R6 ;  /* 0x000065000a05ba24 */ /* 0x040fe400078e0206 */
[----:B------:R-:W-:-:S02]  /*21a0*/  @!P3 IMAD.WIDE.U32 R10, R10, c[0x0][0x190], R2 ;  /* 0x000064000a0aba25 */ /* 0x000fc400078e0002 */
[----:B------:R2:W-:Y:S02]  /*21b0*/  @!P4 LDGSTS.E.BYPASS.LTC128B.128 [R241+0x2000], [R16.64] ;  /* 0x0200000010f1cfae */ /* 0x0005e4000b901d52 */
[----:B------:R-:W-:Y:S01]  /*21c0*/  @!P1 IADD3 R4, P0, R38, 0x70, RZ ;  /* 0x0000007026049810 */ /* 0x000fe20007f1e0ff */
[----:B------:R-:W-:-:S04]  /*21d0*/  @!P2 IMAD.WIDE.U32 R6, R7, c[0x0][0x190], R2 ;  /* 0x000064000706aa25 */ /* 0x000fc800078e0002 */
[----:B------:R-:W-:Y:S01]  /*21e0*/  @!P1 IMAD.X R0, RZ, RZ, R39, P0 ;  /* 0x000000ffff009224 */ /* 0x000fe200000e0627 */
[----:B------:R-:W-:Y:S01]  /*21f0*/  @!P3 LEA R12, P0, R10, c[0x0][0x160], 0x1 ;  /* 0x000058000a0cba11 */ /* 0x000fe200078008ff */
[----:B------:R-:W-:Y:S02]  /*2200*/  @!P3 IMAD.IADD R5, R11, 0x1, R5 ;  /* 0x000000010b05b824 */ /* 0x000fe400078e0205 */
[----:B------:R-:W-:Y:S02]  /*2210*/  @!P1 IMAD R11, R0, c[0x0][0x190], RZ ;  /* 0x00006400000b9a24 */ /* 0x000fe400078e02ff */
[----:B------:R-:W-:Y:S01]  /*2220*/  @!P2 IMAD.IADD R0, R7, 0x1, R14 ;  /* 0x000000010700a824 */ /* 0x000fe200078e020e */
[----:B------:R-:W-:Y:S01]  /*2230*/  @!P3 LEA.HI.X R13, R10, c[0x0][0x164], R5, 0x1, P0 ;  /* 0x000059000a0dba11 */ /* 0x000fe200000f0c05 */
[----:B------:R-:W-:Y:S01]  /*2240*/  @!P1 IMAD R7, R4, c[0x0][0x194], R11 ;  /* 0x0000650004079a24 */ /* 0x000fe200078e020b */
[----:B------:R-:W-:Y:S01]  /*2250*/  @!P2 LEA R18, P0, R6, c[0x0][0x160], 0x1 ;  /* 0x000058000612aa11 */ /* 0x000fe200078008ff */
[----:B------:R-:W-:-:S02]  /*2260*/  @!P1 IMAD.WIDE.U32 R4, R4, c[0x0][0x190], R2 ;  /* 0x0000640004049a25 */ /* 0x000fc400078e0002 */
[----:B------:R3:W-:Y:S01]  /*2270*/  @!P3 LDGSTS.E.BYPASS.LTC128B.128 [R241+0x2800], [R12.64] ;  /* 0x028000000cf1bfae */ /* 0x0007e2000b901d52 */
[----:B------:R-:W-:Y:S01]  /*2280*/  @!P2 LEA.HI.X R19, R6, c[0x0][0x164], R0, 0x1, P0 ;  /* 0x000059000613aa11 */ /* 0x000fe200000f0c00 */
[----:B------:R-:W-:Y:S01]  /*2290*/  @!P1 IMAD.IADD R5, R5, 0x1, R7 ;  /* 0x0000000105059824 */ /* 0x000fe200078e0207 */
[----:B------:R-:W-:Y:S01]  /*22a0*/  @!P1 LEA R14, P0, R4, c[0x0][0x160], 0x1 ;  /* 0x00005800040e9a11 */ /* 0x000fe200078008ff */
[----:B------:R-:W-:Y:S02]  /*22b0*/  IMAD R0, R9, c[0x0][0x198], RZ ;  /* 0x0000660009007a24 */ /* 0x000fe400078e02ff */
[----:B------:R-:W-:Y:S01]  /*22c0*/  IMAD.WIDE.U32 R2, R8, c[0x0][0x198], R34 ;  /* 0x0000660008027a25 */ /* 0x000fe200078e0022 */
[----:B------:R-:W-:Y:S01]  /*22d0*/  @!P1 LEA.HI.X R15, R4, c[0x0][0x164], R5, 0x1, P0 ;  /* 0x00005900040f9a11 */ /* 0x000fe200000f0c05 */
[----:B------:R2:W-:Y:S02]  /*22e0*/  @!P2 LDGSTS.E.BYPASS.LTC128B.128 [R241+0x3000], [R18.64] ;  /* 0x0300000012f1afae */ /* 0x0005e4000b901d52 */
[----:B------:R-:W-:Y:S01]  /*22f0*/  IMAD R0, R8, c[0x0][0x19c], R0 ;  /* 0x0000670008007a24 */ /* 0x000fe200078e0200 */
[----:B------:R-:W-:Y:S01]  /*2300*/  IADD3 R2, P0, R2, UR22, RZ ;  /* 0x0000001602027c10 */ /* 0x000fe2000ff1e0ff */
[----:B-----5:R-:W-:Y:S01]  /*2310*/  IMAD.MOV.U32 R20, RZ, RZ, c[0x0][0x19c] ;  /* 0x00006700ff147624 */ /* 0x020fe200078e00ff */
[----:B------:R5:W-:Y:S01]  /*2320*/  @!P1 LDGSTS.E.BYPASS.LTC128B.128 [R241+0x3800], [R14.64] ;  /* 0x038000000ef19fae */ /* 0x000be2000b901d52 */
[----:B----4-:R-:W-:Y:S01]  /*2330*/  IMAD.MOV.U32 R22, RZ, RZ, c[0x0][0x1a4] ;  /* 0x00006900ff167624 */ /* 0x010fe200078e00ff */
[----:B------:R-:W-:Y:S01]  /*2340*/  IADD3.X R3, R3, UR7, R0, P0, !PT ;  /* 0x0000000703037c10 */ /* 0x000fe200087fe400 */
[----:B------:R-:W-:Y:S01]  /*2350*/  ULDC.64 UR6, c[0x0][0x198] ;  /* 0x0000660000067ab9 */ /* 0x000fe20000000a00 */
[----:B------:R-:W-:Y:S01]  /*2360*/  IMAD R0, R25, c[0x0][0x1b0], RZ ;  /* 0x00006c0019007a24 */ /* 0x000fe200078e02ff */
[----:B------:R-:W-:Y:S01]  /*2370*/  USHF.L.U64.HI UR20, UR6, UR15, UR7 ;  /* 0x0000000f06147299 */ /* 0x000fe20008010207 */
[----:B------:R-:W-:Y:S01]  /*2380*/  IMAD.U32 R5, RZ, RZ, UR6 ;  /* 0x00000006ff057e24 */ /* 0x000fe2000f8e00ff */
[----:B------:R-:W-:Y:S01]  /*2390*/  UIMAD UR7, UR12, -0x80, UR14 ;  /* 0xffffff800c0778a4 */ /* 0x000fe2000f8e020e */
[C---:B------:R-:W-:Y:S01]  /*23a0*/  IMAD R0, R24.reuse, c[0x0][0x1b4], R0 ;  /* 0x00006d0018007a24 */ /* 0x040fe200078e0200 */
[----:B------:R-:W-:Y:S01]  /*23b0*/  USHF.L.U32 UR22, UR6, 0x7, URZ ;  /* 0x0000000706167899 */ /* 0x000fe2000800063f */
[----:B-1----:R-:W-:Y:S01]  /*23c0*/  IMAD.WIDE.U32 R38, R24, c[0x0][0x1b0], R2 ;  /* 0x00006c0018267a25 */ /* 0x002fe200078e0002 */
[----:B------:R-:W-:-:S02]  /*23d0*/  UIMAD UR4, UR20, UR12, URZ ;  /* 0x0000000c140472a4 */ /* 0x000fc4000f8e023f */
[----:B------:R-:W-:Y:S01]  /*23e0*/  ISETP.GE.AND P0, PT, R26, UR7, PT ;  /* 0x000000071a007c0c */ /* 0x000fe2000bf06270 */
[----:B------:R-:W-:Y:S01]  /*23f0*/  IMAD.U32 R2, RZ, RZ, UR12 ;  /* 0x0000000cff027e24 */ /* 0x000fe2000f8e00ff */
[----:B------:R-:W-:Y:S01]  /*2400*/  UIMAD UR4, UR17, UR22, UR4 ;  /* 0x00000016110472a4 */ /* 0x000fe2000f8e0204 */
[----:B------:R-:W-:Y:S01]  /*2410*/  IMAD.IADD R37, R39, 0x1, R0 ;  /* 0x0000000127257824 */ /* 0x000fe200078e0200 */
[----:B------:R-:W-:Y:S01]  /*2420*/  ISETP.GE.AND P4, PT, R27, UR7, PT ;  /* 0x000000071b007c0c */ /* 0x000fe2000bf86270 */
[----:B------:R-:W-:Y:S01]  /*2430*/  IMAD.MOV.U32 R36, RZ, RZ, R38 ;  /* 0x000000ffff247224 */ /* 0x000fe200078e0026 */
[----:B------:R-:W-:Y:S01]  /*2440*/  ISETP.GE.AND P3, PT, R33, UR7, PT ;  /* 0x0000000721007c0c */ /* 0x000fe2000bf66270 */
[----:B------:R-:W-:Y:S01]  /*2450*/  IMAD.U32 R0, RZ, RZ, UR6 ;  /* 0x00000006ff007e24 */ /* 0x000fe2000f8e00ff */
[----:B------:R-:W-:Y:S01]  /*2460*/  ISETP.GE.AND P2, PT, R32, UR7, PT ;  /* 0x0000000720007c0c */ /* 0x000fe2000bf46270 */
[----:B------:R-:W-:Y:S01]  /*2470*/  IMAD.WIDE.U32 R2, R2, UR22, R36 ;  /* 0x0000001602027c25 */ /* 0x000fe2000f8e0024 */
[----:B------:R-:W-:Y:S01]  /*2480*/  ISETP.GE.AND P1, PT, R31, UR7, PT ;  /* 0x000000071f007c0c */ /* 0x000fe2000bf26270 */
[----:B------:R-:W-:Y:S02]  /*2490*/  STL.64 [R1+0x70], R38 ;  /* 0x0000702601007387 */ /* 0x000fe40000100a00 */
[----:B------:R-:W-:Y:S01]  /*24a0*/  IMAD.SHL.U32 R6, R20, 0x20, RZ ;  /* 0x0000002014067824 */ /* 0x000fe200078e00ff */
[----:B------:R-:W-:Y:S01]  /*24b0*/  @!P0 LEA R0, P5, R0, R2, 0x4 ;  /* 0x0000000200008211 */ /* 0x000fe200078a20ff */
[----:B------:R-:W-:Y:S01]  /*24c0*/  STL.64 [R1+0x68], R36 ;  /* 0x0000682401007387 */ /* 0x000fe20000100a00 */
[----:B------:R-:W-:Y:S01]  /*24d0*/  IADD3 R3, R3, UR4, RZ ;  /* 0x0000000403037c10 */ /* 0x000fe2000fffe0ff */
[----:B------:R-:W-:-:S03]  /*24e0*/  UIMAD.WIDE.U32 UR4, UR6, 0x20, URZ ;  /* 0x00000020060478a5 */ /* 0x000fc6000f8e003f */
[----:B------:R-:W-:Y:S02]  /*24f0*/  @!P0 LEA.HI.X R5, R5, R3, R20, 0x4, P5 ;  /* 0x0000000305058211 */ /* 0x000fe400028f2414 */
[----:B---3--:R-:W-:Y:S02]  /*2500*/  @!P0 LEA R12, P5, R0, c[0x0][0x168], 0x1 ;  /* 0x00005a00000c8a11 */ /* 0x008fe400078a08ff */
[----:B------:R-:W-:Y:S02]  /*2510*/  @!P4 IADD3 R4, P6, R2, UR4, RZ ;  /* 0x000000040204cc10 */ /* 0x000fe4000ffde0ff */
[----:B------:R-:W-:Y:S01]  /*2520*/  @!P0 LEA.HI.X R13, R0, c[0x0][0x16c], R5, 0x1, P5 ;  /* 0x00005b00000d8a11 */ /* 0x000fe200028f0c05 */
[----:B------:R-:W-:Y:S01]  /*2530*/  IMAD.U32 R5, RZ, RZ, UR6 ;  /* 0x00000006ff057e24 */ /* 0x000fe2000f8e00ff */
[----:B------:R-:W-:Y:S02]  /*2540*/  ISETP.GE.AND P5, PT, R8, UR7, PT ;  /* 0x0000000708007c0c */ /* 0x000fe4000bfa6270 */
[----:B------:R-:W-:Y:S01]  /*2550*/  @!P4 IADD3.X R0, R3, UR5, R6, P6, !PT ;  /* 0x000000050300cc10 */ /* 0x000fe2000b7fe406 */
[----:B------:R-:W-:Y:S01]  /*2560*/  ULDC.64 UR4, c[0x0][0x1a0] ;  /* 0x0000680000047ab9 */ /* 0x000fe20000000a00 */
[----:B------:R-:W-:Y:S01]  /*2570*/  @!P4 LEA R10, P6, R4, c[0x0][0x168], 0x1 ;  /* 0x00005a00040aca11 */ /* 0x000fe200078c08ff */
[----:B------:R-:W-:-:S02]  /*2580*/  USHF.L.U64.HI UR5, UR4, UR15, UR5 ;  /* 0x0000000f04057299 */ /* 0x000fc40008010205 */
[----:B------:R-:W-:Y:S01]  /*2590*/  USHF.L.U32 UR15, UR4, 0x7, URZ ;  /* 0x00000007040f7899 */ /* 0x000fe2000800063f */
[----:B------:R-:W-:Y:S01]  /*25a0*/  @!P4 LEA.HI.X R11, R4, c[0x0][0x16c], R0, 0x1, P6 ;  /* 0x00005b00040bca11 */ /* 0x000fe200030f0c00 */
[----:B------:R-:W-:-:S04]  /*25b0*/  @!P3 IMAD.WIDE.U32 R4, R5, 0x30, R2 ;  /* 0x000000300504b825 */ /* 0x000fc800078e0002 */
[----:B------:R-:W-:Y:S01]  /*25c0*/  @!P3 IMAD R0, R20, 0x30, RZ ;  /* 0x000000301400b824 */ /* 0x000fe200078e02ff */
[----:B------:R-:W-:-:S03]  /*25d0*/  @!P5 LEA R6, P6, R2, c[0x0][0x168], 0x1 ;  /* 0x00005a000206da11 */ /* 0x000fc600078c08ff */
[----:B------:R-:W-:Y:S01]  /*25e0*/  @!P3 IMAD.IADD R0, R5, 0x1, R0 ;  /* 0x000000010500b824 */ /* 0x000fe200078e0200 */
[----:B------:R-:W-:Y:S01]  /*25f0*/  @!P5 LEA.HI.X R7, R2, c[0x0][0x16c], R3, 0x1, P6 ;  /* 0x00005b000207da11 */ /* 0x000fe200030f0c03 */
[----:B------:R-:W-:Y:S01]  /*2600*/  @!P1 IMAD R5, R20, 0x50, RZ ;  /* 0x0000005014059824 */ /* 0x000fe200078e02ff */
[----:B--2---:R-:W-:-:S03]  /*2610*/  @!P3 LEA R18, P6, R4, c[0x0][0x168], 0x1 ;  /* 0x00005a000412ba11 */ /* 0x004fc600078c08ff */
[----:B------:R1:W-:Y:S01]  /*2620*/  @!P5 LDGSTS.E.BYPASS.LTC128B.128 [R241+0x4000], [R6.64] ;  /* 0x0400000006f1dfae */ /* 0x0003e2000b901d52 */
[----:B------:R-:W-:Y:S01]  /*2630*/  @!P3 LEA.HI.X R19, R4, c[0x0][0x16c], R0, 0x1, P6 ;  /* 0x00005b000413ba11 */ /* 0x000fe200030f0c00 */
[----:B------:R-:W-:Y:S01]  /*2640*/  IMAD.U32 R0, RZ, RZ, UR6 ;  /* 0x00000006ff007e24 */ /* 0x000fe2000f8e00ff */
[----:B------:R-:W-:Y:S01]  /*2650*/  ISETP.GE.AND P5, PT, R30, UR7, PT ;  /* 0x000000071e007c0c */ /* 0x000fe2000bfa6270 */
[----:B------:R-:W-:Y:S01]  /*2660*/  IMAD.U32 R4, RZ, RZ, UR6 ;  /* 0x00000006ff047e24 */ /* 0x000fe2000f8e00ff */
[----:B------:R2:W-:Y:S01]  /*2670*/  @!P0 LDGSTS.E.BYPASS.LTC128B.128 [R241+0x4800], [R12.64] ;  /* 0x048000000cf18fae */ /* 0x0005e2000b901d52 */
[----:B------:R-:W-:Y:S02]  /*2680*/  ISETP.GE.AND P0, PT, R29, UR7, PT ;  /* 0x000000071d007c0c */ /* 0x000fe4000bf06270 */
[----:B------:R-:W-:Y:S01]  /*2690*/  @!P2 LEA R0, P6, R0, R2, 0x6 ;  /* 0x000000020000a211 */ /* 0x000fe200078c30ff */
[----:B------:R3:W-:Y:S03]  /*26a0*/  @!P4 LDGSTS.E.BYPASS.LTC128B.128 [R241+0x5000], [R10.64] ;  /* 0x050000000af1cfae */ /* 0x0007e6000b901d52 */
[----:B------:R-:W-:Y:S01]  /*26b0*/  @!P2 LEA.HI.X R4, R4, R3, R20, 0x6, P6 ;  /* 0x000000030404a211 */ /* 0x000fe200030f3414 */
[----:B------:R4:W-:Y:S01]  /*26c0*/  @!P3 LDGSTS.E.BYPASS.LTC128B.128 [R241+0x5800], [R18.64] ;  /* 0x0580000012f1bfae */ /* 0x0009e2000b901d52 */
[----:B------:R-:W-:-:S02]  /*26d0*/  @!P2 LEA R16, P6, R0, c[0x0][0x168], 0x1 ;  /* 0x00005a000010aa11 */ /* 0x000fc400078c08ff */
[----:B------:R-:W-:Y:S02]  /*26e0*/  ISETP.GE.AND P3, PT, R27, UR7, PT ;  /* 0x000000071b007c0c */ /* 0x000fe4000bf66270 */
[----:B------:R-:W-:Y:S01]  /*26f0*/  @!P2 LEA.HI.X R17, R0, c[0x0][0x16c], R4, 0x1, P6 ;  /* 0x00005b000011aa11 */ /* 0x000fe200030f0c04 */
[----:B------:R-:W-:-:S04]  /*2700*/  IMAD.U32 R4, RZ, RZ, UR6 ;  /* 0x00000006ff047e24 */ /* 0x000fc8000f8e00ff */
[----:B------:R4:W-:Y:S01]  /*2710*/  @!P2 LDGSTS.E.BYPASS.LTC128B.128 [R241+0x6000], [R16.64] ;  /* 0x0600000010f1afae */ /* 0x0009e2000b901d52 */
[----:B-1----:R-:W-:-:S04]  /*2720*/  IMAD.U32 R6, RZ, RZ, UR6 ;  /* 0x00000006ff067e24 */ /* 0x002fc8000f8e00ff */
[----:B------:R-:W-:-:S04]  /*2730*/  @!P1 IMAD.WIDE.U32 R6, R6, 0x50, R2 ;  /* 0x0000005006069825 */ /* 0x000fc800078e0002 */
[----:B------:R-:W-:Y:S01]  /*2740*/  @!P1 IMAD.IADD R0, R7, 0x1, R5 ;  /* 0x0000000107009824 */ /* 0x000fe200078e0205 */
[----:B-----5:R-:W-:Y:S01]  /*2750*/  @!P1 LEA R14, P6, R6, c[0x0][0x168], 0x1 ;  /* 0x00005a00060e9a11 */ /* 0x020fe200078c08ff */
[----:B------:R-:W-:-:S03]  /*2760*/  @!P5 IMAD.WIDE.U32 R4, R4, 0x60, R2 ;  /* 0x000000600404d825 */ /* 0x000fc600078e0002 */
[----:B------:R-:W-:Y:S01]  /*2770*/  @!P1 LEA.HI.X R15, R6, c[0x0][0x16c], R0, 0x1, P6 ;  /* 0x00005b00060f9a11 */ /* 0x000fe200030f0c00 */
[----:B--2---:R-:W-:Y:S01]  /*2780*/  @!P5 IMAD R12, R20, 0x60, RZ ;  /* 0x00000060140cd824 */ /* 0x004fe200078e02ff */
[----:B---3--:R-:W-:Y:S01]  /*2790*/  @!P5 LEA R10, P4, R4, c[0x0][0x168], 0x1 ;  /* 0x00005a00040ada11 */ /* 0x008fe200078808ff */
[----:B------:R-:W-:Y:S02]  /*27a0*/  IMAD R0, R9, c[0x0][0x1a0], RZ ;  /* 0x0000680009007a24 */ /* 0x000fe400078e02ff */
[----:B------:R-:W-:Y:S01]  /*27b0*/  @!P5 IMAD.IADD R5, R5, 0x1, R12 ;  /* 0x000000010505d824 */ /* 0x000fe200078e020c */
[----:B------:R1:W-:Y:S01]  /*27c0*/  @!P1 LDGSTS.E.BYPASS.LTC128B.128 [R241+0x6800], [R14.64] ;  /* 0x068000000ef19fae */ /* 0x0003e2000b901d52 */
[----:B------:R-:W-:Y:S01]  /*27d0*/  IMAD.WIDE.U32 R6, R8, c[0x0][0x1a0], R34 ;  /* 0x0000680008067a25 */ /* 0x000fe200078e0022 */
[----:B------:R-:W-:Y:S02]  /*27e0*/  ISETP.GE.AND P1, PT, R33, UR7, PT ;  /* 0x0000000721007c0c */ /* 0x000fe4000bf26270 */
[----:B------:R-:W-:Y:S01]  /*27f0*/  @!P5 LEA.HI.X R11, R4, c[0x0][0x16c], R5, 0x1, P4 ;  /* 0x00005b00040bda11 */ /* 0x000fe200020f0c05 */
[----:B------:R-:W-:Y:S01]  /*2800*/  IMAD.U32 R9, RZ, RZ, UR6 ;  /* 0x00000006ff097e24 */ /* 0x000fe2000f8e00ff */
[----:B------:R-:W-:Y:S01]  /*2810*/  IADD3 R6, P6, R6, UR24, RZ ;  /* 0x0000001806067c10 */ /* 0x000fe2000ffde0ff */
[----:B------:R-:W-:Y:S01]  /*2820*/  IMAD R0, R8, c[0x0][0x1a4], R0 ;  /* 0x0000690008007a24 */ /* 0x000fe200078e0200 */
[----:B------:R-:W-:Y:S01]  /*2830*/  ISETP.GE.AND P4, PT, R26, UR7, PT ;  /* 0x000000071a007c0c */ /* 0x000fe2000bf86270 */
[----:B------:R-:W-:Y:S01]  /*2840*/  @!P0 IMAD.WIDE.U32 R2, R9, 0x70, R2 ;  /* 0x0000007009028825 */ /* 0x000fe200078e0002 */
[----:B------:R2:W-:Y:S01]  /*2850*/  @!P5 LDGSTS.E.BYPASS.LTC128B.128 [R241+0x7000], [R10.64] ;  /* 0x070000000af1dfae */ /* 0x0005e2000b901d52 */
[----:B------:R-:W-:Y:S01]  /*2860*/  LEA.HI R9, R28, R240, RZ, 0x4 ;  /* 0x000000f01c097211 */ /* 0x000fe200078f20ff */
[----:B------:R-:W-:Y:S01]  /*2870*/  UIMAD.WIDE.U32 UR24, UR4, 0x20, URZ ;  /* 0x00000020041878a5 */ /* 0x000fe2000f8e003f */
[----:B------:R-:W-:Y:S01]  /*2880*/  @!P0 IMAD R4, R20, 0x70, RZ ;  /* 0x0000007014048824 */ /* 0x000fe200078e02ff */
[----:B------:R-:W-:Y:S01]  /*2890*/  IADD3.X R7, R7, UR21, R0, P6, !PT ;  /* 0x0000001507077c10 */ /* 0x000fe2000b7fe400 */
[----:B------:R-:W-:Y:S01]  /*28a0*/  IMAD R0, R25, c[0x0][0x1b8], RZ ;  /* 0x00006e0019007a24 */ /* 0x000fe200078e02ff */
[----:B------:R-:W-:Y:S01]  /*28b0*/  UIMAD UR21, UR5, UR12, URZ ;  /* 0x0000000c051572a4 */ /* 0x000fe2000f8e023f */
[----:B------:R-:W-:Y:S01]  /*28c0*/  @!P0 IMAD.IADD R3, R3, 0x1, R4 ;  /* 0x0000000103038824 */ /* 0x000fe200078e0204 */
[----:B------:R-:W-:Y:S01]  /*28d0*/  @!P0 LEA R4, P6, R2, c[0x0][0x168], 0x1 ;  /* 0x00005a0002048a11 */ /* 0x000fe200078c08ff */
[C---:B------:R-:W-:Y:S01]  /*28e0*/  IMAD R0, R24.reuse, c[0x0][0x1bc], R0 ;  /* 0x00006f0018007a24 */ /* 0x040fe200078e0200 */
[----:B------:R-:W-:Y:S01]  /*28f0*/  UIMAD UR21, UR17, UR15, UR21 ;  /* 0x0000000f111572a4 */ /* 0x000fe2000f8e0215 */
[----:B------:R-:W-:Y:S01]  /*2900*/  IMAD.WIDE.U32 R6, R24, c[0x0][0x1b8], R6 ;  /* 0x00006e0018067a25 */ /* 0x000fe200078e0006 */
[----:B------:R-:W-:Y:S01]  /*2910*/  @!P0 LEA.HI.X R5, R2, c[0x0][0x16c], R3, 0x1, P6 ;  /* 0x00005b0002058a11 */ /* 0x000fe200030f0c03 */
[----:B------:R-:W-:Y:S01]  /*2920*/  ULDC UR17, c[0x0][0x2e4] ;  /* 0x0000b90000117ab9 */ /* 0x000fe20000000800 */
[----:B------:R-:W-:Y:S01]  /*2930*/  ISETP.GE.AND P5, PT, R8, UR7, PT ;  /* 0x0000000708007c0c */ /* 0x000fe2000bfa6270 */
[----:B------:R-:W-:Y:S01]  /*2940*/  IMAD.IADD R13, R7, 0x1, R0 ;  /* 0x00000001070d7824 */ /* 0x000fe200078e0200 */
[----:B------:R3:W-:Y:S01]  /*2950*/  STL.64 [R1+0x38], R6 ;  /* 0x0000380601007387 */ /* 0x0007e20000100a00 */
[----:B------:R-:W-:Y:S01]  /*2960*/  IMAD.U32 R2, RZ, RZ, UR12 ;  /* 0x0000000cff027e24 */ /* 0x000fe2000f8e00ff */
[----:B------:R-:W-:Y:S01]  /*2970*/  ISETP.GE.AND P6, PT, R31, UR7, PT ;  /* 0x000000071f007c0c */ /* 0x000fe2000bfc6270 */
[----:B------:R-:W-:Y:S01]  /*2980*/  IMAD.MOV.U32 R12, RZ, RZ, R6 ;  /* 0x000000ffff0c7224 */ /* 0x000fe200078e0006 */
[----:B------:R5:W-:Y:S01]  /*2990*/  @!P0 LDGSTS.E.BYPASS.LTC128B.128 [R241+0x7800], [R4.64] ;  /* 0x0780000004f18fae */ /* 0x000be2000b901d52 */
[----:B------:R-:W-:Y:S01]  /*29a0*/  IMAD.U32 R0, RZ, RZ, UR4 ;  /* 0x00000004ff007e24 */ /* 0x000fe2000f8e00ff */
[----:B------:R-:W-:Y:S01]  /*29b0*/  UIADD3 UR17, UR14, -UR17, -UR16 ;  /* 0x800000110e117290 */ /* 0x000fe2000fffe810 */
[----:B------:R-:W-:Y:S01]  /*29c0*/  IMAD.WIDE.U32 R2, R2, UR15, R12 ;  /* 0x0000000f02027c25 */ /* 0x000fe2000f8e000c */
[----:B------:R-:W0:Y:S01]  /*29d0*/  LDGDEPBAR ;  /* 0x00000000000079af */ /* 0x000e220000000000 */
[----:B--2---:R-:W-:-:S02]  /*29e0*/  SHF.R.S32.HI R10, RZ, 0x4, R9 ;  /* 0x00000004ff0a7819 */ /* 0x004fc40000011409 */
[----:B------:R-:W-:Y:S01]  /*29f0*/  IMAD.SHL.U32 R11, R22, 0x20, RZ ;  /* 0x00000020160b7824 */ /* 0x000fe200078e00ff */
[----:B------:R-:W-:Y:S01]  /*2a00*/  @!P4 LEA R0, P0, R0, R2, 0x4 ;  /* 0x000000020000c211 */ /* 0x000fe200078020ff */
[----:B------:R2:W-:Y:S01]  /*2a10*/  STL.64 [R1+0x30], R12 ;  /* 0x0000300c01007387 */ /* 0x0005e20000100a00 */
[----:B------:R-:W-:Y:S01]  /*2a20*/  IADD3 R3, R3, UR21, RZ ;  /* 0x0000001503037c10 */ /* 0x000fe2000fffe0ff */
[----:B------:R-:W-:Y:S01]  /*2a30*/  IMAD.SHL.U32 R8, R8, 0x8, RZ ;  /* 0x0000000808087824 */ /* 0x000fe200078e00ff */
[----:B------:R-:W-:Y:S01]  /*2a40*/  UIADD3 UR21, UR14, 0x1, -UR16 ;  /* 0x000000010e157890 */ /* 0x000fe2000fffe810 */
[----:B---3--:R-:W-:Y:S02]  /*2a50*/  LEA.HI R7, R9, R10, RZ, 0x1 ;  /* 0x0000000a09077211 */ /* 0x008fe400078f08ff */
[----:B------:R-:W-:Y:S01]  /*2a60*/  @!P4 LEA R6, P2, R0, c[0x0][0x170], 0x1 ;  /* 0x00005c000006ca11 */ /* 0x000fe200078408ff */
[----:B-----5:R-:W-:Y:S01]  /*2a70*/  IMAD.U32 R5, RZ, RZ, UR4 ;  /* 0x00000004ff057e24 */ /* 0x020fe2000f8e00ff */
[----:B------:R-:W-:-:S04]  /*2a80*/  DEPBAR.LE SB0, 0x0 ;  /* 0x000080000000791a */ /* 0x000fc80000000000 */
[----:B------:R-:W-:Y:S01]  /*2a90*/  BAR.SYNC.DEFER_BLOCKING 0x0 ;  /* 0x0000000000007b1d */ /* 0x000fe20000010000 */
[----:B------:R-:W-:Y:S02]  /*2aa0*/  LOP3.LUT R7, R7, 0xfffffffe, RZ, 0xc0, !PT ;  /* 0xfffffffe07077812 */ /* 0x000fe400078ec0ff */
[----:B------:R-:W-:Y:S02]  /*2ab0*/  @!P4 LEA.HI.X R5, R5, R3, R22, 0x4, P0 ;  /* 0x000000030505c211 */ /* 0x000fe400000f2416 */
[----:B------:R-:W-:Y:S01]  /*2ac0*/  @!P3 IADD3 R4, P0, R2, UR24, RZ ;  /* 0x000000180204bc10 */ /* 0x000fe2000ff1e0ff */
[----:B------:R-:W-:Y:S01]  /*2ad0*/  IMAD.IADD R21, R10, 0x1, -R7 ;  /* 0x000000010a157824 */ /* 0x000fe200078e0a07 */
[----:B------:R-:W-:Y:S01]  /*2ae0*/  @!P4 LEA.HI.X R7, R0, c[0x0][0x174], R5, 0x1, P2 ;  /* 0x00005d000007ca11 */ /* 0x000fe200010f0c05 */
[----:B------:R-:W-:Y:S01]  /*2af0*/  IMAD.U32 R5, RZ, RZ, UR4 ;  /* 0x00000004ff057e24 */ /* 0x000fe2000f8e00ff */
[----:B------:R-:W-:Y:S01]  /*2b00*/  @!P3 IADD3.X R0, R3, UR25, R11, P0, !PT ;  /* 0x000000190300bc10 */ /* 0x000fe200087fe40b */
[----:B--2---:R-:W-:Y:S01]  /*2b10*/  IMAD.U32 R12, RZ, RZ, UR4 ;  /* 0x00000004ff0c7e24 */ /* 0x004fe2000f8e00ff */
[----:B------:R-:W-:Y:S01]  /*2b20*/  @!P5 LEA R10, P2, R2, c[0x0][0x170], 0x1 ;  /* 0x00005c00020ada11 */ /* 0x000fe200078408ff */
[----:B------:R-:W-:Y:S01]  /*2b30*/  IMAD.U32 R13, RZ, RZ, UR4 ;  /* 0x00000004ff0d7e24 */ /* 0x000fe2000f8e00ff */
[----:B----4-:R-:W-:-:S02]  /*2b40*/  @!P3 LEA R18, P0, R4, c[0x0][0x170], 0x1 ;  /* 0x00005c000412ba11 */ /* 0x010fc400078008ff */
[----:B------:R-:W-:Y:S02]  /*2b50*/  LOP3.LUT R9, R9, 0xfffffff0, RZ, 0xc0, !PT ;  /* 0xfffffff009097812 */ /* 0x000fe400078ec0ff */
[----:B------:R-:W-:Y:S02]  /*2b60*/  @!P5 LEA.HI.X R11, R2, c[0x0][0x174], R3, 0x1, P2 ;  /* 0x00005d00020bda11 */ /* 0x000fe400010f0c03 */
[----:B------:R-:W-:Y:S01]  /*2b70*/  @!P3 LEA.HI.X R19, R4, c[0x0][0x174], R0, 0x1, P0 ;  /* 0x00005d000413ba11 */ /* 0x000fe200000f0c00 */
[----:B------:R-:W-:Y:S01]  /*2b80*/  IMAD.IADD R0, R240, 0x1, -R9 ;  /* 0x00000001f0007824 */ /* 0x000fe200078e0a09 */
[----:B------:R-:W-:Y:S01]  /*2b90*/  ISETP.GE.AND P0, PT, R32, UR7, PT ;  /* 0x0000000720007c0c */ /* 0x000fe2000bf06270 */
[----:B------:R-:W-:Y:S01]  /*2ba0*/  @!P1 IMAD.WIDE.U32 R4, R5, 0x30, R2 ;  /* 0x0000003005049825 */ /* 0x000fe200078e0002 */
[----:B------:R-:W-:Y:S03]  /*2bb0*/  @P5 STS.128 [R241+0x8000], RZ ;  /* 0x008000fff1005388 */ /* 0x000fe60000000c00 */
[----:B------:R-:W-:Y:S01]  /*2bc0*/  @!P1 IMAD R9, R22, 0x30, RZ ;  /* 0x0000003016099824 */ /* 0x000fe200078e02ff */
[----:B------:R-:W-:Y:S01]  /*2bd0*/  @!P1 LEA R16, P2, R4, c[0x0][0x170], 0x1 ;  /* 0x00005c0004109a11 */ /* 0x000fe200078408ff */
[----:B------:R-:W-:Y:S01]  /*2be0*/  @!PT LDS RZ, [RZ] ;  /* 0x00000000fffff984 */ /* 0x000fe20000000800 */
[----:B------:R-:W-:Y:S01]  /*2bf0*/  @!PT LDS RZ, [RZ] ;  /* 0x00000000fffff984 */ /* 0x000fe20000000800 */
[----:B------:R-:W-:Y:S01]  /*2c00*/  @!PT LDS RZ, [RZ] ;  /* 0x00000000fffff984 */ /* 0x000fe20000000800 */
[----:B------:R2:W-:Y:S01]  /*2c10*/  @!P5 LDGSTS.E.BYPASS.LTC128B.128 [R241+0x8000], [R10.64] ;  /* 0x080000000af1dfae */ /* 0x0005e2000b901d52 */
[----:B------:R-:W-:Y:S01]  /*2c20*/  ISETP.GE.AND P5, PT, R30, UR7, PT ;  /* 0x000000071e007c0c */ /* 0x000fe2000bfa6270 */
[----:B------:R-:W-:-:S02]  /*2c30*/  @!P1 IMAD.IADD R5, R5, 0x1, R9 ;  /* 0x0000000105059824 */ /* 0x000fc400078e0209 */
[----:B------:R-:W-:Y:S01]  /*2c40*/  @P4 STS.128 [R241+0x8800], RZ ;  /* 0x008800fff1004388 */ /* 0x000fe20000000c00 */
[----:B------:R-:W-:Y:S02]  /*2c50*/  IMAD.U32 R9, RZ, RZ, UR4 ;  /* 0x00000004ff097e24 */ /* 0x000fe4000f8e00ff */
[----:B------:R-:W-:Y:S01]  /*2c60*/  @!P1 LEA.HI.X R17, R4, c[0x0][0x174], R5, 0x1, P2 ;  /* 0x00005d0004119a11 */ /* 0x000fe200010f0c05 */
[----:B------:R-:W-:Y:S01]  /*2c70*/  @!PT LDS RZ, [RZ] ;  /* 0x00000000fffff984 */ /* 0x000fe20000000800 */
[----:B------:R-:W-:Y:S01]  /*2c80*/  @!PT LDS RZ, [RZ] ;  /* 0x00000000fffff984 */ /* 0x000fe20000000800 */
[----:B------:R-:W-:Y:S01]  /*2c90*/  @!PT LDS RZ, [RZ] ;  /* 0x00000000fffff984 */ /* 0x000fe20000000800 */
[----:B------:R3:W-:Y:S01]  /*2ca0*/  @!P4 LDGSTS.E.BYPASS.LTC128B.128 [R241+0x8800], [R6.64] ;  /* 0x0880000006f1cfae */ /* 0x0007e2000b901d52 */
[----:B------:R-:W-:Y:S01]  /*2cb0*/  ISETP.GE.AND P4, PT, R29, UR7, PT ;  /* 0x000000071d007c0c */ /* 0x000fe2000bf86270 */
[----:B------:R-:W-:Y:S01]  /*2cc0*/  IMAD.U32 R4, RZ, RZ, UR4 ;  /* 0x00000004ff047e24 */ /* 0x000fe2000f8e00ff */
[----:B------:R-:W-:Y:S01]  /*2cd0*/  @!P0 LEA R9, P2, R9, R2, 0x6 ;  /* 0x0000000209098211 */ /* 0x000fe200078430ff */
[----:B------:R-:W-:Y:S01]  /*2ce0*/  @P3 STS.128 [R241+0x9000], RZ ;  /* 0x009000fff1003388 */ /* 0x000fe20000000c00 */
[----:B------:R-:W-:Y:S01]  /*2cf0*/  ULDC UR7, c[0x0][0x2e8] ;  /* 0x0000ba0000077ab9 */ /* 0x000fe20000000800 */
[----:B------:R-:W-:Y:S01]  /*2d00*/  @!P6 IMAD.WIDE.U32 R4, R4, 0x50, R2 ;  /* 0x000000500404e825 */ /* 0x000fe200078e0002 */
[----:B------:R-:W-:Y:S01]  /*2d10*/  @!P0 LEA.HI.X R12, R12, R3, R22, 0x6, P2 ;  /* 0x000000030c0c8211 */ /* 0x000fe200010f3416 */
[----:B------:R-:W-:Y:S01]  /*2d20*/  @!PT LDS RZ, [RZ] ;  /* 0x00000000fffff984 */ /* 0x000fe20000000800 */
[----:B------:R-:W-:Y:S01]  /*2d30*/  @!PT LDS RZ, [RZ] ;  /* 0x00000000fffff984 */ /* 0x000fe20000000800 */
[----:B------:R-:W-:Y:S01]  /*2d40*/  @!PT LDS RZ, [RZ] ;  /* 0x00000000fffff984 */ /* 0x000fe20000000800 */
[----:B------:R4:W-:Y:S01]  /*2d50*/  @!P3 LDGSTS.E.BYPASS.LTC128B.128 [R241+0x9000], [R18.64] ;  /* 0x0900000012f1bfae */ /* 0x0009e2000b901d52 */
[----:B-1----:R-:W-:Y:S01]  /*2d60*/  @!P0 LEA R14, P2, R9, c[0x0][0x170], 0x1 ;  /* 0x00005c00090e8a11 */ /* 0x002fe200078408ff */
[----:B------:R-:W-:-:S02]  /*2d70*/  UIADD3 UR7, UR21, UR7, URZ ;  /* 0x0000000715077290 */ /* 0x000fc4000fffe03f */
[----:B------:R-:W-:Y:S01]  /*2d80*/  @P1 STS.128 [R241+0x9800], RZ ;  /* 0x009800fff1001388 */ /* 0x000fe20000000c00 */
[----:B------:R-:W-:Y:S01]  /*2d90*/  @!P0 LEA.HI.X R15, R9, c[0x0][0x174], R12, 0x1, P2 ;  /* 0x00005d00090f8a11 */ /* 0x000fe200010f0c0c */
[----:B------:R-:W-:Y:S01]  /*2da0*/  IMAD.SHL.U32 R9, R21, 0x8, RZ ;  /* 0x0000000815097824 */ /* 0x000fe200078e00ff */
[----:B------:R-:W-:Y:S01]  /*2db0*/  @!P6 LEA R12, P2, R4, c[0x0][0x170], 0x1 ;  /* 0x00005c00040cea11 */ /* 0x000fe200078408ff */
[----:B------:R-:W-:Y:S01]  /*2dc0*/  @!PT LDS RZ, [RZ] ;  /* 0x00000000fffff984 */ /* 0x000fe20000000800 */
[----:B------:R-:W-:Y:S01]  /*2dd0*/  @!PT LDS RZ, [RZ] ;  /* 0x00000000fffff984 */ /* 0x000fe20000000800 */
[----:B------:R-:W-:Y:S01]  /*2de0*/  @!PT LDS RZ, [RZ] ;  /* 0x00000000fffff984 */ /* 0x000fe20000000800 */
[----:B------:R4:W-:Y:S01]  /*2df0*/  @!P1 LDGSTS.E.BYPASS.LTC128B.128 [R241+0x9800], [R16.64] ;  /* 0x0980000010f19fae */ /* 0x0009e2000b901d52 */
[----:B--2---:R-:W-:Y:S01]  /*2e00*/  SHF.R.S32.HI R10, RZ, 0x1f, R0 ;  /* 0x0000001fff0a7819 */ /* 0x004fe20000011400 */
[----:B------:R-:W-:Y:S02]  /*2e10*/  @!P4 IMAD.MOV.U32 R11, RZ, RZ, R3 ;  /* 0x000000ffff0bc224 */ /* 0x000fe400078e0003 */
[----:B------:R-:W-:Y:S01]  /*2e20*/  @P0 STS.128 [R241+0xa000], RZ ;  /* 0x00a000fff1000388 */ /* 0x000fe20000000c00 */
[----:B------:R-:W-:Y:S01]  /*2e30*/  LEA.HI R20, R10, R0, RZ, 0x3 ;  /* 0x000000000a147211 */ /* 0x000fe200078f18ff */
[----:B------:R-:W-:-:S02]  /*2e40*/  @!P4 IMAD.MOV.U32 R10, RZ, RZ, R2 ;  /* 0x000000ffff0ac224 */ /* 0x000fc400078e0002 */
[----:B------:R-:W-:Y:S01]  /*2e50*/  @!PT LDS RZ, [RZ] ;  /* 0x00000000fffff984 */ /* 0x000fe20000000800 */
[----:B------:R-:W-:Y:S01]  /*2e60*/  @!PT LDS RZ, [RZ] ;  /* 0x00000000fffff984 */ /* 0x000fe20000000800 */
[----:B------:R-:W-:Y:S01]  /*2e70*/  @!PT LDS RZ, [RZ] ;  /* 0x00000000fffff984 */ /* 0x000fe20000000800 */
[----:B------:R1:W-:Y:S01]  /*2e80*/  @!P0 LDGSTS.E.BYPASS.LTC128B.128 [R241+0xa000], [R14.64] ;  /* 0x0a0000000ef18fae */ /* 0x0003e2000b901d52 */
[----:B---3--:R-:W-:Y:S01]  /*2e90*/  LOP3.LUT R6, R20, 0xfffffff8, RZ, 0xc0, !PT ;  /* 0xfffffff814067812 */ /* 0x008fe200078ec0ff */
[----:B------:R-:W-:Y:S02]  /*2ea0*/  @!P5 IMAD.MOV.U32 R7, RZ, RZ, R3 ;  /* 0x000000ffff07d224 */ /* 0x000fe400078e0003 */
[----:B------:R-:W-:Y:S02]  /*2eb0*/  @P6 STS.128 [R241+0xa800], RZ ;  /* 0x00a800fff1006388 */ /* 0x000fe40000000c00 */
[----:B------:R-:W-:Y:S02]  /*2ec0*/  IMAD.IADD R48, R0, 0x1, -R6 ;  /* 0x0000000100307824 */ /* 0x000fe400078e0a06 */
[----:B------:R-:W-:Y:S02]  /*2ed0*/  @!P5 IMAD.MOV.U32 R6, RZ, RZ, R2 ;  /* 0x000000ffff06d224 */ /* 0x000fe400078e0002 */
[----:B------:R-:W-:-:S02]  /*2ee0*/  @!P6 IMAD R0, R22, 0x50, RZ ;  /* 0x000000501600e824 */ /* 0x000fc400078e02ff */
[----:B------:R-:W-:-:S04]  /*2ef0*/  @!P5 IMAD.WIDE.U32 R2, R13, 0x60, R6 ;  /* 0x000000600d02d825 */ /* 0x000fc800078e0006 */
[----:B------:R-:W-:Y:S02]  /*2f00*/  IMAD.SHL.U32 R7, R49, 0x40, RZ ;  /* 0x0000004031077824 */ /* 0x000fe400078e00ff */
[----:B------:R-:W-:Y:S02]  /*2f10*/  @!P6 IMAD.IADD R5, R5, 0x1, R0 ;  /* 0x000000010505e824 */ /* 0x000fe400078e0200 */
[----:B------:R-:W-:Y:S01]  /*2f20*/  IMAD.U32 R6, RZ, RZ, UR4 ;  /* 0x00000004ff067e24 */ /* 0x000fe2000f8e00ff */
[----:B------:R-:W-:Y:S02]  /*2f30*/  LOP3.LUT R0, R7, 0x1c0, RZ, 0xc0, !PT ;  /* 0x000001c007007812 */ /* 0x000fe400078ec0ff */
[----:B------:R-:W-:Y:S01]  /*2f40*/  @!P6 LEA.HI.X R13, R4, c[0x0][0x174], R5, 0x1, P2 ;  /* 0x00005d00040dea11 */ /* 0x000fe200010f0c05 */
[----:B------:R-:W-:Y:S01]  /*2f50*/  @!P5 IMAD R4, R22, 0x60, RZ ;  /* 0x000000601604d824 */ /* 0x000fe200078e02ff */
[----:B------:R-:W-:Y:S01]  /*2f60*/  LOP3.LUT R8, R0, 0x8, R8, 0xf8, !PT ;  /* 0x0000000800087812 */ /* 0x000fe200078ef808 */
[----:B------:R-:W-:Y:S01]  /*2f70*/  @!P4 IMAD.WIDE.U32 R6, R6, 0x70, R10 ;  /* 0x000000700606c825 */ /* 0x000fe200078e000a */
[----:B------:R-:W-:Y:S01]  /*2f80*/  SHF.R.U32.HI R5, RZ, 0x3, R0 ;  /* 0x00000003ff057819 */ /* 0x000fe20000011600 */
[----:B------:R-:W-:Y:S01]  /*2f90*/  @!PT LDS RZ, [RZ] ;  /* 0x00000000fffff984 */ /* 0x000fe20000000800 */
[----:B------:R-:W-:Y:S01]  /*2fa0*/  @!PT LDS RZ, [RZ] ;  /* 0x00000000fffff984 */ /* 0x000fe20000000800 */
[----:B------:R-:W-:Y:S01]  /*2fb0*/  @!PT LDS RZ, [RZ] ;  /* 0x00000000fffff984 */ /* 0x000fe20000000800 */
[----:B------:R1:W-:Y:S02]  /*2fc0*/  @!P6 LDGSTS.E.BYPASS.LTC128B.128 [R241+0xa800], [R12.64] ;  /* 0x0a8000000cf1efae */ /* 0x0003e4000b901d52 */
[----:B------:R-:W-:Y:S01]  /*2fd0*/  IMAD.SHL.U32 R0, R48, 0x40, RZ ;  /* 0x0000004030007824 */ /* 0x000fe200078e00ff */
[----:B------:R-:W-:Y:S01]  /*2fe0*/  LOP3.LUT R10, R8, R5, RZ, 0x3c, !PT ;  /* 0x00000005080a7212 */ /* 0x000fe200078e3cff */
[----:B------:R-:W-:Y:S01]  /*2ff0*/  @!P5 IMAD.IADD R3, R3, 0x1, R4 ;  /* 0x000000010303d824 */ /* 0x000fe200078e0204 */
[----:B------:R-:W-:Y:S01]  /*3000*/  @!P5 LEA R4, P2, R2, c[0x0][0x170], 0x1 ;  /* 0x00005c000204da11 */ /* 0x000fe200078408ff */
[----:B------:R-:W-:Y:S01]  /*3010*/  @!P4 IMAD R11, R22, 0x70, RZ ;  /* 0x00000070160bc824 */ /* 0x000fe200078e02ff */
[----:B------:R-:W-:Y:S01]  /*3020*/  LOP3.LUT R0, R0, 0x1c0, RZ, 0xc0, !PT ;  /* 0x000001c000007812 */ /* 0x000fe200078ec0ff */
[----:B------:R-:W-:Y:S01]  /*3030*/  @P5 STS.128 [R241+0xb000], RZ ;  /* 0x00b000fff1005388 */ /* 0x000fe20000000c00 */
[----:B------:R-:W-:Y:S01]  /*3040*/  @!P5 LEA.HI.X R5, R2, c[0x0][0x174], R3, 0x1, P2 ;  /* 0x00005d000205da11 */ /* 0x000fe200010f0c03 */
[----:B------:R-:W-:Y:S01]  /*3050*/  @!P4 IMAD.IADD R2, R7, 0x1, R11 ;  /* 0x000000010702c824 */ /* 0x000fe200078e020b */
[----:B------:R-:W-:-:S02]  /*3060*/  LOP3.LUT R9, R0, 0x8, R9, 0xf8, !PT ;  /* 0x0000000800097812 */ /* 0x000fc400078ef809 */
[----:B------:R-:W-:Y:S01]  /*3070*/  SHF.R.U32.HI R3, RZ, 0x3, R0 ;  /* 0x00000003ff037819 */ /* 0x000fe20000011600 */
[----:B------:R-:W-:Y:S01]  /*3080*/  IMAD R0, R21, 0x200, R10 ;  /* 0x0000020015007824 */ /* 0x000fe200078e020a */
[----:B------:R-:W-:Y:S01]  /*3090*/  @!P4 LEA R8, P2, R6, c[0x0][0x170], 0x1 ;  /* 0x00005c000608ca11 */ /* 0x000fe200078408ff */
[----:B------:R-:W-:Y:S01]  /*30a0*/  @!PT LDS RZ, [RZ] ;  /* 0x00000000fffff984 */ /* 0x000fe20000000800 */
[----:B------:R-:W-:Y:S01]  /*30b0*/  @!PT LDS RZ, [RZ] ;  /* 0x00000000fffff984 */ /* 0x000fe20000000800 */
[----:B------:R-:W-:Y:S01]  /*30c0*/  @!PT LDS RZ, [RZ] ;  /* 0x00000000fffff984 */ /* 0x000fe20000000800 */
[----:B------:R2:W-:Y:S01]  /*30d0*/  @!P5 LDGSTS.E.BYPASS.LTC128B.128 [R241+0xb000], [R4.64] ;  /* 0x0b00000004f1dfae */ /* 0x0005e2000b901d52 */
[----:B------:R-:W-:Y:S01]  /*30e0*/  LOP3.LUT R133, R9, R3, RZ, 0x3c, !PT ;  /* 0x0000000309857212 */ /* 0x000fe200078e3cff */
[----:B------:R-:W-:Y:S01]  /*30f0*/  IMAD.SHL.U32 R135, R0, 0x2, RZ ;  /* 0x0000000200877824 */ /* 0x000fe200078e00ff */
[----:B------:R-:W-:Y:S01]  /*3100*/  @!P4 LEA.HI.X R9, R6, c[0x0][0x174], R2, 0x1, P2 ;  /* 0x00005d000609ca11 */ /* 0x000fe200010f0c02 */
[----:B------:R-:W-:Y:S01]  /*3110*/  IMAD.SHL.U32 R2, R20, 0x40, RZ ;  /* 0x0000004014027824 */ /* 0x000fe200078e00ff */
[----:B------:R-:W-:Y:S01]  /*3120*/  @P4 STS.128 [R241+0xb800], RZ ;  /* 0x00b800fff1004388 */ /* 0x000fe20000000c00 */
[----:B------:R-:W-:Y:S01]  /*3130*/  IMAD.MOV.U32 R0, RZ, RZ, 0x20 ;  /* 0x00000020ff007424 */ /* 0x000fe200078e00ff */
[----:B------:R-:W-:-:S02]  /*3140*/  IADD3 R3, R135, 0x4000, RZ ;  /* 0x0000400087037810 */ /* 0x000fc40007ffe0ff */
[----:B------:R-:W-:Y:S01]  /*3150*/  LOP3.LUT R132, R2, 0xfffffe00, RZ, 0xc0, !PT ;  /* 0xfffffe0002847812 */ /* 0x000fe200078ec0ff */
[----:B------:R-:W-:Y:S01]  /*3160*/  @!PT LDS RZ, [RZ] ;  /* 0x00000000fffff984 */ /* 0x000fe20000000800 */
[----:B------:R-:W-:Y:S01]  /*3170*/  @!PT LDS RZ, [RZ] ;  /* 0x00000000fffff984 */ /* 0x000fe20000000800 */
[----:B------:R-:W-:Y:S01]  /*3180*/  @!PT LDS RZ, [RZ] ;  /* 0x00000000fffff984 */ /* 0x000fe20000000800 */
[----:B------:R3:W-:Y:S01]  /*3190*/  @!P4 LDGSTS.E.BYPASS.LTC128B.128 [R241+0xb800], [R8.64] ;  /* 0x0b80000008f1cfae */ /* 0x0007e2000b901d52 */
[----:B------:R-:W-:Y:S02]  /*31a0*/  IADD3 R222, R135, 0x4040, RZ ;  /* 0x0000404087de7810 */ /* 0x000fe40007ffe0ff */
[----:B------:R-:W-:Y:S01]  /*31b0*/  R2P PR, R48, 0x6 ;  /* 0x0000000630007804 */ /* 0x000fe20000000000 */
[----:B------:R-:W-:Y:S01]  /*31c0*/  IMAD R2, R134, 0x400, R132 ;  /* 0x0000040086027824 */ /* 0x000fe200078e0284 */
[----:B------:R-:W-:Y:S03]  /*31d0*/  LDSM.16.M88.4 R24, [R135+0x4800] ;  /* 0x004800008718783b */ /* 0x000fe60000000200 */
[----:B------:R-:W-:Y:S01]  /*31e0*/  IMAD.IADD R2, R133, 0x1, R2 ;  /* 0x0000000185027824 */ /* 0x000fe200078e0202 */
[----:B------:R-:W-:Y:S03]  /*31f0*/  LDSM.16.M88.4 R20, [R135+0x5000] ;  /* 0x005000008714783b */ /* 0x000fe60000000200 */
[----:B------:R-:W-:Y:S01]  /*3200*/  IMAD.SHL.U32 R218, R2, 0x2, RZ ;  /* 0x0000000202da7824 */ /* 0x000fe200078e00ff */
[----:B------:R-:W-:Y:S01]  /*3210*/  LDSM.16.M88.4 R28, [R135+0x5800] ;  /* 0x00580000871c783b */ /* 0x000fe20000000200 */
[----:B------:R-:W-:-:S03]  /*3220*/  IMAD.MOV.U32 R2, RZ, RZ, 0x10 ;  /* 0x00000010ff027424 */ /* 0x000fc600078e00ff */
[----:B----4-:R-:W4:Y:S02]  /*3230*/  LDSM.16.M88.4 R16, [R218] ;  /* 0x00000000da10783b */ /* 0x010f240000000200 */
[----:B------:R-:W-:Y:S02]  /*3240*/  SEL R2, R2, 0xfffffff0, !P1 ;  /* 0xfffffff002027807 */ /* 0x000fe40004800000 */
[----:B--2---:R-:W2:Y:S03]  /*3250*/  LDSM.16.M88.4 R4, [R135+0x4000] ;  /* 0x004000008704783b */ /* 0x004ea60000000200 */
[----:B------:R-:W-:Y:S01]  /*3260*/  IMAD R221, R2, 0x2, R218 ;  /* 0x0000000202dd7824 */ /* 0x000fe200078e02da */
[----:B-1----:R-:W1:Y:S04]  /*3270*/  LDSM.16.M88.4 R12, [R218+0x2000] ;  /* 0x00200000da0c783b */ /* 0x002e680000000200 */
[----:B------:R-:W5:Y:S04]  /*3280*/  LDSM.16.M88.4 R44, [R135+0x6000] ;  /* 0x00600000872c783b */ /* 0x000f680000000200 */
[----:B------:R-:W1:Y:S04]  /*3290*/  LDSM.16.M88.4 R40, [R135+0x6800] ;  /* 0x006800008728783b */ /* 0x000e680000000200 */
[----:B------:R-:W5:Y:S04]  /*32a0*/  LDSM.16.M88.4 R36, [R135+0x7000] ;  /* 0x007000008724783b */ /* 0x000f680000000200 */
[----:B------:R-:W5:Y:S04]  /*32b0*/  LDSM.16.M88.4 R32, [R135+0x7800] ;  /* 0x007800008720783b */ /* 0x000f680000000200 */
[----:B---3--:R-:W-:Y:S04]  /*32c0*/  LDSM.16.M88.4 R8, [R221+0x2000] ;  /* 0x00200000dd08783b */ /* 0x008fe80000000200 */
[----:B------:R-:W0:Y:S01]  /*32d0*/  LDGDEPBAR ;  /* 0x00000000000079af */ /* 0x000e220000000000 */
[C---:B----4-:R-:W-:Y:S08]  /*32e0*/  HMMA.16816.F32.BF16 R176, R16.reuse, R24, RZ ;  /* 0x0000001810b0723c */ /* 0x050ff000000418ff */
[-C--:B--2---:R-:W-:Y:S08]  /*32f0*/  HMMA.16816.F32.BF16 R140, R16, R4.reuse, RZ ;  /* 0x00000004108c723c */ /* 0x084ff000000418ff */
[C---:B-1----:R-:W-:Y:S07]  /*3300*/  HMMA.16816.F32.BF16 R128, R12.reuse, R4, RZ ;  /* 0x000000040c80723c */ /* 0x042fee00000418ff */
[----:B------:R-:W-:Y:S01]  /*3310*/  SEL R4, R0, 0xffffffe0, !P2 ;  /* 0xffffffe000047807 */ /* 0x000fe20005000000 */
[----:B------:R-:W-:Y:S01]  /*3320*/  HMMA.16816.F32.BF16 R124, R12, R6, RZ ;  /* 0x000000060c7c723c */ /* 0x000fe200000418ff */
[----:B------:R-:W-:-:S03]  /*3330*/  R2P PR, R49, 0x6 ;  /* 0x0000000631007804 */ /* 0x000fc60000000000 */
[----:B------:R-:W-:Y:S02]  /*3340*/  IMAD R219, R4, 0x2, R218 ;  /* 0x0000000204db7824 */ /* 0x000fe400078e02da */
[----:B------:R-:W-:Y:S02]  /*3350*/  SEL R0, R0, 0xffffffe0, !P1 ;  /* 0xffffffe000007807 */ /* 0x000fe40004800000 */
[----:B------:R-:W-:Y:S01]  /*3360*/  HMMA.16816.F32.BF16 R120, R12, R24, RZ ;  /* 0x000000180c78723c */ /* 0x000fe200000418ff */
[----:B------:R-:W-:Y:S02]  /*3370*/  IMAD R220, R2, 0x2, R219 ;  /* 0x0000000202dc7824 */ /* 0x000fe400078e02db */
[----:B------:R-:W-:-:S03]  /*3380*/  IMAD.IADD R217, R135, 0x1, R0 ;  /* 0x0000000187d97824 */ /* 0x000fc600078e0200 */
[----:B------:R-:W-:Y:S02]  /*3390*/  @P2 IADD3 R222, R3, -0x40, RZ ;  /* 0xffffffc003de2810 */ /* 0x000fe40007ffe0ff */
[----:B------:R-:W1:Y:S01]  /*33a0*/  LDSM.16.M88.4 R48, [R217+0x4000] ;  /* 0x00400000d930783b */ /* 0x000e620000000200 */
[-C--:B------:R-:W-:Y:S03]  /*33b0*/  HMMA.16816.F32.BF16 R116, R12, R26.reuse, RZ ;  /* 0x0000001a0c74723c */ /* 0x080fe600000418ff */
[----:B------:R-:W2:Y:S04]  /*33c0*/  LDSM.16.M88.4 R72, [R217+0x4800] ;  /* 0x00480000d948783b */ /* 0x000ea80000000200 */
[----:B------:R-:W3:Y:S01]  /*33d0*/  LDSM.16.M88.4 R84, [R217+0x6000] ;  /* 0x00600000d954783b */ /* 0x000ee20000000200 */
[C---:B------:R-:W-:Y:S03]  /*33e0*/  HMMA.16816.F32.BF16 R184, R16.reuse, R26, RZ ;  /* 0x0000001a10b8723c */ /* 0x040fe600000418ff */
[----:B------:R-:W4:Y:S04]  /*33f0*/  LDSM.16.M88.4 R144, [R217+0x7000] ;  /* 0x00700000d990783b */ /* 0x000f280000000200 */
[----:B------:R-:W1:Y:S01]  /*3400*/  LDSM.16.M88.4 R80, [R217+0x5000] ;  /* 0x00500000d950783b */ /* 0x000e620000000200 */
[C---:B------:R-:W-:Y:S03]  /*3410*/  HMMA.16816.F32.BF16 R160, R16.reuse, R6, RZ ;  /* 0x0000000610a0723c */ /* 0x040fe600000418ff */
[----:B------:R-:W-:Y:S04]  /*3420*/  LDSM.16.M88.4 R88, [R217+0x5800] ;  /* 0x00580000d958783b */ /* 0x000fe80000000200 */
[----:B------:R-:W-:Y:S01]  /*3430*/  LDSM.16.M88.4 R136, [R217+0x6800] ;  /* 0x00680000d988783b */ /* 0x000fe20000000200 */
[C---:B------:R-:W-:Y:S03]  /*3440*/  HMMA.16816.F32.BF16 R188, R16.reuse, R20, RZ ;  /* 0x0000001410bc723c */ /* 0x040fe600000418ff */
[----:B------:R-:W-:Y:S05]  /*3450*/  LDSM.16.M88.4 R148, [R217+0x7800] ;  /* 0x00780000d994783b */ /* 0x000fea0000000200 */
[C---:B------:R-:W-:Y:S08]  /*3460*/  HMMA.16816.F32.BF16 R196, R16.reuse, R22, RZ ;  /* 0x0000001610c4723c */ /* 0x040ff000000418ff */
[C---:B------:R-:W-:Y:S08]  /*3470*/  HMMA.16816.F32.BF16 R200, R16.reuse, R28, RZ ;  /* 0x0000001c10c8723c */ /* 0x040ff000000418ff */
[C---:B------:R-:W-:Y:S08]  /*3480*/  HMMA.16816.F32.BF16 R204, R16.reuse, R30, RZ ;  /* 0x0000001e10cc723c */ /* 0x040ff000000418ff */
[C---:B-----5:R-:W-:Y:S08]  /*3490*/  HMMA.16816.F32.BF16 R208, R16.reuse, R44, RZ ;  /* 0x0000002c10d0723c */ /* 0x060ff000000418ff */
[C---:B------:R-:W-:Y:S08]  /*34a0*/  HMMA.16816.F32.BF16 R224, R16.reuse, R46, RZ ;  /* 0x0000002e10e0723c */ /* 0x040ff000000418ff */
[C---:B------:R-:W-:Y:S08]  /*34b0*/  HMMA.16816.F32.BF16 R228, R16.reuse, R40, RZ ;  /* 0x0000002810e4723c */ /* 0x040ff000000418ff */
[C---:B------:R-:W-:Y:S08]  /*34c0*/  HMMA.16816.F32.BF16 R236, R16.reuse, R42, RZ ;  /* 0x0000002a10ec723c */ /* 0x040ff000000418ff */
[C---:B------:R-:W-:Y:S08]  /*34d0*/  HMMA.16816.F32.BF16 R248, R16.reuse, R36, RZ ;  /* 0x0000002410f8723c */ /* 0x040ff000000418ff */
[C---:B------:R-:W-:Y:S08]  /*34e0*/  HMMA.16816.F32.BF16 R152, R16.reuse, R38, RZ ;  /* 0x000000261098723c */ /* 0x040ff000000418ff */
[C---:B------:R-:W-:Y:S08]  /*34f0*/  HMMA.16816.F32.BF16 R244, R16.reuse, R32, RZ ;  /* 0x0000002010f4723c */ /* 0x040ff000000418ff */
[----:B------:R-:W-:Y:S08]  /*3500*/  HMMA.16816.F32.BF16 R24, R16, R34, RZ ;  /* 0x000000221018723c */ /* 0x000ff000000418ff */
[----:B------:R-:W-:Y:S01]  /*3510*/  HMMA.16816.F32.BF16 R104, R12, R28, RZ ;  /* 0x0000001c0c68723c */ /* 0x000fe200000418ff */
[----:B------:R-:W-:-:S02]  /*3520*/  IMAD.MOV.U32 R216, RZ, RZ, R152 ;  /* 0x000000ffffd87224 */ /* 0x000fc400078e0098 */
[----:B------:R-:W-:Y:S02]  /*3530*/  IMAD.MOV.U32 R7, RZ, RZ, R153 ;  /* 0x000000ffff077224 */ /* 0x000fe400078e0099 */
[----:B------:R-:W-:Y:S02]  /*3540*/  IMAD.MOV.U32 R6, RZ, RZ, R154 ;  /* 0x000000ffff067224 */ /* 0x000fe400078e009a */
[----:B------:R-:W-:Y:S01]  /*3550*/  IMAD.MOV.U32 R5, RZ, RZ, R155 ;  /* 0x000000ffff057224 */ /* 0x000fe200078e009b */
[----:B------:R-:W-:Y:S08]  /*3560*/  HMMA.16816.F32.BF16 R100, R12, R30, RZ ;  /* 0x0000001e0c64723c */ /* 0x000ff000000418ff */
[----:B-1----:R-:W-:Y:S08]  /*3570*/  HMMA.16816.F32.BF16 R16, R8, R48, R128 ;  /* 0x000000300810723c */ /* 0x002ff00000041880 */
[C---:B------:R-:W-:Y:S08]  /*3580*/  HMMA.16816.F32.BF16 R56, R12.reuse, R32, RZ ;  /* 0x000000200c38723c */ /* 0x040ff000000418ff */
[----:B------:R-:W-:Y:S08]  /*3590*/  HMMA.16816.F32.BF16 R52, R12, R34, RZ ;  /* 0x000000220c34723c */ /* 0x000ff000000418ff */
[C---:B------:R-:W-:Y:S08]  /*35a0*/  HMMA.16816.F32.BF16 R28, R8.reuse, R50, R124 ;  /* 0x00000032081c723c */ /* 0x040ff0000004187c */
[----:B--2---:R-:W-:Y:S08]  /*35b0*/  HMMA.16816.F32.BF16 R32, R8, R72, R120 ;  /* 0x000000480820723c */ /* 0x004ff00000041878 */
[C---:B------:R-:W-:Y:S07]  /*35c0*/  HMMA.16816.F32.BF16 R112, R12.reuse, R20, RZ ;  /* 0x000000140c70723c */ /* 0x040fee00000418ff */
[----:B------:R-:W-:Y:S01]  /*35d0*/  IMAD.MOV.U32 R21, RZ, RZ, R26 ;  /* 0x000000ffff157224 */ /* 0x000fe200078e001a */
[----:B------:R-:W-:Y:S01]  /*35e0*/  HMMA.16816.F32.BF16 R108, R12, R22, RZ ;  /* 0x000000160c6c723c */ /* 0x000fe200000418ff */
[----:B------:R-:W-:-:S02]  /*35f0*/  IMAD.MOV.U32 R20, RZ, RZ, R27 ;  /* 0x000000ffff147224 */ /* 0x000fc400078e001b */
[----:B------:R-:W-:Y:S02]  /*3600*/  IMAD.MOV.U32 R27, RZ, RZ, R16 ;  /* 0x000000ffff1b7224 */ /* 0x000fe400078e0010 */
[----:B------:R-:W-:Y:S02]  /*3610*/  IMAD.MOV.U32 R26, RZ, RZ, R17 ;  /* 0x000000ffff1a7224 */ /* 0x000fe400078e0011 */
[----:B------:R-:W-:Y:S01]  /*3620*/  IMAD.MOV.U32 R23, RZ, RZ, R24 ;  /* 0x000000ffff177224 */ /* 0x000fe200078e0018 */
[----:B------:R-:W-:Y:S01]  /*3630*/  HMMA.16816.F32.BF16 R96, R12, R44, RZ ;  /* 0x0000002c0c60723c */ /* 0x000fe200000418ff */
[----:B------:R-:W-:Y:S02]  /*3640*/  IMAD.MOV.U32 R22, RZ, RZ, R25 ;  /* 0x000000ffff167224 */ /* 0x000fe400078e0019 */
[----:B------:R-:W-:Y:S02]  /*3650*/  IMAD.MOV.U32 R25, RZ, RZ, R18 ;  /* 0x000000ffff197224 */ /* 0x000fe400078e0012 */
[----:B------:R-:W-:-:S02]  /*3660*/  IMAD.MOV.U32 R24, RZ, RZ, R19 ;  /* 0x000000ffff187224 */ /* 0x000fc400078e0013 */
[----:B------:R-:W-:Y:S01]  /*3670*/  IMAD.MOV.U32 R19, RZ, RZ, R28 ;  /* 0x000000ffff137224 */ /* 0x000fe200078e001c */
[C---:B------:R-:W-:Y:S01]  /*3680*/  HMMA.16816.F32.BF16 R92, R12.reuse, R46, RZ ;  /* 0x0000002e0c5c723c */ /* 0x040fe200000418ff */
[----:B------:R-:W-:Y:S01]  /*3690*/  IMAD.MOV.U32 R18, RZ, RZ, R29 ;  /* 0x000000ffff127224 */ /* 0x000fe200078e001d */
[----:B------:R-:W-:Y:S01]  /*36a0*/  LDSM.16.M88.4 R44, [R222+0x2000] ;  /* 0x00200000de2c783b */ /* 0x000fe20000000200 */
[----:B------:R-:W-:Y:S02]  /*36b0*/  IMAD.MOV.U32 R17, RZ, RZ, R30 ;  /* 0x000000ffff117224 */ /* 0x000fe400078e001e */
[----:B------:R-:W-:Y:S02]  /*36c0*/  IMAD.MOV.U32 R16, RZ, RZ, R31 ;  /* 0x000000ffff107224 */ /* 0x000fe400078e001f */
[----:B------:R-:W-:Y:S01]  /*36d0*/  IMAD.MOV.U32 R31, RZ, RZ, R32 ;  /* 0x000000ffff1f7224 */ /* 0x000fe200078e0020 */
[----:B------:R-:W-:Y:S01]  /*36e0*/  HMMA.16816.F32.BF16 R76, R12, R40, RZ ;  /* 0x000000280c4c723c */ /* 0x000fe200000418ff */
[----:B------:R-:W-:-:S02]  /*36f0*/  IMAD.MOV.U32 R30, RZ, RZ, R33 ;  /* 0x000000ffff1e7224 */ /* 0x000fc400078e0021 */
[----:B------:R-:W-:Y:S02]  /*3700*/  IMAD.MOV.U32 R29, RZ, RZ, R34 ;  /* 0x000000ffff1d7224 */ /* 0x000fe400078e0022 */
[----:B------:R-:W-:-:S03]  /*3710*/  IMAD.MOV.U32 R28, RZ, RZ, R35 ;  /* 0x000000ffff1c7224 */ /* 0x000fc600078e0023 */
[C---:B------:R-:W-:Y:S01]  /*3720*/  HMMA.16816.F32.BF16 R68, R12.reuse, R42, RZ ;  /* 0x0000002a0c44723c */ /* 0x040fe200000418ff */
[----:B------:R-:W-:Y:S07]  /*3730*/  LDSM.16.M88.4 R40, [R222+0x2800] ;  /* 0x00280000de28783b */ /* 0x000fee0000000200 */
[C---:B------:R-:W-:Y:S08]  /*3740*/  HMMA.16816.F32.BF16 R64, R12.reuse, R36, RZ ;  /* 0x000000240c40723c */ /* 0x040ff000000418ff */
[----:B------:R-:W-:Y:S01]  /*3750*/  HMMA.16816.F32.BF16 R60, R12, R38, RZ ;  /* 0x000000260c3c723c */ /* 0x000fe200000418ff */
[----:B------:R-:W1:Y:S07]  /*3760*/  LDSM.16.M88.4 R12, [R221] ;  /* 0x00000000dd0c783b */ /* 0x000e6e0000000200 */
[C---:B------:R-:W-:Y:S08]  /*3770*/  HMMA.16816.F32.BF16 R32, R8.reuse, R74, R116 ;  /* 0x0000004a0820723c */ /* 0x040ff00000041874 */
[C---:B---3--:R-:W-:Y:S08]  /*3780*/  HMMA.16816.F32.BF16 R168, R8.reuse, R86, R92 ;  /* 0x0000005608a8723c */ /* 0x048ff0000004185c */
[C---:B----4-:R-:W-:Y:S07]  /*3790*/  HMMA.16816.F32.BF16 R152, R8.reuse, R144, R64 ;  /* 0x000000900898723c */ /* 0x050fee0000041840 */
[----:B------:R-:W-:Y:S01]  /*37a0*/  IMAD.MOV.U32 R64, RZ, RZ, R23 ;  /* 0x000000ffff407224 */ /* 0x000fe200078e0017 */
[----:B------:R-:W-:Y:S01]  /*37b0*/  HMMA.16816.F32.BF16 R232, R8, R80, R112 ;  /* 0x0000005008e8723c */ /* 0x000fe20000041870 */
[----:B------:R-:W-:-:S02]  /*37c0*/  IMAD.MOV.U32 R65, RZ, RZ, R22 ;  /* 0x000000ffff417224 */ /* 0x000fc400078e0016 */
[----:B------:R-:W-:Y:S02]  /*37d0*/  IMAD.MOV.U32 R66, RZ, RZ, R21 ;  /* 0x000000ffff427224 */ /* 0x000fe400078e0015 */
[----:B------:R-:W-:Y:S02]  /*37e0*/  IMAD.MOV.U32 R67, RZ, RZ, R20 ;  /* 0x000000ffff437224 */ /* 0x000fe400078e0014 */
[----:B------:R-:W-:Y:S01]  /*37f0*/  LDSM.16.M88.4 R20, [R222+0x800] ;  /* 0x00080000de14783b */ /* 0x000fe20000000200 */
[----:B------:R-:W-:Y:S01]  /*3800*/  HMMA.16816.F32.BF16 R212, R8, R82, R108 ;  /* 0x0000005208d4723c */ /* 0x000fe2000004186c */
[----:B------:R-:W-:Y:S02]  /*3810*/  IMAD.MOV.U32 R39, RZ, RZ, R32 ;  /* 0x000000ffff277224 */ /* 0x000fe400078e0020 */
[----:B------:R-:W-:Y:S02]  /*3820*/  IMAD.MOV.U32 R38, RZ, RZ, R33 ;  /* 0x000000ffff267224 */ /* 0x000fe400078e0021 */
[----:B------:R-:W-:-:S02]  /*3830*/  IMAD.MOV.U32 R37, RZ, RZ, R34 ;  /* 0x000000ffff257224 */ /* 0x000fc400078e0022 */
[----:B------:R-:W-:Y:S01]  /*3840*/  IMAD.MOV.U32 R36, RZ, RZ, R35 ;  /* 0x000000ffff247224 */ /* 0x000fe200078e0023 */
[----:B-1----:R-:W-:Y:S01]  /*3850*/  HMMA.16816.F32.BF16 R92, R12, R72, R176 ;  /* 0x000000480c5c723c */ /* 0x002fe200000418b0 */
[----:B------:R-:W-:Y:S06]  /*3860*/  LDSM.16.M88.4 R32, [R222+0x1800] ;  /* 0x00180000de20783b */ /* 0x000fec0000000200 */
[----:B------:R-:W-:Y:S01]  /*3870*/  IMAD.MOV.U32 R176, RZ, RZ, R19 ;  /* 0x000000ffffb07224 */ /* 0x000fe200078e0013 */
[----:B------:R-:W-:Y:S01]  /*3880*/  HMMA.16816.F32.BF16 R192, R8, R88, R104 ;  /* 0x0000005808c0723c */ /* 0x000fe20000041868 */
[----:B------:R-:W-:-:S02]  /*3890*/  IMAD.MOV.U32 R177, RZ, RZ, R18 ;  /* 0x000000ffffb17224 */ /* 0x000fc400078e0012 */
[----:B------:R-:W-:Y:S02]  /*38a0*/  IMAD.MOV.U32 R178, RZ, RZ, R17 ;  /* 0x000000ffffb27224 */ /* 0x000fe400078e0011 */
[----:B------:R-:W-:Y:S02]  /*38b0*/  IMAD.MOV.U32 R179, RZ, RZ, R16 ;  /* 0x000000ffffb37224 */ /* 0x000fe400078e0010 */
[----:B------:R-:W-:Y:S01]  /*38c0*/  LDSM.16.M88.4 R16, [R219] ;  /* 0x00000000db10783b */ /* 0x000fe20000000200 */
[C---:B------:R-:W-:Y:S07]  /*38d0*/  HMMA.16816.F32.BF16 R180, R8.reuse, R90, R100 ;  /* 0x0000005a08b4723c */ /* 0x040fee0000041864 */
[----:B------:R-:W-:Y:S01]  /*38e0*/  IMAD.MOV.U32 R100, RZ, RZ, R27 ;  /* 0x000000ffff647224 */ /* 0x000fe200078e001b */
[----:B------:R-:W-:Y:S01]  /*38f0*/  HMMA.16816.F32.BF16 R172, R8, R84, R96 ;  /* 0x0000005408ac723c */ /* 0x000fe20000041860 */
[----:B------:R-:W-:-:S02]  /*3900*/  IMAD.MOV.U32 R101, RZ, RZ, R26 ;  /* 0x000000ffff657224 */ /* 0x000fc400078e001a */
[----:B------:R-:W-:Y:S02]  /*3910*/  IMAD.MOV.U32 R102, RZ, RZ, R25 ;  /* 0x000000ffff667224 */ /* 0x000fe400078e0019 */
[----:B------:R-:W-:Y:S02]  /*3920*/  IMAD.MOV.U32 R103, RZ, RZ, R24 ;  /* 0x000000ffff677224 */ /* 0x000fe400078e0018 */
[----:B------:R-:W-:Y:S01]  /*3930*/  LDSM.16.M88.4 R24, [R222] ;  /* 0x00000000de18783b */ /* 0x000fe20000000200 */
[C---:B------:R-:W-:Y:S08]  /*3940*/  HMMA.16816.F32.BF16 R164, R8.reuse, R136, R76 ;  /* 0x0000008808a4723c */ /* 0x040ff0000004184c */
[C---:B------:R-:W-:Y:S08]  /*3950*/  HMMA.16816.F32.BF16 R156, R8.reuse, R138, R68 ;  /* 0x0000008a089c723c */ /* 0x040ff00000041844 */
[C---:B------:R-:W-:Y:S08]  /*3960*/  HMMA.16816.F32.BF16 R128, R8.reuse, R148, R56 ;  /* 0x000000940880723c */ /* 0x040ff00000041838 */
[C---:B------:R-:W-:Y:S08]  /*3970*/  HMMA.16816.F32.BF16 R124, R8.reuse, R146, R60 ;  /* 0x00000092087c723c */ /* 0x040ff0000004183c */
[----:B------:R-:W-:Y:S01]  /*3980*/  HMMA.16816.F32.BF16 R116, R8, R150, R52 ;  /* 0x000000960874723c */ /* 0x000fe20000041834 */
[----:B------:R-:W1:Y:S07]  /*3990*/  LDSM.16.M88.4 R8, [R219+0x2000] ;  /* 0x00200000db08783b */ /* 0x000e6e0000000200 */
[C---:B------:R-:W-:Y:S07]  /*39a0*/  HMMA.16816.F32.BF16 R96, R12.reuse, R48, R140 ;  /* 0x000000300c60723c */ /* 0x040fee000004188c */
[----:B------:R-:W-:Y:S01]  /*39b0*/  IMAD.MOV.U32 R140, RZ, RZ, R31 ;  /* 0x000000ffff8c7224 */ /* 0x000fe200078e001f */
[----:B------:R-:W-:Y:S01]  /*39c0*/  HMMA.16816.F32.BF16 R112, R12, R50, R160 ;  /* 0x000000320c70723c */ /* 0x000fe200000418a0 */
[----:B------:R-:W-:Y:S01]  /*39d0*/  IMAD.MOV.U32 R141, RZ, RZ, R30 ;  /* 0x000000ffff8d7224 */ /* 0x000fe200078e001e */
[----:B------:R-:W-:Y:S01]  /*39e0*/  LDSM.16.M88.4 R48, [R222+0x3800] ;  /* 0x00380000de30783b */ /* 0x000fe20000000200 */
[----:B------:R-:W-:-:S02]  /*39f0*/  IMAD.MOV.U32 R142, RZ, RZ, R29 ;  /* 0x000000ffff8e7224 */ /* 0x000fc400078e001d */
[----:B------:R-:W-:Y:S02]  /*3a00*/  IMAD.MOV.U32 R143, RZ, RZ, R28 ;  /* 0x000000ffff8f7224 */ /* 0x000fe400078e001c */
[----:B------:R-:W-:Y:S01]  /*3a10*/  IMAD.MOV.U32 R160, RZ, RZ, R39 ;  /* 0x000000ffffa07224 */ /* 0x000fe200078e0027 */
[----:B------:R-:W2:Y:S01]  /*3a20*/  LDSM.16.M88.4 R28, [R222+0x1000] ;  /* 0x00100000de1c783b */ /* 0x000ea20000000200 */
[----:B------:R-:W-:Y:S01]  /*3a30*/  IMAD.MOV.U32 R161, RZ, RZ, R38 ;  /* 0x000000ffffa17224 */ /* 0x000fe200078e0026 */
[C---:B------:R-:W-:Y:S01]  /*3a40*/  HMMA.16816.F32.BF16 R56, R12.reuse, R74, R184 ;  /* 0x0000004a0c38723c */ /* 0x040fe200000418b8 */
[----:B------:R-:W-:Y:S02]  /*3a50*/  IMAD.MOV.U32 R162, RZ, RZ, R37 ;  /* 0x000000ffffa27224 */ /* 0x000fe400078e0025 */
[----:B------:R-:W-:Y:S02]  /*3a60*/  IMAD.MOV.U32 R163, RZ, RZ, R36 ;  /* 0x000000ffffa37224 */ /* 0x000fe400078e0024 */
[----:B------:R-:W3:Y:S02]  /*3a70*/  LDSM.16.M88.4 R36, [R222+0x3000] ;  /* 0x00300000de24783b */ /* 0x000ee40000000200 */
[----:B------:R-:W-:Y:S01]  /*3a80*/  IMAD.MOV.U32 R184, RZ, RZ, R216 ;  /* 0x000000ffffb87224 */ /* 0x000fe200078e00d8 */
[----:B------:R-:W-:Y:S01]  /*3a90*/  HMMA.16816.F32.BF16 R108, R12, R88, R200 ;  /* 0x000000580c6c723c */ /* 0x000fe200000418c8 */
[----:B------:R-:W-:-:S02]  /*3aa0*/  IMAD.MOV.U32 R185, RZ, RZ, R7 ;  /* 0x000000ffffb97224 */ /* 0x000fc400078e0007 */
[----:B------:R-:W-:Y:S02]  /*3ab0*/  IMAD.MOV.U32 R186, RZ, RZ, R6 ;  /* 0x000000ffffba7224 */ /* 0x000fe400078e0006 */
[----:B------:R-:W-:Y:S01]  /*3ac0*/  IMAD.MOV.U32 R187, RZ, RZ, R5 ;  /* 0x000000ffffbb7224 */ /* 0x000fe200078e0005 */
[----:B------:R-:W-:Y:S01]  /*3ad0*/  LEA R5, R134, UR13, 0x4 ;  /* 0x0000000d86057c11 */ /* 0x000fe2000f8e20ff */
[----:B------:R-:W-:Y:S01]  /*3ae0*/  IMAD.IADD R216, R0, 0x1, R222 ;  /* 0x0000000100d87824 */ /* 0x000fe200078e02de */
[----:B------:R-:W-:Y:S01]  /*3af0*/  HMMA.16816.F32.BF16 R120, R12, R90, R204 ;  /* 0x0000005a0c78723c */ /* 0x000fe200000418cc */
[----:B------:R-:W-:Y:S02]  /*3b00*/  LOP3.LUT R0, R223, 0xffffffe0, RZ, 0xc0, !PT ;  /* 0xffffffe0df007812 */ /* 0x000fe400078ec0ff */
[----:B------:R-:W-:-:S03]  /*3b10*/  IADD3 R223, R222, 0x3800, RZ ;  /* 0x00003800dedf7810 */ /* 0x000fc60007ffe0ff */
[C---:B------:R-:W-:Y:S02]  /*3b20*/  IMAD.IADD R0, R240.reuse, 0x1, -R0 ;  /* 0x00000001f0007824 */ /* 0x040fe400078e0a00 */
[----:B------:R-:W-:Y:S01]  /*3b30*/  HMMA.16816.F32.BF16 R52, R12, R80, R188 ;  /* 0x000000500c34723c */ /* 0x000fe200000418bc */
[----:B------:R-:W-:Y:S02]  /*3b40*/  IMAD.SHL.U32 R240, R240, 0x2, RZ ;  /* 0x00000002f0f07824 */ /* 0x000fe400078e00ff */
[----:B------:R-:W-:-:S03]  /*3b50*/  SHF.R.S32.HI R3, RZ, 0x1f, R0 ;  /* 0x0000001fff037819 */ /* 0x000fc60000011400 */
[----:B------:R-:W-:Y:S02]  /*3b60*/  LOP3.LUT R7, R240, 0x6, RZ, 0xc0, !PT ;  /* 0x00000006f0077812 */ /* 0x000fe400078ec0ff */
[----:B------:R-:W-:Y:S01]  /*3b70*/  HMMA.16816.F32.BF16 R60, R12, R82, R196 ;  /* 0x000000520c3c723c */ /* 0x000fe200000418c4 */
[----:B------:R-:W-:Y:S01]  /*3b80*/  LEA.HI R0, R3, R0, RZ, 0x2 ;  /* 0x0000000003007211 */ /* 0x000fe200078f10ff */
[----:B------:R-:W-:-:S03]  /*3b90*/  IMAD.U32 R3, RZ, RZ, UR12 ;  /* 0x0000000cff037e24 */ /* 0x000fc6000f8e00ff */
[----:B------:R-:W-:Y:S01]  /*3ba0*/  SHF.R.S32.HI R6, RZ, 0x2, R0 ;  /* 0x00000002ff067819 */ /* 0x000fe20000011400 */
[----:B------:R-:W-:Y:S02]  /*3bb0*/  IMAD R3, R3, 0x80, R7 ;  /* 0x0000008003037824 */ /* 0x000fe400078e0207 */
[----:B------:R-:W-:Y:S01]  /*3bc0*/  HMMA.16816.F32.BF16 R104, R12, R84, R208 ;  /* 0x000000540c68723c */ /* 0x000fe200000418d0 */
[----:B------:R-:W-:Y:S01]  /*3bd0*/  IMAD.IADD R0, R132, 0x1, R133 ;  /* 0x0000000184007824 */ /* 0x000fe200078e0285 */
[----:B------:R4:W-:Y:S01]  /*3be0*/  STL [R1+0x90], R6 ;  /* 0x0000900601007387 */ /* 0x0009e20000100800 */
[----:B------:R-:W-:-:S05]  /*3bf0*/  IMAD.IADD R5, R6, 0x1, R5 ;  /* 0x0000000106057824 */ /* 0x000fca00078e0205 */
[----:B------:R-:W-:Y:S01]  /*3c00*/  HMMA.16816.F32.BF16 R88, R12, R86, R224 ;  /* 0x000000560c58723c */ /* 0x000fe200000418e0 */
[----:B------:R-:W-:-:S06]  /*3c10*/  IADD3 R7, R5, 0x40, RZ ;  /* 0x0000004005077810 */ /* 0x000fcc0007ffe0ff */
[C---:B------:R-:W-:Y:S01]  /*3c20*/  IADD3 R227, R222.reuse, 0x1800, RZ ;  /* 0x00001800dee37810 */ /* 0x040fe20007ffe0ff */
[----:B------:R-:W-:Y:S01]  /*3c30*/  HMMA.16816.F32.BF16 R76, R12, R144, R248 ;  /* 0x000000900c4c723c */ /* 0x000fe200000418f8 */
[C---:B------:R-:W-:Y:S02]  /*3c40*/  IADD3 R226, R222.reuse, 0x2000, RZ ;  /* 0x00002000dee27810 */ /* 0x040fe40007ffe0ff */
[C---:B------:R-:W-:Y:S02]  /*3c50*/  IADD3 R225, R222.reuse, 0x2800, RZ ;  /* 0x00002800dee17810 */ /* 0x040fe40007ffe0ff */
[----:B------:R-:W-:-:S03]  /*3c60*/  IADD3 R224, R222, 0x3000, RZ ;  /* 0x00003000dee07810 */ /* 0x000fc60007ffe0ff */
[----:B------:R-:W-:Y:S01]  /*3c70*/  HMMA.16816.F32.BF16 R72, R12, R146, R184 ;  /* 0x000000920c48723c */ /* 0x000fe200000418b8 */
[----:B----4-:R-:W-:-:S07]  /*3c80*/  IADD3 R6, R3, 0x1, RZ ;  /* 0x0000000103067810 */ /* 0x010fce0007ffe0ff */
[C---:B------:R-:W-:Y:S07]  /*3c90*/  HMMA.16816.F32.BF16 R84, R12.reuse, R136, R228 ;  /* 0x000000880c54723c */ /* 0x040fee00000418e4 */
[C---:B------:R-:W-:Y:S01]  /*3ca0*/  IADD3 R229, R222.reuse, 0x800, RZ ;  /* 0x00000800dee57810 */ /* 0x040fe20007ffe0ff */
[----:B------:R-:W-:Y:S01]  /*3cb0*/  HMMA.16816.F32.BF16 R80, R12, R138, R236 ;  /* 0x0000008a0c50723c */ /* 0x000fe200000418ec */
[----:B------:R-:W-:-:S07]  /*3cc0*/  IADD3 R228, R222, 0x1000, RZ ;  /* 0x00001000dee47810 */ /* 0x000fce0007ffe0ff */
[C---:B------:R-:W-:Y:S08]  /*3cd0*/  HMMA.16816.F32.BF16 R68, R12.reuse, R148, R244 ;  /* 0x000000940c44723c */ /* 0x040ff000000418f4 */
[----:B------:R-:W-:Y:S01]  /*3ce0*/  HMMA.16816.F32.BF16 R64, R12, R150, R64 ;  /* 0x000000960c40723c */ /* 0x000fe20000041840 */
[----:B------:R-:W-:Y:S07]  /*3cf0*/  LDSM.16.M88.4 R12, [R220] ;  /* 0x00000000dc0c783b */ /* 0x000fee0000000200 */
[C---:B-1----:R-:W-:Y:S08]  /*3d00*/  HMMA.16816.F32.BF16 R140, R8.reuse, R20, R140 ;  /* 0x00000014088c723c */ /* 0x042ff0000004188c */
[----:B------:R-:W-:Y:S08]  /*3d10*/  HMMA.16816.F32.BF16 R144, R8, R22, R160 ;  /* 0x000000160890723c */ /* 0x000ff000000418a0 */
[C---:B------:R-:W-:Y:S08]  /*3d20*/  HMMA.16816.F32.BF16 R92, R16.reuse, R20, R92 ;  /* 0x00000014105c723c */ /* 0x040ff0000004185c */
[----:B------:R-:W-:Y:S01]  /*3d30*/  HMMA.16816.F32.BF16 R56, R16, R22, R56 ;  /* 0x000000161038723c */ /* 0x000fe20000041838 */
[----:B------:R-:W1:Y:S07]  /*3d40*/  LDSM.16.M88.4 R20, [R216] ;  /* 0x00000000d814783b */ /* 0x000e6e0000000200 */
[C---:B------:R-:W-:Y:S08]  /*3d50*/  HMMA.16816.F32.BF16 R136, R8.reuse, R26, R176 ;  /* 0x0000001a0888723c */ /* 0x040ff000000418b0 */
[C---:B------:R-:W-:Y:S08]  /*3d60*/  HMMA.16816.F32.BF16 R100, R8.reuse, R24, R100 ;  /* 0x000000180864723c */ /* 0x040ff00000041864 */
        /* <DEDUP_REMOVED lines=10> */
[C---:B------:R-:W-:Y:S08]  /*3e10*/  HMMA.16816.F32.BF16 R188, R8.reuse, R38, R124 ;  /* 0x0000002608bc723c */ /* 0x040ff0000004187c */
[----:B------:R-:W-:Y:S01]  /*3e20*/  HMMA.16816.F32.BF16 R196, R8, R50, R116 ;  /* 0x0000003208c4723c */ /* 0x000fe20000041874 */
[----:B------:R-:W2:Y:S07]  /*3e30*/  LDSM.16.M88.4 R8, [R220+0x2000] ;  /* 0x00200000dc08783b */ /* 0x000eae0000000200 */
[C---:B------:R-:W-:Y:S08]  /*3e40*/  HMMA.16816.F32.BF16 R96, R16.reuse, R24, R96 ;  /* 0x000000181060723c */ /* 0x040ff00000041860 */
        /* <DEDUP_REMOVED lines=14> */
[C---:B------:R-:W-:Y:S01]  /*3f30*/  IADD3 R17, R5.reuse, UR17, RZ ;  /* 0x0000001105117c10 */ /* 0x040fe2000fffe0ff */
[----:B-1----:R-:W-:Y:S01]  /*3f40*/  HMMA.16816.F32.BF16 R32, R12, R20, R96 ;  /* 0x000000140c20723c */ /* 0x002fe20000041860 */
[----:B------:R-:W-:-:S02]  /*3f50*/  IADD3 R18, R5, UR7, RZ ;  /* 0x0000000705127c10 */ /* 0x000fc4000fffe0ff */
[C---:B------:R-:W-:Y:S02]  /*3f60*/  IADD3 R16, R5.reuse, 0x8, RZ ;  /* 0x0000000805107810 */ /* 0x040fe40007ffe0ff */
[----:B------:R-:W-:Y:S02]  /*3f70*/  IADD3 R5, R5, 0x48, RZ ;  /* 0x0000004805057810 */ /* 0x000fe40007ffe0ff */
[----:B------:R-:W-:Y:S01]  /*3f80*/  IMNMX R236, RZ, R17, !PT ;  /* 0x00000011ffec7217 */ /* 0x000fe20007800200 */
[----:B--2---:R-:W-:Y:S01]  /*3f90*/  HMMA.16816.F32.BF16 R36, R8, R20, R100 ;  /* 0x000000140824723c */ /* 0x004fe20000041864 */
[----:B------:R-:W-:Y:S02]  /*3fa0*/  IMNMX R240, R18, UR14, PT ;  /* 0x0000000e12f07c17 */ /* 0x000fe4000b800200 */
[C---:B------:R-:W-:Y:S02]  /*3fb0*/  IADD3 R17, R16.reuse, UR17, RZ ;  /* 0x0000001110117c10 */ /* 0x040fe4000fffe0ff */
[----:B------:R-:W-:-:S02]  /*3fc0*/  IADD3 R16, R16, UR7, RZ ;  /* 0x0000000710107c10 */ /* 0x000fc4000fffe0ff */
[----:B------:R-:W-:Y:S01]  /*3fd0*/  IADD3 R18, R7, UR17, RZ ;  /* 0x0000001107127c10 */ /* 0x000fe2000fffe0ff */
[-C--:B------:R-:W-:Y:S01]  /*3fe0*/  HMMA.16816.F32.BF16 R28, R8, R22.reuse, R136 ;  /* 0x00000016081c723c */ /* 0x080fe20000041888 */
[----:B------:R-:W-:Y:S02]  /*3ff0*/  IADD3 R19, R5, UR17, RZ ;  /* 0x0000001105137c10 */ /* 0x000fe4000fffe0ff */
[----:B------:R-:W-:Y:S02]  /*4000*/  IMNMX R235, RZ, R17, !PT ;  /* 0x00000011ffeb7217 */ /* 0x000fe40007800200 */
[----:B------:R-:W-:Y:S02]  /*4010*/  IMNMX R239, R16, UR14, PT ;  /* 0x0000000e10ef7c17 */ /* 0x000fe4000b800200 */
[----:B------:R-:W-:Y:S01]  /*4020*/  IMNMX R234, RZ, R18, !PT ;  /* 0x00000012ffea7217 */ /* 0x000fe20007800200 */
[----:B------:R-:W-:Y:S01]  /*4030*/  HMMA.16816.F32.BF16 R20, R12, R22, R112 ;  /* 0x000000160c14723c */ /* 0x000fe20000041870 */
[----:B------:R-:W-:-:S02]  /*4040*/  IMNMX R233, RZ, R19, !PT ;  /* 0x00000013ffe97217 */ /* 0x000fc40007800200 */
[----:B------:R-:W1:Y:S01]  /*4050*/  LDSM.16.M88.4 R16, [R216+0x1000] ;  /* 0x00100000d810783b */ /* 0x000e620000000200 */
[----:B------:R-:W-:Y:S02]  /*4060*/  IADD3 R5, R5, UR7, RZ ;  /* 0x0000000705057c10 */ /* 0x000fe4000fffe0ff */
[C---:B------:R-:W-:Y:S02]  /*4070*/  ISETP.GE.AND P4, PT, R3.reuse, R240, PT ;  /* 0x000000f00300720c */ /* 0x040fe40003f86270 */
[----:B------:R-:W-:Y:S01]  /*4080*/  ISETP.GE.AND P1, PT, R3, R239, PT ;  /* 0x000000ef0300720c */ /* 0x000fe20003f26270 */
[----:B---3--:R-:W-:Y:S01]  /*4090*/  HMMA.16816.F32.BF16 R44, R12, R24, R92 ;  /* 0x000000180c2c723c */ /* 0x008fe2000004185c */
[----:B------:R-:W-:Y:S02]  /*40a0*/  IADD3 R7, R7, UR7, RZ ;  /* 0x0000000707077c10 */ /* 0x000fe4000fffe0ff */
[----:B------:R-:W-:Y:S02]  /*40b0*/  IMNMX R237, R5, UR14, PT ;  /* 0x0000000e05ed7c17 */ /* 0x000fe4000b800200 */
[----:B------:R-:W-:-:S02]  /*40c0*/  ISETP.LT.OR P4, PT, R3, R236, P4 ;  /* 0x000000ec0300720c */ /* 0x000fc40002781670 */
[----:B------:R-:W-:Y:S01]  /*40d0*/  ISETP.LT.OR P1, PT, R3, R235, P1 ;  /* 0x000000eb0300720c */ /* 0x000fe20000f21670 */
[C---:B------:R-:W-:Y:S01]  /*40e0*/  HMMA.16816.F32.BF16 R40, R8.reuse, R24, R140 ;  /* 0x000000180828723c */ /* 0x040fe2000004188c */
[----:B------:R-:W-:Y:S01]  /*40f0*/  IMNMX R238, R7, UR14, PT ;  /* 0x0000000e07ee7c17 */ /* 0x000fe2000b800200 */
[----:B------:R-:W-:Y:S01]  /*4100*/  UMOV UR14, UR12 ;  /* 0x0000000c000e7c82 */ /* 0x000fe20008000000 */
[----:B------:R-:W-:Y:S01]  /*4110*/  IADD3 R5, R3, 0x8, RZ ;  /* 0x0000000803057810 */ /* 0x000fe20007ffe0ff */
[----:B------:R-:W-:Y:S01]  /*4120*/  UISETP.GT.AND UP0, UPT, UR14, UR9, UPT ;  /* 0x000000090e00728c */ /* 0x000fe2000bf04270 */
[----:B------:R-:W-:Y:S02]  /*4130*/  FSEL R65, R32, -INF , !P4 ;  /* 0xff80000020417808 */ /* 0x000fe40006000000 */
[----:B------:R-:W-:Y:S01]  /*4140*/  FSEL R75, R34, -INF , !P1 ;  /* 0xff800000224b7808 */ /* 0x000fe20004800000 */
[----:B------:R-:W-:Y:S01]  /*4150*/  HMMA.16816.F32.BF16 R48, R8, R26, R144 ;  /* 0x0000001a0830723c */ /* 0x000fe20000041890 */
[----:B------:R-:W-:-:S02]  /*4160*/  ISETP.GE.AND P6, PT, R6, R240, PT ;  /* 0x000000f00600720c */ /* 0x000fc40003fc6270 */
[C---:B------:R-:W-:Y:S02]  /*4170*/  ISETP.GE.AND P5, PT, R6.reuse, R239, PT ;  /* 0x000000ef0600720c */ /* 0x040fe40003fa6270 */
[CC--:B------:R-:W-:Y:S02]  /*4180*/  ISETP.GE.AND P3, PT, R6.reuse, R238.reuse, PT ;  /* 0x000000ee0600720c */ /* 0x0c0fe40003f66270 */
[-C--:B------:R-:W-:Y:S02]  /*4190*/  ISETP.GE.AND P2, PT, R6, R237.reuse, PT ;  /* 0x000000ed0600720c */ /* 0x080fe40003f46270 */
[C---:B------:R-:W-:Y:S02]  /*41a0*/  ISETP.GE.AND P0, PT, R3.reuse, R238, PT ;  /* 0x000000ee0300720c */ /* 0x040fe40003f06270 */
[----:B------:R-:W-:Y:S02]  /*41b0*/  ISETP.GE.AND P4, PT, R3, R237, PT ;  /* 0x000000ed0300720c */ /* 0x000fe40003f86270 */
[----:B------:R-:W-:-:S02]  /*41c0*/  ISETP.GE.AND P1, PT, R5, R240, PT ;  /* 0x000000f00500720c */ /* 0x000fc40003f26270 */
[C---:B------:R-:W-:Y:S02]  /*41d0*/  ISETP.LT.OR P6, PT, R6.reuse, R236, P6 ;  /* 0x000000ec0600720c */ /* 0x040fe400037c1670 */
[C---:B------:R-:W-:Y:S02]  /*41e0*/  ISETP.LT.OR P5, PT, R6.reuse, R235, P5 ;  /* 0x000000eb0600720c */ /* 0x040fe40002fa1670 */
[CC--:B------:R-:W-:Y:S02]  /*41f0*/  ISETP.LT.OR P3, PT, R6.reuse, R234.reuse, P3 ;  /* 0x000000ea0600720c */ /* 0x0c0fe40001f61670 */
[-C--:B------:R-:W-:Y:S02]  /*4200*/  ISETP.LT.OR P2, PT, R6, R233.reuse, P2 ;  /* 0x000000e90600720c */ /* 0x080fe40001741670 */
[C---:B------:R-:W-:Y:S02]  /*4210*/  ISETP.LT.OR P0, PT, R3.reuse, R234, P0 ;  /* 0x000000ea0300720c */ /* 0x040fe40000701670 */
[----:B------:R-:W-:-:S02]  /*4220*/  ISETP.LT.OR P4, PT, R3, R233, P4 ;  /* 0x000000e90300720c */ /* 0x000fc40002781670 */
[----:B------:R-:W-:Y:S02]  /*4230*/  ISETP.LT.OR P1, PT, R5, R236, P1 ;  /* 0x000000ec0500720c */ /* 0x000fe40000f21670 */
[----:B------:R-:W-:Y:S02]  /*4240*/  IADD3 R6, R3, 0x9, RZ ;  /* 0x0000000903067810 */ /* 0x000fe40007ffe0ff */
[----:B------:R-:W-:Y:S02]  /*4250*/  FSEL R96, R36, -INF , !P0 ;  /* 0xff80000024607808 */ /* 0x000fe40004000000 */
[----:B------:R-:W-:Y:S02]  /*4260*/  FSEL R97, R38, -INF , !P4 ;  /* 0xff80000026617808 */ /* 0x000fe40006000000 */
[----:B------:R-:W-:Y:S02]  /*4270*/  FSEL R93, R37, -INF , !P3 ;  /* 0xff800000255d7808 */ /* 0x000fe40005800000 */
[----:B------:R-:W-:-:S02]  /*4280*/  FSEL R94, R39, -INF , !P2 ;  /* 0xff800000275e7808 */ /* 0x000fc40005000000 */
[----:B------:R-:W-:Y:S01]  /*4290*/  FSEL R64, R33, -INF , !P6 ;  /* 0xff80000021407808 */ /* 0x000fe20007000000 */
[C---:B-1----:R-:W-:Y:S01]  /*42a0*/  HMMA.16816.F32.BF16 R36, R12.reuse, R16, R52 ;  /* 0x000000100c24723c */ /* 0x042fe20000041834 */
[----:B------:R-:W-:Y:S02]  /*42b0*/  FSEL R72, R35, -INF , !P5 ;  /* 0xff80000023487808 */ /* 0x000fe40006800000 */
[----:B------:R-:W-:Y:S02]  /*42c0*/  FSEL R66, R20, -INF , !P1 ;  /* 0xff80000014427808 */ /* 0x000fe40004800000 */
[C---:B------:R-:W-:Y:S02]  /*42d0*/  ISETP.GE.AND P0, PT, R5.reuse, R239, PT ;  /* 0x000000ef0500720c */ /* 0x040fe40003f06270 */
[C---:B------:R-:W-:Y:S01]  /*42e0*/  ISETP.GE.AND P4, PT, R5.reuse, R238, PT ;  /* 0x000000ee0500720c */ /* 0x040fe20003f86270 */
[----:B------:R-:W-:Y:S01]  /*42f0*/  HMMA.16816.F32.BF16 R32, R12, R26, R56 ;  /* 0x0000001a0c20723c */ /* 0x000fe20000041838 */
[----:B------:R-:W-:Y:S01]  /*4300*/  ISETP.GE.AND P3, PT, R5, R237, PT ;  /* 0x000000ed0500720c */ /* 0x000fe20003f66270 */
[----:B------:R-:W1:Y:S01]  /*4310*/  LDSM.16.M88.4 R24, [R216+0x1800] ;  /* 0x00180000d818783b */ /* 0x000e620000000200 */
[----:B------:R-:W-:-:S02]  /*4320*/  ISETP.GE.AND P6, PT, R6, R240, PT ;  /* 0x000000f00600720c */ /* 0x000fc40003fc6270 */
[C---:B------:R-:W-:Y:S02]  /*4330*/  ISETP.GE.AND P5, PT, R6.reuse, R239, PT ;  /* 0x000000ef0600720c */ /* 0x040fe40003fa6270 */
[C---:B------:R-:W-:Y:S02]  /*4340*/  ISETP.GE.AND P2, PT, R6.reuse, R238, PT ;  /* 0x000000ee0600720c */ /* 0x040fe40003f46270 */
[----:B------:R-:W-:Y:S02]  /*4350*/  ISETP.GE.AND P1, PT, R6, R237, PT ;  /* 0x000000ed0600720c */ /* 0x000fe40003f26270 */
[C---:B------:R-:W-:Y:S02]  /*4360*/  ISETP.LT.OR P0, PT, R5.reuse, R235, P0 ;  /* 0x000000eb0500720c */ /* 0x040fe40000701670 */
[C---:B------:R-:W-:Y:S02]  /*4370*/  ISETP.LT.OR P4, PT, R5.reuse, R234, P4 ;  /* 0x000000ea0500720c */ /* 0x040fe40002781670 */
[----:B------:R-:W-:-:S02]  /*4380*/  ISETP.LT.OR P3, PT, R5, R233, P3 ;  /* 0x000000e90500720c */ /* 0x000fc40001f61670 */
[C---:B------:R-:W-:Y:S02]  /*4390*/  ISETP.LT.OR P6, PT, R6.reuse, R236, P6 ;  /* 0x000000ec0600720c */ /* 0x040fe400037c1670 */
[C---:B------:R-:W-:Y:S02]  /*43a0*/  ISETP.LT.OR P5, PT, R6.reuse, R235, P5 ;  /* 0x000000eb0600720c */ /* 0x040fe40002fa1670 */
[C---:B------:R-:W-:Y:S02]  /*43b0*/  ISETP.LT.OR P2, PT, R6.reuse, R234, P2 ;  /* 0x000000ea0600720c */ /* 0x040fe40001741670 */
[----:B------:R-:W-:Y:S02]  /*43c0*/  ISETP.LT.OR P1, PT, R6, R233, P1 ;  /* 0x000000e90600720c */ /* 0x000fe40000f21670 */
[C---:B------:R-:W-:Y:S02]  /*43d0*/  IADD3 R5, R3.reuse, 0x10, RZ ;  /* 0x0000001003057810 */ /* 0x040fe40007ffe0ff */
[----:B------:R-:W-:-:S02]  /*43e0*/  IADD3 R6, R3, 0x11, RZ ;  /* 0x0000001103067810 */ /* 0x000fc40007ffe0ff */
[----:B------:R-:W-:Y:S02]  /*43f0*/  FSEL R74, R22, -INF , !P0 ;  /* 0xff800000164a7808 */ /* 0x000fe40004000000 */
[----:B------:R-:W-:Y:S02]  /*4400*/  FSEL R92, R28, -INF , !P4 ;  /* 0xff8000001c5c7808 */ /* 0x000fe40006000000 */
[----:B------:R-:W-:Y:S02]  /*4410*/  FSEL R98, R30, -INF , !P3 ;  /* 0xff8000001e627808 */ /* 0x000fe40005800000 */
[----:B------:R-:W-:Y:S02]  /*4420*/  FSEL R79, R29, -INF , !P2 ;  /* 0xff8000001d4f7808 */ /* 0x000fe40005000000 */
[----:B------:R-:W-:Y:S02]  /*4430*/  FSEL R95, R31, -INF , !P1 ;  /* 0xff8000001f5f7808 */ /* 0x000fe40004800000 */
[----:B------:R-:W-:-:S02]  /*4440*/  ISETP.GE.AND P0, PT, R5, R240, PT ;  /* 0x000000f00500720c */ /* 0x000fc40003f06270 */
[C---:B------:R-:W-:Y:S01]  /*4450*/  ISETP.GE.AND P4, PT, R5.reuse, R239, PT ;  /* 0x000000ef0500720c */ /* 0x040fe20003f86270 */
[----:B-1----:R-:W-:Y:S01]  /*4460*/  HMMA.16816.F32.BF16 R28, R12, R24, R108 ;  /* 0x000000180c1c723c */ /* 0x002fe2000004186c */
[C---:B------:R-:W-:Y:S02]  /*4470*/  ISETP.GE.AND P3, PT, R5.reuse, R238, PT ;  /* 0x000000ee0500720c */ /* 0x040fe40003f66270 */
[C---:B------:R-:W-:Y:S02]  /*4480*/  ISETP.GE.AND P2, PT, R5.reuse, R237, PT ;  /* 0x000000ed0500720c */ /* 0x040fe40003f46270 */
[----:B------:R-:W-:Y:S02]  /*4490*/  ISETP.GE.AND P1, PT, R6, R240, PT ;  /* 0x000000f00600720c */ /* 0x000fe40003f26270 */
[C---:B------:R-:W-:Y:S02]  /*44a0*/  ISETP.LT.OR P0, PT, R5.reuse, R236, P0 ;  /* 0x000000ec0500720c */ /* 0x040fe40000701670 */
[----:B------:R-:W-:-:S02]  /*44b0*/  ISETP.LT.OR P4, PT, R5, R235, P4 ;  /* 0x000000eb0500720c */ /* 0x000fc40002781670 */
[C---:B------:R-:W-:Y:S02]  /*44c0*/  ISETP.LT.OR P3, PT, R5.reuse, R234, P3 ;  /* 0x000000ea0500720c */ /* 0x040fe40001f61670 */
[----:B------:R-:W-:Y:S02]  /*44d0*/  ISETP.LT.OR P2, PT, R5, R233, P2 ;  /* 0x000000e90500720c */ /* 0x000fe40001741670 */
[----:B------:R-:W-:Y:S02]  /*44e0*/  ISETP.LT.OR P1, PT, R6, R236, P1 ;  /* 0x000000ec0600720c */ /* 0x000fe40000f21670 */
[----:B------:R-:W-:Y:S02]  /*44f0*/  IADD3 R5, R3, 0x18, RZ ;  /* 0x0000001803057810 */ /* 0x000fe40007ffe0ff */
[----:B------:R-:W-:Y:S02]  /*4500*/  FSEL R56, R21, -INF , !P6 ;  /* 0xff80000015387808 */ /* 0x000fe40007000000 */
[----:B------:R-:W-:-:S02]  /*4510*/  FSEL R71, R23, -INF , !P5 ;  /* 0xff80000017477808 */ /* 0x000fc40006800000 */
[----:B------:R-:W-:Y:S01]  /*4520*/  FSEL R57, R44, -INF , !P0 ;  /* 0xff8000002c397808 */ /* 0x000fe20004000000 */
[----:B------:R-:W-:Y:S01]  /*4530*/  HMMA.16816.F32.BF16 R20, R8, R16, R160 ;  /* 0x000000100814723c */ /* 0x000fe200000418a0 */
[----:B------:R-:W-:Y:S02]  /*4540*/  FSEL R67, R46, -INF , !P4 ;  /* 0xff8000002e437808 */ /* 0x000fe40006000000 */
[----:B------:R-:W-:Y:S02]  /*4550*/  FSEL R73, R40, -INF , !P3 ;  /* 0xff80000028497808 */ /* 0x000fe40005800000 */
[----:B------:R-:W-:Y:S02]  /*4560*/  FSEL R100, R42, -INF , !P2 ;  /* 0xff8000002a647808 */ /* 0x000fe40005000000 */
[----:B------:R-:W-:Y:S02]  /*4570*/  FSEL R54, R45, -INF , !P1 ;  /* 0xff8000002d367808 */ /* 0x000fe40004800000 */
[----:B------:R-:W-:-:S02]  /*4580*/  ISETP.GE.AND P6, PT, R6, R239, PT ;  /* 0x000000ef0600720c */ /* 0x000fc40003fc6270 */
[C---:B------:R-:W-:Y:S02]  /*4590*/  ISETP.GE.AND P5, PT, R6.reuse, R238, PT ;  /* 0x000000ee0600720c */ /* 0x040fe40003fa6270 */
[----:B------:R-:W-:Y:S02]  /*45a0*/  ISETP.GE.AND P0, PT, R6, R237, PT ;  /* 0x000000ed0600720c */ /* 0x000fe40003f06270 */
[C---:B------:R-:W-:Y:S02]  /*45b0*/  ISETP.GE.AND P4, PT, R5.reuse, R240, PT ;  /* 0x000000f00500720c */ /* 0x040fe40003f86270 */
[C---:B------:R-:W-:Y:S02]  /*45c0*/  ISETP.GE.AND P3, PT, R5.reuse, R239, PT ;  /* 0x000000ef0500720c */ /* 0x040fe40003f66270 */
[C---:B------:R-:W-:Y:S02]  /*45d0*/  ISETP.GE.AND P2, PT, R5.reuse, R238, PT ;  /* 0x000000ee0500720c */ /* 0x040fe40003f46270 */
[----:B------:R-:W-:-:S02]  /*45e0*/  ISETP.GE.AND P1, PT, R5, R237, PT ;  /* 0x000000ed0500720c */ /* 0x000fc40003f26270 */
[C---:B------:R-:W-:Y:S02]  /*45f0*/  ISETP.LT.OR P6, PT, R6.reuse, R235, P6 ;  /* 0x000000eb0600720c */ /* 0x040fe400037c1670 */
[C---:B------:R-:W-:Y:S02]  /*4600*/  ISETP.LT.OR P5, PT, R6.reuse, R234, P5 ;  /* 0x000000ea0600720c */ /* 0x040fe40002fa1670 */
[----:B------:R-:W-:Y:S02]  /*4610*/  ISETP.LT.OR P0, PT, R6, R233, P0 ;  /* 0x000000e90600720c */ /* 0x000fe40000701670 */
[C---:B------:R-:W-:Y:S02]  /*4620*/  ISETP.LT.OR P4, PT, R5.reuse, R236, P4 ;  /* 0x000000ec0500720c */ /* 0x040fe40002781670 */
[C---:B------:R-:W-:Y:S02]  /*4630*/  ISETP.LT.OR P3, PT, R5.reuse, R235, P3 ;  /* 0x000000eb0500720c */ /* 0x040fe40001f61670 */
[----:B------:R-:W-:-:S02]  /*4640*/  ISETP.LT.OR P2, PT, R5, R234, P2 ;  /* 0x000000ea0500720c */ /* 0x000fc40001741670 */
[----:B------:R-:W-:Y:S02]  /*4650*/  ISETP.LT.OR P1, PT, R5, R233, P1 ;  /* 0x000000e90500720c */ /* 0x000fe40000f21670 */
[C---:B------:R-:W-:Y:S02]  /*4660*/  IADD3 R6, R3.reuse, 0x19, RZ ;  /* 0x0000001903067810 */ /* 0x040fe40007ffe0ff */
[----:B------:R-:W-:Y:S02]  /*4670*/  IADD3 R5, R3, 0x20, RZ ;  /* 0x0000002003057810 */ /* 0x000fe40007ffe0ff */
[----:B------:R-:W-:Y:S02]  /*4680*/  FSEL R59, R47, -INF , !P6 ;  /* 0xff8000002f3b7808 */ /* 0x000fe40007000000 */
[----:B------:R-:W-:Y:S01]  /*4690*/  FSEL R77, R41, -INF , !P5 ;  /* 0xff800000294d7808 */ /* 0x000fe20006800000 */
[----:B------:R-:W-:Y:S01]  /*46a0*/  HMMA.16816.F32.BF16 R44, R8, R18, R212 ;  /* 0x00000012082c723c */ /* 0x000fe200000418d4 */
[----:B------:R-:W-:-:S02]  /*46b0*/  FSEL R99, R43, -INF , !P0 ;  /* 0xff8000002b637808 */ /* 0x000fc40004000000 */
[----:B------:R-:W-:Y:S02]  /*46c0*/  FSEL R53, R32, -INF , !P4 ;  /* 0xff80000020357808 */ /* 0x000fe40006000000 */
[----:B------:R-:W-:Y:S02]  /*46d0*/  FSEL R58, R34, -INF , !P3 ;  /* 0xff800000223a7808 */ /* 0x000fe40005800000 */
[C---:B------:R-:W-:Y:S01]  /*46e0*/  ISETP.GE.AND P6, PT, R6.reuse, R240, PT ;  /* 0x000000f00600720c */ /* 0x040fe20003fc6270 */
[----:B------:R-:W-:Y:S01]  /*46f0*/  HMMA.16816.F32.BF16 R40, R12, R18, R60 ;  /* 0x000000120c28723c */ /* 0x000fe2000004183c */
[C---:B------:R-:W-:Y:S02]  /*4700*/  ISETP.GE.AND P5, PT, R6.reuse, R239, PT ;  /* 0x000000ef0600720c */ /* 0x040fe40003fa6270 */
[C---:B------:R-:W-:Y:S02]  /*4710*/  ISETP.GE.AND P0, PT, R6.reuse, R238, PT ;  /* 0x000000ee0600720c */ /* 0x040fe40003f06270 */
[----:B------:R-:W-:-:S02]  /*4720*/  ISETP.GE.AND P4, PT, R6, R237, PT ;  /* 0x000000ed0600720c */ /* 0x000fc40003f86270 */
[C---:B------:R-:W-:Y:S01]  /*4730*/  ISETP.GE.AND P3, PT, R5.reuse, R240, PT ;  /* 0x000000f00500720c */ /* 0x040fe20003f66270 */
[----:B------:R-:W-:Y:S01]  /*4740*/  HMMA.16816.F32.BF16 R16, R8, R24, R192 ;  /* 0x000000180810723c */ /* 0x000fe200000418c0 */
[C---:B------:R-:W-:Y:S02]  /*4750*/  ISETP.LT.OR P6, PT, R6.reuse, R236, P6 ;  /* 0x000000ec0600720c */ /* 0x040fe400037c1670 */
[C---:B------:R-:W-:Y:S02]  /*4760*/  ISETP.LT.OR P5, PT, R6.reuse, R235, P5 ;  /* 0x000000eb0600720c */ /* 0x040fe40002fa1670 */
[C---:B------:R-:W-:Y:S02]  /*4770*/  ISETP.LT.OR P0, PT, R6.reuse, R234, P0 ;  /* 0x000000ea0600720c */ /* 0x040fe40000701670 */
[----:B------:R-:W-:Y:S02]  /*4780*/  ISETP.LT.OR P4, PT, R6, R233, P4 ;  /* 0x000000e90600720c */ /* 0x000fe40002781670 */
[----:B------:R-:W-:-:S02]  /*4790*/  ISETP.LT.OR P3, PT, R5, R236, P3 ;  /* 0x000000ec0500720c */ /* 0x000fc40001f61670 */
[----:B------:R-:W-:Y:S02]  /*47a0*/  IADD3 R6, R3, 0x21, RZ ;  /* 0x0000002103067810 */ /* 0x000fe40007ffe0ff */
[----:B------:R-:W-:Y:S02]  /*47b0*/  FSEL R101, R50, -INF , !P1 ;  /* 0xff80000032657808 */ /* 0x000fe40004800000 */
[----:B------:R-:W-:Y:S02]  /*47c0*/  FSEL R78, R49, -INF , !P0 ;  /* 0xff800000314e7808 */ /* 0x000fe40004000000 */
[----:B------:R-:W-:Y:S02]  /*47d0*/  FSEL R55, R35, -INF , !P5 ;  /* 0xff80000023377808 */ /* 0x000fe40006800000 */
[----:B------:R-:W-:Y:S02]  /*47e0*/  FSEL R145, R36, -INF , !P3 ;  /* 0xff80000024917808 */ /* 0x000fe40005800000 */
[----:B------:R-:W-:-:S02]  /*47f0*/  ISETP.GE.AND P1, PT, R5, R238, PT ;  /* 0x000000ee0500720c */ /* 0x000fc40003f26270 */
[-C--:B------:R-:W-:Y:S02]  /*4800*/  ISETP.GE.AND P0, PT, R5, R237.reuse, PT ;  /* 0x000000ed0500720c */ /* 0x080fe40003f06270 */
[C---:B------:R-:W-:Y:S02]  /*4810*/  ISETP.GE.AND P5, PT, R6.reuse, R238, PT ;  /* 0x000000ee0600720c */ /* 0x040fe40003fa6270 */
[----:B------:R-:W-:Y:S02]  /*4820*/  ISETP.GE.AND P3, PT, R6, R237, PT ;  /* 0x000000ed0600720c */ /* 0x000fe40003f66270 */
[----:B------:R-:W-:Y:S02]  /*4830*/  FSEL R76, R48, -INF , !P2 ;  /* 0xff800000304c7808 */ /* 0x000fe40005000000 */
[----:B------:R-:W-:Y:S02]  /*4840*/  FSEL R60, R51, -INF , !P4 ;  /* 0xff800000333c7808 */ /* 0x000fe40006000000 */
[----:B------:R-:W-:Y:S01]  /*4850*/  ISETP.GE.AND P2, PT, R5, R239, PT ;  /* 0x000000ef0500720c */ /* 0x000fe20003f46270 */
[----:B------:R-:W-:Y:S01]  /*4860*/  HMMA.16816.F32.BF16 R48, R8, R26, R180 ;  /* 0x0000001a0830723c */ /* 0x000fe200000418b4 */
[----:B------:R-:W-:-:S02]  /*4870*/  ISETP.GE.AND P4, PT, R6, R240, PT ;  /* 0x000000f00600720c */ /* 0x000fc40003f86270 */
[CC--:B------:R-:W-:Y:S02]  /*4880*/  ISETP.LT.OR P1, PT, R5.reuse, R234.reuse, P1 ;  /* 0x000000ea0500720c */ /* 0x0c0fe40000f21670 */
[CC--:B------:R-:W-:Y:S02]  /*4890*/  ISETP.LT.OR P0, PT, R5.reuse, R233.reuse, P0 ;  /* 0x000000e90500720c */ /* 0x0c0fe40000701670 */
        /* <DEDUP_REMOVED lines=9> */
[----:B------:R-:W1:Y:S01]  /*4930*/  LDSM.16.M88.4 R20, [R216+0x2000] ;  /* 0x00200000d814783b */ /* 0x000e620000000200 */
[----:B------:R-:W-:-:S02]  /*4940*/  FSEL R52, R33, -INF , !P6 ;  /* 0xff80000021347808 */ /* 0x000fc40007000000 */
[----:B------:R-:W-:Y:S02]  /*4950*/  FSEL R146, R38, -INF , !P2 ;  /* 0xff80000026927808 */ /* 0x000fe40005000000 */
[----:B------:R-:W-:Y:S02]  /*4960*/  FSEL R143, R37, -INF , !P4 ;  /* 0xff800000258f7808 */ /* 0x000fe40006000000 */
[-C--:B------:R-:W-:Y:S02]  /*4970*/  ISETP.GE.AND P6, PT, R6, R239.reuse, PT ;  /* 0x000000ef0600720c */ /* 0x080fe40003fc6270 */
[C---:B------:R-:W-:Y:S02]  /*4980*/  ISETP.GE.AND P2, PT, R5.reuse, R240, PT ;  /* 0x000000f00500720c */ /* 0x040fe40003f46270 */
[C---:B------:R-:W-:Y:S02]  /*4990*/  ISETP.GE.AND P1, PT, R5.reuse, R239, PT ;  /* 0x000000ef0500720c */ /* 0x040fe40003f26270 */
[----:B------:R-:W-:-:S02]  /*49a0*/  ISETP.GE.AND P0, PT, R5, R238, PT ;  /* 0x000000ee0500720c */ /* 0x000fc40003f06270 */
[C---:B------:R-:W-:Y:S02]  /*49b0*/  ISETP.GE.AND P4, PT, R5.reuse, R237, PT ;  /* 0x000000ed0500720c */ /* 0x040fe40003f86270 */
[-C--:B------:R-:W-:Y:S02]  /*49c0*/  ISETP.LT.OR P6, PT, R6, R235.reuse, P6 ;  /* 0x000000eb0600720c */ /* 0x080fe400037c1670 */
[C---:B------:R-:W-:Y:S02]  /*49d0*/  ISETP.LT.OR P2, PT, R5.reuse, R236, P2 ;  /* 0x000000ec0500720c */ /* 0x040fe40001741670 */
[C---:B------:R-:W-:Y:S02]  /*49e0*/  ISETP.LT.OR P1, PT, R5.reuse, R235, P1 ;  /* 0x000000eb0500720c */ /* 0x040fe40000f21670 */
[C---:B------:R-:W-:Y:S02]  /*49f0*/  ISETP.LT.OR P0, PT, R5.reuse, R234, P0 ;  /* 0x000000ea0500720c */ /* 0x040fe40000701670 */
[----:B------:R-:W-:-:S02]  /*4a00*/  ISETP.LT.OR P4, PT, R5, R233, P4 ;  /* 0x000000e90500720c */ /* 0x000fc40002781670 */
[C---:B------:R-:W-:Y:S02]  /*4a10*/  IADD3 R6, R3.reuse, 0x29, RZ ;  /* 0x0000002903067810 */ /* 0x040fe40007ffe0ff */
[----:B------:R-:W-:Y:S02]  /*4a20*/  IADD3 R5, R3, 0x30, RZ ;  /* 0x0000003003057810 */ /* 0x000fe40007ffe0ff */
[----:B------:R-:W-:Y:S02]  /*4a30*/  FSEL R141, R39, -INF , !P6 ;  /* 0xff800000278d7808 */ /* 0x000fe40007000000 */
[----:B------:R-:W-:Y:S01]  /*4a40*/  FSEL R137, R40, -INF , !P2 ;  /* 0xff80000028897808 */ /* 0x000fe20005000000 */
[----:B------:R-:W-:Y:S01]  /*4a50*/  HMMA.16816.F32.BF16 R36, R12, R26, R120 ;  /* 0x0000001a0c24723c */ /* 0x000fe20000041878 */
[----:B------:R-:W-:Y:S02]  /*4a60*/  FSEL R138, R42, -INF , !P1 ;  /* 0xff8000002a8a7808 */ /* 0x000fe40004800000 */
[----:B------:R-:W-:-:S02]  /*4a70*/  ISETP.GE.AND P6, PT, R6, R240, PT ;  /* 0x000000f00600720c */ /* 0x000fc40003fc6270 */
[C---:B------:R-:W-:Y:S02]  /*4a80*/  ISETP.GE.AND P5, PT, R6.reuse, R239, PT ;  /* 0x000000ef0600720c */ /* 0x040fe40003fa6270 */
[C---:B------:R-:W-:Y:S01]  /*4a90*/  ISETP.GE.AND P3, PT, R6.reuse, R238, PT ;  /* 0x000000ee0600720c */ /* 0x040fe20003f66270 */
[C---:B-1----:R-:W-:Y:S01]  /*4aa0*/  HMMA.16816.F32.BF16 R24, R8.reuse, R20, R172 ;  /* 0x000000140818723c */ /* 0x042fe200000418ac */
[C---:B------:R-:W-:Y:S02]  /*4ab0*/  ISETP.GE.AND P2, PT, R6.reuse, R237, PT ;  /* 0x000000ed0600720c */ /* 0x040fe40003f46270 */
[----:B------:R-:W-:Y:S02]  /*4ac0*/  ISETP.GE.AND P1, PT, R5, R240, PT ;  /* 0x000000f00500720c */ /* 0x000fe40003f26270 */
[C---:B------:R-:W-:Y:S02]  /*4ad0*/  ISETP.LT.OR P6, PT, R6.reuse, R236, P6 ;  /* 0x000000ec0600720c */ /* 0x040fe400037c1670 */
[C---:B------:R-:W-:Y:S01]  /*4ae0*/  ISETP.LT.OR P5, PT, R6.reuse, R235, P5 ;  /* 0x000000eb0600720c */ /* 0x040fe20002fa1670 */
[----:B------:R-:W-:Y:S01]  /*4af0*/  HMMA.16816.F32.BF16 R32, R8, R22, R168 ;  /* 0x000000160820723c */ /* 0x000fe200000418a8 */
[----:B------:R-:W-:-:S02]  /*4b00*/  ISETP.LT.OR P3, PT, R6, R234, P3 ;  /* 0x000000ea0600720c */ /* 0x000fc40001f61670 */
[----:B------:R-:W-:Y:S02]  /*4b10*/  ISETP.LT.OR P2, PT, R6, R233, P2 ;  /* 0x000000e90600720c */ /* 0x000fe40001741670 */
[----:B------:R-:W-:Y:S02]  /*4b20*/  ISETP.LT.OR P1, PT, R5, R236, P1 ;  /* 0x000000ec0500720c */ /* 0x000fe40000f21670 */
[----:B------:R-:W-:Y:S02]  /*4b30*/  IADD3 R6, R3, 0x31, RZ ;  /* 0x0000003103067810 */ /* 0x000fe40007ffe0ff */
[----:B------:R-:W-:Y:S02]  /*4b40*/  FSEL R139, R46, -INF , !P4 ;  /* 0xff8000002e8b7808 */ /* 0x000fe40006000000 */
[----:B------:R-:W-:Y:S02]  /*4b50*/  FSEL R136, R45, -INF , !P3 ;  /* 0xff8000002d887808 */ /* 0x000fe40005800000 */
[----:B------:R-:W-:-:S02]  /*4b60*/  FSEL R133, R43, -INF , !P5 ;  /* 0xff8000002b857808 */ /* 0x000fc40006800000 */
[----:B------:R-:W-:Y:S02]  /*4b70*/  FSEL R183, R28, -INF , !P1 ;  /* 0xff8000001cb77808 */ /* 0x000fe40004800000 */
[CC--:B------:R-:W-:Y:S02]  /*4b80*/  ISETP.GE.AND P4, PT, R5.reuse, R238.reuse, PT ;  /* 0x000000ee0500720c */ /* 0x0c0fe40003f86270 */
[CC--:B------:R-:W-:Y:S02]  /*4b90*/  ISETP.GE.AND P3, PT, R5.reuse, R237.reuse, PT ;  /* 0x000000ed0500720c */ /* 0x0c0fe40003f66270 */
[C---:B------:R-:W-:Y:S02]  /*4ba0*/  ISETP.GE.AND P5, PT, R6.reuse, R238, PT ;  /* 0x000000ee0600720c */ /* 0x040fe40003fa6270 */
[----:B------:R-:W-:Y:S02]  /*4bb0*/  ISETP.GE.AND P1, PT, R6, R237, PT ;  /* 0x000000ed0600720c */ /* 0x000fe40003f26270 */
[----:B------:R-:W-:-:S02]  /*4bc0*/  ISETP.LT.OR P4, PT, R5, R234, P4 ;  /* 0x000000ea0500720c */ /* 0x000fc40002781670 */
[-C--:B------:R-:W-:Y:S02]  /*4bd0*/  ISETP.LT.OR P3, PT, R5, R233.reuse, P3 ;  /* 0x000000e90500720c */ /* 0x080fe40001f61670 */
[C---:B------:R-:W-:Y:S02]  /*4be0*/  ISETP.LT.OR P5, PT, R6.reuse, R234, P5 ;  /* 0x000000ea0600720c */ /* 0x040fe40002fa1670 */
[----:B------:R-:W-:Y:S02]  /*4bf0*/  ISETP.LT.OR P1, PT, R6, R233, P1 ;  /* 0x000000e90600720c */ /* 0x000fe40000f21670 */
[----:B------:R-:W-:Y:S02]  /*4c00*/  FSEL R194, R16, -INF , !P4 ;  /* 0xff80000010c27808 */ /* 0x000fe40006000000 */
[----:B------:R-:W-:Y:S02]  /*4c10*/  FSEL R193, R18, -INF , !P3 ;  /* 0xff80000012c17808 */ /* 0x000fe40005800000 */
[----:B------:R-:W-:-:S02]  /*4c20*/  FSEL R180, R17, -INF , !P5 ;  /* 0xff80000011b47808 */ /* 0x000fc40006800000 */
[----:B------:R-:W-:Y:S02]  /*4c30*/  FSEL R182, R19, -INF , !P1 ;  /* 0xff80000013b67808 */ /* 0x000fe40004800000 */
[----:B------:R-:W1:Y:S01]  /*4c40*/  LDSM.16.M88.4 R16, [R216+0x2800] ;  /* 0x00280000d810783b */ /* 0x000e620000000200 */
[----:B------:R-:W-:Y:S02]  /*4c50*/  FSEL R140, R44, -INF , !P0 ;  /* 0xff8000002c8c7808 */ /* 0x000fe40004000000 */
[----:B------:R-:W-:Y:S02]  /*4c60*/  FSEL R134, R47, -INF , !P2 ;  /* 0xff8000002f867808 */ /* 0x000fe40005000000 */
[----:B------:R-:W-:Y:S02]  /*4c70*/  ISETP.GE.AND P0, PT, R5, R239, PT ;  /* 0x000000ef0500720c */ /* 0x000fe40003f06270 */
[----:B------:R-:W-:Y:S02]  /*4c80*/  ISETP.GE.AND P2, PT, R6, R240, PT ;  /* 0x000000f00600720c */ /* 0x000fe40003f46270 */
[----:B------:R-:W-:-:S02]  /*4c90*/  FSEL R132, R41, -INF , !P6 ;  /* 0xff80000029847808 */ /* 0x000fc40007000000 */
[----:B------:R-:W-:Y:S01]  /*4ca0*/  HMMA.16816.F32.BF16 R40, R12, R20, R104 ;  /* 0x000000140c28723c */ /* 0x000fe20000041868 */
[----:B------:R-:W-:Y:S02]  /*4cb0*/  ISETP.LT.OR P0, PT, R5, R235, P0 ;  /* 0x000000eb0500720c */ /* 0x000fe40000701670 */
[C---:B------:R-:W-:Y:S02]  /*4cc0*/  ISETP.LT.OR P2, PT, R6.reuse, R236, P2 ;  /* 0x000000ec0600720c */ /* 0x040fe40001741670 */
[----:B------:R-:W-:Y:S02]  /*4cd0*/  IADD3 R5, R3, 0x38, RZ ;  /* 0x0000003803057810 */ /* 0x000fe40007ffe0ff */
[----:B------:R-:W-:Y:S02]  /*4ce0*/  ISETP.GE.AND P6, PT, R6, R239, PT ;  /* 0x000000ef0600720c */ /* 0x000fe40003fc6270 */
[----:B------:R-:W-:Y:S02]  /*4cf0*/  FSEL R192, R30, -INF , !P0 ;  /* 0xff8000001ec07808 */ /* 0x000fe40004000000 */
[----:B------:R-:W-:-:S02]  /*4d00*/  FSEL R181, R29, -INF , !P2 ;  /* 0xff8000001db57808 */ /* 0x000fc40005000000 */
[C---:B------:R-:W-:Y:S02]  /*4d10*/  ISETP.GE.AND P0, PT, R5.reuse, R240, PT ;  /* 0x000000f00500720c */ /* 0x040fe40003f06270 */
[C---:B------:R-:W-:Y:S02]  /*4d20*/  ISETP.GE.AND P4, PT, R5.reuse, R239, PT ;  /* 0x000000ef0500720c */ /* 0x040fe40003f86270 */
[C---:B------:R-:W-:Y:S02]  /*4d30*/  ISETP.GE.AND P3, PT, R5.reuse, R238, PT ;  /* 0x000000ee0500720c */ /* 0x040fe40003f66270 */
[----:B------:R-:W-:Y:S02]  /*4d40*/  ISETP.GE.AND P2, PT, R5, R237, PT ;  /* 0x000000ed0500720c */ /* 0x000fe40003f46270 */
[----:B------:R-:W-:Y:S02]  /*4d50*/  ISETP.LT.OR P6, PT, R6, R235, P6 ;  /* 0x000000eb0600720c */ /* 0x000fe400037c1670 */
[----:B------:R-:W-:-:S02]  /*4d60*/  IADD3 R6, R3, 0x39, RZ ;  /* 0x0000003903067810 */ /* 0x000fc40007ffe0ff */
[C---:B------:R-:W-:Y:S02]  /*4d70*/  ISETP.LT.OR P0, PT, R5.reuse, R236, P0 ;  /* 0x000000ec0500720c */ /* 0x040fe40000701670 */
[C---:B------:R-:W-:Y:S02]  /*4d80*/  ISETP.LT.OR P4, PT, R5.reuse, R235, P4 ;  /* 0x000000eb0500720c */ /* 0x040fe40002781670 */
[C---:B------:R-:W-:Y:S01]  /*4d90*/  ISETP.LT.OR P3, PT, R5.reuse, R234, P3 ;  /* 0x000000ea0500720c */ /* 0x040fe20001f61670 */
[----:B-1----:R-:W-:Y:S01]  /*4da0*/  HMMA.16816.F32.BF16 R44, R8, R18, R156 ;  /* 0x00000012082c723c */ /* 0x002fe2000004189c */
[----:B------:R-:W-:Y:S02]  /*4db0*/  ISETP.LT.OR P2, PT, R5, R233, P2 ;  /* 0x000000e90500720c */ /* 0x000fe40001741670 */
[----:B------:R-:W-:Y:S02]  /*4dc0*/  IADD3 R5, R3, 0x40, RZ ;  /* 0x0000004003057810 */ /* 0x000fe40007ffe0ff */
[----:B------:R-:W-:-:S02]  /*4dd0*/  ISETP.GE.AND P1, PT, R6, R238, PT ;  /* 0x000000ee0600720c */ /* 0x000fc40003f26270 */
[----:B------:R-:W-:Y:S02]  /*4de0*/  FSEL R175, R31, -INF , !P6 ;  /* 0xff8000001faf7808 */ /* 0x000fe40007000000 */
[----:B------:R-:W-:Y:S01]  /*4df0*/  FSEL R172, R36, -INF , !P0 ;  /* 0xff80000024ac7808 */ /* 0x000fe20004000000 */
[----:B------:R-:W-:Y:S01]  /*4e00*/  HMMA.16816.F32.BF16 R28, R12, R22, R88 ;  /* 0x000000160c1c723c */ /* 0x000fe20000041858 */
[----:B------:R-:W-:Y:S01]  /*4e10*/  FSEL R173, R38, -INF , !P4 ;  /* 0xff80000026ad7808 */ /* 0x000fe20006000000 */
[----:B------:R-:W1:Y:S01]  /*4e20*/  LDSM.16.M88.4 R20, [R216+0x3000] ;  /* 0x00300000d814783b */ /* 0x000e620000000200 */
[C---:B------:R-:W-:Y:S02]  /*4e30*/  ISETP.GE.AND P6, PT, R6.reuse, R240, PT ;  /* 0x000000f00600720c */ /* 0x040fe40003fc6270 */
[C---:B------:R-:W-:Y:S02]  /*4e40*/  ISETP.GE.AND P5, PT, R6.reuse, R239, PT ;  /* 0x000000ef0600720c */ /* 0x040fe40003fa6270 */
[----:B------:R-:W-:-:S02]  /*4e50*/  ISETP.GE.AND P0, PT, R6, R237, PT ;  /* 0x000000ed0600720c */ /* 0x000fc40003f06270 */
[C---:B------:R-:W-:Y:S02]  /*4e60*/  ISETP.GE.AND P4, PT, R5.reuse, R240, PT ;  /* 0x000000f00500720c */ /* 0x040fe40003f86270 */
[C---:B------:R-:W-:Y:S02]  /*4e70*/  ISETP.LT.OR P1, PT, R6.reuse, R234, P1 ;  /* 0x000000ea0600720c */ /* 0x040fe40000f21670 */
[CC--:B------:R-:W-:Y:S02]  /*4e80*/  ISETP.LT.OR P6, PT, R6.reuse, R236.reuse, P6 ;  /* 0x000000ec0600720c */ /* 0x0c0fe400037c1670 */
[C---:B------:R-:W-:Y:S02]  /*4e90*/  ISETP.LT.OR P5, PT, R6.reuse, R235, P5 ;  /* 0x000000eb0600720c */ /* 0x040fe40002fa1670 */
[----:B------:R-:W-:Y:S02]  /*4ea0*/  ISETP.LT.OR P0, PT, R6, R233, P0 ;  /* 0x000000e90600720c */ /* 0x000fe40000701670 */
[----:B------:R-:W-:-:S02]  /*4eb0*/  ISETP.LT.OR P4, PT, R5, R236, P4 ;  /* 0x000000ec0500720c */ /* 0x000fc40002781670 */
[----:B------:R-:W-:Y:S02]  /*4ec0*/  FSEL R174, R48, -INF , !P3 ;  /* 0xff80000030ae7808 */ /* 0x000fe40005800000 */
[----:B------:R-:W-:Y:S02]  /*4ed0*/  FSEL R168, R50, -INF , !P2 ;  /* 0xff80000032a87808 */ /* 0x000fe40005000000 */
[----:B------:R-:W-:Y:S02]  /*4ee0*/  FSEL R163, R49, -INF , !P1 ;  /* 0xff80000031a37808 */ /* 0x000fe40004800000 */
[----:B------:R-:W-:Y:S02]  /*4ef0*/  IADD3 R6, R3, 0x41, RZ ;  /* 0x0000004103067810 */ /* 0x000fe40007ffe0ff */
[C---:B------:R-:W-:Y:S02]  /*4f00*/  ISETP.GE.AND P3, PT, R5.reuse, R239, PT ;  /* 0x000000ef0500720c */ /* 0x040fe40003f66270 */
[----:B------:R-:W-:-:S02]  /*4f10*/  ISETP.GE.AND P2, PT, R5, R238, PT ;  /* 0x000000ee0500720c */ /* 0x000fc40003f46270 */
[-C--:B------:R-:W-:Y:S02]  /*4f20*/  ISETP.GE.AND P1, PT, R5, R237.reuse, PT ;  /* 0x000000ed0500720c */ /* 0x080fe40003f26270 */
[----:B------:R-:W-:Y:S02]  /*4f30*/  FSEL R160, R39, -INF , !P5 ;  /* 0xff80000027a07808 */ /* 0x000fe40006800000 */
[----:B------:R-:W-:Y:S02]  /*4f40*/  FSEL R247, R40, -INF , !P4 ;  /* 0xff80000028f77808 */ /* 0x000fe40006000000 */
[C---:B------:R-:W-:Y:S02]  /*4f50*/  ISETP.GE.AND P5, PT, R6.reuse, R238, PT ;  /* 0x000000ee0600720c */ /* 0x040fe40003fa6270 */
[----:B------:R-:W-:Y:S02]  /*4f60*/  ISETP.GE.AND P4, PT, R6, R237, PT ;  /* 0x000000ed0600720c */ /* 0x000fe40003f86270 */
[----:B------:R-:W-:-:S02]  /*4f70*/  ISETP.LT.OR P3, PT, R5, R235, P3 ;  /* 0x000000eb0500720c */ /* 0x000fc40001f61670 */
[C---:B------:R-:W-:Y:S02]  /*4f80*/  ISETP.LT.OR P2, PT, R5.reuse, R234, P2 ;  /* 0x000000ea0500720c */ /* 0x040fe40001741670 */
[----:B------:R-:W-:Y:S02]  /*4f90*/  ISETP.LT.OR P1, PT, R5, R233, P1 ;  /* 0x000000e90500720c */ /* 0x000fe40000f21670 */
[----:B------:R-:W-:Y:S02]  /*4fa0*/  FSEL R161, R51, -INF , !P0 ;  /* 0xff80000033a17808 */ /* 0x000fe40004000000 */
[----:B------:R-:W-:Y:S01]  /*4fb0*/  FSEL R155, R37, -INF , !P6 ;  /* 0xff800000259b7808 */ /* 0x000fe20007000000 */
[----:B------:R-:W-:Y:S01]  /*4fc0*/  HMMA.16816.F32.BF16 R48, R12, R16, R84 ;  /* 0x000000100c30723c */ /* 0x000fe20000041854 */
[----:B------:R-:W-:Y:S02]  /*4fd0*/  IADD3 R5, R3, 0x48, RZ ;  /* 0x0000004803057810 */ /* 0x000fe40007ffe0ff */
[----:B------:R-:W-:-:S02]  /*4fe0*/  ISETP.GE.AND P0, PT, R6, R240, PT ;  /* 0x000000f00600720c */ /* 0x000fc40003f06270 */
[C---:B------:R-:W-:Y:S02]  /*4ff0*/  ISETP.GE.AND P6, PT, R6.reuse, R239, PT ;  /* 0x000000ef0600720c */ /* 0x040fe40003fc6270 */
[C---:B------:R-:W-:Y:S01]  /*5000*/  ISETP.LT.OR P5, PT, R6.reuse, R234, P5 ;  /* 0x000000ea0600720c */ /* 0x040fe20002fa1670 */
[----:B------:R-:W-:Y:S01]  /*5010*/  HMMA.16816.F32.BF16 R36, R8, R16, R164 ;  /* 0x000000100824723c */ /* 0x000fe200000418a4 */
[----:B------:R-:W-:Y:S02]  /*5020*/  ISETP.LT.OR P4, PT, R6, R233, P4 ;  /* 0x000000e90600720c */ /* 0x000fe40002781670 */
[----:B------:R-:W-:Y:S02]  /*5030*/  FSEL R248, R42, -INF , !P3 ;  /* 0xff8000002af87808 */ /* 0x000fe40005800000 */
[----:B------:R-:W-:Y:S02]  /*5040*/  ISETP.GE.AND P3, PT, R5, R240, PT ;  /* 0x000000f00500720c */ /* 0x000fe40003f66270 */
[----:B------:R-:W-:-:S02]  /*5050*/  ISETP.LT.OR P0, PT, R6, R236, P0 ;  /* 0x000000ec0600720c */ /* 0x000fc40000701670 */
[----:B------:R-:W-:Y:S02]  /*5060*/  ISETP.LT.OR P6, PT, R6, R235, P6 ;  /* 0x000000eb0600720c */ /* 0x000fe400037c1670 */
[----:B------:R-:W-:Y:S02]  /*5070*/  FSEL R68, R24, -INF , !P2 ;  /* 0xff80000018447808 */ /* 0x000fe40005000000 */
[----:B------:R-:W-:Y:S02]  /*5080*/  FSEL R69, R26, -INF , !P1 ;  /* 0xff8000001a457808 */ /* 0x000fe40004800000 */
[----:B------:R-:W-:Y:S02]  /*5090*/  IADD3 R6, R3, 0x49, RZ ;  /* 0x0000004903067810 */ /* 0x000fe40007ffe0ff */
[----:B------:R-:W-:Y:S02]  /*50a0*/  FSEL R251, R25, -INF , !P5 ;  /* 0xff80000019fb7808 */ /* 0x000fe40006800000 */
[----:B------:R-:W-:-:S02]  /*50b0*/  FSEL R7, R27, -INF , !P4 ;  /* 0xff8000001b077808 */ /* 0x000fc40006000000 */
[----:B------:R-:W-:Y:S01]  /*50c0*/  HMMA.16816.F32.BF16 R24, R12, R18, R80 ;  /* 0x000000120c18723c */ /* 0x000fe20000041850 */
[----:B------:R-:W-:Y:S01]  /*50d0*/  ISETP.LT.OR P3, PT, R5, R236, P3 ;  /* 0x000000ec0500720c */ /* 0x000fe20001f61670 */
[----:B------:R-:W2:Y:S01]  /*50e0*/  LDSM.16.M88.4 R16, [R216+0x3800] ;  /* 0x00380000d810783b */ /* 0x000ea20000000200 */
[----:B------:R-:W-:Y:S01]  /*50f0*/  FSEL R244, R41, -INF , !P0 ;  /* 0xff80000029f47808 */ /* 0x000fe20004000000 */
[----:B------:R-:W-:-:S04]  /*5100*/  DEPBAR.LE SB0, 0x0 ;  /* 0x000080000000791a */ /* 0x000fc80000000000 */
[C---:B------:R-:W-:Y:S01]  /*5110*/  ISETP.GE.AND P2, PT, R5.reuse, R239, PT ;  /* 0x000000ef0500720c */ /* 0x040fe20003f46270 */
[----:B------:R-:W-:Y:S04]  /*5120*/  STL [R1+0x4], R7 ;  /* 0x0000040701007387 */ /* 0x000fe80000100800 */
[----:B------:R-:W-:Y:S01]  /*5130*/  BAR.SYNC.DEFER_BLOCKING 0x0 ;  /* 0x0000000000007b1d */ /* 0x000fe20000010000 */
[CC--:B------:R-:W-:Y:S02]  /*5140*/  ISETP.GE.AND P1, PT, R5.reuse, R238.reuse, PT ;  /* 0x000000ee0500720c */ /* 0x0c0fe40003f26270 */
[----:B------:R-:W-:Y:S02]  /*5150*/  ISETP.GE.AND P0, PT, R5, R237, PT ;  /* 0x000000ed0500720c */ /* 0x000fe40003f06270 */
[----:B------:R-:W-:-:S02]  /*5160*/  ISETP.GE.AND P5, PT, R6, R238, PT ;  /* 0x000000ee0600720c */ /* 0x000fc40003fa6270 */
[----:B------:R-:W-:Y:S02]  /*5170*/  FSEL R242, R43, -INF , !P6 ;  /* 0xff8000002bf27808 */ /* 0x000fe40007000000 */
[----:B------:R-:W-:Y:S01]  /*5180*/  FSEL R231, R28, -INF , !P3 ;  /* 0xff8000001ce77808 */ /* 0x000fe20005800000 */
[----:B-1----:R-:W-:Y:S01]  /*5190*/  HMMA.16816.F32.BF16 R40, R12, R20, R116 ;  /* 0x000000140c28723c */ /* 0x002fe20000041874 */
[C---:B------:R-:W-:Y:S02]  /*51a0*/  ISETP.GE.AND P6, PT, R6.reuse, R240, PT ;  /* 0x000000f00600720c */ /* 0x040fe40003fc6270 */
[C---:B------:R-:W-:Y:S02]  /*51b0*/  ISETP.GE.AND P4, PT, R6.reuse, R239, PT ;  /* 0x000000ef0600720c */ /* 0x040fe40003f86270 */
[----:B------:R-:W-:Y:S02]  /*51c0*/  ISETP.GE.AND P3, PT, R6, R237, PT ;  /* 0x000000ed0600720c */ /* 0x000fe40003f66270 */
[----:B------:R-:W-:-:S02]  /*51d0*/  ISETP.LT.OR P2, PT, R5, R235, P2 ;  /* 0x000000eb0500720c */ /* 0x000fc40001741670 */
[CC--:B------:R-:W-:Y:S02]  /*51e0*/  ISETP.LT.OR P1, PT, R5.reuse, R234.reuse, P1 ;  /* 0x000000ea0500720c */ /* 0x0c0fe40000f21670 */
[----:B------:R-:W-:Y:S02]  /*51f0*/  ISETP.LT.OR P0, PT, R5, R233, P0 ;  /* 0x000000e90500720c */ /* 0x000fe40000701670 */
[C---:B------:R-:W-:Y:S02]  /*5200*/  ISETP.LT.OR P5, PT, R6.reuse, R234, P5 ;  /* 0x000000ea0600720c */ /* 0x040fe40002fa1670 */
[----:B------:R-:W-:Y:S02]  /*5210*/  IADD3 R5, R3, 0x50, RZ ;  /* 0x0000005003057810 */ /* 0x000fe40007ffe0ff */
[C---:B------:R-:W-:Y:S02]  /*5220*/  ISETP.LT.OR P6, PT, R6.reuse, R236, P6 ;  /* 0x000000ec0600720c */ /* 0x040fe400037c1670 */
[----:B------:R-:W-:-:S02]  /*5230*/  ISETP.LT.OR P4, PT, R6, R235, P4 ;  /* 0x000000eb0600720c */ /* 0x000fc40002781670 */
[----:B------:R-:W-:Y:S02]  /*5240*/  ISETP.LT.OR P3, PT, R6, R233, P3 ;  /* 0x000000e90600720c */ /* 0x000fe40001f61670 */
[----:B------:R-:W-:Y:S02]  /*5250*/  FSEL R232, R30, -INF , !P2 ;  /* 0xff8000001ee87808 */ /* 0x000fe40005000000 */
[----:B------:R-:W-:Y:S02]  /*5260*/  FSEL R252, R32, -INF , !P1 ;  /* 0xff80000020fc7808 */ /* 0x000fe40004800000 */
[----:B------:R-:W-:Y:S02]  /*5270*/  FSEL R6, R34, -INF , !P0 ;  /* 0xff80000022067808 */ /* 0x000fe40004000000 */
[----:B------:R-:W-:Y:S02]  /*5280*/  FSEL R249, R33, -INF , !P5 ;  /* 0xff80000021f97808 */ /* 0x000fe40006800000 */
[C---:B------:R-:W-:Y:S01]  /*5290*/  ISETP.GE.AND P2, PT, R5.reuse, R240, PT ;  /* 0x000000f00500720c */ /* 0x040fe20003f46270 */
[----:B------:R1:W-:Y:S01]  /*52a0*/  STL [R1], R6 ;  /* 0x0000000601007387 */ /* 0x0003e20000100800 */
[----:B------:R-:W-:-:S02]  /*52b0*/  ISETP.GE.AND P1, PT, R5, R239, PT ;  /* 0x000000ef0500720c */ /* 0x000fc40003f26270 */
[C---:B------:R-:W-:Y:S02]  /*52c0*/  ISETP.GE.AND P0, PT, R5.reuse, R238, PT ;  /* 0x000000ee0500720c */ /* 0x040fe40003f06270 */
[C---:B------:R-:W-:Y:S02]  /*52d0*/  ISETP.GE.AND P5, PT, R5.reuse, R237, PT ;  /* 0x000000ed0500720c */ /* 0x040fe40003fa6270 */
[C---:B------:R-:W-:Y:S02]  /*52e0*/  ISETP.LT.OR P2, PT, R5.reuse, R236, P2 ;  /* 0x000000ec0500720c */ /* 0x040fe40001741670 */
[C---:B------:R-:W-:Y:S02]  /*52f0*/  ISETP.LT.OR P1, PT, R5.reuse, R235, P1 ;  /* 0x000000eb0500720c */ /* 0x040fe40000f21670 */
[C---:B------:R-:W-:Y:S02]  /*5300*/  ISETP.LT.OR P0, PT, R5.reuse, R234, P0 ;  /* 0x000000ea0500720c */ /* 0x040fe40000701670 */
[----:B------:R-:W-:-:S02]  /*5310*/  ISETP.LT.OR P5, PT, R5, R233, P5 ;  /* 0x000000e90500720c */ /* 0x000fc40002fa1670 */
[----:B------:R-:W-:Y:S02]  /*5320*/  IADD3 R5, R3, 0x58, RZ ;  /* 0x0000005803057810 */ /* 0x000fe40007ffe0ff */
[----:B------:R-:W-:Y:S02]  /*5330*/  FSEL R83, R35, -INF , !P3 ;  /* 0xff80000023537808 */ /* 0x000fe40005800000 */
[----:B------:R-:W-:Y:S01]  /*5340*/  FSEL R204, R29, -INF , !P6 ;  /* 0xff8000001dcc7808 */ /* 0x000fe20007000000 */
[----:B--2---:R-:W-:Y:S01]  /*5350*/  HMMA.16816.F32.BF16 R32, R8, R16, R184 ;  /* 0x000000100820723c */ /* 0x004fe200000418b8 */
[----:B------:R-:W-:Y:S02]  /*5360*/  FSEL R207, R31, -INF , !P4 ;  /* 0xff8000001fcf7808 */ /* 0x000fe40006000000 */
[----:B------:R-:W-:Y:S02]  /*5370*/  FSEL R205, R48, -INF , !P2 ;  /* 0xff80000030cd7808 */ /* 0x000fe40005000000 */
[----:B-1----:R-:W-:-:S02]  /*5380*/  IADD3 R6, R3, 0x51, RZ ;  /* 0x0000005103067810 */ /* 0x002fc40007ffe0ff */
[----:B------:R-:W-:Y:S01]  /*5390*/  FSEL R211, R50, -INF , !P1 ;  /* 0xff80000032d37808 */ /* 0x000fe20004800000 */
[----:B------:R-:W-:Y:S01]  /*53a0*/  HMMA.16816.F32.BF16 R28, R8, R20, R176 ;  /* 0x00000014081c723c */ /* 0x000fe200000418b0 */
[C---:B------:R-:W-:Y:S02]  /*53b0*/  ISETP.GE.AND P3, PT, R6.reuse, R240, PT ;  /* 0x000000f00600720c */ /* 0x040fe40003f66270 */
[C---:B------:R-:W-:Y:S02]  /*53c0*/  ISETP.GE.AND P6, PT, R6.reuse, R239, PT ;  /* 0x000000ef0600720c */ /* 0x040fe40003fc6270 */
[C---:B------:R-:W-:Y:S02]  /*53d0*/  ISETP.GE.AND P4, PT, R6.reuse, R238, PT ;  /* 0x000000ee0600720c */ /* 0x040fe40003f86270 */
[----:B------:R-:W-:Y:S02]  /*53e0*/  ISETP.GE.AND P2, PT, R6, R237, PT ;  /* 0x000000ed0600720c */ /* 0x000fe40003f46270 */
[----:B------:R-:W-:-:S02]  /*53f0*/  ISETP.GE.AND P1, PT, R5, R240, PT ;  /* 0x000000f00500720c */ /* 0x000fc40003f26270 */
[C---:B------:R-:W-:Y:S02]  /*5400*/  ISETP.LT.OR P3, PT, R6.reuse, R236, P3 ;  /* 0x000000ec0600720c */ /* 0x040fe40001f61670 */
[C---:B------:R-:W-:Y:S02]  /*5410*/  ISETP.LT.OR P6, PT, R6.reuse, R235, P6 ;  /* 0x000000eb0600720c */ /* 0x040fe400037c1670 */
[C---:B------:R-:W-:Y:S02]  /*5420*/  ISETP.LT.OR P4, PT, R6.reuse, R234, P4 ;  /* 0x000000ea0600720c */ /* 0x040fe40002781670 */
[----:B------:R-:W-:Y:S02]  /*5430*/  ISETP.LT.OR P2, PT, R6, R233, P2 ;  /* 0x000000e90600720c */ /* 0x000fe40001741670 */
[----:B------:R-:W-:Y:S02]  /*5440*/  ISETP.LT.OR P1, PT, R5, R236, P1 ;  /* 0x000000ec0500720c */ /* 0x000fe40000f21670 */
[----:B------:R-:W-:-:S02]  /*5450*/  IADD3 R6, R3, 0x59, RZ ;  /* 0x0000005903067810 */ /* 0x000fc40007ffe0ff */
[----:B------:R-:W-:Y:S02]  /*5460*/  FSEL R245, R36, -INF , !P0 ;  /* 0xff80000024f57808 */ /* 0x000fe40004000000 */
[----:B------:R-:W-:Y:S02]  /*5470*/  FSEL R250, R38, -INF , !P5 ;  /* 0xff80000026fa7808 */ /* 0x000fe40006800000 */
[----:B------:R-:W-:Y:S02]  /*5480*/  FSEL R200, R49, -INF , !P3 ;  /* 0xff80000031c87808 */ /* 0x000fe40005800000 */
[----:B------:R-:W-:Y:S02]  /*5490*/  FSEL R203, R51, -INF , !P6 ;  /* 0xff80000033cb7808 */ /* 0x000fe40007000000 */
[----:B------:R-:W-:Y:S02]  /*54a0*/  FSEL R210, R37, -INF , !P4 ;  /* 0xff80000025d27808 */ /* 0x000fe40006000000 */
[----:B------:R-:W-:-:S02]  /*54b0*/  FSEL R246, R39, -INF , !P2 ;  /* 0xff80000027f67808 */ /* 0x000fc40005000000 */
[----:B------:R-:W-:Y:S01]  /*54c0*/  FSEL R178, R24, -INF , !P1 ;  /* 0xff80000018b27808 */ /* 0x000fe20004800000 */
[----:B------:R-:W-:Y:S01]  /*54d0*/  HMMA.16816.F32.BF16 R36, R12, R16, R124 ;  /* 0x000000100c24723c */ /* 0x000fe2000004187c */
[C---:B------:R-:W-:Y:S02]  /*54e0*/  ISETP.GE.AND P0, PT, R5.reuse, R239, PT ;  /* 0x000000ef0500720c */ /* 0x040fe40003f06270 */
[C---:B------:R-:W-:Y:S02]  /*54f0*/  ISETP.GE.AND P5, PT, R5.reuse, R238, PT ;  /* 0x000000ee0500720c */ /* 0x040fe40003fa6270 */
[----:B------:R-:W-:Y:S02]  /*5500*/  ISETP.GE.AND P3, PT, R5, R237, PT ;  /* 0x000000ed0500720c */ /* 0x000fe40003f66270 */
[C---:B------:R-:W-:Y:S02]  /*5510*/  ISETP.GE.AND P4, PT, R6.reuse, R240, PT ;  /* 0x000000f00600720c */ /* 0x040fe40003f86270 */
[----:B------:R-:W-:-:S02]  /*5520*/  ISETP.GE.AND P2, PT, R6, R239, PT ;  /* 0x000000ef0600720c */ /* 0x000fc40003f46270 */
[C---:B------:R-:W-:Y:S02]  /*5530*/  ISETP.GE.AND P6, PT, R6.reuse, R238, PT ;  /* 0x000000ee0600720c */ /* 0x040fe40003fc6270 */
[C---:B------:R-:W-:Y:S02]  /*5540*/  ISETP.GE.AND P1, PT, R6.reuse, R237, PT ;  /* 0x000000ed0600720c */ /* 0x040fe40003f26270 */
[C---:B------:R-:W-:Y:S02]  /*5550*/  ISETP.LT.OR P0, PT, R5.reuse, R235, P0 ;  /* 0x000000eb0500720c */ /* 0x040fe40000701670 */
[C---:B------:R-:W-:Y:S02]  /*5560*/  ISETP.LT.OR P5, PT, R5.reuse, R234, P5 ;  /* 0x000000ea0500720c */ /* 0x040fe40002fa1670 */
[----:B------:R-:W-:Y:S02]  /*5570*/  ISETP.LT.OR P3, PT, R5, R233, P3 ;  /* 0x000000e90500720c */ /* 0x000fe40001f61670 */
[----:B------:R-:W-:-:S02]  /*5580*/  ISETP.LT.OR P4, PT, R6, R236, P4 ;  /* 0x000000ec0600720c */ /* 0x000fc40002781670 */
[C---:B------:R-:W-:Y:S02]  /*5590*/  ISETP.LT.OR P2, PT, R6.reuse, R235, P2 ;  /* 0x000000eb0600720c */ /* 0x040fe40001741670 */
[C---:B------:R-:W-:Y:S02]  /*55a0*/  ISETP.LT.OR P6, PT, R6.reuse, R234, P6 ;  /* 0x000000ea0600720c */ /* 0x040fe400037c1670 */
[----:B------:R-:W-:Y:S02]  /*55b0*/  ISETP.LT.OR P1, PT, R6, R233, P1 ;  /* 0x000000e90600720c */ /* 0x000fe40000f21670 */
[C---:B------:R-:W-:Y:S02]  /*55c0*/  IADD3 R5, R3.reuse, 0x60, RZ ;  /* 0x0000006003057810 */ /* 0x040fe40007ffe0ff */
[----:B------:R-:W-:Y:S02]  /*55d0*/  IADD3 R6, R3, 0x61, RZ ;  /* 0x0000006103067810 */ /* 0x000fe40007ffe0ff */
[----:B------:R-:W-:-:S02]  /*55e0*/  FSEL R201, R26, -INF , !P0 ;  /* 0xff8000001ac97808 */ /* 0x000fc40004000000 */
[----:B------:R-:W-:Y:S02]  /*55f0*/  FSEL R208, R44, -INF , !P5 ;  /* 0xff8000002cd07808 */ /* 0x000fe40006800000 */
[----:B------:R-:W-:Y:S02]  /*5600*/  FSEL R243, R46, -INF , !P3 ;  /* 0xff8000002ef37808 */ /* 0x000fe40005800000 */
[----:B------:R-:W-:Y:S02]  /*5610*/  FSEL R206, R45, -INF , !P6 ;  /* 0xff8000002dce7808 */ /* 0x000fe40007000000 */
[----:B------:R-:W-:Y:S02]  /*5620*/  FSEL R176, R25, -INF , !P4 ;  /* 0xff80000019b07808 */ /* 0x000fe40006000000 */
[C---:B------:R-:W-:Y:S02]  /*5630*/  ISETP.GE.AND P0, PT, R5.reuse, R240, PT ;  /* 0x000000f00500720c */ /* 0x040fe40003f06270 */
[----:B------:R-:W-:-:S02]  /*5640*/  ISETP.GE.AND P5, PT, R5, R239, PT ;  /* 0x000000ef0500720c */ /* 0x000fc40003fa6270 */
[C---:B------:R-:W-:Y:S02]  /*5650*/  ISETP.GE.AND P3, PT, R5.reuse, R238, PT ;  /* 0x000000ee0500720c */ /* 0x040fe40003f66270 */
[C---:B------:R-:W-:Y:S02]  /*5660*/  ISETP.GE.AND P6, PT, R5.reuse, R237, PT ;  /* 0x000000ed0500720c */ /* 0x040fe40003fc6270 */
[----:B------:R-:W-:Y:S02]  /*5670*/  ISETP.GE.AND P4, PT, R6, R240, PT ;  /* 0x000000f00600720c */ /* 0x000fe40003f86270 */
[C---:B------:R-:W-:Y:S02]  /*5680*/  ISETP.LT.OR P0, PT, R5.reuse, R236, P0 ;  /* 0x000000ec0500720c */ /* 0x040fe40000701670 */
[C---:B------:R-:W-:Y:S02]  /*5690*/  ISETP.LT.OR P5, PT, R5.reuse, R235, P5 ;  /* 0x000000eb0500720c */ /* 0x040fe40002fa1670 */
[----:B------:R-:W-:-:S02]  /*56a0*/  ISETP.LT.OR P3, PT, R5, R234, P3 ;  /* 0x000000ea0500720c */ /* 0x000fc40001f61670 */
[----:B------:R-:W-:Y:S02]  /*56b0*/  ISETP.LT.OR P6, PT, R5, R233, P6 ;  /* 0x000000e90500720c */ /* 0x000fe400037c1670 */
[----:B------:R-:W-:Y:S02]  /*56c0*/  ISETP.LT.OR P4, PT, R6, R236, P4 ;  /* 0x000000ec0600720c */ /* 0x000fe40002781670 */
[----:B------:R-:W-:Y:S02]  /*56d0*/  IADD3 R5, R3, 0x70, RZ ;  /* 0x0000007003057810 */ /* 0x000fe40007ffe0ff */
[----:B------:R-:W-:Y:S02]  /*56e0*/  FSEL R195, R27, -INF , !P2 ;  /* 0xff8000001bc37808 */ /* 0x000fe40005000000 */
[----:B------:R-:W-:Y:S01]  /*56f0*/  FSEL R186, R42, -INF , !P5 ;  /* 0xff8000002aba7808 */ /* 0x000fe20006800000 */
[----:B------:R-:W-:Y:S01]  /*5700*/  HMMA.16816.F32.BF16 R24, R8, R22, R188 ;  /* 0x000000160818723c */ /* 0x000fe200000418bc */
[----:B------:R-:W-:-:S02]  /*5710*/  FSEL R202, R28, -INF , !P3 ;  /* 0xff8000001cca7808 */ /* 0x000fc40005800000 */
[----:B------:R-:W-:Y:S02]  /*5720*/  FSEL R209, R30, -INF , !P6 ;  /* 0xff8000001ed17808 */ /* 0x000fe40007000000 */
[----:B------:R-:W-:Y:S02]  /*5730*/  FSEL R159, R41, -INF , !P4 ;  /* 0xff800000299f7808 */ /* 0x000fe40006000000 */
[----:B------:R-:W-:Y:S01]  /*5740*/  ISETP.GE.AND P2, PT, R6, R238, PT ;  /* 0x000000ee0600720c */ /* 0x000fe20003f46270 */
[----:B------:R-:W-:Y:S01]  /*5750*/  HMMA.16816.F32.BF16 R20, R12, R22, R148 ;  /* 0x000000160c14723c */ /* 0x000fe20000041894 */
[C---:B------:R-:W-:Y:S02]  /*5760*/  ISETP.GE.AND P5, PT, R5.reuse, R240, PT ;  /* 0x000000f00500720c */ /* 0x040fe40003fa6270 */
[C---:B------:R-:W-:Y:S02]  /*5770*/  ISETP.GE.AND P3, PT, R5.reuse, R239, PT ;  /* 0x000000ef0500720c */ /* 0x040fe40003f66270 */
[----:B------:R-:W-:-:S02]  /*5780*/  ISETP.GE.AND P6, PT, R5, R238, PT ;  /* 0x000000ee0500720c */ /* 0x000fc40003fc6270 */
[C---:B------:R-:W-:Y:S01]  /*5790*/  ISETP.GE.AND P4, PT, R5.reuse, R237, PT ;  /* 0x000000ed0500720c */ /* 0x040fe20003f86270 */
[-C--:B------:R-:W-:Y:S01]  /*57a0*/  HMMA.16816.F32.BF16 R8, R8, R18.reuse, R196 ;  /* 0x000000120808723c */ /* 0x080fe200000418c4 */
[----:B------:R-:W-:Y:S02]  /*57b0*/  ISETP.LT.OR P2, PT, R6, R234, P2 ;  /* 0x000000ea0600720c */ /* 0x000fe40001741670 */
[C---:B------:R-:W-:Y:S02]  /*57c0*/  ISETP.LT.OR P5, PT, R5.reuse, R236, P5 ;  /* 0x000000ec0500720c */ /* 0x040fe40002fa1670 */
[C---:B------:R-:W-:Y:S02]  /*57d0*/  ISETP.LT.OR P3, PT, R5.reuse, R235, P3 ;  /* 0x000000eb0500720c */ /* 0x040fe40001f61670 */
[C---:B------:R-:W-:Y:S01]  /*57e0*/  ISETP.LT.OR P6, PT, R5.reuse, R234, P6 ;  /* 0x000000ea0500720c */ /* 0x040fe200037c1670 */
[----:B------:R-:W-:Y:S01]  /*57f0*/  HMMA.16816.F32.BF16 R12, R12, R18, R128 ;  /* 0x000000120c0c723c */ /* 0x000fe20000041880 */
[----:B------:R-:W-:-:S02]  /*5800*/  ISETP.LT.OR P4, PT, R5, R233, P4 ;  /* 0x000000e90500720c */ /* 0x000fc40002781670 */
[----:B------:R-:W-:Y:S02]  /*5810*/  IADD3 R5, R3, 0x71, RZ ;  /* 0x0000007103057810 */ /* 0x000fe40007ffe0ff */
[----:B------:R-:W-:Y:S02]  /*5820*/  FSEL R230, R47, -INF , !P1 ;  /* 0xff8000002fe67808 */ /* 0x000fe40004800000 */
[----:B------:R-:W-:Y:S02]  /*5830*/  FSEL R167, R40, -INF , !P0 ;  /* 0xff80000028a77808 */ /* 0x000fe40004000000 */
[----:B------:R-:W-:Y:S02]  /*5840*/  FSEL R185, R29, -INF , !P2 ;  /* 0xff8000001db97808 */ /* 0x000fe40005000000 */
[C---:B------:R-:W-:Y:S02]  /*5850*/  ISETP.GE.AND P1, PT, R6.reuse, R239, PT ;  /* 0x000000ef0600720c */ /* 0x040fe40003f26270 */
[----:B------:R-:W-:-:S02]  /*5860*/  ISETP.GE.AND P0, PT, R6, R237, PT ;  /* 0x000000ed0600720c */ /* 0x000fc40003f06270 */
[C---:B------:R-:W-:Y:S02]  /*5870*/  ISETP.GE.AND P2, PT, R5.reuse, R240, PT ;  /* 0x000000f00500720c */ /* 0x040fe40003f46270 */
[C---:B------:R-:W-:Y:S02]  /*5880*/  ISETP.LT.OR P1, PT, R6.reuse, R235, P1 ;  /* 0x000000eb0600720c */ /* 0x040fe40000f21670 */
[----:B------:R-:W-:Y:S02]  /*5890*/  ISETP.LT.OR P0, PT, R6, R233, P0 ;  /* 0x000000e90600720c */ /* 0x000fe40000701670 */
[----:B------:R-:W-:Y:S02]  /*58a0*/  ISETP.LT.OR P2, PT, R5, R236, P2 ;  /* 0x000000ec0500720c */ /* 0x000fe40001741670 */
        /* <DEDUP_REMOVED lines=10> */
[C---:B------:R-:W-:Y:S02]  /*5950*/  ISETP.GE.AND P2, PT, R5.reuse, R237, PT ;  /* 0x000000ed0500720c */ /* 0x040fe40003f46270 */
[C---:B------:R-:W-:Y:S02]  /*5960*/  ISETP.LT.OR P5, PT, R6.reuse, R234, P5 ;  /* 0x000000ea0600720c */ /* 0x040fe40002fa1670 */
[----:B------:R-:W-:Y:S02]  /*5970*/  ISETP.LT.OR P3, PT, R6, R233, P3 ;  /* 0x000000e90600720c */ /* 0x000fe40001f61670 */
[----:B------:R-:W-:-:S02]  /*5980*/  ISETP.LT.OR P6, PT, R5, R235, P6 ;  /* 0x000000eb0500720c */ /* 0x000fc400037c1670 */
[C---:B------:R-:W-:Y:S02]  /*5990*/  ISETP.LT.OR P4, PT, R5.reuse, R234, P4 ;  /* 0x000000ea0500720c */ /* 0x040fe40002781670 */
[----:B------:R-:W-:Y:S02]  /*59a0*/  ISETP.LT.OR P2, PT, R5, R233, P2 ;  /* 0x000000e90500720c */ /* 0x000fe40001741670 */
[----:B------:R-:W-:Y:S02]  /*59b0*/  IADD3 R5, R3, 0x69, RZ ;  /* 0x0000006903057810 */ /* 0x000fe40007ffe0ff */
[----:B------:R-:W-:Y:S02]  /*59c0*/  FSEL R150, R39, -INF , !P6 ;  /* 0xff80000027967808 */ /* 0x000fe40007000000 */
[----:B------:R-:W-:Y:S02]  /*59d0*/  FSEL R164, R24, -INF , !P5 ;  /* 0xff80000018a47808 */ /* 0x000fe40006800000 */
[----:B------:R-:W-:-:S02]  /*59e0*/  FSEL R187, R26, -INF , !P3 ;  /* 0xff8000001abb7808 */ /* 0x000fc40005800000 */
[----:B------:R-:W-:Y:S02]  /*59f0*/  FSEL R165, R33, -INF , !P4 ;  /* 0xff80000021a57808 */ /* 0x000fe40006000000 */
[----:B------:R-:W-:Y:S02]  /*5a00*/  FSEL R189, R31, -INF , !P0 ;  /* 0xff8000001fbd7808 */ /* 0x000fe40004000000 */
[C---:B------:R-:W-:Y:S02]  /*5a10*/  ISETP.GE.AND P6, PT, R5.reuse, R240, PT ;  /* 0x000000f00500720c */ /* 0x040fe40003fc6270 */
[C---:B------:R-:W-:Y:S02]  /*5a20*/  ISETP.GE.AND P3, PT, R5.reuse, R239, PT ;  /* 0x000000ef0500720c */ /* 0x040fe40003f66270 */
[C---:B------:R-:W-:Y:S02]  /*5a30*/  ISETP.GE.AND P5, PT, R5.reuse, R238, PT ;  /* 0x000000ee0500720c */ /* 0x040fe40003fa6270 */
[----:B------:R-:W-:-:S02]  /*5a40*/  ISETP.GE.AND P4, PT, R5, R237, PT ;  /* 0x000000ed0500720c */ /* 0x000fc40003f86270 */
[C---:B------:R-:W-:Y:S02]  /*5a50*/  ISETP.GE.AND P0, PT, R6.reuse, R239, PT ;  /* 0x000000ef0600720c */ /* 0x040fe40003f06270 */
[C---:B------:R-:W-:Y:S02]  /*5a60*/  ISETP.LT.OR P6, PT, R5.reuse, R236, P6 ;  /* 0x000000ec0500720c */ /* 0x040fe400037c1670 */
[C---:B------:R-:W-:Y:S02]  /*5a70*/  ISETP.LT.OR P3, PT, R5.reuse, R235, P3 ;  /* 0x000000eb0500720c */ /* 0x040fe40001f61670 */
[C---:B------:R-:W-:Y:S02]  /*5a80*/  ISETP.LT.OR P5, PT, R5.reuse, R234, P5 ;  /* 0x000000ea0500720c */ /* 0x040fe40002fa1670 */
[----:B------:R-:W-:Y:S02]  /*5a90*/  ISETP.LT.OR P4, PT, R5, R233, P4 ;  /* 0x000000e90500720c */ /* 0x000fe40002781670 */
[----:B------:R-:W-:-:S02]  /*5aa0*/  ISETP.LT.OR P0, PT, R6, R235, P0 ;  /* 0x000000eb0600720c */ /* 0x000fc40000701670 */
[C---:B------:R-:W-:Y:S02]  /*5ab0*/  IADD3 R5, R3.reuse, 0x78, RZ ;  /* 0x0000007803057810 */ /* 0x040fe40007ffe0ff */
[----:B------:R-:W-:Y:S02]  /*5ac0*/  IADD3 R3, R3, 0x79, RZ ;  /* 0x0000007903037810 */ /* 0x000fe40007ffe0ff */
[----:B------:R-:W-:Y:S02]  /*5ad0*/  FSEL R157, R22, -INF , !P0 ;  /* 0xff800000169d7808 */ /* 0x000fe40004000000 */
[----:B------:R-:W-:Y:S02]  /*5ae0*/  ISETP.GE.AND P0, PT, R3, R238, PT ;  /* 0x000000ee0300720c */ /* 0x000fe40003f06270 */
[----:B------:R-:W-:Y:S02]  /*5af0*/  FSEL R171, R43, -INF , !P1 ;  /* 0xff8000002bab7808 */ /* 0x000fe40004800000 */
[----:B------:R-:W-:-:S02]  /*5b00*/  ISETP.LT.OR P0, PT, R3, R234, P0 ;  /* 0x000000ea0300720c */ /* 0x000fc40000701670 */
[C---:B------:R-:W-:Y:S02]  /*5b10*/  ISETP.GE.AND P1, PT, R6.reuse, R240, PT ;  /* 0x000000f00600720c */ /* 0x040fe40003f26270 */
[----:B------:R-:W-:Y:S02]  /*5b20*/  FSEL R162, R9, -INF , !P0 ;  /* 0xff80000009a27808 */ /* 0x000fe40004000000 */
[C---:B------:R-:W-:Y:S02]  /*5b30*/  ISETP.GE.AND P0, PT, R3.reuse, R237, PT ;  /* 0x000000ed0300720c */ /* 0x040fe40003f06270 */
[----:B------:R-:W-:Y:S02]  /*5b40*/  ISETP.LT.OR P1, PT, R6, R236, P1 ;  /* 0x000000ec0600720c */ /* 0x000fe40000f21670 */
[----:B------:R-:W-:Y:S02]  /*5b50*/  ISETP.LT.OR P0, PT, R3, R233, P0 ;  /* 0x000000e90300720c */ /* 0x000fe40000701670 */
[----:B------:R-:W-:-:S02]  /*5b60*/  FSEL R179, R35, -INF , !P2 ;  /* 0xff80000023b37808 */ /* 0x000fc40005000000 */
[----:B------:R-:W-:Y:S02]  /*5b70*/  FSEL R153, R20, -INF , !P1 ;  /* 0xff80000014997808 */ /* 0x000fe40004800000 */
[C---:B------:R-:W-:Y:S02]  /*5b80*/  ISETP.GE.AND P2, PT, R5.reuse, R238, PT ;  /* 0x000000ee0500720c */ /* 0x040fe40003f46270 */
[----:B------:R-:W-:Y:S02]  /*5b90*/  ISETP.GE.AND P1, PT, R5, R237, PT ;  /* 0x000000ed0500720c */ /* 0x000fe40003f26270 */
[----:B------:R-:W-:Y:S02]  /*5ba0*/  FSEL R166, R11, -INF , !P0 ;  /* 0xff8000000ba67808 */ /* 0x000fe40004000000 */
[----:B------:R-:W-:Y:S02]  /*5bb0*/  PLOP3.LUT P0, PT, PT, PT, UP0, 0x80, 0x0 ;  /* 0x000000000000781c */ /* 0x000fe40003f0f008 */
[----:B------:R-:W-:-:S02]  /*5bc0*/  ISETP.LT.OR P2, PT, R5, R234, P2 ;  /* 0x000000ea0500720c */ /* 0x000fc40001741670 */
[----:B------:R-:W-:Y:S02]  /*5bd0*/  ISETP.LT.OR P1, PT, R5, R233, P1 ;  /* 0x000000e90500720c */ /* 0x000fe40000f21670 */
[----:B------:R-:W-:Y:S02]  /*5be0*/  FSEL R148, R25, -INF , !P5 ;  /* 0xff80000019947808 */ /* 0x000fe40006800000 */
[----:B------:R-:W-:Y:S02]  /*5bf0*/  FSEL R177, R27, -INF , !P4 ;  /* 0xff8000001bb17808 */ /* 0x000fe40006000000 */
[----:B------:R-:W-:Y:S02]  /*5c00*/  FSEL R128, R8, -INF , !P2 ;  /* 0xff80000008807808 */ /* 0x000fe40005000000 */
[----:B------:R-:W-:Y:S02]  /*5c10*/  FSEL R169, R10, -INF , !P1 ;  /* 0xff8000000aa97808 */ /* 0x000fe40004800000 */
[----:B------:R-:W-:-:S02]  /*5c20*/  ISETP.GE.AND P5, PT, R5, R240, PT ;  /* 0x000000f00500720c */ /* 0x000fc40003fa6270 */
[----:B------:R-:W-:Y:S02]  /*5c30*/  ISETP.GE.AND P4, PT, R3, R240, PT ;  /* 0x000000f00300720c */ /* 0x000fe40003f86270 */
[-C--:B------:R-:W-:Y:S02]  /*5c40*/  ISETP.GE.AND P2, PT, R5, R239.reuse, PT ;  /* 0x000000ef0500720c */ /* 0x080fe40003f46270 */
[----:B------:R-:W-:Y:S02]  /*5c50*/  ISETP.GE.AND P1, PT, R3, R239, PT ;  /* 0x000000ef0300720c */ /* 0x000fe40003f26270 */
[CC--:B------:R-:W-:Y:S02]  /*5c60*/  ISETP.LT.OR P5, PT, R5.reuse, R236.reuse, P5 ;  /* 0x000000ec0500720c */ /* 0x0c0fe40002fa1670 */
[----:B------:R-:W-:Y:S02]  /*5c70*/  ISETP.LT.OR P2, PT, R5, R235, P2 ;  /* 0x000000eb0500720c */ /* 0x000fe40001741670 */
[----:B------:R-:W-:-:S02]  /*5c80*/  ISETP.LT.OR P4, PT, R3, R236, P4 ;  /* 0x000000ec0300720c */ /* 0x000fc40002781670 */
[----:B------:R-:W-:Y:S02]  /*5c90*/  ISETP.LT.OR P1, PT, R3, R235, P1 ;  /* 0x000000eb0300720c */ /* 0x000fe40000f21670 */
[----:B------:R-:W-:Y:S02]  /*5ca0*/  FSEL R154, R21, -INF , !P6 ;  /* 0xff800000159a7808 */ /* 0x000fe40007000000 */
[----:B------:R-:W-:Y:S02]  /*5cb0*/  FSEL R158, R23, -INF , !P3 ;  /* 0xff800000179e7808 */ /* 0x000fe40005800000 */
[----:B------:R-:W-:Y:S02]  /*5cc0*/  FSEL R125, R12, -INF , !P5 ;  /* 0xff8000000c7d7808 */ /* 0x000fe40006800000 */
[----:B------:R-:W-:Y:S02]  /*5cd0*/  FSEL R127, R14, -INF , !P2 ;  /* 0xff8000000e7f7808 */ /* 0x000fe40005000000 */
[----:B------:R-:W-:-:S02]  /*5ce0*/  FSEL R124, R13, -INF , !P4 ;  /* 0xff8000000d7c7808 */ /* 0x000fc40006000000 */
[----:B------:R-:W-:Y:S01]  /*5cf0*/  FSEL R126, R15, -INF , !P1 ;  /* 0xff8000000f7e7808 */ /* 0x000fe20004800000 */
[----:B------:R-:W-:Y:S05]  /*5d00*/  @!P0 BRA `(.L_x_495) ;  /* 0x0000028000008947 */ /* 0x000fea0003800000 */
[----:B------:R-:W2:Y:S01]  /*5d10*/  LDL.64 R102, [R1+0x68] ;  /* 0x0000680001667983 */ /* 0x000ea20000100a00 */
[----:B------:R-:W-:Y:S01]  /*5d20*/  UIADD3 UR12, UR8, -0x2, URZ ;  /* 0xfffffffe080c7890 */ /* 0x000fe2000fffe03f */
[----:B------:R-:W-:Y:S02]  /*5d30*/  IMAD.MOV.U32 R70, RZ, RZ, c[0x0][0x19c] ;  /* 0x00006700ff467624 */ /* 0x000fe400078e00ff */
[----:B------:R-:W-:Y:S01]  /*5d40*/  IMAD.U32 R3, RZ, RZ, UR6 ;  /* 0x00000006ff037e24 */ /* 0x000fe2000f8e00ff */
[----:B------:R-:W-:Y:S02]  /*5d50*/  USHF.R.S32.HI UR7, URZ, 0x1f, UR12 ;  /* 0x0000001f3f077899 */ /* 0x000fe4000801140c */
[----:B------:R-:W-:Y:S01]  /*5d60*/  UIMAD UR20, UR20, UR12, URZ ;  /* 0x0000000c141472a4 */ /* 0x000fe2000f8e023f */
[----:B------:R-:W-:Y:S01]  /*5d70*/  IMAD.U32 R6, RZ, RZ, UR12 ;  /* 0x0000000cff067e24 */ /* 0x000fe2000f8e00ff */
[----:B------:R-:W-:Y:S01]  /*5d80*/  USHF.L.U32 UR12, UR6, 0x5, URZ ;  /* 0x00000005060c7899 */ /* 0x000fe2000800063f */
[----:B------:R-:W-:Y:S01]  /*5d90*/  SHF.L.U64.HI R3, R3, 0x5, R70 ;  /* 0x0000000503037819 */ /* 0x000fe20000010246 */
[----:B------:R-:W-:Y:S01]  /*5da0*/  UIMAD UR7, UR7, UR22, UR20 ;  /* 0x00000016070772a4 */ /* 0x000fe2000f8e0214 */
[----:B--2---:R-:W-:-:S05]  /*5db0*/  IMAD.WIDE.U32 R6, R6, UR22, R102 ;  /* 0x0000001606067c25 */ /* 0x004fca000f8e0066 */
[----:B------:R-:W-:Y:S02]  /*5dc0*/  IADD3 R5, R7, UR7, RZ ;  /* 0x0000000707057c10 */ /* 0x000fe4000fffe0ff */
[----:B------:R-:W-:-:S04]  /*5dd0*/  LEA R8, P1, R6, c[0x0][0x168], 0x1 ;  /* 0x00005a0006087a11 */ /* 0x000fc800078208ff */
[----:B------:R-:W-:Y:S02]  /*5de0*/  LEA.HI.X R9, R6, c[0x0][0x16c], R5, 0x1, P1 ;  /* 0x00005b0006097a11 */ /* 0x000fe400008f0c05 */
[----:B------:R-:W-:-:S03]  /*5df0*/  IADD3 R6, P1, R8, UR12, RZ ;  /* 0x0000000c08067c10 */ /* 0x000fc6000ff3e0ff */
[----:B------:R-:W-:Y:S01]  /*5e00*/  @!PT LDS RZ, [RZ] ;  /* 0x00000000fffff984 */ /* 0x000fe20000000800 */
[----:B------:R-:W-:Y:S01]  /*5e10*/  @!PT LDS RZ, [RZ] ;  /* 0x00000000fffff984 */ /* 0x000fe20000000800 */
[----:B------:R-:W-:Y:S01]  /*5e20*/  @!PT LDS RZ, [RZ] ;  /* 0x00000000fffff984 */ /* 0x000fe20000000800 */
[----:B------:R1:W-:Y:S02]  /*5e30*/  LDGSTS.E.BYPASS.LTC128B.128 [R241+0x4000], [R8.64] ;  /* 0x0400000008f17fae */ /* 0x0003e4000b901d52 */
[----:B------:R-:W-:Y:S01]  /*5e40*/  IMAD.X R7, R3, 0x1, R9, P1 ;  /* 0x0000000103077824 */ /* 0x000fe200008e0609 */
[----:B------:R-:W-:-:S04]  /*5e50*/  IADD3 R16, P1, R6, UR12, RZ ;  /* 0x0000000c06107c10 */ /* 0x000fc8000ff3e0ff */
[----:B------:R2:W-:Y:S01]  /*5e60*/  LDGSTS.E.BYPASS.LTC128B.128 [R241+0x4800], [R6.64] ;  /* 0x0480000006f17fae */ /* 0x0005e2000b901d52 */
        /* <DEDUP_REMOVED lines=9> */
[----:B------:R-:W-:-:S05]  /*5f00*/  IMAD.X R11, R13, 0x1, R3, P1 ;  /* 0x000000010d0b7824 */ /* 0x000fca00008e0603 */
[----:B------:R3:W-:Y:S01]  /*5f10*/  LDGSTS.E.BYPASS.LTC128B.128 [R241+0x6800], [R10.64] ;  /* 0x068000000af17fae */ /* 0x0007e2000b901d52 */
[----:B--2---:R-:W-:-:S05]  /*5f20*/  IADD3 R6, P1, R10, UR12, RZ ;  /* 0x0000000c0a067c10 */ /* 0x004fca000ff3e0ff */
[----:B------:R-:W-:Y:S01]  /*5f30*/  IMAD.X R7, R11, 0x1, R3, P1 ;  /* 0x000000010b077824 */ /* 0x000fe200008e0603 */
[----:B-1----:R-:W-:-:S04]  /*5f40*/  IADD3 R8, P1, R6, UR12, RZ ;  /* 0x0000000c06087c10 */ /* 0x002fc8000ff3e0ff */
[----:B------:R3:W-:Y:S01]  /*5f50*/  LDGSTS.E.BYPASS.LTC128B.128 [R241+0x7000], [R6.64] ;  /* 0x0700000006f17fae */ /* 0x0007e2000b901d52 */
[----:B------:R-:W-:-:S05]  /*5f60*/  IMAD.X R9, R7, 0x1, R3, P1 ;  /* 0x0000000107097824 */ /* 0x000fca00008e0603 */
[----:B------:R3:W-:Y:S04]  /*5f70*/  LDGSTS.E.BYPASS.LTC128B.128 [R241+0x7800], [R8.64] ;  /* 0x0780000008f17fae */ /* 0x0007e8000b901d52 */
[----:B------:R-:W0:Y:S02]  /*5f80*/  LDGDEPBAR ;  /* 0x00000000000079af */ /* 0x000e240000000000 */
.L_x_495:
[----:B------:R-:W-:Y:S01]  /*5f90*/  STL [R1+0xc8], R228 ;  /* 0x0000c8e401007387 */ /* 0x000fe20000100800 */
[----:B------:R-:W-:Y:S01]  /*5fa0*/  MOV R130, R69 ;  /* 0x0000004500827202 */ /* 0x000fe20000000f00 */
[----:B------:R-:W-:Y:S02]  /*5fb0*/  IMAD.MOV.U32 R151, RZ, RZ, R68 ;  /* 0x000000ffff977224 */ /* 0x000fe400078e0044 */
[----:B------:R1:W-:Y:S04]  /*5fc0*/  STL [R1+0xc4], R227 ;  /* 0x0000c4e301007387 */ /* 0x0003e80000100800 */
[----:B-1----:R-:W2:Y:S04]  /*5fd0*/  LDL.LU R227, [R1+0x4] ;  /* 0x0000040001e37983 */ /* 0x002ea80000300800 */
[----:B------:R1:W-:Y:S04]  /*5fe0*/  STL [R1+0xc0], R226 ;  /* 0x0000c0e201007387 */ /* 0x0003e80000100800 */
[----:B-1----:R-:W4:Y:S01]  /*5ff0*/  LDL.LU R226, [R1] ;  /* 0x0000000001e27983 */ /* 0x002f220000300800 */
[----:B------:R-:W-:Y:S01]  /*6000*/  FMNMX.FTZ R3, R65, R64, !PT ;  /* 0x0000004041037209 */ /* 0x000fe20007810000 */
[----:B------:R-:W-:-:S02]  /*6010*/  IMAD.SHL.U32 R212, R0, 0x2, RZ ;  /* 0x0000000200d47824 */ /* 0x000fc400078e00ff */
[----:B------:R-:W-:Y:S01]  /*6020*/  STL [R1+0xbc], R225 ;  /* 0x0000bce101007387 */ /* 0x000fe20000100800 */
[----:B------:R-:W-:Y:S01]  /*6030*/  FMNMX.FTZ R3, R66, R3, !PT ;  /* 0x0000000342037209 */ /* 0x000fe20007810000 */
[--C-:B------:R-:W-:Y:S02]  /*6040*/  IMAD R213, R4, 0x2, R212.reuse ;  /* 0x0000000204d57824 */ /* 0x100fe400078e02d4 */
[----:B------:R-:W-:Y:S01]  /*6050*/  STL [R1+0xb8], R224 ;  /* 0x0000b8e001007387 */ /* 0x000fe20000100800 */
[----:B------:R-:W-:Y:S01]  /*6060*/  FMNMX.FTZ R3, R56, R3, !PT ;  /* 0x0000000338037209 */ /* 0x000fe20007810000 */
[C---:B------:R-:W-:Y:S02]  /*6070*/  IMAD R215, R2.reuse, 0x2, R212 ;  /* 0x0000000202d77824 */ /* 0x040fe400078e02d4 */
[----:B------:R-:W-:Y:S01]  /*6080*/  STL [R1+0xb4], R223 ;  /* 0x0000b4df01007387 */ /* 0x000fe20000100800 */
[----:B------:R-:W-:Y:S01]  /*6090*/  FMNMX.FTZ R3, R57, R3, !PT ;  /* 0x0000000339037209 */ /* 0x000fe20007810000 */
[----:B------:R-:W-:-:S02]  /*60a0*/  IMAD R214, R2, 0x2, R213 ;  /* 0x0000000202d67824 */ /* 0x000fc400078e02d5 */
[----:B------:R-:W-:Y:S01]  /*60b0*/  STL [R1+0xb0], R222 ;  /* 0x0000b0de01007387 */ /* 0x000fe20000100800 */
[----:B------:R-:W-:-:S03]  /*60c0*/  FMNMX.FTZ R3, R54, R3, !PT ;  /* 0x0000000336037209 */ /* 0x000fc60007810000 */
[----:B------:R-:W-:Y:S01]  /*60d0*/  STL [R1+0xac], R221 ;  /* 0x0000acdd01007387 */ /* 0x000fe20000100800 */
[----:B------:R-:W-:-:S03]  /*60e0*/  FMNMX.FTZ R3, R53, R3, !PT ;  /* 0x0000000335037209 */ /* 0x000fc60007810000 */
[----:B------:R-:W-:Y:S01]  /*60f0*/  STL [R1+0xa8], R220 ;  /* 0x0000a8dc01007387 */ /* 0x000fe20000100800 */
[----:B------:R-:W-:-:S03]  /*6100*/  FMNMX.FTZ R3, R52, R3, !PT ;  /* 0x0000000334037209 */ /* 0x000fc60007810000 */
[----:B------:R-:W-:Y:S01]  /*6110*/  STL [R1+0xa4], R219 ;  /* 0x0000a4db01007387 */ /* 0x000fe20000100800 */
[----:B------:R-:W-:-:S03]  /*6120*/  FMNMX.FTZ R3, R145, R3, !PT ;  /* 0x0000000391037209 */ /* 0x000fc60007810000 */
[----:B------:R-:W-:Y:S01]  /*6130*/  LDSM.16.MT88.4 R44, [R212+0x8000] ;  /* 0x00800000d42c783b */ /* 0x000fe20000004200 */
[----:B------:R-:W-:-:S03]  /*6140*/  FMNMX.FTZ R3, R143, R3, !PT ;  /* 0x000000038f037209 */ /* 0x000fc60007810000 */
[----:B------:R-:W-:Y:S01]  /*6150*/  LDSM.16.MT88.4 R36, [R213+0x8000] ;  /* 0x00800000d524783b */ /* 0x000fe20000004200 */
[----:B------:R-:W-:-:S03]  /*6160*/  FMNMX.FTZ R3, R137, R3, !PT ;  /* 0x0000000389037209 */ /* 0x000fc60007810000 */
        /* <DEDUP_REMOVED lines=9> */
[----:B------:R-:W-:Y:S02]  /*6200*/  FMNMX.FTZ R5, R155, R3, !PT ;  /* 0x000000039b057209 */ /* 0x000fe40007810000 */
[----:B------:R-:W-:Y:S01]  /*6210*/  FMNMX.FTZ R3, R75, R72, !PT ;  /* 0x000000484b037209 */ /* 0x000fe20007810000 */
[----:B------:R-:W-:Y:S01]  /*6220*/  LDSM.16.MT88.4 R40, [R214+0x8000] ;  /* 0x00800000d628783b */ /* 0x000fe20000004200 */
[----:B------:R-:W-:Y:S02]  /*6230*/  FMNMX.FTZ R5, R247, R5, !PT ;  /* 0x00000005f7057209 */ /* 0x000fe40007810000 */
[----:B------:R-:W-:Y:S01]  /*6240*/  FMNMX.FTZ R3, R74, R3, !PT ;  /* 0x000000034a037209 */ /* 0x000fe20007810000 */
[----:B------:R-:W-:Y:S01]  /*6250*/  LDSM.16.MT88.4 R48, [R215+0x8800] ;  /* 0x00880000d730783b */ /* 0x000fe20000004200 */
[----:B---3--:R-:W-:Y:S02]  /*6260*/  FMNMX.FTZ R6, R244, R5, !PT ;  /* 0x00000005f4067209 */ /* 0x008fe40007810000 */
        /* <DEDUP_REMOVED lines=47> */
[----:B-1----:R-:W-:Y:S02]  /*6560*/  FMNMX.FTZ R70, R3, R70, !PT ;  /* 0x0000004603467209 */ /* 0x002fe40007810000 */
        /* <DEDUP_REMOVED lines=36> */
[----:B------:R-:W1:Y:S01]  /*67b0*/  SHFL.BFLY PT, R7, R69, 0x2, 0x1f ;  /* 0x0c401f0045077f89 */ /* 0x000e6200000e0000 */
[----:B------:R-:W-:Y:S02]  /*67c0*/  FMNMX.FTZ R3, R130, R3, !PT ;  /* 0x0000000382037209 */ /* 0x000fe40007810000 */
[----:B------:R-:W-:Y:S01]  /*67d0*/  FMNMX.FTZ R5, R206, R5, !PT ;  /* 0x00000005ce057209 */ /* 0x000fe20007810000 */
[C---:B------:R-:W-:Y:S01]  /*67e0*/  FMUL.FTZ R8, R70.reuse, c[0x0][0x23c] ;  /* 0x00008f0046087a20 */ /* 0x040fe20000410000 */
[----:B------:R-:W-:-:S02]  /*67f0*/  FSETP.NEU.FTZ.AND P1, PT, R70, -INF , PT ;  /* 0xff8000004600780b */ /* 0x000fc40003f3d000 */
[----:B------:R-:W-:Y:S02]  /*6800*/  FMNMX.FTZ R5, R202, R5, !PT ;  /* 0x00000005ca057209 */ /* 0x000fe40007810000 */
[----:B------:R-:W-:Y:S02]  /*6810*/  FSEL R8, R8, RZ, P1 ;  /* 0x000000ff08087208 */ /* 0x000fe40000800000 */
[----:B------:R-:W-:-:S03]  /*6820*/  FMNMX.FTZ R5, R185, R5, !PT ;  /* 0x00000005b9057209 */ /* 0x000fc60007810000 */
[--C-:B------:R-:W-:Y:S01]  /*6830*/  FFMA.FTZ R6, R65, c[0x0][0x23c], -R8.reuse ;  /* 0x00008f0041067a23 */ /* 0x100fe20000010808 */
[----:B------:R-:W-:Y:S01]  /*6840*/  FMNMX.FTZ R5, R164, R5, !PT ;  /* 0x00000005a4057209 */ /* 0x000fe20007810000 */
[--C-:B------:R-:W-:Y:S02]  /*6850*/  FFMA.FTZ R153, R153, c[0x0][0x23c], -R8.reuse ;  /* 0x00008f0099997a23 */ /* 0x100fe40000010808 */
[----:B------:R3:W-:Y:S01]  /*6860*/  MUFU.EX2 R80, R6 ;  /* 0x0000000600507308 */ /* 0x0007e20000000800 */
[----:B------:R-:W-:Y:S01]  /*6870*/  FMNMX.FTZ R68, R148, R5, !PT ;  /* 0x0000000594447209 */ /* 0x000fe20007810000 */
[--C-:B------:R-:W-:Y:S02]  /*6880*/  FFMA.FTZ R5, R66, c[0x0][0x23c], -R8.reuse ;  /* 0x00008f0042057a23 */ /* 0x100fe40000010808 */
[----:B------:R-:W-:Y:S01]  /*6890*/  FFMA.FTZ R154, R154, c[0x0][0x23c], -R8 ;  /* 0x00008f009a9a7a23 */ /* 0x000fe20000010808 */
[----:B------:R-:W-:Y:S02]  /*68a0*/  FMNMX.FTZ R68, R184, R68, !PT ;  /* 0x00000044b8447209 */ /* 0x000fe40007810000 */
[----:B-1----:R-:W-:Y:S01]  /*68b0*/  FMNMX.FTZ R69, R69, R7, !PT ;  /* 0x0000000745457209 */ /* 0x002fe20007810000 */
[----:B------:R1:W-:Y:S01]  /*68c0*/  MUFU.EX2 R198, R5 ;  /* 0x0000000500c67308 */ /* 0x0003e20000000800 */
[----:B------:R-:W-:-:S03]  /*68d0*/  FMNMX.FTZ R68, R165, R68, !PT ;  /* 0x00000044a5447209 */ /* 0x000fc60007810000 */
[----:B------:R-:W1:Y:S01]  /*68e0*/  SHFL.BFLY PT, R7, R69, 0x1, 0x1f ;  /* 0x0c201f0045077f89 */ /* 0x000e6200000e0000 */
[----:B------:R-:W-:Y:S01]  /*68f0*/  FMNMX.FTZ R68, R128, R68, !PT ;  /* 0x0000004480447209 */ /* 0x000fe20007810000 */
[----:B---3--:R-:W-:-:S03]  /*6900*/  FFMA.FTZ R6, R64, c[0x0][0x23c], -R8 ;  /* 0x00008f0040067a23 */ /* 0x008fc60000010808 */
[----:B------:R-:W-:Y:S01]  /*6910*/  FMNMX.FTZ R68, R162, R68, !PT ;  /* 0x00000044a2447209 */ /* 0x000fe20007810000 */
[----:B------:R3:W1:Y:S01]  /*6920*/  MUFU.EX2 R199, R6 ;  /* 0x0000000600c77308 */ /* 0x0006620000000800 */
[----:B--2---:R-:W-:Y:S01]  /*6930*/  FMNMX.FTZ R3, R227, R3, !PT ;  /* 0x00000003e3037209 */ /* 0x004fe20007810000 */
[----:B-1----:R-:W-:-:S06]  /*6940*/  FFMA.FTZ R5, R56, c[0x0][0x23c], -R8 ;  /* 0x00008f0038057a23 */ /* 0x002fcc0000010808 */
[----:B------:R-:W1:Y:S01]  /*6950*/  MUFU.EX2 R225, R5 ;  /* 0x0000000500e17308 */ /* 0x000e620000000800 */
[----:B---3--:R-:W2:Y:S01]  /*6960*/  SHFL.BFLY PT, R6, R68, 0x2, 0x1f ;  /* 0x0c401f0044067f89 */ /* 0x008ea200000e0000 */
[----:B------:R-:W-:Y:S02]  /*6970*/  FMNMX.FTZ R69, R69, R7, !PT ;  /* 0x0000000745457209 */ /* 0x000fe40007810000 */
[----:B------:R-:W-:Y:S02]  /*6980*/  F2FP.BF16.PACK_AB R24, R199, R80 ;  /* 0x00000050c718723e */ /* 0x000fe400000010ff */
[C---:B------:R-:W-:Y:S01]  /*6990*/  FSETP.NEU.FTZ.AND P1, PT, R69.reuse, -INF , PT ;  /* 0xff8000004500780b */ /* 0x040fe20003f3d000 */
[----:B------:R-:W-:Y:S01]  /*69a0*/  FMUL.FTZ R7, R69, c[0x0][0x23c] ;  /* 0x00008f0045077a20 */ /* 0x000fe20000410000 */
[----:B-1----:R-:W-:-:S04]  /*69b0*/  F2FP.BF16.PACK_AB R26, R225, R198 ;  /* 0x000000c6e11a723e */ /* 0x002fc800000010ff */
[----:B------:R-:W-:Y:S02]  /*69c0*/  FSEL R7, R7, RZ, P1 ;  /* 0x000000ff07077208 */ /* 0x000fe40000800000 */
[----:B----4-:R-:W-:-:S03]  /*69d0*/  FMNMX.FTZ R3, R226, R3, !PT ;  /* 0x00000003e2037209 */ /* 0x010fc60007810000 */
[--C-:B------:R-:W-:Y:S02]  /*69e0*/  FFMA.FTZ R157, R157, c[0x0][0x23c], -R7.reuse ;  /* 0x00008f009d9d7a23 */ /* 0x100fe40000010807 */
[--C-:B------:R-:W-:Y:S01]  /*69f0*/  FFMA.FTZ R158, R158, c[0x0][0x23c], -R7.reuse ;  /* 0x00008f009e9e7a23 */ /* 0x100fe20000010807 */
[----:B------:R-:W-:Y:S01]  /*6a00*/  FMNMX.FTZ R3, R83, R3, !PT ;  /* 0x0000000353037209 */ /* 0x000fe20007810000 */
[----:B------:R-:W-:-:S03]  /*6a10*/  FFMA.FTZ R170, R170, c[0x0][0x23c], -R7 ;  /* 0x00008f00aaaa7a23 */ /* 0x000fc60000010807 */
[----:B------:R-:W-:Y:S02]  /*6a20*/  FMNMX.FTZ R3, R250, R3, !PT ;  /* 0x00000003fa037209 */ /* 0x000fe40007810000 */
[----:B--2---:R-:W-:Y:S02]  /*6a30*/  FMNMX.FTZ R68, R68, R6, !PT ;  /* 0x0000000644447209 */ /* 0x004fe40007810000 */
[----:B------:R-:W-:-:S03]  /*6a40*/  FMNMX.FTZ R3, R246, R3, !PT ;  /* 0x00000003f6037209 */ /* 0x000fc60007810000 */
[----:B------:R-:W1:Y:S01]  /*6a50*/  SHFL.BFLY PT, R6, R68, 0x1, 0x1f ;  /* 0x0c201f0044067f89 */ /* 0x000e6200000e0000 */
[----:B------:R-:W-:-:S04]  /*6a60*/  FMNMX.FTZ R3, R243, R3, !PT ;  /* 0x00000003f3037209 */ /* 0x000fc80007810000 */
[----:B------:R-:W-:Y:S01]  /*6a70*/  FMNMX.FTZ R5, R230, R3, !PT ;  /* 0x00000003e6057209 */ /* 0x000fe20007810000 */
[----:B------:R-:W-:-:S03]  /*6a80*/  FFMA.FTZ R3, R57, c[0x0][0x23c], -R8 ;  /* 0x00008f0039037a23 */ /* 0x000fc60000010808 */
[----:B------:R-:W-:Y:S01]  /*6a90*/  FMNMX.FTZ R5, R209, R5, !PT ;  /* 0x00000005d1057209 */ /* 0x000fe20007810000 */
[----:B------:R2:W-:Y:S03]  /*6aa0*/  MUFU.EX2 R221, R3 ;  /* 0x0000000300dd7308 */ /* 0x0005e60000000800 */
[----:B------:R-:W-:-:S04]  /*6ab0*/  FMNMX.FTZ R5, R189, R5, !PT ;  /* 0x00000005bd057209 */ /* 0x000fc80007810000 */
[----:B------:R-:W-:-:S04]  /*6ac0*/  FMNMX.FTZ R5, R187, R5, !PT ;  /* 0x00000005bb057209 */ /* 0x000fc80007810000 */
[----:B------:R-:W-:Y:S02]  /*6ad0*/  FMNMX.FTZ R5, R177, R5, !PT ;  /* 0x00000005b1057209 */ /* 0x000fe40007810000 */
[----:B-1----:R-:W-:Y:S01]  /*6ae0*/  FMNMX.FTZ R68, R68, R6, !PT ;  /* 0x0000000644447209 */ /* 0x002fe20007810000 */
[----:B--2---:R-:W-:Y:S01]  /*6af0*/  FFMA.FTZ R3, R54, c[0x0][0x23c], -R8 ;  /* 0x00008f0036037a23 */ /* 0x004fe20000010808 */
[----:B------:R-:W-:-:S03]  /*6b00*/  FMNMX.FTZ R5, R188, R5, !PT ;  /* 0x00000005bc057209 */ /* 0x000fc60007810000 */
[C---:B------:R-:W-:Y:S01]  /*6b10*/  FMUL.FTZ R6, R68.reuse, c[0x0][0x23c] ;  /* 0x00008f0044067a20 */ /* 0x040fe20000410000 */
[----:B------:R1:W-:Y:S01]  /*6b20*/  MUFU.EX2 R13, R3 ;  /* 0x00000003000d7308 */ /* 0x0003e20000000800 */
[----:B------:R-:W-:Y:S02]  /*6b30*/  FMNMX.FTZ R5, R179, R5, !PT ;  /* 0x00000005b3057209 */ /* 0x000fe40007810000 */
[----:B------:R-:W-:-:S04]  /*6b40*/  FSETP.NEU.FTZ.AND P1, PT, R68, -INF , PT ;  /* 0xff8000004400780b */ /* 0x000fc80003f3d000 */
[----:B------:R-:W-:-:S05]  /*6b50*/  FSEL R6, R6, RZ, P1 ;  /* 0x000000ff06067208 */ /* 0x000fca0000800000 */
[----:B------:R-:W-:Y:S02]  /*6b60*/  FFMA.FTZ R4, R78, c[0x0][0x23c], -R6 ;  /* 0x00008f004e047a23 */ /* 0x000fe40000010806 */
[--C-:B-1----:R-:W-:Y:S02]  /*6b70*/  FFMA.FTZ R3, R53, c[0x0][0x23c], -R8.reuse ;  /* 0x00008f0035037a23 */ /* 0x102fe40000010808 */
[----:B------:R-:W-:Y:S08]  /*6b80*/  MUFU.EX2 R218, R4 ;  /* 0x0000000400da7308 */ /* 0x000ff00000000800 */
[----:B------:R1:W-:Y:S02]  /*6b90*/  MUFU.EX2 R131, R3 ;  /* 0x0000000300837308 */ /* 0x0003e40000000800 */
[----:B-1----:R-:W-:-:S06]  /*6ba0*/  FFMA.FTZ R3, R52, c[0x0][0x23c], -R8 ;  /* 0x00008f0034037a23 */ /* 0x002fcc0000010808 */
[----:B------:R1:W2:Y:S02]  /*6bb0*/  MUFU.EX2 R220, R3 ;  /* 0x0000000300dc7308 */ /* 0x0002a40000000800 */
[----:B-1----:R-:W-:Y:S01]  /*6bc0*/  FMNMX.FTZ R3, R169, R5, !PT ;  /* 0x00000005a9037209 */ /* 0x002fe20007810000 */
[--C-:B------:R-:W-:Y:S01]  /*6bd0*/  FFMA.FTZ R5, R75, c[0x0][0x23c], -R7.reuse ;  /* 0x00008f004b057a23 */ /* 0x100fe20000010807 */
[----:B--2---:R-:W-:Y:S02]  /*6be0*/  F2FP.BF16.PACK_AB R18, R220, R131 ;  /* 0x00000083dc12723e */ /* 0x004fe400000010ff */
[----:B------:R-:W-:Y:S02]  /*6bf0*/  FMNMX.FTZ R3, R166, R3, !PT ;  /* 0x00000003a6037209 */ /* 0x000fe40007810000 */
[----:B------:R1:W-:Y:S03]  /*6c00*/  MUFU.EX2 R196, R5 ;  /* 0x0000000500c47308 */ /* 0x0003e60000000800 */
[----:B------:R-:W2:Y:S01]  /*6c10*/  SHFL.BFLY PT, R9, R3, 0x2, 0x1f ;  /* 0x0c401f0003097f89 */ /* 0x000ea200000e0000 */
[----:B-1----:R-:W-:-:S04]  /*6c20*/  FFMA.FTZ R5, R72, c[0x0][0x23c], -R7 ;  /* 0x00008f0048057a23 */ /* 0x002fc80000010807 */
[----:B------:R1:W3:Y:S01]  /*6c30*/  MUFU.EX2 R191, R5 ;  /* 0x0000000500bf7308 */ /* 0x0002e20000000800 */
[----:B--2---:R-:W-:-:S05]  /*6c40*/  FMNMX.FTZ R3, R3, R9, !PT ;  /* 0x0000000903037209 */ /* 0x004fca0007810000 */
[----:B------:R-:W2:Y:S01]  /*6c50*/  SHFL.BFLY PT, R9, R3, 0x1, 0x1f ;  /* 0x0c201f0003097f89 */ /* 0x000ea200000e0000 */
[----:B-1----:R-:W-:Y:S01]  /*6c60*/  FFMA.FTZ R5, R74, c[0x0][0x23c], -R7 ;  /* 0x00008f004a057a23 */ /* 0x002fe20000010807 */
[----:B---3--:R-:W-:-:S03]  /*6c70*/  F2FP.BF16.PACK_AB R25, R191, R196 ;  /* 0x000000c4bf19723e */ /* 0x008fc600000010ff */
[----:B------:R1:W-:Y:S02]  /*6c80*/  MUFU.EX2 R197, R5 ;  /* 0x0000000500c57308 */ /* 0x0003e40000000800 */
[----:B-1----:R-:W-:Y:S01]  /*6c90*/  FFMA.FTZ R5, R71, c[0x0][0x23c], -R7 ;  /* 0x00008f0047057a23 */ /* 0x002fe20000010807 */
[----:B--2---:R-:W-:Y:S01]  /*6ca0*/  FMNMX.FTZ R3, R3, R9, !PT ;  /* 0x0000000903037209 */ /* 0x004fe20007810000 */
[----:B------:R-:W-:-:S04]  /*6cb0*/  FFMA.FTZ R9, R79, c[0x0][0x23c], -R6 ;  /* 0x00008f004f097a23 */ /* 0x000fc80000010806 */
[----:B------:R1:W2:Y:S01]  /*6cc0*/  MUFU.EX2 R224, R5 ;  /* 0x0000000500e07308 */ /* 0x0002a20000000800 */
[----:B------:R-:W-:-:S07]  /*6cd0*/  FSETP.NEU.FTZ.AND P1, PT, R3, -INF , PT ;  /* 0xff8000000300780b */ /* 0x000fce0003f3d000 */
[----:B------:R3:W-:Y:S01]  /*6ce0*/  MUFU.EX2 R223, R9 ;  /* 0x0000000900df7308 */ /* 0x0007e20000000800 */
[----:B-1----:R-:W-:Y:S01]  /*6cf0*/  FFMA.FTZ R5, R67, c[0x0][0x23c], -R7 ;  /* 0x00008f0043057a23 */ /* 0x002fe20000010807 */
[----:B--2---:R-:W-:-:S06]  /*6d00*/  F2FP.BF16.PACK_AB R27, R224, R197 ;  /* 0x000000c5e01b723e */ /* 0x004fcc00000010ff */
[----:B------:R1:W-:Y:S01]  /*6d10*/  MUFU.EX2 R81, R5 ;  /* 0x0000000500517308 */ /* 0x0003e20000000800 */
[----:B---3--:R-:W-:Y:S02]  /*6d20*/  FFMA.FTZ R9, R73, c[0x0][0x23c], -R6 ;  /* 0x00008f0049097a23 */ /* 0x008fe40000010806 */
[----:B------:R-:W-:Y:S05]  /*6d30*/  HMMA.16816.F32.BF16 R72, R24, R28, RZ ;  /* 0x0000001c1848723c */ /* 0x000fea00000418ff */
[----:B------:R-:W-:Y:S01]  /*6d40*/  MUFU.EX2 R12, R9 ;  /* 0x00000009000c7308 */ /* 0x000fe20000000800 */
[----:B-1----:R-:W-:-:S07]  /*6d50*/  FFMA.FTZ R5, R59, c[0x0][0x23c], -R7 ;  /* 0x00008f003b057a23 */ /* 0x002fce0000010807 */
[----:B------:R1:W-:Y:S02]  /*6d60*/  MUFU.EX2 R10, R5 ;  /* 0x00000005000a7308 */ /* 0x0003e40000000800 */
[--C-:B-1----:R-:W-:Y:S02]  /*6d70*/  FFMA.FTZ R5, R58, c[0x0][0x23c], -R7.reuse ;  /* 0x00008f003a057a23 */ /* 0x102fe40000010807 */
[----:B------:R-:W-:Y:S04]  /*6d80*/  LDSM.16.MT88.4 R56, [R213+0x8800] ;  /* 0x00880000d538783b */ /* 0x000fe80000004200 */
[----:B------:R1:W2:Y:S02]  /*6d90*/  MUFU.EX2 R17, R5 ;  /* 0x0000000500117308 */ /* 0x0002a40000000800 */
[----:B-1----:R-:W-:Y:S01]  /*6da0*/  FFMA.FTZ R5, R55, c[0x0][0x23c], -R7 ;  /* 0x00008f0037057a23 */ /* 0x002fe20000010807 */
[----:B--2---:R-:W-:Y:S01]  /*6db0*/  MOV R4, R17 ;  /* 0x0000001100047202 */ /* 0x004fe20000000f00 */
[----:B------:R-:W1:Y:S04]  /*6dc0*/  LDSM.16.MT88.4 R52, [R212+0x8800] ;  /* 0x00880000d434783b */ /* 0x000e680000004200 */
[----:B------:R2:W3:Y:S02]  /*6dd0*/  MUFU.EX2 R219, R5 ;  /* 0x0000000500db7308 */ /* 0x0004e40000000800 */
[----:B--2---:R-:W-:Y:S01]  /*6de0*/  FFMA.FTZ R5, R96, c[0x0][0x23c], -R6 ;  /* 0x00008f0060057a23 */ /* 0x004fe20000010806 */
[----:B---3--:R-:W-:-:S05]  /*6df0*/  F2FP.BF16.PACK_AB R19, R219, R4 ;  /* 0x00000004db13723e */ /* 0x008fca00000010ff */
[----:B------:R2:W-:Y:S02]  /*6e00*/  MUFU.EX2 R71, R5 ;  /* 0x0000000500477308 */ /* 0x0005e40000000800 */
[----:B--2---:R-:W-:Y:S01]  /*6e10*/  FFMA.FTZ R5, R93, c[0x0][0x23c], -R6 ;  /* 0x00008f005d057a23 */ /* 0x004fe20000010806 */
[----:B------:R-:W-:-:S05]  /*6e20*/  MOV R93, R10 ;  /* 0x0000000a005d7202 */ /* 0x000fca0000000f00 */
[----:B------:R2:W3:Y:S01]  /*6e30*/  MUFU.EX2 R11, R5 ;  /* 0x00000005000b7308 */ /* 0x0004e20000000800 */
[----:B------:R-:W-:Y:S01]  /*6e40*/  F2FP.BF16.PACK_AB R17, R93, R81 ;  /* 0x000000515d11723e */ /* 0x000fe200000010ff */
[----:B--2---:R-:W-:Y:S01]  /*6e50*/  FFMA.FTZ R5, R92, c[0x0][0x23c], -R6 ;  /* 0x00008f005c057a23 */ /* 0x004fe20000010806 */
[----:B---3--:R-:W-:-:S05]  /*6e60*/  F2FP.BF16.PACK_AB R20, R11, R71 ;  /* 0x000000470b14723e */ /* 0x008fca00000010ff */
[----:B------:R2:W3:Y:S02]  /*6e70*/  MUFU.EX2 R190, R5 ;  /* 0x0000000500be7308 */ /* 0x0004e40000000800 */
[----:B--2---:R-:W-:Y:S01]  /*6e80*/  FMUL.FTZ R5, R3, c[0x0][0x23c] ;  /* 0x00008f0003057a20 */ /* 0x004fe20000410000 */
[----:B---3--:R-:W-:-:S04]  /*6e90*/  F2FP.BF16.PACK_AB R22, R223, R190 ;  /* 0x000000bedf16723e */ /* 0x008fc800000010ff */
[----:B------:R-:W-:-:S05]  /*6ea0*/  FSEL R5, R5, RZ, P1 ;  /* 0x000000ff05057208 */ /* 0x000fca0000800000 */
[----:B------:R-:W-:-:S04]  /*6eb0*/  FFMA.FTZ R0, R97, c[0x0][0x23c], -R5 ;  /* 0x00008f0061007a23 */ /* 0x000fc80000010805 */
[----:B------:R2:W-:Y:S02]  /*6ec0*/  MUFU.EX2 R10, R0 ;  /* 0x00000000000a7308 */ /* 0x0005e40000000800 */
[----:B--2---:R-:W-:Y:S01]  /*6ed0*/  FFMA.FTZ R0, R94, c[0x0][0x23c], -R5 ;  /* 0x00008f005e007a23 */ /* 0x004fe20000010805 */
[----:B------:R-:W-:-:S05]  /*6ee0*/  MOV R94, R13 ;  /* 0x0000000d005e7202 */ /* 0x000fca0000000f00 */
[----:B------:R2:W3:Y:S02]  /*6ef0*/  MUFU.EX2 R9, R0 ;  /* 0x0000000000097308 */ /* 0x0004e40000000800 */
[----:B--2---:R-:W-:Y:S01]  /*6f00*/  FFMA.FTZ R0, R98, c[0x0][0x23c], -R5 ;  /* 0x00008f0062007a23 */ /* 0x004fe20000010805 */
[----:B---3--:R-:W-:-:S05]  /*6f10*/  F2FP.BF16.PACK_AB R21, R9, R10 ;  /* 0x0000000a0915723e */ /* 0x008fca00000010ff */
[----:B------:R2:W-:Y:S02]  /*6f20*/  MUFU.EX2 R135, R0 ;  /* 0x0000000000877308 */ /* 0x0005e40000000800 */
[----:B--2---:R-:W-:Y:S01]  /*6f30*/  FFMA.FTZ R0, R95, c[0x0][0x23c], -R5 ;  /* 0x00008f005f007a23 */ /* 0x004fe20000010805 */
[----:B------:R-:W-:Y:S02]  /*6f40*/  MOV R95, R12 ;  /* 0x0000000c005f7202 */ /* 0x000fe40000000f00 */
[----:B------:R-:W-:Y:S03]  /*6f50*/  HMMA.16816.F32.BF16 R12, R24, R44, RZ ;  /* 0x0000002c180c723c */ /* 0x000fe600000418ff */
[----:B------:R2:W3:Y:S02]  /*6f60*/  MUFU.EX2 R129, R0 ;  /* 0x0000000000817308 */ /* 0x0004e40000000800 */
[----:B--2---:R-:W-:Y:S01]  /*6f70*/  FFMA.FTZ R0, R77, c[0x0][0x23c], -R6 ;  /* 0x00008f004d007a23 */ /* 0x004fe20000010806 */
[----:B---3--:R-:W-:-:S05]  /*6f80*/  F2FP.BF16.PACK_AB R23, R129, R135 ;  /* 0x000000878117723e */ /* 0x008fca00000010ff */
[----:B------:R2:W-:Y:S02]  /*6f90*/  MUFU.EX2 R228, R0 ;  /* 0x0000000000e47308 */ /* 0x0005e40000000800 */
[C---:B------:R-:W-:Y:S08]  /*6fa0*/  HMMA.16816.F32.BF16 R32, R20.reuse, R36, RZ ;  /* 0x000000241420723c */ /* 0x040ff000000418ff */
[----:B------:R-:W-:Y:S01]  /*6fb0*/  HMMA.16816.F32.BF16 R64, R20, R28, RZ ;  /* 0x0000001c1440723c */ /* 0x000fe200000418ff */
[----:B--2---:R-:W-:-:S04]  /*6fc0*/  FFMA.FTZ R0, R76, c[0x0][0x23c], -R6 ;  /* 0x00008f004c007a23 */ /* 0x004fc80000010806 */
[----:B------:R2:W3:Y:S03]  /*6fd0*/  MUFU.EX2 R16, R0 ;  /* 0x0000000000107308 */ /* 0x0004e60000000800 */
[----:B------:R-:W-:Y:S01]  /*6fe0*/  HMMA.16816.F32.BF16 R76, R20, R44, RZ ;  /* 0x0000002c144c723c */ /* 0x000fe200000418ff */
[--C-:B--2---:R-:W-:Y:S01]  /*6ff0*/  FFMA.FTZ R0, R100, c[0x0][0x23c], -R5.reuse ;  /* 0x00008f0064007a23 */ /* 0x104fe20000010805 */
[----:B---3--:R-:W-:Y:S02]  /*7000*/  MOV R2, R16 ;  /* 0x0000001000027202 */ /* 0x008fe40000000f00 */
[----:B------:R-:W-:Y:S01]  /*7010*/  F2FP.BF16.PACK_AB R16, R94, R221 ;  /* 0x000000dd5e10723e */ /* 0x000fe200000010ff */
[----:B------:R2:W-:Y:S06]  /*7020*/  MUFU.EX2 R92, R0 ;  /* 0x00000000005c7308 */ /* 0x0005ec0000000800 */
[C---:B-1----:R-:W-:Y:S07]  /*7030*/  HMMA.16816.F32.BF16 R84, R16.reuse, R52, R12 ;  /* 0x000000341054723c */ /* 0x042fee000004180c */
[----:B------:R-:W-:Y:S01]  /*7040*/  F2FP.BF16.PACK_AB R12, R228, R95 ;  /* 0x0000005fe40c723e */ /* 0x000fe200000010ff */
[----:B------:R-:W-:Y:S01]  /*7050*/  HMMA.16816.F32.BF16 R104, R16, R48, R72 ;  /* 0x000000301068723c */ /* 0x000fe20000041848 */
[----:B------:R-:W-:Y:S01]  /*7060*/  F2FP.BF16.PACK_AB R14, R218, R2 ;  /* 0x00000002da0e723e */ /* 0x000fe200000010ff */
[----:B--2---:R-:W-:-:S04]  /*7070*/  FFMA.FTZ R0, R99, c[0x0][0x23c], -R5 ;  /* 0x00008f0063007a23 */ /* 0x004fc80000010805 */
[----:B------:R1:W2:Y:S02]  /*7080*/  MUFU.EX2 R222, R0 ;  /* 0x0000000000de7308 */ /* 0x0002a40000000800 */
[----:B-1----:R-:W-:Y:S01]  /*7090*/  FFMA.FTZ R0, R101, c[0x0][0x23c], -R5 ;  /* 0x00008f0065007a23 */ /* 0x002fe20000010805 */
[----:B--2---:R-:W-:-:S05]  /*70a0*/  F2FP.BF16.PACK_AB R13, R222, R92 ;  /* 0x0000005cde0d723e */ /* 0x004fca00000010ff */
[----:B------:R1:W-:Y:S02]  /*70b0*/  MUFU.EX2 R82, R0 ;  /* 0x0000000000527308 */ /* 0x0003e40000000800 */
[----:B-1----:R-:W-:Y:S02]  /*70c0*/  FFMA.FTZ R0, R60, c[0x0][0x23c], -R5 ;  /* 0x00008f003c007a23 */ /* 0x002fe40000010805 */
[----:B------:R-:W-:Y:S04]  /*70d0*/  HMMA.16816.F32.BF16 R60, R24, R36, RZ ;  /* 0x00000024183c723c */ /* 0x000fe800000418ff */
[----:B------:R-:W1:Y:S02]  /*70e0*/  MUFU.EX2 R217, R0 ;  /* 0x0000000000d97308 */ /* 0x000e640000000800 */
[----:B-1----:R-:W-:Y:S01]  /*70f0*/  F2FP.BF16.PACK_AB R15, R217, R82 ;  /* 0x00000052d90f723e */ /* 0x002fe200000010ff */
[--C-:B------:R-:W-:Y:S11]  /*7100*/  FFMA.FTZ R0, R145, c[0x0][0x23c], -R8.reuse ;  /* 0x00008f0091007a23 */ /* 0x100ff60000010808 */
[----:B------:R-:W-:Y:S06]  /*7110*/  @!UPT UIADD3 URZ, URZ, URZ, URZ ;  /* 0x0000003f3f3ff290 */ /* 0x000fec000fffe03f */
[-C--:B------:R-:W-:Y:S08]  /*7120*/  HMMA.16816.F32.BF16 R112, R16, R56.reuse, R60 ;  /* 0x000000381070723c */ /* 0x080ff0000004183c */
[----:B------:R-:W-:Y:S01]  /*7130*/  HMMA.16816.F32.BF16 R108, R12, R56, R32 ;  /* 0x000000380c6c723c */ /* 0x000fe20000041820 */
[----:B------:R-:W1:Y:S06]  /*7140*/  LDSM.16.MT88.4 R32, [R214+0x8800] ;  /* 0x00880000d620783b */ /* 0x000e6c0000004200 */
[----:B------:R-:W-:Y:S01]  /*7150*/  IMAD.MOV.U32 R57, RZ, RZ, R93 ;  /* 0x000000ffff397224 */ /* 0x000fe200078e005d */
[----:B------:R-:W-:Y:S08]  /*7160*/  HMMA.16816.F32.BF16 R60, R20, R40, RZ ;  /* 0x00000028143c723c */ /* 0x000ff000000418ff */
[----:B------:R-:W-:Y:S01]  /*7170*/  HMMA.16816.F32.BF16 R72, R12, R48, R64 ;  /* 0x000000300c48723c */ /* 0x000fe20000041840 */
[----:B------:R2:W-:Y:S06]  /*7180*/  MUFU.EX2 R49, R0 ;  /* 0x0000000000317308 */ /* 0x0005ec0000000800 */
[----:B------:R-:W-:Y:S01]  /*7190*/  MOV R48, R92 ;  /* 0x0000005c00307202 */ /* 0x000fe20000000f00 */
[----:B------:R-:W-:Y:S07]  /*71a0*/  HMMA.16816.F32.BF16 R64, R24, R40, RZ ;  /* 0x000000281840723c */ /* 0x000fee00000418ff */
[----:B------:R-:W-:Y:S01]  /*71b0*/  IMAD.MOV.U32 R41, RZ, RZ, R83 ;  /* 0x000000ffff297224 */ /* 0x000fe200078e0053 */
[----:B------:R-:W-:Y:S01]  /*71c0*/  HMMA.16816.F32.BF16 R76, R12, R52, R76 ;  /* 0x000000340c4c723c */ /* 0x000fe2000004184c */
[----:B--2---:R-:W-:Y:S01]  /*71d0*/  FFMA.FTZ R0, R143, c[0x0][0x23c], -R8 ;  /* 0x00008f008f007a23 */ /* 0x004fe20000010808 */
[----:B------:R-:W-:-:S03]  /*71e0*/  MOV R40, R82 ;  /* 0x0000005200287202 */ /* 0x000fc60000000f00 */
[----:B------:R2:W-:Y:S01]  /*71f0*/  MUFU.EX2 R216, R0 ;  /* 0x0000000000d87308 */ /* 0x0005e20000000800 */
[----:B------:R-:W-:Y:S01]  /*7200*/  MOV R143, R40 ;  /* 0x00000028008f7202 */ /* 0x000fe20000000f00 */
[----:B------:R-:W-:Y:S01]  /*7210*/  IMAD.MOV.U32 R52, RZ, RZ, R4 ;  /* 0x000000ffff347224 */ /* 0x000fe200078e0004 */
[----:B------:R-:W-:Y:S01]  /*7220*/  MOV R4, R135 ;  /* 0x0000008700047202 */ /* 0x000fe20000000f00 */
[----:B-1----:R-:W-:Y:S08]  /*7230*/  HMMA.16816.F32.BF16 R116, R12, R32, R60 ;  /* 0x000000200c74723c */ /* 0x002ff0000004183c */
[----:B------:R-:W-:Y:S01]  /*7240*/  HMMA.16816.F32.BF16 R60, R20, R46, RZ ;  /* 0x0000002e143c723c */ /* 0x000fe200000418ff */
[----:B--2---:R-:W-:-:S07]  /*7250*/  FFMA.FTZ R0, R137, c[0x0][0x23c], -R8 ;  /* 0x00008f0089007a23 */ /* 0x004fce0000010808 */
[----:B------:R-:W-:Y:S07]  /*7260*/  HMMA.16816.F32.BF16 R120, R16, R32, R64 ;  /* 0x000000201078723c */ /* 0x000fee0000041840 */
[----:B------:R-:W-:Y:S01]  /*7270*/  MOV R33, R80 ;  /* 0x0000005000217202 */ /* 0x000fe20000000f00 */
[----:B------:R-:W-:Y:S08]  /*7280*/  HMMA.16816.F32.BF16 R44, R24, R46, RZ ;  /* 0x0000002e182c723c */ /* 0x000ff000000418ff */
[----:B------:R-:W-:Y:S08]  /*7290*/  HMMA.16816.F32.BF16 R64, R12, R54, R60 ;  /* 0x000000360c40723c */ /* 0x000ff0000004183c */
[-C--:B------:R-:W-:Y:S08]  /*72a0*/  HMMA.16816.F32.BF16 R60, R20, R30.reuse, RZ ;  /* 0x0000001e143c723c */ /* 0x080ff000000418ff */
[----:B------:R-:W-:Y:S08]  /*72b0*/  HMMA.16816.F32.BF16 R28, R24, R30, RZ ;  /* 0x0000001e181c723c */ /* 0x000ff000000418ff */
[----:B------:R-:W-:Y:S07]  /*72c0*/  HMMA.16816.F32.BF16 R44, R16, R54, R44 ;  /* 0x00000036102c723c */ /* 0x000fee000004182c */
[----:B------:R-:W-:Y:S01]  /*72d0*/  IMAD.MOV.U32 R55, RZ, RZ, R81 ;  /* 0x000000ffff377224 */ /* 0x000fe200078e0051 */
[-C--:B------:R-:W-:Y:S08]  /*72e0*/  HMMA.16816.F32.BF16 R88, R12, R50.reuse, R60 ;  /* 0x000000320c58723c */ /* 0x080ff0000004183c */
[----:B------:R-:W-:Y:S01]  /*72f0*/  HMMA.16816.F32.BF16 R28, R16, R50, R28 ;  /* 0x00000032101c723c */ /* 0x000fe2000004181c */
[----:B------:R1:W-:Y:S06]  /*7300*/  MUFU.EX2 R51, R0 ;  /* 0x0000000000337308 */ /* 0x0003ec0000000800 */
[----:B------:R-:W-:Y:S01]  /*7310*/  IMAD.MOV.U32 R50, RZ, RZ, R94 ;  /* 0x000000ffff327224 */ /* 0x000fe200078e005e */
[C---:B------:R-:W-:Y:S08]  /*7320*/  HMMA.16816.F32.BF16 R60, R20.reuse, R38, RZ ;  /* 0x00000026143c723c */ /* 0x040ff000000418ff */
[----:B------:R-:W-:Y:S01]  /*7330*/  HMMA.16816.F32.BF16 R20, R20, R42, RZ ;  /* 0x0000002a1414723c */ /* 0x000fe200000418ff */
[----:B-1----:R-:W-:-:S02]  /*7340*/  FFMA.FTZ R0, R132, c[0x0][0x23c], -R8 ;  /* 0x00008f0084007a23 */ /* 0x002fc40000010808 */
[----:B------:R-:W-:Y:S02]  /*7350*/  IMAD.MOV.U32 R132, RZ, RZ, R52 ;  /* 0x000000ffff847224 */ /* 0x000fe400078e0034 */
[----:B------:R1:W2:Y:S03]  /*7360*/  MUFU.EX2 R56, R0 ;  /* 0x0000000000387308 */ /* 0x0002a60000000800 */
[C---:B------:R-:W-:Y:S08]  /*7370*/  HMMA.16816.F32.BF16 R36, R24.reuse, R38, RZ ;  /* 0x000000261824723c */ /* 0x040ff000000418ff */
[----:B------:R-:W-:Y:S01]  /*7380*/  HMMA.16816.F32.BF16 R24, R24, R42, RZ ;  /* 0x0000002a1818723c */ /* 0x000fe200000418ff */
[----:B-1----:R-:W-:-:S06]  /*7390*/  FFMA.FTZ R0, R146, c[0x0][0x23c], -R7 ;  /* 0x00008f0092007a23 */ /* 0x002fcc0000010807 */
[----:B------:R-:W-:Y:S01]  /*73a0*/  MOV R43, R95 ;  /* 0x0000005f002b7202 */ /* 0x000fe20000000f00 */
[C---:B------:R-:W-:Y:S01]  /*73b0*/  HMMA.16816.F32.BF16 R96, R12.reuse, R58, R60 ;  /* 0x0000003a0c60723c */ /* 0x040fe2000004183c */
[----:B------:R1:W-:Y:S07]  /*73c0*/  MUFU.EX2 R137, R0 ;  /* 0x0000000000897308 */ /* 0x0003ee0000000800 */
[-C--:B------:R-:W-:Y:S01]  /*73d0*/  HMMA.16816.F32.BF16 R100, R12, R34.reuse, R20 ;  /* 0x000000220c64723c */ /* 0x080fe20000041814 */
[----:B------:R-:W3:Y:S07]  /*73e0*/  LDSM.16.MT88.4 R20, [R212+0x9000] ;  /* 0x00900000d414783b */ /* 0x000eee0000004200 */
[----:B------:R-:W-:Y:S01]  /*73f0*/  HMMA.16816.F32.BF16 R24, R16, R34, R24 ;  /* 0x000000221018723c */ /* 0x000fe20000041818 */
[----:B-1----:R-:W-:-:S04]  /*7400*/  FFMA.FTZ R0, R141, c[0x0][0x23c], -R7 ;  /* 0x00008f008d007a23 */ /* 0x002fc80000010807 */
[----:B------:R1:W4:Y:S03]  /*7410*/  MUFU.EX2 R53, R0 ;  /* 0x0000000000357308 */ /* 0x0003260000000800 */
[----:B------:R-:W-:Y:S07]  /*7420*/  HMMA.16816.F32.BF16 R36, R16, R58, R36 ;  /* 0x0000003a1024723c */ /* 0x000fee0000041824 */
[----:B--2---:R-:W-:Y:S01]  /*7430*/  F2FP.BF16.PACK_AB R18, R56, R51 ;  /* 0x000000333812723e */ /* 0x004fe200000010ff */
[----:B-1----:R-:W-:-:S02]  /*7440*/  FFMA.FTZ R0, R138, c[0x0][0x23c], -R7 ;  /* 0x00008f008a007a23 */ /* 0x002fc40000010807 */
[----:B------:R-:W-:Y:S02]  /*7450*/  IMAD.MOV.U32 R138, RZ, RZ, R33 ;  /* 0x000000ffff8a7224 */ /* 0x000fe400078e0021 */
[----:B------:R1:W-:Y:S02]  /*7460*/  MUFU.EX2 R54, R0 ;  /* 0x0000000000367308 */ /* 0x0003e40000000800 */
[----:B-1----:R-:W-:Y:S02]  /*7470*/  FFMA.FTZ R0, R133, c[0x0][0x23c], -R7 ;  /* 0x00008f0085007a23 */ /* 0x002fe40000010807 */
[----:B----4-:R-:W-:Y:S01]  /*7480*/  IMAD.MOV.U32 R133, RZ, RZ, R53 ;  /* 0x000000ffff857224 */ /* 0x010fe200078e0035 */
[----:B------:R-:W-:-:S03]  /*7490*/  MOV R53, R2 ;  /* 0x0000000200357202 */ /* 0x000fc60000000f00 */
[----:B------:R1:W2:Y:S01]  /*74a0*/  MUFU.EX2 R145, R0 ;  /* 0x0000000000917308 */ /* 0x0002a20000000800 */
[----:B------:R-:W-:Y:S02]  /*74b0*/  F2FP.BF16.PACK_AB R17, R133, R137 ;  /* 0x000000898511723e */ /* 0x000fe400000010ff */
[----:B------:R-:W-:Y:S01]  /*74c0*/  MOV R146, R53 ;  /* 0x0000003500927202 */ /* 0x000fe20000000f00 */
[----:B-1----:R-:W-:Y:S01]  /*74d0*/  FFMA.FTZ R0, R152, c[0x0][0x23c], -R6 ;  /* 0x00008f0098007a23 */ /* 0x002fe20000010806 */
[----:B------:R-:W-:Y:S02]  /*74e0*/  MOV R152, R216 ;  /* 0x000000d800987202 */ /* 0x000fe40000000f00 */
[----:B--2---:R-:W-:Y:S01]  /*74f0*/  F2FP.BF16.PACK_AB R19, R145, R54 ;  /* 0x000000369113723e */ /* 0x004fe200000010ff */
[----:B------:R1:W-:Y:S01]  /*7500*/  MUFU.EX2 R12, R0 ;  /* 0x00000000000c7308 */ /* 0x0003e20000000800 */
[----:B------:R-:W-:-:S07]  /*7510*/  F2FP.BF16.PACK_AB R16, R152, R49 ;  /* 0x000000319810723e */ /* 0x000fce00000010ff */
[----:B---3--:R-:W-:Y:S01]  /*7520*/  HMMA.16816.F32.BF16 R84, R16, R20, R84 ;  /* 0x000000141054723c */ /* 0x008fe20000041854 */
[----:B-1----:R-:W-:-:S07]  /*7530*/  FFMA.FTZ R0, R142, c[0x0][0x23c], -R6 ;  /* 0x00008f008e007a23 */ /* 0x002fce0000010806 */
[----:B------:R-:W-:Y:S01]  /*7540*/  HMMA.16816.F32.BF16 R60, R16, R22, R44 ;  /* 0x00000016103c723c */ /* 0x000fe2000004182c */
[----:B------:R-:W-:Y:S01]  /*7550*/  MOV R142, R55 ;  /* 0x00000037008e7202 */ /* 0x000fe20000000f00 */
[----:B------:R1:W-:Y:S02]  /*7560*/  MUFU.EX2 R141, R0 ;  /* 0x00000000008d7308 */ /* 0x0003e40000000800 */
[----:B-1----:R-:W-:-:S06]  /*7570*/  FFMA.FTZ R0, R140, c[0x0][0x23c], -R6 ;  /* 0x00008f008c007a23 */ /* 0x002fcc0000010806 */
[----:B------:R1:W-:Y:S02]  /*7580*/  MUFU.EX2 R34, R0 ;  /* 0x0000000000227308 */ /* 0x0003e40000000800 */
[----:B-1----:R-:W-:Y:S01]  /*7590*/  FFMA.FTZ R0, R136, c[0x0][0x23c], -R6 ;  /* 0x00008f0088007a23 */ /* 0x002fe20000010806 */
[----:B------:R-:W-:-:S05]  /*75a0*/  MOV R136, R57 ;  /* 0x0000003900887202 */ /* 0x000fca0000000f00 */
[----:B------:R1:W2:Y:S02]  /*75b0*/  MUFU.EX2 R216, R0 ;  /* 0x0000000000d87308 */ /* 0x0002a40000000800 */
[----:B-1----:R-:W-:Y:S01]  /*75c0*/  FFMA.FTZ R0, R147, c[0x0][0x23c], -R5 ;  /* 0x00008f0093007a23 */ /* 0x002fe20000010805 */
[----:B--2---:R-:W-:Y:S01]  /*75d0*/  F2FP.BF16.PACK_AB R14, R216, R34 ;  /* 0x00000022d80e723e */ /* 0x004fe200000010ff */
[----:B------:R-:W-:-:S04]  /*75e0*/  IMAD.MOV.U32 R147, RZ, RZ, R12 ;  /* 0x000000ffff937224 */ /* 0x000fc800078e000c */
[----:B------:R1:W-:Y:S01]  /*75f0*/  MUFU.EX2 R140, R0 ;  /* 0x00000000008c7308 */ /* 0x0003e20000000800 */
[----:B------:R-:W-:Y:S01]  /*7600*/  F2FP.BF16.PACK_AB R12, R141, R147 ;  /* 0x000000938d0c723e */ /* 0x000fe200000010ff */
[----:B-1----:R-:W-:Y:S01]  /*7610*/  FFMA.FTZ R0, R144, c[0x0][0x23c], -R5 ;  /* 0x00008f0090007a23 */ /* 0x002fe20000010805 */
[----:B------:R-:W-:-:S05]  /*7620*/  MOV R144, R50 ;  /* 0x0000003200907202 */ /* 0x000fca0000000f00 */
[----:B------:R1:W2:Y:S02]  /*7630*/  MUFU.EX2 R2, R0 ;  /* 0x0000000000027308 */ /* 0x0002a40000000800 */
[----:B-1----:R-:W-:Y:S01]  /*7640*/  FFMA.FTZ R0, R139, c[0x0][0x23c], -R5 ;  /* 0x00008f008b007a23 */ /* 0x002fe20000010805 */
[----:B--2---:R-:W-:-:S05]  /*7650*/  F2FP.BF16.PACK_AB R13, R2, R140 ;  /* 0x0000008c020d723e */ /* 0x004fca00000010ff */
[----:B------:R1:W-:Y:S02]  /*7660*/  MUFU.EX2 R32, R0 ;  /* 0x0000000000207308 */ /* 0x0003e40000000800 */
[----:B-1----:R-:W-:Y:S02]  /*7670*/  FFMA.FTZ R0, R134, c[0x0][0x23c], -R5 ;  /* 0x00008f0086007a23 */ /* 0x002fe40000010805 */
[----:B------:R-:W-:-:S04]  /*7680*/  IMAD.MOV.U32 R134, RZ, RZ, R41 ;  /* 0x000000ffff867224 */ /* 0x000fc800078e0029 */
[----:B------:R-:W1:Y:S02]  /*7690*/  MUFU.EX2 R135, R0 ;  /* 0x0000000000877308 */ /* 0x000e640000000800 */
[----:B-1----:R-:W-:Y:S01]  /*76a0*/  F2FP.BF16.PACK_AB R15, R135, R32 ;  /* 0x00000020870f723e */ /* 0x002fe200000010ff */
[----:B------:R-:W-:-:S05]  /*76b0*/  FFMA.FTZ R0, R183, c[0x0][0x23c], -R8 ;  /* 0x00008f00b7007a23 */ /* 0x000fca0000010808 */
[----:B------:R1:W-:Y:S01]  /*76c0*/  MUFU.EX2 R183, R0 ;  /* 0x0000000000b77308 */ /* 0x0003e20000000800 */
[C---:B------:R-:W-:Y:S08]  /*76d0*/  HMMA.16816.F32.BF16 R92, R12.reuse, R20, R76 ;  /* 0x000000140c5c723c */ /* 0x040ff0000004184c */
[----:B------:R-:W-:Y:S01]  /*76e0*/  HMMA.16816.F32.BF16 R80, R12, R22, R64 ;  /* 0x000000160c50723c */ /* 0x000fe20000041840 */
[----:B------:R-:W2:Y:S01]  /*76f0*/  LDSM.16.MT88.4 R20, [R215+0x9000] ;  /* 0x00900000d714783b */ /* 0x000ea20000004200 */
[----:B-1----:R-:W-:-:S06]  /*7700*/  FFMA.FTZ R0, R181, c[0x0][0x23c], -R8 ;  /* 0x00008f00b5007a23 */ /* 0x002fcc0000010808 */
[-C--:B--2---:R-:W-:Y:S07]  /*7710*/  HMMA.16816.F32.BF16 R76, R16, R20.reuse, R104 ;  /* 0x00000014104c723c */ /* 0x084fee0000041868 */
[----:B------:R-:W-:Y:S01]  /*7720*/  IMAD.MOV.U32 R104, RZ, RZ, R51 ;  /* 0x000000ffff687224 */ /* 0x000fe200078e0033 */
[----:B------:R-:W-:Y:S01]  /*7730*/  HMMA.16816.F32.BF16 R72, R12, R20, R72 ;  /* 0x000000140c48723c */ /* 0x000fe20000041848 */
[----:B------:R-:W-:Y:S01]  /*7740*/  IMAD.MOV.U32 R107, RZ, RZ, R48 ;  /* 0x000000ffff6b7224 */ /* 0x000fe200078e0030 */
[----:B------:R-:W-:Y:S01]  /*7750*/  MOV R106, R49 ;  /* 0x00000031006a7202 */ /* 0x000fe20000000f00 */
[----:B------:R-:W-:-:S05]  /*7760*/  IMAD.MOV.U32 R105, RZ, RZ, R43 ;  /* 0x000000ffff697224 */ /* 0x000fca00078e002b */
[-C--:B------:R-:W-:Y:S07]  /*7770*/  HMMA.16816.F32.BF16 R64, R12, R22.reuse, R88 ;  /* 0x000000160c40723c */ /* 0x080fee0000041858 */
[----:B------:R-:W-:Y:S01]  /*7780*/  IMAD.MOV.U32 R88, RZ, RZ, R56 ;  /* 0x000000ffff587224 */ /* 0x000fe200078e0038 */
[----:B------:R-:W-:Y:S01]  /*7790*/  HMMA.16816.F32.BF16 R44, R16, R22, R28 ;  /* 0x00000016102c723c */ /* 0x000fe2000004181c */
[----:B------:R-:W1:Y:S01]  /*77a0*/  LDSM.16.MT88.4 R20, [R213+0x9000] ;  /* 0x00900000d514783b */ /* 0x000e620000004200 */
[----:B------:R-:W-:Y:S01]  /*77b0*/  MOV R91, R54 ;  /* 0x00000036005b7202 */ /* 0x000fe20000000f00 */
[----:B------:R-:W-:Y:S01]  /*77c0*/  IMAD.MOV.U32 R90, RZ, RZ, R34 ;  /* 0x000000ffff5a7224 */ /* 0x000fe200078e0022 */
[----:B------:R-:W-:-:S04]  /*77d0*/  MOV R89, R32 ;  /* 0x0000002000597202 */ /* 0x000fc80000000f00 */
[-C--:B-1----:R-:W-:Y:S01]  /*77e0*/  HMMA.16816.F32.BF16 R56, R16, R20.reuse, R112 ;  /* 0x000000141038723c */ /* 0x082fe20000041870 */
[----:B------:R1:W-:Y:S07]  /*77f0*/  MUFU.EX2 R114, R0 ;  /* 0x0000000000727308 */ /* 0x0003ee0000000800 */
[C---:B------:R-:W-:Y:S08]  /*7800*/  HMMA.16816.F32.BF16 R52, R12.reuse, R20, R108 ;  /* 0x000000140c34723c */ /* 0x040ff0000004186c */
[----:B------:R-:W-:Y:S01]  /*7810*/  HMMA.16816.F32.BF16 R48, R12, R22, R96 ;  /* 0x000000160c30723c */ /* 0x000fe20000041860 */
[----:B-1----:R-:W-:-:S04]  /*7820*/  FFMA.FTZ R0, R172, c[0x0][0x23c], -R8 ;  /* 0x00008f00ac007a23 */ /* 0x002fc80000010808 */
[----:B------:R1:W2:Y:S03]  /*7830*/  MUFU.EX2 R115, R0 ;  /* 0x0000000000737308 */ /* 0x0002a60000000800 */
[----:B------:R-:W-:Y:S01]  /*7840*/  HMMA.16816.F32.BF16 R36, R16, R22, R36 ;  /* 0x000000161024723c */ /* 0x000fe20000041824 */
[----:B------:R-:W3:Y:S01]  /*7850*/  LDSM.16.MT88.4 R20, [R214+0x9000] ;  /* 0x00900000d614783b */ /* 0x000ee20000004200 */
[----:B-1----:R-:W-:-:S04]  /*7860*/  FFMA.FTZ R0, R155, c[0x0][0x23c], -R8 ;  /* 0x00008f009b007a23 */ /* 0x002fc80000010808 */
[----:B------:R1:W4:Y:S02]  /*7870*/  MUFU.EX2 R139, R0 ;  /* 0x00000000008b7308 */ /* 0x0003240000000800 */
[----:B-1----:R-:W-:-:S06]  /*7880*/  FFMA.FTZ R0, R192, c[0x0][0x23c], -R7 ;  /* 0x00008f00c0007a23 */ /* 0x002fcc0000010807 */
[----:B------:R1:W-:Y:S01]  /*7890*/  MUFU.EX2 R181, R0 ;  /* 0x0000000000b57308 */ /* 0x0003e20000000800 */
[-C--:B---3--:R-:W-:Y:S07]  /*78a0*/  HMMA.16816.F32.BF16 R40, R16, R20.reuse, R120 ;  /* 0x000000141028723c */ /* 0x088fee0000041878 */
[----:B------:R-:W-:Y:S01]  /*78b0*/  MOV R122, R147 ;  /* 0x00000093007a7202 */ /* 0x000fe20000000f00 */
[----:B------:R-:W-:Y:S01]  /*78c0*/  HMMA.16816.F32.BF16 R32, R12, R20, R116 ;  /* 0x000000140c20723c */ /* 0x000fe20000041874 */
[----:B------:R-:W-:Y:S01]  /*78d0*/  IMAD.MOV.U32 R147, RZ, RZ, R136 ;  /* 0x000000ffff937224 */ /* 0x000fe200078e0088 */
[----:B------:R-:W-:Y:S01]  /*78e0*/  MOV R121, R107 ;  /* 0x0000006b00797202 */ /* 0x000fe20000000f00 */
[----:B-1----:R-:W-:-:S04]  /*78f0*/  FFMA.FTZ R0, R175, c[0x0][0x23c], -R7 ;  /* 0x00008f00af007a23 */ /* 0x002fc80000010807 */
[----:B------:R-:W-:Y:S01]  /*7900*/  IMAD.MOV.U32 R116, RZ, RZ, R106 ;  /* 0x000000ffff747224 */ /* 0x000fe200078e006a */
[----:B------:R1:W-:Y:S01]  /*7910*/  MUFU.EX2 R113, R0 ;  /* 0x0000000000717308 */ /* 0x0003e20000000800 */
[-C--:B------:R-:W-:Y:S08]  /*7920*/  HMMA.16816.F32.BF16 R28, R12, R22.reuse, R100 ;  /* 0x000000160c1c723c */ /* 0x080ff00000041864 */
[----:B------:R-:W-:Y:S01]  /*7930*/  HMMA.16816.F32.BF16 R24, R16, R22, R24 ;  /* 0x000000161018723c */ /* 0x000fe20000041818 */
[----:B------:R-:W3:Y:S01]  /*7940*/  LDSM.16.MT88.4 R20, [R212+0x9800] ;  /* 0x00980000d414783b */ /* 0x000ee20000004200 */
[----:B-1----:R-:W-:-:S02]  /*7950*/  FFMA.FTZ R0, R173, c[0x0][0x23c], -R7 ;  /* 0x00008f00ad007a23 */ /* 0x002fc40000010807 */
[----:B--2---:R-:W-:Y:S01]  /*7960*/  IMAD.MOV.U32 R173, RZ, RZ, R115 ;  /* 0x000000ffffad7224 */ /* 0x004fe200078e0073 */
[----:B------:R-:W-:Y:S01]  /*7970*/  MOV R115, R88 ;  /* 0x0000005800737202 */ /* 0x000fe20000000f00 */
[----:B------:R-:W-:Y:S01]  /*7980*/  IMAD.MOV.U32 R88, RZ, RZ, R89 ;  /* 0x000000ffff587224 */ /* 0x000fe200078e0059 */
[----:B------:R-:W-:Y:S01]  /*7990*/  MOV R89, R90 ;  /* 0x0000005a00597202 */ /* 0x000fe20000000f00 */
[----:B------:R1:W-:Y:S01]  /*79a0*/  MUFU.EX2 R175, R0 ;  /* 0x0000000000af7308 */ /* 0x0003e20000000800 */
[----:B------:R-:W-:Y:S01]  /*79b0*/  IMAD.MOV.U32 R90, RZ, RZ, R91 ;  /* 0x000000ffff5a7224 */ /* 0x000fe200078e005b */
[----:B------:R-:W-:Y:S01]  /*79c0*/  MOV R91, R104 ;  /* 0x00000068005b7202 */ /* 0x000fe20000000f00 */
[----:B------:R-:W-:Y:S01]  /*79d0*/  IMAD.MOV.U32 R104, RZ, RZ, R105 ;  /* 0x000000ffff687224 */ /* 0x000fe200078e0069 */
[----:B------:R-:W-:Y:S01]  /*79e0*/  MOV R105, R137 ;  /* 0x0000008900697202 */ /* 0x000fe20000000f00 */
[----:B------:R-:W-:Y:S01]  /*79f0*/  IMAD.MOV.U32 R155, RZ, RZ, R88 ;  /* 0x000000ffff9b7224 */ /* 0x000fe200078e0058 */
[----:B----4-:R-:W-:Y:S01]  /*7a00*/  F2FP.BF16.PACK_AB R18, R139, R173 ;  /* 0x000000ad8b12723e */ /* 0x010fe200000010ff */
[----:B------:R-:W-:Y:S01]  /*7a10*/  IMAD.MOV.U32 R102, RZ, RZ, R104 ;  /* 0x000000ffff667224 */ /* 0x000fe200078e0068 */
[----:B------:R-:W-:Y:S01]  /*7a20*/  MOV R120, R115 ;  /* 0x0000007300787202 */ /* 0x000fe20000000f00 */
[----:B------:R-:W-:Y:S01]  /*7a30*/  IMAD.MOV.U32 R118, RZ, RZ, R90 ;  /* 0x000000ffff767224 */ /* 0x000fe200078e005a */
[----:B------:R-:W-:-:S02]  /*7a40*/  MOV R103, R105 ;  /* 0x0000006900677202 */ /* 0x000fc40000000f00 */
[----:B------:R-:W-:Y:S02]  /*7a50*/  MOV R119, R89 ;  /* 0x0000005900777202 */ /* 0x000fe40000000f00 */
[----:B------:R-:W-:Y:S01]  /*7a60*/  MOV R117, R91 ;  /* 0x0000005b00757202 */ /* 0x000fe20000000f00 */
[----:B-1----:R-:W-:Y:S01]  /*7a70*/  FFMA.FTZ R0, R160, c[0x0][0x23c], -R7 ;  /* 0x00008f00a0007a23 */ /* 0x002fe20000010807 */
[----:B------:R-:W-:-:S03]  /*7a80*/  MOV R160, R119 ;  /* 0x0000007700a07202 */ /* 0x000fc60000000f00 */
[----:B------:R1:W2:Y:S02]  /*7a90*/  MUFU.EX2 R137, R0 ;  /* 0x0000000000897308 */ /* 0x0002a40000000800 */
[----:B-1----:R-:W-:Y:S01]  /*7aa0*/  FFMA.FTZ R0, R194, c[0x0][0x23c], -R6 ;  /* 0x00008f00c2007a23 */ /* 0x002fe20000010806 */
[----:B--2---:R-:W-:-:S05]  /*7ab0*/  F2FP.BF16.PACK_AB R19, R137, R175 ;  /* 0x000000af8913723e */ /* 0x004fca00000010ff */
[----:B------:R1:W-:Y:S02]  /*7ac0*/  MUFU.EX2 R172, R0 ;  /* 0x0000000000ac7308 */ /* 0x0003e40000000800 */
[----:B-1----:R-:W-:-:S06]  /*7ad0*/  FFMA.FTZ R0, R180, c[0x0][0x23c], -R6 ;  /* 0x00008f00b4007a23 */ /* 0x002fcc0000010806 */
[----:B------:R1:W-:Y:S02]  /*7ae0*/  MUFU.EX2 R180, R0 ;  /* 0x0000000000b47308 */ /* 0x0003e40000000800 */
[----:B-1----:R-:W-:Y:S02]  /*7af0*/  FFMA.FTZ R0, R174, c[0x0][0x23c], -R6 ;  /* 0x00008f00ae007a23 */ /* 0x002fe40000010806 */
[----:B------:R-:W-:-:S04]  /*7b00*/  IMAD.MOV.U32 R174, RZ, RZ, R113 ;  /* 0x000000ffffae7224 */ /* 0x000fc800078e0071 */
[----:B------:R1:W-:Y:S01]  /*7b10*/  MUFU.EX2 R192, R0 ;  /* 0x0000000000c07308 */ /* 0x0003e20000000800 */
[----:B------:R-:W-:Y:S01]  /*7b20*/  F2FP.BF16.PACK_AB R17, R174, R181 ;  /* 0x000000b5ae11723e */ /* 0x000fe200000010ff */
[----:B-1----:R-:W-:Y:S01]  /*7b30*/  FFMA.FTZ R0, R163, c[0x0][0x23c], -R6 ;  /* 0x00008f00a3007a23 */ /* 0x002fe20000010806 */
[----:B------:R-:W-:-:S05]  /*7b40*/  MOV R163, R116 ;  /* 0x0000007400a37202 */ /* 0x000fca0000000f00 */
[----:B------:R1:W2:Y:S02]  /*7b50*/  MUFU.EX2 R123, R0 ;  /* 0x00000000007b7308 */ /* 0x0002a40000000800 */
[----:B-1----:R-:W-:Y:S01]  /*7b60*/  FFMA.FTZ R0, R193, c[0x0][0x23c], -R5 ;  /* 0x00008f00c1007a23 */ /* 0x002fe20000010805 */
[----:B------:R-:W-:Y:S02]  /*7b70*/  MOV R193, R114 ;  /* 0x0000007200c17202 */ /* 0x000fe40000000f00 */
[----:B--2---:R-:W-:-:S03]  /*7b80*/  F2FP.BF16.PACK_AB R14, R123, R192 ;  /* 0x000000c07b0e723e */ /* 0x004fc600000010ff */
[----:B------:R1:W2:Y:S01]  /*7b90*/  MUFU.EX2 R12, R0 ;  /* 0x00000000000c7308 */ /* 0x0002a20000000800 */
[----:B------:R-:W-:-:S07]  /*7ba0*/  F2FP.BF16.PACK_AB R16, R193, R183 ;  /* 0x000000b7c110723e */ /* 0x000fce00000010ff */
[----:B---3--:R-:W-:Y:S01]  /*7bb0*/  HMMA.16816.F32.BF16 R112, R16, R20, R84 ;  /* 0x000000141070723c */ /* 0x008fe20000041854 */
[----:B-1----:R-:W-:-:S07]  /*7bc0*/  FFMA.FTZ R0, R182, c[0x0][0x23c], -R5 ;  /* 0x00008f00b6007a23 */ /* 0x002fce0000010805 */
[----:B------:R-:W-:Y:S01]  /*7bd0*/  HMMA.16816.F32.BF16 R96, R16, R22, R60 ;  /* 0x000000161060723c */ /* 0x000fe2000004183c */
[----:B--2---:R-:W-:Y:S01]  /*7be0*/  IMAD.MOV.U32 R182, RZ, RZ, R12 ;  /* 0x000000ffffb67224 */ /* 0x004fe200078e000c */
[----:B------:R-:W-:Y:S01]  /*7bf0*/  F2FP.BF16.PACK_AB R12, R180, R172 ;  /* 0x000000acb40c723e */ /* 0x000fe200000010ff */
[----:B------:R1:W2:Y:S04]  /*7c00*/  MUFU.EX2 R194, R0 ;  /* 0x0000000000c27308 */ /* 0x0002a80000000800 */
[----:B------:R-:W-:Y:S01]  /*7c10*/  MOV R63, R117 ;  /* 0x00000075003f7202 */ /* 0x000fe20000000f00 */
[----:B------:R-:W-:Y:S01]  /*7c20*/  FFMA.FTZ R166, R166, c[0x0][0x23c], -R5 ;  /* 0x00008f00a6a67a23 */ /* 0x000fe20000010805 */
[----:B------:R-:W-:Y:S01]  /*7c30*/  MOV R61, R152 ;  /* 0x00000098003d7202 */ /* 0x000fe20000000f00 */
[----:B------:R-:W-:Y:S01]  /*7c40*/  IMAD.MOV.U32 R62, RZ, RZ, R140 ;  /* 0x000000ffff3e7224 */ /* 0x000fe200078e008c */
[----:B------:R-:W-:Y:S01]  /*7c50*/  MOV R60, R133 ;  /* 0x00000085003c7202 */ /* 0x000fe20000000f00 */
[----:B------:R-:W-:-:S02]  /*7c60*/  FFMA.FTZ R140, R200, c[0x0][0x23c], -R8 ;  /* 0x00008f00c88c7a23 */ /* 0x000fc40000010808 */
[--C-:B------:R-:W-:Y:S02]  /*7c70*/  FFMA.FTZ R152, R159, c[0x0][0x23c], -R8.reuse ;  /* 0x00008f009f987a23 */ /* 0x100fe40000010808 */
[----:B------:R-:W-:Y:S02]  /*7c80*/  FFMA.FTZ R200, R127, c[0x0][0x23c], -R7 ;  /* 0x00008f007fc87a23 */ /* 0x000fe40000010807 */
[----:B-1----:R-:W-:Y:S01]  /*7c90*/  FFMA.FTZ R0, R168, c[0x0][0x23c], -R5 ;  /* 0x00008f00a8007a23 */ /* 0x002fe20000010805 */
[----:B--2---:R-:W-:Y:S01]  /*7ca0*/  F2FP.BF16.PACK_AB R13, R194, R182 ;  /* 0x000000b6c20d723e */ /* 0x004fe200000010ff */
[----:B------:R-:W-:Y:S02]  /*7cb0*/  FFMA.FTZ R168, R149, c[0x0][0x23c], -R8 ;  /* 0x00008f0095a87a23 */ /* 0x000fe40000010808 */
[----:B------:R1:W-:Y:S01]  /*7cc0*/  MUFU.EX2 R100, R0 ;  /* 0x0000000000647308 */ /* 0x0003e20000000800 */
[----:B------:R-:W-:Y:S02]  /*7cd0*/  FFMA.FTZ R162, R162, c[0x0][0x23c], -R6 ;  /* 0x00008f00a2a27a23 */ /* 0x000fe40000010806 */
[----:B------:R-:W-:-:S02]  /*7ce0*/  FFMA.FTZ R133, R176, c[0x0][0x23c], -R8 ;  /* 0x00008f00b0857a23 */ /* 0x000fc40000010808 */
[--C-:B------:R-:W-:Y:S02]  /*7cf0*/  FFMA.FTZ R149, R187, c[0x0][0x23c], -R5.reuse ;  /* 0x00008f00bb957a23 */ /* 0x100fe40000010805 */
[----:B------:R-:W-:Y:S02]  /*7d00*/  FFMA.FTZ R159, R184, c[0x0][0x23c], -R6 ;  /* 0x00008f00b89f7a23 */ /* 0x000fe40000010806 */
[----:B------:R-:W-:Y:S02]  /*7d10*/  FFMA.FTZ R176, R125, c[0x0][0x23c], -R8 ;  /* 0x00008f007db07a23 */ /* 0x000fe40000010808 */
[----:B-1----:R-:W-:Y:S02]  /*7d20*/  FFMA.FTZ R0, R161, c[0x0][0x23c], -R5 ;  /* 0x00008f00a1007a23 */ /* 0x002fe40000010805 */
[----:B------:R-:W-:Y:S02]  /*7d30*/  IMAD.MOV.U32 R161, RZ, RZ, R118 ;  /* 0x000000ffffa17224 */ /* 0x000fe400078e0076 */
[----:B------:R-:W1:Y:S02]  /*7d40*/  MUFU.EX2 R136, R0 ;  /* 0x0000000000887308 */ /* 0x000e640000000800 */
[----:B-1----:R-:W-:Y:S01]  /*7d50*/  F2FP.BF16.PACK_AB R15, R136, R100 ;  /* 0x00000064880f723e */ /* 0x002fe200000010ff */
[----:B------:R-:W-:-:S06]  /*7d60*/  FFMA.FTZ R0, R247, c[0x0][0x23c], -R8 ;  /* 0x00008f00f7007a23 */ /* 0x000fcc0000010808 */
[C---:B------:R-:W-:Y:S08]  /*7d70*/  HMMA.16816.F32.BF16 R108, R12.reuse, R20, R92 ;  /* 0x000000140c6c723c */ /* 0x040ff0000004185c */
[----:B------:R-:W-:Y:S01]  /*7d80*/  HMMA.16816.F32.BF16 R104, R12, R22, R80 ;  /* 0x000000160c68723c */ /* 0x000fe20000041850 */
[----:B------:R-:W1:Y:S07]  /*7d90*/  LDSM.16.MT88.4 R20, [R215+0x9800] ;  /* 0x00980000d714783b */ /* 0x000e6e0000004200 */
[-C--:B-1----:R-:W-:Y:S08]  /*7da0*/  HMMA.16816.F32.BF16 R88, R16, R20.reuse, R76 ;  /* 0x000000141058723c */ /* 0x082ff0000004184c */
[C---:B------:R-:W-:Y:S08]  /*7db0*/  HMMA.16816.F32.BF16 R84, R12.reuse, R20, R72 ;  /* 0x000000140c54723c */ /* 0x040ff00000041848 */
[-C--:B------:R-:W-:Y:S08]  /*7dc0*/  HMMA.16816.F32.BF16 R80, R12, R22.reuse, R64 ;  /* 0x000000160c50723c */ /* 0x080ff00000041840 */
[----:B------:R-:W-:Y:S01]  /*7dd0*/  HMMA.16816.F32.BF16 R76, R16, R22, R44 ;  /* 0x00000016104c723c */ /* 0x000fe2000004182c */
[----:B------:R-:W1:Y:S06]  /*7de0*/  LDSM.16.MT88.4 R20, [R213+0x9800] ;  /* 0x00980000d514783b */ /* 0x000e6c0000004200 */
[----:B------:R-:W-:Y:S01]  /*7df0*/  MOV R47, R100 ;  /* 0x00000064002f7202 */ /* 0x000fe20000000f00 */
[----:B------:R-:W-:Y:S01]  /*7e00*/  IMAD.MOV.U32 R45, RZ, RZ, R103 ;  /* 0x000000ffff2d7224 */ /* 0x000fe200078e0067 */
[----:B------:R-:W-:-:S02]  /*7e10*/  MOV R46, R102 ;  /* 0x00000066002e7202 */ /* 0x000fc40000000f00 */
[----:B------:R-:W-:Y:S01]  /*7e20*/  MOV R44, R134 ;  /* 0x00000086002c7202 */ /* 0x000fe20000000f00 */
[--C-:B------:R-:W-:Y:S02]  /*7e30*/  FFMA.FTZ R134, R178, c[0x0][0x23c], -R8.reuse ;  /* 0x00008f00b2867a23 */ /* 0x100fe40000010808 */
[----:B------:R-:W-:Y:S01]  /*7e40*/  FFMA.FTZ R178, R124, c[0x0][0x23c], -R8 ;  /* 0x00008f007cb27a23 */ /* 0x000fe20000010808 */
[-C--:B-1----:R-:W-:Y:S07]  /*7e50*/  HMMA.16816.F32.BF16 R116, R16, R20.reuse, R56 ;  /* 0x000000141074723c */ /* 0x082fee0000041838 */
[----:B------:R-:W-:Y:S01]  /*7e60*/  MOV R58, R151 ;  /* 0x00000097003a7202 */ /* 0x000fe20000000f00 */
[----:B------:R-:W-:Y:S01]  /*7e70*/  HMMA.16816.F32.BF16 R72, R12, R20, R52 ;  /* 0x000000140c48723c */ /* 0x000fe20000041834 */
[----:B------:R-:W-:Y:S01]  /*7e80*/  IMAD.MOV.U32 R57, RZ, RZ, R44 ;  /* 0x000000ffff397224 */ /* 0x000fe200078e002c */
[----:B------:R-:W-:Y:S01]  /*7e90*/  MOV R44, R155 ;  /* 0x0000009b002c7202 */ /* 0x000fe20000000f00 */
[----:B------:R-:W-:-:S02]  /*7ea0*/  IMAD.MOV.U32 R56, RZ, RZ, R130 ;  /* 0x000000ffff387224 */ /* 0x000fc400078e0082 */
[----:B------:R-:W-:Y:S02]  /*7eb0*/  IMAD.MOV.U32 R59, RZ, RZ, R141 ;  /* 0x000000ffff3b7224 */ /* 0x000fe400078e008d */
[--C-:B------:R-:W-:Y:S01]  /*7ec0*/  FFMA.FTZ R151, R167, c[0x0][0x23c], -R8.reuse ;  /* 0x00008f00a7977a23 */ /* 0x100fe20000010808 */
[-C--:B------:R-:W-:Y:S01]  /*7ed0*/  HMMA.16816.F32.BF16 R64, R12, R22.reuse, R48 ;  /* 0x000000160c40723c */ /* 0x080fe20000041830 */
[----:B------:R-:W-:Y:S02]  /*7ee0*/  FFMA.FTZ R167, R156, c[0x0][0x23c], -R8 ;  /* 0x00008f009ca77a23 */ /* 0x000fe40000010808 */
[--C-:B------:R-:W-:Y:S02]  /*7ef0*/  FFMA.FTZ R156, R171, c[0x0][0x23c], -R7.reuse ;  /* 0x00008f00ab9c7a23 */ /* 0x100fe40000010807 */
[----:B------:R-:W-:Y:S02]  /*7f00*/  FFMA.FTZ R171, R150, c[0x0][0x23c], -R7 ;  /* 0x00008f0096ab7a23 */ /* 0x000fe40000010807 */
[----:B------:R-:W-:Y:S01]  /*7f10*/  IMAD.MOV.U32 R51, RZ, RZ, R47 ;  /* 0x000000ffff337224 */ /* 0x000fe200078e002f */
[----:B------:R-:W-:Y:S01]  /*7f20*/  HMMA.16816.F32.BF16 R100, R16, R22, R36 ;  /* 0x000000161064723c */ /* 0x000fe20000041824 */
[----:B------:R-:W1:Y:S01]  /*7f30*/  LDSM.16.MT88.4 R20, [R214+0x9800] ;  /* 0x00980000d614783b */ /* 0x000e620000004200 */
[----:B------:R-:W-:Y:S01]  /*7f40*/  MOV R47, R132 ;  /* 0x00000084002f7202 */ /* 0x000fe20000000f00 */
[----:B------:R-:W-:Y:S01]  /*7f50*/  FFMA.FTZ R132, R211, c[0x0][0x23c], -R7 ;  /* 0x00008f00d3847a23 */ /* 0x000fe20000010807 */
[----:B------:R-:W-:Y:S01]  /*7f60*/  MOV R50, R46 ;  /* 0x0000002e00327202 */ /* 0x000fe20000000f00 */
[----:B------:R-:W-:Y:S01]  /*7f70*/  IMAD.MOV.U32 R46, RZ, RZ, R146 ;  /* 0x000000ffff2e7224 */ /* 0x000fe200078e0092 */
[----:B------:R-:W-:Y:S01]  /*7f80*/  MOV R146, R129 ;  /* 0x0000008100927202 */ /* 0x000fe20000000f00 */
[----:B------:R-:W-:Y:S01]  /*7f90*/  FFMA.FTZ R150, R177, c[0x0][0x23c], -R5 ;  /* 0x00008f00b1967a23 */ /* 0x000fe20000010805 */
[----:B------:R-:W-:Y:S01]  /*7fa0*/  MOV R37, R160 ;  /* 0x000000a000257202 */ /* 0x000fe20000000f00 */
[----:B------:R-:W-:-:S02]  /*7fb0*/  IMAD.MOV.U32 R36, RZ, RZ, R161 ;  /* 0x000000ffff247224 */ /* 0x000fc400078e00a1 */
[--C-:B------:R-:W-:Y:S02]  /*7fc0*/  FFMA.FTZ R130, R201, c[0x0][0x23c], -R7.reuse ;  /* 0x00008f00c9827a23 */ /* 0x100fe40000010807 */
[----:B------:R-:W-:Y:S02]  /*7fd0*/  FFMA.FTZ R155, R186, c[0x0][0x23c], -R7 ;  /* 0x00008f00ba9b7a23 */ /* 0x000fe40000010807 */
[--C-:B------:R-:W-:Y:S01]  /*7fe0*/  FFMA.FTZ R141, R205, c[0x0][0x23c], -R8.reuse ;  /* 0x00008f00cd8d7a23 */ /* 0x100fe20000010808 */
[C---:B-1----:R-:W-:Y:S01]  /*7ff0*/  HMMA.16816.F32.BF16 R92, R16.reuse, R20, R40 ;  /* 0x00000014105c723c */ /* 0x042fe20000041828 */
[----:B------:R1:W-:Y:S07]  /*8000*/  MUFU.EX2 R42, R0 ;  /* 0x00000000002a7308 */ /* 0x0003ee0000000800 */
[----:B------:R-:W-:Y:S08]  /*8010*/  HMMA.16816.F32.BF16 R52, R16, R22, R24 ;  /* 0x000000161034723c */ /* 0x000ff00000041818 */
[----:B------:R-:W-:Y:S01]  /*8020*/  HMMA.16816.F32.BF16 R32, R12, R20, R32 ;  /* 0x000000140c20723c */ /* 0x000fe20000041820 */
[----:B-1----:R-:W-:-:S02]  /*8030*/  FFMA.FTZ R0, R244, c[0x0][0x23c], -R8 ;  /* 0x00008f00f4007a23 */ /* 0x002fc40000010808 */
[--C-:B------:R-:W-:Y:S02]  /*8040*/  FFMA.FTZ R26, R245, c[0x0][0x23c], -R6.reuse ;  /* 0x00008f00f51a7a23 */ /* 0x100fe40000010806 */
[----:B------:R1:W2:Y:S03]  /*8050*/  MUFU.EX2 R48, R0 ;  /* 0x0000000000307308 */ /* 0x0002a60000000800 */
[----:B------:R-:W-:Y:S01]  /*8060*/  HMMA.16816.F32.BF16 R28, R12, R22, R28 ;  /* 0x000000160c1c723c */ /* 0x000fe2000004181c */
[----:B------:R-:W3:Y:S01]  /*8070*/  LDSM.16.MT88.4 R12, [R212+0xa000] ;  /* 0x00a00000d40c783b */ /* 0x000ee20000004200 */
[--C-:B------:R-:W-:Y:S02]  /*8080*/  FFMA.FTZ R160, R165, c[0x0][0x23c], -R6.reuse ;  /* 0x00008f00a5a07a23 */ /* 0x100fe40000010806 */
[----:B------:R-:W-:Y:S02]  /*8090*/  FFMA.FTZ R161, R128, c[0x0][0x23c], -R6 ;  /* 0x00008f0080a17a23 */ /* 0x000fe40000010806 */
[----:B------:R-:W-:-:S02]  /*80a0*/  FFMA.FTZ R129, R195, c[0x0][0x23c], -R7 ;  /* 0x00008f00c3817a23 */ /* 0x000fc40000010807 */
[----:B------:R-:W-:Y:S02]  /*80b0*/  FFMA.FTZ R201, R126, c[0x0][0x23c], -R7 ;  /* 0x00008f007ec97a23 */ /* 0x000fe40000010807 */
[----:B-1----:R-:W-:Y:S01]  /*80c0*/  FFMA.FTZ R0, R231, c[0x0][0x23c], -R8 ;  /* 0x00008f00e7007a23 */ /* 0x002fe20000010808 */
[----:B--2---:R-:W-:Y:S02]  /*80d0*/  MOV R245, R48 ;  /* 0x0000003000f57202 */ /* 0x004fe40000000f00 */
[----:B------:R-:W-:Y:S01]  /*80e0*/  MOV R48, R138 ;  /* 0x0000008a00307202 */ /* 0x000fe20000000f00 */
[----:B------:R1:W-:Y:S01]  /*80f0*/  MUFU.EX2 R38, R0 ;  /* 0x0000000000267308 */ /* 0x0003e20000000800 */
[--C-:B------:R-:W-:Y:S02]  /*8100*/  FFMA.FTZ R25, R210, c[0x0][0x23c], -R6.reuse ;  /* 0x00008f00d2197a23 */ /* 0x100fe40000010806 */
[----:B------:R-:W-:Y:S02]  /*8110*/  FFMA.FTZ R23, R208, c[0x0][0x23c], -R6 ;  /* 0x00008f00d0177a23 */ /* 0x000fe40000010806 */
[----:B------:R-:W-:-:S02]  /*8120*/  FFMA.FTZ R21, R250, c[0x0][0x23c], -R5 ;  /* 0x00008f00fa157a23 */ /* 0x000fc40000010805 */
[--C-:B------:R-:W-:Y:S02]  /*8130*/  FFMA.FTZ R20, R246, c[0x0][0x23c], -R5.reuse ;  /* 0x00008f00f6147a23 */ /* 0x100fe40000010805 */
[--C-:B------:R-:W-:Y:S02]  /*8140*/  FFMA.FTZ R24, R243, c[0x0][0x23c], -R5.reuse ;  /* 0x00008f00f3187a23 */ /* 0x100fe40000010805 */
[--C-:B------:R-:W-:Y:S02]  /*8150*/  FFMA.FTZ R27, R230, c[0x0][0x23c], -R5.reuse ;  /* 0x00008f00e61b7a23 */ /* 0x100fe40000010805 */
[----:B------:R-:W-:Y:S02]  /*8160*/  FFMA.FTZ R165, R169, c[0x0][0x23c], -R5 ;  /* 0x00008f00a9a57a23 */ /* 0x000fe40000010805 */
[----:B------:R-:W-:Y:S02]  /*8170*/  IMAD.MOV.U32 R138, RZ, RZ, R143 ;  /* 0x000000ffff8a7224 */ /* 0x000fe400078e008f */
[----:B-1----:R-:W-:-:S04]  /*8180*/  FFMA.FTZ R0, R204, c[0x0][0x23c], -R8 ;  /* 0x00008f00cc007a23 */ /* 0x002fc80000010808 */
[----:B------:R1:W2:Y:S02]  /*8190*/  MUFU.EX2 R49, R0 ;  /* 0x0000000000317308 */ /* 0x0002a40000000800 */
[----:B-1----:R-:W-:-:S06]  /*81a0*/  FFMA.FTZ R0, R248, c[0x0][0x23c], -R7 ;  /* 0x00008f00f8007a23 */ /* 0x002fcc0000010807 */
[----:B------:R1:W-:Y:S02]  /*81b0*/  MUFU.EX2 R247, R0 ;  /* 0x0000000000f77308 */ /* 0x0003e40000000800 */
[----:B-1----:R-:W-:-:S06]  /*81c0*/  FFMA.FTZ R0, R242, c[0x0][0x23c], -R7 ;  /* 0x00008f00f2007a23 */ /* 0x002fcc0000010807 */
[----:B------:R1:W4:Y:S02]  /*81d0*/  MUFU.EX2 R39, R0 ;  /* 0x0000000000277308 */ /* 0x0003240000000800 */
[----:B-1----:R-:W-:-:S06]  /*81e0*/  FFMA.FTZ R0, R232, c[0x0][0x23c], -R7 ;  /* 0x00008f00e8007a23 */ /* 0x002fcc0000010807 */
[----:B------:R1:W-:Y:S02]  /*81f0*/  MUFU.EX2 R248, R0 ;  /* 0x0000000000f87308 */ /* 0x0003e40000000800 */
[----:B-1----:R-:W-:-:S06]  /*8200*/  FFMA.FTZ R0, R207, c[0x0][0x23c], -R7 ;  /* 0x00008f00cf007a23 */ /* 0x002fcc0000010807 */
[----:B------:R1:W-:Y:S02]  /*8210*/  MUFU.EX2 R244, R0 ;  /* 0x0000000000f47308 */ /* 0x0003e40000000800 */
[----:B-1----:R-:W-:Y:S01]  /*8220*/  FFMA.FTZ R0, R58, c[0x0][0x23c], -R6 ;  /* 0x00008f003a007a23 */ /* 0x002fe20000010806 */
[----:B------:R-:W-:Y:S02]  /*8230*/  MOV R58, R59 ;  /* 0x0000003b003a7202 */ /* 0x000fe40000000f00 */
[----:B------:R-:W-:-:S03]  /*8240*/  MOV R59, R45 ;  /* 0x0000002d003b7202 */ /* 0x000fc60000000f00 */
[----:B------:R1:W-:Y:S01]  /*8250*/  MUFU.EX2 R242, R0 ;  /* 0x0000000000f27308 */ /* 0x0003e20000000800 */
[----:B------:R-:W-:Y:S01]  /*8260*/  IMAD.MOV.U32 R250, RZ, RZ, R42 ;  /* 0x000000fffffa7224 */ /* 0x000fe200078e002a */
[----:B------:R-:W-:Y:S01]  /*8270*/  MOV R45, R120 ;  /* 0x00000078002d7202 */ /* 0x000fe20000000f00 */
[--C-:B------:R-:W-:Y:S01]  /*8280*/  FFMA.FTZ R22, R206, c[0x0][0x23c], -R6.reuse ;  /* 0x00008f00ce167a23 */ /* 0x100fe20000010806 */
[----:B------:R-:W-:Y:S01]  /*8290*/  MOV R120, R131 ;  /* 0x0000008300787202 */ /* 0x000fe20000000f00 */
[----:B------:R-:W-:Y:S02]  /*82a0*/  FFMA.FTZ R131, R203, c[0x0][0x23c], -R7 ;  /* 0x00008f00cb837a23 */ /* 0x000fe40000010807 */
[----:B-1----:R-:W-:Y:S01]  /*82b0*/  FFMA.FTZ R0, R251, c[0x0][0x23c], -R6 ;  /* 0x00008f00fb007a23 */ /* 0x002fe20000010806 */
[----:B--2---:R-:W-:Y:S01]  /*82c0*/  MOV R251, R49 ;  /* 0x0000003100fb7202 */ /* 0x004fe20000000f00 */
[----:B------:R-:W-:Y:S01]  /*82d0*/  IMAD.MOV.U32 R49, RZ, RZ, R56 ;  /* 0x000000ffff317224 */ /* 0x000fe200078e0038 */
[----:B------:R-:W-:Y:S01]  /*82e0*/  MOV R56, R57 ;  /* 0x0000003900387202 */ /* 0x000fe20000000f00 */
[----:B------:R1:W-:Y:S01]  /*82f0*/  MUFU.EX2 R232, R0 ;  /* 0x0000000000e87308 */ /* 0x0003e20000000800 */
[----:B------:R-:W-:Y:S01]  /*8300*/  MOV R57, R2 ;  /* 0x0000000200397202 */ /* 0x000fe20000000f00 */
[----:B------:R-:W-:Y:S01]  /*8310*/  IMAD.MOV.U32 R41, RZ, RZ, R49 ;  /* 0x000000ffff297224 */ /* 0x000fe200078e0031 */
[----:B------:R-:W-:Y:S01]  /*8320*/  MOV R43, R56 ;  /* 0x00000038002b7202 */ /* 0x000fe20000000f00 */
[----:B------:R-:W-:Y:S01]  /*8330*/  FFMA.FTZ R2, R252, c[0x0][0x23c], -R6 ;  /* 0x00008f00fc027a23 */ /* 0x000fe20000010806 */
[----:B------:R-:W-:Y:S01]  /*8340*/  MOV R49, R228 ;  /* 0x000000e400317202 */ /* 0x000fe20000000f00 */
[----:B------:R-:W-:Y:S01]  /*8350*/  IMAD.MOV.U32 R252, RZ, RZ, R38 ;  /* 0x000000fffffc7224 */ /* 0x000fe200078e0026 */
[----:B------:R-:W-:Y:S01]  /*8360*/  MOV R38, R144 ;  /* 0x0000009000267202 */ /* 0x000fe20000000f00 */
[--C-:B-1----:R-:W-:Y:S01]  /*8370*/  FFMA.FTZ R0, R249, c[0x0][0x23c], -R6.reuse ;  /* 0x00008f00f9007a23 */ /* 0x102fe20000010806 */
[----:B----4-:R-:W-:Y:S01]  /*8380*/  MOV R249, R39 ;  /* 0x0000002700f97202 */ /* 0x010fe20000000f00 */
[----:B------:R-:W-:Y:S01]  /*8390*/  IMAD.MOV.U32 R39, RZ, RZ, R123 ;  /* 0x000000ffff277224 */ /* 0x000fe200078e007b */
[----:B------:R-:W-:Y:S01]  /*83a0*/  MUFU.EX2 R231, R2 ;  /* 0x0000000200e77308 */ /* 0x000fe20000000800 */
[----:B------:R-:W-:Y:S01]  /*83b0*/  MOV R123, R142 ;  /* 0x0000008e007b7202 */ /* 0x000fe20000000f00 */
[----:B------:R-:W-:Y:S01]  /*83c0*/  FFMA.FTZ R143, R185, c[0x0][0x23c], -R6 ;  /* 0x00008f00b98f7a23 */ /* 0x000fe20000010806 */
[----:B------:R-:W-:-:S02]  /*83d0*/  MOV R56, R63 ;  /* 0x0000003f00387202 */ /* 0x000fc40000000f00 */
[----:B------:R-:W-:Y:S01]  /*83e0*/  MOV R125, R36 ;  /* 0x00000024007d7202 */ /* 0x000fe20000000f00 */
[----:B------:R-:W-:Y:S01]  /*83f0*/  IMAD.MOV.U32 R17, RZ, RZ, R60 ;  /* 0x000000ffff117224 */ /* 0x000fe200078e003c */
[----:B------:R-:W-:Y:S01]  /*8400*/  MOV R63, R145 ;  /* 0x00000091003f7202 */ /* 0x000fe20000000f00 */
[----:B------:R1:W2:Y:S01]  /*8410*/  MUFU.EX2 R211, R0 ;  /* 0x0000000000d37308 */ /* 0x0002a20000000800 */
[----:B------:R-:W-:Y:S01]  /*8420*/  F2FP.BF16.PACK_AB R8, R245, R250 ;  /* 0x000000faf508723e */ /* 0x000fe200000010ff */
[----:B------:R4:W5:Y:S01]  /*8430*/  LDL.LU R228, [R1+0xc8] ;  /* 0x0000c80001e47983 */ /* 0x0009620000300800 */
[--C-:B------:R-:W-:Y:S02]  /*8440*/  FFMA.FTZ R142, R164, c[0x0][0x23c], -R6.reuse ;  /* 0x00008f00a48e7a23 */ /* 0x100fe40000010806 */
[--C-:B------:R-:W-:Y:S02]  /*8450*/  FFMA.FTZ R144, R202, c[0x0][0x23c], -R6.reuse ;  /* 0x00008f00ca907a23 */ /* 0x100fe40000010806 */
[----:B------:R-:W-:-:S02]  /*8460*/  FFMA.FTZ R145, R148, c[0x0][0x23c], -R6 ;  /* 0x00008f0094917a23 */ /* 0x000fc40000010806 */
[----:B-1----:R-:W-:Y:S02]  /*8470*/  FFMA.FTZ R0, R41, c[0x0][0x23c], -R5 ;  /* 0x00008f0029007a23 */ /* 0x002fe40000010805 */
[----:B------:R-:W-:Y:S01]  /*8480*/  IMAD.MOV.U32 R41, RZ, RZ, R43 ;  /* 0x000000ffff297224 */ /* 0x000fe200078e002b */
[----:B------:R-:W-:Y:S02]  /*8490*/  MOV R43, R37 ;  /* 0x00000025002b7202 */ /* 0x000fe40000000f00 */
[----:B------:R-:W-:Y:S01]  /*84a0*/  MOV R37, R38 ;  /* 0x0000002600257202 */ /* 0x000fe20000000f00 */
[----:B------:R-:W-:Y:S01]  /*84b0*/  IMAD.MOV.U32 R38, RZ, RZ, R39 ;  /* 0x000000ffff267224 */ /* 0x000fe200078e0027 */
[----:B------:R-:W-:Y:S02]  /*84c0*/  MOV R39, R48 ;  /* 0x0000003000277202 */ /* 0x000fe40000000f00 */
[----:B------:R-:W-:Y:S01]  /*84d0*/  MOV R48, R49 ;  /* 0x0000003100307202 */ /* 0x000fe20000000f00 */
[----:B------:R-:W-:Y:S01]  /*84e0*/  IMAD.MOV.U32 R49, RZ, RZ, R59 ;  /* 0x000000ffff317224 */ /* 0x000fe200078e003b */
[----:B------:R-:W-:-:S02]  /*84f0*/  MOV R59, R163 ;  /* 0x000000a3003b7202 */ /* 0x000fc40000000f00 */
[----:B------:R-:W-:Y:S01]  /*8500*/  MOV R163, R121 ;  /* 0x0000007900a37202 */ /* 0x000fe20000000f00 */
[----:B------:R-:W-:Y:S01]  /*8510*/  IMAD.MOV.U32 R121, RZ, RZ, R122 ;  /* 0x000000ffff797224 */ /* 0x000fe200078e007a */
[----:B------:R-:W-:Y:S01]  /*8520*/  MOV R122, R147 ;  /* 0x00000093007a7202 */ /* 0x000fe20000000f00 */
[----:B------:R1:W-:Y:S01]  /*8530*/  MUFU.EX2 R210, R0 ;  /* 0x0000000000d27308 */ /* 0x0003e20000000800 */
[----:B------:R-:W-:Y:S01]  /*8540*/  MOV R147, R4 ;  /* 0x0000000400937202 */ /* 0x000fe20000000f00 */
[--C-:B------:R-:W-:Y:S02]  /*8550*/  FFMA.FTZ R4, R227, c[0x0][0x23c], -R5.reuse ;  /* 0x00008f00e3047a23 */ /* 0x100fe40000010805 */
[----:B------:R-:W-:Y:S01]  /*8560*/  FFMA.FTZ R2, R226, c[0x0][0x23c], -R5 ;  /* 0x00008f00e2027a23 */ /* 0x000fe20000010805 */
[----:B------:R-:W-:Y:S01]  /*8570*/  MOV R42, R37 ;  /* 0x00000025002a7202 */ /* 0x000fe20000000f00 */
[----:B------:R-:W-:Y:S02]  /*8580*/  IMAD.MOV.U32 R40, RZ, RZ, R39 ;  /* 0x000000ffff287224 */ /* 0x000fe400078e0027 */
[--C-:B------:R-:W-:Y:S01]  /*8590*/  FFMA.FTZ R164, R179, c[0x0][0x23c], -R5.reuse ;  /* 0x00008f00b3a47a23 */ /* 0x100fe20000010805 */
[----:B------:R2:W-:Y:S01]  /*85a0*/  MUFU.EX2 R208, R2 ;  /* 0x0000000200d07308 */ /* 0x0005e20000000800 */
[----:B-1----:R-:W-:Y:S01]  /*85b0*/  FFMA.FTZ R0, R41, c[0x0][0x23c], -R5 ;  /* 0x00008f0029007a23 */ /* 0x002fe20000010805 */
[----:B------:R-:W-:Y:S01]  /*85c0*/  MOV R41, R48 ;  /* 0x0000003000297202 */ /* 0x000fe20000000f00 */
[----:B------:R-:W-:Y:S01]  /*85d0*/  FADD.FTZ R148, R10, R9 ;  /* 0x000000090a947221 */ /* 0x000fe20000010000 */
[----:B------:R-:W-:-:S02]  /*85e0*/  MOV R48, R59 ;  /* 0x0000003b00307202 */ /* 0x000fc40000000f00 */
[----:B------:R-:W-:Y:S02]  /*85f0*/  MOV R18, R61 ;  /* 0x0000003d00127202 */ /* 0x000fe40000000f00 */
[----:B------:R-:W-:Y:S01]  /*8600*/  MOV R19, R62 ;  /* 0x0000003e00137202 */ /* 0x000fe20000000f00 */
[----:B------:R-:W-:Y:S01]  /*8610*/  IMAD.MOV.U32 R205, RZ, RZ, R56 ;  /* 0x000000ffffcd7224 */ /* 0x000fe200078e0038 */
[----:B------:R-:W-:Y:S02]  /*8620*/  MOV R59, R122 ;  /* 0x0000007a003b7202 */ /* 0x000fe40000000f00 */
[----:B------:R-:W-:Y:S02]  /*8630*/  MOV R204, R57 ;  /* 0x0000003900cc7202 */ /* 0x000fe40000000f00 */
[----:B------:R-:W-:Y:S02]  /*8640*/  MOV R16, R58 ;  /* 0x0000003a00107202 */ /* 0x000fe40000000f00 */
[----:B------:R-:W-:-:S02]  /*8650*/  MOV R36, R136 ;  /* 0x0000008800247202 */ /* 0x000fc40000000f00 */
[----:B------:R-:W-:Y:S02]  /*8660*/  MOV R177, R125 ;  /* 0x0000007d00b17202 */ /* 0x000fe40000000f00 */
[----:B------:R-:W-:Y:S02]  /*8670*/  MOV R195, R51 ;  /* 0x0000003300c37202 */ /* 0x000fe40000000f00 */
[----:B------:R-:W-:Y:S01]  /*8680*/  MOV R230, R45 ;  /* 0x0000002d00e67202 */ /* 0x000fe20000000f00 */
[----:B------:R-:W-:Y:S01]  /*8690*/  MUFU.EX2 R206, R22 ;  /* 0x0000001600ce7308 */ /* 0x000fe20000000800 */
[----:B------:R-:W-:Y:S01]  /*86a0*/  MOV R122, R146 ;  /* 0x00000092007a7202 */ /* 0x000fe20000000f00 */
[----:B------:R-:W-:Y:S01]  /*86b0*/  FFMA.FTZ R146, R209, c[0x0][0x23c], -R5 ;  /* 0x00008f00d1927a23 */ /* 0x000fe20000010805 */
[----:B--2---:R-:W-:Y:S01]  /*86c0*/  F2FP.BF16.PACK_AB R6, R211, R231 ;  /* 0x000000e7d306723e */ /* 0x004fe200000010ff */
[----:B------:R4:W5:Y:S04]  /*86d0*/  LDL.LU R227, [R1+0xc4] ;  /* 0x0000c40001e37983 */ /* 0x0009680000300800 */
[----:B------:R1:W-:Y:S01]  /*86e0*/  MUFU.EX2 R209, R4 ;  /* 0x0000000400d17308 */ /* 0x0003e20000000800 */
[----:B------:R-:W-:Y:S01]  /*86f0*/  MOV R37, R38 ;  /* 0x0000002600257202 */ /* 0x000fe20000000f00 */
[----:B------:R-:W-:-:S06]  /*8700*/  IMAD.MOV.U32 R39, RZ, RZ, R163 ;  /* 0x000000ffff277224 */ /* 0x000fcc00078e00a3 */
[----:B------:R-:W2:Y:S01]  /*8710*/  MUFU.EX2 R207, R0 ;  /* 0x0000000000cf7308 */ /* 0x000ea20000000800 */
[----:B------:R-:W-:Y:S01]  /*8720*/  MOV R38, R121 ;  /* 0x0000007900267202 */ /* 0x000fe20000000f00 */
[----:B------:R-:W-:Y:S02]  /*8730*/  IMAD.MOV.U32 R121, RZ, RZ, R147 ;  /* 0x000000ffff797224 */ /* 0x000fe400078e0093 */
[----:B------:R-:W-:Y:S01]  /*8740*/  FADD.FTZ R2, R40, R199 ;  /* 0x000000c728027221 */ /* 0x000fe20000010000 */
[----:B------:R-:W-:Y:S01]  /*8750*/  F2FP.BF16.PACK_AB R9, R249, R247 ;  /* 0x000000f7f909723e */ /* 0x000fe200000010ff */
[--C-:B------:R-:W-:Y:S01]  /*8760*/  FFMA.FTZ R147, R189, c[0x0][0x23c], -R5.reuse ;  /* 0x00008f00bd937a23 */ /* 0x100fe20000010805 */
[----:B------:R-:W-:Y:S01]  /*8770*/  F2FP.BF16.PACK_AB R10, R251, R252 ;  /* 0x000000fcfb0a723e */ /* 0x000fe200000010ff */
[----:B------:R-:W-:Y:S01]  /*8780*/  FFMA.FTZ R163, R188, c[0x0][0x23c], -R5 ;  /* 0x00008f00bca37a23 */ /* 0x000fe20000010805 */
[----:B------:R-:W-:Y:S01]  /*8790*/  MOV R124, R43 ;  /* 0x0000002b007c7202 */ /* 0x000fe20000000f00 */
[----:B------:R-:W-:-:S02]  /*87a0*/  FADD.FTZ R5, R196, R191 ;  /* 0x000000bfc4057221 */ /* 0x000fc40000010000 */
[----:B------:R-:W-:Y:S01]  /*87b0*/  IMAD.MOV.U32 R203, RZ, RZ, R42 ;  /* 0x000000ffffcb7224 */ /* 0x000fe200078e002a */
[----:B------:R-:W-:Y:S01]  /*87c0*/  MOV R169, R16 ;  /* 0x0000001000a97202 */ /* 0x000fe20000000f00 */
[----:B-1----:R-:W-:Y:S01]  /*87d0*/  FADD.FTZ R4, R71, R11 ;  /* 0x0000000b47047221 */ /* 0x002fe20000010000 */
[----:B------:R-:W-:Y:S01]  /*87e0*/  MUFU.EX2 R202, R20 ;  /* 0x0000001400ca7308 */ /* 0x000fe20000000800 */
[----:B------:R-:W-:Y:S01]  /*87f0*/  FADD.FTZ R128, R198, R2 ;  /* 0x00000002c6807221 */ /* 0x000fe20000010000 */
[----:B--2---:R-:W-:Y:S01]  /*8800*/  F2FP.BF16.PACK_AB R7, R207, R208 ;  /* 0x000000d0cf07723e */ /* 0x004fe200000010ff */
[----:B------:R-:W-:Y:S01]  /*8810*/  FADD.FTZ R2, R197, R5 ;  /* 0x00000005c5027221 */ /* 0x000fe20000010000 */
[----:B------:R-:W-:Y:S01]  /*8820*/  F2FP.BF16.PACK_AB R5, R209, R210 ;  /* 0x000000d2d105723e */ /* 0x000fe200000010ff */
[----:B------:R-:W-:Y:S01]  /*8830*/  FADD.FTZ R71, R190, R4 ;  /* 0x00000004be477221 */ /* 0x000fe20000010000 */
[----:B------:R-:W-:Y:S01]  /*8840*/  F2FP.BF16.PACK_AB R4, R232, R242 ;  /* 0x000000f2e804723e */ /* 0x000fe200000010ff */
[----:B------:R4:W5:Y:S01]  /*8850*/  LDL.LU R226, [R1+0xc0] ;  /* 0x0000c00001e27983 */ /* 0x0009620000300800 */
[----:B------:R-:W-:Y:S01]  /*8860*/  F2FP.BF16.PACK_AB R11, R244, R248 ;  /* 0x000000f8f40b723e */ /* 0x000fe200000010ff */
[----:B------:R-:W-:Y:S01]  /*8870*/  IMAD.MOV.U32 R40, RZ, RZ, R63 ;  /* 0x000000ffff287224 */ /* 0x000fe200078e003f */
[----:B------:R-:W-:Y:S01]  /*8880*/  MOV R0, R41 ;  /* 0x0000002900007202 */ /* 0x000fe20000000f00 */
[----:B------:R-:W-:Y:S01]  /*8890*/  IMAD.MOV.U32 R43, RZ, RZ, R137 ;  /* 0x000000ffff2b7224 */ /* 0x000fe200078e0089 */
[----:B------:R-:W-:Y:S01]  /*88a0*/  MOV R41, R139 ;  /* 0x0000008b00297202 */ /* 0x000fe20000000f00 */
[-C--:B---3--:R-:W-:Y:S01]  /*88b0*/  HMMA.16816.F32.BF16 R60, R4, R12.reuse, R108 ;  /* 0x0000000c043c723c */ /* 0x088fe2000004186c */
        /* <DEDUP_REMOVED lines=8> */
[----:B------:R-:W-:Y:S01]  /*8940*/  MOV R196, R19 ;  /* 0x0000001300c47202 */ /* 0x000fe20000000f00 */
[----:B------:R-:W-:Y:S01]  /*8950*/  IMAD.MOV.U32 R110, RZ, RZ, R47 ;  /* 0x000000ffff6e7224 */ /* 0x000fe200078e002f */
[----:B------:R-:W1:Y:S01]  /*8960*/  LDSM.16.MT88.4 R16, [R213+0xa000] ;  /* 0x00a00000d510783b */ /* 0x000e620000004200 */
[----:B------:R-:W-:Y:S01]  /*8970*/  MOV R190, R48 ;  /* 0x0000003000be7202 */ /* 0x000fe20000000f00 */
[----:B------:R-:W-:Y:S01]  /*8980*/  IMAD.MOV.U32 R188, RZ, RZ, R205 ;  /* 0x000000ffffbc7224 */ /* 0x000fe200078e00cd */
[----:B------:R-:W-:Y:S01]  /*8990*/  MOV R111, R46 ;  /* 0x0000002e006f7202 */ /* 0x000fe20000000f00 */
[----:B------:R-:W-:Y:S01]  /*89a0*/  MUFU.EX2 R205, R23 ;  /* 0x0000001700cd7308 */ /* 0x000fe20000000800 */
[-C--:B------:R-:W-:Y:S01]  /*89b0*/  HMMA.16816.F32.BF16 R56, R4, R14.reuse, R104 ;  /* 0x0000000e0438723c */ /* 0x080fe20000041868 */
        /* <DEDUP_REMOVED lines=8> */
[----:B------:R-:W2:Y:S01]  /*8a40*/  LDSM.16.MT88.4 R12, [R215+0xa000] ;  /* 0x00a00000d70c783b */ /* 0x000ea20000004200 */
[----:B------:R-:W-:Y:S01]  /*8a50*/  MOV R105, R42 ;  /* 0x0000002a00697202 */ /* 0x000fe20000000f00 */
[----:B------:R-:W-:Y:S01]  /*8a60*/  IMAD.MOV.U32 R106, RZ, RZ, R203 ;  /* 0x000000ffff6a7224 */ /* 0x000fe200078e00cb */
[----:B------:R-:W-:Y:S01]  /*8a70*/  MOV R184, R37 ;  /* 0x0000002500b87202 */ /* 0x000fe20000000f00 */
[----:B------:R-:W-:Y:S01]  /*8a80*/  MUFU.EX2 R203, R26 ;  /* 0x0000001a00cb7308 */ /* 0x000fe20000000800 */
[----:B------:R-:W-:Y:S01]  /*8a90*/  MOV R107, R39 ;  /* 0x00000027006b7202 */ /* 0x000fe20000000f00 */
[----:B------:R-:W-:Y:S01]  /*8aa0*/  IMAD.MOV.U32 R98, RZ, RZ, R122 ;  /* 0x000000ffff627224 */ /* 0x000fe200078e007a */
[----:B------:R-:W-:-:S02]  /*8ab0*/  MOV R97, R121 ;  /* 0x0000007900617202 */ /* 0x000fc40000000f00 */
[----:B------:R-:W-:Y:S02]  /*8ac0*/  MOV R99, R123 ;  /* 0x0000007b00637202 */ /* 0x000fe40000000f00 */
[----:B------:R-:W-:Y:S02]  /*8ad0*/  MOV R179, R204 ;  /* 0x000000cc00b37202 */ /* 0x000fe40000000f00 */
[----:B------:R-:W3:Y:S01]  /*8ae0*/  MUFU.EX2 R204, R25 ;  /* 0x0000001900cc7308 */ /* 0x000ee20000000800 */
[C---:B-1----:R-:W-:Y:S08]  /*8af0*/  HMMA.16816.F32.BF16 R40, R4.reuse, R16, R72 ;  /* 0x000000100428723c */ /* 0x042ff00000041848 */
[----:B------:R-:W-:Y:S08]  /*8b00*/  HMMA.16816.F32.BF16 R36, R4, R18, R64 ;  /* 0x000000120424723c */ /* 0x000ff00000041840 */
[-C--:B--2---:R-:W-:Y:S08]  /*8b10*/  HMMA.16816.F32.BF16 R120, R8, R12.reuse, R88 ;  /* 0x0000000c0878723c */ /* 0x084ff00000041858 */
[C---:B------:R-:W-:Y:S08]  /*8b20*/  HMMA.16816.F32.BF16 R48, R4.reuse, R12, R84 ;  /* 0x0000000c0430723c */ /* 0x040ff00000041854 */
[-C--:B------:R-:W-:Y:S08]  /*8b30*/  HMMA.16816.F32.BF16 R44, R4, R14.reuse, R80 ;  /* 0x0000000e042c723c */ /* 0x080ff00000041850 */
[C---:B------:R-:W-:Y:S01]  /*8b40*/  HMMA.16816.F32.BF16 R112, R8.reuse, R14, R76 ;  /* 0x0000000e0870723c */ /* 0x040fe2000004184c */
[----:B------:R-:W1:Y:S07]  /*8b50*/  LDSM.16.MT88.4 R12, [R214+0xa000] ;  /* 0x00a00000d60c783b */ /* 0x000e6e0000004200 */
[C---:B------:R-:W-:Y:S01]  /*8b60*/  HMMA.16816.F32.BF16 R80, R8.reuse, R16, R116 ;  /* 0x000000100850723c */ /* 0x040fe20000041874 */
[----:B------:R2:W1:Y:S07]  /*8b70*/  MUFU.EX2 R118, R21 ;  /* 0x0000001500767308 */ /* 0x00046e0000000800 */
[----:B------:R-:W-:Y:S01]  /*8b80*/  HMMA.16816.F32.BF16 R100, R8, R18, R100 ;  /* 0x000000120864723c */ /* 0x000fe20000041864 */
[----:B------:R-:W-:Y:S04]  /*8b90*/  LDSM.16.MT88.4 R16, [R215+0xa800] ;  /* 0x00a80000d710783b */ /* 0x000fe80000004200 */
[----:B--2---:R-:W2:Y:S01]  /*8ba0*/  LDSM.16.MT88.4 R20, [R212+0xa800] ;  /* 0x00a80000d414783b */ /* 0x004ea20000004200 */
[----:B------:R2:W-:Y:S02]  /*8bb0*/  MUFU.EX2 R119, R24 ;  /* 0x0000001800777308 */ /* 0x0005e40000000800 */
[C---:B-1----:R-:W-:Y:S08]  /*8bc0*/  HMMA.16816.F32.BF16 R32, R4.reuse, R12, R32 ;  /* 0x0000000c0420723c */ /* 0x042ff00000041820 */
[----:B------:R-:W-:Y:S07]  /*8bd0*/  HMMA.16816.F32.BF16 R28, R4, R14, R28 ;  /* 0x0000000e041c723c */ /* 0x000fee000004181c */
[----:B------:R-:W-:Y:S01]  /*8be0*/  FADD.FTZ R5, R97, R148 ;  /* 0x0000009461057221 */ /* 0x000fe20000010000 */
[----:B------:R-:W-:Y:S01]  /*8bf0*/  HMMA.16816.F32.BF16 R92, R8, R12, R92 ;  /* 0x0000000c085c723c */ /* 0x000fe2000004185c */
[----:B------:R-:W-:Y:S01]  /*8c00*/  MOV R97, R98 ;  /* 0x0000006200617202 */ /* 0x000fe20000000f00 */
[----:B------:R-:W-:Y:S01]  /*8c10*/  IMAD.MOV.U32 R98, RZ, RZ, R99 ;  /* 0x000000ffff627224 */ /* 0x000fe200078e0063 */
[----:B------:R-:W-:-:S02]  /*8c20*/  MOV R99, R104 ;  /* 0x0000006800637202 */ /* 0x000fc40000000f00 */
[----:B------:R-:W-:Y:S01]  /*8c30*/  MOV R104, R105 ;  /* 0x0000006900687202 */ /* 0x000fe20000000f00 */
[----:B------:R-:W-:Y:S01]  /*8c40*/  IMAD.MOV.U32 R105, RZ, RZ, R106 ;  /* 0x000000ffff697224 */ /* 0x000fe200078e006a */
[----:B------:R-:W-:Y:S01]  /*8c50*/  MOV R106, R108 ;  /* 0x0000006c006a7202 */ /* 0x000fe20000000f00 */
[----:B------:R-:W-:Y:S01]  /*8c60*/  HMMA.16816.F32.BF16 R88, R8, R14, R52 ;  /* 0x0000000e0858723c */ /* 0x000fe20000041834 */
[----:B------:R-:W1:Y:S01]  /*8c70*/  LDSM.16.MT88.4 R12, [R213+0xa800] ;  /* 0x00a80000d50c783b */ /* 0x000e620000004200 */
[----:B------:R-:W-:Y:S01]  /*8c80*/  MOV R108, R0 ;  /* 0x00000000006c7202 */ /* 0x000fe20000000f00 */
[----:B------:R-:W-:Y:S02]  /*8c90*/  FADD.FTZ R0, R225, R128 ;  /* 0x00000080e1007221 */ /* 0x000fe40000010000 */
[----:B------:R-:W1:Y:S01]  /*8ca0*/  LDSM.16.MT88.4 R8, [R214+0xa800] ;  /* 0x00a80000d608783b */ /* 0x000e620000004200 */
[----:B------:R-:W4:Y:S01]  /*8cb0*/  MUFU.EX2 R128, R27 ;  /* 0x0000001b00807308 */ /* 0x000f220000000800 */
        /* <DEDUP_REMOVED lines=8> */
[----:B--2---:R-:W-:Y:S01]  /*8d40*/  FADD.FTZ R24, R98, R4 ;  /* 0x0000000462187221 */ /* 0x004fe20000010000 */
[----:B---3--:R-:W-:Y:S01]  /*8d50*/  F2FP.BF16.PACK_AB R4, R204, R203 ;  /* 0x000000cbcc04723e */ /* 0x008fe200000010ff */
[----:B------:R-:W-:Y:S01]  /*8d60*/  IMAD.MOV.U32 R106, RZ, RZ, R108 ;  /* 0x000000ffff6a7224 */ /* 0x000fe200078e006c */
[----:B------:R-:W-:-:S02]  /*8d70*/  F2FP.BF16.PACK_AB R5, R202, R118 ;  /* 0x00000076ca05723e */ /* 0x000fc400000010ff */
[----:B------:R-:W-:Y:S01]  /*8d80*/  F2FP.BF16.PACK_AB R6, R206, R205 ;  /* 0x000000cdce06723e */ /* 0x000fe200000010ff */
[----:B------:R2:W-:Y:S01]  /*8d90*/  MUFU.EX2 R116, R141 ;  /* 0x0000008d00747308 */ /* 0x0005e20000000800 */
[----:B----4-:R-:W-:Y:S01]  /*8da0*/  F2FP.BF16.PACK_AB R7, R128, R119 ;  /* 0x000000778007723e */ /* 0x010fe200000010ff */
[----:B------:R-:W-:Y:S01]  /*8db0*/  FADD.FTZ R2, R224, R2 ;  /* 0x00000002e0027221 */ /* 0x000fe20000010000 */
[----:B------:R-:W-:Y:S01]  /*8dc0*/  MOV R108, R222 ;  /* 0x000000de006c7202 */ /* 0x000fe20000000f00 */
[----:B------:R-:W-:Y:S01]  /*8dd0*/  IMAD.MOV.U32 R54, RZ, RZ, R111 ;  /* 0x000000ffff367224 */ /* 0x000fe200078e006f */
[----:B------:R-:W-:Y:S01]  /*8de0*/  MOV R52, R109 ;  /* 0x0000006d00347202 */ /* 0x000fe20000000f00 */
[----:B------:R3:W5:Y:S02]  /*8df0*/  LDL.LU R225, [R1+0xbc] ;  /* 0x0000bc0001e17983 */ /* 0x0007640000300800 */
[----:B------:R4:W-:Y:S01]  /*8e00*/  MUFU.EX2 R117, R140 ;  /* 0x0000008c00757308 */ /* 0x0009e20000000800 */
[----:B------:R-:W-:Y:S01]  /*8e10*/  IMAD.MOV.U32 R26, RZ, RZ, R108 ;  /* 0x000000ffff1a7224 */ /* 0x000fe200078e006c */
[----:B------:R-:W-:-:S06]  /*8e20*/  MOV R53, R110 ;  /* 0x0000006e00357202 */ /* 0x000fcc0000000f00 */
[----:B------:R-:W-:Y:S01]  /*8e30*/  MUFU.EX2 R134, R134 ;  /* 0x0000008600867308 */ /* 0x000fe20000000800 */
[----:B------:R-:W-:Y:S07]  /*8e40*/  HMMA.16816.F32.BF16 R108, R4, R20, R60 ;  /* 0x00000014046c723c */ /* 0x000fee000004183c */
[----:B------:R-:W1:Y:S01]  /*8e50*/  MUFU.EX2 R133, R133 ;  /* 0x0000008500857308 */ /* 0x000e620000000800 */
[----:B------:R-:W-:-:S07]  /*8e60*/  MOV R63, R107 ;  /* 0x0000006b003f7202 */ /* 0x000fce0000000f00 */
[----:B------:R-:W-:Y:S01]  /*8e70*/  MUFU.EX2 R132, R132 ;  /* 0x0000008400847308 */ /* 0x000fe20000000800 */
[----:B------:R-:W-:-:S07]  /*8e80*/  FADD.FTZ R0, R221, R0 ;  /* 0x00000000dd007221 */ /* 0x000fce0000010000 */
[----:B------:R-:W-:Y:S01]  /*8e90*/  MUFU.EX2 R131, R131 ;  /* 0x0000008300837308 */ /* 0x000fe20000000800 */
[----:B------:R-:W-:-:S07]  /*8ea0*/  FADD.FTZ R2, R97, R2 ;  /* 0x0000000261027221 */ /* 0x000fce0000010000 */
[----:B------:R-:W-:Y:S01]  /*8eb0*/  MUFU.EX2 R130, R130 ;  /* 0x0000008200827308 */ /* 0x000fe20000000800 */
[----:B------:R-:W-:-:S07]  /*8ec0*/  MOV R55, R99 ;  /* 0x0000006300377202 */ /* 0x000fce0000000f00 */
[----:B------:R-:W1:Y:S01]  /*8ed0*/  MUFU.EX2 R129, R129 ;  /* 0x0000008100817308 */ /* 0x000e620000000800 */
[----:B------:R-:W-:Y:S01]  /*8ee0*/  IMAD.MOV.U32 R27, RZ, RZ, R104 ;  /* 0x000000ffff1b7224 */ /* 0x000fe200078e0068 */
[----:B------:R-:W-:Y:S01]  /*8ef0*/  MOV R71, R105 ;  /* 0x0000006900477202 */ /* 0x000fe20000000f00 */
[C---:B------:R-:W-:Y:S01]  /*8f00*/  HMMA.16816.F32.BF16 R96, R4.reuse, R16, R48 ;  /* 0x000000100460723c */ /* 0x040fe20000041830 */
[----:B------:R-:W-:Y:S01]  /*8f10*/  MOV R148, R106 ;  /* 0x0000006a00947202 */ /* 0x000fe20000000f00 */
[----:B------:R3:W5:Y:S06]  /*8f20*/  LDL.LU R224, [R1+0xb8] ;  /* 0x0000b80001e07983 */ /* 0x00076c0000300800 */
[C---:B------:R-:W-:Y:S08]  /*8f30*/  HMMA.16816.F32.BF16 R84, R4.reuse, R18, R44 ;  /* 0x000000120454723c */ /* 0x040ff0000004182c */
[C---:B-1----:R-:W-:Y:S08]  /*8f40*/  HMMA.16816.F32.BF16 R76, R4.reuse, R12, R40 ;  /* 0x0000000c044c723c */ /* 0x042ff00000041828 */
[C---:B------:R-:W-:Y:S08]  /*8f50*/  HMMA.16816.F32.BF16 R72, R4.reuse, R14, R36 ;  /* 0x0000000e0448723c */ /* 0x040ff00000041824 */
[----:B------:R-:W-:Y:S01]  /*8f60*/  HMMA.16816.F32.BF16 R64, R4, R8, R32 ;  /* 0x000000080440723c */ /* 0x000fe20000041820 */
[----:B------:R-:W-:Y:S01]  /*8f70*/  FADD.FTZ R2, R71, R2 ;  /* 0x0000000247027221 */ /* 0x000fe20000010000 */
[----:B--2---:R-:W-:-:S06]  /*8f80*/  MOV R141, R175 ;  /* 0x000000af008d7202 */ /* 0x004fcc0000000f00 */
[C---:B------:R-:W-:Y:S08]  /*8f90*/  HMMA.16816.F32.BF16 R104, R4.reuse, R22, R56 ;  /* 0x000000160468723c */ /* 0x040ff00000041838 */
[----:B------:R-:W-:Y:S01]  /*8fa0*/  HMMA.16816.F32.BF16 R48, R4, R10, R28 ;  /* 0x0000000a0430723c */ /* 0x000fe2000004181c */
[----:B----4-:R-:W-:Y:S01]  /*8fb0*/  IMAD.MOV.U32 R140, RZ, RZ, R173 ;  /* 0x000000ffff8c7224 */ /* 0x010fe200078e00ad */
[----:B------:R3:W5:Y:S01]  /*8fc0*/  LDL.LU R223, [R1+0xb4] ;  /* 0x0000b40001df7983 */ /* 0x0007620000300800 */
[----:B------:R-:W-:Y:S03]  /*8fd0*/  MUFU.EX2 R71, R160 ;  /* 0x000000a000477308 */ /* 0x000fe60000000800 */
[----:B------:R3:W5:Y:S01]  /*8fe0*/  LDL.LU R222, [R1+0xb0] ;  /* 0x0000b00001de7983 */ /* 0x0007620000300800 */
        /* <DEDUP_REMOVED lines=11> */
[----:B------:R-:W-:Y:S01]  /*90a0*/  FADD.FTZ R2, R54, R0 ;  /* 0x0000000036027221 */ /* 0x000fe20000010000 */
[----:B------:R3:W5:Y:S03]  /*90b0*/  LDL.LU R221, [R1+0xac] ;  /* 0x0000ac0001dd7983 */ /* 0x0007660000300800 */
[----:B------:R-:W-:Y:S01]  /*90c0*/  HMMA.16816.F32.BF16 R60, R4, R20, R136 ;  /* 0x00000014043c723c */ /* 0x000fe20000041888 */
[----:B------:R-:W-:-:S07]  /*90d0*/  FADD.FTZ R0, R148, R24 ;  /* 0x0000001894007221 */ /* 0x000fce0000010000 */
[C---:B------:R-:W-:Y:S01]  /*90e0*/  HMMA.16816.F32.BF16 R52, R4.reuse, R22, R124 ;  /* 0x000000160434723c */ /* 0x040fe2000004187c */
[----:B------:R-:W1:Y:S07]  /*90f0*/  LDSM.16.MT88.4 R20, [R212+0xb000] ;  /* 0x00b00000d414783b */ /* 0x000e6e0000004200 */
[C---:B------:R-:W-:Y:S08]  /*9100*/  HMMA.16816.F32.BF16 R40, R4.reuse, R16, R120 ;  /* 0x000000100428723c */ /* 0x040ff00000041878 */
[C---:B------:R-:W-:Y:S01]  /*9110*/  HMMA.16816.F32.BF16 R36, R4.reuse, R18, R112 ;  /* 0x000000120424723c */ /* 0x040fe20000041870 */
[----:B------:R-:W2:Y:S01]  /*9120*/  LDSM.16.MT88.4 R16, [R215+0xb000] ;  /* 0x00b00000d710783b */ /* 0x000ea20000004200 */
[----:B------:R-:W-:Y:S06]  /*9130*/  MUFU.EX2 R112, R144 ;  /* 0x0000009000707308 */ /* 0x000fec0000000800 */
[C---:B------:R-:W-:Y:S02]  /*9140*/  HMMA.16816.F32.BF16 R28, R4.reuse, R12, R80 ;  /* 0x0000000c041c723c */ /* 0x040fe40000041850 */
[----:B------:R-:W-:Y:S06]  /*9150*/  MUFU.EX2 R114, R143 ;  /* 0x0000008f00727308 */ /* 0x000fec0000000800 */
[C---:B------:R-:W-:Y:S01]  /*9160*/  HMMA.16816.F32.BF16 R32, R4.reuse, R14, R100 ;  /* 0x0000000e0420723c */ /* 0x040fe20000041864 */
[----:B------:R-:W4:Y:S01]  /*9170*/  LDSM.16.MT88.4 R12, [R213+0xb000] ;  /* 0x00b00000d50c783b */ /* 0x000f220000004200 */
[----:B------:R-:W-:Y:S06]  /*9180*/  MUFU.EX2 R115, R142 ;  /* 0x0000008e00737308 */ /* 0x000fec0000000800 */
[C---:B------:R-:W-:Y:S02]  /*9190*/  HMMA.16816.F32.BF16 R56, R4.reuse, R8, R92 ;  /* 0x000000080438723c */ /* 0x040fe4000004185c */
[----:B------:R-:W1:Y:S06]  /*91a0*/  MUFU.EX2 R113, R145 ;  /* 0x0000009100717308 */ /* 0x000e6c0000000800 */
[----:B------:R-:W-:Y:S01]  /*91b0*/  HMMA.16816.F32.BF16 R44, R4, R10, R88 ;  /* 0x0000000a042c723c */ /* 0x000fe20000041858 */
[----:B------:R-:W2:Y:S01]  /*91c0*/  LDSM.16.MT88.4 R8, [R214+0xb000] ;  /* 0x00b00000d608783b */ /* 0x000ea20000004200 */
[----:B------:R-:W-:Y:S05]  /*91d0*/  MUFU.EX2 R100, R146 ;  /* 0x0000009200647308 */ /* 0x000fea0000000800 */
[----:B------:R-:W-:-:S03]  /*91e0*/  FADD.FTZ R5, R220, R26 ;  /* 0x0000001adc057221 */ /* 0x000fc60000010000 */
[----:B------:R-:W1:Y:S08]  /*91f0*/  MUFU.EX2 R95, R147 ;  /* 0x00000093005f7308 */ /* 0x000e700000000800 */
[----:B------:R-:W-:Y:S08]  /*9200*/  MUFU.EX2 R93, R149 ;  /* 0x00000095005d7308 */ /* 0x000ff00000000800 */
[----:B------:R-:W2:Y:S01]  /*9210*/  MUFU.EX2 R94, R150 ;  /* 0x00000096005e7308 */ /* 0x000ea20000000800 */
[----:B------:R-:W-:Y:S01]  /*9220*/  FADD.FTZ R4, R219, R25 ;  /* 0x00000019db047221 */ /* 0x000fe20000010000 */
[----:B-1----:R-:W-:Y:S01]  /*9230*/  F2FP.BF16.PACK_AB R6, R113, R115 ;  /* 0x000000737106723e */ /* 0x002fe200000010ff */
[----:B------:R-:W-:Y:S01]  /*9240*/  FADD.FTZ R25, R190, R5 ;  /* 0x00000005be197221 */ /* 0x000fe20000010000 */
[----:B------:R-:W-:Y:S01]  /*9250*/  F2FP.BF16.PACK_AB R5, R95, R100 ;  /* 0x000000645f05723e */ /* 0x000fe200000010ff */
[----:B------:R-:W-:-:S03]  /*9260*/  FADD.FTZ R24, R197, R4 ;  /* 0x00000004c5187221 */ /* 0x000fc60000010000 */
[----:B------:R-:W-:Y:S01]  /*9270*/  MUFU.EX2 R92, R151 ;  /* 0x00000097005c7308 */ /* 0x000fe20000000800 */
[----:B------:R-:W-:Y:S01]  /*9280*/  F2FP.BF16.PACK_AB R4, R114, R112 ;  /* 0x000000707204723e */ /* 0x000fe200000010ff */
[----:B------:R-:W-:Y:S02]  /*9290*/  FADD.FTZ R2, R218, R2 ;  /* 0x00000002da027221 */ /* 0x000fe40000010000 */
[----:B------:R-:W-:Y:S01]  /*92a0*/  FADD.FTZ R0, R217, R0 ;  /* 0x00000000d9007221 */ /* 0x000fe20000010000 */
[----:B------:R-:W-:Y:S02]  /*92b0*/  MOV R125, R182 ;  /* 0x000000b6007d7202 */ /* 0x000fe40000000f00 */
[----:B------:R-:W-:Y:S01]  /*92c0*/  MOV R136, R193 ;  /* 0x000000c100887202 */ /* 0x000fe20000000f00 */
[----:B------:R-:W-:Y:S01]  /*92d0*/  MUFU.EX2 R91, R152 ;  /* 0x00000098005b7308 */ /* 0x000fe20000000800 */
[----:B--2---:R-:W-:-:S07]  /*92e0*/  F2FP.BF16.PACK_AB R7, R94, R93 ;  /* 0x0000005d5e07723e */ /* 0x004fce00000010ff */
[----:B------:R-:W-:Y:S08]  /*92f0*/  MUFU.EX2 R90, R153 ;  /* 0x00000099005a7308 */ /* 0x000ff00000000800 */
[----:B------:R-:W1:Y:S08]  /*9300*/  MUFU.EX2 R89, R154 ;  /* 0x0000009a00597308 */ /* 0x000e700000000800 */
[----:B------:R2:W-:Y:S08]  /*9310*/  MUFU.EX2 R88, R155 ;  /* 0x0000009b00587308 */ /* 0x0005f00000000800 */
[----:B------:R-:W1:Y:S08]  /*9320*/  MUFU.EX2 R83, R156 ;  /* 0x0000009c00537308 */ /* 0x000e700000000800 */
[----:B------:R-:W-:Y:S08]  /*9330*/  MUFU.EX2 R82, R157 ;  /* 0x0000009d00527308 */ /* 0x000ff00000000800 */
[----:B------:R-:W1:Y:S01]  /*9340*/  MUFU.EX2 R81, R158 ;  /* 0x0000009e00517308 */ /* 0x000e620000000800 */
[----:B------:R-:W-:Y:S01]  /*9350*/  HMMA.16816.F32.BF16 R108, R4, R20, R108 ;  /* 0x00000014046c723c */ /* 0x000fe2000004186c */
[----:B------:R-:W-:Y:S01]  /*9360*/  FADD.FTZ R2, R198, R2 ;  /* 0x00000002c6027221 */ /* 0x000fe20000010000 */
[----:B------:R-:W-:Y:S01]  /*9370*/  MOV R138, R180 ;  /* 0x000000b4008a7202 */ /* 0x000fe20000000f00 */
[----:B------:R-:W-:-:S02]  /*9380*/  FADD.FTZ R0, R196, R0 ;  /* 0x00000000c4007221 */ /* 0x000fc40000010000 */
[----:B------:R-:W-:Y:S01]  /*9390*/  IMAD.MOV.U32 R137, RZ, RZ, R174 ;  /* 0x000000ffff897224 */ /* 0x000fe200078e00ae */
[----:B------:R-:W-:Y:S02]  /*93a0*/  MOV R139, R194 ;  /* 0x000000c2008b7202 */ /* 0x000fe40000000f00 */
[----:B------:R-:W-:Y:S01]  /*93b0*/  MOV R148, R192 ;  /* 0x000000c000947202 */ /* 0x000fe20000000f00 */
[C---:B------:R-:W-:Y:S01]  /*93c0*/  HMMA.16816.F32.BF16 R104, R4.reuse, R22, R104 ;  /* 0x000000160468723c */ /* 0x040fe20000041868 */
[----:B------:R-:W-:Y:S01]  /*93d0*/  MOV R127, R186 ;  /* 0x000000ba007f7202 */ /* 0x000fe20000000f00 */
[----:B------:R-:W-:Y:S01]  /*93e0*/  IMAD.MOV.U32 R126, RZ, RZ, R195 ;  /* 0x000000ffff7e7224 */ /* 0x000fe200078e00c3 */
[----:B------:R-:W-:Y:S01]  /*93f0*/  MUFU.EX2 R80, R159 ;  /* 0x0000009f00507308 */ /* 0x000fe20000000800 */
[----:B------:R-:W-:Y:S04]  /*9400*/  LDSM.16.MT88.4 R144, [R213+0xb800] ;  /* 0x00b80000d590783b */ /* 0x000fe80000004200 */
[C---:B------:R-:W-:Y:S01]  /*9410*/  HMMA.16816.F32.BF16 R96, R4.reuse, R16, R96 ;  /* 0x000000100460723c */ /* 0x040fe20000041860 */
[----:B------:R3:W5:Y:S07]  /*9420*/  LDL.LU R220, [R1+0xa8] ;  /* 0x0000a80001dc7983 */ /* 0x00076e0000300800 */
[C---:B------:R-:W-:Y:S08]  /*9430*/  HMMA.16816.F32.BF16 R84, R4.reuse, R18, R84 ;  /* 0x000000120454723c */ /* 0x040ff00000041854 */
[C---:B----4-:R-:W-:Y:S08]  /*9440*/  HMMA.16816.F32.BF16 R76, R4.reuse, R12, R76 ;  /* 0x0000000c044c723c */ /* 0x050ff0000004184c */
[C---:B------:R-:W-:Y:S08]  /*9450*/  HMMA.16816.F32.BF16 R72, R4.reuse, R14, R72 ;  /* 0x0000000e0448723c */ /* 0x040ff00000041848 */
[C---:B------:R-:W-:Y:S08]  /*9460*/  HMMA.16816.F32.BF16 R64, R4.reuse, R8, R64 ;  /* 0x000000080440723c */ /* 0x040ff00000041840 */
[----:B------:R-:W-:Y:S01]  /*9470*/  HMMA.16816.F32.BF16 R48, R4, R10, R48 ;  /* 0x0000000a0430723c */ /* 0x000fe20000041830 */
[----:B------:R-:W-:Y:S01]  /*9480*/  FADD.FTZ R2, R169, R2 ;  /* 0x00000002a9027221 */ /* 0x000fe20000010000 */
[----:B------:R-:W-:Y:S01]  /*9490*/  MUFU.EX2 R27, R161 ;  /* 0x000000a1001b7308 */ /* 0x000fe20000000800 */
[----:B------:R-:W-:Y:S01]  /*94a0*/  FADD.FTZ R0, R179, R0 ;  /* 0x00000000b3007221 */ /* 0x000fe20000010000 */
[----:B--2---:R-:W-:Y:S03]  /*94b0*/  LDSM.16.MT88.4 R152, [R215+0xb800] ;  /* 0x00b80000d798783b */ /* 0x004fe60000004200 */
[----:B------:R-:W-:Y:S01]  /*94c0*/  FADD.FTZ R5, R191, R25 ;  /* 0x00000019bf057221 */ /* 0x000fe20000010000 */
[----:B------:R3:W5:Y:S01]  /*94d0*/  LDL.LU R219, [R1+0xa4] ;  /* 0x0000a40001db7983 */ /* 0x0007620000300800 */
[----:B------:R-:W-:Y:S01]  /*94e0*/  FADD.FTZ R4, R199, R24 ;  /* 0x00000018c7047221 */ /* 0x000fe20000010000 */
[----:B-1----:R-:W-:Y:S01]  /*94f0*/  F2FP.BF16.PACK_AB R6, R89, R90 ;  /* 0x0000005a5906723e */ /* 0x002fe200000010ff */
[----:B------:R-:W-:Y:S01]  /*9500*/  FADD.FTZ R25, R188, R5 ;  /* 0x00000005bc197221 */ /* 0x000fe20000010000 */
[----:B------:R-:W-:Y:S01]  /*9510*/  F2FP.BF16.PACK_AB R5, R83, R88 ;  /* 0x000000585305723e */ /* 0x000fe200000010ff */
[----:B------:R-:W-:Y:S01]  /*9520*/  FADD.FTZ R24, R177, R4 ;  /* 0x00000004b1187221 */ /* 0x000fe20000010000 */
[----:B------:R-:W-:-:S02]  /*9530*/  F2FP.BF16.PACK_AB R4, R91, R92 ;  /* 0x0000005c5b04723e */ /* 0x000fc400000010ff */
[----:B------:R-:W-:Y:S01]  /*9540*/  F2FP.BF16.PACK_AB R7, R81, R82 ;  /* 0x000000525107723e */ /* 0x000fe200000010ff */
[----:B------:R-:W-:Y:S01]  /*9550*/  FADD.FTZ R2, R187, R2 ;  /* 0x00000002bb027221 */ /* 0x000fe20000010000 */
[----:B------:R-:W-:Y:S01]  /*9560*/  MUFU.EX2 R26, R162 ;  /* 0x000000a2001a7308 */ /* 0x000fe20000000800 */
[----:B------:R-:W-:Y:S01]  /*9570*/  FADD.FTZ R0, R189, R0 ;  /* 0x00000000bd007221 */ /* 0x000fe20000010000 */
[----:B------:R3:W5:Y:S03]  /*9580*/  LDL.LU R218, [R1+0xa0] ;  /* 0x0000a00001da7983 */ /* 0x0007660000300800 */
[C---:B------:R-:W-:Y:S01]  /*9590*/  HMMA.16816.F32.BF16 R60, R4.reuse, R20, R60 ;  /* 0x00000014043c723c */ /* 0x040fe2000004183c */
[----:B------:R-:W-:Y:S01]  /*95a0*/  FADD.FTZ R2, R216, R2 ;  /* 0x00000002d8027221 */ /* 0x000fe20000010000 */
[----:B------:R3:W5:Y:S01]  /*95b0*/  LDL.LU R217, [R1+0x9c] ;  /* 0x00009c0001d97983 */ /* 0x0007620000300800 */
[----:B------:R-:W-:Y:S01]  /*95c0*/  FADD.FTZ R0, R135, R0 ;  /* 0x0000000087007221 */ /* 0x000fe20000010000 */
[----:B------:R-:W-:Y:S04]  /*95d0*/  MUFU.EX2 R21, R165 ;  /* 0x000000a500157308 */ /* 0x000fe80000000800 */
[C---:B------:R-:W-:Y:S01]  /*95e0*/  HMMA.16816.F32.BF16 R52, R4.reuse, R22, R52 ;  /* 0x000000160434723c */ /* 0x040fe20000041834 */
[----:B------:R-:W-:Y:S01]  /*95f0*/  FADD.FTZ R2, R172, R2 ;  /* 0x00000002ac027221 */ /* 0x000fe20000010000 */
[----:B------:R3:W5:Y:S06]  /*9600*/  LDL.LU R216, [R1+0x98] ;  /* 0x0000980001d87983 */ /* 0x00076c0000300800 */
[C---:B------:R-:W-:Y:S08]  /*9610*/  HMMA.16816.F32.BF16 R40, R4.reuse, R16, R40 ;  /* 0x000000100428723c */ /* 0x040ff00000041828 */
[C---:B------:R-:W-:Y:S08]  /*9620*/  HMMA.16816.F32.BF16 R36, R4.reuse, R18, R36 ;  /* 0x000000120424723c */ /* 0x040ff00000041824 */
[C---:B------:R-:W-:Y:S08]  /*9630*/  HMMA.16816.F32.BF16 R28, R4.reuse, R12, R28 ;  /* 0x0000000c041c723c */ /* 0x040ff0000004181c */
[C---:B------:R-:W-:Y:S08]  /*9640*/  HMMA.16816.F32.BF16 R32, R4.reuse, R14, R32 ;  /* 0x0000000e0420723c */ /* 0x040ff00000041820 */
[C---:B------:R-:W-:Y:S08]  /*9650*/  HMMA.16816.F32.BF16 R56, R4.reuse, R8, R56 ;  /* 0x000000080438723c */ /* 0x040ff00000041838 */
[----:B------:R-:W-:Y:S01]  /*9660*/  HMMA.16816.F32.BF16 R44, R4, R10, R44 ;  /* 0x0000000a042c723c */ /* 0x000fe2000004182c */
[----:B------:R-:W-:Y:S01]  /*9670*/  FADD.FTZ R0, R125, R0 ;  /* 0x000000007d007221 */ /* 0x000fe20000010000 */
[----:B------:R1:W-:Y:S01]  /*9680*/  MUFU.EX2 R23, R163 ;  /* 0x000000a300177308 */ /* 0x0003e20000000800 */
[----:B------:R-:W-:Y:S01]  /*9690*/  FADD.FTZ R2, R138, R2 ;  /* 0x000000028a027221 */ /* 0x000fe20000010000 */
[----:B------:R-:W-:Y:S03]  /*96a0*/  LDSM.16.MT88.4 R12, [R214+0xb800] ;  /* 0x00b80000d60c783b */ /* 0x000fe60000004200 */
[----:B------:R-:W-:Y:S01]  /*96b0*/  FADD.FTZ R5, R230, R25 ;  /* 0x00000019e6057221 */ /* 0x000fe20000010000 */
[----:B------:R3:W5:Y:S01]  /*96c0*/  LDL.LU R135, [R1+0x94] ;  /* 0x0000940001877983 */ /* 0x0007620000300800 */
[----:B------:R-:W-:Y:S01]  /*96d0*/  FADD.FTZ R4, R243, R24 ;  /* 0x00000018f3047221 */ /* 0x000fe20000010000 */
[----:B------:R-:W-:Y:S01]  /*96e0*/  MUFU.EX2 R22, R164 ;  /* 0x000000a400167308 */ /* 0x000fe20000000800 */
[----:B------:R-:W-:-:S02]  /*96f0*/  FADD.FTZ R5, R183, R5 ;  /* 0x00000005b7057221 */ /* 0x000fc40000010000 */
[----:B------:R-:W-:Y:S02]  /*9700*/  FADD.FTZ R4, R181, R4 ;  /* 0x00000004b5047221 */ /* 0x000fe40000010000 */
[----:B------:R-:W-:Y:S02]  /*9710*/  FADD.FTZ R5, R136, R5 ;  /* 0x0000000588057221 */ /* 0x000fe40000010000 */
[----:B------:R-:W-:Y:S01]  /*9720*/  FADD.FTZ R4, R137, R4 ;  /* 0x0000000489047221 */ /* 0x000fe20000010000 */
[----:B------:R-:W-:Y:S01]  /*9730*/  MOV R230, R185 ;  /* 0x000000b900e67202 */ /* 0x000fe20000000f00 */
[----:B------:R-:W-:Y:S01]  /*9740*/  FADD.FTZ R0, R139, R0 ;  /* 0x000000008b007221 */ /* 0x000fe20000010000 */
[----:B------:R-:W2:Y:S01]  /*9750*/  MUFU.EX2 R19, R167 ;  /* 0x000000a700137308 */ /* 0x000ea20000000800 */
[----:B------:R-:W-:Y:S01]  /*9760*/  FADD.FTZ R7, R140, R5 ;  /* 0x000000058c077221 */ /* 0x000fe20000010000 */
[----:B-1----:R-:W1:Y:S01]  /*9770*/  LDSM.16.MT88.4 R160, [R212+0xb800] ;  /* 0x00b80000d4a0783b */ /* 0x002e620000004200 */
[----:B------:R-:W-:-:S02]  /*9780*/  FADD.FTZ R5, R141, R4 ;  /* 0x000000048d057221 */ /* 0x000fc40000010000 */
[----:B------:R-:W-:Y:S02]  /*9790*/  IMAD.MOV.U32 R243, RZ, RZ, R184 ;  /* 0x000000fffff37224 */ /* 0x000fe400078e00b8 */
[----:B------:R-:W-:Y:S01]  /*97a0*/  FADD.FTZ R6, R148, R2 ;  /* 0x0000000294067221 */ /* 0x000fe20000010000 */
[----:B------:R-:W-:Y:S01]  /*97b0*/  MUFU.EX2 R20, R166 ;  /* 0x000000a600147308 */ /* 0x000fe20000000800 */
        /* <DEDUP_REMOVED lines=38> */
[----:B------:R-:W4:Y:S01]  /*9a20*/  MUFU.EX2 R11, R170 ;  /* 0x000000aa000b7308 */ /* 0x000f220000000800 */
[----:B------:R-:W-:Y:S02]  /*9a30*/  FADD.FTZ R2, R112, R2 ;  /* 0x0000000270027221 */ /* 0x000fe40000010000 */
[----:B------:R-:W-:-:S02]  /*9a40*/  FADD.FTZ R4, R88, R4 ;  /* 0x0000000458047221 */ /* 0x000fc40000010000 */
[----:B------:R-:W-:Y:S02]  /*9a50*/  FADD.FTZ R0, R100, R0 ;  /* 0x0000000064007221 */ /* 0x000fe40000010000 */
[----:B------:R-:W-:Y:S01]  /*9a60*/  FADD.FTZ R5, R91, R5 ;  /* 0x000000055b057221 */ /* 0x000fe20000010000 */
[----:B------:R-:W1:Y:S01]  /*9a70*/  MUFU.EX2 R18, R168 ;  /* 0x000000a800127308 */ /* 0x000e620000000800 */
[----:B------:R-:W-:Y:S02]  /*9a80*/  FADD.FTZ R2, R114, R2 ;  /* 0x0000000272027221 */ /* 0x000fe40000010000 */
[----:B------:R-:W-:Y:S02]  /*9a90*/  FADD.FTZ R4, R83, R4 ;  /* 0x0000000453047221 */ /* 0x000fe40000010000 */
[----:B------:R-:W-:-:S03]  /*9aa0*/  FADD.FTZ R0, R95, R0 ;  /* 0x000000005f007221 */ /* 0x000fc60000010000 */
        /* <DEDUP_REMOVED lines=10> */
[----:B------:R-:W-:-:S05]  /*9b50*/  FADD.FTZ R0, R94, R0 ;  /* 0x000000005e007221 */ /* 0x000fca0000010000 */
[----:B------:R-:W3:Y:S01]  /*9b60*/  MUFU.EX2 R16, R178 ;  /* 0x000000b200107308 */ /* 0x000ee20000000800 */
[----:B--2---:R-:W-:Y:S02]  /*9b70*/  FADD.FTZ R5, R19, R5 ;  /* 0x0000000513057221 */ /* 0x004fe40000010000 */
[----:B------:R-:W-:-:S05]  /*9b80*/  FADD.FTZ R2, R80, R2 ;  /* 0x0000000250027221 */ /* 0x000fca0000010000 */
[----:B------:R-:W2:Y:S01]  /*9b90*/  MUFU.EX2 R8, R201 ;  /* 0x000000c900087308 */ /* 0x000ea20000000800 */
[----:B----4-:R-:W-:Y:S02]  /*9ba0*/  FADD.FTZ R4, R11, R4 ;  /* 0x000000040b047221 */ /* 0x010fe40000010000 */
[----:B------:R-:W-:Y:S02]  /*9bb0*/  FADD.FTZ R0, R23, R0 ;  /* 0x0000000017007221 */ /* 0x000fe40000010000 */
[----:B-1----:R-:W-:Y:S02]  /*9bc0*/  FADD.FTZ R5, R18, R5 ;  /* 0x0000000512057221 */ /* 0x002fe40000010000 */
        /* <DEDUP_REMOVED lines=8> */
[----:B------:R-:W-:-:S02]  /*9c50*/  FADD.FTZ R2, R26, R2 ;  /* 0x000000021a027221 */ /* 0x000fc40000010000 */
[----:B--2---:R-:W-:Y:S02]  /*9c60*/  FADD.FTZ R243, R8, R4 ;  /* 0x0000000408f37221 */ /* 0x004fe40000010000 */
        /* <DEDUP_REMOVED lines=30> */
[----:B-1----:R-:W2:Y:S01]  /*9e50*/  LDL.64 R250, [R1+0x30] ;  /* 0x0000300001fa7983 */ /* 0x002ea20000100a00 */
[----:B------:R-:W-:Y:S01]  /*9e60*/  UIADD3 UR14, UR8, -0x2, URZ ;  /* 0xfffffffe080e7890 */ /* 0x000fe2000fffe03f */
[----:B------:R-:W-:Y:S01]  /*9e70*/  IMAD.U32 R0, RZ, RZ, UR4 ;  /* 0x00000004ff007e24 */ /* 0x000fe2000f8e00ff */
[----:B------:R-:W-:-:S04]  /*9e80*/  DEPBAR.LE SB0, 0x0 ;  /* 0x000080000000791a */ /* 0x000fc80000000000 */
[----:B------:R-:W-:Y:S01]  /*9e90*/  USHF.R.S32.HI UR6, URZ, 0x1f, UR14 ;  /* 0x0000001f3f067899 */ /* 0x000fe2000801140e */
[----:B------:R-:W-:Y:S01]  /*9ea0*/  IMAD.U32 R4, RZ, RZ, UR14 ;  /* 0x0000000eff047e24 */ /* 0x000fe2000f8e00ff */
[----:B------:R-:W-:-:S04]  /*9eb0*/  UIMAD UR7, UR5, UR14, URZ ;  /* 0x0000000e050772a4 */ /* 0x000fc8000f8e023f */
[----:B------:R-:W-:Y:S02]  /*9ec0*/  UIMAD UR6, UR6, UR15, UR7 ;  /* 0x0000000f060672a4 */ /* 0x000fe4000f8e0207 */
[----:B------:R-:W-:Y:S02]  /*9ed0*/  USHF.L.U32 UR7, UR4, 0x5, URZ ;  /* 0x0000000504077899 */ /* 0x000fe4000800063f */
[----:B------:R-:W-:-:S04]  /*9ee0*/  UIADD3 UR4, UR8, -0x2, URZ ;  /* 0xfffffffe08047890 */ /* 0x000fc8000fffe03f */
[----:B------:R-:W-:Y:S01]  /*9ef0*/  UISETP.GT.AND UP0, UPT, UR4, UR9, UPT ;  /* 0x000000090400728c */ /* 0x000fe2000bf04270 */
[----:B------:R-:W-:Y:S01]  /*9f00*/  BAR.SYNC.DEFER_BLOCKING 0x0 ;  /* 0x0000000000007b1d */ /* 0x000fe20000010000 */
[----:B--2---:R-:W-:-:S04]  /*9f10*/  IMAD.WIDE.U32 R4, R4, UR15, R250 ;  /* 0x0000000f04047c25 */ /* 0x004fc8000f8e00fa */
[----:B------:R-:W-:Y:S01]  /*9f20*/  IMAD.MOV.U32 R251, RZ, RZ, c[0x0][0x1a4] ;  /* 0x00006900fffb7624 */ /* 0x000fe200078e00ff */
[----:B------:R-:W-:Y:S02]  /*9f30*/  IADD3 R2, R5, UR6, RZ ;  /* 0x0000000605027c10 */ /* 0x000fe4000fffe0ff */
[----:B------:R-:W-:Y:S02]  /*9f40*/  LEA R6, P0, R4, c[0x0][0x170], 0x1 ;  /* 0x00005c0004067a11 */ /* 0x000fe400078008ff */
[----:B------:R-:W-:Y:S02]  /*9f50*/  SHF.L.U64.HI R0, R0, 0x5, R251 ;  /* 0x0000000500007819 */ /* 0x000fe400000102fb */
        /* <DEDUP_REMOVED lines=26> */
[----:B-----5:R-:W-:Y:S04]  /*a100*/  LDSM.16.M88.4 R16, [R218] ;  /* 0x00000000da10783b */ /* 0x020fe80000000200 */
[----:B------:R-:W2:Y:S04]  /*a110*/  LDSM.16.M88.4 R40, [R135+0x4800] ;  /* 0x004800008728783b */ /* 0x000ea80000000200 */
[----:B---3--:R-:W3:Y:S04]  /*a120*/  LDSM.16.M88.4 R12, [R218+0x2000] ;  /* 0x00200000da0c783b */ /* 0x008ee80000000200 */
[----:B------:R-:W3:Y:S04]  /*a130*/  LDSM.16.M88.4 R48, [R135+0x4000] ;  /* 0x004000008730783b */ /* 0x000ee80000000200 */
[----:B----4-:R-:W-:Y:S04]  /*a140*/  LDSM.16.M88.4 R8, [R221] ;  /* 0x00000000dd08783b */ /* 0x010fe80000000200 */
[----:B------:R-:W4:Y:S04]  /*a150*/  LDSM.16.M88.4 R24, [R217+0x4800] ;  /* 0x00480000d918783b */ /* 0x000f280000000200 */
[----:B-1----:R-:W1:Y:S04]  /*a160*/  LDSM.16.M88.4 R4, [R221+0x2000] ;  /* 0x00200000dd04783b */ /* 0x002e680000000200 */
[----:B------:R-:W1:Y:S04]  /*a170*/  LDSM.16.M88.4 R32, [R217+0x4000] ;  /* 0x00400000d920783b */ /* 0x000e680000000200 */
[----:B------:R-:W1:Y:S04]  /*a180*/  LDSM.16.M88.4 R64, [R135+0x7000] ;  /* 0x007000008740783b */ /* 0x000e680000000200 */
[----:B------:R-:W1:Y:S04]  /*a190*/  LDSM.16.M88.4 R60, [R135+0x7800] ;  /* 0x00780000873c783b */ /* 0x000e680000000200 */
[----:B------:R-:W1:Y:S01]  /*a1a0*/  LDSM.16.M88.4 R80, [R135+0x5800] ;  /* 0x005800008750783b */ /* 0x000e620000000200 */
[-C--:B--2---:R-:W-:Y:S03]  /*a1b0*/  HMMA.16816.F32.BF16 R20, R16, R40.reuse, RZ ;  /* 0x000000281014723c */ /* 0x084fe600000418ff */
[----:B------:R-:W2:Y:S04]  /*a1c0*/  LDSM.16.M88.4 R72, [R135+0x6800] ;  /* 0x006800008748783b */ /* 0x000ea80000000200 */
[----:B------:R-:W2:Y:S01]  /*a1d0*/  LDSM.16.M88.4 R76, [R135+0x6000] ;  /* 0x00600000874c783b */ /* 0x000ea20000000200 */
[C---:B---3--:R-:W-:Y:S03]  /*a1e0*/  HMMA.16816.F32.BF16 R36, R12.reuse, R40, RZ ;  /* 0x000000280c24723c */ /* 0x048fe600000418ff */
[----:B------:R-:W-:Y:S04]  /*a1f0*/  LDSM.16.M88.4 R84, [R135+0x5000] ;  /* 0x005000008754783b */ /* 0x000fe80000000200 */
[----:B------:R-:W-:Y:S01]  /*a200*/  LDSM.16.M88.4 R56, [R217+0x5000] ;  /* 0x00500000d938783b */ /* 0x000fe20000000200 */
[----:B------:R-:W-:Y:S03]  /*a210*/  HMMA.16816.F32.BF16 R28, R12, R48, RZ ;  /* 0x000000300c1c723c */ /* 0x000fe600000418ff */
[----:B------:R-:W0:Y:S05]  /*a220*/  LDGDEPBAR ;  /* 0x00000000000079af */ /* 0x000e2a0000000000 */
[-C--:B----4-:R-:W-:Y:S08]  /*a230*/  HMMA.16816.F32.BF16 R52, R8, R24.reuse, R20 ;  /* 0x000000180834723c */ /* 0x090ff00000041814 */
[----:B-1----:R-:W-:Y:S01]  /*a240*/  HMMA.16816.F32.BF16 R20, R4, R24, R36 ;  /* 0x000000180414723c */ /* 0x002fe20000041824 */
[----:B------:R-:W-:Y:S07]  /*a250*/  LDSM.16.M88.4 R36, [R217+0x6800] ;  /* 0x00680000d924783b */ /* 0x000fee0000000200 */
[----:B------:R-:W-:Y:S08]  /*a260*/  HMMA.16816.F32.BF16 R44, R16, R48, RZ ;  /* 0x00000030102c723c */ /* 0x000ff000000418ff */
[----:B------:R-:W-:Y:S01]  /*a270*/  HMMA.16816.F32.BF16 R204, R4, R32, R28 ;  /* 0x0000002004cc723c */ /* 0x000fe2000004181c */
[----:B------:R-:W1:Y:S01]  /*a280*/  LDSM.16.M88.4 R28, [R217+0x7000] ;  /* 0x00700000d91c783b */ /* 0x000e620000000200 */
        /* <DEDUP_REMOVED lines=8> */
[----:B------:R-:W3:Y:S01]  /*a310*/  LDSM.16.M88.4 R20, [R217+0x7800] ;  /* 0x00780000d914783b */ /* 0x000ee20000000200 */
[----:B------:R-:W-:Y:S01]  /*a320*/  HMMA.16816.F32.BF16 R88, R12, R60, RZ ;  /* 0x0000003c0c58723c */ /* 0x000fe200000418ff */
[----:B------:R-:W-:Y:S02]  /*a330*/  IMAD.MOV.U32 R48, RZ, RZ, R52 ;  /* 0x000000ffff307224 */ /* 0x000fe400078e0034 */
[----:B------:R-:W4:Y:S05]  /*a340*/  LDSM.16.M88.4 R52, [R217+0x5800] ;  /* 0x00580000d934783b */ /* 0x000f2a0000000200 */
[----:B------:R-:W-:Y:S01]  /*a350*/  HMMA.16816.F32.BF16 R244, R8, R32, R44 ;  /* 0x0000002008f4723c */ /* 0x000fe2000004182c */
[----:B------:R-:W1:Y:S07]  /*a360*/  LDSM.16.M88.4 R44, [R217+0x6000] ;  /* 0x00600000d92c783b */ /* 0x000e6e0000000200 */
[C---:B------:R-:W-:Y:S08]  /*a370*/  HMMA.16816.F32.BF16 R124, R16.reuse, R80, RZ ;  /* 0x00000050107c723c */ /* 0x040ff000000418ff */
[-C--:B--2---:R-:W-:Y:S08]  /*a380*/  HMMA.16816.F32.BF16 R108, R16, R72.reuse, RZ ;  /* 0x00000048106c723c */ /* 0x084ff000000418ff */
[----:B------:R-:W-:Y:S08]  /*a390*/  HMMA.16816.F32.BF16 R104, R12, R72, RZ ;  /* 0x000000480c68723c */ /* 0x000ff000000418ff */
[----:B------:R-:W-:Y:S08]  /*a3a0*/  HMMA.16816.F32.BF16 R116, R16, R76, RZ ;  /* 0x0000004c1074723c */ /* 0x000ff000000418ff */
[----:B------:R-:W-:Y:S08]  /*a3b0*/  HMMA.16816.F32.BF16 R96, R12, R64, RZ ;  /* 0x000000400c60723c */ /* 0x000ff000000418ff */
[----:B-1----:R-:W-:Y:S08]  /*a3c0*/  HMMA.16816.F32.BF16 R100, R8, R28, R100 ;  /* 0x0000001c0864723c */ /* 0x002ff00000041864 */
[----:B------:R-:W-:Y:S08]  /*a3d0*/  HMMA.16816.F32.BF16 R92, R16, R60, RZ ;  /* 0x0000003c105c723c */ /* 0x000ff000000418ff */
[----:B---3--:R-:W-:Y:S08]  /*a3e0*/  HMMA.16816.F32.BF16 R88, R4, R20, R88 ;  /* 0x000000140458723c */ /* 0x008ff00000041858 */
[----:B------:R-:W-:Y:S01]  /*a3f0*/  HMMA.16816.F32.BF16 R200, R16, R84, RZ ;  /* 0x0000005410c8723c */ /* 0x000fe200000418ff */
[----:B------:R-:W-:-:S02]  /*a400*/  IMAD.MOV.U32 R73, RZ, RZ, R101 ;  /* 0x000000ffff497224 */ /* 0x000fc400078e0065 */
[----:B------:R-:W-:Y:S02]  /*a410*/  IMAD.MOV.U32 R72, RZ, RZ, R102 ;  /* 0x000000ffff487224 */ /* 0x000fe400078e0066 */
[----:B------:R-:W-:-:S03]  /*a420*/  IMAD.MOV.U32 R33, RZ, RZ, R100 ;  /* 0x000000ffff217224 */ /* 0x000fc600078e0064 */
[----:B------:R-:W-:Y:S08]  /*a430*/  HMMA.16816.F32.BF16 R112, R12, R76, RZ ;  /* 0x0000004c0c70723c */ /* 0x000ff000000418ff */
[----:B----4-:R-:W-:Y:S01]  /*a440*/  HMMA.16816.F32.BF16 R124, R8, R52, R124 ;  /* 0x00000034087c723c */ /* 0x010fe2000004187c */
[----:B------:R-:W-:Y:S02]  /*a450*/  IMAD.MOV.U32 R61, RZ, RZ, R90 ;  /* 0x000000ffff3d7224 */ /* 0x000fe400078e005a */
[----:B------:R-:W-:-:S05]  /*a460*/  IMAD.MOV.U32 R60, RZ, RZ, R91 ;  /* 0x000000ffff3c7224 */ /* 0x000fca00078e005b */
[----:B------:R-:W-:Y:S07]  /*a470*/  HMMA.16816.F32.BF16 R128, R12, R84, RZ ;  /* 0x000000540c80723c */ /* 0x000fee00000418ff */
[----:B------:R-:W-:Y:S01]  /*a480*/  IMAD.MOV.U32 R84, RZ, RZ, R209 ;  /* 0x000000ffff547224 */ /* 0x000fe200078e00d1 */
[----:B------:R-:W-:Y:S01]  /*a490*/  HMMA.16816.F32.BF16 R108, R8, R36, R108 ;  /* 0x00000024086c723c */ /* 0x000fe2000004186c */
[----:B------:R-:W-:-:S07]  /*a4a0*/  IMAD.MOV.U32 R85, RZ, RZ, R208 ;  /* 0x000000ffff557224 */ /* 0x000fce00078e00d0 */
[----:B------:R-:W-:Y:S07]  /*a4b0*/  HMMA.16816.F32.BF16 R104, R4, R36, R104 ;  /* 0x000000240468723c */ /* 0x000fee0000041868 */
[----:B------:R-:W-:Y:S01]  /*a4c0*/  IMAD.MOV.U32 R36, RZ, RZ, R103 ;  /* 0x000000ffff247224 */ /* 0x000fe200078e0067 */
[----:B------:R-:W-:Y:S01]  /*a4d0*/  HMMA.16816.F32.BF16 R116, R8, R44, R116 ;  /* 0x0000002c0874723c */ /* 0x000fe20000041874 */
[----:B------:R-:W-:-:S07]  /*a4e0*/  IMAD.MOV.U32 R37, RZ, RZ, R48 ;  /* 0x000000ffff257224 */ /* 0x000fce00078e0030 */
[----:B------:R-:W-:Y:S01]  /*a4f0*/  HMMA.16816.F32.BF16 R96, R4, R28, R96 ;  /* 0x0000001c0460723c */ /* 0x000fe20000041860 */
[----:B------:R-:W-:Y:S02]  /*a500*/  IMAD.MOV.U32 R231, RZ, RZ, R108 ;  /* 0x000000ffffe77224 */ /* 0x000fe400078e006c */
[----:B------:R-:W-:Y:S02]  /*a510*/  IMAD.MOV.U32 R230, RZ, RZ, R109 ;  /* 0x000000ffffe67224 */ /* 0x000fe400078e006d */
[----:B------:R-:W-:Y:S02]  /*a520*/  IMAD.MOV.U32 R132, RZ, RZ, R110 ;  /* 0x000000ffff847224 */ /* 0x000fe400078e006e */
[----:B------:R-:W-:Y:S01]  /*a530*/  IMAD.MOV.U32 R71, RZ, RZ, R111 ;  /* 0x000000ffff477224 */ /* 0x000fe200078e006f */
[----:B------:R-:W-:Y:S01]  /*a540*/  HMMA.16816.F32.BF16 R92, R8, R20, R92 ;  /* 0x00000014085c723c */ /* 0x000fe2000004185c */
[----:B------:R-:W-:Y:S02]  /*a550*/  IMAD.MOV.U32 R77, RZ, RZ, R105 ;  /* 0x000000ffff4d7224 */ /* 0x000fe400078e0069 */
[----:B------:R-:W-:-:S04]  /*a560*/  IMAD.MOV.U32 R76, RZ, RZ, R106 ;  /* 0x000000ffff4c7224 */ /* 0x000fc800078e006a */
[----:B------:R-:W-:Y:S01]  /*a570*/  IMAD.MOV.U32 R21, RZ, RZ, R89 ;  /* 0x000000ffff157224 */ /* 0x000fe200078e0059 */
[C---:B------:R-:W-:Y:S01]  /*a580*/  HMMA.16816.F32.BF16 R100, R12.reuse, R82, RZ ;  /* 0x000000520c64723c */ /* 0x040fe200000418ff */
[----:B------:R-:W-:Y:S02]  /*a590*/  IMAD.MOV.U32 R20, RZ, RZ, R88 ;  /* 0x000000ffff147224 */ /* 0x000fe400078e0058 */
[----:B------:R-:W-:Y:S02]  /*a5a0*/  IMAD.MOV.U32 R65, RZ, RZ, R116 ;  /* 0x000000ffff417224 */ /* 0x000fe400078e0074 */
[----:B------:R-:W-:Y:S02]  /*a5b0*/  IMAD.MOV.U32 R41, RZ, RZ, R118 ;  /* 0x000000ffff297224 */ /* 0x000fe400078e0076 */
[----:B------:R-:W-:Y:S01]  /*a5c0*/  IMAD.MOV.U32 R40, RZ, RZ, R119 ;  /* 0x000000ffff287224 */ /* 0x000fe200078e0077 */
[----:B------:R-:W-:Y:S01]  /*a5d0*/  HMMA.16816.F32.BF16 R88, R12, R66, RZ ;  /* 0x000000420c58723c */ /* 0x000fe200000418ff */
[----:B------:R-:W-:-:S02]  /*a5e0*/  IMAD.MOV.U32 R32, RZ, RZ, R96 ;  /* 0x000000ffff207224 */ /* 0x000fc400078e0060 */
[----:B------:R-:W-:Y:S02]  /*a5f0*/  IMAD.MOV.U32 R29, RZ, RZ, R97 ;  /* 0x000000ffff1d7224 */ /* 0x000fe400078e0061 */
[----:B------:R-:W-:-:S03]  /*a600*/  IMAD.MOV.U32 R28, RZ, RZ, R98 ;  /* 0x000000ffff1c7224 */ /* 0x000fc600078e0062 */
[----:B------:R-:W-:Y:S01]  /*a610*/  HMMA.16816.F32.BF16 R248, R8, R56, R200 ;  /* 0x0000003808f8723c */ /* 0x000fe200000418c8 */
[----:B------:R-:W-:Y:S02]  /*a620*/  IMAD.MOV.U32 R134, RZ, RZ, R92 ;  /* 0x000000ffff867224 */ /* 0x000fe400078e005c */
[----:B------:R-:W-:Y:S02]  /*a630*/  IMAD.MOV.U32 R133, RZ, RZ, R93 ;  /* 0x000000ffff857224 */ /* 0x000fe400078e005d */
[----:B------:R-:W-:Y:S02]  /*a640*/  IMAD.MOV.U32 R2, RZ, RZ, R94 ;  /* 0x000000ffff027224 */ /* 0x000fe400078e005e */
[----:B------:R-:W-:Y:S01]  /*a650*/  IMAD.MOV.U32 R203, RZ, RZ, R125 ;  /* 0x000000ffffcb7224 */ /* 0x000fe200078e007d */
[----:B------:R-:W-:Y:S01]  /*a660*/  HMMA.16816.F32.BF16 R112, R4, R44, R112 ;  /* 0x0000002c0470723c */ /* 0x000fe20000041870 */
[----:B------:R-:W-:Y:S02]  /*a670*/  IMAD.MOV.U32 R202, RZ, RZ, R126 ;  /* 0x000000ffffca7224 */ /* 0x000fe400078e007e */
[----:B------:R-:W-:-:S02]  /*a680*/  IMAD.MOV.U32 R201, RZ, RZ, R127 ;  /* 0x000000ffffc97224 */ /* 0x000fc400078e007f */
[----:B------:R-:W-:Y:S02]  /*a690*/  IMAD.MOV.U32 R200, RZ, RZ, R124 ;  /* 0x000000ffffc87224 */ /* 0x000fe400078e007c */
[----:B------:R-:W-:Y:S01]  /*a6a0*/  IMAD.MOV.U32 R44, RZ, RZ, R99 ;  /* 0x000000ffff2c7224 */ /* 0x000fe200078e0063 */
[----:B------:R-:W-:Y:S01]  /*a6b0*/  HMMA.16816.F32.BF16 R128, R4, R56, R128 ;  /* 0x000000380480723c */ /* 0x000fe20000041880 */
[----:B------:R-:W-:-:S06]  /*a6c0*/  IMAD.MOV.U32 R0, RZ, RZ, R95 ;  /* 0x000000ffff007224 */ /* 0x000fcc00078e005f */
[----:B------:R-:W-:Y:S01]  /*a6d0*/  IMAD.MOV.U32 R56, RZ, RZ, R117 ;  /* 0x000000ffff387224 */ /* 0x000fe200078e0075 */
[C---:B------:R-:W-:Y:S07]  /*a6e0*/  HMMA.16816.F32.BF16 R120, R12.reuse, R80, RZ ;  /* 0x000000500c78723c */ /* 0x040fee00000418ff */
[----:B------:R-:W-:Y:S01]  /*a6f0*/  IMAD.MOV.U32 R80, RZ, RZ, R211 ;  /* 0x000000ffff507224 */ /* 0x000fe200078e00d3 */
[----:B------:R-:W-:Y:S01]  /*a700*/  HMMA.16816.F32.BF16 R96, R12, R78, RZ ;  /* 0x0000004e0c60723c */ /* 0x000fe200000418ff */
[----:B------:R-:W-:-:S02]  /*a710*/  IMAD.MOV.U32 R64, RZ, RZ, R114 ;  /* 0x000000ffff407224 */ /* 0x000fc400078e0072 */
[----:B------:R-:W-:Y:S02]  /*a720*/  IMAD.MOV.U32 R45, RZ, RZ, R113 ;  /* 0x000000ffff2d7224 */ /* 0x000fe400078e0071 */
[----:B------:R-:W-:Y:S02]  /*a730*/  IMAD.MOV.U32 R81, RZ, RZ, R210 ;  /* 0x000000ffff517224 */ /* 0x000fe400078e00d2 */
[----:B------:R-:W-:Y:S01]  /*a740*/  IMAD.MOV.U32 R57, RZ, RZ, R112 ;  /* 0x000000ffff397224 */ /* 0x000fe200078e0070 */
[----:B------:R-:W-:Y:S01]  /*a750*/  HMMA.16816.F32.BF16 R116, R4, R54, R100 ;  /* 0x000000360474723c */ /* 0x000fe20000041864 */
[----:B------:R-:W-:-:S06]  /*a760*/  IMAD.MOV.U32 R232, RZ, RZ, R115 ;  /* 0x000000ffffe87224 */ /* 0x000fcc00078e0073 */
[----:B------:R-:W-:Y:S01]  /*a770*/  IMAD.MOV.U32 R101, RZ, RZ, R203 ;  /* 0x000000ffff657224 */ /* 0x000fe200078e00cb */
[----:B------:R-:W-:Y:S01]  /*a780*/  HMMA.16816.F32.BF16 R108, R12, R42, RZ ;  /* 0x0000002a0c6c723c */ /* 0x000fe200000418ff */
[----:B------:R-:W-:Y:S02]  /*a790*/  IMAD.MOV.U32 R102, RZ, RZ, R202 ;  /* 0x000000ffff667224 */ /* 0x000fe400078e00ca */
[----:B------:R-:W-:Y:S02]  /*a7a0*/  IMAD.MOV.U32 R103, RZ, RZ, R201 ;  /* 0x000000ffff677224 */ /* 0x000fe400078e00c9 */
[----:B------:R-:W-:-:S03]  /*a7b0*/  IMAD.MOV.U32 R100, RZ, RZ, R200 ;  /* 0x000000ffff647224 */ /* 0x000fc600078e00c8 */
[C---:B------:R-:W-:Y:S07]  /*a7c0*/  HMMA.16816.F32.BF16 R200, R4.reuse, R30, R88 ;  /* 0x0000001e04c8723c */ /* 0x040fee0000041858 */
[----:B------:R-:W-:Y:S01]  /*a7d0*/  IMAD.MOV.U32 R90, RZ, RZ, R41 ;  /* 0x000000ffff5a7224 */ /* 0x000fe200078e0029 */
[----:B------:R-:W-:Y:S01]  /*a7e0*/  HMMA.16816.F32.BF16 R124, R4, R52, R120 ;  /* 0x00000034047c723c */ /* 0x000fe20000041878 */
[----:B------:R-:W-:-:S06]  /*a7f0*/  IMAD.MOV.U32 R91, RZ, RZ, R40 ;  /* 0x000000ffff5b7224 */ /* 0x000fcc00078e0028 */
[----:B------:R-:W-:Y:S01]  /*a800*/  IMAD.MOV.U32 R53, RZ, RZ, R107 ;  /* 0x000000ffff357224 */ /* 0x000fe200078e006b */
[----:B------:R-:W-:Y:S01]  /*a810*/  HMMA.16816.F32.BF16 R40, R16, R42, RZ ;  /* 0x0000002a1028723c */ /* 0x000fe200000418ff */
[----:B------:R-:W-:-:S07]  /*a820*/  IMAD.MOV.U32 R52, RZ, RZ, R104 ;  /* 0x000000ffff347224 */ /* 0x000fce00078e0068 */
[----:B------:R-:W-:Y:S07]  /*a830*/  HMMA.16816.F32.BF16 R120, R4, R46, R96 ;  /* 0x0000002e0478723c */ /* 0x000fee0000041860 */
[----:B------:R-:W-:Y:S01]  /*a840*/  IMAD.MOV.U32 R97, RZ, RZ, R64 ;  /* 0x000000ffff617224 */ /* 0x000fe200078e0040 */
[----:B------:R-:W-:Y:S01]  /*a850*/  HMMA.16816.F32.BF16 R104, R12, R86, RZ ;  /* 0x000000560c68723c */ /* 0x000fe200000418ff */
[----:B------:R-:W-:Y:S02]  /*a860*/  IMAD.MOV.U32 R99, RZ, RZ, R45 ;  /* 0x000000ffff637224 */ /* 0x000fe400078e002d */
[----:B------:R-:W-:-:S02]  /*a870*/  IMAD.MOV.U32 R45, RZ, RZ, R84 ;  /* 0x000000ffff2d7224 */ /* 0x000fc400078e0054 */
[----:B------:R-:W-:Y:S02]  /*a880*/  IMAD.MOV.U32 R64, RZ, RZ, R85 ;  /* 0x000000ffff407224 */ /* 0x000fe400078e0055 */
[----:B------:R-:W-:Y:S01]  /*a890*/  IMAD.MOV.U32 R96, RZ, RZ, R65 ;  /* 0x000000ffff607224 */ /* 0x000fe200078e0041 */
[----:B------:R-:W-:Y:S01]  /*a8a0*/  HMMA.16816.F32.BF16 R92, R12, R74, RZ ;  /* 0x0000004a0c5c723c */ /* 0x000fe200000418ff */
[----:B------:R-:W-:Y:S02]  /*a8b0*/  IMAD.MOV.U32 R98, RZ, RZ, R57 ;  /* 0x000000ffff627224 */ /* 0x000fe400078e0039 */
[----:B------:R-:W-:-:S05]  /*a8c0*/  IMAD.MOV.U32 R65, RZ, RZ, R49 ;  /* 0x000000ffff417224 */ /* 0x000fca00078e0031 */
[----:B------:R-:W-:Y:S08]  /*a8d0*/  HMMA.16816.F32.BF16 R84, R16, R86, RZ ;  /* 0x000000561054723c */ /* 0x000ff000000418ff */
[-C--:B------:R-:W-:Y:S08]  /*a8e0*/  HMMA.16816.F32.BF16 R108, R4, R26.reuse, R108 ;  /* 0x0000001a046c723c */ /* 0x080ff0000004186c */
[----:B------:R-:W-:Y:S07]  /*a8f0*/  HMMA.16816.F32.BF16 R40, R8, R26, R40 ;  /* 0x0000001a0828723c */ /* 0x000fee0000041828 */
[----:B------:R-:W-:Y:S01]  /*a900*/  IMAD.MOV.U32 R26, RZ, RZ, R80 ;  /* 0x000000ffff1a7224 */ /* 0x000fe200078e0050 */
[----:B------:R-:W-:Y:S01]  /*a910*/  HMMA.16816.F32.BF16 R104, R4, R58, R104 ;  /* 0x0000003a0468723c */ /* 0x000fe20000041868 */
[----:B------:R-:W-:-:S07]  /*a920*/  IMAD.MOV.U32 R27, RZ, RZ, R81 ;  /* 0x000000ffff1b7224 */ /* 0x000fce00078e0051 */
[----:B------:R-:W-:Y:S08]  /*a930*/  HMMA.16816.F32.BF16 R80, R16, R82, RZ ;  /* 0x000000521050723c */ /* 0x000ff000000418ff */
[----:B------:R-:W-:Y:S07]  /*a940*/  HMMA.16816.F32.BF16 R208, R4, R38, R92 ;  /* 0x0000002604d0723c */ /* 0x000fee000004185c */
[----:B------:R-:W-:Y:S01]  /*a950*/  IMAD.MOV.U32 R94, RZ, RZ, R99 ;  /* 0x000000ffff5e7224 */ /* 0x000fe200078e0063 */
[----:B------:R-:W-:Y:S01]  /*a960*/  HMMA.16816.F32.BF16 R84, R8, R58, R84 ;  /* 0x0000003a0854723c */ /* 0x000fe20000041854 */
        /* <DEDUP_REMOVED lines=9> */
[----:B------:R-:W-:Y:S01]  /*aa00*/  HMMA.16816.F32.BF16 R52, R8, R54, R80 ;  /* 0x000000360834723c */ /* 0x000fe20000041850 */
[----:B------:R-:W-:Y:S02]  /*aa10*/  IMAD.MOV.U32 R98, RZ, RZ, R76 ;  /* 0x000000ffff627224 */ /* 0x000fe400078e004c */
[----:B------:R-:W-:-:S04]  /*aa20*/  IMAD.MOV.U32 R92, RZ, RZ, R21 ;  /* 0x000000ffff5c7224 */ /* 0x000fc800078e0015 */
[----:B------:R-:W-:Y:S01]  /*aa30*/  IMAD.MOV.U32 R80, RZ, RZ, R73 ;  /* 0x000000ffff507224 */ /* 0x000fe200078e0049 */
[----:B------:R-:W-:Y:S01]  /*aa40*/  HMMA.16816.F32.BF16 R12, R12, R62, RZ ;  /* 0x0000003e0c0c723c */ /* 0x000fe200000418ff */
[----:B------:R-:W-:Y:S02]  /*aa50*/  IMAD.MOV.U32 R81, RZ, RZ, R72 ;  /* 0x000000ffff517224 */ /* 0x000fe400078e0048 */
[----:B------:R-:W-:Y:S02]  /*aa60*/  IMAD.MOV.U32 R82, RZ, RZ, R36 ;  /* 0x000000ffff527224 */ /* 0x000fe400078e0024 */
[----:B------:R-:W-:Y:S02]  /*aa70*/  IMAD.MOV.U32 R36, RZ, RZ, R37 ;  /* 0x000000ffff247224 */ /* 0x000fe400078e0025 */
[----:B------:R-:W-:Y:S01]  /*aa80*/  IMAD.MOV.U32 R37, RZ, RZ, R45 ;  /* 0x000000ffff257224 */ /* 0x000fe200078e002d */
[----:B------:R-:W-:Y:S01]  /*aa90*/  HMMA.16816.F32.BF16 R72, R16, R74, RZ ;  /* 0x0000004a1048723c */ /* 0x000fe200000418ff */
[----:B------:R-:W-:-:S07]  /*aaa0*/  IMAD.MOV.U32 R83, RZ, RZ, R20 ;  /* 0x000000ffff537224 */ /* 0x000fce00078e0014 */
[----:B------:R-:W-:Y:S08]  /*aab0*/  HMMA.16816.F32.BF16 R48, R16, R50, RZ ;  /* 0x000000321030723c */ /* 0x000ff000000418ff */
[----:B------:R-:W-:Y:S08]  /*aac0*/  HMMA.16816.F32.BF16 R12, R4, R22, R12 ;  /* 0x00000016040c723c */ /* 0x000ff0000004180c */
[----:B------:R-:W-:Y:S07]  /*aad0*/  HMMA.16816.F32.BF16 R72, R8, R38, R72 ;  /* 0x000000260848723c */ /* 0x000fee0000041848 */
[----:B------:R-:W-:Y:S01]  /*aae0*/  IMAD.MOV.U32 R38, RZ, RZ, R64 ;  /* 0x000000ffff267224 */ /* 0x000fe200078e0040 */
[----:B------:R-:W-:Y:S01]  /*aaf0*/  HMMA.16816.F32.BF16 R76, R16, R78, RZ ;  /* 0x0000004e104c723c */ /* 0x000fe200000418ff */
[----:B------:R-:W-:-:S07]  /*ab00*/  IMAD.MOV.U32 R39, RZ, RZ, R65 ;  /* 0x000000ffff277224 */ /* 0x000fce00078e0041 */
[C---:B------:R-:W-:Y:S01]  /*ab10*/  HMMA.16816.F32.BF16 R64, R16.reuse, R66, RZ ;  /* 0x000000421040723c */ /* 0x040fe200000418ff */
[----:B------:R-:W-:Y:S02]  /*ab20*/  IMAD.MOV.U32 R56, RZ, RZ, R12 ;  /* 0x000000ffff387224 */ /* 0x000fe400078e000c */
[----:B------:R-:W-:Y:S02]  /*ab30*/  IMAD.MOV.U32 R57, RZ, RZ, R13 ;  /* 0x000000ffff397224 */ /* 0x000fe400078e000d */
[----:B------:R-:W-:Y:S02]  /*ab40*/  IMAD.MOV.U32 R89, RZ, RZ, R14 ;  /* 0x000000ffff597224 */ /* 0x000fe400078e000e */
[----:B------:R-:W-:Y:S01]  /*ab50*/  IMAD.MOV.U32 R88, RZ, RZ, R15 ;  /* 0x000000ffff587224 */ /* 0x000fe200078e000f */
[----:B------:R-:W-:Y:S01]  /*ab60*/  HMMA.16816.F32.BF16 R16, R16, R62, RZ ;  /* 0x0000003e1010723c */ /* 0x000fe200000418ff */
[----:B------:R-:W-:Y:S06]  /*ab70*/  LDSM.16.M88.4 R12, [R222] ;  /* 0x00000000de0c783b */ /* 0x000fec0000000200 */
[----:B------:R-:W-:Y:S01]  /*ab80*/  IMAD.MOV.U32 R62, RZ, RZ, R44 ;  /* 0x000000ffff3e7224 */ /* 0x000fe200078e002c */
[----:B------:R-:W-:Y:S01]  /*ab90*/  HMMA.16816.F32.BF16 R112, R4, R34, R112 ;  /* 0x000000220470723c */ /* 0x000fe20000041870 */
[----:B------:R-:W1:Y:S01]  /*aba0*/  LDSM.16.M88.4 R4, [R219+0x2000] ;  /* 0x00200000db04783b */ /* 0x000e620000000200 */
[----:B------:R-:W-:-:S06]  /*abb0*/  IMAD.MOV.U32 R63, RZ, RZ, R33 ;  /* 0x000000ffff3f7224 */ /* 0x000fcc00078e0021 */
[C---:B------:R-:W-:Y:S08]  /*abc0*/  HMMA.16816.F32.BF16 R48, R8.reuse, R34, R48 ;  /* 0x000000220830723c */ /* 0x040ff00000041830 */
[C---:B------:R-:W-:Y:S08]  /*abd0*/  HMMA.16816.F32.BF16 R76, R8.reuse, R46, R76 ;  /* 0x0000002e084c723c */ /* 0x040ff0000004184c */
[C---:B------:R-:W-:Y:S08]  /*abe0*/  HMMA.16816.F32.BF16 R64, R8.reuse, R30, R64 ;  /* 0x0000001e0840723c */ /* 0x040ff00000041840 */
[----:B------:R-:W-:Y:S01]  /*abf0*/  HMMA.16816.F32.BF16 R16, R8, R22, R16 ;  /* 0x000000160810723c */ /* 0x000fe20000041810 */
[----:B------:R-:W2:Y:S07]  /*ac00*/  LDSM.16.M88.4 R8, [R219] ;  /* 0x00000000db08783b */ /* 0x000eae0000000200 */
[----:B-1----:R-:W-:Y:S07]  /*ac10*/  HMMA.16816.F32.BF16 R44, R4, R12, R204 ;  /* 0x0000000c042c723c */ /* 0x002fee00000418cc */
[----:B------:R-:W-:-:S02]  /*ac20*/  IMAD.MOV.U32 R205, RZ, RZ, R32 ;  /* 0x000000ffffcd7224 */ /* 0x000fc400078e0020 */
[----:B------:R-:W-:Y:S02]  /*ac30*/  IMAD.MOV.U32 R206, RZ, RZ, R29 ;  /* 0x000000ffffce7224 */ /* 0x000fe400078e001d */
[----:B------:R-:W-:Y:S02]  /*ac40*/  IMAD.MOV.U32 R207, RZ, RZ, R28 ;  /* 0x000000ffffcf7224 */ /* 0x000fe400078e001c */
[----:B------:R-:W-:Y:S01]  /*ac50*/  HMMA.16816.F32.BF16 R28, R4, R14, R112 ;  /* 0x0000000e041c723c */ /* 0x000fe20000041870 */
[----:B------:R-:W-:Y:S02]  /*ac60*/  IMAD.MOV.U32 R204, RZ, RZ, R205 ;  /* 0x000000ffffcc7224 */ /* 0x000fe400078e00cd */
[----:B------:R-:W-:Y:S02]  /*ac70*/  IMAD.MOV.U32 R205, RZ, RZ, R206 ;  /* 0x000000ffffcd7224 */ /* 0x000fe400078e00ce */
[----:B------:R-:W-:Y:S02]  /*ac80*/  IMAD.MOV.U32 R206, RZ, RZ, R207 ;  /* 0x000000ffffce7224 */ /* 0x000fe400078e00cf */
[----:B------:R-:W-:-:S02]  /*ac90*/  IMAD.MOV.U32 R112, RZ, RZ, R58 ;  /* 0x000000ffff707224 */ /* 0x000fc400078e003a */
[----:B------:R-:W-:Y:S02]  /*aca0*/  IMAD.MOV.U32 R113, RZ, RZ, R59 ;  /* 0x000000ffff717224 */ /* 0x000fe400078e003b */
[----:B------:R-:W-:Y:S02]  /*acb0*/  IMAD.MOV.U32 R114, RZ, RZ, R90 ;  /* 0x000000ffff727224 */ /* 0x000fe400078e005a */
[----:B------:R-:W-:Y:S02]  /*acc0*/  IMAD.MOV.U32 R115, RZ, RZ, R91 ;  /* 0x000000ffff737224 */ /* 0x000fe400078e005b */
[----:B------:R-:W-:Y:S02]  /*acd0*/  IMAD.MOV.U32 R58, RZ, RZ, R89 ;  /* 0x000000ffff3a7224 */ /* 0x000fe400078e0059 */
[----:B------:R-:W-:Y:S01]  /*ace0*/  IMAD.MOV.U32 R59, RZ, RZ, R88 ;  /* 0x000000ffff3b7224 */ /* 0x000fe200078e0058 */
[----:B--2---:R-:W-:Y:S01]  /*acf0*/  HMMA.16816.F32.BF16 R32, R8, R12, R244 ;  /* 0x0000000c0820723c */ /* 0x004fe200000418f4 */
[----:B------:R-:W-:-:S06]  /*ad00*/  IMAD.MOV.U32 R207, RZ, RZ, R62 ;  /* 0x000000ffffcf7224 */ /* 0x000fcc00078e003e */
[----:B------:R-:W-:Y:S01]  /*ad10*/  IMAD.MOV.U32 R244, RZ, RZ, R63 ;  /* 0x000000fffff47224 */ /* 0x000fe200078e003f */
[C---:B------:R-:W-:Y:S01]  /*ad20*/  HMMA.16816.F32.BF16 R20, R8.reuse, R14, R48 ;  /* 0x0000000e0814723c */ /* 0x040fe20000041830 */
[----:B------:R-:W1:Y:S01]  /*ad30*/  LDSM.16.M88.4 R12, [R229] ;  /* 0x00000000e50c783b */ /* 0x000e620000000200 */
[----:B------:R-:W-:Y:S02]  /*ad40*/  IMAD.MOV.U32 R245, RZ, RZ, R80 ;  /* 0x000000fffff57224 */ /* 0x000fe400078e0050 */
[----:B------:R-:W-:Y:S02]  /*ad50*/  IMAD.MOV.U32 R246, RZ, RZ, R81 ;  /* 0x000000fffff67224 */ /* 0x000fe400078e0051 */
[----:B------:R-:W-:Y:S02]  /*ad60*/  IMAD.MOV.U32 R247, RZ, RZ, R82 ;  /* 0x000000fffff77224 */ /* 0x000fe400078e0052 */
[-C--:B-1----:R-:W-:Y:S08]  /*ad70*/  HMMA.16816.F32.BF16 R36, R8, R12.reuse, R36 ;  /* 0x0000000c0824723c */ /* 0x082ff00000041824 */
[C---:B------:R-:W-:Y:S08]  /*ad80*/  HMMA.16816.F32.BF16 R24, R4.reuse, R12, R24 ;  /* 0x0000000c0418723c */ /* 0x040ff00000041818 */
[-C--:B------:R-:W-:Y:S08]  /*ad90*/  HMMA.16816.F32.BF16 R48, R4, R14.reuse, R108 ;  /* 0x0000000e0430723c */ /* 0x080ff0000004186c */
[C---:B------:R-:W-:Y:S01]  /*ada0*/  HMMA.16816.F32.BF16 R40, R8.reuse, R14, R40 ;  /* 0x0000000e0828723c */ /* 0x040fe20000041828 */
[----:B------:R-:W1:Y:S07]  /*adb0*/  LDSM.16.M88.4 R12, [R228] ;  /* 0x00000000e40c783b */ /* 0x000e6e0000000200 */
[----:B-1----:R-:W-:Y:S07]  /*adc0*/  HMMA.16816.F32.BF16 R88, R8, R12, R248 ;  /* 0x0000000c0858723c */ /* 0x002fee00000418f8 */
[----:B------:R-:W-:-:S02]  /*add0*/  IMAD.MOV.U32 R250, RZ, RZ, R61 ;  /* 0x000000fffffa7224 */ /* 0x000fc400078e003d */
[----:B------:R-:W-:Y:S02]  /*ade0*/  IMAD.MOV.U32 R251, RZ, RZ, R60 ;  /* 0x000000fffffb7224 */ /* 0x000fe400078e003c */
[----:B------:R-:W-:Y:S01]  /*adf0*/  HMMA.16816.F32.BF16 R60, R4, R12, R128 ;  /* 0x0000000c043c723c */ /* 0x000fe20000041880 */
[----:B------:R-:W-:Y:S02]  /*ae00*/  IMAD.MOV.U32 R248, RZ, RZ, R83 ;  /* 0x000000fffff87224 */ /* 0x000fe400078e0053 */
[----:B------:R-:W-:-:S04]  /*ae10*/  IMAD.MOV.U32 R249, RZ, RZ, R92 ;  /* 0x000000fffff97224 */ /* 0x000fc800078e005c */
[----:B------:R-:W-:Y:S01]  /*ae20*/  IMAD.MOV.U32 R128, RZ, RZ, R96 ;  /* 0x000000ffff807224 */ /* 0x000fe200078e0060 */
[----:B------:R-:W-:Y:S01]  /*ae30*/  HMMA.16816.F32.BF16 R80, R8, R14, R84 ;  /* 0x0000000e0850723c */ /* 0x000fe20000041854 */
[----:B------:R-:W-:Y:S02]  /*ae40*/  IMAD.MOV.U32 R129, RZ, RZ, R97 ;  /* 0x000000ffff817224 */ /* 0x000fe400078e0061 */
[----:B------:R-:W-:Y:S02]  /*ae50*/  IMAD.MOV.U32 R130, RZ, RZ, R98 ;  /* 0x000000ffff827224 */ /* 0x000fe400078e0062 */
[----:B------:R-:W-:-:S03]  /*ae60*/  IMAD.MOV.U32 R131, RZ, RZ, R99 ;  /* 0x000000ffff837224 */ /* 0x000fc600078e0063 */
[----:B------:R-:W-:Y:S01]  /*ae70*/  HMMA.16816.F32.BF16 R96, R4, R14, R104 ;  /* 0x0000000e0460723c */ /* 0x000fe20000041868 */
[----:B------:R-:W1:Y:S06]  /*ae80*/  LDSM.16.M88.4 R12, [R227] ;  /* 0x00000000e30c783b */ /* 0x000e6c0000000200 */
[----:B------:R-:W-:Y:S02]  /*ae90*/  IMAD.MOV.U32 R104, RZ, RZ, R93 ;  /* 0x000000ffff687224 */ /* 0x000fe400078e005d */
[----:B------:R-:W-:Y:S02]  /*aea0*/  IMAD.MOV.U32 R105, RZ, RZ, R94 ;  /* 0x000000ffff697224 */ /* 0x000fe400078e005e */
[----:B------:R-:W-:-:S02]  /*aeb0*/  IMAD.MOV.U32 R106, RZ, RZ, R95 ;  /* 0x000000ffff6a7224 */ /* 0x000fc400078e005f */
[----:B------:R-:W-:Y:S01]  /*aec0*/  IMAD.MOV.U32 R107, RZ, RZ, R232 ;  /* 0x000000ffff6b7224 */ /* 0x000fe200078e00e8 */
[-C--:B-1----:R-:W-:Y:S08]  /*aed0*/  HMMA.16816.F32.BF16 R100, R8, R12.reuse, R100 ;  /* 0x0000000c0864723c */ /* 0x082ff00000041864 */
[C---:B------:R-:W-:Y:S07]  /*aee0*/  HMMA.16816.F32.BF16 R92, R4.reuse, R12, R124 ;  /* 0x0000000c045c723c */ /* 0x040fee000004187c */
[----:B------:R-:W-:Y:S01]  /*aef0*/  IMAD.MOV.U32 R124, RZ, RZ, R231 ;  /* 0x000000ffff7c7224 */ /* 0x000fe200078e00e7 */
[----:B------:R-:W-:Y:S01]  /*af00*/  HMMA.16816.F32.BF16 R108, R4, R14, R116 ;  /* 0x0000000e046c723c */ /* 0x000fe20000041874 */
[----:B------:R-:W-:-:S02]  /*af10*/  IMAD.MOV.U32 R125, RZ, RZ, R230 ;  /* 0x000000ffff7d7224 */ /* 0x000fc400078e00e6 */
[----:B------:R-:W-:Y:S02]  /*af20*/  IMAD.MOV.U32 R126, RZ, RZ, R132 ;  /* 0x000000ffff7e7224 */ /* 0x000fe400078e0084 */
[----:B------:R-:W-:-:S03]  /*af30*/  IMAD.MOV.U32 R127, RZ, RZ, R71 ;  /* 0x000000ffff7f7224 */ /* 0x000fc600078e0047 */
        /* <DEDUP_REMOVED lines=10> */
[----:B------:R-:W-:Y:S01]  /*afe0*/  HMMA.16816.F32.BF16 R72, R8, R14, R72 ;  /* 0x0000000e0848723c */ /* 0x000fe20000041848 */
[----:B------:R-:W1:Y:S07]  /*aff0*/  LDSM.16.M88.4 R12, [R224] ;  /* 0x00000000e00c783b */ /* 0x000e6e0000000200 */
[----:B-1----:R-:W-:Y:S07]  /*b000*/  HMMA.16816.F32.BF16 R128, R4, R14, R200 ;  /* 0x0000000e0480723c */ /* 0x002fee00000418c8 */
[----:B------:R-:W-:Y:S01]  /*b010*/  IMAD.MOV.U32 R200, RZ, RZ, R134 ;  /* 0x000000ffffc87224 */ /* 0x000fe200078e0086 */
[----:B------:R-:W-:Y:S01]  /*b020*/  HMMA.16816.F32.BF16 R244, R8, R12, R244 ;  /* 0x0000000c08f4723c */ /* 0x000fe200000418f4 */
[----:B------:R-:W-:-:S02]  /*b030*/  IMAD.MOV.U32 R201, RZ, RZ, R133 ;  /* 0x000000ffffc97224 */ /* 0x000fc400078e0085 */
[----:B------:R-:W-:Y:S02]  /*b040*/  IMAD.MOV.U32 R202, RZ, RZ, R2 ;  /* 0x000000ffffca7224 */ /* 0x000fe400078e0002 */
[----:B------:R-:W-:-:S03]  /*b050*/  IMAD.MOV.U32 R203, RZ, RZ, R0 ;  /* 0x000000ffffcb7224 */ /* 0x000fc600078e0000 */
[----:B------:R-:W-:Y:S08]  /*b060*/  HMMA.16816.F32.BF16 R204, R4, R12, R204 ;  /* 0x0000000c04cc723c */ /* 0x000ff000000418cc */
[----:B------:R-:W-:Y:S02]  /*b070*/  IMAD.MOV.U32 R53, RZ, RZ, R129 ;  /* 0x000000ffff357224 */ /* 0x000fe400078e0081 */
[----:B------:R-:W-:-:S02]  /*b080*/  IMAD.MOV.U32 R52, RZ, RZ, R128 ;  /* 0x000000ffff347224 */ /* 0x000fc400078e0080 */
[----:B------:R-:W-:Y:S02]  /*b090*/  IMAD.MOV.U32 R132, RZ, RZ, R130 ;  /* 0x000000ffff847224 */ /* 0x000fe400078e0082 */
[----:B------:R-:W-:Y:S02]  /*b0a0*/  IMAD.MOV.U32 R71, RZ, RZ, R131 ;  /* 0x000000ffff477224 */ /* 0x000fe400078e0083 */
[C---:B------:R-:W-:Y:S01]  /*b0b0*/  HMMA.16816.F32.BF16 R128, R8.reuse, R14, R64 ;  /* 0x0000000e0880723c */ /* 0x040fe20000041840 */
[----:B------:R-:W1:Y:S07]  /*b0c0*/  LDSM.16.M88.4 R12, [R223] ;  /* 0x00000000df0c783b */ /* 0x000e6e0000000200 */
[-C--:B-1----:R-:W-:Y:S08]  /*b0d0*/  HMMA.16816.F32.BF16 R200, R8, R12.reuse, R200 ;  /* 0x0000000c08c8723c */ /* 0x082ff000000418c8 */
[----:B------:R-:W-:Y:S08]  /*b0e0*/  HMMA.16816.F32.BF16 R248, R4, R12, R248 ;  /* 0x0000000c04f8723c */ /* 0x000ff000000418f8 */
[----:B------:R-:W-:Y:S01]  /*b0f0*/  HMMA.16816.F32.BF16 R64, R8, R14, R16 ;  /* 0x0000000e0840723c */ /* 0x000fe20000041810 */
[----:B------:R-:W-:Y:S06]  /*b100*/  LDSM.16.M88.4 R8, [R220] ;  /* 0x00000000dc08783b */ /* 0x000fec0000000200 */
[----:B------:R-:W-:-:S02]  /*b110*/  IMAD.MOV.U32 R19, RZ, RZ, R53 ;  /* 0x000000ffff137224 */ /* 0x000fc400078e0035 */
[----:B------:R-:W-:Y:S02]  /*b120*/  IMAD.MOV.U32 R2, RZ, RZ, R202 ;  /* 0x000000ffff027224 */ /* 0x000fe400078e00ca */
[----:B------:R-:W-:Y:S02]  /*b130*/  IMAD.MOV.U32 R54, RZ, RZ, R201 ;  /* 0x000000ffff367224 */ /* 0x000fe400078e00c9 */
[----:B------:R-:W-:Y:S02]  /*b140*/  IMAD.MOV.U32 R133, RZ, RZ, R200 ;  /* 0x000000ffff857224 */ /* 0x000fe400078e00c8 */
[----:B------:R-:W-:Y:S02]  /*b150*/  IMAD.MOV.U32 R134, RZ, RZ, R203 ;  /* 0x000000ffff867224 */ /* 0x000fe400078e00cb */
[----:B------:R-:W-:Y:S01]  /*b160*/  HMMA.16816.F32.BF16 R200, R4, R14, R56 ;  /* 0x0000000e04c8723c */ /* 0x000fe20000041838 */
[----:B------:R-:W-:Y:S01]  /*b170*/  LDSM.16.M88.4 R4, [R220+0x2000] ;  /* 0x00200000dc04783b */ /* 0x000fe20000000200 */
[----:B------:R-:W-:-:S02]  /*b180*/  IMAD.MOV.U32 R18, RZ, RZ, R52 ;  /* 0x000000ffff127224 */ /* 0x000fc400078e0034 */
[----:B------:R-:W-:Y:S01]  /*b190*/  IMAD.MOV.U32 R17, RZ, RZ, R2 ;  /* 0x000000ffff117224 */ /* 0x000fe200078e0002 */
[----:B------:R-:W1:Y:S03]  /*b1a0*/  LDSM.16.M88.4 R12, [R216] ;  /* 0x00000000d80c783b */ /* 0x000e660000000200 */
[C---:B-1----:R-:W-:Y:S08]  /*b1b0*/  HMMA.16816.F32.BF16 R28, R4.reuse, R14, R28 ;  /* 0x0000000e041c723c */ /* 0x042ff0000004181c */
[----:B------:R-:W-:Y:S11]  /*b1c0*/  HMMA.16816.F32.BF16 R56, R4, R12, R44 ;  /* 0x0000000c0438723c */ /* 0x000ff6000004182c */
[----:B------:R-:W-:Y:S05]  /*b1d0*/  @!UPT UIADD3 URZ, URZ, URZ, URZ ;  /* 0x0000003f3f3ff290 */ /* 0x000fea000fffe03f */
        /* <DEDUP_REMOVED lines=9> */
[----:B------:R-:W-:Y:S01]  /*b270*/  HMMA.16816.F32.BF16 R56, R8, R12, R32 ;  /* 0x0000000c0838723c */ /* 0x000fe20000041820 */
[----:B------:R-:W1:Y:S01]  /*b280*/  LDSM.16.M88.4 R12, [R216+0x800] ;  /* 0x00080000d80c783b */ /* 0x000e620000000200 */
[----:B------:R-:W-:-:S06]  /*b290*/  IMAD.MOV.U32 R231, RZ, RZ, R30 ;  /* 0x000000ffffe77224 */ /* 0x000fcc00078e001e */
[-C--:B-1----:R-:W-:Y:S08]  /*b2a0*/  HMMA.16816.F32.BF16 R32, R8, R12.reuse, R36 ;  /* 0x0000000c0820723c */ /* 0x082ff00000041824 */
[----:B------:R-:W-:Y:S08]  /*b2b0*/  HMMA.16816.F32.BF16 R36, R4, R12, R24 ;  /* 0x0000000c0424723c */ /* 0x000ff00000041818 */
[----:B------:R-:W-:Y:S08]  /*b2c0*/  HMMA.16816.F32.BF16 R24, R8, R14, R40 ;  /* 0x0000000e0818723c */ /* 0x000ff00000041828 */
[----:B------:R-:W-:-:S02]  /*b2d0*/  IMAD.MOV.U32 R23, RZ, RZ, R32 ;  /* 0x000000ffff177224 */ /* 0x000fc400078e0020 */
[----:B------:R-:W-:Y:S02]  /*b2e0*/  IMAD.MOV.U32 R22, RZ, RZ, R34 ;  /* 0x000000ffff167224 */ /* 0x000fe400078e0022 */
[----:B------:R-:W-:Y:S02]  /*b2f0*/  IMAD.MOV.U32 R21, RZ, RZ, R35 ;  /* 0x000000ffff157224 */ /* 0x000fe400078e0023 */
[----:B------:R-:W-:Y:S02]  /*b300*/  IMAD.MOV.U32 R20, RZ, RZ, R33 ;  /* 0x000000ffff147224 */ /* 0x000fe400078e0021 */
[----:B------:R-:W-:Y:S01]  /*b310*/  HMMA.16816.F32.BF16 R32, R4, R14, R48 ;  /* 0x0000000e0420723c */ /* 0x000fe20000041830 */
[----:B------:R-:W1:Y:S11]  /*b320*/  LDSM.16.M88.4 R12, [R216+0x1000] ;  /* 0x00100000d80c783b */ /* 0x000e760000000200 */
[----:B------:R-:W-:Y:S11]  /*b330*/  @!UPT UIADD3 URZ, URZ, URZ, URZ ;  /* 0x0000003f3f3ff290 */ /* 0x000ff6000fffe03f */
[----:B------:R-:W-:Y:S01]  /*b340*/  @!UPT UIADD3 URZ, URZ, URZ, URZ ;  /* 0x0000003f3f3ff290 */ /* 0x000fe2000fffe03f */
[----:B------:R-:W-:Y:S02]  /*b350*/  IMAD.MOV.U32 R51, RZ, RZ, R35 ;  /* 0x000000ffff337224 */ /* 0x000fe400078e0023 */
[----:B------:R-:W-:Y:S02]  /*b360*/  IMAD.MOV.U32 R50, RZ, RZ, R32 ;  /* 0x000000ffff327224 */ /* 0x000fe400078e0020 */
[----:B------:R-:W-:Y:S02]  /*b370*/  IMAD.MOV.U32 R47, RZ, RZ, R34 ;  /* 0x000000ffff2f7224 */ /* 0x000fe400078e0022 */
[----:B------:R-:W-:Y:S02]  /*b380*/  IMAD.MOV.U32 R46, RZ, RZ, R33 ;  /* 0x000000ffff2e7224 */ /* 0x000fe400078e0021 */
[----:B-1----:R-:W-:Y:S07]  /*b390*/  HMMA.16816.F32.BF16 R32, R8, R12, R88 ;  /* 0x0000000c0820723c */ /* 0x002fee0000041858 */
[----:B------:R-:W-:-:S02]  /*b3a0*/  IMAD.MOV.U32 R90, RZ, RZ, R23 ;  /* 0x000000ffff5a7224 */ /* 0x000fc400078e0017 */
[----:B------:R-:W-:Y:S11]  /*b3b0*/  IMAD.MOV.U32 R91, RZ, RZ, R22 ;  /* 0x000000ffff5b7224 */ /* 0x000ff600078e0016 */
[----:B------:R-:W-:Y:S04]  /*b3c0*/  @!UPT UIADD3 URZ, URZ, URZ, URZ ;  /* 0x0000003f3f3ff290 */ /* 0x000fe8000fffe03f */
[----:B------:R-:W-:Y:S02]  /*b3d0*/  IMAD.MOV.U32 R43, RZ, RZ, R34 ;  /* 0x000000ffff2b7224 */ /* 0x000fe400078e0022 */
[----:B------:R-:W-:Y:S02]  /*b3e0*/  IMAD.MOV.U32 R42, RZ, RZ, R33 ;  /* 0x000000ffff2a7224 */ /* 0x000fe400078e0021 */
[----:B------:R-:W-:Y:S02]  /*b3f0*/  IMAD.MOV.U32 R41, RZ, RZ, R35 ;  /* 0x000000ffff297224 */ /* 0x000fe400078e0023 */
[----:B------:R-:W-:Y:S02]  /*b400*/  IMAD.MOV.U32 R40, RZ, RZ, R32 ;  /* 0x000000ffff287224 */ /* 0x000fe400078e0020 */
[C---:B------:R-:W-:Y:S08]  /*b410*/  HMMA.16816.F32.BF16 R32, R4.reuse, R12, R60 ;  /* 0x0000000c0420723c */ /* 0x040ff0000004183c */
[----:B------:R-:W-:Y:S07]  /*b420*/  HMMA.16816.F32.BF16 R60, R4, R14, R96 ;  /* 0x0000000e043c723c */ /* 0x000fee0000041860 */
[----:B------:R-:W-:-:S02]  /*b430*/  IMAD.MOV.U32 R99, RZ, RZ, R21 ;  /* 0x000000ffff637224 */ /* 0x000fc400078e0015 */
[----:B------:R-:W-:Y:S02]  /*b440*/  IMAD.MOV.U32 R97, RZ, RZ, R20 ;  /* 0x000000ffff617224 */ /* 0x000fe400078e0014 */
[----:B------:R-:W-:Y:S01]  /*b450*/  HMMA.16816.F32.BF16 R20, R8, R14, R80 ;  /* 0x0000000e0814723c */ /* 0x000fe20000041850 */
[----:B------:R-:W1:Y:S01]  /*b460*/  LDSM.16.M88.4 R12, [R216+0x1800] ;  /* 0x00180000d80c783b */ /* 0x000e620000000200 */
[----:B------:R-:W-:Y:S02]  /*b470*/  IMAD.MOV.U32 R96, RZ, RZ, R31 ;  /* 0x000000ffff607224 */ /* 0x000fe400078e001f */
[----:B------:R-:W-:-:S03]  /*b480*/  IMAD.MOV.U32 R98, RZ, RZ, R17 ;  /* 0x000000ffff627224 */ /* 0x000fc600078e0011 */
[----:B------:R-:W-:Y:S01]  /*b490*/  IMAD.MOV.U32 R80, RZ, RZ, R133 ;  /* 0x000000ffff507224 */ /* 0x000fe200078e0085 */
[----:B-1----:R-:W-:Y:S07]  /*b4a0*/  HMMA.16816.F32.BF16 R28, R8, R12, R100 ;  /* 0x0000000c081c723c */ /* 0x002fee0000041864 */
[----:B------:R-:W-:Y:S02]  /*b4b0*/  IMAD.MOV.U32 R100, RZ, RZ, R18 ;  /* 0x000000ffff647224 */ /* 0x000fe400078e0012 */
[----:B------:R-:W-:-:S02]  /*b4c0*/  IMAD.MOV.U32 R101, RZ, RZ, R19 ;  /* 0x000000ffff657224 */ /* 0x000fc400078e0013 */
[----:B------:R-:W-:Y:S02]  /*b4d0*/  IMAD.MOV.U32 R103, RZ, RZ, R71 ;  /* 0x000000ffff677224 */ /* 0x000fe400078e0047 */
[----:B------:R-:W-:-:S11]  /*b4e0*/  IMAD.MOV.U32 R102, RZ, RZ, R132 ;  /* 0x000000ffff667224 */ /* 0x000fd600078e0084 */
[----:B------:R-:W-:Y:S02]  /*b4f0*/  IMAD.MOV.U32 R83, RZ, RZ, R29 ;  /* 0x000000ffff537224 */ /* 0x000fe400078e001d */
[----:B------:R-:W-:Y:S02]  /*b500*/  IMAD.MOV.U32 R82, RZ, RZ, R31 ;  /* 0x000000ffff527224 */ /* 0x000fe400078e001f */
[----:B------:R-:W-:Y:S02]  /*b510*/  IMAD.MOV.U32 R81, RZ, RZ, R28 ;  /* 0x000000ffff517224 */ /* 0x000fe400078e001c */
[----:B------:R-:W-:Y:S02]  /*b520*/  IMAD.MOV.U32 R133, RZ, RZ, R30 ;  /* 0x000000ffff857224 */ /* 0x000fe400078e001e */
[----:B------:R-:W-:Y:S07]  /*b530*/  HMMA.16816.F32.BF16 R28, R4, R12, R92 ;  /* 0x0000000c041c723c */ /* 0x000fee000004185c */
[----:B------:R-:W-:-:S02]  /*b540*/  IMAD.MOV.U32 R95, RZ, RZ, R16 ;  /* 0x000000ffff5f7224 */ /* 0x000fc400078e0010 */
[----:B------:R-:W-:Y:S01]  /*b550*/  HMMA.16816.F32.BF16 R16, R4, R14, R108 ;  /* 0x0000000e0410723c */ /* 0x000fe2000004186c */
[----:B------:R-:W-:Y:S02]  /*b560*/  IMAD.MOV.U32 R94, RZ, RZ, R51 ;  /* 0x000000ffff5e7224 */ /* 0x000fe400078e0033 */
[----:B------:R-:W-:Y:S02]  /*b570*/  IMAD.MOV.U32 R51, RZ, RZ, R45 ;  /* 0x000000ffff337224 */ /* 0x000fe400078e002d */
[----:B------:R-:W-:Y:S02]  /*b580*/  IMAD.MOV.U32 R92, RZ, RZ, R134 ;  /* 0x000000ffff5c7224 */ /* 0x000fe400078e0086 */
[----:B------:R-:W-:Y:S02]  /*b590*/  IMAD.MOV.U32 R108, RZ, RZ, R80 ;  /* 0x000000ffff6c7224 */ /* 0x000fe400078e0050 */
[----:B------:R-:W-:Y:S02]  /*b5a0*/  IMAD.MOV.U32 R110, RZ, RZ, R96 ;  /* 0x000000ffff6e7224 */ /* 0x000fe400078e0060 */
[----:B------:R-:W-:-:S02]  /*b5b0*/  IMAD.MOV.U32 R111, RZ, RZ, R98 ;  /* 0x000000ffff6f7224 */ /* 0x000fc400078e0062 */
[----:B------:R-:W-:Y:S02]  /*b5c0*/  IMAD.MOV.U32 R98, RZ, RZ, R43 ;  /* 0x000000ffff627224 */ /* 0x000fe400078e002b */
[----:B------:R-:W-:Y:S02]  /*b5d0*/  IMAD.MOV.U32 R80, RZ, RZ, R41 ;  /* 0x000000ffff507224 */ /* 0x000fe400078e0029 */
[----:B------:R-:W-:Y:S02]  /*b5e0*/  IMAD.MOV.U32 R96, RZ, RZ, R40 ;  /* 0x000000ffff607224 */ /* 0x000fe400078e0028 */
[----:B------:R-:W-:-:S05]  /*b5f0*/  IMAD.MOV.U32 R93, RZ, RZ, R95 ;  /* 0x000000ffff5d7224 */ /* 0x000fca00078e005f */
[----:B------:R-:W-:Y:S02]  /*b600*/  IMAD.MOV.U32 R49, RZ, RZ, R18 ;  /* 0x000000ffff317224 */ /* 0x000fe400078e0012 */
[----:B------:R-:W-:Y:S02]  /*b610*/  IMAD.MOV.U32 R48, RZ, RZ, R17 ;  /* 0x000000ffff307224 */ /* 0x000fe400078e0011 */
[----:B------:R-:W-:Y:S02]  /*b620*/  IMAD.MOV.U32 R109, RZ, RZ, R19 ;  /* 0x000000ffff6d7224 */ /* 0x000fe400078e0013 */
[----:B------:R-:W-:Y:S02]  /*b630*/  IMAD.MOV.U32 R71, RZ, RZ, R16 ;  /* 0x000000ffff477224 */ /* 0x000fe400078e0010 */
[----:B------:R-:W-:Y:S01]  /*b640*/  HMMA.16816.F32.BF16 R16, R8, R14, R84 ;  /* 0x0000000e0810723c */ /* 0x000fe20000041854 */
[----:B------:R-:W1:Y:S06]  /*b650*/  LDSM.16.M88.4 R12, [R216+0x2000] ;  /* 0x00200000d80c783b */ /* 0x000e6c0000000200 */
[----:B------:R-:W-:-:S02]  /*b660*/  IMAD.MOV.U32 R85, RZ, RZ, R103 ;  /* 0x000000ffff557224 */ /* 0x000fc400078e0067 */
[----:B------:R-:W-:Y:S02]  /*b670*/  IMAD.MOV.U32 R84, RZ, RZ, R102 ;  /* 0x000000ffff547224 */ /* 0x000fe400078e0066 */
[----:B------:R-:W-:Y:S02]  /*b680*/  IMAD.MOV.U32 R103, RZ, RZ, R50 ;  /* 0x000000ffff677224 */ /* 0x000fe400078e0032 */
[----:B------:R-:W-:Y:S02]  /*b690*/  IMAD.MOV.U32 R102, RZ, RZ, R46 ;  /* 0x000000ffff667224 */ /* 0x000fe400078e002e */
[----:B------:R-:W-:Y:S01]  /*b6a0*/  IMAD.MOV.U32 R50, RZ, RZ, R44 ;  /* 0x000000ffff327224 */ /* 0x000fe200078e002c */
[----:B-1----:R-:W-:Y:S08]  /*b6b0*/  HMMA.16816.F32.BF16 R112, R8, R12, R112 ;  /* 0x0000000c0870723c */ /* 0x002ff00000041870 */
[-C--:B------:R-:W-:Y:S11]  /*b6c0*/  HMMA.16816.F32.BF16 R120, R4, R14.reuse, R120 ;  /* 0x0000000e0478723c */ /* 0x080ff60000041878 */
[----:B------:R-:W-:Y:S05]  /*b6d0*/  @!UPT UIADD3 URZ, URZ, URZ, URZ ;  /* 0x0000003f3f3ff290 */ /* 0x000fea000fffe03f */
[----:B------:R-:W-:Y:S02]  /*b6e0*/  IMAD.MOV.U32 R89, RZ, RZ, R113 ;  /* 0x000000ffff597224 */ /* 0x000fe400078e0071 */
[----:B------:R-:W-:Y:S02]  /*b6f0*/  IMAD.MOV.U32 R86, RZ, RZ, R112 ;  /* 0x000000ffff567224 */ /* 0x000fe400078e0070 */
[----:B------:R-:W-:Y:S02]  /*b700*/  IMAD.MOV.U32 R112, RZ, RZ, R100 ;  /* 0x000000ffff707224 */ /* 0x000fe400078e0064 */
[----:B------:R-:W-:Y:S02]  /*b710*/  IMAD.MOV.U32 R113, RZ, RZ, R101 ;  /* 0x000000ffff717224 */ /* 0x000fe400078e0065 */
[----:B------:R-:W-:Y:S02]  /*b720*/  IMAD.MOV.U32 R100, RZ, RZ, R47 ;  /* 0x000000ffff647224 */ /* 0x000fe400078e002f */
[----:B------:R-:W-:Y:S01]  /*b730*/  IMAD.MOV.U32 R101, RZ, RZ, R42 ;  /* 0x000000ffff657224 */ /* 0x000fe200078e002a */
[----:B------:R-:W-:Y:S01]  /*b740*/  HMMA.16816.F32.BF16 R44, R8, R14, R76 ;  /* 0x0000000e082c723c */ /* 0x000fe2000004184c */
[----:B------:R-:W-:-:S02]  /*b750*/  IMAD.MOV.U32 R88, RZ, RZ, R115 ;  /* 0x000000ffff587224 */ /* 0x000fc400078e0073 */
[----:B------:R-:W-:Y:S02]  /*b760*/  IMAD.MOV.U32 R134, RZ, RZ, R121 ;  /* 0x000000ffff867224 */ /* 0x000fe400078e0079 */
[----:B------:R-:W-:Y:S02]  /*b770*/  IMAD.MOV.U32 R132, RZ, RZ, R114 ;  /* 0x000000ffff847224 */ /* 0x000fe400078e0072 */
[----:B------:R-:W-:Y:S01]  /*b780*/  IMAD.MOV.U32 R115, RZ, RZ, R122 ;  /* 0x000000ffff737224 */ /* 0x000fe200078e007a */
[----:B------:R-:W-:Y:S01]  /*b790*/  HMMA.16816.F32.BF16 R40, R4, R12, R104 ;  /* 0x0000000c0428723c */ /* 0x000fe20000041868 */
[----:B------:R-:W1:Y:S01]  /*b7a0*/  LDSM.16.M88.4 R12, [R216+0x2800] ;  /* 0x00280000d80c783b */ /* 0x000e620000000200 */
[----:B------:R-:W-:Y:S02]  /*b7b0*/  IMAD.MOV.U32 R121, RZ, RZ, R113 ;  /* 0x000000ffff797224 */ /* 0x000fe400078e0071 */
[----:B------:R-:W-:Y:S02]  /*b7c0*/  IMAD.MOV.U32 R114, RZ, RZ, R123 ;  /* 0x000000ffff727224 */ /* 0x000fe400078e007b */
[----:B------:R-:W-:-:S02]  /*b7d0*/  IMAD.MOV.U32 R122, RZ, RZ, R84 ;  /* 0x000000ffff7a7224 */ /* 0x000fc400078e0054 */
        /* <DEDUP_REMOVED lines=8> */
[----:B------:R-:W-:Y:S01]  /*b860*/  IMAD.MOV.U32 R91, RZ, RZ, R50 ;  /* 0x000000ffff5b7224 */ /* 0x000fe200078e0032 */
[----:B-1----:R-:W-:Y:S08]  /*b870*/  HMMA.16816.F32.BF16 R104, R8, R12, R124 ;  /* 0x0000000c0868723c */ /* 0x002ff0000004187c */
[----:B------:R-:W-:Y:S11]  /*b880*/  HMMA.16816.F32.BF16 R124, R4, R14, R208 ;  /* 0x0000000e047c723c */ /* 0x000ff600000418d0 */
[----:B------:R-:W-:Y:S05]  /*b890*/  @!UPT UIADD3 URZ, URZ, URZ, URZ ;  /* 0x0000003f3f3ff290 */ /* 0x000fea000fffe03f */
        /* <DEDUP_REMOVED lines=13> */
[----:B------:R-:W-:Y:S01]  /*b970*/  IMAD.MOV.U32 R122, RZ, RZ, R113 ;  /* 0x000000ffff7a7224 */ /* 0x000fe200078e0071 */
        /* <DEDUP_REMOVED lines=15> */
[----:B------:R-:W-:Y:S01]  /*ba70*/  HMMA.16816.F32.BF16 R88, R8, R14, R72 ;  /* 0x0000000e0858723c */ /* 0x000fe20000041848 */
[----:B------:R-:W1:Y:S01]  /*ba80*/  LDSM.16.M88.4 R12, [R216+0x3000] ;  /* 0x00300000d80c783b */ /* 0x000e620000000200 */
[----:B------:R-:W-:-:S02]  /*ba90*/  IMAD.MOV.U32 R110, RZ, RZ, R100 ;  /* 0x000000ffff6e7224 */ /* 0x000fc400078e0064 */
[----:B------:R-:W-:Y:S02]  /*baa0*/  IMAD.MOV.U32 R100, RZ, RZ, R99 ;  /* 0x000000ffff647224 */ /* 0x000fe400078e0063 */
[----:B------:R-:W-:Y:S02]  /*bab0*/  IMAD.MOV.U32 R99, RZ, RZ, R127 ;  /* 0x000000ffff637224 */ /* 0x000fe400078e007f */
[----:B------:R-:W-:Y:S01]  /*bac0*/  IMAD.MOV.U32 R127, RZ, RZ, R104 ;  /* 0x000000ffff7f7224 */ /* 0x000fe200078e0068 */
[C---:B-1----:R-:W-:Y:S07]  /*bad0*/  HMMA.16816.F32.BF16 R116, R8.reuse, R12, R244 ;  /* 0x0000000c0874723c */ /* 0x042fee00000418f4 */
[----:B------:R-:W-:Y:S01]  /*bae0*/  IMAD.MOV.U32 R246, RZ, RZ, R121 ;  /* 0x000000fffff67224 */ /* 0x000fe200078e0079 */
[----:B------:R-:W-:Y:S01]  /*baf0*/  HMMA.16816.F32.BF16 R128, R8, R14, R128 ;  /* 0x0000000e0880723c */ /* 0x000fe20000041880 */
[----:B------:R-:W1:Y:S01]  /*bb00*/  S2R R121, SR_TID.X ;  /* 0x0000000000797919 */ /* 0x000e620000002100 */
[----:B------:R-:W-:-:S02]  /*bb10*/  IMAD.MOV.U32 R247, RZ, RZ, R122 ;  /* 0x000000fffff77224 */ /* 0x000fc400078e007a */
[----:B------:R-:W-:Y:S02]  /*bb20*/  IMAD.MOV.U32 R122, RZ, RZ, R106 ;  /* 0x000000ffff7a7224 */ /* 0x000fe400078e006a */
[----:B------:R-:W-:Y:S02]  /*bb30*/  IMAD.MOV.U32 R106, RZ, RZ, R109 ;  /* 0x000000ffff6a7224 */ /* 0x000fe400078e006d */
[----:B------:R-:W-:Y:S02]  /*bb40*/  IMAD.MOV.U32 R109, RZ, RZ, R0 ;  /* 0x000000ffff6d7224 */ /* 0x000fe400078e0000 */
[----:B------:R-:W-:Y:S02]  /*bb50*/  IMAD.U32 R0, RZ, RZ, UR4 ;  /* 0x00000004ff007e24 */ /* 0x000fe4000f8e00ff */
[----:B------:R-:W-:Y:S02]  /*bb60*/  IMAD.MOV.U32 R244, RZ, RZ, R79 ;  /* 0x000000fffff47224 */ /* 0x000fe400078e004f */
[----:B------:R-:W-:-:S02]  /*bb70*/  IMAD.MOV.U32 R79, RZ, RZ, R106 ;  /* 0x000000ffff4f7224 */ /* 0x000fc400078e006a */
[----:B------:R-:W-:Y:S02]  /*bb80*/  IMAD.MOV.U32 R78, RZ, RZ, R117 ;  /* 0x000000ffff4e7224 */ /* 0x000fe400078e0075 */
[----:B------:R-:W-:Y:S02]  /*bb90*/  IMAD.MOV.U32 R77, RZ, RZ, R119 ;  /* 0x000000ffff4d7224 */ /* 0x000fe400078e0077 */
[----:B------:R-:W-:Y:S02]  /*bba0*/  IMAD.MOV.U32 R73, RZ, RZ, R118 ;  /* 0x000000ffff497224 */ /* 0x000fe400078e0076 */
[----:B------:R-:W-:Y:S02]  /*bbb0*/  IMAD.MOV.U32 R104, RZ, RZ, R116 ;  /* 0x000000ffff687224 */ /* 0x000fe400078e0074 */
[----:B------:R-:W-:Y:S01]  /*bbc0*/  HMMA.16816.F32.BF16 R116, R4, R12, R204 ;  /* 0x0000000c0474723c */ /* 0x000fe200000418cc */
[----:B-1----:R-:W-:Y:S02]  /*bbd0*/  IMAD.SHL.U32 R121, R121, 0x2, RZ ;  /* 0x0000000279797824 */ /* 0x002fe400078e00ff */
[----:B------:R-:W-:-:S02]  /*bbe0*/  IMAD.MOV.U32 R106, RZ, RZ, R93 ;  /* 0x000000ffff6a7224 */ /* 0x000fc400078e005d */
[----:B------:R-:W-:Y:S01]  /*bbf0*/  IMAD.MOV.U32 R245, RZ, RZ, R120 ;  /* 0x000000fffff57224 */ /* 0x000fe200078e0078 */
[----:B------:R-:W-:Y:S01]  /*bc00*/  LOP3.LUT R121, R121, 0x6, RZ, 0xc0, !PT ;  /* 0x0000000679797812 */ /* 0x000fe200078ec0ff */
[----:B------:R-:W-:Y:S01]  /*bc10*/  IMAD.MOV.U32 R120, RZ, RZ, R109 ;  /* 0x000000ffff787224 */ /* 0x000fe200078e006d */
[----:B------:R-:W-:Y:S01]  /*bc20*/  HMMA.16816.F32.BF16 R204, R4, R14, R124 ;  /* 0x0000000e04cc723c */ /* 0x000fe2000004187c */
[----:B------:R-:W1:Y:S01]  /*bc30*/  LDSM.16.M88.4 R12, [R216+0x3800] ;  /* 0x00380000d80c783b */ /* 0x000e620000000200 */
[----:B------:R-:W-:-:S04]  /*bc40*/  DEPBAR.LE SB0, 0x0 ;  /* 0x000080000000791a */ /* 0x000fc80000000000 */
[----:B------:R-:W-:Y:S02]  /*bc50*/  IMAD R0, R0, 0x80, R121 ;  /* 0x0000008000007824 */ /* 0x000fe400078e0279 */
[----:B------:R-:W-:Y:S02]  /*bc60*/  IMAD.MOV.U32 R121, RZ, RZ, R2 ;  /* 0x000000ffff797224 */ /* 0x000fe400078e0002 */
[----:B------:R-:W-:Y:S01]  /*bc70*/  IMAD.MOV.U32 R125, RZ, RZ, R105 ;  /* 0x000000ffff7d7224 */ /* 0x000fe200078e0069 */
[C---:B------:R-:W-:Y:S01]  /*bc80*/  ISETP.GE.AND P0, PT, R0.reuse, R240, PT ;  /* 0x000000f00000720c */ /* 0x040fe20003f06270 */
[----:B------:R-:W-:Y:S01]  /*bc90*/  IMAD.MOV.U32 R127, RZ, RZ, R122 ;  /* 0x000000ffff7f7224 */ /* 0x000fe200078e007a */
[C---:B------:R-:W-:Y:S01]  /*bca0*/  IADD3 R2, R0.reuse, 0x1, RZ ;  /* 0x0000000100027810 */ /* 0x040fe20007ffe0ff */
[----:B------:R-:W-:Y:S01]  /*bcb0*/  IMAD.MOV.U32 R105, RZ, RZ, R100 ;  /* 0x000000ffff697224 */ /* 0x000fe200078e0064 */
[----:B------:R-:W-:Y:S01]  /*bcc0*/  ISETP.LT.OR P0, PT, R0, R236, P0 ;  /* 0x000000ec0000720c */ /* 0x000fe20000701670 */
[----:B------:R-:W-:Y:S01]  /*bcd0*/  IMAD.MOV.U32 R75, RZ, RZ, R127 ;  /* 0x000000ffff4b7224 */ /* 0x000fe200078e007f */
[----:B------:R-:W-:Y:S01]  /*bce0*/  ISETP.GE.AND P6, PT, R2, R240, PT ;  /* 0x000000f00200720c */ /* 0x000fe20003fc6270 */
[----:B------:R-:W-:Y:S01]  /*bcf0*/  IMAD.MOV.U32 R127, RZ, RZ, R92 ;  /* 0x000000ffff7f7224 */ /* 0x000fe200078e005c */
[----:B------:R-:W-:Y:S01]  /*bd00*/  FSEL R93, R56, -INF , !P0 ;  /* 0xff800000385d7808 */ /* 0x000fe20004000000 */
[----:B------:R-:W-:Y:S01]  /*bd10*/  IMAD.MOV.U32 R56, RZ, RZ, R87 ;  /* 0x000000ffff387224 */ /* 0x000fe200078e0057 */
[----:B------:R-:W-:-:S02]  /*bd20*/  ISETP.GE.AND P5, PT, R2, R239, PT ;  /* 0x000000ef0200720c */ /* 0x000fc40003fa6270 */
[CC--:B------:R-:W-:Y:S01]  /*bd30*/  ISETP.GE.AND P2, PT, R2.reuse, R238.reuse, PT ;  /* 0x000000ee0200720c */ /* 0x0c0fe20003f46270 */
[----:B------:R-:W-:Y:S01]  /*bd40*/  IMAD.MOV.U32 R74, RZ, RZ, R204 ;  /* 0x000000ffff4a7224 */ /* 0x000fe200078e00cc */
[----:B------:R-:W-:Y:S01]  /*bd50*/  ISETP.GE.AND P4, PT, R2, R237, PT ;  /* 0x000000ed0200720c */ /* 0x000fe20003f86270 */
[----:B------:R-:W-:Y:S01]  /*bd60*/  IMAD.MOV.U32 R126, RZ, RZ, R205 ;  /* 0x000000ffff7e7224 */ /* 0x000fe200078e00cd */
[C---:B------:R-:W-:Y:S01]  /*bd70*/  ISETP.GE.AND P3, PT, R0.reuse, R239, PT ;  /* 0x000000ef0000720c */ /* 0x040fe20003f66270 */
[----:B------:R-:W-:Y:S01]  /*bd80*/  IMAD.MOV.U32 R210, RZ, RZ, R206 ;  /* 0x000000ffffd27224 */ /* 0x000fe200078e00ce */
[C---:B------:R-:W-:Y:S01]  /*bd90*/  ISETP.GE.AND P1, PT, R0.reuse, R238, PT ;  /* 0x000000ee0000720c */ /* 0x040fe20003f26270 */
[----:B------:R-:W-:Y:S01]  /*bda0*/  IMAD.MOV.U32 R72, RZ, RZ, R207 ;  /* 0x000000ffff487224 */ /* 0x000fe200078e00cf */
[----:B------:R-:W-:Y:S02]  /*bdb0*/  ISETP.GE.AND P0, PT, R0, R237, PT ;  /* 0x000000ed0000720c */ /* 0x000fe40003f06270 */
[----:B------:R-:W-:-:S02]  /*bdc0*/  ISETP.LT.OR P6, PT, R2, R236, P6 ;  /* 0x000000ec0200720c */ /* 0x000fc400037c1670 */
[C---:B------:R-:W-:Y:S02]  /*bdd0*/  ISETP.LT.OR P5, PT, R2.reuse, R235, P5 ;  /* 0x000000eb0200720c */ /* 0x040fe40002fa1670 */
[CC--:B------:R-:W-:Y:S02]  /*bde0*/  ISETP.LT.OR P2, PT, R2.reuse, R234.reuse, P2 ;  /* 0x000000ea0200720c */ /* 0x0c0fe40001741670 */
[----:B------:R-:W-:Y:S02]  /*bdf0*/  ISETP.LT.OR P4, PT, R2, R233, P4 ;  /* 0x000000e90200720c */ /* 0x000fe40002781670 */
[C---:B------:R-:W-:Y:S01]  /*be00*/  ISETP.LT.OR P3, PT, R0.reuse, R235, P3 ;  /* 0x000000eb0000720c */ /* 0x040fe20001f61670 */
[----:B-1----:R-:W-:Y:S01]  /*be10*/  HMMA.16816.F32.BF16 R244, R8, R12, R244 ;  /* 0x0000000c08f4723c */ /* 0x002fe200000418f4 */
[C---:B------:R-:W-:Y:S02]  /*be20*/  ISETP.LT.OR P1, PT, R0.reuse, R234, P1 ;  /* 0x000000ea0000720c */ /* 0x040fe40000f21670 */
[----:B------:R-:W-:-:S02]  /*be30*/  ISETP.LT.OR P0, PT, R0, R233, P0 ;  /* 0x000000e90000720c */ /* 0x000fc40000701670 */
[----:B------:R-:W-:Y:S02]  /*be40*/  IADD3 R2, R0, 0x8, RZ ;  /* 0x0000000800027810 */ /* 0x000fe40007ffe0ff */
[----:B------:R-:W-:Y:S01]  /*be50*/  FSEL R109, R58, -INF , !P3 ;  /* 0xff8000003a6d7808 */ /* 0x000fe20005800000 */
[C---:B------:R-:W-:Y:S01]  /*be60*/  HMMA.16816.F32.BF16 R248, R4.reuse, R12, R248 ;  /* 0x0000000c04f8723c */ /* 0x040fe200000418f8 */
[----:B------:R-:W-:Y:S02]  /*be70*/  FSEL R112, R112, -INF , !P1 ;  /* 0xff80000070707808 */ /* 0x000fe40004800000 */
[----:B------:R-:W-:Y:S01]  /*be80*/  FSEL R209, R79, -INF , !P0 ;  /* 0xff8000004fd17808 */ /* 0x000fe20004000000 */
[----:B------:R-:W-:Y:S01]  /*be90*/  IMAD.MOV.U32 R79, RZ, RZ, R113 ;  /* 0x000000ffff4f7224 */ /* 0x000fe200078e0071 */
[----:B------:R-:W-:Y:S01]  /*bea0*/  FSEL R124, R120, -INF , !P2 ;  /* 0xff800000787c7808 */ /* 0x000fe20005000000 */
[----:B------:R-:W-:Y:S01]  /*beb0*/  IMAD.MOV.U32 R120, RZ, RZ, R106 ;  /* 0x000000ffff787224 */ /* 0x000fe200078e006a */
[C---:B------:R-:W-:Y:S01]  /*bec0*/  ISETP.GE.AND P3, PT, R2.reuse, R240, PT ;  /* 0x000000f00200720c */ /* 0x040fe20003f66270 */
[----:B------:R-:W-:Y:S01]  /*bed0*/  IMAD.MOV.U32 R106, RZ, RZ, R84 ;  /* 0x000000ffff6a7224 */ /* 0x000fe200078e0054 */
[C---:B------:R-:W-:Y:S01]  /*bee0*/  ISETP.GE.AND P1, PT, R2.reuse, R239, PT ;  /* 0x000000ef0200720c */ /* 0x040fe20003f26270 */
[----:B------:R-:W-:Y:S01]  /*bef0*/  IMAD.MOV.U32 R84, RZ, RZ, R108 ;  /* 0x000000ffff547224 */ /* 0x000fe200078e006c */
[C---:B------:R-:W-:Y:S01]  /*bf00*/  ISETP.GE.AND P0, PT, R2.reuse, R238, PT ;  /* 0x000000ee0200720c */ /* 0x040fe20003f06270 */
[----:B------:R-:W-:Y:S01]  /*bf10*/  IMAD.MOV.U32 R108, RZ, RZ, R97 ;  /* 0x000000ffff6c7224 */ /* 0x000fe200078e0061 */
[C---:B------:R-:W-:Y:S01]  /*bf20*/  ISETP.GE.AND P2, PT, R2.reuse, R237, PT ;  /* 0x000000ed0200720c */ /* 0x040fe20003f46270 */
[-C--:B------:R-:W-:Y:S01]  /*bf30*/  HMMA.16816.F32.BF16 R4, R4, R14.reuse, R200 ;  /* 0x0000000e0404723c */ /* 0x080fe200000418c8 */
[C---:B------:R-:W-:Y:S01]  /*bf40*/  ISETP.LT.OR P3, PT, R2.reuse, R236, P3 ;  /* 0x000000ec0200720c */ /* 0x040fe20001f61670 */
[----:B------:R-:W-:Y:S01]  /*bf50*/  IMAD.MOV.U32 R13, RZ, RZ, R74 ;  /* 0x000000ffff0d7224 */ /* 0x000fe200078e004a */
[C---:B------:R-:W-:Y:S01]  /*bf60*/  ISETP.LT.OR P1, PT, R2.reuse, R235, P1 ;  /* 0x000000eb0200720c */ /* 0x040fe20000f21670 */
[----:B------:R-:W-:Y:S01]  /*bf70*/  IMAD.MOV.U32 R74, RZ, RZ, R125 ;  /* 0x000000ffff4a7224 */ /* 0x000fe200078e007d */
[C---:B------:R-:W-:Y:S01]  /*bf80*/  ISETP.LT.OR P0, PT, R2.reuse, R234, P0 ;  /* 0x000000ea0200720c */ /* 0x040fe20000701670 */
[----:B------:R-:W-:Y:S01]  /*bf90*/  IMAD.MOV.U32 R125, RZ, RZ, R86 ;  /* 0x000000ffff7d7224 */ /* 0x000fe200078e0056 */
[----:B------:R-:W-:Y:S01]  /*bfa0*/  ISETP.LT.OR P2, PT, R2, R233, P2 ;  /* 0x000000e90200720c */ /* 0x000fe20001741670 */
[----:B------:R-:W-:Y:S01]  /*bfb0*/  IMAD.MOV.U32 R203, RZ, RZ, R208 ;  /* 0x000000ffffcb7224 */ /* 0x000fe200078e00d0 */
[----:B------:R-:W-:Y:S01]  /*bfc0*/  IADD3 R2, R0, 0x9, RZ ;  /* 0x0000000900027810 */ /* 0x000fe20007ffe0ff */
[----:B------:R-:W-:Y:S01]  /*bfd0*/  IMAD.MOV.U32 R208, RZ, RZ, R110 ;  /* 0x000000ffffd07224 */ /* 0x000fe200078e006e */
[----:B------:R-:W-:Y:S01]  /*bfe0*/  FSEL R232, R232, -INF , !P4 ;  /* 0xff800000e8e87808 */ /* 0x000fe20006000000 */
[----:B------:R-:W-:Y:S01]  /*bff0*/  IMAD.MOV.U32 R12, RZ, RZ, R211 ;  /* 0x000000ffff0c7224 */ /* 0x000fe200078e00d3 */
[----:B------:R-:W-:Y:S01]  /*c000*/  FSEL R100, R57, -INF , !P6 ;  /* 0xff80000039647808 */ /* 0x000fe20007000000 */
[----:B------:R-:W-:Y:S01]  /*c010*/  HMMA.16816.F32.BF16 R204, R8, R14, R64 ;  /* 0x0000000e08cc723c */ /* 0x000fe20000041840 */
        /* <DEDUP_REMOVED lines=11> */
[----:B------:R-:W-:Y:S01]  /*c0d0*/  IMAD.MOV.U32 R127, RZ, RZ, R85 ;  /* 0x000000ffff7f7224 */ /* 0x000fe200078e0055 */
        /* <DEDUP_REMOVED lines=13> */
[----:B------:R-:W-:Y:S01]  /*c1b0*/  IMAD.MOV.U32 R96, RZ, RZ, R98 ;  /* 0x000000ffff607224 */ /* 0x000fe200078e0062 */
        /* <DEDUP_REMOVED lines=48> */
[----:B------:R-:W-:-:S02]  /*c4c0*/  FSEL R108, R111, -INF , !P0 ;  /* 0xff8000006f6c7808 */ /* 0x000fc40004000000 */
        /* <DEDUP_REMOVED lines=8> */
[----:B------:R-:W-:Y:S01]  /*c550*/  BAR.SYNC.DEFER_BLOCKING 0x0 ;  /* 0x0000000000007b1d */ /* 0x000fe20000010000 */
[C---:B------:R-:W-:Y:S02]  /*c560*/  ISETP.GE.AND P2, PT, R2.reuse, R239, PT ;  /* 0x000000ef0200720c */ /* 0x040fe40003f46270 */
[----:B------:R-:W-:-:S02]  /*c570*/  ISETP.GE.AND P4, PT, R2, R238, PT ;  /* 0x000000ee0200720c */ /* 0x000fc40003f86270 */
[C---:B------:R-:W-:Y:S02]  /*c580*/  ISETP.GE.AND P3, PT, R2.reuse, R237, PT ;  /* 0x000000ed0200720c */ /* 0x040fe40003f66270 */
[C---:B------:R-:W-:Y:S02]  /*c590*/  ISETP.LT.OR P0, PT, R2.reuse, R236, P0 ;  /* 0x000000ec0200720c */ /* 0x040fe40000701670 */
[C---:B------:R-:W-:Y:S02]  /*c5a0*/  ISETP.LT.OR P2, PT, R2.reuse, R235, P2 ;  /* 0x000000eb0200720c */ /* 0x040fe40001741670 */
[C---:B------:R-:W-:Y:S02]  /*c5b0*/  ISETP.LT.OR P4, PT, R2.reuse, R234, P4 ;  /* 0x000000ea0200720c */ /* 0x040fe40002781670 */
[----:B------:R-:W-:Y:S02]  /*c5c0*/  ISETP.LT.OR P3, PT, R2, R233, P3 ;  /* 0x000000e90200720c */ /* 0x000fe40001f61670 */
[----:B------:R-:W-:-:S02]  /*c5d0*/  IADD3 R2, R0, 0x19, RZ ;  /* 0x0000001900027810 */ /* 0x000fc40007ffe0ff */
[----:B------:R-:W-:Y:S02]  /*c5e0*/  FSEL R105, R105, -INF , !P6 ;  /* 0xff80000069697808 */ /* 0x000fe40007000000 */
        /* <DEDUP_REMOVED lines=31> */
[----:B------:R-:W-:Y:S02]  /*c7e0*/  FSEL R76, R25, -INF , !P6 ;  /* 0xff800000194c7808 */ /* 0x000fe40007000000 */
[----:B------:R-:W-:Y:S02]  /*c7f0*/  FSEL R95, R27, -INF , !P5 ;  /* 0xff8000001b5f7808 */ /* 0x000fe40006800000 */
[----:B------:R-:W-:Y:S02]  /*c800*/  FSEL R74, R94, -INF , !P2 ;  /* 0xff8000005e4a7808 */ /* 0x000fe40005000000 */
[----:B------:R-:W-:-:S02]  /*c810*/  ISETP.GE.AND P0, PT, R2, R240, PT ;  /* 0x000000f00200720c */ /* 0x000fc40003f06270 */
[C---:B------:R-:W-:Y:S02]  /*c820*/  ISETP.GE.AND P6, PT, R2.reuse, R239, PT ;  /* 0x000000ef0200720c */ /* 0x040fe40003fc6270 */
[C---:B------:R-:W-:Y:S02]  /*c830*/  ISETP.GE.AND P5, PT, R2.reuse, R238, PT ;  /* 0x000000ee0200720c */ /* 0x040fe40003fa6270 */
[C---:B------:R-:W-:Y:S02]  /*c840*/  ISETP.GE.AND P2, PT, R2.reuse, R237, PT ;  /* 0x000000ed0200720c */ /* 0x040fe40003f46270 */
[C---:B------:R-:W-:Y:S02]  /*c850*/  ISETP.LT.OR P0, PT, R2.reuse, R236, P0 ;  /* 0x000000ec0200720c */ /* 0x040fe40000701670 */
        /* <DEDUP_REMOVED lines=8> */
[C---:B------:R-:W-:Y:S02]  /*c8e0*/  ISETP.GE.AND P4, PT, R2.reuse, R240, PT ;  /* 0x000000f00200720c */ /* 0x040fe40003f86270 */
[C---:B------:R-:W-:Y:S02]  /*c8f0*/  ISETP.GE.AND P3, PT, R2.reuse, R239, PT ;  /* 0x000000ef0200720c */ /* 0x040fe40003f66270 */
[C---:B------:R-:W-:Y:S02]  /*c900*/  ISETP.GE.AND P1, PT, R2.reuse, R238, PT ;  /* 0x000000ee0200720c */ /* 0x040fe40003f26270 */
[C---:B------:R-:W-:Y:S02]  /*c910*/  ISETP.GE.AND P0, PT, R2.reuse, R237, PT ;  /* 0x000000ed0200720c */ /* 0x040fe40003f06270 */
[C---:B------:R-:W-:Y:S02]  /*c920*/  ISETP.LT.OR P4, PT, R2.reuse, R236, P4 ;  /* 0x000000ec0200720c */ /* 0x040fe40002781670 */
        /* <DEDUP_REMOVED lines=8> */
[C---:B------:R-:W-:Y:S02]  /*c9b0*/  ISETP.GE.AND P6, PT, R2.reuse, R240, PT ;  /* 0x000000f00200720c */ /* 0x040fe40003fc6270 */
[C---:B------:R-:W-:Y:S02]  /*c9c0*/  ISETP.GE.AND P5, PT, R2.reuse, R239, PT ;  /* 0x000000ef0200720c */ /* 0x040fe40003fa6270 */
[C---:B------:R-:W-:Y:S02]  /*c9d0*/  ISETP.GE.AND P2, PT, R2.reuse, R238, PT ;  /* 0x000000ee0200720c */ /* 0x040fe40003f46270 */
[C---:B------:R-:W-:Y:S02]  /*c9e0*/  ISETP.GE.AND P4, PT, R2.reuse, R237, PT ;  /* 0x000000ed0200720c */ /* 0x040fe40003f86270 */
[----:B------:R-:W-:-:S02]  /*c9f0*/  ISETP.LT.OR P6, PT, R2, R236, P6 ;  /* 0x000000ec0200720c */ /* 0x000fc400037c1670 */
[C---:B------:R-:W-:Y:S02]  /*ca00*/  ISETP.LT.OR P5, PT, R2.reuse, R235, P5 ;  /* 0x000000eb0200720c */ /* 0x040fe40002fa1670 */
[C---:B------:R-:W-:Y:S02]  /*ca10*/  ISETP.LT.OR P2, PT, R2.reuse, R234, P2 ;  /* 0x000000ea0200720c */ /* 0x040fe40001741670 */
[----:B------:R-:W-:Y:S02]  /*ca20*/  ISETP.LT.OR P4, PT, R2, R233, P4 ;  /* 0x000000e90200720c */ /* 0x000fe40002781670 */
[----:B------:R-:W-:Y:S02]  /*ca30*/  IADD3 R2, R0, 0x30, RZ ;  /* 0x0000003000027810 */ /* 0x000fe40007ffe0ff */
        /* <DEDUP_REMOVED lines=8> */
[C---:B------:R-:W-:Y:S02]  /*cac0*/  ISETP.LT.OR P3, PT, R2.reuse, R236, P3 ;  /* 0x000000ec0200720c */ /* 0x040fe40001f61670 */
[C---:B------:R-:W-:Y:S02]  /*cad0*/  ISETP.LT.OR P1, PT, R2.reuse, R235, P1 ;  /* 0x000000eb0200720c */ /* 0x040fe40000f21670 */
[C---:B------:R-:W-:Y:S02]  /*cae0*/  ISETP.LT.OR P0, PT, R2.reuse, R234, P0 ;  /* 0x000000ea0200720c */ /* 0x040fe40000701670 */
[----:B------:R-:W-:Y:S02]  /*caf0*/  ISETP.LT.OR P2, PT, R2, R233, P2 ;  /* 0x000000e90200720c */ /* 0x000fe40001741670 */
[----:B------:R-:W-:Y:S02]  /*cb00*/  IADD3 R2, R0, 0x31, RZ ;  /* 0x0000003100027810 */ /* 0x000fe40007ffe0ff */
[----:B------:R-:W-:-:S02]  /*cb10*/  FSEL R134, R63, -INF , !P4 ;  /* 0xff8000003f867808 */ /* 0x000fc40006000000 */
[----:B------:R-:W-:Y:S02]  /*cb20*/  FSEL R61, R21, -INF , !P6 ;  /* 0xff800000153d7808 */ /* 0x000fe40007000000 */
[----:B------:R-:W-:Y:S02]  /*cb30*/  FSEL R78, R23, -INF , !P5 ;  /* 0xff800000174e7808 */ /* 0x000fe40006800000 */
[----:B------:R-:W-:Y:S02]  /*cb40*/  FSEL R59, R79, -INF , !P3 ;  /* 0xff8000004f3b7808 */ /* 0x000fe40005800000 */
        /* <DEDUP_REMOVED lines=64> */
[----:B------:R-:W-:Y:S01]  /*cf50*/  FSEL R22, R39, -INF , !P1 ;  /* 0xff80000027167808 */ /* 0x000fe20004800000 */
[----:B------:R-:W-:Y:S01]  /*cf60*/  IMAD.MOV.U32 R39, RZ, RZ, R37 ;  /* 0x000000ffff277224 */ /* 0x000fe200078e0025 */
[C---:B------:R-:W-:Y:S01]  /*cf70*/  ISETP.GE.AND P2, PT, R2.reuse, R240, PT ;  /* 0x000000f00200720c */ /* 0x040fe20003f46270 */
[----:B------:R-:W-:Y:S01]  /*cf80*/  IMAD.MOV.U32 R37, RZ, RZ, R36 ;  /* 0x000000ffff257224 */ /* 0x000fe200078e0024 */
[C---:B------:R-:W-:Y:S01]  /*cf90*/  ISETP.GE.AND P4, PT, R2.reuse, R239, PT ;  /* 0x000000ef0200720c */ /* 0x040fe20003f86270 */
[----:B------:R-:W-:Y:S01]  /*cfa0*/  IMAD.MOV.U32 R36, RZ, RZ, R123 ;  /* 0x000000ffff247224 */ /* 0x000fe200078e007b */
        /* <DEDUP_REMOVED lines=49> */
[----:B------:R-:W-:Y:S01]  /*d2c0*/  FSEL R16, R36, -INF , !P2 ;  /* 0xff80000024107808 */ /* 0x000fe20005000000 */
[----:B------:R-:W-:Y:S01]  /*d2d0*/  IMAD.MOV.U32 R36, RZ, RZ, R15 ;  /* 0x000000ffff247224 */ /* 0x000fe200078e000f */
        /* <DEDUP_REMOVED lines=8> */
[----:B------:R-:W-:Y:S01]  /*d360*/  FSEL R41, R8, -INF , !P6 ;  /* 0xff80000008297808 */ /* 0x000fe20007000000 */
[----:B------:R-:W-:Y:S01]  /*d370*/  IMAD.MOV.U32 R8, RZ, RZ, R11 ;  /* 0x000000ffff087224 */ /* 0x000fe200078e000b */
[----:B------:R-:W-:Y:S01]  /*d380*/  IADD3 R2, R0, 0x59, RZ ;  /* 0x0000005900027810 */ /* 0x000fe20007ffe0ff */
[----:B------:R-:W-:Y:S01]  /*d390*/  IMAD.MOV.U32 R11, RZ, RZ, R13 ;  /* 0x000000ffff0b7224 */ /* 0x000fe200078e000d */
[----:B------:R-:W-:Y:S01]  /*d3a0*/  FSEL R42, R49, -INF , !P5 ;  /* 0xff800000312a7808 */ /* 0x000fe20006800000 */
[----:B------:R-:W-:Y:S01]  /*d3b0*/  IMAD.MOV.U32 R13, RZ, RZ, R104 ;  /* 0x000000ffff0d7224 */ /* 0x000fe200078e0068 */
        /* <DEDUP_REMOVED lines=90> */
[----:B------:R-:W-:Y:S02]  /*d960*/  ISETP.GE.AND P0, PT, R2, R237, PT ;  /* 0x000000ed0200720c */ /* 0x000fe40003f06270 */
[----:B------:R-:W-:-:S02]  /*d970*/  FSEL R50, R250, -INF , !P1 ;  /* 0xff800000fa327808 */ /* 0x000fc40004800000 */
[C---:B------:R-:W-:Y:S02]  /*d980*/  ISETP.LT.OR P0, PT, R2.reuse, R233, P0 ;  /* 0x000000e90200720c */ /* 0x040fe40000701670 */
[----:B------:R-:W-:Y:S02]  /*d990*/  ISETP.GE.AND P1, PT, R2, R238, PT ;  /* 0x000000ee0200720c */ /* 0x000fe40003f26270 */
[----:B------:R-:W-:Y:S02]  /*d9a0*/  FSEL R48, R6, -INF , !P0 ;  /* 0xff80000006307808 */ /* 0x000fe40004000000 */
[----:B------:R-:W-:Y:S02]  /*d9b0*/  PLOP3.LUT P0, PT, PT, PT, UP0, 0x80, 0x0 ;  /* 0x000000000000781c */ /* 0x000fe40003f0f008 */
        /* <DEDUP_REMOVED lines=8> */
[----:B------:R-:W-:Y:S02]  /*da40*/  ISETP.GE.AND P1, PT, R0, R237, PT ;  /* 0x000000ed0000720c */ /* 0x000fe40003f26270 */
[CC--:B------:R-:W-:Y:S02]  /*da50*/  ISETP.GE.AND P6, PT, R2.reuse, R240.reuse, PT ;  /* 0x000000f00200720c */ /* 0x0c0fe40003fc6270 */
[-C--:B------:R-:W-:Y:S02]  /*da60*/  ISETP.GE.AND P4, PT, R2, R239.reuse, PT ;  /* 0x000000ef0200720c */ /* 0x080fe40003f86270 */
[C---:B------:R-:W-:Y:S02]  /*da70*/  ISETP.GE.AND P5, PT, R0.reuse, R240, PT ;  /* 0x000000f00000720c */ /* 0x040fe40003fa6270 */
[C---:B------:R-:W-:Y:S02]  /*da80*/  ISETP.GE.AND P3, PT, R0.reuse, R239, PT ;  /* 0x000000ef0000720c */ /* 0x040fe40003f66270 */
[----:B------:R-:W-:-:S02]  /*da90*/  ISETP.GE.AND P2, PT, R0, R238, PT ;  /* 0x000000ee0000720c */ /* 0x000fc40003f46270 */
[----:B------:R-:W-:Y:S02]  /*daa0*/  ISETP.LT.OR P1, PT, R0, R233, P1 ;  /* 0x000000e90000720c */ /* 0x000fe40000f21670 */
[CC--:B------:R-:W-:Y:S02]  /*dab0*/  ISETP.LT.OR P6, PT, R2.reuse, R236.reuse, P6 ;  /* 0x000000ec0200720c */ /* 0x0c0fe400037c1670 */
[-C--:B------:R-:W-:Y:S02]  /*dac0*/  ISETP.LT.OR P4, PT, R2, R235.reuse, P4 ;  /* 0x000000eb0200720c */ /* 0x080fe40002781670 */
[C---:B------:R-:W-:Y:S02]  /*dad0*/  ISETP.LT.OR P5, PT, R0.reuse, R236, P5 ;  /* 0x000000ec0000720c */ /* 0x040fe40002fa1670 */
[C---:B------:R-:W-:Y:S02]  /*dae0*/  ISETP.LT.OR P3, PT, R0.reuse, R235, P3 ;  /* 0x000000eb0000720c */ /* 0x040fe40001f61670 */
[----:B------:R-:W-:-:S02]  /*daf0*/  ISETP.LT.OR P2, PT, R0, R234, P2 ;  /* 0x000000ea0000720c */ /* 0x000fc40001741670 */
[----:B------:R-:W-:Y:S02]  /*db00*/  FSEL R45, R7, -INF , !P1 ;  /* 0xff800000072d7808 */ /* 0x000fe40004800000 */
[----:B------:R-:W-:Y:S02]  /*db10*/  FSEL R24, R5, -INF , !P2 ;  /* 0xff80000005187808 */ /* 0x000fe40005000000 */
[----:B------:R-:W-:Y:S02]  /*db20*/  FSEL R7, R204, -INF , !P6 ;  /* 0xff800000cc077808 */ /* 0x000fe40007000000 */
[----:B------:R-:W-:Y:S02]  /*db30*/  FSEL R21, R206, -INF , !P4 ;  /* 0xff800000ce157808 */ /* 0x000fe40006000000 */
[----:B------:R-:W-:Y:S02]  /*db40*/  FSEL R6, R205, -INF , !P5 ;  /* 0xff800000cd067808 */ /* 0x000fe40006800000 */
[----:B------:R-:W-:Y:S01]  /*db50*/  FSEL R20, R207, -INF , !P3 ;  /* 0xff800000cf147808 */ /* 0x000fe20005800000 */
[----:B------:R-:W-:Y:S05]  /*db60*/  @!P0 BRA `(.L_x_497) ;  /* 0x000002c000008947 */ /* 0x000fea0003800000 */
[----:B------:R-:W2:Y:S04]  /*db70*/  LDL.64 R118, [R1+0x70] ;  /* 0x0000700001767983 */ /* 0x000ea80000100a00 */
[----:B------:R-:W3:Y:S01]  /*db80*/  LDL.64 R116, [R1+0x68] ;  /* 0x0000680001747983 */ /* 0x000ee20000100a00 */
[----:B------:R-:W-:-:S02]  /*db90*/  UIADD3 UR8, UR8, -0x3, URZ ;  /* 0xfffffffd08087890 */ /* 0x000fc4000fffe03f */
[----:B------:R-:W-:Y:S02]  /*dba0*/  ULDC.64 UR6, c[0x0][0x198] ;  /* 0x0000660000067ab9 */ /* 0x000fe40000000a00 */
[----:B------:R-:W-:Y:S02]  /*dbb0*/  USHF.R.S32.HI UR4, URZ, 0x1f, UR8 ;  /* 0x0000001f3f047899 */ /* 0x000fe40008011408 */
[----:B------:R-:W-:Y:S02]  /*dbc0*/  UIMAD.WIDE.U32 UR12, UR8, UR6, URZ ;  /* 0x00000006080c72a5 */ /* 0x000fe4000f8e003f */
[----:B------:R-:W-:-:S04]  /*dbd0*/  UIMAD UR4, UR4, UR6, URZ ;  /* 0x00000006040472a4 */ /* 0x000fc8000f8e023f */
[----:B------:R-:W-:Y:S01]  /*dbe0*/  UIMAD UR4, UR8, UR7, UR4 ;  /* 0x00000007080472a4 */ /* 0x000fe2000f8e0204 */
[----:B------:R-:W-:Y:S02]  /*dbf0*/  IMAD.U32 R0, RZ, RZ, UR12 ;  /* 0x0000000cff007e24 */ /* 0x000fe4000f8e00ff */
[----:B------:R-:W-:Y:S01]  /*dc00*/  IMAD.U32 R4, RZ, RZ, UR12 ;  /* 0x0000000cff047e24 */ /* 0x000fe2000f8e00ff */
[----:B------:R-:W-:-:S06]  /*dc10*/  UIADD3 UR4, UR13, UR4, URZ ;  /* 0x000000040d047290 */ /* 0x000fcc000fffe03f */
[----:B------:R-:W-:Y:S01]  /*dc20*/  IMAD.U32 R2, RZ, RZ, UR4 ;  /* 0x00000004ff027e24 */ /* 0x000fe2000f8e00ff */
[----:B------:R-:W-:Y:S02]  /*dc30*/  USHF.L.U32 UR4, UR6, 0x5, URZ ;  /* 0x0000000506047899 */ /* 0x000fe4000800063f */
[----:B------:R-:W-:Y:S01]  /*dc40*/  USHF.L.U64.HI UR6, UR6, 0x5, UR7 ;  /* 0x0000000506067899 */ /* 0x000fe20008010207 */
[----:B--2---:R-:W-:-:S04]  /*dc50*/  LEA R0, P0, R0, R118, 0x7 ;  /* 0x0000007600007211 */ /* 0x004fc800078038ff */
[----:B---3--:R-:W-:Y:S02]  /*dc60*/  LEA.HI.X R2, R4, R117, R2, 0x7, P0 ;  /* 0x0000007504027211 */ /* 0x008fe400000f3c02 */
[----:B------:R-:W-:-:S04]  /*dc70*/  LEA R4, P0, R0, c[0x0][0x168], 0x1 ;  /* 0x00005a0000047a11 */ /* 0x000fc800078008ff */
[----:B------:R-:W-:-:S05]  /*dc80*/  LEA.HI.X R5, R0, c[0x0][0x16c], R2, 0x1, P0 ;  /* 0x00005b0000057a11 */ /* 0x000fca00000f0c02 */
[----:B------:R-:W-:Y:S01]  /*dc90*/  @!PT LDS RZ, [RZ] ;  /* 0x00000000fffff984 */ /* 0x000fe20000000800 */
[----:B------:R-:W-:Y:S01]  /*dca0*/  @!PT LDS RZ, [RZ] ;  /* 0x00000000fffff984 */ /* 0x000fe20000000800 */
[----:B------:R-:W-:Y:S01]  /*dcb0*/  @!PT LDS RZ, [RZ] ;  /* 0x00000000fffff984 */ /* 0x000fe20000000800 */
[----:B------:R1:W-:Y:S02]  /*dcc0*/  LDGSTS.E.BYPASS.LTC128B.128 [R241+0x4000], [R4.64] ;  /* 0x0400000004f17fae */ /* 0x0003e4000b901d52 */
[----:B-1----:R-:W-:-:S04]  /*dcd0*/  IADD3 R4, P0, R4, UR4, RZ ;  /* 0x0000000404047c10 */ /* 0x002fc8000ff1e0ff */
[----:B------:R-:W-:-:S05]  /*dce0*/  IADD3.X R5, R5, UR6, RZ, P0, !PT ;  /* 0x0000000605057c10 */ /* 0x000fca00087fe4ff */
        /* <DEDUP_REMOVED lines=18> */
[----:B------:R1:W-:Y:S04]  /*de10*/  LDGSTS.E.BYPASS.LTC128B.128 [R241+0x7800], [R4.64] ;  /* 0x0780000004f17fae */ /* 0x0003e8000b901d52 */
[----:B------:R-:W0:Y:S02]  /*de20*/  LDGDEPBAR ;  /* 0x00000000000079af */ /* 0x000e240000000000 */
.L_x_497:
[----:B------:R-:W2:Y:S01]  /*de30*/  LDL.LU R118, [R1+0x48] ;  /* 0x0000480001767983 */ /* 0x000ea20000300800 */
[----:B------:R-:W-:Y:S01]  /*de40*/  FMNMX.FTZ R0, R70, R93, !PT ;  /* 0x0000005d46007209 */ /* 0x000fe20007810000 */
[----:B------:R-:W-:Y:S01]  /*de50*/  IMAD.MOV.U32 R128, RZ, RZ, R252 ;  /* 0x000000ffff807224 */ /* 0x000fe200078e00fc */
[----:B------:R-:W-:Y:S01]  /*de60*/  MOV R205, R242 ;  /* 0x000000f200cd7202 */ /* 0x000fe20000000f00 */
        /* <DEDUP_REMOVED lines=52> */
[----:B-1----:R-:W-:Y:S02]  /*e1b0*/  FMNMX.FTZ R4, R98, R0, !PT ;  /* 0x0000000062047209 */ /* 0x002fe40007810000 */
        /* <DEDUP_REMOVED lines=56> */
[----:B------:R-:W-:Y:S02]  /*e540*/  FMNMX.FTZ R4, R25, R4, !PT ;  /* 0x0000000419047209 */ /* 0x000fe40007810000 */
[----:B------:R-:W-:Y:S01]  /*e550*/  FMNMX.FTZ R2, R39, R0, !PT ;  /* 0x0000000027027209 */ /* 0x000fe20007810000 */
[C---:B------:R-:W-:Y:S01]  /*e560*/  FMUL.FTZ R0, R131.reuse, c[0x0][0x23c] ;  /* 0x00008f0083007a20 */ /* 0x040fe20000410000 */
[----:B------:R-:W-:Y:S02]  /*e570*/  FSETP.NEU.FTZ.AND P2, PT, R131, -INF , PT ;  /* 0xff8000008300780b */ /* 0x000fe40003f5d000 */
[----:B------:R-:W-:Y:S02]  /*e580*/  FMNMX.FTZ R4, R23, R4, !PT ;  /* 0x0000000417047209 */ /* 0x000fe40007810000 */
[----:B------:R-:W-:-:S02]  /*e590*/  FMNMX.FTZ R2, R38, R2, !PT ;  /* 0x0000000226027209 */ /* 0x000fc40007810000 */
[----:B------:R-:W-:Y:S02]  /*e5a0*/  FSEL R0, R0, RZ, P2 ;  /* 0x000000ff00007208 */ /* 0x000fe40001000000 */
[----:B------:R-:W-:Y:S02]  /*e5b0*/  FMNMX.FTZ R4, R21, R4, !PT ;  /* 0x0000000415047209 */ /* 0x000fe40007810000 */
[----:B------:R-:W-:Y:S01]  /*e5c0*/  FMNMX.FTZ R2, R36, R2, !PT ;  /* 0x0000000224027209 */ /* 0x000fe20007810000 */
[--C-:B------:R-:W-:Y:S01]  /*e5d0*/  FFMA.FTZ R117, R86, c[0x0][0x23c], -R0.reuse ;  /* 0x00008f0056757a23 */ /* 0x100fe20000010800 */
[----:B------:R-:W-:Y:S01]  /*e5e0*/  FMNMX.FTZ R4, R20, R4, !PT ;  /* 0x0000000414047209 */ /* 0x000fe20007810000 */
[--C-:B------:R-:W-:Y:S01]  /*e5f0*/  FFMA.FTZ R86, R76, c[0x0][0x23c], -R0.reuse ;  /* 0x00008f004c567a23 */ /* 0x100fe20000010800 */
[----:B------:R-:W-:Y:S01]  /*e600*/  MOV R76, R243 ;  /* 0x000000f3004c7202 */ /* 0x000fe20000000f00 */
[--C-:B------:R-:W-:Y:S02]  /*e610*/  FFMA.FTZ R242, R72, c[0x0][0x23c], -R0.reuse ;  /* 0x00008f0048f27a23 */ /* 0x100fe40000010800 */
[----:B------:R-:W-:-:S02]  /*e620*/  FFMA.FTZ R240, R57, c[0x0][0x23c], -R0 ;  /* 0x00008f0039f07a23 */ /* 0x000fc40000010800 */
[--C-:B------:R-:W-:Y:S02]  /*e630*/  FFMA.FTZ R236, R19, c[0x0][0x23c], -R0.reuse ;  /* 0x00008f0013ec7a23 */ /* 0x100fe40000010800 */
[--C-:B------:R-:W-:Y:S01]  /*e640*/  FFMA.FTZ R135, R18, c[0x0][0x23c], -R0.reuse ;  /* 0x00008f0012877a23 */ /* 0x100fe20000010800 */
[----:B------:R-:W-:Y:S01]  /*e650*/  MUFU.EX2 R242, R242 ;  /* 0x000000f200f27308 */ /* 0x000fe20000000800 */
[--C-:B------:R-:W-:Y:S02]  /*e660*/  FFMA.FTZ R227, R16, c[0x0][0x23c], -R0.reuse ;  /* 0x00008f0010e37a23 */ /* 0x100fe40000010800 */
[--C-:B------:R-:W-:Y:S02]  /*e670*/  FFMA.FTZ R226, R14, c[0x0][0x23c], -R0.reuse ;  /* 0x00008f000ee27a23 */ /* 0x100fe40000010800 */
        /* <DEDUP_REMOVED lines=8> */
[--C-:B------:R-:W-:Y:S01]  /*e700*/  FFMA.FTZ R207, R65, c[0x0][0x23c], -R0.reuse ;  /* 0x00008f0041cf7a23 */ /* 0x100fe20000010800 */
[----:B------:R-:W1:Y:S01]  /*e710*/  MUFU.EX2 R100, R100 ;  /* 0x0000006400647308 */ /* 0x000e620000000800 */
[----:B------:R-:W-:-:S02]  /*e720*/  FFMA.FTZ R206, R61, c[0x0][0x23c], -R0 ;  /* 0x00008f003dce7a23 */ /* 0x000fc40000010800 */
[--C-:B------:R-:W-:Y:S02]  /*e730*/  FFMA.FTZ R59, R59, c[0x0][0x23c], -R0.reuse ;  /* 0x00008f003b3b7a23 */ /* 0x100fe40000010800 */
[--C-:B------:R-:W-:Y:S02]  /*e740*/  FFMA.FTZ R239, R54, c[0x0][0x23c], -R0.reuse ;  /* 0x00008f0036ef7a23 */ /* 0x100fe40000010800 */
[--C-:B------:R-:W-:Y:S01]  /*e750*/  FFMA.FTZ R252, R53, c[0x0][0x23c], -R0.reuse ;  /* 0x00008f0035fc7a23 */ /* 0x100fe20000010800 */
[----:B------:R-:W-:Y:S01]  /*e760*/  MUFU.EX2 R97, R97 ;  /* 0x0000006100617308 */ /* 0x000fe20000000800 */
[--C-:B------:R-:W-:Y:S02]  /*e770*/  FFMA.FTZ R238, R52, c[0x0][0x23c], -R0.reuse ;  /* 0x00008f0034ee7a23 */ /* 0x100fe40000010800 */
[--C-:B------:R-:W-:Y:S01]  /*e780*/  FFMA.FTZ R237, R22, c[0x0][0x23c], -R0.reuse ;  /* 0x00008f0016ed7a23 */ /* 0x100fe20000010800 */
[----:B------:R-:W-:Y:S01]  /*e790*/  MOV R22, R128 ;  /* 0x0000008000167202 */ /* 0x000fe20000000f00 */
[----:B------:R-:W-:-:S02]  /*e7a0*/  FFMA.FTZ R228, R17, c[0x0][0x23c], -R0 ;  /* 0x00008f0011e47a23 */ /* 0x000fc40000010800 */
[--C-:B------:R-:W-:Y:S01]  /*e7b0*/  FFMA.FTZ R18, R15, c[0x0][0x23c], -R0.reuse ;  /* 0x00008f000f127a23 */ /* 0x100fe20000010800 */
[----:B------:R-:W-:Y:S01]  /*e7c0*/  MUFU.EX2 R116, R116 ;  /* 0x0000007400747308 */ /* 0x000fe20000000800 */
[--C-:B------:R-:W-:Y:S02]  /*e7d0*/  FFMA.FTZ R16, R13, c[0x0][0x23c], -R0.reuse ;  /* 0x00008f000d107a23 */ /* 0x100fe40000010800 */
[--C-:B------:R-:W-:Y:S02]  /*e7e0*/  FFMA.FTZ R223, R12, c[0x0][0x23c], -R0.reuse ;  /* 0x00008f000cdf7a23 */ /* 0x100fe40000010800 */
[--C-:B------:R-:W-:Y:S02]  /*e7f0*/  FFMA.FTZ R11, R11, c[0x0][0x23c], -R0.reuse ;  /* 0x00008f000b0b7a23 */ /* 0x100fe40000010800 */
[--C-:B------:R-:W-:Y:S01]  /*e800*/  FFMA.FTZ R14, R10, c[0x0][0x23c], -R0.reuse ;  /* 0x00008f000a0e7a23 */ /* 0x100fe20000010800 */
[----:B------:R-:W-:Y:S01]  /*e810*/  MUFU.EX2 R207, R207 ;  /* 0x000000cf00cf7308 */ /* 0x000fe20000000800 */
[----:B------:R-:W-:-:S02]  /*e820*/  FFMA.FTZ R57, R9, c[0x0][0x23c], -R0 ;  /* 0x00008f0009397a23 */ /* 0x000fc40000010800 */
[--C-:B------:R-:W-:Y:S02]  /*e830*/  FFMA.FTZ R218, R8, c[0x0][0x23c], -R0.reuse ;  /* 0x00008f0008da7a23 */ /* 0x100fe40000010800 */
[--C-:B------:R-:W-:Y:S02]  /*e840*/  FFMA.FTZ R19, R7, c[0x0][0x23c], -R0.reuse ;  /* 0x00008f0007137a23 */ /* 0x100fe40000010800 */
[----:B------:R-:W-:Y:S01]  /*e850*/  FFMA.FTZ R72, R6, c[0x0][0x23c], -R0 ;  /* 0x00008f0006487a23 */ /* 0x000fe20000010800 */
[----:B------:R-:W-:Y:S02]  /*e860*/  FMNMX.FTZ R0, R34, R2, !PT ;  /* 0x0000000222007209 */ /* 0x000fe40007810000 */
[----:B------:R-:W3:Y:S02]  /*e870*/  SHFL.BFLY PT, R2, R4, 0x2, 0x1f ;  /* 0x0c401f0004027f89 */ /* 0x000ee400000e0000 */
[----:B------:R-:W-:-:S04]  /*e880*/  FMNMX.FTZ R0, R33, R0, !PT ;  /* 0x0000000021007209 */ /* 0x000fc80007810000 */
[----:B------:R-:W-:-:S04]  /*e890*/  FMNMX.FTZ R0, R30, R0, !PT ;  /* 0x000000001e007209 */ /* 0x000fc80007810000 */
[----:B------:R-:W-:-:S04]  /*e8a0*/  FMNMX.FTZ R0, R28, R0, !PT ;  /* 0x000000001c007209 */ /* 0x000fc80007810000 */
[----:B------:R-:W-:Y:S02]  /*e8b0*/  FMNMX.FTZ R0, R26, R0, !PT ;  /* 0x000000001a007209 */ /* 0x000fe40007810000 */
[----:B--2---:R-:W-:Y:S02]  /*e8c0*/  MOV R74, R118 ;  /* 0x00000076004a7202 */ /* 0x004fe40000000f00 */
[----:B------:R-:W-:Y:S02]  /*e8d0*/  FMNMX.FTZ R0, R24, R0, !PT ;  /* 0x0000000018007209 */ /* 0x000fe40007810000 */
[----:B---3--:R-:W-:-:S03]  /*e8e0*/  FMNMX.FTZ R4, R4, R2, !PT ;  /* 0x0000000204047209 */ /* 0x008fc60007810000 */
[----:B------:R-:W2:Y:S04]  /*e8f0*/  SHFL.BFLY PT, R2, R0, 0x2, 0x1f ;  /* 0x0c401f0000027f89 */ /* 0x000ea800000e0000 */
[----:B------:R-:W3:Y:S01]  /*e900*/  SHFL.BFLY PT, R5, R4, 0x1, 0x1f ;  /* 0x0c201f0004057f89 */ /* 0x000ee200000e0000 */
[----:B--2---:R-:W-:Y:S02]  /*e910*/  FMNMX.FTZ R2, R0, R2, !PT ;  /* 0x0000000200027209 */ /* 0x004fe40007810000 */
[----:B---3--:R-:W-:-:S03]  /*e920*/  FMNMX.FTZ R130, R4, R5, !PT ;  /* 0x0000000504827209 */ /* 0x008fc60007810000 */
[----:B------:R-:W2:Y:S01]  /*e930*/  SHFL.BFLY PT, R4, R2, 0x1, 0x1f ;  /* 0x0c201f0002047f89 */ /* 0x000ea200000e0000 */
[C---:B------:R-:W-:Y:S01]  /*e940*/  FSETP.NEU.FTZ.AND P1, PT, R130.reuse, -INF , PT ;  /* 0xff8000008200780b */ /* 0x040fe20003f3d000 */
[----:B------:R-:W-:-:S05]  /*e950*/  FMUL.FTZ R0, R130, c[0x0][0x23c] ;  /* 0x00008f0082007a20 */ /* 0x000fca0000410000 */
[----:B------:R-:W-:-:S05]  /*e960*/  FSEL R0, R0, RZ, P1 ;  /* 0x000000ff00007208 */ /* 0x000fca0000800000 */
[--C-:B------:R-:W-:Y:S02]  /*e970*/  FFMA.FTZ R80, R113, c[0x0][0x23c], -R0.reuse ;  /* 0x00008f0071507a23 */ /* 0x100fe40000010800 */
[--C-:B------:R-:W-:Y:S02]  /*e980*/  FFMA.FTZ R118, R81, c[0x0][0x23c], -R0.reuse ;  /* 0x00008f0051767a23 */ /* 0x100fe40000010800 */
[--C-:B------:R-:W-:Y:S02]  /*e990*/  FFMA.FTZ R229, R47, c[0x0][0x23c], -R0.reuse ;  /* 0x00008f002fe57a23 */ /* 0x100fe40000010800 */
[--C-:B------:R-:W-:Y:S01]  /*e9a0*/  FFMA.FTZ R8, R109, c[0x0][0x23c], -R0.reuse ;  /* 0x00008f006d087a23 */ /* 0x100fe20000010800 */
[----:B------:R-:W-:Y:S01]  /*e9b0*/  MUFU.EX2 R80, R80 ;  /* 0x0000005000507308 */ /* 0x000fe20000000800 */
[--C-:B------:R-:W-:Y:S02]  /*e9c0*/  FFMA.FTZ R122, R122, c[0x0][0x23c], -R0.reuse ;  /* 0x00008f007a7a7a23 */ /* 0x100fe40000010800 */
[--C-:B------:R-:W-:Y:S01]  /*e9d0*/  FFMA.FTZ R110, R110, c[0x0][0x23c], -R0.reuse ;  /* 0x00008f006e6e7a23 */ /* 0x100fe20000010800 */
[----:B--2---:R-:W-:Y:S01]  /*e9e0*/  FMNMX.FTZ R129, R2, R4, !PT ;  /* 0x0000000402817209 */ /* 0x004fe20007810000 */
[----:B------:R-:W-:-:S02]  /*e9f0*/  FFMA.FTZ R84, R108, c[0x0][0x23c], -R0 ;  /* 0x00008f006c547a23 */ /* 0x000fc40000010800 */
[--C-:B------:R-:W-:Y:S01]  /*ea00*/  FFMA.FTZ R105, R105, c[0x0][0x23c], -R0.reuse ;  /* 0x00008f0069697a23 */ /* 0x100fe20000010800 */
[----:B------:R-:W-:Y:S01]  /*ea10*/  FSETP.NEU.FTZ.AND P0, PT, R129, -INF , PT ;  /* 0xff8000008100780b */ /* 0x000fe20003f1d000 */
[--C-:B------:R-:W-:Y:S02]  /*ea20*/  FFMA.FTZ R98, R98, c[0x0][0x23c], -R0.reuse ;  /* 0x00008f0062627a23 */ /* 0x100fe40000010800 */
[--C-:B------:R-:W-:Y:S01]  /*ea30*/  FFMA.FTZ R95, R95, c[0x0][0x23c], -R0.reuse ;  /* 0x00008f005f5f7a23 */ /* 0x100fe20000010800 */
[----:B------:R-:W-:Y:S01]  /*ea40*/  MUFU.EX2 R84, R84 ;  /* 0x0000005400547308 */ /* 0x000fe20000000800 */
[--C-:B------:R-:W-:Y:S02]  /*ea50*/  FFMA.FTZ R204, R94, c[0x0][0x23c], -R0.reuse ;  /* 0x00008f005ecc7a23 */ /* 0x100fe40000010800 */
[--C-:B------:R-:W-:Y:S02]  /*ea60*/  FFMA.FTZ R119, R85, c[0x0][0x23c], -R0.reuse ;  /* 0x00008f0055777a23 */ /* 0x100fe40000010800 */
[--C-:B------:R-:W-:Y:S01]  /*ea70*/  FFMA.FTZ R113, R78, c[0x0][0x23c], -R0.reuse ;  /* 0x00008f004e717a23 */ /* 0x100fe20000010800 */
[----:B------:R-:W-:Y:S01]  /*ea80*/  MOV R78, R11 ;  /* 0x0000000b004e7202 */ /* 0x000fe20000000f00 */
[----:B------:R-:W-:-:S02]  /*ea90*/  FFMA.FTZ R251, R77, c[0x0][0x23c], -R0 ;  /* 0x00008f004dfb7a23 */ /* 0x000fc40000010800 */
[--C-:B------:R-:W-:Y:S01]  /*eaa0*/  FFMA.FTZ R250, R73, c[0x0][0x23c], -R0.reuse ;  /* 0x00008f0049fa7a23 */ /* 0x100fe20000010800 */
[----:B------:R-:W-:Y:S01]  /*eab0*/  MOV R73, R205 ;  /* 0x000000cd00497202 */ /* 0x000fe20000000f00 */
[--C-:B------:R-:W-:Y:S02]  /*eac0*/  FFMA.FTZ R249, R66, c[0x0][0x23c], -R0.reuse ;  /* 0x00008f0042f97a23 */ /* 0x100fe40000010800 */
[--C-:B------:R-:W-:Y:S02]  /*ead0*/  FFMA.FTZ R248, R63, c[0x0][0x23c], -R0.reuse ;  /* 0x00008f003ff87a23 */ /* 0x100fe40000010800 */
[--C-:B------:R-:W-:Y:S02]  /*eae0*/  FFMA.FTZ R235, R62, c[0x0][0x23c], -R0.reuse ;  /* 0x00008f003eeb7a23 */ /* 0x100fe40000010800 */
[--C-:B------:R-:W-:Y:S02]  /*eaf0*/  FFMA.FTZ R234, R58, c[0x0][0x23c], -R0.reuse ;  /* 0x00008f003aea7a23 */ /* 0x100fe40000010800 */
[--C-:B------:R-:W-:Y:S01]  /*eb00*/  FFMA.FTZ R233, R46, c[0x0][0x23c], -R0.reuse ;  /* 0x00008f002ee97a23 */ /* 0x100fe20000010800 */
[----:B------:R-:W-:Y:S01]  /*eb10*/  MOV R46, R72 ;  /* 0x00000048002e7202 */ /* 0x000fe20000000f00 */
[----:B------:R-:W-:-:S02]  /*eb20*/  FFMA.FTZ R47, R43, c[0x0][0x23c], -R0 ;  /* 0x00008f002b2f7a23 */ /* 0x000fc40000010800 */
[--C-:B------:R-:W-:Y:S02]  /*eb30*/  FFMA.FTZ R61, R41, c[0x0][0x23c], -R0.reuse ;  /* 0x00008f00293d7a23 */ /* 0x100fe40000010800 */
[--C-:B------:R-:W-:Y:S02]  /*eb40*/  FFMA.FTZ R225, R37, c[0x0][0x23c], -R0.reuse ;  /* 0x00008f0025e17a23 */ /* 0x100fe40000010800 */
[--C-:B------:R-:W-:Y:S02]  /*eb50*/  FFMA.FTZ R224, R35, c[0x0][0x23c], -R0.reuse ;  /* 0x00008f0023e07a23 */ /* 0x100fe40000010800 */
[--C-:B------:R-:W-:Y:S01]  /*eb60*/  FFMA.FTZ R17, R32, c[0x0][0x23c], -R0.reuse ;  /* 0x00008f0020117a23 */ /* 0x100fe20000010800 */
[----:B------:R-:W-:Y:S01]  /*eb70*/  MOV R32, R78 ;  /* 0x0000004e00207202 */ /* 0x000fe20000000f00 */
[--C-:B------:R-:W-:Y:S02]  /*eb80*/  FFMA.FTZ R220, R31, c[0x0][0x23c], -R0.reuse ;  /* 0x00008f001fdc7a23 */ /* 0x100fe40000010800 */
[----:B------:R-:W-:-:S02]  /*eb90*/  FFMA.FTZ R219, R29, c[0x0][0x23c], -R0 ;  /* 0x00008f001ddb7a23 */ /* 0x000fc40000010800 */
[--C-:B------:R-:W-:Y:S02]  /*eba0*/  FFMA.FTZ R27, R27, c[0x0][0x23c], -R0.reuse ;  /* 0x00008f001b1b7a23 */ /* 0x100fe40000010800 */
[--C-:B------:R-:W-:Y:S02]  /*ebb0*/  FFMA.FTZ R15, R25, c[0x0][0x23c], -R0.reuse ;  /* 0x00008f00190f7a23 */ /* 0x100fe40000010800 */
[--C-:B------:R-:W-:Y:S02]  /*ebc0*/  FFMA.FTZ R23, R23, c[0x0][0x23c], -R0.reuse ;  /* 0x00008f0017177a23 */ /* 0x100fe40000010800 */
[--C-:B------:R-:W-:Y:S02]  /*ebd0*/  FFMA.FTZ R81, R21, c[0x0][0x23c], -R0.reuse ;  /* 0x00008f0015517a23 */ /* 0x100fe40000010800 */
[----:B------:R-:W-:Y:S02]  /*ebe0*/  FFMA.FTZ R20, R20, c[0x0][0x23c], -R0 ;  /* 0x00008f0014147a23 */ /* 0x000fe40000010800 */
[----:B------:R-:W-:-:S02]  /*ebf0*/  FMUL.FTZ R0, R129, c[0x0][0x23c] ;  /* 0x00008f0081007a20 */ /* 0x000fc40000410000 */
[----:B------:R-:W-:Y:S02]  /*ec00*/  IMAD.MOV.U32 R77, RZ, RZ, R135 ;  /* 0x000000ffff4d7224 */ /* 0x000fe400078e0087 */
[----:B------:R-:W-:Y:S01]  /*ec10*/  IMAD.MOV.U32 R37, RZ, RZ, R73 ;  /* 0x000000ffff257224 */ /* 0x000fe200078e0049 */
[----:B------:R-:W-:Y:S01]  /*ec20*/  FSEL R0, R0, RZ, P0 ;  /* 0x000000ff00007208 */ /* 0x000fe20000000000 */
[----:B------:R-:W-:Y:S01]  /*ec30*/  IMAD.MOV.U32 R29, RZ, RZ, R16 ;  /* 0x000000ffff1d7224 */ /* 0x000fe200078e0010 */
[----:B------:R-:W-:Y:S01]  /*ec40*/  MOV R35, R77 ;  /* 0x0000004d00237202 */ /* 0x000fe20000000f00 */
[----:B------:R-:W-:Y:S02]  /*ec50*/  IMAD.MOV.U32 R21, RZ, RZ, R76 ;  /* 0x000000ffff157224 */ /* 0x000fe400078e004c */
        /* <DEDUP_REMOVED lines=26> */
[----:B------:R-:W-:Y:S01]  /*ee00*/  MUFU.EX2 R111, R111 ;  /* 0x0000006f006f7308 */ /* 0x000fe20000000800 */
[----:B------:R-:W-:-:S02]  /*ee10*/  FFMA.FTZ R31, R44, c[0x0][0x23c], -R0 ;  /* 0x00008f002c1f7a23 */ /* 0x000fc40000010800 */
[--C-:B------:R-:W-:Y:S02]  /*ee20*/  FFMA.FTZ R64, R42, c[0x0][0x23c], -R0.reuse ;  /* 0x00008f002a407a23 */ /* 0x100fe40000010800 */
[--C-:B------:R-:W-:Y:S02]  /*ee30*/  FFMA.FTZ R58, R40, c[0x0][0x23c], -R0.reuse ;  /* 0x00008f00283a7a23 */ /* 0x100fe40000010800 */
[--C-:B------:R-:W-:Y:S01]  /*ee40*/  FFMA.FTZ R85, R39, c[0x0][0x23c], -R0.reuse ;  /* 0x00008f0027557a23 */ /* 0x100fe20000010800 */
[----:B------:R-:W-:Y:S01]  /*ee50*/  MOV R39, R17 ;  /* 0x0000001100277202 */ /* 0x000fe20000000f00 */
[--C-:B------:R-:W-:Y:S01]  /*ee60*/  FFMA.FTZ R67, R38, c[0x0][0x23c], -R0.reuse ;  /* 0x00008f0026437a23 */ /* 0x100fe20000010800 */
        /* <DEDUP_REMOVED lines=8> */
[----:B------:R-:W-:Y:S01]  /*eef0*/  FFMA.FTZ R216, R24, c[0x0][0x23c], -R0 ;  /* 0x00008f0018d87a23 */ /* 0x000fe20000010800 */
[----:B------:R-:W-:Y:S01]  /*ef00*/  FSEL R0, R131, RZ, P2 ;  /* 0x000000ff83007208 */ /* 0x000fe20001000000 */
[----:B------:R-:W-:-:S02]  /*ef10*/  IMAD.MOV.U32 R82, RZ, RZ, R61 ;  /* 0x000000ffff527224 */ /* 0x000fc400078e003d */
[----:B------:R-:W-:Y:S02]  /*ef20*/  IMAD.MOV.U32 R55, RZ, RZ, R18 ;  /* 0x000000ffff377224 */ /* 0x000fe400078e0012 */
[----:B------:R-:W-:Y:S01]  /*ef30*/  FADD.FTZ R6, R70, -R0 ;  /* 0x8000000046067221 */ /* 0x000fe20000010000 */
[----:B------:R-:W-:Y:S02]  /*ef40*/  FSEL R0, R130, RZ, P1 ;  /* 0x000000ff82007208 */ /* 0x000fe40000800000 */
[----:B------:R-:W-:-:S03]  /*ef50*/  MOV R70, R38 ;  /* 0x0000002600467202 */ /* 0x000fc60000000f00 */
[----:B------:R-:W-:Y:S01]  /*ef60*/  FADD.FTZ R4, R69, -R0 ;  /* 0x8000000045047221 */ /* 0x000fe20000010000 */
[----:B------:R-:W-:Y:S02]  /*ef70*/  FMNMX.FTZ R0, R3, R209, !PT ;  /* 0x000000d103007209 */ /* 0x000fe40007810000 */
[----:B------:R-:W-:Y:S01]  /*ef80*/  MOV R69, R30 ;  /* 0x0000001e00457202 */ /* 0x000fe20000000f00 */
[----:B------:R-:W-:Y:S01]  /*ef90*/  FMUL.FTZ R4, R4, c[0x0][0x23c] ;  /* 0x00008f0004047a20 */ /* 0x000fe20000410000 */
        /* <DEDUP_REMOVED lines=30> */
[----:B------:R-:W-:-:S05]  /*f180*/  FMNMX.FTZ R0, R45, R0, !PT ;  /* 0x000000002d007209 */ /* 0x000fca0007810000 */
[----:B------:R-:W2:Y:S02]  /*f190*/  SHFL.BFLY PT, R2, R0, 0x2, 0x1f ;  /* 0x0c401f0000027f89 */ /* 0x000ea400000e0000 */
[----:B--2---:R-:W-:-:S05]  /*f1a0*/  FMNMX.FTZ R0, R0, R2, !PT ;  /* 0x0000000200007209 */ /* 0x004fca0007810000 */
[----:B------:R-:W2:Y:S02]  /*f1b0*/  SHFL.BFLY PT, R2, R0, 0x1, 0x1f ;  /* 0x0c201f0000027f89 */ /* 0x000ea400000e0000 */
[----:B--2---:R-:W-:Y:S01]  /*f1c0*/  FMNMX.FTZ R128, R0, R2, !PT ;  /* 0x0000000200807209 */ /* 0x004fe20007810000 */
[----:B------:R-:W-:Y:S02]  /*f1d0*/  FMUL.FTZ R2, R6, c[0x0][0x23c] ;  /* 0x00008f0006027a20 */ /* 0x000fe40000410000 */
[----:B------:R1:W-:Y:S01]  /*f1e0*/  MUFU.EX2 R6, R8 ;  /* 0x0000000800067308 */ /* 0x0003e20000000800 */
[C---:B------:R-:W-:Y:S01]  /*f1f0*/  FSETP.NEU.FTZ.AND P1, PT, R128.reuse, -INF , PT ;  /* 0xff8000008000780b */ /* 0x040fe20003f3d000 */
[----:B------:R-:W-:-:S05]  /*f200*/  FMUL.FTZ R0, R128, c[0x0][0x23c] ;  /* 0x00008f0080007a20 */ /* 0x000fca0000410000 */
[----:B------:R-:W-:Y:S01]  /*f210*/  FSEL R0, R0, RZ, P1 ;  /* 0x000000ff00007208 */ /* 0x000fe20000800000 */
[----:B------:R-:W2:Y:S04]  /*f220*/  MUFU.EX2 R2, R2 ;  /* 0x0000000200027308 */ /* 0x000ea80000000800 */
[--C-:B------:R-:W-:Y:S02]  /*f230*/  FFMA.FTZ R13, R49, c[0x0][0x23c], -R0.reuse ;  /* 0x00008f00310d7a23 */ /* 0x100fe40000010800 */
[--C-:B------:R-:W-:Y:S02]  /*f240*/  FFMA.FTZ R44, R48, c[0x0][0x23c], -R0.reuse ;  /* 0x00008f00302c7a23 */ /* 0x100fe40000010800 */
[--C-:B------:R-:W-:Y:S01]  /*f250*/  FFMA.FTZ R42, R211, c[0x0][0x23c], -R0.reuse ;  /* 0x00008f00d32a7a23 */ /* 0x100fe20000010800 */
[----:B-1----:R-:W-:Y:S01]  /*f260*/  F2FP.BF16.PACK_AB R8, R100, R93 ;  /* 0x0000005d6408723e */ /* 0x002fe200000010ff */
[----:B------:R-:W-:-:S02]  /*f270*/  FFMA.FTZ R5, R209, c[0x0][0x23c], -R0 ;  /* 0x00008f00d1057a23 */ /* 0x000fc40000010800 */
[--C-:B------:R-:W-:Y:S02]  /*f280*/  FFMA.FTZ R11, R232, c[0x0][0x23c], -R0.reuse ;  /* 0x00008f00e80b7a23 */ /* 0x100fe40000010800 */
[----:B------:R-:W-:Y:S02]  /*f290*/  FFMA.FTZ R41, R210, c[0x0][0x23c], -R0 ;  /* 0x00008f00d2297a23 */ /* 0x000fe40000010800 */
[-C--:B--2---:R-:W-:Y:S02]  /*f2a0*/  FFMA.FTZ R22, R22, R2.reuse, R93 ;  /* 0x0000000216167223 */ /* 0x084fe4000001005d */
[-C--:B------:R-:W-:Y:S02]  /*f2b0*/  FMUL.FTZ R164, R164, R2.reuse ;  /* 0x00000002a4a47220 */ /* 0x080fe40000410000 */
[-C--:B------:R-:W-:Y:S02]  /*f2c0*/  FMUL.FTZ R165, R165, R2.reuse ;  /* 0x00000002a5a57220 */ /* 0x080fe40000410000 */
[----:B------:R-:W-:-:S02]  /*f2d0*/  FMUL.FTZ R16, R160, R2 ;  /* 0x00000002a0107220 */ /* 0x000fc40000410000 */
[-C--:B------:R-:W-:Y:S01]  /*f2e0*/  FMUL.FTZ R17, R161, R2.reuse ;  /* 0x00000002a1117220 */ /* 0x080fe20000410000 */
[----:B------:R-:W-:Y:S01]  /*f2f0*/  MOV R161, R67 ;  /* 0x0000004300a17202 */ /* 0x000fe20000000f00 */
[-C--:B------:R-:W-:Y:S02]  /*f300*/  FMUL.FTZ R156, R156, R2.reuse ;  /* 0x000000029c9c7220 */ /* 0x080fe40000410000 */
[-C--:B------:R-:W-:Y:S02]  /*f310*/  FMUL.FTZ R157, R157, R2.reuse ;  /* 0x000000029d9d7220 */ /* 0x080fe40000410000 */
[-C--:B------:R-:W-:Y:S02]  /*f320*/  FMUL.FTZ R48, R152, R2.reuse ;  /* 0x0000000298307220 */ /* 0x080fe40000410000 */
[-C--:B------:R-:W-:Y:S01]  /*f330*/  FMUL.FTZ R49, R153, R2.reuse ;  /* 0x0000000299317220 */ /* 0x080fe20000410000 */
[----:B------:R-:W-:Y:S01]  /*f340*/  MUFU.EX2 R152, R206 ;  /* 0x000000ce00987308 */ /* 0x000fe20000000800 */
[----:B------:R-:W-:-:S02]  /*f350*/  FMUL.FTZ R60, R148, R2 ;  /* 0x00000002943c7220 */ /* 0x000fc40000410000 */
[-C--:B------:R-:W-:Y:S02]  /*f360*/  FMUL.FTZ R61, R149, R2.reuse ;  /* 0x00000002953d7220 */ /* 0x080fe40000410000 */
[-C--:B------:R-:W-:Y:S02]  /*f370*/  FMUL.FTZ R76, R144, R2.reuse ;  /* 0x00000002904c7220 */ /* 0x080fe40000410000 */
[-C--:B------:R-:W-:Y:S01]  /*f380*/  FMUL.FTZ R77, R145, R2.reuse ;  /* 0x00000002914d7220 */ /* 0x080fe20000410000 */
[----:B------:R-:W-:Y:S01]  /*f390*/  MUFU.EX2 R144, R66 ;  /* 0x0000004200907308 */ /* 0x000fe20000000800 */
[-C--:B------:R-:W-:Y:S02]  /*f3a0*/  FMUL.FTZ R72, R140, R2.reuse ;  /* 0x000000028c487220 */ /* 0x080fe40000410000 */
[-C--:B------:R-:W-:Y:S02]  /*f3b0*/  FMUL.FTZ R73, R141, R2.reuse ;  /* 0x000000028d497220 */ /* 0x080fe40000410000 */
[----:B------:R-:W-:-:S02]  /*f3c0*/  FMUL.FTZ R24, R136, R2 ;  /* 0x0000000288187220 */ /* 0x000fc40000410000 */
[----:B------:R-:W-:Y:S01]  /*f3d0*/  FMUL.FTZ R25, R137, R2 ;  /* 0x0000000289197220 */ /* 0x000fe20000410000 */
[----:B------:R-:W-:Y:S01]  /*f3e0*/  FSEL R2, R129, RZ, P0 ;  /* 0x000000ff81027208 */ /* 0x000fe20000000000 */
        /* <DEDUP_REMOVED lines=8> */
[----:B------:R-:W-:-:S02]  /*f470*/  FFMA.FTZ R9, R230, c[0x0][0x23c], -R0 ;  /* 0x00008f00e6097a23 */ /* 0x000fc40000010800 */
[--C-:B------:R-:W-:Y:S02]  /*f480*/  FFMA.FTZ R202, R202, c[0x0][0x23c], -R0.reuse ;  /* 0x00008f00caca7a23 */ /* 0x100fe40000010800 */
[--C-:B------:R-:W-:Y:S02]  /*f490*/  FFMA.FTZ R201, R201, c[0x0][0x23c], -R0.reuse ;  /* 0x00008f00c9c97a23 */ /* 0x100fe40000010800 */
[--C-:B------:R-:W-:Y:S02]  /*f4a0*/  FFMA.FTZ R200, R200, c[0x0][0x23c], -R0.reuse ;  /* 0x00008f00c8c87a23 */ /* 0x100fe40000010800 */
[--C-:B------:R-:W-:Y:S01]  /*f4b0*/  FFMA.FTZ R134, R134, c[0x0][0x23c], -R0.reuse ;  /* 0x00008f0086867a23 */ /* 0x100fe20000010800 */
[----:B------:R-:W-:Y:S01]  /*f4c0*/  MUFU.EX2 R202, R202 ;  /* 0x000000ca00ca7308 */ /* 0x000fe20000000800 */
        /* <DEDUP_REMOVED lines=23> */
[----:B------:R-:W-:-:S02]  /*f640*/  IMAD.MOV.U32 R115, RZ, RZ, R32 ;  /* 0x000000ffff737224 */ /* 0x000fc400078e0020 */
[----:B------:R-:W-:Y:S01]  /*f650*/  IMAD.MOV.U32 R230, RZ, RZ, R39 ;  /* 0x000000ffffe67224 */ /* 0x000fe200078e0027 */
[----:B------:R1:W2:Y:S01]  /*f660*/  MUFU.EX2 R0, R4 ;  /* 0x0000000400007308 */ /* 0x0002a20000000800 */
[----:B------:R-:W-:Y:S02]  /*f670*/  IMAD.MOV.U32 R148, RZ, RZ, R107 ;  /* 0x000000ffff947224 */ /* 0x000fe400078e006b */
[----:B------:R-:W-:Y:S01]  /*f680*/  IMAD.MOV.U32 R107, RZ, RZ, R52 ;  /* 0x000000ffff6b7224 */ /* 0x000fe200078e0034 */
[----:B------:R-:W-:Y:S02]  /*f690*/  MOV R149, R230 ;  /* 0x000000e600957202 */ /* 0x000fe40000000f00 */
[----:B------:R-:W-:Y:S02]  /*f6a0*/  MOV R230, R81 ;  /* 0x0000005100e67202 */ /* 0x000fe40000000f00 */
[----:B------:R-:W-:Y:S01]  /*f6b0*/  MUFU.EX2 R110, R91 ;  /* 0x0000005b006e7308 */ /* 0x000fe20000000800 */
[----:B-1----:R-:W-:Y:S01]  /*f6c0*/  FADD.FTZ R4, R68, -R2 ;  /* 0x8000000244047221 */ /* 0x002fe20000010000 */
[----:B------:R-:W-:Y:S01]  /*f6d0*/  FSEL R2, R128, RZ, P1 ;  /* 0x000000ff80027208 */ /* 0x000fe20000800000 */
[----:B--2---:R-:W-:-:S05]  /*f6e0*/  FMUL.FTZ R166, R166, R0 ;  /* 0x00000000a6a67220 */ /* 0x004fca0000410000 */
[----:B------:R-:W-:Y:S01]  /*f6f0*/  MUFU.EX2 R90, R105 ;  /* 0x00000069005a7308 */ /* 0x000fe20000000800 */
[-C--:B------:R-:W-:Y:S02]  /*f700*/  FMUL.FTZ R167, R167, R0.reuse ;  /* 0x00000000a7a77220 */ /* 0x080fe40000410000 */
[----:B------:R-:W-:Y:S02]  /*f710*/  FADD.FTZ R2, R3, -R2 ;  /* 0x8000000203027221 */ /* 0x000fe40000010000 */
[----:B------:R-:W-:Y:S02]  /*f720*/  FMUL.FTZ R3, R4, c[0x0][0x23c] ;  /* 0x00008f0004037a20 */ /* 0x000fe40000410000 */
[----:B------:R-:W-:Y:S01]  /*f730*/  FMUL.FTZ R4, R2, c[0x0][0x23c] ;  /* 0x00008f0002047a20 */ /* 0x000fe20000410000 */
[----:B------:R-:W-:Y:S01]  /*f740*/  MUFU.EX2 R91, R98 ;  /* 0x00000062005b7308 */ /* 0x000fe20000000800 */
[-C--:B------:R-:W-:Y:S01]  /*f750*/  FMUL.FTZ R18, R162, R0.reuse ;  /* 0x00000000a2127220 */ /* 0x080fe20000410000 */
[----:B------:R-:W-:Y:S01]  /*f760*/  MOV R162, R71 ;  /* 0x0000004700a27202 */ /* 0x000fe20000000f00 */
[-C--:B------:R-:W-:Y:S01]  /*f770*/  FMUL.FTZ R19, R163, R0.reuse ;  /* 0x00000000a3137220 */ /* 0x080fe20000410000 */
[----:B------:R-:W-:Y:S01]  /*f780*/  MOV R71, R59 ;  /* 0x0000003b00477202 */ /* 0x000fe20000000f00 */
[----:B------:R-:W-:-:S02]  /*f790*/  FMUL.FTZ R158, R158, R0 ;  /* 0x000000009e9e7220 */ /* 0x000fc40000410000 */
[-C--:B------:R-:W-:Y:S01]  /*f7a0*/  FMUL.FTZ R159, R159, R0.reuse ;  /* 0x000000009f9f7220 */ /* 0x080fe20000410000 */
[----:B------:R-:W1:Y:S01]  /*f7b0*/  MUFU.EX2 R2, R3 ;  /* 0x0000000300027308 */ /* 0x000e620000000800 */
[-C--:B------:R-:W-:Y:S01]  /*f7c0*/  FMUL.FTZ R50, R154, R0.reuse ;  /* 0x000000009a327220 */ /* 0x080fe20000410000 */
[----:B------:R-:W-:Y:S01]  /*f7d0*/  MOV R136, R71 ;  /* 0x0000004700887202 */ /* 0x000fe20000000f00 */
[-C--:B------:R-:W-:Y:S01]  /*f7e0*/  FMUL.FTZ R51, R155, R0.reuse ;  /* 0x000000009b337220 */ /* 0x080fe20000410000 */
[----:B------:R-:W-:Y:S01]  /*f7f0*/  MOV R155, R83 ;  /* 0x00000053009b7202 */ /* 0x000fe20000000f00 */
[-C--:B------:R-:W-:Y:S02]  /*f800*/  FMUL.FTZ R62, R150, R0.reuse ;  /* 0x00000000963e7220 */ /* 0x080fe40000410000 */
[----:B------:R-:W-:Y:S01]  /*f810*/  FMUL.FTZ R63, R151, R0 ;  /* 0x00000000973f7220 */ /* 0x000fe20000410000 */
[----:B------:R-:W-:Y:S01]  /*f820*/  MOV R151, R44 ;  /* 0x0000002c00977202 */ /* 0x000fe20000000f00 */
        /* <DEDUP_REMOVED lines=8> */
[----:B------:R-:W-:Y:S02]  /*f8b0*/  FFMA.FTZ R21, R21, R0, R6 ;  /* 0x0000000015157223 */ /* 0x000fe40000010006 */
[----:B-1----:R-:W-:-:S02]  /*f8c0*/  FFMA.FTZ R20, R20, R2, R7 ;  /* 0x0000000214147223 */ /* 0x002fc40000010007 */
[-C--:B------:R-:W-:Y:S01]  /*f8d0*/  FMUL.FTZ R192, R192, R2.reuse ;  /* 0x00000002c0c07220 */ /* 0x080fe20000410000 */
[----:B------:R1:W2:Y:S01]  /*f8e0*/  MUFU.EX2 R0, R4 ;  /* 0x0000000400007308 */ /* 0x0002a20000000800 */
        /* <DEDUP_REMOVED lines=9> */
[----:B-1----:R-:W-:Y:S01]  /*f980*/  F2FP.BF16.PACK_AB R4, R124, R7 ;  /* 0x000000077c04723e */ /* 0x002fe200000010ff */
[-C--:B------:R-:W-:Y:S01]  /*f990*/  FMUL.FTZ R177, R177, R2.reuse ;  /* 0x00000002b1b17220 */ /* 0x080fe20000410000 */
[----:B------:R-:W-:Y:S01]  /*f9a0*/  MUFU.EX2 R88, R106 ;  /* 0x0000006a00587308 */ /* 0x000fe20000000800 */
[-C--:B------:R-:W-:Y:S01]  /*f9b0*/  FMUL.FTZ R32, R180, R2.reuse ;  /* 0x00000002b4207220 */ /* 0x080fe20000410000 */
[----:B------:R-:W-:Y:S01]  /*f9c0*/  MOV R180, R23 ;  /* 0x0000001700b47202 */ /* 0x000fe20000000f00 */
[-C--:B------:R-:W-:Y:S01]  /*f9d0*/  FMUL.FTZ R33, R181, R2.reuse ;  /* 0x00000002b5217220 */ /* 0x080fe20000410000 */
[----:B------:R-:W-:Y:S01]  /*f9e0*/  MOV R181, R69 ;  /* 0x0000004500b57202 */ /* 0x000fe20000000f00 */
[----:B------:R-:W-:-:S02]  /*f9f0*/  FMUL.FTZ R36, R168, R2 ;  /* 0x00000002a8247220 */ /* 0x000fc40000410000 */
[-C--:B------:R-:W-:Y:S01]  /*fa00*/  FMUL.FTZ R37, R169, R2.reuse ;  /* 0x00000002a9257220 */ /* 0x080fe20000410000 */
[----:B------:R1:W-:Y:S01]  /*fa10*/  MUFU.EX2 R23, R11 ;  /* 0x0000000b00177308 */ /* 0x0003e20000000800 */
[-C--:B------:R-:W-:Y:S01]  /*fa20*/  FMUL.FTZ R28, R172, R2.reuse ;  /* 0x00000002ac1c7220 */ /* 0x080fe20000410000 */
[----:B------:R-:W-:Y:S01]  /*fa30*/  MOV R169, R55 ;  /* 0x0000003700a97202 */ /* 0x000fe20000000f00 */
[----:B------:R-:W-:Y:S01]  /*fa40*/  FMUL.FTZ R29, R173, R2 ;  /* 0x00000002ad1d7220 */ /* 0x000fe20000410000 */
[----:B------:R-:W-:Y:S01]  /*fa50*/  MOV R173, R64 ;  /* 0x0000004000ad7202 */ /* 0x000fe20000000f00 */
[-C--:B--2---:R-:W-:Y:S02]  /*fa60*/  FMUL.FTZ R35, R183, R0.reuse ;  /* 0x00000000b7237220 */ /* 0x084fe40000410000 */
[-C--:B------:R-:W-:Y:S01]  /*fa70*/  FMUL.FTZ R30, R174, R0.reuse ;  /* 0x00000000ae1e7220 */ /* 0x080fe20000410000 */
[----:B------:R-:W2:Y:S01]  /*fa80*/  MUFU.EX2 R2, R5 ;  /* 0x0000000500027308 */ /* 0x000ea20000000800 */
[----:B------:R-:W-:Y:S01]  /*fa90*/  FMUL.FTZ R31, R175, R0 ;  /* 0x00000000af1f7220 */ /* 0x000fe20000410000 */
[----:B------:R-:W-:Y:S01]  /*faa0*/  MOV R174, R12 ;  /* 0x0000000c00ae7202 */ /* 0x000fe20000000f00 */
[----:B------:R-:W-:Y:S01]  /*fab0*/  IMAD.MOV.U32 R183, RZ, RZ, R13 ;  /* 0x000000ffffb77224 */ /* 0x000fe200078e000d */
[----:B------:R-:W-:Y:S01]  /*fac0*/  MOV R175, R14 ;  /* 0x0000000e00af7202 */ /* 0x000fe20000000f00 */
[-C--:B------:R-:W-:Y:S01]  /*fad0*/  FMUL.FTZ R194, R194, R0.reuse ;  /* 0x00000000c2c27220 */ /* 0x080fe20000410000 */
[----:B------:R-:W3:Y:S01]  /*fae0*/  LDSM.16.MT88.4 R12, [R212+0x8000] ;  /* 0x00800000d40c783b */ /* 0x000ee20000004200 */
[----:B------:R-:W-:Y:S01]  /*faf0*/  FMUL.FTZ R195, R195, R0 ;  /* 0x00000000c3c37220 */ /* 0x000fe20000410000 */
[----:B-1----:R-:W-:Y:S01]  /*fb00*/  F2FP.BF16.PACK_AB R11, R101, R80 ;  /* 0x00000050650b723e */ /* 0x002fe200000010ff */
[-C--:B------:R-:W-:Y:S01]  /*fb10*/  FMUL.FTZ R198, R198, R0.reuse ;  /* 0x00000000c6c67220 */ /* 0x080fe20000410000 */
[----:B------:R-:W-:Y:S01]  /*fb20*/  MUFU.EX2 R89, R103 ;  /* 0x0000006700597308 */ /* 0x000fe20000000800 */
[----:B------:R-:W-:-:S02]  /*fb30*/  FMUL.FTZ R199, R199, R0 ;  /* 0x00000000c7c77220 */ /* 0x000fc40000410000 */
[-C--:B------:R-:W-:Y:S02]  /*fb40*/  FMUL.FTZ R186, R186, R0.reuse ;  /* 0x00000000baba7220 */ /* 0x080fe40000410000 */
[----:B------:R-:W-:Y:S01]  /*fb50*/  FMUL.FTZ R187, R187, R0 ;  /* 0x00000000bbbb7220 */ /* 0x000fe20000410000 */
[----:B--2---:R-:W-:Y:S01]  /*fb60*/  F2FP.BF16.PACK_AB R5, R23, R2 ;  /* 0x000000021705723e */ /* 0x004fe200000010ff */
[-C--:B------:R-:W-:Y:S01]  /*fb70*/  FMUL.FTZ R190, R190, R0.reuse ;  /* 0x00000000bebe7220 */ /* 0x080fe20000410000 */
[----:B------:R-:W-:Y:S01]  /*fb80*/  MUFU.EX2 R86, R40 ;  /* 0x0000002800567308 */ /* 0x000fe20000000800 */
[-C--:B------:R-:W-:Y:S02]  /*fb90*/  FMUL.FTZ R191, R191, R0.reuse ;  /* 0x00000000bfbf7220 */ /* 0x080fe40000410000 */
[-C--:B------:R-:W-:Y:S02]  /*fba0*/  FMUL.FTZ R178, R178, R0.reuse ;  /* 0x00000000b2b27220 */ /* 0x080fe40000410000 */
[----:B------:R-:W-:-:S02]  /*fbb0*/  FMUL.FTZ R179, R179, R0 ;  /* 0x00000000b3b37220 */ /* 0x000fc40000410000 */
[-C--:B------:R-:W-:Y:S01]  /*fbc0*/  FMUL.FTZ R34, R182, R0.reuse ;  /* 0x00000000b6227220 */ /* 0x080fe20000410000 */
[----:B------:R-:W-:Y:S01]  /*fbd0*/  MUFU.EX2 R117, R43 ;  /* 0x0000002b00757308 */ /* 0x000fe20000000800 */
[----:B------:R-:W-:Y:S01]  /*fbe0*/  FMUL.FTZ R38, R170, R0 ;  /* 0x00000000aa267220 */ /* 0x000fe20000410000 */
[----:B------:R-:W-:Y:S01]  /*fbf0*/  MOV R170, R58 ;  /* 0x0000003a00aa7202 */ /* 0x000fe20000000f00 */
[-C--:B------:R-:W-:Y:S01]  /*fc00*/  FMUL.FTZ R39, R171, R0.reuse ;  /* 0x00000000ab277220 */ /* 0x080fe20000410000 */
[----:B------:R-:W-:Y:S01]  /*fc10*/  MOV R182, R47 ;  /* 0x0000002f00b67202 */ /* 0x000fe20000000f00 */
[----:B------:R-:W-:Y:S02]  /*fc20*/  FFMA.FTZ R3, R104, R0, R2 ;  /* 0x0000000068037223 */ /* 0x000fe40000010002 */
[----:B------:R-:W-:Y:S01]  /*fc30*/  IMAD.MOV.U32 R163, RZ, RZ, R82 ;  /* 0x000000ffffa37224 */ /* 0x000fe200078e0052 */
[----:B------:R-:W1:Y:S01]  /*fc40*/  MUFU.EX2 R104, R92 ;  /* 0x0000005c00687308 */ /* 0x000e620000000800 */
[----:B------:R-:W-:-:S02]  /*fc50*/  IMAD.MOV.U32 R171, RZ, RZ, R85 ;  /* 0x000000ffffab7224 */ /* 0x000fc400078e0055 */
[----:B------:R-:W-:Y:S02]  /*fc60*/  FADD.FTZ R2, R100, R22 ;  /* 0x0000001664027221 */ /* 0x000fe40000010000 */
[----:B------:R-:W-:Y:S01]  /*fc70*/  IMAD.MOV.U32 R150, RZ, RZ, R70 ;  /* 0x000000ffff967224 */ /* 0x000fe200078e0046 */
[----:B------:R-:W-:Y:S01]  /*fc80*/  MOV R70, R54 ;  /* 0x0000003600467202 */ /* 0x000fe20000000f00 */
[----:B------:R-:W-:Y:S01]  /*fc90*/  FADD.FTZ R81, R97, R2 ;  /* 0x0000000261517221 */ /* 0x000fe20000010000 */
[----:B------:R-:W2:Y:S01]  /*fca0*/  MUFU.EX2 R0, R122 ;  /* 0x0000007a00007308 */ /* 0x000ea20000000800 */
[----:B------:R-:W-:Y:S02]  /*fcb0*/  IMAD.MOV.U32 R172, RZ, RZ, R56 ;  /* 0x000000ffffac7224 */ /* 0x000fe400078e0038 */
[----:B------:R-:W-:Y:S02]  /*fcc0*/  IMAD.MOV.U32 R64, RZ, RZ, R57 ;  /* 0x000000ffff407224 */ /* 0x000fe400078e0039 */
[----:B------:R-:W-:-:S02]  /*fcd0*/  FADD.FTZ R3, R23, R3 ;  /* 0x0000000317037221 */ /* 0x000fc40000010000 */
[----:B------:R-:W-:Y:S01]  /*fce0*/  IMAD.MOV.U32 R168, RZ, RZ, R46 ;  /* 0x000000ffffa87224 */ /* 0x000fe200078e002e */
[----:B------:R2:W4:Y:S01]  /*fcf0*/  MUFU.EX2 R92, R9 ;  /* 0x00000009005c7308 */ /* 0x0005220000000800 */
[----:B-1----:R-:W-:Y:S01]  /*fd00*/  F2FP.BF16.PACK_AB R10, R104, R97 ;  /* 0x00000061680a723e */ /* 0x002fe200000010ff */
[----:B------:R-:W-:-:S06]  /*fd10*/  IMAD.MOV.U32 R160, RZ, RZ, R64 ;  /* 0x000000ffffa07224 */ /* 0x000fcc00078e0040 */
[----:B------:R-:W-:Y:S01]  /*fd20*/  MUFU.EX2 R122, R102 ;  /* 0x00000066007a7308 */ /* 0x000fe20000000800 */
[----:B--2---:R-:W-:-:S07]  /*fd30*/  F2FP.BF16.PACK_AB R9, R0, R6 ;  /* 0x000000060009723e */ /* 0x004fce00000010ff */
[----:B------:R-:W1:Y:S01]  /*fd40*/  MUFU.EX2 R82, R42 ;  /* 0x0000002a00527308 */ /* 0x000e620000000800 */
[----:B------:R-:W-:Y:S01]  /*fd50*/  F2FP.BF16.PACK_AB R6, R120, R121 ;  /* 0x000000797806723e */ /* 0x000fe200000010ff */
[----:B------:R-:W-:Y:S01]  /*fd60*/  FADD.FTZ R0, R0, R21 ;  /* 0x0000001500007221 */ /* 0x000fe20000010000 */
[----:B----4-:R-:W-:Y:S01]  /*fd70*/  F2FP.BF16.PACK_AB R7, R92, R44 ;  /* 0x0000002c5c07723e */ /* 0x010fe200000010ff */
[----:B---3--:R-:W-:Y:S02]  /*fd80*/  HMMA.16816.F32.BF16 R164, R8, R12, R164 ;  /* 0x0000000c08a4723c */ /* 0x008fe400000418a4 */
[----:B------:R-:W-:Y:S02]  /*fd90*/  FADD.FTZ R80, R80, R0 ;  /* 0x0000000050507221 */ /* 0x000fe40000010000 */
[----:B------:R-:W2:Y:S01]  /*fda0*/  MUFU.EX2 R85, R41 ;  /* 0x0000002900557308 */ /* 0x000ea20000000800 */
[----:B------:R-:W-:Y:S02]  /*fdb0*/  FADD.FTZ R0, R44, R3 ;  /* 0x000000032c007221 */ /* 0x000fe40000010000 */
[----:B------:R-:W-:-:S05]  /*fdc0*/  FADD.FTZ R3, R101, R80 ;  /* 0x0000005065037221 */ /* 0x000fca0000010000 */
[----:B------:R-:W-:Y:S01]  /*fdd0*/  MUFU.EX2 R145, R133 ;  /* 0x0000008500917308 */ /* 0x000fe20000000800 */
[C---:B------:R-:W-:Y:S01]  /*fde0*/  HMMA.16816.F32.BF16 R192, R4.reuse, R12, R192 ;  /* 0x0000000c04c0723c */ /* 0x040fe200000418c0 */
[----:B------:R-:W-:Y:S02]  /*fdf0*/  IMAD.MOV.U32 R200, RZ, RZ, R148 ;  /* 0x000000ffffc87224 */ /* 0x000fe400078e0094 */
[----:B------:R-:W-:Y:S02]  /*fe00*/  FADD.FTZ R0, R92, R0 ;  /* 0x000000005c007221 */ /* 0x000fe40000010000 */
[----:B------:R-:W-:Y:S02]  /*fe10*/  FADD.FTZ R3, R84, R3 ;  /* 0x0000000354037221 */ /* 0x000fe40000010000 */
[----:B------:R-:W-:Y:S01]  /*fe20*/  MUFU.EX2 R142, R87 ;  /* 0x00000057008e7308 */ /* 0x000fe20000000800 */
[----:B------:R-:W-:Y:S01]  /*fe30*/  HMMA.16816.F32.BF16 R196, R4, R14, R196 ;  /* 0x0000000e04c4723c */ /* 0x000fe200000418c4 */
[----:B-1----:R-:W-:-:S06]  /*fe40*/  FADD.FTZ R0, R82, R0 ;  /* 0x0000000052007221 */ /* 0x002fcc0000010000 */
[----:B------:R-:W-:Y:S01]  /*fe50*/  MUFU.EX2 R154, R65 ;  /* 0x00000041009a7308 */ /* 0x000fe20000000800 */
[C---:B------:R-:W-:Y:S01]  /*fe60*/  HMMA.16816.F32.BF16 R16, R8.reuse, R14, R16 ;  /* 0x0000000e0810723c */ /* 0x040fe20000041810 */
[----:B------:R-:W1:Y:S06]  /*fe70*/  LDSM.16.MT88.4 R12, [R215+0x8000] ;  /* 0x00800000d70c783b */ /* 0x000e6c0000004200 */
[----:B------:R-:W3:Y:S08]  /*fe80*/  MUFU.EX2 R139, R201 ;  /* 0x000000c9008b7308 */ /* 0x000ef00000000800 */
        /* <DEDUP_REMOVED lines=8> */
[-C--:B------:R-:W-:Y:S08]  /*ff10*/  HMMA.16816.F32.BF16 R188, R4, R14.reuse, R188 ;  /* 0x0000000e04bc723c */ /* 0x080ff000000418bc */
[C---:B------:R-:W-:Y:S01]  /*ff20*/  HMMA.16816.F32.BF16 R48, R8.reuse, R14, R48 ;  /* 0x0000000e0830723c */ /* 0x040fe20000041830 */
[----:B------:R-:W1:Y:S07]  /*ff30*/  LDSM.16.MT88.4 R12, [R213+0x8000] ;  /* 0x00800000d50c783b */ /* 0x000e6e0000004200 */
[-C--:B-1----:R-:W-:Y:S08]  /*ff40*/  HMMA.16816.F32.BF16 R60, R8, R12.reuse, R60 ;  /* 0x0000000c083c723c */ /* 0x082ff0000004183c */
[C---:B------:R-:W-:Y:S08]  /*ff50*/  HMMA.16816.F32.BF16 R176, R4.reuse, R12, R176 ;  /* 0x0000000c04b0723c */ /* 0x040ff000000418b0 */
[-C--:B------:R-:W-:Y:S08]  /*ff60*/  HMMA.16816.F32.BF16 R32, R4, R14.reuse, R32 ;  /* 0x0000000e0420723c */ /* 0x080ff00000041820 */
[----:B------:R-:W-:Y:S01]  /*ff70*/  HMMA.16816.F32.BF16 R76, R8, R14, R76 ;  /* 0x0000000e084c723c */ /* 0x000fe2000004184c */
[----:B------:R-:W1:Y:S07]  /*ff80*/  LDSM.16.MT88.4 R12, [R214+0x8000] ;  /* 0x00800000d60c783b */ /* 0x000e6e0000004200 */
[C---:B-1----:R-:W-:Y:S08]  /*ff90*/  HMMA.16816.F32.BF16 R36, R4.reuse, R12, R36 ;  /* 0x0000000c0424723c */ /* 0x042ff00000041824 */
[----:B------:R-:W-:Y:S07]  /*ffa0*/  HMMA.16816.F32.BF16 R28, R4, R14, R28 ;  /* 0x0000000e041c723c */ /* 0x000fee000004181c */
[----:B------:R-:W-:Y:S01]  /*ffb0*/  FADD.FTZ R4, R124, R20 ;  /* 0x000000147c047221 */ /* 0x000fe20000010000 */
[C---:B------:R-:W-:Y:S01]  /*ffc0*/  HMMA.16816.F32.BF16 R72, R8.reuse, R12, R72 ;  /* 0x0000000c0848723c */ /* 0x040fe20000041848 */
[----:B--2---:R-:W-:Y:S01]  /*ffd0*/  F2FP.BF16.PACK_AB R5, R85, R82 ;  /* 0x000000525505723e */ /* 0x004fe200000010ff */
[----:B------:R-:W1:Y:S01]  /*ffe0*/  LDSM.16.MT88.4 R20, [R215+0x8800] ;  /* 0x00880000d714783b */ /* 0x000e620000004200 */
[----:B------:R-:W-:Y:S01]  /*fff0*/  FADD.FTZ R2, R121, R4 ;  /* 0x0000000479027221 */ /* 0x000fe20000010000 */
[----:B------:R-:W-:Y:S01]  /*10000*/  F2FP.BF16.PACK_AB R4, R88, R111 ;  /* 0x0000006f5804723e */ /* 0x000fe200000010ff */
[----:B------:R-:W-:Y:S01]  /*10010*/  MUFU.EX2 R124, R119 ;  /* 0x00000077007c7308 */ /* 0x000fe20000000800 */
[----:B------:R-:W-:Y:S01]  /*10020*/  F2FP.BF16.PACK_AB R6, R122, R89 ;  /* 0x000000597a06723e */ /* 0x000fe200000010ff */
[----:B------:R-:W-:Y:S01]  /*10030*/  FADD.FTZ R2, R120, R2 ;  /* 0x0000000278027221 */ /* 0x000fe20000010000 */
[----:B------:R-:W-:Y:S01]  /*10040*/  HMMA.16816.F32.BF16 R24, R8, R14, R24 ;  /* 0x0000000e0818723c */ /* 0x000fe20000041818 */
[----:B------:R-:W2:Y:S01]  /*10050*/  LDSM.16.MT88.4 R12, [R212+0x8800] ;  /* 0x00880000d40c783b */ /* 0x000ea20000004200 */
[----:B------:R-:W-:Y:S01]  /*10060*/  F2FP.BF16.PACK_AB R7, R117, R86 ;  /* 0x000000567507723e */ /* 0x000fe200000010ff */
[----:B------:R-:W-:Y:S01]  /*10070*/  FADD.FTZ R2, R111, R2 ;  /* 0x000000026f027221 */ /* 0x000fe20000010000 */
[----:B------:R-:W-:-:S03]  /*10080*/  MOV R121, R53 ;  /* 0x0000003500797202 */ /* 0x000fc60000000f00 */
[----:B------:R-:W-:Y:S02]  /*10090*/  F2FP.BF16.PACK_AB R8, R116, R83 ;  /* 0x000000537408723e */ /* 0x000fe400000010ff */
[----:B------:R-:W-:Y:S02]  /*100a0*/  F2FP.BF16.PACK_AB R9, R90, R84 ;  /* 0x000000545a09723e */ /* 0x000fe400000010ff */
[----:B------:R-:W-:Y:S02]  /*100b0*/  F2FP.BF16.PACK_AB R10, R143, R110 ;  /* 0x0000006e8f0a723e */ /* 0x000fe400000010ff */
[----:B------:R-:W-:Y:S01]  /*100c0*/  F2FP.BF16.PACK_AB R11, R140, R91 ;  /* 0x0000005b8c0b723e */ /* 0x000fe200000010ff */
[----:B-1----:R-:W-:Y:S08]  /*100d0*/  HMMA.16816.F32.BF16 R184, R4, R20, R184 ;  /* 0x0000001404b8723c */ /* 0x002ff000000418b8 */
[-C--:B--2---:R-:W-:Y:S01]  /*100e0*/  HMMA.16816.F32.BF16 R56, R8, R12.reuse, R164 ;  /* 0x0000000c0838723c */ /* 0x084fe200000418a4 */
[----:B------:R-:W-:Y:S07]  /*100f0*/  MUFU.EX2 R166, R109 ;  /* 0x0000006d00a67308 */ /* 0x000fee0000000800 */
[C---:B------:R-:W-:Y:S01]  /*10100*/  HMMA.16816.F32.BF16 R192, R4.reuse, R12, R192 ;  /* 0x0000000c04c0723c */ /* 0x040fe200000418c0 */
[----:B------:R-:W-:Y:S07]  /*10110*/  MUFU.EX2 R167, R108 ;  /* 0x0000006c00a77308 */ /* 0x000fee0000000800 */
[-C--:B------:R-:W-:Y:S01]  /*10120*/  HMMA.16816.F32.BF16 R196, R4, R14.reuse, R196 ;  /* 0x0000000e04c4723c */ /* 0x080fe200000418c4 */
[----:B------:R-:W-:Y:S07]  /*10130*/  MUFU.EX2 R164, R127 ;  /* 0x0000007f00a47308 */ /* 0x000fee0000000800 */
[----:B------:R-:W-:Y:S01]  /*10140*/  HMMA.16816.F32.BF16 R52, R8, R14, R16 ;  /* 0x0000000e0834723c */ /* 0x000fe20000041810 */
[----:B------:R-:W1:Y:S01]  /*10150*/  LDSM.16.MT88.4 R16, [R213+0x8800] ;  /* 0x00880000d510783b */ /* 0x000e620000004200 */
[----:B------:R-:W-:Y:S03]  /*10160*/  MUFU.EX2 R165, R126 ;  /* 0x0000007e00a57308 */ /* 0x000fe60000000800 */
[----:B------:R-:W2:Y:S03]  /*10170*/  LDSM.16.MT88.4 R12, [R214+0x8800] ;  /* 0x00880000d60c783b */ /* 0x000ea60000004200 */
[C---:B------:R-:W-:Y:S08]  /*10180*/  HMMA.16816.F32.BF16 R188, R4.reuse, R22, R188 ;  /* 0x0000001604bc723c */ /* 0x040ff000000418bc */
[C---:B-1----:R-:W-:Y:S08]  /*10190*/  HMMA.16816.F32.BF16 R44, R4.reuse, R18, R32 ;  /* 0x00000012042c723c */ /* 0x042ff00000041820 */
[C---:B--2---:R-:W-:Y:S08]  /*101a0*/  HMMA.16816.F32.BF16 R40, R4.reuse, R12, R36 ;  /* 0x0000000c0428723c */ /* 0x044ff00000041824 */
[C---:B------:R-:W-:Y:S08]  /*101b0*/  HMMA.16816.F32.BF16 R176, R4.reuse, R16, R176 ;  /* 0x0000001004b0723c */ /* 0x040ff000000418b0 */
[----:B------:R-:W-:Y:S07]  /*101c0*/  HMMA.16816.F32.BF16 R28, R4, R14, R28 ;  /* 0x0000000e041c723c */ /* 0x000fee000004181c */
[----:B---3--:R-:W-:Y:S01]  /*101d0*/  F2FP.BF16.PACK_AB R5, R139, R202 ;  /* 0x000000ca8b05723e */ /* 0x008fe200000010ff */
[----:B------:R-:W-:Y:S01]  /*101e0*/  HMMA.16816.F32.BF16 R36, R8, R20, R156 ;  /* 0x000000140824723c */ /* 0x000fe2000004189c */
[----:B------:R-:W-:Y:S01]  /*101f0*/  F2FP.BF16.PACK_AB R6, R154, R144 ;  /* 0x000000909a06723e */ /* 0x000fe200000010ff */
[----:B------:R-:W-:Y:S01]  /*10200*/  MUFU.EX2 R159, R112 ;  /* 0x00000070009f7308 */ /* 0x000fe20000000800 */
[----:B------:R-:W-:-:S04]  /*10210*/  F2FP.BF16.PACK_AB R7, R153, R141 ;  /* 0x0000008d9907723e */ /* 0x000fc800000010ff */
[----:B------:R-:W-:Y:S01]  /*10220*/  MOV R157, R99 ;  /* 0x00000063009d7202 */ /* 0x000fe20000000f00 */
[----:B------:R-:W-:Y:S01]  /*10230*/  HMMA.16816.F32.BF16 R32, R8, R22, R48 ;  /* 0x000000160820723c */ /* 0x000fe20000041830 */
[----:B------:R-:W1:Y:S01]  /*10240*/  LDSM.16.MT88.4 R20, [R212+0x9000] ;  /* 0x00900000d414783b */ /* 0x000e620000004200 */
[----:B------:R-:W2:Y:S01]  /*10250*/  MUFU.EX2 R99, R96 ;  /* 0x0000006000637308 */ /* 0x000ea20000000800 */
[----:B------:R-:W-:-:S05]  /*10260*/  IMAD.MOV.U32 R156, RZ, RZ, R107 ;  /* 0x000000ffff9c7224 */ /* 0x000fca00078e006b */
[C---:B------:R-:W-:Y:S02]  /*10270*/  HMMA.16816.F32.BF16 R60, R8.reuse, R16, R60 ;  /* 0x00000010083c723c */ /* 0x040fe4000004183c */
[----:B------:R3:W4:Y:S06]  /*10280*/  MUFU.EX2 R158, R132 ;  /* 0x00000084009e7308 */ /* 0x00072c0000000800 */
[----:B------:R-:W-:Y:S01]  /*10290*/  HMMA.16816.F32.BF16 R76, R8, R18, R76 ;  /* 0x00000012084c723c */ /* 0x000fe2000004184c */
[----:B------:R-:W3:Y:S01]  /*102a0*/  LDSM.16.MT88.4 R16, [R215+0x9000] ;  /* 0x00900000d710783b */ /* 0x000ee20000004200 */
[----:B--2---:R-:W-:-:S02]  /*102b0*/  F2FP.BF16.PACK_AB R4, R142, R99 ;  /* 0x000000638e04723e */ /* 0x004fc400000010ff */
[----:B------:R-:W-:-:S04]  /*102c0*/  MOV R96, R70 ;  /* 0x0000004600607202 */ /* 0x000fc80000000f00 */
[C---:B------:R-:W-:Y:S01]  /*102d0*/  HMMA.16816.F32.BF16 R72, R8.reuse, R12, R72 ;  /* 0x0000000c0848723c */ /* 0x040fe20000041848 */
[----:B------:R-:W-:Y:S01]  /*102e0*/  IMAD.MOV.U32 R87, RZ, RZ, R96 ;  /* 0x000000ffff577224 */ /* 0x000fe200078e0060 */
[----:B------:R-:W-:Y:S02]  /*102f0*/  MOV R96, R156 ;  /* 0x0000009c00607202 */ /* 0x000fe40000000f00 */
[----:B------:R-:W-:Y:S01]  /*10300*/  MOV R156, R157 ;  /* 0x0000009d009c7202 */ /* 0x000fe20000000f00 */
[----:B------:R-:W-:Y:S01]  /*10310*/  IMAD.MOV.U32 R157, RZ, RZ, R121 ;  /* 0x000000ffff9d7224 */ /* 0x000fe200078e0079 */
[----:B------:R-:W-:Y:S02]  /*10320*/  MOV R121, R175 ;  /* 0x000000af00797202 */ /* 0x000fe40000000f00 */
[----:B------:R-:W-:Y:S01]  /*10330*/  HMMA.16816.F32.BF16 R24, R8, R14, R24 ;  /* 0x0000000e0818723c */ /* 0x000fe20000041818 */
[----:B------:R-:W2:Y:S01]  /*10340*/  LDSM.16.MT88.4 R12, [R213+0x9000] ;  /* 0x00900000d50c783b */ /* 0x000ea20000004200 */
[----:B------:R-:W-:Y:S01]  /*10350*/  MOV R175, R174 ;  /* 0x000000ae00af7202 */ /* 0x000fe20000000f00 */
[----:B------:R-:W-:Y:S01]  /*10360*/  IMAD.MOV.U32 R174, RZ, RZ, R171 ;  /* 0x000000ffffae7224 */ /* 0x000fe200078e00ab */
[----:B------:R-:W-:Y:S01]  /*10370*/  MOV R171, R170 ;  /* 0x000000aa00ab7202 */ /* 0x000fe20000000f00 */
[----:B------:R-:W4:Y:S01]  /*10380*/  LDSM.16.MT88.4 R8, [R214+0x9000] ;  /* 0x00900000d608783b */ /* 0x000f220000004200 */
[----:B------:R-:W-:Y:S01]  /*10390*/  MOV R170, R182 ;  /* 0x000000b600aa7202 */ /* 0x000fe20000000f00 */
[----:B------:R-:W-:Y:S01]  /*103a0*/  IMAD.MOV.U32 R182, RZ, RZ, R173 ;  /* 0x000000ffffb67224 */ /* 0x000fe200078e00ad */
[----:B------:R-:W-:Y:S01]  /*103b0*/  MOV R173, R172 ;  /* 0x000000ac00ad7202 */ /* 0x000fe20000000f00 */
[----:B-1----:R-:W-:Y:S01]  /*103c0*/  HMMA.16816.F32.BF16 R192, R4, R20, R192 ;  /* 0x0000001404c0723c */ /* 0x002fe200000418c0 */
[----:B------:R-:W-:Y:S01]  /*103d0*/  MOV R172, R169 ;  /* 0x000000a900ac7202 */ /* 0x000fe20000000f00 */
[----:B------:R-:W-:Y:S01]  /*103e0*/  IMAD.MOV.U32 R169, RZ, RZ, R151 ;  /* 0x000000ffffa97224 */ /* 0x000fe200078e0097 */
[----:B------:R-:W-:-:S02]  /*103f0*/  MOV R151, R150 ;  /* 0x0000009600977202 */ /* 0x000fc40000000f00 */
[----:B------:R-:W-:Y:S01]  /*10400*/  MOV R150, R137 ;  /* 0x0000008900967202 */ /* 0x000fe20000000f00 */
[----:B------:R-:W-:Y:S02]  /*10410*/  IMAD.MOV.U32 R137, RZ, RZ, R149 ;  /* 0x000000ffff897224 */ /* 0x000fe400078e0095 */
[C---:B------:R-:W-:Y:S08]  /*10420*/  HMMA.16816.F32.BF16 R196, R4.reuse, R22, R196 ;  /* 0x0000001604c4723c */ /* 0x040ff000000418c4 */
[C---:B---3--:R-:W-:Y:S08]  /*10430*/  HMMA.16816.F32.BF16 R184, R4.reuse, R16, R184 ;  /* 0x0000001004b8723c */ /* 0x048ff000000418b8 */
[C---:B------:R-:W-:Y:S08]  /*10440*/  HMMA.16816.F32.BF16 R188, R4.reuse, R18, R188 ;  /* 0x0000001204bc723c */ /* 0x040ff000000418bc */
[C---:B--2---:R-:W-:Y:S08]  /*10450*/  HMMA.16816.F32.BF16 R176, R4.reuse, R12, R176 ;  /* 0x0000000c04b0723c */ /* 0x044ff000000418b0 */
[C---:B------:R-:W-:Y:S08]  /*10460*/  HMMA.16816.F32.BF16 R68, R4.reuse, R14, R44 ;  /* 0x0000000e0444723c */ /* 0x040ff0000004182c */
[C---:B----4-:R-:W-:Y:S08]  /*10470*/  HMMA.16816.F32.BF16 R64, R4.reuse, R8, R40 ;  /* 0x000000080440723c */ /* 0x050ff00000041828 */
[----:B------:R-:W-:Y:S01]  /*10480*/  HMMA.16816.F32.BF16 R48, R4, R10, R28 ;  /* 0x0000000a0430723c */ /* 0x000fe2000004181c */
[----:B------:R-:W-:Y:S01]  /*10490*/  MOV R201, R87 ;  /* 0x0000005700c97202 */ /* 0x000fe20000000f00 */
[----:B------:R-:W-:Y:S01]  /*104a0*/  IMAD.MOV.U32 R133, RZ, RZ, R157 ;  /* 0x000000ffff857224 */ /* 0x000fe200078e009d */
[----:B------:R-:W-:Y:S01]  /*104b0*/  MOV R204, R172 ;  /* 0x000000ac00cc7202 */ /* 0x000fe20000000f00 */
[----:B------:R1:W-:Y:S03]  /*104c0*/  MUFU.EX2 R149, R240 ;  /* 0x000000f000957308 */ /* 0x0003e60000000800 */
[----:B------:R-:W-:Y:S01]  /*104d0*/  FADD.FTZ R4, R104, R81 ;  /* 0x0000005168047221 */ /* 0x000fe20000010000 */
[----:B------:R-:W-:-:S02]  /*104e0*/  F2FP.BF16.PACK_AB R5, R124, R98 ;  /* 0x000000627c05723e */ /* 0x000fc400000010ff */
[----:B------:R-:W-:Y:S01]  /*104f0*/  F2FP.BF16.PACK_AB R6, R152, R207 ;  /* 0x000000cf9806723e */ /* 0x000fe200000010ff */
[----:B------:R-:W-:Y:S01]  /*10500*/  FADD.FTZ R80, R83, R4 ;  /* 0x0000000453507221 */ /* 0x000fe20000010000 */
[----:B------:R-:W-:Y:S02]  /*10510*/  F2FP.BF16.PACK_AB R4, R242, R97 ;  /* 0x00000061f204723e */ /* 0x000fe400000010ff */
[----:B------:R-:W-:Y:S01]  /*10520*/  F2FP.BF16.PACK_AB R7, R147, R138 ;  /* 0x0000008a9307723e */ /* 0x000fe200000010ff */
[----:B------:R-:W-:Y:S01]  /*10530*/  IMAD.MOV.U32 R172, RZ, RZ, R151 ;  /* 0x000000ffffac7224 */ /* 0x000fe200078e0097 */
[----:B------:R-:W-:Y:S01]  /*10540*/  MOV R87, R96 ;  /* 0x0000006000577202 */ /* 0x000fe20000000f00 */
[----:B------:R-:W-:Y:S01]  /*10550*/  MUFU.EX2 R157, R252 ;  /* 0x000000fc009d7308 */ /* 0x000fe20000000800 */
[----:B------:R-:W-:Y:S02]  /*10560*/  MOV R119, R150 ;  /* 0x0000009600777202 */ /* 0x000fe40000000f00 */
[----:B------:R-:W-:Y:S01]  /*10570*/  MOV R134, R137 ;  /* 0x0000008900867202 */ /* 0x000fe20000000f00 */
[----:B------:R-:W-:Y:S04]  /*10580*/  HMMA.16816.F32.BF16 R40, R4, R16, R36 ;  /* 0x000000100428723c */ /* 0x000fe80000041824 */
[----:B------:R-:W-:Y:S01]  /*10590*/  MUFU.EX2 R148, R250 ;  /* 0x000000fa00947308 */ /* 0x000fe20000000800 */
[----:B------:R-:W-:-:S02]  /*105a0*/  FADD.FTZ R3, R90, R3 ;  /* 0x000000035a037221 */ /* 0x000fc40000010000 */
[----:B------:R-:W-:Y:S01]  /*105b0*/  FADD.FTZ R2, R88, R2 ;  /* 0x0000000258027221 */ /* 0x000fe20000010000 */
[C---:B------:R-:W-:Y:S01]  /*105c0*/  HMMA.16816.F32.BF16 R56, R4.reuse, R20, R56 ;  /* 0x000000140438723c */ /* 0x040fe20000041838 */
[----:B------:R-:W-:Y:S01]  /*105d0*/  FADD.FTZ R0, R85, R0 ;  /* 0x0000000055007221 */ /* 0x000fe20000010000 */
[----:B------:R-:W-:Y:S01]  /*105e0*/  MOV R118, R115 ;  /* 0x0000007300767202 */ /* 0x000fe20000000f00 */
[----:B------:R-:W-:Y:S01]  /*105f0*/  IMAD.MOV.U32 R243, RZ, RZ, R174 ;  /* 0x000000fffff37224 */ /* 0x000fe200078e00ae */
[----:B------:R-:W-:Y:S02]  /*10600*/  MOV R126, R171 ;  /* 0x000000ab007e7202 */ /* 0x000fe40000000f00 */
[----:B------:R-:W-:Y:S02]  /*10610*/  MOV R132, R121 ;  /* 0x0000007900847202 */ /* 0x000fe40000000f00 */
[----:B------:R-:W-:Y:S01]  /*10620*/  MOV R127, R175 ;  /* 0x000000af007f7202 */ /* 0x000fe20000000f00 */
[C---:B------:R-:W-:Y:S01]  /*10630*/  HMMA.16816.F32.BF16 R52, R4.reuse, R22, R52 ;  /* 0x000000160434723c */ /* 0x040fe20000041834 */
[----:B------:R-:W-:Y:S01]  /*10640*/  MUFU.EX2 R209, R209 ;  /* 0x000000d100d17308 */ /* 0x000fe20000000800 */
[----:B-1----:R1:W5:Y:S06]  /*10650*/  LDL.LU R240, [R1+0xec] ;  /* 0x0000ec0001f07983 */ /* 0x00236c0000300800 */
[C---:B------:R-:W-:Y:S01]  /*10660*/  HMMA.16816.F32.BF16 R36, R4.reuse, R18, R32 ;  /* 0x000000120424723c */ /* 0x040fe20000041820 */
[----:B------:R-:W2:Y:S07]  /*10670*/  LDSM.16.MT88.4 R16, [R212+0x9800] ;  /* 0x00980000d410783b */ /* 0x000eae0000004200 */
[C---:B------:R-:W-:Y:S08]  /*10680*/  HMMA.16816.F32.BF16 R32, R4.reuse, R12, R60 ;  /* 0x0000000c0420723c */ /* 0x040ff0000004183c */
[C---:B------:R-:W-:Y:S01]  /*10690*/  HMMA.16816.F32.BF16 R20, R4.reuse, R14, R76 ;  /* 0x0000000e0414723c */ /* 0x040fe2000004184c */
[----:B------:R-:W3:Y:S07]  /*106a0*/  LDSM.16.MT88.4 R12, [R215+0x9800] ;  /* 0x00980000d70c783b */ /* 0x000eee0000004200 */
[C---:B------:R-:W-:Y:S08]  /*106b0*/  HMMA.16816.F32.BF16 R28, R4.reuse, R8, R72 ;  /* 0x00000008041c723c */ /* 0x040ff00000041848 */
[----:B------:R-:W-:Y:S01]  /*106c0*/  HMMA.16816.F32.BF16 R44, R4, R10, R24 ;  /* 0x0000000a042c723c */ /* 0x000fe20000041818 */
[----:B------:R-:W4:Y:S04]  /*106d0*/  LDSM.16.MT88.4 R8, [R213+0x9800] ;  /* 0x00980000d508783b */ /* 0x000f280000004200 */
[----:B------:R-:W1:Y:S01]  /*106e0*/  LDSM.16.MT88.4 R24, [R214+0x9800] ;  /* 0x00980000d618783b */ /* 0x000e620000004200 */
[----:B------:R-:W-:Y:S01]  /*106f0*/  IMAD.MOV.U32 R96, RZ, RZ, R156 ;  /* 0x000000ffff607224 */ /* 0x000fe200078e009c */
[----:B------:R-:W1:Y:S01]  /*10700*/  MUFU.EX2 R137, R251 ;  /* 0x000000fb00897308 */ /* 0x000e620000000800 */
[----:B------:R-:W-:-:S02]  /*10710*/  F2FP.BF16.PACK_AB R4, R159, R146 ;  /* 0x000000929f04723e */ /* 0x000fc400000010ff */
[----:B------:R-:W-:Y:S02]  /*10720*/  F2FP.BF16.PACK_AB R5, R158, R145 ;  /* 0x000000919e05723e */ /* 0x000fe400000010ff */
[----:B------:R-:W-:Y:S02]  /*10730*/  F2FP.BF16.PACK_AB R6, R167, R166 ;  /* 0x000000a6a706723e */ /* 0x000fe400000010ff */
[----:B------:R-:W-:Y:S01]  /*10740*/  F2FP.BF16.PACK_AB R7, R165, R164 ;  /* 0x000000a4a507723e */ /* 0x000fe200000010ff */
[----:B------:R1:W1:Y:S08]  /*10750*/  MUFU.EX2 R156, R239 ;  /* 0x000000ef009c7308 */ /* 0x0002700000000800 */
[----:B------:R-:W-:Y:S01]  /*10760*/  MUFU.EX2 R150, R249 ;  /* 0x000000f900967308 */ /* 0x000fe20000000800 */
[C---:B--2---:R-:W-:Y:S07]  /*10770*/  HMMA.16816.F32.BF16 R72, R4.reuse, R16, R192 ;  /* 0x000000100448723c */ /* 0x044fee00000418c0 */
[----:B------:R-:W2:Y:S01]  /*10780*/  MUFU.EX2 R151, R248 ;  /* 0x000000f800977308 */ /* 0x000ea20000000800 */
[----:B------:R-:W-:Y:S01]  /*10790*/  HMMA.16816.F32.BF16 R196, R4, R18, R196 ;  /* 0x0000001204c4723c */ /* 0x000fe200000418c4 */
[----:B------:R-:W-:Y:S01]  /*107a0*/  MOV R120, R96 ;  /* 0x0000006000787202 */ /* 0x000fe20000000f00 */
[----:B------:R-:W-:-:S06]  /*107b0*/  FADD.FTZ R3, R91, R3 ;  /* 0x000000035b037221 */ /* 0x000fcc0000010000 */
[C---:B---3--:R-:W-:Y:S08]  /*107c0*/  HMMA.16816.F32.BF16 R184, R4.reuse, R12, R184 ;  /* 0x0000000c04b8723c */ /* 0x048ff000000418b8 */
[C---:B------:R-:W-:Y:S08]  /*107d0*/  HMMA.16816.F32.BF16 R60, R4.reuse, R14, R188 ;  /* 0x0000000e043c723c */ /* 0x040ff000000418bc */
[C---:B----4-:R-:W-:Y:S08]  /*107e0*/  HMMA.16816.F32.BF16 R176, R4.reuse, R8, R176 ;  /* 0x0000000804b0723c */ /* 0x050ff000000418b0 */
[C---:B------:R-:W-:Y:S08]  /*107f0*/  HMMA.16816.F32.BF16 R104, R4.reuse, R10, R68 ;  /* 0x0000000a0468723c */ /* 0x040ff00000041844 */
[C---:B-1----:R-:W-:Y:S08]  /*10800*/  HMMA.16816.F32.BF16 R100, R4.reuse, R24, R64 ;  /* 0x000000180464723c */ /* 0x042ff00000041840 */
[----:B------:R-:W-:Y:S01]  /*10810*/  HMMA.16816.F32.BF16 R92, R4, R26, R48 ;  /* 0x0000001a045c723c */ /* 0x000fe20000041830 */
[----:B------:R-:W-:Y:S01]  /*10820*/  MOV R206, R87 ;  /* 0x0000005700ce7202 */ /* 0x000fe20000000f00 */
[----:B------:R-:W-:-:S02]  /*10830*/  FADD.FTZ R2, R89, R2 ;  /* 0x0000000259027221 */ /* 0x000fc40000010000 */
[----:B------:R-:W-:Y:S01]  /*10840*/  FADD.FTZ R0, R86, R0 ;  /* 0x0000000056007221 */ /* 0x000fe20000010000 */
[----:B------:R-:W-:Y:S01]  /*10850*/  MOV R121, R170 ;  /* 0x000000aa00797202 */ /* 0x000fe20000000f00 */
[----:B------:R-:W-:Y:S01]  /*10860*/  MUFU.EX2 R174, R247 ;  /* 0x000000f700ae7308 */ /* 0x000fe20000000800 */
[----:B------:R-:W-:Y:S01]  /*10870*/  FADD.FTZ R4, R116, R80 ;  /* 0x0000005074047221 */ /* 0x000fe20000010000 */
[----:B------:R-:W-:Y:S01]  /*10880*/  F2FP.BF16.PACK_AB R5, R148, R137 ;  /* 0x000000899405723e */ /* 0x000fe200000010ff */
[----:B------:R1:W5:Y:S01]  /*10890*/  LDL.LU R239, [R1+0xe8] ;  /* 0x0000e80001ef7983 */ /* 0x0003620000300800 */
[----:B------:R-:W-:Y:S01]  /*108a0*/  F2FP.BF16.PACK_AB R6, R157, R156 ;  /* 0x0000009c9d06723e */ /* 0x000fe200000010ff */
[----:B------:R-:W-:Y:S01]  /*108b0*/  FADD.FTZ R96, R110, R4 ;  /* 0x000000046e607221 */ /* 0x000fe20000010000 */
[----:B------:R-:W-:Y:S02]  /*108c0*/  F2FP.BF16.PACK_AB R4, R149, R136 ;  /* 0x000000889504723e */ /* 0x000fe400000010ff */
[----:B--2---:R-:W-:-:S02]  /*108d0*/  F2FP.BF16.PACK_AB R7, R151, R150 ;  /* 0x000000969707723e */ /* 0x004fc400000010ff */
[----:B------:R-:W-:-:S05]  /*108e0*/  MOV R194, R114 ;  /* 0x0000007200c27202 */ /* 0x000fca0000000f00 */
[C---:B------:R-:W-:Y:S08]  /*108f0*/  HMMA.16816.F32.BF16 R112, R4.reuse, R16, R56 ;  /* 0x000000100470723c */ /* 0x040ff00000041838 */
[C---:B------:R-:W-:Y:S01]  /*10900*/  HMMA.16816.F32.BF16 R108, R4.reuse, R18, R52 ;  /* 0x00000012046c723c */ /* 0x040fe20000041834 */
[----:B------:R-:W-:Y:S07]  /*10910*/  LDSM.16.MT88.4 R16, [R214+0xa000] ;  /* 0x00a00000d610783b */ /* 0x000fee0000004200 */
[C---:B------:R-:W-:Y:S08]  /*10920*/  HMMA.16816.F32.BF16 R88, R4.reuse, R12, R40 ;  /* 0x0000000c0458723c */ /* 0x040ff00000041828 */
[C---:B------:R-:W-:Y:S01]  /*10930*/  HMMA.16816.F32.BF16 R80, R4.reuse, R14, R36 ;  /* 0x0000000e0450723c */ /* 0x040fe20000041824 */
[----:B------:R-:W2:Y:S07]  /*10940*/  LDSM.16.MT88.4 R12, [R212+0xa000] ;  /* 0x00a00000d40c783b */ /* 0x000eae0000004200 */
[C---:B------:R-:W-:Y:S08]  /*10950*/  HMMA.16816.F32.BF16 R32, R4.reuse, R8, R32 ;  /* 0x000000080420723c */ /* 0x040ff00000041820 */
[----:B------:R-:W-:Y:S01]  /*10960*/  HMMA.16816.F32.BF16 R84, R4, R10, R20 ;  /* 0x0000000a0454723c */ /* 0x000fe20000041814 */
[----:B------:R-:W3:Y:S04]  /*10970*/  LDSM.16.MT88.4 R8, [R215+0xa000] ;  /* 0x00a00000d708783b */ /* 0x000ee80000004200 */
[----:B------:R-:W4:Y:S01]  /*10980*/  LDSM.16.MT88.4 R20, [R213+0xa000] ;  /* 0x00a00000d514783b */ /* 0x000f220000004200 */
[----:B------:R-:W-:-:S02]  /*10990*/  IMAD.MOV.U32 R193, RZ, RZ, R231 ;  /* 0x000000ffffc17224 */ /* 0x000fc400078e00e7 */
[----:B------:R-:W-:Y:S01]  /*109a0*/  IMAD.MOV.U32 R195, RZ, RZ, R182 ;  /* 0x000000ffffc37224 */ /* 0x000fe200078e00b6 */
[----:B------:R-:W-:Y:S01]  /*109b0*/  MOV R182, R173 ;  /* 0x000000ad00b67202 */ /* 0x000fe20000000f00 */
[----:B------:R1:W-:Y:S01]  /*109c0*/  MUFU.EX2 R252, R193 ;  /* 0x000000c100fc7308 */ /* 0x0003e20000000800 */
[----:B------:R-:W-:-:S07]  /*109d0*/  MOV R231, R238 ;  /* 0x000000ee00e77202 */ /* 0x000fce0000000f00 */
[----:B------:R-:W-:Y:S08]  /*109e0*/  MUFU.EX2 R189, R245 ;  /* 0x000000f500bd7308 */ /* 0x000ff00000000800 */
[----:B------:R-:W-:Y:S01]  /*109f0*/  MUFU.EX2 R190, R246 ;  /* 0x000000f600be7308 */ /* 0x000fe20000000800 */
[----:B-1----:R-:W-:Y:S01]  /*10a00*/  MOV R193, R194 ;  /* 0x000000c200c17202 */ /* 0x002fe20000000f00 */
[----:B------:R-:W-:Y:S01]  /*10a10*/  IMAD.MOV.U32 R194, RZ, RZ, R195 ;  /* 0x000000ffffc27224 */ /* 0x000fe200078e00c3 */
[----:B------:R-:W-:-:S05]  /*10a20*/  MOV R195, R126 ;  /* 0x0000007e00c37202 */ /* 0x000fca0000000f00 */
[----:B------:R-:W-:Y:S01]  /*10a30*/  MUFU.EX2 R188, R125 ;  /* 0x0000007d00bc7308 */ /* 0x000fe20000000800 */
[----:B------:R-:W-:Y:S01]  /*10a40*/  MOV R126, R127 ;  /* 0x0000007f007e7202 */ /* 0x000fe20000000f00 */
[----:B------:R-:W-:Y:S01]  /*10a50*/  IMAD.MOV.U32 R127, RZ, RZ, R132 ;  /* 0x000000ffff7f7224 */ /* 0x000fe200078e0084 */
[----:B------:R-:W-:Y:S01]  /*10a60*/  MOV R132, R133 ;  /* 0x0000008500847202 */ /* 0x000fe20000000f00 */
[----:B------:R-:W-:-:S04]  /*10a70*/  IMAD.MOV.U32 R192, RZ, RZ, R193 ;  /* 0x000000ffffc07224 */ /* 0x000fc800078e00c1 */
[----:B------:R-:W1:Y:S01]  /*10a80*/  MUFU.EX2 R173, R244 ;  /* 0x000000f400ad7308 */ /* 0x000e620000000800 */
[----:B------:R-:W-:Y:S01]  /*10a90*/  MOV R133, R120 ;  /* 0x0000007800857202 */ /* 0x000fe20000000f00 */
[----:B------:R-:W-:Y:S01]  /*10aa0*/  IMAD.MOV.U32 R120, RZ, RZ, R206 ;  /* 0x000000ffff787224 */ /* 0x000fe200078e00ce */
[----:B------:R-:W-:-:S05]  /*10ab0*/  MOV R193, R194 ;  /* 0x000000c200c17202 */ /* 0x000fca0000000f00 */
[----:B------:R-:W1:Y:S01]  /*10ac0*/  MUFU.EX2 R171, R123 ;  /* 0x0000007b00ab7308 */ /* 0x000e620000000800 */
[----:B------:R-:W-:-:S07]  /*10ad0*/  MOV R194, R195 ;  /* 0x000000c300c27202 */ /* 0x000fce0000000f00 */
[----:B------:R-:W-:Y:S01]  /*10ae0*/  MUFU.EX2 R170, R203 ;  /* 0x000000cb00aa7308 */ /* 0x000fe20000000800 */
[----:B------:R-:W-:-:S07]  /*10af0*/  IMAD.MOV.U32 R195, RZ, RZ, R127 ;  /* 0x000000ffffc37224 */ /* 0x000fce00078e007f */
[----:B------:R-:W1:Y:S01]  /*10b00*/  MUFU.EX2 R175, R205 ;  /* 0x000000cd00af7308 */ /* 0x000e620000000800 */
[----:B------:R-:W-:Y:S01]  /*10b10*/  MOV R206, R161 ;  /* 0x000000a100ce7202 */ /* 0x000fe20000000f00 */
[----:B------:R-:W-:Y:S01]  /*10b20*/  HMMA.16816.F32.BF16 R76, R4, R24, R28 ;  /* 0x00000018044c723c */ /* 0x000fe2000004181c */
[----:B------:R-:W-:-:S05]  /*10b30*/  MOV R127, R132 ;  /* 0x00000084007f7202 */ /* 0x000fca0000000f00 */
[----:B------:R-:W-:Y:S01]  /*10b40*/  MUFU.EX2 R248, R236 ;  /* 0x000000ec00f87308 */ /* 0x000fe20000000800 */
[----:B------:R-:W-:Y:S01]  /*10b50*/  MOV R132, R133 ;  /* 0x0000008500847202 */ /* 0x000fe20000000f00 */
[----:B------:R-:W-:Y:S01]  /*10b60*/  IMAD.MOV.U32 R133, RZ, RZ, R120 ;  /* 0x000000ffff857224 */ /* 0x000fe200078e0078 */
[----:B------:R-:W-:Y:S01]  /*10b70*/  MOV R161, R232 ;  /* 0x000000e800a17202 */ /* 0x000fe20000000f00 */
[----:B------:R-:W-:Y:S01]  /*10b80*/  HMMA.16816.F32.BF16 R44, R4, R26, R44 ;  /* 0x0000001a042c723c */ /* 0x000fe2000004182c */
[----:B------:R-:W-:-:S03]  /*10b90*/  MOV R120, R206 ;  /* 0x000000ce00787202 */ /* 0x000fc60000000f00 */
[----:B------:R-:W-:Y:S08]  /*10ba0*/  MUFU.EX2 R249, R233 ;  /* 0x000000e900f97308 */ /* 0x000ff00000000800 */
[----:B------:R-:W-:Y:S01]  /*10bb0*/  MUFU.EX2 R250, R229 ;  /* 0x000000e500fa7308 */ /* 0x000fe20000000800 */
[----:B-1----:R-:W-:Y:S01]  /*10bc0*/  F2FP.BF16.PACK_AB R4, R173, R189 ;  /* 0x000000bdad04723e */ /* 0x002fe200000010ff */
[----:B------:R-:W-:Y:S01]  /*10bd0*/  FADD.FTZ R2, R122, R2 ;  /* 0x000000027a027221 */ /* 0x000fe20000010000 */
[----:B------:R1:W5:Y:S05]  /*10be0*/  LDL.LU R238, [R1+0xe4] ;  /* 0x0000e40001ee7983 */ /* 0x00036a0000300800 */
[----:B------:R2:W-:Y:S01]  /*10bf0*/  MUFU.EX2 R251, R192 ;  /* 0x000000c000fb7308 */ /* 0x0005e20000000800 */
[----:B------:R-:W-:Y:S01]  /*10c00*/  F2FP.BF16.PACK_AB R5, R171, R188 ;  /* 0x000000bcab05723e */ /* 0x000fe200000010ff */
[----:B------:R-:W-:Y:S01]  /*10c10*/  FADD.FTZ R0, R117, R0 ;  /* 0x0000000075007221 */ /* 0x000fe20000010000 */
[----:B------:R-:W-:Y:S01]  /*10c20*/  F2FP.BF16.PACK_AB R6, R174, R190 ;  /* 0x000000beae06723e */ /* 0x000fe200000010ff */
[----:B------:R-:W-:Y:S01]  /*10c30*/  LDSM.16.MT88.4 R24, [R215+0xa800] ;  /* 0x00a80000d718783b */ /* 0x000fe20000004200 */
[----:B------:R-:W-:-:S03]  /*10c40*/  F2FP.BF16.PACK_AB R7, R175, R170 ;  /* 0x000000aaaf07723e */ /* 0x000fc600000010ff */
[----:B------:R-:W-:Y:S01]  /*10c50*/  MUFU.EX2 R231, R231 ;  /* 0x000000e700e77308 */ /* 0x000fe20000000800 */
[----:B------:R-:W-:Y:S01]  /*10c60*/  LDSM.16.MT88.4 R28, [R214+0xa800] ;  /* 0x00a80000d61c783b */ /* 0x000fe20000004200 */
[----:B--2---:R-:W-:Y:S01]  /*10c70*/  IMAD.MOV.U32 R192, RZ, RZ, R193 ;  /* 0x000000ffffc07224 */ /* 0x004fe200078e00c1 */
[----:B------:R-:W-:-:S05]  /*10c80*/  MOV R193, R194 ;  /* 0x000000c200c17202 */ /* 0x000fca0000000f00 */
[----:B------:R2:W1:Y:S01]  /*10c90*/  MUFU.EX2 R244, R237 ;  /* 0x000000ed00f47308 */ /* 0x0004620000000800 */
[----:B------:R-:W-:Y:S01]  /*10ca0*/  MOV R194, R195 ;  /* 0x000000c300c27202 */ /* 0x000fe20000000f00 */
[----:B------:R-:W-:Y:S01]  /*10cb0*/  IMAD.MOV.U32 R195, RZ, RZ, R127 ;  /* 0x000000ffffc37224 */ /* 0x000fe200078e007f */
[----:B------:R-:W-:Y:S02]  /*10cc0*/  MOV R127, R132 ;  /* 0x00000084007f7202 */ /* 0x000fe40000000f00 */
[----:B------:R-:W-:-:S03]  /*10cd0*/  MOV R132, R133 ;  /* 0x0000008500847202 */ /* 0x000fc60000000f00 */
[----:B------:R-:W-:Y:S01]  /*10ce0*/  MUFU.EX2 R232, R235 ;  /* 0x000000eb00e87308 */ /* 0x000fe20000000800 */
[----:B------:R-:W-:Y:S01]  /*10cf0*/  MOV R133, R120 ;  /* 0x0000007800857202 */ /* 0x000fe20000000f00 */
[----:B------:R-:W-:Y:S01]  /*10d00*/  IMAD.MOV.U32 R120, RZ, RZ, R118 ;  /* 0x000000ffff787224 */ /* 0x000fe200078e0076 */
[----:B------:R-:W-:-:S05]  /*10d10*/  MOV R118, R227 ;  /* 0x000000e300767202 */ /* 0x000fca0000000f00 */
[----:B------:R-:W1:Y:S01]  /*10d20*/  MUFU.EX2 R246, R234 ;  /* 0x000000ea00f67308 */ /* 0x000e620000000800 */
[C---:B------:R-:W-:Y:S07]  /*10d30*/  HMMA.16816.F32.BF16 R72, R4.reuse, R12, R72 ;  /* 0x0000000c0448723c */ /* 0x040fee0000041848 */
[----:B------:R-:W-:Y:S01]  /*10d40*/  MUFU.EX2 R243, R243 ;  /* 0x000000f300f37308 */ /* 0x000fe20000000800 */
[C---:B------:R-:W-:Y:S07]  /*10d50*/  HMMA.16816.F32.BF16 R68, R4.reuse, R14, R196 ;  /* 0x0000000e0444723c */ /* 0x040fee00000418c4 */
[----:B------:R-:W-:Y:S01]  /*10d60*/  MUFU.EX2 R210, R210 ;  /* 0x000000d200d27308 */ /* 0x000fe20000000800 */
[C---:B---3--:R-:W-:Y:S01]  /*10d70*/  HMMA.16816.F32.BF16 R64, R4.reuse, R8, R184 ;  /* 0x000000080440723c */ /* 0x048fe200000418b8 */
[----:B------:R-:W-:Y:S01]  /*10d80*/  MOV R206, R228 ;  /* 0x000000e400ce7202 */ /* 0x000fe20000000f00 */
[----:B------:R-:W-:Y:S01]  /*10d90*/  FADD.FTZ R3, R140, R3 ;  /* 0x000000038c037221 */ /* 0x000fe20000010000 */
[----:B--2---:R2:W5:Y:S04]  /*10da0*/  LDL.LU R237, [R1+0xe0] ;  /* 0x0000e00001ed7983 */ /* 0x0045680000300800 */
[----:B------:R3:W1:Y:S01]  /*10db0*/  MUFU.EX2 R247, R192 ;  /* 0x000000c000f77308 */ /* 0x0006620000000800 */
[C---:B------:R-:W-:Y:S08]  /*10dc0*/  HMMA.16816.F32.BF16 R60, R4.reuse, R10, R60 ;  /* 0x0000000a043c723c */ /* 0x040ff0000004183c */
[C---:B----4-:R-:W-:Y:S08]  /*10dd0*/  HMMA.16816.F32.BF16 R56, R4.reuse, R20, R176 ;  /* 0x000000140438723c */ /* 0x050ff000000418b0 */
[----:B------:R-:W-:Y:S01]  /*10de0*/  HMMA.16816.F32.BF16 R52, R4, R22, R104 ;  /* 0x000000160434723c */ /* 0x000fe20000041868 */
[----:B---3--:R-:W-:-:S07]  /*10df0*/  MOV R192, R193 ;  /* 0x000000c100c07202 */ /* 0x008fce0000000f00 */
[----:B------:R-:W-:Y:S01]  /*10e00*/  HMMA.16816.F32.BF16 R48, R4, R16, R100 ;  /* 0x000000100430723c */ /* 0x000fe20000041864 */
[----:B------:R-:W-:Y:S01]  /*10e10*/  MOV R193, R194 ;  /* 0x000000c200c17202 */ /* 0x000fe20000000f00 */
[----:B------:R-:W-:Y:S01]  /*10e20*/  IMAD.MOV.U32 R194, RZ, RZ, R195 ;  /* 0x000000ffffc27224 */ /* 0x000fe200078e00c3 */
[----:B------:R-:W-:-:S05]  /*10e30*/  MOV R195, R127 ;  /* 0x0000007f00c37202 */ /* 0x000fca0000000f00 */
[----:B------:R-:W-:Y:S01]  /*10e40*/  HMMA.16816.F32.BF16 R40, R4, R18, R92 ;  /* 0x000000120428723c */ /* 0x000fe2000004185c */
[----:B------:R-:W-:Y:S01]  /*10e50*/  MOV R127, R132 ;  /* 0x00000084007f7202 */ /* 0x000fe20000000f00 */
[----:B------:R3:W-:Y:S01]  /*10e60*/  MUFU.EX2 R245, R192 ;  /* 0x000000c000f57308 */ /* 0x0007e20000000800 */
        /* <DEDUP_REMOVED lines=10> */
[----:B------:R-:W-:Y:S01]  /*10f10*/  MUFU.EX2 R206, R206 ;  /* 0x000000ce00ce7308 */ /* 0x000fe20000000800 */
[----:B------:R-:W-:-:S07]  /*10f20*/  FADD.FTZ R2, R99, R2 ;  /* 0x0000000263027221 */ /* 0x000fce0000010000 */
[----:B------:R-:W-:Y:S01]  /*10f30*/  MUFU.EX2 R204, R204 ;  /* 0x000000cc00cc7308 */ /* 0x000fe20000000800 */
[----:B---3--:R-:W-:Y:S01]  /*10f40*/  MOV R192, R193 ;  /* 0x000000c100c07202 */ /* 0x008fe20000000f00 */
[----:B------:R-:W-:Y:S01]  /*10f50*/  FADD.FTZ R0, R202, R0 ;  /* 0x00000000ca007221 */ /* 0x000fe20000010000 */
[----:B------:R-:W-:Y:S01]  /*10f60*/  MOV R193, R194 ;  /* 0x000000c200c17202 */ /* 0x000fe20000000f00 */
[----:B------:R-:W-:Y:S01]  /*10f70*/  IMAD.MOV.U32 R194, RZ, RZ, R195 ;  /* 0x000000ffffc27224 */ /* 0x000fe200078e00c3 */
[----:B------:R-:W-:Y:S01]  /*10f80*/  MOV R195, R132 ;  /* 0x0000008400c37202 */ /* 0x000fe20000000f00 */
[----:B------:R2:W5:Y:S01]  /*10f90*/  LDL.LU R236, [R1+0xdc] ;  /* 0x0000dc0001ec7983 */ /* 0x0005620000300800 */
[----:B------:R-:W-:Y:S02]  /*10fa0*/  MOV R132, R133 ;  /* 0x0000008500847202 */ /* 0x000fe40000000f00 */
[----:B------:R-:W-:Y:S01]  /*10fb0*/  MOV R133, R120 ;  /* 0x0000007800857202 */ /* 0x000fe20000000f00 */
[----:B------:R-:W-:Y:S01]  /*10fc0*/  IMAD.MOV.U32 R120, RZ, RZ, R118 ;  /* 0x000000ffff787224 */ /* 0x000fe200078e0076 */
[----:B-1----:R-:W-:-:S02]  /*10fd0*/  F2FP.BF16.PACK_AB R4, R244, R231 ;  /* 0x000000e7f404723e */ /* 0x002fc400000010ff */
[----:B------:R-:W-:Y:S02]  /*10fe0*/  F2FP.BF16.PACK_AB R5, R246, R232 ;  /* 0x000000e8f605723e */ /* 0x000fe400000010ff */
[----:B------:R-:W-:Y:S02]  /*10ff0*/  F2FP.BF16.PACK_AB R6, R252, R248 ;  /* 0x000000f8fc06723e */ /* 0x000fe400000010ff */
[----:B------:R-:W-:Y:S01]  /*11000*/  F2FP.BF16.PACK_AB R7, R250, R249 ;  /* 0x000000f9fa07723e */ /* 0x000fe200000010ff */
        /* <DEDUP_REMOVED lines=8> */
[----:B------:R-:W-:Y:S01]  /*11090*/  HMMA.16816.F32.BF16 R92, R4, R12, R112 ;  /* 0x0000000c045c723c */ /* 0x000fe20000041870 */
[----:B------:R-:W-:-:S03]  /*110a0*/  MOV R37, R195 ;  /* 0x000000c300257202 */ /* 0x000fc60000000f00 */
[----:B------:R-:W-:Y:S01]  /*110b0*/  MUFU.EX2 R127, R127 ;  /* 0x0000007f007f7308 */ /* 0x000fe20000000800 */
[----:B------:R-:W-:-:S07]  /*110c0*/  MOV R125, R134 ;  /* 0x00000086007d7202 */ /* 0x000fce0000000f00 */
[----:B------:R-:W-:Y:S01]  /*110d0*/  MUFU.EX2 R126, R126 ;  /* 0x0000007e007e7308 */ /* 0x000fe20000000800 */
[C---:B------:R-:W-:Y:S01]  /*110e0*/  HMMA.16816.F32.BF16 R12, R4.reuse, R14, R108 ;  /* 0x0000000e040c723c */ /* 0x040fe2000004186c */
[----:B------:R-:W-:Y:S01]  /*110f0*/  MOV R39, R193 ;  /* 0x000000c100277202 */ /* 0x000fe20000000f00 */
[----:B------:R-:W-:Y:S01]  /*11100*/  IMAD.MOV.U32 R193, RZ, RZ, R119 ;  /* 0x000000ffffc17224 */ /* 0x000fe200078e0077 */
[----:B------:R-:W-:Y:S01]  /*11110*/  MOV R38, R194 ;  /* 0x000000c200267202 */ /* 0x000fe20000000f00 */
[----:B------:R-:W-:Y:S01]  /*11120*/  FADD.FTZ R2, R142, R2 ;  /* 0x000000028e027221 */ /* 0x000fe20000010000 */
[----:B------:R-:W-:Y:S01]  /*11130*/  MOV R195, R120 ;  /* 0x0000007800c37202 */ /* 0x000fe20000000f00 */
[----:B------:R-:W-:Y:S01]  /*11140*/  FADD.FTZ R0, R139, R0 ;  /* 0x000000008b007221 */ /* 0x000fe20000010000 */
[----:B------:R-:W-:Y:S01]  /*11150*/  MOV R134, R121 ;  /* 0x0000007900867202 */ /* 0x000fe20000000f00 */
[C---:B------:R-:W-:Y:S01]  /*11160*/  HMMA.16816.F32.BF16 R108, R4.reuse, R8, R88 ;  /* 0x00000008046c723c */ /* 0x040fe20000041858 */
[----:B------:R-:W-:Y:S01]  /*11170*/  MOV R194, R118 ;  /* 0x0000007600c27202 */ /* 0x000fe20000000f00 */
[----:B------:R2:W5:Y:S06]  /*11180*/  LDL.LU R235, [R1+0xd8] ;  /* 0x0000d80001eb7983 */ /* 0x00056c0000300800 */
[----:B------:R-:W-:Y:S01]  /*11190*/  HMMA.16816.F32.BF16 R120, R4, R10, R80 ;  /* 0x0000000a0478723c */ /* 0x000fe20000041850 */
[----:B------:R-:W1:Y:S01]  /*111a0*/  LDSM.16.MT88.4 R8, [R212+0xa800] ;  /* 0x00a80000d408783b */ /* 0x000e620000004200 */
[----:B------:R-:W-:-:S06]  /*111b0*/  MOV R163, R162 ;  /* 0x000000a200a37202 */ /* 0x000fcc0000000f00 */
[C---:B------:R-:W-:Y:S01]  /*111c0*/  HMMA.16816.F32.BF16 R116, R4.reuse, R20, R32 ;  /* 0x000000140474723c */ /* 0x040fe20000041820 */
[----:B------:R-:W3:Y:S01]  /*111d0*/  LDSM.16.MT88.4 R32, [R213+0xa800] ;  /* 0x00a80000d520783b */ /* 0x000ee20000004200 */
[----:B------:R-:W-:Y:S02]  /*111e0*/  MOV R162, R225 ;  /* 0x000000e100a27202 */ /* 0x000fe40000000f00 */
[----:B------:R-:W-:Y:S01]  /*111f0*/  MOV R203, R133 ;  /* 0x0000008500cb7202 */ /* 0x000fe20000000f00 */
[----:B------:R-:W-:Y:S01]  /*11200*/  IMAD.MOV.U32 R192, RZ, RZ, R132 ;  /* 0x000000ffffc07224 */ /* 0x000fe200078e0084 */
[----:B------:R-:W-:Y:S01]  /*11210*/  MOV R133, R162 ;  /* 0x000000a200857202 */ /* 0x000fe20000000f00 */
[----:B------:R-:W-:Y:S01]  /*11220*/  IMAD.MOV.U32 R162, RZ, RZ, R230 ;  /* 0x000000ffffa27224 */ /* 0x000fe200078e00e6 */
[C---:B------:R-:W-:Y:S01]  /*11230*/  HMMA.16816.F32.BF16 R112, R4.reuse, R22, R84 ;  /* 0x000000160470723c */ /* 0x040fe20000041854 */
[----:B------:R-:W4:Y:S01]  /*11240*/  MUFU.EX2 R230, R208 ;  /* 0x000000d000e67308 */ /* 0x000f220000000800 */
[----:B------:R-:W-:Y:S01]  /*11250*/  MOV R205, R203 ;  /* 0x000000cb00cd7202 */ /* 0x000fe20000000f00 */
[----:B------:R-:W1:Y:S05]  /*11260*/  LDSM.16.MT88.4 R20, [R212+0xb000] ;  /* 0x00b00000d414783b */ /* 0x000e6a0000004200 */
[----:B------:R-:W-:Y:S01]  /*11270*/  HMMA.16816.F32.BF16 R104, R4, R16, R76 ;  /* 0x000000100468723c */ /* 0x000fe2000004184c */
[----:B------:R-:W2:Y:S01]  /*11280*/  MUFU.EX2 R208, R211 ;  /* 0x000000d300d07308 */ /* 0x000ea20000000800 */
[----:B------:R-:W-:Y:S01]  /*11290*/  MOV R203, R125 ;  /* 0x0000007d00cb7202 */ /* 0x000fe20000000f00 */
[----:B------:R-:W-:Y:S01]  /*112a0*/  IMAD.MOV.U32 R125, RZ, RZ, R37 ;  /* 0x000000ffff7d7224 */ /* 0x000fe200078e0025 */
[----:B------:R-:W-:-:S04]  /*112b0*/  MOV R132, R224 ;  /* 0x000000e000847202 */ /* 0x000fc80000000f00 */
[----:B------:R-:W-:Y:S01]  /*112c0*/  HMMA.16816.F32.BF16 R96, R4, R18, R44 ;  /* 0x000000120460723c */ /* 0x000fe2000004182c */
[----:B------:R-:W-:Y:S01]  /*112d0*/  MOV R37, R38 ;  /* 0x0000002600257202 */ /* 0x000fe20000000f00 */
[----:B------:R-:W-:Y:S01]  /*112e0*/  MUFU.EX2 R205, R205 ;  /* 0x000000cd00cd7308 */ /* 0x000fe20000000800 */
[----:B------:R-:W-:Y:S01]  /*112f0*/  MOV R38, R39 ;  /* 0x0000002700267202 */ /* 0x000fe20000000f00 */
[----:B------:R-:W1:Y:S01]  /*11300*/  LDSM.16.MT88.4 R16, [R215+0xb000] ;  /* 0x00b00000d710783b */ /* 0x000e620000004200 */
[----:B------:R-:W-:Y:S01]  /*11310*/  MOV R39, R191 ;  /* 0x000000bf00277202 */ /* 0x000fe20000000f00 */
[----:B------:R-:W-:Y:S01]  /*11320*/  IMAD.MOV.U32 R191, RZ, RZ, R223 ;  /* 0x000000ffffbf7224 */ /* 0x000fe200078e00df */
[----:B------:R-:W-:-:S03]  /*11330*/  MOV R199, R125 ;  /* 0x0000007d00c77202 */ /* 0x000fc60000000f00 */
[----:B------:R-:W-:Y:S01]  /*11340*/  MUFU.EX2 R200, R200 ;  /* 0x000000c800c87308 */ /* 0x000fe20000000800 */
[----:B------:R-:W-:Y:S01]  /*11350*/  MOV R125, R37 ;  /* 0x00000025007d7202 */ /* 0x000fe20000000f00 */
[----:B------:R-:W-:Y:S01]  /*11360*/  FADD.FTZ R3, R138, R3 ;  /* 0x000000038a037221 */ /* 0x000fe20000010000 */
[----:B------:R-:W-:Y:S01]  /*11370*/  MOV R37, R38 ;  /* 0x0000002600257202 */ /* 0x000fe20000000f00 */
[----:B------:R-:W-:Y:S01]  /*11380*/  IMAD.MOV.U32 R38, RZ, RZ, R39 ;  /* 0x000000ffff267224 */ /* 0x000fe200078e0027 */
[----:B------:R-:W-:Y:S01]  /*11390*/  F2FP.BF16.PACK_AB R4, R247, R251 ;  /* 0x000000fbf704723e */ /* 0x000fe200000010ff */
[----:B------:R-:W-:Y:S01]  /*113a0*/  FADD.FTZ R2, R144, R2 ;  /* 0x0000000290027221 */ /* 0x000fe20000010000 */
[----:B----4-:R-:W-:Y:S01]  /*113b0*/  F2FP.BF16.PACK_AB R5, R209, R230 ;  /* 0x000000e6d105723e */ /* 0x010fe200000010ff */
[----:B------:R-:W-:Y:S01]  /*113c0*/  MUFU.EX2 R203, R203 ;  /* 0x000000cb00cb7308 */ /* 0x000fe20000000800 */
[----:B------:R-:W-:Y:S01]  /*113d0*/  F2FP.BF16.PACK_AB R6, R243, R245 ;  /* 0x000000f5f306723e */ /* 0x000fe200000010ff */
[----:B------:R-:W-:Y:S01]  /*113e0*/  FADD.FTZ R0, R141, R0 ;  /* 0x000000008d007221 */ /* 0x000fe20000010000 */
[----:B--2---:R-:W-:Y:S01]  /*113f0*/  F2FP.BF16.PACK_AB R7, R208, R210 ;  /* 0x000000d2d007723e */ /* 0x004fe200000010ff */
[----:B------:R-:W-:Y:S01]  /*11400*/  IMAD.MOV.U32 R142, RZ, RZ, R171 ;  /* 0x000000ffff8e7224 */ /* 0x000fe200078e00ab */
[----:B------:R-:W-:Y:S01]  /*11410*/  MOV R39, R191 ;  /* 0x000000bf00277202 */ /* 0x000fe20000000f00 */
[----:B------:R2:W5:Y:S02]  /*11420*/  LDL.LU R234, [R1+0xd4] ;  /* 0x0000d40001ea7983 */ /* 0x0005640000300800 */
[----:B------:R-:W4:Y:S01]  /*11430*/  MUFU.EX2 R134, R134 ;  /* 0x0000008600867308 */ /* 0x000f220000000800 */
[----:B------:R-:W-:Y:S01]  /*11440*/  MOV R191, R192 ;  /* 0x000000c000bf7202 */ /* 0x000fe20000000f00 */
[----:B------:R-:W-:-:S06]  /*11450*/  IMAD.MOV.U32 R198, RZ, RZ, R199 ;  /* 0x000000ffffc67224 */ /* 0x000fcc00078e00c7 */
[----:B------:R-:W-:Y:S01]  /*11460*/  MUFU.EX2 R133, R133 ;  /* 0x0000008500857308 */ /* 0x000fe20000000800 */
[----:B------:R-:W-:-:S07]  /*11470*/  MOV R192, R222 ;  /* 0x000000de00c07202 */ /* 0x000fce0000000f00 */
[----:B------:R-:W2:Y:S01]  /*11480*/  MUFU.EX2 R132, R132 ;  /* 0x0000008400847308 */ /* 0x000ea20000000800 */
[----:B------:R-:W-:Y:S01]  /*11490*/  MOV R199, R125 ;  /* 0x0000007d00c77202 */ /* 0x000fe20000000f00 */
[C---:B-1----:R-:W-:Y:S01]  /*114a0*/  HMMA.16816.F32.BF16 R100, R4.reuse, R8, R72 ;  /* 0x000000080464723c */ /* 0x042fe20000041848 */
[----:B------:R-:W-:Y:S01]  /*114b0*/  MOV R125, R37 ;  /* 0x00000025007d7202 */ /* 0x000fe20000000f00 */
[----:B------:R-:W-:Y:S01]  /*114c0*/  FADD.FTZ R3, R147, R3 ;  /* 0x0000000393037221 */ /* 0x000fe20000010000 */
[----:B------:R-:W-:Y:S01]  /*114d0*/  MOV R37, R38 ;  /* 0x0000002600257202 */ /* 0x000fe20000000f00 */
[----:B------:R-:W-:Y:S01]  /*114e0*/  IMAD.MOV.U32 R38, RZ, RZ, R191 ;  /* 0x000000ffff267224 */ /* 0x000fe200078e00bf */
[----:B------:R-:W-:Y:S01]  /*114f0*/  MOV R191, R192 ;  /* 0x000000c000bf7202 */ /* 0x000fe20000000f00 */
[----:B------:R-:W-:Y:S01]  /*11500*/  FADD.FTZ R2, R154, R2 ;  /* 0x000000029a027221 */ /* 0x000fe20000010000 */
[----:B------:R-:W-:Y:S01]  /*11510*/  MOV R138, R189 ;  /* 0x000000bd008a7202 */ /* 0x000fe20000000f00 */
[C---:B------:R-:W-:Y:S01]  /*11520*/  HMMA.16816.F32.BF16 R88, R4.reuse, R10, R68 ;  /* 0x0000000a0458723c */ /* 0x040fe20000041844 */
[----:B------:R-:W-:Y:S01]  /*11530*/  MOV R192, R221 ;  /* 0x000000dd00c07202 */ /* 0x000fe20000000f00 */
[----:B------:R-:W-:Y:S01]  /*11540*/  FADD.FTZ R0, R153, R0 ;  /* 0x0000000099007221 */ /* 0x000fe20000010000 */
[----:B------:R-:W-:Y:S01]  /*11550*/  MOV R197, R198 ;  /* 0x000000c600c57202 */ /* 0x000fe20000000f00 */
[----:B------:R-:W-:Y:S01]  /*11560*/  IMAD.MOV.U32 R198, RZ, RZ, R199 ;  /* 0x000000ffffc67224 */ /* 0x000fe200078e00c7 */
[----:B------:R-:W-:Y:S01]  /*11570*/  MOV R139, R173 ;  /* 0x000000ad008b7202 */ /* 0x000fe20000000f00 */
[----:B------:R1:W5:Y:S02]  /*11580*/  LDL.LU R233, [R1+0xd0] ;  /* 0x0000d00001e97983 */ /* 0x0003640000300800 */
[----:B---3--:R-:W-:Y:S01]  /*11590*/  HMMA.16816.F32.BF16 R72, R4, R34, R52 ;  /* 0x000000220448723c */ /* 0x008fe20000041834 */
[----:B------:R-:W-:-:S07]  /*115a0*/  MOV R199, R125 ;  /* 0x0000007d00c77202 */ /* 0x000fce0000000f00 */
[----:B------:R-:W-:Y:S01]  /*115b0*/  HMMA.16816.F32.BF16 R84, R4, R24, R64 ;  /* 0x000000180454723c */ /* 0x000fe20000041840 */
[----:B------:R-:W-:-:S07]  /*115c0*/  MOV R125, R191 ;  /* 0x000000bf007d7202 */ /* 0x000fce0000000f00 */
[----:B------:R-:W-:Y:S01]  /*115d0*/  HMMA.16816.F32.BF16 R80, R4, R26, R60 ;  /* 0x0000001a0450723c */ /* 0x000fe2000004183c */
[----:B------:R-:W-:-:S07]  /*115e0*/  MOV R191, R192 ;  /* 0x000000c000bf7202 */ /* 0x000fce0000000f00 */
[----:B------:R-:W-:Y:S01]  /*115f0*/  HMMA.16816.F32.BF16 R76, R4, R32, R56 ;  /* 0x00000020044c723c */ /* 0x000fe20000041838 */
[----:B------:R-:W-:-:S07]  /*11600*/  MOV R196, R197 ;  /* 0x000000c500c47202 */ /* 0x000fce0000000f00 */
[C---:B------:R-:W-:Y:S01]  /*11610*/  HMMA.16816.F32.BF16 R68, R4.reuse, R28, R48 ;  /* 0x0000001c0444723c */ /* 0x040fe20000041830 */
[----:B------:R-:W-:Y:S01]  /*11620*/  IMAD.MOV.U32 R192, RZ, RZ, R193 ;  /* 0x000000ffffc07224 */ /* 0x000fe200078e00c1 */
[----:B------:R-:W-:Y:S01]  /*11630*/  MOV R143, R190 ;  /* 0x000000be008f7202 */ /* 0x000fe20000000f00 */
[----:B------:R-:W-:Y:S01]  /*11640*/  FADD.FTZ R3, R137, R3 ;  /* 0x0000000389037221 */ /* 0x000fe20000010000 */
[----:B------:R-:W-:Y:S01]  /*11650*/  MOV R140, R170 ;  /* 0x000000aa008c7202 */ /* 0x000fe20000000f00 */
[----:B------:R-:W-:Y:S01]  /*11660*/  FADD.FTZ R2, R146, R2 ;  /* 0x0000000292027221 */ /* 0x000fe20000010000 */
[----:B------:R-:W-:Y:S01]  /*11670*/  MOV R211, R175 ;  /* 0x000000af00d37202 */ /* 0x000fe20000000f00 */
[----:B------:R-:W-:Y:S01]  /*11680*/  FADD.FTZ R0, R145, R0 ;  /* 0x0000000091007221 */ /* 0x000fe20000010000 */
[----:B------:R-:W-:Y:S01]  /*11690*/  HMMA.16816.F32.BF16 R52, R4, R30, R40 ;  /* 0x0000001e0434723c */ /* 0x000fe20000041828 */
[----:B------:R-:W-:Y:S01]  /*116a0*/  MOV R197, R198 ;  /* 0x000000c600c57202 */ /* 0x000fe20000000f00 */
[----:B------:R1:W5:Y:S01]  /*116b0*/  LDL.LU R229, [R1+0xcc] ;  /* 0x0000cc0001e57983 */ /* 0x0003620000300800 */
[----:B------:R-:W-:-:S02]  /*116c0*/  MOV R193, R194 ;  /* 0x000000c200c17202 */ /* 0x000fc40000000f00 */
[----:B------:R-:W-:Y:S01]  /*116d0*/  MOV R187, R196 ;  /* 0x000000c400bb7202 */ /* 0x000fe20000000f00 */
[----:B------:R-:W-:Y:S01]  /*116e0*/  MUFU.EX2 R125, R125 ;  /* 0x0000007d007d7308 */ /* 0x000fe20000000800 */
[----:B------:R-:W-:Y:S01]  /*116f0*/  FADD.FTZ R4, R242, R36 ;  /* 0x00000024f2047221 */ /* 0x000fe20000010000 */
[----:B----4-:R-:W-:Y:S01]  /*11700*/  F2FP.BF16.PACK_AB R5, R134, R200 ;  /* 0x000000c88605723e */ /* 0x010fe200000010ff */
[----:B------:R-:W-:Y:S01]  /*11710*/  FADD.FTZ R3, R148, R3 ;  /* 0x0000000394037221 */ /* 0x000fe20000010000 */
[----:B------:R-:W-:Y:S01]  /*11720*/  F2FP.BF16.PACK_AB R6, R203, R204 ;  /* 0x000000cccb06723e */ /* 0x000fe200000010ff */
[----:B------:R-:W-:Y:S01]  /*11730*/  FADD.FTZ R40, R207, R4 ;  /* 0x00000004cf287221 */ /* 0x000fe20000010000 */
[----:B------:R-:W-:Y:S01]  /*11740*/  F2FP.BF16.PACK_AB R4, R205, R206 ;  /* 0x000000cecd04723e */ /* 0x000fe200000010ff */
[----:B------:R-:W-:Y:S01]  /*11750*/  FADD.FTZ R2, R159, R2 ;  /* 0x000000029f027221 */ /* 0x000fe20000010000 */
[----:B--2---:R-:W-:Y:S01]  /*11760*/  F2FP.BF16.PACK_AB R7, R132, R133 ;  /* 0x000000858407723e */ /* 0x004fe200000010ff */
[----:B------:R-:W-:Y:S01]  /*11770*/  IMAD.MOV.U32 R198, RZ, RZ, R199 ;  /* 0x000000ffffc67224 */ /* 0x000fe200078e00c7 */
[----:B------:R-:W-:Y:S01]  /*11780*/  MOV R194, R195 ;  /* 0x000000c300c27202 */ /* 0x000fe20000000f00 */
[----:B------:R-:W-:Y:S01]  /*11790*/  FADD.FTZ R0, R158, R0 ;  /* 0x000000009e007221 */ /* 0x000fe20000010000 */
[----:B------:R-:W-:Y:S01]  /*117a0*/  MOV R199, R191 ;  /* 0x000000bf00c77202 */ /* 0x000fe20000000f00 */
[----:B------:R-:W-:Y:S01]  /*117b0*/  LDSM.16.MT88.4 R144, [R213+0xb800] ;  /* 0x00b80000d590783b */ /* 0x000fe20000004200 */
[----:B------:R-:W-:Y:S01]  /*117c0*/  MOV R195, R172 ;  /* 0x000000ac00c37202 */ /* 0x000fe20000000f00 */
[----:B------:R-:W-:Y:S01]  /*117d0*/  IMAD.MOV.U32 R172, RZ, RZ, R169 ;  /* 0x000000ffffac7224 */ /* 0x000fe200078e00a9 */
[----:B------:R-:W-:Y:S01]  /*117e0*/  MOV R196, R197 ;  /* 0x000000c500c47202 */ /* 0x000fe20000000f00 */
[----:B------:R-:W-:Y:S01]  /*117f0*/  HMMA.16816.F32.BF16 R60, R4, R8, R92 ;  /* 0x00000008043c723c */ /* 0x000fe2000004185c */
[----:B------:R-:W-:Y:S01]  /*11800*/  MOV R169, R220 ;  /* 0x000000dc00a97202 */ /* 0x000fe20000000f00 */
[----:B------:R1:W5:Y:S01]  /*11810*/  LDL.LU R228, [R1+0xc8] ;  /* 0x0000c80001e47983 */ /* 0x0003620000300800 */
[----:B------:R-:W-:-:S02]  /*11820*/  MOV R191, R192 ;  /* 0x000000c000bf7202 */ /* 0x000fc40000000f00 */
[----:B------:R-:W-:Y:S01]  /*11830*/  MOV R197, R198 ;  /* 0x000000c600c57202 */ /* 0x000fe20000000f00 */
[----:B------:R-:W-:Y:S01]  /*11840*/  IMAD.MOV.U32 R198, RZ, RZ, R199 ;  /* 0x000000ffffc67224 */ /* 0x000fe200078e00c7 */
[----:B------:R-:W-:Y:S01]  /*11850*/  MOV R192, R193 ;  /* 0x000000c100c07202 */ /* 0x000fe20000000f00 */
[C---:B------:R-:W-:Y:S01]  /*11860*/  HMMA.16816.F32.BF16 R56, R4.reuse, R10, R12 ;  /* 0x0000000a0438723c */ /* 0x040fe2000004180c */
[----:B------:R-:W2:Y:S01]  /*11870*/  LDSM.16.MT88.4 R12, [R213+0xb000] ;  /* 0x00b00000d50c783b */ /* 0x000ea20000004200 */
[----:B------:R-:W-:Y:S01]  /*11880*/  IMAD.MOV.U32 R193, RZ, RZ, R194 ;  /* 0x000000ffffc17224 */ /* 0x000fe200078e00c2 */
[----:B------:R-:W-:Y:S02]  /*11890*/  MOV R186, R187 ;  /* 0x000000bb00ba7202 */ /* 0x000fe40000000f00 */
[----:B------:R-:W3:Y:S01]  /*118a0*/  LDSM.16.MT88.4 R8, [R214+0xb000] ;  /* 0x00b00000d608783b */ /* 0x000ee20000004200 */
[----:B------:R-:W-:Y:S02]  /*118b0*/  MOV R194, R172 ;  /* 0x000000ac00c27202 */ /* 0x000fe40000000f00 */
[----:B------:R-:W-:Y:S01]  /*118c0*/  MOV R187, R196 ;  /* 0x000000c400bb7202 */ /* 0x000fe20000000f00 */
[----:B------:R-:W-:Y:S01]  /*118d0*/  HMMA.16816.F32.BF16 R48, R4, R24, R108 ;  /* 0x000000180430723c */ /* 0x000fe2000004186c */
[----:B------:R-:W-:-:S07]  /*118e0*/  MOV R172, R169 ;  /* 0x000000a900ac7202 */ /* 0x000fce0000000f00 */
[C---:B------:R-:W-:Y:S01]  /*118f0*/  HMMA.16816.F32.BF16 R64, R4.reuse, R28, R104 ;  /* 0x0000001c0440723c */ /* 0x040fe20000041868 */
        /* <DEDUP_REMOVED lines=10> */
[----:B------:R-:W-:Y:S01]  /*119a0*/  MOV R186, R187 ;  /* 0x000000bb00ba7202 */ /* 0x000fe20000000f00 */
[----:B------:R-:W-:Y:S01]  /*119b0*/  IMAD.MOV.U32 R207, RZ, RZ, R188 ;  /* 0x000000ffffcf7224 */ /* 0x000fe200078e00bc */
[----:B------:R-:W-:Y:S01]  /*119c0*/  MOV R194, R172 ;  /* 0x000000ac00c27202 */ /* 0x000fe20000000f00 */
[----:B------:R-:W-:Y:S01]  /*119d0*/  FADD.FTZ R3, R150, R3 ;  /* 0x0000000396037221 */ /* 0x000fe20000010000 */
[----:B------:R-:W-:Y:S01]  /*119e0*/  MOV R187, R197 ;  /* 0x000000c500bb7202 */ /* 0x000fe20000000f00 */
[----:B------:R4:W1:Y:S01]  /*119f0*/  MUFU.EX2 R202, R185 ;  /* 0x000000b900ca7308 */ /* 0x0008620000000800 */
[----:B------:R-:W-:Y:S01]  /*11a00*/  MOV R172, R168 ;  /* 0x000000a800ac7202 */ /* 0x000fe20000000f00 */
[----:B------:R-:W-:Y:S01]  /*11a10*/  FADD.FTZ R2, R166, R2 ;  /* 0x00000002a6027221 */ /* 0x000fe20000010000 */
[----:B------:R-:W-:Y:S01]  /*11a20*/  MOV R198, R199 ;  /* 0x000000c700c67202 */ /* 0x000fe20000000f00 */
[----:B------:R-:W-:Y:S01]  /*11a30*/  FADD.FTZ R0, R164, R0 ;  /* 0x00000000a4007221 */ /* 0x000fe20000010000 */
[----:B------:R-:W-:Y:S01]  /*11a40*/  MOV R168, R155 ;  /* 0x0000009b00a87202 */ /* 0x000fe20000000f00 */
[----:B------:R1:W5:Y:S01]  /*11a50*/  LDL.LU R227, [R1+0xc4] ;  /* 0x0000c40001e37983 */ /* 0x0003620000300800 */
[----:B------:R-:W-:-:S02]  /*11a60*/  MOV R199, R191 ;  /* 0x000000bf00c77202 */ /* 0x000fc40000000f00 */
[----:B------:R-:W-:Y:S01]  /*11a70*/  MOV R191, R194 ;  /* 0x000000c200bf7202 */ /* 0x000fe20000000f00 */
[----:B------:R-:W-:Y:S01]  /*11a80*/  IMAD.MOV.U32 R194, RZ, RZ, R172 ;  /* 0x000000ffffc27224 */ /* 0x000fe200078e00ac */
[----:B------:R-:W-:Y:S02]  /*11a90*/  MOV R197, R198 ;  /* 0x000000c600c57202 */ /* 0x000fe40000000f00 */
[----:B----4-:R-:W-:Y:S01]  /*11aa0*/  MOV R185, R186 ;  /* 0x000000ba00b97202 */ /* 0x010fe20000000f00 */
[----:B------:R4:W-:Y:S01]  /*11ab0*/  MUFU.EX2 R108, R196 ;  /* 0x000000c4006c7308 */ /* 0x0009e20000000800 */
[----:B------:R-:W-:Y:S01]  /*11ac0*/  MOV R186, R187 ;  /* 0x000000bb00ba7202 */ /* 0x000fe20000000f00 */
[----:B------:R-:W-:Y:S01]  /*11ad0*/  HMMA.16816.F32.BF16 R28, R4, R30, R96 ;  /* 0x0000001e041c723c */ /* 0x000fe20000041860 */
[----:B------:R-:W-:Y:S01]  /*11ae0*/  MOV R172, R168 ;  /* 0x000000a800ac7202 */ /* 0x000fe20000000f00 */
[----:B------:R-:W-:Y:S01]  /*11af0*/  IMAD.MOV.U32 R198, RZ, RZ, R199 ;  /* 0x000000ffffc67224 */ /* 0x000fe200078e00c7 */
[----:B------:R-:W-:-:S02]  /*11b00*/  MOV R168, R163 ;  /* 0x000000a300a87202 */ /* 0x000fc40000000f00 */
[----:B------:R-:W-:Y:S01]  /*11b10*/  MOV R121, R138 ;  /* 0x0000008a00797202 */ /* 0x000fe20000000f00 */
[----:B------:R1:W1:Y:S01]  /*11b20*/  MUFU.EX2 R124, R185 ;  /* 0x000000b9007c7308 */ /* 0x0002620000000800 */
[----:B------:R-:W-:Y:S01]  /*11b30*/  MOV R199, R191 ;  /* 0x000000bf00c77202 */ /* 0x000fe20000000f00 */
[----:B------:R-:W-:Y:S01]  /*11b40*/  IMAD.MOV.U32 R187, RZ, RZ, R197 ;  /* 0x000000ffffbb7224 */ /* 0x000fe200078e00c5 */
[----:B------:R-:W-:Y:S02]  /*11b50*/  MOV R191, R194 ;  /* 0x000000c200bf7202 */ /* 0x000fe40000000f00 */
[----:B------:R-:W-:Y:S01]  /*11b60*/  MOV R122, R207 ;  /* 0x000000cf007a7202 */ /* 0x000fe20000000f00 */
[----:B------:R-:W-:Y:S01]  /*11b70*/  IMAD.MOV.U32 R123, RZ, RZ, R139 ;  /* 0x000000ffff7b7224 */ /* 0x000fe200078e008b */
[----:B------:R-:W-:Y:S01]  /*11b80*/  MOV R110, R142 ;  /* 0x0000008e006e7202 */ /* 0x000fe20000000f00 */
[----:B------:R2:W2:Y:S01]  /*11b90*/  MUFU.EX2 R109, R186 ;  /* 0x000000ba006d7308 */ /* 0x0004a20000000800 */
[----:B------:R-:W-:-:S02]  /*11ba0*/  MOV R194, R168 ;  /* 0x000000a800c27202 */ /* 0x000fc40000000f00 */
[----:B------:R-:W-:Y:S02]  /*11bb0*/  MOV R111, R143 ;  /* 0x0000008f006f7202 */ /* 0x000fe40000000f00 */
[----:B------:R-:W-:Y:S01]  /*11bc0*/  MOV R242, R174 ;  /* 0x000000ae00f27202 */ /* 0x000fe20000000f00 */
[----:B------:R-:W-:Y:S01]  /*11bd0*/  IMAD.MOV.U32 R155, RZ, RZ, R218 ;  /* 0x000000ffff9b7224 */ /* 0x000fe200078e00da */
[----:B------:R-:W-:Y:S01]  /*11be0*/  MOV R197, R198 ;  /* 0x000000c600c57202 */ /* 0x000fe20000000f00 */
[----:B------:R3:W5:Y:S01]  /*11bf0*/  LDL.LU R226, [R1+0xc0] ;  /* 0x0000c00001e27983 */ /* 0x0007620000300800 */
[----:B------:R-:W-:Y:S01]  /*11c00*/  MOV R198, R199 ;  /* 0x000000c700c67202 */ /* 0x000fe20000000f00 */
[----:B----4-:R-:W-:Y:S01]  /*11c10*/  IMAD.MOV.U32 R196, RZ, RZ, R37 ;  /* 0x000000ffffc47224 */ /* 0x010fe200078e0025 */
[----:B------:R-:W-:Y:S01]  /*11c20*/  MOV R199, R191 ;  /* 0x000000bf00c77202 */ /* 0x000fe20000000f00 */
[----:B------:R-:W-:Y:S01]  /*11c30*/  IMAD.MOV.U32 R191, RZ, RZ, R194 ;  /* 0x000000ffffbf7224 */ /* 0x000fe200078e00c2 */
[----:B-1----:R-:W-:-:S02]  /*11c40*/  MOV R185, R187 ;  /* 0x000000bb00b97202 */ /* 0x002fc40000000f00 */
[----:B--2---:R-:W-:Y:S01]  /*11c50*/  MOV R186, R39 ;  /* 0x0000002700ba7202 */ /* 0x004fe20000000f00 */
[----:B------:R-:W-:Y:S01]  /*11c60*/  MUFU.EX2 R92, R197 ;  /* 0x000000c5005c7308 */ /* 0x000fe20000000800 */
[----:B------:R-:W-:Y:S02]  /*11c70*/  MOV R187, R38 ;  /* 0x0000002600bb7202 */ /* 0x000fe40000000f00 */
[----:B------:R-:W-:Y:S01]  /*11c80*/  MOV R207, R140 ;  /* 0x0000008c00cf7202 */ /* 0x000fe20000000f00 */
[C---:B------:R-:W-:Y:S01]  /*11c90*/  HMMA.16816.F32.BF16 R36, R4.reuse, R32, R116 ;  /* 0x000000200424723c */ /* 0x040fe20000041874 */
[----:B------:R-:W-:Y:S01]  /*11ca0*/  IMAD.MOV.U32 R168, RZ, RZ, R162 ;  /* 0x000000ffffa87224 */ /* 0x000fe200078e00a2 */
[----:B------:R-:W-:Y:S01]  /*11cb0*/  MOV R163, R217 ;  /* 0x000000d900a37202 */ /* 0x000fe20000000f00 */
[----:B------:R1:W5:Y:S01]  /*11cc0*/  LDL.LU R225, [R1+0xbc] ;  /* 0x0000bc0001e17983 */ /* 0x0003620000300800 */
[----:B------:R-:W-:Y:S04]  /*11cd0*/  MUFU.EX2 R96, R185 ;  /* 0x000000b900607308 */ /* 0x000fe80000000800 */
[----:B------:R-:W-:Y:S04]  /*11ce0*/  HMMA.16816.F32.BF16 R32, R4, R34, R112 ;  /* 0x000000220420723c */ /* 0x000fe80000041870 */
[----:B------:R-:W-:Y:S08]  /*11cf0*/  MUFU.EX2 R95, R186 ;  /* 0x000000ba005f7308 */ /* 0x000ff00000000800 */
[----:B------:R-:W-:Y:S01]  /*11d00*/  MUFU.EX2 R94, R187 ;  /* 0x000000bb005e7308 */ /* 0x000fe20000000800 */
[----:B------:R-:W-:Y:S01]  /*11d10*/  F2FP.BF16.PACK_AB R4, R201, R202 ;  /* 0x000000cac904723e */ /* 0x000fe200000010ff */
[----:B------:R1:W5:Y:S01]  /*11d20*/  LDL.LU R224, [R1+0xb8] ;  /* 0x0000b80001e07983 */ /* 0x0003620000300800 */
[----:B------:R-:W-:-:S02]  /*11d30*/  F2FP.BF16.PACK_AB R5, R124, R125 ;  /* 0x0000007d7c05723e */ /* 0x000fc400000010ff */
[----:B------:R-:W-:Y:S01]  /*11d40*/  F2FP.BF16.PACK_AB R6, R126, R127 ;  /* 0x0000007f7e06723e */ /* 0x000fe200000010ff */
[----:B------:R1:W5:Y:S02]  /*11d50*/  LDL.LU R223, [R1+0xb4] ;  /* 0x0000b40001df7983 */ /* 0x0003640000300800 */
[----:B------:R-:W-:Y:S01]  /*11d60*/  MUFU.EX2 R93, R196 ;  /* 0x000000c4005d7308 */ /* 0x000fe20000000800 */
[----:B------:R-:W-:Y:S01]  /*11d70*/  F2FP.BF16.PACK_AB R7, R108, R109 ;  /* 0x0000006d6c07723e */ /* 0x000fe200000010ff */
[----:B------:R1:W5:Y:S06]  /*11d80*/  LDL.LU R222, [R1+0xb0] ;  /* 0x0000b00001de7983 */ /* 0x00036c0000300800 */
[----:B------:R-:W2:Y:S08]  /*11d90*/  MUFU.EX2 R43, R198 ;  /* 0x000000c6002b7308 */ /* 0x000eb00000000800 */
[----:B------:R-:W-:Y:S08]  /*11da0*/  MUFU.EX2 R42, R199 ;  /* 0x000000c7002a7308 */ /* 0x000ff00000000800 */
[----:B------:R-:W4:Y:S01]  /*11db0*/  MUFU.EX2 R41, R191 ;  /* 0x000000bf00297308 */ /* 0x000f220000000800 */
[C---:B------:R-:W-:Y:S01]  /*11dc0*/  HMMA.16816.F32.BF16 R100, R4.reuse, R20, R100 ;  /* 0x000000140464723c */ /* 0x040fe20000041864 */
[----:B------:R-:W-:Y:S01]  /*11dd0*/  MOV R194, R161 ;  /* 0x000000a100c27202 */ /* 0x000fe20000000f00 */
[----:B------:R1:W5:Y:S06]  /*11de0*/  LDL.LU R221, [R1+0xac] ;  /* 0x0000ac0001dd7983 */ /* 0x00036c0000300800 */
[C---:B------:R-:W-:Y:S08]  /*11df0*/  HMMA.16816.F32.BF16 R88, R4.reuse, R22, R88 ;  /* 0x000000160458723c */ /* 0x040ff00000041858 */
[C---:B------:R-:W-:Y:S08]  /*11e00*/  HMMA.16816.F32.BF16 R84, R4.reuse, R16, R84 ;  /* 0x000000100454723c */ /* 0x040ff00000041854 */
[C---:B------:R-:W-:Y:S08]  /*11e10*/  HMMA.16816.F32.BF16 R80, R4.reuse, R18, R80 ;  /* 0x000000120450723c */ /* 0x040ff00000041850 */
[C---:B------:R-:W-:Y:S08]  /*11e20*/  HMMA.16816.F32.BF16 R76, R4.reuse, R12, R76 ;  /* 0x0000000c044c723c */ /* 0x040ff0000004184c */
[C---:B------:R-:W-:Y:S08]  /*11e30*/  HMMA.16816.F32.BF16 R72, R4.reuse, R14, R72 ;  /* 0x0000000e0448723c */ /* 0x040ff00000041848 */
[C---:B---3--:R-:W-:Y:S08]  /*11e40*/  HMMA.16816.F32.BF16 R68, R4.reuse, R8, R68 ;  /* 0x000000080444723c */ /* 0x048ff00000041844 */
[----:B------:R-:W-:Y:S01]  /*11e50*/  HMMA.16816.F32.BF16 R52, R4, R10, R52 ;  /* 0x0000000a0434723c */ /* 0x000fe20000041834 */
[----:B------:R-:W-:Y:S01]  /*11e60*/  MOV R162, R216 ;  /* 0x000000d800a27202 */ /* 0x000fe20000000f00 */
[----:B------:R3:W-:Y:S01]  /*11e70*/  MUFU.EX2 R27, R172 ;  /* 0x000000ac001b7308 */ /* 0x0007e20000000800 */
[----:B------:R-:W-:Y:S01]  /*11e80*/  MOV R161, R135 ;  /* 0x0000008700a17202 */ /* 0x000fe20000000f00 */
[----:B------:R1:W5:Y:S03]  /*11e90*/  LDL.LU R220, [R1+0xa8] ;  /* 0x0000a80001dc7983 */ /* 0x0003660000300800 */
[----:B------:R-:W-:Y:S01]  /*11ea0*/  FADD.FTZ R4, R152, R40 ;  /* 0x0000002898047221 */ /* 0x000fe20000010000 */
[----:B--2---:R-:W-:Y:S01]  /*11eb0*/  F2FP.BF16.PACK_AB R5, R43, R92 ;  /* 0x0000005c2b05723e */ /* 0x004fe200000010ff */
[----:B------:R1:W5:Y:S01]  /*11ec0*/  LDL.LU R219, [R1+0xa4] ;  /* 0x0000a40001db7983 */ /* 0x0003620000300800 */
[----:B------:R-:W-:Y:S01]  /*11ed0*/  F2FP.BF16.PACK_AB R6, R93, R94 ;  /* 0x0000005e5d06723e */ /* 0x000fe200000010ff */
[----:B------:R-:W-:Y:S01]  /*11ee0*/  FADD.FTZ R24, R136, R4 ;  /* 0x0000000488187221 */ /* 0x000fe20000010000 */
[----:B------:R-:W-:-:S02]  /*11ef0*/  F2FP.BF16.PACK_AB R4, R95, R96 ;  /* 0x000000605f04723e */ /* 0x000fc400000010ff */
[----:B----4-:R-:W-:Y:S01]  /*11f00*/  F2FP.BF16.PACK_AB R7, R41, R42 ;  /* 0x0000002a2907723e */ /* 0x010fe200000010ff */
[----:B------:R-:W-:Y:S01]  /*11f10*/  MUFU.EX2 R26, R163 ;  /* 0x000000a3001a7308 */ /* 0x000fe20000000800 */
[----:B------:R-:W-:Y:S01]  /*11f20*/  MOV R141, R195 ;  /* 0x000000c3008d7202 */ /* 0x000fe20000000f00 */
[----:B------:R1:W5:Y:S04]  /*11f30*/  LDL.LU R218, [R1+0xa0] ;  /* 0x0000a00001da7983 */ /* 0x0003680000300800 */
[----:B------:R-:W-:Y:S01]  /*11f40*/  HMMA.16816.F32.BF16 R60, R4, R20, R60 ;  /* 0x00000014043c723c */ /* 0x000fe2000004183c */
[----:B---3--:R-:W-:-:S07]  /*11f50*/  MOV R172, R160 ;  /* 0x000000a000ac7202 */ /* 0x008fce0000000f00 */
[C---:B------:R-:W-:Y:S08]  /*11f60*/  HMMA.16816.F32.BF16 R56, R4.reuse, R22, R56 ;  /* 0x000000160438723c */ /* 0x040ff00000041838 */
[C---:B------:R-:W-:Y:S08]  /*11f70*/  HMMA.16816.F32.BF16 R48, R4.reuse, R16, R48 ;  /* 0x000000100430723c */ /* 0x040ff00000041830 */
[C---:B------:R-:W-:Y:S08]  /*11f80*/  HMMA.16816.F32.BF16 R44, R4.reuse, R18, R44 ;  /* 0x00000012042c723c */ /* 0x040ff0000004182c */
[C---:B------:R-:W-:Y:S08]  /*11f90*/  HMMA.16816.F32.BF16 R36, R4.reuse, R12, R36 ;  /* 0x0000000c0424723c */ /* 0x040ff00000041824 */
[C---:B------:R-:W-:Y:S08]  /*11fa0*/  HMMA.16816.F32.BF16 R32, R4.reuse, R14, R32 ;  /* 0x0000000e0420723c */ /* 0x040ff00000041820 */
[C---:B------:R-:W-:Y:S08]  /*11fb0*/  HMMA.16816.F32.BF16 R64, R4.reuse, R8, R64 ;  /* 0x000000080440723c */ /* 0x040ff00000041840 */
[----:B------:R-:W-:Y:S01]  /*11fc0*/  HMMA.16816.F32.BF16 R28, R4, R10, R28 ;  /* 0x0000000a041c723c */ /* 0x000fe2000004181c */
[----:B------:R2:W-:Y:S01]  /*11fd0*/  MUFU.EX2 R22, R183 ;  /* 0x000000b700167308 */ /* 0x0005e20000000800 */
[----:B------:R-:W-:Y:S04]  /*11fe0*/  LDSM.16.MT88.4 R12, [R214+0xb800] ;  /* 0x00b80000d60c783b */ /* 0x000fe80000004200 */
[----:B------:R1:W5:Y:S01]  /*11ff0*/  LDL.LU R217, [R1+0x9c] ;  /* 0x00009c0001d97983 */ /* 0x0003620000300800 */
[----:B------:R-:W-:-:S02]  /*12000*/  FADD.FTZ R4, R149, R24 ;  /* 0x0000001895047221 */ /* 0x000fc40000010000 */
[----:B------:R-:W-:Y:S02]  /*12010*/  FADD.FTZ R6, R151, R3 ;  /* 0x0000000397067221 */ /* 0x000fe40000010000 */
[----:B------:R-:W-:Y:S01]  /*12020*/  FADD.FTZ R5, R167, R2 ;  /* 0x00000002a7057221 */ /* 0x000fe20000010000 */
[----:B------:R-:W-:Y:S01]  /*12030*/  MUFU.EX2 R25, R162 ;  /* 0x000000a200197308 */ /* 0x000fe20000000800 */
[----:B------:R-:W-:Y:S01]  /*12040*/  FADD.FTZ R4, R156, R4 ;  /* 0x000000049c047221 */ /* 0x000fe20000010000 */
[----:B------:R1:W5:Y:S03]  /*12050*/  LDL.LU R216, [R1+0x98] ;  /* 0x0000980001d87983 */ /* 0x0003660000300800 */
        /* <DEDUP_REMOVED lines=28> */
[----:B------:R-:W-:Y:S01]  /*12220*/  FADD.FTZ R3, R133, R3 ;  /* 0x0000000385037221 */ /* 0x000fe20000010000 */
[----:B------:R3:W-:Y:S01]  /*12230*/  MUFU.EX2 R23, R161 ;  /* 0x000000a100177308 */ /* 0x0007e20000000800 */
[----:B------:R-:W-:Y:S02]  /*12240*/  FADD.FTZ R2, R245, R2 ;  /* 0x00000002f5027221 */ /* 0x000fe40000010000 */
[----:B--2---:R-:W-:Y:S02]  /*12250*/  IMAD.MOV.U32 R183, RZ, RZ, R155 ;  /* 0x000000ffffb77224 */ /* 0x004fe400078e009b */
[----:B------:R-:W-:Y:S01]  /*12260*/  FADD.FTZ R0, R210, R0 ;  /* 0x00000000d2007221 */ /* 0x000fe20000010000 */
[----:B------:R-:W-:Y:S01]  /*12270*/  LDSM.16.MT88.4 R152, [R215+0xb800] ;  /* 0x00b80000d798783b */ /* 0x000fe20000004200 */
[----:B------:R-:W-:-:S02]  /*12280*/  FADD.FTZ R4, R203, R4 ;  /* 0x00000004cb047221 */ /* 0x000fc40000010000 */
[----:B------:R-:W-:Y:S02]  /*12290*/  FADD.FTZ R3, R132, R3 ;  /* 0x0000000384037221 */ /* 0x000fe40000010000 */
[----:B------:R-:W-:Y:S01]  /*122a0*/  FADD.FTZ R2, R243, R2 ;  /* 0x00000002f3027221 */ /* 0x000fe20000010000 */
[----:B------:R-:W2:Y:S01]  /*122b0*/  MUFU.EX2 R19, R172 ;  /* 0x000000ac00137308 */ /* 0x000ea20000000800 */
[----:B------:R-:W-:Y:S01]  /*122c0*/  FADD.FTZ R0, R208, R0 ;  /* 0x00000000d0007221 */ /* 0x000fe20000010000 */
[----:B---3--:R-:W3:Y:S01]  /*122d0*/  LDSM.16.MT88.4 R160, [R212+0xb800] ;  /* 0x00b80000d4a0783b */ /* 0x008ee20000004200 */
[----:B------:R-:W-:Y:S02]  /*122e0*/  FADD.FTZ R4, R96, R4 ;  /* 0x0000000460047221 */ /* 0x000fe40000010000 */
[----:B------:R-:W-:-:S03]  /*122f0*/  FADD.FTZ R3, R92, R3 ;  /* 0x000000035c037221 */ /* 0x000fc60000010000 */
[----:B------:R-:W4:Y:S01]  /*12300*/  MUFU.EX2 R11, R181 ;  /* 0x000000b5000b7308 */ /* 0x000f220000000800 */
        /* <DEDUP_REMOVED lines=19> */
[----:B------:R-:W3:Y:S01]  /*12440*/  MUFU.EX2 R21, R193 ;  /* 0x000000c100157308 */ /* 0x000ee20000000800 */
[----:B--2---:R-:W-:Y:S02]  /*12450*/  FADD.FTZ R4, R19, R4 ;  /* 0x0000000413047221 */ /* 0x004fe40000010000 */
[----:B----4-:R-:W-:-:S05]  /*12460*/  FADD.FTZ R3, R11, R3 ;  /* 0x000000030b037221 */ /* 0x010fca0000010000 */
[----:B------:R-:W2:Y:S01]  /*12470*/  MUFU.EX2 R16, R169 ;  /* 0x000000a900107308 */ /* 0x000ea20000000800 */
[----:B-1----:R-:W-:-:S07]  /*12480*/  FADD.FTZ R2, R40, R2 ;  /* 0x0000000228027221 */ /* 0x002fce0000010000 */
[----:B------:R-:W-:Y:S01]  /*12490*/  MUFU.EX2 R20, R194 ;  /* 0x000000c200147308 */ /* 0x000fe20000000800 */
[----:B------:R-:W-:-:S07]  /*124a0*/  FADD.FTZ R0, R23, R0 ;  /* 0x0000000017007221 */ /* 0x000fce0000010000 */
[----:B------:R-:W1:Y:S01]  /*124b0*/  MUFU.EX2 R8, R141 ;  /* 0x0000008d00087308 */ /* 0x000e620000000800 */
[----:B------:R-:W-:Y:S02]  /*124c0*/  FADD.FTZ R4, R18, R4 ;  /* 0x0000000412047221 */ /* 0x000fe40000010000 */
[----:B------:R-:W-:Y:S02]  /*124d0*/  FADD.FTZ R3, R10, R3 ;  /* 0x000000030a037221 */ /* 0x000fe40000010000 */
[----:B------:R-:W-:Y:S02]  /*124e0*/  FADD.FTZ R2, R27, R2 ;  /* 0x000000021b027221 */ /* 0x000fe40000010000 */
[----:B------:R-:W-:Y:S02]  /*124f0*/  FADD.FTZ R0, R22, R0 ;  /* 0x0000000016007221 */ /* 0x000fe40000010000 */
[----:B------:R-:W-:Y:S02]  /*12500*/  FADD.FTZ R4, R17, R4 ;  /* 0x0000000411047221 */ /* 0x000fe40000010000 */
[----:B------:R-:W-:-:S02]  /*12510*/  FADD.FTZ R3, R9, R3 ;  /* 0x0000000309037221 */ /* 0x000fc40000010000 */
[----:B------:R-:W-:Y:S02]  /*12520*/  FADD.FTZ R2, R26, R2 ;  /* 0x000000021a027221 */ /* 0x000fe40000010000 */
[----:B---3--:R-:W-:Y:S01]  /*12530*/  FADD.FTZ R0, R21, R0 ;  /* 0x0000000015007221 */ /* 0x008fe20000010000 */
[----:B------:R-:W-:Y:S01]  /*12540*/  F2FP.BF16.PACK_AB R172, R27, R40 ;  /* 0x000000281bac723e */ /* 0x000fe200000010ff */
[----:B--2---:R-:W-:Y:S01]  /*12550*/  FADD.FTZ R4, R16, R4 ;  /* 0x0000000410047221 */ /* 0x004fe20000010000 */
[----:B------:R-:W-:Y:S01]  /*12560*/  F2FP.BF16.PACK_AB R173, R22, R23 ;  /* 0x0000001716ad723e */ /* 0x000fe200000010ff */
[----:B-1----:R-:W-:Y:S01]  /*12570*/  FADD.FTZ R3, R8, R3 ;  /* 0x0000000308037221 */ /* 0x002fe20000010000 */
[C---:B------:R-:W-:Y:S01]  /*12580*/  F2FP.BF16.PACK_AB R174, R25.reuse, R26 ;  /* 0x0000001a19ae723e */ /* 0x040fe200000010ff */
[----:B------:R-:W-:Y:S01]  /*12590*/  FADD.FTZ R2, R25, R2 ;  /* 0x0000000219027221 */ /* 0x000fe20000010000 */
[----:B------:R-:W-:Y:S02]  /*125a0*/  F2FP.BF16.PACK_AB R175, R20, R21 ;  /* 0x0000001514af723e */ /* 0x000fe400000010ff */
[----:B------:R-:W-:-:S02]  /*125b0*/  F2FP.BF16.PACK_AB R136, R18, R19 ;  /* 0x000000131288723e */ /* 0x000fc400000010ff */
[----:B------:R-:W-:Y:S02]  /*125c0*/  F2FP.BF16.PACK_AB R137, R10, R11 ;  /* 0x0000000b0a89723e */ /* 0x000fe400000010ff */
[----:B------:R-:W-:Y:S02]  /*125d0*/  F2FP.BF16.PACK_AB R138, R16, R17 ;  /* 0x00000011108a723e */ /* 0x000fe400000010ff */
[----:B------:R-:W-:Y:S01]  /*125e0*/  F2FP.BF16.PACK_AB R139, R8, R9 ;  /* 0x00000009088b723e */ /* 0x000fe200000010ff */
[----:B------:R-:W-:Y:S01]  /*125f0*/  FADD.FTZ R0, R20, R0 ;  /* 0x0000000014007221 */ /* 0x000fe20000010000 */
[----:B------:R-:W-:Y:S01]  /*12600*/  STL [R1+0x40], R4 ;  /* 0x0000400401007387 */ /* 0x000fe20000100800 */
[C---:B------:R-:W-:Y:S03]  /*12610*/  HMMA.16816.F32.BF16 R192, R172.reuse, R160, R100 ;  /* 0x000000a0acc0723c */ /* 0x040fe60000041864 */
[----:B------:R1:W-:Y:S04]  /*12620*/  STL [R1+0x44], R3 ;  /* 0x0000440301007387 */ /* 0x0003e80000100800 */
[----:B------:R2:W-:Y:S01]  /*12630*/  STL [R1+0x48], R2 ;  /* 0x0000480201007387 */ /* 0x0005e20000100800 */
[C---:B------:R-:W-:Y:S03]  /*12640*/  HMMA.16816.F32.BF16 R196, R172.reuse, R162, R88 ;  /* 0x000000a2acc4723c */ /* 0x040fe60000041858 */
[----:B------:R2:W-:Y:S05]  /*12650*/  STL [R1+0x4c], R0 ;  /* 0x00004c0001007387 */ /* 0x0005ea0000100800 */
        /* <DEDUP_REMOVED lines=14> */
[----:B------:R-:W-:Y:S01]  /*12740*/  IMAD.MOV.U32 R69, RZ, RZ, R130 ;  /* 0x000000ffff457224 */ /* 0x000fe200078e0082 */
[----:B------:R-:W-:-:S02]  /*12750*/  MOV R70, R131 ;  /* 0x0000008300467202 */ /* 0x000fc40000000f00 */
[----:B-1----:R-:W-:Y:S02]  /*12760*/  MOV R3, R128 ;  /* 0x0000008000037202 */ /* 0x002fe40000000f00 */
[----:B------:R-:W-:Y:S02]  /*12770*/  MOV R68, R129 ;  /* 0x0000008100447202 */ /* 0x000fe40000000f00 */
.L_x_496:
[----:B-12---:R-:W-:-:S06]  /*12780*/  UISETP.GT.AND UP0, UPT, UR14, UR9, UPT ;  /* 0x000000090e00728c */ /* 0x006fcc000bf04270 */
[----:B------:R-:W-:-:S13]  /*12790*/  PLOP3.LUT P0, PT, PT, PT, UP0, 0x80, 0x0 ;  /* 0x000000000000781c */ /* 0x000fda0003f0f008 */
[----:B------:R-:W-:Y:S05]  /*127a0*/  @!P0 BRA `(.L_x_498) ;  /* 0x00008fd000008947 */ /* 0x000fea0003800000 */
[----:B------:R-:W2:Y:S01]  /*127b0*/  LDL.LU.64 R6, [R1+0x30] ;  /* 0x0000300001067983 */ /* 0x000ea20000300a00 */
[----:B------:R-:W-:Y:S01]  /*127c0*/  ULDC.64 UR12, c[0x0][0x198] ;  /* 0x00006600000c7ab9 */ /* 0x000fe20000000a00 */
[----:B------:R-:W-:Y:S01]  /*127d0*/  MOV R132, R69 ;  /* 0x0000004500847202 */ /* 0x000fe20000000f00 */
[----:B------:R-:W-:Y:S01]  /*127e0*/  IMAD.MOV.U32 R134, RZ, RZ, R3 ;  /* 0x000000ffff867224 */ /* 0x000fe200078e0003 */
[----:B------:R-:W2:Y:S01]  /*127f0*/  LDL.LU.64 R4, [R1+0x38] ;  /* 0x0000380001047983 */ /* 0x000ea20000300a00 */
[----:B------:R-:W-:Y:S01]  /*12800*/  MOV R2, R70 ;  /* 0x0000004600027202 */ /* 0x000fe20000000f00 */
[----:B------:R-:W-:Y:S01]  /*12810*/  ULDC.64 UR6, c[0x0][0x1a0] ;  /* 0x0000680000067ab9 */ /* 0x000fe20000000a00 */
[----:B------:R-:W-:Y:S01]  /*12820*/  MOV R133, R68 ;  /* 0x0000004400857202 */ /* 0x000fe20000000f00 */
[----:B------:R-:W-:Y:S02]  /*12830*/  USHF.L.U64.HI UR13, UR12, 0x5, UR13 ;  /* 0x000000050c0d7899 */ /* 0x000fe4000801020d */
[----:B------:R-:W-:-:S02]  /*12840*/  USHF.L.U64.HI UR4, UR6, 0x5, UR7 ;  /* 0x0000000506047899 */ /* 0x000fc40008010207 */
[----:B------:R-:W-:Y:S02]  /*12850*/  USHF.L.U32 UR8, UR6, 0x5, URZ ;  /* 0x0000000506087899 */ /* 0x000fe4000800063f */
[----:B------:R-:W-:Y:S01]  /*12860*/  USHF.L.U32 UR12, UR12, 0x5, URZ ;  /* 0x000000050c0c7899 */ /* 0x000fe2000800063f */
[----:B--2---:R-:W-:-:S05]  /*12870*/  IMAD.MOV.U32 R5, RZ, RZ, R7 ;  /* 0x000000ffff057224 */ /* 0x004fca00078e0007 */
[----:B------:R1:W-:Y:S01]  /*12880*/  STL.64 [R1+0x58], R4 ;  /* 0x0000580401007387 */ /* 0x0003e20000100a00 */
[----:B------:R-:W-:Y:S05]  /*12890*/  BRA `(.L_x_499) ;  /* 0x000002b000007947 */ /* 0x000fea0003800000 */
.L_x_501:
[----:B------:R-:W2:Y:S01]  /*128a0*/  LDL.64 R244, [R1+0x70] ;  /* 0x0000700001f47983 */ /* 0x000ea20000100a00 */
[----:B------:R-:W-:Y:S02]  /*128b0*/  ULDC.64 UR6, c[0x0][0x198] ;  /* 0x0000660000067ab9 */ /* 0x000fe40000000a00 */
[----:B------:R-:W-:Y:S01]  /*128c0*/  UIADD3 UR17, UR14, -0x2, URZ ;  /* 0xfffffffe0e117890 */ /* 0x000fe2000fffe03f */
[----:B------:R-:W3:Y:S03]  /*128d0*/  LDL.64 R242, [R1+0x68] ;  /* 0x0000680001f27983 */ /* 0x000ee60000100a00 */
[----:B------:R-:W-:Y:S02]  /*128e0*/  USHF.R.S32.HI UR14, URZ, 0x1f, UR17 ;  /* 0x0000001f3f0e7899 */ /* 0x000fe40008011411 */
[----:B------:R-:W-:Y:S02]  /*128f0*/  UIMAD.WIDE.U32 UR20, UR17, UR6, URZ ;  /* 0x00000006111472a5 */ /* 0x000fe4000f8e003f */
[----:B------:R-:W-:Y:S04]  /*12900*/  UIMAD UR14, UR14, UR6, URZ ;  /* 0x000000060e0e72a4 */ /* 0x000fe8000f8e023f */
[----:B------:R-:W-:Y:S01]  /*12910*/  UIMAD UR14, UR17, UR7, UR14 ;  /* 0x00000007110e72a4 */ /* 0x000fe2000f8e020e */
[----:B------:R-:W-:Y:S02]  /*12920*/  IMAD.U32 R0, RZ, RZ, UR20 ;  /* 0x00000014ff007e24 */ /* 0x000fe4000f8e00ff */
[----:B------:R-:W-:Y:S01]  /*12930*/  IMAD.U32 R200, RZ, RZ, UR20 ;  /* 0x00000014ffc87e24 */ /* 0x000fe2000f8e00ff */
[----:B------:R-:W-:Y:S06]  /*12940*/  UIADD3 UR14, UR21, UR14, URZ ;  /* 0x0000000e150e7290 */ /* 0x000fec000fffe03f */
[----:B------:R-:W-:Y:S01]  /*12950*/  IMAD.U32 R3, RZ, RZ, UR14 ;  /* 0x0000000eff037e24 */ /* 0x000fe2000f8e00ff */
        /* <DEDUP_REMOVED lines=25> */
[----:B------:R3:W-:Y:S01]  /*12af0*/  LDGSTS.E.BYPASS.LTC128B.128 [R241+0x7000], [R200.64] ;  /* 0x07000000c8f17fae */ /* 0x0007e2000b901d52 */
[----:B----4-:R-:W-:Y:S04]  /*12b00*/  IADD3 R204, P0, R200, UR12, RZ ;  /* 0x0000000cc8cc7c10 */ /* 0x010fe8000ff1e0ff */
[----:B------:R-:W-:Y:S05]  /*12b10*/  IADD3.X R205, R201, UR13, RZ, P0, !PT ;  /* 0x0000000dc9cd7c10 */ /* 0x000fea00087fe4ff */
[----:B------:R3:W-:Y:S04]  /*12b20*/  LDGSTS.E.BYPASS.LTC128B.128 [R241+0x7800], [R204.64] ;  /* 0x07800000ccf17fae */ /* 0x0007e8000b901d52 */
[----:B------:R-:W0:Y:S01]  /*12b30*/  LDGDEPBAR ;  /* 0x00000000000079af */ /* 0x000e220000000000 */
[----:B------:R-:W-:-:S05]  /*12b40*/  BRA `(.L_x_500) ;  /* 0x00000d3000007947 */ /* 0x000fca0003800000 */
.L_x_499:
[----:B------:R-:W2:Y:S01]  /*12b50*/  LDL.64 R6, [R1+0x58] ;  /* 0x0000580001067983 */ /* 0x000ea20000100a00 */
[----:B------:R-:W-:Y:S04]  /*12b60*/  DEPBAR.LE SB0, 0x0 ;  /* 0x000080000000791a */ /* 0x000fe80000000000 */
[----:B------:R-:W-:Y:S01]  /*12b70*/  UIADD3 UR16, UR14, -0x1, URZ ;  /* 0xffffffff0e107890 */ /* 0x000fe2000fffe03f */
[----:B------:R-:W-:Y:S03]  /*12b80*/  BAR.SYNC.DEFER_BLOCKING 0x0 ;  /* 0x0000000000007b1d */ /* 0x000fe60000010000 */
[----:B------:R-:W-:Y:S02]  /*12b90*/  USHF.R.S32.HI UR7, URZ, 0x1f, UR16 ;  /* 0x0000001f3f077899 */ /* 0x000fe40008011410 */
[----:B------:R-:W-:Y:S01]  /*12ba0*/  UIMAD UR6, UR5, UR16, URZ ;  /* 0x00000010050672a4 */ /* 0x000fe2000f8e023f */
[----:B-1----:R-:W-:Y:S01]  /*12bb0*/  IMAD.U32 R4, RZ, RZ, UR16 ;  /* 0x00000010ff047e24 */ /* 0x002fe2000f8e00ff */
[----:B------:R-:W-:Y:S02]  /*12bc0*/  UISETP.GT.AND UP0, UPT, UR16, UR9, UPT ;  /* 0x000000091000728c */ /* 0x000fe4000bf04270 */
[----:B------:R-:W-:Y:S01]  /*12bd0*/  UIMAD UR6, UR7, UR15, UR6 ;  /* 0x0000000f070672a4 */ /* 0x000fe2000f8e0206 */
[----:B--2---:R-:W-:Y:S05]  /*12be0*/  IMAD.WIDE.U32 R4, R4, UR15, R6 ;  /* 0x0000000f04047c25 */ /* 0x004fea000f8e0006 */
[C---:B------:R-:W-:Y:S02]  /*12bf0*/  LEA R6, P0, R4.reuse, c[0x0][0x170], 0x1 ;  /* 0x00005c0004067a11 */ /* 0x040fe400078008ff */
[----:B------:R-:W-:Y:S04]  /*12c00*/  IADD3 R0, R5, UR6, RZ ;  /* 0x0000000605007c10 */ /* 0x000fe8000fffe0ff */
[----:B------:R-:W-:Y:S02]  /*12c10*/  LEA.HI.X R7, R4, c[0x0][0x174], R0, 0x1, P0 ;  /* 0x00005d0004077a11 */ /* 0x000fe400000f0c00 */
[----:B------:R-:W-:Y:S03]  /*12c20*/  IADD3 R4, P0, R6, UR8, RZ ;  /* 0x0000000806047c10 */ /* 0x000fe6000ff1e0ff */
[----:B------:R-:W-:Y:S01]  /*12c30*/  @!PT LDS RZ, [RZ] ;  /* 0x00000000fffff984 */ /* 0x000fe20000000800 */
[----:B------:R-:W-:Y:S01]  /*12c40*/  @!PT LDS RZ, [RZ] ;  /* 0x00000000fffff984 */ /* 0x000fe20000000800 */
[----:B------:R-:W-:Y:S01]  /*12c50*/  @!PT LDS RZ, [RZ] ;  /* 0x00000000fffff984 */ /* 0x000fe20000000800 */
[----:B------:R1:W-:Y:S01]  /*12c60*/  LDGSTS.E.BYPASS.LTC128B.128 [R241+0x8000], [R6.64] ;  /* 0x0800000006f17fae */ /* 0x0003e2000b901d52 */
[----:B------:R-:W-:Y:S02]  /*12c70*/  IADD3.X R5, R7, UR4, RZ, P0, !PT ;  /* 0x0000000407057c10 */ /* 0x000fe400087fe4ff */
[----:B------:R-:W-:Y:S04]  /*12c80*/  IADD3 R14, P0, R4, UR8, RZ ;  /* 0x00000008040e7c10 */ /* 0x000fe8000ff1e0ff */
[----:B------:R-:W-:Y:S01]  /*12c90*/  IADD3.X R15, R5, UR4, RZ, P0, !PT ;  /* 0x00000004050f7c10 */ /* 0x000fe200087fe4ff */
[----:B------:R2:W-:Y:S01]  /*12ca0*/  LDGSTS.E.BYPASS.LTC128B.128 [R241+0x8800], [R4.64] ;  /* 0x0880000004f17fae */ /* 0x0005e2000b901d52 */
[----:B------:R-:W-:Y:S04]  /*12cb0*/  IADD3 R12, P0, R14, UR8, RZ ;  /* 0x000000080e0c7c10 */ /* 0x000fe8000ff1e0ff */
[----:B------:R-:W-:Y:S02]  /*12cc0*/  IADD3.X R13, R15, UR4, RZ, P0, !PT ;  /* 0x000000040f0d7c10 */ /* 0x000fe400087fe4ff */
[----:B------:R-:W-:Y:S01]  /*12cd0*/  IADD3 R10, P0, R12, UR8, RZ ;  /* 0x000000080c0a7c10 */ /* 0x000fe2000ff1e0ff */
[----:B------:R3:W-:Y:S03]  /*12ce0*/  LDGSTS.E.BYPASS.LTC128B.128 [R241+0x9000], [R14.64] ;  /* 0x090000000ef17fae */ /* 0x0007e6000b901d52 */
[----:B------:R-:W-:Y:S02]  /*12cf0*/  IADD3.X R11, R13, UR4, RZ, P0, !PT ;  /* 0x000000040d0b7c10 */ /* 0x000fe400087fe4ff */
[----:B------:R-:W-:Y:S03]  /*12d00*/  IADD3 R8, P0, R10, UR8, RZ ;  /* 0x000000080a087c10 */ /* 0x000fe6000ff1e0ff */
[----:B------:R3:W-:Y:S01]  /*12d10*/  LDGSTS.E.BYPASS.LTC128B.128 [R241+0x9800], [R12.64] ;  /* 0x098000000cf17fae */ /* 0x0007e2000b901d52 */
[----:B------:R-:W-:Y:S07]  /*12d20*/  IADD3.X R9, R11, UR4, RZ, P0, !PT ;  /* 0x000000040b097c10 */ /* 0x000fee00087fe4ff */
[----:B------:R4:W-:Y:S01]  /*12d30*/  LDGSTS.E.BYPASS.LTC128B.128 [R241+0xa000], [R10.64] ;  /* 0x0a0000000af17fae */ /* 0x0009e2000b901d52 */
[----:B--2---:R-:W-:Y:S04]  /*12d40*/  IADD3 R4, P0, R8, UR8, RZ ;  /* 0x0000000808047c10 */ /* 0x004fe8000ff1e0ff */
[----:B------:R-:W-:Y:S03]  /*12d50*/  IADD3.X R5, R9, UR4, RZ, P0, !PT ;  /* 0x0000000409057c10 */ /* 0x000fe600087fe4ff */
[----:B------:R4:W-:Y:S01]  /*12d60*/  LDGSTS.E.BYPASS.LTC128B.128 [R241+0xa800], [R8.64] ;  /* 0x0a80000008f17fae */ /* 0x0009e2000b901d52 */
[----:B-1----:R-:W-:Y:S04]  /*12d70*/  IADD3 R6, P0, R4, UR8, RZ ;  /* 0x0000000804067c10 */ /* 0x002fe8000ff1e0ff */
[----:B------:R-:W-:Y:S02]  /*12d80*/  IADD3.X R7, R5, UR4, RZ, P0, !PT ;  /* 0x0000000405077c10 */ /* 0x000fe400087fe4ff */
[----:B------:R-:W-:Y:S01]  /*12d90*/  PLOP3.LUT P0, PT, PT, PT, UP0, 0x80, 0x0 ;  /* 0x000000000000781c */ /* 0x000fe20003f0f008 */
[----:B------:R1:W-:Y:S08]  /*12da0*/  LDGSTS.E.BYPASS.LTC128B.128 [R241+0xb000], [R4.64] ;  /* 0x0b00000004f17fae */ /* 0x0003f0000b901d52 */
[----:B------:R1:W-:Y:S08]  /*12db0*/  LDGSTS.E.BYPASS.LTC128B.128 [R241+0xb800], [R6.64] ;  /* 0x0b80000006f17fae */ /* 0x0003f0000b901d52 */
[----:B-----5:R-:W-:Y:S08]  /*12dc0*/  LDSM.16.M88.4 R128, [R218] ;  /* 0x00000000da80783b */ /* 0x020ff00000000200 */
[----:B------:R-:W1:Y:S08]  /*12dd0*/  LDSM.16.M88.4 R16, [R135+0x4000] ;  /* 0x004000008710783b */ /* 0x000e700000000200 */
[----:B------:R-:W4:Y:S08]  /*12de0*/  LDSM.16.M88.4 R124, [R218+0x2000] ;  /* 0x00200000da7c783b */ /* 0x000f300000000200 */
[----:B------:R-:W2:Y:S08]  /*12df0*/  LDSM.16.M88.4 R32, [R135+0x4800] ;  /* 0x004800008720783b */ /* 0x000eb00000000200 */
        /* <DEDUP_REMOVED lines=10> */
[-C--:B--2---:R-:W-:Y:S07]  /*12ea0*/  HMMA.16816.F32.BF16 R20, R128, R32.reuse, RZ ;  /* 0x000000208014723c */ /* 0x084fee00000418ff */
[----:B------:R-:W2:Y:S01]  /*12eb0*/  LDSM.16.M88.4 R200, [R135+0x7800] ;  /* 0x0078000087c8783b */ /* 0x000ea20000000200 */
[C---:B------:R-:W-:Y:S07]  /*12ec0*/  HMMA.16816.F32.BF16 R24, R124.reuse, R32, RZ ;  /* 0x000000207c18723c */ /* 0x040fee00000418ff */
[----:B------:R-:W-:Y:S01]  /*12ed0*/  LDSM.16.M88.4 R204, [R221] ;  /* 0x00000000ddcc783b */ /* 0x000fe20000000200 */
[-C--:B------:R-:W-:Y:S07]  /*12ee0*/  HMMA.16816.F32.BF16 R28, R124, R34.reuse, RZ ;  /* 0x000000227c1c723c */ /* 0x080fee00000418ff */
[----:B------:R-:W-:Y:S01]  /*12ef0*/  LDSM.16.M88.4 R208, [R221+0x2000] ;  /* 0x00200000ddd0783b */ /* 0x000fe20000000200 */
        /* <DEDUP_REMOVED lines=149> */
[-C--:B------:R-:W-:Y:S08]  /*13850*/  HMMA.16816.F32.BF16 R124, R208, R206.reuse, R124 ;  /* 0x000000ced07c723c */ /* 0x080ff0000004187c */
[----:B------:R-:W-:Y:S01]  /*13860*/  HMMA.16816.F32.BF16 R128, R200, R206, R128 ;  /* 0x000000cec880723c */ /* 0x000fe20000041880 */
[----:B------:R-:W-:-:S07]  /*13870*/  @P0 BRA `(.L_x_501) ;  /* 0xfffff02000000947 */ /* 0x000fce000383ffff */
.L_x_500:
[----:B------:R-:W-:Y:S01]  /*13880*/  LOP3.LUT R231, R231, 0xfff7ffff, RZ, 0xc0, !PT ;  /* 0xfff7ffffe7e77812 */ /* 0x000fe200078ec0ff */
[----:B------:R-:W1:Y:S01]  /*13890*/  S2R R3, SR_TID.X ;  /* 0x0000000000037919 */ /* 0x000e620000002100 */
[----:B------:R-:W-:Y:S01]  /*138a0*/  LOP3.LUT R230, R230, 0xffffbfff, RZ, 0xc0, !PT ;  /* 0xffffbfffe6e67812 */ /* 0x000fe200078ec0ff */
[----:B------:R-:W-:Y:S01]  /*138b0*/  IMAD.U32 R0, RZ, RZ, UR16 ;  /* 0x00000010ff007e24 */ /* 0x000fe2000f8e00ff */
[----:B------:R-:W-:Y:S01]  /*138c0*/  LOP3.LUT R232, R232, 0xffffdfff, RZ, 0xc0, !PT ;  /* 0xffffdfffe8e87812 */ /* 0x000fe200078ec0ff */
[----:B------:R-:W-:Y:S02]  /*138d0*/  UISETP.GT.AND UP0, UPT, UR16, UR9, UPT ;  /* 0x000000091000728c */ /* 0x000fe4000bf04270 */
[----:B------:R-:W-:Y:S02]  /*138e0*/  UMOV UR14, UR16 ;  /* 0x00000010000e7c82 */ /* 0x000fe40008000000 */
[----:B------:R-:W-:Y:S04]  /*138f0*/  STL [R1+0xd0], R241 ;  /* 0x0000d0f101007387 */ /* 0x000fe80000100800 */
[----:B------:R-:W-:Y:S04]  /*13900*/  STL [R1+0xcc], R229 ;  /* 0x0000cce501007387 */ /* 0x000fe80000100800 */
[----:B------:R-:W-:Y:S04]  /*13910*/  STL [R1+0xc8], R228 ;  /* 0x0000c8e401007387 */ /* 0x000fe80000100800 */
[----:B------:R-:W-:Y:S01]  /*13920*/  STL [R1+0xc4], R227 ;  /* 0x0000c4e301007387 */ /* 0x000fe20000100800 */
[----:B-1----:R-:W-:Y:S03]  /*13930*/  IMAD.SHL.U32 R3, R3, 0x2, RZ ;  /* 0x0000000203037824 */ /* 0x002fe600078e00ff */
[----:B------:R-:W-:Y:S02]  /*13940*/  STL [R1+0xc0], R226 ;  /* 0x0000c0e201007387 */ /* 0x000fe40000100800 */
[----:B------:R-:W-:Y:S02]  /*13950*/  LOP3.LUT R3, R3, 0x6, RZ, 0xc0, !PT ;  /* 0x0000000603037812 */ /* 0x000fe400078ec0ff */
[----:B------:R-:W-:Y:S03]  /*13960*/  STL [R1+0xbc], R225 ;  /* 0x0000bce101007387 */ /* 0x000fe60000100800 */
[----:B------:R-:W-:Y:S01]  /*13970*/  IMAD R0, R0, 0x80, R3 ;  /* 0x0000008000007824 */ /* 0x000fe200078e0203 */
[----:B------:R-:W-:Y:S04]  /*13980*/  STL [R1+0xb8], R224 ;  /* 0x0000b8e001007387 */ /* 0x000fe80000100800 */
[C---:B------:R-:W-:Y:S01]  /*13990*/  IADD3 R3, R0.reuse, 0x1, RZ ;  /* 0x0000000100037810 */ /* 0x040fe20007ffe0ff */
[----:B------:R-:W-:Y:S01]  /*139a0*/  STL [R1+0xb4], R223 ;  /* 0x0000b4df01007387 */ /* 0x000fe20000100800 */
[C---:B------:R-:W-:Y:S02]  /*139b0*/  ISETP.GE.AND P0, PT, R0.reuse, R235, PT ;  /* 0x000000eb0000720c */ /* 0x040fe40003f06270 */
[C---:B------:R-:W-:Y:S01]  /*139c0*/  ISETP.GE.AND P4, PT, R3.reuse, R233, PT ;  /* 0x000000e90300720c */ /* 0x040fe20003f86270 */
[----:B------:R-:W-:Y:S01]  /*139d0*/  STL [R1+0xb0], R222 ;  /* 0x0000b0de01007387 */ /* 0x000fe20000100800 */
[C---:B------:R-:W-:Y:S02]  /*139e0*/  ISETP.GE.AND P3, PT, R3.reuse, R236, PT ;  /* 0x000000ec0300720c */ /* 0x040fe40003f66270 */
[C---:B------:R-:W-:Y:S01]  /*139f0*/  ISETP.GE.OR P4, PT, R3.reuse, R237, !P4 ;  /* 0x000000ed0300720c */ /* 0x040fe20006786670 */
[----:B------:R-:W-:Y:S01]  /*13a00*/  STL [R1+0xac], R221 ;  /* 0x0000acdd01007387 */ /* 0x000fe20000100800 */
[C---:B------:R-:W-:Y:S02]  /*13a10*/  ISETP.GE.AND P2, PT, R3.reuse, R235, PT ;  /* 0x000000eb0300720c */ /* 0x040fe40003f46270 */
[C---:B------:R-:W-:Y:S01]  /*13a20*/  ISETP.GE.AND P5, PT, R3.reuse, R234, PT ;  /* 0x000000ea0300720c */ /* 0x040fe20003fa6270 */
[----:B------:R-:W-:Y:S01]  /*13a30*/  STL [R1+0xa8], R220 ;  /* 0x0000a8dc01007387 */ /* 0x000fe20000100800 */
[C---:B------:R-:W-:Y:S02]  /*13a40*/  ISETP.GE.OR P3, PT, R3.reuse, R240, !P3 ;  /* 0x000000f00300720c */ /* 0x040fe40005f66670 */
[C---:B------:R-:W-:Y:S01]  /*13a50*/  ISETP.GE.AND P1, PT, R0.reuse, R236, PT ;  /* 0x000000ec0000720c */ /* 0x040fe20003f26270 */
[----:B------:R-:W-:Y:S01]  /*13a60*/  STL [R1+0xa4], R219 ;  /* 0x0000a4db01007387 */ /* 0x000fe20000100800 */
[CC--:B------:R-:W-:Y:S02]  /*13a70*/  ISETP.GE.OR P2, PT, R3.reuse, R239.reuse, !P2 ;  /* 0x000000ef0300720c */ /* 0x0c0fe40005746670 */
[----:B------:R-:W-:Y:S01]  /*13a80*/  ISETP.GE.OR P5, PT, R3, R238, !P5 ;  /* 0x000000ee0300720c */ /* 0x000fe20006fa6670 */
[----:B------:R-:W-:Y:S01]  /*13a90*/  STL [R1+0xa0], R218 ;  /* 0x0000a0da01007387 */ /* 0x000fe20000100800 */
[C---:B------:R-:W-:Y:S02]  /*13aa0*/  ISETP.GE.OR P0, PT, R0.reuse, R239, !P0 ;  /* 0x000000ef0000720c */ /* 0x040fe40004706670 */
[C---:B------:R-:W-:Y:S01]  /*13ab0*/  IADD3 R3, R0.reuse, 0x8, RZ ;  /* 0x0000000800037810 */ /* 0x040fe20007ffe0ff */
[----:B------:R-:W-:Y:S01]  /*13ac0*/  STL [R1+0x9c], R217 ;  /* 0x00009cd901007387 */ /* 0x000fe20000100800 */
[C---:B---3--:R-:W-:Y:S02]  /*13ad0*/  IADD3 R200, R0.reuse, 0x9, RZ ;  /* 0x0000000900c87810 */ /* 0x048fe40007ffe0ff */
[----:B------:R-:W-:Y:S01]  /*13ae0*/  FSEL R204, R5, -INF , !P3 ;  /* 0xff80000005cc7808 */ /* 0x000fe20005800000 */
[----:B------:R-:W-:Y:S01]  /*13af0*/  STL [R1+0x98], R216 ;  /* 0x000098d801007387 */ /* 0x000fe20000100800 */
[C---:B------:R-:W-:Y:S02]  /*13b00*/  IADD3 R5, R0.reuse, 0x10, RZ ;  /* 0x0000001000057810 */ /* 0x040fe40007ffe0ff */
[----:B------:R-:W-:Y:S01]  /*13b10*/  ISETP.GE.OR P1, PT, R0, R240, !P1 ;  /* 0x000000f00000720c */ /* 0x000fe20004f26670 */
[----:B------:R1:W-:Y:S01]  /*13b20*/  STL [R1+0x94], R135 ;  /* 0x0000948701007387 */ /* 0x0003e20000100800 */
[----:B------:R-:W-:Y:S02]  /*13b30*/  @P4 LOP3.LUT R231, R231, 0x80000, RZ, 0xfc, !PT ;  /* 0x00080000e7e74812 */ /* 0x000fe400078efcff */
[----:B------:R-:W-:Y:S02]  /*13b40*/  FSEL R205, R6, -INF , !P0 ;  /* 0xff80000006cd7808 */ /* 0x000fe40004000000 */
[-C--:B------:R-:W-:Y:S02]  /*13b50*/  ISETP.GE.AND P4, PT, R3, R236.reuse, PT ;  /* 0x000000ec0300720c */ /* 0x080fe40003f86270 */
[-C--:B------:R-:W-:Y:S02]  /*13b60*/  ISETP.GE.AND P3, PT, R200, R236.reuse, PT ;  /* 0x000000ecc800720c */ /* 0x080fe40003f66270 */
[----:B------:R-:W-:Y:S02]  /*13b70*/  ISETP.GE.AND P0, PT, R5, R236, PT ;  /* 0x000000ec0500720c */ /* 0x000fe40003f06270 */
[----:B------:R-:W-:Y:S02]  /*13b80*/  FSEL R201, R4, -INF , !P1 ;  /* 0xff80000004c97808 */ /* 0x000fe40004800000 */
[-C--:B------:R-:W-:Y:S02]  /*13b90*/  ISETP.GE.OR P4, PT, R3, R240.reuse, !P4 ;  /* 0x000000f00300720c */ /* 0x080fe40006786670 */
[-C--:B------:R-:W-:Y:S02]  /*13ba0*/  ISETP.GE.OR P3, PT, R200, R240.reuse, !P3 ;  /* 0x000000f0c800720c */ /* 0x080fe40005f66670 */
[----:B------:R-:W-:Y:S02]  /*13bb0*/  IADD3 R4, R0, 0x11, RZ ;  /* 0x0000001100047810 */ /* 0x000fe40007ffe0ff */
[----:B------:R-:W-:Y:S02]  /*13bc0*/  ISETP.GE.OR P0, PT, R5, R240, !P0 ;  /* 0x000000f00500720c */ /* 0x000fe40004706670 */
[----:B------:R-:W-:Y:S02]  /*13bd0*/  FSEL R206, R7, -INF , !P2 ;  /* 0xff80000007ce7808 */ /* 0x000fe40005000000 */
[----:B------:R-:W-:Y:S02]  /*13be0*/  ISETP.GE.AND P2, PT, R3, R235, PT ;  /* 0x000000eb0300720c */ /* 0x000fe40003f46270 */
[----:B------:R-:W-:Y:S02]  /*13bf0*/  FSEL R203, R16, -INF , !P4 ;  /* 0xff80000010cb7808 */ /* 0x000fe40006000000 */
[----:B------:R-:W-:Y:S02]  /*13c00*/  FSEL R202, R17, -INF , !P3 ;  /* 0xff80000011ca7808 */ /* 0x000fe40005800000 */
[C---:B------:R-:W-:Y:S02]  /*13c10*/  ISETP.GE.AND P4, PT, R3.reuse, R234, PT ;  /* 0x000000ea0300720c */ /* 0x040fe40003f86270 */
[C---:B------:R-:W-:Y:S02]  /*13c20*/  ISETP.GE.AND P3, PT, R3.reuse, R233, PT ;  /* 0x000000e90300720c */ /* 0x040fe40003f66270 */
[----:B------:R-:W-:Y:S02]  /*13c30*/  FSEL R20, R20, -INF , !P0 ;  /* 0xff80000014147808 */ /* 0x000fe40004000000 */
[C---:B------:R-:W-:Y:S02]  /*13c40*/  ISETP.GE.AND P0, PT, R4.reuse, R235, PT ;  /* 0x000000eb0400720c */ /* 0x040fe40003f06270 */
[C---:B------:R-:W-:Y:S02]  /*13c50*/  ISETP.GE.OR P2, PT, R3.reuse, R239, !P2 ;  /* 0x000000ef0300720c */ /* 0x040fe40005746670 */
[C---:B------:R-:W-:Y:S02]  /*13c60*/  ISETP.GE.OR P4, PT, R3.reuse, R238, !P4 ;  /* 0x000000ee0300720c */ /* 0x040fe40006786670 */
[----:B------:R-:W-:Y:S02]  /*13c70*/  ISETP.GE.OR P3, PT, R3, R237, !P3 ;  /* 0x000000ed0300720c */ /* 0x000fe40005f66670 */
[----:B------:R-:W-:Y:S02]  /*13c80*/  ISETP.GE.OR P0, PT, R4, R239, !P0 ;  /* 0x000000ef0400720c */ /* 0x000fe40004706670 */
[C---:B------:R-:W-:Y:S02]  /*13c90*/  IADD3 R3, R0.reuse, 0x18, RZ ;  /* 0x0000001800037810 */ /* 0x040fe40007ffe0ff */
[----:B------:R-:W-:Y:S02]  /*13ca0*/  FSEL R23, R23, -INF , !P0 ;  /* 0xff80000017177808 */ /* 0x000fe40004000000 */
[C---:B------:R-:W-:Y:S02]  /*13cb0*/  ISETP.GE.AND P0, PT, R3.reuse, R236, PT ;  /* 0x000000ec0300720c */ /* 0x040fe40003f06270 */
[----:B------:R-:W-:Y:S02]  /*13cc0*/  IADD3 R6, R0, 0x19, RZ ;  /* 0x0000001900067810 */ /* 0x000fe40007ffe0ff */
[----:B------:R-:W-:Y:S02]  /*13cd0*/  ISETP.GE.OR P0, PT, R3, R240, !P0 ;  /* 0x000000f00300720c */ /* 0x000fe40004706670 */
[----:B------:R-:W-:Y:S02]  /*13ce0*/  ISETP.GE.AND P1, PT, R200, R235, PT ;  /* 0x000000ebc800720c */ /* 0x000fe40003f26270 */
[----:B------:R-:W-:Y:S02]  /*13cf0*/  FSEL R32, R32, -INF , !P0 ;  /* 0xff80000020207808 */ /* 0x000fe40004000000 */
[-C--:B------:R-:W-:Y:S02]  /*13d00*/  ISETP.GE.AND P0, PT, R6, R236.reuse, PT ;  /* 0x000000ec0600720c */ /* 0x080fe40003f06270 */
[----:B------:R-:W-:Y:S02]  /*13d10*/  ISETP.GE.OR P1, PT, R200, R239, !P1 ;  /* 0x000000efc800720c */ /* 0x000fe40004f26670 */
[----:B------:R-:W-:Y:S02]  /*13d20*/  FSEL R207, R18, -INF , !P2 ;  /* 0xff80000012cf7808 */ /* 0x000fe40005000000 */
[----:B------:R-:W-:Y:S02]  /*13d30*/  ISETP.GE.AND P2, PT, R4, R236, PT ;  /* 0x000000ec0400720c */ /* 0x000fe40003f46270 */
[-C--:B------:R-:W-:Y:S02]  /*13d40*/  ISETP.GE.OR P0, PT, R6, R240.reuse, !P0 ;  /* 0x000000f00600720c */ /* 0x080fe40004706670 */
[----:B------:R-:W-:Y:S02]  /*13d50*/  FSEL R208, R19, -INF , !P1 ;  /* 0xff80000013d07808 */ /* 0x000fe40004800000 */
[-C--:B------:R-:W-:Y:S02]  /*13d60*/  ISETP.GE.AND P1, PT, R5, R235.reuse, PT ;  /* 0x000000eb0500720c */ /* 0x080fe40003f26270 */
[----:B------:R-:W-:Y:S02]  /*13d70*/  ISETP.GE.OR P2, PT, R4, R240, !P2 ;  /* 0x000000f00400720c */ /* 0x000fe40005746670 */
[----:B------:R-:W-:Y:S02]  /*13d80*/  FSEL R33, R33, -INF , !P0 ;  /* 0xff80000021217808 */ /* 0x000fe40004000000 */
[----:B------:R-:W-:Y:S02]  /*13d90*/  ISETP.GE.AND P0, PT, R3, R235, PT ;  /* 0x000000eb0300720c */ /* 0x000fe40003f06270 */
[-C--:B------:R-:W-:Y:S02]  /*13da0*/  ISETP.GE.OR P1, PT, R5, R239.reuse, !P1 ;  /* 0x000000ef0500720c */ /* 0x080fe40004f26670 */
[----:B------:R-:W-:Y:S02]  /*13db0*/  FSEL R21, R21, -INF , !P2 ;  /* 0xff80000015157808 */ /* 0x000fe40005000000 */
[----:B------:R-:W-:Y:S02]  /*13dc0*/  ISETP.GE.AND P2, PT, R200, R234, PT ;  /* 0x000000eac800720c */ /* 0x000fe40003f46270 */
[----:B------:R-:W-:Y:S02]  /*13dd0*/  @P5 LOP3.LUT R230, R230, 0x4000, RZ, 0xfc, !PT ;  /* 0x00004000e6e65812 */ /* 0x000fe400078efcff */
[----:B------:R-:W-:Y:S02]  /*13de0*/  ISETP.GE.OR P0, PT, R3, R239, !P0 ;  /* 0x000000ef0300720c */ /* 0x000fe40004706670 */
[----:B-1----:R-:W-:Y:S02]  /*13df0*/  FSEL R135, R22, -INF , !P1 ;  /* 0xff80000016877808 */ /* 0x002fe40004800000 */
[C---:B------:R-:W-:Y:S02]  /*13e00*/  ISETP.GE.AND P1, PT, R200.reuse, R233, PT ;  /* 0x000000e9c800720c */ /* 0x040fe40003f26270 */
[----:B------:R-:W-:Y:S02]  /*13e10*/  ISETP.GE.OR P2, PT, R200, R238, !P2 ;  /* 0x000000eec800720c */ /* 0x000fe40005746670 */
[----:B------:R-:W-:Y:S02]  /*13e20*/  LOP3.LUT R230, R230, 0xffffdfff, RZ, 0xc0, !PT ;  /* 0xffffdfffe6e67812 */ /* 0x000fe400078ec0ff */
[----:B------:R-:W-:Y:S02]  /*13e30*/  FSEL R34, R34, -INF , !P0 ;  /* 0xff80000022227808 */ /* 0x000fe40004000000 */
[----:B------:R-:W-:Y:S02]  /*13e40*/  ISETP.GE.AND P0, PT, R6, R235, PT ;  /* 0x000000eb0600720c */ /* 0x000fe40003f06270 */
[----:B------:R-:W-:Y:S02]  /*13e50*/  ISETP.GE.OR P1, PT, R200, R237, !P1 ;  /* 0x000000edc800720c */ /* 0x000fe40004f26670 */
[----:B------:R-:W-:Y:S02]  /*13e60*/  @P4 LOP3.LUT R230, R230, 0x2000, RZ, 0xfc, !PT ;  /* 0x00002000e6e64812 */ /* 0x000fe400078efcff */
[----:B------:R-:W-:Y:S02]  /*13e70*/  LOP3.LUT R231, R231, 0xfffbffff, RZ, 0xc0, !PT ;  /* 0xfffbffffe7e77812 */ /* 0x000fe400078ec0ff */
[----:B------:R-:W-:Y:S02]  /*13e80*/  ISETP.GE.OR P0, PT, R6, R239, !P0 ;  /* 0x000000ef0600720c */ /* 0x000fe40004706670 */
[----:B------:R-:W-:Y:S02]  /*13e90*/  @P3 LOP3.LUT R231, R231, 0x40000, RZ, 0xfc, !PT ;  /* 0x00040000e7e73812 */ /* 0x000fe400078efcff */
[----:B------:R-:W-:Y:S02]  /*13ea0*/  LOP3.LUT R230, R230, 0xffffefff, RZ, 0xc0, !PT ;  /* 0xffffefffe6e67812 */ /* 0x000fe400078ec0ff */
[----:B------:R-:W-:Y:S02]  /*13eb0*/  FSEL R35, R35, -INF , !P0 ;  /* 0xff80000023237808 */ /* 0x000fe40004000000 */
[----:B------:R-:W-:Y:S02]  /*13ec0*/  ISETP.GE.AND P0, PT, R5, R234, PT ;  /* 0x000000ea0500720c */ /* 0x000fe40003f06270 */
[----:B------:R-:W-:Y:S02]  /*13ed0*/  @P2 LOP3.LUT R230, R230, 0x1000, RZ, 0xfc, !PT ;  /* 0x00001000e6e62812 */ /* 0x000fe400078efcff */
[----:B------:R-:W-:Y:S02]  /*13ee0*/  LOP3.LUT R231, R231, 0xfffdffff, RZ, 0xc0, !PT ;  /* 0xfffdffffe7e77812 */ /* 0x000fe400078ec0ff */
[C---:B------:R-:W-:Y:S02]  /*13ef0*/  ISETP.GE.OR P2, PT, R5.reuse, R238, !P0 ;  /* 0x000000ee0500720c */ /* 0x040fe40004746670 */
[----:B------:R-:W-:Y:S02]  /*13f00*/  ISETP.GE.AND P0, PT, R5, R233, PT ;  /* 0x000000e90500720c */ /* 0x000fe40003f06270 */
[----:B------:R-:W-:Y:S02]  /*13f10*/  @P1 LOP3.LUT R231, R231, 0x20000, RZ, 0xfc, !PT ;  /* 0x00020000e7e71812 */ /* 0x000fe400078efcff */
[----:B------:R-:W-:Y:S02]  /*13f20*/  ISETP.GE.OR P1, PT, R5, R237, !P0 ;  /* 0x000000ed0500720c */ /* 0x000fe40004726670 */
[----:B------:R-:W-:Y:S02]  /*13f30*/  IADD3 R5, R0, 0x20, RZ ;  /* 0x0000002000057810 */ /* 0x000fe40007ffe0ff */
[----:B------:R-:W-:Y:S02]  /*13f40*/  LOP3.LUT R230, R230, 0xfffff7ff, RZ, 0xc0, !PT ;  /* 0xfffff7ffe6e67812 */ /* 0x000fe400078ec0ff */
[C---:B------:R-:W-:Y:S02]  /*13f50*/  ISETP.GE.AND P0, PT, R5.reuse, R236, PT ;  /* 0x000000ec0500720c */ /* 0x040fe40003f06270 */
[----:B------:R-:W-:Y:S02]  /*13f60*/  @P2 LOP3.LUT R230, R230, 0x800, RZ, 0xfc, !PT ;  /* 0x00000800e6e62812 */ /* 0x000fe400078efcff */
[----:B------:R-:W-:Y:S02]  /*13f70*/  ISETP.GE.OR P0, PT, R5, R240, !P0 ;  /* 0x000000f00500720c */ /* 0x000fe40004706670 */
[----:B------:R-:W-:Y:S02]  /*13f80*/  LOP3.LUT R231, R231, 0xfffeffff, RZ, 0xc0, !PT ;  /* 0xfffeffffe7e77812 */ /* 0x000fe400078ec0ff */
[----:B------:R-:W-:Y:S02]  /*13f90*/  FSEL R36, R36, -INF , !P0 ;  /* 0xff80000024247808 */ /* 0x000fe40004000000 */
[C---:B------:R-:W-:Y:S02]  /*13fa0*/  ISETP.GE.AND P0, PT, R4.reuse, R234, PT ;  /* 0x000000ea0400720c */ /* 0x040fe40003f06270 */
[----:B------:R-:W-:Y:S02]  /*13fb0*/  @P1 LOP3.LUT R231, R231, 0x10000, RZ, 0xfc, !PT ;  /* 0x00010000e7e71812 */ /* 0x000fe400078efcff */
[C---:B------:R-:W-:Y:S02]  /*13fc0*/  ISETP.GE.OR P2, PT, R4.reuse, R238, !P0 ;  /* 0x000000ee0400720c */ /* 0x040fe40004746670 */
[----:B------:R-:W-:Y:S02]  /*13fd0*/  ISETP.GE.AND P0, PT, R4, R233, PT ;  /* 0x000000e90400720c */ /* 0x000fe40003f06270 */
[----:B------:R-:W-:Y:S02]  /*13fe0*/  LOP3.LUT R230, R230, 0xfffffbff, RZ, 0xc0, !PT ;  /* 0xfffffbffe6e67812 */ /* 0x000fe400078ec0ff */
[----:B------:R-:W-:Y:S02]  /*13ff0*/  ISETP.GE.OR P1, PT, R4, R237, !P0 ;  /* 0x000000ed0400720c */ /* 0x000fe40004726670 */
[----:B------:R-:W-:Y:S02]  /*14000*/  IADD3 R4, R0, 0x21, RZ ;  /* 0x0000002100047810 */ /* 0x000fe40007ffe0ff */
[----:B------:R-:W-:Y:S02]  /*14010*/  LOP3.LUT R231, R231, 0xffff7fff, RZ, 0xc0, !PT ;  /* 0xffff7fffe7e77812 */ /* 0x000fe400078ec0ff */
[----:B------:R-:W-:Y:S02]  /*14020*/  ISETP.GE.AND P0, PT, R4, R236, PT ;  /* 0x000000ec0400720c */ /* 0x000fe40003f06270 */
[----:B------:R-:W-:Y:S02]  /*14030*/  @P2 LOP3.LUT R230, R230, 0x400, RZ, 0xfc, !PT ;  /* 0x00000400e6e62812 */ /* 0x000fe400078efcff */
[----:B------:R-:W-:Y:S02]  /*14040*/  ISETP.GE.OR P0, PT, R4, R240, !P0 ;  /* 0x000000f00400720c */ /* 0x000fe40004706670 */
[----:B------:R-:W-:Y:S02]  /*14050*/  LOP3.LUT R230, R230, 0xfffffdff, RZ, 0xc0, !PT ;  /* 0xfffffdffe6e67812 */ /* 0x000fe400078ec0ff */
[----:B------:R-:W-:Y:S02]  /*14060*/  FSEL R37, R37, -INF , !P0 ;  /* 0xff80000025257808 */ /* 0x000fe40004000000 */
[----:B------:R-:W-:Y:S02]  /*14070*/  ISETP.GE.AND P0, PT, R5, R235, PT ;  /* 0x000000eb0500720c */ /* 0x000fe40003f06270 */
[----:B------:R-:W-:Y:S02]  /*14080*/  @P1 LOP3.LUT R231, R231, 0x8000, RZ, 0xfc, !PT ;  /* 0x00008000e7e71812 */ /* 0x000fe400078efcff */
[----:B------:R-:W-:Y:S02]  /*14090*/  ISETP.GE.OR P0, PT, R5, R239, !P0 ;  /* 0x000000ef0500720c */ /* 0x000fe40004706670 */
[----:B------:R-:W-:Y:S02]  /*140a0*/  LOP3.LUT R231, R231, 0xffffbfff, RZ, 0xc0, !PT ;  /* 0xffffbfffe7e77812 */ /* 0x000fe400078ec0ff */
[----:B------:R-:W-:Y:S02]  /*140b0*/  FSEL R38, R38, -INF , !P0 ;  /* 0xff80000026267808 */ /* 0x000fe40004000000 */
[C---:B------:R-:W-:Y:S04]  /*140c0*/  ISETP.GE.AND P0, PT, R4.reuse, R235, PT ;  /* 0x000000eb0400720c */ /* 0x040fe80003f06270 */
[----:B------:R-:W-:Y:S04]  /*140d0*/  ISETP.GE.OR P0, PT, R4, R239, !P0 ;  /* 0x000000ef0400720c */ /* 0x000fe80004706670 */
[----:B------:R-:W-:Y:S02]  /*140e0*/  FSEL R39, R39, -INF , !P0 ;  /* 0xff80000027277808 */ /* 0x000fe40004000000 */
[C---:B------:R-:W-:Y:S03]  /*140f0*/  ISETP.GE.AND P0, PT, R3.reuse, R234, PT ;  /* 0x000000ea0300720c */ /* 0x040fe60003f06270 */
[----:B------:R-:W-:Y:S01]  /*14100*/  STL [R1+0x18], R39 ;  /* 0x0000182701007387 */ /* 0x000fe20000100800 */
[C---:B------:R-:W-:Y:S02]  /*14110*/  ISETP.GE.OR P2, PT, R3.reuse, R238, !P0 ;  /* 0x000000ee0300720c */ /* 0x040fe40004746670 */
[C---:B------:R-:W-:Y:S04]  /*14120*/  ISETP.GE.AND P0, PT, R3.reuse, R233, PT ;  /* 0x000000e90300720c */ /* 0x040fe80003f06270 */
[----:B------:R-:W-:Y:S02]  /*14130*/  ISETP.GE.OR P1, PT, R3, R237, !P0 ;  /* 0x000000ed0300720c */ /* 0x000fe40004726670 */
[----:B------:R-:W-:Y:S04]  /*14140*/  IADD3 R3, R0, 0x28, RZ ;  /* 0x0000002800037810 */ /* 0x000fe80007ffe0ff */
        /* <DEDUP_REMOVED lines=8> */
[C---:B------:R-:W-:Y:S02]  /*141d0*/  ISETP.GE.AND P0, PT, R6.reuse, R233, PT ;  /* 0x000000e90600720c */ /* 0x040fe40003f06270 */
[----:B------:R-:W-:Y:S02]  /*141e0*/  LOP3.LUT R231, R231, 0xffffdfff, RZ, 0xc0, !PT ;  /* 0xffffdfffe7e77812 */ /* 0x000fe400078ec0ff */
[----:B------:R-:W-:Y:S02]  /*141f0*/  ISETP.GE.OR P1, PT, R6, R237, !P0 ;  /* 0x000000ed0600720c */ /* 0x000fe40004726670 */
[----:B------:R-:W-:Y:S04]  /*14200*/  IADD3 R6, R0, 0x29, RZ ;  /* 0x0000002900067810 */ /* 0x000fe80007ffe0ff */
        /* <DEDUP_REMOVED lines=10> */
[C---:B------:R-:W-:Y:S03]  /*142b0*/  ISETP.GE.AND P0, PT, R6.reuse, R235, PT ;  /* 0x000000eb0600720c */ /* 0x040fe60003f06270 */
[----:B------:R-:W-:Y:S01]  /*142c0*/  STL [R1+0x14], R50 ;  /* 0x0000143201007387 */ /* 0x000fe20000100800 */
        /* <DEDUP_REMOVED lines=34> */
[C---:B------:R-:W-:Y:S04]  /*144f0*/  ISETP.GE.AND P0, PT, R3.reuse, R234, PT ;  /* 0x000000ea0300720c */ /* 0x040fe80003f06270 */
        /* <DEDUP_REMOVED lines=32> */
[C---:B------:R-:W-:Y:S01]  /*14700*/  ISETP.GE.AND P0, PT, R5.reuse, R233, PT ;  /* 0x000000e90500720c */ /* 0x040fe20003f06270 */
[----:B------:R-:W-:Y:S03]  /*14710*/  STL [R1+0xd4], R236 ;  /* 0x0000d4ec01007387 */ /* 0x000fe60000100800 */
[----:B------:R-:W-:Y:S01]  /*14720*/  ISETP.GE.OR P1, PT, R5, R237, !P0 ;  /* 0x000000ed0500720c */ /* 0x000fe20004726670 */
[----:B------:R-:W-:Y:S01]  /*14730*/  STL [R1+0xd8], R240 ;  /* 0x0000d8f001007387 */ /* 0x000fe20000100800 */
[----:B------:R-:W-:Y:S03]  /*14740*/  IADD3 R5, R0, 0x40, RZ ;  /* 0x0000004000057810 */ /* 0x000fe60007ffe0ff */
[----:B------:R-:W-:Y:S01]  /*14750*/  STL [R1+0xdc], R235 ;  /* 0x0000dceb01007387 */ /* 0x000fe20000100800 */
[C---:B------:R-:W-:Y:S02]  /*14760*/  ISETP.GE.AND P0, PT, R5.reuse, R236, PT ;  /* 0x000000ec0500720c */ /* 0x040fe40003f06270 */
[----:B------:R-:W-:Y:S01]  /*14770*/  @P2 LOP3.LUT R230, R230, 0x8, RZ, 0xfc, !PT ;  /* 0x00000008e6e62812 */ /* 0x000fe200078efcff */
[----:B------:R-:W-:Y:S01]  /*14780*/  STL [R1+0xe0], R239 ;  /* 0x0000e0ef01007387 */ /* 0x000fe20000100800 */
        /* <DEDUP_REMOVED lines=52> */
[----:B------:R-:W-:Y:S01]  /*14ad0*/  FSEL R252, R83, -INF , !P0 ;  /* 0xff80000053fc7808 */ /* 0x000fe20004000000 */
[----:B------:R-:W-:Y:S01]  /*14ae0*/  IMAD.MOV.U32 R83, RZ, RZ, R135 ;  /* 0x000000ffff537224 */ /* 0x000fe200078e0087 */
[C---:B------:R-:W-:Y:S04]  /*14af0*/  ISETP.GE.AND P0, PT, R5.reuse, R234, PT ;  /* 0x000000ea0500720c */ /* 0x040fe80003f06270 */
[C---:B------:R-:W-:Y:S02]  /*14b00*/  ISETP.GE.OR P2, PT, R5.reuse, R238, !P0 ;  /* 0x000000ee0500720c */ /* 0x040fe40004746670 */
[C---:B------:R-:W-:Y:S04]  /*14b10*/  ISETP.GE.AND P0, PT, R5.reuse, R233, PT ;  /* 0x000000e90500720c */ /* 0x040fe80003f06270 */
[----:B------:R-:W-:Y:S02]  /*14b20*/  ISETP.GE.OR P1, PT, R5, R237, !P0 ;  /* 0x000000ed0500720c */ /* 0x000fe40004726670 */
[----:B------:R-:W-:Y:S04]  /*14b30*/  IADD3 R5, R0, 0x50, RZ ;  /* 0x0000005000057810 */ /* 0x000fe80007ffe0ff */
[----:B------:R-:W-:Y:S02]  /*14b40*/  ISETP.GE.AND P0, PT, R5, R236, PT ;  /* 0x000000ec0500720c */ /* 0x000fe40003f06270 */
        /* <DEDUP_REMOVED lines=11> */
[C---:B------:R-:W-:Y:S02]  /*14c00*/  ISETP.GE.AND P0, PT, R4.reuse, R236, PT ;  /* 0x000000ec0400720c */ /* 0x040fe40003f06270 */
        /* <DEDUP_REMOVED lines=9> */
[C---:B------:R-:W-:Y:S02]  /*14ca0*/  ISETP.GE.AND P0, PT, R4.reuse, R235, PT ;  /* 0x000000eb0400720c */ /* 0x040fe40003f06270 */
[C---:B------:R-:W-:Y:S02]  /*14cb0*/  ISETP.GE.AND P6, PT, R4.reuse, R233, PT ;  /* 0x000000e90400720c */ /* 0x040fe40003fc6270 */
[C---:B------:R-:W-:Y:S02]  /*14cc0*/  ISETP.GE.OR P0, PT, R4.reuse, R239, !P0 ;  /* 0x000000ef0400720c */ /* 0x040fe40004706670 */
[----:B------:R-:W-:Y:S02]  /*14cd0*/  ISETP.GE.OR P6, PT, R4, R237, !P6 ;  /* 0x000000ed0400720c */ /* 0x000fe400077c6670 */
[----:B------:R-:W-:Y:S02]  /*14ce0*/  FSEL R250, R87, -INF , !P0 ;  /* 0xff80000057fa7808 */ /* 0x000fe40004000000 */
[C---:B------:R-:W-:Y:S04]  /*14cf0*/  ISETP.GE.AND P0, PT, R3.reuse, R234, PT ;  /* 0x000000ea0300720c */ /* 0x040fe80003f06270 */
[C---:B------:R-:W-:Y:S02]  /*14d00*/  ISETP.GE.OR P2, PT, R3.reuse, R238, !P0 ;  /* 0x000000ee0300720c */ /* 0x040fe40004746670 */
[C---:B------:R-:W-:Y:S03]  /*14d10*/  ISETP.GE.AND P0, PT, R3.reuse, R233, PT ;  /* 0x000000e90300720c */ /* 0x040fe60003f06270 */
[----:B------:R-:W-:Y:S02]  /*14d20*/  @P6 LOP3.LUT R230, R230, 0x40000, RZ, 0xfc, !PT ;  /* 0x00040000e6e66812 */ /* 0x000fe400078efcff */
        /* <DEDUP_REMOVED lines=14> */
[----:B------:R-:W-:Y:S02]  /*14e10*/  IADD3 R6, R0, 0x59, RZ ;  /* 0x0000005900067810 */ /* 0x000fe40007ffe0ff */
[----:B------:R-:W-:Y:S02]  /*14e20*/  ISETP.GE.AND P5, PT, R3, R233, PT ;  /* 0x000000e90300720c */ /* 0x000fe40003fa6270 */
        /* <DEDUP_REMOVED lines=11> */
[----:B------:R-:W-:Y:S02]  /*14ee0*/  ISETP.GE.OR P5, PT, R3, R237, !P5 ;  /* 0x000000ed0300720c */ /* 0x000fe40006fa6670 */
[C---:B------:R-:W-:Y:S02]  /*14ef0*/  ISETP.GE.OR P0, PT, R6.reuse, R239, !P0 ;  /* 0x000000ef0600720c */ /* 0x040fe40004706670 */
[C---:B------:R-:W-:Y:S02]  /*14f00*/  ISETP.GE.AND P4, PT, R6.reuse, R233, PT ;  /* 0x000000e90600720c */ /* 0x040fe40003f86270 */
[----:B------:R-:W-:Y:S02]  /*14f10*/  FSEL R248, R99, -INF , !P0 ;  /* 0xff80000063f87808 */ /* 0x000fe40004000000 */
[C---:B------:R-:W-:Y:S02]  /*14f20*/  ISETP.GE.AND P0, PT, R5.reuse, R234, PT ;  /* 0x000000ea0500720c */ /* 0x040fe40003f06270 */
[----:B------:R-:W-:Y:S02]  /*14f30*/  ISETP.GE.OR P4, PT, R6, R237, !P4 ;  /* 0x000000ed0600720c */ /* 0x000fe40006786670 */
[C---:B------:R-:W-:Y:S02]  /*14f40*/  ISETP.GE.OR P2, PT, R5.reuse, R238, !P0 ;  /* 0x000000ee0500720c */ /* 0x040fe40004746670 */
[C---:B------:R-:W-:Y:S02]  /*14f50*/  ISETP.GE.AND P0, PT, R5.reuse, R233, PT ;  /* 0x000000e90500720c */ /* 0x040fe40003f06270 */
        /* <DEDUP_REMOVED lines=18> */
[----:B------:R-:W-:Y:S02]  /*15080*/  @P0 LOP3.LUT R231, R231, 0x4000000, RZ, 0xfc, !PT ;  /* 0x04000000e7e70812 */ /* 0x000fe400078efcff */
[C---:B------:R-:W-:Y:S02]  /*15090*/  ISETP.GE.AND P0, PT, R4.reuse, R236, PT ;  /* 0x000000ec0400720c */ /* 0x040fe40003f06270 */
[----:B------:R-:W-:Y:S02]  /*150a0*/  LOP3.LUT R231, R231, 0xfdffffff, RZ, 0xc0, !PT ;  /* 0xfdffffffe7e77812 */ /* 0x000fe400078ec0ff */
[C---:B------:R-:W-:Y:S02]  /*150b0*/  ISETP.GE.OR P0, PT, R4.reuse, R240, !P0 ;  /* 0x000000f00400720c */ /* 0x040fe40004706670 */
[----:B------:R-:W-:Y:S02]  /*150c0*/  ISETP.GE.AND P2, PT, R4, R233, PT ;  /* 0x000000e90400720c */ /* 0x000fe40003f46270 */
[----:B------:R-:W-:Y:S02]  /*150d0*/  FSEL R101, R101, -INF , !P0 ;  /* 0xff80000065657808 */ /* 0x000fe40004000000 */
[C---:B------:R-:W-:Y:S02]  /*150e0*/  ISETP.GE.AND P0, PT, R5.reuse, R235, PT ;  /* 0x000000eb0500720c */ /* 0x040fe40003f06270 */
[----:B------:R-:W-:Y:S02]  /*150f0*/  @P3 LOP3.LUT R230, R230, 0x10000, RZ, 0xfc, !PT ;  /* 0x00010000e6e63812 */ /* 0x000fe400078efcff */
[----:B------:R-:W-:Y:S02]  /*15100*/  ISETP.GE.OR P0, PT, R5, R239, !P0 ;  /* 0x000000ef0500720c */ /* 0x000fe40004706670 */
[----:B------:R-:W-:Y:S02]  /*15110*/  ISETP.GE.OR P2, PT, R4, R237, !P2 ;  /* 0x000000ed0400720c */ /* 0x000fe40005746670 */
[----:B------:R-:W-:Y:S02]  /*15120*/  FSEL R247, R102, -INF , !P0 ;  /* 0xff80000066f77808 */ /* 0x000fe40004000000 */
[----:B------:R-:W-:Y:S02]  /*15130*/  ISETP.GE.AND P0, PT, R4, R235, PT ;  /* 0x000000eb0400720c */ /* 0x000fe40003f06270 */
[----:B------:R-:W-:Y:S02]  /*15140*/  LOP3.LUT P6, RZ, R230, 0x100, RZ, 0xc0, !PT ;  /* 0x00000100e6ff7812 */ /* 0x000fe400078cc0ff */
[----:B------:R-:W-:Y:S02]  /*15150*/  ISETP.GE.OR P0, PT, R4, R239, !P0 ;  /* 0x000000ef0400720c */ /* 0x000fe40004706670 */
[----:B------:R-:W-:Y:S02]  /*15160*/  LOP3.LUT P5, RZ, R230, 0x200, RZ, 0xc0, !PT ;  /* 0x00000200e6ff7812 */ /* 0x000fe400078ac0ff */
[----:B------:R-:W-:Y:S02]  /*15170*/  FSEL R246, R103, -INF , !P0 ;  /* 0xff80000067f67808 */ /* 0x000fe40004000000 */
[----:B------:R-:W-:Y:S02]  /*15180*/  ISETP.GE.AND P0, PT, R3, R234, PT ;  /* 0x000000ea0300720c */ /* 0x000fe40003f06270 */
[----:B------:R-:W-:Y:S02]  /*15190*/  FSEL R98, R29, -INF , !P6 ;  /* 0xff8000001d627808 */ /* 0x000fe40007000000 */
[----:B------:R-:W-:Y:S02]  /*151a0*/  ISETP.GE.OR P0, PT, R3, R238, !P0 ;  /* 0x000000ee0300720c */ /* 0x000fe40004706670 */
[----:B------:R-:W-:Y:S11]  /*151b0*/  IADD3 R3, R0, 0x68, RZ ;  /* 0x0000006800037810 */ /* 0x000ff60007ffe0ff */
[----:B------:R-:W-:Y:S02]  /*151c0*/  @P0 LOP3.LUT R231, R231, 0x2000000, RZ, 0xfc, !PT ;  /* 0x02000000e7e70812 */ /* 0x000fe400078efcff */
[----:B------:R-:W-:Y:S02]  /*151d0*/  ISETP.GE.AND P0, PT, R3, R236, PT ;  /* 0x000000ec0300720c */ /* 0x000fe40003f06270 */
[----:B------:R-:W-:Y:S02]  /*151e0*/  LOP3.LUT R231, R231, 0xfeffffff, RZ, 0xc0, !PT ;  /* 0xfeffffffe7e77812 */ /* 0x000fe400078ec0ff */
[----:B------:R-:W-:Y:S04]  /*151f0*/  ISETP.GE.OR P0, PT, R3, R240, !P0 ;  /* 0x000000f00300720c */ /* 0x000fe80004706670 */
[----:B------:R-:W-:Y:S02]  /*15200*/  FSEL R112, R112, -INF , !P0 ;  /* 0xff80000070707808 */ /* 0x000fe40004000000 */
[C---:B------:R-:W-:Y:S04]  /*15210*/  ISETP.GE.AND P0, PT, R6.reuse, R234, PT ;  /* 0x000000ea0600720c */ /* 0x040fe80003f06270 */
[----:B------:R-:W-:Y:S02]  /*15220*/  ISETP.GE.OR P0, PT, R6, R238, !P0 ;  /* 0x000000ee0600720c */ /* 0x000fe40004706670 */
[----:B------:R-:W-:Y:S11]  /*15230*/  IADD3 R6, R0, 0x69, RZ ;  /* 0x0000006900067810 */ /* 0x000ff60007ffe0ff */
[----:B------:R-:W-:Y:S02]  /*15240*/  @P0 LOP3.LUT R231, R231, 0x1000000, RZ, 0xfc, !PT ;  /* 0x01000000e7e70812 */ /* 0x000fe400078efcff */
[C---:B------:R-:W-:Y:S02]  /*15250*/  ISETP.GE.AND P0, PT, R6.reuse, R236, PT ;  /* 0x000000ec0600720c */ /* 0x040fe40003f06270 */
[----:B------:R-:W-:Y:S02]  /*15260*/  LOP3.LUT R231, R231, 0xff7fffff, RZ, 0xc0, !PT ;  /* 0xff7fffffe7e77812 */ /* 0x000fe400078ec0ff */
[----:B------:R-:W-:Y:S04]  /*15270*/  ISETP.GE.OR P0, PT, R6, R240, !P0 ;  /* 0x000000f00600720c */ /* 0x000fe80004706670 */
[----:B------:R-:W-:Y:S02]  /*15280*/  FSEL R113, R113, -INF , !P0 ;  /* 0xff80000071717808 */ /* 0x000fe40004000000 */
[C---:B------:R-:W-:Y:S04]  /*15290*/  ISETP.GE.AND P0, PT, R3.reuse, R235, PT ;  /* 0x000000eb0300720c */ /* 0x040fe80003f06270 */
[----:B------:R-:W-:Y:S04]  /*152a0*/  ISETP.GE.OR P0, PT, R3, R239, !P0 ;  /* 0x000000ef0300720c */ /* 0x000fe80004706670 */
[----:B------:R-:W-:Y:S02]  /*152b0*/  FSEL R245, R114, -INF , !P0 ;  /* 0xff80000072f57808 */ /* 0x000fe40004000000 */
[C---:B------:R-:W-:Y:S04]  /*152c0*/  ISETP.GE.AND P0, PT, R6.reuse, R235, PT ;  /* 0x000000eb0600720c */ /* 0x040fe80003f06270 */
[----:B------:R-:W-:Y:S04]  /*152d0*/  ISETP.GE.OR P0, PT, R6, R239, !P0 ;  /* 0x000000ef0600720c */ /* 0x000fe80004706670 */
[----:B------:R-:W-:Y:S02]  /*152e0*/  FSEL R244, R115, -INF , !P0 ;  /* 0xff80000073f47808 */ /* 0x000fe40004000000 */
[C---:B------:R-:W-:Y:S04]  /*152f0*/  ISETP.GE.AND P0, PT, R5.reuse, R234, PT ;  /* 0x000000ea0500720c */ /* 0x040fe80003f06270 */
[----:B------:R-:W-:Y:S02]  /*15300*/  ISETP.GE.OR P0, PT, R5, R238, !P0 ;  /* 0x000000ee0500720c */ /* 0x000fe40004706670 */
[----:B------:R-:W-:Y:S11]  /*15310*/  IADD3 R5, R0, 0x70, RZ ;  /* 0x0000007000057810 */ /* 0x000ff60007ffe0ff */
[----:B------:R-:W-:Y:S02]  /*15320*/  @P0 LOP3.LUT R231, R231, 0x800000, RZ, 0xfc, !PT ;  /* 0x00800000e7e70812 */ /* 0x000fe400078efcff */
[----:B------:R-:W-:Y:S02]  /*15330*/  ISETP.GE.AND P0, PT, R5, R236, PT ;  /* 0x000000ec0500720c */ /* 0x000fe40003f06270 */
[----:B------:R-:W-:Y:S02]  /*15340*/  LOP3.LUT P4, RZ, R231, 0x8000, RZ, 0xc0, !PT ;  /* 0x00008000e7ff7812 */ /* 0x000fe4000788c0ff */
[----:B------:R-:W-:Y:S02]  /*15350*/  ISETP.GE.OR P0, PT, R5, R240, !P0 ;  /* 0x000000f00500720c */ /* 0x000fe40004706670 */
[----:B------:R-:W-:Y:S02]  /*15360*/  LOP3.LUT R231, R231, 0xffbfffff, RZ, 0xc0, !PT ;  /* 0xffbfffffe7e77812 */ /* 0x000fe400078ec0ff */
[----:B------:R-:W-:Y:S02]  /*15370*/  FSEL R116, R116, -INF , !P0 ;  /* 0xff80000074747808 */ /* 0x000fe40004000000 */
[C---:B------:R-:W-:Y:S04]  /*15380*/  ISETP.GE.AND P0, PT, R4.reuse, R234, PT ;  /* 0x000000ea0400720c */ /* 0x040fe80003f06270 */
[----:B------:R-:W-:Y:S02]  /*15390*/  ISETP.GE.OR P0, PT, R4, R238, !P0 ;  /* 0x000000ee0400720c */ /* 0x000fe40004706670 */
[----:B------:R-:W-:Y:S02]  /*153a0*/  @P4 LOP3.LUT R232, R232, 0x2000, RZ, 0xfc, !PT ;  /* 0x00002000e8e84812 */ /* 0x000fe400078efcff */
[----:B------:R-:W-:Y:S02]  /*153b0*/  IADD3 R4, R0, 0x71, RZ ;  /* 0x0000007100047810 */ /* 0x000fe40007ffe0ff */
[----:B------:R-:W-:Y:S07]  /*153c0*/  LOP3.LUT R232, R232, 0xffffbfff, RZ, 0xc0, !PT ;  /* 0xffffbfffe8e87812 */ /* 0x000fee00078ec0ff */
[----:B------:R-:W-:Y:S02]  /*153d0*/  @P0 LOP3.LUT R231, R231, 0x400000, RZ, 0xfc, !PT ;  /* 0x00400000e7e70812 */ /* 0x000fe400078efcff */
[C---:B------:R-:W-:Y:S02]  /*153e0*/  ISETP.GE.AND P0, PT, R4.reuse, R236, PT ;  /* 0x000000ec0400720c */ /* 0x040fe40003f06270 */
[C---:B------:R-:W-:Y:S02]  /*153f0*/  LOP3.LUT P4, RZ, R231.reuse, 0x40000, RZ, 0xc0, !PT ;  /* 0x00040000e7ff7812 */ /* 0x040fe4000788c0ff */
[----:B------:R-:W-:Y:S02]  /*15400*/  ISETP.GE.OR P0, PT, R4, R240, !P0 ;  /* 0x000000f00400720c */ /* 0x000fe40004706670 */
[----:B------:R-:W-:Y:S02]  /*15410*/  LOP3.LUT P6, RZ, R231, 0x1, RZ, 0xc0, !PT ;  /* 0x00000001e7ff7812 */ /* 0x000fe400078cc0ff */
[----:B------:R-:W-:Y:S02]  /*15420*/  FSEL R117, R117, -INF , !P0 ;  /* 0xff80000075757808 */ /* 0x000fe40004000000 */
[C---:B------:R-:W-:Y:S04]  /*15430*/  ISETP.GE.AND P0, PT, R5.reuse, R235, PT ;  /* 0x000000eb0500720c */ /* 0x040fe80003f06270 */
[----:B------:R-:W-:Y:S02]  /*15440*/  ISETP.GE.OR P0, PT, R5, R239, !P0 ;  /* 0x000000ef0500720c */ /* 0x000fe40004706670 */
[----:B------:R-:W-:Y:S02]  /*15450*/  @P4 LOP3.LUT R232, R232, 0x4000, RZ, 0xfc, !PT ;  /* 0x00004000e8e84812 */ /* 0x000fe400078efcff */
[----:B------:R-:W-:Y:S02]  /*15460*/  LOP3.LUT P4, RZ, R230, 0x1000, RZ, 0xc0, !PT ;  /* 0x00001000e6ff7812 */ /* 0x000fe4000788c0ff */
[----:B------:R-:W-:Y:S02]  /*15470*/  LOP3.LUT R232, R232, 0xffff7fff, RZ, 0xc0, !PT ;  /* 0xffff7fffe8e87812 */ /* 0x000fe400078ec0ff */
[----:B------:R-:W-:Y:S02]  /*15480*/  FSEL R243, R118, -INF , !P0 ;  /* 0xff80000076f37808 */ /* 0x000fe40004000000 */
[C---:B------:R-:W-:Y:S04]  /*15490*/  ISETP.GE.AND P0, PT, R4.reuse, R235, PT ;  /* 0x000000eb0400720c */ /* 0x040fe80003f06270 */
[----:B------:R-:W-:Y:S03]  /*154a0*/  ISETP.GE.OR P0, PT, R4, R239, !P0 ;  /* 0x000000ef0400720c */ /* 0x000fe60004706670 */
[----:B------:R-:W-:Y:S02]  /*154b0*/  @P4 LOP3.LUT R232, R232, 0x8000, RZ, 0xfc, !PT ;  /* 0x00008000e8e84812 */ /* 0x000fe400078efcff */
[----:B------:R-:W-:Y:S02]  /*154c0*/  LOP3.LUT P4, RZ, R230, 0x2000, RZ, 0xc0, !PT ;  /* 0x00002000e6ff7812 */ /* 0x000fe4000788c0ff */
[----:B------:R-:W-:Y:S02]  /*154d0*/  LOP3.LUT R232, R232, 0xfffeffff, RZ, 0xc0, !PT ;  /* 0xfffeffffe8e87812 */ /* 0x000fe400078ec0ff */
[----:B------:R-:W-:Y:S02]  /*154e0*/  FSEL R242, R119, -INF , !P0 ;  /* 0xff80000077f27808 */ /* 0x000fe40004000000 */
[C---:B------:R-:W-:Y:S04]  /*154f0*/  ISETP.GE.AND P0, PT, R3.reuse, R234, PT ;  /* 0x000000ea0300720c */ /* 0x040fe80003f06270 */
[C---:B------:R-:W-:Y:S02]  /*15500*/  ISETP.GE.OR P3, PT, R3.reuse, R238, !P0 ;  /* 0x000000ee0300720c */ /* 0x040fe40004766670 */
[----:B------:R-:W-:Y:S02]  /*15510*/  ISETP.GE.AND P0, PT, R3, R233, PT ;  /* 0x000000e90300720c */ /* 0x000fe40003f06270 */
[----:B------:R-:W-:Y:S02]  /*15520*/  @P4 LOP3.LUT R232, R232, 0x10000, RZ, 0xfc, !PT ;  /* 0x00010000e8e84812 */ /* 0x000fe400078efcff */
[----:B------:R-:W-:Y:S02]  /*15530*/  LOP3.LUT P4, RZ, R231, 0x80000, RZ, 0xc0, !PT ;  /* 0x00080000e7ff7812 */ /* 0x000fe4000788c0ff */
[----:B------:R-:W-:Y:S02]  /*15540*/  LOP3.LUT R232, R232, 0xfffdffff, RZ, 0xc0, !PT ;  /* 0xfffdffffe8e87812 */ /* 0x000fe400078ec0ff */
[----:B------:R-:W-:Y:S02]  /*15550*/  ISETP.GE.OR P0, PT, R3, R237, !P0 ;  /* 0x000000ed0300720c */ /* 0x000fe40004706670 */
[----:B------:R-:W-:Y:S04]  /*15560*/  IADD3 R3, R0, 0x78, RZ ;  /* 0x0000007800037810 */ /* 0x000fe80007ffe0ff */
[C---:B------:R-:W-:Y:S03]  /*15570*/  ISETP.GE.AND P1, PT, R3.reuse, R236, PT ;  /* 0x000000ec0300720c */ /* 0x040fe60003f26270 */
[----:B------:R-:W-:Y:S02]  /*15580*/  @P4 LOP3.LUT R232, R232, 0x20000, RZ, 0xfc, !PT ;  /* 0x00020000e8e84812 */ /* 0x000fe400078efcff */
[C---:B------:R-:W-:Y:S02]  /*15590*/  LOP3.LUT P4, RZ, R230.reuse, 0x4000, RZ, 0xc0, !PT ;  /* 0x00004000e6ff7812 */ /* 0x040fe4000788c0ff */
[----:B------:R-:W-:Y:S02]  /*155a0*/  LOP3.LUT R230, R230, 0xffefffff, RZ, 0xc0, !PT ;  /* 0xffefffffe6e67812 */ /* 0x000fe400078ec0ff */
[----:B------:R-:W-:Y:S02]  /*155b0*/  LOP3.LUT R232, R232, 0xfffbffff, RZ, 0xc0, !PT ;  /* 0xfffbffffe8e87812 */ /* 0x000fe400078ec0ff */
[----:B------:R-:W-:Y:S02]  /*155c0*/  @P2 LOP3.LUT R230, R230, 0x100000, RZ, 0xfc, !PT ;  /* 0x00100000e6e62812 */ /* 0x000fe400078efcff */
[----:B------:R-:W-:Y:S02]  /*155d0*/  ISETP.GE.OR P1, PT, R3, R240, !P1 ;  /* 0x000000f00300720c */ /* 0x000fe40004f26670 */
[----:B------:R-:W-:Y:S02]  /*155e0*/  LOP3.LUT R230, R230, 0xffdfffff, RZ, 0xc0, !PT ;  /* 0xffdfffffe6e67812 */ /* 0x000fe400078ec0ff */
[----:B------:R-:W-:Y:S02]  /*155f0*/  FSEL R128, R128, -INF , !P1 ;  /* 0xff80000080807808 */ /* 0x000fe40004800000 */
[----:B------:R-:W-:Y:S02]  /*15600*/  @P3 LOP3.LUT R230, R230, 0x200000, RZ, 0xfc, !PT ;  /* 0x00200000e6e63812 */ /* 0x000fe400078efcff */
[----:B------:R-:W-:Y:S02]  /*15610*/  @P4 LOP3.LUT R232, R232, 0x40000, RZ, 0xfc, !PT ;  /* 0x00040000e8e84812 */ /* 0x000fe400078efcff */
[C---:B------:R-:W-:Y:S02]  /*15620*/  LOP3.LUT P3, RZ, R230.reuse, 0x400, RZ, 0xc0, !PT ;  /* 0x00000400e6ff7812 */ /* 0x040fe4000786c0ff */
[----:B------:R-:W-:Y:S02]  /*15630*/  LOP3.LUT R230, R230, 0xffbfffff, RZ, 0xc0, !PT ;  /* 0xffbfffffe6e67812 */ /* 0x000fe400078ec0ff */
[----:B------:R-:W-:Y:S02]  /*15640*/  ISETP.GE.AND P1, PT, R0, R234, PT ;  /* 0x000000ea0000720c */ /* 0x000fe40003f26270 */
[----:B------:R-:W-:Y:S02]  /*15650*/  @P0 LOP3.LUT R230, R230, 0x400000, RZ, 0xfc, !PT ;  /* 0x00400000e6e60812 */ /* 0x000fe400078efcff */
[----:B------:R-:W-:Y:S02]  /*15660*/  LOP3.LUT R232, R232, 0xfff7ffff, RZ, 0xc0, !PT ;  /* 0xfff7ffffe8e87812 */ /* 0x000fe400078ec0ff */
[C---:B------:R-:W-:Y:S02]  /*15670*/  LOP3.LUT P0, RZ, R230.reuse, 0x800, RZ, 0xc0, !PT ;  /* 0x00000800e6ff7812 */ /* 0x040fe4000780c0ff */
[----:B------:R-:W-:Y:S02]  /*15680*/  LOP3.LUT R230, R230, 0xff7fffff, RZ, 0xc0, !PT ;  /* 0xff7fffffe6e67812 */ /* 0x000fe400078ec0ff */
[----:B------:R-:W-:Y:S02]  /*15690*/  FSEL R119, R24, -INF , !P0 ;  /* 0xff80000018777808 */ /* 0x000fe40004000000 */
[C---:B------:R-:W-:Y:S02]  /*156a0*/  LOP3.LUT P0, RZ, R231.reuse, 0x4, RZ, 0xc0, !PT ;  /* 0x00000004e7ff7812 */ /* 0x040fe4000780c0ff */
[----:B------:R-:W-:Y:S02]  /*156b0*/  @P5 LOP3.LUT R232, R232, 0x80000, RZ, 0xfc, !PT ;  /* 0x00080000e8e85812 */ /* 0x000fe400078efcff */
[C---:B------:R-:W-:Y:S02]  /*156c0*/  ISETP.GE.OR P5, PT, R0.reuse, R238, !P1 ;  /* 0x000000ee0000720c */ /* 0x040fe40004fa6670 */
[----:B------:R-:W-:Y:S02]  /*156d0*/  ISETP.GE.AND P1, PT, R0, R233, PT ;  /* 0x000000e90000720c */ /* 0x000fe40003f26270 */
[----:B------:R-:W-:Y:S02]  /*156e0*/  FSEL R18, R8, -INF , !P5 ;  /* 0xff80000008127808 */ /* 0x000fe40006800000 */
[----:B------:R-:W-:Y:S02]  /*156f0*/  ISETP.GE.OR P4, PT, R0, R237, !P1 ;  /* 0x000000ed0000720c */ /* 0x000fe40004f86670 */
[----:B------:R-:W-:Y:S02]  /*15700*/  LOP3.LUT P5, RZ, R232, 0x80000, RZ, 0xc0, !PT ;  /* 0x00080000e8ff7812 */ /* 0x000fe400078ac0ff */
[----:B------:R-:W-:Y:S02]  /*15710*/  @P0 LOP3.LUT R230, R230, 0x800000, RZ, 0xfc, !PT ;  /* 0x00800000e6e60812 */ /* 0x000fe400078efcff */
[----:B------:R-:W-:Y:S02]  /*15720*/  LOP3.LUT P0, RZ, R231, 0x10000000, RZ, 0xc0, !PT ;  /* 0x10000000e7ff7812 */ /* 0x000fe4000780c0ff */
[----:B------:R-:W-:Y:S02]  /*15730*/  LOP3.LUT R230, R230, 0xfeffffff, RZ, 0xc0, !PT ;  /* 0xfeffffffe6e67812 */ /* 0x000fe400078ec0ff */
[----:B------:R-:W-:Y:S02]  /*15740*/  FSEL R82, R10, -INF , !P4 ;  /* 0xff8000000a527808 */ /* 0x000fe40006000000 */
[----:B------:R-:W-:Y:S02]  /*15750*/  LOP3.LUT P4, RZ, R232, 0x40000, RZ, 0xc0, !PT ;  /* 0x00040000e8ff7812 */ /* 0x000fe4000788c0ff */
[----:B------:R-:W-:Y:S02]  /*15760*/  IADD3 R0, R0, 0x79, RZ ;  /* 0x0000007900007810 */ /* 0x000fe40007ffe0ff */
[----:B------:R-:W-:Y:S02]  /*15770*/  FSEL R19, R9, -INF , !P4 ;  /* 0xff80000009137808 */ /* 0x000fe40006000000 */
[----:B------:R-:W-:Y:S02]  /*15780*/  LOP3.LUT P4, RZ, R232, 0x20000, RZ, 0xc0, !PT ;  /* 0x00020000e8ff7812 */ /* 0x000fe4000788c0ff */
[----:B------:R-:W-:Y:S02]  /*15790*/  @P0 LOP3.LUT R230, R230, 0x1000000, RZ, 0xfc, !PT ;  /* 0x01000000e6e60812 */ /* 0x000fe400078efcff */
[----:B------:R-:W-:Y:S02]  /*157a0*/  LOP3.LUT P0, RZ, R231, 0x20000000, RZ, 0xc0, !PT ;  /* 0x20000000e7ff7812 */ /* 0x000fe4000780c0ff */
[----:B------:R-:W-:Y:S02]  /*157b0*/  LOP3.LUT R230, R230, 0xfdffffff, RZ, 0xc0, !PT ;  /* 0xfdffffffe6e67812 */ /* 0x000fe400078ec0ff */
[----:B------:R-:W-:Y:S02]  /*157c0*/  FSEL R11, R11, -INF , !P4 ;  /* 0xff8000000b0b7808 */ /* 0x000fe40006000000 */
[----:B------:R-:W-:Y:S02]  /*157d0*/  LOP3.LUT P4, RZ, R232, 0x10000, RZ, 0xc0, !PT ;  /* 0x00010000e8ff7812 */ /* 0x000fe4000788c0ff */
[----:B------:R-:W-:Y:S02]  /*157e0*/  ISETP.GE.AND P1, PT, R0, R236, PT ;  /* 0x000000ec0000720c */ /* 0x000fe40003f26270 */
[----:B------:R-:W-:Y:S02]  /*157f0*/  FSEL R12, R12, -INF , !P4 ;  /* 0xff8000000c0c7808 */ /* 0x000fe40006000000 */
[----:B------:R-:W-:Y:S02]  /*15800*/  LOP3.LUT P4, RZ, R232, 0x8000, RZ, 0xc0, !PT ;  /* 0x00008000e8ff7812 */ /* 0x000fe4000788c0ff */
[----:B------:R-:W-:Y:S02]  /*15810*/  @P0 LOP3.LUT R230, R230, 0x2000000, RZ, 0xfc, !PT ;  /* 0x02000000e6e60812 */ /* 0x000fe400078efcff */
[----:B------:R-:W-:Y:S02]  /*15820*/  LOP3.LUT P0, RZ, R231, 0x8, RZ, 0xc0, !PT ;  /* 0x00000008e7ff7812 */ /* 0x000fe4000780c0ff */
[----:B------:R-:W-:Y:S02]  /*15830*/  LOP3.LUT R230, R230, 0xfbffffff, RZ, 0xc0, !PT ;  /* 0xfbffffffe6e67812 */ /* 0x000fe400078ec0ff */
[----:B------:R-:W-:Y:S02]  /*15840*/  FSEL R13, R13, -INF , !P4 ;  /* 0xff8000000d0d7808 */ /* 0x000fe40006000000 */
[----:B------:R-:W-:Y:S02]  /*15850*/  LOP3.LUT P4, RZ, R232, 0x4000, RZ, 0xc0, !PT ;  /* 0x00004000e8ff7812 */ /* 0x000fe4000788c0ff */
[----:B------:R-:W-:Y:S02]  /*15860*/  ISETP.GE.OR P1, PT, R0, R240, !P1 ;  /* 0x000000f00000720c */ /* 0x000fe40004f26670 */
[----:B------:R-:W-:Y:S02]  /*15870*/  FSEL R14, R14, -INF , !P4 ;  /* 0xff8000000e0e7808 */ /* 0x000fe40006000000 */
[----:B------:R-:W-:Y:S02]  /*15880*/  LOP3.LUT P4, RZ, R232, 0x2000, RZ, 0xc0, !PT ;  /* 0x00002000e8ff7812 */ /* 0x000fe4000788c0ff */
[----:B------:R-:W-:Y:S02]  /*15890*/  @P0 LOP3.LUT R230, R230, 0x4000000, RZ, 0xfc, !PT ;  /* 0x04000000e6e60812 */ /* 0x000fe400078efcff */
[----:B------:R-:W-:Y:S02]  /*158a0*/  LOP3.LUT P0, RZ, R231, 0x10, RZ, 0xc0, !PT ;  /* 0x00000010e7ff7812 */ /* 0x000fe4000780c0ff */
[----:B------:R-:W-:Y:S02]  /*158b0*/  LOP3.LUT R230, R230, 0xf7ffffff, RZ, 0xc0, !PT ;  /* 0xf7ffffffe6e67812 */ /* 0x000fe400078ec0ff */
[----:B------:R-:W-:Y:S02]  /*158c0*/  LOP3.LUT R232, R232, 0xfffffffe, RZ, 0xc0, !PT ;  /* 0xfffffffee8e87812 */ /* 0x000fe400078ec0ff */
[----:B------:R-:W-:Y:S02]  /*158d0*/  FSEL R129, R129, -INF , !P1 ;  /* 0xff80000081817808 */ /* 0x000fe40004800000 */
[C---:B------:R-:W-:Y:S02]  /*158e0*/  ISETP.GE.AND P1, PT, R3.reuse, R235, PT ;  /* 0x000000eb0300720c */ /* 0x040fe40003f26270 */
[----:B------:R-:W-:Y:S02]  /*158f0*/  FSEL R115, R28, -INF , !P5 ;  /* 0xff8000001c737808 */ /* 0x000fe40006800000 */
[----:B------:R-:W-:Y:S02]  /*15900*/  ISETP.GE.OR P1, PT, R3, R239, !P1 ;  /* 0x000000ef0300720c */ /* 0x000fe40004f26670 */
[----:B------:R-:W-:Y:S02]  /*15910*/  @P0 LOP3.LUT R230, R230, 0x8000000, RZ, 0xfc, !PT ;  /* 0x08000000e6e60812 */ /* 0x000fe400078efcff */
[----:B------:R-:W-:Y:S02]  /*15920*/  LOP3.LUT P0, RZ, R231, 0x40000000, RZ, 0xc0, !PT ;  /* 0x40000000e7ff7812 */ /* 0x000fe4000780c0ff */
[----:B------:R-:W-:Y:S02]  /*15930*/  LOP3.LUT R230, R230, 0xefffffff, RZ, 0xc0, !PT ;  /* 0xefffffffe6e67812 */ /* 0x000fe400078ec0ff */
[----:B------:R-:W-:Y:S02]  /*15940*/  FSEL R211, R130, -INF , !P1 ;  /* 0xff80000082d37808 */ /* 0x000fe40004800000 */
[----:B------:R-:W-:Y:S01]  /*15950*/  FSEL R130, R27, -INF , !P4 ;  /* 0xff8000001b827808 */ /* 0x000fe20006000000 */
[----:B------:R-:W-:Y:S01]  /*15960*/  IMAD.MOV.U32 R27, RZ, RZ, R23 ;  /* 0x000000ffff1b7224 */ /* 0x000fe200078e0017 */
[----:B------:R-:W-:Y:S02]  /*15970*/  LOP3.LUT P4, RZ, R231, 0x4000000, RZ, 0xc0, !PT ;  /* 0x04000000e7ff7812 */ /* 0x000fe4000788c0ff */
[----:B------:R-:W-:Y:S02]  /*15980*/  ISETP.GE.AND P1, PT, R0, R235, PT ;  /* 0x000000eb0000720c */ /* 0x000fe40003f26270 */
[----:B------:R-:W-:Y:S01]  /*15990*/  FSEL R220, R89, -INF , !P4 ;  /* 0xff80000059dc7808 */ /* 0x000fe20006000000 */
[----:B------:R-:W-:Y:S01]  /*159a0*/  IMAD.MOV.U32 R89, RZ, RZ, R38 ;  /* 0x000000ffff597224 */ /* 0x000fe200078e0026 */
[----:B------:R-:W-:Y:S02]  /*159b0*/  @P0 LOP3.LUT R230, R230, 0x10000000, RZ, 0xfc, !PT ;  /* 0x10000000e6e60812 */ /* 0x000fe400078efcff */
[C---:B------:R-:W-:Y:S02]  /*159c0*/  LOP3.LUT P0, RZ, R231.reuse, 0x80000000, RZ, 0xc0, !PT ;  /* 0x80000000e7ff7812 */ /* 0x040fe4000780c0ff */
[----:B------:R-:W-:Y:S02]  /*159d0*/  LOP3.LUT R230, R230, 0xdfffffff, RZ, 0xc0, !PT ;  /* 0xdfffffffe6e67812 */ /* 0x000fe400078ec0ff */
[----:B------:R-:W-:Y:S02]  /*159e0*/  LOP3.LUT P2, RZ, R231, 0x10000, RZ, 0xc0, !PT ;  /* 0x00010000e7ff7812 */ /* 0x000fe4000784c0ff */
[----:B------:R-:W-:Y:S02]  /*159f0*/  ISETP.GE.OR P1, PT, R0, R239, !P1 ;  /* 0x000000ef0000720c */ /* 0x000fe40004f26670 */
[----:B------:R-:W-:Y:S02]  /*15a00*/  FSEL R118, R25, -INF , !P3 ;  /* 0xff80000019767808 */ /* 0x000fe40005800000 */
[C---:B------:R-:W-:Y:S02]  /*15a10*/  LOP3.LUT P5, RZ, R231.reuse, 0x2000, RZ, 0xc0, !PT ;  /* 0x00002000e7ff7812 */ /* 0x040fe400078ac0ff */
[C---:B------:R-:W-:Y:S02]  /*15a20*/  LOP3.LUT P3, RZ, R231.reuse, 0x2, RZ, 0xc0, !PT ;  /* 0x00000002e7ff7812 */ /* 0x040fe4000786c0ff */
[----:B------:R-:W-:Y:S02]  /*15a30*/  @P0 LOP3.LUT R230, R230, 0x20000000, RZ, 0xfc, !PT ;  /* 0x20000000e6e60812 */ /* 0x000fe400078efcff */
[----:B------:R-:W-:Y:S02]  /*15a40*/  LOP3.LUT P0, RZ, R231, 0x20, RZ, 0xc0, !PT ;  /* 0x00000020e7ff7812 */ /* 0x000fe4000780c0ff */
[----:B------:R-:W-:Y:S02]  /*15a50*/  LOP3.LUT R230, R230, 0xbfffffff, RZ, 0xc0, !PT ;  /* 0xbfffffffe6e67812 */ /* 0x000fe400078ec0ff */
[----:B------:R-:W-:Y:S02]  /*15a60*/  FSEL R29, R79, -INF , !P3 ;  /* 0xff8000004f1d7808 */ /* 0x000fe40005800000 */
[----:B------:R-:W-:Y:S02]  /*15a70*/  FSEL R210, R131, -INF , !P1 ;  /* 0xff80000083d27808 */ /* 0x000fe40004800000 */
[----:B------:R-:W-:Y:S02]  /*15a80*/  FSEL R131, R26, -INF , !P2 ;  /* 0xff8000001a837808 */ /* 0x000fe40005000000 */
[----:B------:R-:W-:Y:S02]  /*15a90*/  LOP3.LUT P2, RZ, R231, 0x8000000, RZ, 0xc0, !PT ;  /* 0x08000000e7ff7812 */ /* 0x000fe4000784c0ff */
[----:B------:R-:W-:Y:S02]  /*15aa0*/  FSEL R200, R31, -INF , !P5 ;  /* 0xff8000001fc87808 */ /* 0x000fe40006800000 */
[----:B------:R-:W-:Y:S02]  /*15ab0*/  @P0 LOP3.LUT R230, R230, 0x40000000, RZ, 0xfc, !PT ;  /* 0x40000000e6e60812 */ /* 0x000fe400078efcff */
[C---:B------:R-:W-:Y:S02]  /*15ac0*/  LOP3.LUT P0, RZ, R231.reuse, 0x40, RZ, 0xc0, !PT ;  /* 0x00000040e7ff7812 */ /* 0x040fe4000780c0ff */
[----:B------:R-:W-:Y:S02]  /*15ad0*/  LOP3.LUT R230, R230, 0x7fffffff, RZ, 0xc0, !PT ;  /* 0x7fffffffe6e67812 */ /* 0x000fe400078ec0ff */
[C---:B------:R-:W-:Y:S02]  /*15ae0*/  LOP3.LUT P5, RZ, R231.reuse, 0x2000000, RZ, 0xc0, !PT ;  /* 0x02000000e7ff7812 */ /* 0x040fe400078ac0ff */
[----:B------:R-:W-:Y:S02]  /*15af0*/  FSEL R221, R88, -INF , !P2 ;  /* 0xff80000058dd7808 */ /* 0x000fe40005000000 */
[----:B------:R-:W-:Y:S02]  /*15b00*/  FSEL R219, R92, -INF , !P5 ;  /* 0xff8000005cdb7808 */ /* 0x000fe40006800000 */
[----:B------:R-:W-:Y:S03]  /*15b10*/  LOP3.LUT P1, RZ, R231, 0x20000, RZ, 0xc0, !PT ;  /* 0x00020000e7ff7812 */ /* 0x000fe6000782c0ff */
[----:B------:R-:W-:Y:S02]  /*15b20*/  @P0 LOP3.LUT R230, R230, 0x80000000, RZ, 0xfc, !PT ;  /* 0x80000000e6e60812 */ /* 0x000fe400078efcff */
[----:B------:R-:W-:Y:S02]  /*15b30*/  FSEL R15, R15, -INF , !P1 ;  /* 0xff8000000f0f7808 */ /* 0x000fe40004800000 */
[C---:B------:R-:W-:Y:S02]  /*15b40*/  LOP3.LUT P0, RZ, R230.reuse, 0x1, RZ, 0xc0, !PT ;  /* 0x00000001e6ff7812 */ /* 0x040fe4000780c0ff */
[C---:B------:R-:W-:Y:S02]  /*15b50*/  LOP3.LUT P4, RZ, R230.reuse, 0x80000, RZ, 0xc0, !PT ;  /* 0x00080000e6ff7812 */ /* 0x040fe4000788c0ff */
[C---:B------:R-:W-:Y:S02]  /*15b60*/  LOP3.LUT P3, RZ, R230.reuse, 0x200000, RZ, 0xc0, !PT ;  /* 0x00200000e6ff7812 */ /* 0x040fe4000786c0ff */
[C---:B------:R-:W-:Y:S02]  /*15b70*/  LOP3.LUT P2, RZ, R230.reuse, 0x100000, RZ, 0xc0, !PT ;  /* 0x00100000e6ff7812 */ /* 0x040fe4000784c0ff */
[----:B------:R-:W-:Y:S02]  /*15b80*/  LOP3.LUT P5, RZ, R230, 0x20000, RZ, 0xc0, !PT ;  /* 0x00020000e6ff7812 */ /* 0x000fe400078ac0ff */
[----:B------:R-:W-:Y:S01]  /*15b90*/  FSEL R241, R108, -INF , !P3 ;  /* 0xff8000006cf17808 */ /* 0x000fe20005800000 */
[----:B------:R-:W-:Y:S01]  /*15ba0*/  IMAD.MOV.U32 R108, RZ, RZ, R71 ;  /* 0x000000ffff6c7224 */ /* 0x000fe200078e0047 */
[----:B------:R-:W-:Y:S02]  /*15bb0*/  LOP3.LUT P3, RZ, R230, 0x10000, RZ, 0xc0, !PT ;  /* 0x00010000e6ff7812 */ /* 0x000fe4000786c0ff */
[----:B------:R-:W-:Y:S02]  /*15bc0*/  @P0 LOP3.LUT R232, R232, 0x1, RZ, 0xfc, !PT ;  /* 0x00000001e8e80812 */ /* 0x000fe400078efcff */
[----:B------:R-:W-:Y:S02]  /*15bd0*/  LOP3.LUT P0, RZ, R230, 0x2, RZ, 0xc0, !PT ;  /* 0x00000002e6ff7812 */ /* 0x000fe4000780c0ff */
[----:B------:R-:W-:Y:S02]  /*15be0*/  LOP3.LUT R232, R232, 0xfffffffd, RZ, 0xc0, !PT ;  /* 0xfffffffde8e87812 */ /* 0x000fe400078ec0ff */
[C---:B------:R-:W-:Y:S02]  /*15bf0*/  LOP3.LUT P1, RZ, R231.reuse, 0x4000, RZ, 0xc0, !PT ;  /* 0x00004000e7ff7812 */ /* 0x040fe4000782c0ff */
[----:B------:R-:W-:Y:S02]  /*15c00*/  FSEL R103, R94, -INF , !P5 ;  /* 0xff8000005e677808 */ /* 0x000fe40006800000 */
[----:B------:R-:W-:Y:S02]  /*15c10*/  FSEL R209, R30, -INF , !P1 ;  /* 0xff8000001ed17808 */ /* 0x000fe40004800000 */
[C---:B------:R-:W-:Y:S02]  /*15c20*/  LOP3.LUT P1, RZ, R231.reuse, 0x1000000, RZ, 0xc0, !PT ;  /* 0x01000000e7ff7812 */ /* 0x040fe4000782c0ff */
[C---:B------:R-:W-:Y:S02]  /*15c30*/  LOP3.LUT P5, RZ, R231.reuse, 0x800000, RZ, 0xc0, !PT ;  /* 0x00800000e7ff7812 */ /* 0x040fe400078ac0ff */
[----:B------:R-:W-:Y:S02]  /*15c40*/  @P0 LOP3.LUT R232, R232, 0x2, RZ, 0xfc, !PT ;  /* 0x00000002e8e80812 */ /* 0x000fe400078efcff */
[----:B------:R-:W-:Y:S02]  /*15c50*/  LOP3.LUT P0, RZ, R231, 0x80, RZ, 0xc0, !PT ;  /* 0x00000080e7ff7812 */ /* 0x000fe4000780c0ff */
[----:B------:R-:W-:Y:S02]  /*15c60*/  LOP3.LUT R232, R232, 0xfffffffb, RZ, 0xc0, !PT ;  /* 0xfffffffbe8e87812 */ /* 0x000fe400078ec0ff */
[----:B------:R-:W-:Y:S02]  /*15c70*/  FSEL R218, R93, -INF , !P1 ;  /* 0xff8000005dda7808 */ /* 0x000fe40004800000 */
[----:B------:R-:W-:Y:S02]  /*15c80*/  ISETP.GE.AND P1, PT, R6, R234, PT ;  /* 0x000000ea0600720c */ /* 0x000fe40003f26270 */
[----:B------:R-:W-:Y:S02]  /*15c90*/  FSEL R217, R104, -INF , !P5 ;  /* 0xff80000068d97808 */ /* 0x000fe40006800000 */
[----:B------:R-:W-:Y:S02]  /*15ca0*/  ISETP.GE.OR P1, PT, R6, R238, !P1 ;  /* 0x000000ee0600720c */ /* 0x000fe40004f26670 */
[-C--:B------:R-:W-:Y:S02]  /*15cb0*/  ISETP.GE.AND P5, PT, R5, R234.reuse, PT ;  /* 0x000000ea0500720c */ /* 0x080fe40003fa6270 */
[----:B------:R-:W-:Y:S02]  /*15cc0*/  @P0 LOP3.LUT R232, R232, 0x4, RZ, 0xfc, !PT ;  /* 0x00000004e8e80812 */ /* 0x000fe400078efcff */
[----:B------:R-:W-:Y:S02]  /*15cd0*/  LOP3.LUT P0, RZ, R231, 0x100, RZ, 0xc0, !PT ;  /* 0x00000100e7ff7812 */ /* 0x000fe4000780c0ff */
[----:B------:R-:W-:Y:S02]  /*15ce0*/  LOP3.LUT R232, R232, 0xfffffff7, RZ, 0xc0, !PT ;  /* 0xfffffff7e8e87812 */ /* 0x000fe400078ec0ff */
[----:B------:R-:W-:Y:S01]  /*15cf0*/  FSEL R135, R109, -INF , !P1 ;  /* 0xff8000006d877808 */ /* 0x000fe20004800000 */
[----:B------:R-:W-:Y:S01]  /*15d00*/  IMAD.MOV.U32 R109, RZ, RZ, R70 ;  /* 0x000000ffff6d7224 */ /* 0x000fe200078e0046 */
[C---:B------:R-:W-:Y:S02]  /*15d10*/  ISETP.GE.AND P1, PT, R4.reuse, R234, PT ;  /* 0x000000ea0400720c */ /* 0x040fe40003f26270 */
[-C--:B------:R-:W-:Y:S02]  /*15d20*/  ISETP.GE.OR P5, PT, R5, R238.reuse, !P5 ;  /* 0x000000ee0500720c */ /* 0x080fe40006fa6670 */
[----:B------:R-:W-:Y:S02]  /*15d30*/  ISETP.GE.OR P1, PT, R4, R238, !P1 ;  /* 0x000000ee0400720c */ /* 0x000fe40004f26670 */
[----:B------:R-:W-:Y:S02]  /*15d40*/  FSEL R26, R106, -INF , !P3 ;  /* 0xff8000006a1a7808 */ /* 0x000fe40005800000 */
[----:B------:R-:W-:Y:S02]  /*15d50*/  @P0 LOP3.LUT R232, R232, 0x8, RZ, 0xfc, !PT ;  /* 0x00000008e8e80812 */ /* 0x000fe400078efcff */
[----:B------:R-:W-:Y:S02]  /*15d60*/  LOP3.LUT P0, RZ, R230, 0x4, RZ, 0xc0, !PT ;  /* 0x00000004e6ff7812 */ /* 0x000fe4000780c0ff */
[----:B------:R-:W-:Y:S02]  /*15d70*/  LOP3.LUT R232, R232, 0xffffffef, RZ, 0xc0, !PT ;  /* 0xffffffefe8e87812 */ /* 0x000fe400078ec0ff */
[----:B------:R-:W-:Y:S02]  /*15d80*/  FSEL R229, R121, -INF , !P1 ;  /* 0xff80000079e57808 */ /* 0x000fe40004800000 */
[C---:B------:R-:W-:Y:S02]  /*15d90*/  ISETP.GE.AND P1, PT, R3.reuse, R234, PT ;  /* 0x000000ea0300720c */ /* 0x040fe40003f26270 */
[C---:B------:R-:W-:Y:S02]  /*15da0*/  ISETP.GE.AND P3, PT, R0.reuse, R233, PT ;  /* 0x000000e90000720c */ /* 0x040fe40003f66270 */
[----:B------:R-:W-:Y:S02]  /*15db0*/  ISETP.GE.OR P1, PT, R3, R238, !P1 ;  /* 0x000000ee0300720c */ /* 0x000fe40004f26670 */
[----:B------:R-:W-:Y:S02]  /*15dc0*/  ISETP.GE.OR P3, PT, R0, R237, !P3 ;  /* 0x000000ed0000720c */ /* 0x000fe40005f66670 */
[----:B------:R-:W-:Y:S02]  /*15dd0*/  @P0 LOP3.LUT R232, R232, 0x10, RZ, 0xfc, !PT ;  /* 0x00000010e8e80812 */ /* 0x000fe400078efcff */
[----:B------:R-:W-:Y:S02]  /*15de0*/  LOP3.LUT P0, RZ, R230, 0x8, RZ, 0xc0, !PT ;  /* 0x00000008e6ff7812 */ /* 0x000fe4000780c0ff */
[----:B------:R-:W-:Y:S02]  /*15df0*/  LOP3.LUT R232, R232, 0xffffffdf, RZ, 0xc0, !PT ;  /* 0xffffffdfe8e87812 */ /* 0x000fe400078ec0ff */
[----:B------:R-:W-:Y:S02]  /*15e00*/  FSEL R124, R124, -INF , !P1 ;  /* 0xff8000007c7c7808 */ /* 0x000fe40004800000 */
[C---:B------:R-:W-:Y:S02]  /*15e10*/  ISETP.GE.AND P1, PT, R0.reuse, R234, PT ;  /* 0x000000ea0000720c */ /* 0x040fe40003f26270 */
[----:B------:R-:W-:Y:S02]  /*15e20*/  FSEL R25, R107, -INF , !P2 ;  /* 0xff8000006b197808 */ /* 0x000fe40005000000 */
[----:B------:R-:W-:Y:S02]  /*15e30*/  ISETP.GE.OR P1, PT, R0, R238, !P1 ;  /* 0x000000ee0000720c */ /* 0x000fe40004f26670 */
[----:B------:R-:W-:Y:S02]  /*15e40*/  FSEL R71, R127, -INF , !P3 ;  /* 0xff8000007f477808 */ /* 0x000fe40005800000 */
[----:B------:R-:W-:Y:S02]  /*15e50*/  @P0 LOP3.LUT R232, R232, 0x20, RZ, 0xfc, !PT ;  /* 0x00000020e8e80812 */ /* 0x000fe400078efcff */
[----:B------:R-:W-:Y:S02]  /*15e60*/  LOP3.LUT P0, RZ, R231, 0x200, RZ, 0xc0, !PT ;  /* 0x00000200e7ff7812 */ /* 0x000fe4000780c0ff */
[----:B------:R-:W-:Y:S02]  /*15e70*/  LOP3.LUT R232, R232, 0xffffffbf, RZ, 0xc0, !PT ;  /* 0xffffffbfe8e87812 */ /* 0x000fe400078ec0ff */
[----:B------:R-:W-:Y:S09]  /*15e80*/  FSEL R125, R125, -INF , !P1 ;  /* 0xff8000007d7d7808 */ /* 0x000ff20004800000 */
[----:B------:R-:W-:Y:S02]  /*15e90*/  @P0 LOP3.LUT R232, R232, 0x40, RZ, 0xfc, !PT ;  /* 0x00000040e8e80812 */ /* 0x000fe400078efcff */
[C---:B------:R-:W-:Y:S02]  /*15ea0*/  LOP3.LUT P0, RZ, R231.reuse, 0x400, RZ, 0xc0, !PT ;  /* 0x00000400e7ff7812 */ /* 0x040fe4000780c0ff */
[----:B------:R-:W-:Y:S11]  /*15eb0*/  LOP3.LUT R232, R232, 0xffffff7f, RZ, 0xc0, !PT ;  /* 0xffffff7fe8e87812 */ /* 0x000ff600078ec0ff */
[----:B------:R-:W-:Y:S02]  /*15ec0*/  @P0 LOP3.LUT R232, R232, 0x80, RZ, 0xfc, !PT ;  /* 0x00000080e8e80812 */ /* 0x000fe400078efcff */
[----:B------:R-:W-:Y:S02]  /*15ed0*/  LOP3.LUT P0, RZ, R230, 0x10, RZ, 0xc0, !PT ;  /* 0x00000010e6ff7812 */ /* 0x000fe4000780c0ff */
[----:B------:R-:W-:Y:S11]  /*15ee0*/  LOP3.LUT R232, R232, 0xfffffeff, RZ, 0xc0, !PT ;  /* 0xfffffeffe8e87812 */ /* 0x000ff600078ec0ff */
[----:B------:R-:W-:Y:S02]  /*15ef0*/  @P0 LOP3.LUT R232, R232, 0x100, RZ, 0xfc, !PT ;  /* 0x00000100e8e80812 */ /* 0x000fe400078efcff */
[----:B------:R-:W-:Y:S02]  /*15f00*/  LOP3.LUT P0, RZ, R230, 0x20, RZ, 0xc0, !PT ;  /* 0x00000020e6ff7812 */ /* 0x000fe4000780c0ff */
[----:B------:R-:W-:Y:S11]  /*15f10*/  LOP3.LUT R232, R232, 0xfffffdff, RZ, 0xc0, !PT ;  /* 0xfffffdffe8e87812 */ /* 0x000ff600078ec0ff */
        /* <DEDUP_REMOVED lines=10> */
[----:B------:R-:W-:Y:S04]  /*15fc0*/  LOP3.LUT P0, RZ, R230, 0x80, RZ, 0xc0, !PT ;  /* 0x00000080e6ff7812 */ /* 0x000fe8000780c0ff */
[----:B------:R-:W-:Y:S02]  /*15fd0*/  FSEL R40, R40, -INF , !P0 ;  /* 0xff80000028287808 */ /* 0x000fe40004000000 */
[C---:B------:R-:W-:Y:S04]  /*15fe0*/  LOP3.LUT P0, RZ, R232.reuse, 0x1000, RZ, 0xc0, !PT ;  /* 0x00001000e8ff7812 */ /* 0x040fe8000780c0ff */
[----:B------:R-:W-:Y:S02]  /*15ff0*/  FSEL R41, R41, -INF , !P0 ;  /* 0xff80000029297808 */ /* 0x000fe40004000000 */
[----:B------:R-:W-:Y:S04]  /*16000*/  LOP3.LUT P0, RZ, R232, 0x800, RZ, 0xc0, !PT ;  /* 0x00000800e8ff7812 */ /* 0x000fe8000780c0ff */
[----:B------:R-:W-:Y:S01]  /*16010*/  FSEL R223, R42, -INF , !P0 ;  /* 0xff8000002adf7808 */ /* 0x000fe20004000000 */
[----:B------:R-:W-:Y:S01]  /*16020*/  IMAD.MOV.U32 R42, RZ, RZ, R34 ;  /* 0x000000ffff2a7224 */ /* 0x000fe200078e0022 */
[C---:B------:R-:W-:Y:S04]  /*16030*/  LOP3.LUT P0, RZ, R232.reuse, 0x400, RZ, 0xc0, !PT ;  /* 0x00000400e8ff7812 */ /* 0x040fe8000780c0ff */
[----:B------:R-:W-:Y:S01]  /*16040*/  FSEL R216, R43, -INF , !P0 ;  /* 0xff8000002bd87808 */ /* 0x000fe20004000000 */
[----:B------:R-:W-:Y:S01]  /*16050*/  IMAD.MOV.U32 R43, RZ, RZ, R35 ;  /* 0x000000ffff2b7224 */ /* 0x000fe200078e0023 */
[----:B------:R-:W-:Y:S04]  /*16060*/  LOP3.LUT P0, RZ, R232, 0x200, RZ, 0xc0, !PT ;  /* 0x00000200e8ff7812 */ /* 0x000fe8000780c0ff */
[----:B------:R-:W-:Y:S02]  /*16070*/  FSEL R228, R44, -INF , !P0 ;  /* 0xff8000002ce47808 */ /* 0x000fe40004000000 */
[C---:B------:R-:W-:Y:S04]  /*16080*/  LOP3.LUT P0, RZ, R232.reuse, 0x100, RZ, 0xc0, !PT ;  /* 0x00000100e8ff7812 */ /* 0x040fe8000780c0ff */
[----:B------:R-:W-:Y:S02]  /*16090*/  FSEL R227, R45, -INF , !P0 ;  /* 0xff8000002de37808 */ /* 0x000fe40004000000 */
[----:B------:R-:W-:Y:S04]  /*160a0*/  LOP3.LUT P0, RZ, R232, 0x80, RZ, 0xc0, !PT ;  /* 0x00000080e8ff7812 */ /* 0x000fe8000780c0ff */
[----:B------:R-:W-:Y:S01]  /*160b0*/  FSEL R45, R46, -INF , !P0 ;  /* 0xff8000002e2d7808 */ /* 0x000fe20004000000 */
[----:B------:R-:W-:Y:S01]  /*160c0*/  IMAD.MOV.U32 R46, RZ, RZ, R41 ;  /* 0x000000ffff2e7224 */ /* 0x000fe200078e0029 */
[C---:B------:R-:W-:Y:S01]  /*160d0*/  LOP3.LUT P0, RZ, R232.reuse, 0x40, RZ, 0xc0, !PT ;  /* 0x00000040e8ff7812 */ /* 0x040fe2000780c0ff */
[----:B------:R-:W-:Y:S03]  /*160e0*/  IMAD.MOV.U32 R41, RZ, RZ, R55 ;  /* 0x000000ffff297224 */ /* 0x000fe600078e0037 */
[----:B------:R-:W-:Y:S02]  /*160f0*/  FSEL R47, R47, -INF , !P0 ;  /* 0xff8000002f2f7808 */ /* 0x000fe40004000000 */
        /* <DEDUP_REMOVED lines=8> */
[----:B------:R-:W-:Y:S02]  /*16180*/  FSEL R7, R59, -INF , !P0 ;  /* 0xff8000003b077808 */ /* 0x000fe40004000000 */
[----:B------:R-:W-:Y:S02]  /*16190*/  LOP3.LUT P0, RZ, R232, 0x2, RZ, 0xc0, !PT ;  /* 0x00000002e8ff7812 */ /* 0x000fe4000780c0ff */
[----:B------:R-:W-:Y:S01]  /*161a0*/  FSEL R59, R120, -INF , !P5 ;  /* 0xff800000783b7808 */ /* 0x000fe20006800000 */
[----:B------:R-:W-:Y:S01]  /*161b0*/  IMAD.MOV.U32 R120, RZ, RZ, R40 ;  /* 0x000000ffff787224 */ /* 0x000fe200078e0028 */
[----:B------:R1:W-:Y:S01]  /*161c0*/  STL [R1+0x24], R7 ;  /* 0x0000240701007387 */ /* 0x0003e20000100800 */
[----:B------:R-:W-:Y:S01]  /*161d0*/  IMAD.MOV.U32 R40, RZ, RZ, R226 ;  /* 0x000000ffff287224 */ /* 0x000fe200078e00e2 */
[----:B------:R-:W-:Y:S01]  /*161e0*/  FSEL R22, R60, -INF , !P0 ;  /* 0xff8000003c167808 */ /* 0x000fe20004000000 */
[----:B------:R-:W-:Y:S01]  /*161f0*/  IMAD.MOV.U32 R60, RZ, RZ, R216 ;  /* 0x000000ffff3c7224 */ /* 0x000fe200078e00d8 */
[----:B------:R-:W-:Y:S01]  /*16200*/  LOP3.LUT P0, RZ, R232, 0x1, RZ, 0xc0, !PT ;  /* 0x00000001e8ff7812 */ /* 0x000fe2000780c0ff */
[----:B------:R-:W-:Y:S01]  /*16210*/  STL [R1+0xe4], R232 ;  /* 0x0000e4e801007387 */ /* 0x000fe20000100800 */
[----:B------:R-:W-:Y:S02]  /*16220*/  ISETP.GE.AND P5, PT, R3, R233, PT ;  /* 0x000000e90300720c */ /* 0x000fe40003fa6270 */
[----:B------:R-:W-:Y:S02]  /*16230*/  FSEL R61, R61, -INF , !P0 ;  /* 0xff8000003d3d7808 */ /* 0x000fe40004000000 */
[----:B------:R-:W-:Y:S02]  /*16240*/  LOP3.LUT P0, RZ, R230, 0x80000000, RZ, 0xc0, !PT ;  /* 0x80000000e6ff7812 */ /* 0x000fe4000780c0ff */
[----:B------:R-:W-:Y:S02]  /*16250*/  ISETP.GE.OR P5, PT, R3, R237, !P5 ;  /* 0x000000ed0300720c */ /* 0x000fe40006fa6670 */
[----:B-1----:R-:W-:Y:S01]  /*16260*/  FSEL R7, R62, -INF , !P0 ;  /* 0xff8000003e077808 */ /* 0x002fe20004000000 */
[----:B------:R-:W-:Y:S01]  /*16270*/  IMAD.MOV.U32 R62, RZ, RZ, R227 ;  /* 0x000000ffff3e7224 */ /* 0x000fe200078e00e3 */
[C---:B------:R-:W-:Y:S03]  /*16280*/  LOP3.LUT P0, RZ, R230.reuse, 0x40000000, RZ, 0xc0, !PT ;  /* 0x40000000e6ff7812 */ /* 0x040fe6000780c0ff */
[----:B------:R1:W-:Y:S01]  /*16290*/  STL [R1+0x20], R7 ;  /* 0x0000200701007387 */ /* 0x0003e20000100800 */
[----:B------:R-:W-:Y:S01]  /*162a0*/  FSEL R8, R63, -INF , !P0 ;  /* 0xff8000003f087808 */ /* 0x000fe20004000000 */
[----:B------:R-:W-:Y:S01]  /*162b0*/  IMAD.MOV.U32 R63, RZ, RZ, R224 ;  /* 0x000000ffff3f7224 */ /* 0x000fe200078e00e0 */
[----:B------:R-:W-:Y:S03]  /*162c0*/  LOP3.LUT P0, RZ, R230, 0x20000000, RZ, 0xc0, !PT ;  /* 0x20000000e6ff7812 */ /* 0x000fe6000780c0ff */
[----:B------:R2:W-:Y:S01]  /*162d0*/  STL [R1+0x1c], R8 ;  /* 0x00001c0801007387 */ /* 0x0005e20000100800 */
[----:B-1----:R-:W-:Y:S02]  /*162e0*/  FSEL R7, R72, -INF , !P0 ;  /* 0xff80000048077808 */ /* 0x002fe40004000000 */
[C---:B------:R-:W-:Y:S03]  /*162f0*/  LOP3.LUT P0, RZ, R230.reuse, 0x10000000, RZ, 0xc0, !PT ;  /* 0x10000000e6ff7812 */ /* 0x040fe6000780c0ff */
[----:B------:R1:W-:Y:S01]  /*16300*/  STL [R1+0x28], R7 ;  /* 0x0000280701007387 */ /* 0x0003e20000100800 */
[----:B------:R-:W-:Y:S02]  /*16310*/  FSEL R44, R73, -INF , !P0 ;  /* 0xff800000492c7808 */ /* 0x000fe40004000000 */
[----:B------:R-:W-:Y:S01]  /*16320*/  LOP3.LUT P0, RZ, R230, 0x8000000, RZ, 0xc0, !PT ;  /* 0x08000000e6ff7812 */ /* 0x000fe2000780c0ff */
[----:B------:R-:W-:Y:S03]  /*16330*/  STL [R1+0xe8], R231 ;  /* 0x0000e8e701007387 */ /* 0x000fe60000100800 */
[----:B------:R-:W-:Y:S02]  /*16340*/  FSEL R28, R74, -INF , !P0 ;  /* 0xff8000004a1c7808 */ /* 0x000fe40004000000 */
[C---:B------:R-:W-:Y:S04]  /*16350*/  LOP3.LUT P0, RZ, R230.reuse, 0x4000000, RZ, 0xc0, !PT ;  /* 0x04000000e6ff7812 */ /* 0x040fe8000780c0ff */
[----:B--2---:R-:W-:Y:S02]  /*16360*/  FSEL R8, R75, -INF , !P0 ;  /* 0xff8000004b087808 */ /* 0x004fe40004000000 */
[----:B------:R-:W-:Y:S04]  /*16370*/  LOP3.LUT P0, RZ, R230, 0x2000000, RZ, 0xc0, !PT ;  /* 0x02000000e6ff7812 */ /* 0x000fe8000780c0ff */
[----:B------:R-:W-:Y:S02]  /*16380*/  FSEL R10, R76, -INF , !P0 ;  /* 0xff8000004c0a7808 */ /* 0x000fe40004000000 */
[----:B------:R-:W-:Y:S02]  /*16390*/  LOP3.LUT P0, RZ, R230, 0x1000000, RZ, 0xc0, !PT ;  /* 0x01000000e6ff7812 */ /* 0x000fe4000780c0ff */
[----:B------:R-:W-:Y:S01]  /*163a0*/  FSEL R76, R90, -INF , !P6 ;  /* 0xff8000005a4c7808 */ /* 0x000fe20007000000 */
[----:B------:R-:W-:Y:S01]  /*163b0*/  IMAD.MOV.U32 R79, RZ, RZ, R10 ;  /* 0x000000ffff4f7224 */ /* 0x000fe200078e000a */
[----:B-1----:R-:W-:Y:S01]  /*163c0*/  FSEL R7, R95, -INF , !P4 ;  /* 0xff8000005f077808 */ /* 0x002fe20006000000 */
[----:B------:R-:W-:Y:S01]  /*163d0*/  IMAD.MOV.U32 R90, RZ, RZ, R8 ;  /* 0x000000ffff5a7224 */ /* 0x000fe200078e0008 */
[----:B------:R-:W-:Y:S01]  /*163e0*/  FSEL R222, R77, -INF , !P0 ;  /* 0xff8000004dde7808 */ /* 0x000fe20004000000 */
[----:B------:R-:W-:Y:S01]  /*163f0*/  IMAD.MOV.U32 R77, RZ, RZ, R223 ;  /* 0x000000ffff4d7224 */ /* 0x000fe200078e00df */
[C---:B------:R-:W-:Y:S01]  /*16400*/  LOP3.LUT P0, RZ, R230.reuse, 0x800000, RZ, 0xc0, !PT ;  /* 0x00800000e6ff7812 */ /* 0x040fe2000780c0ff */
[----:B------:R1:W-:Y:S01]  /*16410*/  STL [R1+0x2c], R7 ;  /* 0x00002c0701007387 */ /* 0x0003e20000100800 */
[----:B------:R-:W-:Y:S02]  /*16420*/  LOP3.LUT P6, RZ, R230, 0x40000, RZ, 0xc0, !PT ;  /* 0x00040000e6ff7812 */ /* 0x000fe400078cc0ff */
[----:B------:R-:W-:Y:S01]  /*16430*/  FSEL R225, R78, -INF , !P0 ;  /* 0xff8000004ee17808 */ /* 0x000fe20004000000 */
[----:B------:R-:W-:Y:S01]  /*16440*/  IMAD.MOV.U32 R78, RZ, RZ, R22 ;  /* 0x000000ffff4e7224 */ /* 0x000fe200078e0016 */
[----:B------:R2:W-:Y:S01]  /*16450*/  STL [R1+0xec], R230 ;  /* 0x0000ece601007387 */ /* 0x0005e20000100800 */
[----:B------:R-:W-:Y:S02]  /*16460*/  LOP3.LUT P0, RZ, R230, 0x400000, RZ, 0xc0, !PT ;  /* 0x00400000e6ff7812 */ /* 0x000fe4000780c0ff */
[----:B------:R-:W-:Y:S02]  /*16470*/  FSEL R9, R91, -INF , !P6 ;  /* 0xff8000005b097808 */ /* 0x000fe40007000000 */
[----:B------:R-:W-:Y:S02]  /*16480*/  LOP3.LUT P6, RZ, R231, 0x400000, RZ, 0xc0, !PT ;  /* 0x00400000e7ff7812 */ /* 0x000fe400078cc0ff */
[CC--:B------:R-:W-:Y:S01]  /*16490*/  ISETP.GE.AND P4, PT, R6.reuse, R233.reuse, PT ;  /* 0x000000e90600720c */ /* 0x0c0fe20003f86270 */
[----:B------:R-:W-:Y:S01]  /*164a0*/  IMAD.MOV.U32 R121, RZ, RZ, R9 ;  /* 0x000000ffff797224 */ /* 0x000fe200078e0009 */
[----:B------:R-:W-:Y:S01]  /*164b0*/  FSEL R236, R105, -INF , !P6 ;  /* 0xff80000069ec7808 */ /* 0x000fe20007000000 */
[----:B------:R-:W-:Y:S01]  /*164c0*/  IMAD.MOV.U32 R105, RZ, RZ, R66 ;  /* 0x000000ffff697224 */ /* 0x000fe200078e0042 */
[C---:B------:R-:W-:Y:S02]  /*164d0*/  ISETP.GE.AND P6, PT, R5.reuse, R233, PT ;  /* 0x000000e90500720c */ /* 0x040fe40003fc6270 */
[-C--:B------:R-:W-:Y:S02]  /*164e0*/  ISETP.GE.OR P4, PT, R6, R237.reuse, !P4 ;  /* 0x000000ed0600720c */ /* 0x080fe40006786670 */
[----:B------:R-:W-:Y:S02]  /*164f0*/  ISETP.GE.OR P6, PT, R5, R237, !P6 ;  /* 0x000000ed0500720c */ /* 0x000fe400077c6670 */
[----:B------:R-:W-:Y:S02]  /*16500*/  FMNMX.FTZ R5, R205, R132, !PT ;  /* 0x00000084cd057209 */ /* 0x000fe40007810000 */
[----:B------:R-:W-:Y:S02]  /*16510*/  FMNMX.FTZ R6, R201, R2, !PT ;  /* 0x00000002c9067209 */ /* 0x000fe40007810000 */
[----:B-1----:R-:W-:Y:S02]  /*16520*/  P2R R7, PR, RZ, 0x40 ;  /* 0x00000040ff077803 */ /* 0x002fe40000000000 */
[----:B------:R-:W-:Y:S01]  /*16530*/  ISETP.GE.AND P6, PT, R4, R233, PT ;  /* 0x000000e90400720c */ /* 0x000fe20003fc6270 */
[----:B--2---:R-:W2:Y:S01]  /*16540*/  LDL.LU R230, [R1+0x28] ;  /* 0x0000280001e67983 */ /* 0x004ea20000300800 */
[----:B------:R-:W-:Y:S02]  /*16550*/  FMNMX.FTZ R5, R206, R5, !PT ;  /* 0x00000005ce057209 */ /* 0x000fe40007810000 */
[----:B------:R-:W-:Y:S02]  /*16560*/  ISETP.GE.OR P6, PT, R4, R237, !P6 ;  /* 0x000000ed0400720c */ /* 0x000fe400077c6670 */
        /* <DEDUP_REMOVED lines=69> */
[----:B------:R-:W-:Y:S01]  /*169c0*/  FSEL R216, R110, -INF , !P0 ;  /* 0xff8000006ed87808 */ /* 0x000fe20004000000 */
[----:B------:R-:W-:Y:S01]  /*169d0*/  IMAD.MOV.U32 R110, RZ, RZ, R40 ;  /* 0x000000ffff6e7224 */ /* 0x000fe200078e0028 */
[----:B------:R-:W-:Y:S02]  /*169e0*/  FMNMX.FTZ R70, R100, R70, !PT ;  /* 0x0000004664467209 */ /* 0x000fe40007810000 */
[----:B------:R-:W-:Y:S02]  /*169f0*/  FSEL R239, R111, -INF , !P4 ;  /* 0xff8000006fef7808 */ /* 0x000fe40006000000 */
[----:B------:R-:W-:Y:S02]  /*16a00*/  FMNMX.FTZ R70, R101, R70, !PT ;  /* 0x0000004665467209 */ /* 0x000fe40007810000 */
[----:B------:R-:W-:Y:S02]  /*16a10*/  FSEL R22, R126, -INF , !P5 ;  /* 0xff8000007e167808 */ /* 0x000fe40006800000 */
[----:B------:R-:W-:Y:S02]  /*16a20*/  FMNMX.FTZ R70, R112, R70, !PT ;  /* 0x0000004670467209 */ /* 0x000fe40007810000 */
[----:B------:R-:W-:Y:S02]  /*16a30*/  ISETP.NE.AND P4, PT, R7, RZ, PT ;  /* 0x000000ff0700720c */ /* 0x000fe40003f85270 */
[----:B------:R-:W-:Y:S02]  /*16a40*/  FMNMX.FTZ R70, R113, R70, !PT ;  /* 0x0000004671467209 */ /* 0x000fe40007810000 */
[----:B------:R-:W-:Y:S02]  /*16a50*/  FSEL R114, R122, -INF , !P4 ;  /* 0xff8000007a727808 */ /* 0x000fe40006000000 */
[----:B------:R-:W-:Y:S02]  /*16a60*/  FMNMX.FTZ R70, R116, R70, !PT ;  /* 0x0000004674467209 */ /* 0x000fe40007810000 */
[----:B------:R-:W-:Y:S02]  /*16a70*/  FSEL R122, R123, -INF , !P6 ;  /* 0xff8000007b7a7808 */ /* 0x000fe40007000000 */
[----:B------:R-:W-:Y:S04]  /*16a80*/  FMNMX.FTZ R70, R117, R70, !PT ;  /* 0x0000004675467209 */ /* 0x000fe80007810000 */
[----:B------:R-:W-:Y:S04]  /*16a90*/  FMNMX.FTZ R70, R128, R70, !PT ;  /* 0x0000004680467209 */ /* 0x000fe80007810000 */
[----:B------:R-:W-:Y:S05]  /*16aa0*/  FMNMX.FTZ R70, R129, R70, !PT ;  /* 0x0000004681467209 */ /* 0x000fea0007810000 */
[----:B------:R-:W1:Y:S02]  /*16ab0*/  SHFL.BFLY PT, R5, R70, 0x2, 0x1f ;  /* 0x0c401f0046057f89 */ /* 0x000e6400000e0000 */
[----:B-1----:R-:W-:Y:S06]  /*16ac0*/  FMNMX.FTZ R70, R70, R5, !PT ;  /* 0x0000000546467209 */ /* 0x002fec0007810000 */
[----:B--2---:R1:W-:Y:S01]  /*16ad0*/  STL [R1+0xf0], R230 ;  /* 0x0000f0e601007387 */ /* 0x0043e20000100800 */
[----:B------:R-:W-:Y:S04]  /*16ae0*/  FMNMX.FTZ R4, R230, R4, !PT ;  /* 0x00000004e6047209 */ /* 0x000fe80007810000 */
[----:B------:R-:W-:Y:S04]  /*16af0*/  FMNMX.FTZ R4, R44, R4, !PT ;  /* 0x000000042c047209 */ /* 0x000fe80007810000 */
[----:B------:R-:W-:Y:S04]  /*16b00*/  FMNMX.FTZ R4, R79, R4, !PT ;  /* 0x000000044f047209 */ /* 0x000fe80007810000 */
[----:B------:R-:W-:Y:S04]  /*16b10*/  FMNMX.FTZ R4, R222, R4, !PT ;  /* 0x00000004de047209 */ /* 0x000fe80007810000 */
[----:B------:R-:W-:Y:S04]  /*16b20*/  FMNMX.FTZ R4, R221, R4, !PT ;  /* 0x00000004dd047209 */ /* 0x000fe80007810000 */
[----:B------:R-:W-:Y:S01]  /*16b30*/  FMNMX.FTZ R4, R220, R4, !PT ;  /* 0x00000004dc047209 */ /* 0x000fe20007810000 */
[----:B-1----:R-:W2:Y:S03]  /*16b40*/  LDL.LU R230, [R1+0x2c] ;  /* 0x00002c0001e67983 */ /* 0x002ea60000300800 */
[----:B------:R-:W-:Y:S01]  /*16b50*/  FMNMX.FTZ R4, R219, R4, !PT ;  /* 0x00000004db047209 */ /* 0x000fe20007810000 */
[----:B------:R-:W-:Y:S03]  /*16b60*/  STL [R1+0xf4], R222 ;  /* 0x0000f4de01007387 */ /* 0x000fe60000100800 */
[----:B------:R-:W-:Y:S01]  /*16b70*/  FMNMX.FTZ R4, R218, R4, !PT ;  /* 0x00000004da047209 */ /* 0x000fe20007810000 */
[----:B------:R1:W-:Y:S03]  /*16b80*/  STL [R1+0xf8], R221 ;  /* 0x0000f8dd01007387 */ /* 0x0003e60000100800 */
[----:B------:R-:W-:Y:S04]  /*16b90*/  FMNMX.FTZ R4, R217, R4, !PT ;  /* 0x00000004d9047209 */ /* 0x000fe80007810000 */
[----:B------:R-:W-:Y:S04]  /*16ba0*/  FMNMX.FTZ R4, R236, R4, !PT ;  /* 0x00000004ec047209 */ /* 0x000fe80007810000 */
[----:B------:R-:W-:Y:S04]  /*16bb0*/  FMNMX.FTZ R4, R241, R4, !PT ;  /* 0x00000004f1047209 */ /* 0x000fe80007810000 */
[----:B------:R-:W-:Y:S04]  /*16bc0*/  FMNMX.FTZ R4, R135, R4, !PT ;  /* 0x0000000487047209 */ /* 0x000fe80007810000 */
[----:B------:R-:W-:Y:S04]  /*16bd0*/  FMNMX.FTZ R4, R59, R4, !PT ;  /* 0x000000043b047209 */ /* 0x000fe80007810000 */
[----:B------:R-:W-:Y:S02]  /*16be0*/  FMNMX.FTZ R0, R229, R4, !PT ;  /* 0x00000004e5007209 */ /* 0x000fe40007810000 */
[----:B------:R-:W3:Y:S02]  /*16bf0*/  SHFL.BFLY PT, R4, R3, 0x2, 0x1f ;  /* 0x0c401f0003047f89 */ /* 0x000ee400000e0000 */
[----:B------:R-:W-:Y:S04]  /*16c00*/  FMNMX.FTZ R0, R124, R0, !PT ;  /* 0x000000007c007209 */ /* 0x000fe80007810000 */
[----:B------:R-:W-:Y:S02]  /*16c10*/  FMNMX.FTZ R0, R125, R0, !PT ;  /* 0x000000007d007209 */ /* 0x000fe40007810000 */
[----:B-1----:R-:W4:Y:S04]  /*16c20*/  LDL.LU R221, [R1+0x24] ;  /* 0x0000240001dd7983 */ /* 0x002f280000300800 */
[----:B------:R1:W-:Y:S04]  /*16c30*/  STL [R1+0xfc], R220 ;  /* 0x0000fcdc01007387 */ /* 0x0003e80000100800 */
[----:B------:R-:W1:Y:S01]  /*16c40*/  SHFL.BFLY PT, R5, R0, 0x2, 0x1f ;  /* 0x0c401f0000057f89 */ /* 0x000e6200000e0000 */
[----:B---3--:R-:W-:Y:S02]  /*16c50*/  FMNMX.FTZ R3, R3, R4, !PT ;  /* 0x0000000403037209 */ /* 0x008fe40007810000 */
[----:B------:R-:W-:Y:S05]  /*16c60*/  FMNMX.FTZ R4, R82, R134, !PT ;  /* 0x0000008652047209 */ /* 0x000fea0007810000 */
[----:B------:R-:W3:Y:S01]  /*16c70*/  SHFL.BFLY PT, R69, R3, 0x1, 0x1f ;  /* 0x0c201f0003457f89 */ /* 0x000ee200000e0000 */
[----:B------:R-:W-:Y:S04]  /*16c80*/  FMNMX.FTZ R4, R11, R4, !PT ;  /* 0x000000040b047209 */ /* 0x000fe80007810000 */
[----:B------:R-:W-:Y:S03]  /*16c90*/  FMNMX.FTZ R4, R14, R4, !PT ;  /* 0x000000040e047209 */ /* 0x000fe60007810000 */
[----:B-1----:R-:W2:Y:S01]  /*16ca0*/  LDL.LU R220, [R1+0x20] ;  /* 0x0000200001dc7983 */ /* 0x002ea20000300800 */
[----:B------:R-:W-:Y:S02]  /*16cb0*/  FMNMX.FTZ R4, R15, R4, !PT ;  /* 0x000000040f047209 */ /* 0x000fe40007810000 */
[----:B------:R-:W-:Y:S01]  /*16cc0*/  FMNMX.FTZ R0, R0, R5, !PT ;  /* 0x0000000500007209 */ /* 0x000fe20007810000 */
[----:B------:R1:W-:Y:S01]  /*16cd0*/  STL [R1+0x100], R234 ;  /* 0x000100ea01007387 */ /* 0x0003e20000100800 */
[----:B------:R-:W-:Y:S03]  /*16ce0*/  FMNMX.FTZ R4, R131, R4, !PT ;  /* 0x0000000483047209 */ /* 0x000fe60007810000 */
[----:B------:R-:W1:Y:S01]  /*16cf0*/  SHFL.BFLY PT, R5, R70, 0x1, 0x1f ;  /* 0x0c201f0046057f89 */ /* 0x000e6200000e0000 */
[----:B------:R-:W-:Y:S04]  /*16d00*/  FMNMX.FTZ R4, R130, R4, !PT ;  /* 0x0000000482047209 */ /* 0x000fe80007810000 */
[----:B------:R-:W-:Y:S02]  /*16d10*/  FMNMX.FTZ R4, R209, R4, !PT ;  /* 0x00000004d1047209 */ /* 0x000fe40007810000 */
[----:B---3--:R-:W-:Y:S01]  /*16d20*/  FMNMX.FTZ R69, R3, R69, !PT ;  /* 0x0000004503457209 */ /* 0x008fe20007810000 */
[----:B------:R-:W3:Y:S01]  /*16d30*/  SHFL.BFLY PT, R68, R0, 0x1, 0x1f ;  /* 0x0c201f0000447f89 */ /* 0x000ee200000e0000 */
[----:B------:R-:W-:Y:S02]  /*16d40*/  FMNMX.FTZ R4, R200, R4, !PT ;  /* 0x00000004c8047209 */ /* 0x000fe40007810000 */
[----:B------:R-:W-:Y:S02]  /*16d50*/  FSETP.NEU.FTZ.AND P1, PT, R69, -INF , PT ;  /* 0xff8000004500780b */ /* 0x000fe40003f3d000 */
[----:B------:R-:W-:Y:S04]  /*16d60*/  FMNMX.FTZ R4, R77, R4, !PT ;  /* 0x000000044d047209 */ /* 0x000fe80007810000 */
[----:B------:R-:W-:Y:S01]  /*16d70*/  FMNMX.FTZ R4, R60, R4, !PT ;  /* 0x000000043c047209 */ /* 0x000fe20007810000 */
[----:B-1----:R-:W2:Y:S03]  /*16d80*/  LDL.LU R234, [R1+0x1c] ;  /* 0x00001c0001ea7983 */ /* 0x002ea60000300800 */
[----:B------:R-:W-:Y:S02]  /*16d90*/  FMNMX.FTZ R4, R45, R4, !PT ;  /* 0x000000042d047209 */ /* 0x000fe40007810000 */
[----:B------:R-:W-:Y:S01]  /*16da0*/  FMNMX.FTZ R70, R70, R5, !PT ;  /* 0x0000000546467209 */ /* 0x000fe20007810000 */
[----:B------:R1:W-:Y:S01]  /*16db0*/  STL [R1+0x104], R219 ;  /* 0x000104db01007387 */ /* 0x0003e20000100800 */
[----:B------:R-:W-:Y:S02]  /*16dc0*/  FMNMX.FTZ R4, R47, R4, !PT ;  /* 0x000000042f047209 */ /* 0x000fe40007810000 */
[----:B------:R-:W-:Y:S02]  /*16dd0*/  FSETP.NEU.FTZ.AND P2, PT, R70, -INF , PT ;  /* 0xff8000004600780b */ /* 0x000fe40003f5d000 */
[----:B------:R-:W-:Y:S02]  /*16de0*/  FMNMX.FTZ R4, R63, R4, !PT ;  /* 0x000000043f047209 */ /* 0x000fe40007810000 */
[----:B---3--:R-:W-:Y:S02]  /*16df0*/  FMNMX.FTZ R68, R0, R68, !PT ;  /* 0x0000004400447209 */ /* 0x008fe40007810000 */
[----:B------:R-:W-:Y:S02]  /*16e00*/  FSEL R0, R70, RZ, P2 ;  /* 0x000000ff46007208 */ /* 0x000fe40001000000 */
[C---:B------:R-:W-:Y:S01]  /*16e10*/  FSETP.NEU.FTZ.AND P0, PT, R68.reuse, -INF , PT ;  /* 0xff8000004400780b */ /* 0x040fe20003f1d000 */
[----:B------:R-:W-:Y:S02]  /*16e20*/  FMUL.FTZ R88, R68, c[0x0][0x23c] ;  /* 0x00008f0044587a20 */ /* 0x000fe40000410000 */
[----:B------:R-:W-:Y:S01]  /*16e30*/  FADD.FTZ R2, -R0, R2 ;  /* 0x0000000200027221 */ /* 0x000fe20000010100 */
[----:B------:R-:W-:Y:S02]  /*16e40*/  FSEL R0, R69, RZ, P1 ;  /* 0x000000ff45007208 */ /* 0x000fe40000800000 */
[----:B------:R-:W-:Y:S03]  /*16e50*/  FSEL R88, R88, RZ, P0 ;  /* 0x000000ff58587208 */ /* 0x000fe60000000000 */
[----:B------:R-:W-:Y:S01]  /*16e60*/  FADD.FTZ R6, -R0, R132 ;  /* 0x0000008400067221 */ /* 0x000fe20000010100 */
[----:B------:R-:W-:Y:S05]  /*16e70*/  FSEL R0, R68, RZ, P0 ;  /* 0x000000ff44007208 */ /* 0x000fea0000000000 */
[----:B------:R-:W-:Y:S01]  /*16e80*/  FADD.FTZ R8, -R0, R133 ;  /* 0x0000008500087221 */ /* 0x000fe20000010100 */
[----:B----4-:R-:W-:Y:S04]  /*16e90*/  FMNMX.FTZ R4, R221, R4, !PT ;  /* 0x00000004dd047209 */ /* 0x010fe80007810000 */
[----:B--2---:R-:W-:Y:S04]  /*16ea0*/  FMNMX.FTZ R4, R220, R4, !PT ;  /* 0x00000004dc047209 */ /* 0x004fe80007810000 */
[----:B------:R-:W-:Y:S04]  /*16eb0*/  FMNMX.FTZ R4, R234, R4, !PT ;  /* 0x00000004ea047209 */ /* 0x000fe80007810000 */
        /* <DEDUP_REMOVED lines=11> */
[----:B------:R-:W-:Y:S01]  /*16f70*/  FMNMX.FTZ R0, R239, R3, !PT ;  /* 0x00000003ef007209 */ /* 0x000fe20007810000 */
[----:B------:R-:W-:Y:S03]  /*16f80*/  FMUL.FTZ R3, R70, c[0x0][0x23c] ;  /* 0x00008f0046037a20 */ /* 0x000fe60000410000 */
[----:B------:R-:W-:Y:S02]  /*16f90*/  FMNMX.FTZ R0, R114, R0, !PT ;  /* 0x0000000072007209 */ /* 0x000fe40007810000 */
[----:B------:R-:W-:Y:S02]  /*16fa0*/  FSEL R3, R3, RZ, P2 ;  /* 0x000000ff03037208 */ /* 0x000fe40001000000 */
[----:B------:R-:W-:Y:S01]  /*16fb0*/  FMNMX.FTZ R5, R122, R0, !PT ;  /* 0x000000007a057209 */ /* 0x000fe20007810000 */
[----:B------:R-:W-:Y:S02]  /*16fc0*/  FMUL.FTZ R0, R2, c[0x0][0x23c] ;  /* 0x00008f0002007a20 */ /* 0x000fe40000410000 */
[--C-:B------:R-:W-:Y:S02]  /*16fd0*/  FFMA.FTZ R226, R81, c[0x0][0x23c], -R3.reuse ;  /* 0x00008f0051e27a23 */ /* 0x100fe40000010803 */
[----:B------:R-:W-:Y:S02]  /*16fe0*/  IMAD.MOV.U32 R81, RZ, RZ, R22 ;  /* 0x000000ffff517224 */ /* 0x000fe400078e0016 */
[--C-:B------:R-:W-:Y:S01]  /*16ff0*/  FFMA.FTZ R4, R201, c[0x0][0x23c], -R3.reuse ;  /* 0x00008f00c9047a23 */ /* 0x100fe20000010803 */
[----:B------:R-:W2:Y:S01]  /*17000*/  LDL.LU R22, [R1+0x40] ;  /* 0x0000400001167983 */ /* 0x000ea20000300800 */
[--C-:B------:R-:W-:Y:S01]  /*17010*/  FFMA.FTZ R7, R204, c[0x0][0x23c], -R3.reuse ;  /* 0x00008f00cc077a23 */ /* 0x100fe20000010803 */
[----:B------:R-:W3:Y:S01]  /*17020*/  MUFU.EX2 R0, R0 ;  /* 0x0000000000007308 */ /* 0x000ee20000000800 */
[--C-:B------:R-:W-:Y:S01]  /*17030*/  FFMA.FTZ R9, R203, c[0x0][0x23c], -R3.reuse ;  /* 0x00008f00cb097a23 */ /* 0x100fe20000010803 */
[----:B------:R-:W4:Y:S01]  /*17040*/  LDL.LU R74, [R1+0x44] ;  /* 0x00004400014a7983 */ /* 0x000f220000300800 */
[--C-:B------:R-:W-:Y:S01]  /*17050*/  FFMA.FTZ R10, R202, c[0x0][0x23c], -R3.reuse ;  /* 0x00008f00ca0a7a23 */ /* 0x100fe20000010803 */
[----:B------:R-:W-:Y:S01]  /*17060*/  FMNMX.FTZ R2, R81, R5, !PT ;  /* 0x0000000551027209 */ /* 0x000fe20007810000 */
[--C-:B------:R-:W-:Y:S02]  /*17070*/  FFMA.FTZ R91, R20, c[0x0][0x23c], -R3.reuse ;  /* 0x00008f00145b7a23 */ /* 0x100fe40000010803 */
[--C-:B------:R-:W-:Y:S01]  /*17080*/  FFMA.FTZ R86, R21, c[0x0][0x23c], -R3.reuse ;  /* 0x00008f0015567a23 */ /* 0x100fe20000010803 */
[----:B------:R-:W-:Y:S01]  /*17090*/  FMNMX.FTZ R2, R71, R2, !PT ;  /* 0x0000000247027209 */ /* 0x000fe20007810000 */
[--C-:B------:R-:W-:Y:S01]  /*170a0*/  FFMA.FTZ R104, R32, c[0x0][0x23c], -R3.reuse ;  /* 0x00008f0020687a23 */ /* 0x100fe20000010803 */
[----:B------:R3:W2:Y:S01]  /*170b0*/  MUFU.EX2 R72, R4 ;  /* 0x0000000400487308 */ /* 0x0006a20000000800 */
        /* <DEDUP_REMOVED lines=10> */
[--C-:B-1----:R-:W-:Y:S01]  /*17160*/  FFMA.FTZ R219, R17, c[0x0][0x23c], -R3.reuse ;  /* 0x00008f0011db7a23 */ /* 0x102fe20000010803 */
[----:B------:R-:W-:Y:S01]  /*17170*/  MUFU.EX2 R91, R91 ;  /* 0x0000005b005b7308 */ /* 0x000fe20000000800 */
[--C-:B------:R-:W-:Y:S02]  /*17180*/  FFMA.FTZ R204, R16, c[0x0][0x23c], -R3.reuse ;  /* 0x00008f0010cc7a23 */ /* 0x100fe40000010803 */
[C---:B---3--:R-:W-:Y:S02]  /*17190*/  FMUL.FTZ R5, R0.reuse, R165 ;  /* 0x000000a500057220 */ /* 0x048fe40000410000 */
[C---:B------:R-:W-:Y:S02]  /*171a0*/  FMUL.FTZ R4, R0.reuse, R164 ;  /* 0x000000a400047220 */ /* 0x040fe40000410000 */
[C---:B------:R-:W-:Y:S02]  /*171b0*/  FMUL.FTZ R16, R0.reuse, R160 ;  /* 0x000000a000107220 */ /* 0x040fe40000410000 */
[C---:B------:R-:W-:Y:S01]  /*171c0*/  FMUL.FTZ R17, R0.reuse, R161 ;  /* 0x000000a100117220 */ /* 0x040fe20000410000 */
[----:B------:R-:W1:Y:S01]  /*171d0*/  MUFU.EX2 R93, R7 ;  /* 0x00000007005d7308 */ /* 0x000e620000000800 */
        /* <DEDUP_REMOVED lines=13> */
[----:B------:R-:W-:Y:S02]  /*172b0*/  FMUL.FTZ R65, R0, R137 ;  /* 0x0000008900417220 */ /* 0x000fe40000410000 */
[--C-:B------:R-:W-:Y:S02]  /*172c0*/  FFMA.FTZ R224, R84, c[0x0][0x23c], -R3.reuse ;  /* 0x00008f0054e07a23 */ /* 0x100fe40000010803 */
[----:B------:R-:W-:Y:S02]  /*172d0*/  FMUL.FTZ R84, R69, c[0x0][0x23c] ;  /* 0x00008f0045547a20 */ /* 0x000fe40000410000 */
[--C-:B------:R-:W-:Y:S01]  /*172e0*/  FFMA.FTZ R24, R80, c[0x0][0x23c], -R3.reuse ;  /* 0x00008f0050187a23 */ /* 0x100fe20000010803 */
[----:B------:R-:W-:Y:S01]  /*172f0*/  MUFU.EX2 R132, R132 ;  /* 0x0000008400847308 */ /* 0x000fe20000000800 */
[--C-:B------:R-:W-:Y:S01]  /*17300*/  FFMA.FTZ R231, R85, c[0x0][0x23c], -R3.reuse ;  /* 0x00008f0055e77a23 */ /* 0x100fe20000010803 */
[----:B------:R-:W-:Y:S01]  /*17310*/  FSEL R84, R84, RZ, P1 ;  /* 0x000000ff54547208 */ /* 0x000fe20000800000 */
[--C-:B------:R-:W-:Y:S02]  /*17320*/  FFMA.FTZ R223, R96, c[0x0][0x23c], -R3.reuse ;  /* 0x00008f0060df7a23 */ /* 0x100fe40000010803 */
        /* <DEDUP_REMOVED lines=8> */
[----:B------:R-:W-:Y:S02]  /*173b0*/  FFMA.FTZ R222, R129, c[0x0][0x23c], -R3 ;  /* 0x00008f0081de7a23 */ /* 0x000fe40000010803 */
[----:B------:R-:W-:Y:S02]  /*173c0*/  FFMA.FTZ R3, R205, c[0x0][0x23c], -R84 ;  /* 0x00008f00cd037a23 */ /* 0x000fe40000010854 */
[----:B------:R-:W-:Y:S02]  /*173d0*/  IMAD.MOV.U32 R85, RZ, RZ, R61 ;  /* 0x000000ffff557224 */ /* 0x000fe400078e003d */
[----:B------:R-:W-:Y:S01]  /*173e0*/  IMAD.MOV.U32 R101, RZ, RZ, R60 ;  /* 0x000000ffff657224 */ /* 0x000fe200078e003c */
[----:B------:R3:W-:Y:S01]  /*173f0*/  MUFU.EX2 R73, R3 ;  /* 0x0000000300497308 */ /* 0x0007e20000000800 */
[----:B------:R-:W-:Y:S02]  /*17400*/  IMAD.MOV.U32 R116, RZ, RZ, R45 ;  /* 0x000000ffff747224 */ /* 0x000fe400078e002d */
        /* <DEDUP_REMOVED lines=11> */
[----:B---3--:R-:W-:Y:S02]  /*174c0*/  FFMA.FTZ R3, R18, c[0x0][0x23c], -R88 ;  /* 0x00008f0012037a23 */ /* 0x008fe40000010858 */
        /* <DEDUP_REMOVED lines=14> */
[----:B------:R-:W-:Y:S01]  /*175b0*/  IMAD.MOV.U32 R152, RZ, RZ, R164 ;  /* 0x000000ffff987224 */ /* 0x000fe200078e00a4 */
[----:B------:R-:W-:Y:S01]  /*175c0*/  LDSM.16.MT88.4 R76, [R212+0x8000] ;  /* 0x00800000d44c783b */ /* 0x000fe20000004200 */
[----:B---3--:R-:W-:Y:S02]  /*175d0*/  FFMA.FTZ R3, R206, c[0x0][0x23c], -R84 ;  /* 0x00008f00ce037a23 */ /* 0x008fe40000010854 */
[----:B------:R-:W-:Y:S02]  /*175e0*/  IMAD.MOV.U32 R206, RZ, RZ, R116 ;  /* 0x000000ffffce7224 */ /* 0x000fe400078e0074 */
[----:B------:R-:W-:Y:S01]  /*175f0*/  IMAD.MOV.U32 R116, RZ, RZ, R26 ;  /* 0x000000ffff747224 */ /* 0x000fe200078e001a */
[----:B------:R3:W-:Y:S01]  /*17600*/  MUFU.EX2 R92, R3 ;  /* 0x00000003005c7308 */ /* 0x0007e20000000800 */
[----:B------:R-:W-:Y:S02]  /*17610*/  IMAD.MOV.U32 R164, RZ, RZ, R63 ;  /* 0x000000ffffa47224 */ /* 0x000fe400078e003f */
        /* <DEDUP_REMOVED lines=11> */
[----:B---3--:R-:W-:Y:S02]  /*176d0*/  FFMA.FTZ R3, R19, c[0x0][0x23c], -R88 ;  /* 0x00008f0013037a23 */ /* 0x008fe40000010858 */
[--C-:B------:R-:W-:Y:S02]  /*176e0*/  FFMA.FTZ R242, R242, c[0x0][0x23c], -R84.reuse ;  /* 0x00008f00f2f27a23 */ /* 0x100fe40000010854 */
[--C-:B------:R-:W-:Y:S01]  /*176f0*/  FFMA.FTZ R211, R211, c[0x0][0x23c], -R84.reuse ;  /* 0x00008f00d3d37a23 */ /* 0x100fe20000010854 */
[----:B------:R3:W-:Y:S01]  /*17700*/  MUFU.EX2 R113, R3 ;  /* 0x0000000300717308 */ /* 0x0007e20000000800 */
[----:B------:R-:W-:Y:S02]  /*17710*/  FFMA.FTZ R210, R210, c[0x0][0x23c], -R84 ;  /* 0x00008f00d2d27a23 */ /* 0x000fe40000010854 */
[----:B--2---:R-:W-:Y:S01]  /*17720*/  FFMA.FTZ R111, R0, R22, R72 ;  /* 0x00000016006f7223 */ /* 0x004fe20000010048 */
[----:B-1----:R-:W-:Y:S01]  /*17730*/  F2FP.BF16.PACK_AB R72, R93, R72 ;  /* 0x000000485d48723e */ /* 0x002fe200000010ff */
[----:B------:R-:W1:Y:S02]  /*17740*/  SHFL.BFLY PT, R0, R2, 0x2, 0x1f ;  /* 0x0c401f0002007f89 */ /* 0x000e6400000e0000 */
[----:B-1----:R-:W-:Y:S01]  /*17750*/  FMNMX.FTZ R2, R2, R0, !PT ;  /* 0x0000000002027209 */ /* 0x002fe20007810000 */
[--C-:B------:R-:W-:Y:S02]  /*17760*/  FFMA.FTZ R0, R207, c[0x0][0x23c], -R84.reuse ;  /* 0x00008f00cf007a23 */ /* 0x100fe40000010854 */
[----:B------:R-:W-:Y:S02]  /*17770*/  IMAD.MOV.U32 R207, RZ, RZ, R101 ;  /* 0x000000ffffcf7224 */ /* 0x000fe400078e0065 */
[----:B------:R1:W-:Y:S01]  /*17780*/  MUFU.EX2 R94, R0 ;  /* 0x00000000005e7308 */ /* 0x0003e20000000800 */
[----:B---3--:R-:W2:Y:S09]  /*17790*/  SHFL.BFLY PT, R3, R2, 0x1, 0x1f ;  /* 0x0c201f0002037f89 */ /* 0x008eb200000e0000 */
[----:B------:R-:W-:Y:S01]  /*177a0*/  MUFU.EX2 R101, R86 ;  /* 0x0000005600657308 */ /* 0x000fe20000000800 */
[----:B-1----:R-:W-:Y:S01]  /*177b0*/  FMUL.FTZ R0, R6, c[0x0][0x23c] ;  /* 0x00008f0006007a20 */ /* 0x002fe20000410000 */
[----:B--2---:R-:W-:Y:S01]  /*177c0*/  FMNMX.FTZ R3, R2, R3, !PT ;  /* 0x0000000302037209 */ /* 0x004fe20007810000 */
[----:B------:R-:W-:Y:S02]  /*177d0*/  FFMA.FTZ R6, R208, c[0x0][0x23c], -R84 ;  /* 0x00008f00d0067a23 */ /* 0x000fe40000010854 */
[----:B------:R-:W-:Y:S01]  /*177e0*/  FFMA.FTZ R2, R12, c[0x0][0x23c], -R88 ;  /* 0x00008f000c027a23 */ /* 0x000fe20000010858 */
[C---:B------:R-:W-:Y:S01]  /*177f0*/  FSETP.NEU.FTZ.AND P0, PT, R3.reuse, -INF , PT ;  /* 0xff8000000300780b */ /* 0x040fe20003f1d000 */
[----:B------:R-:W-:Y:S03]  /*17800*/  FMUL.FTZ R96, R3, c[0x0][0x23c] ;  /* 0x00008f0003607a20 */ /* 0x000fe60000410000 */
[----:B------:R-:W4:Y:S02]  /*17810*/  MUFU.EX2 R0, R0 ;  /* 0x0000000000007308 */ /* 0x000f240000000800 */
[----:B------:R-:W-:Y:S05]  /*17820*/  FSEL R96, R96, RZ, P0 ;  /* 0x000000ff60607208 */ /* 0x000fea0000000000 */
[----:B------:R-:W-:Y:S03]  /*17830*/  FFMA.FTZ R10, R15, c[0x0][0x23c], -R96 ;  /* 0x00008f000f0a7a23 */ /* 0x000fe60000010860 */
[----:B------:R1:W2:Y:S10]  /*17840*/  MUFU.EX2 R102, R6 ;  /* 0x0000000600667308 */ /* 0x0002b40000000800 */
[----:B------:R3:W-:Y:S01]  /*17850*/  MUFU.EX2 R128, R2 ;  /* 0x0000000200807308 */ /* 0x0007e20000000800 */
[----:B----4-:R-:W-:Y:S01]  /*17860*/  FFMA.FTZ R106, R0, R74, R73 ;  /* 0x0000004a006a7223 */ /* 0x010fe20000010049 */
[----:B------:R-:W-:Y:S01]  /*17870*/  F2FP.BF16.PACK_AB R73, R92, R73 ;  /* 0x000000495c49723e */ /* 0x000fe200000010ff */
[C---:B------:R-:W-:Y:S01]  /*17880*/  FMUL.FTZ R39, R0.reuse, R151 ;  /* 0x0000009700277220 */ /* 0x040fe20000410000 */
[----:B------:R-:W4:Y:S01]  /*17890*/  LDL.LU R74, [R1+0x48] ;  /* 0x00004800014a7983 */ /* 0x000f220000300800 */
[C---:B------:R-:W-:Y:S02]  /*178a0*/  FMUL.FTZ R7, R0.reuse, R167 ;  /* 0x000000a700077220 */ /* 0x040fe40000410000 */
[C---:B------:R-:W-:Y:S01]  /*178b0*/  FMUL.FTZ R18, R0.reuse, R162 ;  /* 0x000000a200127220 */ /* 0x040fe20000410000 */
[----:B------:R-:W4:Y:S01]  /*178c0*/  LDL.LU R151, [R1+0x18] ;  /* 0x0000180001977983 */ /* 0x000f220000300800 */
[----:B------:R-:W-:Y:S02]  /*178d0*/  FMUL.FTZ R19, R0, R163 ;  /* 0x000000a300137220 */ /* 0x000fe40000410000 */
[----:B-1----:R-:W-:Y:S01]  /*178e0*/  FFMA.FTZ R6, R13, c[0x0][0x23c], -R88 ;  /* 0x00008f000d067a23 */ /* 0x002fe20000010858 */
[----:B--2---:R-:W-:Y:S01]  /*178f0*/  F2FP.BF16.PACK_AB R75, R102, R94 ;  /* 0x0000005e664b723e */ /* 0x004fe200000010ff */
[C---:B------:R-:W-:Y:S02]  /*17900*/  FMUL.FTZ R22, R0.reuse, R158 ;  /* 0x0000009e00167220 */ /* 0x040fe40000410000 */
[C---:B------:R-:W-:Y:S01]  /*17910*/  FMUL.FTZ R23, R0.reuse, R159 ;  /* 0x0000009f00177220 */ /* 0x040fe20000410000 */
[----:B------:R1:W2:Y:S01]  /*17920*/  MUFU.EX2 R136, R6 ;  /* 0x0000000600887308 */ /* 0x0002a20000000800 */
[C---:B------:R-:W-:Y:S02]  /*17930*/  FMUL.FTZ R34, R0.reuse, R154 ;  /* 0x0000009a00227220 */ /* 0x040fe40000410000 */
[C---:B------:R-:W-:Y:S02]  /*17940*/  FMUL.FTZ R35, R0.reuse, R155 ;  /* 0x0000009b00237220 */ /* 0x040fe40000410000 */
[C---:B------:R-:W-:Y:S01]  /*17950*/  FMUL.FTZ R38, R0.reuse, R150 ;  /* 0x0000009600267220 */ /* 0x040fe20000410000 */
[----:B---3--:R-:W-:Y:S01]  /*17960*/  FSEL R2, R3, RZ, P0 ;  /* 0x000000ff03027208 */ /* 0x008fe20000000000 */
[C---:B------:R-:W-:Y:S01]  /*17970*/  FMUL.FTZ R50, R0.reuse, R146 ;  /* 0x0000009200327220 */ /* 0x040fe20000410000 */
[----:B------:R-:W-:Y:S01]  /*17980*/  PLOP3.LUT P0, PT, PT, PT, UP0, 0x80, 0x0 ;  /* 0x000000000000781c */ /* 0x000fe20003f0f008 */
[C---:B------:R-:W-:Y:S02]  /*17990*/  FMUL.FTZ R51, R0.reuse, R147 ;  /* 0x0000009300337220 */ /* 0x040fe40000410000 */
[C---:B------:R-:W-:Y:S02]  /*179a0*/  FMUL.FTZ R54, R0.reuse, R142 ;  /* 0x0000008e00367220 */ /* 0x040fe40000410000 */
[C---:B------:R-:W-:Y:S02]  /*179b0*/  FMUL.FTZ R55, R0.reuse, R143 ;  /* 0x0000008f00377220 */ /* 0x040fe40000410000 */
[C---:B------:R-:W-:Y:S02]  /*179c0*/  FMUL.FTZ R66, R0.reuse, R138 ;  /* 0x0000008a00427220 */ /* 0x040fe40000410000 */
[----:B------:R-:W-:Y:S02]  /*179d0*/  FMUL.FTZ R67, R0, R139 ;  /* 0x0000008b00437220 */ /* 0x000fe40000410000 */
[----:B------:R-:W-:Y:S02]  /*179e0*/  FADD.FTZ R2, -R2, R134 ;  /* 0x0000008602027221 */ /* 0x000fe40000010100 */
[----:B------:R-:W-:Y:S02]  /*179f0*/  IMAD.MOV.U32 R163, RZ, RZ, R83 ;  /* 0x000000ffffa37224 */ /* 0x000fe400078e0053 */
[----:B------:R-:W-:Y:S02]  /*17a00*/  FMUL.FTZ R2, R2, c[0x0][0x23c] ;  /* 0x00008f0002027a20 */ /* 0x000fe40000410000 */
[----:B-1----:R-:W-:Y:S02]  /*17a10*/  FMUL.FTZ R6, R0, R166 ;  /* 0x000000a600067220 */ /* 0x002fe40000410000 */
[----:B------:R-:W-:Y:S02]  /*17a20*/  FMUL.FTZ R0, R8, c[0x0][0x23c] ;  /* 0x00008f0008007a20 */ /* 0x000fe40000410000 */
[----:B------:R-:W-:Y:S01]  /*17a30*/  FFMA.FTZ R8, R82, c[0x0][0x23c], -R96 ;  /* 0x00008f0052087a23 */ /* 0x000fe20000010860 */
[----:B------:R-:W1:Y:S01]  /*17a40*/  MUFU.EX2 R2, R2 ;  /* 0x0000000200027308 */ /* 0x000e620000000800 */
[----:B------:R-:W-:Y:S01]  /*17a50*/  IMAD.MOV.U32 R166, RZ, RZ, R43 ;  /* 0x000000ffffa67224 */ /* 0x000fe200078e002b */
[----:B--2---:R-:W-:Y:S01]  /*17a60*/  F2FP.BF16.PACK_AB R82, R136, R128 ;  /* 0x000000808852723e */ /* 0x004fe200000010ff */
[----:B------:R-:W-:Y:S02]  /*17a70*/  IMAD.MOV.U32 R167, RZ, RZ, R42 ;  /* 0x000000ffffa77224 */ /* 0x000fe400078e002a */
[----:B------:R-:W-:Y:S02]  /*17a80*/  IMAD.MOV.U32 R162, RZ, RZ, R27 ;  /* 0x000000ffffa27224 */ /* 0x000fe400078e001b */
[----:B------:R-:W-:Y:S02]  /*17a90*/  IMAD.MOV.U32 R139, RZ, RZ, R120 ;  /* 0x000000ffff8b7224 */ /* 0x000fe400078e0078 */
[----:B------:R-:W-:Y:S01]  /*17aa0*/  FFMA.FTZ R120, R249, c[0x0][0x23c], -R84 ;  /* 0x00008f00f9787a23 */ /* 0x000fe20000010854 */
[----:B------:R2:W-:Y:S10]  /*17ab0*/  MUFU.EX2 R208, R8 ;  /* 0x0000000800d07308 */ /* 0x0005f40000000800 */
[----:B------:R-:W3:Y:S01]  /*17ac0*/  MUFU.EX2 R0, R0 ;  /* 0x0000000000007308 */ /* 0x000ee20000000800 */
[C---:B-1----:R-:W-:Y:S02]  /*17ad0*/  FMUL.FTZ R15, R2.reuse, R199 ;  /* 0x000000c7020f7220 */ /* 0x042fe40000410000 */
[C---:B------:R-:W-:Y:S02]  /*17ae0*/  FMUL.FTZ R26, R2.reuse, R186 ;  /* 0x000000ba021a7220 */ /* 0x040fe40000410000 */
[C---:B------:R-:W-:Y:S02]  /*17af0*/  FMUL.FTZ R27, R2.reuse, R187 ;  /* 0x000000bb021b7220 */ /* 0x040fe40000410000 */
[C---:B------:R-:W-:Y:S02]  /*17b00*/  FMUL.FTZ R30, R2.reuse, R190 ;  /* 0x000000be021e7220 */ /* 0x040fe40000410000 */
[C---:B------:R-:W-:Y:S02]  /*17b10*/  FMUL.FTZ R31, R2.reuse, R191 ;  /* 0x000000bf021f7220 */ /* 0x040fe40000410000 */
[--C-:B--2---:R-:W-:Y:S02]  /*17b20*/  FFMA.FTZ R8, R11, c[0x0][0x23c], -R96.reuse ;  /* 0x00008f000b087a23 */ /* 0x104fe40000010860 */
[C---:B------:R-:W-:Y:S02]  /*17b30*/  FMUL.FTZ R11, R2.reuse, R195 ;  /* 0x000000c3020b7220 */ /* 0x040fe40000410000 */
[C---:B------:R-:W-:Y:S01]  /*17b40*/  FMUL.FTZ R42, R2.reuse, R178 ;  /* 0x000000b2022a7220 */ /* 0x040fe20000410000 */
[----:B------:R1:W2:Y:S01]  /*17b50*/  MUFU.EX2 R137, R8 ;  /* 0x0000000800897308 */ /* 0x0002a20000000800 */
[C---:B------:R-:W-:Y:S02]  /*17b60*/  FMUL.FTZ R43, R2.reuse, R179 ;  /* 0x000000b3022b7220 */ /* 0x040fe40000410000 */
[----:B------:R-:W-:Y:S02]  /*17b70*/  FMUL.FTZ R47, R2, R183 ;  /* 0x000000b7022f7220 */ /* 0x000fe40000410000 */
[C---:B---3--:R-:W-:Y:S02]  /*17b80*/  FMUL.FTZ R9, R0.reuse, R193 ;  /* 0x000000c100097220 */ /* 0x048fe40000410000 */
[C---:B------:R-:W-:Y:S02]  /*17b90*/  FMUL.FTZ R12, R0.reuse, R196 ;  /* 0x000000c4000c7220 */ /* 0x040fe40000410000 */
[C---:B------:R-:W-:Y:S02]  /*17ba0*/  FMUL.FTZ R13, R0.reuse, R197 ;  /* 0x000000c5000d7220 */ /* 0x040fe40000410000 */
[C---:B------:R-:W-:Y:S02]  /*17bb0*/  FMUL.FTZ R24, R0.reuse, R184 ;  /* 0x000000b800187220 */ /* 0x040fe40000410000 */
[C---:B------:R-:W-:Y:S02]  /*17bc0*/  FMUL.FTZ R25, R0.reuse, R185 ;  /* 0x000000b900197220 */ /* 0x040fe40000410000 */
[C---:B------:R-:W-:Y:S02]  /*17bd0*/  FMUL.FTZ R28, R0.reuse, R188 ;  /* 0x000000bc001c7220 */ /* 0x040fe40000410000 */
[C---:B------:R-:W-:Y:S01]  /*17be0*/  FMUL.FTZ R29, R0.reuse, R189 ;  /* 0x000000bd001d7220 */ /* 0x040fe20000410000 */
[----:B------:R3:W-:Y:S01]  /*17bf0*/  MUFU.EX2 R188, R10 ;  /* 0x0000000a00bc7308 */ /* 0x0007e20000000800 */
[C---:B------:R-:W-:Y:S02]  /*17c00*/  FMUL.FTZ R40, R0.reuse, R176 ;  /* 0x000000b000287220 */ /* 0x040fe40000410000 */
[C---:B------:R-:W-:Y:S02]  /*17c10*/  FMUL.FTZ R41, R0.reuse, R177 ;  /* 0x000000b100297220 */ /* 0x040fe40000410000 */
[----:B------:R-:W-:Y:S02]  /*17c20*/  FMUL.FTZ R44, R0, R180 ;  /* 0x000000b4002c7220 */ /* 0x000fe40000410000 */
[----:B-1----:R-:W-:Y:S02]  /*17c30*/  FFMA.FTZ R8, R14, c[0x0][0x23c], -R96 ;  /* 0x00008f000e087a23 */ /* 0x002fe40000010860 */
[C---:B------:R-:W-:Y:S02]  /*17c40*/  FMUL.FTZ R45, R0.reuse, R181 ;  /* 0x000000b5002d7220 */ /* 0x040fe40000410000 */
[C---:B------:R-:W-:Y:S01]  /*17c50*/  FMUL.FTZ R56, R0.reuse, R168 ;  /* 0x000000a800387220 */ /* 0x040fe20000410000 */
[----:B------:R-:W1:Y:S01]  /*17c60*/  MUFU.EX2 R134, R8 ;  /* 0x0000000800867308 */ /* 0x000e620000000800 */
[C---:B------:R-:W-:Y:S02]  /*17c70*/  FMUL.FTZ R57, R0.reuse, R169 ;  /* 0x000000a900397220 */ /* 0x040fe40000410000 */
[C---:B------:R-:W-:Y:S02]  /*17c80*/  FMUL.FTZ R60, R0.reuse, R172 ;  /* 0x000000ac003c7220 */ /* 0x040fe40000410000 */
[----:B------:R-:W-:Y:S02]  /*17c90*/  FMUL.FTZ R61, R0, R173 ;  /* 0x000000ad003d7220 */ /* 0x000fe40000410000 */
[C---:B------:R-:W-:Y:S02]  /*17ca0*/  FMUL.FTZ R14, R2.reuse, R198 ;  /* 0x000000c6020e7220 */ /* 0x040fe40000410000 */
[C---:B------:R-:W-:Y:S02]  /*17cb0*/  FMUL.FTZ R59, R2.reuse, R171 ;  /* 0x000000ab023b7220 */ /* 0x040fe40000410000 */
[C---:B------:R-:W-:Y:S02]  /*17cc0*/  FMUL.FTZ R62, R2.reuse, R174 ;  /* 0x000000ae023e7220 */ /* 0x040fe40000410000 */
[----:B---3--:R-:W-:Y:S02]  /*17cd0*/  FMUL.FTZ R10, R2, R194 ;  /* 0x000000c2020a7220 */ /* 0x008fe40000410000 */
[----:B--2---:R-:W-:Y:S02]  /*17ce0*/  IMAD.MOV.U32 R194, RZ, RZ, R137 ;  /* 0x000000ffffc27224 */ /* 0x004fe400078e0089 */
[----:B------:R-:W-:Y:S02]  /*17cf0*/  IMAD.MOV.U32 R137, RZ, RZ, R107 ;  /* 0x000000ffff897224 */ /* 0x000fe400078e006b */
[----:B------:R-:W-:Y:S01]  /*17d00*/  IMAD.MOV.U32 R107, RZ, RZ, R46 ;  /* 0x000000ffff6b7224 */ /* 0x000fe200078e002e */
[----:B------:R-:W-:Y:S01]  /*17d10*/  F2FP.BF16.PACK_AB R81, R194, R208 ;  /* 0x000000d0c251723e */ /* 0x000fe200000010ff */
[C---:B------:R-:W-:Y:S02]  /*17d20*/  FMUL.FTZ R46, R2.reuse, R182 ;  /* 0x000000b6022e7220 */ /* 0x040fe40000410000 */
[----:B------:R-:W-:Y:S02]  /*17d30*/  FMUL.FTZ R63, R2, R175 ;  /* 0x000000af023f7220 */ /* 0x000fe40000410000 */
[----:B-1----:R-:W-:Y:S02]  /*17d40*/  IMAD.MOV.U32 R195, RZ, RZ, R134 ;  /* 0x000000ffffc37224 */ /* 0x002fe400078e0086 */
[----:B------:R-:W-:Y:S02]  /*17d50*/  IMAD.MOV.U32 R134, RZ, RZ, R85 ;  /* 0x000000ffff867224 */ /* 0x000fe400078e0055 */
[----:B------:R-:W-:Y:S01]  /*17d60*/  FMUL.FTZ R8, R0, R192 ;  /* 0x000000c000087220 */ /* 0x000fe20000410000 */
[----:B------:R-:W-:Y:S01]  /*17d70*/  F2FP.BF16.PACK_AB R83, R188, R195 ;  /* 0x000000c3bc53723e */ /* 0x000fe200000010ff */
[----:B------:R-:W-:Y:S02]  /*17d80*/  IMAD.MOV.U32 R85, RZ, RZ, R58 ;  /* 0x000000ffff557224 */ /* 0x000fe400078e003a */
[----:B------:R-:W-:Y:S02]  /*17d90*/  FMUL.FTZ R58, R2, R170 ;  /* 0x000000aa023a7220 */ /* 0x000fe40000410000 */
[----:B------:R-:W-:Y:S02]  /*17da0*/  IMAD.MOV.U32 R172, RZ, RZ, R157 ;  /* 0x000000ffffac7224 */ /* 0x000fe400078e009d */
[----:B------:R-:W-:Y:S02]  /*17db0*/  MUFU.EX2 R157, R202 ;  /* 0x000000ca009d7308 */ /* 0x000fe40000000800 */
[----:B------:R-:W-:Y:S02]  /*17dc0*/  IMAD.MOV.U32 R198, RZ, RZ, R172 ;  /* 0x000000ffffc67224 */ /* 0x000fe400078e00ac */
[----:B----4-:R-:W-:Y:S01]  /*17dd0*/  FFMA.FTZ R100, R0, R74, R80 ;  /* 0x0000004a00647223 */ /* 0x010fe20000010050 */
[----:B------:R-:W-:Y:S01]  /*17de0*/  F2FP.BF16.PACK_AB R74, R99, R95 ;  /* 0x0000005f634a723e */ /* 0x000fe200000010ff */
[----:B------:R-:W-:Y:S01]  /*17df0*/  FFMA.FTZ R0, R163, c[0x0][0x23c], -R84 ;  /* 0x00008f00a3007a23 */ /* 0x000fe20000010854 */
[----:B------:R-:W-:Y:S01]  /*17e00*/  F2FP.BF16.PACK_AB R80, R113, R80 ;  /* 0x000000507150723e */ /* 0x000fe200000010ff */
[----:B------:R-:W-:Y:S02]  /*17e10*/  IMAD.MOV.U32 R163, RZ, RZ, R162 ;  /* 0x000000ffffa37224 */ /* 0x000fe400078e00a2 */
[----:B------:R-:W-:Y:S02]  /*17e20*/  IMAD.MOV.U32 R162, RZ, RZ, R167 ;  /* 0x000000ffffa27224 */ /* 0x000fe400078e00a7 */
[----:B------:R-:W-:Y:S01]  /*17e30*/  IMAD.MOV.U32 R167, RZ, RZ, R166 ;  /* 0x000000ffffa77224 */ /* 0x000fe200078e00a6 */
[-C--:B------:R-:W-:Y:S01]  /*17e40*/  HMMA.16816.F32.BF16 R4, R72, R76.reuse, R4 ;  /* 0x0000004c4804723c */ /* 0x080fe20000041804 */
[----:B------:R-:W-:Y:S02]  /*17e50*/  IMAD.MOV.U32 R166, RZ, RZ, R134 ;  /* 0x000000ffffa67224 */ /* 0x000fe400078e0086 */
[----:B------:R-:W-:Y:S02]  /*17e60*/  IMAD.MOV.U32 R134, RZ, RZ, R207 ;  /* 0x000000ffff867224 */ /* 0x000fe400078e00cf */
[----:B------:R-:W-:Y:S02]  /*17e70*/  IMAD.MOV.U32 R207, RZ, RZ, R206 ;  /* 0x000000ffffcf7224 */ /* 0x000fe400078e00ce */
[----:B------:R-:W-:Y:S01]  /*17e80*/  IMAD.MOV.U32 R206, RZ, RZ, R141 ;  /* 0x000000ffffce7224 */ /* 0x000fe200078e008d */
[C---:B------:R-:W-:Y:S01]  /*17e90*/  HMMA.16816.F32.BF16 R8, R80.reuse, R76, R8 ;  /* 0x0000004c5008723c */ /* 0x040fe20000041808 */
[----:B------:R-:W-:Y:S02]  /*17ea0*/  IMAD.MOV.U32 R141, RZ, RZ, R90 ;  /* 0x000000ffff8d7224 */ /* 0x000fe400078e005a */
[----:B------:R1:W-:Y:S01]  /*17eb0*/  MUFU.EX2 R90, R0 ;  /* 0x00000000005a7308 */ /* 0x0003e20000000800 */
[----:B------:R-:W-:Y:S02]  /*17ec0*/  IMAD.MOV.U32 R158, RZ, RZ, R162 ;  /* 0x000000ffff9e7224 */ /* 0x000fe400078e00a2 */
[----:B------:R-:W-:Y:S02]  /*17ed0*/  IMAD.MOV.U32 R162, RZ, RZ, R134 ;  /* 0x000000ffffa27224 */ /* 0x000fe400078e0086 */
[----:B------:R-:W-:Y:S01]  /*17ee0*/  IMAD.MOV.U32 R134, RZ, RZ, R103 ;  /* 0x000000ffff867224 */ /* 0x000fe200078e0067 */
[-C--:B------:R-:W-:Y:S08]  /*17ef0*/  HMMA.16816.F32.BF16 R12, R80, R78.reuse, R12 ;  /* 0x0000004e500c723c */ /* 0x080ff0000004180c */
[C---:B------:R-:W-:Y:S01]  /*17f00*/  HMMA.16816.F32.BF16 R16, R72.reuse, R78, R16 ;  /* 0x0000004e4810723c */ /* 0x040fe20000041810 */
[----:B------:R-:W2:Y:S03]  /*17f10*/  LDSM.16.MT88.4 R76, [R215+0x8000] ;  /* 0x00800000d74c783b */ /* 0x000ea60000004200 */
[----:B-1----:R-:W-:Y:S02]  /*17f20*/  FFMA.FTZ R0, R163, c[0x0][0x23c], -R84 ;  /* 0x00008f00a3007a23 */ /* 0x002fe40000010854 */
[----:B------:R-:W-:Y:S02]  /*17f30*/  IMAD.MOV.U32 R163, RZ, RZ, R167 ;  /* 0x000000ffffa37224 */ /* 0x000fe400078e00a7 */
[----:B------:R-:W-:Y:S01]  /*17f40*/  IMAD.MOV.U32 R167, RZ, RZ, R207 ;  /* 0x000000ffffa77224 */ /* 0x000fe200078e00cf */
[----:B------:R1:W3:Y:S03]  /*17f50*/  MUFU.EX2 R103, R0 ;  /* 0x0000000000677308 */ /* 0x0002e60000000800 */
[----:B------:R-:W-:Y:S02]  /*17f60*/  IMAD.MOV.U32 R207, RZ, RZ, R206 ;  /* 0x000000ffffcf7224 */ /* 0x000fe400078e00ce */
[----:B------:R-:W-:Y:S05]  /*17f70*/  IMAD.MOV.U32 R206, RZ, RZ, R116 ;  /* 0x000000ffffce7224 */ /* 0x000fea00078e0074 */
[----:B------:R4:W3:Y:S01]  /*17f80*/  MUFU.EX2 R116, R87 ;  /* 0x0000005700747308 */ /* 0x0008e20000000800 */
[----:B-1----:R-:W-:Y:S01]  /*17f90*/  FFMA.FTZ R0, R158, c[0x0][0x23c], -R84 ;  /* 0x00008f009e007a23 */ /* 0x002fe20000010854 */
[-C--:B--2---:R-:W-:Y:S01]  /*17fa0*/  HMMA.16816.F32.BF16 R20, R72, R76.reuse, R20 ;  /* 0x0000004c4814723c */ /* 0x084fe20000041814 */
[----:B------:R-:W-:Y:S02]  /*17fb0*/  IMAD.MOV.U32 R158, RZ, RZ, R163 ;  /* 0x000000ffff9e7224 */ /* 0x000fe400078e00a3 */
[----:B------:R-:W-:Y:S02]  /*17fc0*/  IMAD.MOV.U32 R163, RZ, RZ, R162 ;  /* 0x000000ffffa37224 */ /* 0x000fe400078e00a2 */
[----:B------:R-:W-:Y:S02]  /*17fd0*/  IMAD.MOV.U32 R162, RZ, RZ, R167 ;  /* 0x000000ffffa27224 */ /* 0x000fe400078e00a7 */
[----:B------:R-:W-:Y:S01]  /*17fe0*/  IMAD.MOV.U32 R167, RZ, RZ, R134 ;  /* 0x000000ffffa77224 */ /* 0x000fe200078e0086 */
[C---:B------:R-:W-:Y:S01]  /*17ff0*/  HMMA.16816.F32.BF16 R24, R80.reuse, R76, R24 ;  /* 0x0000004c5018723c */ /* 0x040fe20000041818 */
[----:B----4-:R-:W-:Y:S02]  /*18000*/  FFMA.FTZ R87, R151, c[0x0][0x23c], -R84 ;  /* 0x00008f0097577a23 */ /* 0x010fe40000010854 */
[----:B------:R-:W2:Y:S01]  /*18010*/  LDL.LU R151, [R1+0x14] ;  /* 0x0000140001977983 */ /* 0x000ea20000300800 */
[----:B------:R-:W-:Y:S02]  /*18020*/  IMAD.MOV.U32 R134, RZ, RZ, R148 ;  /* 0x000000ffff867224 */ /* 0x000fe400078e0094 */
[----:B------:R-:W-:Y:S02]  /*18030*/  IMAD.MOV.U32 R148, RZ, RZ, R129 ;  /* 0x000000ffff947224 */ /* 0x000fe400078e0081 */
[----:B------:R-:W-:Y:S01]  /*18040*/  IMAD.MOV.U32 R129, RZ, RZ, R112 ;  /* 0x000000ffff817224 */ /* 0x000fe200078e0070 */
[-C--:B------:R-:W-:Y:S01]  /*18050*/  HMMA.16816.F32.BF16 R28, R80, R78.reuse, R28 ;  /* 0x0000004e501c723c */ /* 0x080fe2000004181c */
[----:B------:R1:W-:Y:S02]  /*18060*/  MUFU.EX2 R112, R0 ;  /* 0x0000000000707308 */ /* 0x0003e40000000800 */
[----:B------:R-:W-:Y:S02]  /*18070*/  IMAD.MOV.U32 R150, RZ, RZ, R129 ;  /* 0x000000ffff967224 */ /* 0x000fe400078e0081 */
[----:B------:R-:W-:Y:S03]  /*18080*/  IMAD.MOV.U32 R159, RZ, RZ, R134 ;  /* 0x000000ffff9f7224 */ /* 0x000fe600078e0086 */
[C---:B------:R-:W-:Y:S01]  /*18090*/  HMMA.16816.F32.BF16 R32, R72.reuse, R78, R32 ;  /* 0x0000004e4820723c */ /* 0x040fe20000041820 */
[----:B------:R-:W4:Y:S03]  /*180a0*/  LDSM.16.MT88.4 R76, [R213+0x8000] ;  /* 0x00800000d54c783b */ /* 0x000f260000004200 */
[----:B-1----:R-:W-:Y:S02]  /*180b0*/  FFMA.FTZ R0, R158, c[0x0][0x23c], -R84 ;  /* 0x00008f009e007a23 */ /* 0x002fe40000010854 */
[----:B------:R-:W-:Y:S02]  /*180c0*/  IMAD.MOV.U32 R158, RZ, RZ, R162 ;  /* 0x000000ffff9e7224 */ /* 0x000fe400078e00a2 */
[----:B------:R-:W-:Y:S04]  /*180d0*/  IMAD.MOV.U32 R162, RZ, RZ, R167 ;  /* 0x000000ffffa27224 */ /* 0x000fe800078e00a7 */
[----:B------:R-:W-:Y:S02]  /*180e0*/  IMAD.MOV.U32 R167, RZ, RZ, R148 ;  /* 0x000000ffffa77224 */ /* 0x000fe400078e0094 */
[----:B------:R-:W-:Y:S02]  /*180f0*/  IMAD.MOV.U32 R148, RZ, RZ, R114 ;  /* 0x000000ffff947224 */ /* 0x000fe400078e0072 */
[----:B------:R1:W1:Y:S01]  /*18100*/  MUFU.EX2 R114, R0 ;  /* 0x0000000000727308 */ /* 0x0002620000000800 */
[-C--:B----4-:R-:W-:Y:S08]  /*18110*/  HMMA.16816.F32.BF16 R36, R72, R76.reuse, R36 ;  /* 0x0000004c4824723c */ /* 0x090ff00000041824 */
[C---:B------:R-:W-:Y:S01]  /*18120*/  HMMA.16816.F32.BF16 R40, R80.reuse, R76, R40 ;  /* 0x0000004c5028723c */ /* 0x040fe20000041828 */
[----:B-1----:R-:W-:Y:S03]  /*18130*/  FFMA.FTZ R0, R119, c[0x0][0x23c], -R88 ;  /* 0x00008f0077007a23 */ /* 0x002fe60000010858 */
[----:B------:R-:W-:Y:S04]  /*18140*/  FFMA.FTZ R119, R248, c[0x0][0x23c], -R84 ;  /* 0x00008f00f8777a23 */ /* 0x000fe80000010854 */
[-C--:B------:R-:W-:Y:S01]  /*18150*/  HMMA.16816.F32.BF16 R44, R80, R78.reuse, R44 ;  /* 0x0000004e502c723c */ /* 0x080fe2000004182c */
[----:B------:R1:W-:Y:S07]  /*18160*/  MUFU.EX2 R129, R0 ;  /* 0x0000000000817308 */ /* 0x0003ee0000000800 */
[C---:B------:R-:W-:Y:S01]  /*18170*/  HMMA.16816.F32.BF16 R48, R72.reuse, R78, R48 ;  /* 0x0000004e4830723c */ /* 0x040fe20000041830 */
[----:B------:R-:W4:Y:S03]  /*18180*/  LDSM.16.MT88.4 R76, [R214+0x8000] ;  /* 0x00800000d64c783b */ /* 0x000f260000004200 */
[--C-:B-1----:R-:W-:Y:S02]  /*18190*/  FFMA.FTZ R0, R118, c[0x0][0x23c], -R88.reuse ;  /* 0x00008f0076007a23 */ /* 0x102fe40000010858 */
[----:B------:R-:W-:Y:S10]  /*181a0*/  MUFU.EX2 R118, R127 ;  /* 0x0000007f00767308 */ /* 0x000ff40000000800 */
[----:B------:R1:W-:Y:S01]  /*181b0*/  MUFU.EX2 R134, R0 ;  /* 0x0000000000867308 */ /* 0x0003e20000000800 */
[-C--:B----4-:R-:W-:Y:S08]  /*181c0*/  HMMA.16816.F32.BF16 R52, R72, R76.reuse, R52 ;  /* 0x0000004c4834723c */ /* 0x090ff00000041834 */
[C---:B------:R-:W-:Y:S01]  /*181d0*/  HMMA.16816.F32.BF16 R56, R80.reuse, R76, R56 ;  /* 0x0000004c5038723c */ /* 0x040fe20000041838 */
[----:B-1----:R-:W-:Y:S02]  /*181e0*/  FFMA.FTZ R0, R115, c[0x0][0x23c], -R88 ;  /* 0x00008f0073007a23 */ /* 0x002fe40000010858 */
[----:B------:R-:W-:Y:S05]  /*181f0*/  MUFU.EX2 R115, R123 ;  /* 0x0000007b00737308 */ /* 0x000fea0000000800 */
[-C--:B------:R-:W-:Y:S07]  /*18200*/  HMMA.16816.F32.BF16 R60, R80, R78.reuse, R60 ;  /* 0x0000004e503c723c */ /* 0x080fee000004183c */
[--C-:B------:R-:W-:Y:S01]  /*18210*/  FFMA.FTZ R80, R130, c[0x0][0x23c], -R96.reuse ;  /* 0x00008f0082507a23 */ /* 0x100fe20000010860 */
[----:B------:R1:W-:Y:S01]  /*18220*/  MUFU.EX2 R154, R0 ;  /* 0x00000000009a7308 */ /* 0x0003e20000000800 */
[----:B------:R-:W-:Y:S01]  /*18230*/  HMMA.16816.F32.BF16 R64, R72, R78, R64 ;  /* 0x0000004e4840723c */ /* 0x000fe20000041840 */
[----:B------:R-:W4:Y:S06]  /*18240*/  LDSM.16.MT88.4 R76, [R212+0x8800] ;  /* 0x00880000d44c783b */ /* 0x000f2c0000004200 */
[----:B------:R-:W-:Y:S01]  /*18250*/  FFMA.FTZ R72, R209, c[0x0][0x23c], -R96 ;  /* 0x00008f00d1487a23 */ /* 0x000fe20000010860 */
[----:B---3--:R-:W-:Y:S01]  /*18260*/  F2FP.BF16.PACK_AB R73, R103, R90 ;  /* 0x0000005a6749723e */ /* 0x008fe200000010ff */
[----:B------:R3:W-:Y:S03]  /*18270*/  MUFU.EX2 R185, R80 ;  /* 0x0000005000b97308 */ /* 0x0007e60000000800 */
[----:B------:R-:W-:Y:S02]  /*18280*/  F2FP.BF16.PACK_AB R74, R116, R104 ;  /* 0x00000068744a723e */ /* 0x000fe400000010ff */
[----:B------:R-:W-:Y:S05]  /*18290*/  F2FP.BF16.PACK_AB R75, R114, R112 ;  /* 0x00000070724b723e */ /* 0x000fea00000010ff */
[----:B------:R4:W-:Y:S01]  /*182a0*/  MUFU.EX2 R184, R72 ;  /* 0x0000004800b87308 */ /* 0x0009e20000000800 */
[----:B-1----:R-:W-:Y:S09]  /*182b0*/  FFMA.FTZ R0, R98, c[0x0][0x23c], -R88 ;  /* 0x00008f0062007a23 */ /* 0x002ff20000010858 */
[----:B------:R1:W1:Y:S01]  /*182c0*/  MUFU.EX2 R155, R0 ;  /* 0x00000000009b7308 */ /* 0x0002620000000800 */
[----:B---3--:R-:W-:Y:S09]  /*182d0*/  FADD.FTZ R80, R93, R111 ;  /* 0x0000006f5d507221 */ /* 0x008ff20000010000 */
[----:B------:R-:W-:Y:S01]  /*182e0*/  MUFU.EX2 R111, R89 ;  /* 0x00000059006f7308 */ /* 0x000fe20000000800 */
[----:B----4-:R-:W-:Y:S07]  /*182f0*/  F2FP.BF16.PACK_AB R72, R101, R91 ;  /* 0x0000005b6548723e */ /* 0x010fee00000010ff */
[-C--:B------:R-:W-:Y:S01]  /*18300*/  HMMA.16816.F32.BF16 R4, R72, R76.reuse, R4 ;  /* 0x0000004c4804723c */ /* 0x080fe20000041804 */
[--C-:B-1----:R-:W-:Y:S01]  /*18310*/  FFMA.FTZ R0, R131, c[0x0][0x23c], -R96.reuse ;  /* 0x00008f0083007a23 */ /* 0x102fe20000010860 */
[----:B------:R-:W-:Y:S03]  /*18320*/  F2FP.BF16.PACK_AB R82, R155, R154 ;  /* 0x0000009a9b52723e */ /* 0x000fe600000010ff */
[----:B------:R1:W3:Y:S02]  /*18330*/  MUFU.EX2 R186, R0 ;  /* 0x0000000000ba7308 */ /* 0x0002e40000000800 */
[----:B-1----:R-:W-:Y:S01]  /*18340*/  FFMA.FTZ R0, R200, c[0x0][0x23c], -R96 ;  /* 0x00008f00c8007a23 */ /* 0x002fe20000010860 */
[----:B---3--:R-:W-:Y:S01]  /*18350*/  F2FP.BF16.PACK_AB R81, R185, R186 ;  /* 0x000000bab951723e */ /* 0x008fe200000010ff */
[----:B--2---:R-:W-:Y:S03]  /*18360*/  FFMA.FTZ R86, R151, c[0x0][0x23c], -R84 ;  /* 0x00008f0097567a23 */ /* 0x004fe60000010854 */
[----:B------:R-:W-:Y:S02]  /*18370*/  IMAD.MOV.U32 R151, RZ, RZ, R158 ;  /* 0x000000ffff977224 */ /* 0x000fe400078e009e */
[----:B------:R-:W-:Y:S01]  /*18380*/  IMAD.MOV.U32 R158, RZ, RZ, R163 ;  /* 0x000000ffff9e7224 */ /* 0x000fe200078e00a3 */
[----:B------:R-:W-:Y:S01]  /*18390*/  MUFU.EX2 R130, R86 ;  /* 0x0000005600827308 */ /* 0x000fe20000000800 */
        /* <DEDUP_REMOVED lines=8> */
[----:B------:R-:W2:Y:S04]  /*18420*/  LDL.LU R85, [R1+0x10] ;  /* 0x0000100001557983 */ /* 0x000ea80000300800 */
[----:B------:R-:W3:Y:S01]  /*18430*/  LDL.LU R146, [R1+0xc] ;  /* 0x00000c0001927983 */ /* 0x000ee20000300800 */
[--C-:B--2---:R-:W-:Y:S02]  /*18440*/  FFMA.FTZ R85, R85, c[0x0][0x23c], -R84.reuse ;  /* 0x00008f0055557a23 */ /* 0x104fe40000010854 */
[----:B---3--:R-:W-:Y:S02]  /*18450*/  FFMA.FTZ R98, R146, c[0x0][0x23c], -R84 ;  /* 0x00008f0092627a23 */ /* 0x008fe40000010854 */
[----:B------:R-:W-:Y:S01]  /*18460*/  MUFU.EX2 R131, R85 ;  /* 0x0000005500837308 */ /* 0x000fe20000000800 */
[----:B------:R-:W-:Y:S02]  /*18470*/  IMAD.MOV.U32 R146, RZ, RZ, R158 ;  /* 0x000000ffff927224 */ /* 0x000fe400078e009e */
[----:B------:R-:W-:Y:S02]  /*18480*/  IMAD.MOV.U32 R158, RZ, RZ, R163 ;  /* 0x000000ffff9e7224 */ /* 0x000fe400078e00a3 */
[----:B------:R-:W-:Y:S02]  /*18490*/  IMAD.MOV.U32 R163, RZ, RZ, R153 ;  /* 0x000000ffffa37224 */ /* 0x000fe400078e0099 */
[----:B------:R-:W-:Y:S02]  /*184a0*/  IMAD.MOV.U32 R153, RZ, RZ, R161 ;  /* 0x000000ffff997224 */ /* 0x000fe400078e00a1 */
[----:B------:R-:W-:Y:S02]  /*184b0*/  IMAD.MOV.U32 R147, RZ, RZ, R163 ;  /* 0x000000ffff937224 */ /* 0x000fe400078e00a3 */
[----:B------:R-:W-:Y:S01]  /*184c0*/  IMAD.MOV.U32 R161, RZ, RZ, R117 ;  /* 0x000000ffffa17224 */ /* 0x000fe200078e0075 */
[----:B------:R-:W1:Y:S01]  /*184d0*/  MUFU.EX2 R163, R0 ;  /* 0x0000000000a37308 */ /* 0x000e620000000800 */
[----:B------:R-:W-:Y:S02]  /*184e0*/  IMAD.MOV.U32 R117, RZ, RZ, R122 ;  /* 0x000000ffff757224 */ /* 0x000fe400078e007a */
[----:B------:R-:W-:Y:S02]  /*184f0*/  IMAD.MOV.U32 R122, RZ, RZ, R107 ;  /* 0x000000ffff7a7224 */ /* 0x000fe400078e006b */
[----:B------:R-:W-:Y:S01]  /*18500*/  IMAD.MOV.U32 R142, RZ, RZ, R153 ;  /* 0x000000ffff8e7224 */ /* 0x000fe200078e0099 */
[----:B------:R-:W2:Y:S01]  /*18510*/  LDL.LU R107, [R1+0x8] ;  /* 0x00000800016b7983 */ /* 0x000ea20000300800 */
        /* <DEDUP_REMOVED lines=9> */
[----:B-1----:R-:W-:Y:S01]  /*185b0*/  F2FP.BF16.PACK_AB R83, R163, R184 ;  /* 0x000000b8a353723e */ /* 0x002fe200000010ff */
[----:B------:R-:W-:Y:S02]  /*185c0*/  FADD.FTZ R0, R92, R106 ;  /* 0x0000006a5c007221 */ /* 0x000fe40000010000 */
[----:B------:R-:W-:Y:S01]  /*185d0*/  IMAD.MOV.U32 R153, RZ, RZ, R121 ;  /* 0x000000ffff997224 */ /* 0x000fe200078e0079 */
[----:B------:R-:W-:Y:S01]  /*185e0*/  MUFU.EX2 R106, R126 ;  /* 0x0000007e006a7308 */ /* 0x000fe20000000800 */
[----:B------:R-:W-:Y:S02]  /*185f0*/  FADD.FTZ R93, R94, R0 ;  /* 0x000000005e5d7221 */ /* 0x000fe40000010000 */
[--C-:B------:R-:W-:Y:S02]  /*18600*/  FFMA.FTZ R0, R139, c[0x0][0x23c], -R88.reuse ;  /* 0x00008f008b007a23 */ /* 0x100fe40000010858 */
[----:B------:R-:W-:Y:S02]  /*18610*/  IMAD.MOV.U32 R139, RZ, RZ, R143 ;  /* 0x000000ffff8b7224 */ /* 0x000fe400078e008f */
[----:B------:R-:W-:Y:S02]  /*18620*/  IMAD.MOV.U32 R143, RZ, RZ, R147 ;  /* 0x000000ffff8f7224 */ /* 0x000fe400078e0093 */
[----:B------:R-:W-:Y:S01]  /*18630*/  IMAD.MOV.U32 R147, RZ, RZ, R151 ;  /* 0x000000ffff937224 */ /* 0x000fe200078e0097 */
[----:B------:R1:W-:Y:S01]  /*18640*/  MUFU.EX2 R152, R0 ;  /* 0x0000000000987308 */ /* 0x0003e20000000800 */
[----:B------:R-:W-:Y:S02]  /*18650*/  IMAD.MOV.U32 R151, RZ, RZ, R159 ;  /* 0x000000ffff977224 */ /* 0x000fe400078e009f */
[----:B------:R-:W-:Y:S02]  /*18660*/  IMAD.MOV.U32 R159, RZ, RZ, R207 ;  /* 0x000000ffff9f7224 */ /* 0x000fe400078e00cf */
[----:B------:R-:W-:Y:S02]  /*18670*/  IMAD.MOV.U32 R207, RZ, RZ, R149 ;  /* 0x000000ffffcf7224 */ /* 0x000fe400078e0095 */
[----:B------:R-:W-:Y:S02]  /*18680*/  IMAD.MOV.U32 R149, RZ, RZ, R219 ;  /* 0x000000ffff957224 */ /* 0x000fe400078e00db */
[----:B------:R-:W-:Y:S01]  /*18690*/  IMAD.MOV.U32 R193, RZ, RZ, R139 ;  /* 0x000000ffffc17224 */ /* 0x000fe200078e008b */
[----:B------:R-:W3:Y:S01]  /*186a0*/  LDL.LU R219, [R1+0x104] ;  /* 0x0001040001db7983 */ /* 0x000ee20000300800 */
[----:B------:R-:W-:Y:S02]  /*186b0*/  IMAD.MOV.U32 R139, RZ, RZ, R143 ;  /* 0x000000ffff8b7224 */ /* 0x000fe400078e008f */
[----:B------:R-:W-:Y:S02]  /*186c0*/  IMAD.MOV.U32 R143, RZ, RZ, R147 ;  /* 0x000000ffff8f7224 */ /* 0x000fe400078e0093 */
[----:B------:R-:W-:Y:S02]  /*186d0*/  IMAD.MOV.U32 R147, RZ, RZ, R151 ;  /* 0x000000ffff937224 */ /* 0x000fe400078e0097 */
[----:B------:R-:W-:Y:S02]  /*186e0*/  IMAD.MOV.U32 R151, RZ, RZ, R159 ;  /* 0x000000ffff977224 */ /* 0x000fe400078e009f */
[----:B------:R-:W-:Y:S02]  /*186f0*/  IMAD.MOV.U32 R159, RZ, RZ, R207 ;  /* 0x000000ffff9f7224 */ /* 0x000fe400078e00cf */
[----:B------:R-:W-:Y:S02]  /*18700*/  IMAD.MOV.U32 R207, RZ, RZ, R149 ;  /* 0x000000ffffcf7224 */ /* 0x000fe400078e0095 */
[----:B------:R-:W-:Y:S02]  /*18710*/  IMAD.MOV.U32 R149, RZ, RZ, R153 ;  /* 0x000000ffff957224 */ /* 0x000fe400078e0099 */
[----:B-1----:R-:W-:Y:S02]  /*18720*/  FFMA.FTZ R0, R192, c[0x0][0x23c], -R88 ;  /* 0x00008f00c0007a23 */ /* 0x002fe40000010858 */
[----:B------:R-:W-:Y:S02]  /*18730*/  IMAD.MOV.U32 R161, RZ, RZ, R117 ;  /* 0x000000ffffa17224 */ /* 0x000fe400078e0075 */
[----:B------:R-:W-:Y:S01]  /*18740*/  IMAD.MOV.U32 R192, RZ, RZ, R138 ;  /* 0x000000ffffc07224 */ /* 0x000fe200078e008a */
[----:B------:R1:W4:Y:S01]  /*18750*/  MUFU.EX2 R153, R0 ;  /* 0x0000000000997308 */ /* 0x0003220000000800 */
[----:B------:R-:W-:Y:S02]  /*18760*/  IMAD.MOV.U32 R138, RZ, RZ, R142 ;  /* 0x000000ffff8a7224 */ /* 0x000fe400078e008e */
[----:B------:R-:W-:Y:S02]  /*18770*/  IMAD.MOV.U32 R142, RZ, RZ, R146 ;  /* 0x000000ffff8e7224 */ /* 0x000fe400078e0092 */
[----:B------:R-:W-:Y:S02]  /*18780*/  IMAD.MOV.U32 R146, RZ, RZ, R150 ;  /* 0x000000ffff927224 */ /* 0x000fe400078e0096 */
[----:B------:R-:W-:Y:S02]  /*18790*/  IMAD.MOV.U32 R150, RZ, RZ, R162 ;  /* 0x000000ffff967224 */ /* 0x000fe400078e00a2 */
[----:B------:R-:W-:Y:S02]  /*187a0*/  IMAD.MOV.U32 R162, RZ, RZ, R144 ;  /* 0x000000ffffa27224 */ /* 0x000fe400078e0090 */
[----:B------:R-:W-:Y:S02]  /*187b0*/  IMAD.MOV.U32 R144, RZ, RZ, R234 ;  /* 0x000000ffff907224 */ /* 0x000fe400078e00ea */
[----:B------:R-:W-:Y:S01]  /*187c0*/  IMAD.MOV.U32 R196, RZ, RZ, R192 ;  /* 0x000000ffffc47224 */ /* 0x000fe200078e00c0 */
[----:B------:R2:W5:Y:S01]  /*187d0*/  LDL.LU R234, [R1+0x100] ;  /* 0x0001000001ea7983 */ /* 0x0005620000300800 */
[----:B------:R-:W-:Y:S02]  /*187e0*/  IMAD.MOV.U32 R192, RZ, RZ, R138 ;  /* 0x000000ffffc07224 */ /* 0x000fe400078e008a */
[----:B------:R-:W-:Y:S02]  /*187f0*/  IMAD.MOV.U32 R138, RZ, RZ, R142 ;  /* 0x000000ffff8a7224 */ /* 0x000fe400078e008e */
[----:B------:R-:W-:Y:S02]  /*18800*/  IMAD.MOV.U32 R142, RZ, RZ, R146 ;  /* 0x000000ffff8e7224 */ /* 0x000fe400078e0092 */
[----:B------:R-:W-:Y:S02]  /*18810*/  IMAD.MOV.U32 R146, RZ, RZ, R150 ;  /* 0x000000ffff927224 */ /* 0x000fe400078e0096 */
[----:B------:R-:W-:Y:S02]  /*18820*/  IMAD.MOV.U32 R150, RZ, RZ, R162 ;  /* 0x000000ffff967224 */ /* 0x000fe400078e00a2 */
[----:B-1----:R-:W-:Y:S02]  /*18830*/  FFMA.FTZ R0, R193, c[0x0][0x23c], -R88 ;  /* 0x00008f00c1007a23 */ /* 0x002fe40000010858 */
[----:B------:R-:W-:Y:S02]  /*18840*/  IMAD.MOV.U32 R193, RZ, RZ, R139 ;  /* 0x000000ffffc17224 */ /* 0x000fe400078e008b */
[----:B------:R-:W-:Y:S02]  /*18850*/  IMAD.MOV.U32 R139, RZ, RZ, R143 ;  /* 0x000000ffff8b7224 */ /* 0x000fe400078e008f */
[----:B------:R-:W-:Y:S02]  /*18860*/  IMAD.MOV.U32 R143, RZ, RZ, R147 ;  /* 0x000000ffff8f7224 */ /* 0x000fe400078e0093 */
[----:B------:R-:W-:Y:S02]  /*18870*/  IMAD.MOV.U32 R147, RZ, RZ, R151 ;  /* 0x000000ffff937224 */ /* 0x000fe400078e0097 */
[----:B------:R-:W-:Y:S02]  /*18880*/  IMAD.MOV.U32 R151, RZ, RZ, R159 ;  /* 0x000000ffff977224 */ /* 0x000fe400078e009f */
[----:B------:R-:W-:Y:S02]  /*18890*/  IMAD.MOV.U32 R159, RZ, RZ, R207 ;  /* 0x000000ffff9f7224 */ /* 0x000fe400078e00cf */
[----:B------:R-:W-:Y:S02]  /*188a0*/  IMAD.MOV.U32 R207, RZ, RZ, R161 ;  /* 0x000000ffffcf7224 */ /* 0x000fe400078e00a1 */
[----:B------:R1:W-:Y:S01]  /*188b0*/  MUFU.EX2 R161, R0 ;  /* 0x0000000000a17308 */ /* 0x0003e20000000800 */
        /* <DEDUP_REMOVED lines=13> */
[----:B------:R-:W-:Y:S01]  /*18990*/  MUFU.EX2 R150, R150 ;  /* 0x0000009600967308 */ /* 0x000fe20000000800 */
[----:B-1----:R-:W-:Y:S01]  /*189a0*/  FFMA.FTZ R0, R196, c[0x0][0x23c], -R88 ;  /* 0x00008f00c4007a23 */ /* 0x002fe20000010858 */
[----:B------:R-:W3:Y:S01]  /*189b0*/  LDL.LU R221, [R1+0xf8] ;  /* 0x0000f80001dd7983 */ /* 0x000ee20000300800 */
        /* <DEDUP_REMOVED lines=14> */
[----:B------:R-:W3:Y:S01]  /*18aa0*/  LDL.LU R222, [R1+0xf4] ;  /* 0x0000f40001de7983 */ /* 0x000ee20000300800 */
[----:B------:R-:W-:Y:S01]  /*18ab0*/  FADD.FTZ R92, R95, R80 ;  /* 0x000000505f5c7221 */ /* 0x000fe20000010000 */
[----:B------:R-:W-:Y:S01]  /*18ac0*/  F2FP.BF16.PACK_AB R80, R134, R129 ;  /* 0x000000818650723e */ /* 0x000fe200000010ff */
[----:B------:R-:W-:Y:S02]  /*18ad0*/  FFMA.FTZ R144, R144, c[0x0][0x23c], -R88 ;  /* 0x00008f0090907a23 */ /* 0x000fe40000010858 */
[----:B------:R-:W-:Y:S02]  /*18ae0*/  FADD.FTZ R89, R102, R93 ;  /* 0x0000005d66597221 */ /* 0x000fe40000010000 */
[----:B-1----:R-:W-:Y:S02]  /*18af0*/  FFMA.FTZ R0, R197, c[0x0][0x23c], -R96 ;  /* 0x00008f00c5007a23 */ /* 0x002fe40000010860 */
[C---:B------:R-:W-:Y:S01]  /*18b00*/  HMMA.16816.F32.BF16 R8, R80.reuse, R76, R8 ;  /* 0x0000004c5008723c */ /* 0x040fe20000041808 */
[----:B------:R-:W-:Y:S02]  /*18b10*/  IMAD.MOV.U32 R197, RZ, RZ, R193 ;  /* 0x000000ffffc57224 */ /* 0x000fe400078e00c1 */
[----:B------:R-:W-:Y:S02]  /*18b20*/  IMAD.MOV.U32 R193, RZ, RZ, R138 ;  /* 0x000000ffffc17224 */ /* 0x000fe400078e008a */
[----:B------:R-:W-:Y:S02]  /*18b30*/  IMAD.MOV.U32 R138, RZ, RZ, R147 ;  /* 0x000000ffff8a7224 */ /* 0x000fe400078e0093 */
[----:B------:R-:W-:Y:S01]  /*18b40*/  IMAD.MOV.U32 R147, RZ, RZ, R151 ;  /* 0x000000ffff937224 */ /* 0x000fe200078e0097 */
[-C--:B------:R-:W-:Y:S01]  /*18b50*/  HMMA.16816.F32.BF16 R12, R80, R78.reuse, R12 ;  /* 0x0000004e500c723c */ /* 0x080fe2000004180c */
[----:B------:R-:W-:Y:S02]  /*18b60*/  IMAD.MOV.U32 R151, RZ, RZ, R160 ;  /* 0x000000ffff977224 */ /* 0x000fe400078e00a0 */
[----:B------:R1:W-:Y:S01]  /*18b70*/  MUFU.EX2 R160, R0 ;  /* 0x0000000000a07308 */ /* 0x0003e20000000800 */
[----:B------:R-:W-:Y:S02]  /*18b80*/  IMAD.MOV.U32 R176, RZ, RZ, R197 ;  /* 0x000000ffffb07224 */ /* 0x000fe400078e00c5 */
[----:B------:R-:W-:Y:S02]  /*18b90*/  IMAD.MOV.U32 R197, RZ, RZ, R138 ;  /* 0x000000ffffc57224 */ /* 0x000fe400078e008a */
[C---:B------:R-:W-:Y:S01]  /*18ba0*/  HMMA.16816.F32.BF16 R16, R72.reuse, R78, R16 ;  /* 0x0000004e4810723c */ /* 0x040fe20000041810 */
[----:B------:R-:W-:Y:S01]  /*18bb0*/  IMAD.MOV.U32 R138, RZ, RZ, R147 ;  /* 0x000000ffff8a7224 */ /* 0x000fe200078e0093 */
[----:B------:R-:W4:Y:S02]  /*18bc0*/  LDSM.16.MT88.4 R76, [R215+0x8800] ;  /* 0x00880000d74c783b */ /* 0x000f240000004200 */
[----:B------:R-:W-:Y:S02]  /*18bd0*/  IMAD.MOV.U32 R147, RZ, RZ, R151 ;  /* 0x000000ffff937224 */ /* 0x000fe400078e0097 */
[----:B------:R-:W-:Y:S02]  /*18be0*/  IMAD.MOV.U32 R151, RZ, RZ, R158 ;  /* 0x000000ffff977224 */ /* 0x000fe400078e009e */
[----:B------:R-:W-:Y:S04]  /*18bf0*/  FADD.FTZ R90, R90, R89 ;  /* 0x000000595a5a7221 */ /* 0x000fe80000010000 */
[----:B------:R-:W-:Y:S02]  /*18c00*/  FADD.FTZ R103, R103, R90 ;  /* 0x0000005a67677221 */ /* 0x000fe40000010000 */
[----:B------:R-:W-:Y:S02]  /*18c10*/  FADD.FTZ R92, R99, R92 ;  /* 0x0000005c635c7221 */ /* 0x000fe40000010000 */
[----:B------:R-:W-:Y:S02]  /*18c20*/  FFMA.FTZ R117, R252, c[0x0][0x23c], -R84 ;  /* 0x00008f00fc757a23 */ /* 0x000fe40000010854 */
[----:B------:R-:W-:Y:S02]  /*18c30*/  FADD.FTZ R92, R91, R92 ;  /* 0x0000005c5b5c7221 */ /* 0x000fe40000010000 */
[----:B-1----:R-:W-:Y:S02]  /*18c40*/  FFMA.FTZ R0, R189, c[0x0][0x23c], -R96 ;  /* 0x00008f00bd007a23 */ /* 0x002fe40000010860 */
[----:B------:R-:W-:Y:S02]  /*18c50*/  IMAD.MOV.U32 R189, RZ, RZ, R196 ;  /* 0x000000ffffbd7224 */ /* 0x000fe400078e00c4 */
[----:B------:R-:W-:Y:S01]  /*18c60*/  IMAD.MOV.U32 R196, RZ, RZ, R139 ;  /* 0x000000ffffc47224 */ /* 0x000fe200078e008b */
[----:B------:R1:W1:Y:S01]  /*18c70*/  MUFU.EX2 R158, R0 ;  /* 0x00000000009e7308 */ /* 0x0002620000000800 */
        /* <DEDUP_REMOVED lines=8> */
[----:B------:R-:W-:Y:S01]  /*18d00*/  IMAD.MOV.U32 R177, RZ, RZ, R189 ;  /* 0x000000ffffb17224 */ /* 0x000fe200078e00bd */
[-C--:B----4-:R-:W-:Y:S01]  /*18d10*/  HMMA.16816.F32.BF16 R20, R72, R76.reuse, R20 ;  /* 0x0000004c4814723c */ /* 0x090fe20000041814 */
[----:B------:R-:W-:Y:S02]  /*18d20*/  IMAD.MOV.U32 R189, RZ, RZ, R139 ;  /* 0x000000ffffbd7224 */ /* 0x000fe400078e008b */
[----:B------:R-:W-:Y:S02]  /*18d30*/  IMAD.MOV.U32 R139, RZ, RZ, R142 ;  /* 0x000000ffff8b7224 */ /* 0x000fe400078e008e */
[----:B------:R-:W-:Y:S02]  /*18d40*/  IMAD.MOV.U32 R142, RZ, RZ, R146 ;  /* 0x000000ffff8e7224 */ /* 0x000fe400078e0092 */
[----:B-1----:R-:W-:Y:S01]  /*18d50*/  FFMA.FTZ R0, R176, c[0x0][0x23c], -R96 ;  /* 0x00008f00b0007a23 */ /* 0x002fe20000010860 */
[C---:B------:R-:W-:Y:S01]  /*18d60*/  HMMA.16816.F32.BF16 R24, R80.reuse, R76, R24 ;  /* 0x0000004c5018723c */ /* 0x040fe20000041818 */
[----:B------:R-:W-:Y:S03]  /*18d70*/  IMAD.MOV.U32 R176, RZ, RZ, R138 ;  /* 0x000000ffffb07224 */ /* 0x000fe600078e008a */
[----:B------:R-:W-:Y:S02]  /*18d80*/  IMAD.MOV.U32 R138, RZ, RZ, R147 ;  /* 0x000000ffff8a7224 */ /* 0x000fe400078e0093 */
[----:B------:R-:W-:Y:S02]  /*18d90*/  IMAD.MOV.U32 R147, RZ, RZ, R151 ;  /* 0x000000ffff937224 */ /* 0x000fe400078e0097 */
        /* <DEDUP_REMOVED lines=9> */
[----:B------:R-:W-:Y:S01]  /*18e30*/  IMAD.MOV.U32 R173, RZ, RZ, R137 ;  /* 0x000000ffffad7224 */ /* 0x000fe200078e0089 */
[----:B------:R-:W-:Y:S01]  /*18e40*/  MUFU.EX2 R138, R97 ;  /* 0x00000061008a7308 */ /* 0x000fe20000000800 */
[----:B------:R-:W-:Y:S04]  /*18e50*/  IMAD.MOV.U32 R168, RZ, RZ, R147 ;  /* 0x000000ffffa87224 */ /* 0x000fe800078e0093 */
[----:B------:R-:W-:Y:S02]  /*18e60*/  IMAD.MOV.U32 R172, RZ, RZ, R168 ;  /* 0x000000ffffac7224 */ /* 0x000fe400078e00a8 */
[----:B------:R-:W-:Y:S02]  /*18e70*/  IMAD.MOV.U32 R168, RZ, RZ, R180 ;  /* 0x000000ffffa87224 */ /* 0x000fe400078e00b4 */
[----:B------:R-:W-:Y:S01]  /*18e80*/  IMAD.MOV.U32 R180, RZ, RZ, R176 ;  /* 0x000000ffffb47224 */ /* 0x000fe200078e00b0 */
[----:B------:R-:W-:Y:S01]  /*18e90*/  MUFU.EX2 R137, R98 ;  /* 0x0000006200897308 */ /* 0x000fe20000000800 */
[----:B------:R-:W-:Y:S02]  /*18ea0*/  IMAD.MOV.U32 R176, RZ, RZ, R197 ;  /* 0x000000ffffb07224 */ /* 0x000fe400078e00c5 */
[----:B-1----:R-:W-:Y:S02]  /*18eb0*/  FFMA.FTZ R0, R177, c[0x0][0x23c], -R96 ;  /* 0x00008f00b1007a23 */ /* 0x002fe40000010860 */
[----:B------:R-:W-:Y:S02]  /*18ec0*/  IMAD.MOV.U32 R197, RZ, RZ, R193 ;  /* 0x000000ffffc57224 */ /* 0x000fe400078e00c1 */
[----:B------:R-:W-:Y:S02]  /*18ed0*/  IMAD.MOV.U32 R193, RZ, RZ, R167 ;  /* 0x000000ffffc17224 */ /* 0x000fe400078e00a7 */
[----:B------:R-:W-:Y:S01]  /*18ee0*/  IMAD.MOV.U32 R169, RZ, RZ, R146 ;  /* 0x000000ffffa97224 */ /* 0x000fe200078e0092 */
[----:B------:R1:W1:Y:S01]  /*18ef0*/  MUFU.EX2 R175, R0 ;  /* 0x0000000000af7308 */ /* 0x0002620000000800 */
[----:B------:R-:W-:Y:S02]  /*18f00*/  IMAD.MOV.U32 R181, RZ, RZ, R142 ;  /* 0x000000ffffb57224 */ /* 0x000fe400078e008e */
[----:B------:R-:W-:Y:S02]  /*18f10*/  IMAD.MOV.U32 R146, RZ, RZ, R156 ;  /* 0x000000ffff927224 */ /* 0x000fe400078e009c */
[----:B------:R-:W-:Y:S02]  /*18f20*/  IMAD.MOV.U32 R147, RZ, RZ, R205 ;  /* 0x000000ffff937224 */ /* 0x000fe400078e00cd */
[----:B------:R-:W-:Y:S02]  /*18f30*/  IMAD.MOV.U32 R142, RZ, RZ, R148 ;  /* 0x000000ffff8e7224 */ /* 0x000fe400078e0094 */
[--C-:B------:R-:W-:Y:S01]  /*18f40*/  FFMA.FTZ R122, R251, c[0x0][0x23c], -R84.reuse ;  /* 0x00008f00fb7a7a23 */ /* 0x100fe20000010854 */
[----:B------:R-:W-:Y:S01]  /*18f50*/  MUFU.EX2 R156, R203 ;  /* 0x000000cb009c7308 */ /* 0x000fe20000000800 */
[----:B------:R-:W-:Y:S02]  /*18f60*/  FFMA.FTZ R121, R250, c[0x0][0x23c], -R84 ;  /* 0x00008f00fa797a23 */ /* 0x000fe40000010854 */
[----:B------:R-:W-:Y:S01]  /*18f70*/  IMAD.MOV.U32 R177, RZ, RZ, R139 ;  /* 0x000000ffffb17224 */ /* 0x000fe200078e008b */
[-C--:B----4-:R-:W-:Y:S06]  /*18f80*/  HMMA.16816.F32.BF16 R36, R72, R76.reuse, R36 ;  /* 0x0000004c4824723c */ /* 0x090fec0000041824 */
[----:B------:R-:W-:Y:S02]  /*18f90*/  MUFU.EX2 R139, R133 ;  /* 0x00000085008b7308 */ /* 0x000fe40000000800 */
[C---:B------:R-:W-:Y:S01]  /*18fa0*/  HMMA.16816.F32.BF16 R40, R80.reuse, R76, R40 ;  /* 0x0000004c5028723c */ /* 0x040fe20000041828 */
[----:B-1----:R-:W-:Y:S03]  /*18fb0*/  FFMA.FTZ R0, R173, c[0x0][0x23c], -R88 ;  /* 0x00008f00ad007a23 */ /* 0x002fe60000010858 */
[----:B------:R-:W-:Y:S02]  /*18fc0*/  IMAD.MOV.U32 R173, RZ, RZ, R169 ;  /* 0x000000ffffad7224 */ /* 0x000fe400078e00a9 */
[----:B------:R-:W-:Y:S02]  /*18fd0*/  IMAD.MOV.U32 R169, RZ, RZ, R181 ;  /* 0x000000ffffa97224 */ /* 0x000fe400078e00b5 */
[----:B------:R1:W-:Y:S01]  /*18fe0*/  MUFU.EX2 R167, R0 ;  /* 0x0000000000a77308 */ /* 0x0003e20000000800 */
[-C--:B------:R-:W-:Y:S03]  /*18ff0*/  HMMA.16816.F32.BF16 R44, R80, R78.reuse, R44 ;  /* 0x0000004e502c723c */ /* 0x080fe6000004182c */
[----:B------:R-:W-:Y:S02]  /*19000*/  IMAD.MOV.U32 R199, RZ, RZ, R173 ;  /* 0x000000ffffc77224 */ /* 0x000fe400078e00ad */
[----:B------:R-:W-:Y:S02]  /*19010*/  IMAD.MOV.U32 R173, RZ, RZ, R169 ;  /* 0x000000ffffad7224 */ /* 0x000fe400078e00a9 */
[----:B------:R-:W-:Y:S01]  /*19020*/  IMAD.MOV.U32 R181, RZ, RZ, R177 ;  /* 0x000000ffffb57224 */ /* 0x000fe200078e00b1 */
[C---:B------:R-:W-:Y:S01]  /*19030*/  HMMA.16816.F32.BF16 R48, R72.reuse, R78, R48 ;  /* 0x0000004e4830723c */ /* 0x040fe20000041830 */
[----:B------:R-:W-:Y:S01]  /*19040*/  IMAD.MOV.U32 R177, RZ, RZ, R189 ;  /* 0x000000ffffb17224 */ /* 0x000fe200078e00bd */
[----:B------:R-:W4:Y:S01]  /*19050*/  LDSM.16.MT88.4 R76, [R214+0x8800] ;  /* 0x00880000d64c783b */ /* 0x000f220000004200 */
[----:B------:R-:W-:Y:S01]  /*19060*/  MUFU.EX2 R133, R122 ;  /* 0x0000007a00857308 */ /* 0x000fe20000000800 */
[----:B------:R-:W-:Y:S02]  /*19070*/  IMAD.MOV.U32 R189, RZ, RZ, R196 ;  /* 0x000000ffffbd7224 */ /* 0x000fe400078e00c4 */
[----:B------:R-:W-:Y:S02]  /*19080*/  IMAD.MOV.U32 R196, RZ, RZ, R192 ;  /* 0x000000ffffc47224 */ /* 0x000fe400078e00c0 */
[----:B------:R-:W-:Y:S04]  /*19090*/  IMAD.MOV.U32 R192, RZ, RZ, R232 ;  /* 0x000000ffffc07224 */ /* 0x000fe800078e00e8 */
[----:B------:R-:W-:Y:S01]  /*190a0*/  IMAD.MOV.U32 R169, RZ, RZ, R168 ;  /* 0x000000ffffa97224 */ /* 0x000fe200078e00a8 */
[----:B------:R-:W-:Y:S01]  /*190b0*/  MUFU.EX2 R122, R247 ;  /* 0x000000f7007a7308 */ /* 0x000fe20000000800 */
[----:B------:R-:W-:Y:S02]  /*190c0*/  IMAD.MOV.U32 R168, RZ, RZ, R181 ;  /* 0x000000ffffa87224 */ /* 0x000fe400078e00b5 */
[----:B-1----:R-:W-:Y:S02]  /*190d0*/  FFMA.FTZ R0, R198, c[0x0][0x23c], -R88 ;  /* 0x00008f00c6007a23 */ /* 0x002fe40000010858 */
        /* <DEDUP_REMOVED lines=13> */
[-C--:B----4-:R-:W-:Y:S01]  /*191b0*/  HMMA.16816.F32.BF16 R52, R72, R76.reuse, R52 ;  /* 0x0000004c4834723c */ /* 0x090fe20000041834 */
[----:B------:R-:W-:Y:S02]  /*191c0*/  IMAD.MOV.U32 R169, RZ, RZ, R168 ;  /* 0x000000ffffa97224 */ /* 0x000fe400078e00a8 */
[----:B------:R-:W-:Y:S02]  /*191d0*/  IMAD.MOV.U32 R168, RZ, RZ, R181 ;  /* 0x000000ffffa87224 */ /* 0x000fe400078e00b5 */
[----:B-1----:R-:W-:Y:S02]  /*191e0*/  FFMA.FTZ R0, R199, c[0x0][0x23c], -R88 ;  /* 0x00008f00c7007a23 */ /* 0x002fe40000010858 */
[----:B------:R-:W-:Y:S01]  /*191f0*/  IMAD.MOV.U32 R199, RZ, RZ, R173 ;  /* 0x000000ffffc77224 */ /* 0x000fe200078e00ad */
[C---:B------:R-:W-:Y:S01]  /*19200*/  HMMA.16816.F32.BF16 R56, R80.reuse, R76, R56 ;  /* 0x0000004c5038723c */ /* 0x040fe20000041838 */
[----:B------:R1:W-:Y:S03]  /*19210*/  MUFU.EX2 R173, R0 ;  /* 0x0000000000ad7308 */ /* 0x0003e60000000800 */
[----:B------:R-:W-:Y:S02]  /*19220*/  IMAD.MOV.U32 R181, RZ, RZ, R177 ;  /* 0x000000ffffb57224 */ /* 0x000fe400078e00b1 */
[----:B------:R-:W-:Y:S01]  /*19230*/  IMAD.MOV.U32 R177, RZ, RZ, R176 ;  /* 0x000000ffffb17224 */ /* 0x000fe200078e00b0 */
[----:B------:R-:W-:Y:S01]  /*19240*/  F2FP.BF16.PACK_AB R76, R153, R152 ;  /* 0x00000098994c723e */ /* 0x000fe200000010ff */
[-C--:B------:R-:W-:Y:S01]  /*19250*/  HMMA.16816.F32.BF16 R60, R80, R78.reuse, R60 ;  /* 0x0000004e503c723c */ /* 0x080fe2000004183c */
[----:B------:R-:W-:Y:S01]  /*19260*/  IMAD.MOV.U32 R176, RZ, RZ, R189 ;  /* 0x000000ffffb07224 */ /* 0x000fe200078e00bd */
[----:B------:R-:W-:Y:S02]  /*19270*/  LDSM.16.MT88.4 R80, [R215+0x9000] ;  /* 0x00900000d750783b */ /* 0x000fe40000004200 */
[----:B------:R-:W-:Y:S01]  /*19280*/  IMAD.MOV.U32 R189, RZ, RZ, R197 ;  /* 0x000000ffffbd7224 */ /* 0x000fe200078e00c5 */
[----:B------:R-:W-:Y:S01]  /*19290*/  F2FP.BF16.PACK_AB R77, R158, R160 ;  /* 0x000000a09e4d723e */ /* 0x000fe200000010ff */
[----:B------:R-:W-:Y:S02]  /*192a0*/  IMAD.MOV.U32 R197, RZ, RZ, R196 ;  /* 0x000000ffffc57224 */ /* 0x000fe400078e00c4 */
[----:B------:R-:W-:Y:S01]  /*192b0*/  HMMA.16816.F32.BF16 R64, R72, R78, R64 ;  /* 0x0000004e4840723c */ /* 0x000fe20000041840 */
[----:B------:R-:W-:Y:S03]  /*192c0*/  IMAD.MOV.U32 R196, RZ, RZ, R193 ;  /* 0x000000ffffc47224 */ /* 0x000fe600078e00c1 */
[----:B------:R-:W-:Y:S02]  /*192d0*/  IMAD.MOV.U32 R193, RZ, RZ, R192 ;  /* 0x000000ffffc17224 */ /* 0x000fe400078e00c0 */
[----:B------:R-:W-:Y:S01]  /*192e0*/  FFMA.FTZ R89, R187, c[0x0][0x23c], -R88 ;  /* 0x00008f00bb597a23 */ /* 0x000fe20000010858 */
[----:B------:R-:W-:Y:S01]  /*192f0*/  F2FP.BF16.PACK_AB R72, R115, R106 ;  /* 0x0000006a7348723e */ /* 0x000fe200000010ff */
[----:B------:R-:W-:Y:S01]  /*19300*/  IMAD.MOV.U32 R187, RZ, RZ, R199 ;  /* 0x000000ffffbb7224 */ /* 0x000fe200078e00c7 */
[----:B------:R-:W-:Y:S01]  /*19310*/  F2FP.BF16.PACK_AB R74, R132, R118 ;  /* 0x00000076844a723e */ /* 0x000fe200000010ff */
[----:B------:R-:W-:Y:S02]  /*19320*/  MUFU.EX2 R174, R89 ;  /* 0x0000005900ae7308 */ /* 0x000fe40000000800 */
[----:B------:R-:W-:Y:S01]  /*19330*/  IMAD.MOV.U32 R199, RZ, RZ, R198 ;  /* 0x000000ffffc77224 */ /* 0x000fe200078e00c6 */
[----:B------:R-:W-:Y:S01]  /*19340*/  F2FP.BF16.PACK_AB R75, R131, R130 ;  /* 0x00000082834b723e */ /* 0x000fe200000010ff */
[----:B------:R-:W-:Y:S01]  /*19350*/  IMAD.MOV.U32 R198, RZ, RZ, R169 ;  /* 0x000000ffffc67224 */ /* 0x000fe200078e00a9 */
[----:B------:R-:W-:Y:S01]  /*19360*/  F2FP.BF16.PACK_AB R78, R162, R161 ;  /* 0x000000a1a24e723e */ /* 0x000fe200000010ff */
[----:B------:R-:W-:Y:S01]  /*19370*/  IMAD.MOV.U32 R169, RZ, RZ, R168 ;  /* 0x000000ffffa97224 */ /* 0x000fe200078e00a8 */
[----:B------:R-:W-:Y:S01]  /*19380*/  F2FP.BF16.PACK_AB R79, R175, R159 ;  /* 0x0000009faf4f723e */ /* 0x000fe200000010ff */
[----:B------:R-:W-:Y:S02]  /*19390*/  IMAD.MOV.U32 R168, RZ, RZ, R181 ;  /* 0x000000ffffa87224 */ /* 0x000fe400078e00b5 */
[----:B------:R-:W-:Y:S02]  /*193a0*/  IMAD.MOV.U32 R181, RZ, RZ, R177 ;  /* 0x000000ffffb57224 */ /* 0x000fe400078e00b1 */
[----:B------:R-:W-:Y:S02]  /*193b0*/  IMAD.MOV.U32 R177, RZ, RZ, R176 ;  /* 0x000000ffffb17224 */ /* 0x000fe400078e00b0 */
        /* <DEDUP_REMOVED lines=8> */
[----:B------:R-:W-:Y:S02]  /*19440*/  IMAD.MOV.U32 R169, RZ, RZ, R181 ;  /* 0x000000ffffa97224 */ /* 0x000fe400078e00b5 */
[----:B------:R-:W-:Y:S02]  /*19450*/  IMAD.MOV.U32 R181, RZ, RZ, R176 ;  /* 0x000000ffffb57224 */ /* 0x000fe400078e00b0 */
[----:B------:R-:W-:Y:S02]  /*19460*/  IMAD.MOV.U32 R176, RZ, RZ, R197 ;  /* 0x000000ffffb07224 */ /* 0x000fe400078e00c5 */
[----:B--2---:R-:W-:Y:S02]  /*19470*/  FFMA.FTZ R107, R107, c[0x0][0x23c], -R84 ;  /* 0x00008f006b6b7a23 */ /* 0x004fe40000010854 */
[----:B------:R-:W-:Y:S02]  /*19480*/  FADD.FTZ R84, R113, R100 ;  /* 0x0000006471547221 */ /* 0x000fe40000010000 */
[----:B------:R1:W2:Y:S01]  /*19490*/  MUFU.EX2 R113, R87 ;  /* 0x0000005700717308 */ /* 0x0002a20000000800 */
[----:B------:R-:W-:Y:S02]  /*194a0*/  IMAD.MOV.U32 R187, RZ, RZ, R198 ;  /* 0x000000ffffbb7224 */ /* 0x000fe400078e00c6 */
[----:B------:R-:W-:Y:S02]  /*194b0*/  IMAD.MOV.U32 R198, RZ, RZ, R168 ;  /* 0x000000ffffc67224 */ /* 0x000fe400078e00a8 */
[----:B------:R-:W-:Y:S02]  /*194c0*/  IMAD.MOV.U32 R168, RZ, RZ, R189 ;  /* 0x000000ffffa87224 */ /* 0x000fe400078e00bd */
[----:B------:R-:W-:Y:S02]  /*194d0*/  FADD.FTZ R84, R128, R84 ;  /* 0x0000005480547221 */ /* 0x000fe40000010000 */
[----:B------:R-:W-:Y:S01]  /*194e0*/  IMAD.MOV.U32 R191, RZ, RZ, R187 ;  /* 0x000000ffffbf7224 */ /* 0x000fe200078e00bb */
[----:B------:R-:W-:Y:S01]  /*194f0*/  MUFU.EX2 R148, R107 ;  /* 0x0000006b00947308 */ /* 0x000fe20000000800 */
[----:B------:R-:W-:Y:S02]  /*19500*/  FADD.FTZ R93, R136, R84 ;  /* 0x00000054885d7221 */ /* 0x000fe40000010000 */
[----:B------:R-:W-:Y:S02]  /*19510*/  IMAD.MOV.U32 R187, RZ, RZ, R198 ;  /* 0x000000ffffbb7224 */ /* 0x000fe400078e00c6 */
[----:B------:R-:W-:Y:S02]  /*19520*/  IMAD.MOV.U32 R198, RZ, RZ, R168 ;  /* 0x000000ffffc67224 */ /* 0x000fe400078e00a8 */
[----:B------:R-:W-:Y:S02]  /*19530*/  IMAD.MOV.U32 R168, RZ, RZ, R176 ;  /* 0x000000ffffa87224 */ /* 0x000fe400078e00b0 */
[--C-:B---3--:R-:W-:Y:S01]  /*19540*/  FFMA.FTZ R97, R221, c[0x0][0x23c], -R88.reuse ;  /* 0x00008f00dd617a23 */ /* 0x108fe20000010858 */
[----:B------:R3:W-:Y:S01]  /*19550*/  MUFU.EX2 R136, R105 ;  /* 0x0000006900887308 */ /* 0x0007e20000000800 */
[--C-:B------:R-:W-:Y:S02]  /*19560*/  FFMA.FTZ R99, R219, c[0x0][0x23c], -R88.reuse ;  /* 0x00008f00db637a23 */ /* 0x100fe40000010858 */
[--C-:B------:R-:W-:Y:S01]  /*19570*/  FFMA.FTZ R98, R220, c[0x0][0x23c], -R88.reuse ;  /* 0x00008f00dc627a23 */ /* 0x100fe20000010858 */
[----:B-1----:R-:W1:Y:S01]  /*19580*/  LDSM.16.MT88.4 R84, [R212+0x9000] ;  /* 0x00900000d454783b */ /* 0x002e620000004200 */
[----:B--2---:R-:W-:Y:S01]  /*19590*/  F2FP.BF16.PACK_AB R73, R113, R111 ;  /* 0x0000006f7149723e */ /* 0x004fe200000010ff */
[--C-:B------:R-:W-:Y:S04]  /*195a0*/  FFMA.FTZ R100, R218, c[0x0][0x23c], -R88.reuse ;  /* 0x00008f00da647a23 */ /* 0x100fe80000010858 */
[----:B------:R-:W2:Y:S10]  /*195b0*/  MUFU.EX2 R128, R201 ;  /* 0x000000c900807308 */ /* 0x000eb40000000800 */
[----:B------:R-:W-:Y:S01]  /*195c0*/  MUFU.EX2 R201, R99 ;  /* 0x0000006300c97308 */ /* 0x000fe20000000800 */
[----:B---3--:R-:W-:Y:S09]  /*195d0*/  FFMA.FTZ R105, R217, c[0x0][0x23c], -R88 ;  /* 0x00008f00d9697a23 */ /* 0x008ff20000010858 */
[----:B------:R-:W-:Y:S01]  /*195e0*/  MUFU.EX2 R202, R98 ;  /* 0x0000006200ca7308 */ /* 0x000fe20000000800 */
[-C--:B-1----:R-:W-:Y:S08]  /*195f0*/  HMMA.16816.F32.BF16 R4, R72, R84.reuse, R4 ;  /* 0x000000544804723c */ /* 0x082ff00000041804 */
[C---:B------:R-:W-:Y:S08]  /*19600*/  HMMA.16816.F32.BF16 R8, R76.reuse, R84, R8 ;  /* 0x000000544c08723c */ /* 0x040ff00000041808 */
[-C--:B------:R-:W-:Y:S08]  /*19610*/  HMMA.16816.F32.BF16 R12, R76, R86.reuse, R12 ;  /* 0x000000564c0c723c */ /* 0x080ff0000004180c */
[C---:B------:R-:W-:Y:S01]  /*19620*/  HMMA.16816.F32.BF16 R16, R72.reuse, R86, R16 ;  /* 0x000000564810723c */ /* 0x040fe20000041810 */
[----:B------:R-:W1:Y:S03]  /*19630*/  LDSM.16.MT88.4 R84, [R213+0x9000] ;  /* 0x00900000d554783b */ /* 0x000e660000004200 */
[----:B------:R-:W-:Y:S04]  /*19640*/  IMAD.MOV.U32 R140, RZ, RZ, R230 ;  /* 0x000000ffff8c7224 */ /* 0x000fe800078e00e6 */
[-C--:B------:R-:W-:Y:S01]  /*19650*/  HMMA.16816.F32.BF16 R20, R72, R80.reuse, R20 ;  /* 0x000000504814723c */ /* 0x080fe20000041814 */
[----:B------:R3:W5:Y:S03]  /*19660*/  LDL.LU R230, [R1+0xec] ;  /* 0x0000ec0001e67983 */ /* 0x0007660000300800 */
[----:B------:R-:W-:Y:S02]  /*19670*/  IMAD.MOV.U32 R205, RZ, RZ, R140 ;  /* 0x000000ffffcd7224 */ /* 0x000fe400078e008c */
[----:B------:R-:W-:Y:S02]  /*19680*/  IMAD.MOV.U32 R140, RZ, RZ, R231 ;  /* 0x000000ffff8c7224 */ /* 0x000fe400078e00e7 */
[C---:B------:R-:W-:Y:S01]  /*19690*/  HMMA.16816.F32.BF16 R24, R76.reuse, R80, R24 ;  /* 0x000000504c18723c */ /* 0x040fe20000041818 */
[----:B------:R-:W-:Y:S01]  /*196a0*/  IMAD.MOV.U32 R142, RZ, RZ, R205 ;  /* 0x000000ffff8e7224 */ /* 0x000fe200078e00cd */
[----:B------:R3:W5:Y:S02]  /*196b0*/  LDL.LU R231, [R1+0xe8] ;  /* 0x0000e80001e77983 */ /* 0x0007640000300800 */
[----:B------:R-:W-:Y:S02]  /*196c0*/  IMAD.MOV.U32 R205, RZ, RZ, R239 ;  /* 0x000000ffffcd7224 */ /* 0x000fe400078e00ef */
[----:B------:R-:W-:Y:S01]  /*196d0*/  IMAD.MOV.U32 R192, RZ, RZ, R142 ;  /* 0x000000ffffc07224 */ /* 0x000fe200078e008e */
[----:B------:R3:W5:Y:S01]  /*196e0*/  LDL.LU R232, [R1+0xe4] ;  /* 0x0000e40001e87983 */ /* 0x0007620000300800 */
[-C--:B------:R-:W-:Y:S01]  /*196f0*/  HMMA.16816.F32.BF16 R28, R76, R82.reuse, R28 ;  /* 0x000000524c1c723c */ /* 0x080fe2000004181c */
[----:B------:R-:W-:Y:S02]  /*19700*/  IMAD.MOV.U32 R142, RZ, RZ, R147 ;  /* 0x000000ffff8e7224 */ /* 0x000fe400078e0093 */
[----:B------:R3:W5:Y:S01]  /*19710*/  LDL.LU R239, [R1+0xe0] ;  /* 0x0000e00001ef7983 */ /* 0x0007620000300800 */
[----:B------:R-:W-:Y:S02]  /*19720*/  IMAD.MOV.U32 R147, RZ, RZ, R146 ;  /* 0x000000ffff937224 */ /* 0x000fe400078e0092 */
[----:B------:R-:W-:Y:S02]  /*19730*/  IMAD.MOV.U32 R146, RZ, RZ, R235 ;  /* 0x000000ffff927224 */ /* 0x000fe400078e00eb */
[C---:B------:R-:W-:Y:S01]  /*19740*/  HMMA.16816.F32.BF16 R32, R72.reuse, R82, R32 ;  /* 0x000000524820723c */ /* 0x040fe20000041820 */
[----:B------:R-:W-:Y:S01]  /*19750*/  IMAD.MOV.U32 R193, RZ, RZ, R192 ;  /* 0x000000ffffc17224 */ /* 0x000fe200078e00c0 */
[----:B------:R-:W4:Y:S02]  /*19760*/  LDSM.16.MT88.4 R80, [R214+0x9000] ;  /* 0x00900000d650783b */ /* 0x000f240000004200 */
[----:B------:R-:W-:Y:S02]  /*19770*/  IMAD.MOV.U32 R192, RZ, RZ, R147 ;  /* 0x000000ffffc07224 */ /* 0x000fe400078e0093 */
[----:B------:R-:W-:Y:S02]  /*19780*/  IMAD.MOV.U32 R147, RZ, RZ, R146 ;  /* 0x000000ffff937224 */ /* 0x000fe400078e0092 */
[----:B------:R-:W-:Y:S01]  /*19790*/  IMAD.MOV.U32 R146, RZ, RZ, R151 ;  /* 0x000000ffff927224 */ /* 0x000fe200078e0097 */
[-C--:B-1----:R-:W-:Y:S01]  /*197a0*/  HMMA.16816.F32.BF16 R36, R72, R84.reuse, R36 ;  /* 0x000000544824723c */ /* 0x082fe20000041824 */
[----:B------:R3:W5:Y:S02]  /*197b0*/  LDL.LU R235, [R1+0xdc] ;  /* 0x0000dc0001eb7983 */ /* 0x0007640000300800 */
[----:B------:R-:W-:Y:S02]  /*197c0*/  IMAD.MOV.U32 R151, RZ, RZ, R166 ;  /* 0x000000ffff977224 */ /* 0x000fe400078e00a6 */
[----:B------:R-:W-:Y:S02]  /*197d0*/  IMAD.MOV.U32 R166, RZ, RZ, R145 ;  /* 0x000000ffffa67224 */ /* 0x000fe400078e0091 */
[----:B------:R-:W-:Y:S01]  /*197e0*/  IMAD.MOV.U32 R197, RZ, RZ, R192 ;  /* 0x000000ffffc57224 */ /* 0x000fe200078e00c0 */
[C---:B------:R-:W-:Y:S01]  /*197f0*/  HMMA.16816.F32.BF16 R40, R76.reuse, R84, R40 ;  /* 0x000000544c28723c */ /* 0x040fe20000041828 */
[----:B------:R-:W-:Y:S03]  /*19800*/  IMAD.MOV.U32 R192, RZ, RZ, R146 ;  /* 0x000000ffffc07224 */ /* 0x000fe600078e0092 */
[----:B------:R-:W-:Y:S02]  /*19810*/  IMAD.MOV.U32 R146, RZ, RZ, R166 ;  /* 0x000000ffff927224 */ /* 0x000fe400078e00a6 */
[----:B------:R-:W-:Y:S02]  /*19820*/  IMAD.MOV.U32 R166, RZ, RZ, R164 ;  /* 0x000000ffffa67224 */ /* 0x000fe400078e00a4 */
[-C--:B------:R-:W-:Y:S01]  /*19830*/  HMMA.16816.F32.BF16 R44, R76, R86.reuse, R44 ;  /* 0x000000564c2c723c */ /* 0x080fe2000004182c */
[----:B------:R1:W-:Y:S03]  /*19840*/  MUFU.EX2 R164, R0 ;  /* 0x0000000000a47308 */ /* 0x0003e60000000800 */
[----:B------:R-:W-:Y:S02]  /*19850*/  IMAD.MOV.U32 R189, RZ, RZ, R193 ;  /* 0x000000ffffbd7224 */ /* 0x000fe400078e00c1 */
[----:B------:R-:W-:Y:S02]  /*19860*/  IMAD.MOV.U32 R193, RZ, RZ, R147 ;  /* 0x000000ffffc17224 */ /* 0x000fe400078e0093 */
[C---:B------:R-:W-:Y:S01]  /*19870*/  HMMA.16816.F32.BF16 R48, R72.reuse, R86, R48 ;  /* 0x000000564830723c */ /* 0x040fe20000041830 */
[----:B------:R-:W-:Y:S01]  /*19880*/  IMAD.MOV.U32 R145, RZ, RZ, R240 ;  /* 0x000000ffff917224 */ /* 0x000fe200078e00f0 */
[----:B------:R-:W3:Y:S02]  /*19890*/  LDSM.16.MT88.4 R84, [R212+0x9800] ;  /* 0x00980000d454783b */ /* 0x000ee40000004200 */
[----:B------:R-:W-:Y:S02]  /*198a0*/  IMAD.MOV.U32 R147, RZ, RZ, R151 ;  /* 0x000000ffff937224 */ /* 0x000fe400078e0097 */
[----:B------:R-:W-:Y:S02]  /*198b0*/  IMAD.MOV.U32 R151, RZ, RZ, R145 ;  /* 0x000000ffff977224 */ /* 0x000fe400078e0091 */
[----:B------:R-:W-:Y:S01]  /*198c0*/  IMAD.MOV.U32 R176, RZ, RZ, R197 ;  /* 0x000000ffffb07224 */ /* 0x000fe200078e00c5 */
[-C--:B----4-:R-:W-:Y:S01]  /*198d0*/  HMMA.16816.F32.BF16 R52, R72, R80.reuse, R52 ;  /* 0x000000504834723c */ /* 0x090fe20000041834 */
[----:B------:R4:W5:Y:S02]  /*198e0*/  LDL.LU R240, [R1+0xd8] ;  /* 0x0000d80001f07983 */ /* 0x0009640000300800 */
[----:B------:R-:W-:Y:S02]  /*198f0*/  IMAD.MOV.U32 R197, RZ, RZ, R147 ;  /* 0x000000ffffc57224 */ /* 0x000fe400078e0093 */
[----:B------:R-:W-:Y:S02]  /*19900*/  IMAD.MOV.U32 R147, RZ, RZ, R151 ;  /* 0x000000ffff937224 */ /* 0x000fe400078e0097 */
[----:B------:R-:W-:Y:S01]  /*19910*/  IMAD.MOV.U32 R145, RZ, RZ, R236 ;  /* 0x000000ffff917224 */ /* 0x000fe200078e00ec */
[C---:B------:R-:W-:Y:S01]  /*19920*/  HMMA.16816.F32.BF16 R56, R76.reuse, R80, R56 ;  /* 0x000000504c38723c */ /* 0x040fe20000041838 */
[----:B-1----:R-:W-:Y:S01]  /*19930*/  FFMA.FTZ R0, R190, c[0x0][0x23c], -R96 ;  /* 0x00008f00be007a23 */ /* 0x002fe20000010860 */
[----:B------:R4:W5:Y:S02]  /*19940*/  LDL.LU R236, [R1+0xd4] ;  /* 0x0000d40001ec7983 */ /* 0x0009640000300800 */
[----:B------:R-:W-:Y:S02]  /*19950*/  IMAD.MOV.U32 R190, RZ, RZ, R199 ;  /* 0x000000ffffbe7224 */ /* 0x000fe400078e00c7 */
[----:B------:R-:W-:Y:S02]  /*19960*/  IMAD.MOV.U32 R199, RZ, RZ, R169 ;  /* 0x000000ffffc77224 */ /* 0x000fe400078e00a9 */
[-C--:B------:R-:W-:Y:S01]  /*19970*/  HMMA.16816.F32.BF16 R60, R76, R82.reuse, R60 ;  /* 0x000000524c3c723c */ /* 0x080fe2000004183c */
[----:B------:R-:W-:Y:S03]  /*19980*/  IMAD.MOV.U32 R169, RZ, RZ, R189 ;  /* 0x000000ffffa97224 */ /* 0x000fe600078e00bd */
[----:B------:R-:W-:Y:S02]  /*19990*/  IMAD.MOV.U32 R189, RZ, RZ, R193 ;  /* 0x000000ffffbd7224 */ /* 0x000fe400078e00c1 */
[----:B------:R-:W-:Y:S01]  /*199a0*/  IMAD.MOV.U32 R193, RZ, RZ, R146 ;  /* 0x000000ffffc17224 */ /* 0x000fe200078e0092 */
[----:B------:R-:W-:Y:S01]  /*199b0*/  F2FP.BF16.PACK_AB R78, R174, R173 ;  /* 0x000000adae4e723e */ /* 0x000fe200000010ff */
[----:B------:R-:W-:Y:S01]  /*199c0*/  HMMA.16816.F32.BF16 R64, R72, R82, R64 ;  /* 0x000000524840723c */ /* 0x000fe20000041840 */
[----:B------:R-:W-:Y:S03]  /*199d0*/  IMAD.MOV.U32 R146, RZ, RZ, R166 ;  /* 0x000000ffff927224 */ /* 0x000fe600078e00a6 */
[----:B------:R-:W-:Y:S02]  /*199e0*/  IMAD.MOV.U32 R166, RZ, RZ, R165 ;  /* 0x000000ffffa67224 */ /* 0x000fe400078e00a5 */
[----:B------:R1:W1:Y:S01]  /*199f0*/  MUFU.EX2 R165, R0 ;  /* 0x0000000000a57308 */ /* 0x0002620000000800 */
[----:B------:R-:W-:Y:S01]  /*19a00*/  IMAD.MOV.U32 R178, RZ, RZ, R190 ;  /* 0x000000ffffb27224 */ /* 0x000fe200078e00be */
[----:B--2---:R-:W-:Y:S01]  /*19a10*/  F2FP.BF16.PACK_AB R72, R139, R128 ;  /* 0x000000808b48723e */ /* 0x004fe200000010ff */
[----:B------:R-:W-:Y:S03]  /*19a20*/  IMAD.MOV.U32 R190, RZ, RZ, R199 ;  /* 0x000000ffffbe7224 */ /* 0x000fe600078e00c7 */
        /* <DEDUP_REMOVED lines=9> */
[-C--:B---3--:R-:W-:Y:S01]  /*19ac0*/  HMMA.16816.F32.BF16 R4, R72, R84.reuse, R4 ;  /* 0x000000544804723c */ /* 0x088fe20000041804 */
[----:B------:R-:W-:Y:S02]  /*19ad0*/  IMAD.MOV.U32 R151, RZ, RZ, R145 ;  /* 0x000000ffff977224 */ /* 0x000fe400078e0091 */
[----:B------:R-:W-:Y:S02]  /*19ae0*/  IMAD.MOV.U32 R145, RZ, RZ, R241 ;  /* 0x000000ffff917224 */ /* 0x000fe400078e00f1 */
[----:B------:R4:W5:Y:S01]  /*19af0*/  LDL.LU R241, [R1+0xd0] ;  /* 0x0000d00001f17983 */ /* 0x0009620000300800 */
[----:B-1----:R-:W-:Y:S01]  /*19b00*/  FFMA.FTZ R0, R191, c[0x0][0x23c], -R96 ;  /* 0x00008f00bf007a23 */ /* 0x002fe20000010860 */
[----:B------:R-:W-:Y:S01]  /*19b10*/  F2FP.BF16.PACK_AB R77, R165, R164 ;  /* 0x000000a4a54d723e */ /* 0x000fe200000010ff */
[----:B------:R-:W-:Y:S02]  /*19b20*/  IMAD.MOV.U32 R191, RZ, RZ, R169 ;  /* 0x000000ffffbf7224 */ /* 0x000fe400078e00a9 */
[----:B------:R1:W-:Y:S02]  /*19b30*/  MUFU.EX2 R166, R0 ;  /* 0x0000000000a67308 */ /* 0x0003e40000000800 */
        /* <DEDUP_REMOVED lines=17> */
[----:B------:R-:W1:Y:S01]  /*19c50*/  MUFU.EX2 R207, R0 ;  /* 0x0000000000cf7308 */ /* 0x000e620000000800 */
[----:B------:R-:W-:Y:S02]  /*19c60*/  IMAD.MOV.U32 R182, RZ, RZ, R176 ;  /* 0x000000ffffb67224 */ /* 0x000fe400078e00b0 */
[----:B------:R-:W-:Y:S02]  /*19c70*/  IMAD.MOV.U32 R191, RZ, RZ, R149 ;  /* 0x000000ffffbf7224 */ /* 0x000fe400078e0095 */
[----:B------:R-:W-:Y:S02]  /*19c80*/  IMAD.MOV.U32 R170, RZ, RZ, R178 ;  /* 0x000000ffffaa7224 */ /* 0x000fe400078e00b2 */
[----:B------:R-:W-:Y:S02]  /*19c90*/  IMAD.MOV.U32 R178, RZ, RZ, R151 ;  /* 0x000000ffffb27224 */ /* 0x000fe400078e0097 */
[----:B------:R-:W-:Y:S01]  /*19ca0*/  IMAD.MOV.U32 R209, RZ, RZ, R171 ;  /* 0x000000ffffd17224 */ /* 0x000fe200078e00ab */
[----:B------:R-:W-:Y:S01]  /*19cb0*/  MUFU.EX2 R176, R108 ;  /* 0x0000006c00b07308 */ /* 0x000fe20000000800 */
[----:B------:R-:W-:Y:S02]  /*19cc0*/  IMAD.MOV.U32 R171, RZ, RZ, R170 ;  /* 0x000000ffffab7224 */ /* 0x000fe400078e00aa */
[----:B------:R-:W-:Y:S02]  /*19cd0*/  IMAD.MOV.U32 R170, RZ, RZ, R183 ;  /* 0x000000ffffaa7224 */ /* 0x000fe400078e00b7 */
[----:B------:R-:W-:Y:S02]  /*19ce0*/  IMAD.MOV.U32 R183, RZ, RZ, R182 ;  /* 0x000000ffffb77224 */ /* 0x000fe400078e00b6 */
[----:B------:R-:W-:Y:S02]  /*19cf0*/  IMAD.MOV.U32 R182, RZ, RZ, R179 ;  /* 0x000000ffffb67224 */ /* 0x000fe400078e00b3 */
[----:B------:R-:W-:Y:S01]  /*19d00*/  IMAD.MOV.U32 R179, RZ, RZ, R178 ;  /* 0x000000ffffb37224 */ /* 0x000fe200078e00b2 */
[----:B------:R-:W-:Y:S01]  /*19d10*/  MUFU.EX2 R149, R109 ;  /* 0x0000006d00957308 */ /* 0x000fe20000000800 */
[----:B------:R-:W-:Y:S02]  /*19d20*/  IMAD.MOV.U32 R178, RZ, RZ, R191 ;  /* 0x000000ffffb27224 */ /* 0x000fe400078e00bf */
[----:B------:R-:W-:Y:S01]  /*19d30*/  IMAD.MOV.U32 R191, RZ, RZ, R190 ;  /* 0x000000ffffbf7224 */ /* 0x000fe200078e00be */
[----:B-1----:R-:W-:Y:S01]  /*19d40*/  F2FP.BF16.PACK_AB R79, R207, R166 ;  /* 0x000000a6cf4f723e */ /* 0x002fe200000010ff */
        /* <DEDUP_REMOVED lines=11> */
[----:B------:R-:W-:Y:S02]  /*19e00*/  FFMA.FTZ R0, R251, c[0x0][0x23c], -R88 ;  /* 0x00008f00fb007a23 */ /* 0x000fe40000010858 */
        /* <DEDUP_REMOVED lines=24> */
[----:B-1----:R-:W-:Y:S02]  /*19f90*/  FFMA.FTZ R0, R250, c[0x0][0x23c], -R88 ;  /* 0x00008f00fa007a23 */ /* 0x002fe40000010858 */
[----:B------:R-:W-:Y:S02]  /*19fa0*/  IMAD.MOV.U32 R199, RZ, RZ, R143 ;  /* 0x000000ffffc77224 */ /* 0x000fe400078e008f */
[----:B------:R-:W-:Y:S01]  /*19fb0*/  IMAD.MOV.U32 R143, RZ, RZ, R141 ;  /* 0x000000ffff8f7224 */ /* 0x000fe200078e008d */
[----:B------:R1:W-:Y:S01]  /*19fc0*/  MUFU.EX2 R205, R0 ;  /* 0x0000000000cd7308 */ /* 0x0003e20000000800 */
[----:B------:R-:W-:Y:S02]  /*19fd0*/  IMAD.MOV.U32 R145, RZ, RZ, R229 ;  /* 0x000000ffff917224 */ /* 0x000fe400078e00e5 */
[----:B------:R-:W-:Y:S01]  /*19fe0*/  IMAD.MOV.U32 R250, RZ, RZ, R252 ;  /* 0x000000fffffa7224 */ /* 0x000fe200078e00fc */
[----:B------:R4:W5:Y:S01]  /*19ff0*/  LDL.LU R229, [R1+0xcc] ;  /* 0x0000cc0001e57983 */ /* 0x0009620000300800 */
[----:B------:R-:W-:Y:S02]  /*1a000*/  IMAD.MOV.U32 R252, RZ, RZ, R209 ;  /* 0x000000fffffc7224 */ /* 0x000fe400078e00d1 */
[----:B------:R-:W-:Y:S01]  /*1a010*/  IMAD.MOV.U32 R209, RZ, RZ, R199 ;  /* 0x000000ffffd17224 */ /* 0x000fe200078e00c7 */
[----:B------:R4:W5:Y:S01]  /*1a020*/  LDL.LU R228, [R1+0xc8] ;  /* 0x0000c80001e47983 */ /* 0x0009620000300800 */
[----:B------:R-:W-:Y:S01]  /*1a030*/  IMAD.MOV.U32 R199, RZ, RZ, R143 ;  /* 0x000000ffffc77224 */ /* 0x000fe200078e008f */
[----:B------:R-:W-:Y:S01]  /*1a040*/  MUFU.EX2 R117, R245 ;  /* 0x000000f500757308 */ /* 0x000fe20000000800 */
[----:B------:R-:W-:Y:S02]  /*1a050*/  FFMA.FTZ R107, R250, c[0x0][0x23c], -R88 ;  /* 0x00008f00fa6b7a23 */ /* 0x000fe40000010858 */
[----:B------:R-:W-:Y:S02]  /*1a060*/  IMAD.MOV.U32 R250, RZ, RZ, R251 ;  /* 0x000000fffffa7224 */ /* 0x000fe400078e00fb */
[----:B------:R-:W-:Y:S02]  /*1a070*/  IMAD.MOV.U32 R251, RZ, RZ, R252 ;  /* 0x000000fffffb7224 */ /* 0x000fe400078e00fc */
[----:B------:R-:W-:Y:S02]  /*1a080*/  IMAD.MOV.U32 R252, RZ, RZ, R200 ;  /* 0x000000fffffc7224 */ /* 0x000fe400078e00c8 */
[----:B------:R-:W-:Y:S02]  /*1a090*/  IMAD.MOV.U32 R200, RZ, RZ, R209 ;  /* 0x000000ffffc87224 */ /* 0x000fe400078e00d1 */
[----:B------:R-:W-:Y:S02]  /*1a0a0*/  IMAD.MOV.U32 R209, RZ, RZ, R190 ;  /* 0x000000ffffd17224 */ /* 0x000fe400078e00be */
[----:B------:R-:W-:Y:S02]  /*1a0b0*/  IMAD.MOV.U32 R190, RZ, RZ, R199 ;  /* 0x000000ffffbe7224 */ /* 0x000fe400078e00c7 */
[--C-:B-1----:R-:W-:Y:S02]  /*1a0c0*/  FFMA.FTZ R0, R222, c[0x0][0x23c], -R88.reuse ;  /* 0x00008f00de007a23 */ /* 0x102fe40000010858 */
[----:B------:R-:W-:Y:S02]  /*1a0d0*/  IMAD.MOV.U32 R189, RZ, RZ, R227 ;  /* 0x000000ffffbd7224 */ /* 0x000fe400078e00e3 */
[----:B------:R1:W-:Y:S01]  /*1a0e0*/  MUFU.EX2 R203, R0 ;  /* 0x0000000000cb7308 */ /* 0x0003e20000000800 */
[----:B------:R-:W-:Y:S01]  /*1a0f0*/  FFMA.FTZ R76, R249, c[0x0][0x23c], -R88 ;  /* 0x00008f00f94c7a23 */ /* 0x000fe20000010858 */
[----:B------:R4:W5:Y:S01]  /*1a100*/  LDL.LU R227, [R1+0xc4] ;  /* 0x0000c40001e37983 */ /* 0x0009620000300800 */
[----:B------:R-:W-:Y:S02]  /*1a110*/  IMAD.MOV.U32 R249, RZ, RZ, R252 ;  /* 0x000000fffff97224 */ /* 0x000fe400078e00fc */
[----:B------:R-:W-:Y:S01]  /*1a120*/  FFMA.FTZ R108, R250, c[0x0][0x23c], -R88 ;  /* 0x00008f00fa6c7a23 */ /* 0x000fe20000010858 */
[----:B------:R4:W5:Y:S01]  /*1a130*/  LDL.LU R226, [R1+0xc0] ;  /* 0x0000c00001e27983 */ /* 0x0009620000300800 */
[----:B------:R-:W-:Y:S02]  /*1a140*/  IMAD.MOV.U32 R250, RZ, RZ, R190 ;  /* 0x000000fffffa7224 */ /* 0x000fe400078e00be */
[----:B------:R-:W-:Y:S01]  /*1a150*/  IMAD.MOV.U32 R141, RZ, RZ, R224 ;  /* 0x000000ffff8d7224 */ /* 0x000fe200078e00e0 */
[----:B------:R4:W5:Y:S01]  /*1a160*/  LDL.LU R225, [R1+0xbc] ;  /* 0x0000bc0001e17983 */ /* 0x0009620000300800 */
[----:B------:R-:W-:Y:S01]  /*1a170*/  IMAD.MOV.U32 R143, RZ, RZ, R223 ;  /* 0x000000ffff8f7224 */ /* 0x000fe200078e00df */
[----:B------:R2:W-:Y:S01]  /*1a180*/  MUFU.EX2 R204, R76 ;  /* 0x0000004c00cc7308 */ /* 0x0005e20000000800 */
[----:B------:R-:W-:Y:S01]  /*1a190*/  IMAD.MOV.U32 R252, RZ, RZ, R200 ;  /* 0x000000fffffc7224 */ /* 0x000fe200078e00c8 */
[----:B------:R4:W5:Y:S01]  /*1a1a0*/  LDL.LU R224, [R1+0xb8] ;  /* 0x0000b80001e07983 */ /* 0x0009620000300800 */
[----:B------:R-:W-:Y:S02]  /*1a1b0*/  FADD.FTZ R80, R129, R93 ;  /* 0x0000005d81507221 */ /* 0x000fe40000010000 */
[----:B------:R-:W-:Y:S01]  /*1a1c0*/  IMAD.MOV.U32 R199, RZ, RZ, R198 ;  /* 0x000000ffffc77224 */ /* 0x000fe200078e00c6 */
[----:B------:R4:W5:Y:S01]  /*1a1d0*/  LDL.LU R223, [R1+0xb4] ;  /* 0x0000b40001df7983 */ /* 0x0009620000300800 */
[----:B------:R-:W-:Y:S02]  /*1a1e0*/  IMAD.MOV.U32 R198, RZ, RZ, R194 ;  /* 0x000000ffffc67224 */ /* 0x000fe400078e00c2 */
[----:B------:R-:W-:Y:S01]  /*1a1f0*/  IMAD.MOV.U32 R194, RZ, RZ, R197 ;  /* 0x000000ffffc27224 */ /* 0x000fe200078e00c5 */
[----:B------:R4:W5:Y:S01]  /*1a200*/  LDL.LU R222, [R1+0xb0] ;  /* 0x0000b00001de7983 */ /* 0x0009620000300800 */
[----:B------:R-:W-:Y:S01]  /*1a210*/  IMAD.MOV.U32 R197, RZ, RZ, R147 ;  /* 0x000000ffffc57224 */ /* 0x000fe200078e0093 */
[----:B------:R-:W-:Y:S01]  /*1a220*/  MUFU.EX2 R129, R100 ;  /* 0x0000006400817308 */ /* 0x000fe20000000800 */
[----:B-1----:R-:W-:Y:S01]  /*1a230*/  FFMA.FTZ R0, R249, c[0x0][0x23c], -R96 ;  /* 0x00008f00f9007a23 */ /* 0x002fe20000010860 */
[----:B------:R4:W5:Y:S01]  /*1a240*/  LDL.LU R221, [R1+0xac] ;  /* 0x0000ac0001dd7983 */ /* 0x0009620000300800 */
[----:B------:R-:W-:Y:S02]  /*1a250*/  IMAD.MOV.U32 R249, RZ, RZ, R250 ;  /* 0x000000fffff97224 */ /* 0x000fe400078e00fa */
[----:B------:R-:W-:Y:S01]  /*1a260*/  IMAD.MOV.U32 R250, RZ, RZ, R251 ;  /* 0x000000fffffa7224 */ /* 0x000fe200078e00fb */
[----:B------:R4:W5:Y:S01]  /*1a270*/  LDL.LU R220, [R1+0xa8] ;  /* 0x0000a80001dc7983 */ /* 0x0009620000300800 */
[----:B------:R-:W-:Y:S02]  /*1a280*/  IMAD.MOV.U32 R251, RZ, RZ, R179 ;  /* 0x000000fffffb7224 */ /* 0x000fe400078e00b3 */
[----:B------:R-:W-:Y:S01]  /*1a290*/  IMAD.MOV.U32 R147, RZ, RZ, R216 ;  /* 0x000000ffff937224 */ /* 0x000fe200078e00d8 */
[----:B------:R1:W-:Y:S01]  /*1a2a0*/  MUFU.EX2 R179, R0 ;  /* 0x0000000000b37308 */ /* 0x0003e20000000800 */
[----:B------:R4:W5:Y:S01]  /*1a2b0*/  LDL.LU R219, [R1+0xa4] ;  /* 0x0000a40001db7983 */ /* 0x0009620000300800 */
[----:B------:R-:W-:Y:S02]  /*1a2c0*/  FFMA.FTZ R109, R135, c[0x0][0x23c], -R88 ;  /* 0x00008f00876d7a23 */ /* 0x000fe40000010858 */
[----:B------:R-:W-:Y:S01]  /*1a2d0*/  FADD.FTZ R102, R134, R80 ;  /* 0x0000005086667221 */ /* 0x000fe20000010000 */
[----:B------:R4:W5:Y:S01]  /*1a2e0*/  LDL.LU R218, [R1+0xa0] ;  /* 0x0000a00001da7983 */ /* 0x0009620000300800 */
[----:B--2---:R-:W-:Y:S02]  /*1a2f0*/  FADD.FTZ R76, R101, R92 ;  /* 0x0000005c654c7221 */ /* 0x004fe40000010000 */
[----:B------:R-:W-:Y:S01]  /*1a300*/  FFMA.FTZ R145, R145, c[0x0][0x23c], -R88 ;  /* 0x00008f0091917a23 */ /* 0x000fe20000010858 */
[----:B------:R4:W5:Y:S01]  /*1a310*/  LDL.LU R217, [R1+0x9c] ;  /* 0x00009c0001d97983 */ /* 0x0009620000300800 */
[----:B------:R-:W-:Y:S01]  /*1a320*/  FADD.FTZ R101, R104, R76 ;  /* 0x0000004c68657221 */ /* 0x000fe20000010000 */
[----:B------:R-:W-:Y:S01]  /*1a330*/  F2FP.BF16.PACK_AB R76, R172, R167 ;  /* 0x000000a7ac4c723e */ /* 0x000fe200000010ff */
[----:B------:R-:W-:Y:S01]  /*1a340*/  MUFU.EX2 R100, R144 ;  /* 0x0000009000647308 */ /* 0x000fe20000000800 */
[----:B------:R4:W5:Y:S01]  /*1a350*/  LDL.LU R216, [R1+0x98] ;  /* 0x0000980001d87983 */ /* 0x0009620000300800 */
[----:B------:R-:W-:Y:S02]  /*1a360*/  IMAD.MOV.U32 R190, RZ, RZ, R147 ;  /* 0x000000ffffbe7224 */ /* 0x000fe400078e0093 */
[----:B------:R-:W-:Y:S01]  /*1a370*/  FFMA.FTZ R147, R125, c[0x0][0x23c], -R88 ;  /* 0x00008f007d937a23 */ /* 0x000fe20000010858 */
[----:B------:R-:W2:Y:S01]  /*1a380*/  LDSM.16.MT88.4 R80, [R215+0x9800] ;  /* 0x00980000d750783b */ /* 0x000ea20000004200 */
[C---:B------:R-:W-:Y:S01]  /*1a390*/  HMMA.16816.F32.BF16 R8, R76.reuse, R84, R8 ;  /* 0x000000544c08723c */ /* 0x040fe20000041808 */
[----:B------:R-:W-:Y:S02]  /*1a3a0*/  IMAD.MOV.U32 R200, RZ, RZ, R146 ;  /* 0x000000ffffc87224 */ /* 0x000fe400078e0092 */
[----:B------:R-:W-:Y:S01]  /*1a3b0*/  FFMA.FTZ R146, R124, c[0x0][0x23c], -R88 ;  /* 0x00008f007c927a23 */ /* 0x000fe20000010858 */
[----:B------:R-:W-:Y:S01]  /*1a3c0*/  MUFU.EX2 R134, R141 ;  /* 0x0000008d00867308 */ /* 0x000fe20000000800 */
[----:B------:R-:W-:Y:S02]  /*1a3d0*/  IMAD.MOV.U32 R248, RZ, RZ, R142 ;  /* 0x000000fffff87224 */ /* 0x000fe400078e008e */
[----:B-1----:R-:W-:Y:S01]  /*1a3e0*/  FFMA.FTZ R0, R249, c[0x0][0x23c], -R96 ;  /* 0x00008f00f9007a23 */ /* 0x002fe20000010860 */
[-C--:B------:R-:W-:Y:S01]  /*1a3f0*/  HMMA.16816.F32.BF16 R12, R76, R86.reuse, R12 ;  /* 0x000000564c0c723c */ /* 0x080fe2000004180c */
[----:B------:R-:W-:Y:S01]  /*1a400*/  IMAD.MOV.U32 R249, RZ, RZ, R250 ;  /* 0x000000fffff97224 */ /* 0x000fe200078e00fa */
[----:B------:R4:W5:Y:S02]  /*1a410*/  LDL.LU R135, [R1+0x94] ;  /* 0x0000940001877983 */ /* 0x0009640000300800 */
[----:B------:R-:W-:Y:S02]  /*1a420*/  IMAD.MOV.U32 R250, RZ, RZ, R251 ;  /* 0x000000fffffa7224 */ /* 0x000fe400078e00fb */
[----:B------:R-:W-:Y:S01]  /*1a430*/  IMAD.MOV.U32 R251, RZ, RZ, R252 ;  /* 0x000000fffffb7224 */ /* 0x000fe200078e00fc */
[----:B------:R-:W3:Y:S01]  /*1a440*/  LDL.LU R99, [R1+0x4c] ;  /* 0x00004c0001637983 */ /* 0x000ee20000300800 */
[C---:B------:R-:W-:Y:S01]  /*1a450*/  HMMA.16816.F32.BF16 R16, R72.reuse, R86, R16 ;  /* 0x000000564810723c */ /* 0x040fe20000041810 */
[----:B------:R-:W-:Y:S01]  /*1a460*/  IMAD.MOV.U32 R252, RZ, RZ, R182 ;  /* 0x000000fffffc7224 */ /* 0x000fe200078e00b6 */
[----:B------:R-:W-:Y:S01]  /*1a470*/  MUFU.EX2 R141, R140 ;  /* 0x0000008c008d7308 */ /* 0x000fe20000000800 */
[----:B------:R-:W1:Y:S01]  /*1a480*/  LDSM.16.MT88.4 R88, [R213+0x9800] ;  /* 0x00980000d558783b */ /* 0x000e620000004200 */
[----:B------:R-:W-:Y:S02]  /*1a490*/  IMAD.MOV.U32 R126, RZ, RZ, R249 ;  /* 0x000000ffff7e7224 */ /* 0x000fe400078e00f9 */
[----:B------:R-:W-:Y:S02]  /*1a4a0*/  IMAD.MOV.U32 R123, RZ, RZ, R251 ;  /* 0x000000ffff7b7224 */ /* 0x000fe400078e00fb */
[----:B------:R-:W-:Y:S03]  /*1a4b0*/  IMAD.MOV.U32 R251, RZ, RZ, R187 ;  /* 0x000000fffffb7224 */ /* 0x000fe600078e00bb */
[----:B------:R-:W1:Y:S01]  /*1a4c0*/  LDSM.16.MT88.4 R92, [R214+0x9800] ;  /* 0x00980000d65c783b */ /* 0x000e620000004200 */
[----:B------:R4:W-:Y:S01]  /*1a4d0*/  MUFU.EX2 R182, R0 ;  /* 0x0000000000b67308 */ /* 0x0009e20000000800 */
[----:B------:R-:W-:Y:S02]  /*1a4e0*/  IMAD.MOV.U32 R187, RZ, RZ, R181 ;  /* 0x000000ffffbb7224 */ /* 0x000fe400078e00b5 */
[----:B------:R-:W-:Y:S04]  /*1a4f0*/  IMAD.MOV.U32 R249, RZ, RZ, R168 ;  /* 0x000000fffff97224 */ /* 0x000fe800078e00a8 */
[----:B------:R-:W-:Y:S03]  /*1a500*/  LDSM.16.MT88.4 R84, [R215+0xa000] ;  /* 0x00a00000d754783b */ /* 0x000fe60000004200 */
[----:B------:R-:W-:Y:S01]  /*1a510*/  MUFU.EX2 R181, R97 ;  /* 0x0000006100b57308 */ /* 0x000fe20000000800 */
[-C--:B--2---:R-:W-:Y:S08]  /*1a520*/  HMMA.16816.F32.BF16 R20, R72, R80.reuse, R20 ;  /* 0x000000504814723c */ /* 0x084ff00000041814 */
[C---:B------:R-:W-:Y:S01]  /*1a530*/  HMMA.16816.F32.BF16 R24, R76.reuse, R80, R24 ;  /* 0x000000504c18723c */ /* 0x040fe20000041818 */
[----:B------:R-:W-:Y:S03]  /*1a540*/  MUFU.EX2 R140, R121 ;  /* 0x00000079008c7308 */ /* 0x000fe60000000800 */
[--C-:B----4-:R-:W-:Y:S04]  /*1a550*/  FFMA.FTZ R0, R178, c[0x0][0x23c], -R96.reuse ;  /* 0x00008f00b2007a23 */ /* 0x110fe80000010860 */
[-C--:B------:R-:W-:Y:S03]  /*1a560*/  HMMA.16816.F32.BF16 R28, R76, R82.reuse, R28 ;  /* 0x000000524c1c723c */ /* 0x080fe6000004181c */
[----:B------:R2:W-:Y:S05]  /*1a570*/  MUFU.EX2 R178, R0 ;  /* 0x0000000000b27308 */ /* 0x0005ea0000000800 */
[C---:B------:R-:W-:Y:S01]  /*1a580*/  HMMA.16816.F32.BF16 R32, R72.reuse, R82, R32 ;  /* 0x000000524820723c */ /* 0x040fe20000041820 */
[----:B------:R-:W4:Y:S04]  /*1a590*/  LDSM.16.MT88.4 R80, [R212+0xa000] ;  /* 0x00a00000d450783b */ /* 0x000f280000004200 */
[----:B------:R-:W-:Y:S03]  /*1a5a0*/  MUFU.EX2 R143, R143 ;  /* 0x0000008f008f7308 */ /* 0x000fe60000000800 */
[-C--:B-1----:R-:W-:Y:S07]  /*1a5b0*/  HMMA.16816.F32.BF16 R36, R72, R88.reuse, R36 ;  /* 0x000000584824723c */ /* 0x082fee0000041824 */
[----:B------:R-:W-:Y:S01]  /*1a5c0*/  MUFU.EX2 R142, R120 ;  /* 0x00000078008e7308 */ /* 0x000fe20000000800 */
[C---:B------:R-:W-:Y:S01]  /*1a5d0*/  HMMA.16816.F32.BF16 R40, R76.reuse, R88, R40 ;  /* 0x000000584c28723c */ /* 0x040fe20000041828 */
[--C-:B--2---:R-:W-:Y:S07]  /*1a5e0*/  FFMA.FTZ R0, R183, c[0x0][0x23c], -R96.reuse ;  /* 0x00008f00b7007a23 */ /* 0x104fee0000010860 */
[-C--:B------:R-:W-:Y:S01]  /*1a5f0*/  HMMA.16816.F32.BF16 R44, R76, R90.reuse, R44 ;  /* 0x0000005a4c2c723c */ /* 0x080fe2000004182c */
[----:B------:R1:W2:Y:S07]  /*1a600*/  MUFU.EX2 R183, R0 ;  /* 0x0000000000b77308 */ /* 0x0002ae0000000800 */
[C---:B------:R-:W-:Y:S01]  /*1a610*/  HMMA.16816.F32.BF16 R48, R72.reuse, R90, R48 ;  /* 0x0000005a4830723c */ /* 0x040fe20000041830 */
[----:B------:R-:W4:Y:S02]  /*1a620*/  LDSM.16.MT88.4 R88, [R213+0xa000] ;  /* 0x00a00000d558783b */ /* 0x000f240000004200 */
[----:B------:R-:W-:Y:S05]  /*1a630*/  MUFU.EX2 R168, R119 ;  /* 0x0000007700a87308 */ /* 0x000fea0000000800 */
[-C--:B------:R-:W-:Y:S05]  /*1a640*/  HMMA.16816.F32.BF16 R52, R72, R92.reuse, R52 ;  /* 0x0000005c4834723c */ /* 0x080fea0000041834 */
[----:B------:R-:W-:Y:S03]  /*1a650*/  MUFU.EX2 R124, R249 ;  /* 0x000000f9007c7308 */ /* 0x000fe60000000800 */
[C---:B------:R-:W-:Y:S01]  /*1a660*/  HMMA.16816.F32.BF16 R56, R76.reuse, R92, R56 ;  /* 0x0000005c4c38723c */ /* 0x040fe20000041838 */
[--C-:B-1----:R-:W-:Y:S06]  /*1a670*/  FFMA.FTZ R0, R200, c[0x0][0x23c], -R96.reuse ;  /* 0x00008f00c8007a23 */ /* 0x102fec0000010860 */
[----:B------:R1:W-:Y:S01]  /*1a680*/  MUFU.EX2 R200, R0 ;  /* 0x0000000000c87308 */ /* 0x0003e20000000800 */
[-C--:B------:R-:W-:Y:S07]  /*1a690*/  HMMA.16816.F32.BF16 R60, R76, R94.reuse, R60 ;  /* 0x0000005e4c3c723c */ /* 0x080fee000004183c */
[----:B------:R-:W-:Y:S01]  /*1a6a0*/  FFMA.FTZ R76, R248, c[0x0][0x23c], -R96 ;  /* 0x00008f00f84c7a23 */ /* 0x000fe20000010860 */
[----:B------:R-:W-:Y:S01]  /*1a6b0*/  HMMA.16816.F32.BF16 R64, R72, R94, R64 ;  /* 0x0000005e4840723c */ /* 0x000fe20000041840 */
[----:B------:R-:W-:Y:S01]  /*1a6c0*/  FADD.FTZ R77, R154, R102 ;  /* 0x000000669a4d7221 */ /* 0x000fe20000010000 */
[----:B------:R-:W3:Y:S01]  /*1a6d0*/  LDSM.16.MT88.4 R92, [R214+0xa000] ;  /* 0x00a00000d65c783b */ /* 0x000ee20000004200 */
[----:B------:R4:W-:Y:S01]  /*1a6e0*/  MUFU.EX2 R125, R76 ;  /* 0x0000004c007d7308 */ /* 0x0009e20000000800 */
[----:B------:R-:W-:Y:S01]  /*1a6f0*/  FADD.FTZ R78, R116, R101 ;  /* 0x00000065744e7221 */ /* 0x000fe20000010000 */
[----:B--2---:R-:W-:Y:S02]  /*1a700*/  F2FP.BF16.PACK_AB R79, R183, R178 ;  /* 0x000000b2b74f723e */ /* 0x004fe400000010ff */
[----:B------:R-:W-:Y:S01]  /*1a710*/  F2FP.BF16.PACK_AB R72, R151, R150 ;  /* 0x000000969748723e */ /* 0x000fe200000010ff */
[----:B------:R-:W-:Y:S01]  /*1a720*/  FADD.FTZ R97, R106, R78 ;  /* 0x0000004e6a617221 */ /* 0x000fe20000010000 */
[----:B------:R-:W-:Y:S03]  /*1a730*/  F2FP.BF16.PACK_AB R73, R176, R149 ;  /* 0x00000095b049723e */ /* 0x000fe600000010ff */
[----:B------:R-:W-:Y:S01]  /*1a740*/  F2FP.BF16.PACK_AB R74, R180, R177 ;  /* 0x000000b1b44a723e */ /* 0x000fe200000010ff */
[----:B------:R-:W-:Y:S01]  /*1a750*/  MUFU.EX2 R101, R210 ;  /* 0x000000d200657308 */ /* 0x000fe20000000800 */
[----:B------:R-:W-:Y:S01]  /*1a760*/  F2FP.BF16.PACK_AB R75, R170, R171 ;  /* 0x000000abaa4b723e */ /* 0x000fe200000010ff */
[--C-:B-1----:R-:W-:Y:S01]  /*1a770*/  FFMA.FTZ R0, R126, c[0x0][0x23c], -R96.reuse ;  /* 0x00008f007e007a23 */ /* 0x102fe20000010860 */
[----:B------:R-:W-:Y:S05]  /*1a780*/  F2FP.BF16.PACK_AB R78, R203, R204 ;  /* 0x000000cccb4e723e */ /* 0x000fea00000010ff */
[-C--:B----4-:R-:W-:Y:S02]  /*1a790*/  HMMA.16816.F32.BF16 R4, R72, R80.reuse, R4 ;  /* 0x000000504804723c */ /* 0x090fe40000041804 */
[----:B------:R1:W2:Y:S01]  /*1a7a0*/  MUFU.EX2 R126, R0 ;  /* 0x00000000007e7308 */ /* 0x0002a20000000800 */
[----:B------:R-:W-:Y:S09]  /*1a7b0*/  F2FP.BF16.PACK_AB R76, R205, R206 ;  /* 0x000000cecd4c723e */ /* 0x000ff200000010ff */
[----:B------:R-:W-:Y:S10]  /*1a7c0*/  MUFU.EX2 R121, R246 ;  /* 0x000000f600797308 */ /* 0x000ff40000000800 */
[----:B------:R-:W-:Y:S01]  /*1a7d0*/  MUFU.EX2 R120, R251 ;  /* 0x000000fb00787308 */ /* 0x000fe20000000800 */
[----:B-1----:R-:W-:Y:S09]  /*1a7e0*/  FFMA.FTZ R0, R123, c[0x0][0x23c], -R96 ;  /* 0x00008f007b007a23 */ /* 0x002ff20000010860 */
[----:B------:R1:W4:Y:S10]  /*1a7f0*/  MUFU.EX2 R127, R0 ;  /* 0x00000000007f7308 */ /* 0x0003340000000800 */
[----:B------:R-:W-:Y:S10]  /*1a800*/  MUFU.EX2 R123, R250 ;  /* 0x000000fa007b7308 */ /* 0x000ff40000000800 */
[----:B------:R-:W-:Y:S01]  /*1a810*/  MUFU.EX2 R119, R252 ;  /* 0x000000fc00777308 */ /* 0x000fe20000000800 */
[----:B-1----:R-:W-:Y:S04]  /*1a820*/  FADD.FTZ R0, R112, R103 ;  /* 0x0000006770007221 */ /* 0x002fe80000010000 */
[----:B------:R-:W-:Y:S02]  /*1a830*/  FADD.FTZ R98, R114, R0 ;  /* 0x0000000072627221 */ /* 0x000fe40000010000 */
[----:B------:R-:W-:Y:S01]  /*1a840*/  FADD.FTZ R0, R155, R77 ;  /* 0x0000004d9b007221 */ /* 0x000fe20000010000 */
[----:B------:R-:W-:Y:S02]  /*1a850*/  F2FP.BF16.PACK_AB R77, R182, R179 ;  /* 0x000000b3b64d723e */ /* 0x000fe400000010ff */
[----:B------:R-:W-:Y:S01]  /*1a860*/  MUFU.EX2 R103, R197 ;  /* 0x000000c500677308 */ /* 0x000fe20000000800 */
[----:B------:R-:W-:Y:S04]  /*1a870*/  FADD.FTZ R0, R152, R0 ;  /* 0x0000000098007221 */ /* 0x000fe80000010000 */
[C---:B------:R-:W-:Y:S05]  /*1a880*/  HMMA.16816.F32.BF16 R8, R76.reuse, R80, R8 ;  /* 0x000000504c08723c */ /* 0x040fea0000041808 */
[----:B------:R-:W-:Y:S03]  /*1a890*/  MUFU.EX2 R116, R244 ;  /* 0x000000f400747308 */ /* 0x000fe60000000800 */
[-C--:B------:R-:W-:Y:S07]  /*1a8a0*/  HMMA.16816.F32.BF16 R12, R76, R82.reuse, R12 ;  /* 0x000000524c0c723c */ /* 0x080fee000004180c */
        /* <DEDUP_REMOVED lines=8> */
[----:B------:R-:W-:Y:S03]  /*1a930*/  MUFU.EX2 R114, R105 ;  /* 0x0000006900727308 */ /* 0x000fe60000000800 */
[C---:B------:R-:W-:Y:S01]  /*1a940*/  HMMA.16816.F32.BF16 R32, R72.reuse, R86, R32 ;  /* 0x000000564820723c */ /* 0x040fe20000041820 */
[----:B------:R-:W1:Y:S06]  /*1a950*/  LDSM.16.MT88.4 R84, [R215+0xa800] ;  /* 0x00a80000d754783b */ /* 0x000e6c0000004200 */
[----:B------:R-:W1:Y:S01]  /*1a960*/  MUFU.EX2 R105, R242 ;  /* 0x000000f200697308 */ /* 0x000e620000000800 */
[-C--:B------:R-:W-:Y:S08]  /*1a970*/  HMMA.16816.F32.BF16 R36, R72, R88.reuse, R36 ;  /* 0x000000584824723c */ /* 0x080ff00000041824 */
[C---:B------:R-:W-:Y:S08]  /*1a980*/  HMMA.16816.F32.BF16 R40, R76.reuse, R88, R40 ;  /* 0x000000584c28723c */ /* 0x040ff00000041828 */
[-C--:B------:R-:W-:Y:S08]  /*1a990*/  HMMA.16816.F32.BF16 R44, R76, R90.reuse, R44 ;  /* 0x0000005a4c2c723c */ /* 0x080ff0000004182c */
[C---:B------:R-:W-:Y:S01]  /*1a9a0*/  HMMA.16816.F32.BF16 R48, R72.reuse, R90, R48 ;  /* 0x0000005a4830723c */ /* 0x040fe20000041830 */
[----:B------:R-:W1:Y:S07]  /*1a9b0*/  LDSM.16.MT88.4 R88, [R213+0xa800] ;  /* 0x00a80000d558783b */ /* 0x000e6e0000004200 */
[-C--:B---3--:R-:W-:Y:S08]  /*1a9c0*/  HMMA.16816.F32.BF16 R52, R72, R92.reuse, R52 ;  /* 0x0000005c4834723c */ /* 0x088ff00000041834 */
[C---:B------:R-:W-:Y:S07]  /*1a9d0*/  HMMA.16816.F32.BF16 R56, R76.reuse, R92, R56 ;  /* 0x0000005c4c38723c */ /* 0x040fee0000041838 */
[----:B------:R-:W-:Y:S01]  /*1a9e0*/  FFMA.FTZ R92, R2, R99, R208 ;  /* 0x00000063025c7223 */ /* 0x000fe200000100d0 */
[-C--:B------:R-:W-:Y:S01]  /*1a9f0*/  HMMA.16816.F32.BF16 R60, R76, R94.reuse, R60 ;  /* 0x0000005e4c3c723c */ /* 0x080fe2000004183c */
[----:B------:R-:W-:Y:S03]  /*1aa00*/  FADD.FTZ R2, R111, R98 ;  /* 0x000000626f027221 */ /* 0x000fe60000010000 */
[----:B------:R-:W-:Y:S02]  /*1aa10*/  FADD.FTZ R98, R153, R0 ;  /* 0x0000000099627221 */ /* 0x000fe40000010000 */
[----:B------:R-:W-:Y:S01]  /*1aa20*/  LDSM.16.MT88.4 R152, [R215+0xb800] ;  /* 0x00b80000d798783b */ /* 0x000fe20000004200 */
[----:B------:R-:W-:Y:S01]  /*1aa30*/  F2FP.BF16.PACK_AB R78, R129, R201 ;  /* 0x000000c9814e723e */ /* 0x000fe200000010ff */
[----:B------:R-:W-:Y:S01]  /*1aa40*/  HMMA.16816.F32.BF16 R64, R72, R94, R64 ;  /* 0x0000005e4840723c */ /* 0x000fe20000041840 */
[----:B------:R-:W-:Y:S02]  /*1aa50*/  FADD.FTZ R76, R115, R97 ;  /* 0x00000061734c7221 */ /* 0x000fe40000010000 */
[----:B------:R-:W-:Y:S01]  /*1aa60*/  MUFU.EX2 R115, R108 ;  /* 0x0000006c00737308 */ /* 0x000fe20000000800 */
[----:B--2---:R-:W-:Y:S01]  /*1aa70*/  F2FP.BF16.PACK_AB R77, R126, R200 ;  /* 0x000000c87e4d723e */ /* 0x004fe200000010ff */
[----:B------:R-:W-:Y:S01]  /*1aa80*/  FADD.FTZ R97, R118, R76 ;  /* 0x0000004c76617221 */ /* 0x000fe20000010000 */
[----:B------:R-:W-:Y:S01]  /*1aa90*/  F2FP.BF16.PACK_AB R76, R202, R181 ;  /* 0x000000b5ca4c723e */ /* 0x000fe200000010ff */
[----:B------:R-:W-:Y:S01]  /*1aaa0*/  FFMA.FTZ R0, R209, c[0x0][0x23c], -R96 ;  /* 0x00008f00d1007a23 */ /* 0x000fe20000010860 */
[----:B------:R-:W-:Y:S01]  /*1aab0*/  F2FP.BF16.PACK_AB R72, R141, R134 ;  /* 0x000000868d48723e */ /* 0x000fe200000010ff */
[----:B------:R-:W-:Y:S03]  /*1aac0*/  FADD.FTZ R2, R113, R2 ;  /* 0x0000000271027221 */ /* 0x000fe60000010000 */
[----:B------:R-:W-:Y:S01]  /*1aad0*/  F2FP.BF16.PACK_AB R73, R140, R133 ;  /* 0x000000858c49723e */ /* 0x000fe200000010ff */
[----:B------:R2:W-:Y:S01]  /*1aae0*/  MUFU.EX2 R111, R0 ;  /* 0x00000000006f7308 */ /* 0x0005e20000000800 */
[----:B------:R-:W-:Y:S01]  /*1aaf0*/  F2FP.BF16.PACK_AB R74, R169, R143 ;  /* 0x0000008fa94a723e */ /* 0x000fe200000010ff */
[----:B------:R-:W-:Y:S01]  /*1ab00*/  FADD.FTZ R2, R130, R2 ;  /* 0x0000000282027221 */ /* 0x000fe20000010000 */
[----:B------:R-:W-:Y:S02]  /*1ab10*/  F2FP.BF16.PACK_AB R75, R168, R142 ;  /* 0x0000008ea84b723e */ /* 0x000fe400000010ff */
[----:B----4-:R-:W-:Y:S01]  /*1ab20*/  F2FP.BF16.PACK_AB R79, R125, R127 ;  /* 0x0000007f7d4f723e */ /* 0x010fe200000010ff */
[----:B------:R-:W-:Y:S04]  /*1ab30*/  FADD.FTZ R2, R131, R2 ;  /* 0x0000000283027221 */ /* 0x000fe80000010000 */
[-C--:B-1----:R-:W-:Y:S01]  /*1ab40*/  HMMA.16816.F32.BF16 R4, R72, R80.reuse, R4 ;  /* 0x000000504804723c */ /* 0x082fe20000041804 */
[----:B------:R-:W-:Y:S01]  /*1ab50*/  MUFU.EX2 R108, R199 ;  /* 0x000000c7006c7308 */ /* 0x000fe20000000800 */
[----:B------:R-:W-:Y:S01]  /*1ab60*/  FADD.FTZ R2, R137, R2 ;  /* 0x0000000289027221 */ /* 0x000fe20000010000 */
[----:B------:R-:W-:Y:S05]  /*1ab70*/  F2FP.BF16.PACK_AB R137, R105, R106 ;  /* 0x0000006a6989723e */ /* 0x000fea00000010ff */
[C---:B------:R-:W-:Y:S03]  /*1ab80*/  HMMA.16816.F32.BF16 R8, R76.reuse, R80, R8 ;  /* 0x000000504c08723c */ /* 0x040fe60000041808 */
[----:B------:R-:W1:Y:S01]  /*1ab90*/  MUFU.EX2 R113, R109 ;  /* 0x0000006d00717308 */ /* 0x000e620000000800 */
[--C-:B--2---:R-:W-:Y:S04]  /*1aba0*/  FFMA.FTZ R0, R191, c[0x0][0x23c], -R96.reuse ;  /* 0x00008f00bf007a23 */ /* 0x104fe80000010860 */
[-C--:B------:R-:W-:Y:S05]  /*1abb0*/  HMMA.16816.F32.BF16 R12, R76, R82.reuse, R12 ;  /* 0x000000524c0c723c */ /* 0x080fea000004180c */
[----:B------:R2:W3:Y:S03]  /*1abc0*/  MUFU.EX2 R109, R0 ;  /* 0x00000000006d7308 */ /* 0x0004e60000000800 */
[C---:B------:R-:W-:Y:S01]  /*1abd0*/  HMMA.16816.F32.BF16 R16, R72.reuse, R82, R16 ;  /* 0x000000524810723c */ /* 0x040fe20000041810 */
[----:B------:R-:W4:Y:S06]  /*1abe0*/  LDSM.16.MT88.4 R80, [R214+0xa800] ;  /* 0x00a80000d650783b */ /* 0x000f2c0000004200 */
[----:B------:R-:W1:Y:S01]  /*1abf0*/  MUFU.EX2 R118, R107 ;  /* 0x0000006b00767308 */ /* 0x000e620000000800 */
[-C--:B------:R-:W-:Y:S08]  /*1ac00*/  HMMA.16816.F32.BF16 R20, R72, R84.reuse, R20 ;  /* 0x000000544814723c */ /* 0x080ff00000041814 */
[C---:B------:R-:W-:Y:S01]  /*1ac10*/  HMMA.16816.F32.BF16 R24, R76.reuse, R84, R24 ;  /* 0x000000544c18723c */ /* 0x040fe20000041818 */
[----:B------:R-:W-:Y:S03]  /*1ac20*/  MUFU.EX2 R107, R194 ;  /* 0x000000c2006b7308 */ /* 0x000fe60000000800 */
[--C-:B--2---:R-:W-:Y:S04]  /*1ac30*/  FFMA.FTZ R0, R190, c[0x0][0x23c], -R96.reuse ;  /* 0x00008f00be007a23 */ /* 0x104fe80000010860 */
[-C--:B------:R-:W-:Y:S03]  /*1ac40*/  HMMA.16816.F32.BF16 R28, R76, R86.reuse, R28 ;  /* 0x000000564c1c723c */ /* 0x080fe6000004181c */
[----:B------:R2:W-:Y:S05]  /*1ac50*/  MUFU.EX2 R110, R0 ;  /* 0x00000000006e7308 */ /* 0x0005ea0000000800 */
[C---:B------:R-:W-:Y:S01]  /*1ac60*/  HMMA.16816.F32.BF16 R32, R72.reuse, R86, R32 ;  /* 0x000000564820723c */ /* 0x040fe20000041820 */
[----:B------:R-:W1:Y:S07]  /*1ac70*/  LDSM.16.MT88.4 R84, [R212+0xb000] ;  /* 0x00b00000d454783b */ /* 0x000e6e0000004200 */
[-C--:B------:R-:W-:Y:S08]  /*1ac80*/  HMMA.16816.F32.BF16 R36, R72, R88.reuse, R36 ;  /* 0x000000584824723c */ /* 0x080ff00000041824 */
[C---:B------:R-:W-:Y:S01]  /*1ac90*/  HMMA.16816.F32.BF16 R40, R76.reuse, R88, R40 ;  /* 0x000000584c28723c */ /* 0x040fe20000041828 */
[----:B--2---:R-:W-:Y:S07]  /*1aca0*/  FFMA.FTZ R0, R187, c[0x0][0x23c], -R96 ;  /* 0x00008f00bb007a23 */ /* 0x004fee0000010860 */
[-C--:B------:R-:W-:Y:S01]  /*1acb0*/  HMMA.16816.F32.BF16 R44, R76, R90.reuse, R44 ;  /* 0x0000005a4c2c723c */ /* 0x080fe2000004182c */
[----:B------:R2:W1:Y:S07]  /*1acc0*/  MUFU.EX2 R112, R0 ;  /* 0x0000000000707308 */ /* 0x00046e0000000800 */
[C---:B------:R-:W-:Y:S01]  /*1acd0*/  HMMA.16816.F32.BF16 R48, R72.reuse, R90, R48 ;  /* 0x0000005a4830723c */ /* 0x040fe20000041830 */
[----:B------:R-:W3:Y:S07]  /*1ace0*/  LDSM.16.MT88.4 R88, [R215+0xb000] ;  /* 0x00b00000d758783b */ /* 0x000eee0000004200 */
[-C--:B----4-:R-:W-:Y:S08]  /*1acf0*/  HMMA.16816.F32.BF16 R52, R72, R80.reuse, R52 ;  /* 0x000000504834723c */ /* 0x090ff00000041834 */
[C---:B------:R-:W-:Y:S01]  /*1ad00*/  HMMA.16816.F32.BF16 R56, R76.reuse, R80, R56 ;  /* 0x000000504c38723c */ /* 0x040fe20000041838 */
[----:B--2---:R-:W-:Y:S02]  /*1ad10*/  FADD.FTZ R0, R198, R92 ;  /* 0x0000005cc6007221 */ /* 0x004fe40000010000 */
[----:B------:R-:W2:Y:S02]  /*1ad20*/  LDSM.16.MT88.4 R92, [R213+0xb000] ;  /* 0x00b00000d55c783b */ /* 0x000ea40000004200 */
[----:B------:R-:W-:Y:S03]  /*1ad30*/  FADD.FTZ R0, R195, R0 ;  /* 0x00000000c3007221 */ /* 0x000fe60000010000 */
[-C--:B------:R-:W-:Y:S01]  /*1ad40*/  HMMA.16816.F32.BF16 R60, R76, R82.reuse, R60 ;  /* 0x000000524c3c723c */ /* 0x080fe2000004183c */
[----:B------:R-:W-:Y:S04]  /*1ad50*/  FADD.FTZ R0, R188, R0 ;  /* 0x00000000bc007221 */ /* 0x000fe80000010000 */
[----:B------:R-:W-:Y:S02]  /*1ad60*/  FADD.FTZ R0, R186, R0 ;  /* 0x00000000ba007221 */ /* 0x000fe40000010000 */
[----:B-1----:R-:W-:Y:S01]  /*1ad70*/  F2FP.BF16.PACK_AB R78, R113, R115 ;  /* 0x00000073714e723e */ /* 0x002fe200000010ff */
[----:B------:R-:W-:Y:S01]  /*1ad80*/  HMMA.16816.F32.BF16 R64, R72, R82, R64 ;  /* 0x000000524840723c */ /* 0x000fe20000041840 */
[----:B------:R-:W-:Y:S03]  /*1ad90*/  FADD.FTZ R76, R132, R97 ;  /* 0x00000061844c7221 */ /* 0x000fe60000010000 */
[----:B---3--:R-:W-:Y:S01]  /*1ada0*/  F2FP.BF16.PACK_AB R77, R109, R111 ;  /* 0x0000006f6d4d723e */ /* 0x008fe200000010ff */
[----:B------:R-:W-:Y:S01]  /*1adb0*/  FADD.FTZ R97, R128, R76 ;  /* 0x0000004c80617221 */ /* 0x000fe20000010000 */
[----:B------:R-:W-:Y:S01]  /*1adc0*/  F2FP.BF16.PACK_AB R76, R118, R114 ;  /* 0x00000072764c723e */ /* 0x000fe200000010ff */
[----:B------:R-:W-:Y:S01]  /*1add0*/  FADD.FTZ R0, R185, R0 ;  /* 0x00000000b9007221 */ /* 0x000fe20000010000 */
[----:B------:R-:W-:Y:S01]  /*1ade0*/  F2FP.BF16.PACK_AB R72, R123, R124 ;  /* 0x0000007c7b48723e */ /* 0x000fe200000010ff */
[----:B------:R-:W-:Y:S03]  /*1adf0*/  IMAD.MOV.U32 R132, RZ, RZ, R69 ;  /* 0x000000ffff847224 */ /* 0x000fe600078e0045 */
[----:B------:R-:W-:Y:S01]  /*1ae00*/  F2FP.BF16.PACK_AB R73, R121, R122 ;  /* 0x0000007a7949723e */ /* 0x000fe200000010ff */
[----:B------:R-:W-:Y:S01]  /*1ae10*/  FADD.FTZ R0, R184, R0 ;  /* 0x00000000b8007221 */ /* 0x000fe20000010000 */
[----:B------:R-:W-:Y:S02]  /*1ae20*/  F2FP.BF16.PACK_AB R74, R119, R120 ;  /* 0x00000078774a723e */ /* 0x000fe400000010ff */
[----:B------:R-:W-:Y:S01]  /*1ae30*/  F2FP.BF16.PACK_AB R75, R116, R117 ;  /* 0x00000075744b723e */ /* 0x000fe200000010ff */
[----:B------:R-:W-:Y:S01]  /*1ae40*/  FADD.FTZ R0, R163, R0 ;  /* 0x00000000a3007221 */ /* 0x000fe20000010000 */
[----:B------:R-:W-:Y:S03]  /*1ae50*/  F2FP.BF16.PACK_AB R79, R112, R110 ;  /* 0x0000006e704f723e */ /* 0x000fe600000010ff */
[----:B------:R-:W-:Y:S02]  /*1ae60*/  FADD.FTZ R0, R160, R0 ;  /* 0x00000000a0007221 */ /* 0x000fe40000010000 */
[-C--:B------:R-:W-:Y:S02]  /*1ae70*/  HMMA.16816.F32.BF16 R4, R72, R84.reuse, R4 ;  /* 0x000000544804723c */ /* 0x080fe40000041804 */
[----:B------:R-:W-:Y:S02]  /*1ae80*/  FADD.FTZ R80, R158, R0 ;  /* 0x000000009e507221 */ /* 0x000fe40000010000 */
[----:B------:R-:W-:Y:S02]  /*1ae90*/  FADD.FTZ R0, R161, R98 ;  /* 0x00000062a1007221 */ /* 0x000fe40000010000 */
[----:B------:R-:W-:Y:S02]  /*1aea0*/  FADD.FTZ R98, R159, R80 ;  /* 0x000000509f627221 */ /* 0x000fe40000010000 */
[C---:B------:R-:W-:Y:S01]  /*1aeb0*/  HMMA.16816.F32.BF16 R8, R76.reuse, R84, R8 ;  /* 0x000000544c08723c */ /* 0x040fe20000041808 */
[----:B------:R-:W1:Y:S03]  /*1aec0*/  LDSM.16.MT88.4 R80, [R214+0xb000] ;  /* 0x00b00000d650783b */ /* 0x000e660000004200 */
[----:B------:R-:W-:Y:S02]  /*1aed0*/  FADD.FTZ R99, R162, R0 ;  /* 0x00000000a2637221 */ /* 0x000fe40000010000 */
[--C-:B------:R-:W-:Y:S02]  /*1aee0*/  FFMA.FTZ R0, R196, c[0x0][0x23c], -R96.reuse ;  /* 0x00008f00c4007a23 */ /* 0x100fe40000010860 */
[-C--:B------:R-:W-:Y:S01]  /*1aef0*/  HMMA.16816.F32.BF16 R12, R76, R86.reuse, R12 ;  /* 0x000000564c0c723c */ /* 0x080fe2000004180c */
[----:B------:R-:W3:Y:S01]  /*1af00*/  LDSM.16.MT88.4 R160, [R212+0xb800] ;  /* 0x00b80000d4a0783b */ /* 0x000ee20000004200 */
[----:B------:R4:W-:Y:S06]  /*1af10*/  MUFU.EX2 R85, R0 ;  /* 0x0000000000557308 */ /* 0x0009ec0000000800 */
[C---:B------:R-:W-:Y:S04]  /*1af20*/  HMMA.16816.F32.BF16 R16, R72.reuse, R86, R16 ;  /* 0x000000564810723c */ /* 0x040fe80000041810 */
[----:B------:R-:W-:Y:S04]  /*1af30*/  MUFU.EX2 R87, R147 ;  /* 0x0000009300577308 */ /* 0x000fe80000000800 */
[-C--:B------:R-:W-:Y:S08]  /*1af40*/  HMMA.16816.F32.BF16 R20, R72, R88.reuse, R20 ;  /* 0x000000584814723c */ /* 0x080ff00000041814 */
[C---:B------:R-:W-:Y:S01]  /*1af50*/  HMMA.16816.F32.BF16 R24, R76.reuse, R88, R24 ;  /* 0x000000584c18723c */ /* 0x040fe20000041818 */
[----:B------:R-:W1:Y:S03]  /*1af60*/  MUFU.EX2 R89, R145 ;  /* 0x0000009100597308 */ /* 0x000e660000000800 */
[--C-:B----4-:R-:W-:Y:S04]  /*1af70*/  FFMA.FTZ R0, R193, c[0x0][0x23c], -R96.reuse ;  /* 0x00008f00c1007a23 */ /* 0x110fe80000010860 */
[-C--:B------:R-:W-:Y:S03]  /*1af80*/  HMMA.16816.F32.BF16 R28, R76, R90.reuse, R28 ;  /* 0x0000005a4c1c723c */ /* 0x080fe6000004181c */
[----:B------:R4:W-:Y:S05]  /*1af90*/  MUFU.EX2 R88, R146 ;  /* 0x0000009200587308 */ /* 0x0009ea0000000800 */
[C---:B------:R-:W-:Y:S05]  /*1afa0*/  HMMA.16816.F32.BF16 R32, R72.reuse, R90, R32 ;  /* 0x0000005a4820723c */ /* 0x040fea0000041820 */
[----:B------:R1:W1:Y:S03]  /*1afb0*/  MUFU.EX2 R86, R0 ;  /* 0x0000000000567308 */ /* 0x0002660000000800 */
[-C--:B--2---:R-:W-:Y:S08]  /*1afc0*/  HMMA.16816.F32.BF16 R36, R72, R92.reuse, R36 ;  /* 0x0000005c4824723c */ /* 0x084ff00000041824 */
[C---:B------:R-:W-:Y:S01]  /*1afd0*/  HMMA.16816.F32.BF16 R40, R76.reuse, R92, R40 ;  /* 0x0000005c4c28723c */ /* 0x040fe20000041828 */
[----:B----4-:R-:W2:Y:S07]  /*1afe0*/  LDSM.16.MT88.4 R144, [R213+0xb800] ;  /* 0x00b80000d590783b */ /* 0x010eae0000004200 */
[-C--:B------:R-:W-:Y:S01]  /*1aff0*/  HMMA.16816.F32.BF16 R44, R76, R94.reuse, R44 ;  /* 0x0000005e4c2c723c */ /* 0x080fe2000004182c */
[--C-:B-1----:R-:W-:Y:S03]  /*1b000*/  FFMA.FTZ R0, R192, c[0x0][0x23c], -R96.reuse ;  /* 0x00008f00c0007a23 */ /* 0x102fe60000010860 */
[----:B------:R-:W-:Y:S04]  /*1b010*/  FFMA.FTZ R96, R71, c[0x0][0x23c], -R96 ;  /* 0x00008f0047607a23 */ /* 0x000fe80000010860 */
[C---:B------:R-:W-:Y:S01]  /*1b020*/  HMMA.16816.F32.BF16 R48, R72.reuse, R94, R48 ;  /* 0x0000005e4830723c */ /* 0x040fe20000041830 */
[----:B------:R-:W-:Y:S01]  /*1b030*/  FADD.FTZ R71, R167, R99 ;  /* 0x00000063a7477221 */ /* 0x000fe20000010000 */
[----:B------:R1:W-:Y:S06]  /*1b040*/  MUFU.EX2 R84, R0 ;  /* 0x0000000000547308 */ /* 0x0003ec0000000800 */
[-C--:B------:R-:W-:Y:S04]  /*1b050*/  HMMA.16816.F32.BF16 R52, R72, R80.reuse, R52 ;  /* 0x000000504834723c */ /* 0x080fe80000041834 */
[----:B------:R-:W4:Y:S04]  /*1b060*/  MUFU.EX2 R96, R96 ;  /* 0x0000006000607308 */ /* 0x000f280000000800 */
[C---:B------:R-:W-:Y:S07]  /*1b070*/  HMMA.16816.F32.BF16 R56, R76.reuse, R80, R56 ;  /* 0x000000504c38723c */ /* 0x040fee0000041838 */
[----:B------:R-:W-:Y:S01]  /*1b080*/  FADD.FTZ R80, R138, R2 ;  /* 0x000000028a507221 */ /* 0x000fe20000010000 */
[-C--:B------:R-:W-:Y:S01]  /*1b090*/  HMMA.16816.F32.BF16 R60, R76, R82.reuse, R60 ;  /* 0x000000524c3c723c */ /* 0x080fe2000004183c */
[----:B------:R-:W-:Y:S03]  /*1b0a0*/  FADD.FTZ R81, R139, R97 ;  /* 0x000000618b517221 */ /* 0x000fe60000010000 */
[----:B-1----:R-:W-:Y:S01]  /*1b0b0*/  FADD.FTZ R0, R175, R98 ;  /* 0x00000062af007221 */ /* 0x002fe20000010000 */
[----:B------:R-:W-:Y:S01]  /*1b0c0*/  F2FP.BF16.PACK_AB R138, R103, R104 ;  /* 0x00000068678a723e */ /* 0x000fe200000010ff */
[----:B------:R-:W-:Y:S01]  /*1b0d0*/  FADD.FTZ R2, R172, R71 ;  /* 0x00000047ac027221 */ /* 0x000fe20000010000 */
[----:B------:R-:W-:Y:S01]  /*1b0e0*/  F2FP.BF16.PACK_AB R139, R101, R102 ;  /* 0x00000066658b723e */ /* 0x000fe200000010ff */
[----:B------:R-:W-:Y:S01]  /*1b0f0*/  FADD.FTZ R0, R164, R0 ;  /* 0x00000000a4007221 */ /* 0x000fe20000010000 */
[----:B------:R-:W-:Y:S03]  /*1b100*/  HMMA.16816.F32.BF16 R64, R72, R82, R64 ;  /* 0x000000524840723c */ /* 0x000fe60000041840 */
[----:B------:R-:W-:Y:S01]  /*1b110*/  FADD.FTZ R71, R136, R80 ;  /* 0x0000005088477221 */ /* 0x000fe20000010000 */
[----:B------:R-:W-:Y:S01]  /*1b120*/  F2FP.BF16.PACK_AB R136, R107, R108 ;  /* 0x0000006c6b88723e */ /* 0x000fe200000010ff */
[----:B------:R-:W-:Y:S01]  /*1b130*/  FADD.FTZ R0, R165, R0 ;  /* 0x00000000a5007221 */ /* 0x000fe20000010000 */
[----:B------:R-:W-:Y:S01]  /*1b140*/  F2FP.BF16.PACK_AB R172, R89, R100 ;  /* 0x0000006459ac723e */ /* 0x000fe200000010ff */
[----:B------:R-:W-:Y:S01]  /*1b150*/  FADD.FTZ R2, R173, R2 ;  /* 0x00000002ad027221 */ /* 0x000fe20000010000 */
[----:B------:R-:W-:Y:S01]  /*1b160*/  F2FP.BF16.PACK_AB R173, R86, R85 ;  /* 0x0000005556ad723e */ /* 0x000fe200000010ff */
[----:B------:R-:W-:Y:S02]  /*1b170*/  FADD.FTZ R0, R166, R0 ;  /* 0x00000000a6007221 */ /* 0x000fe40000010000 */
[-C--:B---3--:R-:W-:Y:S01]  /*1b180*/  HMMA.16816.F32.BF16 R164, R136, R160.reuse, R4 ;  /* 0x000000a088a4723c */ /* 0x088fe20000041804 */
[----:B------:R-:W-:Y:S01]  /*1b190*/  FADD.FTZ R72, R148, R71 ;  /* 0x0000004794487221 */ /* 0x000fe20000010000 */
[----:B------:R-:W1:Y:S01]  /*1b1a0*/  LDSM.16.MT88.4 R4, [R214+0xb800] ;  /* 0x00b80000d604783b */ /* 0x000e620000004200 */
[----:B------:R-:W-:Y:S01]  /*1b1b0*/  FADD.FTZ R71, R174, R2 ;  /* 0x00000002ae477221 */ /* 0x000fe20000010000 */
[----:B------:R-:W-:Y:S01]  /*1b1c0*/  F2FP.BF16.PACK_AB R174, R87, R88 ;  /* 0x0000005857ae723e */ /* 0x000fe200000010ff */
[----:B------:R-:W-:Y:S01]  /*1b1d0*/  FADD.FTZ R76, R157, R81 ;  /* 0x000000519d4c7221 */ /* 0x000fe20000010000 */
[----:B----4-:R-:W-:Y:S01]  /*1b1e0*/  F2FP.BF16.PACK_AB R175, R96, R84 ;  /* 0x0000005460af723e */ /* 0x010fe200000010ff */
[----:B------:R-:W-:Y:S02]  /*1b1f0*/  FADD.FTZ R0, R207, R0 ;  /* 0x00000000cf007221 */ /* 0x000fe40000010000 */
[----:B------:R-:W-:Y:S03]  /*1b200*/  FADD.FTZ R76, R156, R76 ;  /* 0x0000004c9c4c7221 */ /* 0x000fe60000010000 */
[----:B------:R-:W-:Y:S01]  /*1b210*/  FADD.FTZ R0, R179, R0 ;  /* 0x00000000b3007221 */ /* 0x000fe20000010000 */
[C---:B------:R-:W-:Y:S01]  /*1b220*/  HMMA.16816.F32.BF16 R192, R172.reuse, R160, R8 ;  /* 0x000000a0acc0723c */ /* 0x040fe20000041808 */
[----:B------:R-:W-:Y:S02]  /*1b230*/  FADD.FTZ R2, R150, R76 ;  /* 0x0000004c96027221 */ /* 0x000fe40000010000 */
[----:B------:R-:W-:Y:S04]  /*1b240*/  FADD.FTZ R0, R182, R0 ;  /* 0x00000000b6007221 */ /* 0x000fe80000010000 */
[----:B------:R-:W-:Y:S01]  /*1b250*/  FADD.FTZ R8, R149, R72 ;  /* 0x0000004895087221 */ /* 0x000fe20000010000 */
[-C--:B------:R-:W-:Y:S01]  /*1b260*/  HMMA.16816.F32.BF16 R196, R172, R162.reuse, R12 ;  /* 0x000000a2acc4723c */ /* 0x080fe2000004180c */
[----:B------:R-:W-:Y:S03]  /*1b270*/  FADD.FTZ R9, R206, R71 ;  /* 0x00000047ce097221 */ /* 0x000fe60000010000 */
[----:B------:R-:W-:Y:S03]  /*1b280*/  FADD.FTZ R8, R176, R8 ;  /* 0x00000008b0087221 */ /* 0x000fe60000010000 */
[----:B------:R-:W-:Y:S01]  /*1b290*/  FADD.FTZ R12, R151, R2 ;  /* 0x00000002970c7221 */ /* 0x000fe20000010000 */
[C---:B------:R-:W-:Y:S01]  /*1b2a0*/  HMMA.16816.F32.BF16 R160, R136.reuse, R162, R16 ;  /* 0x000000a288a0723c */ /* 0x040fe20000041810 */
[----:B------:R-:W-:Y:S03]  /*1b2b0*/  FADD.FTZ R2, R205, R9 ;  /* 0x00000009cd027221 */ /* 0x000fe60000010000 */
        /* <DEDUP_REMOVED lines=21> */
[-C--:B--2---:R-:W-:Y:S03]  /*1b410*/  HMMA.16816.F32.BF16 R148, R136, R144.reuse, R36 ;  /* 0x000000908894723c */ /* 0x084fe60000041824 */
        /* <DEDUP_REMOVED lines=17> */
[-C--:B-1----:R-:W-:Y:S03]  /*1b530*/  HMMA.16816.F32.BF16 R140, R136, R4.reuse, R52 ;  /* 0x00000004888c723c */ /* 0x082fe60000041834 */
[----:B------:R-:W-:Y:S02]  /*1b540*/  FADD.FTZ R8, R109, R0 ;  /* 0x000000006d087221 */ /* 0x000fe40000010000 */
[----:B------:R-:W-:Y:S02]  /*1b550*/  FADD.FTZ R2, R117, R10 ;  /* 0x0000000a75027221 */ /* 0x000fe40000010000 */
[----:B------:R-:W-:Y:S01]  /*1b560*/  FADD.FTZ R0, R115, R9 ;  /* 0x0000000973007221 */ /* 0x000fe20000010000 */
[C---:B------:R-:W-:Y:S01]  /*1b570*/  HMMA.16816.F32.BF16 R168, R172.reuse, R4, R56 ;  /* 0x00000004aca8723c */ /* 0x040fe20000041838 */
[----:B------:R-:W-:Y:S03]  /*1b580*/  FADD.FTZ R2, R116, R2 ;  /* 0x0000000274027221 */ /* 0x000fe60000010000 */
[----:B------:R-:W-:Y:S02]  /*1b590*/  IMAD.MOV.U32 R134, RZ, RZ, R3 ;  /* 0x000000ffff867224 */ /* 0x000fe400078e0003 */
[----:B------:R-:W-:Y:S02]  /*1b5a0*/  FADD.FTZ R2, R106, R2 ;  /* 0x000000026a027221 */ /* 0x000fe40000010000 */
[----:B------:R-:W-:Y:S01]  /*1b5b0*/  FADD.FTZ R4, R120, R11 ;  /* 0x0000000b78047221 */ /* 0x000fe20000010000 */
[-C--:B------:R-:W-:Y:S03]  /*1b5c0*/  HMMA.16816.F32.BF16 R172, R172, R6.reuse, R60 ;  /* 0x00000006acac723c */ /* 0x080fe6000004183c */
[----:B------:R-:W-:Y:S02]  /*1b5d0*/  FADD.FTZ R4, R119, R4 ;  /* 0x0000000477047221 */ /* 0x000fe40000010000 */
[----:B------:R-:W-:Y:S02]  /*1b5e0*/  FADD.FTZ R5, R110, R8 ;  /* 0x000000086e057221 */ /* 0x000fe40000010000 */
[----:B------:R-:W-:Y:S01]  /*1b5f0*/  FADD.FTZ R8, R113, R0 ;  /* 0x0000000071087221 */ /* 0x000fe20000010000 */
[----:B------:R-:W-:Y:S01]  /*1b600*/  HMMA.16816.F32.BF16 R136, R136, R6, R64 ;  /* 0x000000068888723c */ /* 0x000fe20000041840 */
[----:B------:R-:W-:Y:S03]  /*1b610*/  FADD.FTZ R4, R108, R4 ;  /* 0x000000046c047221 */ /* 0x000fe60000010000 */
        /* <DEDUP_REMOVED lines=10> */
[----:B------:R-:W-:Y:S01]  /*1b6c0*/  STL [R1+0x40], R5 ;  /* 0x0000400501007387 */ /* 0x000fe20000100800 */
[----:B------:R-:W-:Y:S02]  /*1b6d0*/  FADD.FTZ R2, R88, R2 ;  /* 0x0000000258027221 */ /* 0x000fe40000010000 */
[----:B------:R-:W-:Y:S01]  /*1b6e0*/  FADD.FTZ R0, R86, R0 ;  /* 0x0000000056007221 */ /* 0x000fe20000010000 */
[----:B------:R-:W-:Y:S01]  /*1b6f0*/  STL [R1+0x44], R4 ;  /* 0x0000440401007387 */ /* 0x000fe20000100800 */
[----:B------:R-:W-:Y:S02]  /*1b700*/  FADD.FTZ R2, R87, R2 ;  /* 0x0000000257027221 */ /* 0x000fe40000010000 */
[----:B------:R-:W-:Y:S02]  /*1b710*/  FADD.FTZ R0, R84, R0 ;  /* 0x0000000054007221 */ /* 0x000fe40000010000 */
[----:B------:R-:W-:Y:S01]  /*1b720*/  IMAD.MOV.U32 R133, RZ, RZ, R68 ;  /* 0x000000ffff857224 */ /* 0x000fe200078e0044 */
[----:B------:R1:W-:Y:S01]  /*1b730*/  STL [R1+0x48], R2 ;  /* 0x0000480201007387 */ /* 0x0003e20000100800 */
[----:B------:R-:W-:Y:S05]  /*1b740*/  FADD.FTZ R0, R96, R0 ;  /* 0x0000000060007221 */ /* 0x000fea0000010000 */
[----:B------:R2:W-:Y:S01]  /*1b750*/  STL [R1+0x4c], R0 ;  /* 0x00004c0001007387 */ /* 0x0005e20000100800 */
[----:B-1----:R-:W-:Y:S01]  /*1b760*/  IMAD.MOV.U32 R2, RZ, RZ, R70 ;  /* 0x000000ffff027224 */ /* 0x002fe200078e0046 */
[----:B--2--5:R-:W-:-:S05]  /*1b770*/  @P0 BRA `(.L_x_499) ;  /* 0xffff73d000000947 */ /* 0x024fca000383ffff */
.L_x_498:
[----:B------:R-:W2:Y:S04]  /*1b780*/  LDL.LU R4, [R1+0x40] ;  /* 0x0000400001047983 */ /* 0x000ea80000300800 */
        /* <DEDUP_REMOVED lines=8> */
[----:B------:R-:W3:Y:S01]  /*1b810*/  S2UR UR12, SR_CTAID.Z ;  /* 0x00000000000c79c3 */ /* 0x000ee20000002700 */
[----:B------:R-:W-:Y:S01]  /*1b820*/  ULDC.U8 UR9, c[0x0][0x329] ;  /* 0x0000ca4000097ab9 */ /* 0x000fe20000000000 */
[----:B------:R-:W-:Y:S01]  /*1b830*/  BSSY B0, `(.L_x_502) ;  /* 0x0000127000007945 */ /* 0x000fe20003800000 */
[----:B------:R-:W-:Y:S02]  /*1b840*/  @UP4 UIMAD UR7, UR10, UR5, UR15 ;  /* 0x000000050a0742a4 */ /* 0x000fe4000f8e020f */
[----:B------:R-:W-:-:S02]  /*1b850*/  UISETP.NE.AND UP1, UPT, UR9, URZ, UPT ;  /* 0x0000003f0900728c */ /* 0x000fc4000bf25270 */
[----:B------:R-:W-:Y:S02]  /*1b860*/  ULDC.64 UR4, c[0x0][0x1e0] ;  /* 0x0000780000047ab9 */ /* 0x000fe40000000a00 */
[----:B------:R-:W-:Y:S01]  /*1b870*/  ULDC UR8, c[0x0][0x214] ;  /* 0x0000850000087ab9 */ /* 0x000fe20000000800 */
[----:B-1----:R-:W-:Y:S01]  /*1b880*/  SHF.R.S32.HI R42, RZ, 0x1f, R43 ;  /* 0x0000001fff2a7819 */ /* 0x002fe2000001142b */
[----:B---3--:R-:W-:Y:S02]  /*1b890*/  @!UP4 USHF.R.S32.HI UR13, URZ, 0x1f, UR6 ;  /* 0x0000001f3f0dc899 */ /* 0x008fe40008011406 */
[----:B------:R-:W-:Y:S02]  /*1b8a0*/  @!UP4 UIMAD.WIDE.U32 UR20, UR6, UR4, URZ ;  /* 0x000000040614c2a5 */ /* 0x000fe4000f8e003f */
[----:B------:R-:W-:Y:S02]  /*1b8b0*/  @!UP4 UIMAD UR13, UR13, UR4, URZ ;  /* 0x000000040d0dc2a4 */ /* 0x000fe4000f8e023f */
[----:B------:R-:W-:-:S02]  /*1b8c0*/  @UP1 ULDC UR15, c[0x0][0x210] ;  /* 0x00008400000f1ab9 */ /* 0x000fc40000000800 */
[----:B------:R-:W-:Y:S02]  /*1b8d0*/  ULDC.U8 UR4, c[0x0][0x328] ;  /* 0x0000ca0000047ab9 */ /* 0x000fe40000000000 */
[----:B------:R-:W-:Y:S02]  /*1b8e0*/  UISETP.NE.AND UP3, UPT, UR4, URZ, UPT ;  /* 0x0000003f0400728c */ /* 0x000fe4000bf65270 */
[----:B------:R-:W-:Y:S02]  /*1b8f0*/  @!UP4 UIMAD UR13, UR6, UR5, UR13 ;  /* 0x00000005060dc2a4 */ /* 0x000fe4000f8e020d */
[----:B------:R-:W-:Y:S01]  /*1b900*/  UISETP.NE.OR UP2, UPT, UR9, URZ, !UP3 ;  /* 0x0000003f0900728c */ /* 0x000fe2000df45670 */
[----:B------:R-:W1:Y:S01]  /*1b910*/  S2UR UR9, SR_CTAID.X ;  /* 0x00000000000979c3 */ /* 0x000e620000002500 */
[----:B------:R-:W-:Y:S02]  /*1b920*/  ULDC UR5, c[0x0][0x234] ;  /* 0x00008d0000057ab9 */ /* 0x000fe40000000800 */
[----:B------:R-:W-:-:S02]  /*1b930*/  @UP1 UIMAD UR15, UR15, UR8, URZ ;  /* 0x000000080f0f12a4 */ /* 0x000fc4000f8e023f */
[----:B------:R-:W-:Y:S02]  /*1b940*/  UISETP.NE.OR UP0, UPT, UR10, -0x1, UP2 ;  /* 0xffffffff0a00788c */ /* 0x000fe40009705670 */
[----:B------:R-:W-:Y:S02]  /*1b950*/  @!UP1 USEL UR15, UR8, UR5, !UP3 ;  /* 0x00000005080f9287 */ /* 0x000fe4000d800000 */
[----:B------:R-:W-:Y:S02]  /*1b960*/  ULDC UR4, c[0x0][0x1c0] ;  /* 0x0000700000047ab9 */ /* 0x000fe40000000800 */
[----:B------:R-:W-:Y:S02]  /*1b970*/  @UP1 UMOV UR16, 0x1 ;  /* 0x0000000100101882 */ /* 0x000fe40000000000 */
[----:B------:R-:W-:Y:S02]  /*1b980*/  @!UP1 UIMAD UR16, UR15, UR4, URZ ;  /* 0x000000040f1092a4 */ /* 0x000fe4000f8e023f */
[----:B------:R-:W-:-:S02]  /*1b990*/  @UP1 ULDC UR17, c[0x0][0x210] ;  /* 0x0000840000111ab9 */ /* 0x000fc40000000800 */
[----:B------:R-:W-:Y:S02]  /*1b9a0*/  UIMAD UR4, UR6, UR16, URZ ;  /* 0x00000010060472a4 */ /* 0x000fe4000f8e023f */
[----:B------:R-:W-:Y:S02]  /*1b9b0*/  @!UP1 UMOV UR17, 0x1 ;  /* 0x0000000100119882 */ /* 0x000fe40000000000 */
[----:B------:R-:W-:Y:S02]  /*1b9c0*/  @!UP0 UIMAD UR10, UR6, UR8, URZ ;  /* 0x00000008060a82a4 */ /* 0x000fe4000f8e023f */
[----:B------:R-:W-:Y:S02]  /*1b9d0*/  USEL UR4, UR4, URZ, UP2 ;  /* 0x0000003f04047287 */ /* 0x000fe40009000000 */
[----:B-1----:R-:W-:Y:S02]  /*1b9e0*/  UIMAD UR9, UR9, UR17, URZ ;  /* 0x00000011090972a4 */ /* 0x002fe4000f8e023f */
[----:B------:R-:W-:-:S02]  /*1b9f0*/  UIMAD UR15, UR12, UR15, UR4 ;  /* 0x0000000f0c0f72a4 */ /* 0x000fc4000f8e0204 */
[----:B------:R-:W-:Y:S02]  /*1ba00*/  USHF.L.U32 UR9, UR9, 0x7, URZ ;  /* 0x0000000709097899 */ /* 0x000fe4000800063f */
[----:B------:R-:W-:Y:S02]  /*1ba10*/  UMOV UR22, URZ ;  /* 0x0000003f00167c82 */ /* 0x000fe40008000000 */
[----:B------:R-:W-:Y:S02]  /*1ba20*/  @!UP2 UMOV UR22, UR10 ;  /* 0x0000000a0016ac82 */ /* 0x000fe40008000000 */
[----:B------:R-:W-:Y:S02]  /*1ba30*/  UMOV UR23, URZ ;  /* 0x0000003f00177c82 */ /* 0x000fe40008000000 */
[----:B------:R-:W-:Y:S02]  /*1ba40*/  USHF.R.S32.HI UR4, URZ, 0x1f, UR9 ;  /* 0x0000001f3f047899 */ /* 0x000fe40008011409 */
[----:B------:R-:W-:-:S02]  /*1ba50*/  @!UP2 USHF.R.S32.HI UR23, URZ, 0x1f, UR10 ;  /* 0x0000001f3f17a899 */ /* 0x000fc4000801140a */
[----:B------:R-:W-:Y:S02]  /*1ba60*/  USHF.R.S32.HI UR5, URZ, 0x1f, UR15 ;  /* 0x0000001f3f057899 */ /* 0x000fe4000801140f */
[----:B------:R-:W-:Y:S02]  /*1ba70*/  UIADD3 UR9, UP1, UP0, UR9, UR22, UR15 ;  /* 0x0000001609097290 */ /* 0x000fe4000f83e00f */
[----:B------:R-:W-:Y:S02]  /*1ba80*/  @!UP4 UIADD3 UR7, UR21, UR13, URZ ;  /* 0x0000000d1507c290 */ /* 0x000fe4000fffe03f */
[----:B------:R-:W-:Y:S02]  /*1ba90*/  UIADD3.X UR4, UR4, UR23, UR5, UP1, UP0 ;  /* 0x0000001704047290 */ /* 0x000fe40008fe0405 */
[----:B------:R-:W-:Y:S01]  /*1baa0*/  @!UP4 UMOV UR14, UR20 ;  /* 0x00000014000ecc82 */ /* 0x000fe20008000000 */
[----:B--2---:R-:W1:Y:S04]  /*1bab0*/  SHFL.BFLY PT, R0, R4, 0x2, 0x1f ;  /* 0x0c401f0004007f89 */ /* 0x004e6800000e0000 */
[----:B----4-:R-:W2:Y:S04]  /*1bac0*/  SHFL.BFLY PT, R5, R8, 0x2, 0x1f ;  /* 0x0c401f0008057f89 */ /* 0x010ea800000e0000 */
[----:B------:R-:W3:Y:S01]  /*1bad0*/  SHFL.BFLY PT, R2, R7, 0x2, 0x1f ;  /* 0x0c401f0007027f89 */ /* 0x000ee200000e0000 */
[----:B-1----:R-:W-:-:S03]  /*1bae0*/  FADD.FTZ R0, R0, R4 ;  /* 0x0000000400007221 */ /* 0x002fc60000010000 */
[----:B------:R-:W1:Y:S04]  /*1baf0*/  SHFL.BFLY PT, R4, R9, 0x2, 0x1f ;  /* 0x0c401f0009047f89 */ /* 0x000e6800000e0000 */
[----:B------:R-:W4:Y:S01]  /*1bb00*/  SHFL.BFLY PT, R6, R0, 0x1, 0x1f ;  /* 0x0c201f0000067f89 */ /* 0x000f2200000e0000 */
[----:B--2---:R-:W-:-:S05]  /*1bb10*/  FADD.FTZ R5, R5, R8 ;  /* 0x0000000805057221 */ /* 0x004fca0000010000 */
[----:B------:R-:W2:Y:S01]  /*1bb20*/  SHFL.BFLY PT, R8, R5, 0x1, 0x1f ;  /* 0x0c201f0005087f89 */ /* 0x000ea200000e0000 */
[----:B---3--:R-:W-:-:S05]  /*1bb30*/  FADD.FTZ R2, R2, R7 ;  /* 0x0000000702027221 */ /* 0x008fca0000010000 */
[----:B------:R-:W3:Y:S01]  /*1bb40*/  SHFL.BFLY PT, R7, R2, 0x1, 0x1f ;  /* 0x0c201f0002077f89 */ /* 0x000ee200000e0000 */
[----:B-1----:R-:W-:Y:S02]  /*1bb50*/  FADD.FTZ R4, R4, R9 ;  /* 0x0000000904047221 */ /* 0x002fe40000010000 */
[----:B----4-:R-:W-:Y:S01]  /*1bb60*/  FADD.FTZ R39, R0, R6 ;  /* 0x0000000600277221 */ /* 0x010fe20000010000 */
[----:B------:R-:W-:Y:S02]  /*1bb70*/  MOV R0, 0x3f800000 ;  /* 0x3f80000000007802 */ /* 0x000fe40000000f00 */
[----:B------:R-:W1:Y:S02]  /*1bb80*/  SHFL.BFLY PT, R6, R4, 0x1, 0x1f ;  /* 0x0c201f0004067f89 */ /* 0x000e6400000e0000 */
[----:B------:R-:W-:Y:S01]  /*1bb90*/  FSETP.NE.FTZ.AND P5, PT, R39, RZ, PT ;  /* 0x000000ff2700720b */ /* 0x000fe20003fb5000 */
[----:B--2---:R-:W-:-:S05]  /*1bba0*/  FADD.FTZ R38, R5, R8 ;  /* 0x0000000805267221 */ /* 0x004fca0000010000 */
[----:B------:R-:W-:Y:S01]  /*1bbb0*/  FSETP.NE.FTZ.AND P4, PT, R38, RZ, PT ;  /* 0x000000ff2600720b */ /* 0x000fe20003f95000 */
[----:B---3--:R-:W-:Y:S01]  /*1bbc0*/  FADD.FTZ R40, R2, R7 ;  /* 0x0000000702287221 */ /* 0x008fe20000010000 */
[----:B------:R-:W-:-:S05]  /*1bbd0*/  MOV R2, 0x3f800000 ;  /* 0x3f80000000027802 */ /* 0x000fca0000000f00 */
[----:B------:R-:W2:Y:S01]  /*1bbe0*/  @P5 MUFU.RCP R0, R39 ;  /* 0x0000002700005308 */ /* 0x000ea20000001000 */
[----:B------:R-:W-:Y:S01]  /*1bbf0*/  FSETP.NE.FTZ.AND P0, PT, R40, RZ, PT ;  /* 0x000000ff2800720b */ /* 0x000fe20003f15000 */
[----:B-1----:R-:W-:Y:S01]  /*1bc00*/  FADD.FTZ R41, R4, R6 ;  /* 0x0000000604297221 */ /* 0x002fe20000010000 */
[----:B------:R-:W-:-:S04]  /*1bc10*/  MOV R4, 0x3f800000 ;  /* 0x3f80000000047802 */ /* 0x000fc80000000f00 */
[----:B------:R-:W-:Y:S02]  /*1bc20*/  FSETP.NE.FTZ.AND P3, PT, R41, RZ, PT ;  /* 0x000000ff2900720b */ /* 0x000fe40003f75000 */
[----:B------:R-:W1:Y:S01]  /*1bc30*/  @P4 MUFU.RCP R4, R38 ;  /* 0x0000002600044308 */ /* 0x000e620000001000 */
[C---:B--2---:R-:W-:Y:S02]  /*1bc40*/  FMUL.FTZ R164, R0.reuse, R164 ;  /* 0x000000a400a47220 */ /* 0x044fe40000410000 */
[C---:B------:R-:W-:Y:S02]  /*1bc50*/  FMUL.FTZ R9, R0.reuse, R165 ;  /* 0x000000a500097220 */ /* 0x040fe40000410000 */
[C---:B------:R-:W-:Y:S02]  /*1bc60*/  FMUL.FTZ R160, R0.reuse, R160 ;  /* 0x000000a000a07220 */ /* 0x040fe40000410000 */
[C---:B------:R-:W-:Y:S01]  /*1bc70*/  FMUL.FTZ R7, R0.reuse, R161 ;  /* 0x000000a100077220 */ /* 0x040fe20000410000 */
[----:B------:R-:W-:Y:S01]  /*1bc80*/  F2FP.BF16.PACK_AB R9, R9, R164 ;  /* 0x000000a40909723e */ /* 0x000fe200000010ff */
[----:B------:R-:W-:-:S02]  /*1bc90*/  FMUL.FTZ R156, R0, R156 ;  /* 0x0000009c009c7220 */ /* 0x000fc40000410000 */
[----:B------:R-:W2:Y:S01]  /*1bca0*/  @P3 MUFU.RCP R2, R41 ;  /* 0x0000002900023308 */ /* 0x000ea20000001000 */
        /* <DEDUP_REMOVED lines=16> */
[----:B------:R-:W-:Y:S01]  /*1bdb0*/  MOV R0, 0x3f800000 ;  /* 0x3f80000000007802 */ /* 0x000fe20000000f00 */
[----:B-1----:R-:W-:Y:S01]  /*1bdc0*/  FMUL.FTZ R166, R4, R166 ;  /* 0x000000a604a67220 */ /* 0x002fe20000410000 */
[----:B------:R-:W-:Y:S01]  /*1bdd0*/  F2FP.BF16.PACK_AB R34, R34, R140 ;  /* 0x0000008c2222723e */ /* 0x000fe200000010ff */
[C---:B------:R-:W-:Y:S01]  /*1bde0*/  FMUL.FTZ R8, R4.reuse, R167 ;  /* 0x000000a704087220 */ /* 0x040fe20000410000 */
        /* <DEDUP_REMOVED lines=21> */
[----:B------:R-:W-:Y:S01]  /*1bf40*/  FMUL.FTZ R11, R4, R139 ;  /* 0x0000008b040b7220 */ /* 0x000fe20000410000 */
[-C--:B------:R-:W-:Y:S01]  /*1bf50*/  LEA.HI R4, R42, R43.reuse, RZ, 0x2 ;  /* 0x0000002b2a047211 */ /* 0x080fe200078f10ff */
[----:B--2---:R-:W-:Y:S01]  /*1bf60*/  FMUL.FTZ R192, R2, R192 ;  /* 0x000000c002c07220 */ /* 0x004fe20000410000 */
[----:B------:R-:W-:Y:S01]  /*1bf70*/  LEA.HI R42, R42, R43, RZ, 0x5 ;  /* 0x0000002b2a2a7211 */ /* 0x000fe200078f28ff */
[C---:B------:R-:W-:Y:S01]  /*1bf80*/  FMUL.FTZ R37, R2.reuse, R193 ;  /* 0x000000c102257220 */ /* 0x040fe20000410000 */
[----:B------:R-:W-:Y:S01]  /*1bf90*/  SHF.R.S32.HI R6, RZ, 0x2, R4 ;  /* 0x00000002ff067819 */ /* 0x000fe20000011404 */
[C---:B------:R-:W-:Y:S01]  /*1bfa0*/  FMUL.FTZ R196, R2.reuse, R196 ;  /* 0x000000c402c47220 */ /* 0x040fe20000410000 */
[----:B------:R-:W-:Y:S01]  /*1bfb0*/  SHF.R.S32.HI R28, RZ, 0x5, R42 ;  /* 0x00000005ff1c7819 */ /* 0x000fe2000001142a */
[C---:B------:R-:W-:Y:S01]  /*1bfc0*/  FMUL.FTZ R36, R2.reuse, R197 ;  /* 0x000000c502247220 */ /* 0x040fe20000410000 */
[----:B------:R-:W-:Y:S01]  /*1bfd0*/  F2FP.BF16.PACK_AB R37, R37, R192 ;  /* 0x000000c02525723e */ /* 0x000fe200000010ff */
[C---:B------:R-:W-:Y:S01]  /*1bfe0*/  FMUL.FTZ R184, R2.reuse, R184 ;  /* 0x000000b802b87220 */ /* 0x040fe20000410000 */
[----:B------:R-:W-:Y:S01]  /*1bff0*/  F2FP.BF16.PACK_AB R25, R25, R142 ;  /* 0x0000008e1919723e */ /* 0x000fe200000010ff */
[----:B------:R-:W-:Y:S01]  /*1c000*/  FMUL.FTZ R19, R2, R185 ;  /* 0x000000b902137220 */ /* 0x000fe20000410000 */
        /* <DEDUP_REMOVED lines=57> */
[----:B------:R-:W-:Y:S01]  /*1c3a0*/  IADD3 R4, R2, R6, RZ ;  /* 0x0000000602047210 */ /* 0x000fe20007ffe0ff */
[----:B------:R1:W-:Y:S01]  /*1c3b0*/  STS [R2], R9 ;  /* 0x0000000902007388 */ /* 0x0003e20000000800 */
[----:B------:R-:W-:-:S02]  /*1c3c0*/  MOV R0, 0x20 ;  /* 0x0000002000007802 */ /* 0x000fc40000000f00 */
[----:B------:R-:W-:Y:S01]  /*1c3d0*/  F2FP.BF16.PACK_AB R14, R171, R14 ;  /* 0x0000000eab0e723e */ /* 0x000fe200000010ff */
[----:B------:R-:W-:Y:S01]  /*1c3e0*/  STS [R2+0x400], R8 ;  /* 0x0004000802007388 */ /* 0x000fe20000000800 */
[----:B------:R-:W-:-:S03]  /*1c3f0*/  F2FP.BF16.PACK_AB R10, R175, R10 ;  /* 0x0000000aaf0a723e */ /* 0x000fc600000010ff */
[----:B------:R2:W-:Y:S04]  /*1c400*/  STS [R4], R7 ;  /* 0x0000000704007388 */ /* 0x0005e80000000800 */
[----:B------:R3:W-:Y:S04]  /*1c410*/  STS [R4+0x400], R5 ;  /* 0x0004000504007388 */ /* 0x0007e80000000800 */
[----:B------:R-:W-:Y:S04]  /*1c420*/  STS [R2+0x2000], R37 ;  /* 0x0020002502007388 */ /* 0x000fe80000000800 */
[----:B------:R4:W-:Y:S04]  /*1c430*/  STS [R2+0x2400], R194 ;  /* 0x002400c202007388 */ /* 0x0009e80000000800 */
[----:B------:R-:W-:Y:S01]  /*1c440*/  STS [R4+0x2000], R36 ;  /* 0x0020002404007388 */ /* 0x000fe20000000800 */
[----:B-1----:R-:W-:-:S03]  /*1c450*/  MOV R9, 0x7f800000 ;  /* 0x7f80000000097802 */ /* 0x002fc60000000f00 */
[----:B------:R-:W-:Y:S01]  /*1c460*/  STS [R4+0x2400], R22 ;  /* 0x0024001604007388 */ /* 0x000fe20000000800 */
[----:B--2---:R-:W-:Y:S02]  /*1c470*/  SEL R7, R0, 0xffffffe0, !P1 ;  /* 0xffffffe000077807 */ /* 0x004fe40004800000 */
[C---:B------:R-:W-:Y:S02]  /*1c480*/  IADD3 R0, R2.reuse, 0x40, RZ ;  /* 0x0000004002007810 */ /* 0x040fe40007ffe0ff */
[C---:B---3--:R-:W-:Y:S02]  /*1c490*/  IADD3 R5, R2.reuse, R7, RZ ;  /* 0x0000000702057210 */ /* 0x048fe40007ffe0ff */
[----:B------:R-:W-:-:S03]  /*1c4a0*/  @P2 IADD3 R0, R2, -0x40, RZ ;  /* 0xffffffc002002810 */ /* 0x000fc60007ffe0ff */
[----:B------:R-:W-:Y:S01]  /*1c4b0*/  STS [R5], R21 ;  /* 0x0000001505007388 */ /* 0x000fe20000000800 */
[----:B----4-:R-:W-:-:S03]  /*1c4c0*/  IADD3 R2, R4, R7, RZ ;  /* 0x0000000704027210 */ /* 0x010fc60007ffe0ff */
        /* <DEDUP_REMOVED lines=21> */
[----:B--2---:R-:W-:-:S05]  /*1c620*/  IADD3 R0, R7, R0, RZ ;  /* 0x0000000007007210 */ /* 0x004fca0007ffe0ff */
[----:B------:R-:W-:Y:S01]  /*1c630*/  STS [R0], R34 ;  /* 0x0000002200007388 */ /* 0x000fe20000000800 */
[----:B-1----:R-:W1:Y:S03]  /*1c640*/  @P4 MUFU.LG2 R2, R38 ;  /* 0x0000002600024308 */ /* 0x002e660000000c00 */
[----:B------:R-:W-:Y:S04]  /*1c650*/  STS [R0+0x400], R25 ;  /* 0x0004001900007388 */ /* 0x000fe80000000800 */
[----:B------:R2:W-:Y:S04]  /*1c660*/  STS [R4], R13 ;  /* 0x0000000d04007388 */ /* 0x0005e80000000800 */
[----:B------:R-:W-:Y:S04]  /*1c670*/  STS [R5], R11 ;  /* 0x0000000b05007388 */ /* 0x000fe80000000800 */
[----:B------:R-:W-:Y:S04]  /*1c680*/  STS [R0+0x2000], R23 ;  /* 0x0020001700007388 */ /* 0x000fe80000000800 */
[----:B------:R3:W-:Y:S04]  /*1c690*/  STS [R0+0x2400], R14 ;  /* 0x0024000e00007388 */ /* 0x0007e80000000800 */
[----:B------:R1:W-:Y:S04]  /*1c6a0*/  STS [R4+0x2000], R12 ;  /* 0x0020000c04007388 */ /* 0x0003e80000000800 */
[----:B------:R4:W-:Y:S04]  /*1c6b0*/  STS [R5+0x2000], R10 ;  /* 0x0020000a05007388 */ /* 0x0009e80000000800 */
[----:B------:R-:W-:Y:S01]  /*1c6c0*/  BAR.SYNC.DEFER_BLOCKING 0x0 ;  /* 0x0000000000007b1d */ /* 0x000fe20000010000 */
[----:B--2---:R-:W-:Y:S01]  /*1c6d0*/  MOV R13, 0x7f800000 ;  /* 0x7f800000000d7802 */ /* 0x004fe20000000f00 */
[----:B------:R-:W-:Y:S01]  /*1c6e0*/  @P5 FFMA.FTZ R13, R70, c[0x0][0x238], R6 ;  /* 0x00008e00460d5a23 */ /* 0x000fe20000010006 */
[----:B---3--:R-:W-:-:S02]  /*1c6f0*/  LOP3.LUT R0, R42, 0xffffffe0, RZ, 0xc0, !PT ;  /* 0xffffffe02a007812 */ /* 0x008fc400078ec0ff */
[----:B------:R-:W-:Y:S02]  /*1c700*/  MOV R14, 0x7f800000 ;  /* 0x7f800000000e7802 */ /* 0x000fe40000000f00 */
[----:B------:R-:W-:Y:S01]  /*1c710*/  IADD3 R0, -R0, R43, RZ ;  /* 0x0000002b00007210 */ /* 0x000fe20007ffe1ff */
[----:B-1----:R-:W-:Y:S01]  /*1c720*/  @P4 FMUL.FTZ R4, R2, 0.69314718246459960938 ;  /* 0x3f31721802044820 */ /* 0x002fe20000410000 */
[----:B------:R-:W-:Y:S02]  /*1c730*/  MOV R12, 0x7f800000 ;  /* 0x7f800000000c7802 */ /* 0x000fe40000000f00 */
[----:B------:R-:W-:Y:S01]  /*1c740*/  LOP3.LUT P1, RZ, R0, 0x3, RZ, 0xc0, !PT ;  /* 0x0000000300ff7812 */ /* 0x000fe2000782c0ff */
[----:B----4-:R-:W1:Y:S01]  /*1c750*/  @P3 MUFU.LG2 R5, R41 ;  /* 0x0000002900053308 */ /* 0x010e620000000c00 */
[----:B------:R-:W-:Y:S01]  /*1c760*/  @P4 FFMA.FTZ R14, R69, c[0x0][0x238], R4 ;  /* 0x00008e00450e4a23 */ /* 0x000fe20000010004 */
[----:B------:R2:W3:Y:S04]  /*1c770*/  LDS.128 R16, [R241] ;  /* 0x00000000f1107984 */ /* 0x0004e80000000c00 */
[----:B------:R2:W4:Y:S02]  /*1c780*/  LDS.128 R20, [R241+0x800] ;  /* 0x00080000f1147984 */ /* 0x0005240000000c00 */
[----:B------:R-:W2:Y:S02]  /*1c790*/  @P0 MUFU.LG2 R0, R40 ;  /* 0x0000002800000308 */ /* 0x000ea40000000c00 */
[----:B------:R3:W3:Y:S04]  /*1c7a0*/  LDS.128 R24, [R241+0x1000] ;  /* 0x00100000f1187984 */ /* 0x0006e80000000c00 */
[----:B------:R3:W3:Y:S01]  /*1c7b0*/  LDS.128 R32, [R241+0x1800] ;  /* 0x00180000f1207984 */ /* 0x0006e20000000c00 */
[----:B-1----:R-:W-:-:S03]  /*1c7c0*/  @P3 FMUL.FTZ R2, R5, 0.69314718246459960938 ;  /* 0x3f31721805023820 */ /* 0x002fc60000410000 */
[----:B------:R1:W1:Y:S01]  /*1c7d0*/  LDS.128 R36, [R241+0x2000] ;  /* 0x00200000f1247984 */ /* 0x0002620000000c00 */
[----:B------:R-:W-:-:S03]  /*1c7e0*/  @P3 FFMA.FTZ R9, R68, c[0x0][0x238], R2 ;  /* 0x00008e0044093a23 */ /* 0x000fc60000010002 */
[----:B------:R1:W1:Y:S01]  /*1c7f0*/  LDS.128 R44, [R241+0x2800] ;  /* 0x00280000f12c7984 */ /* 0x0002620000000c00 */
[----:B--2---:R-:W-:-:S03]  /*1c800*/  @P0 FMUL.FTZ R0, R0, 0.69314718246459960938 ;  /* 0x3f31721800000820 */ /* 0x004fc60000410000 */
[----:B------:R2:W1:Y:S01]  /*1c810*/  LDS.128 R48, [R241+0x3000] ;  /* 0x00300000f1307984 */ /* 0x0004620000000c00 */
[----:B------:R-:W-:-:S03]  /*1c820*/  @P0 FFMA.FTZ R12, R3, c[0x0][0x238], R0 ;  /* 0x00008e00030c0a23 */ /* 0x000fc60000010000 */
[----:B------:R2:W1:Y:S01]  /*1c830*/  LDS.128 R52, [R241+0x3800] ;  /* 0x00380000f1347984 */ /* 0x0004620000000c00 */
[----:B------:R-:W-:Y:S05]  /*1c840*/  @P1 BRA `(.L_x_503) ;  /* 0x0000025000001947 */ /* 0x000fea0003800000 */
[----:B--2---:R-:W2:Y:S01]  /*1c850*/  LDL.LU R56, [R1+0x90] ;  /* 0x0000900001387983 */ /* 0x004ea20000300800 */
[----:B------:R-:W-:-:S04]  /*1c860*/  SHF.R.S32.HI R0, RZ, 0x1f, R28 ;  /* 0x0000001fff007819 */ /* 0x000fc8000001141c */
[----:B------:R-:W-:-:S04]  /*1c870*/  LEA.HI R0, R0, R28, RZ, 0x2 ;  /* 0x0000001c00007211 */ /* 0x000fc800078f10ff */
[----:B------:R-:W-:-:S05]  /*1c880*/  LOP3.LUT R0, R0, 0xffffffc, RZ, 0xc0, !PT ;  /* 0x0ffffffc00007812 */ /* 0x000fca00078ec0ff */
[----:B------:R-:W-:-:S04]  /*1c890*/  IMAD.IADD R0, R28, 0x1, -R0 ;  /* 0x000000011c007824 */ /* 0x000fc800078e0a00 */
[----:B--2---:R-:W-:-:S05]  /*1c8a0*/  IMAD R0, R0, 0x10, R56 ;  /* 0x0000001000007824 */ /* 0x004fca00078e0238 */
        /* <DEDUP_REMOVED lines=31> */
.L_x_503:
[----:B------:R-:W-:Y:S05]  /*1caa0*/  BSYNC B0 ;  /* 0x0000000000007941 */ /* 0x000fea0003800000 */
.L_x_502:
[----:B--2---:R-:W2:Y:S04]  /*1cab0*/  LDL.LU.64 R4, [R1+0x78] ;  /* 0x0000780001047983 */ /* 0x004ea80000300a00 */
[----:B------:R-:W4:Y:S04]  /*1cac0*/  S2R R3, SR_TID.X ;  /* 0x0000000000037919 */ /* 0x000f280000002100 */
[----:B------:R-:W3:Y:S01]  /*1cad0*/  S2R R8, SR_CTAID.Z ;  /* 0x0000000000087919 */ /* 0x000ee20000002700 */
[----:B------:R-:W-:-:S02]  /*1cae0*/  USHF.R.S32.HI UR6, URZ, 0x1f, UR12 ;  /* 0x0000001f3f067899 */ /* 0x000fc4000801140c */
[----:B------:R-:W-:Y:S01]  /*1caf0*/  ULDC.64 UR4, c[0x0][0x1f0] ;  /* 0x00007c0000047ab9 */ /* 0x000fe20000000a00 */
[----:B------:R1:W5:Y:S01]  /*1cb00*/  LDL.64 R12, [R1+0x60] ;  /* 0x00006000010c7983 */ /* 0x0003620000100a00 */
[----:B------:R-:W-:Y:S01]  /*1cb10*/  UIMAD UR4, UR6, UR4, URZ ;  /* 0x00000004060472a4 */ /* 0x000fe2000f8e023f */
[----:B------:R-:W-:Y:S03]  /*1cb20*/  BSSY B0, `(.L_x_504) ;  /* 0x0000013000007945 */ /* 0x000fe60003800000 */
[----:B------:R-:W-:Y:S01]  /*1cb30*/  UIMAD UR4, UR12, UR5, UR4 ;  /* 0x000000050c0472a4 */ /* 0x000fe2000f8e0204 */
[----:B----4-:R-:W-:-:S04]  /*1cb40*/  SHF.R.S32.HI R0, RZ, 0x1f, R3 ;  /* 0x0000001fff007819 */ /* 0x010fc80000011403 */
[----:B------:R-:W-:-:S04]  /*1cb50*/  LEA.HI R0, R0, R3, RZ, 0x3 ;  /* 0x0000000300007211 */ /* 0x000fc800078f18ff */
[----:B------:R-:W-:Y:S02]  /*1cb60*/  SHF.R.S32.HI R10, RZ, 0x3, R0 ;  /* 0x00000003ff0a7819 */ /* 0x000fe40000011400 */
[----:B--2---:R-:W-:-:S04]  /*1cb70*/  IADD3 R2, P0, R4, UR14, RZ ;  /* 0x0000000e04027c10 */ /* 0x004fc8000ff1e0ff */
[----:B------:R-:W-:Y:S02]  /*1cb80*/  IADD3.X R3, R5, UR7, RZ, P0, !PT ;  /* 0x0000000705037c10 */ /* 0x000fe400087fe4ff */
[----:B------:R-:W-:-:S03]  /*1cb90*/  ISETP.GE.AND P0, PT, R10, UR11, PT ;  /* 0x0000000b0a007c0c */ /* 0x000fc6000bf06270 */
[----:B---3--:R-:W-:-:S05]  /*1cba0*/  IMAD.WIDE.U32 R8, R8, c[0x0][0x1f0], R2 ;  /* 0x00007c0008087a25 */ /* 0x008fca00078e0002 */
[----:B------:R-:W-:-:S05]  /*1cbb0*/  IADD3 R7, R9, UR4, RZ ;  /* 0x0000000409077c10 */ /* 0x000fca000fffe0ff */
        /* <DEDUP_REMOVED lines=9> */
.L_x_505:
[----:B-1----:R-:W-:Y:S05]  /*1cc50*/  BSYNC B0 ;  /* 0x0000000000007941 */ /* 0x002fea0003800000 */
.L_x_504:
[----:B------:R-:W-:Y:S01]  /*1cc60*/  IADD3 R0, R10, 0x10, RZ ;  /* 0x000000100a007810 */ /* 0x000fe20007ffe0ff */
[----:B------:R-:W-:Y:S03]  /*1cc70*/  BSSY B0, `(.L_x_506) ;  /* 0x000000e000007945 */ /* 0x000fe60003800000 */
[----:B------:R-:W-:-:S13]  /*1cc80*/  ISETP.GE.AND P0, PT, R0, UR11, PT ;  /* 0x0000000b00007c0c */ /* 0x000fda000bf06270 */
        /* <DEDUP_REMOVED lines=12> */
.L_x_507:
[----:B------:R-:W-:Y:S05]  /*1cd50*/  BSYNC B0 ;  /* 0x0000000000007941 */ /* 0x000fea0003800000 */
.L_x_506:
[----:B------:R-:W-:Y:S01]  /*1cd60*/  IADD3 R0, R10, 0x20, RZ ;  /* 0x000000200a007810 */ /* 0x000fe20007ffe0ff */
[----:B------:R-:W-:Y:S03]  /*1cd70*/  BSSY B0, `(.L_x_508) ;  /* 0x000000e000007945 */ /* 0x000fe60003800000 */
[----:B------:R-:W-:-:S13]  /*1cd80*/  ISETP.GE.AND P0, PT, R0, UR11, PT ;  /* 0x0000000b00007c0c */ /* 0x000fda000bf06270 */
        /* <DEDUP_REMOVED lines=12> */
.L_x_509:
[----:B------:R-:W-:Y:S05]  /*1ce50*/  BSYNC B0 ;  /* 0x0000000000007941 */ /* 0x000fea0003800000 */
.L_x_508:
[----:B------:R-:W2:Y:S01]  /*1ce60*/  LDL.LU R0, [R1+0x84] ;  /* 0x0000840001007983 */ /* 0x000ea20000300800 */
[----:B------:R-:W-:Y:S01]  /*1ce70*/  BSSY B0, `(.L_x_510) ;  /* 0x000000e000007945 */ /* 0x000fe20003800000 */
[----:B--2---:R-:W-:-:S13]  /*1ce80*/  ISETP.GE.AND P0, PT, R0, UR11, PT ;  /* 0x0000000b00007c0c */ /* 0x004fda000bf06270 */
        /* <DEDUP_REMOVED lines=12> */
.L_x_511:
[----:B------:R-:W-:Y:S05]  /*1cf50*/  BSYNC B0 ;  /* 0x0000000000007941 */ /* 0x000fea0003800000 */
.L_x_510:
        /* <DEDUP_REMOVED lines=15> */
.L_x_513:
[----:B------:R-:W-:Y:S05]  /*1d050*/  BSYNC B0 ;  /* 0x0000000000007941 */ /* 0x000fea0003800000 */
.L_x_512:
        /* <DEDUP_REMOVED lines=15> */
.L_x_515:
[----:B------:R-:W-:Y:S05]  /*1d150*/  BSYNC B0 ;  /* 0x0000000000007941 */ /* 0x000fea0003800000 */
.L_x_514:
        /* <DEDUP_REMOVED lines=15> */
.L_x_517:
[----:B------:R-:W-:Y:S05]  /*1d250*/  BSYNC B0 ;  /* 0x0000000000007941 */ /* 0x000fea0003800000 */
.L_x_516:
[----:B------:R-:W2:Y:S02]  /*1d260*/  LDL.LU R0, [R1+0x88] ;  /* 0x0000880001007983 */ /* 0x000ea40000300800 */
[----:B--2---:R-:W-:-:S13]  /*1d270*/  ISETP.GE.AND P0, PT, R0, UR11, PT ;  /* 0x0000000b00007c0c */ /* 0x004fda000bf06270 */
        /* <DEDUP_REMOVED lines=13> */
.L_x_518:
        /* <DEDUP_REMOVED lines=11> */
.L_x_2120:


//--------------------- .text._ZN5flash16flash_fwd_kernelI23Flash_fwd_kernel_traitsILi64ELi128ELi128ELi4ELb0ELb0EN7cutlass10bfloat16_tE19Flash_kernel_traitsILi64ELi128ELi128ELi4ES3_EELb0ELb0ELb1ELb0ELb0ELb1ELb1ELb0EEEvNS_16Flash_fwd_paramsE --------------------------
	.section	.text._ZN5flash16flash_fwd_kernelI23Flash_fwd_kernel_traitsILi64ELi128ELi128ELi4ELb0ELb0EN7cutlass10bfloat16_tE19Flash_kernel_traitsILi64ELi128ELi128ELi4ES3_EELb0ELb0ELb1ELb0ELb0ELb1ELb1ELb0EEEvNS_16Flash_fwd_paramsE,"ax",@progbits
	.sectioninfo	@"SHI_REGISTERS=255"
	.align	128
        .global         _ZN5flash16flash_fwd_kernelI23Flash_fwd_kernel_traitsILi64ELi128ELi128ELi4ELb0ELb0EN7cutlass10bfloat16_tE19Flash_kernel_traitsILi64ELi128ELi128ELi4ES3_EELb0ELb0ELb1ELb0ELb0ELb1ELb1ELb0EEEvNS_16Flash_fwd_paramsE
        .type           _ZN5flash16flash_fwd_kernelI23Flash_fwd_kernel_traitsILi64ELi128ELi128ELi4ELb0ELb0EN7cutlass10bfloat16_tE19Flash_kernel_traitsILi64ELi128ELi128ELi4ES3_EELb0ELb0ELb1ELb0ELb0ELb1ELb1ELb0EEEvNS_16Flash_fwd_paramsE,@function
        .size           _ZN5flash16flash_fwd_kernelI23Flash_fwd_kernel_traitsILi64ELi128ELi128ELi4ELb0ELb0EN7cutlass10bfloat16_tE19Flash_kernel_traitsILi64ELi128ELi128ELi4ES3_EELb0ELb0ELb1ELb0ELb0ELb1ELb1ELb0EEEvNS_16Flash_fwd_paramsE,(.L_x_2121 - _ZN5flash16flash_fwd_kernelI23Flash_fwd_kernel_traitsILi64ELi128ELi128ELi4ELb0ELb0EN7cutlass10bfloat16_tE19Flash_kernel_traitsILi64ELi128ELi128ELi4ES3_EELb0ELb0ELb1ELb0ELb0ELb1ELb1ELb0EEEvNS_16Flash_fwd_paramsE)
        .other          _ZN5flash16flash_fwd_kernelI23Flash_fwd_kernel_traitsILi64ELi128ELi128ELi4ELb0ELb0EN7cutlass10bfloat16_tE19Flash_kernel_traitsILi64ELi128ELi128ELi4ES3_EELb0ELb0ELb1ELb0ELb0ELb1ELb1ELb0EEEvNS_16Flash_fwd_paramsE,@"STO_CUDA_ENTRY STV_DEFAULT"
_ZN5flash16flash_fwd_kernelI23Flash_fwd_kernel_traitsILi64ELi128ELi128ELi4ELb0ELb0EN7cutlass10bfloat16_tE19Flash_kernel_traitsILi64ELi128ELi128ELi4ES3_EELb0ELb0ELb1ELb0ELb0ELb1ELb1ELb0EEEvNS_16Flash_fwd_paramsE:
.text._ZN5flash16flash_fwd_kernelI23Flash_fwd_kernel_traitsILi64ELi128ELi128ELi4ELb0ELb0EN7cutlass10bfloat16_tE19Flash_kernel_traitsILi64ELi128ELi128ELi4ES3_EELb0ELb0ELb1ELb0ELb0ELb1ELb1ELb0EEEvNS_16Flash_fwd_paramsE:
        /* <DEDUP_REMOVED lines=10> */
[----:B------:R-:W-:Y:S02]  /*00a0*/  ULDC.64 UR4, c[0x0][0x250] ;  /* 0x0000940000047ab9 */ /* 0x000fe40000000a00 */
[----:B------:R-:W-:Y:S02]  /*00b0*/  UISETP.NE.U32.AND UP0, UPT, URZ, UR4, UPT ;  /* 0x000000043f00728c */ /* 0x000fe4000bf05070 */
[----:B------:R-:W-:Y:S02]  /*00c0*/  ULDC.U8 UR6, c[0x0][0x312] ;  /* 0x0000c48000067ab9 */ /* 0x000fe40000000000 */
[----:B------:R-:W-:Y:S02]  /*00d0*/  ULDC.64 UR8, c[0x0][0x248] ;  /* 0x0000920000087ab9 */ /* 0x000fe40000000a00 */
[----:B------:R-:W-:Y:S02]  /*00e0*/  UISETP.NE.AND.EX UP0, UPT, URZ, UR5, UPT, UP0 ;  /* 0x000000053f00728c */ /* 0x000fe4000bf05300 */
[----:B-1----:R-:W-:-:S02]  /*00f0*/  UIMAD.WIDE UR12, UR11, UR7, UR12 ;  /* 0x000000070b0c72a5 */ /* 0x002fc4000f8e020c */
[----:B------:R-:W-:Y:S02]  /*0100*/  UISETP.NE.AND UP3, UPT, UR6, URZ, UPT ;  /* 0x0000003f0600728c */ /* 0x000fe4000bf65270 */
[----:B------:R-:W-:Y:S02]  /*0110*/  UISETP.EQ.U32.AND UP1, UPT, URZ, UR8, UPT ;  /* 0x000000083f00728c */ /* 0x000fe4000bf22070 */
[----:B------:R-:W-:Y:S02]  /*0120*/  IMAD.U32 R2, RZ, RZ, UR12 ;  /* 0x0000000cff027e24 */ /* 0x000fe4000f8e00ff */
[----:B------:R-:W-:Y:S01]  /*0130*/  IMAD.U32 R3, RZ, RZ, UR13 ;  /* 0x0000000dff037e24 */ /* 0x000fe2000f8e00ff */
[----:B------:R-:W-:Y:S01]  /*0140*/  UISETP.EQ.OR.EX UP1, UPT, URZ, UR9, !UP3, UP1 ;  /* 0x000000093f00728c */ /* 0x000fe2000df22710 */
[----:B------:R-:W-:Y:S01]  /*0150*/  PLOP3.LUT P1, PT, PT, PT, UP0, 0x80, 0x0 ;  /* 0x000000000000781c */ /* 0x000fe20003f2f008 */
[----:B------:R-:W-:Y:S02]  /*0160*/  ULDC.64 UR4, c[0x0][0x250] ;  /* 0x0000940000047ab9 */ /* 0x000fe40000000a00 */
[----:B------:R1:W2:Y:S01]  /*0170*/  @P0 LDG.E R4, [R2.64] ;  /* 0x0000001202040981 */ /* 0x0002a2000c1e1900 */
[----:B------:R-:W-:-:S03]  /*0180*/  ULDC.64 UR8, c[0x0][0x248] ;  /* 0x0000920000087ab9 */ /* 0x000fc60000000a00 */
[----:B------:R1:W3:Y:S01]  /*0190*/  @P0 LDG.E R0, [R2.64+0x4] ;  /* 0x0000041202000981 */ /* 0x0002e2000c1e1900 */
[----:B------:R-:W-:Y:S01]  /*01a0*/  PLOP3.LUT P2, PT, PT, PT, UP1, 0x80, 0x0 ;  /* 0x000000000000781c */ /* 0x000fe20003f4f018 */
[----:B------:R-:W-:Y:S02]  /*01b0*/  @UP0 UIMAD.WIDE UR4, UR11, UR7, UR4 ;  /* 0x000000070b0402a5 */ /* 0x000fe4000f8e0204 */
[----:B------:R-:W-:-:S06]  /*01c0*/  UIMAD.WIDE UR8, UR11, UR7, UR8 ;  /* 0x000000070b0872a5 */ /* 0x000fcc000f8e0208 */
[----:B------:R-:W-:Y:S02]  /*01d0*/  IMAD.U32 R6, RZ, RZ, UR8 ;  /* 0x00000008ff067e24 */ /* 0x000fe4000f8e00ff */
[----:B------:R-:W-:Y:S02]  /*01e0*/  IMAD.U32 R7, RZ, RZ, UR9 ;  /* 0x00000009ff077e24 */ /* 0x000fe4000f8e00ff */
[----:B-1----:R-:W-:Y:S02]  /*01f0*/  IMAD.U32 R2, RZ, RZ, UR4 ;  /* 0x00000004ff027e24 */ /* 0x002fe4000f8e00ff */
[----:B------:R-:W-:-:S05]  /*0200*/  IMAD.U32 R3, RZ, RZ, UR5 ;  /* 0x00000005ff037e24 */ /* 0x000fca000f8e00ff */
[----:B------:R1:W4:Y:S04]  /*0210*/  @P1 LDG.E R2, [R2.64] ;  /* 0x0000001202021981 */ /* 0x000328000c1e1900 */
[----:B-1----:R-:W5:Y:S01]  /*0220*/  @!P2 LDG.E R3, [R6.64] ;  /* 0x000000120603a981 */ /* 0x002f62000c1e1900 */
[----:B------:R-:W-:Y:S02]  /*0230*/  UMOV UR10, 0xffffffff ;  /* 0xffffffff000a7882 */ /* 0x000fe40000000000 */
[----:B------:R-:W-:Y:S02]  /*0240*/  UMOV UR15, URZ ;  /* 0x0000003f000f7c82 */ /* 0x000fe40008000000 */
[----:B------:R-:W-:Y:S01]  /*0250*/  UMOV UR20, 0xffffffff ;  /* 0xffffffff00147882 */ /* 0x000fe20000000000 */
[----:B------:R-:W1:Y:S08]  /*0260*/  S2UR UR13, SR_CTAID.X ;  /* 0x00000000000d79c3 */ /* 0x000e700000002500 */
[----:B------:R-:W1:Y:S08]  /*0270*/  S2UR UR12, SR_CTAID.Z ;  /* 0x00000000000c79c3 */ /* 0x000e700000002700 */
[----:B--2---:R-:W2:Y:S08]  /*0280*/  @P0 R2UR UR10, R4 ;  /* 0x00000000040a03c2 */ /* 0x004eb000000e0000 */
[----:B---3--:R-:W2:Y:S01]  /*0290*/  @P0 R2UR UR16, R0 ;  /* 0x00000000001003c2 */ /* 0x008ea200000e0000 */
[----:B------:R-:W-:-:S04]  /*02a0*/  ISETP.NE.U32.AND P0, PT, RZ, c[0x0][0x248], PT ;  /* 0x00009200ff007a0c */ /* 0x000fc80003f05070 */
[----:B------:R-:W-:Y:S01]  /*02b0*/  ISETP.NE.AND.EX P0, PT, RZ, c[0x0][0x24c], PT, P0 ;  /* 0x00009300ff007a0c */ /* 0x000fe20003f05300 */
[----:B--2---:R-:W-:Y:S02]  /*02c0*/  @UP2 UIADD3 UR16, UR16, -UR10, URZ ;  /* 0x8000000a10102290 */ /* 0x004fe4000fffe03f */
[----:B----4-:R2:W3:Y:S05]  /*02d0*/  @P1 R2UR UR15, R2 ;  /* 0x00000000020f13c2 */ /* 0x0104ea00000e0000 */
[----:B------:R-:W-:-:S03]  /*02e0*/  @!UP2 ULDC UR16, c[0x0][0x214] ;  /* 0x000085000010aab9 */ /* 0x000fc60000000800 */
[----:B-----5:R2:W4:Y:S02]  /*02f0*/  @!P2 R2UR UR20, R3 ;  /* 0x000000000314a3c2 */ /* 0x02052400000e0000 */
        /* <DEDUP_REMOVED lines=8> */
.L_x_519:
[----:B------:R-:W-:Y:S02]  /*0380*/  ULDC UR6, c[0x0][0x218] ;  /* 0x0000860000067ab9 */ /* 0x000fe40000000800 */
.L_x_520:
        /* <DEDUP_REMOVED lines=70> */
[----:B------:R-:W-:Y:S01]  /*07f0*/  ULDC UR6, c[0x0][0x1c0] ;  /* 0x0000700000067ab9 */ /* 0x000fe20000000800 */
[----:B--2---:R-:W-:Y:S01]  /*0800*/  IMAD.WIDE R16, R16, 0x80, R14 ;  /* 0x0000008010107825 */ /* 0x004fe200078e020e */
        /* <DEDUP_REMOVED lines=22> */
[----:B------:R-:W-:-:S02]  /*0970*/  UIMAD UR13, UR13, UR23, URZ ;  /* 0x000000170d0d72a4 */ /* 0x000fc4000f8e023f */
[----:B------:R-:W-:Y:S02]  /*0980*/  UIMAD UR17, UR12, UR4, UR17 ;  /* 0x000000040c1172a4 */ /* 0x000fe4000f8e0211 */
[----:B------:R-:W-:Y:S02]  /*0990*/  UMOV UR24, URZ ;  /* 0x0000003f00187c82 */ /* 0x000fe40008000000 */
[----:B------:R-:W-:Y:S02]  /*09a0*/  @!UP3 UMOV UR24, UR20 ;  /* 0x000000140018bc82 */ /* 0x000fe40008000000 */
[----:B------:R-:W-:Y:S02]  /*09b0*/  UIMAD UR5, UR12, UR5, UR15 ;  /* 0x000000050c0572a4 */ /* 0x000fe4000f8e020f */
[----:B------:R-:W-:Y:S02]  /*09c0*/  UMOV UR25, URZ ;  /* 0x0000003f00197c82 */ /* 0x000fe40008000000 */
[----:B------:R-:W-:-:S02]  /*09d0*/  USHF.R.S32.HI UR4, URZ, 0x1f, UR13 ;  /* 0x0000001f3f047899 */ /* 0x000fc4000801140d */
[----:B------:R-:W-:Y:S01]  /*09e0*/  @!UP3 USHF.R.S32.HI UR25, URZ, 0x1f, UR20 ;  /* 0x0000001f3f19b899 */ /* 0x000fe20008011414 */
[----:B------:R-:W-:Y:S01]  /*09f0*/  IADD3 R13, R11, UR5, RZ ;  /* 0x000000050b0d7c10 */ /* 0x000fe2000fffe0ff */
        /* <DEDUP_REMOVED lines=12> */
.L_x_523:
[----:B------:R-:W-:Y:S05]  /*0ac0*/  BSYNC B0 ;  /* 0x0000000000007941 */ /* 0x000fea0003800000 */
.L_x_522:
[----:B------:R-:W-:Y:S01]  /*0ad0*/  IADD3 R9, R14, 0x10, RZ ;  /* 0x000000100e097810 */ /* 0x000fe20007ffe0ff */
[----:B------:R-:W-:Y:S03]  /*0ae0*/  BSSY B0, `(.L_x_524) ;  /* 0x000000e000007945 */ /* 0x000fe60003800000 */
[----:B------:R-:W-:-:S13]  /*0af0*/  ISETP.GE.AND P0, PT, R9, UR16, PT ;  /* 0x0000001009007c0c */ /* 0x000fda000bf06270 */
[----:B------:R-:W-:Y:S05]  /*0b00*/  @P0 BRA `(.L_x_525) ;  /* 0x000000b000000947 */ /* 0x000fea0003800000 */
[----:B------:R-:W-:Y:S01]  /*0b10*/  IADD3 R2, P0, R16, 0x10, RZ ;  /* 0x0000001010027810 */ /* 0x000fe20007f1e0ff */
[----:B-1----:R-:W-:Y:S01]  /*0b20*/  IMAD.MOV.U32 R4, RZ, RZ, R10 ;  /* 0x000000ffff047224 */ /* 0x002fe200078e000a */
        /* <DEDUP_REMOVED lines=8> */
[----:B------:R1:W-:Y:S02]  /*0bb0*/  STG.E.128 [R2.64], RZ ;  /* 0x000000ff02007986 */ /* 0x0003e4000c101d12 */
.L_x_525:
[----:B------:R-:W-:Y:S05]  /*0bc0*/  BSYNC B0 ;  /* 0x0000000000007941 */ /* 0x000fea0003800000 */
.L_x_524:
[----:B------:R-:W-:Y:S01]  /*0bd0*/  IADD3 R8, R14, 0x20, RZ ;  /* 0x000000200e087810 */ /* 0x000fe20007ffe0ff */
[----:B------:R-:W-:Y:S03]  /*0be0*/  BSSY B0, `(.L_x_526) ;  /* 0x000000e000007945 */ /* 0x000fe60003800000 */
[----:B------:R-:W-:-:S13]  /*0bf0*/  ISETP.GE.AND P0, PT, R8, UR16, PT ;  /* 0x0000001008007c0c */ /* 0x000fda000bf06270 */
        /* <DEDUP_REMOVED lines=12> */
.L_x_527:
[----:B------:R-:W-:Y:S05]  /*0cc0*/  BSYNC B0 ;  /* 0x0000000000007941 */ /* 0x000fea0003800000 */
.L_x_526:
        /* <DEDUP_REMOVED lines=15> */
.L_x_529:
[----:B------:R-:W-:Y:S05]  /*0dc0*/  BSYNC B0 ;  /* 0x0000000000007941 */ /* 0x000fea0003800000 */
.L_x_528:
        /* <DEDUP_REMOVED lines=15> */
.L_x_531:
[----:B------:R-:W-:Y:S05]  /*0ec0*/  BSYNC B0 ;  /* 0x0000000000007941 */ /* 0x000fea0003800000 */
.L_x_530:
[----:B-1----:R-:W-:Y:S01]  /*0ed0*/  IADD3 R5, R14, 0x50, RZ ;  /* 0x000000500e057810 */ /* 0x002fe20007ffe0ff */
[----:B------:R-:W-:Y:S03]  /*0ee0*/  BSSY B0, `(.L_x_532) ;  /* 0x000000e000007945 */ /* 0x000fe60003800000 */
[----:B------:R-:W-:-:S13]  /*0ef0*/  ISETP.GE.AND P0, PT, R5, UR16, PT ;  /* 0x0000001005007c0c */ /* 0x000fda000bf06270 */
        /* <DEDUP_REMOVED lines=12> */
.L_x_533:
[----:B------:R-:W-:Y:S05]  /*0fc0*/  BSYNC B0 ;  /* 0x0000000000007941 */ /* 0x000fea0003800000 */
.L_x_532:
        /* <DEDUP_REMOVED lines=15> */
.L_x_535:
[----:B------:R-:W-:Y:S05]  /*10c0*/  BSYNC B0 ;  /* 0x0000000000007941 */ /* 0x000fea0003800000 */
.L_x_534:
        /* <DEDUP_REMOVED lines=14> */
.L_x_537:
[----:B------:R-:W-:Y:S05]  /*11b0*/  BSYNC B0 ;  /* 0x0000000000007941 */ /* 0x000fea0003800000 */
.L_x_536:
        /* <DEDUP_REMOVED lines=8> */
[----:B------:R-:W-:Y:S01]  /*1240*/  @!P5 IMAD R8, R8, UR23, RZ ;  /* 0x000000170808dc24 */ /* 0x000fe2000f8e02ff */
[----:B------:R-:W-:Y:S01]  /*1250*/  @!P0 IADD3 R2, P1, R0, UR13, RZ ;  /* 0x0000000d00028c10 */ /* 0x000fe2000ff3e0ff */
[----:B------:R-:W-:Y:S02]  /*1260*/  @!P4 IMAD R7, R7, UR23, RZ ;  /* 0x000000170707cc24 */ /* 0x000fe4000f8e02ff */
[----:B------:R-:W-:Y:S01]  /*1270*/  @!P2 IMAD R6, R6, UR23, RZ ;  /* 0x000000170606ac24 */ /* 0x000fe2000f8e02ff */
[----:B------:R-:W-:Y:S02]  /*1280*/  @!P0 LEA.HI.X.SX32 R0, R0, UR4, 0x1, P1 ;  /* 0x0000000400008c11 */ /* 0x000fe400088f0eff */
[----:B------:R-:W-:-:S04]  /*1290*/  @!P0 LEA R10, P1, R2, c[0x0][0x200], 0x2 ;  /* 0x00008000020a8a11 */ /* 0x000fc800078210ff */
[----:B------:R-:W-:Y:S01]  /*12a0*/  @!P0 LEA.HI.X R11, R2, c[0x0][0x204], R0, 0x2, P1 ;  /* 0x00008100020b8a11 */ /* 0x000fe200008f1400 */
[----:B------:R-:W-:Y:S01]  /*12b0*/  @!P0 IMAD.MOV.U32 R0, RZ, RZ, 0x7f800000 ;  /* 0x7f800000ff008424 */ /* 0x000fe200078e00ff */
[----:B------:R-:W-:-:S04]  /*12c0*/  @!P3 IADD3 R2, P1, R9, UR13, RZ ;  /* 0x0000000d0902bc10 */ /* 0x000fc8000ff3e0ff */
[----:B------:R2:W-:Y:S01]  /*12d0*/  @!P0 STG.E [R10.64], R0 ;  /* 0x000000000a008986 */ /* 0x0005e2000c101912 */
[----:B------:R-:W-:Y:S02]  /*12e0*/  @!P3 LEA.HI.X.SX32 R9, R9, UR4, 0x1, P1 ;  /* 0x000000040909bc11 */ /* 0x000fe400088f0eff */
[----:B--2---:R-:W-:Y:S02]  /*12f0*/  @!P3 LEA R10, P1, R2, c[0x0][0x200], 0x2 ;  /* 0x00008000020aba11 */ /* 0x004fe400078210ff */
[----:B------:R-:W-:Y:S02]  /*1300*/  @!P5 IADD3 R0, P0, R8, UR13, RZ ;  /* 0x0000000d0800dc10 */ /* 0x000fe4000ff1e0ff */
[----:B------:R-:W-:Y:S02]  /*1310*/  @!P3 LEA.HI.X R11, R2, c[0x0][0x204], R9, 0x2, P1 ;  /* 0x00008100020bba11 */ /* 0x000fe400008f1409 */
[----:B------:R-:W-:Y:S02]  /*1320*/  @!P5 LEA.HI.X.SX32 R8, R8, UR4, 0x1, P0 ;  /* 0x000000040808dc11 */ /* 0x000fe400080f0eff */
[----:B------:R-:W-:-:S02]  /*1330*/  LOP3.LUT P1, RZ, R68, 0x7, RZ, 0xc0, !PT ;  /* 0x0000000744ff7812 */ /* 0x000fc4000782c0ff */
[C---:B-1----:R-:W-:Y:S02]  /*1340*/  @!P5 LEA R12, P0, R0.reuse, c[0x0][0x200], 0x2 ;  /* 0x00008000000cda11 */ /* 0x042fe400078010ff */
[----:B------:R-:W-:Y:S02]  /*1350*/  ISETP.GE.OR P1, PT, R5, UR16, P1 ;  /* 0x0000001005007c0c */ /* 0x000fe40008f26670 */
[C---:B------:R-:W-:Y:S02]  /*1360*/  @!P4 IADD3 R2, P6, R7.reuse, UR13, RZ ;  /* 0x0000000d0702cc10 */ /* 0x040fe4000ffde0ff */
[----:B------:R-:W-:Y:S01]  /*1370*/  @!P5 LEA.HI.X R13, R0, c[0x0][0x204], R8, 0x2, P0 ;  /* 0x00008100000dda11 */ /* 0x000fe200000f1408 */
[----:B------:R-:W-:Y:S01]  /*1380*/  @!P3 IMAD.MOV.U32 R0, RZ, RZ, 0x7f800000 ;  /* 0x7f800000ff00b424 */ /* 0x000fe200078e00ff */
[----:B------:R-:W-:Y:S02]  /*1390*/  @!P4 LEA.HI.X.SX32 R7, R7, UR4, 0x1, P6 ;  /* 0x000000040707cc11 */ /* 0x000fe4000b0f0eff */
[----:B------:R-:W-:-:S02]  /*13a0*/  @!P4 LEA R8, P0, R2, c[0x0][0x200], 0x2 ;  /* 0x000080000208ca11 */ /* 0x000fc400078010ff */
[----:B------:R-:W-:Y:S01]  /*13b0*/  LOP3.LUT P6, RZ, R68, 0x7, RZ, 0xc0, !PT ;  /* 0x0000000744ff7812 */ /* 0x000fe200078cc0ff */
[----:B------:R1:W-:Y:S01]  /*13c0*/  @!P3 STG.E [R10.64], R0 ;  /* 0x000000000a00b986 */ /* 0x0003e2000c101912 */
[----:B------:R-:W-:Y:S01]  /*13d0*/  @!P4 LEA.HI.X R9, R2, c[0x0][0x204], R7, 0x2, P0 ;  /* 0x000081000209ca11 */ /* 0x000fe200000f1407 */
[----:B------:R-:W-:Y:S01]  /*13e0*/  @!P1 IMAD R5, R5, UR23, RZ ;  /* 0x0000001705059c24 */ /* 0x000fe2000f8e02ff */
[----:B------:R-:W-:-:S13]  /*13f0*/  ISETP.GE.OR P0, PT, R4, UR16, P6 ;  /* 0x0000001004007c0c */ /* 0x000fda000b706670 */
[----:B------:R-:W-:Y:S01]  /*1400*/  @!P0 IMAD R4, R4, UR23, RZ ;  /* 0x0000001704048c24 */ /* 0x000fe2000f8e02ff */
[----:B-1----:R-:W-:-:S04]  /*1410*/  @!P2 IADD3 R0, P3, R6, UR13, RZ ;  /* 0x0000000d0600ac10 */ /* 0x002fc8000ff7e0ff */
        /* <DEDUP_REMOVED lines=8> */
[----:B------:R-:W-:Y:S02]  /*14a0*/  @!P1 LEA.HI.X R11, R0, c[0x0][0x204], R5, 0x2, P3 ;  /* 0x00008100000b9a11 */ /* 0x000fe400018f1405 */
[----:B------:R-:W-:-:S04]  /*14b0*/  @!P0 IADD3 R0, P3, R4, UR13, RZ ;  /* 0x0000000d04008c10 */ /* 0x000fc8000ff7e0ff */
[----:B------:R-:W-:Y:S02]  /*14c0*/  @!P0 LEA.HI.X.SX32 R4, R4, UR4, 0x1, P3 ;  /* 0x0000000404048c11 */ /* 0x000fe400098f0eff */
[----:B------:R-:W-:-:S04]  /*14d0*/  @!P0 LEA R14, P3, R0, c[0x0][0x200], 0x2 ;  /* 0x00008000000e8a11 */ /* 0x000fc800078610ff */
[----:B------:R-:W-:Y:S01]  /*14e0*/  @!P0 LEA.HI.X R15, R0, c[0x0][0x204], R4, 0x2, P3 ;  /* 0x00008100000f8a11 */ /* 0x000fe200018f1404 */
[----:B------:R-:W-:Y:S02]  /*14f0*/  @!P4 IMAD.MOV.U32 R0, RZ, RZ, 0x7f800000 ;  /* 0x7f800000ff00c424 */ /* 0x000fe400078e00ff */
[----:B------:R-:W-:-:S03]  /*1500*/  @!P1 IMAD.MOV.U32 R4, RZ, RZ, 0x7f800000 ;  /* 0x7f800000ff049424 */ /* 0x000fc600078e00ff */
[----:B------:R2:W-:Y:S01]  /*1510*/  @!P4 STG.E [R8.64], R0 ;  /* 0x000000000800c986 */ /* 0x0005e2000c101912 */
[----:B-1----:R-:W-:-:S05]  /*1520*/  @!P2 IMAD.MOV.U32 R2, RZ, RZ, 0x7f800000 ;  /* 0x7f800000ff02a424 */ /* 0x002fca00078e00ff */
[----:B------:R1:W-:Y:S04]  /*1530*/  @!P2 STG.E [R6.64], R2 ;  /* 0x000000020600a986 */ /* 0x0003e8000c101912 */
[----:B------:R1:W-:Y:S01]  /*1540*/  @!P1 STG.E [R10.64], R4 ;  /* 0x000000040a009986 */ /* 0x0003e2000c101912 */
[----:B--2---:R-:W-:-:S05]  /*1550*/  @!P0 IMAD.MOV.U32 R0, RZ, RZ, 0x7f800000 ;  /* 0x7f800000ff008424 */ /* 0x004fca00078e00ff */
[----:B------:R1:W-:Y:S01]  /*1560*/  @!P0 STG.E [R14.64], R0 ;  /* 0x000000000e008986 */ /* 0x0003e2000c101912 */
[----:B------:R-:W-:-:S13]  /*1570*/  ISETP.GE.OR P0, PT, R3, UR16, P6 ;  /* 0x0000001003007c0c */ /* 0x000fda000b706670 */
[----:B------:R-:W-:Y:S05]  /*1580*/  @P0 EXIT ;  /* 0x000000000000094d */ /* 0x000fea0003800000 */
[----:B-1----:R-:W-:-:S05]  /*1590*/  IMAD R0, R3, UR23, RZ ;  /* 0x0000001703007c24 */ /* 0x002fca000f8e02ff */
[----:B------:R-:W-:-:S04]  /*15a0*/  IADD3 R2, P0, R0, UR13, RZ ;  /* 0x0000000d00027c10 */ /* 0x000fc8000ff1e0ff */
[----:B------:R-:W-:Y:S02]  /*15b0*/  LEA.HI.X.SX32 R0, R0, UR4, 0x1, P0 ;  /* 0x0000000400007c11 */ /* 0x000fe400080f0eff */
[----:B------:R-:W-:-:S04]  /*15c0*/  LEA R4, P0, R2, c[0x0][0x200], 0x2 ;  /* 0x0000800002047a11 */ /* 0x000fc800078010ff */
[----:B------:R-:W-:Y:S01]  /*15d0*/  LEA.HI.X R5, R2, c[0x0][0x204], R0, 0x2, P0 ;  /* 0x0000810002057a11 */ /* 0x000fe200000f1400 */
[----:B------:R-:W-:-:S05]  /*15e0*/  IMAD.MOV.U32 R0, RZ, RZ, 0x7f800000 ;  /* 0x7f800000ff007424 */ /* 0x000fca00078e00ff */
[----:B------:R-:W-:Y:S01]  /*15f0*/  STG.E [R4.64], R0 ;  /* 0x0000000004007986 */ /* 0x000fe2000c101912 */
[----:B------:R-:W-:Y:S05]  /*1600*/  EXIT ;  /* 0x000000000000794d */ /* 0x000fea0003800000 */
.L_x_521:
        /* <DEDUP_REMOVED lines=32> */
.L_x_538:
        /* <DEDUP_REMOVED lines=44> */
.L_x_539:
[----:B------:R-:W-:Y:S01]  /*1ad0*/  SHF.R.S32.HI R184, RZ, 0x1f, R68 ;  /* 0x0000001fffb87819 */ /* 0x000fe20000011444 */
[----:B------:R-:W1:Y:S01]  /*1ae0*/  S2R R236, SR_CTAID.X ;  /* 0x0000000000ec7919 */ /* 0x000e620000002500 */
[----:B------:R-:W-:Y:S01]  /*1af0*/  UIADD3 UR11, -UR13, UR16, URZ ;  /* 0x000000100d0b7290 */ /* 0x000fe2000fffe13f */
[----:B------:R-:W-:Y:S01]  /*1b00*/  IMAD.SHL.U32 R251, R68, 0x2, RZ ;  /* 0x0000000244fb7824 */ /* 0x000fe200078e00ff */
[----:B------:R-:W-:Y:S01]  /*1b10*/  LEA.HI R0, R184, R68, RZ, 0x3 ;  /* 0x00000044b8007211 */ /* 0x000fe200078f18ff */
[----:B------:R-:W2:Y:S01]  /*1b20*/  S2R R14, SR_CTAID.Z ;  /* 0x00000000000e7919 */ /* 0x000ea20000002700 */
[----:B------:R-:W-:Y:S02]  /*1b30*/  ULDC.64 UR4, c[0x0][0x1a8] ;  /* 0x00006a0000047ab9 */ /* 0x000fe40000000a00 */
[----:B------:R-:W-:Y:S01]  /*1b40*/  SHF.R.S32.HI R26, RZ, 0x3, R0 ;  /* 0x00000003ff1a7819 */ /* 0x000fe20000011400 */
[----:B------:R-:W-:Y:S01]  /*1b50*/  UIMAD UR4, UR20, UR4, URZ ;  /* 0x00000004140472a4 */ /* 0x000fe2000f8e023f */
[----:B------:R-:W-:Y:S01]  /*1b60*/  LOP3.LUT R0, R0, 0xfffffff8, RZ, 0xc0, !PT ;  /* 0xfffffff800007812 */ /* 0x000fe200078ec0ff */
[----:B------:R-:W-:Y:S01]  /*1b70*/  UMOV UR15, 0x7 ;  /* 0x00000007000f7882 */ /* 0x000fe20000000000 */
[C---:B------:R-:W-:Y:S01]  /*1b80*/  IADD3 R4, R26.reuse, 0x20, RZ ;  /* 0x000000201a047810 */ /* 0x040fe20007ffe0ff */
[C---:B------:R-:W-:Y:S01]  /*1b90*/  IMAD.SHL.U32 R2, R26.reuse, 0x40, RZ ;  /* 0x000000401a027824 */ /* 0x040fe200078e00ff */
[----:B------:R-:W-:Y:S01]  /*1ba0*/  IADD3 R5, R26, 0x10, RZ ;  /* 0x000000101a057810 */ /* 0x000fe20007ffe0ff */
[----:B------:R-:W-:Y:S01]  /*1bb0*/  IMAD.IADD R0, R68, 0x1, -R0 ;  /* 0x0000000144007824 */ /* 0x000fe200078e0a00 */
[----:B------:R-:W-:Y:S01]  /*1bc0*/  ISETP.GE.AND P6, PT, R4, UR11, PT ;  /* 0x0000000b04007c0c */ /* 0x000fe2000bfc6270 */
[----:B------:R-:W-:Y:S01]  /*1bd0*/  UIMAD UR4, UR12, UR5, UR4 ;  /* 0x000000050c0472a4 */ /* 0x000fe2000f8e0204 */
[----:B------:R-:W-:Y:S01]  /*1be0*/  ISETP.GE.AND P3, PT, R5, UR11, PT ;  /* 0x0000000b05007c0c */ /* 0x000fe2000bf66270 */
[----:B------:R-:W-:Y:S01]  /*1bf0*/  IMAD.SHL.U32 R28, R0, 0x8, RZ ;  /* 0x00000008001c7824 */ /* 0x000fe200078e00ff */
[----:B------:R-:W-:Y:S01]  /*1c00*/  SHF.R.S32.HI R27, RZ, 0x1f, R26 ;  /* 0x0000001fff1b7819 */ /* 0x000fe2000001141a */
[----:B------:R-:W-:Y:S01]  /*1c10*/  UIADD3 UR12, UR8, -0x1, URZ ;  /* 0xffffffff080c7890 */ /* 0x000fe2000fffe03f */
[----:B------:R-:W-:-:S02]  /*1c20*/  IADD3 R3, R26, 0x30, RZ ;  /* 0x000000301a037810 */ /* 0x000fc40007ffe0ff */
[----:B------:R-:W-:Y:S01]  /*1c30*/  SHF.R.S32.HI R29, RZ, 0x1f, R28 ;  /* 0x0000001fff1d7819 */ /* 0x000fe2000001141c */
[----:B-1----:R-:W-:Y:S01]  /*1c40*/  IMAD.WIDE R236, R236, 0x80, R26 ;  /* 0x00000080ecec7825 */ /* 0x002fe200078e021a */
[----:B------:R-:W-:Y:S02]  /*1c50*/  IADD3 R8, P1, R28, UR6, RZ ;  /* 0x000000061c087c10 */ /* 0x000fe4000ff3e0ff */
[----:B------:R-:W-:Y:S01]  /*1c60*/  LOP3.LUT R2, R2, 0x1c0, RZ, 0xc0, !PT ;  /* 0x000001c002027812 */ /* 0x000fe200078ec0ff */
[----:B------:R-:W-:Y:S01]  /*1c70*/  STL.64 [R1], R28 ;  /* 0x0000001c01007387 */ /* 0x000fe20000100a00 */
[----:B------:R-:W-:Y:S01]  /*1c80*/  IADD3.X R9, R29, UR17, RZ, P1, !PT ;  /* 0x000000111d097c10 */ /* 0x000fe20008ffe4ff */
[----:B------:R-:W-:Y:S01]  /*1c90*/  USHF.R.S32.HI UR17, URZ, 0x1f, UR12 ;  /* 0x0000001f3f117899 */ /* 0x000fe2000801140c */
[----:B------:R-:W-:Y:S02]  /*1ca0*/  ISETP.GE.AND P0, PT, R26, UR11, PT ;  /* 0x0000000b1a007c0c */ /* 0x000fe4000bf06270 */
[----:B------:R-:W-:Y:S01]  /*1cb0*/  ISETP.GE.AND P5, PT, R3, UR11, PT ;  /* 0x0000000b03007c0c */ /* 0x000fe2000bfa6270 */
[----:B--2---:R-:W-:Y:S01]  /*1cc0*/  IMAD.WIDE.U32 R14, R14, c[0x0][0x1a8], R8 ;  /* 0x00006a000e0e7a25 */ /* 0x004fe200078e0008 */
[----:B------:R-:W-:-:S02]  /*1cd0*/  SHF.R.U32.HI R235, RZ, 0x3, R2 ;  /* 0x00000003ffeb7819 */ /* 0x000fc40000011602 */
[----:B------:R-:W-:Y:S02]  /*1ce0*/  LOP3.LUT R2, R2, 0x38, R28, 0xf8, !PT ;  /* 0x0000003802027812 */ /* 0x000fe400078ef81c */
[----:B------:R-:W-:Y:S02]  /*1cf0*/  @!P6 IADD3 R12, P2, R236, 0x20, RZ ;  /* 0x00000020ec0ce810 */ /* 0x000fe40007f5e0ff */
[----:B------:R-:W-:Y:S02]  /*1d00*/  LOP3.LUT R235, R2, R235, RZ, 0x3c, !PT ;  /* 0x000000eb02eb7212 */ /* 0x000fe400078e3cff */
[----:B------:R-:W-:Y:S01]  /*1d10*/  IADD3 R15, R15, UR4, RZ ;  /* 0x000000040f0f7c10 */ /* 0x000fe2000fffe0ff */
[----:B------:R-:W-:Y:S01]  /*1d20*/  @!P0 IMAD R11, R237, c[0x0][0x190], RZ ;  /* 0x00006400ed0b8a24 */ /* 0x000fe200078e02ff */
[----:B------:R-:W-:Y:S01]  /*1d30*/  LEA.HI R2, R184, R68, RZ, 0x6 ;  /* 0x00000044b8027211 */ /* 0x000fe200078f30ff */
[----:B------:R-:W-:Y:S01]  /*1d40*/  @!P6 IMAD.X R6, RZ, RZ, R237, P2 ;  /* 0x000000ffff06e224 */ /* 0x000fe200010e06ed */
[----:B------:R-:W-:Y:S01]  /*1d50*/  @!P3 IADD3 R20, P1, R236, 0x10, RZ ;  /* 0x00000010ec14b810 */ /* 0x000fe20007f3e0ff */
[----:B------:R-:W-:Y:S01]  /*1d60*/  @!P0 IMAD.MOV.U32 R16, RZ, RZ, R14 ;  /* 0x000000ffff108224 */ /* 0x000fe200078e000e */
[C---:B------:R-:W-:Y:S01]  /*1d70*/  IADD3 R234, R26.reuse, 0x40, RZ ;  /* 0x000000401aea7810 */ /* 0x040fe20007ffe0ff */
[----:B------:R-:W-:Y:S01]  /*1d80*/  @!P0 IMAD.MOV.U32 R17, RZ, RZ, R15 ;  /* 0x000000ffff118224 */ /* 0x000fe200078e000f */
[----:B------:R-:W-:Y:S01]  /*1d90*/  IADD3 R233, R26, 0x50, RZ ;  /* 0x000000501ae97810 */ /* 0x000fe20007ffe0ff */
[----:B------:R-:W-:Y:S01]  /*1da0*/  IMAD.SHL.U32 R2, R2, 0x8, RZ ;  /* 0x0000000802027824 */ /* 0x000fe200078e00ff */
[----:B------:R-:W-:Y:S01]  /*1db0*/  ISETP.GE.AND P4, PT, R234, UR11, PT ;  /* 0x0000000bea007c0c */ /* 0x000fe2000bf86270 */
[----:B------:R-:W-:Y:S01]  /*1dc0*/  @!P3 IMAD.X R7, RZ, RZ, R237, P1 ;  /* 0x000000ffff07b224 */ /* 0x000fe200008e06ed */
[C---:B------:R-:W-:Y:S01]  /*1dd0*/  @!P5 IADD3 R8, P1, R236.reuse, 0x30, RZ ;  /* 0x00000030ec08d810 */ /* 0x040fe20007f3e0ff */
[----:B------:R-:W-:Y:S01]  /*1de0*/  @!P0 IMAD R11, R236, c[0x0][0x194], R11 ;  /* 0x00006500ec0b8a24 */ /* 0x000fe200078e020b */
[----:B------:R-:W-:Y:S01]  /*1df0*/  LOP3.LUT R235, R235, 0xfffffe00, R2, 0xf8, !PT ;  /* 0xfffffe00ebeb7812 */ /* 0x000fe200078ef802 */
[----:B------:R-:W-:Y:S01]  /*1e00*/  @!P6 IMAD R6, R6, c[0x0][0x190], RZ ;  /* 0x000064000606ea24 */ /* 0x000fe200078e02ff */
[----:B------:R-:W-:Y:S01]  /*1e10*/  IADD3 R232, R26, 0x60, RZ ;  /* 0x000000601ae87810 */ /* 0x000fe20007ffe0ff */
[----:B------:R-:W-:Y:S01]  /*1e20*/  @!P0 IMAD.WIDE.U32 R16, R236, c[0x0][0x190], R16 ;  /* 0x00006400ec108a25 */ /* 0x000fe200078e0010 */
[----:B------:R-:W-:-:S02]  /*1e30*/  IADD3 R231, R26, 0x70, RZ ;  /* 0x000000701ae77810 */ /* 0x000fc40007ffe0ff */
[----:B------:R-:W-:Y:S01]  /*1e40*/  LOP3.LUT R251, R251, 0x6, RZ, 0xc0, !PT ;  /* 0x00000006fbfb7812 */ /* 0x000fe200078ec0ff */
[----:B------:R-:W-:Y:S01]  /*1e50*/  @!P5 IMAD.X R2, RZ, RZ, R237, P1 ;  /* 0x000000ffff02d224 */ /* 0x000fe200008e06ed */
[----:B------:R-:W-:Y:S01]  /*1e60*/  @!P0 LEA R10, P1, R16, c[0x0][0x160], 0x1 ;  /* 0x00005800100a8a11 */ /* 0x000fe200078208ff */
[C---:B------:R-:W-:Y:S02]  /*1e70*/  @!P6 IMAD R6, R12.reuse, c[0x0][0x194], R6 ;  /* 0x000065000c06ea24 */ /* 0x040fe400078e0206 */
[----:B------:R-:W-:Y:S02]  /*1e80*/  @!P0 IMAD.IADD R11, R17, 0x1, R11 ;  /* 0x00000001110b8824 */ /* 0x000fe400078e020b */
[----:B------:R-:W-:-:S03]  /*1e90*/  @!P6 IMAD.WIDE.U32 R12, R12, c[0x0][0x190], R14 ;  /* 0x000064000c0cea25 */ /* 0x000fc600078e000e */
[----:B------:R-:W-:Y:S01]  /*1ea0*/  @!P0 LEA.HI.X R11, R16, c[0x0][0x164], R11, 0x1, P1 ;  /* 0x00005900100b8a11 */ /* 0x000fe200008f0c0b */
[----:B------:R-:W-:Y:S01]  /*1eb0*/  @!P5 IMAD R2, R2, c[0x0][0x190], RZ ;  /* 0x000064000202da24 */ /* 0x000fe200078e02ff */
[----:B------:R-:W-:Y:S01]  /*1ec0*/  @!P6 LEA R16, P2, R12, c[0x0][0x160], 0x1 ;  /* 0x000058000c10ea11 */ /* 0x000fe200078408ff */
[----:B------:R-:W-:Y:S02]  /*1ed0*/  @!P3 IMAD R7, R7, c[0x0][0x190], RZ ;  /* 0x000064000707ba24 */ /* 0x000fe400078e02ff */
[----:B------:R-:W-:Y:S02]  /*1ee0*/  @!P6 IMAD.IADD R6, R13, 0x1, R6 ;  /* 0x000000010d06e824 */ /* 0x000fe400078e0206 */
[----:B------:R-:W-:Y:S02]  /*1ef0*/  @!P5 IMAD R2, R8, c[0x0][0x194], R2 ;  /* 0x000065000802da24 */ /* 0x000fe400078e0202 */
[----:B------:R-:W-:Y:S01]  /*1f00*/  IMAD.SHL.U32 R235, R235, 0x2, RZ ;  /* 0x00000002ebeb7824 */ /* 0x000fe200078e00ff */
[----:B------:R-:W-:Y:S01]  /*1f10*/  @!P6 LEA.HI.X R17, R12, c[0x0][0x164], R6, 0x1, P2 ;  /* 0x000059000c11ea11 */ /* 0x000fe200010f0c06 */
[----:B------:R-:W-:Y:S01]  /*1f20*/  @!P3 IMAD R7, R20, c[0x0][0x194], R7 ;  /* 0x000065001407ba24 */ /* 0x000fe200078e0207 */
[----:B------:R-:W-:Y:S01]  /*1f30*/  ISETP.GE.AND P2, PT, R233, UR11, PT ;  /* 0x0000000be9007c0c */ /* 0x000fe2000bf46270 */
[--C-:B------:R-:W-:Y:S01]  /*1f40*/  @!P5 IMAD.WIDE.U32 R8, R8, c[0x0][0x190], R14.reuse ;  /* 0x000064000808da25 */ /* 0x100fe200078e000e */
[----:B------:R-:W-:Y:S01]  /*1f50*/  @!PT LDS RZ, [RZ] ;  /* 0x00000000fffff984 */ /* 0x000fe20000000800 */
[----:B------:R-:W-:Y:S01]  /*1f60*/  @!PT LDS RZ, [RZ] ;  /* 0x00000000fffff984 */ /* 0x000fe20000000800 */
[----:B------:R-:W-:Y:S01]  /*1f70*/  @!PT LDS RZ, [RZ] ;  /* 0x00000000fffff984 */ /* 0x000fe20000000800 */
[----:B------:R1:W-:Y:S03]  /*1f80*/  @!P0 LDGSTS.E.BYPASS.LTC128B.128 [R235], [R10.64] ;  /* 0x000000000aeb8fae */ /* 0x0003e6000b901d52 */
[----:B------:R-:W-:Y:S01]  /*1f90*/  @!P3 IMAD.WIDE.U32 R20, R20, c[0x0][0x190], R14 ;  /* 0x000064001414ba25 */ /* 0x000fe200078e000e */
[----:B------:R-:W-:-:S03]  /*1fa0*/  @!P5 LEA R12, P0, R8, c[0x0][0x160], 0x1 ;  /* 0x00005800080cda11 */ /* 0x000fc600078008ff */
[----:B------:R-:W-:Y:S01]  /*1fb0*/  @!P5 IMAD.IADD R2, R9, 0x1, R2 ;  /* 0x000000010902d824 */ /* 0x000fe200078e0202 */
[----:B------:R-:W-:Y:S01]  /*1fc0*/  @!P3 LEA R18, P1, R20, c[0x0][0x160], 0x1 ;  /* 0x000058001412ba11 */ /* 0x000fe200078208ff */
[----:B------:R-:W-:Y:S02]  /*1fd0*/  @!P3 IMAD.IADD R7, R21, 0x1, R7 ;  /* 0x000000011507b824 */ /* 0x000fe400078e0207 */
[----:B------:R-:W-:Y:S01]  /*1fe0*/  @!P2 IMAD.MOV.U32 R21, RZ, RZ, R15 ;  /* 0x000000ffff15a224 */ /* 0x000fe200078e000f */
[----:B------:R-:W-:Y:S02]  /*1ff0*/  @!P5 LEA.HI.X R13, R8, c[0x0][0x164], R2, 0x1, P0 ;  /* 0x00005900080dda11 */ /* 0x000fe400000f0c02 */
[----:B------:R-:W-:Y:S01]  /*2000*/  @!P3 LEA.HI.X R19, R20, c[0x0][0x164], R7, 0x1, P1 ;  /* 0x000059001413ba11 */ /* 0x000fe200008f0c07 */
[----:B------:R-:W-:Y:S01]  /*2010*/  @!P2 IMAD.MOV.U32 R20, RZ, RZ, R14 ;  /* 0x000000ffff14a224 */ /* 0x000fe200078e000e */
[----:B------:R-:W-:-:S03]  /*2020*/  ISETP.GE.AND P1, PT, R232, UR11, PT ;  /* 0x0000000be8007c0c */ /* 0x000fc6000bf26270 */
[----:B------:R2:W-:Y:S04]  /*2030*/  @!P3 LDGSTS.E.BYPASS.LTC128B.128 [R235+0x800], [R18.64] ;  /* 0x0080000012ebbfae */ /* 0x0005e8000b901d52 */
[----:B------:R3:W-:Y:S01]  /*2040*/  @!P6 LDGSTS.E.BYPASS.LTC128B.128 [R235+0x1000], [R16.64] ;  /* 0x0100000010ebefae */ /* 0x0007e2000b901d52 */
[----:B-1----:R-:W-:-:S03]  /*2050*/  @!P4 IADD3 R10, P0, R236, 0x40, RZ ;  /* 0x00000040ec0ac810 */ /* 0x002fc60007f1e0ff */
[----:B------:R1:W-:Y:S02]  /*2060*/  @!P5 LDGSTS.E.BYPASS.LTC128B.128 [R235+0x1800], [R12.64] ;  /* 0x018000000cebdfae */ /* 0x0003e4000b901d52 */
[C---:B------:R-:W-:Y:S01]  /*2070*/  @!P1 IADD3 R6, P3, R236.reuse, 0x60, RZ ;  /* 0x00000060ec069810 */ /* 0x040fe20007f7e0ff */
[----:B------:R-:W-:Y:S01]  /*2080*/  @!P4 IMAD.X R8, RZ, RZ, R237, P0 ;  /* 0x000000ffff08c224 */ /* 0x000fe200000e06ed */
[----:B------:R-:W-:-:S03]  /*2090*/  @!P2 IADD3 R2, P0, R236, 0x50, RZ ;  /* 0x00000050ec02a810 */ /* 0x000fc60007f1e0ff */
[--C-:B------:R-:W-:Y:S02]  /*20a0*/  @!P1 IMAD.X R7, RZ, RZ, R237.reuse, P3 ;  /* 0x000000ffff079224 */ /* 0x100fe400018e06ed */
[----:B------:R-:W-:Y:S02]  /*20b0*/  @!P4 IMAD R8, R8, c[0x0][0x190], RZ ;  /* 0x000064000808ca24 */ /* 0x000fe400078e02ff */
[----:B------:R-:W-:Y:S01]  /*20c0*/  @!P2 IMAD.X R9, RZ, RZ, R237, P0 ;  /* 0x000000ffff09a224 */ /* 0x000fe200000e06ed */
[----:B------:R-:W-:Y:S01]  /*20d0*/  ISETP.GE.AND P0, PT, R231, UR11, PT ;  /* 0x0000000be7007c0c */ /* 0x000fe2000bf06270 */
[----:B------:R-:W-:Y:S02]  /*20e0*/  @!P4 IMAD R8, R10, c[0x0][0x194], R8 ;  /* 0x000065000a08ca24 */ /* 0x000fe400078e0208 */
[----:B------:R-:W-:Y:S02]  /*20f0*/  @!P2 IMAD R9, R9, c[0x0][0x190], RZ ;  /* 0x000064000909aa24 */ /* 0x000fe400078e02ff */
[----:B------:R-:W-:-:S04]  /*2100*/  @!P2 IMAD.WIDE.U32 R20, R2, c[0x0][0x190], R20 ;  /* 0x000064000214aa25 */ /* 0x000fc800078e0014 */
[----:B--2---:R-:W-:Y:S02]  /*2110*/  @!P4 IMAD.MOV.U32 R18, RZ, RZ, R14 ;  /* 0x000000ffff12c224 */ /* 0x004fe400078e000e */
[----:B------:R-:W-:Y:S02]  /*2120*/  @!P4 IMAD.MOV.U32 R19, RZ, RZ, R15 ;  /* 0x000000ffff13c224 */ /* 0x000fe400078e000f */
[----:B------:R-:W-:Y:S02]  /*2130*/  @!P2 IMAD R9, R2, c[0x0][0x194], R9 ;  /* 0x000065000209aa24 */ /* 0x000fe400078e0209 */
[----:B------:R-:W-:-:S04]  /*2140*/  @!P4 IMAD.WIDE.U32 R18, R10, c[0x0][0x190], R18 ;  /* 0x000064000a12ca25 */ /* 0x000fc800078e0012 */
[----:B------:R-:W-:Y:S01]  /*2150*/  @!P4 IMAD.IADD R8, R19, 0x1, R8 ;  /* 0x000000011308c824 */ /* 0x000fe200078e0208 */
[C---:B------:R-:W-:Y:S01]  /*2160*/  @!P4 LEA R10, P3, R18.reuse, c[0x0][0x160], 0x1 ;  /* 0x00005800120aca11 */ /* 0x040fe200078608ff */
[----:B------:R-:W-:Y:S02]  /*2170*/  @!P1 IMAD R7, R7, c[0x0][0x190], RZ ;  /* 0x0000640007079a24 */ /* 0x000fe400078e02ff */
[----:B------:R-:W-:Y:S01]  /*2180*/  @!P1 IMAD.MOV.U32 R19, RZ, RZ, R15 ;  /* 0x000000ffff139224 */ /* 0x000fe200078e000f */
[----:B------:R-:W-:Y:S01]  /*2190*/  @!P4 LEA.HI.X R11, R18, c[0x0][0x164], R8, 0x1, P3 ;  /* 0x00005900120bca11 */ /* 0x000fe200018f0c08 */
[----:B------:R-:W-:Y:S01]  /*21a0*/  @!P1 IMAD.MOV.U32 R18, RZ, RZ, R14 ;  /* 0x000000ffff129224 */ /* 0x000fe200078e000e */
[----:B------:R-:W-:Y:S01]  /*21b0*/  @!P0 IADD3 R2, P3, R236, 0x70, RZ ;  /* 0x00000070ec028810 */ /* 0x000fe20007f7e0ff */
[C---:B------:R-:W-:Y:S02]  /*21c0*/  @!P1 IMAD R7, R6.reuse, c[0x0][0x194], R7 ;  /* 0x0000650006079a24 */ /* 0x040fe400078e0207 */
[----:B------:R-:W-:Y:S01]  /*21d0*/  @!P1 IMAD.WIDE.U32 R18, R6, c[0x0][0x190], R18 ;  /* 0x0000640006129a25 */ /* 0x000fe200078e0012 */
[----:B------:R2:W-:Y:S03]  /*21e0*/  @!P4 LDGSTS.E.BYPASS.LTC128B.128 [R235+0x2000], [R10.64] ;  /* 0x020000000aebcfae */ /* 0x0005e6000b901d52 */
[----:B------:R-:W-:Y:S01]  /*21f0*/  @!P0 IMAD.X R6, RZ, RZ, R237, P3 ;  /* 0x000000ffff068224 */ /* 0x000fe200018e06ed */
[----:B------:R-:W-:Y:S01]  /*2200*/  @!P2 LEA R8, P3, R20, c[0x0][0x160], 0x1 ;  /* 0x000058001408aa11 */ /* 0x000fe200078608ff */
[----:B------:R-:W-:-:S02]  /*2210*/  @!P2 IMAD.IADD R9, R21, 0x1, R9 ;  /* 0x000000011509a824 */ /* 0x000fc400078e0209 */
[----:B------:R-:W-:Y:S02]  /*2220*/  @!P0 IMAD R6, R6, c[0x0][0x190], RZ ;  /* 0x0000640006068a24 */ /* 0x000fe400078e02ff */
[----:B------:R-:W-:Y:S01]  /*2230*/  @!P1 IMAD.IADD R7, R19, 0x1, R7 ;  /* 0x0000000113079824 */ /* 0x000fe200078e0207 */
[----:B------:R-:W-:Y:S01]  /*2240*/  @!P2 LEA.HI.X R9, R20, c[0x0][0x164], R9, 0x1, P3 ;  /* 0x000059001409aa11 */ /* 0x000fe200018f0c09 */
[----:B------:R-:W-:Y:S01]  /*2250*/  @!P0 IMAD R6, R2, c[0x0][0x194], R6 ;  /* 0x0000650002068a24 */ /* 0x000fe200078e0206 */
[----:B------:R-:W-:Y:S01]  /*2260*/  @!P1 LEA R20, P3, R18, c[0x0][0x160], 0x1 ;  /* 0x0000580012149a11 */ /* 0x000fe200078608ff */
[----:B------:R-:W-:Y:S02]  /*2270*/  @!P0 IMAD.WIDE.U32 R22, R2, c[0x0][0x190], R14 ;  /* 0x0000640002168a25 */ /* 0x000fe400078e000e */
[----:B------:R4:W-:Y:S01]  /*2280*/  @!P2 LDGSTS.E.BYPASS.LTC128B.128 [R235+0x2800], [R8.64] ;  /* 0x0280000008ebafae */ /* 0x0009e2000b901d52 */
[----:B------:R-:W-:Y:S01]  /*2290*/  @!P1 LEA.HI.X R21, R18, c[0x0][0x164], R7, 0x1, P3 ;  /* 0x0000590012159a11 */ /* 0x000fe200018f0c07 */
[----:B------:R-:W-:Y:S01]  /*22a0*/  @!P0 IMAD.IADD R6, R23, 0x1, R6 ;  /* 0x0000000117068824 */ /* 0x000fe200078e0206 */
[----:B------:R-:W-:Y:S01]  /*22b0*/  @!P0 LEA R14, P3, R22, c[0x0][0x160], 0x1 ;  /* 0x00005800160e8a11 */ /* 0x000fe200078608ff */
[----:B------:R-:W-:-:S02]  /*22c0*/  IMAD R2, R27, c[0x0][0x198], RZ ;  /* 0x000066001b027a24 */ /* 0x000fc400078e02ff */
[----:B------:R-:W-:Y:S01]  /*22d0*/  IMAD.WIDE.U32 R18, R26, c[0x0][0x198], R28 ;  /* 0x000066001a127a25 */ /* 0x000fe200078e001c */
[----:B------:R-:W-:Y:S01]  /*22e0*/  @!P0 LEA.HI.X R15, R22, c[0x0][0x164], R6, 0x1, P3 ;  /* 0x00005900160f8a11 */ /* 0x000fe200018f0c06 */
[----:B------:R5:W-:Y:S01]  /*22f0*/  @!P1 LDGSTS.E.BYPASS.LTC128B.128 [R235+0x3000], [R20.64] ;  /* 0x0300000014eb9fae */ /* 0x000be2000b901d52 */
[----:B------:R-:W-:Y:S01]  /*2300*/  SHF.R.S32.HI R6, RZ, 0x1f, R70 ;  /* 0x0000001fff067819 */ /* 0x000fe20000011446 */
[----:B------:R-:W-:Y:S01]  /*2310*/  IMAD R2, R26, c[0x0][0x19c], R2 ;  /* 0x000067001a027a24 */ /* 0x000fe200078e0202 */
[----:B------:R-:W-:Y:S01]  /*2320*/  IADD3 R238, P3, R18, UR22, RZ ;  /* 0x0000001612ee7c10 */ /* 0x000fe2000ff7e0ff */
[----:B-1----:R-:W-:Y:S01]  /*2330*/  IMAD.U32 R12, RZ, RZ, UR12 ;  /* 0x0000000cff0c7e24 */ /* 0x002fe2000f8e00ff */
[----:B------:R1:W-:Y:S01]  /*2340*/  @!P0 LDGSTS.E.BYPASS.LTC128B.128 [R235+0x3800], [R14.64] ;  /* 0x038000000eeb8fae */ /* 0x0003e2000b901d52 */
[----:B------:R-:W-:Y:S01]  /*2350*/  IMAD R248, R6, c[0x0][0x1b0], RZ ;  /* 0x00006c0006f87a24 */ /* 0x000fe200078e02ff */
[----:B------:R-:W-:Y:S01]  /*2360*/  IADD3.X R239, R19, UR7, R2, P3, !PT ;  /* 0x0000000713ef7c10 */ /* 0x000fe20009ffe402 */
[----:B------:R-:W-:Y:S01]  /*2370*/  ULDC.64 UR6, c[0x0][0x198] ;  /* 0x0000660000067ab9 */ /* 0x000fe20000000a00 */
[----:B------:R-:W-:Y:S01]  /*2380*/  IMAD.MOV.U32 R2, RZ, RZ, c[0x0][0x19c] ;  /* 0x00006700ff027624 */ /* 0x000fe200078e00ff */
[----:B------:R-:W-:Y:S01]  /*2390*/  USHF.L.U64.HI UR20, UR6, UR15, UR7 ;  /* 0x0000000f06147299 */ /* 0x000fe20008010207 */
[C---:B------:R-:W-:Y:S01]  /*23a0*/  IMAD R248, R70.reuse, c[0x0][0x1b4], R248 ;  /* 0x00006d0046f87a24 */ /* 0x040fe200078e02f8 */
[----:B------:R-:W-:Y:S01]  /*23b0*/  UIMAD UR7, UR12, -0x80, UR14 ;  /* 0xffffff800c0778a4 */ /* 0x000fe2000f8e020e */
[----:B------:R-:W-:Y:S01]  /*23c0*/  IMAD.WIDE.U32 R238, R70, c[0x0][0x1b0], R238 ;  /* 0x00006c0046ee7a25 */ /* 0x000fe200078e00ee */
[----:B------:R-:W-:-:S02]  /*23d0*/  USHF.L.U32 UR22, UR6, 0x7, URZ ;  /* 0x0000000706167899 */ /* 0x000fc4000800063f */
[----:B------:R-:W-:Y:S01]  /*23e0*/  UIMAD UR4, UR20, UR12, URZ ;  /* 0x0000000c140472a4 */ /* 0x000fe2000f8e023f */
[----:B------:R-:W-:Y:S01]  /*23f0*/  IMAD.IADD R249, R239, 0x1, R248 ;  /* 0x00000001eff97824 */ /* 0x000fe200078e02f8 */
[----:B------:R-:W-:Y:S01]  /*2400*/  ISETP.GE.AND P5, PT, R5, UR7, PT ;  /* 0x0000000705007c0c */ /* 0x000fe2000bfa6270 */
[----:B------:R-:W-:Y:S01]  /*2410*/  IMAD.MOV.U32 R248, RZ, RZ, R238 ;  /* 0x000000fffff87224 */ /* 0x000fe200078e00ee */
[----:B------:R-:W-:Y:S01]  /*2420*/  UIMAD UR4, UR17, UR22, UR4 ;  /* 0x00000016110472a4 */ /* 0x000fe2000f8e0204 */
[----:B------:R-:W-:Y:S01]  /*2430*/  ISETP.GE.AND P6, PT, R4, UR7, PT ;  /* 0x0000000704007c0c */ /* 0x000fe2000bfc6270 */
[----:B--2---:R-:W-:Y:S01]  /*2440*/  IMAD.U32 R10, RZ, RZ, UR6 ;  /* 0x00000006ff0a7e24 */ /* 0x004fe2000f8e00ff */
[----:B------:R-:W-:Y:S01]  /*2450*/  ISETP.GE.AND P4, PT, R3, UR7, PT ;  /* 0x0000000703007c0c */ /* 0x000fe2000bf86270 */
[----:B------:R-:W-:-:S04]  /*2460*/  IMAD.WIDE.U32 R12, R12, UR22, R248 ;  /* 0x000000160c0c7c25 */ /* 0x000fc8000f8e00f8 */
[----:B------:R-:W-:Y:S01]  /*2470*/  IMAD.U32 R7, RZ, RZ, UR6 ;  /* 0x00000006ff077e24 */ /* 0x000fe2000f8e00ff */
[----:B------:R-:W-:Y:S01]  /*2480*/  IADD3 R13, R13, UR4, RZ ;  /* 0x000000040d0d7c10 */ /* 0x000fe2000fffe0ff */
[----:B------:R-:W-:Y:S01]  /*2490*/  UIMAD.WIDE.U32 UR4, UR6, 0x20, URZ ;  /* 0x00000020060478a5 */ /* 0x000fe2000f8e003f */
[----:B------:R-:W-:Y:S01]  /*24a0*/  @!P5 LEA R10, P3, R10, R12, 0x4 ;  /* 0x0000000c0a0ad211 */ /* 0x000fe200078620ff */
[----:B----4-:R-:W-:Y:S02]  /*24b0*/  IMAD.SHL.U32 R8, R2, 0x20, RZ ;  /* 0x0000002002087824 */ /* 0x010fe400078e00ff */
[----:B------:R-:W-:Y:S01]  /*24c0*/  IMAD R6, R6, c[0x0][0x1b8], RZ ;  /* 0x00006e0006067a24 */ /* 0x000fe200078e02ff */
[----:B------:R-:W-:Y:S02]  /*24d0*/  @!P5 LEA.HI.X R7, R7, R13, R2, 0x4, P3 ;  /* 0x0000000d0707d211 */ /* 0x000fe400018f2402 */
[----:B------:R-:W-:Y:S02]  /*24e0*/  @!P5 LEA R18, P2, R10, c[0x0][0x168], 0x1 ;  /* 0x00005a000a12da11 */ /* 0x000fe400078408ff */
[----:B------:R-:W-:-:S02]  /*24f0*/  @!P6 IADD3 R9, P3, R12, UR4, RZ ;  /* 0x000000040c09ec10 */ /* 0x000fc4000ff7e0ff */
[----:B------:R-:W-:Y:S01]  /*2500*/  @!P5 LEA.HI.X R19, R10, c[0x0][0x16c], R7, 0x1, P2 ;  /* 0x00005b000a13da11 */ /* 0x000fe200010f0c07 */
[----:B------:R-:W-:Y:S01]  /*2510*/  IMAD.U32 R7, RZ, RZ, UR6 ;  /* 0x00000006ff077e24 */ /* 0x000fe2000f8e00ff */
[----:B------:R-:W-:Y:S02]  /*2520*/  ISETP.GE.AND P5, PT, R26, UR7, PT ;  /* 0x000000071a007c0c */ /* 0x000fe4000bfa6270 */
[----:B------:R-:W-:Y:S01]  /*2530*/  @!P6 IADD3.X R8, R13, UR5, R8, P3, !PT ;  /* 0x000000050d08ec10 */ /* 0x000fe20009ffe408 */
[----:B------:R-:W-:Y:S01]  /*2540*/  ULDC.64 UR4, c[0x0][0x1a0] ;  /* 0x0000680000047ab9 */ /* 0x000fe20000000a00 */
[C---:B---3--:R-:W-:Y:S01]  /*2550*/  @!P6 LEA R16, P2, R9.reuse, c[0x0][0x168], 0x1 ;  /* 0x00005a000910ea11 */ /* 0x048fe200078408ff */
[----:B------:R-:W-:Y:S01]  /*2560*/  USHF.L.U64.HI UR5, UR4, UR15, UR5 ;  /* 0x0000000f04057299 */ /* 0x000fe20008010205 */
[----:B------:R-:W-:Y:S01]  /*2570*/  ISETP.GE.AND P3, PT, R234, UR7, PT ;  /* 0x00000007ea007c0c */ /* 0x000fe2000bf66270 */
[----:B------:R-:W-:Y:S01]  /*2580*/  USHF.L.U32 UR15, UR4, 0x7, URZ ;  /* 0x00000007040f7899 */ /* 0x000fe2000800063f */
[----:B------:R-:W-:Y:S01]  /*2590*/  @!P6 LEA.HI.X R17, R9, c[0x0][0x16c], R8, 0x1, P2 ;  /* 0x00005b000911ea11 */ /* 0x000fe200010f0c08 */
[----:B------:R-:W-:Y:S01]  /*25a0*/  @!P4 IMAD.WIDE.U32 R8, R7, 0x30, R12 ;  /* 0x000000300708c825 */ /* 0x000fe200078e000c */
[----:B------:R-:W-:-:S03]  /*25b0*/  ISETP.GE.AND P2, PT, R233, UR7, PT ;  /* 0x00000007e9007c0c */ /* 0x000fc6000bf46270 */
[----:B------:R-:W-:Y:S01]  /*25c0*/  @!P4 IMAD R7, R2, 0x30, RZ ;  /* 0x000000300207c824 */ /* 0x000fe200078e02ff */
[----:B------:R-:W-:Y:S02]  /*25d0*/  @!P5 LEA R10, P1, R12, c[0x0][0x168], 0x1 ;  /* 0x00005a000c0ada11 */ /* 0x000fe400078208ff */
[----:B-1----:R-:W-:Y:S01]  /*25e0*/  @!P4 LEA R14, P0, R8, c[0x0][0x168], 0x1 ;  /* 0x00005a00080eca11 */ /* 0x002fe200078008ff */
[----:B------:R-:W-:Y:S01]  /*25f0*/  @!P4 IMAD.IADD R7, R9, 0x1, R7 ;  /* 0x000000010907c824 */ /* 0x000fe200078e0207 */
[----:B------:R-:W-:Y:S01]  /*2600*/  @!P5 LEA.HI.X R11, R12, c[0x0][0x16c], R13, 0x1, P1 ;  /* 0x00005b000c0bda11 */ /* 0x000fe200008f0c0d */
[----:B------:R-:W-:Y:S01]  /*2610*/  IMAD.U32 R9, RZ, RZ, UR6 ;  /* 0x00000006ff097e24 */ /* 0x000fe2000f8e00ff */
[----:B------:R-:W-:Y:S02]  /*2620*/  ISETP.GE.AND P1, PT, R232, UR7, PT ;  /* 0x00000007e8007c0c */ /* 0x000fe4000bf26270 */
[----:B------:R-:W-:Y:S01]  /*2630*/  @!P4 LEA.HI.X R15, R8, c[0x0][0x16c], R7, 0x1, P0 ;  /* 0x00005b00080fca11 */ /* 0x000fe200000f0c07 */
[----:B------:R-:W-:Y:S01]  /*2640*/  IMAD.U32 R8, RZ, RZ, UR6 ;  /* 0x00000006ff087e24 */ /* 0x000fe2000f8e00ff */
[----:B------:R-:W-:Y:S01]  /*2650*/  @!P3 LEA R9, P0, R9, R12, 0x6 ;  /* 0x0000000c0909b211 */ /* 0x000fe200078030ff */
[----:B------:R-:W-:Y:S01]  /*2660*/  IMAD.U32 R7, RZ, RZ, UR6 ;  /* 0x00000006ff077e24 */ /* 0x000fe2000f8e00ff */
[----:B------:R1:W-:Y:S01]  /*2670*/  @!P5 LDGSTS.E.BYPASS.LTC128B.128 [R235+0x4000], [R10.64] ;  /* 0x040000000aebdfae */ /* 0x0003e2000b901d52 */
[----:B------:R-:W-:Y:S01]  /*2680*/  @!P2 IMAD.MOV.U32 R24, RZ, RZ, R12 ;  /* 0x000000ffff18a224 */ /* 0x000fe200078e000c */
[----:B------:R-:W-:Y:S01]  /*2690*/  @!P3 LEA.HI.X R8, R8, R13, R2, 0x6, P0 ;  /* 0x0000000d0808b211 */ /* 0x000fe200000f3402 */
[----:B------:R-:W-:Y:S01]  /*26a0*/  @!P2 IMAD.MOV.U32 R25, RZ, RZ, R13 ;  /* 0x000000ffff19a224 */ /* 0x000fe200078e000d */
[----:B------:R-:W-:-:S03]  /*26b0*/  ISETP.GE.AND P5, PT, R5, UR7, PT ;  /* 0x0000000705007c0c */ /* 0x000fc6000bfa6270 */
[----:B------:R-:W-:-:S04]  /*26c0*/  @!P2 IMAD.WIDE.U32 R24, R7, 0x50, R24 ;  /* 0x000000500718a825 */ /* 0x000fc800078e0018 */
[----:B------:R-:W-:Y:S02]  /*26d0*/  @!P2 IMAD R7, R2, 0x50, RZ ;  /* 0x000000500207a824 */ /* 0x000fe400078e02ff */
[----:B------:R-:W-:Y:S02]  /*26e0*/  @!P1 IMAD.MOV.U32 R22, RZ, RZ, R12 ;  /* 0x000000ffff169224 */ /* 0x000fe400078e000c */
[----:B------:R-:W-:Y:S02]  /*26f0*/  @!P2 IMAD.IADD R7, R25, 0x1, R7 ;  /* 0x000000011907a824 */ /* 0x000fe400078e0207 */
[----:B------:R-:W-:Y:S01]  /*2700*/  @!P1 IMAD.MOV.U32 R23, RZ, RZ, R13 ;  /* 0x000000ffff179224 */ /* 0x000fe200078e000d */
[----:B------:R2:W-:Y:S04]  /*2710*/  @!P5 LDGSTS.E.BYPASS.LTC128B.128 [R235+0x4800], [R18.64] ;  /* 0x0480000012ebdfae */ /* 0x0005e8000b901d52 */
[----:B------:R3:W-:Y:S04]  /*2720*/  @!P6 LDGSTS.E.BYPASS.LTC128B.128 [R235+0x5000], [R16.64] ;  /* 0x0500000010ebefae */ /* 0x0007e8000b901d52 */
[----:B------:R4:W-:Y:S01]  /*2730*/  @!P4 LDGSTS.E.BYPASS.LTC128B.128 [R235+0x5800], [R14.64] ;  /* 0x058000000eebcfae */ /* 0x0009e2000b901d52 */
[----:B-1----:R-:W-:-:S04]  /*2740*/  @!P3 LEA R10, P0, R9, c[0x0][0x168], 0x1 ;  /* 0x00005a00090aba11 */ /* 0x002fc800078008ff */
[----:B------:R-:W-:Y:S01]  /*2750*/  @!P3 LEA.HI.X R11, R9, c[0x0][0x16c], R8, 0x1, P0 ;  /* 0x00005b00090bba11 */ /* 0x000fe200000f0c08 */
[----:B------:R-:W-:Y:S01]  /*2760*/  IMAD.U32 R8, RZ, RZ, UR6 ;  /* 0x00000006ff087e24 */ /* 0x000fe2000f8e00ff */
[----:B-----5:R-:W-:Y:S01]  /*2770*/  @!P2 LEA R20, P0, R24, c[0x0][0x168], 0x1 ;  /* 0x00005a001814aa11 */ /* 0x020fe200078008ff */
[----:B------:R-:W-:Y:S02]  /*2780*/  @!P1 IMAD R9, R2, 0x60, RZ ;  /* 0x0000006002099824 */ /* 0x000fe400078e02ff */
[----:B------:R-:W-:Y:S01]  /*2790*/  @!P1 IMAD.WIDE.U32 R22, R8, 0x60, R22 ;  /* 0x0000006008169825 */ /* 0x000fe200078e0016 */
[----:B------:R-:W-:Y:S01]  /*27a0*/  @!P2 LEA.HI.X R21, R24, c[0x0][0x16c], R7, 0x1, P0 ;  /* 0x00005b001815aa11 */ /* 0x000fe200000f0c07 */
[----:B------:R1:W-:Y:S01]  /*27b0*/  @!P3 LDGSTS.E.BYPASS.LTC128B.128 [R235+0x6000], [R10.64] ;  /* 0x060000000aebbfae */ /* 0x0003e2000b901d52 */
[----:B------:R-:W-:Y:S01]  /*27c0*/  ISETP.GE.AND P0, PT, R231, UR7, PT ;  /* 0x00000007e7007c0c */ /* 0x000fe2000bf06270 */
[----:B------:R-:W-:Y:S01]  /*27d0*/  IMAD R8, R27, c[0x0][0x1a0], RZ ;  /* 0x000068001b087a24 */ /* 0x000fe200078e02ff */
[----:B------:R-:W-:Y:S01]  /*27e0*/  ISETP.GE.AND P3, PT, R3, UR7, PT ;  /* 0x0000000703007c0c */ /* 0x000fe2000bf66270 */
[----:B------:R-:W-:Y:S01]  /*27f0*/  @!P1 IMAD.IADD R9, R23, 0x1, R9 ;  /* 0x0000000117099824 */ /* 0x000fe200078e0209 */
[----:B------:R5:W-:Y:S01]  /*2800*/  @!P2 LDGSTS.E.BYPASS.LTC128B.128 [R235+0x6800], [R20.64] ;  /* 0x0680000014ebafae */ /* 0x000be2000b901d52 */
[----:B------:R-:W-:-:S02]  /*2810*/  IMAD R8, R26, c[0x0][0x1a4], R8 ;  /* 0x000069001a087a24 */ /* 0x000fc400078e0208 */
[----:B--2---:R-:W-:Y:S01]  /*2820*/  IMAD.WIDE.U32 R18, R26, c[0x0][0x1a0], R28 ;  /* 0x000068001a127a25 */ /* 0x004fe200078e001c */
[----:B---3--:R-:W-:-:S03]  /*2830*/  @!P1 LEA R16, P5, R22, c[0x0][0x168], 0x1 ;  /* 0x00005a0016109a11 */ /* 0x008fc600078a08ff */
[----:B------:R-:W-:Y:S01]  /*2840*/  IMAD.U32 R7, RZ, RZ, UR6 ;  /* 0x00000006ff077e24 */ /* 0x000fe2000f8e00ff */
[----:B------:R-:W-:Y:S01]  /*2850*/  IADD3 R18, P6, R18, UR24, RZ ;  /* 0x0000001812127c10 */ /* 0x000fe2000ffde0ff */
[----:B------:R-:W-:Y:S01]  /*2860*/  UIMAD.WIDE.U32 UR24, UR4, 0x20, URZ ;  /* 0x00000020041878a5 */ /* 0x000fe2000f8e003f */
[----:B------:R-:W-:Y:S01]  /*2870*/  @!P1 LEA.HI.X R17, R22, c[0x0][0x16c], R9, 0x1, P5 ;  /* 0x00005b0016119a11 */ /* 0x000fe200028f0c09 */
[----:B------:R-:W-:Y:S01]  /*2880*/  @!P0 IMAD.MOV.U32 R9, RZ, RZ, R13 ;  /* 0x000000ffff098224 */ /* 0x000fe200078e000d */
[----:B------:R-:W-:Y:S01]  /*2890*/  IADD3.X R19, R19, UR21, R8, P6, !PT ;  /* 0x0000001513137c10 */ /* 0x000fe2000b7fe408 */
[----:B------:R-:W-:Y:S01]  /*28a0*/  @!P0 IMAD.MOV.U32 R8, RZ, RZ, R12 ;  /* 0x000000ffff088224 */ /* 0x000fe200078e000c */
[----:B------:R-:W-:Y:S01]  /*28b0*/  ISETP.GE.AND P5, PT, R5, UR7, PT ;  /* 0x0000000705007c0c */ /* 0x000fe2000bfa6270 */
[----:B------:R-:W-:Y:S01]  /*28c0*/  @!P0 IMAD R5, R2, 0x70, RZ ;  /* 0x0000007002058824 */ /* 0x000fe200078e02ff */
[----:B------:R2:W-:Y:S01]  /*28d0*/  @!P1 LDGSTS.E.BYPASS.LTC128B.128 [R235+0x7000], [R16.64] ;  /* 0x0700000010eb9fae */ /* 0x0005e2000b901d52 */
[----:B------:R-:W-:Y:S01]  /*28e0*/  @!P0 IMAD.WIDE.U32 R8, R7, 0x70, R8 ;  /* 0x0000007007088825 */ /* 0x000fe200078e0008 */
[----:B------:R-:W-:Y:S01]  /*28f0*/  ISETP.GE.AND P6, PT, R4, UR7, PT ;  /* 0x0000000704007c0c */ /* 0x000fe2000bfc6270 */
[----:B------:R-:W-:-:S02]  /*2900*/  UIMAD UR21, UR5, UR12, URZ ;  /* 0x0000000c051572a4 */ /* 0x000fc4000f8e023f */
[----:B------:R-:W-:Y:S01]  /*2910*/  @!P0 IMAD.IADD R5, R9, 0x1, R5 ;  /* 0x0000000109058824 */ /* 0x000fe200078e0205 */
[----:B------:R-:W-:Y:S01]  /*2920*/  @!P0 LEA R12, P4, R8, c[0x0][0x168], 0x1 ;  /* 0x00005a00080c8a11 */ /* 0x000fe200078808ff */
[C---:B------:R-:W-:Y:S01]  /*2930*/  IMAD R4, R70.reuse, c[0x0][0x1bc], R6 ;  /* 0x00006f0046047a24 */ /* 0x040fe200078e0206 */
[----:B------:R-:W-:Y:S01]  /*2940*/  UIMAD UR21, UR17, UR15, UR21 ;  /* 0x0000000f111572a4 */ /* 0x000fe2000f8e0215 */
[----:B------:R-:W-:Y:S01]  /*2950*/  IMAD.WIDE.U32 R70, R70, c[0x0][0x1b8], R18 ;  /* 0x00006e0046467a25 */ /* 0x000fe200078e0012 */
[----:B------:R-:W-:Y:S01]  /*2960*/  @!P0 LEA.HI.X R13, R8, c[0x0][0x16c], R5, 0x1, P4 ;  /* 0x00005b00080d8a11 */ /* 0x000fe200020f0c05 */
[----:B------:R-:W-:Y:S01]  /*2970*/  ULDC UR17, c[0x0][0x2e4] ;  /* 0x0000b90000117ab9 */ /* 0x000fe20000000800 */
[-C--:B------:R-:W-:Y:S01]  /*2980*/  LEA.HI R6, R184, R68.reuse, RZ, 0x4 ;  /* 0x00000044b8067211 */ /* 0x080fe200078f20ff */
[----:B------:R-:W-:Y:S01]  /*2990*/  IMAD.IADD R25, R71, 0x1, R4 ;  /* 0x0000000147197824 */ /* 0x000fe200078e0204 */
[----:B------:R-:W-:Y:S01]  /*29a0*/  ISETP.GE.AND P4, PT, R234, UR7, PT ;  /* 0x00000007ea007c0c */ /* 0x000fe2000bf86270 */
[----:B------:R3:W-:Y:S01]  /*29b0*/  @!P0 LDGSTS.E.BYPASS.LTC128B.128 [R235+0x7800], [R12.64] ;  /* 0x078000000ceb8fae */ /* 0x0007e2000b901d52 */
[----:B-1----:R-:W-:Y:S01]  /*29c0*/  IMAD.U32 R10, RZ, RZ, UR12 ;  /* 0x0000000cff0a7e24 */ /* 0x002fe2000f8e00ff */
[----:B------:R-:W-:Y:S01]  /*29d0*/  ISETP.GE.AND P0, PT, R26, UR7, PT ;  /* 0x000000071a007c0c */ /* 0x000fe2000bf06270 */
[----:B------:R-:W-:Y:S01]  /*29e0*/  IMAD.MOV.U32 R24, RZ, RZ, R70 ;  /* 0x000000ffff187224 */ /* 0x000fe200078e0046 */
[----:B------:R-:W0:Y:S01]  /*29f0*/  LDGDEPBAR ;  /* 0x00000000000079af */ /* 0x000e220000000000 */
[----:B------:R-:W-:Y:S01]  /*2a00*/  IMAD.U32 R8, RZ, RZ, UR4 ;  /* 0x00000004ff087e24 */ /* 0x000fe2000f8e00ff */
[----:B------:R-:W-:Y:S01]  /*2a10*/  SHF.R.S32.HI R9, RZ, 0x4, R6 ;  /* 0x00000004ff097819 */ /* 0x000fe20000011406 */
[----:B------:R-:W-:Y:S01]  /*2a20*/  IMAD.WIDE.U32 R10, R10, UR15, R24 ;  /* 0x0000000f0a0a7c25 */ /* 0x000fe2000f8e0018 */
[----:B------:R1:W-:Y:S01]  /*2a30*/  STL.64 [R1+0x8], R24 ;  /* 0x0000081801007387 */ /* 0x0003e20000100a00 */
[----:B------:R-:W-:Y:S01]  /*2a40*/  LEA.HI R184, R184, R68, RZ, 0x5 ;  /* 0x00000044b8b87211 */ /* 0x000fe200078f28ff */
[----:B------:R-:W-:Y:S01]  /*2a50*/  UIADD3 UR17, UR14, -UR17, -UR16 ;  /* 0x800000110e117290 */ /* 0x000fe2000fffe810 */
[----:B------:R-:W-:Y:S01]  /*2a60*/  IMAD.MOV.U32 R7, RZ, RZ, c[0x0][0x1a4] ;  /* 0x00006900ff077624 */ /* 0x000fe200078e00ff */
[----:B------:R-:W-:Y:S01]  /*2a70*/  @!P5 LEA R8, P1, R8, R10, 0x4 ;  /* 0x0000000a0808d211 */ /* 0x000fe200078220ff */
[----:B------:R-:W-:Y:S01]  /*2a80*/  IMAD.U32 R4, RZ, RZ, UR4 ;  /* 0x00000004ff047e24 */ /* 0x000fe2000f8e00ff */
[----:B------:R-:W-:Y:S01]  /*2a90*/  IADD3 R11, R11, UR21, RZ ;  /* 0x000000150b0b7c10 */ /* 0x000fe2000fffe0ff */
[----:B-----5:R-:W-:Y:S01]  /*2aa0*/  IMAD.U32 R20, RZ, RZ, UR4 ;  /* 0x00000004ff147e24 */ /* 0x020fe2000f8e00ff */
[----:B------:R-:W-:Y:S01]  /*2ab0*/  LEA.HI R229, R6, R9, RZ, 0x1 ;  /* 0x0000000906e57211 */ /* 0x000fe200078f08ff */
[----:B------:R-:W-:Y:S01]  /*2ac0*/  UIADD3 UR21, UR14, 0x1, -UR16 ;  /* 0x000000010e157890 */ /* 0x000fe2000fffe810 */
[----:B------:R-:W-:Y:S01]  /*2ad0*/  @!P5 LEA.HI.X R3, R4, R11, R7, 0x4, P1 ;  /* 0x0000000b0403d211 */ /* 0x000fe200008f2407 */
[----:B------:R-:W-:Y:S01]  /*2ae0*/  IMAD.SHL.U32 R4, R7, 0x20, RZ ;  /* 0x0000002007047824 */ /* 0x000fe200078e00ff */
[----:B------:R-:W-:-:S02]  /*2af0*/  @!P6 IADD3 R5, P1, R10, UR24, RZ ;  /* 0x000000180a05ec10 */ /* 0x000fc4000ff3e0ff */
[----:B------:R-:W-:Y:S02]  /*2b00*/  LOP3.LUT R6, R6, 0xfffffff0, RZ, 0xc0, !PT ;  /* 0xfffffff006067812 */ /* 0x000fe400078ec0ff */
[----:B------:R-:W-:Y:S02]  /*2b10*/  @!P6 IADD3.X R4, R11, UR25, R4, P1, !PT ;  /* 0x000000190b04ec10 */ /* 0x000fe40008ffe404 */
[----:B------:R-:W-:Y:S01]  /*2b20*/  @!P6 LEA R22, P1, R5, c[0x0][0x170], 0x1 ;  /* 0x00005c000516ea11 */ /* 0x000fe200078208ff */
[----:B------:R-:W-:-:S04]  /*2b30*/  DEPBAR.LE SB0, 0x0 ;  /* 0x000080000000791a */ /* 0x000fc80000000000 */
[----:B------:R-:W-:Y:S01]  /*2b40*/  BAR.SYNC.DEFER_BLOCKING 0x0 ;  /* 0x0000000000007b1d */ /* 0x000fe20000010000 */
[C---:B---3--:R-:W-:Y:S02]  /*2b50*/  @!P5 LEA R12, P2, R8.reuse, c[0x0][0x170], 0x1 ;  /* 0x00005c00080cda11 */ /* 0x048fe400078408ff */
[----:B------:R-:W-:Y:S01]  /*2b60*/  LOP3.LUT R229, R229, 0xfffffffe, RZ, 0xc0, !PT ;  /* 0xfffffffee5e57812 */ /* 0x000fe200078ec0ff */
[----:B-1----:R-:W-:Y:S01]  /*2b70*/  IMAD.U32 R24, RZ, RZ, UR4 ;  /* 0x00000004ff187e24 */ /* 0x002fe2000f8e00ff */
[----:B------:R-:W-:Y:S01]  /*2b80*/  @!P5 LEA.HI.X R13, R8, c[0x0][0x174], R3, 0x1, P2 ;  /* 0x00005d00080dda11 */ /* 0x000fe200010f0c03 */
[----:B------:R-:W-:Y:S01]  /*2b90*/  IMAD.U32 R3, RZ, RZ, UR4 ;  /* 0x00000004ff037e24 */ /* 0x000fe2000f8e00ff */
[----:B------:R-:W-:Y:S01]  /*2ba0*/  @!P6 LEA.HI.X R23, R5, c[0x0][0x174], R4, 0x1, P1 ;  /* 0x00005d000517ea11 */ /* 0x000fe200008f0c04 */
[----:B------:R-:W-:Y:S01]  /*2bb0*/  IMAD.IADD R5, R68, 0x1, -R6 ;  /* 0x0000000144057824 */ /* 0x000fe200078e0a06 */
[----:B------:R-:W-:Y:S01]  /*2bc0*/  @!P0 LEA R8, P2, R10, c[0x0][0x170], 0x1 ;  /* 0x00005c000a088a11 */ /* 0x000fe200078408ff */
[----:B------:R-:W-:Y:S01]  /*2bd0*/  IMAD.IADD R229, R9, 0x1, -R229 ;  /* 0x0000000109e57824 */ /* 0x000fe200078e0ae5 */
[----:B------:R-:W-:Y:S01]  /*2be0*/  ISETP.GE.AND P1, PT, R232, UR7, PT ;  /* 0x00000007e8007c0c */ /* 0x000fe2000bf26270 */
[----:B----4-:R-:W-:Y:S01]  /*2bf0*/  @!P3 IMAD.WIDE.U32 R14, R3, 0x30, R10 ;  /* 0x00000030030eb825 */ /* 0x010fe200078e000a */
[----:B------:R-:W-:-:S02]  /*2c00*/  @!P0 LEA.HI.X R9, R10, c[0x0][0x174], R11, 0x1, P2 ;  /* 0x00005d000a098a11 */ /* 0x000fc400010f0c0b */
[----:B------:R-:W-:Y:S01]  /*2c10*/  SHF.R.S32.HI R3, RZ, 0x1f, R5 ;  /* 0x0000001fff037819 */ /* 0x000fe20000011405 */
[----:B------:R-:W-:Y:S01]  /*2c20*/  @!P3 IMAD R6, R7, 0x30, RZ ;  /* 0x000000300706b824 */ /* 0x000fe200078e02ff */
[----:B------:R-:W-:Y:S02]  /*2c30*/  ISETP.GE.AND P2, PT, R233, UR7, PT ;  /* 0x00000007e9007c0c */ /* 0x000fe4000bf46270 */
[----:B------:R-:W-:Y:S01]  /*2c40*/  LEA.HI R3, R3, R5, RZ, 0x3 ;  /* 0x0000000503037211 */ /* 0x000fe200078f18ff */
[----:B------:R-:W-:-:S03]  /*2c50*/  @!P3 IMAD.IADD R6, R15, 0x1, R6 ;  /* 0x000000010f06b824 */ /* 0x000fc600078e0206 */
[C---:B------:R-:W-:Y:S01]  /*2c60*/  LOP3.LUT R4, R3.reuse, 0xfffffff8, RZ, 0xc0, !PT ;  /* 0xfffffff803047812 */ /* 0x040fe200078ec0ff */
[----:B------:R-:W-:Y:S01]  /*2c70*/  @P0 STS.128 [R235+0x8000], RZ ;  /* 0x008000ffeb000388 */ /* 0x000fe20000000c00 */
[----:B------:R-:W-:Y:S02]  /*2c80*/  @!P1 IMAD.MOV.U32 R15, RZ, RZ, R11 ;  /* 0x000000ffff0f9224 */ /* 0x000fe400078e000b */
[----:B------:R-:W-:Y:S01]  /*2c90*/  IMAD.SHL.U32 R69, R3, 0x40, RZ ;  /* 0x0000004003457824 */ /* 0x000fe200078e00ff */
[----:B------:R-:W-:Y:S01]  /*2ca0*/  @!PT LDS RZ, [RZ] ;  /* 0x00000000fffff984 */ /* 0x000fe20000000800 */
[----:B------:R-:W-:Y:S01]  /*2cb0*/  @!PT LDS RZ, [RZ] ;  /* 0x00000000fffff984 */ /* 0x000fe20000000800 */
[----:B------:R-:W-:Y:S01]  /*2cc0*/  @!PT LDS RZ, [RZ] ;  /* 0x00000000fffff984 */ /* 0x000fe20000000800 */
[----:B------:R1:W-:Y:S01]  /*2cd0*/  @!P0 LDGSTS.E.BYPASS.LTC128B.128 [R235+0x8000], [R8.64] ;  /* 0x0800000008eb8fae */ /* 0x0003e2000b901d52 */
[----:B------:R-:W-:Y:S01]  /*2ce0*/  ISETP.GE.AND P0, PT, R231, UR7, PT ;  /* 0x00000007e7007c0c */ /* 0x000fe2000bf06270 */
[----:B------:R-:W-:Y:S01]  /*2cf0*/  IMAD.IADD R4, R5, 0x1, -R4 ;  /* 0x0000000105047824 */ /* 0x000fe200078e0a04 */
[----:B------:R-:W-:Y:S01]  /*2d00*/  SHF.R.S32.HI R3, RZ, 0x5, R184 ;  /* 0x00000005ff037819 */ /* 0x000fe200000114b8 */
[----:B------:R-:W-:Y:S01]  /*2d10*/  @P5 STS.128 [R235+0x8800], RZ ;  /* 0x008800ffeb005388 */ /* 0x000fe20000000c00 */
[----:B------:R-:W-:Y:S01]  /*2d20*/  IMAD.U32 R5, RZ, RZ, UR4 ;  /* 0x00000004ff057e24 */ /* 0x000fe2000f8e00ff */
[----:B------:R-:W-:Y:S01]  /*2d30*/  LOP3.LUT R69, R69, 0xfffffe00, RZ, 0xc0, !PT ;  /* 0xfffffe0045457812 */ /* 0x000fe200078ec0ff */
[----:B------:R-:W-:Y:S01]  /*2d40*/  ULDC UR7, c[0x0][0x2e8] ;  /* 0x0000ba0000077ab9 */ /* 0x000fe20000000800 */
[----:B------:R-:W-:Y:S01]  /*2d50*/  @!PT LDS RZ, [RZ] ;  /* 0x00000000fffff984 */ /* 0x000fe20000000800 */
[----:B------:R-:W-:Y:S01]  /*2d60*/  @!PT LDS RZ, [RZ] ;  /* 0x00000000fffff984 */ /* 0x000fe20000000800 */
[----:B------:R-:W-:Y:S01]  /*2d70*/  @!PT LDS RZ, [RZ] ;  /* 0x00000000fffff984 */ /* 0x000fe20000000800 */
[----:B------:R3:W-:Y:S01]  /*2d80*/  @!P5 LDGSTS.E.BYPASS.LTC128B.128 [R235+0x8800], [R12.64] ;  /* 0x088000000cebdfae */ /* 0x0007e2000b901d52 */
[C---:B------:R-:W-:Y:S01]  /*2d90*/  @!P3 LEA R18, P5, R14.reuse, c[0x0][0x170], 0x1 ;  /* 0x00005c000e12ba11 */ /* 0x040fe200078a08ff */
[----:B------:R-:W-:Y:S01]  /*2da0*/  UIADD3 UR7, UR21, UR7, URZ ;  /* 0x0000000715077290 */ /* 0x000fe2000fffe03f */
[C---:B------:R-:W-:Y:S01]  /*2db0*/  IMAD R230, R3.reuse, 0x400, R69 ;  /* 0x0000040003e67824 */ /* 0x040fe200078e0245 */
[----:B------:R-:W-:Y:S01]  /*2dc0*/  @P6 STS.128 [R235+0x9000], RZ ;  /* 0x009000ffeb006388 */ /* 0x000fe20000000c00 */
[----:B------:R-:W-:Y:S01]  /*2dd0*/  @!P3 LEA.HI.X R19, R14, c[0x0][0x174], R6, 0x1, P5 ;  /* 0x00005d000e13ba11 */ /* 0x000fe200028f0c06 */
[----:B------:R-:W-:Y:S01]  /*2de0*/  IMAD.U32 R6, RZ, RZ, UR4 ;  /* 0x00000004ff067e24 */ /* 0x000fe2000f8e00ff */
[----:B------:R-:W-:Y:S01]  /*2df0*/  LOP3.LUT R184, R184, 0xffffffe0, RZ, 0xc0, !PT ;  /* 0xffffffe0b8b87812 */ /* 0x000fe200078ec0ff */
[--C-:B------:R-:W-:Y:S01]  /*2e00*/  @!P1 IMAD.MOV.U32 R14, RZ, RZ, R10.reuse ;  /* 0x000000ffff0e9224 */ /* 0x100fe200078e000a */
[----:B------:R-:W-:Y:S01]  /*2e10*/  @!PT LDS RZ, [RZ] ;  /* 0x00000000fffff984 */ /* 0x000fe20000000800 */
[----:B------:R-:W-:Y:S01]  /*2e20*/  @!PT LDS RZ, [RZ] ;  /* 0x00000000fffff984 */ /* 0x000fe20000000800 */
[----:B------:R-:W-:Y:S01]  /*2e30*/  @!PT LDS RZ, [RZ] ;  /* 0x00000000fffff984 */ /* 0x000fe20000000800 */
[----:B------:R4:W-:Y:S01]  /*2e40*/  @!P6 LDGSTS.E.BYPASS.LTC128B.128 [R235+0x9000], [R22.64] ;  /* 0x0900000016ebefae */ /* 0x0009e2000b901d52 */
[----:B------:R-:W-:Y:S01]  /*2e50*/  @!P0 IMAD.WIDE.U32 R20, R20, 0x70, R10 ;  /* 0x0000007014148825 */ /* 0x000fe200078e000a */
[----:B------:R-:W-:-:S02]  /*2e60*/  LEA R240, R3, UR13, 0x4 ;  /* 0x0000000d03f07c11 */ /* 0x000fc4000f8e20ff */
[----:B------:R-:W-:Y:S01]  /*2e70*/  @P3 STS.128 [R235+0x9800], RZ ;  /* 0x009800ffeb003388 */ /* 0x000fe20000000c00 */
[----:B------:R-:W-:-:S03]  /*2e80*/  @!P1 IMAD.WIDE.U32 R24, R24, 0x60, R14 ;  /* 0x0000006018189825 */ /* 0x000fc600078e000e */
[----:B------:R-:W-:Y:S01]  /*2e90*/  @!PT LDS RZ, [RZ] ;  /* 0x00000000fffff984 */ /* 0x000fe20000000800 */
[----:B------:R-:W-:Y:S01]  /*2ea0*/  @!PT LDS RZ, [RZ] ;  /* 0x00000000fffff984 */ /* 0x000fe20000000800 */
[----:B------:R-:W-:Y:S01]  /*2eb0*/  @!PT LDS RZ, [RZ] ;  /* 0x00000000fffff984 */ /* 0x000fe20000000800 */
[----:B------:R5:W-:Y:S01]  /*2ec0*/  @!P3 LDGSTS.E.BYPASS.LTC128B.128 [R235+0x9800], [R18.64] ;  /* 0x0980000012ebbfae */ /* 0x000be2000b901d52 */
[----:B------:R-:W-:Y:S02]  /*2ed0*/  IMAD.IADD R184, R68, 0x1, -R184 ;  /* 0x0000000144b87824 */ /* 0x000fe400078e0ab8 */
[----:B-1----:R-:W-:Y:S01]  /*2ee0*/  IMAD.U32 R8, RZ, RZ, UR4 ;  /* 0x00000004ff087e24 */ /* 0x002fe2000f8e00ff */
[----:B------:R-:W-:Y:S01]  /*2ef0*/  @P4 STS.128 [R235+0xa000], RZ ;  /* 0x00a000ffeb004388 */ /* 0x000fe20000000c00 */
[----:B------:R-:W-:Y:S01]  /*2f00*/  IMAD.SHL.U32 R9, R26, 0x8, RZ ;  /* 0x000000081a097824 */ /* 0x000fe200078e00ff */
[----:B------:R-:W-:Y:S02]  /*2f10*/  SHF.R.S32.HI R250, RZ, 0x1f, R184 ;  /* 0x0000001ffffa7819 */ /* 0x000fe400000114b8 */
[----:B------:R-:W-:Y:S01]  /*2f20*/  @!P4 LEA R8, P5, R8, R10, 0x6 ;  /* 0x0000000a0808c211 */ /* 0x000fe200078a30ff */
[----:B---3--:R-:W-:Y:S01]  /*2f30*/  @!P2 IMAD.MOV.U32 R12, RZ, RZ, R10 ;  /* 0x000000ffff0ca224 */ /* 0x008fe200078e000a */
[----:B------:R-:W-:Y:S01]  /*2f40*/  LEA.HI R250, R250, R184, RZ, 0x2 ;  /* 0x000000b8fafa7211 */ /* 0x000fe200078f10ff */
[----:B------:R-:W-:Y:S01]  /*2f50*/  @!P2 IMAD.MOV.U32 R13, RZ, RZ, R11 ;  /* 0x000000ffff0da224 */ /* 0x000fe200078e000b */
[----:B------:R-:W-:Y:S01]  /*2f60*/  @!P4 LEA.HI.X R6, R6, R11, R7, 0x6, P5 ;  /* 0x0000000b0606c211 */ /* 0x000fe200028f3407 */
[----:B------:R-:W-:Y:S01]  /*2f70*/  IMAD.SHL.U32 R11, R4, 0x40, RZ ;  /* 0x00000040040b7824 */ /* 0x000fe200078e00ff */
[----:B--2---:R-:W-:Y:S01]  /*2f80*/  @!P4 LEA R16, P5, R8, c[0x0][0x170], 0x1 ;  /* 0x00005c000810ca11 */ /* 0x004fe200078a08ff */
[----:B------:R-:W-:Y:S01]  /*2f90*/  @!P2 IMAD.WIDE.U32 R12, R5, 0x50, R12 ;  /* 0x00000050050ca825 */ /* 0x000fe200078e000c */
[----:B------:R-:W-:-:S02]  /*2fa0*/  SHF.R.S32.HI R250, RZ, 0x2, R250 ;  /* 0x00000002fffa7819 */ /* 0x000fc400000114fa */
[----:B------:R-:W-:Y:S01]  /*2fb0*/  @!P4 LEA.HI.X R17, R8, c[0x0][0x174], R6, 0x1, P5 ;  /* 0x00005d000811ca11 */ /* 0x000fe200028f0c06 */
[C---:B------:R-:W-:Y:S01]  /*2fc0*/  @!P2 IMAD R5, R7.reuse, 0x50, RZ ;  /* 0x000000500705a824 */ /* 0x040fe200078e02ff */
[----:B------:R-:W-:Y:S01]  /*2fd0*/  @!P2 LEA R14, P5, R12, c[0x0][0x170], 0x1 ;  /* 0x00005c000c0eaa11 */ /* 0x000fe200078a08ff */
[----:B------:R-:W-:Y:S01]  /*2fe0*/  @!P1 IMAD R6, R7, 0x60, RZ ;  /* 0x0000006007069824 */ /* 0x000fe200078e02ff */
[----:B------:R-:W-:Y:S01]  /*2ff0*/  LOP3.LUT R11, R11, 0x1c0, RZ, 0xc0, !PT ;  /* 0x000001c00b0b7812 */ /* 0x000fe200078ec0ff */
[----:B------:R-:W-:Y:S01]  /*3000*/  @!P2 IMAD.IADD R5, R13, 0x1, R5 ;  /* 0x000000010d05a824 */ /* 0x000fe200078e0205 */
[----:B------:R-:W-:Y:S01]  /*3010*/  @!PT LDS RZ, [RZ] ;  /* 0x00000000fffff984 */ /* 0x000fe20000000800 */
[----:B------:R-:W-:Y:S01]  /*3020*/  @!PT LDS RZ, [RZ] ;  /* 0x00000000fffff984 */ /* 0x000fe20000000800 */
[----:B------:R-:W-:Y:S01]  /*3030*/  @!PT LDS RZ, [RZ] ;  /* 0x00000000fffff984 */ /* 0x000fe20000000800 */
[----:B------:R5:W-:Y:S01]  /*3040*/  @!P4 LDGSTS.E.BYPASS.LTC128B.128 [R235+0xa000], [R16.64] ;  /* 0x0a00000010ebcfae */ /* 0x000be2000b901d52 */
[----:B------:R-:W-:Y:S02]  /*3050*/  IMAD.SHL.U32 R8, R0, 0x40, RZ ;  /* 0x0000004000087824 */ /* 0x000fe400078e00ff */
[----:B------:R-:W-:Y:S01]  /*3060*/  @!P1 IMAD.IADD R6, R25, 0x1, R6 ;  /* 0x0000000119069824 */ /* 0x000fe200078e0206 */
[----:B------:R-:W-:Y:S01]  /*3070*/  @!P2 LEA.HI.X R15, R12, c[0x0][0x174], R5, 0x1, P5 ;  /* 0x00005d000c0faa11 */ /* 0x000fe200028f0c05 */
[----:B------:R-:W-:Y:S01]  /*3080*/  IMAD.SHL.U32 R10, R229, 0x8, RZ ;  /* 0x00000008e50a7824 */ /* 0x000fe200078e00ff */
[----:B------:R-:W-:Y:S01]  /*3090*/  @!P1 LEA R12, P5, R24, c[0x0][0x170], 0x1 ;  /* 0x00005c00180c9a11 */ /* 0x000fe200078a08ff */
[----:B------:R-:W-:Y:S01]  /*30a0*/  @!P0 IMAD R5, R7, 0x70, RZ ;  /* 0x0000007007058824 */ /* 0x000fe200078e02ff */
[----:B------:R-:W-:Y:S01]  /*30b0*/  LOP3.LUT R8, R8, 0x1c0, RZ, 0xc0, !PT ;  /* 0x000001c008087812 */ /* 0x000fe200078ec0ff */
[----:B------:R-:W-:Y:S01]  /*30c0*/  @P2 STS.128 [R235+0xa800], RZ ;  /* 0x00a800ffeb002388 */ /* 0x000fe20000000c00 */
[----:B------:R-:W-:Y:S01]  /*30d0*/  @!P1 LEA.HI.X R13, R24, c[0x0][0x174], R6, 0x1, P5 ;  /* 0x00005d00180d9a11 */ /* 0x000fe200028f0c06 */
[----:B------:R-:W-:Y:S01]  /*30e0*/  @!P0 IMAD.IADD R5, R21, 0x1, R5 ;  /* 0x0000000115058824 */ /* 0x000fe200078e0205 */
[----:B------:R-:W-:Y:S01]  /*30f0*/  LOP3.LUT R9, R8, 0x8, R9, 0xf8, !PT ;  /* 0x0000000808097812 */ /* 0x000fe200078ef809 */
[----:B------:R-:W-:Y:S01]  /*3100*/  @!PT LDS RZ, [RZ] ;  /* 0x00000000fffff984 */ /* 0x000fe20000000800 */
[----:B------:R-:W-:Y:S01]  /*3110*/  @!PT LDS RZ, [RZ] ;  /* 0x00000000fffff984 */ /* 0x000fe20000000800 */
[----:B------:R-:W-:Y:S01]  /*3120*/  @!PT LDS RZ, [RZ] ;  /* 0x00000000fffff984 */ /* 0x000fe20000000800 */
[----:B------:R1:W-:Y:S01]  /*3130*/  @!P2 LDGSTS.E.BYPASS.LTC128B.128 [R235+0xa800], [R14.64] ;  /* 0x0a8000000eebafae */ /* 0x0003e2000b901d52 */
[----:B------:R-:W-:Y:S01]  /*3140*/  LOP3.LUT R6, R11, 0x8, R10, 0xf8, !PT ;  /* 0x000000080b067812 */ /* 0x000fe200078ef80a */
[----:B------:R-:W-:Y:S01]  /*3150*/  IMAD.IADD R240, R250, 0x1, R240 ;  /* 0x00000001faf07824 */ /* 0x000fe200078e02f0 */
[----:B------:R-:W-:Y:S01]  /*3160*/  SHF.R.U32.HI R8, RZ, 0x3, R8 ;  /* 0x00000003ff087819 */ /* 0x000fe20000011608 */
[----:B------:R-:W-:Y:S01]  /*3170*/  @P1 STS.128 [R235+0xb000], RZ ;  /* 0x00b000ffeb001388 */ /* 0x000fe20000000c00 */
[----:B------:R-:W-:-:S02]  /*3180*/  SHF.R.U32.HI R11, RZ, 0x3, R11 ;  /* 0x00000003ff0b7819 */ /* 0x000fc4000001160b */
[----:B------:R-:W-:Y:S01]  /*3190*/  LOP3.LUT R8, R9, R8, RZ, 0x3c, !PT ;  /* 0x0000000809087212 */ /* 0x000fe200078e3cff */
[----:B------:R-:W-:Y:S01]  /*31a0*/  @!PT LDS RZ, [RZ] ;  /* 0x00000000fffff984 */ /* 0x000fe20000000800 */
[----:B------:R-:W-:Y:S01]  /*31b0*/  @!PT LDS RZ, [RZ] ;  /* 0x00000000fffff984 */ /* 0x000fe20000000800 */
[----:B------:R-:W-:Y:S01]  /*31c0*/  @!PT LDS RZ, [RZ] ;  /* 0x00000000fffff984 */ /* 0x000fe20000000800 */
[----:B------:R1:W-:Y:S01]  /*31d0*/  @!P1 LDGSTS.E.BYPASS.LTC128B.128 [R235+0xb000], [R12.64] ;  /* 0x0b0000000ceb9fae */ /* 0x0003e2000b901d52 */
[----:B------:R-:W-:Y:S02]  /*31e0*/  LOP3.LUT R6, R6, R11, RZ, 0x3c, !PT ;  /* 0x0000000b06067212 */ /* 0x000fe400078e3cff */
[----:B------:R-:W-:Y:S01]  /*31f0*/  @!P0 LEA R10, P5, R20, c[0x0][0x170], 0x1 ;  /* 0x00005c00140a8a11 */ /* 0x000fe200078a08ff */
[----:B------:R-:W-:Y:S01]  /*3200*/  IMAD R229, R229, 0x200, R8 ;  /* 0x00000200e5e57824 */ /* 0x000fe200078e0208 */
[----:B------:R-:W-:Y:S01]  /*3210*/  @P0 STS.128 [R235+0xb800], RZ ;  /* 0x00b800ffeb000388 */ /* 0x000fe20000000c00 */
[----:B------:R-:W-:Y:S01]  /*3220*/  IMAD.IADD R230, R6, 0x1, R230 ;  /* 0x0000000106e67824 */ /* 0x000fe200078e02e6 */
[----:B------:R-:W-:Y:S01]  /*3230*/  @!P0 LEA.HI.X R11, R20, c[0x0][0x174], R5, 0x1, P5 ;  /* 0x00005d00140b8a11 */ /* 0x000fe200028f0c05 */
[----:B------:R-:W-:Y:S01]  /*3240*/  IMAD.SHL.U32 R229, R229, 0x2, RZ ;  /* 0x00000002e5e57824 */ /* 0x000fe200078e00ff */
[----:B------:R-:W-:Y:S01]  /*3250*/  IADD3 R242, R240, 0x40, RZ ;  /* 0x00000040f0f27810 */ /* 0x000fe20007ffe0ff */
[----:B------:R-:W-:Y:S01]  /*3260*/  IMAD.SHL.U32 R230, R230, 0x2, RZ ;  /* 0x00000002e6e67824 */ /* 0x000fe200078e00ff */
[----:B------:R-:W-:Y:S01]  /*3270*/  IADD3 R247, R240, UR17, RZ ;  /* 0x00000011f0f77c10 */ /* 0x000fe2000fffe0ff */
[----:B------:R-:W-:Y:S01]  /*3280*/  @!PT LDS RZ, [RZ] ;  /* 0x00000000fffff984 */ /* 0x000fe20000000800 */
[----:B------:R-:W-:Y:S01]  /*3290*/  @!PT LDS RZ, [RZ] ;  /* 0x00000000fffff984 */ /* 0x000fe20000000800 */
[----:B------:R-:W-:Y:S01]  /*32a0*/  @!PT LDS RZ, [RZ] ;  /* 0x00000000fffff984 */ /* 0x000fe20000000800 */
[----:B------:R2:W-:Y:S01]  /*32b0*/  @!P0 LDGSTS.E.BYPASS.LTC128B.128 [R235+0xb800], [R10.64] ;  /* 0x0b8000000aeb8fae */ /* 0x0005e2000b901d52 */
[----:B------:R-:W-:Y:S01]  /*32c0*/  IMAD.MOV.U32 R8, RZ, RZ, 0x20 ;  /* 0x00000020ff087424 */ /* 0x000fe200078e00ff */
[----:B------:R-:W-:Y:S01]  /*32d0*/  IADD3 R226, R229, 0x4040, RZ ;  /* 0x00004040e5e27810 */ /* 0x000fe20007ffe0ff */
[----:B------:R-:W-:Y:S01]  /*32e0*/  IMAD.IADD R6, R69, 0x1, R6 ;  /* 0x0000000145067824 */ /* 0x000fe200078e0206 */
[----:B------:R-:W-:Y:S01]  /*32f0*/  LDSM.16.M88.4 R28, [R230] ;  /* 0x00000000e61c783b */ /* 0x000fe20000000200 */
[----:B------:R-:W-:Y:S01]  /*3300*/  R2P PR, R4, 0x6 ;  /* 0x0000000604007804 */ /* 0x000fe20000000000 */
[----:B------:R-:W-:Y:S01]  /*3310*/  IMAD.MOV.U32 R4, RZ, RZ, 0x10 ;  /* 0x00000010ff047424 */ /* 0x000fe200078e00ff */
[C---:B------:R-:W-:Y:S01]  /*3320*/  IADD3 R246, R240.reuse, UR7, RZ ;  /* 0x00000007f0f67c10 */ /* 0x040fe2000fffe0ff */
[----:B------:R-:W3:Y:S01]  /*3330*/  LDSM.16.M88.4 R52, [R229+0x4000] ;  /* 0x00400000e534783b */ /* 0x000ee20000000200 */
[----:B------:R-:W-:-:S02]  /*3340*/  IADD3 R244, R240, 0x8, RZ ;  /* 0x00000008f0f47810 */ /* 0x000fc40007ffe0ff */
[----:B------:R-:W-:Y:S01]  /*3350*/  SEL R4, R4, 0xfffffff0, !P1 ;  /* 0xfffffff004047807 */ /* 0x000fe20004800000 */
[----:B------:R-:W3:Y:S01]  /*3360*/  LDSM.16.M88.4 R76, [R230+0x2000] ;  /* 0x00200000e64c783b */ /* 0x000ee20000000200 */
[----:B------:R-:W-:Y:S02]  /*3370*/  SEL R5, R8, 0xffffffe0, !P2 ;  /* 0xffffffe008057807 */ /* 0x000fe40005000000 */
[----:B------:R-:W-:Y:S01]  /*3380*/  R2P PR, R0, 0x6 ;  /* 0x0000000600007804 */ /* 0x000fe20000000000 */
[--C-:B------:R-:W-:Y:S01]  /*3390*/  IMAD R228, R4, 0x2, R230.reuse ;  /* 0x0000000204e47824 */ /* 0x100fe200078e02e6 */
[----:B------:R-:W-:Y:S01]  /*33a0*/  LDSM.16.M88.4 R156, [R229+0x4800] ;  /* 0x00480000e59c783b */ /* 0x000fe20000000200 */
[----:B------:R-:W-:Y:S01]  /*33b0*/  IMAD R227, R5, 0x2, R230 ;  /* 0x0000000205e37824 */ /* 0x000fe200078e02e6 */
[----:B------:R-:W-:Y:S02]  /*33c0*/  IADD3 R240, R240, 0x48, RZ ;  /* 0x00000048f0f07810 */ /* 0x000fe40007ffe0ff */
[----:B------:R-:W-:Y:S01]  /*33d0*/  SEL R0, R8, 0xffffffe0, !P1 ;  /* 0xffffffe008007807 */ /* 0x000fe20004800000 */
[----:B-----5:R-:W-:Y:S01]  /*33e0*/  LDSM.16.M88.4 R16, [R228] ;  /* 0x00000000e410783b */ /* 0x020fe20000000200 */
[C---:B------:R-:W-:Y:S01]  /*33f0*/  IADD3 R8, R229.reuse, 0x4000, RZ ;  /* 0x00004000e5087810 */ /* 0x040fe20007ffe0ff */
[----:B------:R-:W-:Y:S01]  /*3400*/  IMAD R225, R4, 0x2, R227 ;  /* 0x0000000204e17824 */ /* 0x000fe200078e02e3 */
[----:B------:R-:W-:Y:S01]  /*3410*/  IADD3 R243, R242, UR17, RZ ;  /* 0x00000011f2f37c10 */ /* 0x000fe2000fffe0ff */
[----:B------:R-:W-:Y:S01]  /*3420*/  IMAD.IADD R223, R229, 0x1, R0 ;  /* 0x00000001e5df7824 */ /* 0x000fe200078e0200 */
[----:B------:R-:W-:Y:S01]  /*3430*/  LDSM.16.M88.4 R44, [R228+0x2000] ;  /* 0x00200000e42c783b */ /* 0x000fe20000000200 */
[----:B------:R-:W-:-:S02]  /*3440*/  @P2 IADD3 R226, R8, -0x40, RZ ;  /* 0xffffffc008e22810 */ /* 0x000fc40007ffe0ff */
[----:B------:R-:W-:Y:S01]  /*3450*/  IADD3 R242, R242, UR7, RZ ;  /* 0x00000007f2f27c10 */ /* 0x000fe2000fffe0ff */
[----:B----4-:R-:W4:Y:S01]  /*3460*/  LDSM.16.M88.4 R20, [R223+0x4000] ;  /* 0x00400000df14783b */ /* 0x010f220000000200 */
[----:B------:R-:W-:Y:S01]  /*3470*/  IMNMX R246, R246, UR14, PT ;  /* 0x0000000ef6f67c17 */ /* 0x000fe2000b800200 */
[----:B------:R-:W-:Y:S01]  /*3480*/  IMAD.IADD R212, R0, 0x1, R226 ;  /* 0x0000000100d47824 */ /* 0x000fe200078e02e2 */
[----:B------:R-:W-:Y:S01]  /*3490*/  IADD3 R245, R244, UR17, RZ ;  /* 0x00000011f4f57c10 */ /* 0x000fe2000fffe0ff */
[----:B------:R-:W-:Y:S01]  /*34a0*/  LDSM.16.M88.4 R180, [R226] ;  /* 0x00000000e2b4783b */ /* 0x000fe20000000200 */
[----:B------:R-:W-:Y:S02]  /*34b0*/  IADD3 R241, R240, UR17, RZ ;  /* 0x00000011f0f17c10 */ /* 0x000fe4000fffe0ff */
[----:B------:R-:W-:Y:S01]  /*34c0*/  IADD3 R244, R244, UR7, RZ ;  /* 0x00000007f4f47c10 */ /* 0x000fe2000fffe0ff */
[----:B-1----:R-:W1:Y:S01]  /*34d0*/  LDSM.16.M88.4 R12, [R227] ;  /* 0x00000000e30c783b */ /* 0x002e620000000200 */
[----:B------:R-:W-:-:S02]  /*34e0*/  IADD3 R240, R240, UR7, RZ ;  /* 0x00000007f0f07c10 */ /* 0x000fc4000fffe0ff */
[----:B------:R-:W-:Y:S01]  /*34f0*/  IMNMX R242, R242, UR14, PT ;  /* 0x0000000ef2f27c17 */ /* 0x000fe2000b800200 */
[----:B--2---:R-:W2:Y:S01]  /*3500*/  LDSM.16.M88.4 R8, [R227+0x2000] ;  /* 0x00200000e308783b */ /* 0x004ea20000000200 */
[----:B------:R-:W-:Y:S02]  /*3510*/  IMNMX R247, RZ, R247, !PT ;  /* 0x000000f7fff77217 */ /* 0x000fe40007800200 */
[----:B------:R-:W-:Y:S01]  /*3520*/  IMNMX R244, R244, UR14, PT ;  /* 0x0000000ef4f47c17 */ /* 0x000fe2000b800200 */
[----:B------:R-:W-:Y:S01]  /*3530*/  LDSM.16.M88.4 R176, [R212] ;  /* 0x00000000d4b0783b */ /* 0x000fe20000000200 */
[-C--:B---3--:R-:W-:Y:S01]  /*3540*/  HMMA.16816.F32.BF16 R168, R28, R52.reuse, RZ ;  /* 0x000000341ca8723c */ /* 0x088fe200000418ff */
[----:B------:R-:W-:Y:S01]  /*3550*/  IMNMX R240, R240, UR14, PT ;  /* 0x0000000ef0f07c17 */ /* 0x000fe2000b800200 */
[----:B------:R-:W-:Y:S01]  /*3560*/  UMOV UR14, UR12 ;  /* 0x0000000c000e7c82 */ /* 0x000fe20008000000 */
[----:B------:R-:W3:Y:S01]  /*3570*/  LDSM.16.M88.4 R24, [R225] ;  /* 0x00000000e118783b */ /* 0x000ee20000000200 */
[----:B------:R-:W-:Y:S01]  /*3580*/  IMNMX R243, RZ, R243, !PT ;  /* 0x000000f3fff37217 */ /* 0x000fe20007800200 */
[----:B------:R-:W-:Y:S01]  /*3590*/  UISETP.GT.AND UP0, UPT, UR14, UR9, UPT ;  /* 0x000000090e00728c */ /* 0x000fe2000bf04270 */
[----:B------:R-:W-:Y:S01]  /*35a0*/  IMNMX R245, RZ, R245, !PT ;  /* 0x000000f5fff57217 */ /* 0x000fe20007800200 */
[----:B------:R-:W5:Y:S01]  /*35b0*/  LDSM.16.M88.4 R140, [R229+0x5000] ;  /* 0x00500000e58c783b */ /* 0x000f620000000200 */
[----:B------:R-:W-:Y:S01]  /*35c0*/  HMMA.16816.F32.BF16 R48, R76, R52, RZ ;  /* 0x000000344c30723c */ /* 0x000fe200000418ff */
[----:B------:R-:W-:-:S02]  /*35d0*/  IMNMX R241, RZ, R241, !PT ;  /* 0x000000f1fff17217 */ /* 0x000fc40007800200 */
[----:B------:R-:W1:Y:S01]  /*35e0*/  LDSM.16.M88.4 R124, [R229+0x5800] ;  /* 0x00580000e57c783b */ /* 0x000e620000000200 */
[C---:B------:R-:W-:Y:S02]  /*35f0*/  IADD3 R219, R226.reuse, 0x800, RZ ;  /* 0x00000800e2db7810 */ /* 0x040fe40007ffe0ff */
[C---:B------:R-:W-:Y:S01]  /*3600*/  IADD3 R218, R226.reuse, 0x1000, RZ ;  /* 0x00001000e2da7810 */ /* 0x040fe20007ffe0ff */
[----:B------:R-:W1:Y:S01]  /*3610*/  LDSM.16.M88.4 R108, [R229+0x6000] ;  /* 0x00600000e56c783b */ /* 0x000e620000000200 */
[-C--:B------:R-:W-:Y:S01]  /*3620*/  HMMA.16816.F32.BF16 R64, R76, R54.reuse, RZ ;  /* 0x000000364c40723c */ /* 0x080fe200000418ff */
[C---:B------:R-:W-:Y:S02]  /*3630*/  IADD3 R217, R226.reuse, 0x1800, RZ ;  /* 0x00001800e2d97810 */ /* 0x040fe40007ffe0ff */
[----:B------:R-:W1:Y:S01]  /*3640*/  LDSM.16.M88.4 R92, [R229+0x6800] ;  /* 0x00680000e55c783b */ /* 0x000e620000000200 */
[C---:B------:R-:W-:Y:S02]  /*3650*/  IADD3 R216, R226.reuse, 0x2000, RZ ;  /* 0x00002000e2d87810 */ /* 0x040fe40007ffe0ff */
[C---:B------:R-:W-:Y:S01]  /*3660*/  IADD3 R215, R226.reuse, 0x2800, RZ ;  /* 0x00002800e2d77810 */ /* 0x040fe20007ffe0ff */
[----:B------:R-:W1:Y:S01]  /*3670*/  LDSM.16.M88.4 R36, [R229+0x7000] ;  /* 0x00700000e524783b */ /* 0x000e620000000200 */
[----:B------:R-:W-:Y:S01]  /*3680*/  HMMA.16816.F32.BF16 R52, R28, R54, RZ ;  /* 0x000000361c34723c */ /* 0x000fe200000418ff */
[----:B------:R-:W-:-:S02]  /*3690*/  IADD3 R214, R226, 0x3000, RZ ;  /* 0x00003000e2d67810 */ /* 0x000fc40007ffe0ff */
[----:B------:R-:W2:Y:S01]  /*36a0*/  LDSM.16.M88.4 R72, [R229+0x7800] ;  /* 0x00780000e548783b */ /* 0x000ea20000000200 */
[----:B------:R-:W-:-:S03]  /*36b0*/  IADD3 R213, R226, 0x3800, RZ ;  /* 0x00003800e2d57810 */ /* 0x000fc60007ffe0ff */
[----:B------:R-:W-:Y:S01]  /*36c0*/  LDSM.16.M88.4 R172, [R223+0x4800] ;  /* 0x00480000dfac783b */ /* 0x000fe20000000200 */
[-C--:B----4-:R-:W-:Y:S03]  /*36d0*/  HMMA.16816.F32.BF16 R168, R16, R20.reuse, R168 ;  /* 0x0000001410a8723c */ /* 0x090fe600000418a8 */
[----:B------:R-:W-:Y:S04]  /*36e0*/  LDSM.16.M88.4 R164, [R223+0x5000] ;  /* 0x00500000dfa4783b */ /* 0x000fe80000000200 */
[----:B------:R-:W0:Y:S01]  /*36f0*/  LDGDEPBAR ;  /* 0x00000000000079af */ /* 0x000e220000000000 */
[C---:B------:R-:W-:Y:S08]  /*3700*/  HMMA.16816.F32.BF16 R48, R44.reuse, R20, R48 ;  /* 0x000000142c30723c */ /* 0x040ff00000041830 */
[-C--:B------:R-:W-:Y:S08]  /*3710*/  HMMA.16816.F32.BF16 R64, R44, R22.reuse, R64 ;  /* 0x000000162c40723c */ /* 0x080ff00000041840 */
[----:B------:R-:W-:Y:S01]  /*3720*/  HMMA.16816.F32.BF16 R52, R16, R22, R52 ;  /* 0x000000161034723c */ /* 0x000fe20000041834 */
[----:B------:R-:W4:Y:S07]  /*3730*/  LDSM.16.M88.4 R20, [R225+0x2000] ;  /* 0x00200000e114783b */ /* 0x000f2e0000000200 */
[-C--:B-1----:R-:W-:Y:S08]  /*3740*/  HMMA.16816.F32.BF16 R168, R12, R180.reuse, R168 ;  /* 0x000000b40ca8723c */ /* 0x082ff000000418a8 */
[----:B--2---:R-:W-:Y:S08]  /*3750*/  HMMA.16816.F32.BF16 R48, R8, R180, R48 ;  /* 0x000000b40830723c */ /* 0x004ff00000041830 */
[-C--:B------:R-:W-:Y:S08]  /*3760*/  HMMA.16816.F32.BF16 R56, R76, R156.reuse, RZ ;  /* 0x0000009c4c38723c */ /* 0x080ff000000418ff */
[----:B------:R-:W-:Y:S08]  /*3770*/  HMMA.16816.F32.BF16 R60, R28, R156, RZ ;  /* 0x0000009c1c3c723c */ /* 0x000ff000000418ff */
[----:B---3--:R-:W-:Y:S08]  /*3780*/  HMMA.16816.F32.BF16 R168, R24, R176, R168 ;  /* 0x000000b018a8723c */ /* 0x008ff000000418a8 */
[C---:B------:R-:W-:Y:S08]  /*3790*/  HMMA.16816.F32.BF16 R160, R76.reuse, R158, RZ ;  /* 0x0000009e4ca0723c */ /* 0x040ff000000418ff */
[C---:B-----5:R-:W-:Y:S08]  /*37a0*/  HMMA.16816.F32.BF16 R148, R76.reuse, R140, RZ ;  /* 0x0000008c4c94723c */ /* 0x060ff000000418ff */
[----:B------:R-:W-:Y:S01]  /*37b0*/  HMMA.16816.F32.BF16 R144, R76, R142, RZ ;  /* 0x0000008e4c90723c */ /* 0x000fe200000418ff */
[----:B------:R-:W-:-:S02]  /*37c0*/  FMUL.FTZ R169, R169, c[0x0][0x2ec] ;  /* 0x0000bb00a9a97a20 */ /* 0x000fc40000410000 */
[----:B------:R-:W-:Y:S02]  /*37d0*/  FMUL.FTZ R170, R170, c[0x0][0x2ec] ;  /* 0x0000bb00aaaa7a20 */ /* 0x000fe40000410000 */
[----:B------:R-:W-:Y:S02]  /*37e0*/  FMUL.FTZ R171, R171, c[0x0][0x2ec] ;  /* 0x0000bb00abab7a20 */ /* 0x000fe40000410000 */
[----:B------:R-:W-:Y:S01]  /*37f0*/  FMUL.FTZ R0, R168, c[0x0][0x2ec] ;  /* 0x0000bb00a8007a20 */ /* 0x000fe20000410000 */
[C---:B------:R-:W-:Y:S05]  /*3800*/  HMMA.16816.F32.BF16 R132, R76.reuse, R124, RZ ;  /* 0x0000007c4c84723c */ /* 0x040fea00000418ff */
[----:B------:R-:W-:Y:S03]  /*3810*/  MUFU.TANH R0, R0 ;  /* 0x0000000000007308 */ /* 0x000fe60000002400 */
        /* <DEDUP_REMOVED lines=11> */
[----:B------:R-:W-:Y:S08]  /*38d0*/  HMMA.16816.F32.BF16 R40, R28, R36, RZ ;  /* 0x000000241c28723c */ /* 0x000ff000000418ff */
[----:B------:R-:W-:Y:S08]  /*38e0*/  HMMA.16816.F32.BF16 R80, R76, R72, RZ ;  /* 0x000000484c50723c */ /* 0x000ff000000418ff */
[C---:B------:R-:W-:Y:S08]  /*38f0*/  HMMA.16816.F32.BF16 R156, R28.reuse, R158, RZ ;  /* 0x0000009e1c9c723c */ /* 0x040ff000000418ff */
[C---:B------:R-:W-:Y:S08]  /*3900*/  HMMA.16816.F32.BF16 R140, R28.reuse, R142, RZ ;  /* 0x0000008e1c8c723c */ /* 0x040ff000000418ff */
[C---:B------:R-:W-:Y:S08]  /*3910*/  HMMA.16816.F32.BF16 R124, R28.reuse, R126, RZ ;  /* 0x0000007e1c7c723c */ /* 0x040ff000000418ff */
[C---:B------:R-:W-:Y:S08]  /*3920*/  HMMA.16816.F32.BF16 R108, R28.reuse, R110, RZ ;  /* 0x0000006e1c6c723c */ /* 0x040ff000000418ff */
[C---:B------:R-:W-:Y:S08]  /*3930*/  HMMA.16816.F32.BF16 R92, R28.reuse, R94, RZ ;  /* 0x0000005e1c5c723c */ /* 0x040ff000000418ff */
[C---:B------:R-:W-:Y:S08]  /*3940*/  HMMA.16816.F32.BF16 R36, R28.reuse, R38, RZ ;  /* 0x000000261c24723c */ /* 0x040ff000000418ff */
[----:B------:R-:W-:Y:S08]  /*3950*/  HMMA.16816.F32.BF16 R32, R28, R72, RZ ;  /* 0x000000481c20723c */ /* 0x000ff000000418ff */
[----:B----4-:R-:W-:Y:S01]  /*3960*/  HMMA.16816.F32.BF16 R48, R20, R176, R48 ;  /* 0x000000b01430723c */ /* 0x010fe20000041830 */
[----:B------:R-:W-:Y:S07]  /*3970*/  MUFU.TANH R176, R171 ;  /* 0x000000ab00b07308 */ /* 0x000fee0000002400 */
[----:B------:R-:W-:Y:S08]  /*3980*/  HMMA.16816.F32.BF16 R52, R12, R182, R52 ;  /* 0x000000b60c34723c */ /* 0x000ff00000041834 */
[-C--:B------:R-:W-:Y:S08]  /*3990*/  HMMA.16816.F32.BF16 R76, R76, R74.reuse, RZ ;  /* 0x0000004a4c4c723c */ /* 0x080ff000000418ff */
[----:B------:R-:W-:Y:S01]  /*39a0*/  HMMA.16816.F32.BF16 R28, R28, R74, RZ ;  /* 0x0000004a1c1c723c */ /* 0x000fe200000418ff */
[----:B------:R-:W1:Y:S01]  /*39b0*/  LDSM.16.M88.4 R72, [R226+0x800] ;  /* 0x00080000e248783b */ /* 0x000e620000000200 */
[----:B------:R-:W-:-:S02]  /*39c0*/  FMUL.FTZ R48, R48, c[0x0][0x2ec] ;  /* 0x0000bb0030307a20 */ /* 0x000fc40000410000 */
[----:B------:R-:W-:Y:S02]  /*39d0*/  FMUL.FTZ R49, R49, c[0x0][0x2ec] ;  /* 0x0000bb0031317a20 */ /* 0x000fe40000410000 */
[----:B------:R-:W-:Y:S01]  /*39e0*/  FMUL.FTZ R50, R50, c[0x0][0x2ec] ;  /* 0x0000bb0032327a20 */ /* 0x000fe20000410000 */
[----:B------:R-:W-:Y:S01]  /*39f0*/  MUFU.TANH R177, R48 ;  /* 0x0000003000b17308 */ /* 0x000fe20000002400 */
[----:B------:R-:W-:Y:S01]  /*3a00*/  HMMA.16816.F32.BF16 R64, R8, R182, R64 ;  /* 0x000000b60840723c */ /* 0x000fe20000041840 */
[----:B------:R-:W-:-:S07]  /*3a10*/  FMUL.FTZ R51, R51, c[0x0][0x2ec] ;  /* 0x0000bb0033337a20 */ /* 0x000fce0000410000 */
[-C--:B------:R-:W-:Y:S08]  /*3a20*/  HMMA.16816.F32.BF16 R60, R16, R172.reuse, R60 ;  /* 0x000000ac103c723c */ /* 0x080ff0000004183c */
[----:B------:R-:W-:Y:S01]  /*3a30*/  HMMA.16816.F32.BF16 R56, R44, R172, R56 ;  /* 0x000000ac2c38723c */ /* 0x000fe20000041838 */
[----:B------:R-:W2:Y:S07]  /*3a40*/  MUFU.TANH R172, R169 ;  /* 0x000000a900ac7308 */ /* 0x000eae0000002400 */
[----:B------:R-:W-:Y:S01]  /*3a50*/  HMMA.16816.F32.BF16 R52, R24, R178, R52 ;  /* 0x000000b21834723c */ /* 0x000fe20000041834 */
[----:B------:R3:W4:Y:S07]  /*3a60*/  MUFU.TANH R173, R170 ;  /* 0x000000aa00ad7308 */ /* 0x00072e0000002400 */
[-C--:B------:R-:W-:Y:S08]  /*3a70*/  HMMA.16816.F32.BF16 R160, R44, R174.reuse, R160 ;  /* 0x000000ae2ca0723c */ /* 0x080ff000000418a0 */
[----:B------:R-:W-:Y:S01]  /*3a80*/  HMMA.16816.F32.BF16 R156, R16, R174, R156 ;  /* 0x000000ae109c723c */ /* 0x000fe2000004189c */
[----:B---3--:R-:W3:Y:S01]  /*3a90*/  LDSM.16.M88.4 R168, [R212+0x800] ;  /* 0x00080000d4a8783b */ /* 0x008ee20000000200 */
[----:B------:R-:W-:Y:S06]  /*3aa0*/  MUFU.TANH R174, R49 ;  /* 0x0000003100ae7308 */ /* 0x000fec0000002400 */
[----:B------:R-:W-:Y:S01]  /*3ab0*/  HMMA.16816.F32.BF16 R64, R20, R178, R64 ;  /* 0x000000b21440723c */ /* 0x000fe20000041840 */
[----:B------:R-:W-:Y:S01]  /*3ac0*/  FMUL.FTZ R52, R52, c[0x0][0x2ec] ;  /* 0x0000bb0034347a20 */ /* 0x000fe20000410000 */
[----:B------:R-:W5:Y:S01]  /*3ad0*/  MUFU.TANH R178, R50 ;  /* 0x0000003200b27308 */ /* 0x000f620000002400 */
[----:B------:R-:W-:-:S02]  /*3ae0*/  FMUL.FTZ R53, R53, c[0x0][0x2ec] ;  /* 0x0000bb0035357a20 */ /* 0x000fc40000410000 */
[----:B------:R-:W-:Y:S02]  /*3af0*/  FMUL.FTZ R54, R54, c[0x0][0x2ec] ;  /* 0x0000bb0036367a20 */ /* 0x000fe40000410000 */
[----:B------:R-:W-:Y:S01]  /*3b00*/  FMUL.FTZ R55, R55, c[0x0][0x2ec] ;  /* 0x0000bb0037377a20 */ /* 0x000fe20000410000 */
[-C--:B-1----:R-:W-:Y:S02]  /*3b10*/  HMMA.16816.F32.BF16 R60, R12, R72.reuse, R60 ;  /* 0x000000480c3c723c */ /* 0x082fe4000004183c */
[----:B------:R1:W-:Y:S06]  /*3b20*/  MUFU.TANH R175, R51 ;  /* 0x0000003300af7308 */ /* 0x0003ec0000002400 */
[----:B------:R-:W-:Y:S02]  /*3b30*/  HMMA.16816.F32.BF16 R56, R8, R72, R56 ;  /* 0x000000480838723c */ /* 0x000fe40000041838 */
[----:B------:R-:W2:Y:S06]  /*3b40*/  MUFU.TANH R179, R52 ;  /* 0x0000003400b37308 */ /* 0x000eac0000002400 */
[----:B------:R-:W-:Y:S01]  /*3b50*/  HMMA.16816.F32.BF16 R152, R16, R164, R152 ;  /* 0x000000a41098723c */ /* 0x000fe20000041898 */
[----:B------:R-:W-:Y:S01]  /*3b60*/  FMUL.FTZ R64, R64, c[0x0][0x2ec] ;  /* 0x0000bb0040407a20 */ /* 0x000fe20000410000 */
[----:B-1----:R-:W1:Y:S01]  /*3b70*/  LDSM.16.M88.4 R48, [R226+0x1000] ;  /* 0x00100000e230783b */ /* 0x002e620000000200 */
[----:B------:R-:W-:Y:S01]  /*3b80*/  MUFU.TANH R180, R53 ;  /* 0x0000003500b47308 */ /* 0x000fe20000002400 */
[----:B------:R-:W-:-:S02]  /*3b90*/  FMUL.FTZ R65, R65, c[0x0][0x2ec] ;  /* 0x0000bb0041417a20 */ /* 0x000fc40000410000 */
[----:B------:R-:W-:Y:S02]  /*3ba0*/  FMUL.FTZ R66, R66, c[0x0][0x2ec] ;  /* 0x0000bb0042427a20 */ /* 0x000fe40000410000 */
[----:B------:R-:W-:Y:S01]  /*3bb0*/  HMMA.16816.F32.BF16 R148, R44, R164, R148 ;  /* 0x000000a42c94723c */ /* 0x000fe20000041894 */
[----:B------:R-:W-:Y:S02]  /*3bc0*/  FMUL.FTZ R67, R67, c[0x0][0x2ec] ;  /* 0x0000bb0043437a20 */ /* 0x000fe40000410000 */
[----:B------:R-:W1:Y:S05]  /*3bd0*/  MUFU.TANH R182, R54 ;  /* 0x0000003600b67308 */ /* 0x000e6a0000002400 */
[-C--:B---3--:R-:W-:Y:S03]  /*3be0*/  HMMA.16816.F32.BF16 R60, R24, R168.reuse, R60 ;  /* 0x000000a8183c723c */ /* 0x088fe6000004183c */
[----:B------:R3:W-:Y:S05]  /*3bf0*/  MUFU.TANH R181, R55 ;  /* 0x0000003700b57308 */ /* 0x0007ea0000002400 */
[----:B------:R-:W-:Y:S03]  /*3c00*/  HMMA.16816.F32.BF16 R56, R20, R168, R56 ;  /* 0x000000a81438723c */ /* 0x000fe60000041838 */
[----:B------:R-:W1:Y:S05]  /*3c10*/  MUFU.TANH R185, R64 ;  /* 0x0000004000b97308 */ /* 0x000e6a0000002400 */
[-C--:B------:R-:W-:Y:S01]  /*3c20*/  HMMA.16816.F32.BF16 R160, R8, R74.reuse, R160 ;  /* 0x0000004a08a0723c */ /* 0x080fe200000418a0 */
[----:B---3--:R-:W3:Y:S02]  /*3c30*/  LDSM.16.M88.4 R52, [R212+0x1000] ;  /* 0x00100000d434783b */ /* 0x008ee40000000200 */
[----:B------:R-:W-:Y:S05]  /*3c40*/  MUFU.TANH R183, R65 ;  /* 0x0000004100b77308 */ /* 0x000fea0000002400 */
[----:B------:R-:W-:Y:S01]  /*3c50*/  HMMA.16816.F32.BF16 R156, R12, R74, R156 ;  /* 0x0000004a0c9c723c */ /* 0x000fe2000004189c */
[----:B------:R-:W-:Y:S01]  /*3c60*/  FMUL.FTZ R60, R60, c[0x0][0x2ec] ;  /* 0x0000bb003c3c7a20 */ /* 0x000fe20000410000 */
[----:B------:R-:W-:Y:S01]  /*3c70*/  LDSM.16.M88.4 R72, [R223+0x6000] ;  /* 0x00600000df48783b */ /* 0x000fe20000000200 */
[----:B------:R-:W-:Y:S01]  /*3c80*/  FMUL.FTZ R61, R61, c[0x0][0x2ec] ;  /* 0x0000bb003d3d7a20 */ /* 0x000fe20000410000 */
[----:B------:R-:W-:Y:S01]  /*3c90*/  MUFU.TANH R187, R66 ;  /* 0x0000004200bb7308 */ /* 0x000fe20000002400 */
[----:B------:R-:W-:-:S02]  /*3ca0*/  FMUL.FTZ R62, R62, c[0x0][0x2ec] ;  /* 0x0000bb003e3e7a20 */ /* 0x000fc40000410000 */
[----:B------:R-:W-:Y:S01]  /*3cb0*/  FMUL.FTZ R63, R63, c[0x0][0x2ec] ;  /* 0x0000bb003f3f7a20 */ /* 0x000fe20000410000 */
[----:B-1----:R-:W-:Y:S01]  /*3cc0*/  HMMA.16816.F32.BF16 R152, R12, R48, R152 ;  /* 0x000000300c98723c */ /* 0x002fe20000041898 */
[----:B------:R-:W-:Y:S02]  /*3cd0*/  FMUL.FTZ R56, R56, c[0x0][0x2ec] ;  /* 0x0000bb0038387a20 */ /* 0x000fe40000410000 */
[----:B------:R-:W-:Y:S01]  /*3ce0*/  FMUL.FTZ R57, R57, c[0x0][0x2ec] ;  /* 0x0000bb0039397a20 */ /* 0x000fe20000410000 */
[----:B------:R1:W1:Y:S01]  /*3cf0*/  MUFU.TANH R186, R67 ;  /* 0x0000004300ba7308 */ /* 0x0002620000002400 */
[----:B------:R-:W-:-:S03]  /*3d00*/  FMUL.FTZ R58, R58, c[0x0][0x2ec] ;  /* 0x0000bb003a3a7a20 */ /* 0x000fc60000410000 */
[----:B------:R-:W-:Y:S04]  /*3d10*/  HMMA.16816.F32.BF16 R148, R8, R48, R148 ;  /* 0x000000300894723c */ /* 0x000fe80000041894 */
[----:B------:R-:W2:Y:S04]  /*3d20*/  MUFU.TANH R169, R60 ;  /* 0x0000003c00a97308 */ /* 0x000ea80000002400 */
[-C--:B------:R-:W-:Y:S04]  /*3d30*/  HMMA.16816.F32.BF16 R144, R44, R166.reuse, R144 ;  /* 0x000000a62c90723c */ /* 0x080fe80000041890 */
[----:B------:R-:W-:Y:S01]  /*3d40*/  MUFU.TANH R168, R61 ;  /* 0x0000003d00a87308 */ /* 0x000fe20000002400 */
[----:B-1----:R-:W1:Y:S03]  /*3d50*/  LDSM.16.M88.4 R64, [R223+0x5800] ;  /* 0x00580000df40783b */ /* 0x002e660000000200 */
[----:B------:R-:W-:Y:S04]  /*3d60*/  HMMA.16816.F32.BF16 R140, R16, R166, R140 ;  /* 0x000000a6108c723c */ /* 0x000fe8000004188c */
[----:B------:R-:W-:Y:S04]  /*3d70*/  MUFU.TANH R189, R62 ;  /* 0x0000003e00bd7308 */ /* 0x000fe80000002400 */
[-C--:B------:R-:W-:Y:S04]  /*3d80*/  HMMA.16816.F32.BF16 R160, R20, R170.reuse, R160 ;  /* 0x000000aa14a0723c */ /* 0x080fe800000418a0 */
[----:B------:R2:W-:Y:S04]  /*3d90*/  MUFU.TANH R188, R63 ;  /* 0x0000003f00bc7308 */ /* 0x0005e80000002400 */
[C---:B------:R-:W-:Y:S04]  /*3da0*/  HMMA.16816.F32.BF16 R156, R24.reuse, R170, R156 ;  /* 0x000000aa189c723c */ /* 0x040fe8000004189c */
[----:B------:R-:W1:Y:S04]  /*3db0*/  MUFU.TANH R171, R56 ;  /* 0x0000003800ab7308 */ /* 0x000e680000002400 */
[-C--:B---3--:R-:W-:Y:S04]  /*3dc0*/  HMMA.16816.F32.BF16 R152, R24, R52.reuse, R152 ;  /* 0x000000341898723c */ /* 0x088fe80000041898 */
[----:B------:R-:W-:Y:S01]  /*3dd0*/  MUFU.TANH R170, R57 ;  /* 0x0000003900aa7308 */ /* 0x000fe20000002400 */
[----:B--2---:R-:W2:Y:S03]  /*3de0*/  LDSM.16.M88.4 R60, [R223+0x6800] ;  /* 0x00680000df3c783b */ /* 0x004ea60000000200 */
[----:B------:R-:W-:Y:S01]  /*3df0*/  HMMA.16816.F32.BF16 R164, R20, R52, R148 ;  /* 0x0000003414a4723c */ /* 0x000fe20000041894 */
[----:B------:R-:W3:Y:S01]  /*3e00*/  LDSM.16.M88.4 R148, [R223+0x7000] ;  /* 0x00700000df94783b */ /* 0x000ee20000000200 */
[----:B------:R-:W-:-:S02]  /*3e10*/  FMUL.FTZ R160, R160, c[0x0][0x2ec] ;  /* 0x0000bb00a0a07a20 */ /* 0x000fc40000410000 */
[----:B------:R4:W2:Y:S01]  /*3e20*/  MUFU.TANH R190, R58 ;  /* 0x0000003a00be7308 */ /* 0x0008a20000002400 */
[----:B------:R-:W-:Y:S02]  /*3e30*/  FMUL.FTZ R162, R162, c[0x0][0x2ec] ;  /* 0x0000bb00a2a27a20 */ /* 0x000fe40000410000 */
[----:B------:R-:W-:Y:S01]  /*3e40*/  FMUL.FTZ R52, R59, c[0x0][0x2ec] ;  /* 0x0000bb003b347a20 */ /* 0x000fe20000410000 */
[C---:B-1----:R-:W-:Y:S01]  /*3e50*/  HMMA.16816.F32.BF16 R132, R44.reuse, R64, R132 ;  /* 0x000000402c84723c */ /* 0x042fe20000041884 */
[----:B------:R-:W-:Y:S02]  /*3e60*/  FMUL.FTZ R53, R156, c[0x0][0x2ec] ;  /* 0x0000bb009c357a20 */ /* 0x000fe40000410000 */
[----:B------:R-:W-:Y:S01]  /*3e70*/  FMUL.FTZ R156, R157, c[0x0][0x2ec] ;  /* 0x0000bb009d9c7a20 */ /* 0x000fe20000410000 */
[----:B------:R-:W-:Y:S01]  /*3e80*/  MUFU.TANH R160, R160 ;  /* 0x000000a000a07308 */ /* 0x000fe20000002400 */
[----:B------:R-:W-:Y:S02]  /*3e90*/  FMUL.FTZ R158, R158, c[0x0][0x2ec] ;  /* 0x0000bb009e9e7a20 */ /* 0x000fe40000410000 */
[----:B------:R-:W-:Y:S01]  /*3ea0*/  FMUL.FTZ R157, R159, c[0x0][0x2ec] ;  /* 0x0000bb009f9d7a20 */ /* 0x000fe20000410000 */
[----:B------:R-:W-:Y:S01]  /*3eb0*/  HMMA.16816.F32.BF16 R128, R44, R66, R128 ;  /* 0x000000422c80723c */ /* 0x000fe20000041880 */
[----:B------:R-:W-:-:S02]  /*3ec0*/  FMUL.FTZ R159, R161, c[0x0][0x2ec] ;  /* 0x0000bb00a19f7a20 */ /* 0x000fc40000410000 */
[----:B------:R-:W-:Y:S01]  /*3ed0*/  FMUL.FTZ R161, R163, c[0x0][0x2ec] ;  /* 0x0000bb00a3a17a20 */ /* 0x000fe20000410000 */
[----:B----4-:R-:W1:Y:S01]  /*3ee0*/  LDSM.16.M88.4 R56, [R223+0x7800] ;  /* 0x00780000df38783b */ /* 0x010e620000000200 */
[----:B------:R-:W4:Y:S01]  /*3ef0*/  MUFU.TANH R53, R53 ;  /* 0x0000003500357308 */ /* 0x000f220000002400 */
[----:B------:R-:W-:Y:S02]  /*3f00*/  FMUL.FTZ R152, R152, c[0x0][0x2ec] ;  /* 0x0000bb0098987a20 */ /* 0x000fe40000410000 */
[C---:B------:R-:W-:Y:S01]  /*3f10*/  HMMA.16816.F32.BF16 R116, R44.reuse, R72, R116 ;  /* 0x000000482c74723c */ /* 0x040fe20000041874 */
[----:B------:R-:W-:Y:S02]  /*3f20*/  FMUL.FTZ R163, R166, c[0x0][0x2ec] ;  /* 0x0000bb00a6a37a20 */ /* 0x000fe40000410000 */
[----:B------:R-:W-:Y:S02]  /*3f30*/  FMUL.FTZ R153, R153, c[0x0][0x2ec] ;  /* 0x0000bb0099997a20 */ /* 0x000fe40000410000 */
[----:B------:R-:W1:Y:S03]  /*3f40*/  MUFU.TANH R52, R52 ;  /* 0x0000003400347308 */ /* 0x000e660000002400 */
[C---:B------:R-:W-:Y:S05]  /*3f50*/  HMMA.16816.F32.BF16 R112, R44.reuse, R74, R112 ;  /* 0x0000004a2c70723c */ /* 0x040fea0000041870 */
[----:B------:R-:W1:Y:S03]  /*3f60*/  MUFU.TANH R158, R158 ;  /* 0x0000009e009e7308 */ /* 0x000e660000002400 */
[C---:B--2---:R-:W-:Y:S05]  /*3f70*/  HMMA.16816.F32.BF16 R100, R44.reuse, R60, R100 ;  /* 0x0000003c2c64723c */ /* 0x044fea0000041864 */
[----:B------:R-:W2:Y:S03]  /*3f80*/  MUFU.TANH R157, R157 ;  /* 0x0000009d009d7308 */ /* 0x000ea60000002400 */
[C---:B------:R-:W-:Y:S05]  /*3f90*/  HMMA.16816.F32.BF16 R96, R44.reuse, R62, R96 ;  /* 0x0000003e2c60723c */ /* 0x040fea0000041860 */
[----:B------:R-:W2:Y:S03]  /*3fa0*/  MUFU.TANH R162, R162 ;  /* 0x000000a200a27308 */ /* 0x000ea60000002400 */
[C---:B---3--:R-:W-:Y:S05]  /*3fb0*/  HMMA.16816.F32.BF16 R88, R44.reuse, R148, R88 ;  /* 0x000000942c58723c */ /* 0x048fea0000041858 */
[----:B------:R-:W3:Y:S03]  /*3fc0*/  MUFU.TANH R156, R156 ;  /* 0x0000009c009c7308 */ /* 0x000ee60000002400 */
[C---:B-1----:R-:W-:Y:S05]  /*3fd0*/  HMMA.16816.F32.BF16 R80, R44.reuse, R56, R80 ;  /* 0x000000382c50723c */ /* 0x042fea0000041850 */
[----:B------:R-:W1:Y:S03]  /*3fe0*/  MUFU.TANH R159, R159 ;  /* 0x0000009f009f7308 */ /* 0x000e660000002400 */
[C---:B------:R-:W-:Y:S05]  /*3ff0*/  HMMA.16816.F32.BF16 R84, R44.reuse, R150, R84 ;  /* 0x000000962c54723c */ /* 0x040fea0000041854 */
[----:B------:R-:W1:Y:S03]  /*4000*/  MUFU.TANH R161, R161 ;  /* 0x000000a100a17308 */ /* 0x000e660000002400 */
[----:B------:R-:W-:Y:S01]  /*4010*/  HMMA.16816.F32.BF16 R76, R44, R58, R76 ;  /* 0x0000003a2c4c723c */ /* 0x000fe2000004184c */
[----:B------:R-:W1:Y:S04]  /*4020*/  LDSM.16.M88.4 R44, [R226+0x1800] ;  /* 0x00180000e22c783b */ /* 0x000e680000000200 */
[----:B------:R-:W1:Y:S03]  /*4030*/  MUFU.TANH R152, R152 ;  /* 0x0000009800987308 */ /* 0x000e660000002400 */
[----:B------:R-:W-:Y:S05]  /*4040*/  HMMA.16816.F32.BF16 R136, R16, R64, R136 ;  /* 0x000000401088723c */ /* 0x000fea0000041888 */
[----:B------:R-:W1:Y:S02]  /*4050*/  MUFU.TANH R153, R153 ;  /* 0x0000009900997308 */ /* 0x000e640000002400 */
[----:B------:R-:W-:Y:S01]  /*4060*/  FMUL.FTZ R65, R155, c[0x0][0x2ec] ;  /* 0x0000bb009b417a20 */ /* 0x000fe20000410000 */
[----:B------:R-:W-:Y:S01]  /*4070*/  HMMA.16816.F32.BF16 R140, R12, R50, R140 ;  /* 0x000000320c8c723c */ /* 0x000fe2000004188c */
[----:B------:R-:W-:-:S02]  /*4080*/  FMUL.FTZ R155, R167, c[0x0][0x2ec] ;  /* 0x0000bb00a79b7a20 */ /* 0x000fc40000410000 */
[----:B------:R-:W-:Y:S02]  /*4090*/  FMUL.FTZ R64, R154, c[0x0][0x2ec] ;  /* 0x0000bb009a407a20 */ /* 0x000fe40000410000 */
[----:B------:R-:W1:Y:S01]  /*40a0*/  MUFU.TANH R65, R65 ;  /* 0x0000004100417308 */ /* 0x000e620000002400 */
[----:B------:R-:W-:Y:S02]  /*40b0*/  FMUL.FTZ R154, R164, c[0x0][0x2ec] ;  /* 0x0000bb00a49a7a20 */ /* 0x000fe40000410000 */
[----:B------:R-:W-:Y:S01]  /*40c0*/  HMMA.16816.F32.BF16 R144, R8, R50, R144 ;  /* 0x000000320890723c */ /* 0x000fe20000041890 */
[----:B------:R-:W2:Y:S04]  /*40d0*/  LDSM.16.M88.4 R48, [R212+0x1800] ;  /* 0x00180000d430783b */ /* 0x000ea80000000200 */
[----:B------:R-:W1:Y:S03]  /*40e0*/  MUFU.TANH R64, R64 ;  /* 0x0000004000407308 */ /* 0x000e660000002400 */
[C---:B------:R-:W-:Y:S05]  /*40f0*/  HMMA.16816.F32.BF16 R124, R16.reuse, R66, R124 ;  /* 0x00000042107c723c */ /* 0x040fea000004187c */
[----:B------:R-:W2:Y:S02]  /*4100*/  MUFU.TANH R163, R163 ;  /* 0x000000a300a37308 */ /* 0x000ea40000002400 */
[----:B------:R-:W-:Y:S01]  /*4110*/  FMUL.FTZ R66, R165, c[0x0][0x2ec] ;  /* 0x0000bb00a5427a20 */ /* 0x000fe20000410000 */
[----:B------:R-:W-:Y:S05]  /*4120*/  HMMA.16816.F32.BF16 R120, R16, R72, R120 ;  /* 0x000000481078723c */ /* 0x000fea0000041878 */
[----:B------:R-:W2:Y:S03]  /*4130*/  MUFU.TANH R66, R66 ;  /* 0x0000004200427308 */ /* 0x000ea60000002400 */
[-C--:B-1----:R-:W-:Y:S05]  /*4140*/  HMMA.16816.F32.BF16 R136, R12, R44.reuse, R136 ;  /* 0x0000002c0c88723c */ /* 0x082fea0000041888 */
[----:B------:R-:W-:Y:S03]  /*4150*/  MUFU.TANH R154, R154 ;  /* 0x0000009a009a7308 */ /* 0x000fe60000002400 */
[C---:B------:R-:W-:Y:S05]  /*4160*/  HMMA.16816.F32.BF16 R132, R8.reuse, R44, R132 ;  /* 0x0000002c0884723c */ /* 0x040fea0000041884 */
[----:B------:R-:W-:Y:S03]  /*4170*/  MUFU.TANH R155, R155 ;  /* 0x0000009b009b7308 */ /* 0x000fe60000002400 */
[-C--:B------:R-:W-:Y:S08]  /*4180*/  HMMA.16816.F32.BF16 R128, R8, R46.reuse, R128 ;  /* 0x0000002e0880723c */ /* 0x080ff00000041880 */
[----:B------:R-:W-:Y:S01]  /*4190*/  HMMA.16816.F32.BF16 R124, R12, R46, R124 ;  /* 0x0000002e0c7c723c */ /* 0x000fe2000004187c */
[----:B------:R-:W1:Y:S07]  /*41a0*/  LDSM.16.M88.4 R44, [R226+0x2000] ;  /* 0x00200000e22c783b */ /* 0x000e6e0000000200 */
[-C--:B--2---:R-:W-:Y:S08]  /*41b0*/  HMMA.16816.F32.BF16 R136, R24, R48.reuse, R136 ;  /* 0x000000301888723c */ /* 0x084ff00000041888 */
[----:B------:R-:W-:Y:S07]  /*41c0*/  HMMA.16816.F32.BF16 R132, R20, R48, R132 ;  /* 0x000000301484723c */ /* 0x000fee0000041884 */
[----:B------:R-:W-:Y:S01]  /*41d0*/  IMAD.U32 R48, RZ, RZ, UR12 ;  /* 0x0000000cff307e24 */ /* 0x000fe2000f8e00ff */
[----:B------:R-:W-:Y:S03]  /*41e0*/  HMMA.16816.F32.BF16 R140, R24, R54, R140 ;  /* 0x00000036188c723c */ /* 0x000fe6000004188c */
[----:B------:R-:W-:-:S05]  /*41f0*/  IMAD R3, R48, 0x80, R251 ;  /* 0x0000008030037824 */ /* 0x000fca00078e02fb */
[C---:B------:R-:W-:Y:S01]  /*4200*/  HMMA.16816.F32.BF16 R144, R20.reuse, R54, R144 ;  /* 0x000000361490723c */ /* 0x040fe20000041890 */
[----:B------:R-:W-:Y:S02]  /*4210*/  FMUL.FTZ R137, R137, c[0x0][0x2ec] ;  /* 0x0000bb0089897a20 */ /* 0x000fe40000410000 */
[----:B------:R-:W-:Y:S02]  /*4220*/  FMUL.FTZ R136, R136, c[0x0][0x2ec] ;  /* 0x0000bb0088887a20 */ /* 0x000fe40000410000 */
[----:B------:R-:W-:Y:S02]  /*4230*/  FMUL.FTZ R138, R138, c[0x0][0x2ec] ;  /* 0x0000bb008a8a7a20 */ /* 0x000fe40000410000 */
[----:B------:R-:W-:Y:S01]  /*4240*/  IADD3 R54, R3, 0x1, RZ ;  /* 0x0000000103367810 */ /* 0x000fe20007ffe0ff */
[-C--:B------:R-:W-:Y:S01]  /*4250*/  HMMA.16816.F32.BF16 R128, R20, R50.reuse, R128 ;  /* 0x000000321480723c */ /* 0x080fe20000041880 */
[----:B------:R-:W-:Y:S01]  /*4260*/  FMUL.FTZ R132, R132, c[0x0][0x2ec] ;  /* 0x0000bb0084847a20 */ /* 0x000fe20000410000 */
[----:B------:R-:W-:Y:S01]  /*4270*/  MUFU.TANH R184, R138 ;  /* 0x0000008a00b87308 */ /* 0x000fe20000002400 */
[----:B------:R-:W-:Y:S01]  /*4280*/  ISETP.GE.AND P0, PT, R54, R246, PT ;  /* 0x000000f63600720c */ /* 0x000fe20003f06270 */
[----:B------:R-:W-:Y:S01]  /*4290*/  FMUL.FTZ R134, R134, c[0x0][0x2ec] ;  /* 0x0000bb0086867a20 */ /* 0x000fe20000410000 */
[C---:B------:R-:W-:Y:S01]  /*42a0*/  ISETP.GE.AND P1, PT, R54.reuse, R242, PT ;  /* 0x000000f23600720c */ /* 0x040fe20003f26270 */
[----:B------:R-:W-:Y:S01]  /*42b0*/  FMUL.FTZ R139, R139, c[0x0][0x2ec] ;  /* 0x0000bb008b8b7a20 */ /* 0x000fe20000410000 */
[C---:B------:R-:W-:Y:S01]  /*42c0*/  ISETP.LT.OR P3, PT, R54.reuse, R247, P0 ;  /* 0x000000f73600720c */ /* 0x040fe20000761670 */
[----:B------:R-:W-:Y:S01]  /*42d0*/  HMMA.16816.F32.BF16 R124, R24, R50, R124 ;  /* 0x00000032187c723c */ /* 0x000fe2000004187c */
[C---:B------:R-:W-:Y:S01]  /*42e0*/  ISETP.GE.AND P2, PT, R54.reuse, R244, PT ;  /* 0x000000f43600720c */ /* 0x040fe20003f46270 */
[----:B------:R-:W2:Y:S01]  /*42f0*/  LDSM.16.M88.4 R48, [R212+0x2000] ;  /* 0x00200000d430783b */ /* 0x000ea20000000200 */
[C---:B------:R-:W-:Y:S01]  /*4300*/  ISETP.GE.AND P0, PT, R54.reuse, R240, PT ;  /* 0x000000f03600720c */ /* 0x040fe20003f06270 */
[----:B------:R-:W-:Y:S01]  /*4310*/  FMUL.FTZ R72, R141, c[0x0][0x2ec] ;  /* 0x0000bb008d487a20 */ /* 0x000fe20000410000 */
[C---:B------:R-:W-:Y:S01]  /*4320*/  ISETP.LT.OR P1, PT, R54.reuse, R243, P1 ;  /* 0x000000f33600720c */ /* 0x040fe20000f21670 */
[----:B------:R-:W-:Y:S01]  /*4330*/  FMUL.FTZ R141, R143, c[0x0][0x2ec] ;  /* 0x0000bb008f8d7a20 */ /* 0x000fe20000410000 */
[C---:B------:R-:W-:Y:S01]  /*4340*/  ISETP.LT.OR P4, PT, R54.reuse, R245, P2 ;  /* 0x000000f53600720c */ /* 0x040fe20001781670 */
[-C--:B-1----:R-:W-:Y:S01]  /*4350*/  HMMA.16816.F32.BF16 R120, R12, R44.reuse, R120 ;  /* 0x0000002c0c78723c */ /* 0x082fe20000041878 */
[----:B------:R-:W-:Y:S01]  /*4360*/  ISETP.LT.OR P0, PT, R54, R241, P0 ;  /* 0x000000f13600720c */ /* 0x000fe20000701670 */
[----:B------:R-:W-:Y:S01]  /*4370*/  FMUL.FTZ R143, R144, c[0x0][0x2ec] ;  /* 0x0000bb00908f7a20 */ /* 0x000fe20000410000 */
[----:B------:R-:W-:Y:S01]  /*4380*/  P2R R54, PR, RZ, 0x2 ;  /* 0x00000002ff367803 */ /* 0x000fe20000000000 */
[----:B------:R-:W-:Y:S01]  /*4390*/  MUFU.TANH R144, R137 ;  /* 0x0000008900907308 */ /* 0x000fe20000002400 */
[----:B------:R-:W-:Y:S01]  /*43a0*/  ISETP.GE.AND P1, PT, R3, R246, PT ;  /* 0x000000f60300720c */ /* 0x000fe20003f26270 */
[----:B------:R-:W-:Y:S01]  /*43b0*/  FMUL.FTZ R133, R133, c[0x0][0x2ec] ;  /* 0x0000bb0085857a20 */ /* 0x000fe20000410000 */
[----:B------:R-:W-:Y:S01]  /*43c0*/  FSEL R172, R172, -INF , !P3 ;  /* 0xff800000acac7808 */ /* 0x000fe20005800000 */
[----:B------:R-:W-:Y:S01]  /*43d0*/  HMMA.16816.F32.BF16 R116, R8, R44, R116 ;  /* 0x0000002c0874723c */ /* 0x000fe20000041874 */
[----:B------:R-:W-:Y:S01]  /*43e0*/  ISETP.LT.OR P1, PT, R3, R247, P1 ;  /* 0x000000f70300720c */ /* 0x000fe20000f21670 */
[----:B------:R-:W-:Y:S01]  /*43f0*/  FMUL.FTZ R135, R135, c[0x0][0x2ec] ;  /* 0x0000bb0087877a20 */ /* 0x000fe20000410000 */
[----:B------:R-:W-:Y:S01]  /*4400*/  ISETP.NE.AND P3, PT, R54, RZ, PT ;  /* 0x000000ff3600720c */ /* 0x000fe20003f65270 */
[----:B------:R-:W-:Y:S01]  /*4410*/  MUFU.TANH R193, R132 ;  /* 0x0000008400c17308 */ /* 0x000fe20000002400 */
[----:B------:R-:W-:Y:S01]  /*4420*/  FSEL R0, R0, -INF , !P1 ;  /* 0xff80000000007808 */ /* 0x000fe20004800000 */
[----:B------:R-:W-:Y:S01]  /*4430*/  FMUL.FTZ R67, R140, c[0x0][0x2ec] ;  /* 0x0000bb008c437a20 */ /* 0x000fe20000410000 */
[----:B------:R-:W-:Y:S01]  /*4440*/  P2R R45, PR, RZ, 0x1 ;  /* 0x00000001ff2d7803 */ /* 0x000fe20000000000 */
[----:B------:R-:W-:Y:S01]  /*4450*/  HMMA.16816.F32.BF16 R108, R16, R74, R108 ;  /* 0x0000004a106c723c */ /* 0x000fe2000004186c */
[----:B------:R-:W-:Y:S01]  /*4460*/  ISETP.GE.AND P0, PT, R3, R244, PT ;  /* 0x000000f40300720c */ /* 0x000fe20003f06270 */
[----:B------:R-:W-:Y:S01]  /*4470*/  FMUL.FTZ R68, R125, c[0x0][0x2ec] ;  /* 0x0000bb007d447a20 */ /* 0x000fe20000410000 */
[----:B------:R-:W-:Y:S01]  /*4480*/  IADD3 R44, R3, 0x8, RZ ;  /* 0x00000008032c7810 */ /* 0x000fe20007ffe0ff */
[----:B------:R-:W-:Y:S01]  /*4490*/  FMUL.FTZ R125, R129, c[0x0][0x2ec] ;  /* 0x0000bb00817d7a20 */ /* 0x000fe20000410000 */
[C---:B------:R-:W-:Y:S01]  /*44a0*/  ISETP.LT.OR P0, PT, R3.reuse, R245, P0 ;  /* 0x000000f50300720c */ /* 0x040fe20000701670 */
[----:B------:R-:W-:Y:S01]  /*44b0*/  MUFU.TANH R191, R134 ;  /* 0x0000008600bf7308 */ /* 0x000fe20000002400 */
[----:B------:R-:W-:Y:S01]  /*44c0*/  ISETP.GE.AND P1, PT, R3, R242, PT ;  /* 0x000000f20300720c */ /* 0x000fe20003f26270 */
[----:B------:R-:W-:Y:S01]  /*44d0*/  FMUL.FTZ R75, R142, c[0x0][0x2ec] ;  /* 0x0000bb008e4b7a20 */ /* 0x000fe20000410000 */
[C---:B------:R-:W-:Y:S01]  /*44e0*/  ISETP.GE.AND P2, PT, R44.reuse, R246, PT ;  /* 0x000000f62c00720c */ /* 0x040fe20003f46270 */
[----:B------:R-:W-:Y:S01]  /*44f0*/  FMUL.FTZ R142, R145, c[0x0][0x2ec] ;  /* 0x0000bb00918e7a20 */ /* 0x000fe20000410000 */
[----:B------:R-:W-:Y:S01]  /*4500*/  FSEL R173, R173, -INF , !P0 ;  /* 0xff800000adad7808 */ /* 0x000fe20004000000 */
[----:B------:R-:W-:Y:S01]  /*4510*/  FMUL.FTZ R145, R147, c[0x0][0x2ec] ;  /* 0x0000bb0093917a20 */ /* 0x000fe20000410000 */
[C---:B------:R-:W-:Y:S01]  /*4520*/  ISETP.LT.OR P1, PT, R3.reuse, R243, P1 ;  /* 0x000000f30300720c */ /* 0x040fe20000f21670 */
[----:B------:R-:W-:Y:S01]  /*4530*/  MUFU.TANH R147, R136 ;  /* 0x0000008800937308 */ /* 0x000fe20000002400 */
[----:B------:R-:W-:Y:S01]  /*4540*/  ISETP.GE.AND P0, PT, R3, R240, PT ;  /* 0x000000f00300720c */ /* 0x000fe20003f06270 */
[----:B------:R-:W-:Y:S01]  /*4550*/  HMMA.16816.F32.BF16 R112, R8, R46, R112 ;  /* 0x0000002e0870723c */ /* 0x000fe20000041870 */
[----:B------:R-:W-:Y:S01]  /*4560*/  ISETP.LT.OR P2, PT, R44, R247, P2 ;  /* 0x000000f72c00720c */ /* 0x000fe20001741670 */
[----:B------:R-:W-:Y:S01]  /*4570*/  FMUL.FTZ R124, R124, c[0x0][0x2ec] ;  /* 0x0000bb007c7c7a20 */ /* 0x000fe20000410000 */
[----:B------:R-:W-:Y:S01]  /*4580*/  FSEL R177, R177, -INF , !P1 ;  /* 0xff800000b1b17808 */ /* 0x000fe20004800000 */
[----:B------:R-:W-:Y:S01]  /*4590*/  FMUL.FTZ R146, R146, c[0x0][0x2ec] ;  /* 0x0000bb0092927a20 */ /* 0x000fe20000410000 */
[----:B------:R-:W-:Y:S01]  /*45a0*/  ISETP.LT.OR P0, PT, R3, R241, P0 ;  /* 0x000000f10300720c */ /* 0x000fe20000701670 */
[----:B------:R1:W-:Y:S01]  /*45b0*/  MUFU.TANH R166, R124 ;  /* 0x0000007c00a67308 */ /* 0x0003e20000002400 */
[----:B------:R-:W-:Y:S01]  /*45c0*/  P2R R55, PR, RZ, 0x4 ;  /* 0x00000004ff377803 */ /* 0x000fe20000000000 */
[-C--:B--2---:R-:W-:Y:S01]  /*45d0*/  HMMA.16816.F32.BF16 R120, R24, R48.reuse, R120 ;  /* 0x000000301878723c */ /* 0x084fe20000041878 */
[----:B------:R-:W-:Y:S01]  /*45e0*/  ISETP.GE.AND P1, PT, R44, R242, PT ;  /* 0x000000f22c00720c */ /* 0x000fe20003f26270 */
[----:B------:R-:W-:Y:S01]  /*45f0*/  FMUL.FTZ R126, R126, c[0x0][0x2ec] ;  /* 0x0000bb007e7e7a20 */ /* 0x000fe20000410000 */
[----:B------:R-:W-:Y:S01]  /*4600*/  ISETP.GE.AND P2, PT, R44, R244, PT ;  /* 0x000000f42c00720c */ /* 0x000fe20003f46270 */
[----:B------:R-:W-:Y:S01]  /*4610*/  FMUL.FTZ R130, R130, c[0x0][0x2ec] ;  /* 0x0000bb0082827a20 */ /* 0x000fe20000410000 */
[----:B-----5:R-:W-:Y:S01]  /*4620*/  FSEL R73, R178, -INF , !P0 ;  /* 0xff800000b2497808 */ /* 0x020fe20004000000 */
[----:B------:R-:W-:Y:S01]  /*4630*/  MUFU.TANH R165, R139 ;  /* 0x0000008b00a57308 */ /* 0x000fe20000002400 */
[C---:B------:R-:W-:Y:S01]  /*4640*/  ISETP.LT.OR P6, PT, R44.reuse, R243, P1 ;  /* 0x000000f32c00720c */ /* 0x040fe20000fc1670 */
[----:B------:R-:W-:Y:S01]  /*4650*/  HMMA.16816.F32.BF16 R116, R20, R48, R116 ;  /* 0x000000301474723c */ /* 0x000fe20000041874 */
[----:B------:R-:W-:-:S02]  /*4660*/  ISETP.GE.AND P0, PT, R44, R240, PT ;  /* 0x000000f02c00720c */ /* 0x000fc40003f06270 */
[----:B------:R-:W-:Y:S02]  /*4670*/  ISETP.LT.OR P5, PT, R44, R245, P2 ;  /* 0x000000f52c00720c */ /* 0x000fe400017a1670 */
[----:B------:R-:W-:Y:S01]  /*4680*/  ISETP.NE.AND P1, PT, R55, RZ, PT ;  /* 0x000000ff3700720c */ /* 0x000fe20003f25270 */
[----:B-1----:R-:W-:Y:S01]  /*4690*/  FMUL.FTZ R124, R127, c[0x0][0x2ec] ;  /* 0x0000bb007f7c7a20 */ /* 0x002fe20000410000 */
[----:B------:R-:W-:Y:S01]  /*46a0*/  ISETP.NE.AND P2, PT, R45, RZ, PT ;  /* 0x000000ff2d00720c */ /* 0x000fe20003f45270 */
[----:B------:R-:W-:Y:S01]  /*46b0*/  HMMA.16816.F32.BF16 R108, R12, R46, R108 ;  /* 0x0000002e0c6c723c */ /* 0x000fe2000004186c */
[----:B------:R-:W-:Y:S01]  /*46c0*/  IADD3 R54, R3, 0x9, RZ ;  /* 0x0000000903367810 */ /* 0x000fe20007ffe0ff */
[----:B------:R-:W-:Y:S01]  /*46d0*/  FMUL.FTZ R127, R128, c[0x0][0x2ec] ;  /* 0x0000bb00807f7a20 */ /* 0x000fe20000410000 */
[----:B------:R-:W-:Y:S01]  /*46e0*/  P2R R45, PR, RZ, 0x40 ;  /* 0x00000040ff2d7803 */ /* 0x000fe20000000000 */
[----:B------:R-:W-:Y:S01]  /*46f0*/  MUFU.TANH R167, R133 ;  /* 0x0000008500a77308 */ /* 0x000fe20000002400 */
[----:B------:R-:W-:-:S02]  /*4700*/  ISETP.LT.OR P6, PT, R44, R241, P0 ;  /* 0x000000f12c00720c */ /* 0x000fc400007c1670 */
[----:B------:R-:W-:Y:S01]  /*4710*/  FSEL R179, R179, -INF , !P1 ;  /* 0xff800000b3b37808 */ /* 0x000fe20004800000 */
[C---:B------:R-:W-:Y:S01]  /*4720*/  HMMA.16816.F32.BF16 R104, R16.reuse, R60, R104 ;  /* 0x0000003c1068723c */ /* 0x040fe20000041868 */
[----:B------:R-:W-:Y:S01]  /*4730*/  FSEL R175, R175, -INF , !P2 ;  /* 0xff800000afaf7808 */ /* 0x000fe20005000000 */
[----:B------:R-:W-:Y:S01]  /*4740*/  FMUL.FTZ R120, R120, c[0x0][0x2ec] ;  /* 0x0000bb0078787a20 */ /* 0x000fe20000410000 */
[C---:B------:R-:W-:Y:S01]  /*4750*/  ISETP.GE.AND P1, PT, R54.reuse, R242, PT ;  /* 0x000000f23600720c */ /* 0x040fe20003f26270 */
[----:B------:R-:W-:Y:S01]  /*4760*/  MUFU.TANH R164, R135 ;  /* 0x0000008700a47308 */ /* 0x000fe20000002400 */
[----:B------:R-:W-:Y:S01]  /*4770*/  ISETP.GE.AND P0, PT, R54, R240, PT ;  /* 0x000000f03600720c */ /* 0x000fe20003f06270 */
[----:B------:R-:W-:Y:S01]  /*4780*/  FMUL.FTZ R122, R122, c[0x0][0x2ec] ;  /* 0x0000bb007a7a7a20 */ /* 0x000fe20000410000 */
[----:B------:R-:W-:Y:S01]  /*4790*/  IADD3 R44, R3, 0x10, RZ ;  /* 0x00000010032c7810 */ /* 0x000fe20007ffe0ff */
[----:B------:R-:W-:Y:S01]  /*47a0*/  HMMA.16816.F32.BF16 R32, R16, R56, R32 ;  /* 0x000000381020723c */ /* 0x000fe20000041820 */
[----:B------:R-:W-:Y:S01]  /*47b0*/  ISETP.GE.AND P2, PT, R54, R244, PT ;  /* 0x000000f43600720c */ /* 0x000fe20003f46270 */
[----:B------:R-:W-:Y:S01]  /*47c0*/  FMUL.FTZ R116, R116, c[0x0][0x2ec] ;  /* 0x0000bb0074747a20 */ /* 0x000fe20000410000 */
[----:B------:R-:W-:Y:S01]  /*47d0*/  FSEL R174, R174, -INF , !P3 ;  /* 0xff800000aeae7808 */ /* 0x000fe20005800000 */
[----:B------:R1:W-:Y:S01]  /*47e0*/  MUFU.TANH R128, R120 ;  /* 0x0000007800807308 */ /* 0x0003e20000002400 */
[----:B------:R-:W-:Y:S01]  /*47f0*/  FSEL R182, R182, -INF , !P5 ;  /* 0xff800000b6b67808 */ /* 0x000fe20006800000 */
[----:B------:R-:W-:Y:S01]  /*4800*/  FMUL.FTZ R118, R118, c[0x0][0x2ec] ;  /* 0x0000bb0076767a20 */ /* 0x000fe20000410000 */
[C---:B------:R-:W-:Y:S01]  /*4810*/  ISETP.LT.OR P1, PT, R54.reuse, R243, P1 ;  /* 0x000000f33600720c */ /* 0x040fe20000f21670 */
[----:B------:R-:W-:Y:S01]  /*4820*/  HMMA.16816.F32.BF16 R108, R24, R50, R108 ;  /* 0x00000032186c723c */ /* 0x000fe2000004186c */
[----:B------:R-:W-:-:S02]  /*4830*/  ISETP.LT.OR P0, PT, R54, R241, P0 ;  /* 0x000000f13600720c */ /* 0x000fc40000701670 */
[----:B------:R-:W-:Y:S01]  /*4840*/  FSEL R176, R176, -INF , !P4 ;  /* 0xff800000b0b07808 */ /* 0x000fe20006000000 */
[----:B------:R-:W2:Y:S01]  /*4850*/  MUFU.TANH R67, R67 ;  /* 0x0000004300437308 */ /* 0x000ea20000002400 */
[-C--:B------:R-:W-:Y:S02]  /*4860*/  ISETP.GE.AND P3, PT, R44, R246.reuse, PT ;  /* 0x000000f62c00720c */ /* 0x080fe40003f66270 */
[C---:B------:R-:W-:Y:S01]  /*4870*/  ISETP.LT.OR P5, PT, R54.reuse, R245, P2 ;  /* 0x000000f53600720c */ /* 0x040fe200017a1670 */
[----:B------:R-:W-:Y:S01]  /*4880*/  HMMA.16816.F32.BF16 R112, R20, R50, R112 ;  /* 0x000000321470723c */ /* 0x000fe20000041870 */
[----:B------:R-:W-:Y:S02]  /*4890*/  ISETP.GE.AND P4, PT, R54, R246, PT ;  /* 0x000000f63600720c */ /* 0x000fe40003f86270 */
[----:B------:R-:W-:Y:S01]  /*48a0*/  ISETP.NE.AND P2, PT, R45, RZ, PT ;  /* 0x000000ff2d00720c */ /* 0x000fe20003f45270 */
[----:B-1----:R-:W-:Y:S01]  /*48b0*/  FMUL.FTZ R120, R121, c[0x0][0x2ec] ;  /* 0x0000bb0079787a20 */ /* 0x002fe20000410000 */
[----:B------:R-:W-:Y:S01]  /*48c0*/  P2R R45, PR, RZ, 0x2 ;  /* 0x00000002ff2d7803 */ /* 0x000fe20000000000 */
[----:B------:R-:W-:Y:S01]  /*48d0*/  FMUL.FTZ R121, R123, c[0x0][0x2ec] ;  /* 0x0000bb007b797a20 */ /* 0x000fe20000410000 */
[----:B------:R-:W-:Y:S01]  /*48e0*/  P2R R48, PR, RZ, 0x1 ;  /* 0x00000001ff307803 */ /* 0x000fe20000000000 */
[----:B------:R1:W-:Y:S01]  /*48f0*/  MUFU.TANH R123, R116 ;  /* 0x00000074007b7308 */ /* 0x0003e20000002400 */
[C---:B------:R-:W-:Y:S01]  /*4900*/  ISETP.LT.OR P0, PT, R44.reuse, R247, P3 ;  /* 0x000000f72c00720c */ /* 0x040fe20001f01670 */
[----:B------:R-:W-:Y:S01]  /*4910*/  HMMA.16816.F32.BF16 R92, R16, R62, R92 ;  /* 0x0000003e105c723c */ /* 0x000fe2000004185c */
[----:B------:R-:W-:-:S02]  /*4920*/  ISETP.GE.AND P1, PT, R44, R242, PT ;  /* 0x000000f22c00720c */ /* 0x000fc40003f26270 */
[----:B------:R-:W-:Y:S02]  /*4930*/  ISETP.LT.OR P4, PT, R54, R247, P4 ;  /* 0x000000f73600720c */ /* 0x000fe40002781670 */
[----:B------:R-:W-:Y:S01]  /*4940*/  FSEL R74, R185, -INF , !P2 ;  /* 0xff800000b94a7808 */ /* 0x000fe20005000000 */
[----:B------:R-:W-:Y:S01]  /*4950*/  FMUL.FTZ R108, R108, c[0x0][0x2ec] ;  /* 0x0000bb006c6c7a20 */ /* 0x000fe20000410000 */
[C---:B------:R-:W-:Y:S01]  /*4960*/  ISETP.GE.AND P2, PT, R44.reuse, R244, PT ;  /* 0x000000f42c00720c */ /* 0x040fe20003f46270 */
[----:B------:R-:W5:Y:S01]  /*4970*/  MUFU.TANH R146, R146 ;  /* 0x0000009200927308 */ /* 0x000f620000002400 */
[----:B------:R-:W-:Y:S01]  /*4980*/  P2R R49, PR, RZ, 0x1 ;  /* 0x00000001ff317803 */ /* 0x000fe20000000000 */
[----:B------:R-:W-:Y:S01]  /*4990*/  FMUL.FTZ R111, R111, c[0x0][0x2ec] ;  /* 0x0000bb006f6f7a20 */ /* 0x000fe20000410000 */
[----:B------:R-:W-:Y:S01]  /*49a0*/  ISETP.LT.OR P3, PT, R44, R243, P1 ;  /* 0x000000f32c00720c */ /* 0x000fe20000f61670 */
[----:B------:R-:W-:Y:S01]  /*49b0*/  FMUL.FTZ R110, R110, c[0x0][0x2ec] ;  /* 0x0000bb006e6e7a20 */ /* 0x000fe20000410000 */
[----:B------:R-:W-:Y:S01]  /*49c0*/  FSEL R180, R180, -INF , !P4 ;  /* 0xff800000b4b47808 */ /* 0x000fe20006000000 */
[----:B-1----:R-:W-:Y:S01]  /*49d0*/  FMUL.FTZ R116, R117, c[0x0][0x2ec] ;  /* 0x0000bb0075747a20 */ /* 0x002fe20000410000 */
[C---:B------:R-:W-:Y:S01]  /*49e0*/  ISETP.GE.AND P0, PT, R44.reuse, R240, PT ;  /* 0x000000f02c00720c */ /* 0x040fe20003f06270 */
[----:B------:R-:W-:Y:S01]  /*49f0*/  FMUL.FTZ R117, R119, c[0x0][0x2ec] ;  /* 0x0000bb0077757a20 */ /* 0x000fe20000410000 */
[----:B------:R-:W-:Y:S01]  /*4a00*/  ISETP.LT.OR P4, PT, R44, R245, P2 ;  /* 0x000000f52c00720c */ /* 0x000fe20001781670 */
[----:B------:R1:W-:Y:S01]  /*4a10*/  MUFU.TANH R119, R108 ;  /* 0x0000006c00777308 */ /* 0x0003e20000002400 */
[----:B------:R-:W-:Y:S01]  /*4a20*/  ISETP.NE.AND P2, PT, R45, RZ, PT ;  /* 0x000000ff2d00720c */ /* 0x000fe20003f45270 */
[----:B------:R-:W-:Y:S01]  /*4a30*/  HMMA.16816.F32.BF16 R40, R16, R148, R40 ;  /* 0x000000941028723c */ /* 0x000fe20000041828 */
[----:B------:R-:W-:-:S02]  /*4a40*/  P2R R45, PR, RZ, 0x8 ;  /* 0x00000008ff2d7803 */ /* 0x000fc40000000000 */
[----:B------:R-:W-:Y:S02]  /*4a50*/  ISETP.NE.AND P1, PT, R48, RZ, PT ;  /* 0x000000ff3000720c */ /* 0x000fe40003f25270 */
[----:B------:R-:W-:Y:S01]  /*4a60*/  ISETP.LT.OR P3, PT, R44, R241, P0 ;  /* 0x000000f12c00720c */ /* 0x000fe20000761670 */
[----:B------:R-:W-:Y:S01]  /*4a70*/  MUFU.TANH R72, R72 ;  /* 0x0000004800487308 */ /* 0x000fe20000002400 */
[----:B------:R-:W-:Y:S01]  /*4a80*/  IADD3 R44, R3, 0x11, RZ ;  /* 0x00000011032c7810 */ /* 0x000fe20007ffe0ff */
[C---:B------:R-:W-:Y:S01]  /*4a90*/  HMMA.16816.F32.BF16 R148, R16.reuse, R150, R36 ;  /* 0x000000961094723c */ /* 0x040fe20000041824 */
[----:B------:R-:W-:Y:S02]  /*4aa0*/  FSEL R137, R186, -INF , !P1 ;  /* 0xff800000ba897808 */ /* 0x000fe40004800000 */
[C---:B------:R-:W-:Y:S02]  /*4ab0*/  ISETP.GE.AND P0, PT, R44.reuse, R246, PT ;  /* 0x000000f62c00720c */ /* 0x040fe40003f06270 */
[----:B------:R-:W-:Y:S01]  /*4ac0*/  ISETP.GE.AND P1, PT, R44, R242, PT ;  /* 0x000000f22c00720c */ /* 0x000fe20003f26270 */
[----:B-1----:R-:W-:Y:S01]  /*4ad0*/  FMUL.FTZ R108, R109, c[0x0][0x2ec] ;  /* 0x0000bb006d6c7a20 */ /* 0x002fe20000410000 */
[----:B------:R-:W-:Y:S01]  /*4ae0*/  FSEL R136, R187, -INF , !P6 ;  /* 0xff800000bb887808 */ /* 0x000fe20007000000 */
[----:B------:R-:W1:Y:S01]  /*4af0*/  MUFU.TANH R75, R75 ;  /* 0x0000004b004b7308 */ /* 0x000e620000002400 */
[----:B------:R-:W-:Y:S01]  /*4b00*/  ISETP.NE.AND P6, PT, R49, RZ, PT ;  /* 0x000000ff3100720c */ /* 0x000fe20003fc5270 */
[----:B------:R-:W-:Y:S01]  /*4b10*/  HMMA.16816.F32.BF16 R28, R16, R58, R28 ;  /* 0x0000003a101c723c */ /* 0x000fe2000004181c */
[----:B------:R-:W-:-:S02]  /*4b20*/  FSEL R181, R181, -INF , !P5 ;  /* 0xff800000b5b57808 */ /* 0x000fc40006800000 */
[----:B------:R-:W-:Y:S02]  /*4b30*/  FSEL R183, R183, -INF , !P2 ;  /* 0xff800000b7b77808 */ /* 0x000fe40005000000 */
[C---:B------:R-:W-:Y:S01]  /*4b40*/  ISETP.LT.OR P5, PT, R44.reuse, R247, P0 ;  /* 0x000000f72c00720c */ /* 0x040fe200007a1670 */
[----:B------:R-:W-:Y:S01]  /*4b50*/  MUFU.TANH R141, R141 ;  /* 0x0000008d008d7308 */ /* 0x000fe20000002400 */
[C---:B------:R-:W-:Y:S02]  /*4b60*/  ISETP.GE.AND P2, PT, R44.reuse, R244, PT ;  /* 0x000000f42c00720c */ /* 0x040fe40003f46270 */
[C---:B------:R-:W-:Y:S02]  /*4b70*/  ISETP.LT.OR P1, PT, R44.reuse, R243, P1 ;  /* 0x000000f32c00720c */ /* 0x040fe40000f21670 */
[C---:B------:R-:W-:Y:S02]  /*4b80*/  ISETP.GE.AND P0, PT, R44.reuse, R240, PT ;  /* 0x000000f02c00720c */ /* 0x040fe40003f06270 */
[----:B------:R-:W-:Y:S01]  /*4b90*/  FSEL R169, R169, -INF , !P6 ;  /* 0xff800000a9a97808 */ /* 0x000fe20007000000 */
[----:B------:R-:W1:Y:S01]  /*4ba0*/  MUFU.TANH R143, R143 ;  /* 0x0000008f008f7308 */ /* 0x000e620000002400 */
[----:B------:R-:W-:-:S02]  /*4bb0*/  ISETP.LT.OR P6, PT, R44, R245, P2 ;  /* 0x000000f52c00720c */ /* 0x000fc400017c1670 */
[----:B------:R-:W-:Y:S02]  /*4bc0*/  P2R R54, PR, RZ, 0x2 ;  /* 0x00000002ff367803 */ /* 0x000fe40000000000 */
[----:B------:R-:W-:Y:S02]  /*4bd0*/  ISETP.NE.AND P2, PT, R45, RZ, PT ;  /* 0x000000ff2d00720c */ /* 0x000fe40003f45270 */
[----:B------:R-:W-:Y:S01]  /*4be0*/  ISETP.LT.OR P1, PT, R44, R241, P0 ;  /* 0x000000f12c00720c */ /* 0x000fe20000721670 */
[----:B------:R-:W1:Y:S01]  /*4bf0*/  MUFU.TANH R142, R142 ;  /* 0x0000008e008e7308 */ /* 0x000e620000002400 */
[----:B------:R-:W1:Y:S01]  /*4c00*/  LDSM.16.M88.4 R44, [R226+0x2800] ;  /* 0x00280000e22c783b */ /* 0x000e620000000200 */
[----:B------:R-:W-:Y:S02]  /*4c10*/  IADD3 R48, R3, 0x18, RZ ;  /* 0x0000001803307810 */ /* 0x000fe40007ffe0ff */
[----:B------:R-:W-:Y:S02]  /*4c20*/  FSEL R129, R171, -INF , !P2 ;  /* 0xff800000ab817808 */ /* 0x000fe40005000000 */
[----:B------:R-:W-:-:S02]  /*4c30*/  ISETP.GE.AND P0, PT, R48, R246, PT ;  /* 0x000000f63000720c */ /* 0x000fc40003f06270 */
[C---:B------:R-:W-:Y:S01]  /*4c40*/  ISETP.GE.AND P2, PT, R48.reuse, R244, PT ;  /* 0x000000f43000720c */ /* 0x040fe20003f46270 */
[----:B------:R-:W1:Y:S01]  /*4c50*/  MUFU.TANH R145, R145 ;  /* 0x0000009100917308 */ /* 0x000e620000002400 */
[----:B------:R-:W-:Y:S02]  /*4c60*/  P2R R55, PR, RZ, 0x2 ;  /* 0x00000002ff377803 */ /* 0x000fe40000000000 */
[C---:B------:R-:W-:Y:S02]  /*4c70*/  ISETP.LT.OR P0, PT, R48.reuse, R247, P0 ;  /* 0x000000f73000720c */ /* 0x040fe40000701670 */
[----:B------:R-:W-:Y:S02]  /*4c80*/  ISETP.GE.AND P1, PT, R48, R242, PT ;  /* 0x000000f23000720c */ /* 0x000fe40003f26270 */
[----:B------:R-:W-:Y:S01]  /*4c90*/  FSEL R132, R190, -INF , !P3 ;  /* 0xff800000be847808 */ /* 0x000fe20005800000 */
[----:B------:R2:W1:Y:S01]  /*4ca0*/  MUFU.TANH R192, R126 ;  /* 0x0000007e00c07308 */ /* 0x0004620000002400 */
[----:B------:R-:W-:-:S02]  /*4cb0*/  ISETP.LT.OR P3, PT, R48, R245, P2 ;  /* 0x000000f53000720c */ /* 0x000fc40001761670 */
[----:B------:R-:W-:Y:S02]  /*4cc0*/  FSEL R69, R189, -INF , !P4 ;  /* 0xff800000bd457808 */ /* 0x000fe40006000000 */
[----:B------:R-:W-:Y:S02]  /*4cd0*/  P2R R60, PR, RZ, 0x1 ;  /* 0x00000001ff3c7803 */ /* 0x000fe40000000000 */
[----:B------:R-:W-:Y:S01]  /*4ce0*/  ISETP.NE.AND P2, PT, R54, RZ, PT ;  /* 0x000000ff3600720c */ /* 0x000fe20003f45270 */
[----:B------:R-:W1:Y:S01]  /*4cf0*/  MUFU.TANH R130, R130 ;  /* 0x0000008200827308 */ /* 0x000e620000002400 */
[----:B------:R-:W-:Y:S02]  /*4d00*/  IADD3 R49, R3, 0x19, RZ ;  /* 0x0000001903317810 */ /* 0x000fe40007ffe0ff */
[----:B------:R-:W-:Y:S02]  /*4d10*/  ISETP.LT.OR P4, PT, R48, R243, P1 ;  /* 0x000000f33000720c */ /* 0x000fe40000f81670 */
[----:B------:R-:W-:-:S02]  /*4d20*/  FSEL R168, R168, -INF , !P5 ;  /* 0xff800000a8a87808 */ /* 0x000fc40006800000 */
[----:B------:R-:W-:Y:S01]  /*4d30*/  ISETP.NE.AND P5, PT, R60, RZ, PT ;  /* 0x000000ff3c00720c */ /* 0x000fe20003fa5270 */
[----:B--2---:R-:W-:Y:S01]  /*4d40*/  FMUL.FTZ R126, R131, c[0x0][0x2ec] ;  /* 0x0000bb00837e7a20 */ /* 0x004fe20000410000 */
[----:B------:R-:W-:Y:S01]  /*4d50*/  FSEL R138, R170, -INF , !P2 ;  /* 0xff800000aa8a7808 */ /* 0x000fe20005000000 */
[----:B------:R-:W2:Y:S01]  /*4d60*/  MUFU.TANH R124, R124 ;  /* 0x0000007c007c7308 */ /* 0x000ea20000002400 */
[----:B------:R-:W-:Y:S02]  /*4d70*/  P2R R54, PR, RZ, 0x10 ;  /* 0x00000010ff367803 */ /* 0x000fe40000000000 */
[----:B------:R-:W-:Y:S02]  /*4d80*/  ISETP.GE.AND P2, PT, R49, R244, PT ;  /* 0x000000f43100720c */ /* 0x000fe40003f46270 */
[----:B------:R-:W-:Y:S01]  /*4d90*/  ISETP.GE.AND P0, PT, R48, R240, PT ;  /* 0x000000f03000720c */ /* 0x000fe20003f06270 */
[----:B-1----:R-:W-:Y:S01]  /*4da0*/  HMMA.16816.F32.BF16 R96, R8, R46, R96 ;  /* 0x0000002e0860723c */ /* 0x002fe20000041860 */
[----:B------:R-:W-:Y:S01]  /*4db0*/  ISETP.NE.AND P1, PT, R55, RZ, PT ;  /* 0x000000ff3700720c */ /* 0x000fe20003f25270 */
[----:B------:R-:W1:Y:S01]  /*4dc0*/  MUFU.TANH R68, R68 ;  /* 0x0000004400447308 */ /* 0x000e620000002400 */
[----:B----4-:R-:W-:-:S02]  /*4dd0*/  FSEL R57, R53, -INF , !P5 ;  /* 0xff80000035397808 */ /* 0x010fc40006800000 */
[C---:B------:R-:W-:Y:S02]  /*4de0*/  ISETP.LT.OR P5, PT, R49.reuse, R245, P2 ;  /* 0x000000f53100720c */ /* 0x040fe400017a1670 */
[----:B------:R-:W-:Y:S02]  /*4df0*/  ISETP.LT.OR P4, PT, R48, R241, P0 ;  /* 0x000000f13000720c */ /* 0x000fe40000781670 */
[----:B------:R-:W-:Y:S01]  /*4e00*/  FSEL R134, R52, -INF , !P1 ;  /* 0xff80000034867808 */ /* 0x000fe20004800000 */
[----:B------:R-:W4:Y:S01]  /*4e10*/  MUFU.TANH R127, R127 ;  /* 0x0000007f007f7308 */ /* 0x000f220000002400 */
[----:B------:R-:W-:Y:S02]  /*4e20*/  ISETP.NE.AND P2, PT, R54, RZ, PT ;  /* 0x000000ff3600720c */ /* 0x000fe40003f45270 */
[----:B------:R-:W-:Y:S01]  /*4e30*/  ISETP.GE.AND P0, PT, R49, R246, PT ;  /* 0x000000f63100720c */ /* 0x000fe20003f06270 */
[----:B------:R-:W1:Y:S01]  /*4e40*/  LDSM.16.M88.4 R52, [R212+0x2800] ;  /* 0x00280000d434783b */ /* 0x000e620000000200 */
[----:B------:R-:W-:-:S02]  /*4e50*/  FSEL R188, R188, -INF , !P6 ;  /* 0xff800000bcbc7808 */ /* 0x000fc40007000000 */
[C---:B------:R-:W-:Y:S01]  /*4e60*/  ISETP.LT.OR P6, PT, R49.reuse, R247, P0 ;  /* 0x000000f73100720c */ /* 0x040fe200007c1670 */
[----:B------:R-:W1:Y:S01]  /*4e70*/  MUFU.TANH R125, R125 ;  /* 0x0000007d007d7308 */ /* 0x000e620000002400 */
[C---:B------:R-:W-:Y:S02]  /*4e80*/  ISETP.GE.AND P1, PT, R49.reuse, R242, PT ;  /* 0x000000f23100720c */ /* 0x040fe40003f26270 */
[C---:B------:R-:W-:Y:S02]  /*4e90*/  ISETP.GE.AND P0, PT, R49.reuse, R240, PT ;  /* 0x000000f03100720c */ /* 0x040fe40003f06270 */
[C---:B------:R-:W-:Y:S02]  /*4ea0*/  ISETP.LT.OR P1, PT, R49.reuse, R243, P1 ;  /* 0x000000f33100720c */ /* 0x040fe40000f21670 */
[----:B------:R-:W-:Y:S01]  /*4eb0*/  ISETP.LT.OR P0, PT, R49, R241, P0 ;  /* 0x000000f13100720c */ /* 0x000fe20000701670 */
[----:B------:R-:W1:Y:S01]  /*4ec0*/  MUFU.TANH R126, R126 ;  /* 0x0000007e007e7308 */ /* 0x000e620000002400 */
[----:B------:R-:W-:Y:S01]  /*4ed0*/  IADD3 R60, R3, 0x20, RZ ;  /* 0x00000020033c7810 */ /* 0x000fe20007ffe0ff */
[----:B------:R-:W-:Y:S01]  /*4ee0*/  HMMA.16816.F32.BF16 R48, R12, R44, R104 ;  /* 0x0000002c0c30723c */ /* 0x000fe20000041868 */
[----:B------:R-:W-:-:S02]  /*4ef0*/  P2R R56, PR, RZ, 0x2 ;  /* 0x00000002ff387803 */ /* 0x000fc40000000000 */
[----:B------:R-:W-:Y:S02]  /*4f00*/  P2R R61, PR, RZ, 0x1 ;  /* 0x00000001ff3d7803 */ /* 0x000fe40000000000 */
[C---:B------:R-:W-:Y:S01]  /*4f10*/  ISETP.GE.AND P1, PT, R60.reuse, R242, PT ;  /* 0x000000f23c00720c */ /* 0x040fe20003f26270 */
[----:B------:R-:W-:Y:S01]  /*4f20*/  MUFU.TANH R105, R111 ;  /* 0x0000006f00697308 */ /* 0x000fe20000002400 */
[----:B------:R-:W-:Y:S01]  /*4f30*/  ISETP.GE.AND P0, PT, R60, R240, PT ;  /* 0x000000f03c00720c */ /* 0x000fe20003f06270 */
[----:B------:R-:W-:Y:S01]  /*4f40*/  FMUL.FTZ R106, R115, c[0x0][0x2ec] ;  /* 0x0000bb00736a7a20 */ /* 0x000fe20000410000 */
[----:B------:R-:W-:Y:S02]  /*4f50*/  IADD3 R109, R3, 0x21, RZ ;  /* 0x00000021036d7810 */ /* 0x000fe40007ffe0ff */
[----:B------:R-:W-:Y:S02]  /*4f60*/  FSEL R158, R158, -INF , !P3 ;  /* 0xff8000009e9e7808 */ /* 0x000fe40005800000 */
[----:B------:R-:W-:Y:S01]  /*4f70*/  ISETP.GE.AND P3, PT, R60, R246, PT ;  /* 0x000000f63c00720c */ /* 0x000fe20003f66270 */
[----:B------:R2:W-:Y:S01]  /*4f80*/  MUFU.TANH R104, R110 ;  /* 0x0000006e00687308 */ /* 0x0005e20000002400 */
[----:B------:R-:W-:-:S02]  /*4f90*/  FSEL R139, R160, -INF , !P2 ;  /* 0xff800000a08b7808 */ /* 0x000fc40005000000 */
[----:B------:R-:W-:Y:S02]  /*4fa0*/  FSEL R157, R157, -INF , !P5 ;  /* 0xff8000009d9d7808 */ /* 0x000fe40006800000 */
[C---:B------:R-:W-:Y:S02]  /*4fb0*/  ISETP.GE.AND P2, PT, R60.reuse, R244, PT ;  /* 0x000000f43c00720c */ /* 0x040fe40003f46270 */
[C---:B------:R-:W-:Y:S01]  /*4fc0*/  ISETP.LT.OR P5, PT, R60.reuse, R243, P1 ;  /* 0x000000f33c00720c */ /* 0x040fe20000fa1670 */
[----:B------:R-:W4:Y:S01]  /*4fd0*/  MUFU.TANH R118, R118 ;  /* 0x0000007600767308 */ /* 0x000f220000002400 */
[----:B------:R-:W-:Y:S02]  /*4fe0*/  ISETP.LT.OR P1, PT, R60, R241, P0 ;  /* 0x000000f13c00720c */ /* 0x000fe40000721670 */
[----:B------:R-:W-:Y:S01]  /*4ff0*/  FSEL R133, R162, -INF , !P4 ;  /* 0xff800000a2857808 */ /* 0x000fe20006000000 */
[----:B-1----:R-:W-:Y:S01]  /*5000*/  HMMA.16816.F32.BF16 R48, R24, R52, R48 ;  /* 0x000000341830723c */ /* 0x002fe20000041830 */
[----:B------:R-:W-:-:S02]  /*5010*/  ISETP.GE.AND P0, PT, R109, R246, PT ;  /* 0x000000f66d00720c */ /* 0x000fc40003f06270 */
[----:B---3--:R-:W-:Y:S01]  /*5020*/  FSEL R156, R156, -INF , !P6 ;  /* 0xff8000009c9c7808 */ /* 0x008fe20007000000 */
[----:B--2---:R-:W-:Y:S01]  /*5030*/  FMUL.FTZ R110, R114, c[0x0][0x2ec] ;  /* 0x0000bb00726e7a20 */ /* 0x004fe20000410000 */
[----:B------:R-:W-:Y:S01]  /*5040*/  ISETP.LT.OR P4, PT, R60, R247, P3 ;  /* 0x000000f73c00720c */ /* 0x000fe20001f81670 */
[----:B------:R-:W1:Y:S01]  /*5050*/  MUFU.TANH R120, R120 ;  /* 0x0000007800787308 */ /* 0x000e620000002400 */
[----:B------:R-:W-:Y:S02]  /*5060*/  ISETP.NE.AND P3, PT, R56, RZ, PT ;  /* 0x000000ff3800720c */ /* 0x000fe40003f65270 */
[----:B------:R-:W-:Y:S02]  /*5070*/  ISETP.LT.OR P6, PT, R60, R245, P2 ;  /* 0x000000f53c00720c */ /* 0x000fe400017c1670 */
[----:B------:R-:W-:Y:S02]  /*5080*/  ISETP.NE.AND P2, PT, R61, RZ, PT ;  /* 0x000000ff3d00720c */ /* 0x000fe40003f45270 */
[----:B------:R-:W-:Y:S01]  /*5090*/  ISETP.LT.OR P0, PT, R109, R247, P0 ;  /* 0x000000f76d00720c */ /* 0x000fe20000701670 */
[----:B------:R-:W-:Y:S01]  /*50a0*/  HMMA.16816.F32.BF16 R60, R8, R44, R100 ;  /* 0x0000002c083c723c */ /* 0x000fe20000041864 */
[----:B------:R-:W-:Y:S01]  /*50b0*/  FSEL R140, R159, -INF , !P3 ;  /* 0xff8000009f8c7808 */ /* 0x000fe20005800000 */
[----:B------:R-:W2:Y:S01]  /*50c0*/  MUFU.TANH R122, R122 ;  /* 0x0000007a007a7308 */ /* 0x000ea20000002400 */
[----:B------:R-:W-:-:S02]  /*50d0*/  ISETP.GE.AND P3, PT, R109, R244, PT ;  /* 0x000000f46d00720c */ /* 0x000fc40003f66270 */
[----:B------:R-:W-:Y:S02]  /*50e0*/  FSEL R135, R161, -INF , !P2 ;  /* 0xff800000a1877808 */ /* 0x000fe40005000000 */
[----:B------:R-:W-:Y:S01]  /*50f0*/  P2R R44, PR, RZ, 0x1 ;  /* 0x00000001ff2c7803 */ /* 0x000fe20000000000 */
[----:B------:R-:W-:Y:S01]  /*5100*/  FMUL.FTZ R100, R112, c[0x0][0x2ec] ;  /* 0x0000bb0070647a20 */ /* 0x000fe20000410000 */
[C---:B------:R-:W-:Y:S01]  /*5110*/  ISETP.GE.AND P2, PT, R109.reuse, R242, PT ;  /* 0x000000f26d00720c */ /* 0x040fe20003f46270 */
[----:B------:R-:W-:Y:S01]  /*5120*/  FMUL.FTZ R48, R48, c[0x0][0x2ec] ;  /* 0x0000bb0030307a20 */ /* 0x000fe20000410000 */
[----:B------:R-:W-:Y:S01]  /*5130*/  ISETP.GE.AND P0, PT, R109, R240, PT ;  /* 0x000000f06d00720c */ /* 0x000fe20003f06270 */
[----:B------:R-:W-:Y:S01]  /*5140*/  FMUL.FTZ R49, R49, c[0x0][0x2ec] ;  /* 0x0000bb0031317a20 */ /* 0x000fe20000410000 */
[----:B------:R-:W-:Y:S01]  /*5150*/  FSEL R152, R152, -INF , !P4 ;  /* 0xff80000098987808 */ /* 0x000fe20006000000 */
[----:B------:R3:W-:Y:S01]  /*5160*/  MUFU.TANH R107, R48 ;  /* 0x00000030006b7308 */ /* 0x0007e20000002400 */
[C---:B------:R-:W-:Y:S01]  /*5170*/  ISETP.LT.OR P4, PT, R109.reuse, R245, P3 ;  /* 0x000000f56d00720c */ /* 0x040fe20001f81670 */
[----:B------:R-:W-:Y:S01]  /*5180*/  FMUL.FTZ R50, R50, c[0x0][0x2ec] ;  /* 0x0000bb0032327a20 */ /* 0x000fe20000410000 */
[----:B------:R-:W-:Y:S01]  /*5190*/  ISETP.LT.OR P3, PT, R109, R243, P2 ;  /* 0x000000f36d00720c */ /* 0x000fe20001761670 */
[----:B------:R-:W-:Y:S01]  /*51a0*/  FMUL.FTZ R51, R51, c[0x0][0x2ec] ;  /* 0x0000bb0033337a20 */ /* 0x000fe20000410000 */
[----:B------:R-:W-:Y:S01]  /*51b0*/  ISETP.LT.OR P2, PT, R109, R241, P0 ;  /* 0x000000f16d00720c */ /* 0x000fe20000741670 */
[----:B------:R-:W-:Y:S01]  /*51c0*/  FMUL.FTZ R103, R113, c[0x0][0x2ec] ;  /* 0x0000bb0071677a20 */ /* 0x000fe20000410000 */
[----:B------:R-:W-:Y:S01]  /*51d0*/  ISETP.NE.AND P0, PT, R44, RZ, PT ;  /* 0x000000ff2c00720c */ /* 0x000fe20003f05270 */
[----:B------:R-:W-:Y:S01]  /*51e0*/  MUFU.TANH R109, R49 ;  /* 0x00000031006d7308 */ /* 0x000fe20000002400 */
[----:B------:R-:W-:Y:S01]  /*51f0*/  IADD3 R102, R3, 0x28, RZ ;  /* 0x0000002803667810 */ /* 0x000fe20007ffe0ff */
[----:B------:R-:W-:Y:S01]  /*5200*/  HMMA.16816.F32.BF16 R60, R20, R52, R60 ;  /* 0x00000034143c723c */ /* 0x000fe2000004183c */
[----:B------:R-:W-:-:S02]  /*5210*/  P2R R45, PR, RZ, 0x8 ;  /* 0x00000008ff2d7803 */ /* 0x000fc40000000000 */
[C---:B------:R-:W-:Y:S02]  /*5220*/  ISETP.GE.AND P3, PT, R102.reuse, R246, PT ;  /* 0x000000f66600720c */ /* 0x040fe40003f66270 */
[----:B------:R-:W-:Y:S01]  /*5230*/  FSEL R56, R153, -INF , !P0 ;  /* 0xff80000099387808 */ /* 0x000fe20004000000 */
[----:B------:R-:W1:Y:S01]  /*5240*/  MUFU.TANH R121, R121 ;  /* 0x0000007900797308 */ /* 0x000e620000002400 */
[C---:B------:R-:W-:Y:S02]  /*5250*/  ISETP.GE.AND P0, PT, R102.reuse, R240, PT ;  /* 0x000000f06600720c */ /* 0x040fe40003f06270 */
[----:B------:R-:W-:Y:S02]  /*5260*/  IADD3 R44, R3, 0x29, RZ ;  /* 0x00000029032c7810 */ /* 0x000fe40007ffe0ff */
[----:B------:R-:W-:Y:S02]  /*5270*/  FSEL R199, R65, -INF , !P4 ;  /* 0xff80000041c77808 */ /* 0x000fe40006000000 */
[C---:B------:R-:W-:Y:S01]  /*5280*/  ISETP.LT.OR P4, PT, R102.reuse, R247, P3 ;  /* 0x000000f76600720c */ /* 0x040fe20001f81670 */
[----:B------:R-:W1:Y:S01]  /*5290*/  MUFU.TANH R116, R116 ;  /* 0x0000007400747308 */ /* 0x000e620000002400 */
[----:B------:R-:W-:-:S02]  /*52a0*/  ISETP.LT.OR P3, PT, R102, R241, P0 ;  /* 0x000000f16600720c */ /* 0x000fc40000761670 */
[----:B------:R-:W-:Y:S02]  /*52b0*/  ISETP.GE.AND P0, PT, R44, R246, PT ;  /* 0x000000f62c00720c */ /* 0x000fe40003f06270 */
[----:B------:R-:W-:Y:S02]  /*52c0*/  P2R R101, PR, RZ, 0x4 ;  /* 0x00000004ff657803 */ /* 0x000fe40000000000 */
[----:B------:R-:W-:Y:S01]  /*52d0*/  ISETP.GE.AND P2, PT, R102, R244, PT ;  /* 0x000000f46600720c */ /* 0x000fe20003f46270 */
[----:B------:R-:W1:Y:S01]  /*52e0*/  MUFU.TANH R117, R117 ;  /* 0x0000007500757308 */ /* 0x000e620000002400 */
[----:B------:R-:W-:Y:S01]  /*52f0*/  ISETP.LT.OR P0, PT, R44, R247, P0 ;  /* 0x000000f72c00720c */ /* 0x000fe20000701670 */
[----:B------:R-:W-:Y:S01]  /*5300*/  FMUL.FTZ R61, R61, c[0x0][0x2ec] ;  /* 0x0000bb003d3d7a20 */ /* 0x000fe20000410000 */
[----:B------:R-:W-:Y:S01]  /*5310*/  FSEL R198, R64, -INF , !P6 ;  /* 0xff80000040c67808 */ /* 0x000fe20007000000 */
[----:B------:R-:W-:Y:S01]  /*5320*/  FMUL.FTZ R62, R62, c[0x0][0x2ec] ;  /* 0x0000bb003e3e7a20 */ /* 0x000fe20000410000 */
[----:B------:R-:W-:Y:S01]  /*5330*/  ISETP.LT.OR P6, PT, R102, R245, P2 ;  /* 0x000000f56600720c */ /* 0x000fe200017c1670 */
[----:B------:R-:W-:Y:S01]  /*5340*/  FMUL.FTZ R63, R63, c[0x0][0x2ec] ;  /* 0x0000bb003f3f7a20 */ /* 0x000fe20000410000 */
[----:B------:R-:W-:Y:S01]  /*5350*/  ISETP.NE.AND P2, PT, R45, RZ, PT ;  /* 0x000000ff2d00720c */ /* 0x000fe20003f45270 */
[----:B------:R1:W-:Y:S01]  /*5360*/  MUFU.TANH R111, R61 ;  /* 0x0000003d006f7308 */ /* 0x0003e20000002400 */
[----:B------:R-:W-:Y:S01]  /*5370*/  P2R R45, PR, RZ, 0x1 ;  /* 0x00000001ff2d7803 */ /* 0x000fe20000000000 */
[----:B------:R-:W-:Y:S01]  /*5380*/  FMUL.FTZ R60, R60, c[0x0][0x2ec] ;  /* 0x0000bb003c3c7a20 */ /* 0x000fe20000410000 */
[----:B------:R-:W-:-:S02]  /*5390*/  ISETP.GE.AND P0, PT, R44, R240, PT ;  /* 0x000000f02c00720c */ /* 0x000fc40003f06270 */
[----:B------:R-:W-:Y:S02]  /*53a0*/  FSEL R163, R163, -INF , !P1 ;  /* 0xff800000a3a37808 */ /* 0x000fe40004800000 */
[----:B------:R-:W-:Y:S01]  /*53b0*/  ISETP.GE.AND P1, PT, R102, R242, PT ;  /* 0x000000f26600720c */ /* 0x000fe20003f26270 */
[----:B------:R1:W-:Y:S01]  /*53c0*/  MUFU.TANH R131, R62 ;  /* 0x0000003e00837308 */ /* 0x0003e20000002400 */
[----:B------:R-:W-:Y:S02]  /*53d0*/  FSEL R222, R66, -INF , !P2 ;  /* 0xff80000042de7808 */ /* 0x000fe40005000000 */
[----:B------:R-:W-:Y:S02]  /*53e0*/  FSEL R187, R67, -INF , !P4 ;  /* 0xff80000043bb7808 */ /* 0x000fe40006000000 */
[----:B------:R-:W-:Y:S01]  /*53f0*/  ISETP.LT.OR P0, PT, R44, R241, P0 ;  /* 0x000000f12c00720c */ /* 0x000fe20000701670 */
[----:B------:R-:W-:Y:S01]  /*5400*/  HMMA.16816.F32.BF16 R64, R12, R46, R92 ;  /* 0x0000002e0c40723c */ /* 0x000fe2000004185c */
[----:B------:R-:W-:Y:S01]  /*5410*/  FSEL R221, R154, -INF , !P5 ;  /* 0xff8000009add7808 */ /* 0x000fe20006800000 */
[----:B------:R-:W-:Y:S01]  /*5420*/  MUFU.TANH R114, R63 ;  /* 0x0000003f00727308 */ /* 0x000fe20000002400 */
[----:B------:R-:W-:-:S02]  /*5430*/  ISETP.LT.OR P5, PT, R102, R243, P1 ;  /* 0x000000f36600720c */ /* 0x000fc40000fa1670 */
[----:B------:R-:W-:Y:S02]  /*5440*/  ISETP.NE.AND P1, PT, R101, RZ, PT ;  /* 0x000000ff6500720c */ /* 0x000fe40003f25270 */
[----:B------:R-:W-:Y:S02]  /*5450*/  IADD3 R46, R3, 0x30, RZ ;  /* 0x00000030032e7810 */ /* 0x000fe40007ffe0ff */
[----:B------:R-:W-:Y:S01]  /*5460*/  P2R R47, PR, RZ, 0x1 ;  /* 0x00000001ff2f7803 */ /* 0x000fe20000000000 */
[----:B------:R-:W-:Y:S01]  /*5470*/  MUFU.TANH R112, R60 ;  /* 0x0000003c00707308 */ /* 0x000fe20000002400 */
[----:B------:R-:W-:Y:S02]  /*5480*/  ISETP.GE.AND P0, PT, R46, R246, PT ;  /* 0x000000f62e00720c */ /* 0x000fe40003f06270 */
[----:B------:R-:W-:Y:S02]  /*5490*/  ISETP.GE.AND P2, PT, R44, R244, PT ;  /* 0x000000f42c00720c */ /* 0x000fe40003f46270 */
[----:B------:R-:W-:-:S02]  /*54a0*/  FSEL R155, R155, -INF , !P1 ;  /* 0xff8000009b9b7808 */ /* 0x000fc40004800000 */
[----:B------:R-:W-:Y:S01]  /*54b0*/  ISETP.GE.AND P1, PT, R44, R242, PT ;  /* 0x000000f22c00720c */ /* 0x000fe20003f26270 */
[----:B------:R-:W1:Y:S01]  /*54c0*/  MUFU.TANH R110, R110 ;  /* 0x0000006e006e7308 */ /* 0x000e620000002400 */
[----:B------:R-:W-:Y:S02]  /*54d0*/  ISETP.LT.OR P0, PT, R46, R247, P0 ;  /* 0x000000f72e00720c */ /* 0x000fe40000701670 */
[C---:B------:R-:W-:Y:S02]  /*54e0*/  ISETP.LT.OR P4, PT, R44.reuse, R245, P2 ;  /* 0x000000f52c00720c */ /* 0x040fe40001781670 */
[----:B------:R-:W-:Y:S01]  /*54f0*/  ISETP.LT.OR P2, PT, R44, R243, P1 ;  /* 0x000000f32c00720c */ /* 0x000fe20000f41670 */
[----:B------:R-:W-:Y:S01]  /*5500*/  HMMA.16816.F32.BF16 R64, R24, R54, R64 ;  /* 0x000000361840723c */ /* 0x000fe20000041840 */
[----:B---3--:R-:W-:Y:S01]  /*5510*/  P2R R48, PR, RZ, 0x1 ;  /* 0x00000001ff307803 */ /* 0x008fe20000000000 */
[----:B------:R-:W3:Y:S01]  /*5520*/  MUFU.TANH R100, R100 ;  /* 0x0000006400647308 */ /* 0x000ee20000002400 */
[----:B------:R-:W-:-:S02]  /*5530*/  ISETP.NE.AND P1, PT, R45, RZ, PT ;  /* 0x000000ff2d00720c */ /* 0x000fc40003f25270 */
[----:B------:R-:W-:Y:S02]  /*5540*/  ISETP.GE.AND P0, PT, R46, R240, PT ;  /* 0x000000f02e00720c */ /* 0x000fe40003f06270 */
[----:B-----5:R-:W-:Y:S01]  /*5550*/  FSEL R146, R146, -INF , !P3 ;  /* 0xff80000092927808 */ /* 0x020fe20005800000 */
[----:B------:R-:W-:Y:S01]  /*5560*/  HMMA.16816.F32.BF16 R52, R20, R54, R96 ;  /* 0x000000361434723c */ /* 0x000fe20000041860 */
[----:B------:R-:W-:Y:S01]  /*5570*/  FSEL R200, R75, -INF , !P6 ;  /* 0xff8000004bc87808 */ /* 0x000fe20007000000 */
[----:B------:R-:W5:Y:S01]  /*5580*/  MUFU.TANH R108, R108 ;  /* 0x0000006c006c7308 */ /* 0x000f620000002400 */
[----:B------:R-:W-:Y:S02]  /*5590*/  FSEL R185, R72, -INF , !P1 ;  /* 0xff80000048b97808 */ /* 0x000fe40004800000 */
[----:B------:R-:W-:Y:S02]  /*55a0*/  ISETP.LT.OR P3, PT, R46, R241, P0 ;  /* 0x000000f12e00720c */ /* 0x000fe40000761670 */
[----:B------:R-:W-:-:S02]  /*55b0*/  ISETP.NE.AND P0, PT, R48, RZ, PT ;  /* 0x000000ff3000720c */ /* 0x000fc40003f05270 */
[----:B------:R-:W-:Y:S01]  /*55c0*/  IADD3 R44, R3, 0x31, RZ ;  /* 0x00000031032c7810 */ /* 0x000fe20007ffe0ff */
[----:B------:R-:W-:Y:S01]  /*55d0*/  MUFU.TANH R75, R50 ;  /* 0x00000032004b7308 */ /* 0x000fe20000002400 */
[----:B------:R-:W-:Y:S02]  /*55e0*/  FSEL R147, R147, -INF , !P0 ;  /* 0xff80000093937808 */ /* 0x000fe40004000000 */
[----:B------:R-:W-:Y:S02]  /*55f0*/  ISETP.GE.AND P0, PT, R44, R240, PT ;  /* 0x000000f02c00720c */ /* 0x000fe40003f06270 */
[----:B------:R-:W-:Y:S01]  /*5600*/  P2R R45, PR, RZ, 0x4 ;  /* 0x00000004ff2d7803 */ /* 0x000fe20000000000 */
[----:B------:R-:W-:Y:S01]  /*5610*/  FMUL.FTZ R64, R64, c[0x0][0x2ec] ;  /* 0x0000bb0040407a20 */ /* 0x000fe20000410000 */
[----:B------:R-:W-:Y:S01]  /*5620*/  ISETP.LT.OR P0, PT, R44, R241, P0 ;  /* 0x000000f12c00720c */ /* 0x000fe20000701670 */
[----:B------:R2:W-:Y:S01]  /*5630*/  MUFU.TANH R72, R51 ;  /* 0x0000003300487308 */ /* 0x0005e20000002400 */
[----:B------:R-:W-:Y:S01]  /*5640*/  ISETP.GE.AND P2, PT, R46, R244, PT ;  /* 0x000000f42e00720c */ /* 0x000fe20003f46270 */
[----:B------:R-:W-:Y:S01]  /*5650*/  FMUL.FTZ R65, R65, c[0x0][0x2ec] ;  /* 0x0000bb0041417a20 */ /* 0x000fe20000410000 */
[----:B-1----:R-:W-:Y:S01]  /*5660*/  IADD3 R61, R3, 0x38, RZ ;  /* 0x00000038033d7810 */ /* 0x002fe20007ffe0ff */
[----:B------:R-:W-:Y:S01]  /*5670*/  FMUL.FTZ R66, R66, c[0x0][0x2ec] ;  /* 0x0000bb0042427a20 */ /* 0x000fe20000410000 */
[----:B------:R-:W-:Y:S01]  /*5680*/  ISETP.GE.AND P1, PT, R46, R242, PT ;  /* 0x000000f22e00720c */ /* 0x000fe20003f26270 */
[----:B------:R-:W-:Y:S01]  /*5690*/  FMUL.FTZ R52, R52, c[0x0][0x2ec] ;  /* 0x0000bb0034347a20 */ /* 0x000fe20000410000 */
[----:B------:R-:W-:Y:S01]  /*56a0*/  P2R R62, PR, RZ, 0x1 ;  /* 0x00000001ff3e7803 */ /* 0x000fe20000000000 */
[----:B------:R-:W-:Y:S01]  /*56b0*/  MUFU.TANH R115, R64 ;  /* 0x0000004000737308 */ /* 0x000fe20000002400 */
[----:B------:R-:W-:Y:S01]  /*56c0*/  FSEL R224, R143, -INF , !P5 ;  /* 0xff8000008fe07808 */ /* 0x000fe20006800000 */
[----:B------:R-:W-:Y:S01]  /*56d0*/  FMUL.FTZ R54, R54, c[0x0][0x2ec] ;  /* 0x0000bb0036367a20 */ /* 0x000fe20000410000 */
[----:B------:R-:W-:Y:S01]  /*56e0*/  FSEL R201, R141, -INF , !P4 ;  /* 0xff8000008dc97808 */ /* 0x000fe20006000000 */
[----:B------:R-:W-:Y:S01]  /*56f0*/  FMUL.FTZ R55, R55, c[0x0][0x2ec] ;  /* 0x0000bb0037377a20 */ /* 0x000fe20000410000 */
[----:B------:R-:W-:-:S02]  /*5700*/  ISETP.LT.OR P6, PT, R46, R245, P2 ;  /* 0x000000f52e00720c */ /* 0x000fc400017c1670 */
[-C--:B------:R-:W-:Y:S01]  /*5710*/  ISETP.GE.AND P0, PT, R61, R246.reuse, PT ;  /* 0x000000f63d00720c */ /* 0x080fe20003f06270 */
[----:B--2---:R-:W1:Y:S01]  /*5720*/  LDSM.16.M88.4 R48, [R226+0x3000] ;  /* 0x00300000e230783b */ /* 0x004e620000000200 */
[----:B------:R-:W-:Y:S01]  /*5730*/  ISETP.GE.AND P5, PT, R44, R246, PT ;  /* 0x000000f62c00720c */ /* 0x000fe20003fa6270 */
[----:B------:R-:W-:Y:S01]  /*5740*/  MUFU.TANH R113, R65 ;  /* 0x0000004100717308 */ /* 0x000fe20000002400 */
[----:B------:R-:W-:Y:S02]  /*5750*/  ISETP.NE.AND P2, PT, R45, RZ, PT ;  /* 0x000000ff2d00720c */ /* 0x000fe40003f45270 */
[----:B------:R-:W-:Y:S02]  /*5760*/  ISETP.LT.OR P4, PT, R46, R243, P1 ;  /* 0x000000f32e00720c */ /* 0x000fe40000f81670 */
[----:B------:R-:W-:Y:S02]  /*5770*/  ISETP.NE.AND P1, PT, R47, RZ, PT ;  /* 0x000000ff2f00720c */ /* 0x000fe40003f25270 */
[-C--:B------:R-:W-:Y:S01]  /*5780*/  ISETP.LT.OR P0, PT, R61, R247.reuse, P0 ;  /* 0x000000f73d00720c */ /* 0x080fe20000701670 */
[----:B------:R2:W-:Y:S01]  /*5790*/  MUFU.TANH R141, R66 ;  /* 0x00000042008d7308 */ /* 0x0005e20000002400 */
[----:B------:R-:W-:-:S02]  /*57a0*/  ISETP.LT.OR P5, PT, R44, R247, P5 ;  /* 0x000000f72c00720c */ /* 0x000fc40002fa1670 */
[----:B------:R-:W-:Y:S02]  /*57b0*/  FSEL R178, R142, -INF , !P2 ;  /* 0xff8000008eb27808 */ /* 0x000fe40005000000 */
[C---:B------:R-:W-:Y:S02]  /*57c0*/  ISETP.GE.AND P2, PT, R44.reuse, R244, PT ;  /* 0x000000f42c00720c */ /* 0x040fe40003f46270 */
[----:B------:R-:W-:Y:S01]  /*57d0*/  FSEL R145, R145, -INF , !P1 ;  /* 0xff80000091917808 */ /* 0x000fe20004800000 */
[----:B------:R-:W1:Y:S01]  /*57e0*/  MUFU.TANH R103, R103 ;  /* 0x0000006700677308 */ /* 0x000e620000002400 */
[----:B------:R-:W-:Y:S02]  /*57f0*/  ISETP.GE.AND P1, PT, R44, R242, PT ;  /* 0x000000f22c00720c */ /* 0x000fe40003f26270 */
[----:B------:R-:W-:Y:S02]  /*5800*/  P2R R63, PR, RZ, 0x1 ;  /* 0x00000001ff3f7803 */ /* 0x000fe40000000000 */
[----:B------:R-:W-:-:S02]  /*5810*/  P2R R45, PR, RZ, 0x20 ;  /* 0x00000020ff2d7803 */ /* 0x000fc40000000000 */
[----:B------:R-:W-:Y:S01]  /*5820*/  ISETP.GE.AND P0, PT, R61, R240, PT ;  /* 0x000000f03d00720c */ /* 0x000fe20003f06270 */
[----:B------:R-:W2:Y:S01]  /*5830*/  MUFU.TANH R106, R106 ;  /* 0x0000006a006a7308 */ /* 0x000ea20000002400 */
[C---:B------:R-:W-:Y:S02]  /*5840*/  ISETP.LT.OR P5, PT, R44.reuse, R245, P2 ;  /* 0x000000f52c00720c */ /* 0x040fe400017a1670 */
[----:B------:R-:W-:Y:S02]  /*5850*/  ISETP.LT.OR P2, PT, R44, R243, P1 ;  /* 0x000000f32c00720c */ /* 0x000fe40000f41670 */
[----:B------:R-:W-:Y:S02]  /*5860*/  FSEL R95, R191, -INF , !P3 ;  /* 0xff800000bf5f7808 */ /* 0x000fe40005800000 */
[----:B------:R-:W-:Y:S02]  /*5870*/  ISETP.LT.OR P3, PT, R61, R241, P0 ;  /* 0x000000f13d00720c */ /* 0x000fe40000761670 */
[----:B------:R-:W-:-:S02]  /*5880*/  ISETP.NE.AND P1, PT, R45, RZ, PT ;  /* 0x000000ff2d00720c */ /* 0x000fc40003f25270 */
[----:B------:R-:W-:Y:S01]  /*5890*/  ISETP.NE.AND P0, PT, R63, RZ, PT ;  /* 0x000000ff3f00720c */ /* 0x000fe20003f05270 */
[----:B------:R-:W3:Y:S01]  /*58a0*/  LDSM.16.M88.4 R44, [R212+0x3000] ;  /* 0x00300000d42c783b */ /* 0x000ee20000000200 */
[----:B------:R-:W-:Y:S01]  /*58b0*/  P2R R60, PR, RZ, 0x4 ;  /* 0x00000004ff3c7803 */ /* 0x000fe20000000000 */
[----:B-1----:R-:W-:Y:S01]  /*58c0*/  HMMA.16816.F32.BF16 R148, R12, R50, R148 ;  /* 0x000000320c94723c */ /* 0x002fe20000041894 */
[----:B------:R-:W-:Y:S02]  /*58d0*/  IADD3 R93, R3, 0x39, RZ ;  /* 0x00000039035d7810 */ /* 0x000fe40007ffe0ff */
[----:B------:R-:W-:Y:S02]  /*58e0*/  ISETP.GE.AND P2, PT, R61, R244, PT ;  /* 0x000000f43d00720c */ /* 0x000fe40003f46270 */
[----:B------:R-:W-:Y:S02]  /*58f0*/  FSEL R144, R144, -INF , !P1 ;  /* 0xff80000090907808 */ /* 0x000fe40004800000 */
[----:B------:R-:W-:-:S02]  /*5900*/  FSEL R166, R166, -INF , !P0 ;  /* 0xff800000a6a67808 */ /* 0x000fc40004000000 */
[----:B------:R-:W-:Y:S02]  /*5910*/  ISETP.GE.AND P1, PT, R61, R242, PT ;  /* 0x000000f23d00720c */ /* 0x000fe40003f26270 */
[----:B------:R-:W-:Y:S02]  /*5920*/  FSEL R165, R165, -INF , !P5 ;  /* 0xff800000a5a57808 */ /* 0x000fe40006800000 */
[----:B------:R-:W-:Y:S02]  /*5930*/  ISETP.GE.AND P0, PT, R93, R240, PT ;  /* 0x000000f05d00720c */ /* 0x000fe40003f06270 */
[----:B------:R-:W-:Y:S02]  /*5940*/  ISETP.LT.OR P5, PT, R61, R245, P2 ;  /* 0x000000f53d00720c */ /* 0x000fe400017a1670 */
[----:B------:R-:W-:Y:S02]  /*5950*/  ISETP.NE.AND P2, PT, R60, RZ, PT ;  /* 0x000000ff3c00720c */ /* 0x000fe40003f45270 */
[----:B------:R-:W-:-:S02]  /*5960*/  FSEL R196, R193, -INF , !P4 ;  /* 0xff800000c1c47808 */ /* 0x000fc40006000000 */
[----:B------:R-:W-:Y:S02]  /*5970*/  ISETP.LT.OR P4, PT, R61, R243, P1 ;  /* 0x000000f33d00720c */ /* 0x000fe40000f81670 */
[----:B------:R-:W-:Y:S02]  /*5980*/  ISETP.LT.OR P0, PT, R93, R241, P0 ;  /* 0x000000f15d00720c */ /* 0x000fe40000701670 */
[----:B------:R-:W-:Y:S02]  /*5990*/  ISETP.NE.AND P1, PT, R62, RZ, PT ;  /* 0x000000ff3e00720c */ /* 0x000fe40003f25270 */
[----:B------:R-:W-:Y:S01]  /*59a0*/  IADD3 R92, R3, 0x40, RZ ;  /* 0x00000040035c7810 */ /* 0x000fe20007ffe0ff */
[----:B------:R-:W-:Y:S01]  /*59b0*/  HMMA.16816.F32.BF16 R60, R12, R48, R40 ;  /* 0x000000300c3c723c */ /* 0x000fe20000041828 */
[----:B------:R-:W-:Y:S02]  /*59c0*/  FSEL R197, R167, -INF , !P2 ;  /* 0xff800000a7c57808 */ /* 0x000fe40005000000 */
[----:B------:R-:W-:-:S02]  /*59d0*/  ISETP.GE.AND P2, PT, R93, R244, PT ;  /* 0x000000f45d00720c */ /* 0x000fc40003f46270 */
[----:B------:R-:W-:Y:S02]  /*59e0*/  P2R R97, PR, RZ, 0x1 ;  /* 0x00000001ff617803 */ /* 0x000fe40000000000 */
[----:B------:R-:W-:Y:S01]  /*59f0*/  FMUL.FTZ R40, R67, c[0x0][0x2ec] ;  /* 0x0000bb0043287a20 */ /* 0x000fe20000410000 */
[----:B------:R-:W-:Y:S01]  /*5a00*/  FSEL R184, R184, -INF , !P6 ;  /* 0xff800000b8b87808 */ /* 0x000fe20007000000 */
[----:B--2---:R-:W-:Y:S01]  /*5a10*/  HMMA.16816.F32.BF16 R64, R8, R48, R88 ;  /* 0x000000300840723c */ /* 0x004fe20000041858 */
[----:B------:R-:W-:Y:S01]  /*5a20*/  FSEL R96, R164, -INF , !P1 ;  /* 0xff800000a4607808 */ /* 0x000fe20004800000 */
[----:B------:R1:W-:Y:S01]  /*5a30*/  MUFU.TANH R48, R40 ;  /* 0x0000002800307308 */ /* 0x0003e20000002400 */
[-C--:B------:R-:W-:Y:S02]  /*5a40*/  ISETP.GE.AND P0, PT, R92, R246.reuse, PT ;  /* 0x000000f65c00720c */ /* 0x080fe40003f06270 */
[C---:B------:R-:W-:Y:S02]  /*5a50*/  ISETP.GE.AND P6, PT, R93.reuse, R246, PT ;  /* 0x000000f65d00720c */ /* 0x040fe40003fc6270 */
[----:B------:R-:W-:Y:S01]  /*5a60*/  ISETP.GE.AND P1, PT, R93, R242, PT ;  /* 0x000000f25d00720c */ /* 0x000fe20003f26270 */
[----:B------:R-:W-:Y:S01]  /*5a70*/  FMUL.FTZ R49, R53, c[0x0][0x2ec] ;  /* 0x0000bb0035317a20 */ /* 0x000fe20000410000 */
[----:B------:R-:W-:Y:S01]  /*5a80*/  ISETP.LT.OR P2, PT, R93, R245, P2 ;  /* 0x000000f55d00720c */ /* 0x000fe20001741670 */
[----:B---3--:R-:W-:Y:S01]  /*5a90*/  HMMA.16816.F32.BF16 R148, R24, R46, R148 ;  /* 0x0000002e1894723c */ /* 0x008fe20000041894 */
[----:B------:R-:W-:-:S02]  /*5aa0*/  FSEL R194, R192, -INF , !P5 ;  /* 0xff800000c0c27808 */ /* 0x000fc40006800000 */
[CC--:B------:R-:W-:Y:S01]  /*5ab0*/  ISETP.LT.OR P5, PT, R92.reuse, R247.reuse, P0 ;  /* 0x000000f75c00720c */ /* 0x0c0fe200007a1670 */
[----:B------:R-:W-:Y:S01]  /*5ac0*/  MUFU.TANH R49, R49 ;  /* 0x0000003100317308 */ /* 0x000fe20000002400 */
[C---:B------:R-:W-:Y:S02]  /*5ad0*/  ISETP.LT.OR P6, PT, R93.reuse, R247, P6 ;  /* 0x000000f75d00720c */ /* 0x040fe400037c1670 */
[----:B------:R-:W-:Y:S01]  /*5ae0*/  ISETP.LT.OR P1, PT, R93, R243, P1 ;  /* 0x000000f35d00720c */ /* 0x000fe20000f21670 */
[----:B-1----:R-:W1:Y:S01]  /*5af0*/  LDSM.16.M88.4 R40, [R226+0x3800] ;  /* 0x00380000e228783b */ /* 0x002e620000000200 */
[----:B------:R-:W-:Y:S01]  /*5b00*/  ISETP.GE.AND P0, PT, R92, R240, PT ;  /* 0x000000f05c00720c */ /* 0x000fe20003f06270 */
[----:B------:R-:W-:Y:S01]  /*5b10*/  HMMA.16816.F32.BF16 R60, R24, R44, R60 ;  /* 0x0000002c183c723c */ /* 0x000fe2000004183c */
[----:B------:R-:W-:Y:S02]  /*5b20*/  P2R R93, PR, RZ, 0x4 ;  /* 0x00000004ff5d7803 */ /* 0x000fe40000000000 */
[----:B------:R-:W-:-:S02]  /*5b30*/  FSEL R159, R130, -INF , !P3 ;  /* 0xff800000829f7808 */ /* 0x000fc40005800000 */
[C---:B------:R-:W-:Y:S02]  /*5b40*/  ISETP.LT.OR P3, PT, R92.reuse, R241, P0 ;  /* 0x000000f15c00720c */ /* 0x040fe40000761670 */
[----:B------:R-:W-:Y:S01]  /*5b50*/  ISETP.NE.AND P0, PT, R93, RZ, PT ;  /* 0x000000ff5d00720c */ /* 0x000fe20003f05270 */
[----:B------:R-:W-:Y:S01]  /*5b60*/  HMMA.16816.F32.BF16 R64, R20, R44, R64 ;  /* 0x0000002c1440723c */ /* 0x000fe20000041840 */
[----:B------:R-:W-:Y:S02]  /*5b70*/  IADD3 R88, R3, 0x41, RZ ;  /* 0x0000004103587810 */ /* 0x000fe40007ffe0ff */
[----:B------:R-:W-:Y:S02]  /*5b80*/  P2R R94, PR, RZ, 0x2 ;  /* 0x00000002ff5e7803 */ /* 0x000fe40000000000 */
[----:B------:R-:W-:Y:S01]  /*5b90*/  ISETP.GE.AND P2, PT, R92, R244, PT ;  /* 0x000000f45c00720c */ /* 0x000fe20003f46270 */
[----:B------:R-:W-:Y:S01]  /*5ba0*/  FMUL.FTZ R148, R148, c[0x0][0x2ec] ;  /* 0x0000bb0094947a20 */ /* 0x000fe20000410000 */
[----:B------:R-:W-:Y:S01]  /*5bb0*/  ISETP.GE.AND P1, PT, R92, R242, PT ;  /* 0x000000f25c00720c */ /* 0x000fe20003f26270 */
[----:B------:R-:W-:Y:S01]  /*5bc0*/  FMUL.FTZ R150, R150, c[0x0][0x2ec] ;  /* 0x0000bb0096967a20 */ /* 0x000fe20000410000 */
[----:B------:R-:W-:Y:S01]  /*5bd0*/  FSEL R195, R124, -INF , !P0 ;  /* 0xff8000007cc37808 */ /* 0x000fe20004000000 */
[----:B------:R-:W-:Y:S01]  /*5be0*/  FMUL.FTZ R151, R151, c[0x0][0x2ec] ;  /* 0x0000bb0097977a20 */ /* 0x000fe20000410000 */
[----:B------:R-:W-:Y:S01]  /*5bf0*/  FSEL R190, R68, -INF , !P6 ;  /* 0xff80000044be7808 */ /* 0x000fe20007000000 */
[----:B------:R2:W-:Y:S01]  /*5c00*/  MUFU.TANH R124, R54 ;  /* 0x00000036007c7308 */ /* 0x0005e20000002400 */
[----:B------:R-:W-:-:S02]  /*5c10*/  ISETP.GE.AND P0, PT, R88, R246, PT ;  /* 0x000000f65800720c */ /* 0x000fc40003f06270 */
[----:B----4-:R-:W-:Y:S01]  /*5c20*/  FSEL R142, R127, -INF , !P4 ;  /* 0xff8000007f8e7808 */ /* 0x010fe20006000000 */
[----:B------:R-:W-:Y:S01]  /*5c30*/  FMUL.FTZ R60, R60, c[0x0][0x2ec] ;  /* 0x0000bb003c3c7a20 */ /* 0x000fe20000410000 */
[----:B------:R-:W-:Y:S01]  /*5c40*/  ISETP.LT.OR P6, PT, R92, R245, P2 ;  /* 0x000000f55c00720c */ /* 0x000fe200017c1670 */
[----:B------:R-:W-:Y:S01]  /*5c50*/  FMUL.FTZ R61, R61, c[0x0][0x2ec] ;  /* 0x0000bb003d3d7a20 */ /* 0x000fe20000410000 */
[----:B------:R-:W-:Y:S01]  /*5c60*/  ISETP.NE.AND P2, PT, R94, RZ, PT ;  /* 0x000000ff5e00720c */ /* 0x000fe20003f45270 */
[----:B------:R3:W4:Y:S01]  /*5c70*/  MUFU.TANH R127, R52 ;  /* 0x00000034007f7308 */ /* 0x0007220000002400 */
[----:B------:R-:W-:Y:S01]  /*5c80*/  ISETP.LT.OR P4, PT, R92, R243, P1 ;  /* 0x000000f35c00720c */ /* 0x000fe20000f81670 */
[----:B------:R-:W-:Y:S01]  /*5c90*/  FMUL.FTZ R63, R63, c[0x0][0x2ec] ;  /* 0x0000bb003f3f7a20 */ /* 0x000fe20000410000 */
[----:B------:R-:W-:Y:S01]  /*5ca0*/  ISETP.NE.AND P1, PT, R97, RZ, PT ;  /* 0x000000ff6100720c */ /* 0x000fe20003f25270 */
[----:B------:R-:W-:Y:S01]  /*5cb0*/  FMUL.FTZ R202, R65, c[0x0][0x2ec] ;  /* 0x0000bb0041ca7a20 */ /* 0x000fe20000410000 */
[----:B------:R-:W-:Y:S01]  /*5cc0*/  ISETP.LT.OR P0, PT, R88, R247, P0 ;  /* 0x000000f75800720c */ /* 0x000fe20000701670 */
[----:B------:R-:W-:Y:S01]  /*5cd0*/  FMUL.FTZ R44, R62, c[0x0][0x2ec] ;  /* 0x0000bb003e2c7a20 */ /* 0x000fe20000410000 */
[----:B------:R-:W-:Y:S01]  /*5ce0*/  FSEL R143, R125, -INF , !P2 ;  /* 0xff8000007d8f7808 */ /* 0x000fe20005000000 */
[----:B------:R2:W-:Y:S01]  /*5cf0*/  MUFU.TANH R68, R55 ;  /* 0x0000003700447308 */ /* 0x0005e20000002400 */
[----:B------:R-:W-:Y:S01]  /*5d00*/  ISETP.GE.AND P2, PT, R88, R244, PT ;  /* 0x000000f45800720c */ /* 0x000fe20003f46270 */
[----:B-1----:R-:W-:Y:S01]  /*5d10*/  HMMA.16816.F32.BF16 R32, R12, R40, R32 ;  /* 0x000000280c20723c */ /* 0x002fe20000041820 */
[----:B------:R-:W-:Y:S01]  /*5d20*/  FSEL R189, R126, -INF , !P1 ;  /* 0xff8000007ebd7808 */ /* 0x000fe20004800000 */
[----:B------:R-:W-:Y:S01]  /*5d30*/  FMUL.FTZ R67, R67, c[0x0][0x2ec] ;  /* 0x0000bb0043437a20 */ /* 0x000fe20000410000 */
[----:B------:R-:W-:-:S02]  /*5d40*/  P2R R36, PR, RZ, 0x1 ;  /* 0x00000001ff247803 */ /* 0x000fc40000000000 */
[----:B------:R-:W-:Y:S01]  /*5d50*/  ISETP.GE.AND P1, PT, R88, R242, PT ;  /* 0x000000f25800720c */ /* 0x000fe20003f26270 */
[----:B------:R1:W-:Y:S01]  /*5d60*/  MUFU.TANH R125, R60 ;  /* 0x0000003c007d7308 */ /* 0x0003e20000002400 */
[----:B------:R-:W-:Y:S01]  /*5d70*/  FSEL R92, R128, -INF , !P5 ;  /* 0xff800000805c7808 */ /* 0x000fe20006800000 */
[-C--:B------:R-:W-:Y:S01]  /*5d80*/  HMMA.16816.F32.BF16 R76, R8, R42.reuse, R76 ;  /* 0x0000002a084c723c */ /* 0x080fe2000004184c */
[C---:B------:R-:W-:Y:S02]  /*5d90*/  ISETP.LT.OR P5, PT, R88.reuse, R245, P2 ;  /* 0x000000f55800720c */ /* 0x040fe400017a1670 */
[----:B------:R-:W-:Y:S02]  /*5da0*/  ISETP.LT.OR P2, PT, R88, R243, P1 ;  /* 0x000000f35800720c */ /* 0x000fe40000f41670 */
[----:B------:R-:W-:Y:S01]  /*5db0*/  ISETP.NE.AND P1, PT, R36, RZ, PT ;  /* 0x000000ff2400720c */ /* 0x000fe20003f25270 */
[----:B------:R-:W-:Y:S01]  /*5dc0*/  MUFU.TANH R203, R61 ;  /* 0x0000003d00cb7308 */ /* 0x000fe20000002400 */
[----:B------:R-:W1:Y:S01]  /*5dd0*/  LDSM.16.M88.4 R36, [R212+0x3800] ;  /* 0x00380000d424783b */ /* 0x000e620000000200 */
[----:B------:R-:W-:Y:S01]  /*5de0*/  ISETP.GE.AND P0, PT, R88, R240, PT ;  /* 0x000000f05800720c */ /* 0x000fe20003f06270 */
[----:B------:R-:W-:Y:S01]  /*5df0*/  HMMA.16816.F32.BF16 R28, R12, R42, R28 ;  /* 0x0000002a0c1c723c */ /* 0x000fe2000004181c */
[----:B------:R-:W-:Y:S01]  /*5e00*/  IADD3 R53, R3, 0x48, RZ ;  /* 0x0000004803357810 */ /* 0x000fe20007ffe0ff */
[----:B------:R-:W-:-:S04]  /*5e10*/  DEPBAR.LE SB0, 0x0 ;  /* 0x000080000000791a */ /* 0x000fc80000000000 */
[----:B------:R-:W-:Y:S01]  /*5e20*/  ISETP.LT.OR P0, PT, R88, R241, P0 ;  /* 0x000000f15800720c */ /* 0x000fe20000701670 */
[----:B------:R1:W-:Y:S01]  /*5e30*/  MUFU.TANH R205, R63 ;  /* 0x0000003f00cd7308 */ /* 0x0003e20000002400 */
[----:B--2---:R-:W-:Y:S02]  /*5e40*/  P2R R54, PR, RZ, 0x4 ;  /* 0x00000004ff367803 */ /* 0x004fe40000000000 */
[----:B---3--:R-:W-:Y:S02]  /*5e50*/  P2R R52, PR, RZ, 0x1 ;  /* 0x00000001ff347803 */ /* 0x008fe40000000000 */
[C---:B------:R-:W-:Y:S02]  /*5e60*/  ISETP.GE.AND P0, PT, R53.reuse, R246, PT ;  /* 0x000000f63500720c */ /* 0x040fe40003f06270 */
[----:B------:R-:W-:Y:S01]  /*5e70*/  FSEL R97, R118, -INF , !P3 ;  /* 0xff80000076617808 */ /* 0x000fe20005800000 */
[----:B------:R-:W2:Y:S01]  /*5e80*/  MUFU.TANH R44, R44 ;  /* 0x0000002c002c7308 */ /* 0x000ea20000002400 */
[----:B------:R-:W-:-:S02]  /*5e90*/  ISETP.LT.OR P0, PT, R53, R247, P0 ;  /* 0x000000f73500720c */ /* 0x000fc40000701670 */
[----:B------:R-:W-:Y:S02]  /*5ea0*/  ISETP.NE.AND P3, PT, R54, RZ, PT ;  /* 0x000000ff3600720c */ /* 0x000fe40003f65270 */
[----:B------:R-:W-:Y:S02]  /*5eb0*/  FSEL R91, R120, -INF , !P1 ;  /* 0xff800000785b7808 */ /* 0x000fe40004800000 */
[----:B------:R-:W-:Y:S01]  /*5ec0*/  P2R R54, PR, RZ, 0x1 ;  /* 0x00000001ff367803 */ /* 0x000fe20000000000 */
[----:B------:R-:W-:Y:S01]  /*5ed0*/  MUFU.TANH R204, R150 ;  /* 0x0000009600cc7308 */ /* 0x000fe20000002400 */
[C---:B------:R-:W-:Y:S02]  /*5ee0*/  ISETP.GE.AND P1, PT, R53.reuse, R242, PT ;  /* 0x000000f23500720c */ /* 0x040fe40003f26270 */
[C---:B------:R-:W-:Y:S02]  /*5ef0*/  ISETP.GE.AND P2, PT, R53.reuse, R244, PT ;  /* 0x000000f43500720c */ /* 0x040fe40003f46270 */
[----:B------:R-:W-:-:S02]  /*5f00*/  ISETP.GE.AND P0, PT, R53, R240, PT ;  /* 0x000000f03500720c */ /* 0x000fc40003f06270 */
[----:B------:R-:W-:Y:S01]  /*5f10*/  FSEL R90, R122, -INF , !P6 ;  /* 0xff8000007a5a7808 */ /* 0x000fe20007000000 */
[----:B------:R-:W-:Y:S01]  /*5f20*/  MUFU.TANH R148, R148 ;  /* 0x0000009400947308 */ /* 0x000fe20000002400 */
[----:B------:R-:W-:Y:S02]  /*5f30*/  FSEL R89, R121, -INF , !P5 ;  /* 0xff80000079597808 */ /* 0x000fe40006800000 */
[C---:B------:R-:W-:Y:S02]  /*5f40*/  ISETP.LT.OR P6, PT, R53.reuse, R243, P1 ;  /* 0x000000f33500720c */ /* 0x040fe40000fc1670 */
[C---:B------:R-:W-:Y:S02]  /*5f50*/  ISETP.LT.OR P5, PT, R53.reuse, R245, P2 ;  /* 0x000000f53500720c */ /* 0x040fe400017a1670 */
[----:B------:R-:W-:Y:S01]  /*5f60*/  ISETP.LT.OR P1, PT, R53, R241, P0 ;  /* 0x000000f13500720c */ /* 0x000fe20000721670 */
[----:B------:R-:W-:Y:S01]  /*5f70*/  MUFU.TANH R202, R202 ;  /* 0x000000ca00ca7308 */ /* 0x000fe20000002400 */
[----:B------:R-:W-:Y:S01]  /*5f80*/  IADD3 R45, R3, 0x49, RZ ;  /* 0x00000049032d7810 */ /* 0x000fe20007ffe0ff */
[----:B-1----:R-:W-:Y:S01]  /*5f90*/  HMMA.16816.F32.BF16 R28, R24, R38, R28 ;  /* 0x00000026181c723c */ /* 0x002fe2000004181c */
[----:B------:R-:W-:-:S02]  /*5fa0*/  ISETP.NE.AND P2, PT, R52, RZ, PT ;  /* 0x000000ff3400720c */ /* 0x000fc40003f45270 */
[----:B------:R-:W-:Y:S02]  /*5fb0*/  ISETP.NE.AND P0, PT, R54, RZ, PT ;  /* 0x000000ff3600720c */ /* 0x000fe40003f05270 */
[----:B------:R-:W-:Y:S01]  /*5fc0*/  FSEL R88, R123, -INF , !P4 ;  /* 0xff8000007b587808 */ /* 0x000fe20006000000 */
[----:B------:R-:W-:Y:S01]  /*5fd0*/  MUFU.TANH R151, R151 ;  /* 0x0000009700977308 */ /* 0x000fe20000002400 */
[----:B------:R-:W-:Y:S01]  /*5fe0*/  ISETP.GE.AND P4, PT, R45, R246, PT ;  /* 0x000000f62d00720c */ /* 0x000fe20003f86270 */
[----:B------:R-:W-:Y:S01]  /*5ff0*/  HMMA.16816.F32.BF16 R52, R8, R40, R80 ;  /* 0x000000280834723c */ /* 0x000fe20000041850 */
[----:B------:R-:W-:Y:S02]  /*6000*/  FSEL R101, R116, -INF , !P3 ;  /* 0xff80000074657808 */ /* 0x000fe40005800000 */
[----:B------:R-:W-:Y:S02]  /*6010*/  FSEL R99, R117, -INF , !P2 ;  /* 0xff80000075637808 */ /* 0x000fe40005000000 */
[----:B------:R-:W-:Y:S01]  /*6020*/  FSEL R94, R119, -INF , !P0 ;  /* 0xff800000775e7808 */ /* 0x000fe20004000000 */
[----:B------:R-:W-:Y:S01]  /*6030*/  MUFU.TANH R116, R67 ;  /* 0x0000004300747308 */ /* 0x000fe20000002400 */
[C---:B------:R-:W-:Y:S01]  /*6040*/  ISETP.GE.AND P3, PT, R45.reuse, R244, PT ;  /* 0x000000f42d00720c */ /* 0x040fe20003f66270 */
[----:B------:R-:W-:Y:S01]  /*6050*/  FMUL.FTZ R40, R64, c[0x0][0x2ec] ;  /* 0x0000bb0040287a20 */ /* 0x000fe20000410000 */
[C---:B------:R-:W-:Y:S01]  /*6060*/  ISETP.GE.AND P2, PT, R45.reuse, R242, PT ;  /* 0x000000f22d00720c */ /* 0x040fe20003f46270 */
[----:B------:R-:W-:Y:S01]  /*6070*/  HMMA.16816.F32.BF16 R76, R20, R38, R76 ;  /* 0x00000026144c723c */ /* 0x000fe2000004184c */
[----:B------:R-:W-:-:S02]  /*6080*/  ISETP.GE.AND P0, PT, R45, R240, PT ;  /* 0x000000f02d00720c */ /* 0x000fc40003f06270 */
[----:B------:R-:W-:Y:S01]  /*6090*/  P2R R60, PR, RZ, 0x20 ;  /* 0x00000020ff3c7803 */ /* 0x000fe20000000000 */
[----:B------:R-:W1:Y:S01]  /*60a0*/  MUFU.TANH R40, R40 ;  /* 0x0000002800287308 */ /* 0x000e620000002400 */
[----:B------:R-:W-:Y:S01]  /*60b0*/  ISETP.LT.OR P5, PT, R45, R247, P4 ;  /* 0x000000f72d00720c */ /* 0x000fe200027a1670 */
[----:B------:R-:W-:Y:S01]  /*60c0*/  FMUL.FTZ R29, R29, c[0x0][0x2ec] ;  /* 0x0000bb001d1d7a20 */ /* 0x000fe20000410000 */
[C---:B------:R-:W-:Y:S02]  /*60d0*/  ISETP.LT.OR P4, PT, R45.reuse, R245, P3 ;  /* 0x000000f52d00720c */ /* 0x040fe40001f81670 */
[C---:B------:R-:W-:Y:S02]  /*60e0*/  ISETP.LT.OR P2, PT, R45.reuse, R243, P2 ;  /* 0x000000f32d00720c */ /* 0x040fe40001741670 */
[----:B------:R-:W-:Y:S01]  /*60f0*/  ISETP.LT.OR P0, PT, R45, R241, P0 ;  /* 0x000000f12d00720c */ /* 0x000fe20000701670 */
[----:B------:R-:W-:Y:S01]  /*6100*/  FMUL.FTZ R45, R66, c[0x0][0x2ec] ;  /* 0x0000bb00422d7a20 */ /* 0x000fe20000410000 */
[----:B------:R-:W-:Y:S01]  /*6110*/  ISETP.NE.AND P3, PT, R60, RZ, PT ;  /* 0x000000ff3c00720c */ /* 0x000fe20003f65270 */
[----:B------:R-:W-:Y:S01]  /*6120*/  HMMA.16816.F32.BF16 R52, R20, R36, R52 ;  /* 0x000000241434723c */ /* 0x000fe20000041834 */
[----:B------:R-:W-:-:S02]  /*6130*/  IADD3 R66, R3, 0x50, RZ ;  /* 0x0000005003427810 */ /* 0x000fc40007ffe0ff */
[----:B------:R-:W-:Y:S01]  /*6140*/  P2R R65, PR, RZ, 0x1 ;  /* 0x00000001ff417803 */ /* 0x000fe20000000000 */
[----:B------:R-:W3:Y:S01]  /*6150*/  MUFU.TANH R45, R45 ;  /* 0x0000002d002d7308 */ /* 0x000ee20000002400 */
[----:B------:R-:W-:Y:S02]  /*6160*/  FSEL R102, R104, -INF , !P3 ;  /* 0xff80000068667808 */ /* 0x000fe40005800000 */
[----:B------:R-:W-:Y:S01]  /*6170*/  ISETP.GE.AND P0, PT, R66, R240, PT ;  /* 0x000000f04200720c */ /* 0x000fe20003f06270 */
[----:B------:R-:W-:Y:S01]  /*6180*/  HMMA.16816.F32.BF16 R60, R24, R36, R32 ;  /* 0x00000024183c723c */ /* 0x000fe20000041820 */
[----:B------:R-:W-:Y:S01]  /*6190*/  P2R R41, PR, RZ, 0x4 ;  /* 0x00000004ff297803 */ /* 0x000fe20000000000 */
[----:B------:R-:W-:Y:S01]  /*61a0*/  FMUL.FTZ R76, R76, c[0x0][0x2ec] ;  /* 0x0000bb004c4c7a20 */ /* 0x000fe20000410000 */
[----:B------:R-:W-:Y:S01]  /*61b0*/  IADD3 R64, R3, 0x51, RZ ;  /* 0x0000005103407810 */ /* 0x000fe20007ffe0ff */
[----:B------:R-:W-:Y:S01]  /*61c0*/  FMUL.FTZ R77, R77, c[0x0][0x2ec] ;  /* 0x0000bb004d4d7a20 */ /* 0x000fe20000410000 */
[----:B------:R-:W-:Y:S01]  /*61d0*/  ISETP.GE.AND P3, PT, R66, R246, PT ;  /* 0x000000f64200720c */ /* 0x000fe20003f66270 */
[----:B------:R-:W-:Y:S01]  /*61e0*/  FMUL.FTZ R78, R78, c[0x0][0x2ec] ;  /* 0x0000bb004e4e7a20 */ /* 0x000fe20000410000 */
[----:B------:R-:W-:Y:S01]  /*61f0*/  FSEL R82, R110, -INF , !P1 ;  /* 0xff8000006e527808 */ /* 0x000fe20004800000 */
[----:B------:R-:W-:Y:S01]  /*6200*/  HMMA.16816.F32.BF16 R32, R8, R50, R84 ;  /* 0x000000320820723c */ /* 0x000fe20000041854 */
[C---:B------:R-:W-:Y:S01]  /*6210*/  ISETP.GE.AND P2, PT, R66.reuse, R244, PT ;  /* 0x000000f44200720c */ /* 0x040fe20003f46270 */
[----:B------:R-:W-:Y:S01]  /*6220*/  FMUL.FTZ R79, R79, c[0x0][0x2ec] ;  /* 0x0000bb004f4f7a20 */ /* 0x000fe20000410000 */
[----:B------:R-:W-:Y:S01]  /*6230*/  ISETP.GE.AND P1, PT, R66, R242, PT ;  /* 0x000000f24200720c */ /* 0x000fe20003f26270 */
[----:B------:R-:W-:Y:S01]  /*6240*/  MUFU.TANH R207, R76 ;  /* 0x0000004c00cf7308 */ /* 0x000fe20000002400 */
[----:B------:R-:W-:-:S02]  /*6250*/  FSEL R105, R105, -INF , !P4 ;  /* 0xff80000069697808 */ /* 0x000fc40006000000 */
[----:B------:R-:W-:Y:S01]  /*6260*/  FSEL R100, R100, -INF , !P6 ;  /* 0xff80000064647808 */ /* 0x000fe20007000000 */
[----:B------:R-:W-:Y:S01]  /*6270*/  FMUL.FTZ R54, R54, c[0x0][0x2ec] ;  /* 0x0000bb0036367a20 */ /* 0x000fe20000410000 */
[----:B------:R-:W-:Y:S01]  /*6280*/  ISETP.LT.OR P4, PT, R66, R241, P0 ;  /* 0x000000f14200720c */ /* 0x000fe20000781670 */
[----:B------:R-:W-:Y:S01]  /*6290*/  FMUL.FTZ R52, R52, c[0x0][0x2ec] ;  /* 0x0000bb0034347a20 */ /* 0x000fe20000410000 */
[----:B------:R-:W-:Y:S01]  /*62a0*/  ISETP.LT.OR P6, PT, R66, R247, P3 ;  /* 0x000000f74200720c */ /* 0x000fe20001fc1670 */
[----:B------:R-:W-:Y:S01]  /*62b0*/  MUFU.TANH R126, R54 ;  /* 0x00000036007e7308 */ /* 0x000fe20000002400 */
[----:B------:R-:W-:Y:S01]  /*62c0*/  ISETP.GE.AND P0, PT, R64, R246, PT ;  /* 0x000000f64000720c */ /* 0x000fe20003f06270 */
[----:B------:R-:W-:Y:S01]  /*62d0*/  FMUL.FTZ R55, R55, c[0x0][0x2ec] ;  /* 0x0000bb0037377a20 */ /* 0x000fe20000410000 */
[----:B-----5:R-:W-:Y:S01]  /*62e0*/  FSEL R93, R108, -INF , !P5 ;  /* 0xff8000006c5d7808 */ /* 0x020fe20006800000 */
[----:B------:R-:W-:Y:S01]  /*62f0*/  FMUL.FTZ R61, R61, c[0x0][0x2ec] ;  /* 0x0000bb003d3d7a20 */ /* 0x000fe20000410000 */
[----:B------:R-:W-:Y:S01]  /*6300*/  ISETP.LT.OR P3, PT, R66, R245, P2 ;  /* 0x000000f54200720c */ /* 0x000fe20001761670 */
[----:B------:R-:W-:Y:S01]  /*6310*/  FMUL.FTZ R62, R62, c[0x0][0x2ec] ;  /* 0x0000bb003e3e7a20 */ /* 0x000fe20000410000 */
[----:B------:R-:W-:Y:S01]  /*6320*/  ISETP.NE.AND P2, PT, R41, RZ, PT ;  /* 0x000000ff2900720c */ /* 0x000fe20003f45270 */
[----:B------:R-:W-:Y:S01]  /*6330*/  FMUL.FTZ R41, R60, c[0x0][0x2ec] ;  /* 0x0000bb003c297a20 */ /* 0x000fe20000410000 */
[----:B------:R-:W-:Y:S01]  /*6340*/  ISETP.LT.OR P5, PT, R66, R243, P1 ;  /* 0x000000f34200720c */ /* 0x000fe20000fa1670 */
[----:B------:R5:W-:Y:S01]  /*6350*/  MUFU.TANH R36, R61 ;  /* 0x0000003d00247308 */ /* 0x000be20000002400 */
[----:B------:R-:W-:Y:S01]  /*6360*/  ISETP.NE.AND P1, PT, R65, RZ, PT ;  /* 0x000000ff4100720c */ /* 0x000fe20003f25270 */
[----:B------:R-:W-:Y:S01]  /*6370*/  HMMA.16816.F32.BF16 R32, R20, R46, R32 ;  /* 0x0000002e1420723c */ /* 0x000fe20000041820 */
[C---:B------:R-:W-:Y:S01]  /*6380*/  ISETP.LT.OR P0, PT, R64.reuse, R247, P0 ;  /* 0x000000f74000720c */ /* 0x040fe20000701670 */
[----:B------:R-:W-:Y:S01]  /*6390*/  FMUL.FTZ R63, R63, c[0x0][0x2ec] ;  /* 0x0000bb003f3f7a20 */ /* 0x000fe20000410000 */
[----:B------:R-:W-:Y:S01]  /*63a0*/  FSEL R85, R103, -INF , !P2 ;  /* 0xff80000067557808 */ /* 0x000fe20005000000 */
[----:B------:R-:W-:Y:S01]  /*63b0*/  FMUL.FTZ R53, R53, c[0x0][0x2ec] ;  /* 0x0000bb0035357a20 */ /* 0x000fe20000410000 */
[----:B------:R-:W-:Y:S01]  /*63c0*/  ISETP.GE.AND P2, PT, R64, R244, PT ;  /* 0x000000f44000720c */ /* 0x000fe20003f46270 */
[----:B------:R-:W-:Y:S01]  /*63d0*/  MUFU.TANH R41, R41 ;  /* 0x0000002900297308 */ /* 0x000fe20000002400 */
[----:B------:R-:W-:-:S02]  /*63e0*/  FSEL R98, R106, -INF , !P1 ;  /* 0xff8000006a627808 */ /* 0x000fc40004800000 */
[----:B------:R-:W-:Y:S02]  /*63f0*/  P2R R50, PR, RZ, 0x1 ;  /* 0x00000001ff327803 */ /* 0x000fe40000000000 */
[C---:B------:R-:W-:Y:S02]  /*6400*/  ISETP.GE.AND P1, PT, R64.reuse, R242, PT ;  /* 0x000000f24000720c */ /* 0x040fe40003f26270 */
[C---:B------:R-:W-:Y:S01]  /*6410*/  ISETP.GE.AND P0, PT, R64.reuse, R240, PT ;  /* 0x000000f04000720c */ /* 0x040fe20003f06270 */
[----:B------:R-:W-:Y:S01]  /*6420*/  MUFU.TANH R209, R52 ;  /* 0x0000003400d17308 */ /* 0x000fe20000002400 */
[----:B------:R-:W-:Y:S02]  /*6430*/  FSEL R107, R107, -INF , !P6 ;  /* 0xff8000006b6b7808 */ /* 0x000fe40007000000 */
[C---:B------:R-:W-:Y:S02]  /*6440*/  ISETP.LT.OR P6, PT, R64.reuse, R245, P2 ;  /* 0x000000f54000720c */ /* 0x040fe400017c1670 */
[----:B------:R-:W-:-:S02]  /*6450*/  ISETP.LT.OR P2, PT, R64, R243, P1 ;  /* 0x000000f34000720c */ /* 0x000fc40000f41670 */
[----:B------:R-:W-:Y:S01]  /*6460*/  ISETP.LT.OR P1, PT, R64, R241, P0 ;  /* 0x000000f14000720c */ /* 0x000fe20000721670 */
[----:B------:R-:W-:Y:S01]  /*6470*/  MUFU.TANH R123, R55 ;  /* 0x00000037007b7308 */ /* 0x000fe20000002400 */
[----:B------:R-:W-:Y:S01]  /*6480*/  ISETP.NE.AND P0, PT, R50, RZ, PT ;  /* 0x000000ff3200720c */ /* 0x000fe20003f05270 */
[----:B------:R-:W-:Y:S01]  /*6490*/  FMUL.FTZ R32, R32, c[0x0][0x2ec] ;  /* 0x0000bb0020207a20 */ /* 0x000fe20000410000 */
[----:B------:R-:W-:Y:S01]  /*64a0*/  IADD3 R37, R3, 0x58, RZ ;  /* 0x0000005803257810 */ /* 0x000fe20007ffe0ff */
[----:B------:R-:W-:Y:S01]  /*64b0*/  FMUL.FTZ R34, R34, c[0x0][0x2ec] ;  /* 0x0000bb0022227a20 */ /* 0x000fe20000410000 */
[----:B------:R-:W-:Y:S01]  /*64c0*/  FSEL R106, R109, -INF , !P0 ;  /* 0xff8000006d6a7808 */ /* 0x000fe20004000000 */
[----:B------:R-:W-:Y:S01]  /*64d0*/  FMUL.FTZ R35, R35, c[0x0][0x2ec] ;  /* 0x0000bb0023237a20 */ /* 0x000fe20000410000 */
[----:B------:R-:W-:Y:S01]  /*64e0*/  ISETP.GE.AND P0, PT, R37, R240, PT ;  /* 0x000000f02500720c */ /* 0x000fe20003f06270 */
[----:B------:R-:W1:Y:S01]  /*64f0*/  MUFU.TANH R211, R32 ;  /* 0x0000002000d37308 */ /* 0x000e620000002400 */
[----:B------:R-:W-:Y:S01]  /*6500*/  P2R R60, PR, RZ, 0x4 ;  /* 0x00000004ff3c7803 */ /* 0x000fe20000000000 */
[----:B------:R-:W-:Y:S01]  /*6510*/  FMUL.FTZ R33, R33, c[0x0][0x2ec] ;  /* 0x0000bb0021217a20 */ /* 0x000fe20000410000 */
[----:B------:R-:W-:-:S02]  /*6520*/  ISETP.GE.AND P2, PT, R37, R244, PT ;  /* 0x000000f42500720c */ /* 0x000fc40003f46270 */
[----:B------:R-:W-:Y:S02]  /*6530*/  ISETP.LT.OR P0, PT, R37, R241, P0 ;  /* 0x000000f12500720c */ /* 0x000fe40000701670 */
[----:B------:R-:W-:Y:S01]  /*6540*/  IADD3 R51, R3, 0x59, RZ ;  /* 0x0000005903337810 */ /* 0x000fe20007ffe0ff */
[----:B------:R-:W1:Y:S01]  /*6550*/  MUFU.TANH R128, R34 ;  /* 0x0000002200807308 */ /* 0x000e620000002400 */
[----:B------:R-:W-:Y:S02]  /*6560*/  FSEL R83, R131, -INF , !P4 ;  /* 0xff80000083537808 */ /* 0x000fe40006000000 */
[----:B------:R-:W-:Y:S02]  /*6570*/  P2R R50, PR, RZ, 0x2 ;  /* 0x00000002ff327803 */ /* 0x000fe40000000000 */
[----:B------:R-:W-:Y:S02]  /*6580*/  FSEL R87, R75, -INF , !P3 ;  /* 0xff8000004b577808 */ /* 0x000fe40005800000 */
[C---:B------:R-:W-:Y:S01]  /*6590*/  ISETP.LT.OR P4, PT, R37.reuse, R245, P2 ;  /* 0x000000f52500720c */ /* 0x040fe20001781670 */
[----:B------:R-:W-:Y:S01]  /*65a0*/  MUFU.TANH R210, R33 ;  /* 0x0000002100d27308 */ /* 0x000fe20000002400 */
[----:B------:R-:W-:-:S02]  /*65b0*/  ISETP.GE.AND P3, PT, R37, R246, PT ;  /* 0x000000f62500720c */ /* 0x000fc40003f66270 */
[----:B------:R-:W-:Y:S02]  /*65c0*/  ISETP.NE.AND P2, PT, R60, RZ, PT ;  /* 0x000000ff3c00720c */ /* 0x000fe40003f45270 */
[----:B-----5:R-:W-:Y:S02]  /*65d0*/  P2R R61, PR, RZ, 0x1 ;  /* 0x00000001ff3d7803 */ /* 0x020fe40000000000 */
[----:B------:R-:W-:Y:S01]  /*65e0*/  ISETP.GE.AND P0, PT, R51, R246, PT ;  /* 0x000000f63300720c */ /* 0x000fe20003f06270 */
[----:B------:R-:W-:Y:S01]  /*65f0*/  MUFU.TANH R208, R53 ;  /* 0x0000003500d07308 */ /* 0x000fe20000002400 */
[----:B------:R-:W-:Y:S02]  /*6600*/  FSEL R84, R112, -INF , !P5 ;  /* 0xff80000070547808 */ /* 0x000fe40006800000 */
[----:B------:R-:W-:Y:S02]  /*6610*/  ISETP.NE.AND P5, PT, R50, RZ, PT ;  /* 0x000000ff3200720c */ /* 0x000fe40003fa5270 */
[----:B------:R-:W-:-:S02]  /*6620*/  ISETP.LT.OR P3, PT, R37, R247, P3 ;  /* 0x000000f72500720c */ /* 0x000fc40001f61670 */
[----:B------:R-:W-:Y:S01]  /*6630*/  FSEL R110, R111, -INF , !P2 ;  /* 0xff8000006f6e7808 */ /* 0x000fe20005000000 */
[----:B------:R-:W-:Y:S01]  /*6640*/  MUFU.TANH R50, R62 ;  /* 0x0000003e00327308 */ /* 0x000fe20000002400 */
[C---:B------:R-:W-:Y:S02]  /*6650*/  ISETP.LT.OR P0, PT, R51.reuse, R247, P0 ;  /* 0x000000f73300720c */ /* 0x040fe40000701670 */
[----:B------:R-:W-:Y:S02]  /*6660*/  ISETP.GE.AND P2, PT, R51, R244, PT ;  /* 0x000000f43300720c */ /* 0x000fe40003f46270 */
[----:B------:R-:W-:Y:S02]  /*6670*/  FSEL R104, R114, -INF , !P5 ;  /* 0xff80000072687808 */ /* 0x000fe40006800000 */
[----:B------:R-:W-:Y:S01]  /*6680*/  FSEL R114, R115, -INF , !P3 ;  /* 0xff80000073727808 */ /* 0x000fe20005800000 */
[----:B------:R-:W-:Y:S01]  /*6690*/  MUFU.TANH R206, R77 ;  /* 0x0000004d00ce7308 */ /* 0x000fe20000002400 */
[----:B------:R-:W-:-:S02]  /*66a0*/  P2R R18, PR, RZ, 0x1 ;  /* 0x00000001ff127803 */ /* 0x000fc40000000000 */
[C---:B------:R-:W-:Y:S02]  /*66b0*/  ISETP.LT.OR P3, PT, R51.reuse, R245, P2 ;  /* 0x000000f53300720c */ /* 0x040fe40001761670 */
[----:B------:R-:W-:Y:S02]  /*66c0*/  ISETP.GE.AND P0, PT, R51, R240, PT ;  /* 0x000000f03300720c */ /* 0x000fe40003f06270 */
[----:B------:R-:W-:Y:S01]  /*66d0*/  IADD3 R16, R3, 0x60, RZ ;  /* 0x0000006003107810 */ /* 0x000fe20007ffe0ff */
[----:B------:R-:W-:Y:S01]  /*66e0*/  MUFU.TANH R122, R78 ;  /* 0x0000004e007a7308 */ /* 0x000fe20000002400 */
[----:B------:R-:W-:Y:S02]  /*66f0*/  ISETP.GE.AND P1, PT, R37, R242, PT ;  /* 0x000000f22500720c */ /* 0x000fe40003f26270 */
[----:B------:R-:W-:Y:S02]  /*6700*/  P2R R17, PR, RZ, 0x8 ;  /* 0x00000008ff117803 */ /* 0x000fe40000000000 */
[----:B------:R-:W-:-:S02]  /*6710*/  ISETP.LT.OR P3, PT, R51, R241, P0 ;  /* 0x000000f13300720c */ /* 0x000fc40000761670 */
[C---:B------:R-:W-:Y:S01]  /*6720*/  ISETP.GE.AND P0, PT, R16.reuse, R246, PT ;  /* 0x000000f61000720c */ /* 0x040fe20003f06270 */
[----:B------:R-:W-:Y:S01]  /*6730*/  MUFU.TANH R121, R79 ;  /* 0x0000004f00797308 */ /* 0x000fe20000002400 */
[----:B------:R-:W-:Y:S02]  /*6740*/  ISETP.LT.OR P1, PT, R37, R243, P1 ;  /* 0x000000f32500720c */ /* 0x000fe40000f21670 */
[C---:B------:R-:W-:Y:S02]  /*6750*/  ISETP.LT.OR P5, PT, R16.reuse, R247, P0 ;  /* 0x000000f71000720c */ /* 0x040fe400007a1670 */
[----:B------:R-:W-:Y:S02]  /*6760*/  ISETP.GE.AND P0, PT, R16, R240, PT ;  /* 0x000000f01000720c */ /* 0x000fe40003f06270 */
[----:B------:R-:W-:Y:S01]  /*6770*/  P2R R60, PR, RZ, 0x2 ;  /* 0x00000002ff3c7803 */ /* 0x000fe20000000000 */
[----:B------:R-:W-:Y:S01]  /*6780*/  MUFU.TANH R37, R63 ;  /* 0x0000003f00257308 */ /* 0x000fe20000002400 */
[----:B------:R-:W-:-:S02]  /*6790*/  ISETP.GE.AND P1, PT, R51, R242, PT ;  /* 0x000000f23300720c */ /* 0x000fc40003f26270 */
[----:B------:R-:W-:Y:S02]  /*67a0*/  ISETP.LT.OR P0, PT, R16, R241, P0 ;  /* 0x000000f11000720c */ /* 0x000fe40000701670 */
[----:B------:R-:W-:Y:S02]  /*67b0*/  ISETP.NE.AND P2, PT, R60, RZ, PT ;  /* 0x000000ff3c00720c */ /* 0x000fe40003f45270 */
[----:B------:R-:W-:Y:S02]  /*67c0*/  IADD3 R9, R3, 0x61, RZ ;  /* 0x0000006103097810 */ /* 0x000fe40007ffe0ff */
[----:B------:R-:W-:Y:S02]  /*67d0*/  FSEL R86, R72, -INF , !P6 ;  /* 0xff80000048567808 */ /* 0x000fe40007000000 */
[----:B------:R-:W-:Y:S02]  /*67e0*/  ISETP.LT.OR P6, PT, R51, R243, P1 ;  /* 0x000000f33300720c */ /* 0x000fe40000fc1670 */
[----:B------:R-:W-:-:S02]  /*67f0*/  ISETP.NE.AND P1, PT, R61, RZ, PT ;  /* 0x000000ff3d00720c */ /* 0x000fc40003f25270 */
[----:B------:R-:W-:Y:S02]  /*6800*/  FSEL R111, R141, -INF , !P4 ;  /* 0xff8000008d6f7808 */ /* 0x000fe40006000000 */
[----:B------:R-:W-:Y:S02]  /*6810*/  P2R R10, PR, RZ, 0x1 ;  /* 0x00000001ff0a7803 */ /* 0x000fe40000000000 */
[----:B------:R-:W-:Y:S02]  /*6820*/  ISETP.NE.AND P4, PT, R18, RZ, PT ;  /* 0x000000ff1200720c */ /* 0x000fe40003f85270 */
[----:B----4-:R-:W-:Y:S02]  /*6830*/  FSEL R108, R127, -INF , !P2 ;  /* 0xff8000007f6c7808 */ /* 0x010fe40005000000 */
[----:B------:R-:W-:Y:S01]  /*6840*/  ISETP.GE.AND P0, PT, R9, R246, PT ;  /* 0x000000f60900720c */ /* 0x000fe20003f06270 */
[----:B------:R-:W-:Y:S01]  /*6850*/  MUFU.TANH R127, R35 ;  /* 0x00000023007f7308 */ /* 0x000fe20000002400 */
[----:B------:R-:W-:-:S02]  /*6860*/  ISETP.GE.AND P2, PT, R16, R244, PT ;  /* 0x000000f41000720c */ /* 0x000fc40003f46270 */
[----:B------:R-:W-:Y:S02]  /*6870*/  FSEL R103, R124, -INF , !P1 ;  /* 0xff8000007c677808 */ /* 0x000fe40004800000 */
[C---:B------:R-:W-:Y:S02]  /*6880*/  ISETP.GE.AND P1, PT, R16.reuse, R242, PT ;  /* 0x000000f21000720c */ /* 0x040fe40003f26270 */
[----:B------:R-:W-:Y:S02]  /*6890*/  FSEL R112, R113, -INF , !P4 ;  /* 0xff80000071707808 */ /* 0x000fe40006000000 */
[----:B------:R-:W-:Y:S02]  /*68a0*/  ISETP.LT.OR P0, PT, R9, R247, P0 ;  /* 0x000000f70900720c */ /* 0x000fe40000701670 */
[----:B------:R-:W-:Y:S02]  /*68b0*/  ISETP.LT.OR P4, PT, R16, R245, P2 ;  /* 0x000000f51000720c */ /* 0x000fe40001781670 */
[----:B------:R-:W-:-:S02]  /*68c0*/  ISETP.NE.AND P2, PT, R17, RZ, PT ;  /* 0x000000ff1100720c */ /* 0x000fc40003f45270 */
[----:B------:R-:W-:Y:S02]  /*68d0*/  ISETP.LT.OR P1, PT, R16, R243, P1 ;  /* 0x000000f31000720c */ /* 0x000fe40000f21670 */
[----:B------:R-:W-:Y:S02]  /*68e0*/  P2R R11, PR, RZ, 0x1 ;  /* 0x00000001ff0b7803 */ /* 0x000fe40000000000 */
[C---:B------:R-:W-:Y:S02]  /*68f0*/  ISETP.GE.AND P0, PT, R9.reuse, R240, PT ;  /* 0x000000f00900720c */ /* 0x040fe40003f06270 */
[----:B------:R-:W-:Y:S02]  /*6900*/  FSEL R120, R48, -INF , !P2 ;  /* 0xff80000030787808 */ /* 0x000fe40005000000 */
[----:B------:R-:W-:Y:S02]  /*6910*/  ISETP.GE.AND P2, PT, R9, R244, PT ;  /* 0x000000f40900720c */ /* 0x000fe40003f46270 */
[----:B------:R-:W-:-:S02]  /*6920*/  P2R R16, PR, RZ, 0x2 ;  /* 0x00000002ff107803 */ /* 0x000fc40000000000 */
[----:B--2---:R-:W-:Y:S01]  /*6930*/  FSEL R119, R44, -INF , !P4 ;  /* 0xff8000002c777808 */ /* 0x004fe20006000000 */
[----:B------:R-:W-:Y:S01]  /*6940*/  BAR.SYNC.DEFER_BLOCKING 0x0 ;  /* 0x0000000000007b1d */ /* 0x000fe20000010000 */
[----:B------:R-:W-:Y:S02]  /*6950*/  ISETP.LT.OR P4, PT, R9, R241, P0 ;  /* 0x000000f10900720c */ /* 0x000fe40000781670 */
[----:B------:R-:W-:Y:S02]  /*6960*/  FSEL R109, R68, -INF , !P3 ;  /* 0xff800000446d7808 */ /* 0x000fe40005800000 */
[----:B------:R-:W-:Y:S02]  /*6970*/  ISETP.NE.AND P0, PT, R11, RZ, PT ;  /* 0x000000ff0b00720c */ /* 0x000fe40003f05270 */
[----:B------:R-:W-:Y:S02]  /*6980*/  IADD3 R8, R3, 0x68, RZ ;  /* 0x0000006803087810 */ /* 0x000fe40007ffe0ff */
[----:B------:R-:W-:-:S02]  /*6990*/  ISETP.LT.OR P3, PT, R9, R245, P2 ;  /* 0x000000f50900720c */ /* 0x000fc40001761670 */
[----:B------:R-:W-:Y:S02]  /*69a0*/  ISETP.NE.AND P2, PT, R16, RZ, PT ;  /* 0x000000ff1000720c */ /* 0x000fe40003f45270 */
[----:B------:R-:W-:Y:S02]  /*69b0*/  ISETP.GE.AND P1, PT, R9, R242, PT ;  /* 0x000000f20900720c */ /* 0x000fe40003f26270 */
[----:B------:R-:W-:Y:S02]  /*69c0*/  FSEL R203, R203, -INF , !P0 ;  /* 0xff800000cbcb7808 */ /* 0x000fe40004000000 */
[----:B------:R-:W-:Y:S02]  /*69d0*/  ISETP.GE.AND P0, PT, R8, R240, PT ;  /* 0x000000f00800720c */ /* 0x000fe40003f06270 */
[----:B------:R-:W-:Y:S02]  /*69e0*/  FSEL R125, R125, -INF , !P5 ;  /* 0xff8000007d7d7808 */ /* 0x000fe40006800000 */
[----:B-1----:R-:W-:-:S02]  /*69f0*/  FSEL R124, R40, -INF , !P2 ;  /* 0xff800000287c7808 */ /* 0x002fc40005000000 */
[----:B------:R-:W-:Y:S02]  /*6a00*/  ISETP.LT.OR P5, PT, R9, R243, P1 ;  /* 0x000000f30900720c */ /* 0x000fe40000fa1670 */
[----:B------:R-:W-:Y:S02]  /*6a10*/  ISETP.GE.AND P2, PT, R8, R244, PT ;  /* 0x000000f40800720c */ /* 0x000fe40003f46270 */
[----:B------:R-:W-:Y:S01]  /*6a20*/  ISETP.NE.AND P1, PT, R10, RZ, PT ;  /* 0x000000ff0a00720c */ /* 0x000fe20003f25270 */
[----:B------:R-:W-:Y:S01]  /*6a30*/  FMUL.FTZ R10, R149, c[0x0][0x2ec] ;  /* 0x0000bb00950a7a20 */ /* 0x000fe20000410000 */
[C---:B------:R-:W-:Y:S02]  /*6a40*/  ISETP.LT.OR P0, PT, R8.reuse, R241, P0 ;  /* 0x000000f10800720c */ /* 0x040fe40000701670 */
[----:B------:R-:W-:Y:S02]  /*6a50*/  IADD3 R13, R3, 0x69, RZ ;  /* 0x00000069030d7810 */ /* 0x000fe40007ffe0ff */
[----:B------:R-:W-:Y:S01]  /*6a60*/  ISETP.LT.OR P2, PT, R8, R245, P2 ;  /* 0x000000f50800720c */ /* 0x000fe20001741670 */
[----:B------:R-:W1:Y:S01]  /*6a70*/  MUFU.TANH R10, R10 ;  /* 0x0000000a000a7308 */ /* 0x000e620000002400 */
[----:B---3--:R-:W-:-:S02]  /*6a80*/  FSEL R113, R45, -INF , !P1 ;  /* 0xff8000002d717808 */ /* 0x008fc40004800000 */
[----:B------:R-:W-:Y:S02]  /*6a90*/  FSEL R205, R205, -INF , !P3 ;  /* 0xff800000cdcd7808 */ /* 0x000fe40005800000 */
[----:B------:R-:W-:Y:S02]  /*6aa0*/  ISETP.GE.AND P1, PT, R8, R242, PT ;  /* 0x000000f20800720c */ /* 0x000fe40003f26270 */
[----:B------:R-:W-:Y:S02]  /*6ab0*/  P2R R12, PR, RZ, 0x1 ;  /* 0x00000001ff0c7803 */ /* 0x000fe40000000000 */
[----:B------:R-:W-:Y:S02]  /*6ac0*/  ISETP.GE.AND P3, PT, R13, R246, PT ;  /* 0x000000f60d00720c */ /* 0x000fe40003f66270 */
[----:B------:R-:W-:Y:S02]  /*6ad0*/  FSEL R115, R49, -INF , !P6 ;  /* 0xff80000031737808 */ /* 0x000fe40007000000 */
[----:B------:R-:W-:-:S02]  /*6ae0*/  ISETP.GE.AND P0, PT, R13, R240, PT ;  /* 0x000000f00d00720c */ /* 0x000fc40003f06270 */
[----:B------:R-:W-:Y:S02]  /*6af0*/  ISETP.GE.AND P6, PT, R8, R246, PT ;  /* 0x000000f60800720c */ /* 0x000fe40003fc6270 */
[----:B------:R-:W-:Y:S02]  /*6b00*/  P2R R9, PR, RZ, 0x4 ;  /* 0x00000004ff097803 */ /* 0x000fe40000000000 */
[----:B------:R-:W-:Y:S02]  /*6b10*/  FSEL R116, R116, -INF , !P4 ;  /* 0xff80000074747808 */ /* 0x000fe40006000000 */
[----:B------:R-:W-:Y:S02]  /*6b20*/  ISETP.LT.OR P1, PT, R8, R243, P1 ;  /* 0x000000f30800720c */ /* 0x000fe40000f21670 */
[C---:B------:R-:W-:Y:S02]  /*6b30*/  ISETP.LT.OR P4, PT, R13.reuse, R247, P3 ;  /* 0x000000f70d00720c */ /* 0x040fe40001f81670 */
[----:B------:R-:W-:-:S02]  /*6b40*/  ISETP.LT.OR P3, PT, R13, R241, P0 ;  /* 0x000000f10d00720c */ /* 0x000fc40000761670 */
[----:B------:R-:W-:Y:S02]  /*6b50*/  ISETP.LT.OR P6, PT, R8, R247, P6 ;  /* 0x000000f70800720c */ /* 0x000fe400037c1670 */
[----:B------:R-:W-:Y:S02]  /*6b60*/  ISETP.NE.AND P0, PT, R9, RZ, PT ;  /* 0x000000ff0900720c */ /* 0x000fe40003f05270 */
[----:B------:R-:W-:Y:S02]  /*6b70*/  IADD3 R8, R3, 0x70, RZ ;  /* 0x0000007003087810 */ /* 0x000fe40007ffe0ff */
[----:B------:R-:W-:Y:S02]  /*6b80*/  P2R R11, PR, RZ, 0x2 ;  /* 0x00000002ff0b7803 */ /* 0x000fe40000000000 */
[C---:B------:R-:W-:Y:S02]  /*6b90*/  ISETP.GE.AND P2, PT, R13.reuse, R244, PT ;  /* 0x000000f40d00720c */ /* 0x040fe40003f46270 */
[----:B------:R-:W-:-:S02]  /*6ba0*/  ISETP.GE.AND P1, PT, R13, R242, PT ;  /* 0x000000f20d00720c */ /* 0x000fc40003f26270 */
[----:B------:R-:W-:Y:S02]  /*6bb0*/  FSEL R204, R204, -INF , !P0 ;  /* 0xff800000cccc7808 */ /* 0x000fe40004000000 */
[----:B------:R-:W-:Y:S02]  /*6bc0*/  FSEL R252, R148, -INF , !P6 ;  /* 0xff80000094fc7808 */ /* 0x000fe40007000000 */
[----:B------:R-:W-:Y:S02]  /*6bd0*/  ISETP.GE.AND P0, PT, R8, R246, PT ;  /* 0x000000f60800720c */ /* 0x000fe40003f06270 */
[----:B------:R-:W-:Y:S02]  /*6be0*/  FSEL R202, R202, -INF , !P5 ;  /* 0xff800000caca7808 */ /* 0x000fe40006800000 */
[----:B------:R-:W-:Y:S02]  /*6bf0*/  ISETP.LT.OR P6, PT, R13, R245, P2 ;  /* 0x000000f50d00720c */ /* 0x000fe400017c1670 */
[----:B------:R-:W-:-:S02]  /*6c00*/  ISETP.NE.AND P2, PT, R11, RZ, PT ;  /* 0x000000ff0b00720c */ /* 0x000fc40003f45270 */
[----:B------:R-:W-:Y:S02]  /*6c10*/  ISETP.LT.OR P5, PT, R13, R243, P1 ;  /* 0x000000f30d00720c */ /* 0x000fe40000fa1670 */
[----:B------:R-:W-:Y:S02]  /*6c20*/  ISETP.NE.AND P1, PT, R12, RZ, PT ;  /* 0x000000ff0c00720c */ /* 0x000fe40003f25270 */
[C---:B------:R-:W-:Y:S02]  /*6c30*/  ISETP.LT.OR P0, PT, R8.reuse, R247, P0 ;  /* 0x000000f70800720c */ /* 0x040fe40000701670 */
[----:B------:R-:W-:Y:S02]  /*6c40*/  FSEL R211, R211, -INF , !P2 ;  /* 0xff800000d3d37808 */ /* 0x000fe40005000000 */
[----:B------:R-:W-:Y:S02]  /*6c50*/  ISETP.GE.AND P2, PT, R8, R244, PT ;  /* 0x000000f40800720c */ /* 0x000fe40003f46270 */
[----:B------:R-:W-:-:S02]  /*6c60*/  FSEL R128, R128, -INF , !P1 ;  /* 0xff80000080807808 */ /* 0x000fc40004800000 */
[----:B------:R-:W-:Y:S02]  /*6c70*/  P2R R9, PR, RZ, 0x1 ;  /* 0x00000001ff097803 */ /* 0x000fe40000000000 */
[C---:B------:R-:W-:Y:S02]  /*6c80*/  ISETP.GE.AND P1, PT, R8.reuse, R242, PT ;  /* 0x000000f20800720c */ /* 0x040fe40003f26270 */
[----:B------:R-:W-:Y:S02]  /*6c90*/  ISETP.GE.AND P0, PT, R8, R240, PT ;  /* 0x000000f00800720c */ /* 0x000fe40003f06270 */
[----:B-1----:R-:W-:Y:S02]  /*6ca0*/  FSEL R220, R10, -INF , !P4 ;  /* 0xff8000000adc7808 */ /* 0x002fe40006000000 */
[C---:B------:R-:W-:Y:S02]  /*6cb0*/  ISETP.LT.OR P4, PT, R8.reuse, R245, P2 ;  /* 0x000000f50800720c */ /* 0x040fe40001781670 */
[----:B------:R-:W-:-:S02]  /*6cc0*/  ISETP.LT.OR P2, PT, R8, R243, P1 ;  /* 0x000000f30800720c */ /* 0x000fc40000f41670 */
[----:B------:R-:W-:Y:S02]  /*6cd0*/  ISETP.NE.AND P1, PT, R9, RZ, PT ;  /* 0x000000ff0900720c */ /* 0x000fe40003f25270 */
[----:B------:R-:W-:Y:S02]  /*6ce0*/  ISETP.LT.OR P0, PT, R8, R241, P0 ;  /* 0x000000f10800720c */ /* 0x000fe40000701670 */
[----:B------:R-:W-:Y:S02]  /*6cf0*/  IADD3 R9, R3, 0x71, RZ ;  /* 0x0000007103097810 */ /* 0x000fe40007ffe0ff */
[----:B------:R-:W-:Y:S02]  /*6d00*/  P2R R11, PR, RZ, 0x1 ;  /* 0x00000001ff0b7803 */ /* 0x000fe40000000000 */
[----:B------:R-:W-:Y:S02]  /*6d10*/  ISETP.GE.AND P0, PT, R9, R246, PT ;  /* 0x000000f60900720c */ /* 0x000fe40003f06270 */
[----:B------:R-:W-:-:S02]  /*6d20*/  FSEL R12, R151, -INF , !P6 ;  /* 0xff800000970c7808 */ /* 0x000fc40007000000 */
[----:B------:R-:W-:Y:S02]  /*6d30*/  ISETP.LT.OR P0, PT, R9, R247, P0 ;  /* 0x000000f70900720c */ /* 0x000fe40000701670 */
[----:B------:R-:W-:Y:S01]  /*6d40*/  P2R R10, PR, RZ, 0x4 ;  /* 0x00000004ff0a7803 */ /* 0x000fe20000000000 */
[----:B------:R1:W-:Y:S01]  /*6d50*/  STL [R1+0x24], R12 ;  /* 0x0000240c01007387 */ /* 0x0003e20000100800 */
[----:B------:R-:W-:Y:S02]  /*6d60*/  FSEL R127, R127, -INF , !P3 ;  /* 0xff8000007f7f7808 */ /* 0x000fe40005800000 */
[----:B------:R-:W-:Y:S02]  /*6d70*/  FSEL R141, R41, -INF , !P1 ;  /* 0xff800000298d7808 */ /* 0x000fe40004800000 */
[C---:B------:R-:W-:Y:S02]  /*6d80*/  ISETP.GE.AND P2, PT, R9.reuse, R244, PT ;  /* 0x000000f40900720c */ /* 0x040fe40003f46270 */
[----:B------:R-:W-:-:S02]  /*6d90*/  ISETP.GE.AND P1, PT, R9, R242, PT ;  /* 0x000000f20900720c */ /* 0x000fc40003f26270 */
[----:B------:R-:W-:Y:S02]  /*6da0*/  IADD3 R8, R3, 0x78, RZ ;  /* 0x0000007803087810 */ /* 0x000fe40007ffe0ff */
[----:B------:R-:W-:Y:S02]  /*6db0*/  FSEL R13, R50, -INF , !P4 ;  /* 0xff800000320d7808 */ /* 0x000fe40006000000 */
[----:B------:R-:W-:Y:S02]  /*6dc0*/  FSEL R210, R210, -INF , !P5 ;  /* 0xff800000d2d27808 */ /* 0x000fe40006800000 */
[C---:B------:R-:W-:Y:S01]  /*6dd0*/  ISETP.LT.OR P5, PT, R9.reuse, R245, P2 ;  /* 0x000000f50900720c */ /* 0x040fe200017a1670 */
[----:B------:R2:W-:Y:S01]  /*6de0*/  STL [R1+0x20], R13 ;  /* 0x0000200d01007387 */ /* 0x0005e20000100800 */
[----:B------:R-:W-:Y:S02]  /*6df0*/  ISETP.LT.OR P4, PT, R9, R243, P1 ;  /* 0x000000f30900720c */ /* 0x000fe40000f81670 */
[----:B------:R-:W-:-:S02]  /*6e00*/  ISETP.NE.AND P1, PT, R11, RZ, PT ;  /* 0x000000ff0b00720c */ /* 0x000fc40003f25270 */
[----:B------:R-:W-:Y:S01]  /*6e10*/  ISETP.NE.AND P2, PT, R10, RZ, PT ;  /* 0x000000ff0a00720c */ /* 0x000fe20003f45270 */
[----:B------:R-:W-:Y:S01]  /*6e20*/  FMUL.FTZ R10, R28, c[0x0][0x2ec] ;  /* 0x0000bb001c0a7a20 */ /* 0x000fe20000410000 */
[----:B------:R-:W-:Y:S01]  /*6e30*/  IADD3 R11, R3, 0x79, RZ ;  /* 0x00000079030b7810 */ /* 0x000fe20007ffe0ff */
[----:B------:R-:W-:Y:S01]  /*6e40*/  FMUL.FTZ R3, R31, c[0x0][0x2ec] ;  /* 0x0000bb001f037a20 */ /* 0x000fe20000410000 */
[----:B-1----:R-:W-:Y:S02]  /*6e50*/  P2R R12, PR, RZ, 0x1 ;  /* 0x00000001ff0c7803 */ /* 0x002fe40000000000 */
[C---:B------:R-:W-:Y:S01]  /*6e60*/  ISETP.GE.AND P0, PT, R9.reuse, R240, PT ;  /* 0x000000f00900720c */ /* 0x040fe20003f06270 */
[----:B------:R-:W1:Y:S01]  /*6e70*/  MUFU.TANH R10, R10 ;  /* 0x0000000a000a7308 */ /* 0x000e620000002400 */
[----:B------:R-:W-:Y:S02]  /*6e80*/  FSEL R126, R126, -INF , !P1 ;  /* 0xff8000007e7e7808 */ /* 0x000fe40004800000 */
[----:B------:R-:W-:-:S02]  /*6e90*/  ISETP.LT.OR P3, PT, R9, R241, P0 ;  /* 0x000000f10900720c */ /* 0x000fc40000761670 */
[----:B------:R-:W-:Y:S02]  /*6ea0*/  ISETP.NE.AND P0, PT, R12, RZ, PT ;  /* 0x000000ff0c00720c */ /* 0x000fe40003f05270 */
[----:B------:R-:W-:Y:S01]  /*6eb0*/  ISETP.GE.AND P1, PT, R8, R242, PT ;  /* 0x000000f20800720c */ /* 0x000fe20003f26270 */
[----:B------:R-:W-:Y:S01]  /*6ec0*/  MUFU.TANH R3, R3 ;  /* 0x0000000300037308 */ /* 0x000fe20000002400 */
[----:B------:R-:W-:Y:S02]  /*6ed0*/  FSEL R9, R36, -INF , !P0 ;  /* 0xff80000024097808 */ /* 0x000fe40004000000 */
[----:B------:R-:W-:Y:S01]  /*6ee0*/  ISETP.GE.AND P0, PT, R8, R240, PT ;  /* 0x000000f00800720c */ /* 0x000fe20003f06270 */
[----:B--2---:R-:W-:Y:S01]  /*6ef0*/  FMUL.FTZ R13, R30, c[0x0][0x2ec] ;  /* 0x0000bb001e0d7a20 */ /* 0x004fe20000410000 */
[----:B------:R-:W-:Y:S01]  /*6f00*/  FSEL R209, R209, -INF , !P2 ;  /* 0xff800000d1d17808 */ /* 0x000fe20005000000 */
[----:B------:R2:W-:Y:S01]  /*6f10*/  STL [R1+0x34], R9 ;  /* 0x0000340901007387 */ /* 0x0005e20000100800 */
[----:B------:R-:W-:-:S02]  /*6f20*/  ISETP.LT.OR P0, PT, R8, R241, P0 ;  /* 0x000000f10800720c */ /* 0x000fc40000701670 */
[C---:B------:R-:W-:Y:S01]  /*6f30*/  ISETP.GE.AND P2, PT, R8.reuse, R244, PT ;  /* 0x000000f40800720c */ /* 0x040fe20003f46270 */
[----:B------:R-:W3:Y:S01]  /*6f40*/  MUFU.TANH R13, R13 ;  /* 0x0000000d000d7308 */ /* 0x000ee20000002400 */
[C---:B------:R-:W-:Y:S02]  /*6f50*/  ISETP.LT.OR P1, PT, R8.reuse, R243, P1 ;  /* 0x000000f30800720c */ /* 0x040fe40000f21670 */
[----:B------:R-:W-:Y:S02]  /*6f60*/  P2R R14, PR, RZ, 0x1 ;  /* 0x00000001ff0e7803 */ /* 0x000fe40000000000 */
[----:B------:R-:W-:Y:S02]  /*6f70*/  ISETP.GE.AND P0, PT, R11, R246, PT ;  /* 0x000000f60b00720c */ /* 0x000fe40003f06270 */
[----:B------:R-:W-:Y:S02]  /*6f80*/  ISETP.LT.OR P2, PT, R8, R245, P2 ;  /* 0x000000f50800720c */ /* 0x000fe40001741670 */
[----:B------:R-:W-:-:S02]  /*6f90*/  P2R R12, PR, RZ, 0x2 ;  /* 0x00000002ff0c7803 */ /* 0x000fc40000000000 */
[----:B------:R-:W-:Y:S02]  /*6fa0*/  FSEL R15, R37, -INF , !P5 ;  /* 0xff800000250f7808 */ /* 0x000fe40006800000 */
[C---:B------:R-:W-:Y:S02]  /*6fb0*/  ISETP.LT.OR P5, PT, R11.reuse, R247, P0 ;  /* 0x000000f70b00720c */ /* 0x040fe400007a1670 */
[C---:B------:R-:W-:Y:S01]  /*6fc0*/  ISETP.GE.AND P1, PT, R11.reuse, R244, PT ;  /* 0x000000f40b00720c */ /* 0x040fe20003f26270 */
[----:B------:R4:W-:Y:S01]  /*6fd0*/  STL [R1+0x1c], R15 ;  /* 0x00001c0f01007387 */ /* 0x0009e20000100800 */
[----:B------:R-:W-:Y:S02]  /*6fe0*/  ISETP.GE.AND P0, PT, R11, R242, PT ;  /* 0x000000f20b00720c */ /* 0x000fe40003f06270 */
[----:B------:R-:W-:Y:S02]  /*6ff0*/  ISETP.GE.AND P6, PT, R8, R246, PT ;  /* 0x000000f60800720c */ /* 0x000fe40003fc6270 */
[----:B--2---:R-:W-:-:S02]  /*7000*/  P2R R9, PR, RZ, 0x4 ;  /* 0x00000004ff097803 */ /* 0x004fc40000000000 */
[----:B------:R-:W-:Y:S02]  /*7010*/  ISETP.GE.AND P2, PT, R11, R240, PT ;  /* 0x000000f00b00720c */ /* 0x000fe40003f46270 */
[----:B------:R-:W-:Y:S02]  /*7020*/  FSEL R123, R123, -INF , !P3 ;  /* 0xff8000007b7b7808 */ /* 0x000fe40005800000 */
[C---:B------:R-:W-:Y:S02]  /*7030*/  ISETP.LT.OR P3, PT, R11.reuse, R245, P1 ;  /* 0x000000f50b00720c */ /* 0x040fe40000f61670 */
[C---:B------:R-:W-:Y:S02]  /*7040*/  ISETP.LT.OR P1, PT, R11.reuse, R243, P0 ;  /* 0x000000f30b00720c */ /* 0x040fe40000721670 */
[----:B------:R-:W-:Y:S02]  /*7050*/  ISETP.LT.OR P6, PT, R8, R247, P6 ;  /* 0x000000f70800720c */ /* 0x000fe400037c1670 */
[----:B------:R-:W-:Y:S01]  /*7060*/  ISETP.LT.OR P0, PT, R11, R241, P2 ;  /* 0x000000f10b00720c */ /* 0x000fe20001701670 */
[----:B------:R-:W2:Y:S01]  /*7070*/  MUFU.TANH R8, R29 ;  /* 0x0000001d00087308 */ /* 0x000ea20000002400 */
[----:B------:R-:W-:-:S02]  /*7080*/  ISETP.NE.AND P2, PT, R9, RZ, PT ;  /* 0x000000ff0900720c */ /* 0x000fc40003f45270 */
[----:B-1----:R-:W-:Y:S02]  /*7090*/  FSEL R10, R10, -INF , !P6 ;  /* 0xff8000000a0a7808 */ /* 0x002fe40007000000 */
[----:B---3--:R-:W-:Y:S02]  /*70a0*/  FSEL R9, R13, -INF , !P2 ;  /* 0xff8000000d097808 */ /* 0x008fe40005000000 */
[----:B------:R-:W-:Y:S01]  /*70b0*/  FSEL R3, R3, -INF , !P3 ;  /* 0xff80000003037808 */ /* 0x000fe20005800000 */
[----:B------:R4:W-:Y:S01]  /*70c0*/  STL [R1+0x30], R10 ;  /* 0x0000300a01007387 */ /* 0x0009e20000100800 */
[----:B------:R-:W-:Y:S02]  /*70d0*/  PLOP3.LUT P2, PT, PT, PT, UP0, 0x80, 0x0 ;  /* 0x000000000000781c */ /* 0x000fe40003f4f008 */
[----:B------:R-:W-:Y:S01]  /*70e0*/  FSEL R208, R208, -INF , !P4 ;  /* 0xff800000d0d07808 */ /* 0x000fe20006000000 */
[----:B------:R4:W-:Y:S01]  /*70f0*/  STL [R1+0x18], R9 ;  /* 0x0000180901007387 */ /* 0x0009e20000100800 */
[----:B------:R-:W-:-:S02]  /*7100*/  ISETP.NE.AND P4, PT, R14, RZ, PT ;  /* 0x000000ff0e00720c */ /* 0x000fc40003f85270 */
[----:B------:R-:W-:Y:S01]  /*7110*/  ISETP.NE.AND P6, PT, R12, RZ, PT ;  /* 0x000000ff0c00720c */ /* 0x000fe20003fc5270 */
[----:B------:R4:W-:Y:S01]  /*7120*/  STL [R1+0x14], R3 ;  /* 0x0000140301007387 */ /* 0x0009e20000100800 */
[----:B------:R-:W-:Y:S02]  /*7130*/  FSEL R122, R122, -INF , !P4 ;  /* 0xff8000007a7a7808 */ /* 0x000fe40006000000 */
[----:B------:R-:W-:Y:S02]  /*7140*/  FSEL R207, R207, -INF , !P6 ;  /* 0xff800000cfcf7808 */ /* 0x000fe40007000000 */
[----:B--2---:R-:W-:Y:S02]  /*7150*/  FSEL R20, R8, -INF , !P5 ;  /* 0xff80000008147808 */ /* 0x004fe40006800000 */
[----:B------:R-:W-:Y:S02]  /*7160*/  FSEL R206, R206, -INF , !P1 ;  /* 0xff800000cece7808 */ /* 0x000fe40004800000 */
[----:B------:R-:W-:Y:S01]  /*7170*/  FSEL R121, R121, -INF , !P0 ;  /* 0xff80000079797808 */ /* 0x000fe20004000000 */
[----:B------:R-:W-:Y:S05]  /*7180*/  @!P2 BRA `(.L_x_540) ;  /* 0x000002600000a947 */ /* 0x000fea0003800000 */
[----:B------:R-:W-:-:S04]  /*7190*/  UIADD3 UR12, UR8, -0x2, URZ ;  /* 0xfffffffe080c7890 */ /* 0x000fc8000fffe03f */
[----:B------:R-:W-:Y:S02]  /*71a0*/  USHF.R.S32.HI UR7, URZ, 0x1f, UR12 ;  /* 0x0000001f3f077899 */ /* 0x000fe4000801140c */
[----:B------:R-:W-:Y:S01]  /*71b0*/  UIMAD UR20, UR20, UR12, URZ ;  /* 0x0000000c141472a4 */ /* 0x000fe2000f8e023f */
[----:B----4-:R-:W-:Y:S01]  /*71c0*/  IMAD.U32 R3, RZ, RZ, UR12 ;  /* 0x0000000cff037e24 */ /* 0x010fe2000f8e00ff */
[----:B------:R-:W-:Y:S02]  /*71d0*/  USHF.L.U32 UR12, UR6, 0x5, URZ ;  /* 0x00000005060c7899 */ /* 0x000fe4000800063f */
[----:B------:R-:W-:Y:S01]  /*71e0*/  UIMAD UR7, UR7, UR22, UR20 ;  /* 0x00000016070772a4 */ /* 0x000fe2000f8e0214 */
[----:B------:R-:W-:-:S04]  /*71f0*/  IMAD.WIDE.U32 R12, R3, UR22, R248 ;  /* 0x00000016030c7c25 */ /* 0x000fc8000f8e00f8 */
[----:B------:R-:W-:Y:S01]  /*7200*/  IMAD.U32 R3, RZ, RZ, UR6 ;  /* 0x00000006ff037e24 */ /* 0x000fe2000f8e00ff */
[----:B------:R-:W-:Y:S02]  /*7210*/  IADD3 R8, R13, UR7, RZ ;  /* 0x000000070d087c10 */ /* 0x000fe4000fffe0ff */
[C---:B------:R-:W-:Y:S02]  /*7220*/  LEA R10, P0, R12.reuse, c[0x0][0x168], 0x1 ;  /* 0x00005a000c0a7a11 */ /* 0x040fe400078008ff */
        /* <DEDUP_REMOVED lines=20> */
[----:B-1----:R-:W-:-:S04]  /*7370*/  IADD3 R10, P0, R8, UR12, RZ ;  /* 0x0000000c080a7c10 */ /* 0x002fc8000ff1e0ff */
[----:B------:R2:W-:Y:S01]  /*7380*/  LDGSTS.E.BYPASS.LTC128B.128 [R235+0x6800], [R8.64] ;  /* 0x0680000008eb7fae */ /* 0x0005e2000b901d52 */
[----:B------:R-:W-:Y:S01]  /*7390*/  IMAD.X R11, R9, 0x1, R3, P0 ;  /* 0x00000001090b7824 */ /* 0x000fe200000e0603 */
[----:B------:R-:W-:-:S04]  /*73a0*/  IADD3 R2, P0, R10, UR12, RZ ;  /* 0x0000000c0a027c10 */ /* 0x000fc8000ff1e0ff */
[----:B------:R2:W-:Y:S01]  /*73b0*/  LDGSTS.E.BYPASS.LTC128B.128 [R235+0x7000], [R10.64] ;  /* 0x070000000aeb7fae */ /* 0x0005e2000b901d52 */
[----:B------:R-:W-:-:S05]  /*73c0*/  IMAD.X R3, R11, 0x1, R3, P0 ;  /* 0x000000010b037824 */ /* 0x000fca00000e0603 */
[----:B------:R2:W-:Y:S04]  /*73d0*/  LDGSTS.E.BYPASS.LTC128B.128 [R235+0x7800], [R2.64] ;  /* 0x0780000002eb7fae */ /* 0x0005e8000b901d52 */
[----:B------:R-:W0:Y:S02]  /*73e0*/  LDGDEPBAR ;  /* 0x00000000000079af */ /* 0x000e240000000000 */
.L_x_540:
[----:B------:R1:W-:Y:S01]  /*73f0*/  STL [R1+0x54], R214 ;  /* 0x000054d601007387 */ /* 0x0003e20000100800 */
[----:B------:R-:W-:Y:S01]  /*7400*/  MOV R81, R152 ;  /* 0x0000009800517202 */ /* 0x000fe20000000f00 */
[----:B------:R-:W-:Y:S01]  /*7410*/  IMAD.MOV.U32 R150, RZ, RZ, R195 ;  /* 0x000000ffff967224 */ /* 0x000fe200078e00c3 */
[----:B------:R-:W-:Y:S01]  /*7420*/  MOV R55, R187 ;  /* 0x000000bb00377202 */ /* 0x000fe20000000f00 */
[----:B------:R-:W-:Y:S01]  /*7430*/  IMAD.MOV.U32 R51, RZ, RZ, R222 ;  /* 0x000000ffff337224 */ /* 0x000fe200078e00de */
[----:B------:R-:W-:Y:S01]  /*7440*/  MOV R48, R185 ;  /* 0x000000b900307202 */ /* 0x000fe20000000f00 */
[----:B------:R-:W-:Y:S01]  /*7450*/  IMAD.MOV.U32 R49, RZ, RZ, R155 ;  /* 0x000000ffff317224 */ /* 0x000fe200078e009b */
[----:B------:R-:W-:-:S02]  /*7460*/  MOV R80, R147 ;  /* 0x0000009300507202 */ /* 0x000fc40000000f00 */
[----:B------:R-:W-:Y:S02]  /*7470*/  MOV R42, R144 ;  /* 0x00000090002a7202 */ /* 0x000fe40000000f00 */
[----:B------:R-:W-:Y:S02]  /*7480*/  MOV R41, R166 ;  /* 0x000000a600297202 */ /* 0x000fe40000000f00 */
[----:B------:R-:W-:Y:S02]  /*7490*/  MOV R79, R198 ;  /* 0x000000c6004f7202 */ /* 0x000fe40000000f00 */
[----:B------:R-:W-:Y:S02]  /*74a0*/  MOV R54, R199 ;  /* 0x000000c700367202 */ /* 0x000fe40000000f00 */
[----:B------:R-:W-:Y:S02]  /*74b0*/  MOV R53, R200 ;  /* 0x000000c800357202 */ /* 0x000fe40000000f00 */
[----:B------:R-:W-:-:S02]  /*74c0*/  MOV R47, R201 ;  /* 0x000000c9002f7202 */ /* 0x000fc40000000f00 */
[----:B------:R-:W-:Y:S02]  /*74d0*/  MOV R78, R184 ;  /* 0x000000b8004e7202 */ /* 0x000fe40000000f00 */
[----:B------:R-:W-:Y:S01]  /*74e0*/  MOV R40, R165 ;  /* 0x000000a500287202 */ /* 0x000fe20000000f00 */
[----:B-1----:R-:W3:Y:S01]  /*74f0*/  LDL.LU R214, [R1+0x34] ;  /* 0x0000340001d67983 */ /* 0x002ee20000300800 */
[----:B------:R-:W-:Y:S02]  /*7500*/  MOV R151, R194 ;  /* 0x000000c200977202 */ /* 0x000fe40000000f00 */
[----:B------:R-:W-:Y:S01]  /*7510*/  MOV R52, R221 ;  /* 0x000000dd00347202 */ /* 0x000fe20000000f00 */
[----:B------:R1:W-:Y:S01]  /*7520*/  STL [R1+0x50], R213 ;  /* 0x000050d501007387 */ /* 0x0003e20000100800 */
[----:B------:R-:W-:Y:S02]  /*7530*/  MOV R46, R224 ;  /* 0x000000e0002e7202 */ /* 0x000fe40000000f00 */
[----:B------:R-:W-:-:S02]  /*7540*/  MOV R45, R178 ;  /* 0x000000b2002d7202 */ /* 0x000fc40000000f00 */
[----:B------:R-:W-:Y:S02]  /*7550*/  MOV R149, R196 ;  /* 0x000000c400957202 */ /* 0x000fe40000000f00 */
[----:B------:R-:W-:Y:S02]  /*7560*/  MOV R148, R197 ;  /* 0x000000c500947202 */ /* 0x000fe40000000f00 */
[----:B------:R-:W-:Y:S02]  /*7570*/  MOV R50, R163 ;  /* 0x000000a300327202 */ /* 0x000fe40000000f00 */
[----:B------:R-:W-:Y:S02]  /*7580*/  MOV R44, R146 ;  /* 0x00000092002c7202 */ /* 0x000fe40000000f00 */
[----:B------:R-:W-:Y:S01]  /*7590*/  MOV R43, R145 ;  /* 0x00000091002b7202 */ /* 0x000fe20000000f00 */
[----:B-12---:R-:W2:Y:S04]  /*75a0*/  LDL.LU R213, [R1+0x30] ;  /* 0x0000300001d57983 */ /* 0x006ea80000300800 */
[----:B------:R1:W-:Y:S04]  /*75b0*/  STL [R1+0x4c], R212 ;  /* 0x00004cd401007387 */ /* 0x0003e80000100800 */
[----:B-1--4-:R-:W4:Y:S04]  /*75c0*/  LDL.LU R212, [R1+0x24] ;  /* 0x0000240001d47983 */ /* 0x012f280000300800 */
[----:B------:R1:W-:Y:S04]  /*75d0*/  STL [R1+0x48], R71 ;  /* 0x0000484701007387 */ /* 0x0003e80000100800 */
[----:B-1----:R-:W4:Y:S04]  /*75e0*/  LDL.LU R71, [R1+0x20] ;  /* 0x0000200001477983 */ /* 0x002f280000300800 */
[----:B------:R1:W-:Y:S04]  /*75f0*/  STL [R1+0x44], R70 ;  /* 0x0000444601007387 */ /* 0x0003e80000100800 */
[----:B-1----:R-:W4:Y:S04]  /*7600*/  LDL.LU R70, [R1+0x1c] ;  /* 0x00001c0001467983 */ /* 0x002f280000300800 */
[----:B------:R-:W4:Y:S04]  /*7610*/  LDL.LU R251, [R1+0x18] ;  /* 0x0000180001fb7983 */ /* 0x000f280000300800 */
[----:B------:R-:W4:Y:S01]  /*7620*/  LDL.LU R7, [R1+0x14] ;  /* 0x0000140001077983 */ /* 0x000f220000300800 */
        /* <DEDUP_REMOVED lines=61> */
[----:B---3--:R-:W-:-:S02]  /*7a00*/  FMNMX.FTZ R10, R214, R10, !PT ;  /* 0x0000000ad60a7209 */ /* 0x008fc40007810000 */
[----:B------:R-:W-:Y:S02]  /*7a10*/  FMNMX.FTZ R2, R45, R2, !PT ;  /* 0x000000022d027209 */ /* 0x000fe40007810000 */
[----:B--2---:R-:W-:-:S04]  /*7a20*/  FMNMX.FTZ R10, R213, R10, !PT ;  /* 0x0000000ad50a7209 */ /* 0x004fc80007810000 */
[----:B------:R-:W-:-:S05]  /*7a30*/  FMNMX.FTZ R10, R20, R10, !PT ;  /* 0x0000000a140a7209 */ /* 0x000fca0007810000 */
[----:B------:R-:W1:Y:S01]  /*7a40*/  SHFL.BFLY PT, R3, R10, 0x2, 0x1f ;  /* 0x0c401f000a037f89 */ /* 0x000e6200000e0000 */
        /* <DEDUP_REMOVED lines=11> */
[----:B------:R-:W-:-:S03]  /*7b00*/  FMNMX.FTZ R8, R205, R8, !PT ;  /* 0x00000008cd087209 */ /* 0x000fc60007810000 */
[----:B------:R-:W1:Y:S01]  /*7b10*/  SHFL.BFLY PT, R68, R3, 0x1, 0x1f ;  /* 0x0c201f0003447f89 */ /* 0x000e6200000e0000 */
[----:B------:R-:W-:Y:S02]  /*7b20*/  FMNMX.FTZ R2, R143, R2, !PT ;  /* 0x000000028f027209 */ /* 0x000fe40007810000 */
[----:B------:R-:W-:Y:S02]  /*7b30*/  FMNMX.FTZ R9, R135, R9, !PT ;  /* 0x0000000987097209 */ /* 0x000fe40007810000 */
[----:B------:R-:W-:Y:S02]  /*7b40*/  FMNMX.FTZ R8, R204, R8, !PT ;  /* 0x00000008cc087209 */ /* 0x000fe40007810000 */
[----:B------:R-:W-:Y:S02]  /*7b50*/  FMNMX.FTZ R2, R88, R2, !PT ;  /* 0x0000000258027209 */ /* 0x000fe40007810000 */
[----:B------:R-:W-:Y:S02]  /*7b60*/  FMNMX.FTZ R9, R50, R9, !PT ;  /* 0x0000000932097209 */ /* 0x000fe40007810000 */
[----:B----4-:R-:W-:-:S02]  /*7b70*/  FMNMX.FTZ R8, R212, R8, !PT ;  /* 0x00000008d4087209 */ /* 0x010fc40007810000 */
        /* <DEDUP_REMOVED lines=10> */
[----:B------:R-:W-:Y:S01]  /*7c20*/  FMNMX.FTZ R2, R110, R2, !PT ;  /* 0x000000026e027209 */ /* 0x000fe20007810000 */
[----:B------:R-:W-:Y:S01]  /*7c30*/  FMUL.FTZ R10, R68, c[0x0][0x23c] ;  /* 0x00008f00440a7a20 */ /* 0x000fe20000410000 */
[----:B------:R-:W-:-:S02]  /*7c40*/  FMNMX.FTZ R9, R96, R9, !PT ;  /* 0x0000000960097209 */ /* 0x000fc40007810000 */
[----:B------:R-:W-:-:S04]  /*7c50*/  FMNMX.FTZ R8, R70, R8, !PT ;  /* 0x0000000846087209 */ /* 0x000fc80007810000 */
[----:B------:R-:W-:-:S04]  /*7c60*/  FMNMX.FTZ R8, R251, R8, !PT ;  /* 0x00000008fb087209 */ /* 0x000fc80007810000 */
[----:B------:R-:W-:Y:S02]  /*7c70*/  FMNMX.FTZ R8, R7, R8, !PT ;  /* 0x0000000807087209 */ /* 0x000fe40007810000 */
[----:B------:R-:W-:Y:S02]  /*7c80*/  FSETP.NEU.FTZ.AND P0, PT, R68, -INF , PT ;  /* 0xff8000004400780b */ /* 0x000fe40003f1d000 */
[----:B------:R-:W-:Y:S01]  /*7c90*/  FMNMX.FTZ R2, R108, R2, !PT ;  /* 0x000000026c027209 */ /* 0x000fe20007810000 */
[----:B------:R-:W1:Y:S01]  /*7ca0*/  SHFL.BFLY PT, R3, R8, 0x2, 0x1f ;  /* 0x0c401f0008037f89 */ /* 0x000e6200000e0000 */
[----:B------:R-:W-:Y:S02]  /*7cb0*/  FMNMX.FTZ R9, R159, R9, !PT ;  /* 0x000000099f097209 */ /* 0x000fe40007810000 */
[----:B------:R-:W-:Y:S02]  /*7cc0*/  FSEL R11, R10, RZ, P0 ;  /* 0x000000ff0a0b7208 */ /* 0x000fe40000000000 */
[----:B------:R-:W-:-:S02]  /*7cd0*/  FMNMX.FTZ R2, R115, R2, !PT ;  /* 0x0000000273027209 */ /* 0x000fc40007810000 */
[----:B------:R-:W-:Y:S01]  /*7ce0*/  FMNMX.FTZ R9, R189, R9, !PT ;  /* 0x00000009bd097209 */ /* 0x000fe20007810000 */
[----:B------:R-:W-:Y:S01]  /*7cf0*/  FFMA.FTZ R199, R0, c[0x0][0x23c], -R11 ;  /* 0x00008f0000c77a23 */ /* 0x000fe2000001080b */
        /* <DEDUP_REMOVED lines=17> */
[----:B------:R-:W-:-:S03]  /*7e10*/  FMNMX.FTZ R9, R109, R9, !PT ;  /* 0x000000096d097209 */ /* 0x000fc60007810000 */
[----:B------:R-:W2:Y:S01]  /*7e20*/  SHFL.BFLY PT, R0, R2, 0x2, 0x1f ;  /* 0x0c401f0002007f89 */ /* 0x000ea200000e0000 */
[----:B------:R-:W-:-:S04]  /*7e30*/  FMNMX.FTZ R9, R113, R9, !PT ;  /* 0x0000000971097209 */ /* 0x000fc80007810000 */
[----:B------:R-:W-:-:S04]  /*7e40*/  FMNMX.FTZ R9, R116, R9, !PT ;  /* 0x0000000974097209 */ /* 0x000fc80007810000 */
[----:B------:R-:W-:Y:S02]  /*7e50*/  FMNMX.FTZ R9, R128, R9, !PT ;  /* 0x0000000980097209 */ /* 0x000fe40007810000 */
[----:B-1----:R-:W-:Y:S02]  /*7e60*/  FMNMX.FTZ R3, R3, R8, !PT ;  /* 0x0000000803037209 */ /* 0x002fe40007810000 */
[----:B------:R-:W-:-:S04]  /*7e70*/  FMNMX.FTZ R8, R127, R9, !PT ;  /* 0x000000097f087209 */ /* 0x000fc80007810000 */
[----:B------:R-:W-:-:S04]  /*7e80*/  FMNMX.FTZ R8, R126, R8, !PT ;  /* 0x000000087e087209 */ /* 0x000fc80007810000 */
[----:B------:R-:W-:Y:S02]  /*7e90*/  FMNMX.FTZ R8, R123, R8, !PT ;  /* 0x000000087b087209 */ /* 0x000fe40007810000 */
[----:B--2---:R-:W-:Y:S02]  /*7ea0*/  FMNMX.FTZ R2, R2, R0, !PT ;  /* 0x0000000002027209 */ /* 0x004fe40007810000 */
[----:B------:R-:W-:-:S04]  /*7eb0*/  FMNMX.FTZ R0, R122, R8, !PT ;  /* 0x000000087a007209 */ /* 0x000fc80007810000 */
[----:B------:R-:W-:-:S05]  /*7ec0*/  FMNMX.FTZ R0, R121, R0, !PT ;  /* 0x0000000079007209 */ /* 0x000fca0007810000 */
[----:B------:R-:W1:Y:S01]  /*7ed0*/  SHFL.BFLY PT, R8, R0, 0x2, 0x1f ;  /* 0x0c401f0000087f89 */ /* 0x000e6200000e0000 */
[C---:B------:R-:W-:Y:S01]  /*7ee0*/  FMUL.FTZ R9, R3.reuse, c[0x0][0x23c] ;  /* 0x00008f0003097a20 */ /* 0x040fe20000410000 */
[----:B------:R-:W-:Y:S01]  /*7ef0*/  FSETP.NEU.FTZ.AND P0, PT, R3, -INF , PT ;  /* 0xff8000000300780b */ /* 0x000fe20003f1d000 */
[--C-:B------:R-:W-:Y:S02]  /*7f00*/  FFMA.FTZ R198, R172, c[0x0][0x23c], -R11.reuse ;  /* 0x00008f00acc67a23 */ /* 0x100fe4000001080b */
[--C-:B------:R-:W-:Y:S02]  /*7f10*/  FFMA.FTZ R118, R179, c[0x0][0x23c], -R11.reuse ;  /* 0x00008f00b3767a23 */ /* 0x100fe4000001080b */
[--C-:B------:R-:W-:Y:S02]  /*7f20*/  FFMA.FTZ R76, R180, c[0x0][0x23c], -R11.reuse ;  /* 0x00008f00b44c7a23 */ /* 0x100fe4000001080b */
[--C-:B------:R-:W-:Y:S02]  /*7f30*/  FFMA.FTZ R72, R169, c[0x0][0x23c], -R11.reuse ;  /* 0x00008f00a9487a23 */ /* 0x100fe4000001080b */
[----:B------:R-:W-:-:S02]  /*7f40*/  FFMA.FTZ R63, R168, c[0x0][0x23c], -R11 ;  /* 0x00008f00a83f7a23 */ /* 0x000fc4000001080b */
[--C-:B------:R-:W-:Y:S02]  /*7f50*/  FFMA.FTZ R31, R57, c[0x0][0x23c], -R11.reuse ;  /* 0x00008f00391f7a23 */ /* 0x100fe4000001080b */
[----:B------:R-:W-:Y:S01]  /*7f60*/  FFMA.FTZ R58, R156, c[0x0][0x23c], -R11 ;  /* 0x00008f009c3a7a23 */ /* 0x000fe2000001080b */
[----:B------:R-:W-:Y:S02]  /*7f70*/  FSEL R11, R9, RZ, P0 ;  /* 0x000000ff090b7208 */ /* 0x000fe40000000000 */
[----:B------:R-:W2:Y:S01]  /*7f80*/  SHFL.BFLY PT, R9, R2, 0x1, 0x1f ;  /* 0x0c201f0002097f89 */ /* 0x000ea200000e0000 */
[----:B-1----:R-:W-:-:S05]  /*7f90*/  FMNMX.FTZ R0, R0, R8, !PT ;  /* 0x0000000800007209 */ /* 0x002fca0007810000 */
[----:B------:R-:W1:Y:S01]  /*7fa0*/  SHFL.BFLY PT, R8, R0, 0x1, 0x1f ;  /* 0x0c201f0000087f89 */ /* 0x000e6200000e0000 */
[----:B------:R-:W-:Y:S01]  /*7fb0*/  SHF.L.U32 R224, R6, 0x1, RZ ;  /* 0x0000000106e07819 */ /* 0x000fe200000006ff */
[----:B------:R-:W-:-:S03]  /*7fc0*/  FFMA.FTZ R29, R158, c[0x0][0x23c], -R11 ;  /* 0x00008f009e1d7a23 */ /* 0x000fc6000001080b */
[----:B------:R-:W-:Y:S01]  /*7fd0*/  LEA R221, R5, R224, 0x1 ;  /* 0x000000e005dd7211 */ /* 0x000fe200078e08ff */
[----:B------:R-:W-:Y:S01]  /*7fe0*/  FFMA.FTZ R196, R176, c[0x0][0x23c], -R11 ;  /* 0x00008f00b0c47a23 */ /* 0x000fe2000001080b */
[----:B--2---:R-:W-:Y:S01]  /*7ff0*/  FMNMX.FTZ R2, R2, R9, !PT ;  /* 0x0000000902027209 */ /* 0x004fe20007810000 */
[----:B------:R-:W2:Y:S03]  /*8000*/  LDSM.16.MT88.4 R168, [R224+0x8000] ;  /* 0x00800000e0a8783b */ /* 0x000ea60000004200 */
[C---:B------:R-:W-:Y:S01]  /*8010*/  FSETP.NEU.FTZ.AND P0, PT, R2.reuse, -INF , PT ;  /* 0xff8000000200780b */ /* 0x040fe20003f1d000 */
[----:B------:R-:W-:Y:S01]  /*8020*/  FMUL.FTZ R9, R2, c[0x0][0x23c] ;  /* 0x00008f0002097a20 */ /* 0x000fe20000410000 */
[----:B------:R-:W-:Y:S01]  /*8030*/  MOV R158, R220 ;  /* 0x000000dc009e7202 */ /* 0x000fe20000000f00 */
[C---:B------:R-:W-:Y:S01]  /*8040*/  IMAD R220, R4.reuse, 0x2, R221 ;  /* 0x0000000204dc7824 */ /* 0x040fe200078e02dd */
[----:B------:R-:W-:Y:S01]  /*8050*/  LEA R222, R4, R224, 0x1 ;  /* 0x000000e004de7211 */ /* 0x000fe200078e08ff */
[----:B------:R-:W-:Y:S01]  /*8060*/  LDSM.16.MT88.4 R184, [R221+0x8000] ;  /* 0x00800000ddb8783b */ /* 0x000fe20000004200 */
[----:B------:R-:W-:-:S02]  /*8070*/  FSEL R10, R9, RZ, P0 ;  /* 0x000000ff090a7208 */ /* 0x000fc40000000000 */
[----:B-1----:R-:W-:Y:S01]  /*8080*/  FMNMX.FTZ R0, R0, R8, !PT ;  /* 0x0000000800007209 */ /* 0x002fe20007810000 */
[----:B------:R-:W-:Y:S02]  /*8090*/  LDSM.16.MT88.4 R16, [R220+0x8000] ;  /* 0x00800000dc10783b */ /* 0x000fe40000004200 */
[--C-:B------:R-:W-:Y:S01]  /*80a0*/  FFMA.FTZ R131, R177, c[0x0][0x23c], -R10.reuse ;  /* 0x00008f00b1837a23 */ /* 0x100fe2000001080a */
[C---:B------:R-:W-:Y:S01]  /*80b0*/  FSETP.NEU.FTZ.AND P0, PT, R0.reuse, -INF , PT ;  /* 0xff8000000000780b */ /* 0x040fe20003f1d000 */
[----:B------:R-:W-:Y:S01]  /*80c0*/  FMUL.FTZ R8, R0, c[0x0][0x23c] ;  /* 0x00008f0000087a20 */ /* 0x000fe20000410000 */
[----:B------:R-:W1:Y:S01]  /*80d0*/  LDSM.16.MT88.4 R176, [R222+0x8000] ;  /* 0x00800000deb0783b */ /* 0x000e620000004200 */
[----:B------:R-:W-:-:S03]  /*80e0*/  FFMA.FTZ R28, R129, c[0x0][0x23c], -R10 ;  /* 0x00008f00811c7a23 */ /* 0x000fc6000001080a */
[----:B------:R-:W-:Y:S01]  /*80f0*/  FSEL R129, R8, RZ, P0 ;  /* 0x000000ff08817208 */ /* 0x000fe20000000000 */
[--C-:B------:R-:W-:Y:S02]  /*8100*/  FFMA.FTZ R197, R173, c[0x0][0x23c], -R11.reuse ;  /* 0x00008f00adc57a23 */ /* 0x100fe4000001080b */
[--C-:B------:R-:W-:Y:S02]  /*8110*/  FFMA.FTZ R117, R182, c[0x0][0x23c], -R11.reuse ;  /* 0x00008f00b6757a23 */ /* 0x100fe4000001080b */
[----:B------:R-:W-:Y:S01]  /*8120*/  FFMA.FTZ R75, R181, c[0x0][0x23c], -R11 ;  /* 0x00008f00b54b7a23 */ /* 0x000fe2000001080b */
[----:B------:R-:W-:Y:S01]  /*8130*/  MUFU.EX2 R199, R199 ;  /* 0x000000c700c77308 */ /* 0x000fe20000000800 */
[----:B------:R-:W-:Y:S01]  /*8140*/  FFMA.FTZ R201, R73, c[0x0][0x23c], -R129 ;  /* 0x00008f0049c97a23 */ /* 0x000fe20000010881 */
[----:B------:R-:W3:Y:S01]  /*8150*/  LDSM.16.MT88.4 R36, [R224+0x8800] ;  /* 0x00880000e024783b */ /* 0x000ee20000004200 */
[--C-:B------:R-:W-:Y:S02]  /*8160*/  FFMA.FTZ R130, R174, c[0x0][0x23c], -R10.reuse ;  /* 0x00008f00ae827a23 */ /* 0x100fe4000001080a */
[--C-:B------:R-:W-:Y:S01]  /*8170*/  FFMA.FTZ R74, R74, c[0x0][0x23c], -R10.reuse ;  /* 0x00008f004a4a7a23 */ /* 0x100fe2000001080a */
[----:B------:R-:W4:Y:S01]  /*8180*/  LDSM.16.MT88.4 R32, [R222+0x8800] ;  /* 0x00880000de20783b */ /* 0x000f220000004200 */
[----:B------:R-:W-:-:S02]  /*8190*/  FFMA.FTZ R67, R183, c[0x0][0x23c], -R10 ;  /* 0x00008f00b7437a23 */ /* 0x000fc4000001080a */
[--C-:B------:R-:W-:Y:S01]  /*81a0*/  FFMA.FTZ R200, R175, c[0x0][0x23c], -R129.reuse ;  /* 0x00008f00afc87a23 */ /* 0x100fe20000010881 */
[----:B------:R-:W1:Y:S01]  /*81b0*/  MUFU.EX2 R198, R198 ;  /* 0x000000c600c67308 */ /* 0x000e620000000800 */
[--C-:B------:R-:W-:Y:S01]  /*81c0*/  FFMA.FTZ R77, R136, c[0x0][0x23c], -R129.reuse ;  /* 0x00008f00884d7a23 */ /* 0x100fe20000010881 */
[----:B------:R-:W-:Y:S01]  /*81d0*/  LDSM.16.MT88.4 R12, [R220+0x8800] ;  /* 0x00880000dc0c783b */ /* 0x000fe20000004200 */
[----:B------:R-:W-:-:S05]  /*81e0*/  FFMA.FTZ R73, R137, c[0x0][0x23c], -R129 ;  /* 0x00008f0089497a23 */ /* 0x000fca0000010881 */
[----:B------:R-:W-:Y:S01]  /*81f0*/  MUFU.EX2 R118, R118 ;  /* 0x0000007600767308 */ /* 0x000fe20000000800 */
[----:B------:R-:W-:Y:S01]  /*8200*/  FFMA.FTZ R57, R157, c[0x0][0x23c], -R11 ;  /* 0x00008f009d397a23 */ /* 0x000fe2000001080b */
[----:B------:R-:W-:Y:S02]  /*8210*/  MOV R157, R20 ;  /* 0x00000014009d7202 */ /* 0x000fe40000000f00 */
[----:B------:R-:W1:Y:S04]  /*8220*/  LDSM.16.MT88.4 R20, [R221+0x8800] ;  /* 0x00880000dd14783b */ /* 0x000e680000004200 */
[----:B------:R-:W1:Y:S08]  /*8230*/  MUFU.EX2 R76, R76 ;  /* 0x0000004c004c7308 */ /* 0x000e700000000800 */
[----:B------:R-:W-:Y:S08]  /*8240*/  MUFU.EX2 R197, R197 ;  /* 0x000000c500c57308 */ /* 0x000ff00000000800 */
        /* <DEDUP_REMOVED lines=10> */
[----:B------:R-:W2:Y:S01]  /*82f0*/  MUFU.EX2 R73, R73 ;  /* 0x0000004900497308 */ /* 0x000ea20000000800 */
[----:B-1----:R-:W-:-:S02]  /*8300*/  F2FP.BF16.PACK_AB R192, R198, R199 ;  /* 0x000000c7c6c0723e */ /* 0x002fc400000010ff */
[----:B------:R-:W-:Y:S02]  /*8310*/  F2FP.BF16.PACK_AB R194, R76, R118 ;  /* 0x000000764cc2723e */ /* 0x000fe400000010ff */
[----:B------:R-:W-:Y:S02]  /*8320*/  F2FP.BF16.PACK_AB R193, R196, R197 ;  /* 0x000000c5c4c1723e */ /* 0x000fe400000010ff */
[----:B------:R-:W-:Y:S02]  /*8330*/  F2FP.BF16.PACK_AB R195, R75, R117 ;  /* 0x000000754bc3723e */ /* 0x000fe400000010ff */
[----:B------:R-:W-:Y:S02]  /*8340*/  F2FP.BF16.PACK_AB R24, R130, R131 ;  /* 0x000000838218723e */ /* 0x000fe400000010ff */
[----:B------:R-:W-:Y:S02]  /*8350*/  F2FP.BF16.PACK_AB R26, R67, R74 ;  /* 0x0000004a431a723e */ /* 0x000fe400000010ff */
[----:B------:R-:W-:Y:S01]  /*8360*/  F2FP.BF16.PACK_AB R25, R200, R201 ;  /* 0x000000c9c819723e */ /* 0x000fe200000010ff */
[--C-:B------:R-:W-:Y:S01]  /*8370*/  FFMA.FTZ R69, R69, c[0x0][0x23c], -R11.reuse ;  /* 0x00008f0045457a23 */ /* 0x100fe2000001080b */
[----:B--2---:R-:W-:Y:S01]  /*8380*/  F2FP.BF16.PACK_AB R27, R73, R77 ;  /* 0x0000004d491b723e */ /* 0x004fe200000010ff */
[----:B------:R-:W-:-:S02]  /*8390*/  FFMA.FTZ R30, R188, c[0x0][0x23c], -R11 ;  /* 0x00008f00bc1e7a23 */ /* 0x000fc4000001080b */
[--C-:B------:R-:W-:Y:S02]  /*83a0*/  FFMA.FTZ R66, R138, c[0x0][0x23c], -R10.reuse ;  /* 0x00008f008a427a23 */ /* 0x100fe4000001080a */
[--C-:B------:R-:W-:Y:S02]  /*83b0*/  FFMA.FTZ R61, R139, c[0x0][0x23c], -R10.reuse ;  /* 0x00008f008b3d7a23 */ /* 0x100fe4000001080a */
[----:B------:R-:W-:Y:S02]  /*83c0*/  FFMA.FTZ R60, R140, c[0x0][0x23c], -R10 ;  /* 0x00008f008c3c7a23 */ /* 0x000fe4000001080a */
[--C-:B------:R-:W-:Y:S02]  /*83d0*/  FFMA.FTZ R65, R132, c[0x0][0x23c], -R129.reuse ;  /* 0x00008f0084417a23 */ /* 0x100fe40000010881 */
[--C-:B------:R-:W-:Y:S02]  /*83e0*/  FFMA.FTZ R64, R134, c[0x0][0x23c], -R129.reuse ;  /* 0x00008f0086407a23 */ /* 0x100fe40000010881 */
[----:B------:R-:W-:-:S02]  /*83f0*/  FFMA.FTZ R59, R133, c[0x0][0x23c], -R129 ;  /* 0x00008f00853b7a23 */ /* 0x000fc40000010881 */
[----:B------:R-:W-:Y:S01]  /*8400*/  FFMA.FTZ R62, R135, c[0x0][0x23c], -R129 ;  /* 0x00008f00873e7a23 */ /* 0x000fe20000010881 */
[----:B------:R-:W-:Y:S01]  /*8410*/  MOV R156, R190 ;  /* 0x000000be009c7202 */ /* 0x000fe20000000f00 */
[-C--:B------:R-:W-:Y:S01]  /*8420*/  HMMA.16816.F32.BF16 R164, R192, R168.reuse, RZ ;  /* 0x000000a8c0a4723c */ /* 0x080fe200000418ff */
[----:B------:R-:W-:Y:S01]  /*8430*/  MOV R4, R189 ;  /* 0x000000bd00047202 */ /* 0x000fe20000000f00 */
[----:B------:R-:W-:Y:S06]  /*8440*/  MUFU.EX2 R72, R72 ;  /* 0x0000004800487308 */ /* 0x000fec0000000800 */
[----:B------:R-:W-:Y:S02]  /*8450*/  HMMA.16816.F32.BF16 R160, R24, R168, RZ ;  /* 0x000000a818a0723c */ /* 0x000fe400000418ff */
[----:B------:R-:W1:Y:S06]  /*8460*/  MUFU.EX2 R63, R63 ;  /* 0x0000003f003f7308 */ /* 0x000e6c0000000800 */
[-C--:B------:R-:W-:Y:S02]  /*8470*/  HMMA.16816.F32.BF16 R172, R192, R176.reuse, RZ ;  /* 0x000000b0c0ac723c */ /* 0x080fe400000418ff */
[----:B------:R-:W-:Y:S06]  /*8480*/  MUFU.EX2 R31, R31 ;  /* 0x0000001f001f7308 */ /* 0x000fec0000000800 */
[----:B------:R-:W-:Y:S02]  /*8490*/  HMMA.16816.F32.BF16 R152, R24, R176, RZ ;  /* 0x000000b01898723c */ /* 0x000fe400000418ff */
[----:B------:R-:W-:Y:S06]  /*84a0*/  MUFU.EX2 R58, R58 ;  /* 0x0000003a003a7308 */ /* 0x000fec0000000800 */
[-C--:B------:R-:W-:Y:S02]  /*84b0*/  HMMA.16816.F32.BF16 R180, R192, R184.reuse, RZ ;  /* 0x000000b8c0b4723c */ /* 0x080fe400000418ff */
[----:B------:R-:W-:Y:S06]  /*84c0*/  MUFU.EX2 R69, R69 ;  /* 0x0000004500457308 */ /* 0x000fec0000000800 */
[----:B------:R-:W-:Y:S02]  /*84d0*/  HMMA.16816.F32.BF16 R144, R24, R184, RZ ;  /* 0x000000b81890723c */ /* 0x000fe400000418ff */
[----:B------:R-:W2:Y:S06]  /*84e0*/  MUFU.EX2 R30, R30 ;  /* 0x0000001e001e7308 */ /* 0x000eac0000000800 */
[-C--:B------:R-:W-:Y:S02]  /*84f0*/  HMMA.16816.F32.BF16 R188, R192, R16.reuse, RZ ;  /* 0x00000010c0bc723c */ /* 0x080fe400000418ff */
[----:B------:R-:W-:Y:S06]  /*8500*/  MUFU.EX2 R29, R29 ;  /* 0x0000001d001d7308 */ /* 0x000fec0000000800 */
[----:B------:R-:W-:Y:S02]  /*8510*/  HMMA.16816.F32.BF16 R136, R24, R16, RZ ;  /* 0x000000101888723c */ /* 0x000fe400000418ff */
        /* <DEDUP_REMOVED lines=8> */
[----:B------:R-:W3:Y:S01]  /*85a0*/  MUFU.EX2 R62, R62 ;  /* 0x0000003e003e7308 */ /* 0x000ee20000000800 */
[----:B-1----:R-:W-:-:S02]  /*85b0*/  F2FP.BF16.PACK_AB R8, R63, R72 ;  /* 0x000000483f08723e */ /* 0x002fc400000010ff */
[----:B--2---:R-:W-:Y:S02]  /*85c0*/  F2FP.BF16.PACK_AB R9, R30, R69 ;  /* 0x000000451e09723e */ /* 0x004fe400000010ff */
[----:B------:R-:W-:Y:S02]  /*85d0*/  F2FP.BF16.PACK_AB R10, R58, R31 ;  /* 0x0000001f3a0a723e */ /* 0x000fe400000010ff */
[----:B------:R-:W-:Y:S02]  /*85e0*/  F2FP.BF16.PACK_AB R11, R57, R29 ;  /* 0x0000001d390b723e */ /* 0x000fe400000010ff */
[----:B------:R-:W-:Y:S02]  /*85f0*/  F2FP.BF16.PACK_AB R132, R66, R28 ;  /* 0x0000001c4284723e */ /* 0x000fe400000010ff */
[----:B------:R-:W-:Y:S02]  /*8600*/  F2FP.BF16.PACK_AB R133, R64, R65 ;  /* 0x000000414085723e */ /* 0x000fe400000010ff */
[----:B------:R-:W-:-:S02]  /*8610*/  F2FP.BF16.PACK_AB R134, R60, R61 ;  /* 0x0000003d3c86723e */ /* 0x000fc400000010ff */
[----:B---3--:R-:W-:Y:S01]  /*8620*/  F2FP.BF16.PACK_AB R135, R62, R59 ;  /* 0x0000003b3e87723e */ /* 0x008fe200000010ff */
[-C--:B------:R-:W-:Y:S01]  /*8630*/  HMMA.16816.F32.BF16 R164, R8, R36.reuse, R164 ;  /* 0x0000002408a4723c */ /* 0x080fe200000418a4 */
[----:B------:R-:W-:Y:S02]  /*8640*/  MOV R17, R157 ;  /* 0x0000009d00117202 */ /* 0x000fe40000000f00 */
[----:B------:R-:W-:Y:S02]  /*8650*/  MOV R16, R156 ;  /* 0x0000009c00107202 */ /* 0x000fe40000000f00 */
[----:B------:R-:W-:Y:S02]  /*8660*/  MOV R6, R143 ;  /* 0x0000008f00067202 */ /* 0x000fe40000000f00 */
[----:B------:R-:W-:Y:S01]  /*8670*/  MOV R5, R159 ;  /* 0x0000009f00057202 */ /* 0x000fe20000000f00 */
[----:B------:R-:W-:Y:S07]  /*8680*/  HMMA.16816.F32.BF16 R160, R132, R36, R160 ;  /* 0x0000002484a0723c */ /* 0x000fee00000418a0 */
[----:B------:R-:W-:Y:S01]  /*8690*/  IMAD.MOV.U32 R37, RZ, RZ, R148 ;  /* 0x000000ffff257224 */ /* 0x000fe200078e0094 */
[----:B----4-:R-:W-:Y:S01]  /*86a0*/  HMMA.16816.F32.BF16 R172, R8, R32, R172 ;  /* 0x0000002008ac723c */ /* 0x010fe200000418ac */
[----:B------:R-:W-:-:S07]  /*86b0*/  MOV R36, R142 ;  /* 0x0000008e00247202 */ /* 0x000fce0000000f00 */
[----:B------:R-:W-:Y:S07]  /*86c0*/  HMMA.16816.F32.BF16 R152, R132, R32, R152 ;  /* 0x000000208498723c */ /* 0x000fee0000041898 */
[----:B------:R-:W-:Y:S01]  /*86d0*/  MOV R33, R150 ;  /* 0x0000009600217202 */ /* 0x000fe20000000f00 */
[----:B------:R-:W-:Y:S01]  /*86e0*/  HMMA.16816.F32.BF16 R180, R8, R20, R180 ;  /* 0x0000001408b4723c */ /* 0x000fe200000418b4 */
[----:B------:R-:W-:-:S07]  /*86f0*/  MOV R32, R149 ;  /* 0x0000009500207202 */ /* 0x000fce0000000f00 */
[----:B------:R-:W-:Y:S07]  /*8700*/  HMMA.16816.F32.BF16 R144, R132, R20, R144 ;  /* 0x000000148490723c */ /* 0x000fee0000041890 */
[----:B------:R-:W-:Y:S01]  /*8710*/  MOV R21, R158 ;  /* 0x0000009e00157202 */ /* 0x000fe20000000f00 */
[----:B------:R-:W-:Y:S01]  /*8720*/  HMMA.16816.F32.BF16 R188, R8, R12, R188 ;  /* 0x0000000c08bc723c */ /* 0x000fe200000418bc */
[----:B------:R-:W-:-:S07]  /*8730*/  MOV R20, R141 ;  /* 0x0000008d00147202 */ /* 0x000fce0000000f00 */
[----:B------:R-:W-:Y:S07]  /*8740*/  HMMA.16816.F32.BF16 R136, R132, R12, R136 ;  /* 0x0000000c8488723c */ /* 0x000fee0000041888 */
[----:B------:R-:W-:Y:S01]  /*8750*/  MOV R13, R151 ;  /* 0x00000097000d7202 */ /* 0x000fe20000000f00 */
[C---:B------:R-:W-:Y:S08]  /*8760*/  HMMA.16816.F32.BF16 R156, R24.reuse, R170, RZ ;  /* 0x000000aa189c723c */ /* 0x040ff000000418ff */
[C---:B------:R-:W-:Y:S08]  /*8770*/  HMMA.16816.F32.BF16 R148, R24.reuse, R178, RZ ;  /* 0x000000b21894723c */ /* 0x040ff000000418ff */
[C---:B------:R-:W-:Y:S08]  /*8780*/  HMMA.16816.F32.BF16 R140, R24.reuse, R186, RZ ;  /* 0x000000ba188c723c */ /* 0x040ff000000418ff */
[----:B------:R-:W-:Y:S08]  /*8790*/  HMMA.16816.F32.BF16 R24, R24, R18, RZ ;  /* 0x000000121818723c */ /* 0x000ff000000418ff */
[C---:B------:R-:W-:Y:S08]  /*87a0*/  HMMA.16816.F32.BF16 R168, R192.reuse, R170, RZ ;  /* 0x000000aac0a8723c */ /* 0x040ff000000418ff */
[C---:B------:R-:W-:Y:S08]  /*87b0*/  HMMA.16816.F32.BF16 R176, R192.reuse, R178, RZ ;  /* 0x000000b2c0b0723c */ /* 0x040ff000000418ff */
[C---:B------:R-:W-:Y:S08]  /*87c0*/  HMMA.16816.F32.BF16 R184, R192.reuse, R186, RZ ;  /* 0x000000bac0b8723c */ /* 0x040ff000000418ff */
[----:B------:R-:W-:Y:S01]  /*87d0*/  HMMA.16816.F32.BF16 R192, R192, R18, RZ ;  /* 0x00000012c0c0723c */ /* 0x000fe200000418ff */
[----:B------:R-:W-:-:S02]  /*87e0*/  FSETP.NEU.FTZ.AND P3, PT, R68, -INF , PT ;  /* 0xff8000004400780b */ /* 0x000fc40003f7d000 */
[----:B------:R-:W-:-:S05]  /*87f0*/  FSETP.NEU.FTZ.AND P1, PT, R3, -INF , PT ;  /* 0xff8000000300780b */ /* 0x000fca0003f3d000 */
[----:B------:R-:W-:Y:S01]  /*8800*/  HMMA.16816.F32.BF16 R156, R132, R38, R156 ;  /* 0x00000026849c723c */ /* 0x000fe2000004189c */
[----:B------:R-:W-:-:S07]  /*8810*/  FSETP.NEU.FTZ.AND P0, PT, R2, -INF , PT ;  /* 0xff8000000200780b */ /* 0x000fce0003f1d000 */
[C---:B------:R-:W-:Y:S08]  /*8820*/  HMMA.16816.F32.BF16 R148, R132.reuse, R34, R148 ;  /* 0x000000228494723c */ /* 0x040ff00000041894 */
[C---:B------:R-:W-:Y:S08]  /*8830*/  HMMA.16816.F32.BF16 R140, R132.reuse, R22, R140 ;  /* 0x00000016848c723c */ /* 0x040ff0000004188c */
[-C--:B------:R-:W-:Y:S07]  /*8840*/  HMMA.16816.F32.BF16 R132, R132, R14.reuse, R24 ;  /* 0x0000000e8484723c */ /* 0x080fee0000041818 */
[----:B------:R-:W-:Y:S01]  /*8850*/  MOV R24, R13 ;  /* 0x0000000d00187202 */ /* 0x000fe20000000f00 */
[----:B------:R-:W-:Y:S01]  /*8860*/  HMMA.16816.F32.BF16 R192, R8, R14, R192 ;  /* 0x0000000e08c0723c */ /* 0x000fe200000418c0 */
[----:B------:R-:W1:Y:S01]  /*8870*/  LDSM.16.MT88.4 R12, [R224+0x9000] ;  /* 0x00900000e00c783b */ /* 0x000e620000004200 */
[----:B------:R-:W-:-:S02]  /*8880*/  FMUL.FTZ R25, R3, c[0x0][0x23c] ;  /* 0x00008f0003197a20 */ /* 0x000fc40000410000 */
[----:B------:R-:W-:-:S04]  /*8890*/  FMUL.FTZ R26, R2, c[0x0][0x23c] ;  /* 0x00008f00021a7a20 */ /* 0x000fc80000410000 */
[----:B------:R-:W-:Y:S01]  /*88a0*/  HMMA.16816.F32.BF16 R168, R8, R38, R168 ;  /* 0x0000002608a8723c */ /* 0x000fe200000418a8 */
[----:B------:R-:W-:-:S06]  /*88b0*/  FSEL R25, R25, RZ, P1 ;  /* 0x000000ff19197208 */ /* 0x000fcc0000800000 */
[----:B------:R-:W-:Y:S01]  /*88c0*/  FMUL.FTZ R38, R68, c[0x0][0x23c] ;  /* 0x00008f0044267a20 */ /* 0x000fe20000410000 */
[----:B------:R-:W-:-:S04]  /*88d0*/  FSEL R26, R26, RZ, P0 ;  /* 0x000000ff1a1a7208 */ /* 0x000fc80000000000 */
[----:B------:R-:W-:Y:S01]  /*88e0*/  FSEL R38, R38, RZ, P3 ;  /* 0x000000ff26267208 */ /* 0x000fe20001800000 */
[--C-:B------:R-:W-:Y:S02]  /*88f0*/  FFMA.FTZ R79, R79, c[0x0][0x23c], -R25.reuse ;  /* 0x00008f004f4f7a23 */ /* 0x100fe40000010819 */
[----:B------:R-:W-:Y:S02]  /*8900*/  FFMA.FTZ R54, R54, c[0x0][0x23c], -R25 ;  /* 0x00008f0036367a23 */ /* 0x000fe40000010819 */
[--C-:B------:R-:W-:Y:S02]  /*8910*/  FFMA.FTZ R81, R81, c[0x0][0x23c], -R38.reuse ;  /* 0x00008f0051517a23 */ /* 0x100fe40000010826 */
[--C-:B------:R-:W-:Y:S02]  /*8920*/  FFMA.FTZ R56, R56, c[0x0][0x23c], -R38.reuse ;  /* 0x00008f0038387a23 */ /* 0x100fe40000010826 */
[--C-:B------:R-:W-:Y:S02]  /*8930*/  FFMA.FTZ R55, R55, c[0x0][0x23c], -R38.reuse ;  /* 0x00008f0037377a23 */ /* 0x100fe40000010826 */
[----:B------:R-:W-:-:S02]  /*8940*/  FFMA.FTZ R48, R48, c[0x0][0x23c], -R38 ;  /* 0x00008f0030307a23 */ /* 0x000fc40000010826 */
[--C-:B------:R-:W-:Y:S02]  /*8950*/  FFMA.FTZ R53, R53, c[0x0][0x23c], -R25.reuse ;  /* 0x00008f0035357a23 */ /* 0x100fe40000010819 */
[----:B------:R-:W-:Y:S02]  /*8960*/  FFMA.FTZ R47, R47, c[0x0][0x23c], -R25 ;  /* 0x00008f002f2f7a23 */ /* 0x000fe40000010819 */
[--C-:B------:R-:W-:Y:S02]  /*8970*/  FFMA.FTZ R52, R52, c[0x0][0x23c], -R26.reuse ;  /* 0x00008f0034347a23 */ /* 0x100fe4000001081a */
[--C-:B------:R-:W-:Y:S02]  /*8980*/  FFMA.FTZ R51, R51, c[0x0][0x23c], -R26.reuse ;  /* 0x00008f0033337a23 */ /* 0x100fe4000001081a */
[--C-:B------:R-:W-:Y:S02]  /*8990*/  FFMA.FTZ R46, R46, c[0x0][0x23c], -R26.reuse ;  /* 0x00008f002e2e7a23 */ /* 0x100fe4000001081a */
[----:B------:R-:W-:-:S02]  /*89a0*/  FFMA.FTZ R45, R45, c[0x0][0x23c], -R26 ;  /* 0x00008f002d2d7a23 */ /* 0x000fc4000001081a */
[--C-:B------:R-:W-:Y:S02]  /*89b0*/  FFMA.FTZ R50, R50, c[0x0][0x23c], -R129.reuse ;  /* 0x00008f0032327a23 */ /* 0x100fe40000010881 */
[--C-:B------:R-:W-:Y:S02]  /*89c0*/  FFMA.FTZ R49, R49, c[0x0][0x23c], -R129.reuse ;  /* 0x00008f0031317a23 */ /* 0x100fe40000010881 */
[--C-:B------:R-:W-:Y:S02]  /*89d0*/  FFMA.FTZ R44, R44, c[0x0][0x23c], -R129.reuse ;  /* 0x00008f002c2c7a23 */ /* 0x100fe40000010881 */
[----:B------:R-:W-:Y:S01]  /*89e0*/  FFMA.FTZ R43, R43, c[0x0][0x23c], -R129 ;  /* 0x00008f002b2b7a23 */ /* 0x000fe20000010881 */
[----:B------:R-:W-:Y:S08]  /*89f0*/  MUFU.EX2 R81, R81 ;  /* 0x0000005100517308 */ /* 0x000ff00000000800 */
        /* <DEDUP_REMOVED lines=8> */
[----:B------:R-:W2:Y:S08]  /*8a80*/  MUFU.EX2 R51, R51 ;  /* 0x0000003300337308 */ /* 0x000eb00000000800 */
[----:B------:R-:W-:Y:S08]  /*8a90*/  MUFU.EX2 R46, R46 ;  /* 0x0000002e002e7308 */ /* 0x000ff00000000800 */
[----:B------:R-:W-:Y:S08]  /*8aa0*/  MUFU.EX2 R45, R45 ;  /* 0x0000002d002d7308 */ /* 0x000ff00000000800 */
[----:B------:R-:W-:Y:S08]  /*8ab0*/  MUFU.EX2 R50, R50 ;  /* 0x0000003200327308 */ /* 0x000ff00000000800 */
[----:B------:R-:W3:Y:S08]  /*8ac0*/  MUFU.EX2 R49, R49 ;  /* 0x0000003100317308 */ /* 0x000ef00000000800 */
[----:B------:R-:W-:Y:S08]  /*8ad0*/  MUFU.EX2 R44, R44 ;  /* 0x0000002c002c7308 */ /* 0x000ff00000000800 */
[----:B------:R-:W4:Y:S01]  /*8ae0*/  MUFU.EX2 R43, R43 ;  /* 0x0000002b002b7308 */ /* 0x000f220000000800 */
[----:B------:R-:W-:Y:S01]  /*8af0*/  HMMA.16816.F32.BF16 R176, R8, R34, R176 ;  /* 0x0000002208b0723c */ /* 0x000fe200000418b0 */
[----:B------:R-:W-:-:S02]  /*8b00*/  MOV R39, R16 ;  /* 0x0000001000277202 */ /* 0x000fc40000000f00 */
[----:B------:R-:W-:Y:S02]  /*8b10*/  MOV R27, R17 ;  /* 0x00000011001b7202 */ /* 0x000fe40000000f00 */
[----:B--2---:R-:W-:Y:S02]  /*8b20*/  F2FP.BF16.PACK_AB R16, R51, R52 ;  /* 0x000000343310723e */ /* 0x004fe400000010ff */
[----:B---3--:R-:W-:Y:S01]  /*8b30*/  F2FP.BF16.PACK_AB R17, R49, R50 ;  /* 0x000000323111723e */ /* 0x008fe200000010ff */
[----:B------:R-:W-:Y:S01]  /*8b40*/  HMMA.16816.F32.BF16 R184, R8, R22, R184 ;  /* 0x0000001608b8723c */ /* 0x000fe200000418b8 */
[----:B------:R-:W-:-:S06]  /*8b50*/  F2FP.BF16.PACK_AB R18, R45, R46 ;  /* 0x0000002e2d12723e */ /* 0x000fcc00000010ff */
[----:B------:R-:W-:Y:S02]  /*8b60*/  F2FP.BF16.PACK_AB R8, R56, R81 ;  /* 0x000000513808723e */ /* 0x000fe400000010ff */
[----:B------:R-:W-:Y:S02]  /*8b70*/  F2FP.BF16.PACK_AB R9, R54, R79 ;  /* 0x0000004f3609723e */ /* 0x000fe400000010ff */
[----:B------:R-:W-:Y:S02]  /*8b80*/  F2FP.BF16.PACK_AB R10, R48, R55 ;  /* 0x00000037300a723e */ /* 0x000fe400000010ff */
[----:B------:R-:W-:Y:S02]  /*8b90*/  F2FP.BF16.PACK_AB R11, R47, R53 ;  /* 0x000000352f0b723e */ /* 0x000fe400000010ff */
[----:B----4-:R-:W-:-:S05]  /*8ba0*/  F2FP.BF16.PACK_AB R19, R43, R44 ;  /* 0x0000002c2b13723e */ /* 0x010fca00000010ff */
[-C--:B-1----:R-:W-:Y:S08]  /*8bb0*/  HMMA.16816.F32.BF16 R164, R8, R12.reuse, R164 ;  /* 0x0000000c08a4723c */ /* 0x082ff000000418a4 */
        /* <DEDUP_REMOVED lines=12> */
[----:B------:R-:W-:Y:S01]  /*8c80*/  HMMA.16816.F32.BF16 R184, R8, R14, R184 ;  /* 0x0000000e08b8723c */ /* 0x000fe200000418b8 */
[----:B------:R-:W1:Y:S01]  /*8c90*/  LDSM.16.MT88.4 R12, [R220+0x9000] ;  /* 0x00900000dc0c783b */ /* 0x000e620000004200 */
[----:B------:R-:W-:-:S02]  /*8ca0*/  FFMA.FTZ R80, R80, c[0x0][0x23c], -R38 ;  /* 0x00008f0050507a23 */ /* 0x000fc40000010826 */
[--C-:B------:R-:W-:Y:S02]  /*8cb0*/  FFMA.FTZ R42, R42, c[0x0][0x23c], -R38.reuse ;  /* 0x00008f002a2a7a23 */ /* 0x100fe40000010826 */
[--C-:B------:R-:W-:Y:S02]  /*8cc0*/  FFMA.FTZ R41, R41, c[0x0][0x23c], -R38.reuse ;  /* 0x00008f0029297a23 */ /* 0x100fe40000010826 */
[----:B------:R-:W-:Y:S02]  /*8cd0*/  FFMA.FTZ R34, R39, c[0x0][0x23c], -R38 ;  /* 0x00008f0027227a23 */ /* 0x000fe40000010826 */
[--C-:B------:R-:W-:Y:S02]  /*8ce0*/  FFMA.FTZ R38, R32, c[0x0][0x23c], -R26.reuse ;  /* 0x00008f0020267a23 */ /* 0x100fe4000001081a */
[----:B------:R-:W-:Y:S02]  /*8cf0*/  FFMA.FTZ R32, R36, c[0x0][0x23c], -R26 ;  /* 0x00008f0024207a23 */ /* 0x000fe4000001081a */
[----:B------:R-:W-:-:S02]  /*8d00*/  FFMA.FTZ R78, R78, c[0x0][0x23c], -R25 ;  /* 0x00008f004e4e7a23 */ /* 0x000fc40000010819 */
[--C-:B------:R-:W-:Y:S02]  /*8d10*/  FFMA.FTZ R40, R40, c[0x0][0x23c], -R25.reuse ;  /* 0x00008f0028287a23 */ /* 0x100fe40000010819 */
[--C-:B------:R-:W-:Y:S02]  /*8d20*/  FFMA.FTZ R39, R24, c[0x0][0x23c], -R25.reuse ;  /* 0x00008f0018277a23 */ /* 0x100fe40000010819 */
[----:B------:R-:W-:Y:S02]  /*8d30*/  FFMA.FTZ R33, R33, c[0x0][0x23c], -R25 ;  /* 0x00008f0021217a23 */ /* 0x000fe40000010819 */
[--C-:B------:R-:W-:Y:S02]  /*8d40*/  FFMA.FTZ R37, R37, c[0x0][0x23c], -R26.reuse ;  /* 0x00008f0025257a23 */ /* 0x100fe4000001081a */
[----:B------:R-:W-:Y:S02]  /*8d50*/  FFMA.FTZ R6, R6, c[0x0][0x23c], -R26 ;  /* 0x00008f0006067a23 */ /* 0x000fe4000001081a */
[----:B------:R-:W-:-:S02]  /*8d60*/  FFMA.FTZ R36, R95, c[0x0][0x23c], -R129 ;  /* 0x00008f005f247a23 */ /* 0x000fc40000010881 */
[--C-:B------:R-:W-:Y:S01]  /*8d70*/  FFMA.FTZ R35, R96, c[0x0][0x23c], -R129.reuse ;  /* 0x00008f0060237a23 */ /* 0x100fe20000010881 */
[-C--:B-1----:R-:W-:Y:S08]  /*8d80*/  HMMA.16816.F32.BF16 R188, R8, R12.reuse, R188 ;  /* 0x0000000c08bc723c */ /* 0x082ff000000418bc */
[C---:B------:R-:W-:Y:S08]  /*8d90*/  HMMA.16816.F32.BF16 R136, R16.reuse, R12, R136 ;  /* 0x0000000c1088723c */ /* 0x040ff00000041888 */
[-C--:B------:R-:W-:Y:S08]  /*8da0*/  HMMA.16816.F32.BF16 R132, R16, R14.reuse, R132 ;  /* 0x0000000e1084723c */ /* 0x080ff00000041884 */
[----:B------:R-:W-:Y:S01]  /*8db0*/  HMMA.16816.F32.BF16 R192, R8, R14, R192 ;  /* 0x0000000e08c0723c */ /* 0x000fe200000418c0 */
[----:B------:R-:W1:Y:S01]  /*8dc0*/  LDSM.16.MT88.4 R12, [R224+0x9800] ;  /* 0x00980000e00c783b */ /* 0x000e620000004200 */
[----:B------:R-:W-:-:S02]  /*8dd0*/  FFMA.FTZ R5, R5, c[0x0][0x23c], -R129 ;  /* 0x00008f0005057a23 */ /* 0x000fc40000010881 */
[----:B------:R-:W-:Y:S01]  /*8de0*/  FFMA.FTZ R4, R4, c[0x0][0x23c], -R129 ;  /* 0x00008f0004047a23 */ /* 0x000fe20000010881 */
[----:B------:R-:W-:Y:S08]  /*8df0*/  MUFU.EX2 R80, R80 ;  /* 0x0000005000507308 */ /* 0x000ff00000000800 */
[----:B------:R-:W2:Y:S08]  /*8e00*/  MUFU.EX2 R42, R42 ;  /* 0x0000002a002a7308 */ /* 0x000eb00000000800 */
[----:B------:R-:W-:Y:S08]  /*8e10*/  MUFU.EX2 R41, R41 ;  /* 0x0000002900297308 */ /* 0x000ff00000000800 */
[----:B------:R-:W-:Y:S08]  /*8e20*/  MUFU.EX2 R34, R34 ;  /* 0x0000002200227308 */ /* 0x000ff00000000800 */
[----:B------:R-:W-:Y:S08]  /*8e30*/  MUFU.EX2 R78, R78 ;  /* 0x0000004e004e7308 */ /* 0x000ff00000000800 */
[----:B------:R-:W3:Y:S08]  /*8e40*/  MUFU.EX2 R40, R40 ;  /* 0x0000002800287308 */ /* 0x000ef00000000800 */
[----:B------:R-:W-:Y:S08]  /*8e50*/  MUFU.EX2 R39, R39 ;  /* 0x0000002700277308 */ /* 0x000ff00000000800 */
[----:B------:R-:W4:Y:S08]  /*8e60*/  MUFU.EX2 R33, R33 ;  /* 0x0000002100217308 */ /* 0x000f300000000800 */
[----:B------:R-:W-:Y:S08]  /*8e70*/  MUFU.EX2 R38, R38 ;  /* 0x0000002600267308 */ /* 0x000ff00000000800 */
[----:B------:R-:W1:Y:S08]  /*8e80*/  MUFU.EX2 R37, R37 ;  /* 0x0000002500257308 */ /* 0x000e700000000800 */
[----:B------:R-:W-:Y:S08]  /*8e90*/  MUFU.EX2 R32, R32 ;  /* 0x0000002000207308 */ /* 0x000ff00000000800 */
[----:B------:R-:W-:Y:S08]  /*8ea0*/  MUFU.EX2 R6, R6 ;  /* 0x0000000600067308 */ /* 0x000ff00000000800 */
[----:B------:R-:W-:Y:S08]  /*8eb0*/  MUFU.EX2 R36, R36 ;  /* 0x0000002400247308 */ /* 0x000ff00000000800 */
[----:B------:R-:W1:Y:S08]  /*8ec0*/  MUFU.EX2 R35, R35 ;  /* 0x0000002300237308 */ /* 0x000e700000000800 */
[----:B------:R-:W-:Y:S08]  /*8ed0*/  MUFU.EX2 R5, R5 ;  /* 0x0000000500057308 */ /* 0x000ff00000000800 */
[----:B------:R-:W1:Y:S01]  /*8ee0*/  MUFU.EX2 R4, R4 ;  /* 0x0000000400047308 */ /* 0x000e620000000800 */
[----:B--2---:R-:W-:-:S02]  /*8ef0*/  F2FP.BF16.PACK_AB R8, R42, R80 ;  /* 0x000000502a08723e */ /* 0x004fc400000010ff */
[----:B---3--:R-:W-:Y:S02]  /*8f00*/  F2FP.BF16.PACK_AB R9, R40, R78 ;  /* 0x0000004e2809723e */ /* 0x008fe400000010ff */
[----:B------:R-:W-:Y:S02]  /*8f10*/  F2FP.BF16.PACK_AB R10, R34, R41 ;  /* 0x00000029220a723e */ /* 0x000fe400000010ff */
[----:B----4-:R-:W-:Y:S02]  /*8f20*/  F2FP.BF16.PACK_AB R11, R33, R39 ;  /* 0x00000027210b723e */ /* 0x010fe400000010ff */
[----:B-1----:R-:W-:Y:S02]  /*8f30*/  F2FP.BF16.PACK_AB R16, R37, R38 ;  /* 0x000000262510723e */ /* 0x002fe400000010ff */
[----:B------:R-:W-:Y:S02]  /*8f40*/  F2FP.BF16.PACK_AB R17, R35, R36 ;  /* 0x000000242311723e */ /* 0x000fe400000010ff */
[----:B------:R-:W-:-:S02]  /*8f50*/  F2FP.BF16.PACK_AB R18, R6, R32 ;  /* 0x000000200612723e */ /* 0x000fc400000010ff */
[----:B------:R-:W-:Y:S01]  /*8f60*/  F2FP.BF16.PACK_AB R19, R4, R5 ;  /* 0x000000050413723e */ /* 0x000fe200000010ff */
[-C--:B------:R-:W-:Y:S08]  /*8f70*/  HMMA.16816.F32.BF16 R164, R8, R12.reuse, R164 ;  /* 0x0000000c08a4723c */ /* 0x080ff000000418a4 */
        /* <DEDUP_REMOVED lines=14> */
[----:B------:R-:W-:Y:S01]  /*9060*/  FSETP.NEU.FTZ.AND P0, PT, R68, -INF , PT ;  /* 0xff8000004400780b */ /* 0x000fe20003f1d000 */
[----:B------:R-:W-:-:S02]  /*9070*/  IMAD.MOV.U32 R24, RZ, RZ, R27 ;  /* 0x000000ffff187224 */ /* 0x000fc400078e001b */
[--C-:B------:R-:W-:Y:S02]  /*9080*/  FFMA.FTZ R205, R205, c[0x0][0x23c], -R25.reuse ;  /* 0x00008f00cdcd7a23 */ /* 0x100fe40000010819 */
[----:B------:R-:W-:Y:S02]  /*9090*/  FFMA.FTZ R204, R204, c[0x0][0x23c], -R25 ;  /* 0x00008f00cccc7a23 */ /* 0x000fe40000010819 */
[--C-:B------:R-:W-:Y:S02]  /*90a0*/  FFMA.FTZ R88, R88, c[0x0][0x23c], -R26.reuse ;  /* 0x00008f0058587a23 */ /* 0x100fe4000001081a */
[----:B------:R-:W-:Y:S02]  /*90b0*/  FFMA.FTZ R85, R85, c[0x0][0x23c], -R26 ;  /* 0x00008f0055557a23 */ /* 0x000fe4000001081a */
[----:B------:R-:W-:Y:S01]  /*90c0*/  FFMA.FTZ R82, R82, c[0x0][0x23c], -R129 ;  /* 0x00008f0052527a23 */ /* 0x000fe20000010881 */
[-C--:B-1----:R-:W-:Y:S08]  /*90d0*/  HMMA.16816.F32.BF16 R188, R8, R12.reuse, R188 ;  /* 0x0000000c08bc723c */ /* 0x082ff000000418bc */
[C---:B------:R-:W-:Y:S07]  /*90e0*/  HMMA.16816.F32.BF16 R136, R16.reuse, R12, R136 ;  /* 0x0000000c1088723c */ /* 0x040fee0000041888 */
[----:B------:R-:W-:Y:S01]  /*90f0*/  FMUL.FTZ R13, R68, c[0x0][0x23c] ;  /* 0x00008f00440d7a20 */ /* 0x000fe20000410000 */
[----:B------:R-:W-:Y:S01]  /*9100*/  HMMA.16816.F32.BF16 R132, R16, R14, R132 ;  /* 0x0000000e1084723c */ /* 0x000fe20000041884 */
[----:B------:R-:W-:-:S03]  /*9110*/  MOV R12, R20 ;  /* 0x00000014000c7202 */ /* 0x000fc60000000f00 */
[----:B------:R-:W-:-:S03]  /*9120*/  FSEL R13, R13, RZ, P0 ;  /* 0x000000ff0d0d7208 */ /* 0x000fc60000000000 */
[----:B------:R-:W-:Y:S02]  /*9130*/  MOV R19, R21 ;  /* 0x0000001500137202 */ /* 0x000fe40000000f00 */
[----:B------:R-:W-:Y:S02]  /*9140*/  FFMA.FTZ R96, R92, c[0x0][0x23c], -R13 ;  /* 0x00008f005c607a23 */ /* 0x000fe4000001080d */
[--C-:B------:R-:W-:Y:S01]  /*9150*/  FFMA.FTZ R92, R90, c[0x0][0x23c], -R25.reuse ;  /* 0x00008f005a5c7a23 */ /* 0x100fe20000010819 */
[----:B------:R-:W-:Y:S01]  /*9160*/  HMMA.16816.F32.BF16 R192, R8, R14, R192 ;  /* 0x0000000e08c0723c */ /* 0x000fe200000418c0 */
[----:B------:R-:W-:Y:S02]  /*9170*/  FFMA.FTZ R90, R102, c[0x0][0x23c], -R25 ;  /* 0x00008f00665a7a23 */ /* 0x000fe40000010819 */
[--C-:B------:R-:W-:Y:S02]  /*9180*/  FFMA.FTZ R27, R106, c[0x0][0x23c], -R13.reuse ;  /* 0x00008f006a1b7a23 */ /* 0x100fe4000001080d */
[----:B------:R-:W-:-:S02]  /*9190*/  FFMA.FTZ R20, R114, c[0x0][0x23c], -R13 ;  /* 0x00008f0072147a23 */ /* 0x000fc4000001080d */
[--C-:B------:R-:W-:Y:S02]  /*91a0*/  FFMA.FTZ R21, R112, c[0x0][0x23c], -R13.reuse ;  /* 0x00008f0070157a23 */ /* 0x100fe4000001080d */
[--C-:B------:R-:W-:Y:S02]  /*91b0*/  FFMA.FTZ R23, R125, c[0x0][0x23c], -R13.reuse ;  /* 0x00008f007d177a23 */ /* 0x100fe4000001080d */
[--C-:B------:R-:W-:Y:S02]  /*91c0*/  FFMA.FTZ R95, R91, c[0x0][0x23c], -R13.reuse ;  /* 0x00008f005b5f7a23 */ /* 0x100fe4000001080d */
        /* <DEDUP_REMOVED lines=10> */
[--C-:B------:R-:W-:Y:S01]  /*9270*/  FFMA.FTZ R91, R89, c[0x0][0x23c], -R25.reuse ;  /* 0x00008f00595b7a23 */ /* 0x100fe20000010819 */
[----:B------:R-:W1:Y:S01]  /*9280*/  LDSM.16.MT88.4 R12, [R224+0xa000] ;  /* 0x00a00000e00c783b */ /* 0x000e620000004200 */
[--C-:B------:R-:W-:Y:S02]  /*9290*/  FFMA.FTZ R16, R87, c[0x0][0x23c], -R25.reuse ;  /* 0x00008f0057107a23 */ /* 0x100fe40000010819 */
[--C-:B------:R-:W-:Y:S02]  /*92a0*/  FFMA.FTZ R11, R120, c[0x0][0x23c], -R25.reuse ;  /* 0x00008f00780b7a23 */ /* 0x100fe40000010819 */
[--C-:B------:R-:W-:Y:S02]  /*92b0*/  FFMA.FTZ R10, R111, c[0x0][0x23c], -R25.reuse ;  /* 0x00008f006f0a7a23 */ /* 0x100fe40000010819 */
[----:B------:R-:W-:-:S02]  /*92c0*/  FFMA.FTZ R9, R86, c[0x0][0x23c], -R25 ;  /* 0x00008f0056097a23 */ /* 0x000fc40000010819 */
[----:B------:R-:W-:Y:S02]  /*92d0*/  FFMA.FTZ R107, R70, c[0x0][0x23c], -R25 ;  /* 0x00008f00466b7a23 */ /* 0x000fe40000010819 */
[----:B------:R-:W-:Y:S01]  /*92e0*/  FFMA.FTZ R8, R99, c[0x0][0x23c], -R129 ;  /* 0x00008f0063087a23 */ /* 0x000fe20000010881 */
[----:B------:R-:W-:Y:S01]  /*92f0*/  MUFU.EX2 R96, R96 ;  /* 0x0000006000607308 */ /* 0x000fe20000000800 */
[--C-:B------:R-:W-:Y:S01]  /*9300*/  FFMA.FTZ R89, R105, c[0x0][0x23c], -R25.reuse ;  /* 0x00008f0069597a23 */ /* 0x100fe20000010819 */
[----:B------:R2:W5:Y:S01]  /*9310*/  LDL.LU R214, [R1+0x54] ;  /* 0x0000540001d67983 */ /* 0x0005620000300800 */
[--C-:B------:R-:W-:Y:S02]  /*9320*/  FFMA.FTZ R120, R119, c[0x0][0x23c], -R25.reuse ;  /* 0x00008f0077787a23 */ /* 0x100fe40000010819 */
[----:B------:R-:W-:Y:S01]  /*9330*/  FFMA.FTZ R87, R101, c[0x0][0x23c], -R26 ;  /* 0x00008f0065577a23 */ /* 0x000fe2000001081a */
[----:B------:R2:W5:Y:S01]  /*9340*/  LDL.LU R213, [R1+0x50] ;  /* 0x0000500001d57983 */ /* 0x0005620000300800 */
[----:B------:R-:W-:-:S02]  /*9350*/  FFMA.FTZ R119, R212, c[0x0][0x23c], -R25 ;  /* 0x00008f00d4777a23 */ /* 0x000fc40000010819 */
[--C-:B------:R-:W-:Y:S02]  /*9360*/  FFMA.FTZ R111, R71, c[0x0][0x23c], -R25.reuse ;  /* 0x00008f00476f7a23 */ /* 0x100fe40000010819 */
[--C-:B------:R-:W-:Y:S02]  /*9370*/  FFMA.FTZ R105, R251, c[0x0][0x23c], -R25.reuse ;  /* 0x00008f00fb697a23 */ /* 0x100fe40000010819 */
[----:B------:R-:W-:Y:S02]  /*9380*/  FFMA.FTZ R101, R7, c[0x0][0x23c], -R25 ;  /* 0x00008f0007657a23 */ /* 0x000fe40000010819 */
[--C-:B------:R-:W-:Y:S01]  /*9390*/  FFMA.FTZ R86, R100, c[0x0][0x23c], -R26.reuse ;  /* 0x00008f0064567a23 */ /* 0x100fe2000001081a */
[----:B------:R-:W3:Y:S01]  /*93a0*/  MUFU.EX2 R95, R95 ;  /* 0x0000005f005f7308 */ /* 0x000ee20000000800 */
[----:B------:R-:W-:Y:S01]  /*93b0*/  FFMA.FTZ R25, R84, c[0x0][0x23c], -R26 ;  /* 0x00008f0054197a23 */ /* 0x000fe2000001081a */
[----:B------:R2:W5:Y:S01]  /*93c0*/  LDL.LU R212, [R1+0x4c] ;  /* 0x00004c0001d47983 */ /* 0x0005620000300800 */
[----:B------:R-:W-:-:S02]  /*93d0*/  FFMA.FTZ R84, R97, c[0x0][0x23c], -R129 ;  /* 0x00008f0061547a23 */ /* 0x000fc40000010881 */
[--C-:B------:R-:W-:Y:S01]  /*93e0*/  FFMA.FTZ R97, R98, c[0x0][0x23c], -R129.reuse ;  /* 0x00008f0062617a23 */ /* 0x100fe20000010881 */
[----:B------:R2:W5:Y:S01]  /*93f0*/  LDL.LU R71, [R1+0x48] ;  /* 0x0000480001477983 */ /* 0x0005620000300800 */
[----:B------:R-:W-:Y:S01]  /*9400*/  FFMA.FTZ R99, R83, c[0x0][0x23c], -R129 ;  /* 0x00008f0053637a23 */ /* 0x000fe20000010881 */
[----:B------:R-:W-:Y:S08]  /*9410*/  MUFU.EX2 R94, R94 ;  /* 0x0000005e005e7308 */ /* 0x000ff00000000800 */
[----:B------:R-:W-:Y:S08]  /*9420*/  MUFU.EX2 R93, R93 ;  /* 0x0000005d005d7308 */ /* 0x000ff00000000800 */
[----:B------:R-:W-:Y:S08]  /*9430*/  MUFU.EX2 R92, R92 ;  /* 0x0000005c005c7308 */ /* 0x000ff00000000800 */
[----:B------:R-:W4:Y:S08]  /*9440*/  MUFU.EX2 R91, R91 ;  /* 0x0000005b005b7308 */ /* 0x000f300000000800 */
[----:B------:R-:W-:Y:S08]  /*9450*/  MUFU.EX2 R90, R90 ;  /* 0x0000005a005a7308 */ /* 0x000ff00000000800 */
[----:B------:R-:W1:Y:S08]  /*9460*/  MUFU.EX2 R89, R89 ;  /* 0x0000005900597308 */ /* 0x000e700000000800 */
[----:B------:R-:W-:Y:S08]  /*9470*/  MUFU.EX2 R88, R88 ;  /* 0x0000005800587308 */ /* 0x000ff00000000800 */
[----:B------:R-:W1:Y:S08]  /*9480*/  MUFU.EX2 R87, R87 ;  /* 0x0000005700577308 */ /* 0x000e700000000800 */
[----:B------:R-:W-:Y:S08]  /*9490*/  MUFU.EX2 R86, R86 ;  /* 0x0000005600567308 */ /* 0x000ff00000000800 */
[----:B------:R-:W-:Y:S08]  /*94a0*/  MUFU.EX2 R85, R85 ;  /* 0x0000005500557308 */ /* 0x000ff00000000800 */
[----:B------:R-:W-:Y:S08]  /*94b0*/  MUFU.EX2 R84, R84 ;  /* 0x0000005400547308 */ /* 0x000ff00000000800 */
[----:B------:R-:W-:Y:S01]  /*94c0*/  MUFU.EX2 R82, R82 ;  /* 0x0000005200527308 */ /* 0x000fe20000000800 */
[----:B------:R-:W-:Y:S01]  /*94d0*/  FADD.FTZ R196, R197, R196 ;  /* 0x000000c4c5c47221 */ /* 0x000fe20000010000 */
[----:B------:R2:W5:Y:S06]  /*94e0*/  LDL.LU R70, [R1+0x44] ;  /* 0x0000440001467983 */ /* 0x00056c0000300800 */
[----:B------:R3:W1:Y:S08]  /*94f0*/  MUFU.EX2 R83, R8 ;  /* 0x0000000800537308 */ /* 0x0006700000000800 */
[----:B------:R-:W1:Y:S01]  /*9500*/  MUFU.EX2 R97, R97 ;  /* 0x0000006100617308 */ /* 0x000e620000000800 */
        /* <DEDUP_REMOVED lines=23> */
[----:B------:R-:W-:Y:S01]  /*9680*/  FFMA.FTZ R121, R121, c[0x0][0x23c], -R129 ;  /* 0x00008f0079797a23 */ /* 0x000fe20000010881 */
[----:B------:R-:W-:Y:S01]  /*9690*/  MOV R129, R20 ;  /* 0x0000001400817202 */ /* 0x000fe20000000f00 */
[----:B------:R-:W-:Y:S01]  /*96a0*/  FADD.FTZ R198, R199, R198 ;  /* 0x000000c6c7c67221 */ /* 0x000fe20000010000 */
[----:B------:R-:W-:Y:S01]  /*96b0*/  MOV R199, R23 ;  /* 0x0000001700c77202 */ /* 0x000fe20000000f00 */
[----:B------:R-:W-:Y:S01]  /*96c0*/  FADD.FTZ R130, R131, R130 ;  /* 0x0000008283827221 */ /* 0x000fe20000010000 */
[----:B------:R-:W-:Y:S01]  /*96d0*/  MOV R131, R10 ;  /* 0x0000000a00837202 */ /* 0x000fe20000000f00 */
[----:B------:R-:W-:-:S02]  /*96e0*/  FADD.FTZ R200, R201, R200 ;  /* 0x000000c8c9c87221 */ /* 0x000fc40000010000 */
[----:B------:R-:W-:Y:S01]  /*96f0*/  FADD.FTZ R117, R117, R196 ;  /* 0x000000c475757221 */ /* 0x000fe20000010000 */
[----:B------:R-:W-:Y:S01]  /*9700*/  MOV R196, R21 ;  /* 0x0000001500c47202 */ /* 0x000fe20000000f00 */
[----:B------:R-:W-:Y:S01]  /*9710*/  IMAD.MOV.U32 R201, RZ, RZ, R9 ;  /* 0x000000ffffc97224 */ /* 0x000fe200078e0009 */
[----:B---3--:R-:W-:Y:S02]  /*9720*/  F2FP.BF16.PACK_AB R8, R95, R96 ;  /* 0x000000605f08723e */ /* 0x008fe400000010ff */
[----:B----4-:R-:W-:Y:S02]  /*9730*/  F2FP.BF16.PACK_AB R9, R91, R92 ;  /* 0x0000005c5b09723e */ /* 0x010fe400000010ff */
[----:B------:R-:W-:Y:S02]  /*9740*/  F2FP.BF16.PACK_AB R10, R93, R94 ;  /* 0x0000005e5d0a723e */ /* 0x000fe400000010ff */
[----:B-1----:R-:W-:Y:S02]  /*9750*/  F2FP.BF16.PACK_AB R11, R89, R90 ;  /* 0x0000005a590b723e */ /* 0x002fe400000010ff */
[----:B------:R-:W-:-:S02]  /*9760*/  F2FP.BF16.PACK_AB R20, R87, R88 ;  /* 0x000000585714723e */ /* 0x000fc400000010ff */
[----:B------:R-:W-:Y:S02]  /*9770*/  F2FP.BF16.PACK_AB R21, R83, R84 ;  /* 0x000000545315723e */ /* 0x000fe400000010ff */
[----:B------:R-:W-:Y:S02]  /*9780*/  F2FP.BF16.PACK_AB R22, R85, R86 ;  /* 0x000000565516723e */ /* 0x000fe400000010ff */
[----:B------:R-:W-:Y:S01]  /*9790*/  F2FP.BF16.PACK_AB R23, R97, R82 ;  /* 0x000000526117723e */ /* 0x000fe200000010ff */
[-C--:B------:R-:W-:Y:S08]  /*97a0*/  HMMA.16816.F32.BF16 R164, R8, R12.reuse, R164 ;  /* 0x0000000c08a4723c */ /* 0x080ff000000418a4 */
[C---:B------:R-:W-:Y:S08]  /*97b0*/  HMMA.16816.F32.BF16 R160, R20.reuse, R12, R160 ;  /* 0x0000000c14a0723c */ /* 0x040ff000000418a0 */
[-C--:B------:R-:W-:Y:S08]  /*97c0*/  HMMA.16816.F32.BF16 R156, R20, R14.reuse, R156 ;  /* 0x0000000e149c723c */ /* 0x080ff0000004189c */
[----:B------:R-:W-:Y:S01]  /*97d0*/  HMMA.16816.F32.BF16 R168, R8, R14, R168 ;  /* 0x0000000e08a8723c */ /* 0x000fe200000418a8 */
[----:B------:R-:W1:Y:S01]  /*97e0*/  LDSM.16.MT88.4 R12, [R222+0xa000] ;  /* 0x00a00000de0c783b */ /* 0x000e620000004200 */
[----:B------:R-:W-:Y:S01]  /*97f0*/  FADD.FTZ R118, R118, R198 ;  /* 0x000000c676767221 */ /* 0x000fe20000010000 */
[----:B------:R-:W-:-:S02]  /*9800*/  MOV R198, R16 ;  /* 0x0000001000c67202 */ /* 0x000fc40000000f00 */
[----:B------:R-:W3:Y:S03]  /*9810*/  LDSM.16.MT88.4 R16, [R221+0xa000] ;  /* 0x00a00000dd10783b */ /* 0x000ee60000004200 */
[-C--:B-1----:R-:W-:Y:S08]  /*9820*/  HMMA.16816.F32.BF16 R172, R8, R12.reuse, R172 ;  /* 0x0000000c08ac723c */ /* 0x082ff000000418ac */
[C---:B------:R-:W-:Y:S08]  /*9830*/  HMMA.16816.F32.BF16 R152, R20.reuse, R12, R152 ;  /* 0x0000000c1498723c */ /* 0x040ff00000041898 */
[-C--:B------:R-:W-:Y:S08]  /*9840*/  HMMA.16816.F32.BF16 R148, R20, R14.reuse, R148 ;  /* 0x0000000e1494723c */ /* 0x080ff00000041894 */
[----:B------:R-:W-:Y:S01]  /*9850*/  HMMA.16816.F32.BF16 R176, R8, R14, R176 ;  /* 0x0000000e08b0723c */ /* 0x000fe200000418b0 */
[----:B------:R-:W1:Y:S01]  /*9860*/  LDSM.16.MT88.4 R12, [R220+0xa000] ;  /* 0x00a00000dc0c783b */ /* 0x000e620000004200 */
[----:B------:R4:W-:Y:S01]  /*9870*/  MUFU.EX2 R104, R110 ;  /* 0x0000006e00687308 */ /* 0x0009e20000000800 */
[----:B------:R-:W-:Y:S01]  /*9880*/  FADD.FTZ R200, R77, R200 ;  /* 0x000000c84dc87221 */ /* 0x000fe20000010000 */
[----:B------:R-:W-:-:S04]  /*9890*/  MOV R77, R27 ;  /* 0x0000001b004d7202 */ /* 0x000fc80000000f00 */
[C---:B---3--:R-:W-:Y:S02]  /*98a0*/  HMMA.16816.F32.BF16 R144, R20.reuse, R16, R144 ;  /* 0x000000101490723c */ /* 0x048fe40000041890 */
[----:B------:R-:W3:Y:S01]  /*98b0*/  MUFU.EX2 R108, R25 ;  /* 0x00000019006c7308 */ /* 0x000ee20000000800 */
[----:B----4-:R-:W-:Y:S01]  /*98c0*/  MOV R110, R115 ;  /* 0x00000073006e7202 */ /* 0x010fe20000000f00 */
[----:B------:R-:W-:Y:S01]  /*98d0*/  FADD.FTZ R115, R74, R130 ;  /* 0x000000824a737221 */ /* 0x000fe20000010000 */
[----:B------:R-:W-:Y:S01]  /*98e0*/  MOV R130, R129 ;  /* 0x0000008100827202 */ /* 0x000fe20000000f00 */
[----:B------:R-:W-:Y:S02]  /*98f0*/  FADD.FTZ R129, R75, R117 ;  /* 0x000000754b817221 */ /* 0x000fe40000010000 */
[----:B------:R-:W-:Y:S02]  /*9900*/  HMMA.16816.F32.BF16 R140, R20, R18, R140 ;  /* 0x00000012148c723c */ /* 0x000fe4000004188c */
[----:B------:R-:W-:Y:S01]  /*9910*/  MUFU.EX2 R103, R24 ;  /* 0x0000001800677308 */ /* 0x000fe20000000800 */
[----:B------:R-:W-:-:S05]  /*9920*/  FADD.FTZ R118, R76, R118 ;  /* 0x000000764c767221 */ /* 0x000fca0000010000 */
[C---:B------:R-:W-:Y:S02]  /*9930*/  HMMA.16816.F32.BF16 R180, R8.reuse, R16, R180 ;  /* 0x0000001008b4723c */ /* 0x040fe400000418b4 */
[----:B------:R4:W-:Y:S06]  /*9940*/  MUFU.EX2 R75, R26 ;  /* 0x0000001a004b7308 */ /* 0x0009ec0000000800 */
[----:B------:R-:W-:Y:S01]  /*9950*/  HMMA.16816.F32.BF16 R184, R8, R18, R184 ;  /* 0x0000001208b8723c */ /* 0x000fe200000418b8 */
[----:B------:R-:W-:Y:S07]  /*9960*/  LDSM.16.MT88.4 R16, [R221+0xa800] ;  /* 0x00a80000dd10783b */ /* 0x000fee0000004200 */
[C---:B-1----:R-:W-:Y:S01]  /*9970*/  HMMA.16816.F32.BF16 R136, R20.reuse, R12, R136 ;  /* 0x0000000c1488723c */ /* 0x042fe20000041888 */
[----:B----4-:R-:W1:Y:S07]  /*9980*/  LDSM.16.MT88.4 R24, [R224+0xa800] ;  /* 0x00a80000e018783b */ /* 0x010e6e0000004200 */
[----:B------:R-:W-:Y:S01]  /*9990*/  HMMA.16816.F32.BF16 R132, R20, R14, R132 ;  /* 0x0000000e1484723c */ /* 0x000fe20000041884 */
[----:B------:R-:W4:Y:S07]  /*99a0*/  LDSM.16.MT88.4 R20, [R222+0xa800] ;  /* 0x00a80000de14783b */ /* 0x000f2e0000004200 */
[C---:B------:R-:W-:Y:S08]  /*99b0*/  HMMA.16816.F32.BF16 R188, R8.reuse, R12, R188 ;  /* 0x0000000c08bc723c */ /* 0x040ff000000418bc */
[----:B------:R-:W-:Y:S01]  /*99c0*/  HMMA.16816.F32.BF16 R192, R8, R14, R192 ;  /* 0x0000000e08c0723c */ /* 0x000fe200000418c0 */
[----:B------:R-:W1:Y:S01]  /*99d0*/  LDSM.16.MT88.4 R12, [R220+0xa800] ;  /* 0x00a80000dc0c783b */ /* 0x000e620000004200 */
[----:B------:R-:W-:-:S02]  /*99e0*/  FADD.FTZ R118, R72, R118 ;  /* 0x0000007648767221 */ /* 0x000fc40000010000 */
[----:B------:R-:W-:Y:S02]  /*99f0*/  FADD.FTZ R117, R73, R200 ;  /* 0x000000c849757221 */ /* 0x000fe40000010000 */
[----:B------:R-:W-:Y:S02]  /*9a00*/  FADD.FTZ R115, R67, R115 ;  /* 0x0000007343737221 */ /* 0x000fe40000010000 */
[----:B------:R-:W-:Y:S02]  /*9a10*/  FADD.FTZ R63, R63, R118 ;  /* 0x000000763f3f7221 */ /* 0x000fe40000010000 */
[----:B------:R-:W-:Y:S02]  /*9a20*/  FADD.FTZ R129, R69, R129 ;  /* 0x0000008145817221 */ /* 0x000fe40000010000 */
[----:B------:R-:W-:Y:S01]  /*9a30*/  FADD.FTZ R117, R65, R117 ;  /* 0x0000007541757221 */ /* 0x000fe20000010000 */
[----:B------:R-:W-:Y:S01]  /*9a40*/  MUFU.EX2 R100, R100 ;  /* 0x0000006400647308 */ /* 0x000fe20000000800 */
[----:B------:R-:W-:-:S02]  /*9a50*/  FADD.FTZ R115, R28, R115 ;  /* 0x000000731c737221 */ /* 0x000fc40000010000 */
[----:B------:R-:W-:Y:S02]  /*9a60*/  FADD.FTZ R63, R31, R63 ;  /* 0x0000003f1f3f7221 */ /* 0x000fe40000010000 */
[----:B------:R-:W-:-:S03]  /*9a70*/  FADD.FTZ R65, R30, R129 ;  /* 0x000000811e417221 */ /* 0x000fc60000010000 */
[----:B------:R-:W-:Y:S01]  /*9a80*/  MUFU.EX2 R99, R99 ;  /* 0x0000006300637308 */ /* 0x000fe20000000800 */
[----:B------:R-:W-:Y:S02]  /*9a90*/  FADD.FTZ R64, R64, R117 ;  /* 0x0000007540407221 */ /* 0x000fe40000010000 */
[----:B------:R-:W-:-:S05]  /*9aa0*/  FADD.FTZ R66, R66, R115 ;  /* 0x0000007342427221 */ /* 0x000fca0000010000 */
[----:B------:R-:W1:Y:S01]  /*9ab0*/  MUFU.EX2 R98, R98 ;  /* 0x0000006200627308 */ /* 0x000e620000000800 */
[----:B------:R-:W-:Y:S02]  /*9ac0*/  FADD.FTZ R63, R58, R63 ;  /* 0x0000003f3a3f7221 */ /* 0x000fe40000010000 */
[----:B------:R-:W-:-:S05]  /*9ad0*/  FADD.FTZ R65, R29, R65 ;  /* 0x000000411d417221 */ /* 0x000fca0000010000 */
[----:B------:R-:W1:Y:S01]  /*9ae0*/  MUFU.EX2 R74, R109 ;  /* 0x0000006d004a7308 */ /* 0x000e620000000800 */
[----:B------:R-:W-:-:S07]  /*9af0*/  FADD.FTZ R64, R59, R64 ;  /* 0x000000403b407221 */ /* 0x000fce0000010000 */
[----:B------:R-:W-:Y:S01]  /*9b00*/  MUFU.EX2 R110, R110 ;  /* 0x0000006e006e7308 */ /* 0x000fe20000000800 */
        /* <DEDUP_REMOVED lines=10> */
[----:B------:R-:W-:Y:S01]  /*9bb0*/  FADD.FTZ R81, R56, R81 ;  /* 0x0000005138517221 */ /* 0x000fe20000010000 */
[----:B---3--:R-:W-:Y:S01]  /*9bc0*/  F2FP.BF16.PACK_AB R8, R104, R108 ;  /* 0x0000006c6808723e */ /* 0x008fe200000010ff */
[----:B------:R-:W-:Y:S05]  /*9bd0*/  LDSM.16.MT88.4 R28, [R220+0xb000] ;  /* 0x00b00000dc1c783b */ /* 0x000fea0000004200 */
[----:B------:R-:W3:Y:S01]  /*9be0*/  MUFU.EX2 R109, R77 ;  /* 0x0000004d006d7308 */ /* 0x000ee20000000800 */
[----:B------:R-:W-:-:S07]  /*9bf0*/  FADD.FTZ R79, R79, R65 ;  /* 0x000000414f4f7221 */ /* 0x000fce0000010000 */
[----:B------:R-:W2:Y:S01]  /*9c00*/  MUFU.EX2 R77, R130 ;  /* 0x00000082004d7308 */ /* 0x000ea20000000800 */
[----:B------:R-:W-:Y:S01]  /*9c10*/  FADD.FTZ R62, R50, R62 ;  /* 0x0000003e323e7221 */ /* 0x000fe20000010000 */
[----:B-1----:R-:W-:Y:S01]  /*9c20*/  F2FP.BF16.PACK_AB R9, R98, R99 ;  /* 0x000000636209723e */ /* 0x002fe200000010ff */
[----:B------:R-:W-:Y:S01]  /*9c30*/  FADD.FTZ R60, R52, R60 ;  /* 0x0000003c343c7221 */ /* 0x000fe20000010000 */
[----:B------:R-:W-:Y:S01]  /*9c40*/  F2FP.BF16.PACK_AB R10, R100, R103 ;  /* 0x00000067640a723e */ /* 0x000fe200000010ff */
[----:B------:R-:W-:Y:S01]  /*9c50*/  FADD.FTZ R55, R55, R81 ;  /* 0x0000005137377221 */ /* 0x000fe20000010000 */
[----:B------:R-:W-:Y:S01]  /*9c60*/  F2FP.BF16.PACK_AB R11, R74, R75 ;  /* 0x0000004b4a0b723e */ /* 0x000fe200000010ff */
[----:B------:R-:W-:Y:S02]  /*9c70*/  FADD.FTZ R79, R54, R79 ;  /* 0x0000004f364f7221 */ /* 0x000fe40000010000 */
[----:B------:R-:W-:Y:S02]  /*9c80*/  FADD.FTZ R49, R49, R62 ;  /* 0x0000003e31317221 */ /* 0x000fe40000010000 */
[----:B------:R-:W-:-:S02]  /*9c90*/  FADD.FTZ R51, R51, R60 ;  /* 0x0000003c33337221 */ /* 0x000fc40000010000 */
[----:B------:R-:W-:Y:S02]  /*9ca0*/  FADD.FTZ R55, R48, R55 ;  /* 0x0000003730377221 */ /* 0x000fe40000010000 */
[----:B------:R-:W-:Y:S01]  /*9cb0*/  FADD.FTZ R53, R53, R79 ;  /* 0x0000004f35357221 */ /* 0x000fe20000010000 */
[----:B------:R-:W-:Y:S01]  /*9cc0*/  HMMA.16816.F32.BF16 R160, R8, R24, R160 ;  /* 0x0000001808a0723c */ /* 0x000fe200000418a0 */
[----:B------:R-:W-:Y:S02]  /*9cd0*/  FADD.FTZ R49, R44, R49 ;  /* 0x000000312c317221 */ /* 0x000fe40000010000 */
[----:B------:R-:W-:Y:S02]  /*9ce0*/  FADD.FTZ R51, R46, R51 ;  /* 0x000000332e337221 */ /* 0x000fe40000010000 */
[----:B------:R-:W-:-:S03]  /*9cf0*/  FADD.FTZ R80, R80, R55 ;  /* 0x0000003750507221 */ /* 0x000fc60000010000 */
[----:B------:R-:W-:Y:S01]  /*9d00*/  HMMA.16816.F32.BF16 R156, R8, R26, R156 ;  /* 0x0000001a089c723c */ /* 0x000fe2000004189c */
[----:B------:R-:W-:Y:S02]  /*9d10*/  FADD.FTZ R53, R47, R53 ;  /* 0x000000352f357221 */ /* 0x000fe40000010000 */
[----:B------:R-:W-:-:S05]  /*9d20*/  FADD.FTZ R43, R43, R49 ;  /* 0x000000312b2b7221 */ /* 0x000fca0000010000 */
[----:B----4-:R-:W-:Y:S01]  /*9d30*/  HMMA.16816.F32.BF16 R152, R8, R20, R152 ;  /* 0x000000140898723c */ /* 0x010fe20000041898 */
[----:B------:R-:W-:Y:S02]  /*9d40*/  FADD.FTZ R45, R45, R51 ;  /* 0x000000332d2d7221 */ /* 0x000fe40000010000 */
[----:B------:R-:W-:-:S05]  /*9d50*/  FADD.FTZ R80, R42, R80 ;  /* 0x000000502a507221 */ /* 0x000fca0000010000 */
[----:B------:R-:W-:Y:S01]  /*9d60*/  HMMA.16816.F32.BF16 R148, R8, R22, R148 ;  /* 0x000000160894723c */ /* 0x000fe20000041894 */
[----:B------:R-:W-:-:S07]  /*9d70*/  FADD.FTZ R78, R78, R53 ;  /* 0x000000354e4e7221 */ /* 0x000fce0000010000 */
[----:B------:R-:W-:Y:S01]  /*9d80*/  HMMA.16816.F32.BF16 R144, R8, R16, R144 ;  /* 0x000000100890723c */ /* 0x000fe20000041890 */
[----:B------:R-:W-:-:S07]  /*9d90*/  FADD.FTZ R43, R36, R43 ;  /* 0x0000002b242b7221 */ /* 0x000fce0000010000 */
[C---:B------:R-:W-:Y:S08]  /*9da0*/  HMMA.16816.F32.BF16 R140, R8.reuse, R18, R140 ;  /* 0x00000012088c723c */ /* 0x040ff0000004188c */
[C---:B------:R-:W-:Y:S08]  /*9db0*/  HMMA.16816.F32.BF16 R136, R8.reuse, R12, R136 ;  /* 0x0000000c0888723c */ /* 0x040ff00000041888 */
[----:B------:R-:W-:Y:S07]  /*9dc0*/  HMMA.16816.F32.BF16 R132, R8, R14, R132 ;  /* 0x0000000e0884723c */ /* 0x000fee0000041884 */
[----:B---3--:R-:W-:-:S02]  /*9dd0*/  F2FP.BF16.PACK_AB R8, R109, R110 ;  /* 0x0000006e6d08723e */ /* 0x008fc400000010ff */
[----:B------:R-:W-:Y:S02]  /*9de0*/  F2FP.BF16.PACK_AB R9, R72, R73 ;  /* 0x000000494809723e */ /* 0x000fe400000010ff */
[----:B--2---:R-:W-:Y:S02]  /*9df0*/  F2FP.BF16.PACK_AB R10, R76, R77 ;  /* 0x0000004d4c0a723e */ /* 0x004fe400000010ff */
[----:B------:R-:W-:Y:S01]  /*9e00*/  F2FP.BF16.PACK_AB R11, R67, R69 ;  /* 0x00000045430b723e */ /* 0x000fe200000010ff */
[----:B------:R-:W-:Y:S02]  /*9e10*/  FADD.FTZ R45, R38, R45 ;  /* 0x0000002d262d7221 */ /* 0x000fe40000010000 */
[----:B------:R-:W-:Y:S02]  /*9e20*/  FADD.FTZ R41, R41, R80 ;  /* 0x0000005029297221 */ /* 0x000fe40000010000 */
[----:B------:R-:W-:Y:S02]  /*9e30*/  FADD.FTZ R78, R40, R78 ;  /* 0x0000004e284e7221 */ /* 0x000fe40000010000 */
[----:B------:R-:W-:Y:S01]  /*9e40*/  HMMA.16816.F32.BF16 R172, R8, R20, R172 ;  /* 0x0000001408ac723c */ /* 0x000fe200000418ac */
[----:B------:R-:W-:-:S02]  /*9e50*/  FADD.FTZ R35, R35, R43 ;  /* 0x0000002b23237221 */ /* 0x000fc40000010000 */
[----:B------:R-:W-:-:S05]  /*9e60*/  FADD.FTZ R37, R37, R45 ;  /* 0x0000002d25257221 */ /* 0x000fca0000010000 */
[----:B------:R-:W-:Y:S01]  /*9e70*/  HMMA.16816.F32.BF16 R176, R8, R22, R176 ;  /* 0x0000001608b0723c */ /* 0x000fe200000418b0 */
[----:B------:R-:W1:Y:S01]  /*9e80*/  LDSM.16.MT88.4 R20, [R224+0xb000] ;  /* 0x00b00000e014783b */ /* 0x000e620000004200 */
[----:B------:R-:W-:-:S06]  /*9e90*/  FADD.FTZ R41, R34, R41 ;  /* 0x0000002922297221 */ /* 0x000fcc0000010000 */
[----:B------:R-:W-:Y:S01]  /*9ea0*/  HMMA.16816.F32.BF16 R180, R8, R16, R180 ;  /* 0x0000001008b4723c */ /* 0x000fe200000418b4 */
[----:B------:R-:W-:-:S07]  /*9eb0*/  FADD.FTZ R39, R39, R78 ;  /* 0x0000004e27277221 */ /* 0x000fce0000010000 */
[C---:B------:R-:W-:Y:S01]  /*9ec0*/  HMMA.16816.F32.BF16 R184, R8.reuse, R18, R184 ;  /* 0x0000001208b8723c */ /* 0x040fe200000418b8 */
[----:B------:R-:W2:Y:S07]  /*9ed0*/  LDSM.16.MT88.4 R16, [R222+0xb000] ;  /* 0x00b00000de10783b */ /* 0x000eae0000004200 */
[----:B------:R-:W-:Y:S01]  /*9ee0*/  HMMA.16816.F32.BF16 R188, R8, R12, R188 ;  /* 0x0000000c08bc723c */ /* 0x000fe200000418bc */
[----:B------:R-:W-:-:S07]  /*9ef0*/  FADD.FTZ R35, R5, R35 ;  /* 0x0000002305237221 */ /* 0x000fce0000010000 */
[----:B------:R-:W-:Y:S01]  /*9f00*/  HMMA.16816.F32.BF16 R192, R8, R14, R192 ;  /* 0x0000000e08c0723c */ /* 0x000fe200000418c0 */
[----:B------:R-:W3:Y:S01]  /*9f10*/  LDSM.16.MT88.4 R12, [R221+0xb000] ;  /* 0x00b00000dd0c783b */ /* 0x000ee20000004200 */
        /* <DEDUP_REMOVED lines=9> */
[----:B------:R-:W-:Y:S01]  /*9fb0*/  MUFU.EX2 R124, R124 ;  /* 0x0000007c007c7308 */ /* 0x000fe20000000800 */
[----:B------:R-:W-:Y:S02]  /*9fc0*/  FADD.FTZ R41, R94, R41 ;  /* 0x000000295e297221 */ /* 0x000fe40000010000 */
[----:B------:R-:W-:-:S02]  /*9fd0*/  FADD.FTZ R39, R91, R39 ;  /* 0x000000275b277221 */ /* 0x000fc40000010000 */
[----:B------:R-:W-:-:S03]  /*9fe0*/  FADD.FTZ R35, R83, R35 ;  /* 0x0000002353237221 */ /* 0x000fc60000010000 */
[----:B------:R-:W4:Y:S01]  /*9ff0*/  MUFU.EX2 R202, R202 ;  /* 0x000000ca00ca7308 */ /* 0x000f220000000800 */
[----:B------:R-:W-:Y:S02]  /*a000*/  FADD.FTZ R37, R87, R37 ;  /* 0x0000002557257221 */ /* 0x000fe40000010000 */
[----:B------:R-:W-:-:S05]  /*a010*/  FADD.FTZ R41, R93, R41 ;  /* 0x000000295d297221 */ /* 0x000fca0000010000 */
[----:B------:R-:W-:Y:S01]  /*a020*/  MUFU.EX2 R211, R211 ;  /* 0x000000d300d37308 */ /* 0x000fe20000000800 */
[----:B------:R-:W-:Y:S02]  /*a030*/  FADD.FTZ R39, R90, R39 ;  /* 0x000000275a277221 */ /* 0x000fe40000010000 */
[----:B------:R-:W-:-:S05]  /*a040*/  FADD.FTZ R35, R82, R35 ;  /* 0x0000002352237221 */ /* 0x000fca0000010000 */
[----:B------:R-:W-:Y:S01]  /*a050*/  MUFU.EX2 R210, R210 ;  /* 0x000000d200d27308 */ /* 0x000fe20000000800 */
[----:B------:R-:W-:-:S07]  /*a060*/  FADD.FTZ R37, R86, R37 ;  /* 0x0000002556257221 */ /* 0x000fce0000010000 */
[----:B------:R-:W-:Y:S01]  /*a070*/  MUFU.EX2 R113, R113 ;  /* 0x0000007100717308 */ /* 0x000fe20000000800 */
[C---:B------:R-:W-:Y:S07]  /*a080*/  HMMA.16816.F32.BF16 R164, R8.reuse, R24, R164 ;  /* 0x0000001808a4723c */ /* 0x040fee00000418a4 */
[----:B------:R-:W1:Y:S01]  /*a090*/  MUFU.EX2 R116, R116 ;  /* 0x0000007400747308 */ /* 0x000e620000000800 */
[----:B------:R-:W-:Y:S07]  /*a0a0*/  HMMA.16816.F32.BF16 R168, R8, R26, R168 ;  /* 0x0000001a08a8723c */ /* 0x000fee00000418a8 */
[----:B------:R-:W-:Y:S01]  /*a0b0*/  MUFU.EX2 R128, R128 ;  /* 0x0000008000807308 */ /* 0x000fe20000000800 */
[----:B------:R-:W-:-:S07]  /*a0c0*/  FADD.FTZ R41, R110, R41 ;  /* 0x000000296e297221 */ /* 0x000fce0000010000 */
[----:B------:R-:W1:Y:S01]  /*a0d0*/  MUFU.EX2 R127, R127 ;  /* 0x0000007f007f7308 */ /* 0x000e620000000800 */
[----:B------:R-:W-:Y:S02]  /*a0e0*/  FADD.FTZ R39, R89, R39 ;  /* 0x0000002759277221 */ /* 0x000fe40000010000 */
[----:B------:R-:W-:Y:S02]  /*a0f0*/  FADD.FTZ R35, R97, R35 ;  /* 0x0000002361237221 */ /* 0x000fe40000010000 */
[----:B------:R-:W-:-:S03]  /*a100*/  FADD.FTZ R37, R85, R37 ;  /* 0x0000002555257221 */ /* 0x000fc60000010000 */
[----:B------:R-:W1:Y:S01]  /*a110*/  MUFU.EX2 R57, R199 ;  /* 0x000000c700397308 */ /* 0x000e620000000800 */
[----:B------:R-:W-:-:S07]  /*a120*/  FADD.FTZ R41, R109, R41 ;  /* 0x000000296d297221 */ /* 0x000fce0000010000 */
[----:B------:R-:W1:Y:S01]  /*a130*/  MUFU.EX2 R203, R203 ;  /* 0x000000cb00cb7308 */ /* 0x000e620000000800 */
[----:B------:R-:W-:-:S07]  /*a140*/  FADD.FTZ R39, R73, R39 ;  /* 0x0000002749277221 */ /* 0x000fce0000010000 */
[----:B------:R-:W-:Y:S01]  /*a150*/  MUFU.EX2 R252, R252 ;  /* 0x000000fc00fc7308 */ /* 0x000fe20000000800 */
[----:B------:R-:W-:-:S07]  /*a160*/  FADD.FTZ R35, R99, R35 ;  /* 0x0000002363237221 */ /* 0x000fce0000010000 */
[----:B------:R-:W-:Y:S01]  /*a170*/  MUFU.EX2 R125, R125 ;  /* 0x0000007d007d7308 */ /* 0x000fe20000000800 */
[----:B------:R-:W-:-:S07]  /*a180*/  FADD.FTZ R37, R108, R37 ;  /* 0x000000256c257221 */ /* 0x000fce0000010000 */
[----:B------:R-:W1:Y:S01]  /*a190*/  MUFU.EX2 R120, R120 ;  /* 0x0000007800787308 */ /* 0x000e620000000800 */
[----:B------:R-:W-:-:S07]  /*a1a0*/  FADD.FTZ R41, R77, R41 ;  /* 0x000000294d297221 */ /* 0x000fce0000010000 */
[----:B------:R-:W1:Y:S08]  /*a1b0*/  MUFU.EX2 R205, R205 ;  /* 0x000000cd00cd7308 */ /* 0x000e700000000800 */
[----:B------:R-:W-:Y:S08]  /*a1c0*/  MUFU.EX2 R204, R204 ;  /* 0x000000cc00cc7308 */ /* 0x000ff00000000800 */
[----:B------:R-:W2:Y:S01]  /*a1d0*/  MUFU.EX2 R119, R119 ;  /* 0x0000007700777308 */ /* 0x000ea20000000800 */
[----:B----4-:R-:W-:Y:S01]  /*a1e0*/  F2FP.BF16.PACK_AB R8, R202, R124 ;  /* 0x0000007cca08723e */ /* 0x010fe200000010ff */
[----:B------:R-:W-:Y:S01]  /*a1f0*/  FADD.FTZ R39, R72, R39 ;  /* 0x0000002748277221 */ /* 0x000fe20000010000 */
[----:B-1----:R-:W-:Y:S01]  /*a200*/  F2FP.BF16.PACK_AB R9, R116, R113 ;  /* 0x000000717409723e */ /* 0x002fe200000010ff */
[----:B------:R-:W-:Y:S01]  /*a210*/  FADD.FTZ R35, R98, R35 ;  /* 0x0000002362237221 */ /* 0x000fe20000010000 */
[----:B------:R-:W-:Y:S01]  /*a220*/  F2FP.BF16.PACK_AB R10, R210, R211 ;  /* 0x000000d3d20a723e */ /* 0x000fe200000010ff */
[----:B------:R-:W1:Y:S01]  /*a230*/  LDSM.16.MT88.4 R24, [R224+0xb800] ;  /* 0x00b80000e018783b */ /* 0x000e620000004200 */
[----:B------:R-:W-:Y:S01]  /*a240*/  F2FP.BF16.PACK_AB R11, R127, R128 ;  /* 0x000000807f0b723e */ /* 0x000fe200000010ff */
[----:B------:R-:W-:-:S02]  /*a250*/  FADD.FTZ R37, R104, R37 ;  /* 0x0000002568257221 */ /* 0x000fc40000010000 */
[----:B------:R-:W-:Y:S02]  /*a260*/  FADD.FTZ R41, R76, R41 ;  /* 0x000000294c297221 */ /* 0x000fe40000010000 */
[----:B------:R-:W-:Y:S02]  /*a270*/  FADD.FTZ R39, R69, R39 ;  /* 0x0000002745277221 */ /* 0x000fe40000010000 */
[----:B------:R-:W-:Y:S01]  /*a280*/  FADD.FTZ R35, R75, R35 ;  /* 0x000000234b237221 */ /* 0x000fe20000010000 */
[----:B------:R-:W-:Y:S01]  /*a290*/  HMMA.16816.F32.BF16 R160, R8, R20, R160 ;  /* 0x0000001408a0723c */ /* 0x000fe200000418a0 */
[----:B------:R-:W-:Y:S01]  /*a2a0*/  FADD.FTZ R37, R103, R37 ;  /* 0x0000002567257221 */ /* 0x000fe20000010000 */
[----:B------:R-:W4:Y:S01]  /*a2b0*/  MUFU.EX2 R114, R114 ;  /* 0x0000007200727308 */ /* 0x000f220000000800 */
[----:B------:R-:W-:Y:S02]  /*a2c0*/  FADD.FTZ R41, R57, R41 ;  /* 0x0000002939297221 */ /* 0x000fe40000010000 */
[----:B------:R-:W-:-:S03]  /*a2d0*/  FADD.FTZ R39, R67, R39 ;  /* 0x0000002743277221 */ /* 0x000fc60000010000 */
[----:B------:R-:W-:Y:S01]  /*a2e0*/  HMMA.16816.F32.BF16 R156, R8, R22, R156 ;  /* 0x00000016089c723c */ /* 0x000fe2000004189c */
[----:B------:R-:W-:Y:S01]  /*a2f0*/  FADD.FTZ R35, R74, R35 ;  /* 0x000000234a237221 */ /* 0x000fe20000010000 */
[----:B------:R-:W1:Y:S01]  /*a300*/  MUFU.EX2 R112, R112 ;  /* 0x0000007000707308 */ /* 0x000e620000000800 */
[----:B------:R-:W-:-:S05]  /*a310*/  FADD.FTZ R37, R100, R37 ;  /* 0x0000002564257221 */ /* 0x000fca0000010000 */
[----:B--2---:R-:W-:Y:S01]  /*a320*/  HMMA.16816.F32.BF16 R152, R8, R16, R152 ;  /* 0x000000100898723c */ /* 0x004fe20000041898 */
[----:B------:R-:W-:Y:S01]  /*a330*/  FADD.FTZ R41, R203, R41 ;  /* 0x00000029cb297221 */ /* 0x000fe20000010000 */
[----:B------:R-:W2:Y:S01]  /*a340*/  MUFU.EX2 R111, R111 ;  /* 0x0000006f006f7308 */ /* 0x000ea20000000800 */
[----:B------:R-:W-:-:S05]  /*a350*/  FADD.FTZ R39, R120, R39 ;  /* 0x0000002778277221 */ /* 0x000fca0000010000 */
[C---:B------:R-:W-:Y:S01]  /*a360*/  HMMA.16816.F32.BF16 R148, R8.reuse, R18, R148 ;  /* 0x000000120894723c */ /* 0x040fe20000041894 */
[----:B------:R-:W-:Y:S01]  /*a370*/  FADD.FTZ R35, R113, R35 ;  /* 0x0000002371237221 */ /* 0x000fe20000010000 */
[----:B------:R-:W1:Y:S06]  /*a380*/  MUFU.EX2 R126, R126 ;  /* 0x0000007e007e7308 */ /* 0x000e6c0000000800 */
[----:B---3--:R-:W-:Y:S01]  /*a390*/  HMMA.16816.F32.BF16 R144, R8, R12, R144 ;  /* 0x0000000c0890723c */ /* 0x008fe20000041890 */
[----:B------:R-:W-:-:S07]  /*a3a0*/  FADD.FTZ R37, R124, R37 ;  /* 0x000000257c257221 */ /* 0x000fce0000010000 */
[C---:B------:R-:W-:Y:S01]  /*a3b0*/  HMMA.16816.F32.BF16 R140, R8.reuse, R14, R140 ;  /* 0x0000000e088c723c */ /* 0x040fe2000004188c */
[----:B------:R-:W3:Y:S07]  /*a3c0*/  MUFU.EX2 R209, R209 ;  /* 0x000000d100d17308 */ /* 0x000eee0000000800 */
[C---:B------:R-:W-:Y:S08]  /*a3d0*/  HMMA.16816.F32.BF16 R136, R8.reuse, R28, R136 ;  /* 0x0000001c0888723c */ /* 0x040ff00000041888 */
[----:B------:R-:W-:Y:S07]  /*a3e0*/  HMMA.16816.F32.BF16 R132, R8, R30, R132 ;  /* 0x0000001e0884723c */ /* 0x000fee0000041884 */
[----:B------:R-:W-:-:S02]  /*a3f0*/  F2FP.BF16.PACK_AB R8, R203, R57 ;  /* 0x00000039cb08723e */ /* 0x000fc400000010ff */
[----:B------:R-:W-:Y:S02]  /*a400*/  F2FP.BF16.PACK_AB R9, R205, R120 ;  /* 0x00000078cd09723e */ /* 0x000fe400000010ff */
[----:B------:R-:W-:Y:S02]  /*a410*/  F2FP.BF16.PACK_AB R10, R125, R252 ;  /* 0x000000fc7d0a723e */ /* 0x000fe400000010ff */
[----:B------:R-:W-:Y:S01]  /*a420*/  F2FP.BF16.PACK_AB R11, R119, R204 ;  /* 0x000000cc770b723e */ /* 0x000fe200000010ff */
[----:B------:R-:W1:Y:S01]  /*a430*/  MUFU.EX2 R106, R106 ;  /* 0x0000006a006a7308 */ /* 0x000e620000000800 */
[----:B------:R-:W-:Y:S02]  /*a440*/  FADD.FTZ R41, R252, R41 ;  /* 0x00000029fc297221 */ /* 0x000fe40000010000 */
[----:B------:R-:W-:-:S03]  /*a450*/  FADD.FTZ R39, R205, R39 ;  /* 0x00000027cd277221 */ /* 0x000fc60000010000 */
[----:B------:R-:W-:Y:S01]  /*a460*/  HMMA.16816.F32.BF16 R164, R8, R20, R164 ;  /* 0x0000001408a4723c */ /* 0x000fe200000418a4 */
[----:B------:R-:W-:Y:S01]  /*a470*/  FADD.FTZ R35, R116, R35 ;  /* 0x0000002374237221 */ /* 0x000fe20000010000 */
[----:B------:R-:W1:Y:S01]  /*a480*/  MUFU.EX2 R107, R107 ;  /* 0x0000006b006b7308 */ /* 0x000e620000000800 */
[----:B------:R-:W-:-:S05]  /*a490*/  FADD.FTZ R37, R202, R37 ;  /* 0x00000025ca257221 */ /* 0x000fca0000010000 */
[----:B------:R-:W-:Y:S01]  /*a4a0*/  HMMA.16816.F32.BF16 R168, R8, R22, R168 ;  /* 0x0000001608a8723c */ /* 0x000fe200000418a8 */
[----:B------:R-:W1:Y:S01]  /*a4b0*/  LDSM.16.MT88.4 R20, [R222+0xb800] ;  /* 0x00b80000de14783b */ /* 0x000e620000004200 */
[----:B------:R-:W1:Y:S01]  /*a4c0*/  MUFU.EX2 R123, R123 ;  /* 0x0000007b007b7308 */ /* 0x000e620000000800 */
[----:B------:R-:W-:-:S05]  /*a4d0*/  FADD.FTZ R41, R125, R41 ;  /* 0x000000297d297221 */ /* 0x000fca0000010000 */
[----:B------:R-:W-:Y:S02]  /*a4e0*/  HMMA.16816.F32.BF16 R172, R8, R16, R172 ;  /* 0x0000001008ac723c */ /* 0x000fe400000418ac */
[----:B------:R-:W1:Y:S01]  /*a4f0*/  MUFU.EX2 R208, R208 ;  /* 0x000000d000d07308 */ /* 0x000e620000000800 */
[----:B------:R-:W-:-:S05]  /*a500*/  FADD.FTZ R39, R204, R39 ;  /* 0x00000027cc277221 */ /* 0x000fca0000010000 */
[C---:B------:R-:W-:Y:S01]  /*a510*/  HMMA.16816.F32.BF16 R176, R8.reuse, R18, R176 ;  /* 0x0000001208b0723c */ /* 0x040fe200000418b0 */
[----:B------:R-:W3:Y:S01]  /*a520*/  LDSM.16.MT88.4 R16, [R221+0xb800] ;  /* 0x00b80000dd10783b */ /* 0x000ee20000004200 */
[----:B------:R-:W1:Y:S06]  /*a530*/  MUFU.EX2 R102, R102 ;  /* 0x0000006600667308 */ /* 0x000e6c0000000800 */
[C---:B------:R-:W-:Y:S01]  /*a540*/  HMMA.16816.F32.BF16 R180, R8.reuse, R12, R180 ;  /* 0x0000000c08b4723c */ /* 0x040fe200000418b4 */
[----:B------:R-:W-:Y:S01]  /*a550*/  FADD.FTZ R35, R128, R35 ;  /* 0x0000002380237221 */ /* 0x000fe20000010000 */
[----:B------:R-:W1:Y:S06]  /*a560*/  MUFU.EX2 R105, R105 ;  /* 0x0000006900697308 */ /* 0x000e6c0000000800 */
[----:B------:R-:W-:Y:S01]  /*a570*/  HMMA.16816.F32.BF16 R184, R8, R14, R184 ;  /* 0x0000000e08b8723c */ /* 0x000fe200000418b8 */
[----:B------:R-:W3:Y:S01]  /*a580*/  LDSM.16.MT88.4 R12, [R220+0xb800] ;  /* 0x00b80000dc0c783b */ /* 0x000ee20000004200 */
[----:B------:R-:W2:Y:S01]  /*a590*/  MUFU.EX2 R122, R122 ;  /* 0x0000007a007a7308 */ /* 0x000ea20000000800 */
[----:B------:R-:W-:-:S02]  /*a5a0*/  FADD.FTZ R37, R211, R37 ;  /* 0x00000025d3257221 */ /* 0x000fc40000010000 */
[----:B----4-:R-:W-:Y:S02]  /*a5b0*/  FADD.FTZ R41, R114, R41 ;  /* 0x0000002972297221 */ /* 0x010fe40000010000 */
[----:B------:R-:W-:-:S03]  /*a5c0*/  FADD.FTZ R39, R119, R39 ;  /* 0x0000002777277221 */ /* 0x000fc60000010000 */
[----:B------:R-:W4:Y:S01]  /*a5d0*/  MUFU.EX2 R207, R207 ;  /* 0x000000cf00cf7308 */ /* 0x000f220000000800 */
[----:B------:R-:W-:Y:S02]  /*a5e0*/  FADD.FTZ R35, R127, R35 ;  /* 0x000000237f237221 */ /* 0x000fe40000010000 */
[----:B------:R-:W-:Y:S02]  /*a5f0*/  FADD.FTZ R37, R210, R37 ;  /* 0x00000025d2257221 */ /* 0x000fe40000010000 */
[----:B-1----:R-:W-:-:S03]  /*a600*/  FADD.FTZ R41, R112, R41 ;  /* 0x0000002970297221 */ /* 0x002fc60000010000 */
[----:B------:R-:W1:Y:S01]  /*a610*/  MUFU.EX2 R101, R101 ;  /* 0x0000006500657308 */ /* 0x000e620000000800 */
[----:B--2---:R-:W-:Y:S02]  /*a620*/  FADD.FTZ R39, R111, R39 ;  /* 0x000000276f277221 */ /* 0x004fe40000010000 */
[----:B------:R-:W-:-:S05]  /*a630*/  FADD.FTZ R35, R126, R35 ;  /* 0x000000237e237221 */ /* 0x000fca0000010000 */
[----:B------:R-:W-:Y:S01]  /*a640*/  MUFU.EX2 R121, R121 ;  /* 0x0000007900797308 */ /* 0x000fe20000000800 */
[----:B---3--:R-:W-:Y:S02]  /*a650*/  FADD.FTZ R37, R209, R37 ;  /* 0x00000025d1257221 */ /* 0x008fe40000010000 */
[----:B------:R-:W-:-:S05]  /*a660*/  FADD.FTZ R41, R106, R41 ;  /* 0x000000296a297221 */ /* 0x000fca0000010000 */
[----:B------:R-:W2:Y:S01]  /*a670*/  MUFU.EX2 R206, R206 ;  /* 0x000000ce00ce7308 */ /* 0x000ea20000000800 */
[----:B------:R-:W-:Y:S02]  /*a680*/  FADD.FTZ R39, R107, R39 ;  /* 0x000000276b277221 */ /* 0x000fe40000010000 */
[----:B------:R-:W-:Y:S02]  /*a690*/  FADD.FTZ R35, R123, R35 ;  /* 0x000000237b237221 */ /* 0x000fe40000010000 */
[----:B------:R-:W-:Y:S02]  /*a6a0*/  FADD.FTZ R37, R208, R37 ;  /* 0x00000025d0257221 */ /* 0x000fe40000010000 */
[----:B------:R-:W-:Y:S02]  /*a6b0*/  FADD.FTZ R4, R102, R41 ;  /* 0x0000002966047221 */ /* 0x000fe40000010000 */
[----:B------:R-:W-:Y:S02]  /*a6c0*/  FADD.FTZ R39, R105, R39 ;  /* 0x0000002769277221 */ /* 0x000fe40000010000 */
[----:B------:R-:W-:Y:S01]  /*a6d0*/  FADD.FTZ R35, R122, R35 ;  /* 0x000000237a237221 */ /* 0x000fe20000010000 */
[----:B------:R-:W3:Y:S01]  /*a6e0*/  S2R R251, SR_TID.X ;  /* 0x0000000000fb7919 */ /* 0x000ee20000002100 */
[----:B----4-:R-:W-:Y:S01]  /*a6f0*/  FADD.FTZ R37, R207, R37 ;  /* 0x00000025cf257221 */ /* 0x010fe20000010000 */
[----:B------:R-:W-:Y:S01]  /*a700*/  HMMA.16816.F32.BF16 R188, R8, R28, R188 ;  /* 0x0000001c08bc723c */ /* 0x000fe200000418bc */
[----:B-1----:R-:W-:Y:S01]  /*a710*/  FADD.FTZ R6, R101, R39 ;  /* 0x0000002765067221 */ /* 0x002fe20000010000 */
[----:B------:R1:W-:Y:S01]  /*a720*/  STL [R1+0x1c], R4 ;  /* 0x00001c0401007387 */ /* 0x0003e20000100800 */
[----:B--2---:R-:W-:-:S05]  /*a730*/  FADD.FTZ R5, R206, R37 ;  /* 0x00000025ce057221 */ /* 0x004fca0000010000 */
[----:B------:R-:W-:Y:S01]  /*a740*/  HMMA.16816.F32.BF16 R192, R8, R30, R192 ;  /* 0x0000001e08c0723c */ /* 0x000fe200000418c0 */
[----:B------:R2:W-:Y:S06]  /*a750*/  STL [R1+0x18], R6 ;  /* 0x0000180601007387 */ /* 0x0005ec0000100800 */
[----:B------:R-:W-:Y:S02]  /*a760*/  F2FP.BF16.PACK_AB R8, R208, R209 ;  /* 0x000000d1d008723e */ /* 0x000fe400000010ff */
[----:B------:R-:W-:Y:S02]  /*a770*/  F2FP.BF16.PACK_AB R9, R123, R126 ;  /* 0x0000007e7b09723e */ /* 0x000fe400000010ff */
[----:B------:R-:W-:Y:S01]  /*a780*/  F2FP.BF16.PACK_AB R10, R206, R207 ;  /* 0x000000cfce0a723e */ /* 0x000fe200000010ff */
[C---:B-1----:R-:W-:Y:S01]  /*a790*/  FADD.FTZ R4, R121.reuse, R35 ;  /* 0x0000002379047221 */ /* 0x042fe20000010000 */
[----:B------:R-:W-:-:S04]  /*a7a0*/  F2FP.BF16.PACK_AB R11, R121, R122 ;  /* 0x0000007a790b723e */ /* 0x000fc800000010ff */
[----:B------:R2:W-:Y:S04]  /*a7b0*/  STL [R1+0x10], R4 ;  /* 0x0000100401007387 */ /* 0x0005e80000100800 */
[----:B------:R2:W-:Y:S01]  /*a7c0*/  STL [R1+0x14], R5 ;  /* 0x0000140501007387 */ /* 0x0005e20000100800 */
[----:B------:R-:W-:Y:S01]  /*a7d0*/  HMMA.16816.F32.BF16 R160, R8, R24, R160 ;  /* 0x0000001808a0723c */ /* 0x000fe200000418a0 */
[----:B---3--:R-:W-:-:S07]  /*a7e0*/  SHF.L.U32 R251, R251, 0x1, RZ ;  /* 0x00000001fbfb7819 */ /* 0x008fce00000006ff */
[C---:B------:R-:W-:Y:S08]  /*a7f0*/  HMMA.16816.F32.BF16 R156, R8.reuse, R26, R156 ;  /* 0x0000001a089c723c */ /* 0x040ff0000004189c */
[C---:B------:R-:W-:Y:S08]  /*a800*/  HMMA.16816.F32.BF16 R152, R8.reuse, R20, R152 ;  /* 0x000000140898723c */ /* 0x040ff00000041898 */
[C---:B------:R-:W-:Y:S08]  /*a810*/  HMMA.16816.F32.BF16 R148, R8.reuse, R22, R148 ;  /* 0x000000160894723c */ /* 0x040ff00000041894 */
[C---:B------:R-:W-:Y:S08]  /*a820*/  HMMA.16816.F32.BF16 R144, R8.reuse, R16, R144 ;  /* 0x000000100890723c */ /* 0x040ff00000041890 */
[C---:B------:R-:W-:Y:S08]  /*a830*/  HMMA.16816.F32.BF16 R140, R8.reuse, R18, R140 ;  /* 0x00000012088c723c */ /* 0x040ff0000004188c */
[C---:B------:R-:W-:Y:S08]  /*a840*/  HMMA.16816.F32.BF16 R136, R8.reuse, R12, R136 ;  /* 0x0000000c0888723c */ /* 0x040ff00000041888 */
[----:B------:R-:W-:Y:S07]  /*a850*/  HMMA.16816.F32.BF16 R132, R8, R14, R132 ;  /* 0x0000000e0884723c */ /* 0x000fee0000041884 */
[----:B------:R-:W-:-:S02]  /*a860*/  F2FP.BF16.PACK_AB R8, R112, R114 ;  /* 0x000000727008723e */ /* 0x000fc400000010ff */
[----:B------:R-:W-:Y:S02]  /*a870*/  F2FP.BF16.PACK_AB R9, R107, R111 ;  /* 0x0000006f6b09723e */ /* 0x000fe400000010ff */
[----:B------:R-:W-:Y:S02]  /*a880*/  F2FP.BF16.PACK_AB R10, R102, R106 ;  /* 0x0000006a660a723e */ /* 0x000fe400000010ff */
[----:B------:R-:W-:Y:S02]  /*a890*/  F2FP.BF16.PACK_AB R11, R101, R105 ;  /* 0x00000069650b723e */ /* 0x000fe400000010ff */
[----:B------:R-:W-:Y:S02]  /*a8a0*/  LOP3.LUT R251, R251, 0x6, RZ, 0xc0, !PT ;  /* 0x00000006fbfb7812 */ /* 0x000fe400078ec0ff */
[----:B------:R-:W-:-:S03]  /*a8b0*/  MOV R7, c[0x0][0x1a4] ;  /* 0x0000690000077a02 */ /* 0x000fc60000000f00 */
        /* <DEDUP_REMOVED lines=8> */
[----:B------:R-:W-:Y:S07]  /*a940*/  @!P2 BRA `(.L_x_541) ;  /* 0x00007f000000a947 */ /* 0x000fee0003800000 */
[----:B--2---:R-:W2:Y:S01]  /*a950*/  LDL.64 R198, [R1+0x8] ;  /* 0x0000080001c67983 */ /* 0x004ea20000100a00 */
[----:B------:R-:W-:Y:S01]  /*a960*/  UIADD3 UR14, UR8, -0x2, URZ ;  /* 0xfffffffe080e7890 */ /* 0x000fe2000fffe03f */
[----:B------:R-:W-:-:S04]  /*a970*/  DEPBAR.LE SB0, 0x0 ;  /* 0x000080000000791a */ /* 0x000fc80000000000 */
[----:B------:R-:W-:Y:S01]  /*a980*/  USHF.R.S32.HI UR6, URZ, 0x1f, UR14 ;  /* 0x0000001f3f067899 */ /* 0x000fe2000801140e */
[----:B------:R-:W-:Y:S01]  /*a990*/  IMAD.U32 R4, RZ, RZ, UR14 ;  /* 0x0000000eff047e24 */ /* 0x000fe2000f8e00ff */
[----:B------:R-:W-:Y:S01]  /*a9a0*/  UIMAD UR7, UR5, UR14, URZ ;  /* 0x0000000e050772a4 */ /* 0x000fe2000f8e023f */
[----:B------:R-:W-:Y:S03]  /*a9b0*/  STL.64 [R1+0x80], R146 ;  /* 0x0000809201007387 */ /* 0x000fe60000100a00 */
[----:B------:R-:W-:Y:S01]  /*a9c0*/  UIMAD UR6, UR6, UR15, UR7 ;  /* 0x0000000f060672a4 */ /* 0x000fe2000f8e0207 */
[----:B------:R-:W-:Y:S01]  /*a9d0*/  STL.64 [R1+0x78], R144 ;  /* 0x0000789001007387 */ /* 0x000fe20000100a00 */
[----:B------:R-:W-:-:S03]  /*a9e0*/  USHF.L.U32 UR7, UR4, 0x5, URZ ;  /* 0x0000000504077899 */ /* 0x000fc6000800063f */
[----:B------:R-:W-:Y:S04]  /*a9f0*/  STL.64 [R1+0x70], R142 ;  /* 0x0000708e01007387 */ /* 0x000fe80000100a00 */
[----:B------:R-:W-:Y:S04]  /*aa00*/  STL.64 [R1+0x68], R140 ;  /* 0x0000688c01007387 */ /* 0x000fe80000100a00 */
[----:B------:R-:W-:Y:S04]  /*aa10*/  STL.64 [R1+0x60], R138 ;  /* 0x0000608a01007387 */ /* 0x000fe80000100a00 */
[----:B------:R-:W-:Y:S04]  /*aa20*/  STL.64 [R1+0x58], R136 ;  /* 0x0000588801007387 */ /* 0x000fe80000100a00 */
[----:B------:R-:W-:Y:S04]  /*aa30*/  STL.64 [R1+0x50], R134 ;  /* 0x0000508601007387 */ /* 0x000fe80000100a00 */
[----:B------:R-:W-:Y:S04]  /*aa40*/  STL.64 [R1+0x48], R132 ;  /* 0x0000488401007387 */ /* 0x000fe80000100a00 */
[----:B------:R-:W-:Y:S01]  /*aa50*/  BAR.SYNC.DEFER_BLOCKING 0x0 ;  /* 0x0000000000007b1d */ /* 0x000fe20000010000 */
[----:B--2---:R-:W-:-:S04]  /*aa60*/  IMAD.WIDE.U32 R8, R4, UR15, R198 ;  /* 0x0000000f04087c25 */ /* 0x004fc8000f8e00c6 */
[----:B------:R-:W-:Y:S01]  /*aa70*/  IMAD.U32 R4, RZ, RZ, UR4 ;  /* 0x00000004ff047e24 */ /* 0x000fe2000f8e00ff */
        /* <DEDUP_REMOVED lines=24> */
[----:B------:R-:W-:-:S05]  /*ac00*/  IMAD.X R7, R9, 0x1, R4, P0 ;  /* 0x0000000109077824 */ /* 0x000fca00000e0604 */
[----:B------:R1:W-:Y:S01]  /*ac10*/  LDGSTS.E.BYPASS.LTC128B.128 [R235+0xb000], [R6.64] ;  /* 0x0b00000006eb7fae */ /* 0x0003e2000b901d52 */
[----:B---3--:R-:W-:-:S05]  /*ac20*/  IADD3 R14, P0, R6, UR7, RZ ;  /* 0x00000007060e7c10 */ /* 0x008fca000ff1e0ff */
[----:B------:R-:W-:-:S05]  /*ac30*/  IMAD.X R15, R7, 0x1, R4, P0 ;  /* 0x00000001070f7824 */ /* 0x000fca00000e0604 */
[----:B------:R4:W-:Y:S04]  /*ac40*/  LDGSTS.E.BYPASS.LTC128B.128 [R235+0xb800], [R14.64] ;  /* 0x0b8000000eeb7fae */ /* 0x0009e8000b901d52 */
[----:B------:R-:W-:Y:S04]  /*ac50*/  LDSM.16.M88.4 R124, [R230] ;  /* 0x00000000e67c783b */ /* 0x000fe80000000200 */
[----:B--2---:R-:W-:Y:S04]  /*ac60*/  LDSM.16.M88.4 R8, [R230+0x2000] ;  /* 0x00200000e608783b */ /* 0x004fe80000000200 */
[----:B------:R-:W2:Y:S04]  /*ac70*/  LDSM.16.M88.4 R76, [R229+0x5000] ;  /* 0x00500000e54c783b */ /* 0x000ea80000000200 */
[----:B------:R-:W-:Y:S04]  /*ac80*/  LDSM.16.M88.4 R44, [R229+0x5800] ;  /* 0x00580000e52c783b */ /* 0x000fe80000000200 */
[----:B------:R-:W-:Y:S04]  /*ac90*/  LDSM.16.M88.4 R28, [R229+0x6000] ;  /* 0x00600000e51c783b */ /* 0x000fe80000000200 */
[----:B------:R-:W3:Y:S04]  /*aca0*/  LDSM.16.M88.4 R60, [R229+0x4800] ;  /* 0x00480000e53c783b */ /* 0x000ee80000000200 */
[----:B------:R-:W-:Y:S04]  /*acb0*/  LDSM.16.M88.4 R200, [R228] ;  /* 0x00000000e4c8783b */ /* 0x000fe80000000200 */
[----:B------:R-:W-:Y:S04]  /*acc0*/  LDSM.16.M88.4 R128, [R228+0x2000] ;  /* 0x00200000e480783b */ /* 0x000fe80000000200 */
[----:B------:R-:W-:Y:S04]  /*acd0*/  LDSM.16.M88.4 R56, [R223+0x5000] ;  /* 0x00500000df38783b */ /* 0x000fe80000000200 */
[----:B------:R-:W-:Y:S04]  /*ace0*/  LDSM.16.M88.4 R40, [R223+0x5800] ;  /* 0x00580000df28783b */ /* 0x000fe80000000200 */
[----:B------:R-:W-:Y:S04]  /*acf0*/  LDSM.16.M88.4 R24, [R223+0x6000] ;  /* 0x00600000df18783b */ /* 0x000fe80000000200 */
[----:B----4-:R-:W-:Y:S04]  /*ad00*/  LDSM.16.M88.4 R12, [R229+0x6800] ;  /* 0x00680000e50c783b */ /* 0x010fe80000000200 */
[----:B------:R-:W-:Y:S01]  /*ad10*/  LDSM.16.M88.4 R108, [R229+0x4000] ;  /* 0x00400000e56c783b */ /* 0x000fe20000000200 */
[-C--:B--2---:R-:W-:Y:S03]  /*ad20*/  HMMA.16816.F32.BF16 R88, R124, R76.reuse, RZ ;  /* 0x0000004c7c58723c */ /* 0x084fe600000418ff */
[----:B------:R-:W2:Y:S04]  /*ad30*/  LDSM.16.M88.4 R144, [R229+0x7000] ;  /* 0x00700000e590783b */ /* 0x000ea80000000200 */
[----:B------:R-:W4:Y:S01]  /*ad40*/  LDSM.16.M88.4 R132, [R229+0x7800] ;  /* 0x00780000e584783b */ /* 0x000f220000000200 */
[----:B------:R-:W-:Y:S03]  /*ad50*/  HMMA.16816.F32.BF16 R84, R8, R76, RZ ;  /* 0x0000004c0854723c */ /* 0x000fe600000418ff */
[----:B------:R-:W1:Y:S01]  /*ad60*/  LDSM.16.M88.4 R92, [R223+0x4000] ;  /* 0x00400000df5c783b */ /* 0x000e620000000200 */
[----:B---3--:R-:W-:-:S03]  /*ad70*/  IMAD.MOV.U32 R69, RZ, RZ, R63 ;  /* 0x000000ffff457224 */ /* 0x008fc600078e003f */
[----:B------:R-:W3:Y:S01]  /*ad80*/  LDSM.16.M88.4 R140, [R223+0x4800] ;  /* 0x00480000df8c783b */ /* 0x000ee20000000200 */
[-C--:B------:R-:W-:Y:S01]  /*ad90*/  HMMA.16816.F32.BF16 R72, R124, R44.reuse, RZ ;  /* 0x0000002c7c48723c */ /* 0x080fe200000418ff */
[----:B------:R-:W-:Y:S02]  /*ada0*/  IMAD.MOV.U32 R76, RZ, RZ, R62 ;  /* 0x000000ffff4c7224 */ /* 0x000fe400078e003e */
[----:B------:R-:W1:Y:S04]  /*adb0*/  LDSM.16.M88.4 R136, [R223+0x6800] ;  /* 0x00680000df88783b */ /* 0x000e680000000200 */
[----:B------:R-:W1:Y:S01]  /*adc0*/  LDSM.16.M88.4 R208, [R223+0x7000] ;  /* 0x00700000dfd0783b */ /* 0x000e620000000200 */
[----:B------:R-:W-:Y:S03]  /*add0*/  HMMA.16816.F32.BF16 R64, R8, R44, RZ ;  /* 0x0000002c0840723c */ /* 0x000fe600000418ff */
[----:B------:R-:W1:Y:S01]  /*ade0*/  LDSM.16.M88.4 R204, [R223+0x7800] ;  /* 0x00780000dfcc783b */ /* 0x000e620000000200 */
[----:B------:R-:W-:Y:S01]  /*adf0*/  UIADD3 UR4, UR8, -0x2, URZ ;  /* 0xfffffffe08047890 */ /* 0x000fe2000fffe03f */
[----:B------:R-:W-:-:S02]  /*ae00*/  LOP3.LUT R252, R252, 0xfffffff7, RZ, 0xc0, !PT ;  /* 0xfffffff7fcfc7812 */ /* 0x000fc400078ec0ff */
[----:B------:R-:W0:Y:S01]  /*ae10*/  LDGDEPBAR ;  /* 0x00000000000079af */ /* 0x000e220000000000 */
[-C--:B------:R-:W-:Y:S08]  /*ae20*/  HMMA.16816.F32.BF16 R52, R124, R28.reuse, RZ ;  /* 0x0000001c7c34723c */ /* 0x080ff000000418ff */
[----:B------:R-:W-:Y:S01]  /*ae30*/  HMMA.16816.F32.BF16 R48, R8, R28, RZ ;  /* 0x0000001c0830723c */ /* 0x000fe200000418ff */
[----:B--2---:R-:W-:-:S07]  /*ae40*/  IMAD.MOV.U32 R77, RZ, RZ, R147 ;  /* 0x000000ffff4d7224 */ /* 0x004fce00078e0093 */
[-C--:B------:R-:W-:Y:S08]  /*ae50*/  HMMA.16816.F32.BF16 R104, R124, R60.reuse, RZ ;  /* 0x0000003c7c68723c */ /* 0x080ff000000418ff */
[----:B------:R-:W-:Y:S08]  /*ae60*/  HMMA.16816.F32.BF16 R100, R8, R60, RZ ;  /* 0x0000003c0864723c */ /* 0x000ff000000418ff */
[-C--:B------:R-:W-:Y:S08]  /*ae70*/  HMMA.16816.F32.BF16 R88, R200, R56.reuse, R88 ;  /* 0x00000038c858723c */ /* 0x080ff00000041858 */
[----:B------:R-:W-:Y:S07]  /*ae80*/  HMMA.16816.F32.BF16 R84, R128, R56, R84 ;  /* 0x000000388054723c */ /* 0x000fee0000041854 */
[----:B------:R-:W-:Y:S01]  /*ae90*/  IMAD.MOV.U32 R57, RZ, RZ, R46 ;  /* 0x000000ffff397224 */ /* 0x000fe200078e002e */
[----:B------:R-:W-:Y:S01]  /*aea0*/  HMMA.16816.F32.BF16 R96, R8, R62, RZ ;  /* 0x0000003e0860723c */ /* 0x000fe200000418ff */
[----:B------:R-:W-:-:S07]  /*aeb0*/  IMAD.MOV.U32 R56, RZ, RZ, R47 ;  /* 0x000000ffff387224 */ /* 0x000fce00078e002f */
        /* <DEDUP_REMOVED lines=10> */
[-C--:B------:R-:W-:Y:S08]  /*af60*/  HMMA.16816.F32.BF16 R36, R124, R12.reuse, RZ ;  /* 0x0000000c7c24723c */ /* 0x080ff000000418ff */
[C---:B------:R-:W-:Y:S08]  /*af70*/  HMMA.16816.F32.BF16 R32, R8.reuse, R12, RZ ;  /* 0x0000000c0820723c */ /* 0x040ff000000418ff */
[----:B------:R-:W-:Y:S08]  /*af80*/  HMMA.16816.F32.BF16 R28, R8, R14, RZ ;  /* 0x0000000e081c723c */ /* 0x000ff000000418ff */
[-C--:B------:R-:W-:Y:S08]  /*af90*/  HMMA.16816.F32.BF16 R120, R124, R108.reuse, RZ ;  /* 0x0000006c7c78723c */ /* 0x080ff000000418ff */
[C---:B------:R-:W-:Y:S08]  /*afa0*/  HMMA.16816.F32.BF16 R116, R8.reuse, R108, RZ ;  /* 0x0000006c0874723c */ /* 0x040ff000000418ff */
[C---:B------:R-:W-:Y:S08]  /*afb0*/  HMMA.16816.F32.BF16 R16, R8.reuse, R144, RZ ;  /* 0x000000900810723c */ /* 0x040ff000000418ff */
[C---:B----4-:R-:W-:Y:S08]  /*afc0*/  HMMA.16816.F32.BF16 R196, R8.reuse, R132, RZ ;  /* 0x0000008408c4723c */ /* 0x050ff000000418ff */
[C---:B------:R-:W-:Y:S08]  /*afd0*/  HMMA.16816.F32.BF16 R112, R8.reuse, R110, RZ ;  /* 0x0000006e0870723c */ /* 0x040ff000000418ff */
[C---:B------:R-:W-:Y:S08]  /*afe0*/  HMMA.16816.F32.BF16 R80, R8.reuse, R78, RZ ;  /* 0x0000004e0850723c */ /* 0x040ff000000418ff */
[C---:B------:R-:W-:Y:S08]  /*aff0*/  HMMA.16816.F32.BF16 R12, R8.reuse, R146, RZ ;  /* 0x00000092080c723c */ /* 0x040ff000000418ff */
[----:B------:R-:W-:Y:S08]  /*b000*/  HMMA.16816.F32.BF16 R8, R8, R134, RZ ;  /* 0x000000860808723c */ /* 0x000ff000000418ff */
[----:B------:R-:W-:Y:S08]  /*b010*/  HMMA.16816.F32.BF16 R108, R124, R110, RZ ;  /* 0x0000006e7c6c723c */ /* 0x000ff000000418ff */
[C---:B-1----:R-:W-:Y:S08]  /*b020*/  HMMA.16816.F32.BF16 R116, R128.reuse, R92, R116 ;  /* 0x0000005c8074723c */ /* 0x042ff00000041874 */
[C---:B---3--:R-:W-:Y:S08]  /*b030*/  HMMA.16816.F32.BF16 R100, R128.reuse, R140, R100 ;  /* 0x0000008c8064723c */ /* 0x048ff00000041864 */
        /* <DEDUP_REMOVED lines=11> */
[----:B------:R-:W-:Y:S01]  /*b0f0*/  IMAD.MOV.U32 R11, RZ, RZ, R77 ;  /* 0x000000ffff0b7224 */ /* 0x000fe200078e004d */
[C---:B------:R-:W-:Y:S07]  /*b100*/  HMMA.16816.F32.BF16 R108, R200.reuse, R94, R108 ;  /* 0x0000005ec86c723c */ /* 0x040fee000004186c */
[----:B------:R-:W-:Y:S01]  /*b110*/  IMAD.MOV.U32 R94, RZ, RZ, R76 ;  /* 0x000000ffff5e7224 */ /* 0x000fe200078e004c */
[----:B------:R-:W-:Y:S01]  /*b120*/  HMMA.16816.F32.BF16 R120, R200, R92, R120 ;  /* 0x0000005cc878723c */ /* 0x000fe20000041878 */
[----:B------:R-:W-:-:S06]  /*b130*/  IMAD.MOV.U32 R95, RZ, RZ, R69 ;  /* 0x000000ffff5f7224 */ /* 0x000fcc00078e0045 */
[----:B------:R-:W-:Y:S01]  /*b140*/  IMAD.MOV.U32 R92, RZ, RZ, R146 ;  /* 0x000000ffff5c7224 */ /* 0x000fe200078e0092 */
[C---:B------:R-:W-:Y:S01]  /*b150*/  HMMA.16816.F32.BF16 R76, R124.reuse, R78, RZ ;  /* 0x0000004e7c4c723c */ /* 0x040fe200000418ff */
[----:B------:R1:W5:Y:S07]  /*b160*/  LDL.LU.64 R146, [R1+0x80] ;  /* 0x0000800001927983 */ /* 0x00036e0000300a00 */
[C---:B------:R-:W-:Y:S01]  /*b170*/  HMMA.16816.F32.BF16 R20, R124.reuse, R144, RZ ;  /* 0x000000907c14723c */ /* 0x040fe200000418ff */
[----:B------:R-:W-:Y:S01]  /*b180*/  IMAD.MOV.U32 R10, RZ, RZ, R92 ;  /* 0x000000ffff0a7224 */ /* 0x000fe200078e005c */
[----:B------:R1:W5:Y:S06]  /*b190*/  LDL.LU.64 R144, [R1+0x78] ;  /* 0x0000780001907983 */ /* 0x00036c0000300a00 */
[----:B------:R-:W-:Y:S08]  /*b1a0*/  HMMA.16816.F32.BF16 R4, R124, R132, RZ ;  /* 0x000000847c04723c */ /* 0x000ff000000418ff */
[C---:B------:R-:W-:Y:S07]  /*b1b0*/  HMMA.16816.F32.BF16 R76, R200.reuse, R58, R76 ;  /* 0x0000003ac84c723c */ /* 0x040fee000004184c */
[----:B------:R-:W-:Y:S01]  /*b1c0*/  IMAD.MOV.U32 R58, RZ, RZ, R57 ;  /* 0x000000ffff3a7224 */ /* 0x000fe200078e0039 */
[----:B------:R-:W-:Y:S01]  /*b1d0*/  HMMA.16816.F32.BF16 R104, R200, R140, R104 ;  /* 0x0000008cc868723c */ /* 0x000fe20000041868 */
[----:B------:R-:W-:-:S07]  /*b1e0*/  IMAD.MOV.U32 R59, RZ, RZ, R56 ;  /* 0x000000ffff3b7224 */ /* 0x000fce00078e0038 */
[C---:B------:R-:W-:Y:S08]  /*b1f0*/  HMMA.16816.F32.BF16 R56, R124.reuse, R58, RZ ;  /* 0x0000003a7c38723c */ /* 0x040ff000000418ff */
[C---:B------:R-:W-:Y:S08]  /*b200*/  HMMA.16816.F32.BF16 R92, R124.reuse, R94, RZ ;  /* 0x0000005e7c5c723c */ /* 0x040ff000000418ff */
[----:B------:R-:W-:Y:S08]  /*b210*/  HMMA.16816.F32.BF16 R8, R124, R10, RZ ;  /* 0x0000000a7c08723c */ /* 0x000ff000000418ff */
[C---:B------:R-:W-:Y:S07]  /*b220*/  HMMA.16816.F32.BF16 R56, R200.reuse, R42, R56 ;  /* 0x0000002ac838723c */ /* 0x040fee0000041838 */
[----:B------:R-:W-:Y:S01]  /*b230*/  IMAD.MOV.U32 R42, RZ, RZ, R41 ;  /* 0x000000ffff2a7224 */ /* 0x000fe200078e0029 */
[----:B------:R-:W-:Y:S01]  /*b240*/  HMMA.16816.F32.BF16 R36, R200, R136, R36 ;  /* 0x00000088c824723c */ /* 0x000fe20000041824 */
[----:B------:R-:W-:-:S07]  /*b250*/  IMAD.MOV.U32 R43, RZ, RZ, R40 ;  /* 0x000000ffff2b7224 */ /* 0x000fce00078e0028 */
[----:B------:R-:W-:Y:S08]  /*b260*/  HMMA.16816.F32.BF16 R40, R124, R42, RZ ;  /* 0x0000002a7c28723c */ /* 0x000ff000000418ff */
[C---:B------:R-:W-:Y:S08]  /*b270*/  HMMA.16816.F32.BF16 R20, R200.reuse, R208, R20 ;  /* 0x000000d0c814723c */ /* 0x040ff00000041814 */
[C---:B------:R-:W-:Y:S08]  /*b280*/  HMMA.16816.F32.BF16 R4, R200.reuse, R204, R4 ;  /* 0x000000ccc804723c */ /* 0x040ff00000041804 */
[----:B------:R-:W-:Y:S07]  /*b290*/  HMMA.16816.F32.BF16 R40, R200, R26, R40 ;  /* 0x0000001ac828723c */ /* 0x000fee0000041828 */
[----:B------:R-:W-:-:S02]  /*b2a0*/  IMAD.MOV.U32 R26, RZ, RZ, R25 ;  /* 0x000000ffff1a7224 */ /* 0x000fc400078e0019 */
[----:B------:R-:W-:-:S07]  /*b2b0*/  IMAD.MOV.U32 R27, RZ, RZ, R24 ;  /* 0x000000ffff1b7224 */ /* 0x000fce00078e0018 */
[C---:B------:R-:W-:Y:S08]  /*b2c0*/  HMMA.16816.F32.BF16 R24, R124.reuse, R26, RZ ;  /* 0x0000001a7c18723c */ /* 0x040ff000000418ff */
[----:B------:R-:W-:Y:S08]  /*b2d0*/  HMMA.16816.F32.BF16 R124, R124, R134, RZ ;  /* 0x000000867c7c723c */ /* 0x000ff000000418ff */
[C---:B------:R-:W-:Y:S01]  /*b2e0*/  HMMA.16816.F32.BF16 R92, R200.reuse, R142, R92 ;  /* 0x0000008ec85c723c */ /* 0x040fe2000004185c */
[----:B------:R1:W5:Y:S04]  /*b2f0*/  LDL.LU.64 R142, [R1+0x70] ;  /* 0x00007000018e7983 */ /* 0x0003680000300a00 */
[----:B------:R1:W5:Y:S03]  /*b300*/  LDL.LU.64 R140, [R1+0x68] ;  /* 0x00006800018c7983 */ /* 0x0003660000300a00 */
[C---:B------:R-:W-:Y:S01]  /*b310*/  HMMA.16816.F32.BF16 R24, R200.reuse, R138, R24 ;  /* 0x0000008ac818723c */ /* 0x040fe20000041818 */
[----:B------:R1:W5:Y:S04]  /*b320*/  LDL.LU.64 R138, [R1+0x60] ;  /* 0x00006000018a7983 */ /* 0x0003680000300a00 */
[----:B------:R1:W5:Y:S03]  /*b330*/  LDL.LU.64 R136, [R1+0x58] ;  /* 0x0000580001887983 */ /* 0x0003660000300a00 */
[C---:B------:R-:W-:Y:S01]  /*b340*/  HMMA.16816.F32.BF16 R8, R200.reuse, R210, R8 ;  /* 0x000000d2c808723c */ /* 0x040fe20000041808 */
[----:B------:R-:W-:Y:S04]  /*b350*/  LDSM.16.M88.4 R208, [R227+0x2000] ;  /* 0x00200000e3d0783b */ /* 0x000fe80000000200 */
[----:B------:R1:W5:Y:S03]  /*b360*/  LDL.LU.64 R134, [R1+0x50] ;  /* 0x0000500001867983 */ /* 0x0003660000300a00 */
[----:B------:R-:W-:Y:S01]  /*b370*/  HMMA.16816.F32.BF16 R124, R200, R206, R124 ;  /* 0x000000cec87c723c */ /* 0x000fe2000004187c */
[----:B------:R-:W2:Y:S04]  /*b380*/  LDSM.16.M88.4 R204, [R226] ;  /* 0x00000000e2cc783b */ /* 0x000ea80000000200 */
[----:B------:R-:W3:Y:S04]  /*b390*/  LDSM.16.M88.4 R200, [R227] ;  /* 0x00000000e3c8783b */ /* 0x000ee80000000200 */
[----:B------:R1:W5:Y:S01]  /*b3a0*/  LDL.LU.64 R132, [R1+0x48] ;  /* 0x0000480001847983 */ /* 0x0003620000300a00 */
[-C--:B--2---:R-:W-:Y:S08]  /*b3b0*/  HMMA.16816.F32.BF16 R116, R208, R204.reuse, R116 ;  /* 0x000000ccd074723c */ /* 0x084ff00000041874 */
[----:B---3--:R-:W-:Y:S08]  /*b3c0*/  HMMA.16816.F32.BF16 R120, R200, R204, R120 ;  /* 0x000000ccc878723c */ /* 0x008ff00000041878 */
[-C--:B------:R-:W-:Y:S08]  /*b3d0*/  HMMA.16816.F32.BF16 R112, R208, R206.reuse, R112 ;  /* 0x000000ced070723c */ /* 0x080ff00000041870 */
[C---:B------:R-:W-:Y:S01]  /*b3e0*/  HMMA.16816.F32.BF16 R108, R200.reuse, R206, R108 ;  /* 0x000000cec86c723c */ /* 0x040fe2000004186c */
[----:B------:R-:W2:Y:S07]  /*b3f0*/  LDSM.16.M88.4 R204, [R219] ;  /* 0x00000000dbcc783b */ /* 0x000eae0000000200 */
[-C--:B--2---:R-:W-:Y:S08]  /*b400*/  HMMA.16816.F32.BF16 R104, R200, R204.reuse, R104 ;  /* 0x000000ccc868723c */ /* 0x084ff00000041868 */
[C---:B------:R-:W-:Y:S08]  /*b410*/  HMMA.16816.F32.BF16 R100, R208.reuse, R204, R100 ;  /* 0x000000ccd064723c */ /* 0x040ff00000041864 */
        /* <DEDUP_REMOVED lines=22> */
[----:B-----5:R-:W2:Y:S07]  /*b580*/  LDSM.16.M88.4 R204, [R214] ;  /* 0x00000000d6cc783b */ /* 0x020eae0000000200 */
[-C--:B--2---:R-:W-:Y:S08]  /*b590*/  HMMA.16816.F32.BF16 R20, R200, R204.reuse, R20 ;  /* 0x000000ccc814723c */ /* 0x084ff00000041814 */
[C---:B------:R-:W-:Y:S08]  /*b5a0*/  HMMA.16816.F32.BF16 R16, R208.reuse, R204, R16 ;  /* 0x000000ccd010723c */ /* 0x040ff00000041810 */
[-C--:B------:R-:W-:Y:S08]  /*b5b0*/  HMMA.16816.F32.BF16 R12, R208, R206.reuse, R12 ;  /* 0x000000ced00c723c */ /* 0x080ff0000004180c */
[C---:B------:R-:W-:Y:S01]  /*b5c0*/  HMMA.16816.F32.BF16 R8, R200.reuse, R206, R8 ;  /* 0x000000cec808723c */ /* 0x040fe20000041808 */
[----:B------:R-:W2:Y:S07]  /*b5d0*/  LDSM.16.M88.4 R204, [R213] ;  /* 0x00000000d5cc783b */ /* 0x000eae0000000200 */
[-C--:B--2---:R-:W-:Y:S08]  /*b5e0*/  HMMA.16816.F32.BF16 R4, R200, R204.reuse, R4 ;  /* 0x000000ccc804723c */ /* 0x084ff00000041804 */
[C---:B------:R-:W-:Y:S08]  /*b5f0*/  HMMA.16816.F32.BF16 R196, R208.reuse, R204, R196 ;  /* 0x000000ccd0c4723c */ /* 0x040ff000000418c4 */
[-C--:B------:R-:W-:Y:S01]  /*b600*/  HMMA.16816.F32.BF16 R128, R208, R206.reuse, R128 ;  /* 0x000000ced080723c */ /* 0x080fe20000041880 */
[----:B------:R-:W-:Y:S07]  /*b610*/  LDSM.16.M88.4 R208, [R225] ;  /* 0x00000000e1d0783b */ /* 0x000fee0000000200 */
[----:B------:R-:W-:Y:S01]  /*b620*/  HMMA.16816.F32.BF16 R124, R200, R206, R124 ;  /* 0x000000cec87c723c */ /* 0x000fe2000004187c */
[----:B------:R-:W-:Y:S04]  /*b630*/  LDSM.16.M88.4 R204, [R225+0x2000] ;  /* 0x00200000e1cc783b */ /* 0x000fe80000000200 */
[----:B------:R-:W2:Y:S03]  /*b640*/  LDSM.16.M88.4 R200, [R212] ;  /* 0x00000000d4c8783b */ /* 0x000ea60000000200 */
[-C--:B--2---:R-:W-:Y:S08]  /*b650*/  HMMA.16816.F32.BF16 R116, R204, R200.reuse, R116 ;  /* 0x000000c8cc74723c */ /* 0x084ff00000041874 */
[----:B------:R-:W-:Y:S08]  /*b660*/  HMMA.16816.F32.BF16 R120, R208, R200, R120 ;  /* 0x000000c8d078723c */ /* 0x000ff00000041878 */
[-C--:B------:R-:W-:Y:S08]  /*b670*/  HMMA.16816.F32.BF16 R112, R204, R202.reuse, R112 ;  /* 0x000000cacc70723c */ /* 0x080ff00000041870 */
[C---:B------:R-:W-:Y:S01]  /*b680*/  HMMA.16816.F32.BF16 R108, R208.reuse, R202, R108 ;  /* 0x000000cad06c723c */ /* 0x040fe2000004186c */
[----:B------:R-:W2:Y:S07]  /*b690*/  LDSM.16.M88.4 R200, [R212+0x800] ;  /* 0x00080000d4c8783b */ /* 0x000eae0000000200 */
[-C--:B--2---:R-:W-:Y:S08]  /*b6a0*/  HMMA.16816.F32.BF16 R104, R208, R200.reuse, R104 ;  /* 0x000000c8d068723c */ /* 0x084ff00000041868 */
[C---:B------:R-:W-:Y:S08]  /*b6b0*/  HMMA.16816.F32.BF16 R100, R204.reuse, R200, R100 ;  /* 0x000000c8cc64723c */ /* 0x040ff00000041864 */
        /* <DEDUP_REMOVED lines=21> */
[----:B------:R-:W-:Y:S01]  /*b810*/  HMMA.16816.F32.BF16 R24, R208, R202, R24 ;  /* 0x000000cad018723c */ /* 0x000fe20000041818 */
[----:B------:R-:W2:Y:S01]  /*b820*/  LDSM.16.M88.4 R200, [R212+0x3000] ;  /* 0x00300000d4c8783b */ /* 0x000ea20000000200 */
[----:B------:R-:W-:-:S06]  /*b830*/  FMUL.FTZ R105, R105, c[0x0][0x2ec] ;  /* 0x0000bb0069697a20 */ /* 0x000fcc0000410000 */
[-C--:B--2---:R-:W-:Y:S08]  /*b840*/  HMMA.16816.F32.BF16 R20, R208, R200.reuse, R20 ;  /* 0x000000c8d014723c */ /* 0x084ff00000041814 */
[C---:B------:R-:W-:Y:S08]  /*b850*/  HMMA.16816.F32.BF16 R16, R204.reuse, R200, R16 ;  /* 0x000000c8cc10723c */ /* 0x040ff00000041810 */
[-C--:B------:R-:W-:Y:S08]  /*b860*/  HMMA.16816.F32.BF16 R12, R204, R202.reuse, R12 ;  /* 0x000000cacc0c723c */ /* 0x080ff0000004180c */
[----:B------:R-:W-:Y:S01]  /*b870*/  HMMA.16816.F32.BF16 R8, R208, R202, R8 ;  /* 0x000000cad008723c */ /* 0x000fe20000041808 */
[----:B------:R-:W2:Y:S01]  /*b880*/  LDSM.16.M88.4 R200, [R212+0x3800] ;  /* 0x00380000d4c8783b */ /* 0x000ea20000000200 */
[----:B------:R-:W-:Y:S01]  /*b890*/  FMUL.FTZ R72, R72, c[0x0][0x2ec] ;  /* 0x0000bb0048487a20 */ /* 0x000fe20000410000 */
[----:B------:R-:W-:Y:S01]  /*b8a0*/  UISETP.GT.AND UP0, UPT, UR4, UR9, UPT ;  /* 0x000000090400728c */ /* 0x000fe2000bf04270 */
[----:B------:R-:W-:Y:S01]  /*b8b0*/  FMUL.FTZ R118, R118, c[0x0][0x2ec] ;  /* 0x0000bb0076767a20 */ /* 0x000fe20000410000 */
[----:B------:R-:W-:-:S04]  /*b8c0*/  DEPBAR.LE SB0, 0x0 ;  /* 0x000080000000791a */ /* 0x000fc80000000000 */
[----:B------:R-:W-:Y:S02]  /*b8d0*/  FMUL.FTZ R69, R120, c[0x0][0x2ec] ;  /* 0x0000bb0078457a20 */ /* 0x000fe40000410000 */
[----:B------:R-:W-:Y:S02]  /*b8e0*/  FMUL.FTZ R120, R121, c[0x0][0x2ec] ;  /* 0x0000bb0079787a20 */ /* 0x000fe40000410000 */
[----:B------:R-:W-:Y:S02]  /*b8f0*/  FMUL.FTZ R110, R110, c[0x0][0x2ec] ;  /* 0x0000bb006e6e7a20 */ /* 0x000fe40000410000 */
[----:B------:R-:W-:Y:S02]  /*b900*/  FMUL.FTZ R121, R123, c[0x0][0x2ec] ;  /* 0x0000bb007b797a20 */ /* 0x000fe40000410000 */
[----:B------:R3:W-:Y:S01]  /*b910*/  MUFU.TANH R123, R118 ;  /* 0x00000076007b7308 */ /* 0x0007e20000002400 */
[----:B------:R-:W-:Y:S02]  /*b920*/  FMUL.FTZ R86, R86, c[0x0][0x2ec] ;  /* 0x0000bb0056567a20 */ /* 0x000fe40000410000 */
[----:B------:R-:W-:-:S02]  /*b930*/  FMUL.FTZ R64, R64, c[0x0][0x2ec] ;  /* 0x0000bb0040407a20 */ /* 0x000fc40000410000 */
[----:B---3--:R-:W-:Y:S01]  /*b940*/  FMUL.FTZ R118, R119, c[0x0][0x2ec] ;  /* 0x0000bb0077767a20 */ /* 0x008fe20000410000 */
[C---:B--2---:R-:W-:Y:S08]  /*b950*/  HMMA.16816.F32.BF16 R196, R204.reuse, R200, R196 ;  /* 0x000000c8ccc4723c */ /* 0x044ff000000418c4 */
[----:B------:R-:W-:Y:S01]  /*b960*/  HMMA.16816.F32.BF16 R128, R204, R202, R128 ;  /* 0x000000cacc80723c */ /* 0x000fe20000041880 */
[----:B------:R2:W-:Y:S08]  /*b970*/  MUFU.TANH R205, R105 ;  /* 0x0000006900cd7308 */ /* 0x0005f00000002400 */
[----:B------:R3:W-:Y:S01]  /*b980*/  MUFU.TANH R119, R110 ;  /* 0x0000006e00777308 */ /* 0x0007e20000002400 */
[----:B--2---:R-:W-:-:S07]  /*b990*/  FMUL.FTZ R105, R106, c[0x0][0x2ec] ;  /* 0x0000bb006a697a20 */ /* 0x004fce0000410000 */
[----:B------:R2:W-:Y:S01]  /*b9a0*/  MUFU.TANH R106, R72 ;  /* 0x00000048006a7308 */ /* 0x0005e20000002400 */
[----:B---3--:R-:W-:Y:S02]  /*b9b0*/  FMUL.FTZ R110, R113, c[0x0][0x2ec] ;  /* 0x0000bb00716e7a20 */ /* 0x008fe40000410000 */
[----:B------:R-:W-:Y:S02]  /*b9c0*/  FMUL.FTZ R113, R114, c[0x0][0x2ec] ;  /* 0x0000bb0072717a20 */ /* 0x000fe40000410000 */
[----:B--2---:R-:W-:-:S03]  /*b9d0*/  IMAD.U32 R72, RZ, RZ, UR4 ;  /* 0x00000004ff487e24 */ /* 0x004fc6000f8e00ff */
[----:B------:R-:W-:Y:S01]  /*b9e0*/  MUFU.TANH R114, R86 ;  /* 0x0000005600727308 */ /* 0x000fe20000002400 */
[----:B------:R-:W-:-:S07]  /*b9f0*/  IMAD R72, R72, 0x80, R251 ;  /* 0x0000008048487824 */ /* 0x000fce00078e02fb */
[----:B------:R2:W-:Y:S02]  /*ba00*/  MUFU.TANH R86, R64 ;  /* 0x0000004000567308 */ /* 0x0005e40000002400 */
[----:B--2---:R-:W-:-:S04]  /*ba10*/  IADD3 R64, R72, 0x1, RZ ;  /* 0x0000000148407810 */ /* 0x004fc80007ffe0ff */
[C---:B------:R-:W-:Y:S02]  /*ba20*/  ISETP.GE.AND P3, PT, R64.reuse, R246, PT ;  /* 0x000000f64000720c */ /* 0x040fe40003f66270 */
[C---:B------:R-:W-:Y:S02]  /*ba30*/  ISETP.GE.AND P2, PT, R64.reuse, R244, PT ;  /* 0x000000f44000720c */ /* 0x040fe40003f46270 */
[C---:B------:R-:W-:Y:S02]  /*ba40*/  ISETP.LT.OR P4, PT, R64.reuse, R247, P3 ;  /* 0x000000f74000720c */ /* 0x040fe40001f81670 */
[C---:B------:R-:W-:Y:S02]  /*ba50*/  ISETP.LT.OR P3, PT, R64.reuse, R245, P2 ;  /* 0x000000f54000720c */ /* 0x040fe40001761670 */
[----:B------:R-:W-:Y:S01]  /*ba60*/  ISETP.GE.AND P1, PT, R64, R242, PT ;  /* 0x000000f24000720c */ /* 0x000fe20003f26270 */
[----:B------:R-:W-:-:S03]  /*ba70*/  FMUL.FTZ R122, R122, c[0x0][0x2ec] ;  /* 0x0000bb007a7a7a20 */ /* 0x000fc60000410000 */
[C---:B------:R-:W-:Y:S02]  /*ba80*/  ISETP.LT.OR P2, PT, R64.reuse, R243, P1 ;  /* 0x000000f34000720c */ /* 0x040fe40000f41670 */
[----:B------:R-:W-:Y:S01]  /*ba90*/  ISETP.GE.AND P0, PT, R64, R240, PT ;  /* 0x000000f04000720c */ /* 0x000fe20003f06270 */
[----:B------:R-:W2:Y:S04]  /*baa0*/  MUFU.TANH R122, R122 ;  /* 0x0000007a007a7308 */ /* 0x000ea80000002400 */
[----:B------:R-:W-:Y:S01]  /*bab0*/  @P3 LOP3.LUT R252, R252, 0x8, RZ, 0xfc, !PT ;  /* 0x00000008fcfc3812 */ /* 0x000fe200078efcff */
[----:B------:R-:W-:Y:S01]  /*bac0*/  FMUL.FTZ R116, R116, c[0x0][0x2ec] ;  /* 0x0000bb0074747a20 */ /* 0x000fe20000410000 */
[----:B------:R-:W-:Y:S02]  /*bad0*/  ISETP.LT.OR P1, PT, R64, R241, P0 ;  /* 0x000000f14000720c */ /* 0x000fe40000721670 */
[----:B------:R-:W-:Y:S01]  /*bae0*/  LOP3.LUT R252, R252, 0xfffffffb, RZ, 0xc0, !PT ;  /* 0xfffffffbfcfc7812 */ /* 0x000fe200078ec0ff */
[----:B------:R-:W3:Y:S03]  /*baf0*/  MUFU.TANH R69, R69 ;  /* 0x0000004500457308 */ /* 0x000ee60000002400 */
[----:B------:R-:W-:-:S02]  /*bb00*/  @P2 LOP3.LUT R252, R252, 0x4, RZ, 0xfc, !PT ;  /* 0x00000004fcfc2812 */ /* 0x000fc400078efcff */
[C---:B------:R-:W-:Y:S01]  /*bb10*/  ISETP.GE.AND P2, PT, R72.reuse, R244, PT ;  /* 0x000000f44800720c */ /* 0x040fe20003f46270 */
[----:B------:R-:W-:Y:S02]  /*bb20*/  HMMA.16816.F32.BF16 R4, R208, R200, R4 ;  /* 0x000000c8d004723c */ /* 0x000fe40000041804 */
[----:B------:R-:W4:Y:S01]  /*bb30*/  MUFU.TANH R116, R116 ;  /* 0x0000007400747308 */ /* 0x000f220000002400 */
[C---:B------:R-:W-:Y:S02]  /*bb40*/  ISETP.LT.OR P2, PT, R72.reuse, R245, P2 ;  /* 0x000000f54800720c */ /* 0x040fe40001741670 */
[----:B------:R-:W-:-:S03]  /*bb50*/  ISETP.GE.AND P0, PT, R72, R246, PT ;  /* 0x000000f64800720c */ /* 0x000fc60003f06270 */
[----:B------:R-:W-:Y:S02]  /*bb60*/  HMMA.16816.F32.BF16 R124, R208, R202, R124 ;  /* 0x000000cad07c723c */ /* 0x000fe4000004187c */
[----:B------:R-:W1:Y:S01]  /*bb70*/  MUFU.TANH R120, R120 ;  /* 0x0000007800787308 */ /* 0x000e620000002400 */
[----:B------:R-:W-:-:S04]  /*bb80*/  LOP3.LUT R252, R252, 0xfffffffd, RZ, 0xc0, !PT ;  /* 0xfffffffdfcfc7812 */ /* 0x000fc800078ec0ff */
[----:B------:R-:W-:Y:S01]  /*bb90*/  FMUL.FTZ R210, R56, c[0x0][0x2ec] ;  /* 0x0000bb0038d27a20 */ /* 0x000fe20000410000 */
[----:B------:R-:W-:Y:S01]  /*bba0*/  IADD3 R56, R72, 0x8, RZ ;  /* 0x0000000848387810 */ /* 0x000fe20007ffe0ff */
[----:B------:R-:W-:Y:S01]  /*bbb0*/  FMUL.FTZ R117, R117, c[0x0][0x2ec] ;  /* 0x0000bb0075757a20 */ /* 0x000fe20000410000 */
[----:B--2---:R-:W-:Y:S02]  /*bbc0*/  FSEL R64, R122, -INF , !P2 ;  /* 0xff8000007a407808 */ /* 0x004fe40005000000 */
[----:B------:R-:W-:Y:S02]  /*bbd0*/  @P1 LOP3.LUT R252, R252, 0x2, RZ, 0xfc, !PT ;  /* 0x00000002fcfc1812 */ /* 0x000fe400078efcff */
[----:B------:R-:W-:Y:S02]  /*bbe0*/  ISETP.LT.OR P0, PT, R72, R247, P0 ;  /* 0x000000f74800720c */ /* 0x000fe40000701670 */
[----:B------:R-:W-:Y:S01]  /*bbf0*/  ISETP.GE.AND P2, PT, R56, R244, PT ;  /* 0x000000f43800720c */ /* 0x000fe20003f46270 */
[----:B------:R-:W-:Y:S01]  /*bc00*/  FMUL.FTZ R107, R107, c[0x0][0x2ec] ;  /* 0x0000bb006b6b7a20 */ /* 0x000fe20000410000 */
[----:B------:R-:W-:Y:S01]  /*bc10*/  ISETP.GE.AND P1, PT, R72, R242, PT ;  /* 0x000000f24800720c */ /* 0x000fe20003f26270 */
[----:B------:R-:W-:Y:S01]  /*bc20*/  FMUL.FTZ R83, R83, c[0x0][0x2ec] ;  /* 0x0000bb0053537a20 */ /* 0x000fe20000410000 */
[----:B---3--:R-:W-:-:S02]  /*bc30*/  FSEL R69, R69, -INF , !P0 ;  /* 0xff80000045457808 */ /* 0x008fc40004000000 */
[----:B------:R-:W-:Y:S01]  /*bc40*/  ISETP.LT.OR P5, PT, R56, R245, P2 ;  /* 0x000000f53800720c */ /* 0x000fe200017a1670 */
[----:B------:R-:W2:Y:S01]  /*bc50*/  MUFU.TANH R117, R117 ;  /* 0x0000007500757308 */ /* 0x000ea20000002400 */
[----:B------:R-:W-:Y:S01]  /*bc60*/  ISETP.GE.AND P0, PT, R72, R240, PT ;  /* 0x000000f04800720c */ /* 0x000fe20003f06270 */
[----:B------:R-:W-:Y:S01]  /*bc70*/  FMUL.FTZ R96, R96, c[0x0][0x2ec] ;  /* 0x0000bb0060607a20 */ /* 0x000fe20000410000 */
[----:B------:R-:W-:Y:S01]  /*bc80*/  ISETP.LT.OR P1, PT, R72, R243, P1 ;  /* 0x000000f34800720c */ /* 0x000fe20000f21670 */
[----:B------:R-:W-:Y:S01]  /*bc90*/  FMUL.FTZ R88, R88, c[0x0][0x2ec] ;  /* 0x0000bb0058587a20 */ /* 0x000fe20000410000 */
[----:B------:R-:W-:-:S03]  /*bca0*/  ISETP.GE.AND P3, PT, R56, R246, PT ;  /* 0x000000f63800720c */ /* 0x000fc60003f66270 */
[----:B------:R-:W-:Y:S01]  /*bcb0*/  MUFU.TANH R203, R107 ;  /* 0x0000006b00cb7308 */ /* 0x000fe20000002400 */
[----:B------:R-:W-:Y:S01]  /*bcc0*/  ISETP.LT.OR P0, PT, R72, R241, P0 ;  /* 0x000000f14800720c */ /* 0x000fe20000701670 */
[----:B------:R-:W-:Y:S01]  /*bcd0*/  FMUL.FTZ R108, R108, c[0x0][0x2ec] ;  /* 0x0000bb006c6c7a20 */ /* 0x000fe20000410000 */
[----:B------:R-:W-:-:S05]  /*bce0*/  LOP3.LUT P2, RZ, R252, 0x4, RZ, 0xc0, !PT ;  /* 0x00000004fcff7812 */ /* 0x000fca000784c0ff */
[----:B------:R4:W-:Y:S01]  /*bcf0*/  MUFU.TANH R107, R83 ;  /* 0x00000053006b7308 */ /* 0x0009e20000002400 */
[----:B------:R-:W-:-:S07]  /*bd00*/  FMUL.FTZ R94, R94, c[0x0][0x2ec] ;  /* 0x0000bb005e5e7a20 */ /* 0x000fce0000410000 */
[----:B------:R-:W-:Y:S01]  /*bd10*/  MUFU.TANH R200, R96 ;  /* 0x0000006000c87308 */ /* 0x000fe20000002400 */
[----:B----4-:R-:W-:Y:S02]  /*bd20*/  FSEL R83, R116, -INF , !P1 ;  /* 0xff80000074537808 */ /* 0x010fe40004800000 */
[----:B-1----:R-:W-:-:S05]  /*bd30*/  FSEL R116, R120, -INF , !P4 ;  /* 0xff80000078747808 */ /* 0x002fca0006000000 */
[----:B------:R1:W-:Y:S01]  /*bd40*/  MUFU.TANH R96, R88 ;  /* 0x0000005800607308 */ /* 0x0003e20000002400 */
[----:B------:R-:W-:Y:S02]  /*bd50*/  ISETP.LT.OR P4, PT, R56, R247, P3 ;  /* 0x000000f73800720c */ /* 0x000fe40001f81670 */
[C---:B------:R-:W-:Y:S02]  /*bd60*/  LOP3.LUT P3, RZ, R252.reuse, 0x8, RZ, 0xc0, !PT ;  /* 0x00000008fcff7812 */ /* 0x040fe4000786c0ff */
[----:B------:R-:W-:Y:S02]  /*bd70*/  LOP3.LUT R252, R252, 0xfffffffe, RZ, 0xc0, !PT ;  /* 0xfffffffefcfc7812 */ /* 0x000fe400078ec0ff */
[----:B------:R-:W-:Y:S01]  /*bd80*/  ISETP.GE.AND P1, PT, R56, R242, PT ;  /* 0x000000f23800720c */ /* 0x000fe20003f26270 */
[----:B------:R-:W-:Y:S01]  /*bd90*/  MUFU.TANH R121, R121 ;  /* 0x0000007900797308 */ /* 0x000fe20000002400 */
[----:B------:R-:W-:Y:S01]  /*bda0*/  FMUL.FTZ R84, R84, c[0x0][0x2ec] ;  /* 0x0000bb0054547a20 */ /* 0x000fe20000410000 */
[----:B------:R-:W-:-:S02]  /*bdb0*/  @P5 LOP3.LUT R252, R252, 0x1, RZ, 0xfc, !PT ;  /* 0x00000001fcfc5812 */ /* 0x000fc400078efcff */
[----:B-1----:R-:W-:-:S04]  /*bdc0*/  FSEL R88, R123, -INF , !P0 ;  /* 0xff8000007b587808 */ /* 0x002fc80004000000 */
[----:B------:R-:W-:Y:S01]  /*bdd0*/  MUFU.TANH R118, R118 ;  /* 0x0000007600767308 */ /* 0x000fe20000002400 */
[C---:B------:R-:W-:Y:S02]  /*bde0*/  ISETP.GE.AND P0, PT, R56.reuse, R240, PT ;  /* 0x000000f03800720c */ /* 0x040fe40003f06270 */
[C---:B------:R-:W-:Y:S02]  /*bdf0*/  ISETP.LT.OR P6, PT, R56.reuse, R243, P1 ;  /* 0x000000f33800720c */ /* 0x040fe40000fc1670 */
[----:B------:R-:W-:-:S03]  /*be00*/  ISETP.LT.OR P5, PT, R56, R241, P0 ;  /* 0x000000f13800720c */ /* 0x000fc600007a1670 */
[----:B------:R1:W3:Y:S01]  /*be10*/  MUFU.TANH R207, R108 ;  /* 0x0000006c00cf7308 */ /* 0x0002e20000002400 */
[----:B------:R-:W-:Y:S01]  /*be20*/  IADD3 R56, R72, 0x9, RZ ;  /* 0x0000000948387810 */ /* 0x000fe20007ffe0ff */
[----:B------:R-:W-:-:S06]  /*be30*/  FMUL.FTZ R74, R74, c[0x0][0x2ec] ;  /* 0x0000bb004a4a7a20 */ /* 0x000fcc0000410000 */
[----:B------:R4:W-:Y:S01]  /*be40*/  MUFU.TANH R202, R94 ;  /* 0x0000005e00ca7308 */ /* 0x0009e20000002400 */
[----:B------:R-:W-:Y:S01]  /*be50*/  FMUL.FTZ R65, R65, c[0x0][0x2ec] ;  /* 0x0000bb0041417a20 */ /* 0x000fe20000410000 */
[----:B------:R-:W-:Y:S01]  /*be60*/  LOP3.LUT P1, RZ, R252, 0x2, RZ, 0xc0, !PT ;  /* 0x00000002fcff7812 */ /* 0x000fe2000782c0ff */
[----:B------:R-:W-:Y:S02]  /*be70*/  FMUL.FTZ R80, R80, c[0x0][0x2ec] ;  /* 0x0000bb0050507a20 */ /* 0x000fe40000410000 */
[----:B-1----:R-:W-:Y:S02]  /*be80*/  FMUL.FTZ R108, R109, c[0x0][0x2ec] ;  /* 0x0000bb006d6c7a20 */ /* 0x002fe40000410000 */
[----:B----4-:R-:W-:Y:S02]  /*be90*/  FMUL.FTZ R94, R95, c[0x0][0x2ec] ;  /* 0x0000bb005f5e7a20 */ /* 0x010fe40000410000 */
[----:B------:R-:W-:Y:S02]  /*bea0*/  FMUL.FTZ R95, R97, c[0x0][0x2ec] ;  /* 0x0000bb00615f7a20 */ /* 0x000fe40000410000 */
[----:B------:R-:W-:-:S02]  /*beb0*/  FMUL.FTZ R97, R99, c[0x0][0x2ec] ;  /* 0x0000bb0063617a20 */ /* 0x000fc40000410000 */
[----:B------:R2:W-:Y:S01]  /*bec0*/  MUFU.TANH R99, R84 ;  /* 0x0000005400637308 */ /* 0x0005e20000002400 */
[----:B------:R-:W-:Y:S02]  /*bed0*/  FMUL.FTZ R109, R111, c[0x0][0x2ec] ;  /* 0x0000bb006f6d7a20 */ /* 0x000fe40000410000 */
[----:B------:R-:W-:-:S05]  /*bee0*/  FMUL.FTZ R111, R115, c[0x0][0x2ec] ;  /* 0x0000bb00736f7a20 */ /* 0x000fca0000410000 */
[----:B------:R1:W-:Y:S01]  /*bef0*/  MUFU.TANH R208, R74 ;  /* 0x0000004a00d07308 */ /* 0x0003e20000002400 */
[----:B--2---:R-:W-:Y:S02]  /*bf00*/  FSEL R84, R117, -INF , !P2 ;  /* 0xff80000075547808 */ /* 0x004fe40005000000 */
[----:B------:R-:W-:-:S05]  /*bf10*/  ISETP.GE.AND P2, PT, R56, R244, PT ;  /* 0x000000f43800720c */ /* 0x000fca0003f46270 */
[----:B------:R2:W-:Y:S01]  /*bf20*/  MUFU.TANH R115, R80 ;  /* 0x0000005000737308 */ /* 0x0005e20000002400 */
[----:B------:R-:W-:Y:S01]  /*bf30*/  ISETP.LT.OR P2, PT, R56, R245, P2 ;  /* 0x000000f53800720c */ /* 0x000fe20001741670 */
[----:B-1----:R-:W-:-:S06]  /*bf40*/  FMUL.FTZ R74, R75, c[0x0][0x2ec] ;  /* 0x0000bb004b4a7a20 */ /* 0x002fcc0000410000 */
[----:B------:R1:W-:Y:S01]  /*bf50*/  MUFU.TANH R75, R65 ;  /* 0x00000041004b7308 */ /* 0x0003e20000002400 */
[----:B---3--:R-:W-:Y:S02]  /*bf60*/  FSEL R207, R207, -INF , !P4 ;  /* 0xff800000cfcf7808 */ /* 0x008fe40006000000 */
[----:B--2---:R-:W-:Y:S02]  /*bf70*/  FSEL R80, R118, -INF , !P1 ;  /* 0xff80000076507808 */ /* 0x004fe40004800000 */
[C---:B------:R-:W-:Y:S02]  /*bf80*/  ISETP.GE.AND P1, PT, R56.reuse, R242, PT ;  /* 0x000000f23800720c */ /* 0x040fe40003f26270 */
[----:B-1----:R-:W-:Y:S02]  /*bf90*/  FSEL R65, R121, -INF , !P3 ;  /* 0xff80000079417808 */ /* 0x002fe40005800000 */
[C---:B------:R-:W-:Y:S01]  /*bfa0*/  ISETP.GE.AND P3, PT, R56.reuse, R246, PT ;  /* 0x000000f63800720c */ /* 0x040fe20003f66270 */
[----:B------:R-:W1:Y:S01]  /*bfb0*/  MUFU.TANH R113, R113 ;  /* 0x0000007100717308 */ /* 0x000e620000002400 */
[----:B------:R-:W-:-:S02]  /*bfc0*/  ISETP.LT.OR P1, PT, R56, R243, P1 ;  /* 0x000000f33800720c */ /* 0x000fc40000f21670 */
[----:B------:R-:W-:Y:S02]  /*bfd0*/  ISETP.LT.OR P4, PT, R56, R247, P3 ;  /* 0x000000f73800720c */ /* 0x000fe40001f81670 */
[C---:B------:R-:W-:Y:S02]  /*bfe0*/  LOP3.LUT P3, RZ, R252.reuse, 0x1, RZ, 0xc0, !PT ;  /* 0x00000001fcff7812 */ /* 0x040fe4000786c0ff */
[----:B------:R-:W-:Y:S01]  /*bff0*/  LOP3.LUT R252, R252, 0xfffffff7, RZ, 0xc0, !PT ;  /* 0xfffffff7fcfc7812 */ /* 0x000fe200078ec0ff */
[----:B------:R-:W-:Y:S01]  /*c000*/  FMUL.FTZ R57, R57, c[0x0][0x2ec] ;  /* 0x0000bb0039397a20 */ /* 0x000fe20000410000 */
[----:B------:R-:W-:Y:S01]  /*c010*/  ISETP.GE.AND P0, PT, R56, R240, PT ;  /* 0x000000f03800720c */ /* 0x000fe20003f06270 */
[----:B------:R-:W-:Y:S01]  /*c020*/  FMUL.FTZ R92, R92, c[0x0][0x2ec] ;  /* 0x0000bb005c5c7a20 */ /* 0x000fe20000410000 */
[----:B------:R-:W-:Y:S01]  /*c030*/  @P2 LOP3.LUT R252, R252, 0x8, RZ, 0xfc, !PT ;  /* 0x00000008fcfc2812 */ /* 0x000fe200078efcff */
[----:B------:R-:W2:Y:S01]  /*c040*/  MUFU.TANH R108, R108 ;  /* 0x0000006c006c7308 */ /* 0x000ea20000002400 */
[----:B------:R-:W-:Y:S01]  /*c050*/  FMUL.FTZ R101, R101, c[0x0][0x2ec] ;  /* 0x0000bb0065657a20 */ /* 0x000fe20000410000 */
[----:B------:R-:W-:Y:S01]  /*c060*/  ISETP.LT.OR P0, PT, R56, R241, P0 ;  /* 0x000000f13800720c */ /* 0x000fe20000701670 */
[----:B------:R-:W-:Y:S01]  /*c070*/  FMUL.FTZ R98, R98, c[0x0][0x2ec] ;  /* 0x0000bb0062627a20 */ /* 0x000fe20000410000 */
[----:B------:R-:W-:Y:S01]  /*c080*/  LOP3.LUT R252, R252, 0xfffffffb, RZ, 0xc0, !PT ;  /* 0xfffffffbfcfc7812 */ /* 0x000fe200078ec0ff */
[----:B------:R-:W-:-:S02]  /*c090*/  FMUL.FTZ R89, R89, c[0x0][0x2ec] ;  /* 0x0000bb0059597a20 */ /* 0x000fc40000410000 */
[----:B------:R-:W-:Y:S01]  /*c0a0*/  FMUL.FTZ R87, R87, c[0x0][0x2ec] ;  /* 0x0000bb0057577a20 */ /* 0x000fe20000410000 */
[----:B------:R3:W-:Y:S01]  /*c0b0*/  MUFU.TANH R123, R57 ;  /* 0x00000039007b7308 */ /* 0x0007e20000002400 */
[----:B------:R-:W-:Y:S02]  /*c0c0*/  FMUL.FTZ R112, R112, c[0x0][0x2ec] ;  /* 0x0000bb0070707a20 */ /* 0x000fe40000410000 */
[----:B------:R-:W-:Y:S02]  /*c0d0*/  FMUL.FTZ R85, R85, c[0x0][0x2ec] ;  /* 0x0000bb0055557a20 */ /* 0x000fe40000410000 */
[----:B------:R-:W-:-:S03]  /*c0e0*/  FMUL.FTZ R76, R76, c[0x0][0x2ec] ;  /* 0x0000bb004c4c7a20 */ /* 0x000fc60000410000 */
[----:B------:R4:W-:Y:S01]  /*c0f0*/  MUFU.TANH R204, R92 ;  /* 0x0000005c00cc7308 */ /* 0x0009e20000002400 */
[----:B------:R-:W-:Y:S01]  /*c100*/  @P1 LOP3.LUT R252, R252, 0x4, RZ, 0xfc, !PT ;  /* 0x00000004fcfc1812 */ /* 0x000fe200078efcff */
[----:B------:R-:W-:Y:S01]  /*c110*/  FMUL.FTZ R66, R66, c[0x0][0x2ec] ;  /* 0x0000bb0042427a20 */ /* 0x000fe20000410000 */
[----:B---3--:R-:W-:-:S05]  /*c120*/  IADD3 R57, R72, 0x10, RZ ;  /* 0x0000001048397810 */ /* 0x008fca0007ffe0ff */
[----:B------:R-:W-:Y:S01]  /*c130*/  MUFU.TANH R201, R101 ;  /* 0x0000006500c97308 */ /* 0x000fe20000002400 */
[----:B------:R-:W-:Y:S01]  /*c140*/  ISETP.GE.AND P2, PT, R57, R244, PT ;  /* 0x000000f43900720c */ /* 0x000fe20003f46270 */
[----:B----4-:R-:W-:-:S06]  /*c150*/  FMUL.FTZ R92, R93, c[0x0][0x2ec] ;  /* 0x0000bb005d5c7a20 */ /* 0x010fcc0000410000 */
[----:B------:R-:W-:Y:S01]  /*c160*/  MUFU.TANH R101, R98 ;  /* 0x0000006200657308 */ /* 0x000fe20000002400 */
[----:B------:R-:W-:-:S07]  /*c170*/  LOP3.LUT R252, R252, 0xfffffffd, RZ, 0xc0, !PT ;  /* 0xfffffffdfcfc7812 */ /* 0x000fce00078ec0ff */
[----:B------:R3:W-:Y:S01]  /*c180*/  MUFU.TANH R93, R89 ;  /* 0x00000059005d7308 */ /* 0x0007e20000002400 */
[----:B------:R-:W-:-:S07]  /*c190*/  @P0 LOP3.LUT R252, R252, 0x2, RZ, 0xfc, !PT ;  /* 0x00000002fcfc0812 */ /* 0x000fce00078efcff */
[----:B------:R-:W-:Y:S01]  /*c1a0*/  MUFU.TANH R98, R87 ;  /* 0x0000005700627308 */ /* 0x000fe20000002400 */
[----:B---3--:R-:W-:-:S07]  /*c1b0*/  FMUL.FTZ R89, R90, c[0x0][0x2ec] ;  /* 0x0000bb005a597a20 */ /* 0x008fce0000410000 */
[----:B------:R3:W-:Y:S01]  /*c1c0*/  MUFU.TANH R87, R76 ;  /* 0x0000004c00577308 */ /* 0x0007e20000002400 */
[----:B------:R-:W-:-:S07]  /*c1d0*/  FMUL.FTZ R90, R91, c[0x0][0x2ec] ;  /* 0x0000bb005b5a7a20 */ /* 0x000fce0000410000 */
[----:B------:R1:W-:Y:S01]  /*c1e0*/  MUFU.TANH R91, R85 ;  /* 0x00000055005b7308 */ /* 0x0003e20000002400 */
[----:B------:R-:W-:-:S07]  /*c1f0*/  FMUL.FTZ R104, R104, c[0x0][0x2ec] ;  /* 0x0000bb0068687a20 */ /* 0x000fce0000410000 */
[----:B------:R-:W-:Y:S01]  /*c200*/  MUFU.TANH R112, R112 ;  /* 0x0000007000707308 */ /* 0x000fe20000002400 */
[----:B---3--:R-:W-:Y:S02]  /*c210*/  FMUL.FTZ R76, R77, c[0x0][0x2ec] ;  /* 0x0000bb004d4c7a20 */ /* 0x008fe40000410000 */
[----:B------:R-:W-:Y:S01]  /*c220*/  FMUL.FTZ R77, R79, c[0x0][0x2ec] ;  /* 0x0000bb004f4d7a20 */ /* 0x000fe20000410000 */
[----:B-1----:R-:W-:-:S04]  /*c230*/  FSEL R85, R113, -INF , !P5 ;  /* 0xff80000071557808 */ /* 0x002fc80006800000 */
[----:B------:R-:W1:Y:S01]  /*c240*/  MUFU.TANH R110, R110 ;  /* 0x0000006e006e7308 */ /* 0x000e620000002400 */
[----:B------:R-:W-:Y:S01]  /*c250*/  ISETP.LT.OR P5, PT, R57, R245, P2 ;  /* 0x000000f53900720c */ /* 0x000fe200017a1670 */
[----:B------:R-:W-:Y:S01]  /*c260*/  FMUL.FTZ R100, R100, c[0x0][0x2ec] ;  /* 0x0000bb0064647a20 */ /* 0x000fe20000410000 */
[----:B--2---:R-:W-:-:S05]  /*c270*/  FSEL R56, R108, -INF , !P4 ;  /* 0xff8000006c387808 */ /* 0x004fca0006000000 */
[----:B------:R2:W-:Y:S01]  /*c280*/  MUFU.TANH R79, R66 ;  /* 0x00000042004f7308 */ /* 0x0005e20000002400 */
[----:B------:R-:W-:Y:S01]  /*c290*/  FMUL.FTZ R78, R78, c[0x0][0x2ec] ;  /* 0x0000bb004e4e7a20 */ /* 0x000fe20000410000 */
[----:B------:R-:W-:Y:S01]  /*c2a0*/  LOP3.LUT P2, RZ, R252, 0x4, RZ, 0xc0, !PT ;  /* 0x00000004fcff7812 */ /* 0x000fe2000784c0ff */
[----:B------:R-:W-:-:S05]  /*c2b0*/  FMUL.FTZ R62, R62, c[0x0][0x2ec] ;  /* 0x0000bb003e3e7a20 */ /* 0x000fca0000410000 */
[----:B------:R-:W3:Y:S01]  /*c2c0*/  MUFU.TANH R111, R111 ;  /* 0x0000006f006f7308 */ /* 0x000ee20000002400 */
[----:B--2---:R-:W-:Y:S02]  /*c2d0*/  FSEL R66, R119, -INF , !P3 ;  /* 0xff80000077427808 */ /* 0x004fe40005800000 */
[----:B------:R-:W-:-:S05]  /*c2e0*/  ISETP.GE.AND P3, PT, R57, R246, PT ;  /* 0x000000f63900720c */ /* 0x000fca0003f66270 */
[----:B------:R-:W2:Y:S01]  /*c2f0*/  MUFU.TANH R109, R109 ;  /* 0x0000006d006d7308 */ /* 0x000ea20000002400 */
[----:B------:R-:W-:Y:S02]  /*c300*/  ISETP.LT.OR P4, PT, R57, R247, P3 ;  /* 0x000000f73900720c */ /* 0x000fe40001f81670 */
[----:B------:R-:W-:Y:S01]  /*c310*/  LOP3.LUT P3, RZ, R252, 0x8, RZ, 0xc0, !PT ;  /* 0x00000008fcff7812 */ /* 0x000fe2000786c0ff */
[----:B------:R-:W-:Y:S01]  /*c320*/  FMUL.FTZ R60, R60, c[0x0][0x2ec] ;  /* 0x0000bb003c3c7a20 */ /* 0x000fe20000410000 */
[----:B------:R-:W-:-:S03]  /*c330*/  LOP3.LUT R252, R252, 0xfffffffe, RZ, 0xc0, !PT ;  /* 0xfffffffefcfc7812 */ /* 0x000fc600078ec0ff */
[----:B------:R4:W-:Y:S01]  /*c340*/  MUFU.TANH R211, R100 ;  /* 0x0000006400d37308 */ /* 0x0009e20000002400 */
[----:B------:R-:W-:Y:S01]  /*c350*/  FMUL.FTZ R61, R61, c[0x0][0x2ec] ;  /* 0x0000bb003d3d7a20 */ /* 0x000fe20000410000 */
[----:B------:R-:W-:Y:S02]  /*c360*/  ISETP.GE.AND P1, PT, R57, R242, PT ;  /* 0x000000f23900720c */ /* 0x000fe40003f26270 */
[----:B------:R-:W-:-:S04]  /*c370*/  @P5 LOP3.LUT R252, R252, 0x1, RZ, 0xfc, !PT ;  /* 0x00000001fcfc5812 */ /* 0x000fc800078efcff */
[----:B------:R-:W1:Y:S01]  /*c380*/  MUFU.TANH R104, R104 ;  /* 0x0000006800687308 */ /* 0x000e620000002400 */
[----:B------:R-:W-:Y:S01]  /*c390*/  ISETP.GE.AND P0, PT, R57, R240, PT ;  /* 0x000000f03900720c */ /* 0x000fe20003f06270 */
[----:B----4-:R-:W-:-:S06]  /*c3a0*/  FMUL.FTZ R100, R103, c[0x0][0x2ec] ;  /* 0x0000bb0067647a20 */ /* 0x010fcc0000410000 */
[----:B------:R4:W-:Y:S01]  /*c3b0*/  MUFU.TANH R113, R62 ;  /* 0x0000003e00717308 */ /* 0x0009e20000002400 */
[----:B------:R-:W-:-:S07]  /*c3c0*/  FMUL.FTZ R67, R67, c[0x0][0x2ec] ;  /* 0x0000bb0043437a20 */ /* 0x000fce0000410000 */
[----:B------:R1:W-:Y:S01]  /*c3d0*/  MUFU.TANH R103, R78 ;  /* 0x0000004e00677308 */ /* 0x0003e20000002400 */
[----:B------:R-:W-:Y:S02]  /*c3e0*/  ISETP.LT.OR P5, PT, R57, R241, P0 ;  /* 0x000000f13900720c */ /* 0x000fe400007a1670 */
[----:B----4-:R-:W-:-:S05]  /*c3f0*/  IADD3 R62, R72, 0x11, RZ ;  /* 0x00000011483e7810 */ /* 0x010fca0007ffe0ff */
[----:B------:R4:W-:Y:S01]  /*c400*/  MUFU.TANH R117, R61 ;  /* 0x0000003d00757308 */ /* 0x0009e20000002400 */
[----:B-1----:R-:W-:-:S07]  /*c410*/  FMUL.FTZ R78, R81, c[0x0][0x2ec] ;  /* 0x0000bb00514e7a20 */ /* 0x002fce0000410000 */
[----:B------:R1:W-:Y:S01]  /*c420*/  MUFU.TANH R81, R60 ;  /* 0x0000003c00517308 */ /* 0x0003e20000002400 */
[----:B----4-:R-:W-:Y:S02]  /*c430*/  FSEL R61, R110, -INF , !P2 ;  /* 0xff8000006e3d7808 */ /* 0x010fe40005000000 */
[----:B------:R-:W-:Y:S02]  /*c440*/  ISETP.GE.AND P2, PT, R62, R244, PT ;  /* 0x000000f43e00720c */ /* 0x000fe40003f46270 */
[----:B-1----:R-:W-:Y:S02]  /*c450*/  FSEL R60, R112, -INF , !P6 ;  /* 0xff800000703c7808 */ /* 0x002fe40007000000 */
[----:B------:R-:W-:Y:S02]  /*c460*/  ISETP.LT.OR P6, PT, R57, R243, P1 ;  /* 0x000000f33900720c */ /* 0x000fe40000fc1670 */
[----:B------:R-:W-:Y:S01]  /*c470*/  LOP3.LUT P1, RZ, R252, 0x2, RZ, 0xc0, !PT ;  /* 0x00000002fcff7812 */ /* 0x000fe2000782c0ff */
[----:B------:R2:W-:Y:S01]  /*c480*/  MUFU.TANH R206, R67 ;  /* 0x0000004300ce7308 */ /* 0x0005e20000002400 */
[----:B------:R-:W-:-:S02]  /*c490*/  ISETP.LT.OR P2, PT, R62, R245, P2 ;  /* 0x000000f53e00720c */ /* 0x000fc40001741670 */
[----:B---3--:R-:W-:Y:S01]  /*c4a0*/  FSEL R57, R111, -INF , !P1 ;  /* 0xff8000006f397808 */ /* 0x008fe20004800000 */
[----:B------:R-:W-:Y:S01]  /*c4b0*/  FMUL.FTZ R102, R102, c[0x0][0x2ec] ;  /* 0x0000bb0066667a20 */ /* 0x000fe20000410000 */
[----:B------:R-:W-:-:S03]  /*c4c0*/  ISETP.GE.AND P1, PT, R62, R242, PT ;  /* 0x000000f23e00720c */ /* 0x000fc60003f26270 */
[----:B------:R1:W-:Y:S01]  /*c4d0*/  STL [R1+0x28], R57 ;  /* 0x0000283901007387 */ /* 0x0003e20000100800 */
[C---:B------:R-:W-:Y:S01]  /*c4e0*/  ISETP.LT.OR P1, PT, R62.reuse, R243, P1 ;  /* 0x000000f33e00720c */ /* 0x040fe20000f21670 */
[----:B------:R-:W3:Y:S01]  /*c4f0*/  MUFU.TANH R102, R102 ;  /* 0x0000006600667308 */ /* 0x000ee20000002400 */
[----:B--2---:R-:W-:Y:S02]  /*c500*/  FSEL R67, R109, -INF , !P3 ;  /* 0xff8000006d437808 */ /* 0x004fe40005800000 */
[----:B------:R-:W-:-:S05]  /*c510*/  ISETP.GE.AND P3, PT, R62, R246, PT ;  /* 0x000000f63e00720c */ /* 0x000fca0003f66270 */
[----:B------:R-:W2:Y:S01]  /*c520*/  MUFU.TANH R105, R105 ;  /* 0x0000006900697308 */ /* 0x000ea20000002400 */
[----:B------:R-:W-:Y:S01]  /*c530*/  ISETP.GE.AND P0, PT, R62, R240, PT ;  /* 0x000000f03e00720c */ /* 0x000fe20003f06270 */
[----:B------:R-:W-:-:S03]  /*c540*/  FMUL.FTZ R53, R53, c[0x0][0x2ec] ;  /* 0x0000bb0035357a20 */ /* 0x000fc60000410000 */
[----:B------:R-:W-:Y:S02]  /*c550*/  ISETP.LT.OR P0, PT, R62, R241, P0 ;  /* 0x000000f13e00720c */ /* 0x000fe40000701670 */
[----:B-1----:R-:W-:Y:S02]  /*c560*/  FSEL R57, R104, -INF , !P4 ;  /* 0xff80000068397808 */ /* 0x002fe40006000000 */
[----:B------:R-:W-:Y:S02]  /*c570*/  ISETP.LT.OR P4, PT, R62, R247, P3 ;  /* 0x000000f73e00720c */ /* 0x000fe40001f81670 */
[C---:B------:R-:W-:Y:S02]  /*c580*/  LOP3.LUT P3, RZ, R252.reuse, 0x1, RZ, 0xc0, !PT ;  /* 0x00000001fcff7812 */ /* 0x040fe4000786c0ff */
[----:B------:R-:W-:Y:S01]  /*c590*/  LOP3.LUT R252, R252, 0xfffffff7, RZ, 0xc0, !PT ;  /* 0xfffffff7fcfc7812 */ /* 0x000fe200078ec0ff */
[----:B------:R1:W-:Y:S03]  /*c5a0*/  MUFU.TANH R62, R53 ;  /* 0x00000035003e7308 */ /* 0x0003e60000002400 */
[----:B------:R-:W-:Y:S01]  /*c5b0*/  @P2 LOP3.LUT R252, R252, 0x8, RZ, 0xfc, !PT ;  /* 0x00000008fcfc2812 */ /* 0x000fe200078efcff */
[----:B------:R-:W-:-:S03]  /*c5c0*/  FMUL.FTZ R63, R63, c[0x0][0x2ec] ;  /* 0x0000bb003f3f7a20 */ /* 0x000fc60000410000 */
[----:B------:R-:W-:Y:S01]  /*c5d0*/  LOP3.LUT R252, R252, 0xfffffffb, RZ, 0xc0, !PT ;  /* 0xfffffffbfcfc7812 */ /* 0x000fe200078ec0ff */
[----:B------:R-:W-:-:S03]  /*c5e0*/  FMUL.FTZ R52, R52, c[0x0][0x2ec] ;  /* 0x0000bb0034347a20 */ /* 0x000fc60000410000 */
[----:B------:R-:W-:Y:S02]  /*c5f0*/  @P1 LOP3.LUT R252, R252, 0x4, RZ, 0xfc, !PT ;  /* 0x00000004fcfc1812 */ /* 0x000fe400078efcff */
[----:B-1----:R-:W-:Y:S01]  /*c600*/  IADD3 R53, R72, 0x18, RZ ;  /* 0x0000001848357810 */ /* 0x002fe20007ffe0ff */
[----:B------:R-:W-:-:S03]  /*c610*/  IMAD.MOV.U32 R108, RZ, RZ, R79 ;  /* 0x000000ffff6c7224 */ /* 0x000fc600078e004f */
[C---:B------:R-:W-:Y:S01]  /*c620*/  ISETP.GE.AND P2, PT, R53.reuse, R244, PT ;  /* 0x000000f43500720c */ /* 0x040fe20003f46270 */
[----:B------:R-:W-:Y:S01]  /*c630*/  MUFU.TANH R112, R63 ;  /* 0x0000003f00707308 */ /* 0x000fe20000002400 */
[----:B---3--:R-:W-:Y:S02]  /*c640*/  FSEL R79, R102, -INF , !P5 ;  /* 0xff800000664f7808 */ /* 0x008fe40006800000 */
[----:B------:R-:W-:Y:S02]  /*c650*/  LOP3.LUT R252, R252, 0xfffffffd, RZ, 0xc0, !PT ;  /* 0xfffffffdfcfc7812 */ /* 0x000fe400078ec0ff */
[----:B------:R-:W-:-:S03]  /*c660*/  ISETP.LT.OR P5, PT, R53, R245, P2 ;  /* 0x000000f53500720c */ /* 0x000fc600017a1670 */
[----:B------:R2:W-:Y:S01]  /*c670*/  MUFU.TANH R63, R52 ;  /* 0x00000034003f7308 */ /* 0x0005e20000002400 */
[----:B------:R-:W-:Y:S02]  /*c680*/  @P0 LOP3.LUT R252, R252, 0x2, RZ, 0xfc, !PT ;  /* 0x00000002fcfc0812 */ /* 0x000fe400078efcff */
[----:B------:R-:W-:Y:S02]  /*c690*/  FSEL R205, R205, -INF , !P4 ;  /* 0xff800000cdcd7808 */ /* 0x000fe40006000000 */
[----:B------:R-:W-:Y:S02]  /*c6a0*/  LOP3.LUT P2, RZ, R252, 0x4, RZ, 0xc0, !PT ;  /* 0x00000004fcff7812 */ /* 0x000fe4000784c0ff */
[----:B------:R-:W-:Y:S01]  /*c6b0*/  ISETP.GE.AND P1, PT, R53, R242, PT ;  /* 0x000000f23500720c */ /* 0x000fe20003f26270 */
[----:B------:R-:W1:Y:S01]  /*c6c0*/  MUFU.TANH R100, R100 ;  /* 0x0000006400647308 */ /* 0x000e620000002400 */
[----:B--2---:R-:W-:Y:S02]  /*c6d0*/  FSEL R52, R105, -INF , !P3 ;  /* 0xff80000069347808 */ /* 0x004fe40005800000 */
[----:B------:R-:W-:-:S04]  /*c6e0*/  ISETP.GE.AND P3, PT, R53, R246, PT ;  /* 0x000000f63500720c */ /* 0x000fc80003f66270 */
[C---:B------:R-:W-:Y:S02]  /*c6f0*/  ISETP.LT.OR P4, PT, R53.reuse, R247, P3 ;  /* 0x000000f73500720c */ /* 0x040fe40001f81670 */
[C---:B------:R-:W-:Y:S02]  /*c700*/  LOP3.LUT P3, RZ, R252.reuse, 0x8, RZ, 0xc0, !PT ;  /* 0x00000008fcff7812 */ /* 0x040fe4000786c0ff */
[----:B------:R-:W-:Y:S02]  /*c710*/  LOP3.LUT R252, R252, 0xfffffffe, RZ, 0xc0, !PT ;  /* 0xfffffffefcfc7812 */ /* 0x000fe400078ec0ff */
[----:B------:R-:W-:Y:S02]  /*c720*/  ISETP.GE.AND P0, PT, R53, R240, PT ;  /* 0x000000f03500720c */ /* 0x000fe40003f06270 */
[----:B------:R-:W-:Y:S02]  /*c730*/  FSEL R211, R211, -INF , !P6 ;  /* 0xff800000d3d37808 */ /* 0x000fe40007000000 */
[----:B------:R-:W-:-:S02]  /*c740*/  @P5 LOP3.LUT R252, R252, 0x1, RZ, 0xfc, !PT ;  /* 0x00000001fcfc5812 */ /* 0x000fc400078efcff */
[C---:B------:R-:W-:Y:S02]  /*c750*/  ISETP.LT.OR P6, PT, R53.reuse, R243, P1 ;  /* 0x000000f33500720c */ /* 0x040fe40000fc1670 */
[----:B------:R-:W-:Y:S02]  /*c760*/  ISETP.LT.OR P5, PT, R53, R241, P0 ;  /* 0x000000f13500720c */ /* 0x000fe400007a1670 */
[----:B------:R-:W-:Y:S02]  /*c770*/  IADD3 R53, R72, 0x19, RZ ;  /* 0x0000001948357810 */ /* 0x000fe40007ffe0ff */
[----:B------:R-:W-:Y:S02]  /*c780*/  FSEL R201, R201, -INF , !P2 ;  /* 0xff800000c9c97808 */ /* 0x000fe40005000000 */
[----:B------:R-:W-:Y:S02]  /*c790*/  ISETP.GE.AND P2, PT, R53, R244, PT ;  /* 0x000000f43500720c */ /* 0x000fe40003f46270 */
[----:B------:R-:W-:-:S02]  /*c7a0*/  LOP3.LUT P1, RZ, R252, 0x2, RZ, 0xc0, !PT ;  /* 0x00000002fcff7812 */ /* 0x000fc4000782c0ff */
[----:B------:R-:W-:Y:S01]  /*c7b0*/  ISETP.LT.OR P2, PT, R53, R245, P2 ;  /* 0x000000f53500720c */ /* 0x000fe20001741670 */
[----:B------:R-:W-:Y:S01]  /*c7c0*/  IMAD.MOV.U32 R109, RZ, RZ, R81 ;  /* 0x000000ffff6d7224 */ /* 0x000fe200078e0051 */
[----:B------:R-:W-:Y:S02]  /*c7d0*/  FSEL R203, R203, -INF , !P3 ;  /* 0xff800000cbcb7808 */ /* 0x000fe40005800000 */
[C---:B------:R-:W-:Y:S02]  /*c7e0*/  ISETP.GE.AND P3, PT, R53.reuse, R246, PT ;  /* 0x000000f63500720c */ /* 0x040fe40003f66270 */
[----:B-1----:R-:W-:Y:S02]  /*c7f0*/  FSEL R81, R100, -INF , !P1 ;  /* 0xff80000064517808 */ /* 0x002fe40004800000 */
[----:B------:R-:W-:Y:S02]  /*c800*/  ISETP.GE.AND P1, PT, R53, R242, PT ;  /* 0x000000f23500720c */ /* 0x000fe40003f26270 */
[----:B------:R-:W-:-:S02]  /*c810*/  FSEL R204, R204, -INF , !P4 ;  /* 0xff800000cccc7808 */ /* 0x000fc40006000000 */
[C---:B------:R-:W-:Y:S02]  /*c820*/  ISETP.LT.OR P4, PT, R53.reuse, R247, P3 ;  /* 0x000000f73500720c */ /* 0x040fe40001f81670 */
[C---:B------:R-:W-:Y:S02]  /*c830*/  LOP3.LUT P3, RZ, R252.reuse, 0x1, RZ, 0xc0, !PT ;  /* 0x00000001fcff7812 */ /* 0x040fe4000786c0ff */
[C---:B------:R-:W-:Y:S02]  /*c840*/  ISETP.LT.OR P1, PT, R53.reuse, R243, P1 ;  /* 0x000000f33500720c */ /* 0x040fe40000f21670 */
[----:B------:R-:W-:Y:S02]  /*c850*/  LOP3.LUT R252, R252, 0xfffffff7, RZ, 0xc0, !PT ;  /* 0xfffffff7fcfc7812 */ /* 0x000fe400078ec0ff */
[C---:B------:R-:W-:Y:S02]  /*c860*/  ISETP.GE.AND P0, PT, R53.reuse, R240, PT ;  /* 0x000000f03500720c */ /* 0x040fe40003f06270 */
[----:B------:R-:W-:Y:S01]  /*c870*/  @P2 LOP3.LUT R252, R252, 0x8, RZ, 0xfc, !PT ;  /* 0x00000008fcfc2812 */ /* 0x000fe200078efcff */
[----:B------:R-:W1:Y:S01]  /*c880*/  MUFU.TANH R92, R92 ;  /* 0x0000005c005c7308 */ /* 0x000e620000002400 */
[----:B------:R-:W-:-:S02]  /*c890*/  ISETP.LT.OR P0, PT, R53, R241, P0 ;  /* 0x000000f13500720c */ /* 0x000fc40000701670 */
[----:B------:R-:W-:Y:S02]  /*c8a0*/  LOP3.LUT R252, R252, 0xfffffffb, RZ, 0xc0, !PT ;  /* 0xfffffffbfcfc7812 */ /* 0x000fe400078ec0ff */
[----:B------:R-:W-:Y:S01]  /*c8b0*/  IADD3 R53, R72, 0x20, RZ ;  /* 0x0000002048357810 */ /* 0x000fe20007ffe0ff */
[----:B------:R-:W-:Y:S01]  /*c8c0*/  FMUL.FTZ R82, R82, c[0x0][0x2ec] ;  /* 0x0000bb0052527a20 */ /* 0x000fe20000410000 */
[----:B------:R-:W-:Y:S01]  /*c8d0*/  @P1 LOP3.LUT R252, R252, 0x4, RZ, 0xfc, !PT ;  /* 0x00000004fcfc1812 */ /* 0x000fe200078efcff */
[----:B------:R-:W2:Y:S01]  /*c8e0*/  MUFU.TANH R95, R95 ;  /* 0x0000005f005f7308 */ /* 0x000ea20000002400 */
[----:B------:R-:W-:Y:S02]  /*c8f0*/  ISETP.GE.AND P2, PT, R53, R244, PT ;  /* 0x000000f43500720c */ /* 0x000fe40003f46270 */
[----:B------:R-:W-:-:S05]  /*c900*/  LOP3.LUT R252, R252, 0xfffffffd, RZ, 0xc0, !PT ;  /* 0xfffffffdfcfc7812 */ /* 0x000fca00078ec0ff */
[----:B------:R3:W-:Y:S01]  /*c910*/  MUFU.TANH R209, R82 ;  /* 0x0000005200d17308 */ /* 0x0007e20000002400 */
[----:B------:R-:W-:Y:S02]  /*c920*/  FSEL R202, R202, -INF , !P3 ;  /* 0xff800000caca7808 */ /* 0x000fe40005800000 */
[----:B------:R-:W-:Y:S01]  /*c930*/  ISETP.GE.AND P3, PT, R53, R246, PT ;  /* 0x000000f63500720c */ /* 0x000fe20003f66270 */
[----:B------:R-:W-:Y:S01]  /*c940*/  FMUL.FTZ R40, R40, c[0x0][0x2ec] ;  /* 0x0000bb0028287a20 */ /* 0x000fe20000410000 */
[----:B------:R-:W-:-:S03]  /*c950*/  @P0 LOP3.LUT R252, R252, 0x2, RZ, 0xfc, !PT ;  /* 0x00000002fcfc0812 */ /* 0x000fc600078efcff */
[----:B------:R-:W4:Y:S01]  /*c960*/  MUFU.TANH R94, R94 ;  /* 0x0000005e005e7308 */ /* 0x000f220000002400 */
[----:B-1----:R-:W-:Y:S02]  /*c970*/  FSEL R122, R92, -INF , !P4 ;  /* 0xff8000005c7a7808 */ /* 0x002fe40006000000 */
[----:B---3--:R-:W-:Y:S02]  /*c980*/  FSEL R82, R101, -INF , !P5 ;  /* 0xff80000065527808 */ /* 0x008fe40006800000 */
[----:B------:R-:W-:-:S03]  /*c990*/  ISETP.LT.OR P5, PT, R53, R245, P2 ;  /* 0x000000f53500720c */ /* 0x000fc600017a1670 */
[----:B------:R-:W1:Y:S01]  /*c9a0*/  MUFU.TANH R97, R97 ;  /* 0x0000006100617308 */ /* 0x000e620000002400 */
[C---:B------:R-:W-:Y:S02]  /*c9b0*/  ISETP.LT.OR P4, PT, R53.reuse, R247, P3 ;  /* 0x000000f73500720c */ /* 0x040fe40001f81670 */
[C---:B------:R-:W-:Y:S02]  /*c9c0*/  LOP3.LUT P3, RZ, R252.reuse, 0x8, RZ, 0xc0, !PT ;  /* 0x00000008fcff7812 */ /* 0x040fe4000786c0ff */
[C---:B------:R-:W-:Y:S02]  /*c9d0*/  LOP3.LUT P2, RZ, R252.reuse, 0x4, RZ, 0xc0, !PT ;  /* 0x00000004fcff7812 */ /* 0x040fe4000784c0ff */
[----:B------:R-:W-:Y:S01]  /*c9e0*/  LOP3.LUT R252, R252, 0xfffffffe, RZ, 0xc0, !PT ;  /* 0xfffffffefcfc7812 */ /* 0x000fe200078ec0ff */
[----:B------:R3:W-:Y:S01]  /*c9f0*/  MUFU.TANH R104, R40 ;  /* 0x0000002800687308 */ /* 0x0007e20000002400 */
[----:B------:R-:W-:Y:S02]  /*ca00*/  ISETP.GE.AND P1, PT, R53, R242, PT ;  /* 0x000000f23500720c */ /* 0x000fe40003f26270 */
[----:B--2---:R-:W-:-:S02]  /*ca10*/  FSEL R120, R95, -INF , !P2 ;  /* 0xff8000005f787808 */ /* 0x004fc40005000000 */
[----:B------:R-:W-:Y:S02]  /*ca20*/  @P5 LOP3.LUT R252, R252, 0x1, RZ, 0xfc, !PT ;  /* 0x00000001fcfc5812 */ /* 0x000fe400078efcff */
[----:B------:R-:W-:Y:S02]  /*ca30*/  FSEL R200, R200, -INF , !P6 ;  /* 0xff800000c8c87808 */ /* 0x000fe40007000000 */
[----:B------:R-:W-:Y:S02]  /*ca40*/  ISETP.LT.OR P6, PT, R53, R243, P1 ;  /* 0x000000f33500720c */ /* 0x000fe40000fc1670 */
[----:B---3--:R-:W-:-:S04]  /*ca50*/  IADD3 R40, R72, 0x21, RZ ;  /* 0x0000002148287810 */ /* 0x008fc80007ffe0ff */
[----:B------:R-:W-:Y:S02]  /*ca60*/  ISETP.GE.AND P2, PT, R40, R244, PT ;  /* 0x000000f42800720c */ /* 0x000fe40003f46270 */
[----:B------:R-:W-:Y:S02]  /*ca70*/  LOP3.LUT P1, RZ, R252, 0x2, RZ, 0xc0, !PT ;  /* 0x00000002fcff7812 */ /* 0x000fe4000782c0ff */
[----:B------:R-:W-:Y:S01]  /*ca80*/  ISETP.LT.OR P2, PT, R40, R245, P2 ;  /* 0x000000f52800720c */ /* 0x000fe20001741670 */
[----:B------:R-:W-:Y:S01]  /*ca90*/  IMAD.MOV.U32 R110, RZ, RZ, R86 ;  /* 0x000000ffff6e7224 */ /* 0x000fe200078e0056 */
[----:B----4-:R-:W-:Y:S02]  /*caa0*/  FSEL R121, R94, -INF , !P3 ;  /* 0xff8000005e797808 */ /* 0x010fe40005800000 */
[----:B------:R-:W-:Y:S02]  /*cab0*/  ISETP.GE.AND P3, PT, R40, R246, PT ;  /* 0x000000f62800720c */ /* 0x000fe40003f66270 */
[----:B-1----:R-:W-:-:S02]  /*cac0*/  FSEL R86, R97, -INF , !P1 ;  /* 0xff80000061567808 */ /* 0x002fc40004800000 */
[----:B------:R-:W-:Y:S01]  /*cad0*/  ISETP.GE.AND P1, PT, R40, R242, PT ;  /* 0x000000f22800720c */ /* 0x000fe20003f26270 */
[----:B------:R-:W1:Y:S01]  /*cae0*/  MUFU.TANH R89, R89 ;  /* 0x0000005900597308 */ /* 0x000e620000002400 */
[----:B------:R-:W-:Y:S02]  /*caf0*/  FSEL R96, R96, -INF , !P4 ;  /* 0xff80000060607808 */ /* 0x000fe40006000000 */
[----:B------:R-:W-:Y:S02]  /*cb00*/  ISETP.GE.AND P0, PT, R53, R240, PT ;  /* 0x000000f03500720c */ /* 0x000fe40003f06270 */
[----:B------:R-:W-:Y:S02]  /*cb10*/  ISETP.LT.OR P4, PT, R40, R247, P3 ;  /* 0x000000f72800720c */ /* 0x000fe40001f81670 */
[----:B------:R-:W-:Y:S02]  /*cb20*/  LOP3.LUT P3, RZ, R252, 0x1, RZ, 0xc0, !PT ;  /* 0x00000001fcff7812 */ /* 0x000fe4000786c0ff */
[----:B------:R-:W-:Y:S01]  /*cb30*/  ISETP.LT.OR P1, PT, R40, R243, P1 ;  /* 0x000000f32800720c */ /* 0x000fe20000f21670 */
[----:B------:R-:W-:Y:S01]  /*cb40*/  FMUL.FTZ R51, R51, c[0x0][0x2ec] ;  /* 0x0000bb0033337a20 */ /* 0x000fe20000410000 */
[----:B------:R-:W-:Y:S01]  /*cb50*/  LOP3.LUT R252, R252, 0xfffffff7, RZ, 0xc0, !PT ;  /* 0xfffffff7fcfc7812 */ /* 0x000fe200078ec0ff */
[----:B------:R-:W-:Y:S01]  /*cb60*/  FMUL.FTZ R41, R41, c[0x0][0x2ec] ;  /* 0x0000bb0029297a20 */ /* 0x000fe20000410000 */
[----:B------:R-:W-:-:S02]  /*cb70*/  ISETP.LT.OR P5, PT, R53, R241, P0 ;  /* 0x000000f13500720c */ /* 0x000fc400007a1670 */
[----:B------:R-:W-:Y:S02]  /*cb80*/  ISETP.GE.AND P0, PT, R40, R240, PT ;  /* 0x000000f02800720c */ /* 0x000fe40003f06270 */
[----:B------:R-:W-:Y:S01]  /*cb90*/  @P2 LOP3.LUT R252, R252, 0x8, RZ, 0xfc, !PT ;  /* 0x00000008fcfc2812 */ /* 0x000fe200078efcff */
[----:B------:R-:W-:Y:S01]  /*cba0*/  MUFU.TANH R101, R51 ;  /* 0x0000003300657308 */ /* 0x000fe20000002400 */
[----:B------:R-:W-:Y:S02]  /*cbb0*/  ISETP.LT.OR P0, PT, R40, R241, P0 ;  /* 0x000000f12800720c */ /* 0x000fe40000701670 */
[----:B------:R-:W-:-:S05]  /*cbc0*/  LOP3.LUT R252, R252, 0xfffffffb, RZ, 0xc0, !PT ;  /* 0xfffffffbfcfc7812 */ /* 0x000fca00078ec0ff */
[----:B------:R2:W-:Y:S01]  /*cbd0*/  MUFU.TANH R51, R41 ;  /* 0x0000002900337308 */ /* 0x0005e20000002400 */
[----:B------:R-:W-:Y:S02]  /*cbe0*/  @P1 LOP3.LUT R252, R252, 0x4, RZ, 0xfc, !PT ;  /* 0x00000004fcfc1812 */ /* 0x000fe400078efcff */
[----:B-1----:R-:W-:Y:S02]  /*cbf0*/  FSEL R53, R89, -INF , !P3 ;  /* 0xff80000059357808 */ /* 0x002fe40005800000 */
[----:B------:R-:W-:Y:S01]  /*cc00*/  FSEL R89, R114, -INF , !P5 ;  /* 0xff80000072597808 */ /* 0x000fe20006800000 */
[----:B------:R-:W-:Y:S01]  /*cc10*/  FMUL.FTZ R40, R44, c[0x0][0x2ec] ;  /* 0x0000bb002c287a20 */ /* 0x000fe20000410000 */
[----:B------:R-:W-:Y:S02]  /*cc20*/  LOP3.LUT R252, R252, 0xfffffffd, RZ, 0xc0, !PT ;  /* 0xfffffffdfcfc7812 */ /* 0x000fe400078ec0ff */
[----:B--2---:R-:W-:-:S04]  /*cc30*/  IADD3 R41, R72, 0x28, RZ ;  /* 0x0000002848297810 */ /* 0x004fc80007ffe0ff */
[----:B------:R-:W-:Y:S01]  /*cc40*/  ISETP.GE.AND P2, PT, R41, R244, PT ;  /* 0x000000f42900720c */ /* 0x000fe20003f46270 */
[----:B------:R-:W-:-:S03]  /*cc50*/  FMUL.FTZ R42, R42, c[0x0][0x2ec] ;  /* 0x0000bb002a2a7a20 */ /* 0x000fc60000410000 */
[C---:B------:R-:W-:Y:S01]  /*cc60*/  ISETP.LT.OR P5, PT, R41.reuse, R245, P2 ;  /* 0x000000f52900720c */ /* 0x040fe200017a1670 */
[----:B------:R-:W1:Y:S01]  /*cc70*/  MUFU.TANH R90, R90 ;  /* 0x0000005a005a7308 */ /* 0x000e620000002400 */
[----:B------:R-:W-:Y:S02]  /*cc80*/  ISETP.GE.AND P3, PT, R41, R246, PT ;  /* 0x000000f62900720c */ /* 0x000fe40003f66270 */
[----:B------:R-:W-:-:S05]  /*cc90*/  @P0 LOP3.LUT R252, R252, 0x2, RZ, 0xfc, !PT ;  /* 0x00000002fcfc0812 */ /* 0x000fca00078efcff */
[----:B------:R2:W-:Y:S01]  /*cca0*/  MUFU.TANH R114, R40 ;  /* 0x0000002800727308 */ /* 0x0005e20000002400 */
[----:B------:R-:W-:Y:S02]  /*ccb0*/  LOP3.LUT P2, RZ, R252, 0x4, RZ, 0xc0, !PT ;  /* 0x00000004fcff7812 */ /* 0x000fe4000784c0ff */
[----:B------:R-:W-:-:S05]  /*ccc0*/  ISETP.GE.AND P1, PT, R41, R242, PT ;  /* 0x000000f22900720c */ /* 0x000fca0003f26270 */
[----:B------:R3:W-:Y:S01]  /*ccd0*/  MUFU.TANH R95, R42 ;  /* 0x0000002a005f7308 */ /* 0x0007e20000002400 */
[----:B------:R-:W-:Y:S02]  /*cce0*/  FSEL R119, R91, -INF , !P2 ;  /* 0xff8000005b777808 */ /* 0x000fe40005000000 */
[----:B--2---:R-:W-:Y:S02]  /*ccf0*/  FSEL R40, R93, -INF , !P4 ;  /* 0xff8000005d287808 */ /* 0x004fe40006000000 */
[----:B------:R-:W-:Y:S02]  /*cd00*/  ISETP.LT.OR P4, PT, R41, R247, P3 ;  /* 0x000000f72900720c */ /* 0x000fe40001f81670 */
[C---:B------:R-:W-:Y:S02]  /*cd10*/  LOP3.LUT P3, RZ, R252.reuse, 0x8, RZ, 0xc0, !PT ;  /* 0x00000008fcff7812 */ /* 0x040fe4000786c0ff */
[----:B------:R-:W-:Y:S01]  /*cd20*/  LOP3.LUT R252, R252, 0xfffffffe, RZ, 0xc0, !PT ;  /* 0xfffffffefcfc7812 */ /* 0x000fe200078ec0ff */
[----:B---3--:R-:W-:-:S02]  /*cd30*/  FMUL.FTZ R42, R43, c[0x0][0x2ec] ;  /* 0x0000bb002b2a7a20 */ /* 0x008fc40000410000 */
[----:B------:R-:W-:Y:S01]  /*cd40*/  FMUL.FTZ R43, R45, c[0x0][0x2ec] ;  /* 0x0000bb002d2b7a20 */ /* 0x000fe20000410000 */
[----:B------:R-:W-:Y:S02]  /*cd50*/  IADD3 R45, R72, 0x29, RZ ;  /* 0x00000029482d7810 */ /* 0x000fe40007ffe0ff */
[----:B------:R-:W-:Y:S01]  /*cd60*/  @P5 LOP3.LUT R252, R252, 0x1, RZ, 0xfc, !PT ;  /* 0x00000001fcfc5812 */ /* 0x000fe200078efcff */
[----:B------:R-:W-:Y:S01]  /*cd70*/  FMUL.FTZ R54, R54, c[0x0][0x2ec] ;  /* 0x0000bb0036367a20 */ /* 0x000fe20000410000 */
[----:B------:R-:W-:Y:S02]  /*cd80*/  ISETP.GE.AND P0, PT, R41, R240, PT ;  /* 0x000000f02900720c */ /* 0x000fe40003f06270 */
[----:B------:R-:W-:Y:S02]  /*cd90*/  ISETP.GE.AND P2, PT, R45, R244, PT ;  /* 0x000000f42d00720c */ /* 0x000fe40003f46270 */
[----:B------:R-:W-:Y:S02]  /*cda0*/  FSEL R44, R99, -INF , !P6 ;  /* 0xff800000632c7808 */ /* 0x000fe40007000000 */
[----:B------:R-:W-:-:S02]  /*cdb0*/  ISETP.LT.OR P6, PT, R41, R243, P1 ;  /* 0x000000f32900720c */ /* 0x000fc40000fc1670 */
[----:B------:R-:W-:Y:S01]  /*cdc0*/  LOP3.LUT P1, RZ, R252, 0x2, RZ, 0xc0, !PT ;  /* 0x00000002fcff7812 */ /* 0x000fe2000782c0ff */
[----:B------:R1:W-:Y:S01]  /*cdd0*/  MUFU.TANH R111, R54 ;  /* 0x00000036006f7308 */ /* 0x0003e20000002400 */
[----:B------:R-:W-:Y:S01]  /*cde0*/  ISETP.LT.OR P5, PT, R41, R241, P0 ;  /* 0x000000f12900720c */ /* 0x000fe200007a1670 */
[----:B------:R-:W-:Y:S01]  /*cdf0*/  FMUL.FTZ R41, R46, c[0x0][0x2ec] ;  /* 0x0000bb002e297a20 */ /* 0x000fe20000410000 */
[----:B------:R-:W-:-:S05]  /*ce00*/  ISETP.LT.OR P2, PT, R45, R245, P2 ;  /* 0x000000f52d00720c */ /* 0x000fca0001741670 */
[----:B------:R2:W-:Y:S01]  /*ce10*/  MUFU.TANH R99, R41 ;  /* 0x0000002900637308 */ /* 0x0005e20000002400 */
[----:B-1----:R-:W-:Y:S02]  /*ce20*/  FSEL R54, R90, -INF , !P3 ;  /* 0xff8000005a367808 */ /* 0x002fe40005800000 */
[C---:B------:R-:W-:Y:S02]  /*ce30*/  ISETP.GE.AND P3, PT, R45.reuse, R246, PT ;  /* 0x000000f62d00720c */ /* 0x040fe40003f66270 */
[----:B------:R-:W-:Y:S02]  /*ce40*/  FSEL R90, R98, -INF , !P1 ;  /* 0xff800000625a7808 */ /* 0x000fe40004800000 */
[----:B------:R-:W-:Y:S02]  /*ce50*/  ISETP.GE.AND P1, PT, R45, R242, PT ;  /* 0x000000f22d00720c */ /* 0x000fe40003f26270 */
[----:B--2---:R-:W-:Y:S02]  /*ce60*/  FSEL R41, R87, -INF , !P4 ;  /* 0xff80000057297808 */ /* 0x004fe40006000000 */
[----:B------:R-:W-:-:S02]  /*ce70*/  ISETP.LT.OR P4, PT, R45, R247, P3 ;  /* 0x000000f72d00720c */ /* 0x000fc40001f81670 */
[C---:B------:R-:W-:Y:S02]  /*ce80*/  LOP3.LUT P3, RZ, R252.reuse, 0x1, RZ, 0xc0, !PT ;  /* 0x00000001fcff7812 */ /* 0x040fe4000786c0ff */
[C---:B------:R-:W-:Y:S02]  /*ce90*/  ISETP.LT.OR P1, PT, R45.reuse, R243, P1 ;  /* 0x000000f32d00720c */ /* 0x040fe40000f21670 */
[----:B------:R-:W-:Y:S02]  /*cea0*/  LOP3.LUT R252, R252, 0xfffffff7, RZ, 0xc0, !PT ;  /* 0xfffffff7fcfc7812 */ /* 0x000fe400078ec0ff */
[C---:B------:R-:W-:Y:S02]  /*ceb0*/  ISETP.GE.AND P0, PT, R45.reuse, R240, PT ;  /* 0x000000f02d00720c */ /* 0x040fe40003f06270 */
[----:B------:R-:W-:Y:S01]  /*cec0*/  @P2 LOP3.LUT R252, R252, 0x8, RZ, 0xfc, !PT ;  /* 0x00000008fcfc2812 */ /* 0x000fe200078efcff */
[----:B------:R-:W1:Y:S01]  /*ced0*/  MUFU.TANH R76, R76 ;  /* 0x0000004c004c7308 */ /* 0x000e620000002400 */
[----:B------:R-:W-:Y:S01]  /*cee0*/  ISETP.LT.OR P0, PT, R45, R241, P0 ;  /* 0x000000f12d00720c */ /* 0x000fe20000701670 */
[----:B------:R-:W-:Y:S01]  /*cef0*/  FMUL.FTZ R36, R36, c[0x0][0x2ec] ;  /* 0x0000bb0024247a20 */ /* 0x000fe20000410000 */
[----:B------:R-:W-:-:S02]  /*cf00*/  LOP3.LUT R252, R252, 0xfffffffb, RZ, 0xc0, !PT ;  /* 0xfffffffbfcfc7812 */ /* 0x000fc400078ec0ff */
[----:B------:R-:W-:Y:S02]  /*cf10*/  IADD3 R87, R72, 0x30, RZ ;  /* 0x0000003048577810 */ /* 0x000fe40007ffe0ff */
[----:B------:R-:W-:Y:S01]  /*cf20*/  @P1 LOP3.LUT R252, R252, 0x4, RZ, 0xfc, !PT ;  /* 0x00000004fcfc1812 */ /* 0x000fe200078efcff */
[----:B------:R-:W2:Y:S01]  /*cf30*/  MUFU.TANH R78, R78 ;  /* 0x0000004e004e7308 */ /* 0x000ea20000002400 */
[----:B------:R-:W-:Y:S02]  /*cf40*/  ISETP.GE.AND P2, PT, R87, R244, PT ;  /* 0x000000f45700720c */ /* 0x000fe40003f46270 */
[----:B------:R-:W-:-:S05]  /*cf50*/  LOP3.LUT R252, R252, 0xfffffffd, RZ, 0xc0, !PT ;  /* 0xfffffffdfcfc7812 */ /* 0x000fca00078ec0ff */
[----:B------:R3:W-:Y:S01]  /*cf60*/  MUFU.TANH R45, R36 ;  /* 0x00000024002d7308 */ /* 0x0007e20000002400 */
[----:B------:R-:W-:Y:S01]  /*cf70*/  @P0 LOP3.LUT R252, R252, 0x2, RZ, 0xfc, !PT ;  /* 0x00000002fcfc0812 */ /* 0x000fe200078efcff */
[----:B------:R-:W-:Y:S01]  /*cf80*/  FMUL.FTZ R37, R37, c[0x0][0x2ec] ;  /* 0x0000bb0025257a20 */ /* 0x000fe20000410000 */
[----:B-1----:R-:W-:Y:S01]  /*cf90*/  FSEL R76, R76, -INF , !P4 ;  /* 0xff8000004c4c7808 */ /* 0x002fe20006000000 */
[----:B------:R-:W-:-:S04]  /*cfa0*/  FMUL.FTZ R46, R47, c[0x0][0x2ec] ;  /* 0x0000bb002f2e7a20 */ /* 0x000fc80000410000 */
[----:B------:R-:W1:Y:S01]  /*cfb0*/  MUFU.TANH R77, R77 ;  /* 0x0000004d004d7308 */ /* 0x000e620000002400 */
[----:B---3--:R-:W-:Y:S02]  /*cfc0*/  FSEL R36, R103, -INF , !P3 ;  /* 0xff80000067247808 */ /* 0x008fe40005800000 */
[----:B------:R-:W-:Y:S02]  /*cfd0*/  FSEL R103, R209, -INF , !P5 ;  /* 0xff800000d1677808 */ /* 0x000fe40006800000 */
[C---:B------:R-:W-:Y:S02]  /*cfe0*/  ISETP.LT.OR P5, PT, R87.reuse, R245, P2 ;  /* 0x000000f55700720c */ /* 0x040fe400017a1670 */
[C---:B------:R-:W-:Y:S01]  /*cff0*/  ISETP.GE.AND P3, PT, R87.reuse, R246, PT ;  /* 0x000000f65700720c */ /* 0x040fe20003f66270 */
[----:B------:R3:W-:Y:S01]  /*d000*/  MUFU.TANH R47, R37 ;  /* 0x00000025002f7308 */ /* 0x0007e20000002400 */
[----:B------:R-:W-:Y:S02]  /*d010*/  LOP3.LUT P2, RZ, R252, 0x4, RZ, 0xc0, !PT ;  /* 0x00000004fcff7812 */ /* 0x000fe4000784c0ff */
[----:B------:R-:W-:-:S02]  /*d020*/  ISETP.LT.OR P4, PT, R87, R247, P3 ;  /* 0x000000f75700720c */ /* 0x000fc40001f81670 */
[C---:B------:R-:W-:Y:S02]  /*d030*/  LOP3.LUT P3, RZ, R252.reuse, 0x8, RZ, 0xc0, !PT ;  /* 0x00000008fcff7812 */ /* 0x040fe4000786c0ff */
[----:B------:R-:W-:Y:S02]  /*d040*/  LOP3.LUT R252, R252, 0xfffffffe, RZ, 0xc0, !PT ;  /* 0xfffffffefcfc7812 */ /* 0x000fe400078ec0ff */
[----:B------:R-:W-:Y:S02]  /*d050*/  ISETP.GE.AND P1, PT, R87, R242, PT ;  /* 0x000000f25700720c */ /* 0x000fe40003f26270 */
[----:B------:R-:W-:Y:S02]  /*d060*/  @P5 LOP3.LUT R252, R252, 0x1, RZ, 0xfc, !PT ;  /* 0x00000001fcfc5812 */ /* 0x000fe400078efcff */
[----:B--2---:R-:W-:Y:S02]  /*d070*/  FSEL R92, R78, -INF , !P2 ;  /* 0xff8000004e5c7808 */ /* 0x004fe40005000000 */
[----:B---3--:R-:W-:-:S02]  /*d080*/  IADD3 R37, R72, 0x31, RZ ;  /* 0x0000003148257810 */ /* 0x008fc40007ffe0ff */
[----:B------:R-:W-:Y:S02]  /*d090*/  FSEL R118, R115, -INF , !P6 ;  /* 0xff80000073767808 */ /* 0x000fe40007000000 */
[----:B------:R-:W-:Y:S02]  /*d0a0*/  ISETP.GE.AND P2, PT, R37, R244, PT ;  /* 0x000000f42500720c */ /* 0x000fe40003f46270 */
[----:B------:R-:W-:Y:S02]  /*d0b0*/  ISETP.LT.OR P6, PT, R87, R243, P1 ;  /* 0x000000f35700720c */ /* 0x000fe40000fc1670 */
[----:B------:R-:W-:Y:S02]  /*d0c0*/  LOP3.LUT P1, RZ, R252, 0x2, RZ, 0xc0, !PT ;  /* 0x00000002fcff7812 */ /* 0x000fe4000782c0ff */
[----:B------:R-:W-:Y:S02]  /*d0d0*/  ISETP.LT.OR P2, PT, R37, R245, P2 ;  /* 0x000000f52500720c */ /* 0x000fe40001741670 */
[----:B-1----:R-:W-:-:S02]  /*d0e0*/  FSEL R105, R77, -INF , !P3 ;  /* 0xff8000004d697808 */ /* 0x002fc40005800000 */
[----:B------:R-:W-:Y:S02]  /*d0f0*/  ISETP.GE.AND P3, PT, R37, R246, PT ;  /* 0x000000f62500720c */ /* 0x000fe40003f66270 */
[----:B------:R-:W-:Y:S02]  /*d100*/  FSEL R107, R107, -INF , !P1 ;  /* 0xff8000006b6b7808 */ /* 0x000fe40004800000 */
[----:B------:R-:W-:Y:S02]  /*d110*/  ISETP.GE.AND P1, PT, R37, R242, PT ;  /* 0x000000f22500720c */ /* 0x000fe40003f26270 */
[----:B------:R-:W-:Y:S02]  /*d120*/  FSEL R102, R106, -INF , !P4 ;  /* 0xff8000006a667808 */ /* 0x000fe40006000000 */
[----:B------:R-:W-:Y:S02]  /*d130*/  ISETP.GE.AND P0, PT, R87, R240, PT ;  /* 0x000000f05700720c */ /* 0x000fe40003f06270 */
[----:B------:R-:W-:Y:S01]  /*d140*/  ISETP.LT.OR P4, PT, R37, R247, P3 ;  /* 0x000000f72500720c */ /* 0x000fe20001f81670 */
[----:B------:R-:W-:Y:S01]  /*d150*/  FMUL.FTZ R73, R73, c[0x0][0x2ec] ;  /* 0x0000bb0049497a20 */ /* 0x000fe20000410000 */
[----:B------:R-:W-:-:S02]  /*d160*/  LOP3.LUT P3, RZ, R252, 0x1, RZ, 0xc0, !PT ;  /* 0x00000001fcff7812 */ /* 0x000fc4000786c0ff */
[----:B------:R-:W-:Y:S02]  /*d170*/  ISETP.LT.OR P1, PT, R37, R243, P1 ;  /* 0x000000f32500720c */ /* 0x000fe40000f21670 */
[----:B------:R-:W-:Y:S01]  /*d180*/  LOP3.LUT R252, R252, 0xfffffff7, RZ, 0xc0, !PT ;  /* 0xfffffff7fcfc7812 */ /* 0x000fe200078ec0ff */
[----:B------:R-:W-:Y:S01]  /*d190*/  FMUL.FTZ R32, R32, c[0x0][0x2ec] ;  /* 0x0000bb0020207a20 */ /* 0x000fe20000410000 */
[-C--:B------:R-:W-:Y:S02]  /*d1a0*/  ISETP.LT.OR P5, PT, R87, R241.reuse, P0 ;  /* 0x000000f15700720c */ /* 0x080fe400007a1670 */
[C---:B------:R-:W-:Y:S02]  /*d1b0*/  ISETP.GE.AND P0, PT, R37.reuse, R240, PT ;  /* 0x000000f02500720c */ /* 0x040fe40003f06270 */
[----:B------:R-:W-:Y:S01]  /*d1c0*/  @P2 LOP3.LUT R252, R252, 0x8, RZ, 0xfc, !PT ;  /* 0x00000008fcfc2812 */ /* 0x000fe200078efcff */
[----:B------:R-:W1:Y:S01]  /*d1d0*/  MUFU.TANH R73, R73 ;  /* 0x0000004900497308 */ /* 0x000e620000002400 */
[----:B------:R-:W-:-:S02]  /*d1e0*/  ISETP.LT.OR P0, PT, R37, R241, P0 ;  /* 0x000000f12500720c */ /* 0x000fc40000701670 */
[----:B------:R-:W-:-:S05]  /*d1f0*/  LOP3.LUT R252, R252, 0xfffffffb, RZ, 0xc0, !PT ;  /* 0xfffffffbfcfc7812 */ /* 0x000fca00078ec0ff */
[----:B------:R2:W-:Y:S01]  /*d200*/  MUFU.TANH R115, R32 ;  /* 0x0000002000737308 */ /* 0x0005e20000002400 */
[----:B------:R-:W-:Y:S02]  /*d210*/  @P1 LOP3.LUT R252, R252, 0x4, RZ, 0xfc, !PT ;  /* 0x00000004fcfc1812 */ /* 0x000fe400078efcff */
[----:B------:R-:W-:Y:S02]  /*d220*/  FSEL R108, R108, -INF , !P5 ;  /* 0xff8000006c6c7808 */ /* 0x000fe40006800000 */
[----:B------:R-:W-:Y:S02]  /*d230*/  LOP3.LUT R252, R252, 0xfffffffd, RZ, 0xc0, !PT ;  /* 0xfffffffdfcfc7812 */ /* 0x000fe400078ec0ff */
[----:B--2---:R-:W-:-:S04]  /*d240*/  IADD3 R32, R72, 0x38, RZ ;  /* 0x0000003848207810 */ /* 0x004fc80007ffe0ff */
[----:B------:R-:W-:Y:S02]  /*d250*/  ISETP.GE.AND P2, PT, R32, R244, PT ;  /* 0x000000f42000720c */ /* 0x000fe40003f46270 */
[----:B------:R-:W-:Y:S02]  /*d260*/  FSEL R98, R208, -INF , !P3 ;  /* 0xff800000d0627808 */ /* 0x000fe40005800000 */
[C---:B------:R-:W-:Y:S02]  /*d270*/  ISETP.LT.OR P5, PT, R32.reuse, R245, P2 ;  /* 0x000000f52000720c */ /* 0x040fe400017a1670 */
[----:B------:R-:W-:Y:S02]  /*d280*/  ISETP.GE.AND P3, PT, R32, R246, PT ;  /* 0x000000f62000720c */ /* 0x000fe40003f66270 */
[----:B------:R-:W-:Y:S02]  /*d290*/  @P0 LOP3.LUT R252, R252, 0x2, RZ, 0xfc, !PT ;  /* 0x00000002fcfc0812 */ /* 0x000fe400078efcff */
[----:B-1----:R-:W-:-:S02]  /*d2a0*/  FSEL R73, R73, -INF , !P4 ;  /* 0xff80000049497808 */ /* 0x002fc40006000000 */
[----:B------:R-:W-:Y:S01]  /*d2b0*/  ISETP.LT.OR P4, PT, R32, R247, P3 ;  /* 0x000000f72000720c */ /* 0x000fe20001f81670 */
[----:B------:R-:W1:Y:S01]  /*d2c0*/  MUFU.TANH R74, R74 ;  /* 0x0000004a004a7308 */ /* 0x000e620000002400 */
[C---:B------:R-:W-:Y:S02]  /*d2d0*/  LOP3.LUT P3, RZ, R252.reuse, 0x8, RZ, 0xc0, !PT ;  /* 0x00000008fcff7812 */ /* 0x040fe4000786c0ff */
[C---:B------:R-:W-:Y:S02]  /*d2e0*/  LOP3.LUT P2, RZ, R252.reuse, 0x4, RZ, 0xc0, !PT ;  /* 0x00000004fcff7812 */ /* 0x040fe4000784c0ff */
[----:B------:R-:W-:Y:S02]  /*d2f0*/  LOP3.LUT R252, R252, 0xfffffffe, RZ, 0xc0, !PT ;  /* 0xfffffffefcfc7812 */ /* 0x000fe400078ec0ff */
[C---:B------:R-:W-:Y:S02]  /*d300*/  ISETP.GE.AND P1, PT, R32.reuse, R242, PT ;  /* 0x000000f22000720c */ /* 0x040fe40003f26270 */
[----:B------:R-:W-:Y:S01]  /*d310*/  ISETP.GE.AND P0, PT, R32, R240, PT ;  /* 0x000000f02000720c */ /* 0x000fe20003f06270 */
[----:B------:R-:W2:Y:S01]  /*d320*/  MUFU.TANH R210, R210 ;  /* 0x000000d200d27308 */ /* 0x000ea20000002400 */
[----:B------:R-:W-:-:S02]  /*d330*/  FSEL R110, R110, -INF , !P6 ;  /* 0xff8000006e6e7808 */ /* 0x000fc40007000000 */
[----:B------:R-:W-:Y:S02]  /*d340*/  @P5 LOP3.LUT R252, R252, 0x1, RZ, 0xfc, !PT ;  /* 0x00000001fcfc5812 */ /* 0x000fe400078efcff */
[C---:B------:R-:W-:Y:S02]  /*d350*/  ISETP.LT.OR P6, PT, R32.reuse, R243, P1 ;  /* 0x000000f32000720c */ /* 0x040fe40000fc1670 */
[----:B------:R-:W-:Y:S02]  /*d360*/  ISETP.LT.OR P5, PT, R32, R241, P0 ;  /* 0x000000f12000720c */ /* 0x000fe400007a1670 */
[----:B------:R-:W-:Y:S01]  /*d370*/  IADD3 R32, R72, 0x39, RZ ;  /* 0x0000003948207810 */ /* 0x000fe20007ffe0ff */
[----:B------:R-:W-:Y:S01]  /*d380*/  IMAD.MOV.U32 R94, RZ, RZ, R104 ;  /* 0x000000ffff5e7224 */ /* 0x000fe200078e0068 */
[----:B------:R-:W-:Y:S02]  /*d390*/  FSEL R104, R75, -INF , !P2 ;  /* 0xff8000004b687808 */ /* 0x000fe40005000000 */
[----:B------:R-:W-:-:S02]  /*d3a0*/  ISETP.GE.AND P2, PT, R32, R244, PT ;  /* 0x000000f42000720c */ /* 0x000fc40003f46270 */
[----:B------:R-:W-:Y:S02]  /*d3b0*/  LOP3.LUT P1, RZ, R252, 0x2, RZ, 0xc0, !PT ;  /* 0x00000002fcff7812 */ /* 0x000fe4000782c0ff */
[----:B------:R-:W-:Y:S01]  /*d3c0*/  ISETP.LT.OR P2, PT, R32, R245, P2 ;  /* 0x000000f52000720c */ /* 0x000fe20001741670 */
[----:B------:R-:W-:Y:S01]  /*d3d0*/  IMAD.MOV.U32 R93, RZ, RZ, R109 ;  /* 0x000000ffff5d7224 */ /* 0x000fe200078e006d */
[----:B-1----:R-:W-:Y:S02]  /*d3e0*/  FSEL R97, R74, -INF , !P3 ;  /* 0xff8000004a617808 */ /* 0x002fe40005800000 */
[----:B------:R-:W-:Y:S02]  /*d3f0*/  ISETP.GE.AND P3, PT, R32, R246, PT ;  /* 0x000000f62000720c */ /* 0x000fe40003f66270 */
[----:B------:R-:W-:Y:S01]  /*d400*/  FSEL R109, R206, -INF , !P1 ;  /* 0xff800000ce6d7808 */ /* 0x000fe20004800000 */
[----:B------:R-:W-:Y:S01]  /*d410*/  FMUL.FTZ R58, R58, c[0x0][0x2ec] ;  /* 0x0000bb003a3a7a20 */ /* 0x000fe20000410000 */
[----:B------:R-:W-:-:S02]  /*d420*/  ISETP.GE.AND P1, PT, R32, R242, PT ;  /* 0x000000f22000720c */ /* 0x000fc40003f26270 */
[----:B--2---:R-:W-:Y:S02]  /*d430*/  FSEL R100, R210, -INF , !P4 ;  /* 0xff800000d2647808 */ /* 0x004fe40006000000 */
[----:B------:R-:W-:Y:S02]  /*d440*/  ISETP.LT.OR P4, PT, R32, R247, P3 ;  /* 0x000000f72000720c */ /* 0x000fe40001f81670 */
[----:B------:R-:W-:Y:S02]  /*d450*/  LOP3.LUT P3, RZ, R252, 0x1, RZ, 0xc0, !PT ;  /* 0x00000001fcff7812 */ /* 0x000fe4000786c0ff */
[----:B------:R-:W-:Y:S02]  /*d460*/  ISETP.LT.OR P1, PT, R32, R243, P1 ;  /* 0x000000f32000720c */ /* 0x000fe40000f21670 */
[----:B------:R-:W-:Y:S01]  /*d470*/  LOP3.LUT R252, R252, 0xfffffff7, RZ, 0xc0, !PT ;  /* 0xfffffff7fcfc7812 */ /* 0x000fe200078ec0ff */
[----:B------:R-:W1:Y:S01]  /*d480*/  MUFU.TANH R58, R58 ;  /* 0x0000003a003a7308 */ /* 0x000e620000002400 */
[----:B------:R-:W-:Y:S01]  /*d490*/  ISETP.GE.AND P0, PT, R32, R240, PT ;  /* 0x000000f02000720c */ /* 0x000fe20003f06270 */
[----:B------:R-:W-:Y:S01]  /*d4a0*/  FMUL.FTZ R25, R25, c[0x0][0x2ec] ;  /* 0x0000bb0019197a20 */ /* 0x000fe20000410000 */
[----:B------:R-:W-:-:S02]  /*d4b0*/  @P2 LOP3.LUT R252, R252, 0x8, RZ, 0xfc, !PT ;  /* 0x00000008fcfc2812 */ /* 0x000fc400078efcff */
[----:B------:R-:W-:Y:S02]  /*d4c0*/  ISETP.LT.OR P0, PT, R32, R241, P0 ;  /* 0x000000f12000720c */ /* 0x000fe40000701670 */
[----:B------:R-:W-:Y:S01]  /*d4d0*/  LOP3.LUT R252, R252, 0xfffffffb, RZ, 0xc0, !PT ;  /* 0xfffffffbfcfc7812 */ /* 0x000fe200078ec0ff */
[----:B------:R2:W-:Y:S03]  /*d4e0*/  MUFU.TANH R74, R25 ;  /* 0x00000019004a7308 */ /* 0x0005e60000002400 */
[----:B------:R-:W-:Y:S02]  /*d4f0*/  @P1 LOP3.LUT R252, R252, 0x4, RZ, 0xfc, !PT ;  /* 0x00000004fcfc1812 */ /* 0x000fe400078efcff */
[----:B------:R-:W-:Y:S02]  /*d500*/  FSEL R113, R113, -INF , !P5 ;  /* 0xff80000071717808 */ /* 0x000fe40006800000 */
[----:B------:R-:W-:-:S02]  /*d510*/  LOP3.LUT R252, R252, 0xfffffffd, RZ, 0xc0, !PT ;  /* 0xfffffffdfcfc7812 */ /* 0x000fc400078ec0ff */
[----:B--2---:R-:W-:-:S04]  /*d520*/  IADD3 R25, R72, 0x40, RZ ;  /* 0x0000004048197810 */ /* 0x004fc80007ffe0ff */
[----:B------:R-:W-:Y:S01]  /*d530*/  ISETP.GE.AND P2, PT, R25, R244, PT ;  /* 0x000000f41900720c */ /* 0x000fe20003f46270 */
[----:B------:R-:W-:Y:S01]  /*d540*/  FMUL.FTZ R59, R59, c[0x0][0x2ec] ;  /* 0x0000bb003b3b7a20 */ /* 0x000fe20000410000 */
[----:B-1----:R-:W-:Y:S02]  /*d550*/  FSEL R32, R58, -INF , !P3 ;  /* 0xff8000003a207808 */ /* 0x002fe40005800000 */
[C---:B------:R-:W-:Y:S01]  /*d560*/  ISETP.LT.OR P5, PT, R25.reuse, R245, P2 ;  /* 0x000000f51900720c */ /* 0x040fe200017a1670 */
[----:B------:R-:W-:Y:S01]  /*d570*/  FMUL.FTZ R24, R24, c[0x0][0x2ec] ;  /* 0x0000bb0018187a20 */ /* 0x000fe20000410000 */
[----:B------:R-:W-:Y:S01]  /*d580*/  ISETP.GE.AND P3, PT, R25, R246, PT ;  /* 0x000000f61900720c */ /* 0x000fe20003f66270 */
[----:B------:R-:W-:Y:S01]  /*d590*/  IMAD.MOV.U32 R87, RZ, RZ, R99 ;  /* 0x000000ffff577224 */ /* 0x000fe200078e0063 */
[----:B------:R-:W-:Y:S01]  /*d5a0*/  @P0 LOP3.LUT R252, R252, 0x2, RZ, 0xfc, !PT ;  /* 0x00000002fcfc0812 */ /* 0x000fe200078efcff */
[----:B------:R1:W-:Y:S01]  /*d5b0*/  MUFU.TANH R206, R24 ;  /* 0x0000001800ce7308 */ /* 0x0003e20000002400 */
[----:B------:R-:W-:-:S02]  /*d5c0*/  FSEL R99, R123, -INF , !P4 ;  /* 0xff8000007b637808 */ /* 0x000fc40006000000 */
[C---:B------:R-:W-:Y:S02]  /*d5d0*/  ISETP.LT.OR P4, PT, R25.reuse, R247, P3 ;  /* 0x000000f71900720c */ /* 0x040fe40001f81670 */
[C---:B------:R-:W-:Y:S02]  /*d5e0*/  LOP3.LUT P3, RZ, R252.reuse, 0x8, RZ, 0xc0, !PT ;  /* 0x00000008fcff7812 */ /* 0x040fe4000786c0ff */
[C---:B------:R-:W-:Y:S01]  /*d5f0*/  LOP3.LUT P2, RZ, R252.reuse, 0x4, RZ, 0xc0, !PT ;  /* 0x00000004fcff7812 */ /* 0x040fe2000784c0ff */
[----:B------:R-:W2:Y:S01]  /*d600*/  MUFU.TANH R59, R59 ;  /* 0x0000003b003b7308 */ /* 0x000ea20000002400 */
[----:B------:R-:W-:Y:S02]  /*d610*/  LOP3.LUT R252, R252, 0xfffffffe, RZ, 0xc0, !PT ;  /* 0xfffffffefcfc7812 */ /* 0x000fe400078ec0ff */
[C---:B------:R-:W-:Y:S02]  /*d620*/  ISETP.GE.AND P1, PT, R25.reuse, R242, PT ;  /* 0x000000f21900720c */ /* 0x040fe40003f26270 */
[----:B------:R-:W-:Y:S01]  /*d630*/  ISETP.GE.AND P0, PT, R25, R240, PT ;  /* 0x000000f01900720c */ /* 0x000fe20003f06270 */
[----:B-1----:R-:W-:Y:S01]  /*d640*/  FMUL.FTZ R24, R26, c[0x0][0x2ec] ;  /* 0x0000bb001a187a20 */ /* 0x002fe20000410000 */
[----:B------:R-:W-:Y:S01]  /*d650*/  @P5 LOP3.LUT R252, R252, 0x1, RZ, 0xfc, !PT ;  /* 0x00000001fcfc5812 */ /* 0x000fe200078efcff */
[----:B------:R-:W-:-:S02]  /*d660*/  FMUL.FTZ R28, R28, c[0x0][0x2ec] ;  /* 0x0000bb001c1c7a20 */ /* 0x000fc40000410000 */
[----:B------:R1:W-:Y:S01]  /*d670*/  MUFU.TANH R58, R24 ;  /* 0x00000018003a7308 */ /* 0x0003e20000002400 */
[----:B------:R-:W-:-:S07]  /*d680*/  ISETP.LT.OR P5, PT, R25, R241, P0 ;  /* 0x000000f11900720c */ /* 0x000fce00007a1670 */
[----:B------:R3:W-:Y:S01]  /*d690*/  MUFU.TANH R210, R28 ;  /* 0x0000001c00d27308 */ /* 0x0007e20000002400 */
[----:B-1----:R-:W-:Y:S02]  /*d6a0*/  FSEL R24, R93, -INF , !P6 ;  /* 0xff8000005d187808 */ /* 0x002fe40007000000 */
[----:B------:R-:W-:Y:S02]  /*d6b0*/  ISETP.LT.OR P6, PT, R25, R243, P1 ;  /* 0x000000f31900720c */ /* 0x000fe40000fc1670 */
[----:B------:R-:W-:Y:S02]  /*d6c0*/  IADD3 R25, R72, 0x41, RZ ;  /* 0x0000004148197810 */ /* 0x000fe40007ffe0ff */
[----:B---3--:R-:W-:Y:S02]  /*d6d0*/  FSEL R28, R117, -INF , !P2 ;  /* 0xff800000751c7808 */ /* 0x008fe40005000000 */
[C---:B------:R-:W-:Y:S02]  /*d6e0*/  ISETP.GE.AND P2, PT, R25.reuse, R244, PT ;  /* 0x000000f41900720c */ /* 0x040fe40003f46270 */
[----:B------:R-:W-:Y:S01]  /*d6f0*/  LOP3.LUT P1, RZ, R252, 0x2, RZ, 0xc0, !PT ;  /* 0x00000002fcff7812 */ /* 0x000fe2000782c0ff */
[----:B------:R-:W-:Y:S01]  /*d700*/  IMAD.MOV.U32 R91, RZ, RZ, R95 ;  /* 0x000000ffff5b7224 */ /* 0x000fe200078e005f */
[----:B------:R-:W-:Y:S01]  /*d710*/  ISETP.LT.OR P2, PT, R25, R245, P2 ;  /* 0x000000f51900720c */ /* 0x000fe20001741670 */
[----:B------:R-:W-:Y:S01]  /*d720*/  FMUL.FTZ R50, R50, c[0x0][0x2ec] ;  /* 0x0000bb0032327a20 */ /* 0x000fe20000410000 */
[----:B--2---:R-:W-:-:S02]  /*d730*/  FSEL R95, R59, -INF , !P3 ;  /* 0xff8000003b5f7808 */ /* 0x004fc40005800000 */
[C---:B------:R-:W-:Y:S02]  /*d740*/  ISETP.GE.AND P3, PT, R25.reuse, R246, PT ;  /* 0x000000f61900720c */ /* 0x040fe40003f66270 */
[----:B------:R-:W-:Y:S02]  /*d750*/  FSEL R112, R112, -INF , !P1 ;  /* 0xff80000070707808 */ /* 0x000fe40004800000 */
[----:B------:R-:W-:Y:S02]  /*d760*/  ISETP.GE.AND P1, PT, R25, R242, PT ;  /* 0x000000f21900720c */ /* 0x000fe40003f26270 */
[----:B------:R-:W-:Y:S01]  /*d770*/  FSEL R78, R63, -INF , !P4 ;  /* 0xff8000003f4e7808 */ /* 0x000fe20006000000 */
[----:B------:R-:W1:Y:S01]  /*d780*/  MUFU.TANH R50, R50 ;  /* 0x0000003200327308 */ /* 0x000e620000002400 */
[----:B------:R-:W-:Y:S02]  /*d790*/  ISETP.LT.OR P4, PT, R25, R247, P3 ;  /* 0x000000f71900720c */ /* 0x000fe40001f81670 */
[----:B------:R-:W-:-:S02]  /*d7a0*/  LOP3.LUT P3, RZ, R252, 0x1, RZ, 0xc0, !PT ;  /* 0x00000001fcff7812 */ /* 0x000fc4000786c0ff */
[C---:B------:R-:W-:Y:S02]  /*d7b0*/  ISETP.LT.OR P1, PT, R25.reuse, R243, P1 ;  /* 0x000000f31900720c */ /* 0x040fe40000f21670 */
[----:B------:R-:W-:Y:S01]  /*d7c0*/  LOP3.LUT R252, R252, 0xfffffff7, RZ, 0xc0, !PT ;  /* 0xfffffff7fcfc7812 */ /* 0x000fe200078ec0ff */
[----:B------:R-:W-:Y:S01]  /*d7d0*/  FMUL.FTZ R48, R48, c[0x0][0x2ec] ;  /* 0x0000bb0030307a20 */ /* 0x000fe20000410000 */
[----:B------:R-:W-:Y:S02]  /*d7e0*/  ISETP.GE.AND P0, PT, R25, R240, PT ;  /* 0x000000f01900720c */ /* 0x000fe40003f06270 */
[----:B------:R-:W-:Y:S01]  /*d7f0*/  @P2 LOP3.LUT R252, R252, 0x8, RZ, 0xfc, !PT ;  /* 0x00000008fcfc2812 */ /* 0x000fe200078efcff */
[----:B------:R-:W-:Y:S01]  /*d800*/  FMUL.FTZ R49, R49, c[0x0][0x2ec] ;  /* 0x0000bb0031317a20 */ /* 0x000fe20000410000 */
[----:B------:R-:W-:Y:S01]  /*d810*/  ISETP.LT.OR P0, PT, R25, R241, P0 ;  /* 0x000000f11900720c */ /* 0x000fe20000701670 */
[----:B------:R-:W2:Y:S01]  /*d820*/  MUFU.TANH R48, R48 ;  /* 0x0000003000307308 */ /* 0x000ea20000002400 */
[----:B------:R-:W-:Y:S01]  /*d830*/  LOP3.LUT R252, R252, 0xfffffffb, RZ, 0xc0, !PT ;  /* 0xfffffffbfcfc7812 */ /* 0x000fe200078ec0ff */
[----:B------:R-:W-:Y:S01]  /*d840*/  FMUL.FTZ R35, R35, c[0x0][0x2ec] ;  /* 0x0000bb0023237a20 */ /* 0x000fe20000410000 */
[----:B------:R-:W-:-:S02]  /*d850*/  IADD3 R25, R72, 0x48, RZ ;  /* 0x0000004848197810 */ /* 0x000fc40007ffe0ff */
[----:B------:R-:W-:Y:S02]  /*d860*/  @P1 LOP3.LUT R252, R252, 0x4, RZ, 0xfc, !PT ;  /* 0x00000004fcfc1812 */ /* 0x000fe400078efcff */
[----:B------:R-:W-:Y:S01]  /*d870*/  ISETP.GE.AND P2, PT, R25, R244, PT ;  /* 0x000000f41900720c */ /* 0x000fe20003f46270 */
[----:B------:R-:W3:Y:S01]  /*d880*/  MUFU.TANH R49, R49 ;  /* 0x0000003100317308 */ /* 0x000ee20000002400 */
[----:B------:R-:W-:Y:S01]  /*d890*/  FMUL.FTZ R55, R55, c[0x0][0x2ec] ;  /* 0x0000bb0037377a20 */ /* 0x000fe20000410000 */
[----:B------:R-:W-:-:S06]  /*d8a0*/  LOP3.LUT R252, R252, 0xfffffffd, RZ, 0xc0, !PT ;  /* 0xfffffffdfcfc7812 */ /* 0x000fcc00078ec0ff */
[----:B------:R4:W-:Y:S01]  /*d8b0*/  MUFU.TANH R208, R35 ;  /* 0x0000002300d07308 */ /* 0x0009e20000002400 */
[----:B------:R-:W-:Y:S01]  /*d8c0*/  @P0 LOP3.LUT R252, R252, 0x2, RZ, 0xfc, !PT ;  /* 0x00000002fcfc0812 */ /* 0x000fe200078efcff */
[----:B------:R-:W-:Y:S01]  /*d8d0*/  IMAD.MOV.U32 R37, RZ, RZ, R94 ;  /* 0x000000ffff257224 */ /* 0x000fe200078e005e */
[----:B------:R-:W-:-:S05]  /*d8e0*/  FSEL R77, R62, -INF , !P4 ;  /* 0xff8000003e4d7808 */ /* 0x000fca0006000000 */
[----:B------:R-:W2:Y:S01]  /*d8f0*/  MUFU.TANH R55, R55 ;  /* 0x0000003700377308 */ /* 0x000ea20000002400 */
[----:B----4-:R-:W-:Y:S02]  /*d900*/  FSEL R35, R111, -INF , !P3 ;  /* 0xff8000006f237808 */ /* 0x010fe40005800000 */
[----:B-1----:R-:W-:Y:S02]  /*d910*/  FSEL R111, R50, -INF , !P5 ;  /* 0xff800000326f7808 */ /* 0x002fe40006800000 */
[C---:B------:R-:W-:Y:S02]  /*d920*/  ISETP.LT.OR P5, PT, R25.reuse, R245, P2 ;  /* 0x000000f51900720c */ /* 0x040fe400017a1670 */
[C---:B------:R-:W-:Y:S02]  /*d930*/  ISETP.GE.AND P3, PT, R25.reuse, R246, PT ;  /* 0x000000f61900720c */ /* 0x040fe40003f66270 */
[----:B--2---:R-:W-:Y:S02]  /*d940*/  FSEL R94, R48, -INF , !P6 ;  /* 0xff800000305e7808 */ /* 0x004fe40007000000 */
[----:B------:R-:W-:Y:S01]  /*d950*/  ISETP.LT.OR P4, PT, R25, R247, P3 ;  /* 0x000000f71900720c */ /* 0x000fe20001f81670 */
[----:B------:R-:W-:Y:S01]  /*d960*/  FMUL.FTZ R48, R21, c[0x0][0x2ec] ;  /* 0x0000bb0015307a20 */ /* 0x000fe20000410000 */
[----:B------:R-:W-:-:S02]  /*d970*/  LOP3.LUT P3, RZ, R252, 0x8, RZ, 0xc0, !PT ;  /* 0x00000008fcff7812 */ /* 0x000fc4000786c0ff */
[C---:B------:R-:W-:Y:S02]  /*d980*/  LOP3.LUT P2, RZ, R252.reuse, 0x4, RZ, 0xc0, !PT ;  /* 0x00000004fcff7812 */ /* 0x040fe4000784c0ff */
[----:B------:R-:W-:Y:S02]  /*d990*/  LOP3.LUT R252, R252, 0xfffffffe, RZ, 0xc0, !PT ;  /* 0xfffffffefcfc7812 */ /* 0x000fe400078ec0ff */
[----:B------:R-:W-:Y:S02]  /*d9a0*/  IADD3 R21, R72, 0x49, RZ ;  /* 0x0000004948157810 */ /* 0x000fe40007ffe0ff */
[----:B------:R-:W-:Y:S02]  /*d9b0*/  ISETP.GE.AND P1, PT, R25, R242, PT ;  /* 0x000000f21900720c */ /* 0x000fe40003f26270 */
[----:B------:R-:W-:Y:S02]  /*d9c0*/  @P5 LOP3.LUT R252, R252, 0x1, RZ, 0xfc, !PT ;  /* 0x00000001fcfc5812 */ /* 0x000fe400078efcff */
[----:B---3--:R-:W-:Y:S01]  /*d9d0*/  FSEL R93, R49, -INF , !P2 ;  /* 0xff800000315d7808 */ /* 0x008fe20005000000 */
[----:B------:R-:W-:Y:S01]  /*d9e0*/  FMUL.FTZ R34, R34, c[0x0][0x2ec] ;  /* 0x0000bb0022227a20 */ /* 0x000fe20000410000 */
[----:B------:R-:W-:Y:S01]  /*d9f0*/  ISETP.GE.AND P2, PT, R21, R244, PT ;  /* 0x000000f41500720c */ /* 0x000fe20003f46270 */
[----:B------:R-:W-:Y:S01]  /*da00*/  FMUL.FTZ R20, R20, c[0x0][0x2ec] ;  /* 0x0000bb0014147a20 */ /* 0x000fe20000410000 */
[----:B------:R-:W-:-:S02]  /*da10*/  ISETP.LT.OR P6, PT, R25, R243, P1 ;  /* 0x000000f31900720c */ /* 0x000fc40000fc1670 */
[----:B------:R-:W-:Y:S01]  /*da20*/  LOP3.LUT P1, RZ, R252, 0x2, RZ, 0xc0, !PT ;  /* 0x00000002fcff7812 */ /* 0x000fe2000782c0ff */
[----:B------:R1:W-:Y:S01]  /*da30*/  MUFU.TANH R209, R34 ;  /* 0x0000002200d17308 */ /* 0x0003e20000002400 */
[----:B------:R-:W-:Y:S02]  /*da40*/  ISETP.LT.OR P2, PT, R21, R245, P2 ;  /* 0x000000f51500720c */ /* 0x000fe40001741670 */
[----:B------:R-:W-:-:S05]  /*da50*/  ISETP.GE.AND P0, PT, R25, R240, PT ;  /* 0x000000f01900720c */ /* 0x000fca0003f06270 */
[----:B------:R2:W-:Y:S01]  /*da60*/  MUFU.TANH R62, R20 ;  /* 0x00000014003e7308 */ /* 0x0005e20000002400 */
[----:B------:R-:W-:Y:S02]  /*da70*/  ISETP.LT.OR P5, PT, R25, R241, P0 ;  /* 0x000000f11900720c */ /* 0x000fe400007a1670 */
[----:B------:R-:W-:Y:S02]  /*da80*/  FSEL R25, R37, -INF , !P4 ;  /* 0xff80000025197808 */ /* 0x000fe40006000000 */
[----:B-1----:R-:W-:Y:S02]  /*da90*/  FSEL R34, R55, -INF , !P3 ;  /* 0xff80000037227808 */ /* 0x002fe40005800000 */
[----:B------:R-:W-:Y:S02]  /*daa0*/  ISETP.GE.AND P3, PT, R21, R246, PT ;  /* 0x000000f61500720c */ /* 0x000fe40003f66270 */
[----:B--2---:R-:W-:Y:S02]  /*dab0*/  FSEL R20, R101, -INF , !P1 ;  /* 0xff80000065147808 */ /* 0x004fe40004800000 */
[----:B------:R-:W-:-:S02]  /*dac0*/  ISETP.GE.AND P1, PT, R21, R242, PT ;  /* 0x000000f21500720c */ /* 0x000fc40003f26270 */
[C---:B------:R-:W-:Y:S02]  /*dad0*/  ISETP.LT.OR P4, PT, R21.reuse, R247, P3 ;  /* 0x000000f71500720c */ /* 0x040fe40001f81670 */
[C---:B------:R-:W-:Y:S02]  /*dae0*/  LOP3.LUT P3, RZ, R252.reuse, 0x1, RZ, 0xc0, !PT ;  /* 0x00000001fcff7812 */ /* 0x040fe4000786c0ff */
[C---:B------:R-:W-:Y:S02]  /*daf0*/  ISETP.LT.OR P1, PT, R21.reuse, R243, P1 ;  /* 0x000000f31500720c */ /* 0x040fe40000f21670 */
[----:B------:R-:W-:Y:S02]  /*db00*/  LOP3.LUT R252, R252, 0xfffffff7, RZ, 0xc0, !PT ;  /* 0xfffffff7fcfc7812 */ /* 0x000fe400078ec0ff */
[----:B------:R-:W-:Y:S02]  /*db10*/  ISETP.GE.AND P0, PT, R21, R240, PT ;  /* 0x000000f01500720c */ /* 0x000fe40003f06270 */
[----:B------:R-:W-:Y:S01]  /*db20*/  @P2 LOP3.LUT R252, R252, 0x8, RZ, 0xfc, !PT ;  /* 0x00000008fcfc2812 */ /* 0x000fe200078efcff */
[----:B------:R-:W-:Y:S01]  /*db30*/  FMUL.FTZ R26, R27, c[0x0][0x2ec] ;  /* 0x0000bb001b1a7a20 */ /* 0x000fe20000410000 */
[----:B------:R-:W-:-:S02]  /*db40*/  ISETP.LT.OR P0, PT, R21, R241, P0 ;  /* 0x000000f11500720c */ /* 0x000fc40000701670 */
[----:B------:R-:W-:Y:S02]  /*db50*/  LOP3.LUT R252, R252, 0xfffffffb, RZ, 0xc0, !PT ;  /* 0xfffffffbfcfc7812 */ /* 0x000fe400078ec0ff */
[----:B------:R-:W-:Y:S01]  /*db60*/  IADD3 R27, R72, 0x50, RZ ;  /* 0x00000050481b7810 */ /* 0x000fe20007ffe0ff */
[----:B------:R-:W1:Y:S01]  /*db70*/  MUFU.TANH R43, R43 ;  /* 0x0000002b002b7308 */ /* 0x000e620000002400 */
[----:B------:R-:W-:Y:S01]  /*db80*/  @P1 LOP3.LUT R252, R252, 0x4, RZ, 0xfc, !PT ;  /* 0x00000004fcfc1812 */ /* 0x000fe200078efcff */
[----:B------:R-:W-:Y:S01]  /*db90*/  FMUL.FTZ R33, R33, c[0x0][0x2ec] ;  /* 0x0000bb0021217a20 */ /* 0x000fe20000410000 */
[----:B------:R-:W-:Y:S02]  /*dba0*/  ISETP.GE.AND P2, PT, R27, R244, PT ;  /* 0x000000f41b00720c */ /* 0x000fe40003f46270 */
[----:B------:R-:W-:Y:S02]  /*dbb0*/  FSEL R21, R87, -INF , !P5 ;  /* 0xff80000057157808 */ /* 0x000fe40006800000 */
[----:B------:R-:W-:Y:S01]  /*dbc0*/  LOP3.LUT R252, R252, 0xfffffffd, RZ, 0xc0, !PT ;  /* 0xfffffffdfcfc7812 */ /* 0x000fe200078ec0ff */
[----:B------:R2:W-:Y:S01]  /*dbd0*/  MUFU.TANH R106, R33 ;  /* 0x00000021006a7308 */ /* 0x0005e20000002400 */
[----:B------:R-:W-:Y:S01]  /*dbe0*/  ISETP.LT.OR P5, PT, R27, R245, P2 ;  /* 0x000000f51b00720c */ /* 0x000fe200017a1670 */
[----:B------:R-:W-:Y:S01]  /*dbf0*/  FMUL.FTZ R22, R22, c[0x0][0x2ec] ;  /* 0x0000bb0016167a20 */ /* 0x000fe20000410000 */
[----:B------:R-:W-:Y:S01]  /*dc00*/  @P0 LOP3.LUT R252, R252, 0x2, RZ, 0xfc, !PT ;  /* 0x00000002fcfc0812 */ /* 0x000fe200078efcff */
[----:B------:R-:W-:Y:S01]  /*dc10*/  FMUL.FTZ R16, R16, c[0x0][0x2ec] ;  /* 0x0000bb0010107a20 */ /* 0x000fe20000410000 */
[----:B------:R-:W-:-:S03]  /*dc20*/  FSEL R75, R51, -INF , !P4 ;  /* 0xff800000334b7808 */ /* 0x000fc60006000000 */
[----:B------:R-:W3:Y:S01]  /*dc30*/  MUFU.TANH R42, R42 ;  /* 0x0000002a002a7308 */ /* 0x000ee20000002400 */
[----:B------:R-:W-:Y:S02]  /*dc40*/  LOP3.LUT P2, RZ, R252, 0x4, RZ, 0xc0, !PT ;  /* 0x00000004fcff7812 */ /* 0x000fe4000784c0ff */
[----:B--2---:R-:W-:Y:S02]  /*dc50*/  FSEL R33, R91, -INF , !P3 ;  /* 0xff8000005b217808 */ /* 0x004fe40005800000 */
[----:B------:R-:W-:-:S03]  /*dc60*/  ISETP.GE.AND P3, PT, R27, R246, PT ;  /* 0x000000f61b00720c */ /* 0x000fc60003f66270 */
[----:B------:R-:W2:Y:S01]  /*dc70*/  MUFU.TANH R46, R46 ;  /* 0x0000002e002e7308 */ /* 0x000ea20000002400 */
[----:B------:R-:W-:Y:S02]  /*dc80*/  ISETP.LT.OR P4, PT, R27, R247, P3 ;  /* 0x000000f71b00720c */ /* 0x000fe40001f81670 */
[----:B------:R-:W-:-:S05]  /*dc90*/  LOP3.LUT P3, RZ, R252, 0x8, RZ, 0xc0, !PT ;  /* 0x00000008fcff7812 */ /* 0x000fca000786c0ff */
[----:B------:R4:W-:Y:S01]  /*dca0*/  MUFU.TANH R55, R22 ;  /* 0x0000001600377308 */ /* 0x0009e20000002400 */
[----:B------:R-:W-:Y:S02]  /*dcb0*/  LOP3.LUT R252, R252, 0xfffffffe, RZ, 0xc0, !PT ;  /* 0xfffffffefcfc7812 */ /* 0x000fe400078ec0ff */
[----:B------:R-:W-:Y:S02]  /*dcc0*/  ISETP.GE.AND P1, PT, R27, R242, PT ;  /* 0x000000f21b00720c */ /* 0x000fe40003f26270 */
[----:B------:R-:W-:Y:S02]  /*dcd0*/  @P5 LOP3.LUT R252, R252, 0x1, RZ, 0xfc, !PT ;  /* 0x00000001fcfc5812 */ /* 0x000fe400078efcff */
[----:B-1----:R-:W-:Y:S02]  /*dce0*/  FSEL R87, R43, -INF , !P2 ;  /* 0xff8000002b577808 */ /* 0x002fe40005000000 */
[----:B------:R-:W-:Y:S01]  /*dcf0*/  FSEL R91, R114, -INF , !P6 ;  /* 0xff800000725b7808 */ /* 0x000fe20007000000 */
[----:B----4-:R-:W-:-:S02]  /*dd00*/  FMUL.FTZ R22, R23, c[0x0][0x2ec] ;  /* 0x0000bb0017167a20 */ /* 0x010fc40000410000 */
[----:B------:R1:W-:Y:S01]  /*dd10*/  MUFU.TANH R23, R16 ;  /* 0x0000001000177308 */ /* 0x0003e20000002400 */
[----:B------:R-:W-:Y:S02]  /*dd20*/  ISETP.LT.OR P6, PT, R27, R243, P1 ;  /* 0x000000f31b00720c */ /* 0x000fe40000fc1670 */
[----:B------:R-:W-:Y:S02]  /*dd30*/  LOP3.LUT P1, RZ, R252, 0x2, RZ, 0xc0, !PT ;  /* 0x00000002fcff7812 */ /* 0x000fe4000782c0ff */
[----:B---3--:R-:W-:Y:S02]  /*dd40*/  FSEL R37, R42, -INF , !P3 ;  /* 0xff8000002a257808 */ /* 0x008fe40005800000 */
[----:B-1----:R-:W-:-:S04]  /*dd50*/  IADD3 R16, R72, 0x51, RZ ;  /* 0x0000005148107810 */ /* 0x002fc80007ffe0ff */
[----:B------:R-:W-:-:S04]  /*dd60*/  ISETP.GE.AND P2, PT, R16, R244, PT ;  /* 0x000000f41000720c */ /* 0x000fc80003f46270 */
[C---:B------:R-:W-:Y:S02]  /*dd70*/  ISETP.LT.OR P2, PT, R16.reuse, R245, P2 ;  /* 0x000000f51000720c */ /* 0x040fe40001741670 */
[----:B------:R-:W-:Y:S02]  /*dd80*/  ISETP.GE.AND P3, PT, R16, R246, PT ;  /* 0x000000f61000720c */ /* 0x000fe40003f66270 */
[----:B--2---:R-:W-:Y:S01]  /*dd90*/  FSEL R123, R46, -INF , !P1 ;  /* 0xff8000002e7b7808 */ /* 0x004fe20004800000 */
[----:B------:R-:W-:Y:S01]  /*dda0*/  FMUL.FTZ R38, R38, c[0x0][0x2ec] ;  /* 0x0000bb0026267a20 */ /* 0x000fe20000410000 */
[----:B------:R-:W-:Y:S02]  /*ddb0*/  ISETP.GE.AND P1, PT, R16, R242, PT ;  /* 0x000000f21000720c */ /* 0x000fe40003f26270 */
[----:B------:R-:W-:Y:S02]  /*ddc0*/  FSEL R45, R45, -INF , !P4 ;  /* 0xff8000002d2d7808 */ /* 0x000fe40006000000 */
[----:B------:R-:W-:-:S02]  /*ddd0*/  ISETP.GE.AND P0, PT, R27, R240, PT ;  /* 0x000000f01b00720c */ /* 0x000fc40003f06270 */
[----:B------:R-:W-:Y:S02]  /*dde0*/  ISETP.LT.OR P4, PT, R16, R247, P3 ;  /* 0x000000f71000720c */ /* 0x000fe40001f81670 */
[----:B------:R-:W-:Y:S02]  /*ddf0*/  LOP3.LUT P3, RZ, R252, 0x1, RZ, 0xc0, !PT ;  /* 0x00000001fcff7812 */ /* 0x000fe4000786c0ff */
[----:B------:R-:W-:Y:S02]  /*de00*/  ISETP.LT.OR P1, PT, R16, R243, P1 ;  /* 0x000000f31000720c */ /* 0x000fe40000f21670 */
[----:B------:R-:W-:Y:S01]  /*de10*/  LOP3.LUT R252, R252, 0xfffffff7, RZ, 0xc0, !PT ;  /* 0xfffffff7fcfc7812 */ /* 0x000fe200078ec0ff */
[----:B------:R-:W1:Y:S01]  /*de20*/  MUFU.TANH R38, R38 ;  /* 0x0000002600267308 */ /* 0x000e620000002400 */
[----:B------:R-:W-:Y:S01]  /*de30*/  ISETP.LT.OR P5, PT, R27, R241, P0 ;  /* 0x000000f11b00720c */ /* 0x000fe200007a1670 */
[----:B------:R-:W-:Y:S01]  /*de40*/  FMUL.FTZ R17, R17, c[0x0][0x2ec] ;  /* 0x0000bb0011117a20 */ /* 0x000fe20000410000 */
[----:B------:R-:W-:-:S02]  /*de50*/  ISETP.GE.AND P0, PT, R16, R240, PT ;  /* 0x000000f01000720c */ /* 0x000fc40003f06270 */
[----:B------:R-:W-:Y:S02]  /*de60*/  @P2 LOP3.LUT R252, R252, 0x8, RZ, 0xfc, !PT ;  /* 0x00000008fcfc2812 */ /* 0x000fe400078efcff */
[----:B------:R-:W-:Y:S01]  /*de70*/  ISETP.LT.OR P0, PT, R16, R241, P0 ;  /* 0x000000f11000720c */ /* 0x000fe20000701670 */
[----:B------:R2:W-:Y:S01]  /*de80*/  MUFU.TANH R49, R17 ;  /* 0x0000001100317308 */ /* 0x0005e20000002400 */
[----:B------:R-:W-:Y:S01]  /*de90*/  LOP3.LUT R252, R252, 0xfffffffb, RZ, 0xc0, !PT ;  /* 0xfffffffbfcfc7812 */ /* 0x000fe200078ec0ff */
[----:B------:R-:W-:-:S03]  /*dea0*/  FMUL.FTZ R8, R8, c[0x0][0x2ec] ;  /* 0x0000bb0008087a20 */ /* 0x000fc60000410000 */
[----:B------:R-:W-:Y:S01]  /*deb0*/  @P1 LOP3.LUT R252, R252, 0x4, RZ, 0xfc, !PT ;  /* 0x00000004fcfc1812 */ /* 0x000fe200078efcff */
[----:B------:R-:W-:Y:S01]  /*dec0*/  FMUL.FTZ R39, R39, c[0x0][0x2ec] ;  /* 0x0000bb0027277a20 */ /* 0x000fe20000410000 */
[----:B------:R-:W-:Y:S02]  /*ded0*/  FSEL R16, R209, -INF , !P5 ;  /* 0xff800000d1107808 */ /* 0x000fe40006800000 */
[----:B--2---:R-:W-:-:S04]  /*dee0*/  IADD3 R17, R72, 0x58, RZ ;  /* 0x0000005848117810 */ /* 0x004fc80007ffe0ff */
[C---:B------:R-:W-:Y:S01]  /*def0*/  ISETP.GE.AND P2, PT, R17.reuse, R244, PT ;  /* 0x000000f41100720c */ /* 0x040fe20003f46270 */
[----:B------:R1:W-:Y:S01]  /*df00*/  MUFU.TANH R46, R8 ;  /* 0x00000008002e7308 */ /* 0x0003e20000002400 */
[----:B------:R-:W-:Y:S02]  /*df10*/  LOP3.LUT R252, R252, 0xfffffffd, RZ, 0xc0, !PT ;  /* 0xfffffffdfcfc7812 */ /* 0x000fe400078ec0ff */
[----:B------:R-:W-:Y:S01]  /*df20*/  ISETP.LT.OR P5, PT, R17, R245, P2 ;  /* 0x000000f51100720c */ /* 0x000fe200017a1670 */
[----:B------:R-:W-:Y:S01]  /*df30*/  FMUL.FTZ R18, R18, c[0x0][0x2ec] ;  /* 0x0000bb0012127a20 */ /* 0x000fe20000410000 */
[----:B------:R-:W-:-:S03]  /*df40*/  @P0 LOP3.LUT R252, R252, 0x2, RZ, 0xfc, !PT ;  /* 0x00000002fcfc0812 */ /* 0x000fc600078efcff */
[----:B------:R-:W2:Y:S01]  /*df50*/  MUFU.TANH R39, R39 ;  /* 0x0000002700277308 */ /* 0x000ea20000002400 */
[----:B------:R-:W-:Y:S01]  /*df60*/  FSEL R27, R47, -INF , !P4 ;  /* 0xff8000002f1b7808 */ /* 0x000fe20006000000 */
[----:B------:R-:W-:Y:S01]  /*df70*/  FMUL.FTZ R30, R30, c[0x0][0x2ec] ;  /* 0x0000bb001e1e7a20 */ /* 0x000fe20000410000 */
[----:B-1----:R-:W-:Y:S02]  /*df80*/  FSEL R8, R38, -INF , !P3 ;  /* 0xff80000026087808 */ /* 0x002fe40005800000 */
[----:B------:R-:W-:-:S03]  /*df90*/  ISETP.GE.AND P3, PT, R17, R246, PT ;  /* 0x000000f61100720c */ /* 0x000fc60003f66270 */
[----:B------:R1:W-:Y:S01]  /*dfa0*/  MUFU.TANH R101, R18 ;  /* 0x0000001200657308 */ /* 0x0003e20000002400 */
[C---:B------:R-:W-:Y:S02]  /*dfb0*/  LOP3.LUT P2, RZ, R252.reuse, 0x4, RZ, 0xc0, !PT ;  /* 0x00000004fcff7812 */ /* 0x040fe4000784c0ff */
[----:B------:R-:W-:Y:S02]  /*dfc0*/  ISETP.LT.OR P4, PT, R17, R247, P3 ;  /* 0x000000f71100720c */ /* 0x000fe40001f81670 */
[C---:B------:R-:W-:Y:S01]  /*dfd0*/  LOP3.LUT P3, RZ, R252.reuse, 0x8, RZ, 0xc0, !PT ;  /* 0x00000008fcff7812 */ /* 0x040fe2000786c0ff */
[----:B------:R-:W-:Y:S01]  /*dfe0*/  FMUL.FTZ R31, R31, c[0x0][0x2ec] ;  /* 0x0000bb001f1f7a20 */ /* 0x000fe20000410000 */
[----:B------:R-:W-:Y:S01]  /*dff0*/  LOP3.LUT R252, R252, 0xfffffffe, RZ, 0xc0, !PT ;  /* 0xfffffffefcfc7812 */ /* 0x000fe200078ec0ff */
[----:B------:R3:W4:Y:S01]  /*e000*/  MUFU.TANH R63, R30 ;  /* 0x0000001e003f7308 */ /* 0x0007220000002400 */
[----:B------:R-:W-:Y:S02]  /*e010*/  ISETP.GE.AND P1, PT, R17, R242, PT ;  /* 0x000000f21100720c */ /* 0x000fe40003f26270 */
[----:B------:R-:W-:-:S02]  /*e020*/  @P5 LOP3.LUT R252, R252, 0x1, RZ, 0xfc, !PT ;  /* 0x00000001fcfc5812 */ /* 0x000fc400078efcff */
[----:B-1----:R-:W-:-:S03]  /*e030*/  IADD3 R18, R72, 0x59, RZ ;  /* 0x0000005948127810 */ /* 0x002fc60007ffe0ff */
[----:B------:R1:W-:Y:S01]  /*e040*/  MUFU.TANH R50, R31 ;  /* 0x0000001f00327308 */ /* 0x0003e20000002400 */
[----:B------:R-:W-:Y:S01]  /*e050*/  FMUL.FTZ R9, R9, c[0x0][0x2ec] ;  /* 0x0000bb0009097a20 */ /* 0x000fe20000410000 */
[----:B------:R-:W-:Y:S02]  /*e060*/  ISETP.GE.AND P0, PT, R17, R240, PT ;  /* 0x000000f01100720c */ /* 0x000fe40003f06270 */
[----:B---3--:R-:W-:Y:S02]  /*e070*/  FSEL R30, R106, -INF , !P2 ;  /* 0xff8000006a1e7808 */ /* 0x008fe40005000000 */
[----:B------:R-:W-:Y:S02]  /*e080*/  ISETP.GE.AND P2, PT, R18, R244, PT ;  /* 0x000000f41200720c */ /* 0x000fe40003f46270 */
[----:B------:R2:W-:Y:S01]  /*e090*/  MUFU.TANH R43, R9 ;  /* 0x00000009002b7308 */ /* 0x0005e20000002400 */
[----:B------:R-:W-:Y:S01]  /*e0a0*/  FMUL.FTZ R10, R10, c[0x0][0x2ec] ;  /* 0x0000bb000a0a7a20 */ /* 0x000fe20000410000 */
[----:B------:R-:W-:-:S02]  /*e0b0*/  ISETP.LT.OR P2, PT, R18, R245, P2 ;  /* 0x000000f51200720c */ /* 0x000fc40001741670 */
[----:B-1----:R-:W-:Y:S02]  /*e0c0*/  FSEL R31, R115, -INF , !P6 ;  /* 0xff800000731f7808 */ /* 0x002fe40007000000 */
[C---:B------:R-:W-:Y:S02]  /*e0d0*/  ISETP.LT.OR P6, PT, R17.reuse, R243, P1 ;  /* 0x000000f31100720c */ /* 0x040fe40000fc1670 */
[----:B------:R-:W-:Y:S02]  /*e0e0*/  LOP3.LUT P1, RZ, R252, 0x2, RZ, 0xc0, !PT ;  /* 0x00000002fcff7812 */ /* 0x000fe4000782c0ff */
[----:B------:R-:W-:Y:S02]  /*e0f0*/  ISETP.LT.OR P5, PT, R17, R241, P0 ;  /* 0x000000f11100720c */ /* 0x000fe400007a1670 */
[----:B------:R-:W-:Y:S02]  /*e100*/  FSEL R17, R208, -INF , !P1 ;  /* 0xff800000d0117808 */ /* 0x000fe40004800000 */
[----:B--2---:R-:W-:-:S02]  /*e110*/  FSEL R9, R39, -INF , !P3 ;  /* 0xff80000027097808 */ /* 0x004fc40005800000 */
[C---:B------:R-:W-:Y:S01]  /*e120*/  ISETP.GE.AND P3, PT, R18.reuse, R246, PT ;  /* 0x000000f61200720c */ /* 0x040fe20003f66270 */
[----:B------:R1:W-:Y:S01]  /*e130*/  MUFU.TANH R47, R10 ;  /* 0x0000000a002f7308 */ /* 0x0003e20000002400 */
[----:B------:R-:W-:-:S04]  /*e140*/  ISETP.GE.AND P1, PT, R18, R242, PT ;  /* 0x000000f21200720c */ /* 0x000fc80003f26270 */
[C---:B------:R-:W-:Y:S01]  /*e150*/  ISETP.LT.OR P1, PT, R18.reuse, R243, P1 ;  /* 0x000000f31200720c */ /* 0x040fe20000f21670 */
[----:B------:R-:W-:Y:S01]  /*e160*/  FMUL.FTZ R11, R11, c[0x0][0x2ec] ;  /* 0x0000bb000b0b7a20 */ /* 0x000fe20000410000 */
[----:B------:R-:W-:Y:S02]  /*e170*/  ISETP.GE.AND P0, PT, R18, R240, PT ;  /* 0x000000f01200720c */ /* 0x000fe40003f06270 */
[----:B-1----:R-:W-:Y:S02]  /*e180*/  FSEL R10, R206, -INF , !P4 ;  /* 0xff800000ce0a7808 */ /* 0x002fe40006000000 */
[----:B------:R-:W-:Y:S02]  /*e190*/  ISETP.LT.OR P4, PT, R18, R247, P3 ;  /* 0x000000f71200720c */ /* 0x000fe40001f81670 */
[C---:B------:R-:W-:Y:S02]  /*e1a0*/  LOP3.LUT P3, RZ, R252.reuse, 0x1, RZ, 0xc0, !PT ;  /* 0x00000001fcff7812 */ /* 0x040fe4000786c0ff */
[----:B------:R-:W-:Y:S01]  /*e1b0*/  LOP3.LUT R252, R252, 0xfffffff7, RZ, 0xc0, !PT ;  /* 0xfffffff7fcfc7812 */ /* 0x000fe200078ec0ff */
[----:B------:R1:W-:Y:S03]  /*e1c0*/  MUFU.TANH R39, R11 ;  /* 0x0000000b00277308 */ /* 0x0003e60000002400 */
[----:B------:R-:W-:-:S02]  /*e1d0*/  @P2 LOP3.LUT R252, R252, 0x8, RZ, 0xfc, !PT ;  /* 0x00000008fcfc2812 */ /* 0x000fc400078efcff */
[----:B------:R-:W-:Y:S02]  /*e1e0*/  ISETP.LT.OR P0, PT, R18, R241, P0 ;  /* 0x000000f11200720c */ /* 0x000fe40000701670 */
[----:B------:R-:W-:Y:S01]  /*e1f0*/  LOP3.LUT R252, R252, 0xfffffffb, RZ, 0xc0, !PT ;  /* 0xfffffffbfcfc7812 */ /* 0x000fe200078ec0ff */
[----:B------:R-:W-:-:S03]  /*e200*/  FMUL.FTZ R29, R29, c[0x0][0x2ec] ;  /* 0x0000bb001d1d7a20 */ /* 0x000fc60000410000 */
[----:B------:R-:W-:Y:S02]  /*e210*/  @P1 LOP3.LUT R252, R252, 0x4, RZ, 0xfc, !PT ;  /* 0x00000004fcfc1812 */ /* 0x000fe400078efcff */
[----:B-1----:R-:W-:-:S04]  /*e220*/  IADD3 R11, R72, 0x60, RZ ;  /* 0x00000060480b7810 */ /* 0x002fc80007ffe0ff */
[----:B------:R-:W-:Y:S02]  /*e230*/  ISETP.GE.AND P2, PT, R11, R244, PT ;  /* 0x000000f40b00720c */ /* 0x000fe40003f46270 */
[----:B----4-:R-:W-:Y:S02]  /*e240*/  FSEL R18, R63, -INF , !P5 ;  /* 0xff8000003f127808 */ /* 0x010fe40006800000 */
[----:B------:R-:W-:Y:S02]  /*e250*/  LOP3.LUT R252, R252, 0xfffffffd, RZ, 0xc0, !PT ;  /* 0xfffffffdfcfc7812 */ /* 0x000fe400078ec0ff */
[C---:B------:R-:W-:Y:S01]  /*e260*/  ISETP.LT.OR P5, PT, R11.reuse, R245, P2 ;  /* 0x000000f50b00720c */ /* 0x040fe200017a1670 */
[----:B------:R1:W2:Y:S01]  /*e270*/  MUFU.TANH R59, R29 ;  /* 0x0000001d003b7308 */ /* 0x0002a20000002400 */
[----:B------:R-:W-:Y:S02]  /*e280*/  FSEL R38, R58, -INF , !P3 ;  /* 0xff8000003a267808 */ /* 0x000fe40005800000 */
[----:B------:R-:W-:-:S02]  /*e290*/  ISETP.GE.AND P3, PT, R11, R246, PT ;  /* 0x000000f60b00720c */ /* 0x000fc40003f66270 */
[----:B------:R-:W-:Y:S02]  /*e2a0*/  @P0 LOP3.LUT R252, R252, 0x2, RZ, 0xfc, !PT ;  /* 0x00000002fcfc0812 */ /* 0x000fe400078efcff */
[----:B------:R-:W-:Y:S02]  /*e2b0*/  FSEL R42, R74, -INF , !P4 ;  /* 0xff8000004a2a7808 */ /* 0x000fe40006000000 */
[----:B------:R-:W-:Y:S01]  /*e2c0*/  ISETP.LT.OR P4, PT, R11, R247, P3 ;  /* 0x000000f70b00720c */ /* 0x000fe20001f81670 */
[----:B------:R-:W3:Y:S01]  /*e2d0*/  MUFU.TANH R26, R26 ;  /* 0x0000001a001a7308 */ /* 0x000ee20000002400 */
[C---:B------:R-:W-:Y:S02]  /*e2e0*/  LOP3.LUT P3, RZ, R252.reuse, 0x8, RZ, 0xc0, !PT ;  /* 0x00000008fcff7812 */ /* 0x040fe4000786c0ff */
[C---:B------:R-:W-:Y:S02]  /*e2f0*/  LOP3.LUT P2, RZ, R252.reuse, 0x4, RZ, 0xc0, !PT ;  /* 0x00000004fcff7812 */ /* 0x040fe4000784c0ff */
[----:B------:R-:W-:-:S02]  /*e300*/  LOP3.LUT R252, R252, 0xfffffffe, RZ, 0xc0, !PT ;  /* 0xfffffffefcfc7812 */ /* 0x000fc400078ec0ff */
[C---:B------:R-:W-:Y:S02]  /*e310*/  ISETP.GE.AND P1, PT, R11.reuse, R242, PT ;  /* 0x000000f20b00720c */ /* 0x040fe40003f26270 */
[C---:B------:R-:W-:Y:S01]  /*e320*/  ISETP.GE.AND P0, PT, R11.reuse, R240, PT ;  /* 0x000000f00b00720c */ /* 0x040fe20003f06270 */
[----:B------:R-:W-:Y:S01]  /*e330*/  FMUL.FTZ R14, R14, c[0x0][0x2ec] ;  /* 0x0000bb000e0e7a20 */ /* 0x000fe20000410000 */
[----:B-1----:R-:W-:Y:S02]  /*e340*/  FSEL R29, R210, -INF , !P6 ;  /* 0xff800000d21d7808 */ /* 0x002fe40007000000 */
[----:B------:R-:W-:Y:S02]  /*e350*/  @P5 LOP3.LUT R252, R252, 0x1, RZ, 0xfc, !PT ;  /* 0x00000001fcfc5812 */ /* 0x000fe400078efcff */
[C---:B------:R-:W-:Y:S02]  /*e360*/  ISETP.LT.OR P6, PT, R11.reuse, R243, P1 ;  /* 0x000000f30b00720c */ /* 0x040fe40000fc1670 */
[----:B------:R-:W-:Y:S01]  /*e370*/  ISETP.LT.OR P5, PT, R11, R241, P0 ;  /* 0x000000f10b00720c */ /* 0x000fe200007a1670 */
[----:B------:R1:W-:Y:S01]  /*e380*/  MUFU.TANH R114, R14 ;  /* 0x0000000e00727308 */ /* 0x0003e20000002400 */
[----:B------:R-:W-:Y:S01]  /*e390*/  IADD3 R11, R72, 0x61, RZ ;  /* 0x00000061480b7810 */ /* 0x000fe20007ffe0ff */
[----:B------:R-:W-:Y:S01]  /*e3a0*/  FMUL.FTZ R15, R15, c[0x0][0x2ec] ;  /* 0x0000bb000f0f7a20 */ /* 0x000fe20000410000 */
[----:B------:R-:W-:Y:S01]  /*e3b0*/  LOP3.LUT P1, RZ, R252, 0x2, RZ, 0xc0, !PT ;  /* 0x00000002fcff7812 */ /* 0x000fe2000782c0ff */
[----:B------:R-:W-:-:S04]  /*e3c0*/  FMUL.FTZ R19, R19, c[0x0][0x2ec] ;  /* 0x0000bb0013137a20 */ /* 0x000fc80000410000 */
[----:B------:R3:W-:Y:S01]  /*e3d0*/  MUFU.TANH R115, R15 ;  /* 0x0000000f00737308 */ /* 0x0007e20000002400 */
[----:B-1----:R-:W-:Y:S01]  /*e3e0*/  FMUL.FTZ R14, R4, c[0x0][0x2ec] ;  /* 0x0000bb00040e7a20 */ /* 0x002fe20000410000 */
[----:B--2---:R-:W-:Y:S02]  /*e3f0*/  FSEL R4, R59, -INF , !P2 ;  /* 0xff8000003b047808 */ /* 0x004fe40005000000 */
[----:B------:R-:W-:-:S04]  /*e400*/  ISETP.GE.AND P2, PT, R11, R244, PT ;  /* 0x000000f40b00720c */ /* 0x000fc80003f46270 */
[----:B------:R1:W-:Y:S01]  /*e410*/  MUFU.TANH R51, R19 ;  /* 0x0000001300337308 */ /* 0x0003e20000002400 */
[C---:B------:R-:W-:Y:S02]  /*e420*/  ISETP.LT.OR P2, PT, R11.reuse, R245, P2 ;  /* 0x000000f50b00720c */ /* 0x040fe40001741670 */
[----:B---3--:R-:W-:Y:S02]  /*e430*/  FSEL R15, R26, -INF , !P3 ;  /* 0xff8000001a0f7808 */ /* 0x008fe40005800000 */
[C---:B------:R-:W-:Y:S02]  /*e440*/  ISETP.GE.AND P3, PT, R11.reuse, R246, PT ;  /* 0x000000f60b00720c */ /* 0x040fe40003f66270 */
[----:B------:R-:W-:Y:S02]  /*e450*/  FSEL R59, R62, -INF , !P4 ;  /* 0xff8000003e3b7808 */ /* 0x000fe40006000000 */
[----:B------:R-:W-:Y:S02]  /*e460*/  ISETP.LT.OR P4, PT, R11, R247, P3 ;  /* 0x000000f70b00720c */ /* 0x000fe40001f81670 */
[----:B-1----:R-:W-:-:S02]  /*e470*/  FSEL R19, R50, -INF , !P1 ;  /* 0xff80000032137808 */ /* 0x002fc40004800000 */
[C---:B------:R-:W-:Y:S02]  /*e480*/  ISETP.GE.AND P1, PT, R11.reuse, R242, PT ;  /* 0x000000f20b00720c */ /* 0x040fe40003f26270 */
[C---:B------:R-:W-:Y:S02]  /*e490*/  LOP3.LUT P3, RZ, R252.reuse, 0x1, RZ, 0xc0, !PT ;  /* 0x00000001fcff7812 */ /* 0x040fe4000786c0ff */
[----:B------:R-:W-:Y:S02]  /*e4a0*/  ISETP.LT.OR P1, PT, R11, R243, P1 ;  /* 0x000000f30b00720c */ /* 0x000fe40000f21670 */
[----:B------:R-:W-:Y:S01]  /*e4b0*/  LOP3.LUT R252, R252, 0xfffffff7, RZ, 0xc0, !PT ;  /* 0xfffffff7fcfc7812 */ /* 0x000fe200078ec0ff */
[----:B------:R-:W-:Y:S01]  /*e4c0*/  FMUL.FTZ R5, R5, c[0x0][0x2ec] ;  /* 0x0000bb0005057a20 */ /* 0x000fe20000410000 */
        /* <DEDUP_REMOVED lines=8> */
[----:B------:R-:W-:Y:S02]  /*e550*/  FSEL R23, R101, -INF , !P5 ;  /* 0xff80000065177808 */ /* 0x000fe40006800000 */
[----:B------:R-:W-:Y:S02]  /*e560*/  LOP3.LUT R252, R252, 0xfffffffd, RZ, 0xc0, !PT ;  /* 0xfffffffdfcfc7812 */ /* 0x000fe400078ec0ff */
[----:B--2---:R-:W-:-:S04]  /*e570*/  IADD3 R5, R72, 0x68, RZ ;  /* 0x0000006848057810 */ /* 0x004fc80007ffe0ff */
[----:B------:R-:W-:Y:S02]  /*e580*/  ISETP.GE.AND P2, PT, R5, R244, PT ;  /* 0x000000f40500720c */ /* 0x000fe40003f46270 */
[----:B------:R-:W-:Y:S02]  /*e590*/  FSEL R55, R55, -INF , !P3 ;  /* 0xff80000037377808 */ /* 0x000fe40005800000 */
[C---:B------:R-:W-:Y:S01]  /*e5a0*/  ISETP.LT.OR P5, PT, R5.reuse, R245, P2 ;  /* 0x000000f50500720c */ /* 0x040fe200017a1670 */
[----:B------:R-:W2:Y:S01]  /*e5b0*/  MUFU.TANH R22, R22 ;  /* 0x0000001600167308 */ /* 0x000ea20000002400 */
[----:B------:R-:W-:Y:S01]  /*e5c0*/  ISETP.GE.AND P3, PT, R5, R246, PT ;  /* 0x000000f60500720c */ /* 0x000fe20003f66270 */
[----:B------:R-:W-:Y:S01]  /*e5d0*/  FMUL.FTZ R7, R7, c[0x0][0x2ec] ;  /* 0x0000bb0007077a20 */ /* 0x000fe20000410000 */
[----:B------:R-:W-:Y:S02]  /*e5e0*/  @P0 LOP3.LUT R252, R252, 0x2, RZ, 0xfc, !PT ;  /* 0x00000002fcfc0812 */ /* 0x000fe400078efcff */
[----:B-1----:R-:W-:-:S02]  /*e5f0*/  FSEL R58, R48, -INF , !P4 ;  /* 0xff800000303a7808 */ /* 0x002fc40006000000 */
[C---:B------:R-:W-:Y:S01]  /*e600*/  ISETP.LT.OR P4, PT, R5.reuse, R247, P3 ;  /* 0x000000f70500720c */ /* 0x040fe20001f81670 */
[----:B------:R1:W-:Y:S01]  /*e610*/  MUFU.TANH R26, R7 ;  /* 0x00000007001a7308 */ /* 0x0003e20000002400 */
[C---:B------:R-:W-:Y:S02]  /*e620*/  LOP3.LUT P3, RZ, R252.reuse, 0x8, RZ, 0xc0, !PT ;  /* 0x00000008fcff7812 */ /* 0x040fe4000786c0ff */
[C---:B------:R-:W-:Y:S02]  /*e630*/  LOP3.LUT P2, RZ, R252.reuse, 0x4, RZ, 0xc0, !PT ;  /* 0x00000004fcff7812 */ /* 0x040fe4000784c0ff */
[----:B------:R-:W-:Y:S02]  /*e640*/  LOP3.LUT R252, R252, 0xfffffffe, RZ, 0xc0, !PT ;  /* 0xfffffffefcfc7812 */ /* 0x000fe400078ec0ff */
[----:B------:R-:W-:Y:S02]  /*e650*/  ISETP.GE.AND P1, PT, R5, R242, PT ;  /* 0x000000f20500720c */ /* 0x000fe40003f26270 */
[----:B------:R-:W-:-:S02]  /*e660*/  @P5 LOP3.LUT R252, R252, 0x1, RZ, 0xfc, !PT ;  /* 0x00000001fcfc5812 */ /* 0x000fc400078efcff */
[----:B------:R-:W-:Y:S02]  /*e670*/  FSEL R62, R49, -INF , !P2 ;  /* 0xff800000313e7808 */ /* 0x000fe40005000000 */
[----:B-1----:R-:W-:Y:S01]  /*e680*/  IADD3 R7, R72, 0x69, RZ ;  /* 0x0000006948077810 */ /* 0x002fe20007ffe0ff */
[----:B------:R-:W-:Y:S01]  /*e690*/  FMUL.FTZ R6, R6, c[0x0][0x2ec] ;  /* 0x0000bb0006067a20 */ /* 0x000fe20000410000 */
[----:B------:R-:W-:Y:S02]  /*e6a0*/  ISETP.LT.OR P6, PT, R5, R243, P1 ;  /* 0x000000f30500720c */ /* 0x000fe40000fc1670 */
[C---:B------:R-:W-:Y:S02]  /*e6b0*/  ISETP.GE.AND P2, PT, R7.reuse, R244, PT ;  /* 0x000000f40700720c */ /* 0x040fe40003f46270 */
[----:B------:R-:W-:Y:S01]  /*e6c0*/  LOP3.LUT P1, RZ, R252, 0x2, RZ, 0xc0, !PT ;  /* 0x00000002fcff7812 */ /* 0x000fe2000782c0ff */
[----:B------:R2:W-:Y:S01]  /*e6d0*/  MUFU.TANH R50, R6 ;  /* 0x0000000600327308 */ /* 0x0005e20000002400 */
[----:B------:R-:W-:-:S02]  /*e6e0*/  ISETP.LT.OR P2, PT, R7, R245, P2 ;  /* 0x000000f50700720c */ /* 0x000fc40001741670 */
[----:B------:R-:W-:-:S04]  /*e6f0*/  ISETP.GE.AND P0, PT, R5, R240, PT ;  /* 0x000000f00500720c */ /* 0x000fc80003f06270 */
[----:B------:R-:W-:Y:S02]  /*e700*/  ISETP.LT.OR P5, PT, R5, R241, P0 ;  /* 0x000000f10500720c */ /* 0x000fe400007a1670 */
[----:B------:R-:W-:Y:S02]  /*e710*/  FSEL R5, R46, -INF , !P4 ;  /* 0xff8000002e057808 */ /* 0x000fe40006000000 */
[----:B--2---:R-:W-:Y:S02]  /*e720*/  FSEL R6, R22, -INF , !P3 ;  /* 0xff80000016067808 */ /* 0x004fe40005800000 */
[----:B------:R-:W-:Y:S02]  /*e730*/  ISETP.GE.AND P3, PT, R7, R246, PT ;  /* 0x000000f60700720c */ /* 0x000fe40003f66270 */
[----:B------:R-:W-:Y:S02]  /*e740*/  FSEL R22, R51, -INF , !P1 ;  /* 0xff80000033167808 */ /* 0x000fe40004800000 */
        /* <DEDUP_REMOVED lines=8> */
[----:B------:R-:W-:Y:S01]  /*e7d0*/  ISETP.LT.OR P0, PT, R7, R241, P0 ;  /* 0x000000f10700720c */ /* 0x000fe20000701670 */
[----:B------:R-:W-:Y:S01]  /*e7e0*/  FMUL.FTZ R12, R12, c[0x0][0x2ec] ;  /* 0x0000bb000c0c7a20 */ /* 0x000fe20000410000 */
[----:B------:R-:W-:-:S02]  /*e7f0*/  LOP3.LUT R252, R252, 0xfffffffb, RZ, 0xc0, !PT ;  /* 0xfffffffbfcfc7812 */ /* 0x000fc400078ec0ff */
[----:B------:R-:W-:Y:S01]  /*e800*/  IADD3 R46, R72, 0x70, RZ ;  /* 0x00000070482e7810 */ /* 0x000fe20007ffe0ff */
[----:B------:R-:W1:Y:S01]  /*e810*/  MUFU.TANH R13, R13 ;  /* 0x0000000d000d7308 */ /* 0x000e620000002400 */
[----:B------:R-:W-:Y:S02]  /*e820*/  @P1 LOP3.LUT R252, R252, 0x4, RZ, 0xfc, !PT ;  /* 0x00000004fcfc1812 */ /* 0x000fe400078efcff */
[----:B------:R-:W-:Y:S02]  /*e830*/  ISETP.GE.AND P2, PT, R46, R244, PT ;  /* 0x000000f42e00720c */ /* 0x000fe40003f46270 */
[----:B------:R-:W-:Y:S02]  /*e840*/  FSEL R114, R114, -INF , !P5 ;  /* 0xff80000072727808 */ /* 0x000fe40006800000 */
[----:B------:R-:W-:Y:S01]  /*e850*/  LOP3.LUT R252, R252, 0xfffffffd, RZ, 0xc0, !PT ;  /* 0xfffffffdfcfc7812 */ /* 0x000fe200078ec0ff */
[----:B------:R-:W2:Y:S01]  /*e860*/  MUFU.TANH R12, R12 ;  /* 0x0000000c000c7308 */ /* 0x000ea20000002400 */
[----:B------:R-:W-:-:S02]  /*e870*/  ISETP.LT.OR P5, PT, R46, R245, P2 ;  /* 0x000000f52e00720c */ /* 0x000fc400017a1670 */
[----:B------:R-:W-:Y:S02]  /*e880*/  FSEL R7, R47, -INF , !P3 ;  /* 0xff8000002f077808 */ /* 0x000fe40005800000 */
[----:B------:R-:W-:Y:S02]  /*e890*/  ISETP.GE.AND P3, PT, R46, R246, PT ;  /* 0x000000f62e00720c */ /* 0x000fe40003f66270 */
[----:B------:R-:W-:Y:S02]  /*e8a0*/  @P0 LOP3.LUT R252, R252, 0x2, RZ, 0xfc, !PT ;  /* 0x00000002fcfc0812 */ /* 0x000fe400078efcff */
[----:B------:R-:W-:Y:S01]  /*e8b0*/  FSEL R43, R43, -INF , !P4 ;  /* 0xff8000002b2b7808 */ /* 0x000fe20006000000 */
[----:B------:R-:W3:Y:S01]  /*e8c0*/  MUFU.TANH R14, R14 ;  /* 0x0000000e000e7308 */ /* 0x000ee20000002400 */
[----:B------:R-:W-:Y:S02]  /*e8d0*/  ISETP.LT.OR P4, PT, R46, R247, P3 ;  /* 0x000000f72e00720c */ /* 0x000fe40001f81670 */
[----:B------:R-:W-:-:S02]  /*e8e0*/  LOP3.LUT P3, RZ, R252, 0x8, RZ, 0xc0, !PT ;  /* 0x00000008fcff7812 */ /* 0x000fc4000786c0ff */
[C---:B------:R-:W-:Y:S02]  /*e8f0*/  LOP3.LUT P2, RZ, R252.reuse, 0x4, RZ, 0xc0, !PT ;  /* 0x00000004fcff7812 */ /* 0x040fe4000784c0ff */
[----:B------:R-:W-:Y:S02]  /*e900*/  LOP3.LUT R252, R252, 0xfffffffe, RZ, 0xc0, !PT ;  /* 0xfffffffefcfc7812 */ /* 0x000fe400078ec0ff */
[----:B------:R-:W-:Y:S02]  /*e910*/  IADD3 R47, R72, 0x71, RZ ;  /* 0x00000071482f7810 */ /* 0x000fe40007ffe0ff */
[----:B------:R-:W-:Y:S02]  /*e920*/  ISETP.GE.AND P1, PT, R46, R242, PT ;  /* 0x000000f22e00720c */ /* 0x000fe40003f26270 */
[----:B------:R-:W-:Y:S02]  /*e930*/  @P5 LOP3.LUT R252, R252, 0x1, RZ, 0xfc, !PT ;  /* 0x00000001fcfc5812 */ /* 0x000fe400078efcff */
[----:B-1----:R-:W-:-:S02]  /*e940*/  FSEL R13, R13, -INF , !P2 ;  /* 0xff8000000d0d7808 */ /* 0x002fc40005000000 */
[C---:B------:R-:W-:Y:S02]  /*e950*/  ISETP.GE.AND P2, PT, R47.reuse, R244, PT ;  /* 0x000000f42f00720c */ /* 0x040fe40003f46270 */
[----:B--2---:R-:W-:Y:S02]  /*e960*/  FSEL R12, R12, -INF , !P6 ;  /* 0xff8000000c0c7808 */ /* 0x004fe40007000000 */
[----:B------:R-:W-:Y:S02]  /*e970*/  ISETP.LT.OR P6, PT, R46, R243, P1 ;  /* 0x000000f32e00720c */ /* 0x000fe40000fc1670 */
[----:B------:R-:W-:Y:S02]  /*e980*/  LOP3.LUT P1, RZ, R252, 0x2, RZ, 0xc0, !PT ;  /* 0x00000002fcff7812 */ /* 0x000fe4000782c0ff */
[----:B------:R-:W-:Y:S01]  /*e990*/  ISETP.LT.OR P2, PT, R47, R245, P2 ;  /* 0x000000f52f00720c */ /* 0x000fe20001741670 */
[----:B------:R-:W-:Y:S01]  /*e9a0*/  FMUL.FTZ R74, R196, c[0x0][0x2ec] ;  /* 0x0000bb00c44a7a20 */ /* 0x000fe20000410000 */
[----:B------:R-:W-:-:S02]  /*e9b0*/  ISETP.GE.AND P0, PT, R46, R240, PT ;  /* 0x000000f02e00720c */ /* 0x000fc40003f06270 */
[----:B------:R-:W-:Y:S02]  /*e9c0*/  FSEL R39, R39, -INF , !P3 ;  /* 0xff80000027277808 */ /* 0x000fe40005800000 */
[----:B------:R-:W-:Y:S02]  /*e9d0*/  ISETP.GE.AND P3, PT, R47, R246, PT ;  /* 0x000000f62f00720c */ /* 0x000fe40003f66270 */
[----:B------:R-:W-:Y:S02]  /*e9e0*/  FSEL R115, R115, -INF , !P1 ;  /* 0xff80000073737808 */ /* 0x000fe40004800000 */
[C---:B------:R-:W-:Y:S02]  /*e9f0*/  ISETP.GE.AND P1, PT, R47.reuse, R242, PT ;  /* 0x000000f22f00720c */ /* 0x040fe40003f26270 */
[----:B------:R-:W-:Y:S02]  /*ea00*/  ISETP.LT.OR P5, PT, R46, R241, P0 ;  /* 0x000000f12e00720c */ /* 0x000fe400007a1670 */
[----:B---3--:R-:W-:Y:S01]  /*ea10*/  FSEL R46, R14, -INF , !P4 ;  /* 0xff8000000e2e7808 */ /* 0x008fe20006000000 */
[----:B------:R-:W1:Y:S01]  /*ea20*/  MUFU.TANH R74, R74 ;  /* 0x0000004a004a7308 */ /* 0x000e620000002400 */
[----:B------:R-:W-:-:S02]  /*ea30*/  ISETP.LT.OR P4, PT, R47, R247, P3 ;  /* 0x000000f72f00720c */ /* 0x000fc40001f81670 */
[----:B------:R-:W-:Y:S02]  /*ea40*/  LOP3.LUT P3, RZ, R252, 0x1, RZ, 0xc0, !PT ;  /* 0x00000001fcff7812 */ /* 0x000fe4000786c0ff */
[C---:B------:R-:W-:Y:S01]  /*ea50*/  ISETP.LT.OR P1, PT, R47.reuse, R243, P1 ;  /* 0x000000f32f00720c */ /* 0x040fe20000f21670 */
[----:B------:R-:W-:Y:S01]  /*ea60*/  FMUL.FTZ R196, R198, c[0x0][0x2ec] ;  /* 0x0000bb00c6c47a20 */ /* 0x000fe20000410000 */
[----:B------:R-:W-:Y:S02]  /*ea70*/  LOP3.LUT R252, R252, 0xffffffef, RZ, 0xc0, !PT ;  /* 0xffffffeffcfc7812 */ /* 0x000fe400078ec0ff */
[C---:B------:R-:W-:Y:S02]  /*ea80*/  ISETP.GE.AND P0, PT, R47.reuse, R240, PT ;  /* 0x000000f02f00720c */ /* 0x040fe40003f06270 */
[----:B------:R-:W-:Y:S01]  /*ea90*/  @P2 LOP3.LUT R252, R252, 0x10, RZ, 0xfc, !PT ;  /* 0x00000010fcfc2812 */ /* 0x000fe200078efcff */
[----:B------:R-:W2:Y:S01]  /*eaa0*/  MUFU.TANH R196, R196 ;  /* 0x000000c400c47308 */ /* 0x000ea20000002400 */
[----:B------:R-:W-:-:S02]  /*eab0*/  ISETP.LT.OR P0, PT, R47, R241, P0 ;  /* 0x000000f12f00720c */ /* 0x000fc40000701670 */
[----:B------:R-:W-:Y:S02]  /*eac0*/  LOP3.LUT R252, R252, 0xfffffffb, RZ, 0xc0, !PT ;  /* 0xfffffffbfcfc7812 */ /* 0x000fe400078ec0ff */
[----:B------:R-:W-:Y:S02]  /*ead0*/  IADD3 R47, R72, 0x78, RZ ;  /* 0x00000078482f7810 */ /* 0x000fe40007ffe0ff */
[----:B------:R-:W-:Y:S02]  /*eae0*/  @P1 LOP3.LUT R252, R252, 0x4, RZ, 0xfc, !PT ;  /* 0x00000004fcfc1812 */ /* 0x000fe400078efcff */
[----:B------:R-:W-:Y:S02]  /*eaf0*/  ISETP.GE.AND P2, PT, R47, R244, PT ;  /* 0x000000f42f00720c */ /* 0x000fe40003f46270 */
[----:B-1----:R-:W-:Y:S02]  /*eb00*/  FSEL R51, R74, -INF , !P6 ;  /* 0xff8000004a337808 */ /* 0x002fe40007000000 */
[----:B------:R-:W-:-:S02]  /*eb10*/  LOP3.LUT R252, R252, 0xfffffffd, RZ, 0xc0, !PT ;  /* 0xfffffffdfcfc7812 */ /* 0x000fc400078ec0ff */
[----:B------:R-:W-:Y:S01]  /*eb20*/  ISETP.LT.OR P6, PT, R47, R245, P2 ;  /* 0x000000f52f00720c */ /* 0x000fe200017c1670 */
[----:B------:R-:W-:Y:S02]  /*eb30*/  FMUL.FTZ R199, R199, c[0x0][0x2ec] ;  /* 0x0000bb00c7c77a20 */ /* 0x000fe40000410000 */
[----:B------:R-:W-:Y:S01]  /*eb40*/  FMUL.FTZ R124, R124, c[0x0][0x2ec] ;  /* 0x0000bb007c7c7a20 */ /* 0x000fe20000410000 */
[----:B------:R-:W-:Y:S02]  /*eb50*/  @P0 LOP3.LUT R252, R252, 0x2, RZ, 0xfc, !PT ;  /* 0x00000002fcfc0812 */ /* 0x000fe400078efcff */
[----:B------:R-:W-:Y:S01]  /*eb60*/  ISETP.GE.AND P1, PT, R47, R242, PT ;  /* 0x000000f22f00720c */ /* 0x000fe20003f26270 */
[----:B------:R-:W1:Y:S01]  /*eb70*/  MUFU.TANH R210, R199 ;  /* 0x000000c700d27308 */ /* 0x000e620000002400 */
[----:B--2---:R-:W-:Y:S01]  /*eb80*/  FSEL R196, R196, -INF , !P5 ;  /* 0xff800000c4c47808 */ /* 0x004fe20006800000 */
[----:B------:R-:W-:Y:S01]  /*eb90*/  FMUL.FTZ R126, R126, c[0x0][0x2ec] ;  /* 0x0000bb007e7e7a20 */ /* 0x000fe20000410000 */
[----:B------:R-:W-:-:S02]  /*eba0*/  LOP3.LUT P5, RZ, R252, 0x2, RZ, 0xc0, !PT ;  /* 0x00000002fcff7812 */ /* 0x000fc400078ac0ff */
[----:B------:R-:W-:-:S03]  /*ebb0*/  LOP3.LUT P2, RZ, R252, 0x10, RZ, 0xc0, !PT ;  /* 0x00000010fcff7812 */ /* 0x000fc6000784c0ff */
[----:B------:R2:W-:Y:S01]  /*ebc0*/  MUFU.TANH R209, R124 ;  /* 0x0000007c00d17308 */ /* 0x0005e20000002400 */
[----:B------:R-:W-:Y:S01]  /*ebd0*/  ISETP.LT.OR P1, PT, R47, R243, P1 ;  /* 0x000000f32f00720c */ /* 0x000fe20000f21670 */
[----:B------:R-:W-:Y:S01]  /*ebe0*/  FMUL.FTZ R48, R197, c[0x0][0x2ec] ;  /* 0x0000bb00c5307a20 */ /* 0x000fe20000410000 */
[----:B------:R-:W-:Y:S02]  /*ebf0*/  ISETP.GE.AND P0, PT, R47, R240, PT ;  /* 0x000000f02f00720c */ /* 0x000fe40003f06270 */
[----:B------:R-:W-:-:S03]  /*ec00*/  IADD3 R72, R72, 0x79, RZ ;  /* 0x0000007948487810 */ /* 0x000fc60007ffe0ff */
[----:B------:R3:W4:Y:S01]  /*ec10*/  MUFU.TANH R197, R126 ;  /* 0x0000007e00c57308 */ /* 0x0007220000002400 */
[----:B--2---:R-:W-:Y:S02]  /*ec20*/  FSEL R124, R11, -INF , !P4 ;  /* 0xff8000000b7c7808 */ /* 0x004fe40006000000 */
[C---:B------:R-:W-:Y:S02]  /*ec30*/  LOP3.LUT P4, RZ, R252.reuse, 0x4, RZ, 0xc0, !PT ;  /* 0x00000004fcff7812 */ /* 0x040fe4000788c0ff */
[----:B------:R-:W-:-:S04]  /*ec40*/  LOP3.LUT R252, R252, 0xfffffff7, RZ, 0xc0, !PT ;  /* 0xfffffff7fcfc7812 */ /* 0x000fc800078ec0ff */
[----:B------:R-:W-:Y:S02]  /*ec50*/  @P6 LOP3.LUT R252, R252, 0x8, RZ, 0xfc, !PT ;  /* 0x00000008fcfc6812 */ /* 0x000fe400078efcff */
[----:B------:R-:W-:Y:S02]  /*ec60*/  FSEL R198, R26, -INF , !P2 ;  /* 0xff8000001ac67808 */ /* 0x000fe40005000000 */
[----:B------:R-:W-:Y:S02]  /*ec70*/  LOP3.LUT R252, R252, 0xfffffffe, RZ, 0xc0, !PT ;  /* 0xfffffffefcfc7812 */ /* 0x000fe400078ec0ff */
[----:B------:R-:W-:Y:S02]  /*ec80*/  ISETP.LT.OR P6, PT, R47, R241, P0 ;  /* 0x000000f12f00720c */ /* 0x000fe400007c1670 */
[C---:B------:R-:W-:Y:S02]  /*ec90*/  ISETP.GE.AND P2, PT, R72.reuse, R246, PT ;  /* 0x000000f64800720c */ /* 0x040fe40003f46270 */
[----:B------:R-:W-:Y:S01]  /*eca0*/  ISETP.GE.AND P0, PT, R72, R242, PT ;  /* 0x000000f24800720c */ /* 0x000fe20003f06270 */
[----:B------:R-:W2:Y:S01]  /*ecb0*/  MUFU.TANH R48, R48 ;  /* 0x0000003000307308 */ /* 0x000ea20000002400 */
[----:B------:R-:W-:Y:S01]  /*ecc0*/  @P1 LOP3.LUT R252, R252, 0x1, RZ, 0xfc, !PT ;  /* 0x00000001fcfc1812 */ /* 0x000fe200078efcff */
[----:B------:R-:W-:Y:S01]  /*ecd0*/  FMUL.FTZ R14, R127, c[0x0][0x2ec] ;  /* 0x0000bb007f0e7a20 */ /* 0x000fe20000410000 */
[----:B-1----:R-:W-:Y:S01]  /*ece0*/  FSEL R210, R210, -INF , !P5 ;  /* 0xff800000d2d27808 */ /* 0x002fe20006800000 */
[----:B------:R-:W-:Y:S01]  /*ecf0*/  FMUL.FTZ R49, R128, c[0x0][0x2ec] ;  /* 0x0000bb0080317a20 */ /* 0x000fe20000410000 */
[C---:B------:R-:W-:Y:S01]  /*ed00*/  ISETP.LT.OR P5, PT, R72.reuse, R247, P2 ;  /* 0x000000f74800720c */ /* 0x040fe200017a1670 */
[----:B------:R-:W-:Y:S01]  /*ed10*/  FMUL.FTZ R11, R129, c[0x0][0x2ec] ;  /* 0x0000bb00810b7a20 */ /* 0x000fe20000410000 */
[----:B------:R-:W-:Y:S01]  /*ed20*/  ISETP.LT.OR P2, PT, R72, R243, P0 ;  /* 0x000000f34800720c */ /* 0x000fe20000741670 */
[----:B------:R-:W-:Y:S01]  /*ed30*/  FMUL.FTZ R117, R131, c[0x0][0x2ec] ;  /* 0x0000bb0083757a20 */ /* 0x000fe20000410000 */
[----:B------:R-:W-:Y:S01]  /*ed40*/  LOP3.LUT P0, RZ, R252, 0x8, RZ, 0xc0, !PT ;  /* 0x00000008fcff7812 */ /* 0x000fe2000780c0ff */
[----:B------:R-:W-:Y:S01]  /*ed50*/  FMUL.FTZ R125, R125, c[0x0][0x2ec] ;  /* 0x0000bb007d7d7a20 */ /* 0x000fe20000410000 */
[----:B---3--:R-:W-:Y:S01]  /*ed60*/  FSEL R126, R50, -INF , !P3 ;  /* 0xff800000327e7808 */ /* 0x008fe20005800000 */
[----:B------:R-:W-:Y:S01]  /*ed70*/  FMUL.FTZ R130, R130, c[0x0][0x2ec] ;  /* 0x0000bb0082827a20 */ /* 0x000fe20000410000 */
[----:B------:R-:W-:Y:S01]  /*ed80*/  ISETP.GE.AND P3, PT, R47, R246, PT ;  /* 0x000000f62f00720c */ /* 0x000fe20003f66270 */
[----:B------:R-:W-:Y:S01]  /*ed90*/  MUFU.TANH R199, R125 ;  /* 0x0000007d00c77308 */ /* 0x000fe20000002400 */
[----:B----4-:R-:W-:-:S02]  /*eda0*/  FSEL R197, R197, -INF , !P0 ;  /* 0xff800000c5c57808 */ /* 0x010fc40004000000 */
[----:B------:R-:W-:Y:S02]  /*edb0*/  PLOP3.LUT P0, PT, PT, PT, UP0, 0x80, 0x0 ;  /* 0x000000000000781c */ /* 0x000fe40003f0f008 */
[----:B------:R-:W-:-:S03]  /*edc0*/  ISETP.LT.OR P3, PT, R47, R247, P3 ;  /* 0x000000f72f00720c */ /* 0x000fc60001f61670 */
[----:B------:R-:W-:Y:S01]  /*edd0*/  MUFU.TANH R14, R14 ;  /* 0x0000000e000e7308 */ /* 0x000fe20000002400 */
[----:B------:R-:W-:-:S07]  /*ede0*/  ISETP.GE.AND P1, PT, R72, R244, PT ;  /* 0x000000f44800720c */ /* 0x000fce0003f26270 */
[----:B------:R-:W-:Y:S01]  /*edf0*/  MUFU.TANH R49, R49 ;  /* 0x0000003100317308 */ /* 0x000fe20000002400 */
[----:B------:R-:W-:-:S07]  /*ee00*/  FSEL R209, R209, -INF , !P3 ;  /* 0xff800000d1d17808 */ /* 0x000fce0005800000 */
[----:B------:R-:W-:Y:S01]  /*ee10*/  MUFU.TANH R11, R11 ;  /* 0x0000000b000b7308 */ /* 0x000fe20000002400 */
[----:B------:R-:W-:Y:S07]  /*ee20*/  BAR.SYNC.DEFER_BLOCKING 0x0 ;  /* 0x0000000000007b1d */ /* 0x000fee0000010000 */
[----:B------:R-:W1:Y:S01]  /*ee30*/  MUFU.TANH R208, R130 ;  /* 0x0000008200d07308 */ /* 0x000e620000002400 */
[----:B------:R-:W-:-:S07]  /*ee40*/  ISETP.GE.AND P3, PT, R72, R240, PT ;  /* 0x000000f04800720c */ /* 0x000fce0003f66270 */
[----:B------:R-:W3:Y:S01]  /*ee50*/  MUFU.TANH R117, R117 ;  /* 0x0000007500757308 */ /* 0x000ee20000002400 */
[----:B--2---:R-:W-:Y:S02]  /*ee60*/  FSEL R50, R48, -INF , !P4 ;  /* 0xff80000030327808 */ /* 0x004fe40006000000 */
[C---:B------:R-:W-:Y:S02]  /*ee70*/  ISETP.LT.OR P4, PT, R72.reuse, R245, P1 ;  /* 0x000000f54800720c */ /* 0x040fe40000f81670 */
[----:B------:R-:W-:Y:S02]  /*ee80*/  ISETP.LT.OR P1, PT, R72, R241, P3 ;  /* 0x000000f14800720c */ /* 0x000fe40001f21670 */
[----:B------:R-:W-:Y:S02]  /*ee90*/  LOP3.LUT P3, RZ, R252, 0x1, RZ, 0xc0, !PT ;  /* 0x00000001fcff7812 */ /* 0x000fe4000786c0ff */
[----:B-1----:R-:W-:Y:S02]  /*eea0*/  FSEL R208, R208, -INF , !P6 ;  /* 0xff800000d0d07808 */ /* 0x002fe40007000000 */
[----:B------:R-:W-:-:S02]  /*eeb0*/  FSEL R49, R49, -INF , !P3 ;  /* 0xff80000031317808 */ /* 0x000fc40005800000 */
[----:B------:R-:W-:Y:S02]  /*eec0*/  FSEL R199, R199, -INF , !P5 ;  /* 0xff800000c7c77808 */ /* 0x000fe40006800000 */
[----:B------:R-:W-:Y:S02]  /*eed0*/  FSEL R131, R14, -INF , !P4 ;  /* 0xff8000000e837808 */ /* 0x000fe40006000000 */
[----:B------:R-:W-:Y:S02]  /*eee0*/  FSEL R48, R11, -INF , !P2 ;  /* 0xff8000000b307808 */ /* 0x000fe40005000000 */
[----:B---3--:R-:W-:Y:S01]  /*eef0*/  FSEL R117, R117, -INF , !P1 ;  /* 0xff80000075757808 */ /* 0x008fe20004800000 */
[----:B------:R-:W-:Y:S05]  /*ef00*/  @!P0 BRA `(.L_x_542) ;  /* 0x000002a000008947 */ /* 0x000fea0003800000 */
[----:B------:R-:W-:Y:S02]  /*ef10*/  UIADD3 UR8, UR8, -0x3, URZ ;  /* 0xfffffffd08087890 */ /* 0x000fe4000fffe03f */
[----:B------:R-:W-:Y:S02]  /*ef20*/  ULDC.64 UR6, c[0x0][0x198] ;  /* 0x0000660000067ab9 */ /* 0x000fe40000000a00 */
[----:B------:R-:W-:-:S02]  /*ef30*/  USHF.R.S32.HI UR4, URZ, 0x1f, UR8 ;  /* 0x0000001f3f047899 */ /* 0x000fc40008011408 */
[----:B------:R-:W-:Y:S02]  /*ef40*/  UIMAD.WIDE.U32 UR12, UR8, UR6, URZ ;  /* 0x00000006080c72a5 */ /* 0x000fe4000f8e003f */
[----:B------:R-:W-:-:S04]  /*ef50*/  UIMAD UR4, UR4, UR6, URZ ;  /* 0x00000006040472a4 */ /* 0x000fc8000f8e023f */
[----:B------:R-:W-:Y:S01]  /*ef60*/  UIMAD UR4, UR8, UR7, UR4 ;  /* 0x00000007080472a4 */ /* 0x000fe2000f8e0204 */
[----:B------:R-:W-:Y:S02]  /*ef70*/  IMAD.U32 R26, RZ, RZ, UR12 ;  /* 0x0000000cff1a7e24 */ /* 0x000fe4000f8e00ff */
[----:B------:R-:W-:Y:S01]  /*ef80*/  IMAD.U32 R14, RZ, RZ, UR12 ;  /* 0x0000000cff0e7e24 */ /* 0x000fe2000f8e00ff */
[----:B------:R-:W-:Y:S02]  /*ef90*/  UIADD3 UR4, UR13, UR4, URZ ;  /* 0x000000040d047290 */ /* 0x000fe4000fffe03f */
[----:B------:R-:W-:-:S04]  /*efa0*/  LEA R26, P0, R26, R238, 0x7 ;  /* 0x000000ee1a1a7211 */ /* 0x000fc800078038ff */
[----:B------:R-:W-:Y:S01]  /*efb0*/  IMAD.U32 R11, RZ, RZ, UR4 ;  /* 0x00000004ff0b7e24 */ /* 0x000fe2000f8e00ff */
[----:B------:R-:W-:Y:S02]  /*efc0*/  USHF.L.U32 UR4, UR6, 0x5, URZ ;  /* 0x0000000506047899 */ /* 0x000fe4000800063f */
[----:B------:R-:W-:Y:S02]  /*efd0*/  USHF.L.U64.HI UR6, UR6, 0x5, UR7 ;  /* 0x0000000506067899 */ /* 0x000fe40008010207 */
[----:B------:R-:W-:Y:S02]  /*efe0*/  LEA.HI.X R11, R14, R249, R11, 0x7, P0 ;  /* 0x000000f90e0b7211 */ /* 0x000fe400000f3c0b */
        /* <DEDUP_REMOVED lines=28> */
.L_x_542:
[----:B------:R-:W-:Y:S01]  /*f1b0*/  FMNMX.FTZ R47, R68, R69, !PT ;  /* 0x00000045442f7209 */ /* 0x000fe20007810000 */
[----:B------:R-:W2:Y:S03]  /*f1c0*/  LDL.LU R251, [R1+0x28] ;  /* 0x0000280001fb7983 */ /* 0x000ea60000300800 */
[----:B------:R-:W-:Y:S01]  /*f1d0*/  FMNMX.FTZ R47, R116, R47, !PT ;  /* 0x0000002f742f7209 */ /* 0x000fe20007810000 */
[----:B------:R3:W-:Y:S03]  /*f1e0*/  STL [R1+0x48], R71 ;  /* 0x0000484701007387 */ /* 0x0007e60000100800 */
[----:B------:R-:W-:-:S04]  /*f1f0*/  FMNMX.FTZ R47, R207, R47, !PT ;  /* 0x0000002fcf2f7209 */ /* 0x000fc80007810000 */
[----:B------:R-:W-:-:S04]  /*f200*/  FMNMX.FTZ R47, R56, R47, !PT ;  /* 0x0000002f382f7209 */ /* 0x000fc80007810000 */
[----:B------:R-:W-:-:S04]  /*f210*/  FMNMX.FTZ R47, R57, R47, !PT ;  /* 0x0000002f392f7209 */ /* 0x000fc80007810000 */
[----:B------:R-:W-:-:S04]  /*f220*/  FMNMX.FTZ R47, R205, R47, !PT ;  /* 0x0000002fcd2f7209 */ /* 0x000fc80007810000 */
[----:B------:R-:W-:-:S04]  /*f230*/  FMNMX.FTZ R47, R204, R47, !PT ;  /* 0x0000002fcc2f7209 */ /* 0x000fc80007810000 */
[----:B------:R-:W-:Y:S02]  /*f240*/  FMNMX.FTZ R47, R122, R47, !PT ;  /* 0x0000002f7a2f7209 */ /* 0x000fe40007810000 */
[----:B------:R-:W-:Y:S01]  /*f250*/  FMNMX.FTZ R14, R3, R64, !PT ;  /* 0x00000040030e7209 */ /* 0x000fe20007810000 */
[----:B---3--:R-:W3:Y:S01]  /*f260*/  LDL.LU R71, [R1+0x1c] ;  /* 0x00001c0001477983 */ /* 0x008ee20000300800 */
[----:B------:R-:W-:Y:S02]  /*f270*/  FMNMX.FTZ R47, R96, R47, !PT ;  /* 0x0000002f602f7209 */ /* 0x000fe40007810000 */
[----:B------:R-:W-:Y:S01]  /*f280*/  FMNMX.FTZ R14, R65, R14, !PT ;  /* 0x0000000e410e7209 */ /* 0x000fe20007810000 */
[----:B------:R-:W-:Y:S01]  /*f290*/  STL [R1+0x44], R70 ;  /* 0x0000444601007387 */ /* 0x000fe20000100800 */
        /* <DEDUP_REMOVED lines=47> */
[----:B------:R-:W4:Y:S01]  /*f590*/  SHFL.BFLY PT, R26, R47, 0x2, 0x1f ;  /* 0x0c401f002f1a7f89 */ /* 0x000f2200000e0000 */
        /* <DEDUP_REMOVED lines=12> */
[----:B----4-:R-:W-:Y:S02]  /*f660*/  FMNMX.FTZ R26, R47, R26, !PT ;  /* 0x0000001a2f1a7209 */ /* 0x010fe40007810000 */
[----:B------:R-:W-:Y:S02]  /*f670*/  FMNMX.FTZ R11, R91, R11, !PT ;  /* 0x0000000b5b0b7209 */ /* 0x000fe40007810000 */
[----:B------:R-:W-:Y:S01]  /*f680*/  FMNMX.FTZ R14, R8, R14, !PT ;  /* 0x0000000e080e7209 */ /* 0x000fe20007810000 */
[----:B------:R-:W4:Y:S01]  /*f690*/  SHFL.BFLY PT, R47, R26, 0x1, 0x1f ;  /* 0x0c201f001a2f7f89 */ /* 0x000f2200000e0000 */
        /* <DEDUP_REMOVED lines=12> */
[----:B----4-:R-:W-:-:S02]  /*f760*/  FMNMX.FTZ R47, R26, R47, !PT ;  /* 0x0000002f1a2f7209 */ /* 0x010fc40007810000 */
[----:B------:R-:W-:Y:S02]  /*f770*/  FMNMX.FTZ R127, R62, R127, !PT ;  /* 0x0000007f3e7f7209 */ /* 0x000fe40007810000 */
[C---:B------:R-:W-:Y:S01]  /*f780*/  FSETP.NEU.FTZ.AND P2, PT, R47.reuse, -INF , PT ;  /* 0xff8000002f00780b */ /* 0x040fe20003f5d000 */
[----:B------:R-:W-:Y:S01]  /*f790*/  FMUL.FTZ R206, R47, c[0x0][0x23c] ;  /* 0x00008f002fce7a20 */ /* 0x000fe20000410000 */
[----:B------:R-:W-:-:S04]  /*f7a0*/  FMNMX.FTZ R14, R39, R14, !PT ;  /* 0x0000000e270e7209 */ /* 0x000fc80007810000 */
[----:B------:R-:W-:Y:S02]  /*f7b0*/  FSEL R206, R206, RZ, P2 ;  /* 0x000000ffcece7208 */ /* 0x000fe40001000000 */
[----:B------:R-:W-:-:S03]  /*f7c0*/  FMNMX.FTZ R14, R126, R14, !PT ;  /* 0x0000000e7e0e7209 */ /* 0x000fc60007810000 */
[--C-:B------:R-:W-:Y:S01]  /*f7d0*/  FFMA.FTZ R72, R10, c[0x0][0x23c], -R206.reuse ;  /* 0x00008f000a487a23 */ /* 0x100fe200000108ce */
[----:B------:R-:W-:Y:S01]  /*f7e0*/  FMNMX.FTZ R10, R12, R127, !PT ;  /* 0x0000007f0c0a7209 */ /* 0x000fe20007810000 */
[--C-:B------:R-:W-:Y:S01]  /*f7f0*/  FFMA.FTZ R11, R56, c[0x0][0x23c], -R206.reuse ;  /* 0x00008f00380b7a23 */ /* 0x100fe200000108ce */
[----:B-1----:R-:W-:Y:S01]  /*f800*/  FMNMX.FTZ R128, R198, R14, !PT ;  /* 0x0000000ec6807209 */ /* 0x002fe20007810000 */
        /* <DEDUP_REMOVED lines=10> */
[----:B------:R-:W-:-:S02]  /*f8b0*/  FFMA.FTZ R41, R209, c[0x0][0x23c], -R206 ;  /* 0x00008f00d1297a23 */ /* 0x000fc400000108ce */
[----:B------:R-:W1:Y:S01]  /*f8c0*/  SHFL.BFLY PT, R46, R128, 0x2, 0x1f ;  /* 0x0c401f00802e7f89 */ /* 0x000e6200000e0000 */
[----:B------:R-:W-:Y:S01]  /*f8d0*/  FMNMX.FTZ R10, R49, R10, !PT ;  /* 0x0000000a310a7209 */ /* 0x000fe20007810000 */
[--C-:B------:R-:W-:Y:S02]  /*f8e0*/  FFMA.FTZ R14, R69, c[0x0][0x23c], -R206.reuse ;  /* 0x00008f00450e7a23 */ /* 0x100fe400000108ce */
[--C-:B------:R-:W-:Y:S01]  /*f8f0*/  FFMA.FTZ R125, R57, c[0x0][0x23c], -R206.reuse ;  /* 0x00008f00397d7a23 */ /* 0x100fe200000108ce */
[----:B------:R-:W-:Y:S01]  /*f900*/  FMNMX.FTZ R10, R48, R10, !PT ;  /* 0x0000000a300a7209 */ /* 0x000fe20007810000 */
[--C-:B------:R-:W-:Y:S02]  /*f910*/  FFMA.FTZ R130, R40, c[0x0][0x23c], -R206.reuse ;  /* 0x00008f0028827a23 */ /* 0x100fe400000108ce */
[--C-:B------:R-:W-:Y:S02]  /*f920*/  FFMA.FTZ R101, R73, c[0x0][0x23c], -R206.reuse ;  /* 0x00008f0049657a23 */ /* 0x100fe400000108ce */
[----:B------:R-:W4:Y:S01]  /*f930*/  SHFL.BFLY PT, R25, R10, 0x2, 0x1f ;  /* 0x0c401f000a197f89 */ /* 0x000f2200000e0000 */
[----:B------:R-:W-:-:S02]  /*f940*/  FFMA.FTZ R69, R42, c[0x0][0x23c], -R206 ;  /* 0x00008f002a457a23 */ /* 0x000fc400000108ce */
[--C-:B------:R-:W-:Y:S02]  /*f950*/  FFMA.FTZ R116, R116, c[0x0][0x23c], -R206.reuse ;  /* 0x00008f0074747a23 */ /* 0x100fe400000108ce */
[--C-:B------:R-:W-:Y:S02]  /*f960*/  FFMA.FTZ R207, R207, c[0x0][0x23c], -R206.reuse ;  /* 0x00008f00cfcf7a23 */ /* 0x100fe400000108ce */
[--C-:B------:R-:W-:Y:S02]  /*f970*/  FFMA.FTZ R205, R205, c[0x0][0x23c], -R206.reuse ;  /* 0x00008f00cdcd7a23 */ /* 0x100fe400000108ce */
[--C-:B------:R-:W-:Y:S01]  /*f980*/  FFMA.FTZ R204, R204, c[0x0][0x23c], -R206.reuse ;  /* 0x00008f00cccc7a23 */ /* 0x100fe200000108ce */
[----:B------:R-:W-:Y:S01]  /*f990*/  MUFU.EX2 R116, R116 ;  /* 0x0000007400747308 */ /* 0x000fe20000000800 */
[--C-:B------:R-:W-:Y:S02]  /*f9a0*/  FFMA.FTZ R122, R122, c[0x0][0x23c], -R206.reuse ;  /* 0x00008f007a7a7a23 */ /* 0x100fe400000108ce */
[--C-:B------:R-:W-:Y:S01]  /*f9b0*/  FFMA.FTZ R26, R96, c[0x0][0x23c], -R206.reuse ;  /* 0x00008f00601a7a23 */ /* 0x100fe200000108ce */
[----:B-1----:R-:W-:Y:S01]  /*f9c0*/  FMNMX.FTZ R46, R128, R46, !PT ;  /* 0x0000002e802e7209 */ /* 0x002fe20007810000 */
[----:B------:R-:W-:-:S02]  /*f9d0*/  FFMA.FTZ R102, R102, c[0x0][0x23c], -R206 ;  /* 0x00008f0066667a23 */ /* 0x000fc400000108ce */
[--C-:B------:R-:W-:Y:S01]  /*f9e0*/  FFMA.FTZ R100, R100, c[0x0][0x23c], -R206.reuse ;  /* 0x00008f0064647a23 */ /* 0x100fe200000108ce */
[----:B------:R-:W-:Y:S01]  /*f9f0*/  MUFU.EX2 R207, R207 ;  /* 0x000000cf00cf7308 */ /* 0x000fe20000000800 */
[--C-:B------:R-:W-:Y:S02]  /*fa00*/  FFMA.FTZ R99, R99, c[0x0][0x23c], -R206.reuse ;  /* 0x00008f0063637a23 */ /* 0x100fe400000108ce */
[--C-:B------:R-:W-:Y:S02]  /*fa10*/  FFMA.FTZ R78, R78, c[0x0][0x23c], -R206.reuse ;  /* 0x00008f004e4e7a23 */ /* 0x100fe400000108ce */
[--C-:B------:R-:W-:Y:S01]  /*fa20*/  FFMA.FTZ R77, R77, c[0x0][0x23c], -R206.reuse ;  /* 0x00008f004d4d7a23 */ /* 0x100fe200000108ce */
[----:B----4-:R-:W-:Y:S01]  /*fa30*/  FMNMX.FTZ R10, R10, R25, !PT ;  /* 0x000000190a0a7209 */ /* 0x010fe20007810000 */
[--C-:B------:R-:W-:Y:S01]  /*fa40*/  FFMA.FTZ R75, R75, c[0x0][0x23c], -R206.reuse ;  /* 0x00008f004b4b7a23 */ /* 0x100fe200000108ce */
[----:B------:R-:W1:Y:S01]  /*fa50*/  SHFL.BFLY PT, R25, R46, 0x1, 0x1f ;  /* 0x0c201f002e197f89 */ /* 0x000e6200000e0000 */
[----:B------:R-:W-:-:S02]  /*fa60*/  FFMA.FTZ R74, R45, c[0x0][0x23c], -R206 ;  /* 0x00008f002d4a7a23 */ /* 0x000fc400000108ce */
[--C-:B------:R-:W-:Y:S01]  /*fa70*/  FFMA.FTZ R73, R27, c[0x0][0x23c], -R206.reuse ;  /* 0x00008f001b497a23 */ /* 0x100fe200000108ce */
[----:B------:R-:W4:Y:S01]  /*fa80*/  SHFL.BFLY PT, R45, R10, 0x1, 0x1f ;  /* 0x0c201f000a2d7f89 */ /* 0x000f2200000e0000 */
[--C-:B------:R-:W-:Y:S02]  /*fa90*/  FFMA.FTZ R59, R59, c[0x0][0x23c], -R206.reuse ;  /* 0x00008f003b3b7a23 */ /* 0x100fe400000108ce */
[--C-:B------:R-:W-:Y:S02]  /*faa0*/  FFMA.FTZ R58, R58, c[0x0][0x23c], -R206.reuse ;  /* 0x00008f003a3a7a23 */ /* 0x100fe400000108ce */
[--C-:B------:R-:W-:Y:S01]  /*fab0*/  FFMA.FTZ R57, R5, c[0x0][0x23c], -R206.reuse ;  /* 0x00008f0005397a23 */ /* 0x100fe200000108ce */
[----:B------:R-:W-:Y:S01]  /*fac0*/  FMNMX.FTZ R5, R0, R88, !PT ;  /* 0x0000005800057209 */ /* 0x000fe20007810000 */
[--C-:B------:R-:W-:Y:S02]  /*fad0*/  FFMA.FTZ R42, R124, c[0x0][0x23c], -R206.reuse ;  /* 0x00008f007c2a7a23 */ /* 0x100fe400000108ce */
[----:B------:R-:W-:Y:S01]  /*fae0*/  FFMA.FTZ R40, R199, c[0x0][0x23c], -R206 ;  /* 0x00008f00c7287a23 */ /* 0x000fe200000108ce */
[----:B------:R-:W-:-:S04]  /*faf0*/  FMNMX.FTZ R5, R80, R5, !PT ;  /* 0x0000000550057209 */ /* 0x000fc80007810000 */
[----:B------:R-:W-:Y:S02]  /*fb00*/  FMNMX.FTZ R5, R85, R5, !PT ;  /* 0x0000000555057209 */ /* 0x000fe40007810000 */
[----:B-1----:R-:W-:-:S04]  /*fb10*/  FMNMX.FTZ R46, R46, R25, !PT ;  /* 0x000000192e2e7209 */ /* 0x002fc80007810000 */
[C---:B------:R-:W-:Y:S01]  /*fb20*/  FSETP.NEU.FTZ.AND P1, PT, R46.reuse, -INF , PT ;  /* 0xff8000002e00780b */ /* 0x040fe20003f3d000 */
[----:B------:R-:W-:Y:S01]  /*fb30*/  FMUL.FTZ R209, R46, c[0x0][0x23c] ;  /* 0x00008f002ed17a20 */ /* 0x000fe20000410000 */
[----:B----4-:R-:W-:-:S04]  /*fb40*/  FMNMX.FTZ R45, R10, R45, !PT ;  /* 0x0000002d0a2d7209 */ /* 0x010fc80007810000 */
[----:B------:R-:W-:Y:S02]  /*fb50*/  FSEL R209, R209, RZ, P1 ;  /* 0x000000ffd1d17208 */ /* 0x000fe40000800000 */
[----:B------:R-:W-:-:S03]  /*fb60*/  FSETP.NEU.FTZ.AND P0, PT, R45, -INF , PT ;  /* 0xff8000002d00780b */ /* 0x000fc60003f1d000 */
[--C-:B------:R-:W-:Y:S02]  /*fb70*/  FFMA.FTZ R206, R65, c[0x0][0x23c], -R209.reuse ;  /* 0x00008f0041ce7a23 */ /* 0x100fe400000108d1 */
[--C-:B------:R-:W-:Y:S02]  /*fb80*/  FFMA.FTZ R65, R38, c[0x0][0x23c], -R209.reuse ;  /* 0x00008f0026417a23 */ /* 0x100fe400000108d1 */
[--C-:B------:R-:W-:Y:S02]  /*fb90*/  FFMA.FTZ R38, R198, c[0x0][0x23c], -R209.reuse ;  /* 0x00008f00c6267a23 */ /* 0x100fe400000108d1 */
[----:B------:R-:W4:Y:S01]  /*fba0*/  LDL.LU R198, [R1+0x18] ;  /* 0x0000180001c67983 */ /* 0x000f220000300800 */
[--C-:B------:R-:W-:Y:S01]  /*fbb0*/  FFMA.FTZ R124, R52, c[0x0][0x23c], -R209.reuse ;  /* 0x00008f00347c7a23 */ /* 0x100fe200000108d1 */
[----:B------:R-:W-:Y:S01]  /*fbc0*/  MUFU.EX2 R206, R206 ;  /* 0x000000ce00ce7308 */ /* 0x000fe20000000800 */
[--C-:B------:R-:W-:Y:S01]  /*fbd0*/  FFMA.FTZ R52, R39, c[0x0][0x23c], -R209.reuse ;  /* 0x00008f0027347a23 */ /* 0x100fe200000108d1 */
[----:B------:R-:W3:Y:S01]  /*fbe0*/  LDL.LU R70, [R1+0x14] ;  /* 0x0000140001467983 */ /* 0x000ee20000300800 */
[----:B--2---:R-:W-:Y:S01]  /*fbf0*/  FMNMX.FTZ R5, R251, R5, !PT ;  /* 0x00000005fb057209 */ /* 0x004fe20007810000 */
[----:B------:R-:W-:-:S02]  /*fc00*/  FFMA.FTZ R39, R126, c[0x0][0x23c], -R209 ;  /* 0x00008f007e277a23 */ /* 0x000fc400000108d1 */
[----:B------:R-:W-:Y:S01]  /*fc10*/  FMUL.FTZ R126, R45, c[0x0][0x23c] ;  /* 0x00008f002d7e7a20 */ /* 0x000fe20000410000 */
[----:B------:R-:W-:Y:S01]  /*fc20*/  FMNMX.FTZ R5, R79, R5, !PT ;  /* 0x000000054f057209 */ /* 0x000fe20007810000 */
[--C-:B------:R-:W-:Y:S02]  /*fc30*/  FFMA.FTZ R25, R53, c[0x0][0x23c], -R209.reuse ;  /* 0x00008f0035197a23 */ /* 0x100fe400000108d1 */
[--C-:B------:R-:W-:Y:S01]  /*fc40*/  FFMA.FTZ R53, R7, c[0x0][0x23c], -R209.reuse ;  /* 0x00008f0007357a23 */ /* 0x100fe200000108d1 */
[----:B------:R-:W-:Y:S01]  /*fc50*/  FMNMX.FTZ R5, R81, R5, !PT ;  /* 0x0000000551057209 */ /* 0x000fe20007810000 */
[--C-:B------:R-:W-:Y:S01]  /*fc60*/  FFMA.FTZ R128, R54, c[0x0][0x23c], -R209.reuse ;  /* 0x00008f0036807a23 */ /* 0x100fe200000108d1 */
[----:B------:R-:W-:Y:S01]  /*fc70*/  FSEL R126, R126, RZ, P0 ;  /* 0x000000ff7e7e7208 */ /* 0x000fe20000000000 */
[--C-:B------:R-:W-:Y:S01]  /*fc80*/  FFMA.FTZ R54, R6, c[0x0][0x23c], -R209.reuse ;  /* 0x00008f0006367a23 */ /* 0x100fe200000108d1 */
[----:B------:R-:W-:Y:S01]  /*fc90*/  FMNMX.FTZ R5, R82, R5, !PT ;  /* 0x0000000552057209 */ /* 0x000fe20007810000 */
[----:B------:R-:W-:-:S02]  /*fca0*/  FFMA.FTZ R27, R67, c[0x0][0x23c], -R209 ;  /* 0x00008f00431b7a23 */ /* 0x000fc400000108d1 */
[--C-:B------:R-:W-:Y:S01]  /*fcb0*/  FFMA.FTZ R7, R60, c[0x0][0x23c], -R126.reuse ;  /* 0x00008f003c077a23 */ /* 0x100fe2000001087e */
[----:B------:R-:W-:Y:S01]  /*fcc0*/  FMNMX.FTZ R5, R86, R5, !PT ;  /* 0x0000000556057209 */ /* 0x000fe20007810000 */
[--C-:B------:R-:W-:Y:S01]  /*fcd0*/  FFMA.FTZ R60, R13, c[0x0][0x23c], -R126.reuse ;  /* 0x00008f000d3c7a23 */ /* 0x100fe2000001087e */
[----:B------:R-:W-:Y:S01]  /*fce0*/  FSEL R13, R46, RZ, P1 ;  /* 0x000000ff2e0d7208 */ /* 0x000fe20000800000 */
[--C-:B------:R-:W-:Y:S01]  /*fcf0*/  FFMA.FTZ R6, R61, c[0x0][0x23c], -R126.reuse ;  /* 0x00008f003d067a23 */ /* 0x100fe2000001087e */
[----:B------:R-:W-:Y:S01]  /*fd00*/  FMNMX.FTZ R5, R89, R5, !PT ;  /* 0x0000000559057209 */ /* 0x000fe20007810000 */
[----:B------:R-:W-:Y:S01]  /*fd10*/  FFMA.FTZ R61, R12, c[0x0][0x23c], -R126 ;  /* 0x00008f000c3d7a23 */ /* 0x000fe2000001087e */
[----:B------:R-:W-:Y:S01]  /*fd20*/  FSEL R12, R47, RZ, P2 ;  /* 0x000000ff2f0c7208 */ /* 0x000fe20001000000 */
[----:B------:R-:W-:Y:S01]  /*fd30*/  FADD.FTZ R3, R3, -R13 ;  /* 0x8000000d03037221 */ /* 0x000fe20000010000 */
[----:B------:R-:W-:Y:S01]  /*fd40*/  FMNMX.FTZ R5, R90, R5, !PT ;  /* 0x000000055a057209 */ /* 0x000fe20007810000 */
[----:B------:R-:W-:-:S02]  /*fd50*/  FFMA.FTZ R67, R8, c[0x0][0x23c], -R209 ;  /* 0x00008f0008437a23 */ /* 0x000fc400000108d1 */
[----:B------:R-:W-:Y:S01]  /*fd60*/  FMUL.FTZ R3, R3, c[0x0][0x23c] ;  /* 0x00008f0003037a20 */ /* 0x000fe20000410000 */
[----:B------:R-:W-:Y:S01]  /*fd70*/  FMNMX.FTZ R5, R103, R5, !PT ;  /* 0x0000000567057209 */ /* 0x000fe20007810000 */
[----:B------:R-:W-:Y:S02]  /*fd80*/  FADD.FTZ R12, R68, -R12 ;  /* 0x8000000c440c7221 */ /* 0x000fe40000010000 */
[----:B------:R-:W-:Y:S01]  /*fd90*/  FFMA.FTZ R8, R83, c[0x0][0x23c], -R126 ;  /* 0x00008f0053087a23 */ /* 0x000fe2000001087e */
[----:B------:R-:W-:Y:S01]  /*fda0*/  FMNMX.FTZ R5, R107, R5, !PT ;  /* 0x000000056b057209 */ /* 0x000fe20007810000 */
[----:B------:R-:W1:Y:S01]  /*fdb0*/  MUFU.EX2 R3, R3 ;  /* 0x0000000300037308 */ /* 0x000e620000000800 */
[--C-:B------:R-:W-:Y:S02]  /*fdc0*/  FFMA.FTZ R10, R66, c[0x0][0x23c], -R209.reuse ;  /* 0x00008f00420a7a23 */ /* 0x100fe400000108d1 */
[----:B------:R-:W-:Y:S01]  /*fdd0*/  FMNMX.FTZ R5, R108, R5, !PT ;  /* 0x000000056c057209 */ /* 0x000fe20007810000 */
[----:B------:R-:W-:-:S02]  /*fde0*/  FFMA.FTZ R96, R32, c[0x0][0x23c], -R209 ;  /* 0x00008f0020607a23 */ /* 0x000fc400000108d1 */
[--C-:B------:R-:W-:Y:S01]  /*fdf0*/  FFMA.FTZ R32, R37, c[0x0][0x23c], -R209.reuse ;  /* 0x00008f0025207a23 */ /* 0x100fe200000108d1 */
[----:B------:R-:W-:Y:S01]  /*fe00*/  FMNMX.FTZ R5, R109, R5, !PT ;  /* 0x000000056d057209 */ /* 0x000fe20007810000 */
[----:B------:R-:W-:Y:S01]  /*fe10*/  MUFU.EX2 R8, R8 ;  /* 0x0000000800087308 */ /* 0x000fe20000000800 */
[--C-:B------:R-:W-:Y:S02]  /*fe20*/  FFMA.FTZ R66, R9, c[0x0][0x23c], -R209.reuse ;  /* 0x00008f0009427a23 */ /* 0x100fe400000108d1 */
[----:B------:R-:W-:Y:S01]  /*fe30*/  FMNMX.FTZ R5, R113, R5, !PT ;  /* 0x0000000571057209 */ /* 0x000fe20007810000 */
[----:B------:R-:W-:Y:S02]  /*fe40*/  FFMA.FTZ R37, R197, c[0x0][0x23c], -R209 ;  /* 0x00008f00c5257a23 */ /* 0x000fe400000108d1 */
[----:B------:R-:W-:Y:S01]  /*fe50*/  FFMA.FTZ R9, R84, c[0x0][0x23c], -R126 ;  /* 0x00008f0054097a23 */ /* 0x000fe2000001087e */
[----:B------:R-:W-:Y:S01]  /*fe60*/  FMNMX.FTZ R5, R112, R5, !PT ;  /* 0x0000000570057209 */ /* 0x000fe20007810000 */
[----:B-1----:R-:W-:-:S02]  /*fe70*/  FMUL.FTZ R166, R166, R3 ;  /* 0x00000003a6a67220 */ /* 0x002fc40000410000 */
[----:B------:R-:W-:Y:S01]  /*fe80*/  FMUL.FTZ R167, R167, R3 ;  /* 0x00000003a7a77220 */ /* 0x000fe20000410000 */
[----:B------:R-:W-:Y:S01]  /*fe90*/  FMNMX.FTZ R5, R111, R5, !PT ;  /* 0x000000056f057209 */ /* 0x000fe20007810000 */
[-C--:B------:R-:W-:Y:S02]  /*fea0*/  FMUL.FTZ R170, R170, R3.reuse ;  /* 0x00000003aaaa7220 */ /* 0x080fe40000410000 */
[----:B------:R-:W-:Y:S01]  /*feb0*/  FMUL.FTZ R171, R171, R3 ;  /* 0x00000003abab7220 */ /* 0x000fe20000410000 */
[----:B------:R-:W-:Y:S01]  /*fec0*/  FMNMX.FTZ R5, R20, R5, !PT ;  /* 0x0000000514057209 */ /* 0x000fe20007810000 */
[-C--:B------:R-:W-:Y:S02]  /*fed0*/  FMUL.FTZ R174, R174, R3.reuse ;  /* 0x00000003aeae7220 */ /* 0x080fe40000410000 */
[----:B------:R-:W-:Y:S01]  /*fee0*/  FMUL.FTZ R175, R175, R3 ;  /* 0x00000003afaf7220 */ /* 0x000fe20000410000 */
[----:B------:R-:W-:Y:S01]  /*fef0*/  FMNMX.FTZ R5, R21, R5, !PT ;  /* 0x0000000515057209 */ /* 0x000fe20007810000 */
[----:B------:R-:W-:-:S02]  /*ff00*/  FMUL.FTZ R178, R178, R3 ;  /* 0x00000003b2b27220 */ /* 0x000fc40000410000 */
        /* <DEDUP_REMOVED lines=14> */
[--C-:B------:R-:W-:Y:S02]  /*fff0*/  FFMA.FTZ R83, R28, c[0x0][0x23c], -R126.reuse ;  /* 0x00008f001c537a23 */ /* 0x100fe4000001087e */
[----:B------:R-:W-:Y:S01]  /*10000*/  FFMA.FTZ R211, R211, c[0x0][0x23c], -R126 ;  /* 0x00008f00d3d37a23 */ /* 0x000fe2000001087e */
[----:B------:R-:W-:Y:S01]  /*10010*/  FMNMX.FTZ R199, R23, R5, !PT ;  /* 0x0000000517c77209 */ /* 0x000fe20007810000 */
[----:B------:R-:W-:-:S02]  /*10020*/  FFMA.FTZ R5, R64, c[0x0][0x23c], -R209 ;  /* 0x00008f0040057a23 */ /* 0x000fc400000108d1 */
[--C-:B------:R-:W-:Y:S01]  /*10030*/  FFMA.FTZ R201, R201, c[0x0][0x23c], -R126.reuse ;  /* 0x00008f00c9c97a23 */ /* 0x100fe2000001087e */
[----:B------:R-:W-:Y:S01]  /*10040*/  FMNMX.FTZ R199, R22, R199, !PT ;  /* 0x000000c716c77209 */ /* 0x000fe20007810000 */
[--C-:B------:R-:W-:Y:S02]  /*10050*/  FFMA.FTZ R200, R200, c[0x0][0x23c], -R126.reuse ;  /* 0x00008f00c8c87a23 */ /* 0x100fe4000001087e */
[----:B------:R-:W4:Y:S01]  /*10060*/  MUFU.EX2 R5, R5 ;  /* 0x0000000500057308 */ /* 0x000f220000000800 */
        /* <DEDUP_REMOVED lines=13> */
[--C-:B------:R-:W-:Y:S02]  /*10140*/  FFMA.FTZ R31, R31, c[0x0][0x23c], -R126.reuse ;  /* 0x00008f001f1f7a23 */ /* 0x100fe4000001087e */
[--C-:B------:R-:W-:Y:S02]  /*10150*/  FFMA.FTZ R30, R30, c[0x0][0x23c], -R126.reuse ;  /* 0x00008f001e1e7a23 */ /* 0x100fe4000001087e */
[--C-:B------:R-:W-:Y:S02]  /*10160*/  FFMA.FTZ R29, R29, c[0x0][0x23c], -R126.reuse ;  /* 0x00008f001d1d7a23 */ /* 0x100fe4000001087e */
[----:B------:R-:W-:-:S02]  /*10170*/  FFMA.FTZ R28, R4, c[0x0][0x23c], -R126 ;  /* 0x00008f00041c7a23 */ /* 0x000fc4000001087e */
[--C-:B------:R-:W-:Y:S01]  /*10180*/  FFMA.FTZ R63, R63, c[0x0][0x23c], -R126.reuse ;  /* 0x00008f003f3f7a23 */ /* 0x100fe2000001087e */
[----:B------:R-:W-:Y:S01]  /*10190*/  MUFU.EX2 R4, R14 ;  /* 0x0000000e00047308 */ /* 0x000fe20000000800 */
[--C-:B------:R-:W-:Y:S02]  /*101a0*/  FFMA.FTZ R62, R62, c[0x0][0x23c], -R126.reuse ;  /* 0x00008f003e3e7a23 */ /* 0x100fe4000001087e */
[--C-:B------:R-:W-:Y:S02]  /*101b0*/  FFMA.FTZ R51, R51, c[0x0][0x23c], -R126.reuse ;  /* 0x00008f0033337a23 */ /* 0x100fe4000001087e */
[--C-:B------:R-:W-:Y:S02]  /*101c0*/  FFMA.FTZ R50, R50, c[0x0][0x23c], -R126.reuse ;  /* 0x00008f0032327a23 */ /* 0x100fe4000001087e */
[--C-:B------:R-:W-:Y:S02]  /*101d0*/  FFMA.FTZ R49, R49, c[0x0][0x23c], -R126.reuse ;  /* 0x00008f0031317a23 */ /* 0x100fe4000001087e */
[----:B------:R-:W-:-:S02]  /*101e0*/  FFMA.FTZ R48, R48, c[0x0][0x23c], -R126 ;  /* 0x00008f0030307a23 */ /* 0x000fc4000001087e */
[--C-:B------:R-:W-:Y:S01]  /*101f0*/  FFMA.FTZ R64, R15, c[0x0][0x23c], -R209.reuse ;  /* 0x00008f000f407a23 */ /* 0x100fe200000108d1 */
[----:B------:R-:W-:Y:S01]  /*10200*/  FMNMX.FTZ R15, R114, R199, !PT ;  /* 0x000000c7720f7209 */ /* 0x000fe20007810000 */
[----:B------:R-:W-:Y:S02]  /*10210*/  FMUL.FTZ R12, R12, c[0x0][0x23c] ;  /* 0x00008f000c0c7a20 */ /* 0x000fe40000410000 */
[--C-:B------:R-:W-:Y:S01]  /*10220*/  FFMA.FTZ R127, R36, c[0x0][0x23c], -R209.reuse ;  /* 0x00008f00247f7a23 */ /* 0x100fe200000108d1 */
[----:B------:R-:W-:Y:S01]  /*10230*/  FMNMX.FTZ R15, R115, R15, !PT ;  /* 0x0000000f730f7209 */ /* 0x000fe20007810000 */
[--C-:B------:R-:W-:Y:S02]  /*10240*/  FFMA.FTZ R36, R131, c[0x0][0x23c], -R209.reuse ;  /* 0x00008f0083247a23 */ /* 0x100fe400000108d1 */
[----:B------:R-:W3:Y:S01]  /*10250*/  MUFU.EX2 R12, R12 ;  /* 0x0000000c000c7308 */ /* 0x000ee20000000800 */
[----:B------:R-:W-:Y:S01]  /*10260*/  FMNMX.FTZ R15, R196, R15, !PT ;  /* 0x0000000fc40f7209 */ /* 0x000fe20007810000 */
[----:B------:R-:W-:-:S02]  /*10270*/  FFMA.FTZ R203, R203, c[0x0][0x23c], -R209 ;  /* 0x00008f00cbcb7a23 */ /* 0x000fc400000108d1 */
[--C-:B------:R-:W-:Y:S01]  /*10280*/  FFMA.FTZ R202, R202, c[0x0][0x23c], -R209.reuse ;  /* 0x00008f00caca7a23 */ /* 0x100fe200000108d1 */
[----:B------:R-:W-:Y:S01]  /*10290*/  FMNMX.FTZ R15, R210, R15, !PT ;  /* 0x0000000fd20f7209 */ /* 0x000fe20007810000 */
[--C-:B------:R-:W-:Y:S02]  /*102a0*/  FFMA.FTZ R121, R121, c[0x0][0x23c], -R209.reuse ;  /* 0x00008f0079797a23 */ /* 0x100fe400000108d1 */
[--C-:B------:R-:W-:Y:S01]  /*102b0*/  FFMA.FTZ R105, R105, c[0x0][0x23c], -R209.reuse ;  /* 0x00008f0069697a23 */ /* 0x100fe200000108d1 */
[----:B------:R-:W-:Y:S01]  /*102c0*/  FMNMX.FTZ R44, R208, R15, !PT ;  /* 0x0000000fd02c7209 */ /* 0x000fe20007810000 */
[--C-:B------:R-:W-:Y:S02]  /*102d0*/  FFMA.FTZ R98, R98, c[0x0][0x23c], -R209.reuse ;  /* 0x00008f0062627a23 */ /* 0x100fe400000108d1 */
[--C-:B------:R-:W-:Y:S01]  /*102e0*/  FFMA.FTZ R97, R97, c[0x0][0x23c], -R209.reuse ;  /* 0x00008f0061617a23 */ /* 0x100fe200000108d1 */
[----:B------:R-:W-:Y:S01]  /*102f0*/  FMNMX.FTZ R44, R117, R44, !PT ;  /* 0x0000002c752c7209 */ /* 0x000fe20007810000 */
[----:B------:R-:W-:-:S02]  /*10300*/  FFMA.FTZ R95, R95, c[0x0][0x23c], -R209 ;  /* 0x00008f005f5f7a23 */ /* 0x000fc400000108d1 */
[--C-:B------:R-:W-:Y:S02]  /*10310*/  FFMA.FTZ R35, R35, c[0x0][0x23c], -R209.reuse ;  /* 0x00008f0023237a23 */ /* 0x100fe400000108d1 */
[----:B------:R-:W1:Y:S01]  /*10320*/  SHFL.BFLY PT, R13, R44, 0x2, 0x1f ;  /* 0x0c401f002c0d7f89 */ /* 0x000e6200000e0000 */
[--C-:B------:R-:W-:Y:S02]  /*10330*/  FFMA.FTZ R34, R34, c[0x0][0x23c], -R209.reuse ;  /* 0x00008f0022227a23 */ /* 0x100fe400000108d1 */
[--C-:B------:R-:W-:Y:S02]  /*10340*/  FFMA.FTZ R33, R33, c[0x0][0x23c], -R209.reuse ;  /* 0x00008f0021217a23 */ /* 0x100fe400000108d1 */
[----:B------:R-:W-:Y:S02]  /*10350*/  FFMA.FTZ R55, R55, c[0x0][0x23c], -R209 ;  /* 0x00008f0037377a23 */ /* 0x000fe400000108d1 */
[----:B----4-:R-:W-:Y:S01]  /*10360*/  FFMA.FTZ R68, R198, R3, R5 ;  /* 0x00000003c6447223 */ /* 0x010fe20000010005 */
[----:B------:R-:W-:Y:S01]  /*10370*/  FSEL R3, R45, RZ, P0 ;  /* 0x000000ff2d037208 */ /* 0x000fe20000000000 */
[----:B------:R-:W-:Y:S01]  /*10380*/  MUFU.EX2 R131, R9 ;  /* 0x0000000900837308 */ /* 0x000fe20000000800 */
[----:B-1----:R-:W-:Y:S01]  /*10390*/  FMNMX.FTZ R44, R44, R13, !PT ;  /* 0x0000000d2c2c7209 */ /* 0x002fe20007810000 */
[----:B---3--:R-:W-:-:S02]  /*103a0*/  FFMA.FTZ R209, R71, R12, R4 ;  /* 0x0000000c47d17223 */ /* 0x008fc40000010004 */
[----:B------:R-:W-:-:S04]  /*103b0*/  FADD.FTZ R3, R2, -R3 ;  /* 0x8000000302037221 */ /* 0x000fc80000010000 */
[----:B------:R-:W-:-:S06]  /*103c0*/  FMUL.FTZ R3, R3, c[0x0][0x23c] ;  /* 0x00008f0003037a20 */ /* 0x000fcc0000410000 */
[----:B------:R-:W1:Y:S02]  /*103d0*/  MUFU.EX2 R3, R3 ;  /* 0x0000000300037308 */ /* 0x000e640000000800 */
[----:B-1----:R-:W-:Y:S02]  /*103e0*/  FFMA.FTZ R126, R70, R3, R8 ;  /* 0x00000003467e7223 */ /* 0x002fe40000010008 */
[----:B------:R-:W2:Y:S04]  /*103f0*/  LDL.LU R70, [R1+0x10] ;  /* 0x0000100001467983 */ /* 0x000ea80000300800 */
[----:B------:R-:W1:Y:S02]  /*10400*/  SHFL.BFLY PT, R11, R44, 0x1, 0x1f ;  /* 0x0c201f002c0b7f89 */ /* 0x000e6400000e0000 */
[----:B-1----:R-:W-:-:S04]  /*10410*/  FMNMX.FTZ R44, R44, R11, !PT ;  /* 0x0000000b2c2c7209 */ /* 0x002fc80007810000 */
[----:B------:R-:W-:-:S04]  /*10420*/  FSETP.NEU.FTZ.AND P0, PT, R44, -INF , PT ;  /* 0xff8000002c00780b */ /* 0x000fc80003f1d000 */
[----:B------:R-:W-:-:S05]  /*10430*/  FSEL R2, R44, RZ, P0 ;  /* 0x000000ff2c027208 */ /* 0x000fca0000000000 */
[----:B------:R-:W-:Y:S02]  /*10440*/  FADD.FTZ R2, R0, -R2 ;  /* 0x8000000200027221 */ /* 0x000fe40000010000 */
[----:B------:R-:W-:-:S05]  /*10450*/  FMUL.FTZ R0, R44, c[0x0][0x23c] ;  /* 0x00008f002c007a20 */ /* 0x000fca0000410000 */
[----:B------:R-:W-:Y:S01]  /*10460*/  FSEL R0, R0, RZ, P0 ;  /* 0x000000ff00007208 */ /* 0x000fe20000000000 */
[----:B------:R-:W-:-:S04]  /*10470*/  FMUL.FTZ R2, R2, c[0x0][0x23c] ;  /* 0x00008f0002027a20 */ /* 0x000fc80000410000 */
[----:B------:R-:W-:Y:S02]  /*10480*/  FFMA.FTZ R9, R88, c[0x0][0x23c], -R0 ;  /* 0x00008f0058097a23 */ /* 0x000fe40000010800 */
[-C--:B------:R-:W-:Y:S01]  /*10490*/  FMUL.FTZ R164, R164, R12.reuse ;  /* 0x0000000ca4a47220 */ /* 0x080fe20000410000 */
[----:B------:R-:W1:Y:S01]  /*104a0*/  MUFU.EX2 R2, R2 ;  /* 0x0000000200027308 */ /* 0x000e620000000800 */
        /* <DEDUP_REMOVED lines=8> */
[-C--:B------:R-:W-:Y:S02]  /*10530*/  FMUL.FTZ R180, R180, R12.reuse ;  /* 0x0000000cb4b47220 */ /* 0x080fe40000410000 */
[-C--:B------:R-:W-:Y:S02]  /*10540*/  FMUL.FTZ R181, R181, R12.reuse ;  /* 0x0000000cb5b57220 */ /* 0x080fe40000410000 */
[-C--:B------:R-:W-:Y:S02]  /*10550*/  FMUL.FTZ R184, R184, R12.reuse ;  /* 0x0000000cb8b87220 */ /* 0x080fe40000410000 */
[----:B------:R-:W-:-:S02]  /*10560*/  FMUL.FTZ R185, R185, R12 ;  /* 0x0000000cb9b97220 */ /* 0x000fc40000410000 */
[-C--:B------:R-:W-:Y:S02]  /*10570*/  FMUL.FTZ R188, R188, R12.reuse ;  /* 0x0000000cbcbc7220 */ /* 0x080fe40000410000 */
[-C--:B------:R-:W-:Y:S02]  /*10580*/  FMUL.FTZ R189, R189, R12.reuse ;  /* 0x0000000cbdbd7220 */ /* 0x080fe40000410000 */
[-C--:B------:R-:W-:Y:S02]  /*10590*/  FMUL.FTZ R192, R192, R12.reuse ;  /* 0x0000000cc0c07220 */ /* 0x080fe40000410000 */
[----:B------:R-:W-:Y:S02]  /*105a0*/  FMUL.FTZ R193, R193, R12 ;  /* 0x0000000cc1c17220 */ /* 0x000fe40000410000 */
[----:B------:R-:W3:Y:S01]  /*105b0*/  LDSM.16.MT88.4 R12, [R224+0x8000] ;  /* 0x00800000e00c783b */ /* 0x000ee20000004200 */
[----:B------:R-:W-:Y:S02]  /*105c0*/  FFMA.FTZ R80, R80, c[0x0][0x23c], -R0 ;  /* 0x00008f0050507a23 */ /* 0x000fe40000010800 */
        /* <DEDUP_REMOVED lines=15> */
[----:B------:R-:W-:Y:S02]  /*106c0*/  FMUL.FTZ R133, R133, R3 ;  /* 0x0000000385857220 */ /* 0x000fe40000410000 */
[----:B------:R4:W-:Y:S01]  /*106d0*/  MUFU.EX2 R3, R80 ;  /* 0x0000005000037308 */ /* 0x0009e20000000800 */
[----:B------:R-:W-:-:S07]  /*106e0*/  FFMA.FTZ R85, R85, c[0x0][0x23c], -R0 ;  /* 0x00008f0055557a23 */ /* 0x000fce0000010800 */
[----:B------:R-:W-:Y:S01]  /*106f0*/  MUFU.EX2 R71, R10 ;  /* 0x0000000a00477308 */ /* 0x000fe20000000800 */
[----:B----4-:R-:W-:-:S07]  /*10700*/  FFMA.FTZ R80, R251, c[0x0][0x23c], -R0 ;  /* 0x00008f00fb507a23 */ /* 0x010fce0000010800 */
[----:B------:R-:W-:Y:S08]  /*10710*/  MUFU.EX2 R27, R27 ;  /* 0x0000001b001b7308 */ /* 0x000ff00000000800 */
[----:B------:R4:W-:Y:S08]  /*10720*/  MUFU.EX2 R88, R6 ;  /* 0x0000000600587308 */ /* 0x0009f00000000800 */
[----:B------:R-:W-:Y:S08]  /*10730*/  MUFU.EX2 R85, R85 ;  /* 0x0000005500557308 */ /* 0x000ff00000000800 */
[----:B------:R-:W3:Y:S01]  /*10740*/  MUFU.EX2 R80, R80 ;  /* 0x0000005000507308 */ /* 0x000ee20000000800 */
[----:B-1----:R-:W-:Y:S01]  /*10750*/  FMUL.FTZ R162, R162, R2 ;  /* 0x00000002a2a27220 */ /* 0x002fe20000410000 */
[----:B------:R-:W-:Y:S01]  /*10760*/  F2FP.BF16.PACK_AB R4, R116, R4 ;  /* 0x000000047404723e */ /* 0x000fe200000010ff */
[-C--:B------:R-:W-:Y:S01]  /*10770*/  FMUL.FTZ R163, R163, R2.reuse ;  /* 0x00000002a3a37220 */ /* 0x080fe20000410000 */
[----:B------:R-:W-:Y:S01]  /*10780*/  F2FP.BF16.PACK_AB R5, R206, R5 ;  /* 0x00000005ce05723e */ /* 0x000fe200000010ff */
[-C--:B------:R-:W-:Y:S01]  /*10790*/  FMUL.FTZ R158, R158, R2.reuse ;  /* 0x000000029e9e7220 */ /* 0x080fe20000410000 */
[----:B----4-:R-:W-:Y:S01]  /*107a0*/  F2FP.BF16.PACK_AB R6, R24, R207 ;  /* 0x000000cf1806723e */ /* 0x010fe200000010ff */
[----:B------:R-:W-:Y:S01]  /*107b0*/  FMUL.FTZ R159, R159, R2 ;  /* 0x000000029f9f7220 */ /* 0x000fe20000410000 */
[----:B------:R-:W-:-:S02]  /*107c0*/  F2FP.BF16.PACK_AB R8, R131, R8 ;  /* 0x000000088308723e */ /* 0x000fc400000010ff */
[----:B---3--:R-:W-:Y:S01]  /*107d0*/  F2FP.BF16.PACK_AB R11, R80, R85 ;  /* 0x00000055500b723e */ /* 0x008fe200000010ff */
        /* <DEDUP_REMOVED lines=8> */
[----:B--2---:R-:W-:Y:S02]  /*10860*/  FFMA.FTZ R198, R70, R2, R9 ;  /* 0x0000000246c67223 */ /* 0x004fe40000010009 */
[----:B------:R1:W2:Y:S01]  /*10870*/  MUFU.EX2 R70, R7 ;  /* 0x0000000700467308 */ /* 0x0002a20000000800 */
[----:B------:R-:W-:Y:S02]  /*10880*/  F2FP.BF16.PACK_AB R9, R3, R9 ;  /* 0x000000090309723e */ /* 0x000fe400000010ff */
[----:B-1----:R-:W-:Y:S02]  /*10890*/  F2FP.BF16.PACK_AB R7, R27, R71 ;  /* 0x000000471b07723e */ /* 0x002fe400000010ff */
[----:B--2---:R-:W-:-:S05]  /*108a0*/  F2FP.BF16.PACK_AB R10, R88, R70 ;  /* 0x00000046580a723e */ /* 0x004fca00000010ff */
        /* <DEDUP_REMOVED lines=10> */
[----:B------:R-:W-:-:S02]  /*10950*/  FMUL.FTZ R138, R138, R2 ;  /* 0x000000028a8a7220 */ /* 0x000fc40000410000 */
[-C--:B------:R-:W-:Y:S02]  /*10960*/  FMUL.FTZ R139, R139, R2.reuse ;  /* 0x000000028b8b7220 */ /* 0x080fe40000410000 */
[-C--:B------:R-:W-:Y:S02]  /*10970*/  FMUL.FTZ R134, R134, R2.reuse ;  /* 0x0000000286867220 */ /* 0x080fe40000410000 */
[-C--:B-1----:R-:W-:Y:S08]  /*10980*/  HMMA.16816.F32.BF16 R180, R4, R12.reuse, R180 ;  /* 0x0000000c04b4723c */ /* 0x082ff000000418b4 */
[C---:B------:R-:W-:Y:S08]  /*10990*/  HMMA.16816.F32.BF16 R144, R8.reuse, R12, R144 ;  /* 0x0000000c0890723c */ /* 0x040ff00000041890 */
[-C--:B------:R-:W-:Y:S08]  /*109a0*/  HMMA.16816.F32.BF16 R140, R8, R14.reuse, R140 ;  /* 0x0000000e088c723c */ /* 0x080ff0000004188c */
[----:B------:R-:W-:Y:S01]  /*109b0*/  HMMA.16816.F32.BF16 R184, R4, R14, R184 ;  /* 0x0000000e04b8723c */ /* 0x000fe200000418b8 */
[----:B------:R-:W1:Y:S01]  /*109c0*/  LDSM.16.MT88.4 R12, [R220+0x8000] ;  /* 0x00800000dc0c783b */ /* 0x000e620000004200 */
[----:B------:R-:W-:-:S02]  /*109d0*/  FMUL.FTZ R135, R135, R2 ;  /* 0x0000000287877220 */ /* 0x000fc40000410000 */
[----:B------:R2:W3:Y:S01]  /*109e0*/  MUFU.EX2 R2, R125 ;  /* 0x0000007d00027308 */ /* 0x0004e20000000800 */
[--C-:B------:R-:W-:Y:S02]  /*109f0*/  FFMA.FTZ R199, R79, c[0x0][0x23c], -R0.reuse ;  /* 0x00008f004fc77a23 */ /* 0x100fe40000010800 */
[--C-:B------:R-:W-:Y:S02]  /*10a00*/  FFMA.FTZ R113, R113, c[0x0][0x23c], -R0.reuse ;  /* 0x00008f0071717a23 */ /* 0x100fe40000010800 */
[----:B------:R-:W-:-:S03]  /*10a10*/  FFMA.FTZ R112, R112, c[0x0][0x23c], -R0 ;  /* 0x00008f0070707a23 */ /* 0x000fc60000010800 */
[----:B------:R4:W-:Y:S01]  /*10a20*/  MUFU.EX2 R251, R124 ;  /* 0x0000007c00fb7308 */ /* 0x0009e20000000800 */
[--C-:B------:R-:W-:Y:S02]  /*10a30*/  FFMA.FTZ R123, R123, c[0x0][0x23c], -R0.reuse ;  /* 0x00008f007b7b7a23 */ /* 0x100fe40000010800 */
[--C-:B------:R-:W-:Y:S02]  /*10a40*/  FFMA.FTZ R79, R115, c[0x0][0x23c], -R0.reuse ;  /* 0x00008f00734f7a23 */ /* 0x100fe40000010800 */
[--C-:B--2---:R-:W-:Y:S01]  /*10a50*/  FFMA.FTZ R125, R20, c[0x0][0x23c], -R0.reuse ;  /* 0x00008f00147d7a23 */ /* 0x104fe20000010800 */
[----:B---3--:R-:W-:Y:S01]  /*10a60*/  MOV R20, R2 ;  /* 0x0000000200147202 */ /* 0x008fe20000000f00 */
[--C-:B------:R-:W-:Y:S01]  /*10a70*/  FFMA.FTZ R2, R208, c[0x0][0x23c], -R0.reuse ;  /* 0x00008f00d0027a23 */ /* 0x100fe20000010800 */
[----:B------:R-:W-:Y:S01]  /*10a80*/  MUFU.EX2 R205, R205 ;  /* 0x000000cd00cd7308 */ /* 0x000fe20000000800 */
[----:B------:R-:W-:Y:S01]  /*10a90*/  FADD.FTZ R208, R116, R209 ;  /* 0x000000d174d07221 */ /* 0x000fe20000010000 */
[C---:B-1----:R-:W-:Y:S08]  /*10aa0*/  HMMA.16816.F32.BF16 R136, R8.reuse, R12, R136 ;  /* 0x0000000c0888723c */ /* 0x042ff00000041888 */
[----:B------:R-:W-:Y:S01]  /*10ab0*/  HMMA.16816.F32.BF16 R132, R8, R14, R132 ;  /* 0x0000000e0884723c */ /* 0x000fe20000041884 */
[----:B------:R-:W1:Y:S01]  /*10ac0*/  LDSM.16.MT88.4 R8, [R224+0x8800] ;  /* 0x00880000e008783b */ /* 0x000e620000004200 */
[----:B----4-:R-:W-:Y:S01]  /*10ad0*/  FFMA.FTZ R124, R21, c[0x0][0x23c], -R0 ;  /* 0x00008f00157c7a23 */ /* 0x010fe20000010800 */
[----:B------:R-:W-:-:S05]  /*10ae0*/  MOV R21, R68 ;  /* 0x0000004400157202 */ /* 0x000fca0000000f00 */
[----:B------:R-:W-:Y:S01]  /*10af0*/  HMMA.16816.F32.BF16 R192, R4, R14, R192 ;  /* 0x0000000e04c0723c */ /* 0x000fe200000418c0 */
[----:B------:R-:W-:-:S06]  /*10b00*/  FFMA.FTZ R68, R196, c[0x0][0x23c], -R0 ;  /* 0x00008f00c4447a23 */ /* 0x000fcc0000010800 */
[----:B------:R-:W-:Y:S01]  /*10b10*/  MOV R14, R198 ;  /* 0x000000c6000e7202 */ /* 0x000fe20000000f00 */
[----:B------:R-:W-:Y:S01]  /*10b20*/  HMMA.16816.F32.BF16 R188, R4, R12, R188 ;  /* 0x0000000c04bc723c */ /* 0x000fe200000418bc */
[--C-:B------:R-:W-:Y:S01]  /*10b30*/  FFMA.FTZ R198, R81, c[0x0][0x23c], -R0.reuse ;  /* 0x00008f0051c67a23 */ /* 0x100fe20000010800 */
[----:B------:R-:W-:Y:S01]  /*10b40*/  MOV R15, R3 ;  /* 0x00000003000f7202 */ /* 0x000fe20000000f00 */
[----:B------:R-:W-:-:S04]  /*10b50*/  FFMA.FTZ R81, R114, c[0x0][0x23c], -R0 ;  /* 0x00008f0072517a23 */ /* 0x000fc80000010800 */
[--C-:B------:R-:W-:Y:S01]  /*10b60*/  FFMA.FTZ R12, R90, c[0x0][0x23c], -R0.reuse ;  /* 0x00008f005a0c7a23 */ /* 0x100fe20000010800 */
[----:B------:R-:W-:Y:S01]  /*10b70*/  MOV R7, R131 ;  /* 0x0000008300077202 */ /* 0x000fe20000000f00 */
[--C-:B------:R-:W-:Y:S01]  /*10b80*/  FFMA.FTZ R5, R82, c[0x0][0x23c], -R0.reuse ;  /* 0x00008f0052057a23 */ /* 0x100fe20000010800 */
[----:B------:R-:W-:Y:S01]  /*10b90*/  MOV R6, R126 ;  /* 0x0000007e00067202 */ /* 0x000fe20000000f00 */
        /* <DEDUP_REMOVED lines=13> */
[--C-:B------:R-:W-:Y:S01]  /*10c70*/  FFMA.FTZ R3, R210, c[0x0][0x23c], -R0.reuse ;  /* 0x00008f00d2037a23 */ /* 0x100fe20000010800 */
[----:B------:R-:W-:Y:S01]  /*10c80*/  MUFU.EX2 R204, R204 ;  /* 0x000000cc00cc7308 */ /* 0x000fe20000000800 */
[----:B------:R-:W-:-:S07]  /*10c90*/  FFMA.FTZ R0, R117, c[0x0][0x23c], -R0 ;  /* 0x00008f0075007a23 */ /* 0x000fce0000010800 */
[----:B------:R-:W2:Y:S08]  /*10ca0*/  MUFU.EX2 R122, R122 ;  /* 0x0000007a007a7308 */ /* 0x000eb00000000800 */
[----:B------:R-:W-:Y:S08]  /*10cb0*/  MUFU.EX2 R203, R203 ;  /* 0x000000cb00cb7308 */ /* 0x000ff00000000800 */
[----:B------:R-:W-:Y:S08]  /*10cc0*/  MUFU.EX2 R202, R202 ;  /* 0x000000ca00ca7308 */ /* 0x000ff00000000800 */
[----:B------:R-:W3:Y:S08]  /*10cd0*/  MUFU.EX2 R121, R121 ;  /* 0x0000007900797308 */ /* 0x000ef00000000800 */
[----:B------:R-:W-:Y:S08]  /*10ce0*/  MUFU.EX2 R211, R211 ;  /* 0x000000d300d37308 */ /* 0x000ff00000000800 */
[----:B------:R-:W4:Y:S08]  /*10cf0*/  MUFU.EX2 R201, R201 ;  /* 0x000000c900c97308 */ /* 0x000f300000000800 */
[----:B------:R-:W-:Y:S08]  /*10d00*/  MUFU.EX2 R200, R200 ;  /* 0x000000c800c87308 */ /* 0x000ff00000000800 */
[----:B------:R-:W-:Y:S08]  /*10d10*/  MUFU.EX2 R120, R120 ;  /* 0x0000007800787308 */ /* 0x000ff00000000800 */
[----:B------:R-:W-:Y:S08]  /*10d20*/  MUFU.EX2 R199, R199 ;  /* 0x000000c700c77308 */ /* 0x000ff00000000800 */
[----:B------:R-:W1:Y:S08]  /*10d30*/  MUFU.EX2 R198, R198 ;  /* 0x000000c600c67308 */ /* 0x000e700000000800 */
[----:B------:R1:W-:Y:S01]  /*10d40*/  MUFU.EX2 R116, R4 ;  /* 0x0000000400747308 */ /* 0x0003e20000000800 */
[----:B------:R-:W-:Y:S01]  /*10d50*/  FADD.FTZ R209, R7, R6 ;  /* 0x0000000607d17221 */ /* 0x000fe20000010000 */
[----:B------:R-:W-:Y:S01]  /*10d60*/  MOV R114, R12 ;  /* 0x0000000c00727202 */ /* 0x000fe20000000f00 */
[----:B------:R-:W-:Y:S01]  /*10d70*/  FADD.FTZ R196, R15, R14 ;  /* 0x0000000e0fc47221 */ /* 0x000fe20000010000 */
[----:B------:R-:W-:Y:S01]  /*10d80*/  MOV R115, R13 ;  /* 0x0000000d00737202 */ /* 0x000fe20000000f00 */
[----:B------:R-:W4:Y:S03]  /*10d90*/  LDSM.16.MT88.4 R16, [R222+0x8800] ;  /* 0x00880000de10783b */ /* 0x000f260000004200 */
[----:B------:R4:W4:Y:S01]  /*10da0*/  MUFU.EX2 R117, R5 ;  /* 0x0000000500757308 */ /* 0x0009220000000800 */
[----:B------:R-:W-:Y:S01]  /*10db0*/  FADD.FTZ R210, R206, R21 ;  /* 0x00000015ced27221 */ /* 0x000fe20000010000 */
[----:B------:R-:W-:Y:S01]  /*10dc0*/  MOV R206, R20 ;  /* 0x0000001400ce7202 */ /* 0x000fe20000000f00 */
[----:B------:R-:W4:Y:S01]  /*10dd0*/  LDSM.16.MT88.4 R12, [R221+0x8800] ;  /* 0x00880000dd0c783b */ /* 0x000f220000004200 */
[----:B--2---:R-:W-:-:S02]  /*10de0*/  F2FP.BF16.PACK_AB R6, R122, R204 ;  /* 0x000000cc7a06723e */ /* 0x004fc400000010ff */
[----:B---3--:R-:W-:Y:S02]  /*10df0*/  F2FP.BF16.PACK_AB R7, R121, R202 ;  /* 0x000000ca7907723e */ /* 0x008fe400000010ff */
[----:B-1----:R-:W-:Y:S02]  /*10e00*/  F2FP.BF16.PACK_AB R4, R205, R206 ;  /* 0x000000cecd04723e */ /* 0x002fe400000010ff */
[----:B----4-:R-:W-:Y:S02]  /*10e10*/  F2FP.BF16.PACK_AB R20, R201, R211 ;  /* 0x000000d3c914723e */ /* 0x010fe400000010ff */
[----:B------:R-:W-:Y:S02]  /*10e20*/  F2FP.BF16.PACK_AB R21, R198, R199 ;  /* 0x000000c7c615723e */ /* 0x000fe400000010ff */
[----:B------:R-:W-:Y:S02]  /*10e30*/  F2FP.BF16.PACK_AB R22, R120, R200 ;  /* 0x000000c87816723e */ /* 0x000fe400000010ff */
[----:B------:R-:W-:-:S02]  /*10e40*/  F2FP.BF16.PACK_AB R5, R203, R251 ;  /* 0x000000fbcb05723e */ /* 0x000fc400000010ff */
[----:B------:R-:W-:-:S05]  /*10e50*/  F2FP.BF16.PACK_AB R23, R116, R117 ;  /* 0x000000757417723e */ /* 0x000fca00000010ff */
[-C--:B------:R-:W-:Y:S08]  /*10e60*/  HMMA.16816.F32.BF16 R164, R4, R8.reuse, R164 ;  /* 0x0000000804a4723c */ /* 0x080ff000000418a4 */
[C---:B------:R-:W-:Y:S08]  /*10e70*/  HMMA.16816.F32.BF16 R160, R20.reuse, R8, R160 ;  /* 0x0000000814a0723c */ /* 0x040ff000000418a0 */
[-C--:B------:R-:W-:Y:S08]  /*10e80*/  HMMA.16816.F32.BF16 R156, R20, R10.reuse, R156 ;  /* 0x0000000a149c723c */ /* 0x080ff0000004189c */
[----:B------:R-:W-:Y:S01]  /*10e90*/  HMMA.16816.F32.BF16 R168, R4, R10, R168 ;  /* 0x0000000a04a8723c */ /* 0x000fe200000418a8 */
[----:B------:R-:W1:Y:S07]  /*10ea0*/  LDSM.16.MT88.4 R8, [R220+0x8800] ;  /* 0x00880000dc08783b */ /* 0x000e6e0000004200 */
[C---:B------:R-:W-:Y:S08]  /*10eb0*/  HMMA.16816.F32.BF16 R152, R20.reuse, R16, R152 ;  /* 0x000000101498723c */ /* 0x040ff00000041898 */
[C---:B------:R-:W-:Y:S08]  /*10ec0*/  HMMA.16816.F32.BF16 R148, R20.reuse, R18, R148 ;  /* 0x000000121494723c */ /* 0x040ff00000041894 */
[C---:B------:R-:W-:Y:S08]  /*10ed0*/  HMMA.16816.F32.BF16 R144, R20.reuse, R12, R144 ;  /* 0x0000000c1490723c */ /* 0x040ff00000041890 */
[----:B------:R-:W-:Y:S08]  /*10ee0*/  HMMA.16816.F32.BF16 R140, R20, R14, R140 ;  /* 0x0000000e148c723c */ /* 0x000ff0000004188c */
[----:B------:R-:W-:Y:S08]  /*10ef0*/  HMMA.16816.F32.BF16 R172, R4, R16, R172 ;  /* 0x0000001004ac723c */ /* 0x000ff000000418ac */
[C---:B-1----:R-:W-:Y:S08]  /*10f00*/  HMMA.16816.F32.BF16 R136, R20.reuse, R8, R136 ;  /* 0x000000081488723c */ /* 0x042ff00000041888 */
[----:B------:R-:W-:Y:S01]  /*10f10*/  HMMA.16816.F32.BF16 R132, R20, R10, R132 ;  /* 0x0000000a1484723c */ /* 0x000fe20000041884 */
[----:B------:R-:W1:Y:S07]  /*10f20*/  LDSM.16.MT88.4 R20, [R224+0x9000] ;  /* 0x00900000e014783b */ /* 0x000e6e0000004200 */
[C---:B------:R-:W-:Y:S01]  /*10f30*/  HMMA.16816.F32.BF16 R176, R4.reuse, R18, R176 ;  /* 0x0000001204b0723c */ /* 0x040fe200000418b0 */
[----:B------:R-:W2:Y:S07]  /*10f40*/  LDSM.16.MT88.4 R16, [R222+0x9000] ;  /* 0x00900000de10783b */ /* 0x000eae0000004200 */
[C---:B------:R-:W-:Y:S08]  /*10f50*/  HMMA.16816.F32.BF16 R180, R4.reuse, R12, R180 ;  /* 0x0000000c04b4723c */ /* 0x040ff000000418b4 */
[C---:B------:R-:W-:Y:S01]  /*10f60*/  HMMA.16816.F32.BF16 R184, R4.reuse, R14, R184 ;  /* 0x0000000e04b8723c */ /* 0x040fe200000418b8 */
[----:B------:R-:W3:Y:S07]  /*10f70*/  LDSM.16.MT88.4 R12, [R221+0x9000] ;  /* 0x00900000dd0c783b */ /* 0x000eee0000004200 */
[C---:B------:R-:W-:Y:S08]  /*10f80*/  HMMA.16816.F32.BF16 R188, R4.reuse, R8, R188 ;  /* 0x0000000804bc723c */ /* 0x040ff000000418bc */
[----:B------:R-:W-:Y:S01]  /*10f90*/  HMMA.16816.F32.BF16 R192, R4, R10, R192 ;  /* 0x0000000a04c0723c */ /* 0x000fe200000418c0 */
[----:B------:R-:W4:Y:S01]  /*10fa0*/  LDSM.16.MT88.4 R8, [R220+0x9000] ;  /* 0x00900000dc08783b */ /* 0x000f220000004200 */
        /* <DEDUP_REMOVED lines=11> */
[----:B------:R-:W-:Y:S01]  /*11060*/  FADD.FTZ R208, R207, R208 ;  /* 0x000000d0cfd07221 */ /* 0x000fe20000010000 */
[----:B--2---:R-:W-:Y:S01]  /*11070*/  F2FP.BF16.PACK_AB R7, R89, R90 ;  /* 0x0000005a5907723e */ /* 0x004fe200000010ff */
        /* <DEDUP_REMOVED lines=8> */
[----:B------:R-:W1:Y:S06]  /*11100*/  MUFU.EX2 R128, R128 ;  /* 0x0000008000807308 */ /* 0x000e6c0000000800 */
[C---:B---3--:R-:W-:Y:S02]  /*11110*/  HMMA.16816.F32.BF16 R144, R4.reuse, R12, R144 ;  /* 0x0000000c0490723c */ /* 0x048fe40000041890 */
[----:B------:R-:W-:Y:S06]  /*11120*/  MUFU.EX2 R127, R127 ;  /* 0x0000007f007f7308 */ /* 0x000fec0000000800 */
[C---:B------:R-:W-:Y:S02]  /*11130*/  HMMA.16816.F32.BF16 R140, R4.reuse, R14, R140 ;  /* 0x0000000e048c723c */ /* 0x040fe4000004188c */
[----:B------:R-:W2:Y:S06]  /*11140*/  MUFU.EX2 R105, R105 ;  /* 0x0000006900697308 */ /* 0x000eac0000000800 */
[C---:B----4-:R-:W-:Y:S08]  /*11150*/  HMMA.16816.F32.BF16 R136, R4.reuse, R8, R136 ;  /* 0x000000080488723c */ /* 0x050ff00000041888 */
[----:B------:R-:W-:Y:S07]  /*11160*/  HMMA.16816.F32.BF16 R132, R4, R10, R132 ;  /* 0x0000000a0484723c */ /* 0x000fee0000041884 */
[----:B------:R-:W-:-:S02]  /*11170*/  MOV R7, R206 ;  /* 0x000000ce00077202 */ /* 0x000fc40000000f00 */
[----:B------:R-:W3:Y:S01]  /*11180*/  MUFU.EX2 R206, R26 ;  /* 0x0000001a00ce7308 */ /* 0x000ee20000000800 */
[----:B------:R-:W-:Y:S02]  /*11190*/  FADD.FTZ R209, R70, R209 ;  /* 0x000000d146d17221 */ /* 0x000fe40000010000 */
[----:B------:R-:W-:Y:S02]  /*111a0*/  FADD.FTZ R24, R24, R208 ;  /* 0x000000d018187221 */ /* 0x000fe40000010000 */
[----:B------:R-:W-:Y:S01]  /*111b0*/  FADD.FTZ R88, R88, R209 ;  /* 0x000000d158587221 */ /* 0x000fe20000010000 */
[----:B-1----:R-:W-:Y:S01]  /*111c0*/  F2FP.BF16.PACK_AB R5, R128, R207 ;  /* 0x000000cf8005723e */ /* 0x002fe200000010ff */
[----:B------:R-:W-:Y:S01]  /*111d0*/  FADD.FTZ R209, R7, R24 ;  /* 0x0000001807d17221 */ /* 0x000fe20000010000 */
[----:B------:R-:W-:Y:S02]  /*111e0*/  F2FP.BF16.PACK_AB R6, R106, R129 ;  /* 0x000000816a06723e */ /* 0x000fe400000010ff */
[----:B--2---:R-:W-:Y:S01]  /*111f0*/  F2FP.BF16.PACK_AB R7, R105, R127 ;  /* 0x0000007f6907723e */ /* 0x004fe200000010ff */
[----:B------:R-:W-:Y:S01]  /*11200*/  FADD.FTZ R210, R71, R210 ;  /* 0x000000d247d27221 */ /* 0x000fe20000010000 */
[----:B---3--:R-:W-:-:S03]  /*11210*/  F2FP.BF16.PACK_AB R4, R130, R206 ;  /* 0x000000ce8204723e */ /* 0x008fc600000010ff */
[----:B------:R-:W-:Y:S01]  /*11220*/  FADD.FTZ R210, R27, R210 ;  /* 0x000000d21bd27221 */ /* 0x000fe20000010000 */
[----:B------:R-:W-:Y:S01]  /*11230*/  MUFU.EX2 R110, R110 ;  /* 0x0000006e006e7308 */ /* 0x000fe20000000800 */
[----:B------:R-:W-:Y:S02]  /*11240*/  LDSM.16.MT88.4 R24, [R220+0x9800] ;  /* 0x00980000dc18783b */ /* 0x000fe40000004200 */
[C---:B------:R-:W-:Y:S01]  /*11250*/  HMMA.16816.F32.BF16 R164, R4.reuse, R20, R164 ;  /* 0x0000001404a4723c */ /* 0x040fe200000418a4 */
[----:B------:R-:W-:Y:S01]  /*11260*/  FADD.FTZ R196, R85, R196 ;  /* 0x000000c455c47221 */ /* 0x000fe20000010000 */
[----:B------:R1:W5:Y:S06]  /*11270*/  LDL.LU R71, [R1+0x48] ;  /* 0x0000480001477983 */ /* 0x00036c0000300800 */
[C---:B------:R-:W-:Y:S08]  /*11280*/  HMMA.16816.F32.BF16 R168, R4.reuse, R22, R168 ;  /* 0x0000001604a8723c */ /* 0x040ff000000418a8 */
[C---:B------:R-:W-:Y:S08]  /*11290*/  HMMA.16816.F32.BF16 R172, R4.reuse, R16, R172 ;  /* 0x0000001004ac723c */ /* 0x040ff000000418ac */
        /* <DEDUP_REMOVED lines=8> */
[----:B------:R-:W-:Y:S01]  /*11320*/  FADD.FTZ R208, R80, R196 ;  /* 0x000000c450d07221 */ /* 0x000fe20000010000 */
[----:B------:R-:W1:Y:S01]  /*11330*/  MUFU.EX2 R104, R104 ;  /* 0x0000006800687308 */ /* 0x000e620000000800 */
[----:B------:R-:W-:Y:S01]  /*11340*/  FADD.FTZ R211, R211, R88 ;  /* 0x00000058d3d37221 */ /* 0x000fe20000010000 */
[----:B------:R-:W1:Y:S06]  /*11350*/  LDSM.16.MT88.4 R20, [R224+0xa000] ;  /* 0x00a00000e014783b */ /* 0x000e6c0000004200 */
        /* <DEDUP_REMOVED lines=13> */
[----:B------:R-:W-:Y:S01]  /*11430*/  MUFU.EX2 R75, R75 ;  /* 0x0000004b004b7308 */ /* 0x000fe20000000800 */
[----:B------:R-:W-:Y:S01]  /*11440*/  FADD.FTZ R210, R251, R210 ;  /* 0x000000d2fbd27221 */ /* 0x000fe20000010000 */
[----:B------:R1:W5:Y:S06]  /*11450*/  LDL.LU R70, [R1+0x44] ;  /* 0x0000440001467983 */ /* 0x00036c0000300800 */
[----:B------:R-:W1:Y:S08]  /*11460*/  MUFU.EX2 R85, R131 ;  /* 0x0000008300557308 */ /* 0x000e700000000800 */
[----:B------:R-:W-:Y:S08]  /*11470*/  MUFU.EX2 R88, R113 ;  /* 0x0000007100587308 */ /* 0x000ff00000000800 */
[----:B------:R-:W1:Y:S08]  /*11480*/  MUFU.EX2 R80, R112 ;  /* 0x0000007000507308 */ /* 0x000e700000000800 */
[----:B------:R-:W-:Y:S08]  /*11490*/  MUFU.EX2 R113, R97 ;  /* 0x0000006100717308 */ /* 0x000ff00000000800 */
[----:B------:R-:W-:Y:S08]  /*114a0*/  MUFU.EX2 R131, R102 ;  /* 0x0000006600837308 */ /* 0x000ff00000000800 */
[----:B------:R-:W1:Y:S08]  /*114b0*/  MUFU.EX2 R112, R101 ;  /* 0x0000006500707308 */ /* 0x000e700000000800 */
[----:B------:R-:W2:Y:S08]  /*114c0*/  MUFU.EX2 R196, R98 ;  /* 0x0000006200c47308 */ /* 0x000eb00000000800 */
[----:B------:R-:W3:Y:S01]  /*114d0*/  MUFU.EX2 R97, R95 ;  /* 0x0000005f00617308 */ /* 0x000ee20000000800 */
[----:B-1----:R-:W-:-:S02]  /*114e0*/  F2FP.BF16.PACK_AB R8, R104, R110 ;  /* 0x0000006e6808723e */ /* 0x002fc400000010ff */
[----:B------:R-:W-:Y:S02]  /*114f0*/  F2FP.BF16.PACK_AB R9, R85, R103 ;  /* 0x000000675509723e */ /* 0x000fe400000010ff */
[----:B------:R-:W-:Y:S02]  /*11500*/  F2FP.BF16.PACK_AB R10, R83, R84 ;  /* 0x00000054530a723e */ /* 0x000fe400000010ff */
[----:B------:R-:W-:-:S07]  /*11510*/  F2FP.BF16.PACK_AB R11, R80, R88 ;  /* 0x00000058500b723e */ /* 0x000fce00000010ff */
[C---:B--2---:R-:W-:Y:S08]  /*11520*/  HMMA.16816.F32.BF16 R160, R8.reuse, R16, R160 ;  /* 0x0000001008a0723c */ /* 0x044ff000000418a0 */
[C---:B------:R-:W-:Y:S08]  /*11530*/  HMMA.16816.F32.BF16 R156, R8.reuse, R18, R156 ;  /* 0x00000012089c723c */ /* 0x040ff0000004189c */
[C---:B---3--:R-:W-:Y:S08]  /*11540*/  HMMA.16816.F32.BF16 R152, R8.reuse, R12, R152 ;  /* 0x0000000c0898723c */ /* 0x048ff00000041898 */
[C---:B------:R-:W-:Y:S08]  /*11550*/  HMMA.16816.F32.BF16 R148, R8.reuse, R14, R148 ;  /* 0x0000000e0894723c */ /* 0x040ff00000041894 */
[C---:B----4-:R-:W-:Y:S08]  /*11560*/  HMMA.16816.F32.BF16 R144, R8.reuse, R4, R144 ;  /* 0x000000040890723c */ /* 0x050ff00000041890 */
[C---:B------:R-:W-:Y:S08]  /*11570*/  HMMA.16816.F32.BF16 R140, R8.reuse, R6, R140 ;  /* 0x00000006088c723c */ /* 0x040ff0000004188c */
[C---:B------:R-:W-:Y:S08]  /*11580*/  HMMA.16816.F32.BF16 R136, R8.reuse, R24, R136 ;  /* 0x000000180888723c */ /* 0x040ff00000041888 */
[----:B------:R-:W-:Y:S07]  /*11590*/  HMMA.16816.F32.BF16 R132, R8, R26, R132 ;  /* 0x0000001a0884723c */ /* 0x000fee0000041884 */
[----:B------:R-:W-:-:S02]  /*115a0*/  F2FP.BF16.PACK_AB R8, R112, R131 ;  /* 0x000000837008723e */ /* 0x000fc400000010ff */
[----:B------:R-:W-:Y:S02]  /*115b0*/  F2FP.BF16.PACK_AB R9, R113, R196 ;  /* 0x000000c47109723e */ /* 0x000fe400000010ff */
[----:B------:R-:W-:Y:S02]  /*115c0*/  F2FP.BF16.PACK_AB R10, R99, R100 ;  /* 0x00000064630a723e */ /* 0x000fe400000010ff */
[----:B------:R-:W-:-:S07]  /*115d0*/  F2FP.BF16.PACK_AB R11, R97, R96 ;  /* 0x00000060610b723e */ /* 0x000fce00000010ff */
[C---:B------:R-:W-:Y:S08]  /*115e0*/  HMMA.16816.F32.BF16 R164, R8.reuse, R16, R164 ;  /* 0x0000001008a4723c */ /* 0x040ff000000418a4 */
[C---:B------:R-:W-:Y:S01]  /*115f0*/  HMMA.16816.F32.BF16 R168, R8.reuse, R18, R168 ;  /* 0x0000001208a8723c */ /* 0x040fe200000418a8 */
[----:B------:R-:W-:Y:S07]  /*11600*/  LDSM.16.MT88.4 R16, [R221+0xa000] ;  /* 0x00a00000dd10783b */ /* 0x000fee0000004200 */
[C---:B------:R-:W-:Y:S08]  /*11610*/  HMMA.16816.F32.BF16 R172, R8.reuse, R12, R172 ;  /* 0x0000000c08ac723c */ /* 0x040ff000000418ac */
[C---:B------:R-:W-:Y:S01]  /*11620*/  HMMA.16816.F32.BF16 R176, R8.reuse, R14, R176 ;  /* 0x0000000e08b0723c */ /* 0x040fe200000418b0 */
[----:B------:R-:W-:Y:S07]  /*11630*/  LDSM.16.MT88.4 R12, [R220+0xa000] ;  /* 0x00a00000dc0c783b */ /* 0x000fee0000004200 */
[C---:B------:R-:W-:Y:S08]  /*11640*/  HMMA.16816.F32.BF16 R180, R8.reuse, R4, R180 ;  /* 0x0000000408b4723c */ /* 0x040ff000000418b4 */
[C---:B------:R-:W-:Y:S01]  /*11650*/  HMMA.16816.F32.BF16 R184, R8.reuse, R6, R184 ;  /* 0x0000000608b8723c */ /* 0x040fe200000418b8 */
[----:B------:R-:W1:Y:S01]  /*11660*/  LDSM.16.MT88.4 R4, [R222+0xa000] ;  /* 0x00a00000de04783b */ /* 0x000e620000004200 */
[----:B------:R-:W-:Y:S08]  /*11670*/  MUFU.EX2 R95, R126 ;  /* 0x0000007e005f7308 */ /* 0x000ff00000000800 */
[----:B------:R-:W2:Y:S08]  /*11680*/  MUFU.EX2 R98, R125 ;  /* 0x0000007d00627308 */ /* 0x000eb00000000800 */
[----:B------:R-:W-:Y:S08]  /*11690*/  MUFU.EX2 R102, R124 ;  /* 0x0000007c00667308 */ /* 0x000ff00000000800 */
[----:B------:R-:W3:Y:S01]  /*116a0*/  MUFU.EX2 R101, R123 ;  /* 0x0000007b00657308 */ /* 0x000ee20000000800 */
[C---:B------:R-:W-:Y:S07]  /*116b0*/  HMMA.16816.F32.BF16 R188, R8.reuse, R24, R188 ;  /* 0x0000001808bc723c */ /* 0x040fee00000418bc */
[----:B------:R-:W-:Y:S01]  /*116c0*/  MUFU.EX2 R123, R35 ;  /* 0x00000023007b7308 */ /* 0x000fe20000000800 */
[----:B------:R-:W-:Y:S07]  /*116d0*/  HMMA.16816.F32.BF16 R192, R8, R26, R192 ;  /* 0x0000001a08c0723c */ /* 0x000fee00000418c0 */
[----:B------:R-:W4:Y:S08]  /*116e0*/  MUFU.EX2 R124, R34 ;  /* 0x00000022007c7308 */ /* 0x000f300000000800 */
[----:B------:R-:W-:Y:S08]  /*116f0*/  MUFU.EX2 R125, R33 ;  /* 0x00000021007d7308 */ /* 0x000ff00000000800 */
[----:B------:R1:W1:Y:S01]  /*11700*/  MUFU.EX2 R126, R32 ;  /* 0x00000020007e7308 */ /* 0x0002620000000800 */
[----:B------:R-:W-:-:S02]  /*11710*/  F2FP.BF16.PACK_AB R8, R93, R94 ;  /* 0x0000005e5d08723e */ /* 0x000fc400000010ff */
[----:B--2---:R-:W-:Y:S02]  /*11720*/  F2FP.BF16.PACK_AB R9, R98, R95 ;  /* 0x0000005f6209723e */ /* 0x004fe400000010ff */
[----:B------:R-:W-:Y:S02]  /*11730*/  F2FP.BF16.PACK_AB R10, R87, R91 ;  /* 0x0000005b570a723e */ /* 0x000fe400000010ff */
[----:B---3--:R-:W-:Y:S01]  /*11740*/  F2FP.BF16.PACK_AB R11, R101, R102 ;  /* 0x00000066650b723e */ /* 0x008fe200000010ff */
[----:B------:R-:W-:Y:S02]  /*11750*/  FADD.FTZ R208, R199, R208 ;  /* 0x000000d0c7d07221 */ /* 0x000fe40000010000 */
[----:B------:R-:W-:Y:S02]  /*11760*/  FADD.FTZ R210, R203, R210 ;  /* 0x000000d2cbd27221 */ /* 0x000fe40000010000 */
[----:B------:R-:W-:Y:S02]  /*11770*/  FADD.FTZ R211, R201, R211 ;  /* 0x000000d3c9d37221 */ /* 0x000fe40000010000 */
[----:B------:R-:W-:Y:S01]  /*11780*/  FADD.FTZ R198, R198, R208 ;  /* 0x000000d0c6c67221 */ /* 0x000fe20000010000 */
[----:B------:R-:W-:Y:S01]  /*11790*/  HMMA.16816.F32.BF16 R160, R8, R20, R160 ;  /* 0x0000001408a0723c */ /* 0x000fe200000418a0 */
[----:B------:R-:W-:Y:S01]  /*117a0*/  FADD.FTZ R202, R202, R210 ;  /* 0x000000d2caca7221 */ /* 0x000fe20000010000 */
[----:B-1----:R-:W-:Y:S01]  /*117b0*/  LDSM.16.MT88.4 R32, [R222+0xa800] ;  /* 0x00a80000de20783b */ /* 0x002fe20000004200 */
[----:B------:R-:W-:-:S02]  /*117c0*/  FADD.FTZ R200, R200, R211 ;  /* 0x000000d3c8c87221 */ /* 0x000fc40000010000 */
[----:B------:R-:W-:-:S03]  /*117d0*/  FADD.FTZ R24, R117, R198 ;  /* 0x000000c675187221 */ /* 0x000fc60000010000 */
[----:B------:R-:W-:Y:S01]  /*117e0*/  HMMA.16816.F32.BF16 R156, R8, R22, R156 ;  /* 0x00000016089c723c */ /* 0x000fe2000004189c */
[----:B------:R-:W-:-:S07]  /*117f0*/  FADD.FTZ R202, R121, R202 ;  /* 0x000000ca79ca7221 */ /* 0x000fce0000010000 */
[----:B------:R-:W-:Y:S01]  /*11800*/  HMMA.16816.F32.BF16 R152, R8, R4, R152 ;  /* 0x000000040898723c */ /* 0x000fe20000041898 */
[----:B------:R-:W-:-:S07]  /*11810*/  FADD.FTZ R200, R120, R200 ;  /* 0x000000c878c87221 */ /* 0x000fce0000010000 */
[----:B------:R-:W-:Y:S01]  /*11820*/  HMMA.16816.F32.BF16 R148, R8, R6, R148 ;  /* 0x000000060894723c */ /* 0x000fe20000041894 */
[----:B------:R-:W-:-:S07]  /*11830*/  FADD.FTZ R24, R116, R24 ;  /* 0x0000001874187221 */ /* 0x000fce0000010000 */
[C---:B------:R-:W-:Y:S08]  /*11840*/  HMMA.16816.F32.BF16 R144, R8.reuse, R16, R144 ;  /* 0x000000100890723c */ /* 0x040ff00000041890 */
[C---:B------:R-:W-:Y:S08]  /*11850*/  HMMA.16816.F32.BF16 R140, R8.reuse, R18, R140 ;  /* 0x00000012088c723c */ /* 0x040ff0000004188c */
[C---:B------:R-:W-:Y:S08]  /*11860*/  HMMA.16816.F32.BF16 R136, R8.reuse, R12, R136 ;  /* 0x0000000c0888723c */ /* 0x040ff00000041888 */
[----:B------:R-:W-:Y:S07]  /*11870*/  HMMA.16816.F32.BF16 R132, R8, R14, R132 ;  /* 0x0000000e0884723c */ /* 0x000fee0000041884 */
[----:B------:R-:W-:-:S02]  /*11880*/  F2FP.BF16.PACK_AB R8, R77, R78 ;  /* 0x0000004e4d08723e */ /* 0x000fc400000010ff */
[----:B----4-:R-:W-:Y:S02]  /*11890*/  F2FP.BF16.PACK_AB R9, R124, R123 ;  /* 0x0000007b7c09723e */ /* 0x010fe400000010ff */
[----:B------:R-:W-:Y:S02]  /*118a0*/  F2FP.BF16.PACK_AB R10, R75, R76 ;  /* 0x0000004c4b0a723e */ /* 0x000fe400000010ff */
[----:B------:R-:W-:Y:S01]  /*118b0*/  F2FP.BF16.PACK_AB R11, R126, R125 ;  /* 0x0000007d7e0b723e */ /* 0x000fe200000010ff */
[----:B------:R-:W-:Y:S06]  /*118c0*/  MUFU.EX2 R117, R31 ;  /* 0x0000001f00757308 */ /* 0x000fec0000000800 */
[C---:B------:R-:W-:Y:S02]  /*118d0*/  HMMA.16816.F32.BF16 R164, R8.reuse, R20, R164 ;  /* 0x0000001408a4723c */ /* 0x040fe400000418a4 */
[----:B------:R-:W-:Y:S06]  /*118e0*/  MUFU.EX2 R116, R30 ;  /* 0x0000001e00747308 */ /* 0x000fec0000000800 */
[C---:B------:R-:W-:Y:S01]  /*118f0*/  HMMA.16816.F32.BF16 R168, R8.reuse, R22, R168 ;  /* 0x0000001608a8723c */ /* 0x040fe200000418a8 */
[----:B------:R-:W-:Y:S01]  /*11900*/  LDSM.16.MT88.4 R20, [R220+0xa800] ;  /* 0x00a80000dc14783b */ /* 0x000fe20000004200 */
[----:B------:R-:W-:Y:S06]  /*11910*/  MUFU.EX2 R120, R29 ;  /* 0x0000001d00787308 */ /* 0x000fec0000000800 */
[C---:B------:R-:W-:Y:S02]  /*11920*/  HMMA.16816.F32.BF16 R172, R8.reuse, R4, R172 ;  /* 0x0000000408ac723c */ /* 0x040fe400000418ac */
[----:B------:R1:W-:Y:S06]  /*11930*/  MUFU.EX2 R121, R28 ;  /* 0x0000001c00797308 */ /* 0x0003ec0000000800 */
[C---:B------:R-:W-:Y:S01]  /*11940*/  HMMA.16816.F32.BF16 R176, R8.reuse, R6, R176 ;  /* 0x0000000608b0723c */ /* 0x040fe200000418b0 */
[----:B------:R-:W2:Y:S04]  /*11950*/  LDSM.16.MT88.4 R4, [R224+0xa800] ;  /* 0x00a80000e004783b */ /* 0x000ea80000004200 */
[----:B-1----:R-:W1:Y:S01]  /*11960*/  LDSM.16.MT88.4 R28, [R221+0xa800] ;  /* 0x00a80000dd1c783b */ /* 0x002e620000004200 */
[----:B------:R-:W-:Y:S08]  /*11970*/  MUFU.EX2 R111, R111 ;  /* 0x0000006f006f7308 */ /* 0x000ff00000000800 */
[----:B------:R-:W-:Y:S08]  /*11980*/  MUFU.EX2 R109, R109 ;  /* 0x0000006d006d7308 */ /* 0x000ff00000000800 */
[----:B------:R-:W-:Y:S08]  /*11990*/  MUFU.EX2 R108, R108 ;  /* 0x0000006c006c7308 */ /* 0x000ff00000000800 */
[----:B------:R-:W-:Y:S08]  /*119a0*/  MUFU.EX2 R107, R107 ;  /* 0x0000006b006b7308 */ /* 0x000ff00000000800 */
[----:B------:R-:W-:Y:S08]  /*119b0*/  MUFU.EX2 R74, R74 ;  /* 0x0000004a004a7308 */ /* 0x000ff00000000800 */
[----:B------:R-:W3:Y:S08]  /*119c0*/  MUFU.EX2 R73, R73 ;  /* 0x0000004900497308 */ /* 0x000ef00000000800 */
[----:B------:R-:W-:Y:S08]  /*119d0*/  MUFU.EX2 R72, R72 ;  /* 0x0000004800487308 */ /* 0x000ff00000000800 */
[----:B------:R-:W-:Y:S08]  /*119e0*/  MUFU.EX2 R69, R69 ;  /* 0x0000004500457308 */ /* 0x000ff00000000800 */
[----:B------:R-:W-:Y:S08]  /*119f0*/  MUFU.EX2 R67, R67 ;  /* 0x0000004300437308 */ /* 0x000ff00000000800 */
[----:B------:R-:W4:Y:S08]  /*11a00*/  MUFU.EX2 R66, R66 ;  /* 0x0000004200427308 */ /* 0x000f300000000800 */
[----:B------:R-:W-:Y:S08]  /*11a10*/  MUFU.EX2 R65, R65 ;  /* 0x0000004100417308 */ /* 0x000ff00000000800 */
[----:B------:R-:W1:Y:S01]  /*11a20*/  MUFU.EX2 R64, R64 ;  /* 0x0000004000407308 */ /* 0x000e620000000800 */
[----:B------:R-:W-:Y:S01]  /*11a30*/  HMMA.16816.F32.BF16 R180, R8, R16, R180 ;  /* 0x0000001008b4723c */ /* 0x000fe200000418b4 */
[----:B------:R-:W-:-:S02]  /*11a40*/  FADD.FTZ R209, R205, R209 ;  /* 0x000000d1cdd17221 */ /* 0x000fc40000010000 */
[----:B------:R-:W-:-:S04]  /*11a50*/  FADD.FTZ R24, R115, R24 ;  /* 0x0000001873187221 */ /* 0x000fc80000010000 */
[----:B---3--:R-:W-:Y:S01]  /*11a60*/  F2FP.BF16.PACK_AB R16, R73, R74 ;  /* 0x0000004a4910723e */ /* 0x008fe200000010ff */
[----:B------:R-:W-:Y:S01]  /*11a70*/  HMMA.16816.F32.BF16 R184, R8, R18, R184 ;  /* 0x0000001208b8723c */ /* 0x000fe200000418b8 */
[----:B----4-:R-:W-:-:S06]  /*11a80*/  F2FP.BF16.PACK_AB R17, R66, R67 ;  /* 0x000000434211723e */ /* 0x010fcc00000010ff */
[----:B------:R-:W-:Y:S01]  /*11a90*/  F2FP.BF16.PACK_AB R18, R69, R72 ;  /* 0x000000484512723e */ /* 0x000fe200000010ff */
[----:B------:R-:W-:Y:S01]  /*11aa0*/  HMMA.16816.F32.BF16 R188, R8, R12, R188 ;  /* 0x0000000c08bc723c */ /* 0x000fe200000418bc */
[----:B-1----:R-:W-:-:S07]  /*11ab0*/  F2FP.BF16.PACK_AB R19, R64, R65 ;  /* 0x000000414013723e */ /* 0x002fce00000010ff */
[----:B------:R-:W-:Y:S01]  /*11ac0*/  HMMA.16816.F32.BF16 R192, R8, R14, R192 ;  /* 0x0000000e08c0723c */ /* 0x000fe200000418c0 */
[----:B------:R-:W-:Y:S01]  /*11ad0*/  FADD.FTZ R204, R204, R209 ;  /* 0x000000d1cccc7221 */ /* 0x000fe20000010000 */
[----:B------:R-:W1:Y:S05]  /*11ae0*/  LDSM.16.MT88.4 R12, [R224+0xb000] ;  /* 0x00b00000e00c783b */ /* 0x000e6a0000004200 */
[----:B------:R-:W-:Y:S02]  /*11af0*/  F2FP.BF16.PACK_AB R8, R116, R117 ;  /* 0x000000757408723e */ /* 0x000fe400000010ff */
[----:B------:R-:W-:Y:S02]  /*11b00*/  F2FP.BF16.PACK_AB R9, R109, R111 ;  /* 0x0000006f6d09723e */ /* 0x000fe400000010ff */
[----:B------:R-:W-:-:S02]  /*11b10*/  F2FP.BF16.PACK_AB R10, R121, R120 ;  /* 0x00000078790a723e */ /* 0x000fc400000010ff */
[----:B------:R-:W-:Y:S01]  /*11b20*/  F2FP.BF16.PACK_AB R11, R107, R108 ;  /* 0x0000006c6b0b723e */ /* 0x000fe200000010ff */
[----:B------:R-:W-:Y:S01]  /*11b30*/  FADD.FTZ R114, R114, R24 ;  /* 0x0000001872727221 */ /* 0x000fe20000010000 */
[----:B--2---:R-:W-:Y:S01]  /*11b40*/  HMMA.16816.F32.BF16 R164, R16, R4, R164 ;  /* 0x0000000410a4723c */ /* 0x004fe200000418a4 */
[----:B------:R-:W-:Y:S01]  /*11b50*/  LDSM.16.MT88.4 R24, [R220+0xb000] ;  /* 0x00b00000dc18783b */ /* 0x000fe20000004200 */
[----:B------:R-:W-:-:S06]  /*11b60*/  FADD.FTZ R204, R122, R204 ;  /* 0x000000cc7acc7221 */ /* 0x000fcc0000010000 */
        /* <DEDUP_REMOVED lines=8> */
[----:B------:R-:W-:Y:S01]  /*11bf0*/  HMMA.16816.F32.BF16 R132, R8, R22, R132 ;  /* 0x000000160884723c */ /* 0x000fe20000041884 */
[----:B------:R-:W2:Y:S07]  /*11c00*/  LDSM.16.MT88.4 R8, [R222+0xb000] ;  /* 0x00b00000de08783b */ /* 0x000eae0000004200 */
[----:B------:R-:W-:Y:S01]  /*11c10*/  HMMA.16816.F32.BF16 R168, R16, R6, R168 ;  /* 0x0000000610a8723c */ /* 0x000fe200000418a8 */
[----:B------:R-:W3:Y:S01]  /*11c20*/  LDSM.16.MT88.4 R4, [R221+0xb000] ;  /* 0x00b00000dd04783b */ /* 0x000ee20000004200 */
[----:B------:R-:W-:-:S02]  /*11c30*/  FADD.FTZ R207, R207, R202 ;  /* 0x000000cacfcf7221 */ /* 0x000fc40000010000 */
[----:B------:R-:W-:Y:S02]  /*11c40*/  FADD.FTZ R197, R197, R200 ;  /* 0x000000c8c5c57221 */ /* 0x000fe40000010000 */
        /* <DEDUP_REMOVED lines=8> */
[----:B------:R-:W-:-:S03]  /*11cd0*/  FADD.FTZ R114, R90, R114 ;  /* 0x000000725a727221 */ /* 0x000fc60000010000 */
[----:B------:R-:W-:Y:S01]  /*11ce0*/  HMMA.16816.F32.BF16 R176, R16, R34, R176 ;  /* 0x0000002210b0723c */ /* 0x000fe200000418b0 */
[----:B------:R-:W-:Y:S01]  /*11cf0*/  FADD.FTZ R129, R106, R129 ;  /* 0x000000816a817221 */ /* 0x000fe20000010000 */
[----:B------:R-:W-:Y:S01]  /*11d00*/  MUFU.EX2 R62, R62 ;  /* 0x0000003e003e7308 */ /* 0x000fe20000000800 */
[----:B------:R-:W-:-:S05]  /*11d10*/  FADD.FTZ R127, R105, R127 ;  /* 0x0000007f697f7221 */ /* 0x000fca0000010000 */
[----:B------:R-:W-:Y:S02]  /*11d20*/  HMMA.16816.F32.BF16 R180, R16, R28, R180 ;  /* 0x0000001c10b4723c */ /* 0x000fe400000418b4 */
[----:B------:R-:W-:Y:S01]  /*11d30*/  MUFU.EX2 R61, R61 ;  /* 0x0000003d003d7308 */ /* 0x000fe20000000800 */
[----:B------:R-:W-:-:S05]  /*11d40*/  FADD.FTZ R118, R92, R118 ;  /* 0x000000765c767221 */ /* 0x000fca0000010000 */
[----:B------:R-:W-:Y:S02]  /*11d50*/  HMMA.16816.F32.BF16 R184, R16, R30, R184 ;  /* 0x0000001e10b8723c */ /* 0x000fe400000418b8 */
[----:B------:R-:W-:Y:S01]  /*11d60*/  MUFU.EX2 R60, R60 ;  /* 0x0000003c003c7308 */ /* 0x000fe20000000800 */
[----:B------:R-:W-:Y:S02]  /*11d70*/  FADD.FTZ R89, R89, R114 ;  /* 0x0000007259597221 */ /* 0x000fe40000010000 */
[----:B------:R-:W-:-:S05]  /*11d80*/  FADD.FTZ R131, R131, R129 ;  /* 0x0000008183837221 */ /* 0x000fca0000010000 */
[----:B------:R-:W-:Y:S01]  /*11d90*/  MUFU.EX2 R86, R86 ;  /* 0x0000005600567308 */ /* 0x000fe20000000800 */
[----:B------:R-:W-:-:S07]  /*11da0*/  FADD.FTZ R196, R196, R127 ;  /* 0x0000007fc4c47221 */ /* 0x000fce0000010000 */
[----:B------:R-:W-:Y:S01]  /*11db0*/  MUFU.EX2 R82, R82 ;  /* 0x0000005200527308 */ /* 0x000fe20000000800 */
[----:B------:R-:W-:-:S07]  /*11dc0*/  FADD.FTZ R110, R110, R118 ;  /* 0x000000766e6e7221 */ /* 0x000fce0000010000 */
[----:B------:R-:W-:Y:S08]  /*11dd0*/  MUFU.EX2 R81, R81 ;  /* 0x0000005100517308 */ /* 0x000ff00000000800 */
[----:B------:R-:W-:Y:S08]  /*11de0*/  MUFU.EX2 R79, R79 ;  /* 0x0000004f004f7308 */ /* 0x000ff00000000800 */
[----:B------:R-:W-:Y:S08]  /*11df0*/  MUFU.EX2 R59, R59 ;  /* 0x0000003b003b7308 */ /* 0x000ff00000000800 */
[----:B------:R-:W4:Y:S08]  /*11e00*/  MUFU.EX2 R58, R58 ;  /* 0x0000003a003a7308 */ /* 0x000f300000000800 */
[----:B------:R-:W-:Y:S08]  /*11e10*/  MUFU.EX2 R57, R57 ;  /* 0x0000003900397308 */ /* 0x000ff00000000800 */
[----:B------:R-:W-:Y:S08]  /*11e20*/  MUFU.EX2 R56, R56 ;  /* 0x0000003800387308 */ /* 0x000ff00000000800 */
[----:B------:R-:W-:Y:S08]  /*11e30*/  MUFU.EX2 R55, R55 ;  /* 0x0000003700377308 */ /* 0x000ff00000000800 */
        /* <DEDUP_REMOVED lines=13> */
[----:B----4-:R-:W-:Y:S01]  /*11f10*/  F2FP.BF16.PACK_AB R20, R58, R59 ;  /* 0x0000003b3a14723e */ /* 0x010fe200000010ff */
[----:B------:R-:W-:Y:S01]  /*11f20*/  HMMA.16816.F32.BF16 R192, R16, R22, R192 ;  /* 0x0000001610c0723c */ /* 0x000fe200000418c0 */
[----:B-1----:R-:W-:Y:S01]  /*11f30*/  F2FP.BF16.PACK_AB R21, R54, R55 ;  /* 0x000000373615723e */ /* 0x002fe200000010ff */
[----:B------:R-:W-:Y:S02]  /*11f40*/  FADD.FTZ R99, R99, R131 ;  /* 0x0000008363637221 */ /* 0x000fe40000010000 */
[----:B------:R-:W-:-:S03]  /*11f50*/  FADD.FTZ R97, R97, R196 ;  /* 0x000000c461617221 */ /* 0x000fc60000010000 */
[----:B------:R-:W-:Y:S02]  /*11f60*/  F2FP.BF16.PACK_AB R16, R62, R63 ;  /* 0x0000003f3e10723e */ /* 0x000fe400000010ff */
[----:B------:R-:W-:Y:S02]  /*11f70*/  F2FP.BF16.PACK_AB R17, R82, R86 ;  /* 0x000000565211723e */ /* 0x000fe400000010ff */
[----:B------:R-:W-:Y:S02]  /*11f80*/  F2FP.BF16.PACK_AB R18, R60, R61 ;  /* 0x0000003d3c12723e */ /* 0x000fe400000010ff */
[----:B------:R-:W-:Y:S02]  /*11f90*/  F2FP.BF16.PACK_AB R19, R79, R81 ;  /* 0x000000514f13723e */ /* 0x000fe400000010ff */
[----:B------:R-:W-:Y:S02]  /*11fa0*/  F2FP.BF16.PACK_AB R22, R56, R57 ;  /* 0x000000393816723e */ /* 0x000fe400000010ff */
[----:B------:R-:W-:Y:S01]  /*11fb0*/  F2FP.BF16.PACK_AB R23, R52, R53 ;  /* 0x000000353417723e */ /* 0x000fe200000010ff */
        /* <DEDUP_REMOVED lines=10> */
[----:B--2---:R-:W-:Y:S01]  /*12060*/  HMMA.16816.F32.BF16 R152, R16, R8, R152 ;  /* 0x000000081098723c */ /* 0x004fe20000041898 */
[----:B------:R-:W-:Y:S02]  /*12070*/  FADD.FTZ R83, R93, R83 ;  /* 0x000000535d537221 */ /* 0x000fe40000010000 */
[----:B------:R-:W-:-:S05]  /*12080*/  FADD.FTZ R88, R98, R88 ;  /* 0x0000005862587221 */ /* 0x000fca0000010000 */
[----:B------:R-:W-:Y:S01]  /*12090*/  HMMA.16816.F32.BF16 R148, R16, R10, R148 ;  /* 0x0000000a1094723c */ /* 0x000fe20000041894 */
[----:B------:R-:W-:-:S07]  /*120a0*/  FADD.FTZ R99, R76, R99 ;  /* 0x000000634c637221 */ /* 0x000fce0000010000 */
[----:B---3--:R-:W-:Y:S01]  /*120b0*/  HMMA.16816.F32.BF16 R144, R16, R4, R144 ;  /* 0x000000041090723c */ /* 0x008fe20000041890 */
[----:B------:R-:W-:-:S07]  /*120c0*/  FADD.FTZ R97, R125, R97 ;  /* 0x000000617d617221 */ /* 0x000fce0000010000 */
[C---:B------:R-:W-:Y:S08]  /*120d0*/  HMMA.16816.F32.BF16 R140, R16.reuse, R6, R140 ;  /* 0x00000006108c723c */ /* 0x040ff0000004188c */
[C---:B------:R-:W-:Y:S08]  /*120e0*/  HMMA.16816.F32.BF16 R136, R16.reuse, R24, R136 ;  /* 0x000000181088723c */ /* 0x040ff00000041888 */
[----:B------:R-:W-:Y:S01]  /*120f0*/  HMMA.16816.F32.BF16 R132, R16, R26, R132 ;  /* 0x0000001a1084723c */ /* 0x000fe20000041884 */
[----:B------:R-:W1:Y:S07]  /*12100*/  LDSM.16.MT88.4 R16, [R224+0xb800] ;  /* 0x00b80000e010783b */ /* 0x000e6e0000004200 */
        /* <DEDUP_REMOVED lines=18> */
[----:B------:R-:W-:Y:S01]  /*12230*/  MUFU.EX2 R51, R51 ;  /* 0x0000003300337308 */ /* 0x000fe20000000800 */
[----:B------:R-:W-:Y:S02]  /*12240*/  FADD.FTZ R88, R111, R88 ;  /* 0x000000586f587221 */ /* 0x000fe40000010000 */
[----:B------:R-:W-:Y:S02]  /*12250*/  FADD.FTZ R99, R73, R99 ;  /* 0x0000006349637221 */ /* 0x000fe40000010000 */
[----:B------:R-:W-:-:S03]  /*12260*/  FADD.FTZ R97, R66, R97 ;  /* 0x0000006142617221 */ /* 0x000fc60000010000 */
[----:B------:R-:W1:Y:S01]  /*12270*/  MUFU.EX2 R50, R50 ;  /* 0x0000003200327308 */ /* 0x000e620000000800 */
        /* <DEDUP_REMOVED lines=8> */
[----:B------:R-:W-:Y:S07]  /*12300*/  HMMA.16816.F32.BF16 R192, R20, R26, R192 ;  /* 0x0000001a14c0723c */ /* 0x000fee00000418c0 */
[----:B------:R-:W1:Y:S01]  /*12310*/  MUFU.EX2 R3, R3 ;  /* 0x0000000300037308 */ /* 0x000e620000000800 */
[----:B------:R-:W-:-:S07]  /*12320*/  FADD.FTZ R88, R108, R88 ;  /* 0x000000586c587221 */ /* 0x000fce0000010000 */
[----:B------:R-:W-:Y:S08]  /*12330*/  MUFU.EX2 R2, R2 ;  /* 0x0000000200027308 */ /* 0x000ff00000000800 */
[----:B------:R-:W1:Y:S01]  /*12340*/  MUFU.EX2 R0, R0 ;  /* 0x0000000000007308 */ /* 0x000e620000000800 */
[----:B------:R-:W-:Y:S02]  /*12350*/  FADD.FTZ R99, R69, R99 ;  /* 0x0000006345637221 */ /* 0x000fe40000010000 */
[----:B------:R-:W-:-:S02]  /*12360*/  FADD.FTZ R97, R64, R97 ;  /* 0x0000006140617221 */ /* 0x000fc40000010000 */
[----:B------:R-:W-:-:S03]  /*12370*/  FADD.FTZ R83, R121, R83 ;  /* 0x0000005379537221 */ /* 0x000fc60000010000 */
[----:B------:R-:W1:Y:S01]  /*12380*/  MUFU.EX2 R43, R43 ;  /* 0x0000002b002b7308 */ /* 0x000e620000000800 */
[----:B------:R-:W-:Y:S02]  /*12390*/  FADD.FTZ R88, R107, R88 ;  /* 0x000000586b587221 */ /* 0x000fe40000010000 */
[----:B------:R-:W-:-:S05]  /*123a0*/  FADD.FTZ R99, R59, R99 ;  /* 0x000000633b637221 */ /* 0x000fca0000010000 */
[----:B------:R-:W-:Y:S01]  /*123b0*/  MUFU.EX2 R42, R42 ;  /* 0x0000002a002a7308 */ /* 0x000fe20000000800 */
[----:B------:R-:W-:-:S07]  /*123c0*/  FADD.FTZ R97, R55, R97 ;  /* 0x0000006137617221 */ /* 0x000fce0000010000 */
[----:B------:R-:W-:Y:S01]  /*123d0*/  MUFU.EX2 R41, R41 ;  /* 0x0000002900297308 */ /* 0x000fe20000000800 */
[----:B------:R-:W-:-:S07]  /*123e0*/  FADD.FTZ R83, R63, R83 ;  /* 0x000000533f537221 */ /* 0x000fce0000010000 */
[----:B------:R-:W-:Y:S01]  /*123f0*/  MUFU.EX2 R40, R40 ;  /* 0x0000002800287308 */ /* 0x000fe20000000800 */
[----:B------:R-:W-:Y:S07]  /*12400*/  HMMA.16816.F32.BF16 R188, R20, R24, R188 ;  /* 0x0000001814bc723c */ /* 0x000fee00000418bc */
[----:B------:R-:W1:Y:S01]  /*12410*/  MUFU.EX2 R39, R39 ;  /* 0x0000002700277308 */ /* 0x000e620000000800 */
[----:B------:R-:W-:-:S07]  /*12420*/  FADD.FTZ R88, R86, R88 ;  /* 0x0000005856587221 */ /* 0x000fce0000010000 */
[----:B------:R-:W1:Y:S08]  /*12430*/  MUFU.EX2 R38, R38 ;  /* 0x0000002600267308 */ /* 0x000e700000000800 */
[----:B------:R-:W-:Y:S08]  /*12440*/  MUFU.EX2 R37, R37 ;  /* 0x0000002500257308 */ /* 0x000ff00000000800 */
[----:B------:R-:W2:Y:S01]  /*12450*/  MUFU.EX2 R36, R36 ;  /* 0x0000002400247308 */ /* 0x000ea20000000800 */
[----:B-1----:R-:W-:Y:S01]  /*12460*/  F2FP.BF16.PACK_AB R20, R50, R51 ;  /* 0x000000333214723e */ /* 0x002fe200000010ff */
[----:B------:R-:W-:Y:S01]  /*12470*/  FADD.FTZ R99, R58, R99 ;  /* 0x000000633a637221 */ /* 0x000fe20000010000 */
[----:B------:R-:W-:Y:S01]  /*12480*/  F2FP.BF16.PACK_AB R21, R3, R68 ;  /* 0x000000440315723e */ /* 0x000fe200000010ff */
[----:B------:R-:W-:Y:S01]  /*12490*/  FADD.FTZ R97, R54, R97 ;  /* 0x0000006136617221 */ /* 0x000fe20000010000 */
[----:B------:R-:W-:-:S02]  /*124a0*/  F2FP.BF16.PACK_AB R22, R48, R49 ;  /* 0x000000313016723e */ /* 0x000fc400000010ff */
[----:B------:R-:W-:Y:S01]  /*124b0*/  F2FP.BF16.PACK_AB R23, R0, R2 ;  /* 0x000000020017723e */ /* 0x000fe200000010ff */
[----:B------:R-:W-:Y:S02]  /*124c0*/  FADD.FTZ R83, R62, R83 ;  /* 0x000000533e537221 */ /* 0x000fe40000010000 */
[----:B------:R-:W-:Y:S01]  /*124d0*/  FADD.FTZ R88, R82, R88 ;  /* 0x0000005852587221 */ /* 0x000fe20000010000 */
[----:B------:R-:W1:Y:S01]  /*124e0*/  S2R R251, SR_TID.X ;  /* 0x0000000000fb7919 */ /* 0x000e620000002100 */
[----:B------:R-:W-:Y:S02]  /*124f0*/  FADD.FTZ R99, R57, R99 ;  /* 0x0000006339637221 */ /* 0x000fe40000010000 */
[----:B------:R-:W-:Y:S01]  /*12500*/  FADD.FTZ R97, R53, R97 ;  /* 0x0000006135617221 */ /* 0x000fe20000010000 */
[----:B------:R-:W-:Y:S01]  /*12510*/  HMMA.16816.F32.BF16 R160, R20, R16, R160 ;  /* 0x0000001014a0723c */ /* 0x000fe200000418a0 */
[----:B------:R-:W-:Y:S02]  /*12520*/  FADD.FTZ R83, R61, R83 ;  /* 0x000000533d537221 */ /* 0x000fe40000010000 */
[----:B------:R-:W-:-:S02]  /*12530*/  FADD.FTZ R88, R81, R88 ;  /* 0x0000005851587221 */ /* 0x000fc40000010000 */
        /* <DEDUP_REMOVED lines=12> */
[C---:B----4-:R-:W-:Y:S08]  /*12600*/  HMMA.16816.F32.BF16 R136, R20.reuse, R4, R136 ;  /* 0x000000041488723c */ /* 0x050ff00000041888 */
[----:B------:R-:W-:Y:S07]  /*12610*/  HMMA.16816.F32.BF16 R132, R20, R6, R132 ;  /* 0x000000061484723c */ /* 0x000fee0000041884 */
[----:B------:R-:W-:-:S02]  /*12620*/  F2FP.BF16.PACK_AB R20, R42, R43 ;  /* 0x0000002b2a14723e */ /* 0x000fc400000010ff */
[----:B------:R-:W-:Y:S02]  /*12630*/  F2FP.BF16.PACK_AB R21, R38, R39 ;  /* 0x000000272615723e */ /* 0x000fe400000010ff */
[----:B------:R-:W-:Y:S02]  /*12640*/  F2FP.BF16.PACK_AB R22, R40, R41 ;  /* 0x000000292816723e */ /* 0x000fe400000010ff */
        /* <DEDUP_REMOVED lines=15> */
[----:B------:R-:W-:Y:S01]  /*12740*/  HMMA.16816.F32.BF16 R192, R20, R6, R192 ;  /* 0x0000000614c0723c */ /* 0x000fe200000418c0 */
[----:B------:R-:W-:-:S02]  /*12750*/  FADD.FTZ R88, R2, R88 ;  /* 0x0000005802587221 */ /* 0x000fc40000010000 */
[----:B------:R-:W-:Y:S02]  /*12760*/  FADD.FTZ R3, R36, R97 ;  /* 0x0000006124037221 */ /* 0x000fe40000010000 */
[----:B------:R-:W-:-:S03]  /*12770*/  FADD.FTZ R2, R48, R83 ;  /* 0x0000005330027221 */ /* 0x000fc60000010000 */
[----:B------:R-:W-:Y:S01]  /*12780*/  HMMA.16816.F32.BF16 R188, R20, R4, R188 ;  /* 0x0000000414bc723c */ /* 0x000fe200000418bc */
[----:B------:R-:W-:Y:S01]  /*12790*/  FADD.FTZ R0, R0, R88 ;  /* 0x0000005800007221 */ /* 0x000fe20000010000 */
[----:B-1----:R-:W-:-:S05]  /*127a0*/  SHF.L.U32 R251, R251, 0x1, RZ ;  /* 0x00000001fbfb7819 */ /* 0x002fca00000006ff */
[----:B------:R-:W-:Y:S01]  /*127b0*/  FADD.FTZ R4, R40, R99 ;  /* 0x0000006328047221 */ /* 0x000fe20000010000 */
[----:B------:R-:W-:-:S04]  /*127c0*/  LOP3.LUT R251, R251, 0x6, RZ, 0xc0, !PT ;  /* 0x00000006fbfb7812 */ /* 0x000fc800078ec0ff */
[----:B------:R-:W-:Y:S01]  /*127d0*/  STL [R1+0x1c], R4 ;  /* 0x00001c0401007387 */ /* 0x000fe20000100800 */
[----:B------:R-:W-:-:S03]  /*127e0*/  MOV R68, R47 ;  /* 0x0000002f00447202 */ /* 0x000fc60000000f00 */
[----:B------:R1:W-:Y:S04]  /*127f0*/  STL [R1+0x18], R3 ;  /* 0x0000180301007387 */ /* 0x0003e80000100800 */
[----:B------:R2:W-:Y:S04]  /*12800*/  STL [R1+0x14], R2 ;  /* 0x0000140201007387 */ /* 0x0005e80000100800 */
[----:B------:R3:W-:Y:S01]  /*12810*/  STL [R1+0x10], R0 ;  /* 0x0000100001007387 */ /* 0x0007e20000100800 */
[----:B-1----:R-:W-:Y:S02]  /*12820*/  MOV R3, R46 ;  /* 0x0000002e00037202 */ /* 0x002fe40000000f00 */
[----:B--2---:R-:W-:-:S02]  /*12830*/  MOV R2, R45 ;  /* 0x0000002d00027202 */ /* 0x004fc40000000f00 */
[----:B---3--:R-:W-:Y:S02]  /*12840*/  MOV R0, R44 ;  /* 0x0000002c00007202 */ /* 0x008fe40000000f00 */
.L_x_541:
[----:B--2---:R-:W-:-:S06]  /*12850*/  UISETP.GT.AND UP0, UPT, UR14, UR9, UPT ;  /* 0x000000090e00728c */ /* 0x004fcc000bf04270 */
[----:B------:R-:W-:-:S13]  /*12860*/  PLOP3.LUT P0, PT, PT, PT, UP0, 0x80, 0x0 ;  /* 0x000000000000781c */ /* 0x000fda0003f0f008 */
[----:B------:R-:W-:Y:S05]  /*12870*/  @!P0 BRA `(.L_x_543) ;  /* 0x0000875000008947 */ /* 0x000fea0003800000 */
[----:B------:R-:W2:Y:S01]  /*12880*/  LDL.LU.64 R4, [R1+0x8] ;  /* 0x0000080001047983 */ /* 0x000ea20000300a00 */
[----:B------:R-:W-:Y:S01]  /*12890*/  IMAD.MOV.U32 R199, RZ, RZ, R3 ;  /* 0x000000ffffc77224 */ /* 0x000fe200078e0003 */
[----:B------:R-:W-:Y:S01]  /*128a0*/  ULDC.64 UR12, c[0x0][0x198] ;  /* 0x00006600000c7ab9 */ /* 0x000fe20000000a00 */
[----:B------:R-:W-:Y:S01]  /*128b0*/  IMAD.MOV.U32 R197, RZ, RZ, R2 ;  /* 0x000000ffffc57224 */ /* 0x000fe200078e0002 */
[----:B-----5:R-:W-:Y:S01]  /*128c0*/  MOV R2, R70 ;  /* 0x0000004600027202 */ /* 0x020fe20000000f00 */
[----:B------:R-:W-:Y:S01]  /*128d0*/  IMAD.MOV.U32 R198, RZ, RZ, R68 ;  /* 0x000000ffffc67224 */ /* 0x000fe200078e0044 */
[----:B------:R-:W-:Y:S01]  /*128e0*/  MOV R196, R0 ;  /* 0x0000000000c47202 */ /* 0x000fe20000000f00 */
[----:B------:R-:W-:Y:S02]  /*128f0*/  ULDC.64 UR6, c[0x0][0x1a0] ;  /* 0x0000680000067ab9 */ /* 0x000fe40000000a00 */
[----:B------:R-:W-:Y:S02]  /*12900*/  USHF.L.U64.HI UR13, UR12, 0x5, UR13 ;  /* 0x000000050c0d7899 */ /* 0x000fe4000801020d */
[----:B------:R-:W-:-:S02]  /*12910*/  USHF.L.U64.HI UR4, UR6, 0x5, UR7 ;  /* 0x0000000506047899 */ /* 0x000fc40008010207 */
[----:B------:R-:W-:Y:S02]  /*12920*/  USHF.L.U32 UR8, UR6, 0x5, URZ ;  /* 0x0000000506087899 */ /* 0x000fe4000800063f */
[----:B------:R-:W-:Y:S01]  /*12930*/  USHF.L.U32 UR12, UR12, 0x5, URZ ;  /* 0x000000050c0c7899 */ /* 0x000fe2000800063f */
[----:B--2---:R-:W-:-:S05]  /*12940*/  MOV R3, R5 ;  /* 0x0000000500037202 */ /* 0x004fca0000000f00 */
[----:B------:R1:W-:Y:S01]  /*12950*/  STL.64 [R1+0x8], R2 ;  /* 0x0000080201007387 */ /* 0x0003e20000100a00 */
[----:B------:R-:W-:Y:S05]  /*12960*/  BRA `(.L_x_544) ;  /* 0x0000029000007947 */ /* 0x000fea0003800000 */
.L_x_546:
[----:B------:R-:W-:Y:S02]  /*12970*/  UIADD3 UR17, UR14, -0x2, URZ ;  /* 0xfffffffe0e117890 */ /* 0x000fe4000fffe03f */
[----:B------:R-:W-:Y:S02]  /*12980*/  ULDC.64 UR6, c[0x0][0x198] ;  /* 0x0000660000067ab9 */ /* 0x000fe40000000a00 */
[----:B------:R-:W-:Y:S02]  /*12990*/  USHF.R.S32.HI UR14, URZ, 0x1f, UR17 ;  /* 0x0000001f3f0e7899 */ /* 0x000fe40008011411 */
[----:B------:R-:W-:Y:S02]  /*129a0*/  UIMAD.WIDE.U32 UR20, UR17, UR6, URZ ;  /* 0x00000006111472a5 */ /* 0x000fe4000f8e003f */
[----:B------:R-:W-:Y:S04]  /*129b0*/  UIMAD UR14, UR14, UR6, URZ ;  /* 0x000000060e0e72a4 */ /* 0x000fe8000f8e023f */
[----:B------:R-:W-:Y:S01]  /*129c0*/  UIMAD UR14, UR17, UR7, UR14 ;  /* 0x00000007110e72a4 */ /* 0x000fe2000f8e020e */
[----:B------:R-:W-:Y:S02]  /*129d0*/  IMAD.U32 R86, RZ, RZ, UR20 ;  /* 0x00000014ff567e24 */ /* 0x000fe4000f8e00ff */
[----:B------:R-:W-:Y:S01]  /*129e0*/  IMAD.U32 R85, RZ, RZ, UR20 ;  /* 0x00000014ff557e24 */ /* 0x000fe2000f8e00ff */
[----:B------:R-:W-:Y:S02]  /*129f0*/  UIADD3 UR14, UR21, UR14, URZ ;  /* 0x0000000e150e7290 */ /* 0x000fe4000fffe03f */
[----:B------:R-:W-:Y:S04]  /*12a00*/  LEA R86, P0, R86, R238, 0x7 ;  /* 0x000000ee56567211 */ /* 0x000fe800078038ff */
[----:B------:R-:W-:Y:S01]  /*12a10*/  IMAD.U32 R7, RZ, RZ, UR14 ;  /* 0x0000000eff077e24 */ /* 0x000fe2000f8e00ff */
[----:B------:R-:W-:Y:S04]  /*12a20*/  LEA R104, P1, R86, c[0x0][0x168], 0x1 ;  /* 0x00005a0056687a11 */ /* 0x000fe800078208ff */
[----:B------:R-:W-:Y:S02]  /*12a30*/  LEA.HI.X R7, R85, R249, R7, 0x7, P0 ;  /* 0x000000f955077211 */ /* 0x000fe400000f3c07 */
        /* <DEDUP_REMOVED lines=16> */
[----:B------:R-:W-:Y:S02]  /*12b40*/  IADD3.X R105, R87, UR13, RZ, P1, !PT ;  /* 0x0000000d57697c10 */ /* 0x000fe40008ffe4ff */
[----:B---3--:R-:W-:Y:S02]  /*12b50*/  IADD3 R130, P1, R120, UR12, RZ ;  /* 0x0000000c78827c10 */ /* 0x008fe4000ff3e0ff */
[----:B------:R-:W-:Y:S01]  /*12b60*/  IADD3.X R121, R105, UR13, RZ, P0, !PT ;  /* 0x0000000d69797c10 */ /* 0x000fe200087fe4ff */
[----:B------:R1:W-:Y:S01]  /*12b70*/  LDGSTS.E.BYPASS.LTC128B.128 [R235+0x6000], [R104.64] ;  /* 0x0600000068eb7fae */ /* 0x0003e2000b901d52 */
[----:B----4-:R-:W-:Y:S02]  /*12b80*/  IADD3 R86, P0, R130, UR12, RZ ;  /* 0x0000000c82567c10 */ /* 0x010fe4000ff1e0ff */
[----:B------:R-:W-:Y:S01]  /*12b90*/  IADD3.X R131, R121, UR13, RZ, P1, !PT ;  /* 0x0000000d79837c10 */ /* 0x000fe20008ffe4ff */
[----:B------:R1:W-:Y:S03]  /*12ba0*/  LDGSTS.E.BYPASS.LTC128B.128 [R235+0x6800], [R120.64] ;  /* 0x0680000078eb7fae */ /* 0x0003e6000b901d52 */
[----:B------:R-:W-:Y:S01]  /*12bb0*/  IADD3.X R87, R131, UR13, RZ, P0, !PT ;  /* 0x0000000d83577c10 */ /* 0x000fe200087fe4ff */
[----:B------:R1:W-:Y:S04]  /*12bc0*/  LDGSTS.E.BYPASS.LTC128B.128 [R235+0x7000], [R130.64] ;  /* 0x0700000082eb7fae */ /* 0x0003e8000b901d52 */
[----:B------:R1:W-:Y:S04]  /*12bd0*/  LDGSTS.E.BYPASS.LTC128B.128 [R235+0x7800], [R86.64] ;  /* 0x0780000056eb7fae */ /* 0x0003e8000b901d52 */
[----:B------:R-:W0:Y:S01]  /*12be0*/  LDGDEPBAR ;  /* 0x00000000000079af */ /* 0x000e220000000000 */
[----:B------:R-:W-:-:S05]  /*12bf0*/  BRA `(.L_x_545) ;  /* 0x00001dc000007947 */ /* 0x000fca0003800000 */
.L_x_544:
[----:B-1----:R-:W2:Y:S01]  /*12c00*/  LDL.64 R2, [R1+0x8] ;  /* 0x0000080001027983 */ /* 0x002ea20000100a00 */
[----:B------:R-:W-:Y:S01]  /*12c10*/  UIADD3 UR16, UR14, -0x1, URZ ;  /* 0xffffffff0e107890 */ /* 0x000fe2000fffe03f */
[----:B------:R-:W-:Y:S04]  /*12c20*/  DEPBAR.LE SB0, 0x0 ;  /* 0x000080000000791a */ /* 0x000fe80000000000 */
[----:B------:R-:W-:Y:S01]  /*12c30*/  BAR.SYNC.DEFER_BLOCKING 0x0 ;  /* 0x0000000000007b1d */ /* 0x000fe20000010000 */
[----:B------:R-:W-:Y:S01]  /*12c40*/  MOV R0, UR16 ;  /* 0x0000001000007c02 */ /* 0x000fe20008000f00 */
[----:B------:R-:W-:Y:S02]  /*12c50*/  USHF.R.S32.HI UR7, URZ, 0x1f, UR16 ;  /* 0x0000001f3f077899 */ /* 0x000fe40008011410 */
[----:B------:R-:W-:Y:S02]  /*12c60*/  UIMAD UR6, UR5, UR16, URZ ;  /* 0x00000010050672a4 */ /* 0x000fe4000f8e023f */
        /* <DEDUP_REMOVED lines=22> */
[----:B------:R-:W-:Y:S02]  /*12dd0*/  IADD3.X R5, R7, UR4, RZ, P0, !PT ;  /* 0x0000000407057c10 */ /* 0x000fe400087fe4ff */
[----:B-1----:R-:W-:Y:S04]  /*12de0*/  IADD3 R2, P0, R4, UR8, RZ ;  /* 0x0000000804027c10 */ /* 0x002fe8000ff1e0ff */
[----:B------:R-:W-:Y:S01]  /*12df0*/  IADD3.X R3, R5, UR4, RZ, P0, !PT ;  /* 0x0000000405037c10 */ /* 0x000fe200087fe4ff */
[----:B------:R1:W-:Y:S08]  /*12e00*/  LDGSTS.E.BYPASS.LTC128B.128 [R235+0xa000], [R6.64] ;  /* 0x0a00000006eb7fae */ /* 0x0003f0000b901d52 */
[----:B------:R1:W-:Y:S01]  /*12e10*/  LDGSTS.E.BYPASS.LTC128B.128 [R235+0xa800], [R4.64] ;  /* 0x0a80000004eb7fae */ /* 0x0003e2000b901d52 */
[----:B---3--:R-:W-:Y:S04]  /*12e20*/  IADD3 R10, P0, R2, UR8, RZ ;  /* 0x00000008020a7c10 */ /* 0x008fe8000ff1e0ff */
[----:B------:R-:W-:Y:S03]  /*12e30*/  IADD3.X R11, R3, UR4, RZ, P0, !PT ;  /* 0x00000004030b7c10 */ /* 0x000fe600087fe4ff */
[----:B------:R3:W-:Y:S01]  /*12e40*/  LDGSTS.E.BYPASS.LTC128B.128 [R235+0xb000], [R2.64] ;  /* 0x0b00000002eb7fae */ /* 0x0007e2000b901d52 */
[----:B------:R-:W-:Y:S07]  /*12e50*/  PLOP3.LUT P0, PT, PT, PT, UP0, 0x80, 0x0 ;  /* 0x000000000000781c */ /* 0x000fee0003f0f008 */
[----:B------:R4:W-:Y:S08]  /*12e60*/  LDGSTS.E.BYPASS.LTC128B.128 [R235+0xb800], [R10.64] ;  /* 0x0b8000000aeb7fae */ /* 0x0009f0000b901d52 */
[----:B------:R-:W-:Y:S08]  /*12e70*/  LDSM.16.M88.4 R128, [R230] ;  /* 0x00000000e680783b */ /* 0x000ff00000000200 */
[----:B------:R-:W1:Y:S08]  /*12e80*/  LDSM.16.M88.4 R16, [R229+0x4000] ;  /* 0x00400000e510783b */ /* 0x000e700000000200 */
[----:B------:R-:W4:Y:S08]  /*12e90*/  LDSM.16.M88.4 R124, [R230+0x2000] ;  /* 0x00200000e67c783b */ /* 0x000f300000000200 */
[----:B------:R-:W5:Y:S08]  /*12ea0*/  LDSM.16.M88.4 R32, [R229+0x4800] ;  /* 0x00480000e520783b */ /* 0x000f700000000200 */
[----:B------:R-:W3:Y:S08]  /*12eb0*/  LDSM.16.M88.4 R48, [R229+0x5000] ;  /* 0x00500000e530783b */ /* 0x000ef00000000200 */
[----:B------:R-:W3:Y:S01]  /*12ec0*/  LDSM.16.M88.4 R64, [R229+0x5800] ;  /* 0x00580000e540783b */ /* 0x000ee20000000200 */
[-C--:B-1----:R-:W-:Y:S07]  /*12ed0*/  HMMA.16816.F32.BF16 R4, R128, R16.reuse, RZ ;  /* 0x000000108004723c */ /* 0x082fee00000418ff */
[----:B------:R-:W1:Y:S01]  /*12ee0*/  LDSM.16.M88.4 R80, [R229+0x6000] ;  /* 0x00600000e550783b */ /* 0x000e620000000200 */
[C---:B----4-:R-:W-:Y:S07]  /*12ef0*/  HMMA.16816.F32.BF16 R8, R124.reuse, R16, RZ ;  /* 0x000000107c08723c */ /* 0x050fee00000418ff */
[----:B------:R-:W4:Y:S01]  /*12f00*/  LDSM.16.M88.4 R96, [R229+0x6800] ;  /* 0x00680000e560783b */ /* 0x000f220000000200 */
[-C--:B--2---:R-:W-:Y:S07]  /*12f10*/  HMMA.16816.F32.BF16 R12, R124, R18.reuse, RZ ;  /* 0x000000127c0c723c */ /* 0x084fee00000418ff */
[----:B------:R-:W2:Y:S01]  /*12f20*/  LDSM.16.M88.4 R112, [R229+0x7000] ;  /* 0x00700000e570783b */ /* 0x000ea20000000200 */
[C---:B------:R-:W-:Y:S07]  /*12f30*/  HMMA.16816.F32.BF16 R16, R128.reuse, R18, RZ ;  /* 0x000000128010723c */ /* 0x040fee00000418ff */
[----:B------:R-:W1:Y:S01]  /*12f40*/  LDSM.16.M88.4 R200, [R229+0x7800] ;  /* 0x00780000e5c8783b */ /* 0x000e620000000200 */
[-C--:B-----5:R-:W-:Y:S07]  /*12f50*/  HMMA.16816.F32.BF16 R20, R128, R32.reuse, RZ ;  /* 0x000000208014723c */ /* 0x0a0fee00000418ff */
[----:B------:R-:W-:Y:S01]  /*12f60*/  LDSM.16.M88.4 R204, [R228] ;  /* 0x00000000e4cc783b */ /* 0x000fe20000000200 */
[C---:B------:R-:W-:Y:S07]  /*12f70*/  HMMA.16816.F32.BF16 R24, R124.reuse, R32, RZ ;  /* 0x000000207c18723c */ /* 0x040fee00000418ff */
[----:B------:R-:W-:Y:S01]  /*12f80*/  LDSM.16.M88.4 R208, [R228+0x2000] ;  /* 0x00200000e4d0783b */ /* 0x000fe20000000200 */
[-C--:B------:R-:W-:Y:S07]  /*12f90*/  HMMA.16816.F32.BF16 R28, R124, R34.reuse, RZ ;  /* 0x000000227c1c723c */ /* 0x080fee00000418ff */
[----:B------:R-:W0:Y:S01]  /*12fa0*/  LDGDEPBAR ;  /* 0x00000000000079af */ /* 0x000e220000000000 */
        /* <DEDUP_REMOVED lines=113> */
[----:B------:R-:W-:Y:S01]  /*136c0*/  FMUL.FTZ R4, R4, c[0x0][0x2ec] ;  /* 0x0000bb0004047a20 */ /* 0x000fe20000410000 */
[C---:B------:R-:W-:Y:S03]  /*136d0*/  HMMA.16816.F32.BF16 R16, R200.reuse, R206, R16 ;  /* 0x000000cec810723c */ /* 0x040fe60000041810 */
[----:B------:R-:W-:Y:S01]  /*136e0*/  MUFU.TANH R204, R4 ;  /* 0x0000000400cc7308 */ /* 0x000fe20000002400 */
        /* <DEDUP_REMOVED lines=16> */
[----:B------:R1:W-:Y:S01]  /*137f0*/  MUFU.TANH R207, R7 ;  /* 0x0000000700cf7308 */ /* 0x0003e20000002400 */
[----:B------:R-:W-:Y:S09]  /*13800*/  FMUL.FTZ R15, R18, c[0x0][0x2ec] ;  /* 0x0000bb00120f7a20 */ /* 0x000ff20000410000 */
[----:B------:R-:W-:Y:S10]  /*13810*/  MUFU.TANH R8, R8 ;  /* 0x0000000800087308 */ /* 0x000ff40000002400 */
[----:B------:R-:W-:Y:S01]  /*13820*/  MUFU.TANH R9, R9 ;  /* 0x0000000900097308 */ /* 0x000fe20000002400 */
[----:B-1----:R-:W1:Y:S09]  /*13830*/  LDSM.16.M88.4 R4, [R212+0x800] ;  /* 0x00080000d404783b */ /* 0x002e720000000200 */
[----:B------:R-:W-:Y:S10]  /*13840*/  MUFU.TANH R10, R10 ;  /* 0x0000000a000a7308 */ /* 0x000ff40000002400 */
[----:B------:R-:W-:Y:S10]  /*13850*/  MUFU.TANH R0, R0 ;  /* 0x0000000000007308 */ /* 0x000ff40000002400 */
[----:B------:R-:W-:Y:S10]  /*13860*/  MUFU.TANH R11, R11 ;  /* 0x0000000b000b7308 */ /* 0x000ff40000002400 */
[----:B------:R-:W-:Y:S01]  /*13870*/  MUFU.TANH R12, R12 ;  /* 0x0000000c000c7308 */ /* 0x000fe20000002400 */
[-C--:B-1----:R-:W-:Y:S09]  /*13880*/  HMMA.16816.F32.BF16 R20, R200, R4.reuse, R20 ;  /* 0x00000004c814723c */ /* 0x082ff20000041814 */
[----:B------:R-:W-:Y:S01]  /*13890*/  MUFU.TANH R3, R3 ;  /* 0x0000000300037308 */ /* 0x000fe20000002400 */
[C---:B------:R-:W-:Y:S09]  /*138a0*/  HMMA.16816.F32.BF16 R24, R208.reuse, R4, R24 ;  /* 0x00000004d018723c */ /* 0x040ff20000041818 */
[----:B------:R-:W1:Y:S01]  /*138b0*/  MUFU.TANH R4, R19 ;  /* 0x0000001300047308 */ /* 0x000e620000002400 */
[-C--:B------:R-:W-:Y:S04]  /*138c0*/  HMMA.16816.F32.BF16 R28, R208, R6.reuse, R28 ;  /* 0x00000006d01c723c */ /* 0x080fe8000004181c */
[----:B------:R-:W-:Y:S04]  /*138d0*/  FMUL.FTZ R20, R20, c[0x0][0x2ec] ;  /* 0x0000bb0014147a20 */ /* 0x000fe80000410000 */
[C---:B------:R-:W-:Y:S01]  /*138e0*/  HMMA.16816.F32.BF16 R32, R200.reuse, R6, R32 ;  /* 0x00000006c820723c */ /* 0x040fe20000041820 */
[----:B------:R-:W-:Y:S03]  /*138f0*/  MUFU.TANH R2, R2 ;  /* 0x0000000200027308 */ /* 0x000fe60000002400 */
[----:B------:R-:W-:Y:S02]  /*13900*/  FMUL.FTZ R21, R21, c[0x0][0x2ec] ;  /* 0x0000bb0015157a20 */ /* 0x000fe40000410000 */
[----:B------:R-:W-:Y:S02]  /*13910*/  FMUL.FTZ R22, R22, c[0x0][0x2ec] ;  /* 0x0000bb0016167a20 */ /* 0x000fe40000410000 */
[----:B------:R-:W-:Y:S03]  /*13920*/  FMUL.FTZ R24, R24, c[0x0][0x2ec] ;  /* 0x0000bb0018187a20 */ /* 0x000fe60000410000 */
[----:B------:R-:W-:Y:S01]  /*13930*/  MUFU.TANH R13, R13 ;  /* 0x0000000d000d7308 */ /* 0x000fe20000002400 */
[----:B------:R-:W-:Y:S02]  /*13940*/  FMUL.FTZ R23, R23, c[0x0][0x2ec] ;  /* 0x0000bb0017177a20 */ /* 0x000fe40000410000 */
[----:B------:R-:W-:Y:S01]  /*13950*/  FMUL.FTZ R17, R27, c[0x0][0x2ec] ;  /* 0x0000bb001b117a20 */ /* 0x000fe20000410000 */
[----:B-1----:R-:W-:Y:S01]  /*13960*/  STL [R1+0x20], R4 ;  /* 0x0000200401007387 */ /* 0x002fe20000100800 */
[----:B------:R-:W-:Y:S02]  /*13970*/  FMUL.FTZ R19, R26, c[0x0][0x2ec] ;  /* 0x0000bb001a137a20 */ /* 0x000fe40000410000 */
[----:B------:R-:W-:Y:S01]  /*13980*/  FMUL.FTZ R26, R28, c[0x0][0x2ec] ;  /* 0x0000bb001c1a7a20 */ /* 0x000fe20000410000 */
[----:B------:R-:W1:Y:S01]  /*13990*/  LDSM.16.M88.4 R4, [R212+0x1000] ;  /* 0x00100000d404783b */ /* 0x000e620000000200 */
[----:B------:R-:W-:Y:S01]  /*139a0*/  FMUL.FTZ R18, R30, c[0x0][0x2ec] ;  /* 0x0000bb001e127a20 */ /* 0x000fe20000410000 */
[----:B------:R-:W2:Y:S03]  /*139b0*/  MUFU.TANH R16, R24 ;  /* 0x0000001800107308 */ /* 0x000ea60000002400 */
[----:B------:R-:W-:Y:S02]  /*139c0*/  FMUL.FTZ R27, R32, c[0x0][0x2ec] ;  /* 0x0000bb00201b7a20 */ /* 0x000fe40000410000 */
[----:B------:R-:W-:Y:S02]  /*139d0*/  FMUL.FTZ R28, R33, c[0x0][0x2ec] ;  /* 0x0000bb00211c7a20 */ /* 0x000fe40000410000 */
[----:B------:R-:W-:Y:S02]  /*139e0*/  FMUL.FTZ R33, R34, c[0x0][0x2ec] ;  /* 0x0000bb0022217a20 */ /* 0x000fe40000410000 */
[----:B------:R-:W-:Y:S01]  /*139f0*/  FMUL.FTZ R34, R35, c[0x0][0x2ec] ;  /* 0x0000bb0023227a20 */ /* 0x000fe20000410000 */
[----:B------:R-:W-:Y:S10]  /*13a00*/  MUFU.TANH R14, R14 ;  /* 0x0000000e000e7308 */ /* 0x000ff40000002400 */
[----:B------:R-:W-:Y:S01]  /*13a10*/  MUFU.TANH R15, R15 ;  /* 0x0000000f000f7308 */ /* 0x000fe20000002400 */
[----:B--2---:R2:W-:Y:S01]  /*13a20*/  STL [R1+0x24], R16 ;  /* 0x0000241001007387 */ /* 0x0045e20000100800 */
[----:B------:R-:W-:Y:S02]  /*13a30*/  FMUL.FTZ R24, R25, c[0x0][0x2ec] ;  /* 0x0000bb0019187a20 */ /* 0x000fe40000410000 */
[----:B------:R-:W-:Y:S06]  /*13a40*/  FMUL.FTZ R25, R29, c[0x0][0x2ec] ;  /* 0x0000bb001d197a20 */ /* 0x000fec0000410000 */
[----:B------:R-:W-:Y:S01]  /*13a50*/  MUFU.TANH R20, R20 ;  /* 0x0000001400147308 */ /* 0x000fe20000002400 */
[-C--:B-1----:R-:W-:Y:S09]  /*13a60*/  HMMA.16816.F32.BF16 R36, R200, R4.reuse, R36 ;  /* 0x00000004c824723c */ /* 0x082ff20000041824 */
[----:B------:R-:W-:Y:S01]  /*13a70*/  MUFU.TANH R21, R21 ;  /* 0x0000001500157308 */ /* 0x000fe20000002400 */
[C---:B------:R-:W-:Y:S09]  /*13a80*/  HMMA.16816.F32.BF16 R40, R208.reuse, R4, R40 ;  /* 0x00000004d028723c */ /* 0x040ff20000041828 */
[----:B------:R-:W-:Y:S03]  /*13a90*/  MUFU.TANH R22, R22 ;  /* 0x0000001600167308 */ /* 0x000fe60000002400 */
[----:B--2---:R-:W-:Y:S01]  /*13aa0*/  FMUL.FTZ R16, R31, c[0x0][0x2ec] ;  /* 0x0000bb001f107a20 */ /* 0x004fe20000410000 */
[-C--:B------:R-:W-:Y:S06]  /*13ab0*/  HMMA.16816.F32.BF16 R44, R208, R6.reuse, R44 ;  /* 0x00000006d02c723c */ /* 0x080fec000004182c */
[----:B------:R-:W-:Y:S02]  /*13ac0*/  MUFU.TANH R23, R23 ;  /* 0x0000001700177308 */ /* 0x000fe40000002400 */
[C---:B------:R-:W-:Y:S04]  /*13ad0*/  HMMA.16816.F32.BF16 R48, R200.reuse, R6, R48 ;  /* 0x00000006c830723c */ /* 0x040fe80000041830 */
[----:B------:R-:W-:Y:S02]  /*13ae0*/  FMUL.FTZ R36, R36, c[0x0][0x2ec] ;  /* 0x0000bb0024247a20 */ /* 0x000fe40000410000 */
[----:B------:R-:W-:Y:S02]  /*13af0*/  FMUL.FTZ R37, R37, c[0x0][0x2ec] ;  /* 0x0000bb0025257a20 */ /* 0x000fe40000410000 */
[----:B------:R-:W1:Y:S01]  /*13b00*/  MUFU.TANH R5, R36 ;  /* 0x0000002400057308 */ /* 0x000e620000002400 */
[----:B------:R-:W-:Y:S03]  /*13b10*/  FMUL.FTZ R38, R38, c[0x0][0x2ec] ;  /* 0x0000bb0026267a20 */ /* 0x000fe60000410000 */
[----:B------:R-:W-:Y:S02]  /*13b20*/  FMUL.FTZ R35, R41, c[0x0][0x2ec] ;  /* 0x0000bb0029237a20 */ /* 0x000fe40000410000 */
[----:B------:R-:W-:Y:S02]  /*13b30*/  FMUL.FTZ R32, R42, c[0x0][0x2ec] ;  /* 0x0000bb002a207a20 */ /* 0x000fe40000410000 */
[----:B------:R-:W-:Y:S02]  /*13b40*/  FMUL.FTZ R30, R43, c[0x0][0x2ec] ;  /* 0x0000bb002b1e7a20 */ /* 0x000fe40000410000 */
[----:B------:R-:W2:Y:S01]  /*13b50*/  MUFU.TANH R4, R37 ;  /* 0x0000002500047308 */ /* 0x000ea20000002400 */
[----:B------:R-:W-:Y:S02]  /*13b60*/  FMUL.FTZ R31, R46, c[0x0][0x2ec] ;  /* 0x0000bb002e1f7a20 */ /* 0x000fe40000410000 */
[----:B------:R-:W-:Y:S03]  /*13b70*/  FMUL.FTZ R29, R47, c[0x0][0x2ec] ;  /* 0x0000bb002f1d7a20 */ /* 0x000fe60000410000 */
[----:B------:R-:W-:Y:S02]  /*13b80*/  FMUL.FTZ R46, R48, c[0x0][0x2ec] ;  /* 0x0000bb00302e7a20 */ /* 0x000fe40000410000 */
[----:B------:R-:W-:Y:S02]  /*13b90*/  FMUL.FTZ R47, R50, c[0x0][0x2ec] ;  /* 0x0000bb00322f7a20 */ /* 0x000fe40000410000 */
[----:B------:R-:W-:Y:S01]  /*13ba0*/  MUFU.TANH R24, R24 ;  /* 0x0000001800187308 */ /* 0x000fe20000002400 */
[----:B------:R-:W-:Y:S01]  /*13bb0*/  FMUL.FTZ R48, R51, c[0x0][0x2ec] ;  /* 0x0000bb0033307a20 */ /* 0x000fe20000410000 */
[----:B-1----:R-:W-:Y:S01]  /*13bc0*/  STL [R1+0x28], R5 ;  /* 0x0000280501007387 */ /* 0x002fe20000100800 */
[----:B------:R-:W-:Y:S02]  /*13bd0*/  FMUL.FTZ R36, R40, c[0x0][0x2ec] ;  /* 0x0000bb0028247a20 */ /* 0x000fe40000410000 */
[----:B------:R-:W-:Y:S05]  /*13be0*/  FMUL.FTZ R40, R44, c[0x0][0x2ec] ;  /* 0x0000bb002c287a20 */ /* 0x000fea0000410000 */
[----:B------:R-:W-:Y:S01]  /*13bf0*/  MUFU.TANH R19, R19 ;  /* 0x0000001300137308 */ /* 0x000fe20000002400 */
[----:B--2---:R-:W-:Y:S01]  /*13c00*/  STL [R1+0x2c], R4 ;  /* 0x00002c0401007387 */ /* 0x004fe20000100800 */
[----:B------:R-:W-:Y:S02]  /*13c10*/  FMUL.FTZ R37, R39, c[0x0][0x2ec] ;  /* 0x0000bb0027257a20 */ /* 0x000fe40000410000 */
[----:B------:R-:W-:Y:S01]  /*13c20*/  FMUL.FTZ R39, R45, c[0x0][0x2ec] ;  /* 0x0000bb002d277a20 */ /* 0x000fe20000410000 */
[----:B------:R-:W1:Y:S01]  /*13c30*/  LDSM.16.M88.4 R4, [R212+0x1800] ;  /* 0x00180000d404783b */ /* 0x000e620000000200 */
[----:B------:R-:W-:Y:S04]  /*13c40*/  FMUL.FTZ R45, R49, c[0x0][0x2ec] ;  /* 0x0000bb00312d7a20 */ /* 0x000fe80000410000 */
[----:B------:R-:W-:Y:S10]  /*13c50*/  MUFU.TANH R17, R17 ;  /* 0x0000001100117308 */ /* 0x000ff40000002400 */
[----:B------:R-:W-:Y:S10]  /*13c60*/  MUFU.TANH R26, R26 ;  /* 0x0000001a001a7308 */ /* 0x000ff40000002400 */
[----:B------:R-:W-:Y:S10]  /*13c70*/  MUFU.TANH R25, R25 ;  /* 0x0000001900197308 */ /* 0x000ff40000002400 */
[----:B------:R-:W-:Y:S01]  /*13c80*/  MUFU.TANH R18, R18 ;  /* 0x0000001200127308 */ /* 0x000fe20000002400 */
[-C--:B-1----:R-:W-:Y:S09]  /*13c90*/  HMMA.16816.F32.BF16 R52, R200, R4.reuse, R52 ;  /* 0x00000004c834723c */ /* 0x082ff20000041834 */
[----:B------:R-:W-:Y:S01]  /*13ca0*/  MUFU.TANH R16, R16 ;  /* 0x0000001000107308 */ /* 0x000fe20000002400 */
[C---:B------:R-:W-:Y:S09]  /*13cb0*/  HMMA.16816.F32.BF16 R56, R208.reuse, R4, R56 ;  /* 0x00000004d038723c */ /* 0x040ff20000041838 */
[----:B------:R-:W-:Y:S01]  /*13cc0*/  MUFU.TANH R27, R27 ;  /* 0x0000001b001b7308 */ /* 0x000fe20000002400 */
[-C--:B------:R-:W-:Y:S09]  /*13cd0*/  HMMA.16816.F32.BF16 R60, R208, R6.reuse, R60 ;  /* 0x00000006d03c723c */ /* 0x080ff2000004183c */
[----:B------:R-:W-:Y:S01]  /*13ce0*/  MUFU.TANH R28, R28 ;  /* 0x0000001c001c7308 */ /* 0x000fe20000002400 */
[C---:B------:R-:W-:Y:S04]  /*13cf0*/  HMMA.16816.F32.BF16 R64, R200.reuse, R6, R64 ;  /* 0x00000006c840723c */ /* 0x040fe80000041840 */
[----:B------:R-:W-:Y:S02]  /*13d00*/  FMUL.FTZ R52, R52, c[0x0][0x2ec] ;  /* 0x0000bb0034347a20 */ /* 0x000fe40000410000 */
[----:B------:R-:W-:Y:S03]  /*13d10*/  FMUL.FTZ R53, R53, c[0x0][0x2ec] ;  /* 0x0000bb0035357a20 */ /* 0x000fe60000410000 */
[----:B------:R-:W1:Y:S03]  /*13d20*/  MUFU.TANH R4, R52 ;  /* 0x0000003400047308 */ /* 0x000e660000002400 */
        /* <DEDUP_REMOVED lines=47> */
[----:B------:R-:W-:Y:S03]  /*14020*/  FMUL.FTZ R77, R83, c[0x0][0x2ec] ;  /* 0x0000bb00534d7a20 */ /* 0x000fe60000410000 */
[----:B------:R-:W-:Y:S01]  /*14030*/  MUFU.TANH R31, R31 ;  /* 0x0000001f001f7308 */ /* 0x000fe20000002400 */
[----:B--2---:R-:W-:Y:S01]  /*14040*/  STL [R1+0x34], R4 ;  /* 0x0000340401007387 */ /* 0x004fe20000100800 */
[----:B------:R-:W-:Y:S03]  /*14050*/  FMUL.FTZ R69, R70, c[0x0][0x2ec] ;  /* 0x0000bb0046457a20 */ /* 0x000fe60000410000 */
[----:B------:R-:W1:Y:S05]  /*14060*/  LDSM.16.M88.4 R4, [R212+0x2800] ;  /* 0x00280000d404783b */ /* 0x000e6a0000000200 */
        /* <DEDUP_REMOVED lines=56> */
[----:B------:R-:W3:Y:S01]  /*143f0*/  MUFU.TANH R60, R60 ;  /* 0x0000003c003c7308 */ /* 0x000ee20000002400 */
[----:B------:R-:W-:Y:S02]  /*14400*/  FMUL.FTZ R112, R112, c[0x0][0x2ec] ;  /* 0x0000bb0070707a20 */ /* 0x000fe40000410000 */
[----:B------:R-:W-:Y:S01]  /*14410*/  FMUL.FTZ R110, R113, c[0x0][0x2ec] ;  /* 0x0000bb00716e7a20 */ /* 0x000fe20000410000 */
[----:B-1----:R-:W-:Y:S01]  /*14420*/  STL [R1+0x40], R4 ;  /* 0x0000400401007387 */ /* 0x002fe20000100800 */
[----:B------:R-:W-:Y:S02]  /*14430*/  FMUL.FTZ R100, R102, c[0x0][0x2ec] ;  /* 0x0000bb0066647a20 */ /* 0x000fe40000410000 */
[----:B------:R-:W-:Y:S01]  /*14440*/  FMUL.FTZ R102, R114, c[0x0][0x2ec] ;  /* 0x0000bb0072667a20 */ /* 0x000fe20000410000 */
[----:B------:R-:W1:Y:S01]  /*14450*/  LDSM.16.M88.4 R4, [R212+0x3800] ;  /* 0x00380000d404783b */ /* 0x000e620000000200 */
[----:B------:R-:W-:Y:S04]  /*14460*/  DEPBAR.LE SB0, 0x0 ;  /* 0x000080000000791a */ /* 0x000fe80000000000 */
[----:B------:R-:W4:Y:S01]  /*14470*/  MUFU.TANH R62, R62 ;  /* 0x0000003e003e7308 */ /* 0x000f220000002400 */
[----:B------:R-:W-:Y:S02]  /*14480*/  FMUL.FTZ R114, R115, c[0x0][0x2ec] ;  /* 0x0000bb0073727a20 */ /* 0x000fe40000410000 */
[----:B------:R-:W-:Y:S07]  /*14490*/  BAR.SYNC.DEFER_BLOCKING 0x0 ;  /* 0x0000000000007b1d */ /* 0x000fee0000010000 */
[----:B------:R-:W1:Y:S10]  /*144a0*/  MUFU.TANH R63, R63 ;  /* 0x0000003f003f7308 */ /* 0x000e740000002400 */
[----:B------:R-:W2:Y:S10]  /*144b0*/  MUFU.TANH R69, R69 ;  /* 0x0000004500457308 */ /* 0x000eb40000002400 */
[----:B------:R-:W2:Y:S01]  /*144c0*/  MUFU.TANH R68, R68 ;  /* 0x0000004400447308 */ /* 0x000ea20000002400 */
[-C--:B-1----:R-:W-:Y:S09]  /*144d0*/  HMMA.16816.F32.BF16 R116, R200, R4.reuse, R116 ;  /* 0x00000004c874723c */ /* 0x082ff20000041874 */
[----:B------:R-:W1:Y:S01]  /*144e0*/  MUFU.TANH R67, R67 ;  /* 0x0000004300437308 */ /* 0x000e620000002400 */
[C---:B------:R-:W-:Y:S09]  /*144f0*/  HMMA.16816.F32.BF16 R120, R208.reuse, R4, R120 ;  /* 0x00000004d078723c */ /* 0x040ff20000041878 */
[----:B------:R-:W1:Y:S01]  /*14500*/  MUFU.TANH R65, R65 ;  /* 0x0000004100417308 */ /* 0x000e620000002400 */
[-C--:B------:R-:W-:Y:S04]  /*14510*/  HMMA.16816.F32.BF16 R124, R208, R6.reuse, R124 ;  /* 0x00000006d07c723c */ /* 0x080fe8000004187c */
[----:B------:R-:W-:Y:S05]  /*14520*/  FMUL.FTZ R117, R117, c[0x0][0x2ec] ;  /* 0x0000bb0075757a20 */ /* 0x000fea0000410000 */
[----:B------:R-:W1:Y:S01]  /*14530*/  MUFU.TANH R59, R59 ;  /* 0x0000003b003b7308 */ /* 0x000e620000002400 */
[----:B------:R-:W-:Y:S04]  /*14540*/  HMMA.16816.F32.BF16 R128, R200, R6, R128 ;  /* 0x00000006c880723c */ /* 0x000fe80000041880 */
[----:B------:R-:W-:Y:S02]  /*14550*/  FMUL.FTZ R118, R118, c[0x0][0x2ec] ;  /* 0x0000bb0076767a20 */ /* 0x000fe40000410000 */
[----:B------:R-:W-:Y:S02]  /*14560*/  FMUL.FTZ R119, R119, c[0x0][0x2ec] ;  /* 0x0000bb0077777a20 */ /* 0x000fe40000410000 */
[----:B------:R-:W-:Y:S01]  /*14570*/  FMUL.FTZ R5, R122, c[0x0][0x2ec] ;  /* 0x0000bb007a057a20 */ /* 0x000fe20000410000 */
[----:B------:R5:W1:Y:S03]  /*14580*/  MUFU.TANH R208, R117 ;  /* 0x0000007500d07308 */ /* 0x000a660000002400 */
[----:B------:R-:W-:Y:S02]  /*14590*/  FMUL.FTZ R4, R123, c[0x0][0x2ec] ;  /* 0x0000bb007b047a20 */ /* 0x000fe40000410000 */
[----:B------:R-:W-:Y:S02]  /*145a0*/  FMUL.FTZ R122, R125, c[0x0][0x2ec] ;  /* 0x0000bb007d7a7a20 */ /* 0x000fe40000410000 */
[----:B------:R-:W-:Y:S02]  /*145b0*/  FMUL.FTZ R115, R126, c[0x0][0x2ec] ;  /* 0x0000bb007e737a20 */ /* 0x000fe40000410000 */
[----:B------:R-:W-:Y:S01]  /*145c0*/  FMUL.FTZ R6, R127, c[0x0][0x2ec] ;  /* 0x0000bb007f067a20 */ /* 0x000fe20000410000 */
[----:B------:R1:W1:Y:S01]  /*145d0*/  MUFU.TANH R211, R118 ;  /* 0x0000007600d37308 */ /* 0x0002620000002400 */
[----:B------:R-:W-:Y:S04]  /*145e0*/  FMUL.FTZ R116, R116, c[0x0][0x2ec] ;  /* 0x0000bb0074747a20 */ /* 0x000fe80000410000 */
[----:B------:R-:W-:Y:S02]  /*145f0*/  FMUL.FTZ R128, R128, c[0x0][0x2ec] ;  /* 0x0000bb0080807a20 */ /* 0x000fe40000410000 */
[----:B------:R-:W-:Y:S02]  /*14600*/  FMUL.FTZ R126, R129, c[0x0][0x2ec] ;  /* 0x0000bb00817e7a20 */ /* 0x000fe40000410000 */
[----:B------:R-:W-:Y:S01]  /*14610*/  FMUL.FTZ R123, R131, c[0x0][0x2ec] ;  /* 0x0000bb00837b7a20 */ /* 0x000fe20000410000 */
[----:B------:R2:W2:Y:S01]  /*14620*/  MUFU.TANH R210, R119 ;  /* 0x0000007700d27308 */ /* 0x0004a20000002400 */
[----:B-----5:R-:W-:Y:S09]  /*14630*/  FMUL.FTZ R117, R121, c[0x0][0x2ec] ;  /* 0x0000bb0079757a20 */ /* 0x020ff20000410000 */
[----:B------:R-:W3:Y:S01]  /*14640*/  MUFU.TANH R57, R57 ;  /* 0x0000003900397308 */ /* 0x000ee20000002400 */
[----:B-1----:R-:W-:Y:S02]  /*14650*/  FMUL.FTZ R118, R124, c[0x0][0x2ec] ;  /* 0x0000bb007c767a20 */ /* 0x002fe40000410000 */
[----:B------:R-:W-:Y:S07]  /*14660*/  FMUL.FTZ R124, R130, c[0x0][0x2ec] ;  /* 0x0000bb00827c7a20 */ /* 0x000fee0000410000 */
[----:B------:R-:W1:Y:S01]  /*14670*/  MUFU.TANH R66, R66 ;  /* 0x0000004200427308 */ /* 0x000e620000002400 */
[----:B--2---:R-:W-:Y:S09]  /*14680*/  FMUL.FTZ R119, R120, c[0x0][0x2ec] ;  /* 0x0000bb0078777a20 */ /* 0x004ff20000410000 */
        /* <DEDUP_REMOVED lines=49> */
[----:B------:R-:W1:Y:S02]  /*149a0*/  MUFU.TANH R123, R123 ;  /* 0x0000007b007b7308 */ /* 0x000e640000002400 */
[----:B-1234-:R-:W-:-:S05]  /*149b0*/  @P0 BRA `(.L_x_546) ;  /* 0xffffdfb000000947 */ /* 0x01efca000383ffff */
.L_x_545:
[----:B------:R-:W-:Y:S01]  /*149c0*/  LOP3.LUT R252, R252, 0xfffffffe, RZ, 0xc0, !PT ;  /* 0xfffffffefcfc7812 */ /* 0x000fe200078ec0ff */
[----:B------:R-:W2:Y:S01]  /*149d0*/  LDL.LU R116, [R1+0x20] ;  /* 0x0000200001747983 */ /* 0x000ea20000300800 */
[----:B-1----:R-:W-:Y:S01]  /*149e0*/  IMAD.U32 R131, RZ, RZ, UR16 ;  /* 0x00000010ff837e24 */ /* 0x002fe2000f8e00ff */
[----:B------:R-:W-:Y:S02]  /*149f0*/  UISETP.GT.AND UP0, UPT, UR16, UR9, UPT ;  /* 0x000000091000728c */ /* 0x000fe4000bf04270 */
[----:B------:R-:W-:Y:S01]  /*14a00*/  STL [R1+0xa8], R249 ;  /* 0x0000a8f901007387 */ /* 0x000fe20000100800 */
[----:B------:R-:W-:Y:S01]  /*14a10*/  IMAD R131, R131, 0x80, R251 ;  /* 0x0000008083837824 */ /* 0x000fe200078e02fb */
[----:B------:R-:W-:Y:S02]  /*14a20*/  UMOV UR14, UR16 ;  /* 0x00000010000e7c82 */ /* 0x000fe40008000000 */
[----:B------:R-:W-:Y:S02]  /*14a30*/  STL [R1+0xa4], R248 ;  /* 0x0000a4f801007387 */ /* 0x000fe40000100800 */
[C---:B------:R-:W-:Y:S02]  /*14a40*/  IADD3 R7, R131.reuse, 0x1, RZ ;  /* 0x0000000183077810 */ /* 0x040fe40007ffe0ff */
[----:B------:R-:W-:Y:S01]  /*14a50*/  IADD3 R85, R131, 0x8, RZ ;  /* 0x0000000883557810 */ /* 0x000fe20007ffe0ff */
[----:B------:R-:W-:Y:S01]  /*14a60*/  STL [R1+0xa0], R239 ;  /* 0x0000a0ef01007387 */ /* 0x000fe20000100800 */
[C---:B------:R-:W-:Y:S02]  /*14a70*/  ISETP.GE.AND P2, PT, R7.reuse, R245, PT ;  /* 0x000000f50700720c */ /* 0x040fe40003f46270 */
[C---:B------:R-:W-:Y:S01]  /*14a80*/  ISETP.GE.AND P0, PT, R7.reuse, R241, PT ;  /* 0x000000f10700720c */ /* 0x040fe20003f06270 */
[----:B------:R-:W-:Y:S01]  /*14a90*/  STL [R1+0x9c], R238 ;  /* 0x00009cee01007387 */ /* 0x000fe20000100800 */
[C---:B------:R-:W-:Y:S02]  /*14aa0*/  ISETP.GE.AND P1, PT, R7.reuse, R243, PT ;  /* 0x000000f30700720c */ /* 0x040fe40003f26270 */
[C---:B------:R-:W-:Y:S01]  /*14ab0*/  ISETP.GE.OR P6, PT, R7.reuse, R244, !P2 ;  /* 0x000000f40700720c */ /* 0x040fe200057c6670 */
[----:B------:R-:W-:Y:S01]  /*14ac0*/  STL [R1+0x98], R237 ;  /* 0x000098ed01007387 */ /* 0x000fe20000100800 */
[----:B------:R-:W-:Y:S02]  /*14ad0*/  ISETP.GE.OR P2, PT, R7, R240, !P0 ;  /* 0x000000f00700720c */ /* 0x000fe40004746670 */
[----:B------:R-:W-:Y:S01]  /*14ae0*/  ISETP.GE.AND P0, PT, R131, R245, PT ;  /* 0x000000f58300720c */ /* 0x000fe20003f06270 */
[----:B------:R-:W-:Y:S01]  /*14af0*/  STL [R1+0x94], R236 ;  /* 0x000094ec01007387 */ /* 0x000fe20000100800 */
[----:B------:R-:W-:Y:S02]  /*14b00*/  ISETP.GE.OR P1, PT, R7, R242, !P1 ;  /* 0x000000f20700720c */ /* 0x000fe40004f26670 */
[C---:B------:R-:W-:Y:S01]  /*14b10*/  ISETP.GE.OR P0, PT, R131.reuse, R244, !P0 ;  /* 0x000000f48300720c */ /* 0x040fe20004706670 */
[----:B------:R-:W-:Y:S01]  /*14b20*/  STL [R1+0x90], R235 ;  /* 0x000090eb01007387 */ /* 0x000fe20000100800 */
[-C--:B------:R-:W-:Y:S02]  /*14b30*/  ISETP.GE.AND P4, PT, R131, R247.reuse, PT ;  /* 0x000000f78300720c */ /* 0x080fe40003f86270 */
[----:B------:R-:W-:Y:S01]  /*14b40*/  FSEL R103, R206, -INF , !P0 ;  /* 0xff800000ce677808 */ /* 0x000fe20004000000 */
[----:B------:R-:W-:Y:S01]  /*14b50*/  STL [R1+0x8c], R234 ;  /* 0x00008cea01007387 */ /* 0x000fe20000100800 */
[----:B------:R-:W-:Y:S02]  /*14b60*/  ISETP.GE.AND P0, PT, R85, R247, PT ;  /* 0x000000f75500720c */ /* 0x000fe40003f06270 */
[-C--:B------:R-:W-:Y:S01]  /*14b70*/  ISETP.GE.OR P4, PT, R131, R246.reuse, !P4 ;  /* 0x000000f68300720c */ /* 0x080fe20006786670 */
[----:B------:R-:W-:Y:S01]  /*14b80*/  STL [R1+0x88], R233 ;  /* 0x000088e901007387 */ /* 0x000fe20000100800 */
[----:B------:R-:W-:Y:S02]  /*14b90*/  ISETP.GE.OR P0, PT, R85, R246, !P0 ;  /* 0x000000f65500720c */ /* 0x000fe40004706670 */
[----:B------:R-:W-:Y:S01]  /*14ba0*/  @P1 LOP3.LUT R252, R252, 0x1, RZ, 0xfc, !PT ;  /* 0x00000001fcfc1812 */ /* 0x000fe200078efcff */
[----:B------:R-:W-:Y:S01]  /*14bb0*/  STL [R1+0x84], R232 ;  /* 0x000084e801007387 */ /* 0x000fe20000100800 */
[----:B------:R-:W-:Y:S02]  /*14bc0*/  FSEL R104, R13, -INF , !P0 ;  /* 0xff8000000d687808 */ /* 0x000fe40004000000 */
[C---:B------:R-:W-:Y:S01]  /*14bd0*/  ISETP.GE.AND P0, PT, R85.reuse, R241, PT ;  /* 0x000000f15500720c */ /* 0x040fe20003f06270 */
[----:B------:R-:W-:Y:S01]  /*14be0*/  STL [R1+0x80], R231 ;  /* 0x000080e701007387 */ /* 0x000fe20000100800 */
[----:B------:R-:W-:Y:S02]  /*14bf0*/  LOP3.LUT R252, R252, 0xfffffff7, RZ, 0xc0, !PT ;  /* 0xfffffff7fcfc7812 */ /* 0x000fe400078ec0ff */
[----:B------:R-:W-:Y:S01]  /*14c00*/  ISETP.GE.OR P0, PT, R85, R240, !P0 ;  /* 0x000000f05500720c */ /* 0x000fe20004706670 */
[----:B------:R-:W-:Y:S01]  /*14c10*/  STL [R1+0x7c], R230 ;  /* 0x00007ce601007387 */ /* 0x000fe20000100800 */
[----:B------:R-:W-:Y:S02]  /*14c20*/  @P2 LOP3.LUT R252, R252, 0x8, RZ, 0xfc, !PT ;  /* 0x00000008fcfc2812 */ /* 0x000fe400078efcff */
[C---:B------:R-:W-:Y:S01]  /*14c30*/  IADD3 R87, R131.reuse, 0x9, RZ ;  /* 0x0000000983577810 */ /* 0x040fe20007ffe0ff */
[----:B------:R-:W-:Y:S01]  /*14c40*/  STL [R1+0x78], R229 ;  /* 0x000078e501007387 */ /* 0x000fe20000100800 */
[----:B------:R-:W-:Y:S02]  /*14c50*/  FSEL R105, R204, -INF , !P4 ;  /* 0xff800000cc697808 */ /* 0x000fe40006000000 */
[C---:B------:R-:W-:Y:S01]  /*14c60*/  LOP3.LUT P4, RZ, R252.reuse, 0x1, RZ, 0xc0, !PT ;  /* 0x00000001fcff7812 */ /* 0x040fe2000788c0ff */
[----:B------:R-:W-:Y:S01]  /*14c70*/  STL [R1+0x74], R228 ;  /* 0x000074e401007387 */ /* 0x000fe20000100800 */
[----:B------:R-:W-:Y:S02]  /*14c80*/  LOP3.LUT R252, R252, 0xfffffffb, RZ, 0xc0, !PT ;  /* 0xfffffffbfcfc7812 */ /* 0x000fe400078ec0ff */
[----:B------:R-:W-:Y:S01]  /*14c90*/  ISETP.GE.AND P1, PT, R131, R243, PT ;  /* 0x000000f38300720c */ /* 0x000fe20003f26270 */
[----:B------:R-:W-:Y:S01]  /*14ca0*/  STL [R1+0x70], R227 ;  /* 0x000070e301007387 */ /* 0x000fe20000100800 */
[----:B------:R-:W-:Y:S02]  /*14cb0*/  @P0 LOP3.LUT R252, R252, 0x4, RZ, 0xfc, !PT ;  /* 0x00000004fcfc0812 */ /* 0x000fe400078efcff */
[----:B------:R-:W-:Y:S01]  /*14cc0*/  ISETP.GE.AND P0, PT, R87, R245, PT ;  /* 0x000000f55700720c */ /* 0x000fe20003f06270 */
[----:B------:R-:W-:Y:S01]  /*14cd0*/  STL [R1+0x6c], R226 ;  /* 0x00006ce201007387 */ /* 0x000fe20000100800 */
[----:B------:R-:W-:Y:S02]  /*14ce0*/  ISETP.GE.OR P2, PT, R131, R242, !P1 ;  /* 0x000000f28300720c */ /* 0x000fe40004f46670 */
[----:B------:R-:W-:Y:S01]  /*14cf0*/  ISETP.GE.OR P0, PT, R87, R244, !P0 ;  /* 0x000000f45700720c */ /* 0x000fe20004706670 */
[----:B------:R-:W-:Y:S01]  /*14d00*/  STL [R1+0x68], R225 ;  /* 0x000068e101007387 */ /* 0x000fe20000100800 */
[----:B------:R-:W-:Y:S02]  /*14d10*/  FSEL R98, R8, -INF , !P2 ;  /* 0xff80000008627808 */ /* 0x000fe40005000000 */
[----:B------:R-:W-:Y:S01]  /*14d20*/  ISETP.GE.AND P3, PT, R7, R247, PT ;  /* 0x000000f70700720c */ /* 0x000fe20003f66270 */
[----:B------:R-:W-:Y:S01]  /*14d30*/  STL [R1+0x64], R223 ;  /* 0x000064df01007387 */ /* 0x000fe20000100800 */
[----:B------:R-:W-:Y:S02]  /*14d40*/  ISETP.GE.AND P2, PT, R85, R245, PT ;  /* 0x000000f55500720c */ /* 0x000fe40003f46270 */
[----:B------:R-:W-:Y:S01]  /*14d50*/  ISETP.GE.OR P5, PT, R7, R246, !P3 ;  /* 0x000000f60700720c */ /* 0x000fe20005fa6670 */
[----:B------:R-:W-:Y:S01]  /*14d60*/  STL [R1+0x60], R219 ;  /* 0x000060db01007387 */ /* 0x000fe20000100800 */
[C---:B------:R-:W-:Y:S02]  /*14d70*/  ISETP.GE.AND P3, PT, R131.reuse, R241, PT ;  /* 0x000000f18300720c */ /* 0x040fe40003f66270 */
[C---:B------:R-:W-:Y:S01]  /*14d80*/  IADD3 R86, R131.reuse, 0x11, RZ ;  /* 0x0000001183567810 */ /* 0x040fe20007ffe0ff */
[----:B------:R-:W-:Y:S01]  /*14d90*/  STL [R1+0x5c], R218 ;  /* 0x00005cda01007387 */ /* 0x000fe20000100800 */
[----:B------:R-:W-:Y:S02]  /*14da0*/  ISETP.GE.OR P1, PT, R131, R240, !P3 ;  /* 0x000000f08300720c */ /* 0x000fe40005f26670 */
[----:B------:R-:W-:Y:S01]  /*14db0*/  ISETP.GE.AND P3, PT, R87, R247, PT ;  /* 0x000000f75700720c */ /* 0x000fe20003f66270 */
[----:B------:R1:W-:Y:S01]  /*14dc0*/  STL [R1+0x58], R217 ;  /* 0x000058d901007387 */ /* 0x0003e20000100800 */
[----:B------:R-:W-:Y:S02]  /*14dd0*/  FSEL R10, R10, -INF , !P1 ;  /* 0xff8000000a0a7808 */ /* 0x000fe40004800000 */
[----:B------:R-:W-:Y:S01]  /*14de0*/  ISETP.GE.AND P1, PT, R85, R243, PT ;  /* 0x000000f35500720c */ /* 0x000fe20003f26270 */
[----:B------:R-:W-:Y:S01]  /*14df0*/  STL [R1+0x54], R216 ;  /* 0x000054d801007387 */ /* 0x000fe20000100800 */
[----:B------:R-:W-:Y:S02]  /*14e00*/  FSEL R108, R205, -INF , !P5 ;  /* 0xff800000cd6c7808 */ /* 0x000fe40006800000 */
[C---:B------:R-:W-:Y:S01]  /*14e10*/  ISETP.GE.OR P2, PT, R85.reuse, R244, !P2 ;  /* 0x000000f45500720c */ /* 0x040fe20005746670 */
[----:B------:R3:W-:Y:S01]  /*14e20*/  STL [R1+0x50], R215 ;  /* 0x000050d701007387 */ /* 0x0007e20000100800 */
[----:B------:R-:W-:Y:S02]  /*14e30*/  ISETP.GE.OR P5, PT, R85, R242, !P1 ;  /* 0x000000f25500720c */ /* 0x000fe40004fa6670 */
[C---:B------:R-:W-:Y:S01]  /*14e40*/  IADD3 R85, R131.reuse, 0x18, RZ ;  /* 0x0000001883557810 */ /* 0x040fe20007ffe0ff */
[----:B------:R4:W-:Y:S01]  /*14e50*/  STL [R1+0x4c], R214 ;  /* 0x00004cd601007387 */ /* 0x0009e20000100800 */
[----:B------:R-:W-:Y:S02]  /*14e60*/  IADD3 R7, R131, 0x10, RZ ;  /* 0x0000001083077810 */ /* 0x000fe40007ffe0ff */
[-C--:B------:R-:W-:Y:S01]  /*14e70*/  ISETP.GE.OR P3, PT, R87, R246.reuse, !P3 ;  /* 0x000000f65700720c */ /* 0x080fe20005f66670 */
[----:B------:R1:W-:Y:S01]  /*14e80*/  STL [R1+0x48], R213 ;  /* 0x000048d501007387 */ /* 0x0003e20000100800 */
[----:B------:R-:W-:Y:S02]  /*14e90*/  FSEL R111, R15, -INF , !P2 ;  /* 0xff8000000f6f7808 */ /* 0x000fe40005000000 */
[-C--:B------:R-:W-:Y:S01]  /*14ea0*/  ISETP.GE.AND P2, PT, R86, R247.reuse, PT ;  /* 0x000000f75600720c */ /* 0x080fe20003f46270 */
[----:B------:R1:W-:Y:S01]  /*14eb0*/  STL [R1+0x44], R212 ;  /* 0x000044d401007387 */ /* 0x0003e20000100800 */
[C---:B------:R-:W-:Y:S02]  /*14ec0*/  ISETP.GE.AND P1, PT, R7.reuse, R247, PT ;  /* 0x000000f70700720c */ /* 0x040fe40003f26270 */
[----:B------:R-:W-:Y:S02]  /*14ed0*/  FSEL R106, R14, -INF , !P3 ;  /* 0xff8000000e6a7808 */ /* 0x000fe40005800000 */
[-C--:B------:R-:W-:Y:S02]  /*14ee0*/  ISETP.GE.OR P3, PT, R86, R246.reuse, !P2 ;  /* 0x000000f65600720c */ /* 0x080fe40005766670 */
[----:B------:R-:W-:Y:S02]  /*14ef0*/  ISETP.GE.OR P1, PT, R7, R246, !P1 ;  /* 0x000000f60700720c */ /* 0x000fe40004f26670 */
[----:B------:R-:W-:Y:S02]  /*14f00*/  FSEL R21, R21, -INF , !P3 ;  /* 0xff80000015157808 */ /* 0x000fe40005800000 */
[----:B------:R-:W-:Y:S02]  /*14f10*/  ISETP.GE.AND P3, PT, R87, R243, PT ;  /* 0x000000f35700720c */ /* 0x000fe40003f66270 */
[----:B------:R-:W-:Y:S02]  /*14f20*/  FSEL R113, R20, -INF , !P1 ;  /* 0xff80000014717808 */ /* 0x000fe40004800000 */
[-C--:B------:R-:W-:Y:S02]  /*14f30*/  ISETP.GE.AND P1, PT, R7, R245.reuse, PT ;  /* 0x000000f50700720c */ /* 0x080fe40003f26270 */
[----:B------:R-:W-:Y:S02]  /*14f40*/  FSEL R9, R9, -INF , !P4 ;  /* 0xff80000009097808 */ /* 0x000fe40006000000 */
[----:B------:R-:W-:Y:S02]  /*14f50*/  ISETP.GE.OR P4, PT, R87, R242, !P3 ;  /* 0x000000f25700720c */ /* 0x000fe40005f86670 */
[-C--:B------:R-:W-:Y:S02]  /*14f60*/  ISETP.GE.OR P2, PT, R7, R244.reuse, !P1 ;  /* 0x000000f40700720c */ /* 0x080fe40004f46670 */
[----:B------:R-:W-:Y:S02]  /*14f70*/  ISETP.GE.AND P1, PT, R86, R245, PT ;  /* 0x000000f55600720c */ /* 0x000fe40003f26270 */
[----:B------:R-:W-:Y:S02]  /*14f80*/  IADD3 R13, R131, 0x19, RZ ;  /* 0x00000019830d7810 */ /* 0x000fe40007ffe0ff */
[----:B------:R-:W-:Y:S02]  /*14f90*/  FSEL R22, R22, -INF , !P2 ;  /* 0xff80000016167808 */ /* 0x000fe40005000000 */
[----:B------:R-:W-:Y:S02]  /*14fa0*/  ISETP.GE.OR P1, PT, R86, R244, !P1 ;  /* 0x000000f45600720c */ /* 0x000fe40004f26670 */
[----:B------:R-:W-:Y:S02]  /*14fb0*/  ISETP.GE.AND P2, PT, R13, R247, PT ;  /* 0x000000f70d00720c */ /* 0x000fe40003f46270 */
[----:B------:R-:W-:Y:S02]  /*14fc0*/  FSEL R23, R23, -INF , !P1 ;  /* 0xff80000017177808 */ /* 0x000fe40004800000 */
[-C--:B------:R-:W-:Y:S02]  /*14fd0*/  ISETP.GE.OR P1, PT, R13, R246.reuse, !P2 ;  /* 0x000000f60d00720c */ /* 0x080fe40005726670 */
[----:B------:R-:W-:Y:S02]  /*14fe0*/  ISETP.GE.AND P2, PT, R7, R243, PT ;  /* 0x000000f30700720c */ /* 0x000fe40003f46270 */
[----:B------:R-:W-:Y:S02]  /*14ff0*/  LOP3.LUT R252, R252, 0xfffffffd, RZ, 0xc0, !PT ;  /* 0xfffffffdfcfc7812 */ /* 0x000fe400078ec0ff */
[----:B------:R-:W-:Y:S02]  /*15000*/  IADD3 R15, R131, 0x20, RZ ;  /* 0x00000020830f7810 */ /* 0x000fe40007ffe0ff */
[----:B------:R-:W-:Y:S02]  /*15010*/  FSEL R28, R28, -INF , !P1 ;  /* 0xff8000001c1c7808 */ /* 0x000fe40004800000 */
[-C--:B------:R-:W-:Y:S02]  /*15020*/  ISETP.GE.AND P1, PT, R15, R247.reuse, PT ;  /* 0x000000f70f00720c */ /* 0x080fe40003f26270 */
[----:B------:R-:W-:Y:S02]  /*15030*/  FSEL R14, R11, -INF , !P5 ;  /* 0xff8000000b0e7808 */ /* 0x000fe40006800000 */
[-C--:B------:R-:W-:Y:S02]  /*15040*/  ISETP.GE.OR P1, PT, R15, R246.reuse, !P1 ;  /* 0x000000f60f00720c */ /* 0x080fe40004f26670 */
[C---:B------:R-:W-:Y:S02]  /*15050*/  IADD3 R11, R131.reuse, 0x21, RZ ;  /* 0x00000021830b7810 */ /* 0x040fe40007ffe0ff */
[----:B------:R-:W-:Y:S02]  /*15060*/  IADD3 R20, R131, 0x31, RZ ;  /* 0x0000003183147810 */ /* 0x000fe40007ffe0ff */
[----:B------:R-:W-:Y:S02]  /*15070*/  FSEL R207, R207, -INF , !P6 ;  /* 0xff800000cfcf7808 */ /* 0x000fe40007000000 */
[----:B--2---:R-:W-:Y:S02]  /*15080*/  FSEL R8, R116, -INF , !P0 ;  /* 0xff80000074087808 */ /* 0x004fe40004000000 */
[----:B------:R-:W2:Y:S01]  /*15090*/  LDL.LU R116, [R1+0x28] ;  /* 0x0000280001747983 */ /* 0x000ea20000300800 */
[C---:B------:R-:W-:Y:S03]  /*150a0*/  ISETP.GE.AND P0, PT, R85.reuse, R247, PT ;  /* 0x000000f75500720c */ /* 0x040fe60003f06270 */
[----:B------:R-:W3:Y:S01]  /*150b0*/  LDL.LU R120, [R1+0x2c] ;  /* 0x00002c0001787983 */ /* 0x000ee20000300800 */
[----:B------:R-:W-:Y:S03]  /*150c0*/  ISETP.GE.OR P0, PT, R85, R246, !P0 ;  /* 0x000000f65500720c */ /* 0x000fe60004706670 */
[----:B------:R-:W3:Y:S01]  /*150d0*/  LDL.LU R121, [R1+0x24] ;  /* 0x0000240001797983 */ /* 0x000ee20000300800 */
[----:B------:R-:W-:Y:S02]  /*150e0*/  FSEL R27, R27, -INF , !P0 ;  /* 0xff8000001b1b7808 */ /* 0x000fe40004000000 */
[C---:B------:R-:W-:Y:S04]  /*150f0*/  ISETP.GE.AND P0, PT, R87.reuse, R241, PT ;  /* 0x000000f15700720c */ /* 0x040fe80003f06270 */
[----:B------:R-:W-:Y:S02]  /*15100*/  ISETP.GE.OR P3, PT, R87, R240, !P0 ;  /* 0x000000f05700720c */ /* 0x000fe40004766670 */
[C---:B------:R-:W-:Y:S04]  /*15110*/  ISETP.GE.AND P0, PT, R85.reuse, R245, PT ;  /* 0x000000f55500720c */ /* 0x040fe80003f06270 */
[----:B------:R-:W-:Y:S04]  /*15120*/  ISETP.GE.OR P0, PT, R85, R244, !P0 ;  /* 0x000000f45500720c */ /* 0x000fe80004706670 */
[----:B------:R-:W-:Y:S02]  /*15130*/  FSEL R33, R33, -INF , !P0 ;  /* 0xff80000021217808 */ /* 0x000fe40004000000 */
[C---:B------:R-:W-:Y:S02]  /*15140*/  ISETP.GE.AND P0, PT, R7.reuse, R241, PT ;  /* 0x000000f10700720c */ /* 0x040fe40003f06270 */
[----:B------:R-:W-:Y:S02]  /*15150*/  @P3 LOP3.LUT R252, R252, 0x2, RZ, 0xfc, !PT ;  /* 0x00000002fcfc3812 */ /* 0x000fe400078efcff */
[C---:B------:R-:W-:Y:S02]  /*15160*/  ISETP.GE.OR P3, PT, R7.reuse, R242, !P2 ;  /* 0x000000f20700720c */ /* 0x040fe40005766670 */
[----:B------:R-:W-:Y:S02]  /*15170*/  ISETP.GE.OR P5, PT, R7, R240, !P0 ;  /* 0x000000f00700720c */ /* 0x000fe400047a6670 */
[C---:B------:R-:W-:Y:S02]  /*15180*/  ISETP.GE.AND P0, PT, R13.reuse, R245, PT ;  /* 0x000000f50d00720c */ /* 0x040fe40003f06270 */
[----:B------:R-:W-:Y:S02]  /*15190*/  FSEL R7, R12, -INF , !P4 ;  /* 0xff8000000c077808 */ /* 0x000fe40006000000 */
[----:B------:R-:W-:Y:S02]  /*151a0*/  ISETP.GE.OR P2, PT, R13, R244, !P0 ;  /* 0x000000f40d00720c */ /* 0x000fe40004746670 */
[----:B------:R-:W-:Y:S02]  /*151b0*/  IADD3 R12, R131, 0x28, RZ ;  /* 0x00000028830c7810 */ /* 0x000fe40007ffe0ff */
[----:B------:R-:W-:Y:S02]  /*151c0*/  FSEL R34, R34, -INF , !P2 ;  /* 0xff80000022227808 */ /* 0x000fe40005000000 */
[----:B------:R-:W-:Y:S02]  /*151d0*/  ISETP.GE.AND P2, PT, R86, R243, PT ;  /* 0x000000f35600720c */ /* 0x000fe40003f46270 */
[----:B------:R-:W-:Y:S02]  /*151e0*/  LOP3.LUT R252, R252, 0xfffffffe, RZ, 0xc0, !PT ;  /* 0xfffffffefcfc7812 */ /* 0x000fe400078ec0ff */
[----:B------:R-:W-:Y:S02]  /*151f0*/  ISETP.GE.OR P2, PT, R86, R242, !P2 ;  /* 0x000000f25600720c */ /* 0x000fe40005746670 */
[----:B-1----:R-:W-:Y:S02]  /*15200*/  FSEL R217, R19, -INF , !P5 ;  /* 0xff80000013d97808 */ /* 0x002fe40006800000 */
[----:B------:R-:W-:Y:S02]  /*15210*/  FSEL R223, R24, -INF , !P2 ;  /* 0xff80000018df7808 */ /* 0x000fe40005000000 */
[----:B------:R-:W-:Y:S02]  /*15220*/  IADD3 R19, R131, 0x61, RZ ;  /* 0x0000006183137810 */ /* 0x000fe40007ffe0ff */
[----:B--2---:R-:W-:Y:S02]  /*15230*/  FSEL R116, R116, -INF , !P1 ;  /* 0xff80000074747808 */ /* 0x004fe40004800000 */
[C---:B------:R-:W-:Y:S04]  /*15240*/  ISETP.GE.AND P1, PT, R11.reuse, R247, PT ;  /* 0x000000f70b00720c */ /* 0x040fe80003f26270 */
[----:B------:R-:W-:Y:S02]  /*15250*/  ISETP.GE.OR P0, PT, R11, R246, !P1 ;  /* 0x000000f60b00720c */ /* 0x000fe40004f06670 */
[----:B---3--:R-:W-:Y:S02]  /*15260*/  FSEL R200, R121, -INF , !P3 ;  /* 0xff80000079c87808 */ /* 0x008fe40005800000 */
[----:B------:R-:W2:Y:S01]  /*15270*/  LDL.LU R121, [R1+0x30] ;  /* 0x0000300001797983 */ /* 0x000ea20000300800 */
[----:B------:R-:W-:Y:S02]  /*15280*/  FSEL R120, R120, -INF , !P0 ;  /* 0xff80000078787808 */ /* 0x000fe40004000000 */
[C---:B------:R-:W-:Y:S01]  /*15290*/  ISETP.GE.AND P0, PT, R86.reuse, R241, PT ;  /* 0x000000f15600720c */ /* 0x040fe20003f06270 */
[----:B------:R-:W3:Y:S01]  /*152a0*/  LDL.LU R125, [R1+0x38] ;  /* 0x00003800017d7983 */ /* 0x000ee20000300800 */
[C---:B------:R-:W-:Y:S02]  /*152b0*/  ISETP.GE.AND P1, PT, R15.reuse, R245, PT ;  /* 0x000000f50f00720c */ /* 0x040fe40003f26270 */
[----:B------:R-:W-:Y:S02]  /*152c0*/  ISETP.GE.OR P4, PT, R86, R240, !P0 ;  /* 0x000000f05600720c */ /* 0x000fe40004786670 */
[----:B------:R-:W-:Y:S02]  /*152d0*/  ISETP.GE.OR P0, PT, R15, R244, !P1 ;  /* 0x000000f40f00720c */ /* 0x000fe40004f06670 */
[C---:B------:R-:W-:Y:S02]  /*152e0*/  ISETP.GE.AND P1, PT, R85.reuse, R243, PT ;  /* 0x000000f35500720c */ /* 0x040fe40003f26270 */
[----:B------:R-:W-:Y:S02]  /*152f0*/  FSEL R38, R38, -INF , !P0 ;  /* 0xff80000026267808 */ /* 0x000fe40004000000 */
[C---:B------:R-:W-:Y:S02]  /*15300*/  ISETP.GE.AND P0, PT, R12.reuse, R247, PT ;  /* 0x000000f70c00720c */ /* 0x040fe40003f06270 */
[----:B------:R-:W-:Y:S02]  /*15310*/  ISETP.GE.OR P1, PT, R85, R242, !P1 ;  /* 0x000000f25500720c */ /* 0x000fe40004f26670 */
[----:B------:R-:W-:Y:S02]  /*15320*/  ISETP.GE.OR P0, PT, R12, R246, !P0 ;  /* 0x000000f60c00720c */ /* 0x000fe40004706670 */
[----:B------:R-:W-:Y:S02]  /*15330*/  FSEL R218, R26, -INF , !P1 ;  /* 0xff8000001ada7808 */ /* 0x000fe40004800000 */
[----:B------:R-:W-:Y:S02]  /*15340*/  FSEL R46, R46, -INF , !P0 ;  /* 0xff8000002e2e7808 */ /* 0x000fe40004000000 */
[----:B------:R-:W-:Y:S02]  /*15350*/  ISETP.GE.AND P0, PT, R11, R245, PT ;  /* 0x000000f50b00720c */ /* 0x000fe40003f06270 */
[----:B------:R-:W-:Y:S02]  /*15360*/  IADD3 R26, R131, 0x30, RZ ;  /* 0x00000030831a7810 */ /* 0x000fe40007ffe0ff */
[----:B------:R-:W-:Y:S04]  /*15370*/  ISETP.GE.OR P0, PT, R11, R244, !P0 ;  /* 0x000000f40b00720c */ /* 0x000fe80004706670 */
[----:B------:R-:W-:Y:S02]  /*15380*/  FSEL R37, R37, -INF , !P0 ;  /* 0xff80000025257808 */ /* 0x000fe40004000000 */
[C---:B------:R-:W-:Y:S04]  /*15390*/  ISETP.GE.AND P0, PT, R85.reuse, R241, PT ;  /* 0x000000f15500720c */ /* 0x040fe80003f06270 */
[----:B------:R-:W-:Y:S02]  /*153a0*/  ISETP.GE.OR P2, PT, R85, R240, !P0 ;  /* 0x000000f05500720c */ /* 0x000fe40004746670 */
[----:B------:R-:W-:Y:S04]  /*153b0*/  IADD3 R85, R131, 0x29, RZ ;  /* 0x0000002983557810 */ /* 0x000fe80007ffe0ff */
[C---:B------:R-:W-:Y:S04]  /*153c0*/  ISETP.GE.AND P0, PT, R85.reuse, R247, PT ;  /* 0x000000f75500720c */ /* 0x040fe80003f06270 */
[----:B------:R-:W-:Y:S04]  /*153d0*/  ISETP.GE.OR P0, PT, R85, R246, !P0 ;  /* 0x000000f65500720c */ /* 0x000fe80004706670 */
[----:B------:R-:W-:Y:S02]  /*153e0*/  FSEL R45, R45, -INF , !P0 ;  /* 0xff8000002d2d7808 */ /* 0x000fe40004000000 */
[C---:B------:R-:W-:Y:S04]  /*153f0*/  ISETP.GE.AND P0, PT, R12.reuse, R245, PT ;  /* 0x000000f50c00720c */ /* 0x040fe80003f06270 */
[----:B------:R-:W-:Y:S04]  /*15400*/  ISETP.GE.OR P0, PT, R12, R244, !P0 ;  /* 0x000000f40c00720c */ /* 0x000fe80004706670 */
[----:B------:R-:W-:Y:S02]  /*15410*/  FSEL R47, R47, -INF , !P0 ;  /* 0xff8000002f2f7808 */ /* 0x000fe40004000000 */
[C---:B------:R-:W-:Y:S04]  /*15420*/  ISETP.GE.AND P0, PT, R13.reuse, R243, PT ;  /* 0x000000f30d00720c */ /* 0x040fe80003f06270 */
[C---:B------:R-:W-:Y:S02]  /*15430*/  ISETP.GE.OR P1, PT, R13.reuse, R242, !P0 ;  /* 0x000000f20d00720c */ /* 0x040fe40004726670 */
[----:B------:R-:W-:Y:S02]  /*15440*/  ISETP.GE.AND P0, PT, R13, R241, PT ;  /* 0x000000f10d00720c */ /* 0x000fe40003f06270 */
[----:B------:R-:W-:Y:S02]  /*15450*/  FSEL R215, R25, -INF , !P1 ;  /* 0xff80000019d77808 */ /* 0x000fe40004800000 */
[----:B------:R-:W-:Y:S02]  /*15460*/  ISETP.GE.OR P3, PT, R13, R240, !P0 ;  /* 0x000000f00d00720c */ /* 0x000fe40004766670 */
[C---:B------:R-:W-:Y:S02]  /*15470*/  ISETP.GE.AND P0, PT, R26.reuse, R247, PT ;  /* 0x000000f71a00720c */ /* 0x040fe40003f06270 */
[C---:B------:R-:W-:Y:S02]  /*15480*/  IADD3 R13, R131.reuse, 0x38, RZ ;  /* 0x00000038830d7810 */ /* 0x040fe40007ffe0ff */
[----:B------:R-:W-:Y:S02]  /*15490*/  ISETP.GE.OR P0, PT, R26, R246, !P0 ;  /* 0x000000f61a00720c */ /* 0x000fe40004706670 */
[----:B------:R-:W-:Y:S02]  /*154a0*/  IADD3 R25, R131, 0x49, RZ ;  /* 0x0000004983197810 */ /* 0x000fe40007ffe0ff */
[----:B--2---:R-:W-:Y:S02]  /*154b0*/  FSEL R24, R121, -INF , !P0 ;  /* 0xff80000079187808 */ /* 0x004fe40004000000 */
[----:B------:R-:W2:Y:S01]  /*154c0*/  LDL.LU R121, [R1+0x34] ;  /* 0x0000340001797983 */ /* 0x000ea20000300800 */
[C---:B------:R-:W-:Y:S04]  /*154d0*/  ISETP.GE.AND P0, PT, R85.reuse, R245, PT ;  /* 0x000000f55500720c */ /* 0x040fe80003f06270 */
[----:B------:R-:W-:Y:S04]  /*154e0*/  ISETP.GE.OR P0, PT, R85, R244, !P0 ;  /* 0x000000f45500720c */ /* 0x000fe80004706670 */
[----:B------:R-:W-:Y:S02]  /*154f0*/  FSEL R48, R48, -INF , !P0 ;  /* 0xff80000030307808 */ /* 0x000fe40004000000 */
[C---:B------:R-:W-:Y:S04]  /*15500*/  ISETP.GE.AND P0, PT, R15.reuse, R243, PT ;  /* 0x000000f30f00720c */ /* 0x040fe80003f06270 */
[C---:B------:R-:W-:Y:S02]  /*15510*/  ISETP.GE.OR P1, PT, R15.reuse, R242, !P0 ;  /* 0x000000f20f00720c */ /* 0x040fe40004726670 */
[C---:B------:R-:W-:Y:S02]  /*15520*/  ISETP.GE.AND P0, PT, R15.reuse, R241, PT ;  /* 0x000000f10f00720c */ /* 0x040fe40003f06270 */
[----:B------:R-:W-:Y:S02]  /*15530*/  FSEL R216, R36, -INF , !P1 ;  /* 0xff80000024d87808 */ /* 0x000fe40004800000 */
[----:B------:R-:W-:Y:S02]  /*15540*/  ISETP.GE.OR P6, PT, R15, R240, !P0 ;  /* 0x000000f00f00720c */ /* 0x000fe400047c6670 */
[C---:B------:R-:W-:Y:S02]  /*15550*/  ISETP.GE.AND P0, PT, R20.reuse, R247, PT ;  /* 0x000000f71400720c */ /* 0x040fe40003f06270 */
[----:B------:R-:W-:Y:S02]  /*15560*/  IADD3 R36, R131, 0x41, RZ ;  /* 0x0000004183247810 */ /* 0x000fe40007ffe0ff */
        /* <DEDUP_REMOVED lines=37> */
[----:B------:R-:W-:Y:S02]  /*157c0*/  FSEL R85, R39, -INF , !P1 ;  /* 0xff80000027557808 */ /* 0x000fe40004800000 */
[----:B------:R-:W-:Y:S09]  /*157d0*/  IADD3 R39, R131, 0x48, RZ ;  /* 0x0000004883277810 */ /* 0x000ff20007ffe0ff */
[----:B------:R-:W-:Y:S02]  /*157e0*/  @P0 LOP3.LUT R252, R252, 0x200, RZ, 0xfc, !PT ;  /* 0x00000200fcfc0812 */ /* 0x000fe400078efcff */
[----:B------:R-:W-:Y:S02]  /*157f0*/  ISETP.GE.AND P0, PT, R12, R247, PT ;  /* 0x000000f70c00720c */ /* 0x000fe40003f06270 */
[----:B------:R-:W-:Y:S02]  /*15800*/  LOP3.LUT R252, R252, 0xfffffbff, RZ, 0xc0, !PT ;  /* 0xfffffbfffcfc7812 */ /* 0x000fe400078ec0ff */
[----:B------:R-:W-:Y:S04]  /*15810*/  ISETP.GE.OR P0, PT, R12, R246, !P0 ;  /* 0x000000f60c00720c */ /* 0x000fe80004706670 */
[----:B---3--:R-:W-:Y:S02]  /*15820*/  FSEL R130, R125, -INF , !P0 ;  /* 0xff8000007d827808 */ /* 0x008fe40004000000 */
[C---:B------:R-:W-:Y:S04]  /*15830*/  ISETP.GE.AND P0, PT, R11.reuse, R245, PT ;  /* 0x000000f50b00720c */ /* 0x040fe80003f06270 */
[----:B------:R-:W-:Y:S04]  /*15840*/  ISETP.GE.OR P0, PT, R11, R244, !P0 ;  /* 0x000000f40b00720c */ /* 0x000fe80004706670 */
[----:B------:R-:W-:Y:S02]  /*15850*/  FSEL R63, R63, -INF , !P0 ;  /* 0xff8000003f3f7808 */ /* 0x000fe40004000000 */
[C---:B------:R-:W-:Y:S04]  /*15860*/  ISETP.GE.AND P0, PT, R26.reuse, R243, PT ;  /* 0x000000f31a00720c */ /* 0x040fe80003f06270 */
[C---:B------:R-:W-:Y:S02]  /*15870*/  ISETP.GE.OR P1, PT, R26.reuse, R242, !P0 ;  /* 0x000000f21a00720c */ /* 0x040fe40004726670 */
[----:B------:R-:W-:Y:S02]  /*15880*/  ISETP.GE.AND P0, PT, R26, R241, PT ;  /* 0x000000f11a00720c */ /* 0x000fe40003f06270 */
[----:B----4-:R-:W-:Y:S02]  /*15890*/  FSEL R214, R50, -INF , !P1 ;  /* 0xff80000032d67808 */ /* 0x010fe40004800000 */
[----:B------:R-:W-:Y:S11]  /*158a0*/  ISETP.GE.OR P0, PT, R26, R240, !P0 ;  /* 0x000000f01a00720c */ /* 0x000ff60004706670 */
[----:B------:R-:W-:Y:S02]  /*158b0*/  @!UPT UIADD3 URZ, URZ, URZ, URZ ;  /* 0x0000003f3f3ff290 */ /* 0x000fe4000fffe03f */
[----:B------:R-:W-:Y:S02]  /*158c0*/  @P0 LOP3.LUT R252, R252, 0x400, RZ, 0xfc, !PT ;  /* 0x00000400fcfc0812 */ /* 0x000fe400078efcff */
[----:B------:R-:W-:Y:S02]  /*158d0*/  ISETP.GE.AND P0, PT, R36, R247, PT ;  /* 0x000000f72400720c */ /* 0x000fe40003f06270 */
[----:B------:R-:W-:Y:S02]  /*158e0*/  LOP3.LUT R252, R252, 0xffffff7f, RZ, 0xc0, !PT ;  /* 0xffffff7ffcfc7812 */ /* 0x000fe400078ec0ff */
[----:B------:R-:W-:Y:S04]  /*158f0*/  ISETP.GE.OR P0, PT, R36, R246, !P0 ;  /* 0x000000f62400720c */ /* 0x000fe80004706670 */
[----:B--2---:R-:W-:Y:S02]  /*15900*/  FSEL R129, R121, -INF , !P0 ;  /* 0xff80000079817808 */ /* 0x004fe40004000000 */
[----:B------:R-:W2:Y:S01]  /*15910*/  LDL.LU R121, [R1+0x3c] ;  /* 0x00003c0001797983 */ /* 0x000ea20000300800 */
[C---:B------:R-:W-:Y:S03]  /*15920*/  ISETP.GE.AND P0, PT, R12.reuse, R245, PT ;  /* 0x000000f50c00720c */ /* 0x040fe60003f06270 */
[----:B------:R-:W3:Y:S01]  /*15930*/  LDL.LU R125, [R1+0x40] ;  /* 0x00004000017d7983 */ /* 0x000ee20000300800 */
[----:B------:R-:W-:Y:S04]  /*15940*/  ISETP.GE.OR P0, PT, R12, R244, !P0 ;  /* 0x000000f40c00720c */ /* 0x000fe80004706670 */
[----:B------:R-:W-:Y:S02]  /*15950*/  FSEL R15, R69, -INF , !P0 ;  /* 0xff800000450f7808 */ /* 0x000fe40004000000 */
[C---:B------:R-:W-:Y:S02]  /*15960*/  ISETP.GE.AND P0, PT, R20.reuse, R243, PT ;  /* 0x000000f31400720c */ /* 0x040fe40003f06270 */
[----:B------:R-:W-:Y:S02]  /*15970*/  FSEL R69, R17, -INF , !P4 ;  /* 0xff80000011457808 */ /* 0x000fe40006000000 */
[C---:B------:R-:W-:Y:S02]  /*15980*/  ISETP.GE.OR P1, PT, R20.reuse, R242, !P0 ;  /* 0x000000f21400720c */ /* 0x040fe40004726670 */
[C---:B------:R-:W-:Y:S02]  /*15990*/  ISETP.GE.AND P0, PT, R20.reuse, R241, PT ;  /* 0x000000f11400720c */ /* 0x040fe40003f06270 */
        /* <DEDUP_REMOVED lines=18> */
[C---:B------:R-:W-:Y:S04]  /*15ac0*/  ISETP.GE.AND P0, PT, R25.reuse, R247, PT ;  /* 0x000000f71900720c */ /* 0x040fe80003f06270 */
[----:B------:R-:W-:Y:S04]  /*15ad0*/  ISETP.GE.OR P0, PT, R25, R246, !P0 ;  /* 0x000000f61900720c */ /* 0x000fe80004706670 */
[----:B------:R-:W-:Y:S02]  /*15ae0*/  FSEL R74, R74, -INF , !P0 ;  /* 0xff8000004a4a7808 */ /* 0x000fe40004000000 */
[C---:B------:R-:W-:Y:S02]  /*15af0*/  LOP3.LUT P0, RZ, R252.reuse, 0x8, RZ, 0xc0, !PT ;  /* 0x00000008fcff7812 */ /* 0x040fe4000780c0ff */
[----:B------:R-:W-:Y:S02]  /*15b00*/  LOP3.LUT R252, R252, 0xffffffdf, RZ, 0xc0, !PT ;  /* 0xffffffdffcfc7812 */ /* 0x000fe400078ec0ff */
[----:B------:R-:W-:Y:S02]  /*15b10*/  FSEL R13, R0, -INF , !P0 ;  /* 0xff800000000d7808 */ /* 0x000fe40004000000 */
[----:B------:R-:W-:Y:S02]  /*15b20*/  ISETP.GE.AND P0, PT, R39, R245, PT ;  /* 0x000000f52700720c */ /* 0x000fe40003f06270 */
[----:B------:R-:W-:Y:S02]  /*15b30*/  IADD3 R0, R131, 0x51, RZ ;  /* 0x0000005183007810 */ /* 0x000fe40007ffe0ff */
[----:B------:R-:W-:Y:S04]  /*15b40*/  ISETP.GE.OR P0, PT, R39, R244, !P0 ;  /* 0x000000f42700720c */ /* 0x000fe80004706670 */
[----:B------:R-:W-:Y:S02]  /*15b50*/  FSEL R76, R76, -INF , !P0 ;  /* 0xff8000004c4c7808 */ /* 0x000fe40004000000 */
[C---:B------:R-:W-:Y:S04]  /*15b60*/  ISETP.GE.AND P0, PT, R11.reuse, R243, PT ;  /* 0x000000f30b00720c */ /* 0x040fe80003f06270 */
[C---:B------:R-:W-:Y:S02]  /*15b70*/  ISETP.GE.OR P1, PT, R11.reuse, R242, !P0 ;  /* 0x000000f20b00720c */ /* 0x040fe40004726670 */
[C---:B------:R-:W-:Y:S02]  /*15b80*/  ISETP.GE.AND P0, PT, R11.reuse, R241, PT ;  /* 0x000000f10b00720c */ /* 0x040fe40003f06270 */
[----:B------:R-:W-:Y:S02]  /*15b90*/  FSEL R127, R54, -INF , !P1 ;  /* 0xff800000367f7808 */ /* 0x000fe40004800000 */
[----:B------:R-:W-:Y:S02]  /*15ba0*/  ISETP.GE.OR P0, PT, R11, R240, !P0 ;  /* 0x000000f00b00720c */ /* 0x000fe40004706670 */
[----:B------:R-:W-:Y:S11]  /*15bb0*/  IADD3 R54, R131, 0x71, RZ ;  /* 0x0000007183367810 */ /* 0x000ff60007ffe0ff */
[----:B------:R-:W-:Y:S02]  /*15bc0*/  @P0 LOP3.LUT R252, R252, 0x20, RZ, 0xfc, !PT ;  /* 0x00000020fcfc0812 */ /* 0x000fe400078efcff */
[C---:B------:R-:W-:Y:S04]  /*15bd0*/  ISETP.GE.AND P0, PT, R49.reuse, R247, PT ;  /* 0x000000f73100720c */ /* 0x040fe80003f06270 */
[----:B------:R-:W-:Y:S04]  /*15be0*/  ISETP.GE.OR P0, PT, R49, R246, !P0 ;  /* 0x000000f63100720c */ /* 0x000fe80004706670 */
[----:B--2---:R-:W-:Y:S01]  /*15bf0*/  FSEL R26, R121, -INF , !P0 ;  /* 0xff800000791a7808 */ /* 0x004fe20004000000 */
[----:B------:R-:W-:Y:S01]  /*15c00*/  IMAD.MOV.U32 R121, RZ, RZ, R211 ;  /* 0x000000ffff797224 */ /* 0x000fe200078e00d3 */
[C---:B------:R-:W-:Y:S02]  /*15c10*/  LOP3.LUT P0, RZ, R252.reuse, 0x4, RZ, 0xc0, !PT ;  /* 0x00000004fcff7812 */ /* 0x040fe4000780c0ff */
[----:B------:R-:W-:Y:S01]  /*15c20*/  LOP3.LUT R252, R252, 0xffffffef, RZ, 0xc0, !PT ;  /* 0xffffffeffcfc7812 */ /* 0x000fe200078ec0ff */
[----:B------:R-:W-:Y:S01]  /*15c30*/  IMAD.MOV.U32 R202, RZ, RZ, R121 ;  /* 0x000000ffffca7224 */ /* 0x000fe200078e0079 */
        /* <DEDUP_REMOVED lines=10> */
[----:B------:R-:W-:Y:S11]  /*15ce0*/  FSEL R67, R18, -INF , !P2 ;  /* 0xff80000012437808 */ /* 0x000ff60005000000 */
        /* <DEDUP_REMOVED lines=9> */
[----:B------:R-:W-:Y:S02]  /*15d80*/  ISETP.GE.OR P0, PT, R49, R244, !P0 ;  /* 0x000000f43100720c */ /* 0x000fe40004706670 */
[----:B------:R-:W-:Y:S02]  /*15d90*/  FSEL R84, R32, -INF , !P6 ;  /* 0xff80000020547808 */ /* 0x000fe40007000000 */
        /* <DEDUP_REMOVED lines=8> */
[----:B------:R-:W-:Y:S02]  /*15e20*/  ISETP.GE.AND P0, PT, R2, R247, PT ;  /* 0x000000f70200720c */ /* 0x000fe40003f06270 */
        /* <DEDUP_REMOVED lines=11> */
[C---:B------:R-:W-:Y:S04]  /*15ee0*/  ISETP.GE.AND P0, PT, R3.reuse, R247, PT ;  /* 0x000000f70300720c */ /* 0x040fe80003f06270 */
[----:B------:R-:W-:Y:S04]  /*15ef0*/  ISETP.GE.OR P0, PT, R3, R246, !P0 ;  /* 0x000000f60300720c */ /* 0x000fe80004706670 */
[----:B------:R-:W-:Y:S02]  /*15f00*/  FSEL R39, R88, -INF , !P0 ;  /* 0xff80000058277808 */ /* 0x000fe40004000000 */
[----:B------:R-:W-:Y:S02]  /*15f10*/  ISETP.GE.AND P0, PT, R2, R245, PT ;  /* 0x000000f50200720c */ /* 0x000fe40003f06270 */
[----:B------:R-:W-:Y:S02]  /*15f20*/  @P5 LOP3.LUT R252, R252, 0x4, RZ, 0xfc, !PT ;  /* 0x00000004fcfc5812 */ /* 0x000fe400078efcff */
[----:B------:R-:W-:Y:S02]  /*15f30*/  ISETP.GE.OR P0, PT, R2, R244, !P0 ;  /* 0x000000f40200720c */ /* 0x000fe40004706670 */
[----:B------:R-:W-:Y:S02]  /*15f40*/  LOP3.LUT P6, RZ, R252, 0x200, RZ, 0xc0, !PT ;  /* 0x00000200fcff7812 */ /* 0x000fe400078cc0ff */
[----:B------:R-:W-:Y:S02]  /*15f50*/  FSEL R211, R90, -INF , !P0 ;  /* 0xff8000005ad37808 */ /* 0x000fe40004000000 */
[C---:B------:R-:W-:Y:S04]  /*15f60*/  ISETP.GE.AND P0, PT, R25.reuse, R243, PT ;  /* 0x000000f31900720c */ /* 0x040fe80003f06270 */
[C---:B------:R-:W-:Y:S02]  /*15f70*/  ISETP.GE.OR P1, PT, R25.reuse, R242, !P0 ;  /* 0x000000f21900720c */ /* 0x040fe40004726670 */
[C---:B------:R-:W-:Y:S02]  /*15f80*/  ISETP.GE.AND P0, PT, R25.reuse, R241, PT ;  /* 0x000000f11900720c */ /* 0x040fe40003f06270 */
[----:B------:R-:W-:Y:S02]  /*15f90*/  FSEL R64, R64, -INF , !P1 ;  /* 0xff80000040407808 */ /* 0x000fe40004800000 */
[----:B------:R-:W-:Y:S02]  /*15fa0*/  ISETP.GE.OR P5, PT, R25, R240, !P0 ;  /* 0x000000f01900720c */ /* 0x000fe400047a6670 */
[----:B------:R-:W-:Y:S02]  /*15fb0*/  IADD3 R25, R131, 0x60, RZ ;  /* 0x0000006083197810 */ /* 0x000fe40007ffe0ff */
[----:B------:R-:W-:Y:S01]  /*15fc0*/  FSEL R205, R56, -INF , !P5 ;  /* 0xff80000038cd7808 */ /* 0x000fe20006800000 */
[----:B------:R-:W-:Y:S01]  /*15fd0*/  IMAD.MOV.U32 R56, RZ, RZ, R64 ;  /* 0x000000ffff387224 */ /* 0x000fe200078e0040 */
[C---:B------:R-:W-:Y:S01]  /*15fe0*/  ISETP.GE.AND P0, PT, R25.reuse, R247, PT ;  /* 0x000000f71900720c */ /* 0x040fe20003f06270 */
[----:B------:R-:W-:Y:S03]  /*15ff0*/  IMAD.MOV.U32 R64, RZ, RZ, R67 ;  /* 0x000000ffff407224 */ /* 0x000fe600078e0043 */
[----:B------:R-:W-:Y:S04]  /*16000*/  ISETP.GE.OR P0, PT, R25, R246, !P0 ;  /* 0x000000f61900720c */ /* 0x000fe80004706670 */
[----:B---3--:R-:W-:Y:S01]  /*16010*/  FSEL R40, R125, -INF , !P0 ;  /* 0xff8000007d287808 */ /* 0x008fe20004000000 */
[----:B------:R-:W-:Y:S01]  /*16020*/  IMAD.MOV.U32 R125, RZ, RZ, R209 ;  /* 0x000000ffff7d7224 */ /* 0x000fe200078e00d1 */
[C---:B------:R-:W-:Y:S04]  /*16030*/  ISETP.GE.AND P0, PT, R3.reuse, R245, PT ;  /* 0x000000f50300720c */ /* 0x040fe80003f06270 */
[----:B------:R-:W-:Y:S04]  /*16040*/  ISETP.GE.OR P0, PT, R3, R244, !P0 ;  /* 0x000000f40300720c */ /* 0x000fe80004706670 */
[----:B------:R-:W-:Y:S02]  /*16050*/  FSEL R209, R91, -INF , !P0 ;  /* 0xff8000005bd17808 */ /* 0x000fe40004000000 */
[C---:B------:R-:W-:Y:S04]  /*16060*/  ISETP.GE.AND P0, PT, R49.reuse, R243, PT ;  /* 0x000000f33100720c */ /* 0x040fe80003f06270 */
[C---:B------:R-:W-:Y:S02]  /*16070*/  ISETP.GE.OR P1, PT, R49.reuse, R242, !P0 ;  /* 0x000000f23100720c */ /* 0x040fe40004726670 */
[----:B------:R-:W-:Y:S02]  /*16080*/  ISETP.GE.AND P0, PT, R49, R241, PT ;  /* 0x000000f13100720c */ /* 0x000fe40003f06270 */
[----:B------:R-:W-:Y:S01]  /*16090*/  FSEL R230, R81, -INF , !P1 ;  /* 0xff80000051e67808 */ /* 0x000fe20004800000 */
[----:B------:R-:W-:Y:S01]  /*160a0*/  IMAD.MOV.U32 R81, RZ, RZ, R201 ;  /* 0x000000ffff517224 */ /* 0x000fe200078e00c9 */
[----:B------:R-:W-:Y:S02]  /*160b0*/  ISETP.GE.OR P4, PT, R49, R240, !P0 ;  /* 0x000000f03100720c */ /* 0x000fe40004786670 */
[----:B------:R-:W-:Y:S02]  /*160c0*/  ISETP.GE.AND P0, PT, R19, R247, PT ;  /* 0x000000f71300720c */ /* 0x000fe40003f06270 */
[----:B------:R-:W-:Y:S02]  /*160d0*/  FSEL R203, R71, -INF , !P4 ;  /* 0xff80000047cb7808 */ /* 0x000fe40006000000 */
        /* <DEDUP_REMOVED lines=22> */
[----:B------:R-:W-:Y:S02]  /*16240*/  IADD3 R2, R131, 0x69, RZ ;  /* 0x0000006983027810 */ /* 0x000fe40007ffe0ff */
[----:B------:R-:W-:Y:S02]  /*16250*/  FSEL R201, R73, -INF , !P2 ;  /* 0xff80000049c97808 */ /* 0x000fe40005000000 */
[C---:B------:R-:W-:Y:S04]  /*16260*/  ISETP.GE.AND P0, PT, R2.reuse, R247, PT ;  /* 0x000000f70200720c */ /* 0x040fe80003f06270 */
[----:B------:R-:W-:Y:S04]  /*16270*/  ISETP.GE.OR P0, PT, R2, R246, !P0 ;  /* 0x000000f60200720c */ /* 0x000fe80004706670 */
[----:B------:R-:W-:Y:S02]  /*16280*/  FSEL R32, R110, -INF , !P0 ;  /* 0xff8000006e207808 */ /* 0x000fe40004000000 */
[C---:B------:R-:W-:Y:S02]  /*16290*/  LOP3.LUT P0, RZ, R252.reuse, 0x1, RZ, 0xc0, !PT ;  /* 0x00000001fcff7812 */ /* 0x040fe4000780c0ff */
[----:B------:R-:W-:Y:S02]  /*162a0*/  LOP3.LUT R252, R252, 0xfffffffd, RZ, 0xc0, !PT ;  /* 0xfffffffdfcfc7812 */ /* 0x000fe400078ec0ff */
        /* <DEDUP_REMOVED lines=9> */
[C---:B------:R-:W-:Y:S02]  /*16340*/  IADD3 R3, R131.reuse, 0x70, RZ ;  /* 0x0000007083037810 */ /* 0x040fe40007ffe0ff */
[----:B------:R-:W-:Y:S09]  /*16350*/  IADD3 R131, R131, 0x79, RZ ;  /* 0x0000007983837810 */ /* 0x000ff20007ffe0ff */
[----:B------:R-:W-:Y:S02]  /*16360*/  @P0 LOP3.LUT R252, R252, 0x2, RZ, 0xfc, !PT ;  /* 0x00000002fcfc0812 */ /* 0x000fe400078efcff */
[C---:B------:R-:W-:Y:S04]  /*16370*/  ISETP.GE.AND P0, PT, R3.reuse, R247, PT ;  /* 0x000000f70300720c */ /* 0x040fe80003f06270 */
[----:B------:R-:W-:Y:S04]  /*16380*/  ISETP.GE.OR P0, PT, R3, R246, !P0 ;  /* 0x000000f60300720c */ /* 0x000fe80004706670 */
[----:B------:R-:W-:Y:S02]  /*16390*/  FSEL R30, R125, -INF , !P0 ;  /* 0xff8000007d1e7808 */ /* 0x000fe40004000000 */
[C---:B------:R-:W-:Y:S02]  /*163a0*/  LOP3.LUT P0, RZ, R252.reuse, 0x100, RZ, 0xc0, !PT ;  /* 0x00000100fcff7812 */ /* 0x040fe4000780c0ff */
[----:B------:R-:W-:Y:S02]  /*163b0*/  LOP3.LUT R252, R252, 0xfffffffe, RZ, 0xc0, !PT ;  /* 0xfffffffefcfc7812 */ /* 0x000fe400078ec0ff */
[----:B------:R-:W-:Y:S02]  /*163c0*/  FSEL R234, R31, -INF , !P0 ;  /* 0xff8000001fea7808 */ /* 0x000fe40004000000 */
[C---:B------:R-:W-:Y:S02]  /*163d0*/  ISETP.GE.AND P0, PT, R2.reuse, R245, PT ;  /* 0x000000f50200720c */ /* 0x040fe40003f06270 */
[----:B------:R-:W-:Y:S02]  /*163e0*/  FSEL R125, R29, -INF , !P6 ;  /* 0xff8000001d7d7808 */ /* 0x000fe40007000000 */
[----:B------:R-:W-:Y:S04]  /*163f0*/  ISETP.GE.OR P0, PT, R2, R244, !P0 ;  /* 0x000000f40200720c */ /* 0x000fe80004706670 */
[----:B------:R-:W-:Y:S02]  /*16400*/  FSEL R114, R114, -INF , !P0 ;  /* 0xff80000072727808 */ /* 0x000fe40004000000 */
[C---:B------:R-:W-:Y:S04]  /*16410*/  ISETP.GE.AND P0, PT, R25.reuse, R243, PT ;  /* 0x000000f31900720c */ /* 0x040fe80003f06270 */
[C---:B------:R-:W-:Y:S02]  /*16420*/  ISETP.GE.OR P1, PT, R25.reuse, R242, !P0 ;  /* 0x000000f21900720c */ /* 0x040fe40004726670 */
[C---:B------:R-:W-:Y:S04]  /*16430*/  ISETP.GE.AND P0, PT, R25.reuse, R241, PT ;  /* 0x000000f11900720c */ /* 0x040fe80003f06270 */
[----:B------:R-:W-:Y:S11]  /*16440*/  ISETP.GE.OR P0, PT, R25, R240, !P0 ;  /* 0x000000f01900720c */ /* 0x000ff60004706670 */
[----:B------:R-:W-:Y:S02]  /*16450*/  @!UPT UIADD3 URZ, URZ, URZ, URZ ;  /* 0x0000003f3f3ff290 */ /* 0x000fe4000fffe03f */
[----:B------:R-:W-:Y:S02]  /*16460*/  @P0 LOP3.LUT R252, R252, 0x1, RZ, 0xfc, !PT ;  /* 0x00000001fcfc0812 */ /* 0x000fe400078efcff */
[C---:B------:R-:W-:Y:S04]  /*16470*/  ISETP.GE.AND P0, PT, R54.reuse, R247, PT ;  /* 0x000000f73600720c */ /* 0x040fe80003f06270 */
[----:B------:R-:W-:Y:S04]  /*16480*/  ISETP.GE.OR P0, PT, R54, R246, !P0 ;  /* 0x000000f63600720c */ /* 0x000fe80004706670 */
[----:B------:R-:W-:Y:S02]  /*16490*/  FSEL R31, R208, -INF , !P0 ;  /* 0xff800000d01f7808 */ /* 0x000fe40004000000 */
[----:B------:R-:W-:Y:S02]  /*164a0*/  ISETP.GE.AND P0, PT, R3, R245, PT ;  /* 0x000000f50300720c */ /* 0x000fe40003f06270 */
[----:B------:R-:W-:Y:S02]  /*164b0*/  FSEL R208, R93, -INF , !P1 ;  /* 0xff8000005dd07808 */ /* 0x000fe40004800000 */
[----:B------:R-:W-:Y:S04]  /*164c0*/  ISETP.GE.OR P0, PT, R3, R244, !P0 ;  /* 0x000000f40300720c */ /* 0x000fe80004706670 */
[----:B------:R-:W-:Y:S02]  /*164d0*/  FSEL R18, R202, -INF , !P0 ;  /* 0xff800000ca127808 */ /* 0x000fe40004000000 */
[C---:B------:R-:W-:Y:S02]  /*164e0*/  ISETP.GE.AND P0, PT, R19.reuse, R243, PT ;  /* 0x000000f31300720c */ /* 0x040fe40003f06270 */
[----:B------:R-:W-:Y:S01]  /*164f0*/  FSEL R202, R70, -INF , !P3 ;  /* 0xff80000046ca7808 */ /* 0x000fe20005800000 */
[----:B------:R-:W-:Y:S01]  /*16500*/  IMAD.MOV.U32 R70, RZ, RZ, R68 ;  /* 0x000000ffff467224 */ /* 0x000fe200078e0044 */
[C---:B------:R-:W-:Y:S02]  /*16510*/  ISETP.GE.OR P1, PT, R19.reuse, R242, !P0 ;  /* 0x000000f21300720c */ /* 0x040fe40004726670 */
[C---:B------:R-:W-:Y:S02]  /*16520*/  ISETP.GE.AND P0, PT, R19.reuse, R241, PT ;  /* 0x000000f11300720c */ /* 0x040fe40003f06270 */
[----:B------:R-:W-:Y:S02]  /*16530*/  FSEL R204, R92, -INF , !P1 ;  /* 0xff8000005ccc7808 */ /* 0x000fe40004800000 */
[----:B------:R-:W-:Y:S02]  /*16540*/  ISETP.GE.OR P6, PT, R19, R240, !P0 ;  /* 0x000000f01300720c */ /* 0x000fe400047c6670 */
[C---:B------:R-:W-:Y:S02]  /*16550*/  ISETP.GE.AND P0, PT, R55.reuse, R247, PT ;  /* 0x000000f73700720c */ /* 0x040fe40003f06270 */
[----:B------:R-:W-:Y:S02]  /*16560*/  LOP3.LUT P1, RZ, R252, 0x4, RZ, 0xc0, !PT ;  /* 0x00000004fcff7812 */ /* 0x000fe4000782c0ff */
[----:B------:R-:W-:Y:S02]  /*16570*/  ISETP.GE.OR P0, PT, R55, R246, !P0 ;  /* 0x000000f63700720c */ /* 0x000fe40004706670 */
[----:B------:R-:W-:Y:S01]  /*16580*/  FSEL R206, R58, -INF , !P1 ;  /* 0xff8000003ace7808 */ /* 0x000fe20004800000 */
[----:B------:R-:W-:Y:S01]  /*16590*/  IMAD.MOV.U32 R58, RZ, RZ, R200 ;  /* 0x000000ffff3a7224 */ /* 0x000fe200078e00c8 */
[----:B------:R-:W-:Y:S02]  /*165a0*/  FSEL R29, R128, -INF , !P0 ;  /* 0xff800000801d7808 */ /* 0x000fe40004000000 */
[C---:B------:R-:W-:Y:S02]  /*165b0*/  LOP3.LUT P0, RZ, R252.reuse, 0x400, RZ, 0xc0, !PT ;  /* 0x00000400fcff7812 */ /* 0x040fe4000780c0ff */
[----:B------:R-:W-:Y:S02]  /*165c0*/  LOP3.LUT P1, RZ, R252, 0x2, RZ, 0xc0, !PT ;  /* 0x00000002fcff7812 */ /* 0x000fe4000782c0ff */
[----:B------:R-:W-:Y:S02]  /*165d0*/  FSEL R128, R44, -INF , !P0 ;  /* 0xff8000002c807808 */ /* 0x000fe40004000000 */
[----:B------:R-:W-:Y:S02]  /*165e0*/  ISETP.GE.AND P0, PT, R54, R245, PT ;  /* 0x000000f53600720c */ /* 0x000fe40003f06270 */
[----:B------:R-:W-:Y:S02]  /*165f0*/  FSEL R200, R72, -INF , !P1 ;  /* 0xff80000048c87808 */ /* 0x000fe40004800000 */
[----:B------:R-:W-:Y:S02]  /*16600*/  ISETP.GE.OR P0, PT, R54, R244, !P0 ;  /* 0x000000f43600720c */ /* 0x000fe40004706670 */
[----:B------:R-:W-:Y:S02]  /*16610*/  FSEL R110, R96, -INF , !P6 ;  /* 0xff800000606e7808 */ /* 0x000fe40007000000 */
[----:B------:R-:W-:Y:S02]  /*16620*/  FSEL R19, R210, -INF , !P0 ;  /* 0xff800000d2137808 */ /* 0x000fe40004000000 */
[C---:B------:R-:W-:Y:S04]  /*16630*/  ISETP.GE.AND P0, PT, R131.reuse, R247, PT ;  /* 0x000000f78300720c */ /* 0x040fe80003f06270 */
[----:B------:R-:W-:Y:S04]  /*16640*/  ISETP.GE.OR P0, PT, R131, R246, !P0 ;  /* 0x000000f68300720c */ /* 0x000fe80004706670 */
[----:B------:R-:W-:Y:S02]  /*16650*/  FSEL R44, R126, -INF , !P0 ;  /* 0xff8000007e2c7808 */ /* 0x000fe40004000000 */
[----:B------:R-:W-:Y:S04]  /*16660*/  LOP3.LUT P0, RZ, R252, 0x80, RZ, 0xc0, !PT ;  /* 0x00000080fcff7812 */ /* 0x000fe8000780c0ff */
[----:B------:R-:W-:Y:S02]  /*16670*/  FSEL R126, R42, -INF , !P0 ;  /* 0xff8000002a7e7808 */ /* 0x000fe40004000000 */
[C---:B------:R-:W-:Y:S04]  /*16680*/  ISETP.GE.AND P0, PT, R0.reuse, R243, PT ;  /* 0x000000f30000720c */ /* 0x040fe80003f06270 */
[----:B------:R-:W-:Y:S04]  /*16690*/  ISETP.GE.OR P0, PT, R0, R242, !P0 ;  /* 0x000000f20000720c */ /* 0x000fe80004706670 */
        /* <DEDUP_REMOVED lines=14> */
[----:B------:R-:W-:Y:S02]  /*16780*/  ISETP.GE.AND P0, PT, R3, R243, PT ;  /* 0x000000f30300720c */ /* 0x000fe40003f06270 */
[----:B------:R-:W-:Y:S02]  /*16790*/  FMNMX.FTZ R41, R105, R198, !PT ;  /* 0x000000c669297209 */ /* 0x000fe40007810000 */
[-C--:B------:R-:W-:Y:S02]  /*167a0*/  ISETP.GE.OR P0, PT, R3, R242.reuse, !P0 ;  /* 0x000000f20300720c */ /* 0x080fe40004706670 */
[----:B------:R-:W-:Y:S02]  /*167b0*/  FMNMX.FTZ R41, R108, R41, !PT ;  /* 0x000000296c297209 */ /* 0x000fe40007810000 */
[----:B------:R-:W-:Y:S02]  /*167c0*/  FSEL R93, R119, -INF , !P0 ;  /* 0xff800000775d7808 */ /* 0x000fe40004000000 */
[----:B------:R-:W-:Y:S04]  /*167d0*/  LOP3.LUT P0, RZ, R252, 0x10, RZ, 0xc0, !PT ;  /* 0x00000010fcff7812 */ /* 0x000fe8000780c0ff */
[----:B------:R-:W-:Y:S02]  /*167e0*/  FSEL R88, R59, -INF , !P0 ;  /* 0xff8000003b587808 */ /* 0x000fe40004000000 */
[CC--:B------:R-:W-:Y:S04]  /*167f0*/  ISETP.GE.AND P0, PT, R54.reuse, R243.reuse, PT ;  /* 0x000000f33600720c */ /* 0x0c0fe80003f06270 */
[-C--:B------:R-:W-:Y:S04]  /*16800*/  ISETP.GE.OR P0, PT, R54, R242.reuse, !P0 ;  /* 0x000000f23600720c */ /* 0x080fe80004706670 */
[----:B------:R-:W-:Y:S02]  /*16810*/  FSEL R91, R117, -INF , !P0 ;  /* 0xff800000755b7808 */ /* 0x000fe40004000000 */
[----:B------:R-:W-:Y:S04]  /*16820*/  LOP3.LUT P0, RZ, R252, 0x8, RZ, 0xc0, !PT ;  /* 0x00000008fcff7812 */ /* 0x000fe8000780c0ff */
[----:B------:R-:W-:Y:S02]  /*16830*/  FSEL R92, R57, -INF , !P0 ;  /* 0xff800000395c7808 */ /* 0x000fe40004000000 */
[CC--:B------:R-:W-:Y:S04]  /*16840*/  ISETP.GE.AND P0, PT, R55.reuse, R243.reuse, PT ;  /* 0x000000f33700720c */ /* 0x0c0fe80003f06270 */
[-C--:B------:R-:W-:Y:S04]  /*16850*/  ISETP.GE.OR P0, PT, R55, R242.reuse, !P0 ;  /* 0x000000f23700720c */ /* 0x080fe80004706670 */
[----:B------:R-:W-:Y:S02]  /*16860*/  FSEL R90, R118, -INF , !P0 ;  /* 0xff800000765a7808 */ /* 0x000fe40004000000 */
[C---:B------:R-:W-:Y:S04]  /*16870*/  ISETP.GE.AND P0, PT, R131.reuse, R243, PT ;  /* 0x000000f38300720c */ /* 0x040fe80003f06270 */
[----:B------:R-:W-:Y:S04]  /*16880*/  ISETP.GE.OR P0, PT, R131, R242, !P0 ;  /* 0x000000f28300720c */ /* 0x000fe80004706670 */
[----:B------:R-:W-:Y:S02]  /*16890*/  FSEL R89, R122, -INF , !P0 ;  /* 0xff8000007a597808 */ /* 0x000fe40004000000 */
[CC--:B------:R-:W-:Y:S04]  /*168a0*/  ISETP.GE.AND P0, PT, R0.reuse, R241.reuse, PT ;  /* 0x000000f10000720c */ /* 0x0c0fe80003f06270 */
[-C--:B------:R-:W-:Y:S02]  /*168b0*/  ISETP.GE.OR P5, PT, R0, R240.reuse, !P0 ;  /* 0x000000f00000720c */ /* 0x080fe400047a6670 */
[C---:B------:R-:W-:Y:S02]  /*168c0*/  ISETP.GE.AND P0, PT, R2.reuse, R241, PT ;  /* 0x000000f10200720c */ /* 0x040fe40003f06270 */
[----:B------:R-:W-:Y:S02]  /*168d0*/  FMNMX.FTZ R0, R103, R199, !PT ;  /* 0x000000c767007209 */ /* 0x000fe40007810000 */
[----:B------:R-:W-:Y:S02]  /*168e0*/  ISETP.GE.OR P4, PT, R2, R240, !P0 ;  /* 0x000000f00200720c */ /* 0x000fe40004786670 */
[----:B------:R-:W-:Y:S02]  /*168f0*/  FMNMX.FTZ R2, R104, R41, !PT ;  /* 0x0000002968027209 */ /* 0x000fe40007810000 */
[----:B------:R-:W-:Y:S02]  /*16900*/  FMNMX.FTZ R0, R207, R0, !PT ;  /* 0x00000000cf007209 */ /* 0x000fe40007810000 */
[----:B------:R-:W-:Y:S02]  /*16910*/  FMNMX.FTZ R2, R106, R2, !PT ;  /* 0x000000026a027209 */ /* 0x000fe40007810000 */
[----:B------:R-:W-:Y:S02]  /*16920*/  ISETP.GE.AND P0, PT, R3, R241, PT ;  /* 0x000000f10300720c */ /* 0x000fe40003f06270 */
[----:B------:R-:W-:Y:S02]  /*16930*/  FMNMX.FTZ R41, R113, R2, !PT ;  /* 0x0000000271297209 */ /* 0x000fe40007810000 */
[----:B------:R-:W-:Y:S02]  /*16940*/  FMNMX.FTZ R0, R111, R0, !PT ;  /* 0x000000006f007209 */ /* 0x000fe40007810000 */
        /* <DEDUP_REMOVED lines=111> */
[----:B-1----:R-:W-:Y:S02]  /*17040*/  FMNMX.FTZ R41, R41, R2, !PT ;  /* 0x0000000229297209 */ /* 0x002fe40007810000 */
[CC--:B------:R-:W-:Y:S02]  /*17050*/  ISETP.GE.AND P0, PT, R54.reuse, R241.reuse, PT ;  /* 0x000000f13600720c */ /* 0x0c0fe40003f06270 */
[----:B------:R-:W-:Y:S01]  /*17060*/  FMNMX.FTZ R0, R203, R0, !PT ;  /* 0x00000000cb007209 */ /* 0x000fe20007810000 */
[----:B------:R-:W1:Y:S01]  /*17070*/  SHFL.BFLY PT, R2, R42, 0x2, 0x1f ;  /* 0x0c401f002a027f89 */ /* 0x000e6200000e0000 */
[----:B------:R-:W-:Y:S01]  /*17080*/  ISETP.GE.OR P2, PT, R54, R240, !P0 ;  /* 0x000000f03600720c */ /* 0x000fe20004746670 */
[----:B------:R-:W-:Y:S01]  /*17090*/  IMAD.MOV.U32 R54, RZ, RZ, R215 ;  /* 0x000000ffff367224 */ /* 0x000fe200078e00d7 */
[C---:B------:R-:W-:Y:S02]  /*170a0*/  ISETP.GE.AND P0, PT, R55.reuse, R241, PT ;  /* 0x000000f13700720c */ /* 0x040fe40003f06270 */
[----:B------:R-:W-:Y:S02]  /*170b0*/  FMNMX.FTZ R0, R202, R0, !PT ;  /* 0x00000000ca007209 */ /* 0x000fe40007810000 */
[----:B------:R-:W-:Y:S01]  /*170c0*/  ISETP.GE.OR P1, PT, R55, R240, !P0 ;  /* 0x000000f03700720c */ /* 0x000fe20004726670 */
[----:B------:R-:W3:Y:S01]  /*170d0*/  SHFL.BFLY PT, R68, R41, 0x1, 0x1f ;  /* 0x0c201f0029447f89 */ /* 0x000ee200000e0000 */
[----:B------:R-:W-:Y:S01]  /*170e0*/  FMNMX.FTZ R0, R201, R0, !PT ;  /* 0x00000000c9007209 */ /* 0x000fe20007810000 */
[----:B------:R-:W-:Y:S01]  /*170f0*/  IMAD.MOV.U32 R55, RZ, RZ, R216 ;  /* 0x000000ffff377224 */ /* 0x000fe200078e00d8 */
[----:B------:R-:W-:Y:S02]  /*17100*/  LOP3.LUT P0, RZ, R252, 0x1, RZ, 0xc0, !PT ;  /* 0x00000001fcff7812 */ /* 0x000fe4000780c0ff */
[----:B------:R-:W-:Y:S02]  /*17110*/  FMNMX.FTZ R0, R200, R0, !PT ;  /* 0x00000000c8007209 */ /* 0x000fe40007810000 */
[----:B------:R-:W-:Y:S02]  /*17120*/  FSEL R112, R97, -INF , !P0 ;  /* 0xff80000061707808 */ /* 0x000fe40004000000 */
[----:B------:R-:W-:Y:S02]  /*17130*/  FSEL R109, R109, -INF , !P5 ;  /* 0xff8000006d6d7808 */ /* 0x000fe40006800000 */
[----:B------:R-:W-:Y:S02]  /*17140*/  FMNMX.FTZ R0, R112, R0, !PT ;  /* 0x0000000070007209 */ /* 0x000fe40007810000 */
[----:B--2---:R-:W-:Y:S01]  /*17150*/  FMNMX.FTZ R3, R3, R43, !PT ;  /* 0x0000002b03037209 */ /* 0x004fe20007810000 */
[----:B------:R-:W-:Y:S01]  /*17160*/  IMAD.MOV.U32 R43, RZ, RZ, R223 ;  /* 0x000000ffff2b7224 */ /* 0x000fe200078e00df */
[----:B------:R-:W-:Y:S02]  /*17170*/  FMNMX.FTZ R0, R110, R0, !PT ;  /* 0x000000006e007209 */ /* 0x000fe40007810000 */
[----:B-1----:R-:W-:Y:S02]  /*17180*/  FMNMX.FTZ R2, R42, R2, !PT ;  /* 0x000000022a027209 */ /* 0x002fe40007810000 */
[----:B------:R-:W-:Y:S02]  /*17190*/  FMNMX.FTZ R42, R109, R0, !PT ;  /* 0x000000006d2a7209 */ /* 0x000fe40007810000 */
[----:B------:R-:W1:Y:S01]  /*171a0*/  SHFL.BFLY PT, R0, R3, 0x1, 0x1f ;  /* 0x0c201f0003007f89 */ /* 0x000e6200000e0000 */
[----:B------:R-:W-:Y:S02]  /*171b0*/  FSEL R107, R107, -INF , !P4 ;  /* 0xff8000006b6b7808 */ /* 0x000fe40006000000 */
[----:B------:R-:W-:Y:S02]  /*171c0*/  FSEL R99, R5, -INF , !P3 ;  /* 0xff80000005637808 */ /* 0x000fe40005800000 */
[----:B------:R-:W-:Y:S01]  /*171d0*/  FMNMX.FTZ R5, R107, R42, !PT ;  /* 0x0000002a6b057209 */ /* 0x000fe20007810000 */
[----:B------:R-:W-:Y:S01]  /*171e0*/  IMAD.MOV.U32 R42, RZ, RZ, R218 ;  /* 0x000000ffff2a7224 */ /* 0x000fe200078e00da */
[----:B------:R-:W-:Y:S02]  /*171f0*/  FSEL R97, R4, -INF , !P2 ;  /* 0xff80000004617808 */ /* 0x000fe40005000000 */
[----:B------:R-:W-:Y:S01]  /*17200*/  ISETP.GE.AND P0, PT, R131, R241, PT ;  /* 0x000000f18300720c */ /* 0x000fe20003f06270 */
[----:B------:R-:W2:Y:S01]  /*17210*/  SHFL.BFLY PT, R4, R2, 0x1, 0x1f ;  /* 0x0c201f0002047f89 */ /* 0x000ea200000e0000 */
[----:B------:R-:W-:Y:S02]  /*17220*/  FMNMX.FTZ R5, R99, R5, !PT ;  /* 0x0000000563057209 */ /* 0x000fe40007810000 */
[----:B------:R-:W-:Y:S01]  /*17230*/  FSEL R96, R115, -INF , !P1 ;  /* 0xff80000073607808 */ /* 0x000fe20004800000 */
[----:B------:R-:W-:Y:S01]  /*17240*/  IMAD.MOV.U32 R115, RZ, RZ, R69 ;  /* 0x000000ffff737224 */ /* 0x000fe200078e0045 */
[----:B------:R-:W-:Y:S02]  /*17250*/  ISETP.GE.OR P0, PT, R131, R240, !P0 ;  /* 0x000000f08300720c */ /* 0x000fe40004706670 */
[----:B------:R-:W-:Y:S02]  /*17260*/  FMNMX.FTZ R5, R97, R5, !PT ;  /* 0x0000000561057209 */ /* 0x000fe40007810000 */
[----:B------:R-:W-:Y:S02]  /*17270*/  FSEL R69, R6, -INF , !P0 ;  /* 0xff80000006457808 */ /* 0x000fe40004000000 */
[----:B------:R-:W-:Y:S02]  /*17280*/  FMNMX.FTZ R6, R96, R5, !PT ;  /* 0x0000000560067209 */ /* 0x000fe40007810000 */
[----:B---3--:R-:W-:Y:S01]  /*17290*/  FMNMX.FTZ R68, R41, R68, !PT ;  /* 0x0000004429447209 */ /* 0x008fe20007810000 */
[----:B------:R-:W-:Y:S01]  /*172a0*/  IMAD.MOV.U32 R41, RZ, RZ, R217 ;  /* 0x000000ffff297224 */ /* 0x000fe200078e00d9 */
[----:B------:R-:W-:Y:S02]  /*172b0*/  FMNMX.FTZ R6, R69, R6, !PT ;  /* 0x0000000645067209 */ /* 0x000fe40007810000 */
[----:B-1----:R-:W-:Y:S01]  /*172c0*/  FMNMX.FTZ R3, R3, R0, !PT ;  /* 0x0000000003037209 */ /* 0x002fe20007810000 */
[C---:B------:R-:W-:Y:S01]  /*172d0*/  FMUL.FTZ R102, R68.reuse, c[0x0][0x23c] ;  /* 0x00008f0044667a20 */ /* 0x040fe20000410000 */
[----:B------:R-:W-:Y:S01]  /*172e0*/  FSETP.NEU.FTZ.AND P1, PT, R68, -INF , PT ;  /* 0xff8000004400780b */ /* 0x000fe20003f3d000 */
[----:B------:R-:W1:Y:S01]  /*172f0*/  SHFL.BFLY PT, R0, R6, 0x2, 0x1f ;  /* 0x0c401f0006007f89 */ /* 0x000e6200000e0000 */
[C---:B------:R-:W-:Y:S01]  /*17300*/  FSETP.NEU.FTZ.AND P0, PT, R3.reuse, -INF , PT ;  /* 0xff8000000300780b */ /* 0x040fe20003f1d000 */
[----:B------:R-:W-:Y:S01]  /*17310*/  FMUL.FTZ R100, R3, c[0x0][0x23c] ;  /* 0x00008f0003647a20 */ /* 0x000fe20000410000 */
[----:B------:R-:W-:Y:S02]  /*17320*/  FSEL R102, R102, RZ, P1 ;  /* 0x000000ff66667208 */ /* 0x000fe40000800000 */
[----:B--2---:R-:W-:Y:S02]  /*17330*/  FMNMX.FTZ R2, R2, R4, !PT ;  /* 0x0000000402027209 */ /* 0x004fe40007810000 */
[----:B------:R-:W-:Y:S01]  /*17340*/  FSEL R100, R100, RZ, P0 ;  /* 0x000000ff64647208 */ /* 0x000fe20000000000 */
[--C-:B------:R-:W-:Y:S01]  /*17350*/  FFMA.FTZ R59, R28, c[0x0][0x23c], -R102.reuse ;  /* 0x00008f001c3b7a23 */ /* 0x100fe20000010866 */
[----:B------:R-:W-:Y:S01]  /*17360*/  FSETP.NEU.FTZ.AND P2, PT, R2, -INF , PT ;  /* 0xff8000000200780b */ /* 0x000fe20003f5d000 */
[----:B------:R-:W-:Y:S01]  /*17370*/  FFMA.FTZ R249, R21, c[0x0][0x23c], -R102 ;  /* 0x00008f0015f97a23 */ /* 0x000fe20000010866 */
[----:B------:R-:W-:Y:S01]  /*17380*/  FSEL R4, R3, RZ, P0 ;  /* 0x000000ff03047208 */ /* 0x000fe20000000000 */
[----:B------:R-:W-:Y:S01]  /*17390*/  IMAD.MOV.U32 R21, RZ, RZ, R66 ;  /* 0x000000ffff157224 */ /* 0x000fe200078e0042 */
[----:B------:R-:W-:Y:S01]  /*173a0*/  FSEL R5, R68, RZ, P1 ;  /* 0x000000ff44057208 */ /* 0x000fe20000800000 */
[----:B------:R-:W-:Y:S01]  /*173b0*/  FFMA.FTZ R233, R45, c[0x0][0x23c], -R102 ;  /* 0x00008f002de97a23 */ /* 0x000fe20000010866 */
[----:B------:R-:W-:Y:S01]  /*173c0*/  FSEL R71, R2, RZ, P2 ;  /* 0x000000ff02477208 */ /* 0x000fe20001000000 */
[----:B------:R-:W-:Y:S02]  /*173d0*/  IMAD.MOV.U32 R45, RZ, RZ, R115 ;  /* 0x000000ffff2d7224 */ /* 0x000fe400078e0073 */
[----:B------:R-:W-:Y:S02]  /*173e0*/  FFMA.FTZ R207, R207, c[0x0][0x23c], -R100 ;  /* 0x00008f00cfcf7a23 */ /* 0x000fe40000010864 */
[----:B------:R-:W-:Y:S02]  /*173f0*/  FFMA.FTZ R80, R113, c[0x0][0x23c], -R102 ;  /* 0x00008f0071507a23 */ /* 0x000fe40000010866 */
[----:B------:R2:W-:Y:S01]  /*17400*/  MUFU.EX2 R228, R207 ;  /* 0x000000cf00e47308 */ /* 0x0005e20000000800 */
[----:B------:R-:W-:Y:S01]  /*17410*/  FADD.FTZ R5, -R5, R198 ;  /* 0x000000c605057221 */ /* 0x000fe20000010100 */
[----:B-1----:R-:W-:Y:S01]  /*17420*/  FMNMX.FTZ R0, R6, R0, !PT ;  /* 0x0000000006007209 */ /* 0x002fe20007810000 */
[--C-:B------:R-:W-:Y:S02]  /*17430*/  FFMA.FTZ R8, R8, c[0x0][0x23c], -R100.reuse ;  /* 0x00008f0008087a23 */ /* 0x100fe40000010864 */
[----:B------:R-:W-:Y:S02]  /*17440*/  FFMA.FTZ R111, R111, c[0x0][0x23c], -R100 ;  /* 0x00008f006f6f7a23 */ /* 0x000fe40000010864 */
[----:B------:R-:W1:Y:S01]  /*17450*/  SHFL.BFLY PT, R6, R0, 0x1, 0x1f ;  /* 0x0c201f0000067f89 */ /* 0x000e6200000e0000 */
[----:B------:R-:W-:Y:S02]  /*17460*/  FMUL.FTZ R5, R5, c[0x0][0x23c] ;  /* 0x00008f0005057a20 */ /* 0x000fe40000410000 */
[----:B------:R-:W-:Y:S02]  /*17470*/  FADD.FTZ R4, -R4, R199 ;  /* 0x000000c704047221 */ /* 0x000fe40000010100 */
[--C-:B------:R-:W-:Y:S02]  /*17480*/  FFMA.FTZ R67, R74, c[0x0][0x23c], -R102.reuse ;  /* 0x00008f004a437a23 */ /* 0x100fe40000010866 */
[----:B------:R3:W-:Y:S01]  /*17490*/  MUFU.EX2 R74, R8 ;  /* 0x00000008004a7308 */ /* 0x0007e20000000800 */
[--C-:B------:R-:W-:Y:S02]  /*174a0*/  FFMA.FTZ R108, R108, c[0x0][0x23c], -R102.reuse ;  /* 0x00008f006c6c7a23 */ /* 0x100fe40000010866 */
[--C-:B------:R-:W-:Y:S02]  /*174b0*/  FFMA.FTZ R104, R104, c[0x0][0x23c], -R102.reuse ;  /* 0x00008f0068687a23 */ /* 0x100fe40000010866 */
[----:B------:R-:W-:Y:S02]  /*174c0*/  FMUL.FTZ R4, R4, c[0x0][0x23c] ;  /* 0x00008f0004047a20 */ /* 0x000fe40000410000 */
[--C-:B------:R-:W-:Y:S02]  /*174d0*/  FFMA.FTZ R199, R35, c[0x0][0x23c], -R102.reuse ;  /* 0x00008f0023c77a23 */ /* 0x100fe40000010866 */
[--C-:B------:R-:W-:Y:S01]  /*174e0*/  FFMA.FTZ R238, R27, c[0x0][0x23c], -R102.reuse ;  /* 0x00008f001bee7a23 */ /* 0x100fe20000010866 */
[----:B------:R-:W-:Y:S01]  /*174f0*/  MUFU.EX2 R229, R108 ;  /* 0x0000006c00e57308 */ /* 0x000fe20000000800 */
[--C-:B--2---:R-:W-:Y:S02]  /*17500*/  FFMA.FTZ R207, R26, c[0x0][0x23c], -R102.reuse ;  /* 0x00008f001acf7a23 */ /* 0x104fe40000010866 */
[----:B------:R-:W-:Y:S02]  /*17510*/  FFMA.FTZ R215, R46, c[0x0][0x23c], -R102 ;  /* 0x00008f002ed77a23 */ /* 0x000fe40000010866 */
[----:B------:R-:W-:Y:S01]  /*17520*/  FFMA.FTZ R27, R20, c[0x0][0x23c], -R100 ;  /* 0x00008f00141b7a23 */ /* 0x000fe20000010864 */
[----:B-1----:R-:W-:Y:S01]  /*17530*/  FMNMX.FTZ R0, R0, R6, !PT ;  /* 0x0000000600007209 */ /* 0x002fe20007810000 */
[----:B------:R-:W-:Y:S03]  /*17540*/  FMUL.FTZ R6, R2, c[0x0][0x23c] ;  /* 0x00008f0002067a20 */ /* 0x000fe60000410000 */
[----:B------:R-:W-:Y:S01]  /*17550*/  MUFU.EX2 R26, R111 ;  /* 0x0000006f001a7308 */ /* 0x000fe20000000800 */
[----:B------:R-:W-:Y:S01]  /*17560*/  FSETP.NEU.FTZ.AND P0, PT, R0, -INF , PT ;  /* 0xff8000000000780b */ /* 0x000fe20003f1d000 */
[--C-:B------:R-:W-:Y:S01]  /*17570*/  FFMA.FTZ R57, R116, c[0x0][0x23c], -R102.reuse ;  /* 0x00008f0074397a23 */ /* 0x100fe20000010866 */
[----:B------:R-:W-:Y:S01]  /*17580*/  FSEL R28, R6, RZ, P2 ;  /* 0x000000ff061c7208 */ /* 0x000fe20001000000 */
[----:B------:R-:W-:Y:S01]  /*17590*/  FFMA.FTZ R218, R120, c[0x0][0x23c], -R102 ;  /* 0x00008f0078da7a23 */ /* 0x000fe20000010866 */
[----:B---3--:R-:W-:Y:S01]  /*175a0*/  FSEL R8, R0, RZ, P0 ;  /* 0x000000ff00087208 */ /* 0x008fe20000000000 */
[----:B------:R-:W-:Y:S02]  /*175b0*/  FFMA.FTZ R248, R22, c[0x0][0x23c], -R100 ;  /* 0x00008f0016f87a23 */ /* 0x000fe40000010864 */
[----:B------:R-:W-:Y:S02]  /*175c0*/  FFMA.FTZ R14, R14, c[0x0][0x23c], -R28 ;  /* 0x00008f000e0e7a23 */ /* 0x000fe4000001081c */
[----:B------:R-:W1:Y:S01]  /*175d0*/  MUFU.EX2 R6, R5 ;  /* 0x0000000500067308 */ /* 0x000e620000000800 */
[--C-:B------:R-:W-:Y:S02]  /*175e0*/  FFMA.FTZ R239, R23, c[0x0][0x23c], -R100.reuse ;  /* 0x00008f0017ef7a23 */ /* 0x100fe40000010864 */
[--C-:B------:R-:W-:Y:S02]  /*175f0*/  FFMA.FTZ R236, R33, c[0x0][0x23c], -R100.reuse ;  /* 0x00008f0021ec7a23 */ /* 0x100fe40000010864 */
[--C-:B------:R-:W-:Y:S02]  /*17600*/  FFMA.FTZ R235, R34, c[0x0][0x23c], -R100.reuse ;  /* 0x00008f0022eb7a23 */ /* 0x100fe40000010864 */
[--C-:B------:R-:W-:Y:S02]  /*17610*/  FFMA.FTZ R217, R38, c[0x0][0x23c], -R100.reuse ;  /* 0x00008f0026d97a23 */ /* 0x100fe40000010864 */
[----:B------:R-:W-:Y:S01]  /*17620*/  FFMA.FTZ R216, R37, c[0x0][0x23c], -R100 ;  /* 0x00008f0025d87a23 */ /* 0x000fe20000010864 */
[----:B------:R2:W-:Y:S01]  /*17630*/  MUFU.EX2 R223, R14 ;  /* 0x0000000e00df7308 */ /* 0x0005e20000000800 */
[----:B------:R-:W-:Y:S02]  /*17640*/  FFMA.FTZ R98, R98, c[0x0][0x23c], -R28 ;  /* 0x00008f0062627a23 */ /* 0x000fe4000001081c */
[--C-:B------:R-:W-:Y:S02]  /*17650*/  FFMA.FTZ R232, R48, c[0x0][0x23c], -R100.reuse ;  /* 0x00008f0030e87a23 */ /* 0x100fe40000010864 */
[--C-:B------:R-:W-:Y:S02]  /*17660*/  FFMA.FTZ R237, R52, c[0x0][0x23c], -R100.reuse ;  /* 0x00008f0034ed7a23 */ /* 0x100fe40000010864 */
[----:B------:R-:W-:Y:S02]  /*17670*/  FFMA.FTZ R251, R83, c[0x0][0x23c], -R100 ;  /* 0x00008f0053fb7a23 */ /* 0x000fe40000010864 */
[----:B------:R-:W-:Y:S01]  /*17680*/  IMAD.MOV.U32 R113, RZ, RZ, R225 ;  /* 0x000000ffff717224 */ /* 0x000fe200078e00e1 */
[----:B------:R3:W-:Y:S01]  /*17690*/  MUFU.EX2 R66, R98 ;  /* 0x0000006200427308 */ /* 0x0007e20000000800 */
[----:B------:R-:W-:Y:S02]  /*176a0*/  FFMA.FTZ R9, R9, c[0x0][0x23c], -R28 ;  /* 0x00008f0009097a23 */ /* 0x000fe4000001081c */
[----:B------:R-:W-:Y:S02]  /*176b0*/  FFMA.FTZ R78, R24, c[0x0][0x23c], -R102 ;  /* 0x00008f00184e7a23 */ /* 0x000fe40000010866 */
[----:B------:R-:W-:Y:S02]  /*176c0*/  IMAD.MOV.U32 R24, RZ, RZ, R214 ;  /* 0x000000ffff187224 */ /* 0x000fe400078e00d6 */
[----:B------:R-:W-:Y:S02]  /*176d0*/  FFMA.FTZ R61, R61, c[0x0][0x23c], -R102 ;  /* 0x00008f003d3d7a23 */ /* 0x000fe40000010866 */
[----:B------:R-:W-:Y:S01]  /*176e0*/  FFMA.FTZ R73, R103, c[0x0][0x23c], -R100 ;  /* 0x00008f0067497a23 */ /* 0x000fe20000010864 */
[----:B------:R4:W-:Y:S01]  /*176f0*/  MUFU.EX2 R226, R104 ;  /* 0x0000006800e27308 */ /* 0x0009e20000000800 */
[----:B------:R-:W-:Y:S02]  /*17700*/  FADD.FTZ R8, -R8, R196 ;  /* 0x000000c408087221 */ /* 0x000fe40000010100 */
[--C-:B------:R-:W-:Y:S01]  /*17710*/  FFMA.FTZ R196, R82, c[0x0][0x23c], -R100.reuse ;  /* 0x00008f0052c47a23 */ /* 0x100fe20000010864 */
[----:B--2---:R-:W2:Y:S01]  /*17720*/  LDL.LU R14, [R1+0x1c] ;  /* 0x00001c00010e7983 */ /* 0x004ea20000300800 */
[--C-:B------:R-:W-:Y:S02]  /*17730*/  FFMA.FTZ R47, R47, c[0x0][0x23c], -R100.reuse ;  /* 0x00008f002f2f7a23 */ /* 0x100fe40000010864 */
[--C-:B------:R-:W-:Y:S02]  /*17740*/  FFMA.FTZ R62, R62, c[0x0][0x23c], -R100.reuse ;  /* 0x00008f003e3e7a23 */ /* 0x100fe40000010864 */
[--C-:B------:R-:W-:Y:S01]  /*17750*/  FFMA.FTZ R63, R63, c[0x0][0x23c], -R100.reuse ;  /* 0x00008f003f3f7a23 */ /* 0x100fe20000010864 */
[----:B------:R-:W-:Y:S01]  /*17760*/  MUFU.EX2 R35, R9 ;  /* 0x0000000900237308 */ /* 0x000fe20000000800 */
[--C-:B------:R-:W-:Y:S02]  /*17770*/  FFMA.FTZ R15, R15, c[0x0][0x23c], -R100.reuse ;  /* 0x00008f000f0f7a23 */ /* 0x100fe40000010864 */
[--C-:B------:R-:W-:Y:S02]  /*17780*/  FFMA.FTZ R76, R76, c[0x0][0x23c], -R100.reuse ;  /* 0x00008f004c4c7a23 */ /* 0x100fe40000010864 */
[----:B---3--:R-:W-:Y:S02]  /*17790*/  FMUL.FTZ R98, R0, c[0x0][0x23c] ;  /* 0x00008f0000627a20 */ /* 0x008fe40000410000 */
[--C-:B------:R-:W-:Y:S02]  /*177a0*/  FFMA.FTZ R77, R77, c[0x0][0x23c], -R100.reuse ;  /* 0x00008f004d4d7a23 */ /* 0x100fe40000010864 */
[----:B------:R-:W-:Y:S01]  /*177b0*/  FFMA.FTZ R211, R211, c[0x0][0x23c], -R100 ;  /* 0x00008f00d3d37a23 */ /* 0x000fe20000010864 */
[----:B------:R-:W3:Y:S01]  /*177c0*/  MUFU.EX2 R9, R4 ;  /* 0x0000000400097308 */ /* 0x000ee20000000800 */
[----:B------:R-:W-:Y:S01]  /*177d0*/  FSEL R98, R98, RZ, P0 ;  /* 0x000000ff62627208 */ /* 0x000fe20000000000 */
[----:B------:R-:W-:Y:S01]  /*177e0*/  FFMA.FTZ R72, R105, c[0x0][0x23c], -R102 ;  /* 0x00008f0069487a23 */ /* 0x000fe20000010866 */
[----:B------:R-:W-:Y:S01]  /*177f0*/  FSETP.NEU.FTZ.AND P0, PT, R2, -INF , PT ;  /* 0xff8000000200780b */ /* 0x000fe20003f1d000 */
[----:B------:R-:W-:Y:S02]  /*17800*/  FFMA.FTZ R209, R209, c[0x0][0x23c], -R100 ;  /* 0x00008f00d1d17a23 */ /* 0x000fe40000010864 */
[----:B------:R-:W-:Y:S02]  /*17810*/  FFMA.FTZ R115, R10, c[0x0][0x23c], -R98 ;  /* 0x00008f000a737a23 */ /* 0x000fe40000010862 */
[----:B------:R-:W2:Y:S01]  /*17820*/  LDL.LU R10, [R1+0x18] ;  /* 0x00001800010a7983 */ /* 0x000ea20000300800 */
[----:B------:R-:W-:Y:S01]  /*17830*/  FFMA.FTZ R121, R121, c[0x0][0x23c], -R100 ;  /* 0x00008f0079797a23 */ /* 0x000fe20000010864 */
[----:B------:R-:W-:Y:S01]  /*17840*/  MUFU.EX2 R72, R72 ;  /* 0x0000004800487308 */ /* 0x000fe20000000800 */
[----:B------:R-:W-:Y:S02]  /*17850*/  IMAD.MOV.U32 R46, RZ, RZ, R113 ;  /* 0x000000ffff2e7224 */ /* 0x000fe400078e0071 */
[----:B------:R-:W-:Y:S02]  /*17860*/  IMAD.MOV.U32 R113, RZ, RZ, R65 ;  /* 0x000000ffff717224 */ /* 0x000fe400078e0041 */
[----:B-1----:R-:W-:Y:S02]  /*17870*/  FMUL.FTZ R65, R6, R193 ;  /* 0x000000c106417220 */ /* 0x002fe40000410000 */
[----:B------:R-:W-:Y:S02]  /*17880*/  IMAD.MOV.U32 R193, RZ, RZ, R26 ;  /* 0x000000ffffc17224 */ /* 0x000fe400078e001a */
[----:B------:R-:W-:Y:S01]  /*17890*/  IMAD.MOV.U32 R26, RZ, RZ, R67 ;  /* 0x000000ffff1a7224 */ /* 0x000fe200078e0043 */
[----:B------:R-:W-:Y:S01]  /*178a0*/  MUFU.EX2 R73, R73 ;  /* 0x0000004900497308 */ /* 0x000fe20000000800 */
[--C-:B------:R-:W-:Y:S02]  /*178b0*/  FFMA.FTZ R120, R16, c[0x0][0x23c], -R100.reuse ;  /* 0x00008f0010787a23 */ /* 0x100fe40000010864 */
[--C-:B------:R-:W-:Y:S02]  /*178c0*/  FFMA.FTZ R117, R17, c[0x0][0x23c], -R100.reuse ;  /* 0x00008f0011757a23 */ /* 0x100fe40000010864 */
[--C-:B------:R-:W-:Y:S02]  /*178d0*/  FFMA.FTZ R116, R114, c[0x0][0x23c], -R100.reuse ;  /* 0x00008f0072747a23 */ /* 0x100fe40000010864 */
[--C-:B------:R-:W-:Y:S02]  /*178e0*/  FFMA.FTZ R105, R18, c[0x0][0x23c], -R100.reuse ;  /* 0x00008f0012697a23 */ /* 0x100fe40000010864 */
[--C-:B----4-:R-:W-:Y:S01]  /*178f0*/  FFMA.FTZ R104, R19, c[0x0][0x23c], -R100.reuse ;  /* 0x00008f0013687a23 */ /* 0x110fe20000010864 */
[----:B------:R-:W-:Y:S01]  /*17900*/  MUFU.EX2 R115, R115 ;  /* 0x0000007300737308 */ /* 0x000fe20000000800 */
[----:B------:R-:W-:Y:S02]  /*17910*/  FFMA.FTZ R101, R101, c[0x0][0x23c], -R100 ;  /* 0x00008f0065657a23 */ /* 0x000fe40000010864 */
[C---:B---3--:R-:W-:Y:S02]  /*17920*/  FMUL.FTZ R18, R9.reuse, R170 ;  /* 0x000000aa09127220 */ /* 0x048fe40000410000 */
[----:B------:R-:W-:Y:S02]  /*17930*/  IMAD.MOV.U32 R170, RZ, RZ, R27 ;  /* 0x000000ffffaa7224 */ /* 0x000fe400078e001b */
[----:B------:R-:W-:Y:S02]  /*17940*/  FMUL.FTZ R19, R9, R171 ;  /* 0x000000ab09137220 */ /* 0x000fe40000410000 */
[----:B------:R-:W-:Y:S01]  /*17950*/  IMAD.MOV.U32 R171, RZ, RZ, R24 ;  /* 0x000000ffffab7224 */ /* 0x000fe200078e0018 */
[----:B------:R-:W-:Y:S01]  /*17960*/  MUFU.EX2 R207, R207 ;  /* 0x000000cf00cf7308 */ /* 0x000fe20000000800 */
[----:B------:R-:W-:Y:S02]  /*17970*/  FADD.FTZ R71, -R71, R197 ;  /* 0x000000c547477221 */ /* 0x000fe40000010100 */
[--C-:B------:R-:W-:Y:S02]  /*17980*/  FFMA.FTZ R197, R40, c[0x0][0x23c], -R102.reuse ;  /* 0x00008f0028c57a23 */ /* 0x100fe40000010866 */
[----:B------:R-:W-:Y:S02]  /*17990*/  IMAD.MOV.U32 R40, RZ, RZ, R61 ;  /* 0x000000ffff287224 */ /* 0x000fe400078e003d */
[----:B------:R-:W-:Y:S02]  /*179a0*/  FFMA.FTZ R108, R30, c[0x0][0x23c], -R102 ;  /* 0x00008f001e6c7a23 */ /* 0x000fe40000010866 */
[--C-:B------:R-:W-:Y:S01]  /*179b0*/  FFMA.FTZ R30, R51, c[0x0][0x23c], -R100.reuse ;  /* 0x00008f00331e7a23 */ /* 0x100fe20000010864 */
[----:B------:R-:W-:Y:S01]  /*179c0*/  MUFU.EX2 R199, R199 ;  /* 0x000000c700c77308 */ /* 0x000fe20000000800 */
[----:B------:R-:W-:Y:S02]  /*179d0*/  FFMA.FTZ R100, R25, c[0x0][0x23c], -R100 ;  /* 0x00008f0019647a23 */ /* 0x000fe40000010864 */
[----:B------:R-:W-:Y:S02]  /*179e0*/  IMAD.MOV.U32 R61, RZ, RZ, R46 ;  /* 0x000000ffff3d7224 */ /* 0x000fe400078e002e */
[----:B------:R-:W-:Y:S02]  /*179f0*/  IMAD.MOV.U32 R46, RZ, RZ, R41 ;  /* 0x000000ffff2e7224 */ /* 0x000fe400078e0029 */
[----:B------:R-:W-:Y:S02]  /*17a00*/  IMAD.MOV.U32 R41, RZ, RZ, R54 ;  /* 0x000000ffff297224 */ /* 0x000fe400078e0036 */
[----:B------:R-:W-:Y:S01]  /*17a10*/  FMUL.FTZ R54, R9, R190 ;  /* 0x000000be09367220 */ /* 0x000fe20000410000 */
[----:B------:R-:W-:Y:S01]  /*17a20*/  MUFU.EX2 R196, R196 ;  /* 0x000000c400c47308 */ /* 0x000fe20000000800 */
[----:B------:R-:W-:Y:S02]  /*17a30*/  IMAD.MOV.U32 R190, RZ, RZ, R26 ;  /* 0x000000ffffbe7224 */ /* 0x000fe400078e001a */
[----:B------:R-:W1:Y:S01]  /*17a40*/  LDSM.16.MT88.4 R24, [R224+0x8000] ;  /* 0x00800000e018783b */ /* 0x000e620000004200 */
[----:B------:R-:W-:Y:S02]  /*17a50*/  FMUL.FTZ R71, R71, c[0x0][0x23c] ;  /* 0x00008f0047477a20 */ /* 0x000fe40000410000 */
[----:B------:R-:W-:Y:S02]  /*17a60*/  FFMA.FTZ R106, R106, c[0x0][0x23c], -R102 ;  /* 0x00008f006a6a7a23 */ /* 0x000fe40000010866 */
[----:B------:R-:W-:Y:S02]  /*17a70*/  FFMA.FTZ R7, R7, c[0x0][0x23c], -R28 ;  /* 0x00008f0007077a23 */ /* 0x000fe4000001081c */
[----:B------:R-:W3:Y:S01]  /*17a80*/  MUFU.EX2 R225, R106 ;  /* 0x0000006a00e17308 */ /* 0x000ee20000000800 */
[----:B------:R-:W-:Y:S02]  /*17a90*/  FMUL.FTZ R8, R8, c[0x0][0x23c] ;  /* 0x00008f0008087a20 */ /* 0x000fe40000410000 */
[--C-:B------:R-:W-:Y:S02]  /*17aa0*/  FFMA.FTZ R79, R53, c[0x0][0x23c], -R102.reuse ;  /* 0x00008f00354f7a23 */ /* 0x100fe40000010866 */
[C---:B------:R-:W-:Y:S02]  /*17ab0*/  FMUL.FTZ R4, R6.reuse, R164 ;  /* 0x000000a406047220 */ /* 0x040fe40000410000 */
[C---:B------:R-:W-:Y:S02]  /*17ac0*/  FMUL.FTZ R5, R6.reuse, R165 ;  /* 0x000000a506057220 */ /* 0x040fe40000410000 */
[C---:B------:R-:W-:Y:S01]  /*17ad0*/  FMUL.FTZ R16, R6.reuse, R168 ;  /* 0x000000a806107220 */ /* 0x040fe20000410000 */
[----:B------:R4:W-:Y:S01]  /*17ae0*/  MUFU.EX2 R214, R7 ;  /* 0x0000000700d67308 */ /* 0x0009e20000000800 */
        /* <DEDUP_REMOVED lines=9> */
[C---:B------:R-:W-:Y:S02]  /*17b80*/  FMUL.FTZ R36, R6.reuse, R180 ;  /* 0x000000b406247220 */ /* 0x040fe40000410000 */
[--C-:B------:R-:W-:Y:S01]  /*17b90*/  FFMA.FTZ R122, R49, c[0x0][0x23c], -R102.reuse ;  /* 0x00008f00317a7a23 */ /* 0x100fe20000010866 */
[----:B------:R-:W-:Y:S01]  /*17ba0*/  MUFU.EX2 R197, R197 ;  /* 0x000000c500c57308 */ /* 0x000fe20000000800 */
[----:B------:R-:W-:Y:S02]  /*17bb0*/  FMUL.FTZ R49, R6, R185 ;  /* 0x000000b906317220 */ /* 0x000fe40000410000 */
[--C-:B------:R-:W-:Y:S02]  /*17bc0*/  FFMA.FTZ R118, R32, c[0x0][0x23c], -R102.reuse ;  /* 0x00008f0020767a23 */ /* 0x100fe40000010866 */
[C---:B------:R-:W-:Y:S02]  /*17bd0*/  FMUL.FTZ R32, R6.reuse, R176 ;  /* 0x000000b006207220 */ /* 0x040fe40000410000 */
[----:B------:R-:W-:Y:S02]  /*17be0*/  IMAD.MOV.U32 R28, RZ, RZ, R21 ;  /* 0x000000ffff1c7224 */ /* 0x000fe400078e0015 */
[----:B------:R-:W-:Y:S01]  /*17bf0*/  FMUL.FTZ R21, R6, R173 ;  /* 0x000000ad06157220 */ /* 0x000fe20000410000 */
[----:B------:R-:W-:Y:S01]  /*17c00*/  MUFU.EX2 R198, R198 ;  /* 0x000000c600c67308 */ /* 0x000fe20000000800 */
[----:B------:R-:W-:Y:S02]  /*17c10*/  FFMA.FTZ R131, R60, c[0x0][0x23c], -R102 ;  /* 0x00008f003c837a23 */ /* 0x000fe40000010866 */
[----:B------:R-:W-:Y:S02]  /*17c20*/  IMAD.MOV.U32 R60, RZ, RZ, R64 ;  /* 0x000000ffff3c7224 */ /* 0x000fe400078e0040 */
[----:B------:R-:W-:Y:S02]  /*17c30*/  FMUL.FTZ R64, R6, R192 ;  /* 0x000000c006407220 */ /* 0x000fe40000410000 */
[----:B------:R-:W-:Y:S02]  /*17c40*/  FMUL.FTZ R67, R9, R195 ;  /* 0x000000c309437220 */ /* 0x000fe40000410000 */
[--C-:B------:R-:W-:Y:S01]  /*17c50*/  FFMA.FTZ R111, R13, c[0x0][0x23c], -R98.reuse ;  /* 0x00008f000d6f7a23 */ /* 0x100fe20000010862 */
[----:B------:R-:W-:Y:S01]  /*17c60*/  MUFU.EX2 R131, R131 ;  /* 0x0000008300837308 */ /* 0x000fe20000000800 */
[--C-:B------:R-:W-:Y:S02]  /*17c70*/  FFMA.FTZ R114, R11, c[0x0][0x23c], -R98.reuse ;  /* 0x00008f000b727a23 */ /* 0x100fe40000010862 */
[----:B------:R-:W-:Y:S02]  /*17c80*/  IMAD.MOV.U32 R195, RZ, RZ, R113 ;  /* 0x000000ffffc37224 */ /* 0x000fe400078e0071 */
[----:B------:R-:W-:Y:S02]  /*17c90*/  FFMA.FTZ R113, R12, c[0x0][0x23c], -R98 ;  /* 0x00008f000c717a23 */ /* 0x000fe40000010862 */
[----:B------:R-:W-:Y:S02]  /*17ca0*/  IMAD.MOV.U32 R189, RZ, RZ, R40 ;  /* 0x000000ffffbd7224 */ /* 0x000fe400078e0028 */
[----:B------:R-:W-:Y:S01]  /*17cb0*/  IMAD.MOV.U32 R173, RZ, RZ, R41 ;  /* 0x000000ffffad7224 */ /* 0x000fe200078e0029 */
[----:B------:R-:W1:Y:S01]  /*17cc0*/  MUFU.EX2 R111, R111 ;  /* 0x0000006f006f7308 */ /* 0x000e620000000800 */
[----:B------:R-:W-:Y:S02]  /*17cd0*/  IMAD.MOV.U32 R176, RZ, RZ, R42 ;  /* 0x000000ffffb07224 */ /* 0x000fe400078e002a */
[----:B------:R-:W-:Y:S02]  /*17ce0*/  IMAD.MOV.U32 R180, RZ, RZ, R43 ;  /* 0x000000ffffb47224 */ /* 0x000fe400078e002b */
[----:B------:R-:W1:Y:S01]  /*17cf0*/  LDSM.16.MT88.4 R40, [R222+0x8000] ;  /* 0x00800000de28783b */ /* 0x000e620000004200 */
[----:B------:R-:W-:Y:S02]  /*17d00*/  IMAD.MOV.U32 R188, RZ, RZ, R56 ;  /* 0x000000ffffbc7224 */ /* 0x000fe400078e0038 */
[----:B------:R-:W-:Y:S02]  /*17d10*/  IMAD.MOV.U32 R169, RZ, RZ, R57 ;  /* 0x000000ffffa97224 */ /* 0x000fe400078e0039 */
[----:B------:R-:W-:Y:S01]  /*17d20*/  MUFU.EX2 R114, R114 ;  /* 0x0000007200727308 */ /* 0x000fe20000000800 */
[----:B------:R-:W-:Y:S02]  /*17d30*/  IMAD.MOV.U32 R177, RZ, RZ, R81 ;  /* 0x000000ffffb17224 */ /* 0x000fe400078e0051 */
[C---:B----4-:R-:W-:Y:S02]  /*17d40*/  FMUL.FTZ R7, R9.reuse, R167 ;  /* 0x000000a709077220 */ /* 0x050fe40000410000 */
[C---:B------:R-:W-:Y:S02]  /*17d50*/  FMUL.FTZ R51, R9.reuse, R187 ;  /* 0x000000bb09337220 */ /* 0x040fe40000410000 */
[----:B------:R-:W-:Y:S02]  /*17d60*/  IMAD.MOV.U32 R187, RZ, RZ, R66 ;  /* 0x000000ffffbb7224 */ /* 0x000fe400078e0042 */
[----:B------:R-:W-:Y:S01]  /*17d70*/  FMUL.FTZ R66, R9, R194 ;  /* 0x000000c209427220 */ /* 0x000fe20000410000 */
[----:B------:R-:W-:Y:S01]  /*17d80*/  MUFU.EX2 R113, R113 ;  /* 0x0000007100717308 */ /* 0x000fe20000000800 */
[----:B------:R-:W-:Y:S02]  /*17d90*/  FFMA.FTZ R75, R75, c[0x0][0x23c], -R102 ;  /* 0x00008f004b4b7a23 */ /* 0x000fe40000010866 */
[----:B------:R-:W-:Y:S02]  /*17da0*/  IMAD.MOV.U32 R172, RZ, RZ, R74 ;  /* 0x000000ffffac7224 */ /* 0x000fe400078e004a */
[----:B------:R-:W-:Y:S02]  /*17db0*/  IMAD.MOV.U32 R74, RZ, RZ, R75 ;  /* 0x000000ffff4a7224 */ /* 0x000fe400078e004b */
[----:B------:R-:W-:Y:S02]  /*17dc0*/  IMAD.MOV.U32 R75, RZ, RZ, R60 ;  /* 0x000000ffff4b7224 */ /* 0x000fe400078e003c */
[----:B------:R-:W-:Y:S01]  /*17dd0*/  IMAD.MOV.U32 R194, RZ, RZ, R74 ;  /* 0x000000ffffc27224 */ /* 0x000fe200078e004a */
[----:B------:R-:W-:Y:S01]  /*17de0*/  MUFU.EX2 R122, R122 ;  /* 0x0000007a007a7308 */ /* 0x000fe20000000800 */
[----:B---3--:R-:W-:Y:S01]  /*17df0*/  F2FP.BF16.PACK_AB R74, R225, R226 ;  /* 0x000000e2e14a723e */ /* 0x008fe200000010ff */
[----:B------:R-:W-:Y:S02]  /*17e00*/  IMAD.MOV.U32 R185, RZ, RZ, R35 ;  /* 0x000000ffffb97224 */ /* 0x000fe400078e0023 */
[C---:B------:R-:W-:Y:S02]  /*17e10*/  FMUL.FTZ R22, R9.reuse, R174 ;  /* 0x000000ae09167220 */ /* 0x040fe40000410000 */
[C---:B------:R-:W-:Y:S02]  /*17e20*/  FMUL.FTZ R23, R9.reuse, R175 ;  /* 0x000000af09177220 */ /* 0x040fe40000410000 */
[C---:B------:R-:W-:Y:S02]  /*17e30*/  FMUL.FTZ R34, R9.reuse, R178 ;  /* 0x000000b209227220 */ /* 0x040fe40000410000 */
[----:B------:R-:W-:Y:S01]  /*17e40*/  MUFU.EX2 R121, R121 ;  /* 0x0000007900797308 */ /* 0x000fe20000000800 */
[C---:B------:R-:W-:Y:S02]  /*17e50*/  FMUL.FTZ R35, R9.reuse, R179 ;  /* 0x000000b309237220 */ /* 0x040fe40000410000 */
[----:B------:R-:W-:Y:S02]  /*17e60*/  FMUL.FTZ R38, R9, R182 ;  /* 0x000000b609267220 */ /* 0x000fe40000410000 */
[----:B------:R-:W-:Y:S01]  /*17e70*/  IMAD.MOV.U32 R179, RZ, RZ, R77 ;  /* 0x000000ffffb37224 */ /* 0x000fe200078e004d */
[----:B-1----:R-:W-:Y:S01]  /*17e80*/  F2FP.BF16.PACK_AB R77, R111, R115 ;  /* 0x000000736f4d723e */ /* 0x002fe200000010ff */
[----:B------:R-:W-:Y:S01]  /*17e90*/  IMAD.MOV.U32 R174, RZ, RZ, R78 ;  /* 0x000000ffffae7224 */ /* 0x000fe200078e004e */
[----:B------:R-:W-:Y:S01]  /*17ea0*/  F2FP.BF16.PACK_AB R78, R214, R223 ;  /* 0x000000dfd64e723e */ /* 0x000fe200000010ff */
[----:B------:R-:W-:Y:S01]  /*17eb0*/  FFMA.FTZ R210, R39, c[0x0][0x23c], -R102 ;  /* 0x00008f0027d27a23 */ /* 0x000fe20000010866 */
[----:B------:R-:W-:Y:S01]  /*17ec0*/  MUFU.EX2 R120, R120 ;  /* 0x0000007800787308 */ /* 0x000fe20000000800 */
[----:B------:R-:W-:Y:S02]  /*17ed0*/  FMUL.FTZ R39, R9, R183 ;  /* 0x000000b709277220 */ /* 0x000fe40000410000 */
[----:B------:R-:W-:Y:S01]  /*17ee0*/  IMAD.MOV.U32 R183, RZ, RZ, R76 ;  /* 0x000000ffffb77224 */ /* 0x000fe200078e004c */
[----:B------:R-:W-:Y:S01]  /*17ef0*/  F2FP.BF16.PACK_AB R76, R185, R187 ;  /* 0x000000bbb94c723e */ /* 0x000fe200000010ff */
[----:B------:R-:W-:Y:S02]  /*17f00*/  FFMA.FTZ R119, R50, c[0x0][0x23c], -R102 ;  /* 0x00008f0032777a23 */ /* 0x000fe40000010866 */
[C---:B------:R-:W-:Y:S02]  /*17f10*/  FMUL.FTZ R50, R9.reuse, R186 ;  /* 0x000000ba09327220 */ /* 0x040fe40000410000 */
[----:B------:R-:W-:Y:S01]  /*17f20*/  IMAD.MOV.U32 R60, RZ, RZ, R45 ;  /* 0x000000ffff3c7224 */ /* 0x000fe200078e002d */
[----:B------:R-:W-:Y:S01]  /*17f30*/  MUFU.EX2 R118, R118 ;  /* 0x0000007600767308 */ /* 0x000fe20000000800 */
[----:B------:R-:W-:Y:S02]  /*17f40*/  IMAD.MOV.U32 R45, RZ, RZ, R28 ;  /* 0x000000ffff2d7224 */ /* 0x000fe400078e001c */
[----:B------:R-:W-:Y:S02]  /*17f50*/  IMAD.MOV.U32 R28, RZ, RZ, R55 ;  /* 0x000000ffff1c7224 */ /* 0x000fe400078e0037 */
[----:B------:R-:W-:Y:S02]  /*17f60*/  FMUL.FTZ R55, R9, R191 ;  /* 0x000000bf09377220 */ /* 0x000fe40000410000 */
[C---:B------:R-:W-:Y:S02]  /*17f70*/  FMUL.FTZ R12, R71.reuse, R156 ;  /* 0x0000009c470c7220 */ /* 0x040fe40000410000 */
[----:B------:R-:W-:Y:S01]  /*17f80*/  FMUL.FTZ R13, R71, R157 ;  /* 0x0000009d470d7220 */ /* 0x000fe20000410000 */
[----:B------:R-:W-:Y:S01]  /*17f90*/  MUFU.EX2 R119, R119 ;  /* 0x0000007700777308 */ /* 0x000fe20000000800 */
[----:B------:R-:W-:Y:S02]  /*17fa0*/  IMAD.MOV.U32 R167, RZ, RZ, R15 ;  /* 0x000000ffffa77224 */ /* 0x000fe400078e000f */
[----:B------:R-:W-:Y:S02]  /*17fb0*/  IMAD.MOV.U32 R182, RZ, RZ, R58 ;  /* 0x000000ffffb67224 */ /* 0x000fe400078e003a */
[----:B------:R-:W-:Y:S02]  /*17fc0*/  IMAD.MOV.U32 R175, RZ, RZ, R59 ;  /* 0x000000ffffaf7224 */ /* 0x000fe400078e003b */
[----:B------:R-:W1:Y:S01]  /*17fd0*/  LDSM.16.MT88.4 R56, [R221+0x8000] ;  /* 0x00800000dd38783b */ /* 0x000e620000004200 */
[----:B------:R-:W-:Y:S02]  /*17fe0*/  IMAD.MOV.U32 R184, RZ, RZ, R30 ;  /* 0x000000ffffb87224 */ /* 0x000fe400078e001e */
[--C-:B------:R-:W-:Y:S01]  /*17ff0*/  FFMA.FTZ R106, R31, c[0x0][0x23c], -R102.reuse ;  /* 0x00008f001f6a7a23 */ /* 0x100fe20000010866 */
[----:B------:R-:W-:Y:S01]  /*18000*/  MUFU.EX2 R175, R175 ;  /* 0x000000af00af7308 */ /* 0x000fe20000000800 */
[----:B------:R-:W-:Y:S02]  /*18010*/  FFMA.FTZ R103, R29, c[0x0][0x23c], -R102 ;  /* 0x00008f001d677a23 */ /* 0x000fe40000010866 */
[C---:B------:R-:W-:Y:S02]  /*18020*/  FMUL.FTZ R29, R71.reuse, R149 ;  /* 0x00000095471d7220 */ /* 0x040fe40000410000 */
[----:B------:R-:W-:Y:S02]  /*18030*/  IMAD.MOV.U32 R168, RZ, RZ, R28 ;  /* 0x000000ffffa87224 */ /* 0x000fe400078e001c */
[C---:B------:R-:W-:Y:S02]  /*18040*/  FMUL.FTZ R28, R71.reuse, R148 ;  /* 0x00000094471c7220 */ /* 0x040fe40000410000 */
[----:B------:R-:W-:Y:S01]  /*18050*/  IMAD.MOV.U32 R156, RZ, RZ, R80 ;  /* 0x000000ffff9c7224 */ /* 0x000fe200078e0050 */
[----:B------:R-:W-:Y:S01]  /*18060*/  MUFU.EX2 R100, R100 ;  /* 0x0000006400647308 */ /* 0x000fe20000000800 */
[----:B------:R-:W-:Y:S01]  /*18070*/  IMAD.MOV.U32 R178, RZ, RZ, R62 ;  /* 0x000000ffffb27224 */ /* 0x000fe200078e003e */
[----:B------:R-:W3:Y:S01]  /*18080*/  LDSM.16.MT88.4 R80, [R220+0x8000] ;  /* 0x00800000dc50783b */ /* 0x000ee20000004200 */
[----:B------:R-:W-:Y:S02]  /*18090*/  IMAD.MOV.U32 R191, RZ, RZ, R63 ;  /* 0x000000ffffbf7224 */ /* 0x000fe400078e003f */
[----:B------:R-:W-:Y:S02]  /*180a0*/  IMAD.MOV.U32 R181, RZ, RZ, R45 ;  /* 0x000000ffffb57224 */ /* 0x000fe400078e002d */
[----:B------:R-:W-:Y:S02]  /*180b0*/  IMAD.MOV.U32 R192, RZ, RZ, R47 ;  /* 0x000000ffffc07224 */ /* 0x000fe400078e002f */
[----:B------:R-:W-:Y:S01]  /*180c0*/  FMUL.FTZ R45, R71, R141 ;  /* 0x0000008d472d7220 */ /* 0x000fe20000410000 */
[----:B------:R-:W-:Y:S01]  /*180d0*/  MUFU.EX2 R117, R117 ;  /* 0x0000007500757308 */ /* 0x000fe20000000800 */
[--C-:B------:R-:W-:Y:S02]  /*180e0*/  FFMA.FTZ R130, R130, c[0x0][0x23c], -R102.reuse ;  /* 0x00008f0082827a23 */ /* 0x100fe40000010866 */
[--C-:B------:R-:W-:Y:S02]  /*180f0*/  FFMA.FTZ R129, R129, c[0x0][0x23c], -R102.reuse ;  /* 0x00008f0081817a23 */ /* 0x100fe40000010866 */
[----:B------:R-:W-:Y:S02]  /*18100*/  FFMA.FTZ R102, R44, c[0x0][0x23c], -R102 ;  /* 0x00008f002c667a23 */ /* 0x000fe40000010866 */
[C---:B------:R-:W-:Y:S02]  /*18110*/  FMUL.FTZ R44, R71.reuse, R140 ;  /* 0x0000008c472c7220 */ /* 0x040fe40000410000 */
[----:B------:R-:W-:Y:S01]  /*18120*/  IMAD.MOV.U32 R186, RZ, RZ, R61 ;  /* 0x000000ffffba7224 */ /* 0x000fe200078e003d */
[----:B------:R-:W-:Y:S01]  /*18130*/  MUFU.EX2 R130, R130 ;  /* 0x0000008200827308 */ /* 0x000fe20000000800 */
[----:B------:R-:W-:Y:S02]  /*18140*/  FMUL.FTZ R61, R71, R133 ;  /* 0x00000085473d7220 */ /* 0x000fe40000410000 */
        /* <DEDUP_REMOVED lines=11> */
[----:B------:R-:W-:Y:S09]  /*18200*/  FFMA.FTZ R107, R107, c[0x0][0x23c], -R98 ;  /* 0x00008f006b6b7a23 */ /* 0x000ff20000010862 */
[----:B------:R-:W-:Y:S10]  /*18210*/  MUFU.EX2 R129, R129 ;  /* 0x0000008100817308 */ /* 0x000ff40000000800 */
[----:B------:R-:W-:Y:S01]  /*18220*/  MUFU.EX2 R205, R205 ;  /* 0x000000cd00cd7308 */ /* 0x000fe20000000800 */
[----:B--2---:R-:W-:Y:S01]  /*18230*/  FFMA.FTZ R164, R6, R14, R72 ;  /* 0x0000000e06a47223 */ /* 0x004fe20000010048 */
[----:B------:R-:W-:Y:S01]  /*18240*/  F2FP.BF16.PACK_AB R72, R229, R72 ;  /* 0x00000048e548723e */ /* 0x000fe200000010ff */
[C---:B------:R-:W-:Y:S02]  /*18250*/  FMUL.FTZ R6, R9.reuse, R166 ;  /* 0x000000a609067220 */ /* 0x040fe40000410000 */
[----:B------:R-:W-:Y:S05]  /*18260*/  IMAD.MOV.U32 R166, RZ, RZ, R70 ;  /* 0x000000ffffa67224 */ /* 0x000fea00078e0046 */
[----:B------:R2:W4:Y:S10]  /*18270*/  MUFU.EX2 R70, R8 ;  /* 0x0000000800467308 */ /* 0x0005340000000800 */
[----:B------:R-:W-:Y:S01]  /*18280*/  MUFU.EX2 R203, R203 ;  /* 0x000000cb00cb7308 */ /* 0x000fe20000000800 */
[----:B------:R-:W-:Y:S01]  /*18290*/  FFMA.FTZ R165, R9, R10, R73 ;  /* 0x0000000a09a57223 */ /* 0x000fe20000010049 */
[----:B------:R-:W-:Y:S01]  /*182a0*/  F2FP.BF16.PACK_AB R73, R228, R73 ;  /* 0x00000049e449723e */ /* 0x000fe200000010ff */
[C---:B------:R-:W-:Y:S07]  /*182b0*/  FMUL.FTZ R9, R71.reuse, R161 ;  /* 0x000000a147097220 */ /* 0x040fee0000410000 */
[----:B------:R-:W-:Y:S01]  /*182c0*/  MUFU.EX2 R202, R202 ;  /* 0x000000ca00ca7308 */ /* 0x000fe20000000800 */
[----:B------:R-:W-:Y:S02]  /*182d0*/  IMAD.MOV.U32 R161, RZ, RZ, R60 ;  /* 0x000000ffffa17224 */ /* 0x000fe400078e003c */
[C---:B------:R-:W-:Y:S02]  /*182e0*/  FMUL.FTZ R60, R71.reuse, R132 ;  /* 0x00000084473c7220 */ /* 0x040fe40000410000 */
[----:B--2---:R-:W-:Y:S02]  /*182f0*/  FMUL.FTZ R8, R71, R160 ;  /* 0x000000a047087220 */ /* 0x004fe40000410000 */
[----:B------:R-:W-:Y:S01]  /*18300*/  IMAD.MOV.U32 R160, RZ, RZ, R75 ;  /* 0x000000ffffa07224 */ /* 0x000fe200078e004b */
[----:B------:R-:W-:Y:S01]  /*18310*/  F2FP.BF16.PACK_AB R75, R172, R193 ;  /* 0x000000c1ac4b723e */ /* 0x000fe200000010ff */
[----:B------:R-:W-:Y:S01]  /*18320*/  FADD.FTZ R165, R228, R165 ;  /* 0x000000a5e4a57221 */ /* 0x000fe20000010000 */
[----:B------:R-:W-:Y:S01]  /*18330*/  MUFU.EX2 R201, R201 ;  /* 0x000000c900c97308 */ /* 0x000fe20000000800 */
[C---:B----4-:R-:W-:Y:S02]  /*18340*/  FMUL.FTZ R10, R70.reuse, R162 ;  /* 0x000000a2460a7220 */ /* 0x050fe40000410000 */
[C---:B------:R-:W-:Y:S02]  /*18350*/  FMUL.FTZ R11, R70.reuse, R163 ;  /* 0x000000a3460b7220 */ /* 0x040fe40000410000 */
[-C--:B------:R-:W-:Y:S01]  /*18360*/  HMMA.16816.F32.BF16 R4, R72, R24.reuse, R4 ;  /* 0x000000184804723c */ /* 0x080fe20000041804 */
[----:B------:R-:W-:Y:S01]  /*18370*/  IMAD.MOV.U32 R163, RZ, RZ, R79 ;  /* 0x000000ffffa37224 */ /* 0x000fe200078e004f */
[----:B------:R-:W-:Y:S01]  /*18380*/  F2FP.BF16.PACK_AB R79, R113, R114 ;  /* 0x00000072714f723e */ /* 0x000fe200000010ff */
[C---:B------:R-:W-:Y:S02]  /*18390*/  FMUL.FTZ R14, R70.reuse, R158 ;  /* 0x0000009e460e7220 */ /* 0x040fe40000410000 */
[C---:B------:R-:W-:Y:S01]  /*183a0*/  FMUL.FTZ R15, R70.reuse, R159 ;  /* 0x0000009f460f7220 */ /* 0x040fe20000410000 */
[----:B------:R-:W-:Y:S01]  /*183b0*/  MUFU.EX2 R200, R200 ;  /* 0x000000c800c87308 */ /* 0x000fe20000000800 */
[C---:B------:R-:W-:Y:S02]  /*183c0*/  FMUL.FTZ R30, R70.reuse, R150 ;  /* 0x00000096461e7220 */ /* 0x040fe40000410000 */
[C---:B------:R-:W-:Y:S03]  /*183d0*/  HMMA.16816.F32.BF16 R8, R76.reuse, R24, R8 ;  /* 0x000000184c08723c */ /* 0x040fe60000041808 */
[C---:B------:R-:W-:Y:S02]  /*183e0*/  FMUL.FTZ R31, R70.reuse, R151 ;  /* 0x00000097461f7220 */ /* 0x040fe40000410000 */
[C---:B------:R-:W-:Y:S02]  /*183f0*/  FMUL.FTZ R47, R70.reuse, R143 ;  /* 0x0000008f462f7220 */ /* 0x040fe40000410000 */
[C---:B------:R-:W-:Y:S01]  /*18400*/  FMUL.FTZ R24, R71.reuse, R152 ;  /* 0x0000009847187220 */ /* 0x040fe20000410000 */
[-C--:B------:R-:W-:Y:S01]  /*18410*/  HMMA.16816.F32.BF16 R12, R76, R26.reuse, R12 ;  /* 0x0000001a4c0c723c */ /* 0x080fe2000004180c */
[C---:B------:R-:W-:Y:S01]  /*18420*/  FMUL.FTZ R25, R71.reuse, R153 ;  /* 0x0000009947197220 */ /* 0x040fe20000410000 */
[----:B------:R-:W-:Y:S02]  /*18430*/  MUFU.EX2 R116, R116 ;  /* 0x0000007400747308 */ /* 0x000fe40000000800 */
[C---:B------:R-:W-:Y:S02]  /*18440*/  FMUL.FTZ R62, R70.reuse, R134 ;  /* 0x00000086463e7220 */ /* 0x040fe40000410000 */
[C---:B------:R-:W-:Y:S02]  /*18450*/  FMUL.FTZ R63, R70.reuse, R135 ;  /* 0x00000087463f7220 */ /* 0x040fe40000410000 */
[C---:B------:R-:W-:Y:S01]  /*18460*/  HMMA.16816.F32.BF16 R16, R72.reuse, R26, R16 ;  /* 0x0000001a4810723c */ /* 0x040fe20000041810 */
[----:B------:R-:W-:Y:S03]  /*18470*/  IMAD.MOV.U32 R162, RZ, RZ, R46 ;  /* 0x000000ffffa27224 */ /* 0x000fe600078e002e */
[C---:B------:R-:W-:Y:S01]  /*18480*/  FMUL.FTZ R46, R70.reuse, R142 ;  /* 0x0000008e462e7220 */ /* 0x040fe20000410000 */
[----:B------:R-:W-:Y:S02]  /*18490*/  MUFU.EX2 R108, R108 ;  /* 0x0000006c006c7308 */ /* 0x000fe40000000800 */
[C---:B------:R-:W-:Y:S01]  /*184a0*/  FMUL.FTZ R26, R70.reuse, R154 ;  /* 0x0000009a461a7220 */ /* 0x040fe20000410000 */
[-C--:B------:R-:W-:Y:S01]  /*184b0*/  HMMA.16816.F32.BF16 R20, R72, R40.reuse, R20 ;  /* 0x000000284814723c */ /* 0x080fe20000041814 */
[C---:B------:R-:W-:Y:S06]  /*184c0*/  FMUL.FTZ R27, R70.reuse, R155 ;  /* 0x0000009b461b7220 */ /* 0x040fec0000410000 */
[----:B------:R-:W-:Y:S01]  /*184d0*/  MUFU.EX2 R106, R106 ;  /* 0x0000006a006a7308 */ /* 0x000fe20000000800 */
[C---:B------:R-:W-:Y:S07]  /*184e0*/  HMMA.16816.F32.BF16 R24, R76.reuse, R40, R24 ;  /* 0x000000284c18723c */ /* 0x040fee0000041818 */
[C---:B------:R-:W-:Y:S01]  /*184f0*/  FMUL.FTZ R40, R71.reuse, R144 ;  /* 0x0000009047287220 */ /* 0x040fe20000410000 */
[-C--:B------:R-:W-:Y:S01]  /*18500*/  HMMA.16816.F32.BF16 R28, R76, R42.reuse, R28 ;  /* 0x0000002a4c1c723c */ /* 0x080fe2000004181c */
[C---:B------:R-:W-:Y:S01]  /*18510*/  FMUL.FTZ R41, R71.reuse, R145 ;  /* 0x0000009147297220 */ /* 0x040fe20000410000 */
[----:B------:R-:W-:Y:S06]  /*18520*/  MUFU.EX2 R105, R105 ;  /* 0x0000006900697308 */ /* 0x000fec0000000800 */
[C---:B------:R-:W-:Y:S04]  /*18530*/  HMMA.16816.F32.BF16 R32, R72.reuse, R42, R32 ;  /* 0x0000002a4820723c */ /* 0x040fe80000041820 */
[----:B------:R-:W-:Y:S03]  /*18540*/  MUFU.EX2 R104, R104 ;  /* 0x0000006800687308 */ /* 0x000fe60000000800 */
[C---:B------:R-:W-:Y:S01]  /*18550*/  FMUL.FTZ R42, R70.reuse, R146 ;  /* 0x00000092462a7220 */ /* 0x040fe20000410000 */
[-C--:B-1----:R-:W-:Y:S01]  /*18560*/  HMMA.16816.F32.BF16 R36, R72, R56.reuse, R36 ;  /* 0x000000384824723c */ /* 0x082fe20000041824 */
[C---:B------:R-:W-:Y:S05]  /*18570*/  FMUL.FTZ R43, R70.reuse, R147 ;  /* 0x00000093462b7220 */ /* 0x040fea0000410000 */
[----:B------:R-:W-:Y:S02]  /*18580*/  MUFU.EX2 R146, R248 ;  /* 0x000000f800927308 */ /* 0x000fe40000000800 */
[C---:B------:R-:W-:Y:S07]  /*18590*/  HMMA.16816.F32.BF16 R40, R76.reuse, R56, R40 ;  /* 0x000000384c28723c */ /* 0x040fee0000041828 */
[C---:B------:R-:W-:Y:S01]  /*185a0*/  FMUL.FTZ R56, R71.reuse, R136 ;  /* 0x0000008847387220 */ /* 0x040fe20000410000 */
[-C--:B------:R-:W-:Y:S01]  /*185b0*/  HMMA.16816.F32.BF16 R44, R76, R58.reuse, R44 ;  /* 0x0000003a4c2c723c */ /* 0x080fe2000004182c */
[----:B------:R1:W-:Y:S03]  /*185c0*/  MUFU.EX2 R136, R156 ;  /* 0x0000009c00887308 */ /* 0x0003e60000000800 */
[----:B------:R-:W-:Y:S04]  /*185d0*/  FMUL.FTZ R57, R71, R137 ;  /* 0x0000008947397220 */ /* 0x000fe80000410000 */
[C---:B------:R-:W-:Y:S03]  /*185e0*/  HMMA.16816.F32.BF16 R48, R72.reuse, R58, R48 ;  /* 0x0000003a4830723c */ /* 0x040fe60000041830 */
[----:B------:R-:W-:Y:S04]  /*185f0*/  MUFU.EX2 R103, R103 ;  /* 0x0000006700677308 */ /* 0x000fe80000000800 */
[C---:B------:R-:W-:Y:S01]  /*18600*/  FMUL.FTZ R58, R70.reuse, R138 ;  /* 0x0000008a463a7220 */ /* 0x040fe20000410000 */
[-C--:B---3--:R-:W-:Y:S01]  /*18610*/  HMMA.16816.F32.BF16 R52, R72, R80.reuse, R52 ;  /* 0x000000504834723c */ /* 0x088fe20000041834 */
[----:B------:R-:W-:Y:S04]  /*18620*/  FMUL.FTZ R59, R70, R139 ;  /* 0x0000008b463b7220 */ /* 0x000fe80000410000 */
[----:B------:R-:W-:Y:S03]  /*18630*/  MUFU.EX2 R101, R101 ;  /* 0x0000006500657308 */ /* 0x000fe60000000800 */
[C---:B------:R-:W-:Y:S01]  /*18640*/  HMMA.16816.F32.BF16 R56, R76.reuse, R80, R56 ;  /* 0x000000504c38723c */ /* 0x040fe20000041838 */
[----:B-1----:R-:W-:Y:S03]  /*18650*/  IMAD.MOV.U32 R156, RZ, RZ, R163 ;  /* 0x000000ffff9c7224 */ /* 0x002fe600078e00a3 */
[----:B------:R-:W-:Y:S02]  /*18660*/  IMAD.MOV.U32 R163, RZ, RZ, R162 ;  /* 0x000000ffffa37224 */ /* 0x000fe400078e00a2 */
[----:B------:R-:W-:Y:S01]  /*18670*/  IMAD.MOV.U32 R162, RZ, RZ, R161 ;  /* 0x000000ffffa27224 */ /* 0x000fe200078e00a1 */
[----:B------:R-:W-:Y:S01]  /*18680*/  MUFU.EX2 R112, R112 ;  /* 0x0000007000707308 */ /* 0x000fe20000000800 */
[-C--:B------:R-:W-:Y:S01]  /*18690*/  HMMA.16816.F32.BF16 R60, R76, R82.reuse, R60 ;  /* 0x000000524c3c723c */ /* 0x080fe2000004183c */
[----:B------:R-:W-:Y:S01]  /*186a0*/  IMAD.MOV.U32 R161, RZ, RZ, R160 ;  /* 0x000000ffffa17224 */ /* 0x000fe200078e00a0 */
[----:B------:R-:W1:Y:S02]  /*186b0*/  LDSM.16.MT88.4 R76, [R224+0x8800] ;  /* 0x00880000e04c783b */ /* 0x000e640000004200 */
[----:B------:R-:W-:Y:S02]  /*186c0*/  IMAD.MOV.U32 R160, RZ, RZ, R195 ;  /* 0x000000ffffa07224 */ /* 0x000fe400078e00c3 */
[----:B------:R-:W-:Y:S02]  /*186d0*/  IMAD.MOV.U32 R195, RZ, RZ, R191 ;  /* 0x000000ffffc37224 */ /* 0x000fe400078e00bf */
[----:B------:R-:W-:Y:S01]  /*186e0*/  HMMA.16816.F32.BF16 R64, R72, R82, R64 ;  /* 0x000000524840723c */ /* 0x000fe20000041840 */
[----:B------:R-:W-:Y:S01]  /*186f0*/  IMAD.MOV.U32 R191, RZ, RZ, R190 ;  /* 0x000000ffffbf7224 */ /* 0x000fe200078e00be */
[----:B------:R-:W-:Y:S02]  /*18700*/  MUFU.EX2 R110, R110 ;  /* 0x0000006e006e7308 */ /* 0x000fe40000000800 */
[----:B------:R-:W-:Y:S02]  /*18710*/  IMAD.MOV.U32 R190, RZ, RZ, R183 ;  /* 0x000000ffffbe7224 */ /* 0x000fe400078e00b7 */
[----:B------:R-:W-:Y:S02]  /*18720*/  IMAD.MOV.U32 R183, RZ, RZ, R178 ;  /* 0x000000ffffb77224 */ /* 0x000fe400078e00b2 */
[----:B------:R-:W-:Y:S04]  /*18730*/  IMAD.MOV.U32 R178, RZ, RZ, R189 ;  /* 0x000000ffffb27224 */ /* 0x000fe800078e00bd */
        /* <DEDUP_REMOVED lines=13> */
[----:B------:R3:W4:Y:S01]  /*18810*/  MUFU.EX2 R183, R239 ;  /* 0x000000ef00b77308 */ /* 0x0007220000000800 */
[----:B------:R-:W-:Y:S02]  /*18820*/  IMAD.MOV.U32 R152, RZ, RZ, R158 ;  /* 0x000000ffff987224 */ /* 0x000fe400078e009e */
[----:B------:R-:W-:Y:S02]  /*18830*/  IMAD.MOV.U32 R158, RZ, RZ, R163 ;  /* 0x000000ffff9e7224 */ /* 0x000fe400078e00a3 */
[----:B------:R-:W-:Y:S02]  /*18840*/  IMAD.MOV.U32 R159, RZ, RZ, R157 ;  /* 0x000000ffff9f7224 */ /* 0x000fe400078e009d */
[----:B------:R-:W-:Y:S02]  /*18850*/  IMAD.MOV.U32 R157, RZ, RZ, R162 ;  /* 0x000000ffff9d7224 */ /* 0x000fe400078e00a2 */
[----:B------:R-:W-:Y:S01]  /*18860*/  IMAD.MOV.U32 R153, RZ, RZ, R152 ;  /* 0x000000ffff997224 */ /* 0x000fe200078e0098 */
[----:B------:R1:W1:Y:S01]  /*18870*/  MUFU.EX2 R178, R238 ;  /* 0x000000ee00b27308 */ /* 0x0002620000000800 */
[----:B------:R-:W-:Y:S02]  /*18880*/  IMAD.MOV.U32 R152, RZ, RZ, R159 ;  /* 0x000000ffff987224 */ /* 0x000fe400078e009f */
[----:B------:R-:W-:Y:S01]  /*18890*/  IMAD.MOV.U32 R159, RZ, RZ, R158 ;  /* 0x000000ffff9f7224 */ /* 0x000fe200078e009e */
[----:B--2---:R2:W5:Y:S01]  /*188a0*/  LDL.LU R249, [R1+0xa8] ;  /* 0x0000a80001f97983 */ /* 0x0045620000300800 */
[----:B------:R-:W-:Y:S02]  /*188b0*/  IMAD.MOV.U32 R158, RZ, RZ, R157 ;  /* 0x000000ffff9e7224 */ /* 0x000fe400078e009d */
[----:B------:R-:W-:Y:S01]  /*188c0*/  IMAD.MOV.U32 R157, RZ, RZ, R156 ;  /* 0x000000ffff9d7224 */ /* 0x000fe200078e009c */
[----:B------:R2:W5:Y:S01]  /*188d0*/  LDL.LU R248, [R1+0xa4] ;  /* 0x0000a40001f87983 */ /* 0x0005620000300800 */
[----:B------:R-:W-:Y:S01]  /*188e0*/  IMAD.MOV.U32 R156, RZ, RZ, R174 ;  /* 0x000000ffff9c7224 */ /* 0x000fe200078e00ae */
[----:B------:R-:W-:Y:S01]  /*188f0*/  MUFU.EX2 R107, R107 ;  /* 0x0000006b006b7308 */ /* 0x000fe20000000800 */
[----:B------:R-:W-:Y:S02]  /*18900*/  IMAD.MOV.U32 R174, RZ, RZ, R177 ;  /* 0x000000ffffae7224 */ /* 0x000fe400078e00b1 */
[----:B------:R-:W-:Y:S01]  /*18910*/  IMAD.MOV.U32 R154, RZ, RZ, R153 ;  /* 0x000000ffff9a7224 */ /* 0x000fe200078e0099 */
[----:B---3--:R2:W5:Y:S01]  /*18920*/  LDL.LU R239, [R1+0xa0] ;  /* 0x0000a00001ef7983 */ /* 0x0085620000300800 */
[----:B------:R-:W-:Y:S01]  /*18930*/  IMAD.MOV.U32 R153, RZ, RZ, R152 ;  /* 0x000000ffff997224 */ /* 0x000fe200078e0098 */
[----:B----4-:R-:W-:Y:S01]  /*18940*/  F2FP.BF16.PACK_AB R73, R183, R146 ;  /* 0x00000092b749723e */ /* 0x010fe200000010ff */
[----:B------:R-:W-:Y:S02]  /*18950*/  IMAD.MOV.U32 R152, RZ, RZ, R159 ;  /* 0x000000ffff987224 */ /* 0x000fe400078e009f */
[----:B------:R-:W-:Y:S01]  /*18960*/  IMAD.MOV.U32 R159, RZ, RZ, R158 ;  /* 0x000000ffff9f7224 */ /* 0x000fe200078e009e */
[----:B------:R3:W-:Y:S01]  /*18970*/  MUFU.EX2 R177, R236 ;  /* 0x000000ec00b17308 */ /* 0x0007e20000000800 */
[----:B------:R-:W-:Y:S02]  /*18980*/  IMAD.MOV.U32 R158, RZ, RZ, R157 ;  /* 0x000000ffff9e7224 */ /* 0x000fe400078e009d */
[----:B------:R-:W-:Y:S01]  /*18990*/  IMAD.MOV.U32 R157, RZ, RZ, R156 ;  /* 0x000000ffff9d7224 */ /* 0x000fe200078e009c */
[----:B-1----:R2:W5:Y:S01]  /*189a0*/  LDL.LU R238, [R1+0x9c] ;  /* 0x00009c0001ee7983 */ /* 0x0025620000300800 */
[----:B------:R-:W-:Y:S01]  /*189b0*/  IMAD.MOV.U32 R156, RZ, RZ, R174 ;  /* 0x000000ffff9c7224 */ /* 0x000fe200078e00ae */
[----:B------:R-:W-:Y:S01]  /*189c0*/  F2FP.BF16.PACK_AB R74, R175, R178 ;  /* 0x000000b2af4a723e */ /* 0x000fe200000010ff */
[----:B------:R-:W-:Y:S02]  /*189d0*/  IMAD.MOV.U32 R163, RZ, RZ, R237 ;  /* 0x000000ffffa37224 */ /* 0x000fe400078e00ed */
[----:B------:R2:W5:Y:S01]  /*189e0*/  LDL.LU R237, [R1+0x98] ;  /* 0x0000980001ed7983 */ /* 0x0005620000300800 */
        /* <DEDUP_REMOVED lines=8> */
[----:B---3--:R2:W5:Y:S01]  /*18a70*/  LDL.LU R236, [R1+0x94] ;  /* 0x0000940001ec7983 */ /* 0x0085620000300800 */
[----:B------:R-:W-:Y:S02]  /*18a80*/  IMAD.MOV.U32 R156, RZ, RZ, R172 ;  /* 0x000000ffff9c7224 */ /* 0x000fe400078e00ac */
[----:B------:R-:W-:Y:S02]  /*18a90*/  IMAD.MOV.U32 R172, RZ, RZ, R169 ;  /* 0x000000ffffac7224 */ /* 0x000fe400078e00a9 */
[----:B------:R-:W-:Y:S02]  /*18aa0*/  IMAD.MOV.U32 R169, RZ, RZ, R234 ;  /* 0x000000ffffa97224 */ /* 0x000fe400078e00ea */
[----:B------:R-:W-:Y:S02]  /*18ab0*/  IMAD.MOV.U32 R148, RZ, RZ, R155 ;  /* 0x000000ffff947224 */ /* 0x000fe400078e009b */
[----:B------:R-:W-:Y:S01]  /*18ac0*/  IMAD.MOV.U32 R155, RZ, RZ, R154 ;  /* 0x000000ffff9b7224 */ /* 0x000fe200078e009a */
[----:B-1----:R2:W5:Y:S01]  /*18ad0*/  LDL.LU R235, [R1+0x90] ;  /* 0x0000900001eb7983 */ /* 0x0025620000300800 */
[----:B------:R-:W-:Y:S01]  /*18ae0*/  IMAD.MOV.U32 R154, RZ, RZ, R153 ;  /* 0x000000ffff9a7224 */ /* 0x000fe200078e0099 */
[----:B----4-:R-:W-:Y:S01]  /*18af0*/  F2FP.BF16.PACK_AB R75, R174, R177 ;  /* 0x000000b1ae4b723e */ /* 0x010fe200000010ff */
[----:B------:R-:W-:Y:S01]  /*18b00*/  IMAD.MOV.U32 R153, RZ, RZ, R152 ;  /* 0x000000ffff997224 */ /* 0x000fe200078e0098 */
[----:B------:R2:W5:Y:S01]  /*18b10*/  LDL.LU R234, [R1+0x8c] ;  /* 0x00008c0001ea7983 */ /* 0x0005620000300800 */
[----:B------:R-:W-:Y:S01]  /*18b20*/  IMAD.MOV.U32 R152, RZ, RZ, R158 ;  /* 0x000000ffff987224 */ /* 0x000fe200078e009e */
[----:B------:R-:W-:Y:S01]  /*18b30*/  MUFU.EX2 R172, R172 ;  /* 0x000000ac00ac7308 */ /* 0x000fe20000000800 */
[----:B------:R-:W-:Y:S02]  /*18b40*/  IMAD.MOV.U32 R158, RZ, RZ, R157 ;  /* 0x000000ffff9e7224 */ /* 0x000fe400078e009d */
[----:B------:R-:W-:Y:S02]  /*18b50*/  IMAD.MOV.U32 R157, RZ, RZ, R156 ;  /* 0x000000ffff9d7224 */ /* 0x000fe400078e009c */
[----:B------:R-:W-:Y:S02]  /*18b60*/  IMAD.MOV.U32 R156, RZ, RZ, R193 ;  /* 0x000000ffff9c7224 */ /* 0x000fe400078e00c1 */
[----:B------:R-:W-:Y:S02]  /*18b70*/  IMAD.MOV.U32 R193, RZ, RZ, R233 ;  /* 0x000000ffffc17224 */ /* 0x000fe400078e00e9 */
[----:B------:R2:W5:Y:S01]  /*18b80*/  LDL.LU R233, [R1+0x88] ;  /* 0x0000880001e97983 */ /* 0x0005620000300800 */
        /* <DEDUP_REMOVED lines=11> */
[----:B------:R2:W5:Y:S01]  /*18c40*/  LDL.LU R232, [R1+0x84] ;  /* 0x0000840001e87983 */ /* 0x0005620000300800 */
        /* <DEDUP_REMOVED lines=16> */
[----:B------:R2:W5:Y:S01]  /*18d50*/  LDL.LU R230, [R1+0x7c] ;  /* 0x00007c0001e67983 */ /* 0x0005620000300800 */
[----:B------:R-:W-:Y:S02]  /*18d60*/  IMAD.MOV.U32 R162, RZ, RZ, R189 ;  /* 0x000000ffffa27224 */ /* 0x000fe400078e00bd */
[----:B------:R-:W-:Y:S01]  /*18d70*/  FMUL.FTZ R189, R2, c[0x0][0x23c] ;  /* 0x00008f0002bd7a20 */ /* 0x000fe20000410000 */
[----:B------:R-:W3:Y:S01]  /*18d80*/  LDL.LU R72, [R1+0x14] ;  /* 0x0000140001487983 */ /* 0x000ee20000300800 */
[--C-:B------:R-:W-:Y:S02]  /*18d90*/  FFMA.FTZ R145, R149, c[0x0][0x23c], -R98.reuse ;  /* 0x00008f0095917a23 */ /* 0x100fe40000010862 */
[----:B------:R-:W-:Y:S01]  /*18da0*/  FFMA.FTZ R142, R148, c[0x0][0x23c], -R98 ;  /* 0x00008f00948e7a23 */ /* 0x000fe20000010862 */
[----:B------:R-:W-:Y:S01]  /*18db0*/  FSEL R189, R189, RZ, P0 ;  /* 0x000000ffbdbd7208 */ /* 0x000fe20000000000 */
[----:B------:R-:W-:Y:S01]  /*18dc0*/  IMAD.MOV.U32 R148, RZ, RZ, R155 ;  /* 0x000000ffff947224 */ /* 0x000fe200078e009b */
[----:B------:R-:W-:Y:S01]  /*18dd0*/  PLOP3.LUT P0, PT, PT, PT, UP0, 0x80, 0x0 ;  /* 0x000000000000781c */ /* 0x000fe20003f0f008 */
[----:B------:R-:W1:Y:S01]  /*18de0*/  MUFU.EX2 R145, R145 ;  /* 0x0000009100917308 */ /* 0x000e620000000800 */
[----:B------:R-:W-:Y:S02]  /*18df0*/  IMAD.MOV.U32 R155, RZ, RZ, R158 ;  /* 0x000000ffff9b7224 */ /* 0x000fe400078e009e */
[--C-:B------:R-:W-:Y:S02]  /*18e00*/  FFMA.FTZ R182, R182, c[0x0][0x23c], -R189.reuse ;  /* 0x00008f00b6b67a23 */ /* 0x100fe400000108bd */
[--C-:B------:R-:W-:Y:S02]  /*18e10*/  FFMA.FTZ R180, R180, c[0x0][0x23c], -R189.reuse ;  /* 0x00008f00b4b47a23 */ /* 0x100fe400000108bd */
[--C-:B------:R-:W-:Y:S02]  /*18e20*/  FFMA.FTZ R176, R176, c[0x0][0x23c], -R189.reuse ;  /* 0x00008f00b0b07a23 */ /* 0x100fe400000108bd */
[----:B------:R-:W-:Y:S01]  /*18e30*/  FFMA.FTZ R173, R173, c[0x0][0x23c], -R189 ;  /* 0x00008f00adad7a23 */ /* 0x000fe200000108bd */
[----:B------:R-:W-:Y:S01]  /*18e40*/  MUFU.EX2 R182, R182 ;  /* 0x000000b600b67308 */ /* 0x000fe20000000800 */
[----:B------:R-:W-:Y:S02]  /*18e50*/  IMAD.MOV.U32 R158, RZ, RZ, R157 ;  /* 0x000000ffff9e7224 */ /* 0x000fe400078e009d */
[----:B------:R-:W-:Y:S02]  /*18e60*/  IMAD.MOV.U32 R157, RZ, RZ, R156 ;  /* 0x000000ffff9d7224 */ /* 0x000fe400078e009c */
[----:B------:R-:W-:Y:S02]  /*18e70*/  IMAD.MOV.U32 R156, RZ, RZ, R192 ;  /* 0x000000ffff9c7224 */ /* 0x000fe400078e00c0 */
[----:B------:R-:W-:Y:S02]  /*18e80*/  FFMA.FTZ R168, R168, c[0x0][0x23c], -R189 ;  /* 0x00008f00a8a87a23 */ /* 0x000fe400000108bd */
[----:B------:R-:W-:Y:S01]  /*18e90*/  IMAD.MOV.U32 R192, RZ, RZ, R227 ;  /* 0x000000ffffc07224 */ /* 0x000fe200078e00e3 */
[----:B------:R-:W4:Y:S01]  /*18ea0*/  MUFU.EX2 R180, R180 ;  /* 0x000000b400b47308 */ /* 0x000f220000000800 */
[----:B------:R-:W-:Y:S01]  /*18eb0*/  FFMA.FTZ R127, R127, c[0x0][0x23c], -R189 ;  /* 0x00008f007f7f7a23 */ /* 0x000fe200000108bd */
[----:B-1----:R-:W-:Y:S08]  /*18ec0*/  F2FP.BF16.PACK_AB R81, R145, R140 ;  /* 0x0000008c9151723e */ /* 0x002ff000000010ff */
[----:B------:R-:W-:Y:S10]  /*18ed0*/  MUFU.EX2 R176, R176 ;  /* 0x000000b000b07308 */ /* 0x000ff40000000800 */
[----:B------:R-:W1:Y:S01]  /*18ee0*/  MUFU.EX2 R173, R173 ;  /* 0x000000ad00ad7308 */ /* 0x000e620000000800 */
[----:B----4-:R-:W-:Y:S09]  /*18ef0*/  F2FP.BF16.PACK_AB R80, R180, R182 ;  /* 0x000000b6b450723e */ /* 0x010ff200000010ff */
[----:B------:R-:W4:Y:S10]  /*18f00*/  MUFU.EX2 R142, R142 ;  /* 0x0000008e008e7308 */ /* 0x000f340000000800 */
[----:B------:R-:W-:Y:S01]  /*18f10*/  MUFU.EX2 R158, R158 ;  /* 0x0000009e009e7308 */ /* 0x000fe20000000800 */
[----:B-1----:R-:W-:Y:S09]  /*18f20*/  F2FP.BF16.PACK_AB R82, R173, R176 ;  /* 0x000000b0ad52723e */ /* 0x002ff200000010ff */
[----:B------:R-:W-:Y:S01]  /*18f30*/  MUFU.EX2 R157, R157 ;  /* 0x0000009d009d7308 */ /* 0x000fe20000000800 */
[----:B----4-:R-:W-:Y:S09]  /*18f40*/  F2FP.BF16.PACK_AB R83, R142, R143 ;  /* 0x0000008f8e53723e */ /* 0x010ff200000010ff */
[----:B------:R-:W-:Y:S10]  /*18f50*/  MUFU.EX2 R156, R156 ;  /* 0x0000009c009c7308 */ /* 0x000ff40000000800 */
[----:B------:R-:W1:Y:S10]  /*18f60*/  MUFU.EX2 R168, R168 ;  /* 0x000000a800a87308 */ /* 0x000e740000000800 */
[----:B------:R-:W-:Y:S01]  /*18f70*/  MUFU.EX2 R127, R127 ;  /* 0x0000007f007f7308 */ /* 0x000fe20000000800 */
[----:B---3--:R-:W-:Y:S01]  /*18f80*/  FFMA.FTZ R187, R71, R72, R187 ;  /* 0x0000004847bb7223 */ /* 0x008fe200000100bb */
[----:B------:R-:W-:Y:S01]  /*18f90*/  F2FP.BF16.PACK_AB R72, R184, R136 ;  /* 0x00000088b848723e */ /* 0x000fe200000010ff */
[----:B------:R-:W-:Y:S02]  /*18fa0*/  FADD.FTZ R71, R229, R164 ;  /* 0x000000a4e5477221 */ /* 0x000fe40000010000 */
[----:B------:R2:W5:Y:S01]  /*18fb0*/  LDL.LU R229, [R1+0x78] ;  /* 0x0000780001e57983 */ /* 0x0005620000300800 */
[----:B------:R-:W-:Y:S02]  /*18fc0*/  FFMA.FTZ R164, R90, c[0x0][0x23c], -R189 ;  /* 0x00008f005aa47a23 */ /* 0x000fe400000108bd */
[----:B------:R-:W-:Y:S01]  /*18fd0*/  FADD.FTZ R71, R226, R71 ;  /* 0x00000047e2477221 */ /* 0x000fe20000010000 */
[-C--:B------:R-:W-:Y:S01]  /*18fe0*/  HMMA.16816.F32.BF16 R4, R72, R76.reuse, R4 ;  /* 0x0000004c4804723c */ /* 0x080fe20000041804 */
[----:B------:R2:W5:Y:S01]  /*18ff0*/  LDL.LU R228, [R1+0x74] ;  /* 0x0000740001e47983 */ /* 0x0005620000300800 */
[----:B------:R-:W-:Y:S02]  /*19000*/  FADD.FTZ R187, R148, R187 ;  /* 0x000000bb94bb7221 */ /* 0x000fe40000010000 */
[----:B------:R-:W-:Y:S01]  /*19010*/  IMAD.MOV.U32 R148, RZ, RZ, R155 ;  /* 0x000000ffff947224 */ /* 0x000fe200078e009b */
[----:B------:R2:W5:Y:S01]  /*19020*/  LDL.LU R227, [R1+0x70] ;  /* 0x0000700001e37983 */ /* 0x0005620000300800 */
[----:B------:R-:W-:Y:S02]  /*19030*/  IMAD.MOV.U32 R155, RZ, RZ, R225 ;  /* 0x000000ffff9b7224 */ /* 0x000fe400078e00e1 */
[C---:B------:R-:W-:Y:S01]  /*19040*/  HMMA.16816.F32.BF16 R8, R80.reuse, R76, R8 ;  /* 0x0000004c5008723c */ /* 0x040fe20000041808 */
[----:B------:R2:W5:Y:S03]  /*19050*/  LDL.LU R226, [R1+0x6c] ;  /* 0x00006c0001e27983 */ /* 0x0005660000300800 */
[----:B------:R-:W-:Y:S01]  /*19060*/  FADD.FTZ R187, R223, R187 ;  /* 0x000000bbdfbb7221 */ /* 0x000fe20000010000 */
[----:B------:R2:W5:Y:S01]  /*19070*/  LDL.LU R225, [R1+0x68] ;  /* 0x0000680001e17983 */ /* 0x0005620000300800 */
[----:B------:R-:W-:Y:S02]  /*19080*/  FADD.FTZ R147, R148, R165 ;  /* 0x000000a594937221 */ /* 0x000fe40000010000 */
[-C--:B------:R-:W-:Y:S01]  /*19090*/  HMMA.16816.F32.BF16 R12, R80, R78.reuse, R12 ;  /* 0x0000004e500c723c */ /* 0x080fe2000004180c */
[----:B------:R2:W5:Y:S03]  /*190a0*/  LDL.LU R223, [R1+0x64] ;  /* 0x0000640001df7983 */ /* 0x0005660000300800 */
[----:B------:R-:W-:Y:S02]  /*190b0*/  FADD.FTZ R187, R214, R187 ;  /* 0x000000bbd6bb7221 */ /* 0x000fe40000010000 */
[----:B------:R-:W-:Y:S02]  /*190c0*/  FFMA.FTZ R165, R91, c[0x0][0x23c], -R189 ;  /* 0x00008f005ba57a23 */ /* 0x000fe400000108bd */
[C---:B------:R-:W-:Y:S01]  /*190d0*/  HMMA.16816.F32.BF16 R16, R72.reuse, R78, R16 ;  /* 0x0000004e4810723c */ /* 0x040fe20000041810 */
[----:B------:R-:W3:Y:S03]  /*190e0*/  LDSM.16.MT88.4 R76, [R222+0x8800] ;  /* 0x00880000de4c783b */ /* 0x000ee60000004200 */
[----:B------:R-:W-:Y:S02]  /*190f0*/  FADD.FTZ R182, R182, R187 ;  /* 0x000000bbb6b67221 */ /* 0x000fe40000010000 */
[----:B------:R-:W-:Y:S02]  /*19100*/  IMAD.MOV.U32 R148, RZ, RZ, R155 ;  /* 0x000000ffff947224 */ /* 0x000fe400078e009b */
[----:B------:R-:W-:Y:S04]  /*19110*/  FADD.FTZ R182, R180, R182 ;  /* 0x000000b6b4b67221 */ /* 0x000fe80000010000 */
[----:B------:R-:W-:Y:S02]  /*19120*/  FADD.FTZ R182, R176, R182 ;  /* 0x000000b6b0b67221 */ /* 0x000fe40000010000 */
[----:B------:R-:W-:Y:S02]  /*19130*/  IMAD.MOV.U32 R155, RZ, RZ, R154 ;  /* 0x000000ffff9b7224 */ /* 0x000fe400078e009a */
[----:B------:R-:W-:Y:S02]  /*19140*/  FADD.FTZ R173, R173, R182 ;  /* 0x000000b6adad7221 */ /* 0x000fe40000010000 */
[----:B------:R-:W-:Y:S02]  /*19150*/  IMAD.MOV.U32 R154, RZ, RZ, R153 ;  /* 0x000000ffff9a7224 */ /* 0x000fe400078e0099 */
[----:B-1----:R-:W-:Y:S02]  /*19160*/  FADD.FTZ R173, R168, R173 ;  /* 0x000000ada8ad7221 */ /* 0x002fe40000010000 */
        /* <DEDUP_REMOVED lines=10> */
[-C--:B---3--:R-:W-:Y:S01]  /*19210*/  HMMA.16816.F32.BF16 R20, R72, R76.reuse, R20 ;  /* 0x0000004c4814723c */ /* 0x088fe20000041814 */
[----:B------:R-:W-:Y:S02]  /*19220*/  IMAD.MOV.U32 R166, RZ, RZ, R219 ;  /* 0x000000ffffa67224 */ /* 0x000fe400078e00db */
[----:B------:R2:W5:Y:S01]  /*19230*/  LDL.LU R219, [R1+0x60] ;  /* 0x0000600001db7983 */ /* 0x0005620000300800 */
[----:B------:R-:W-:Y:S02]  /*19240*/  IMAD.MOV.U32 R149, RZ, RZ, R148 ;  /* 0x000000ffff957224 */ /* 0x000fe400078e0094 */
[----:B------:R-:W-:Y:S02]  /*19250*/  IMAD.MOV.U32 R148, RZ, RZ, R155 ;  /* 0x000000ffff947224 */ /* 0x000fe400078e009b */
[C---:B------:R-:W-:Y:S01]  /*19260*/  HMMA.16816.F32.BF16 R24, R80.reuse, R76, R24 ;  /* 0x0000004c5018723c */ /* 0x040fe20000041818 */
[----:B------:R-:W-:Y:S03]  /*19270*/  IMAD.MOV.U32 R155, RZ, RZ, R154 ;  /* 0x000000ffff9b7224 */ /* 0x000fe600078e009a */
[----:B------:R-:W-:Y:S02]  /*19280*/  IMAD.MOV.U32 R154, RZ, RZ, R153 ;  /* 0x000000ffff9a7224 */ /* 0x000fe400078e0099 */
[----:B------:R-:W-:Y:S02]  /*19290*/  IMAD.MOV.U32 R153, RZ, RZ, R159 ;  /* 0x000000ffff997224 */ /* 0x000fe400078e009f */
[-C--:B------:R-:W-:Y:S01]  /*192a0*/  HMMA.16816.F32.BF16 R28, R80, R78.reuse, R28 ;  /* 0x0000004e501c723c */ /* 0x080fe2000004181c */
[----:B------:R-:W-:Y:S03]  /*192b0*/  IMAD.MOV.U32 R159, RZ, RZ, R163 ;  /* 0x000000ffff9f7224 */ /* 0x000fe600078e00a3 */
[----:B------:R-:W-:Y:S02]  /*192c0*/  IMAD.MOV.U32 R163, RZ, RZ, R162 ;  /* 0x000000ffffa37224 */ /* 0x000fe400078e00a2 */
[----:B------:R-:W-:Y:S02]  /*192d0*/  IMAD.MOV.U32 R162, RZ, RZ, R161 ;  /* 0x000000ffffa27224 */ /* 0x000fe400078e00a1 */
[C---:B------:R-:W-:Y:S01]  /*192e0*/  HMMA.16816.F32.BF16 R32, R72.reuse, R78, R32 ;  /* 0x0000004e4820723c */ /* 0x040fe20000041820 */
[----:B------:R-:W1:Y:S03]  /*192f0*/  LDSM.16.MT88.4 R76, [R221+0x8800] ;  /* 0x00880000dd4c783b */ /* 0x000e660000004200 */
[----:B------:R-:W-:Y:S02]  /*19300*/  IMAD.MOV.U32 R161, RZ, RZ, R160 ;  /* 0x000000ffffa17224 */ /* 0x000fe400078e00a0 */
[----:B------:R-:W-:Y:S02]  /*19310*/  IMAD.MOV.U32 R160, RZ, RZ, R195 ;  /* 0x000000ffffa07224 */ /* 0x000fe400078e00c3 */
        /* <DEDUP_REMOVED lines=10> */
[----:B------:R-:W-:Y:S02]  /*193c0*/  FADD.FTZ R71, R139, R71 ;  /* 0x000000478b477221 */ /* 0x000fe40000010000 */
[----:B------:R-:W-:Y:S02]  /*193d0*/  FADD.FTZ R147, R138, R147 ;  /* 0x000000938a937221 */ /* 0x000fe40000010000 */
[----:B------:R-:W-:Y:S01]  /*193e0*/  IMAD.MOV.U32 R148, RZ, RZ, R155 ;  /* 0x000000ffff947224 */ /* 0x000fe200078e009b */
[----:B---3--:R2:W5:Y:S01]  /*193f0*/  LDL.LU R218, [R1+0x5c] ;  /* 0x00005c0001da7983 */ /* 0x0085620000300800 */
[----:B------:R-:W-:Y:S02]  /*19400*/  IMAD.MOV.U32 R155, RZ, RZ, R154 ;  /* 0x000000ffff9b7224 */ /* 0x000fe400078e009a */
[----:B------:R-:W-:Y:S02]  /*19410*/  IMAD.MOV.U32 R154, RZ, RZ, R153 ;  /* 0x000000ffff9a7224 */ /* 0x000fe400078e0099 */
[----:B------:R-:W-:Y:S01]  /*19420*/  IMAD.MOV.U32 R153, RZ, RZ, R159 ;  /* 0x000000ffff997224 */ /* 0x000fe200078e009f */
[-C--:B-1----:R-:W-:Y:S01]  /*19430*/  HMMA.16816.F32.BF16 R36, R72, R76.reuse, R36 ;  /* 0x0000004c4824723c */ /* 0x082fe20000041824 */
        /* <DEDUP_REMOVED lines=9> */
[-C--:B------:R-:W-:Y:S01]  /*194d0*/  HMMA.16816.F32.BF16 R44, R80, R78.reuse, R44 ;  /* 0x0000004e502c723c */ /* 0x080fe2000004182c */
[----:B------:R-:W-:Y:S03]  /*194e0*/  IMAD.MOV.U32 R155, RZ, RZ, R154 ;  /* 0x000000ffff9b7224 */ /* 0x000fe600078e009a */
[----:B------:R-:W-:Y:S02]  /*194f0*/  IMAD.MOV.U32 R154, RZ, RZ, R153 ;  /* 0x000000ffff9a7224 */ /* 0x000fe400078e0099 */
[----:B------:R-:W-:Y:S02]  /*19500*/  IMAD.MOV.U32 R153, RZ, RZ, R159 ;  /* 0x000000ffff997224 */ /* 0x000fe400078e009f */
[C---:B------:R-:W-:Y:S01]  /*19510*/  HMMA.16816.F32.BF16 R48, R72.reuse, R78, R48 ;  /* 0x0000004e4830723c */ /* 0x040fe20000041830 */
[----:B------:R-:W3:Y:S03]  /*19520*/  LDSM.16.MT88.4 R76, [R220+0x8800] ;  /* 0x00880000dc4c783b */ /* 0x000ee60000004200 */
[----:B------:R-:W-:Y:S02]  /*19530*/  IMAD.MOV.U32 R159, RZ, RZ, R163 ;  /* 0x000000ffff9f7224 */ /* 0x000fe400078e00a3 */
[----:B------:R-:W-:Y:S02]  /*19540*/  IMAD.MOV.U32 R163, RZ, RZ, R162 ;  /* 0x000000ffffa37224 */ /* 0x000fe400078e00a2 */
[----:B------:R-:W-:Y:S01]  /*19550*/  IMAD.MOV.U32 R162, RZ, RZ, R161 ;  /* 0x000000ffffa27224 */ /* 0x000fe200078e00a1 */
[----:B-1----:R2:W5:Y:S03]  /*19560*/  LDL.LU R217, [R1+0x58] ;  /* 0x0000580001d97983 */ /* 0x0025660000300800 */
        /* <DEDUP_REMOVED lines=10> */
[----:B------:R-:W-:Y:S01]  /*19610*/  IMAD.MOV.U32 R151, RZ, RZ, R155 ;  /* 0x000000ffff977224 */ /* 0x000fe200078e009b */
[----:B------:R2:W2:Y:S01]  /*19620*/  MUFU.EX2 R159, R215 ;  /* 0x000000d7009f7308 */ /* 0x0004a20000000800 */
[--C-:B------:R-:W-:Y:S02]  /*19630*/  FFMA.FTZ R155, R86, c[0x0][0x23c], -R189.reuse ;  /* 0x00008f00569b7a23 */ /* 0x100fe400000108bd */
[----:B------:R-:W-:Y:S02]  /*19640*/  IMAD.MOV.U32 R137, RZ, RZ, R150 ;  /* 0x000000ffff897224 */ /* 0x000fe400078e0096 */
[----:B------:R-:W-:Y:S02]  /*19650*/  IMAD.MOV.U32 R150, RZ, RZ, R154 ;  /* 0x000000ffff967224 */ /* 0x000fe400078e009a */
[----:B------:R-:W-:Y:S02]  /*19660*/  FFMA.FTZ R154, R85, c[0x0][0x23c], -R189 ;  /* 0x00008f00559a7a23 */ /* 0x000fe400000108bd */
[----:B------:R-:W-:Y:S01]  /*19670*/  IMAD.MOV.U32 R144, RZ, RZ, R148 ;  /* 0x000000ffff907224 */ /* 0x000fe200078e0094 */
[-C--:B---3--:R-:W-:Y:S01]  /*19680*/  HMMA.16816.F32.BF16 R52, R72, R76.reuse, R52 ;  /* 0x0000004c4834723c */ /* 0x088fe20000041834 */
[----:B------:R-:W-:Y:S01]  /*19690*/  IMAD.MOV.U32 R148, RZ, RZ, R163 ;  /* 0x000000ffff947224 */ /* 0x000fe200078e00a3 */
[----:B-1----:R1:W5:Y:S01]  /*196a0*/  LDL.LU R216, [R1+0x54] ;  /* 0x0000540001d87983 */ /* 0x0023620000300800 */
[----:B------:R-:W-:Y:S01]  /*196b0*/  IMAD.MOV.U32 R163, RZ, RZ, R161 ;  /* 0x000000ffffa37224 */ /* 0x000fe200078e00a1 */
[----:B------:R-:W-:Y:S01]  /*196c0*/  MUFU.EX2 R155, R155 ;  /* 0x0000009b009b7308 */ /* 0x000fe20000000800 */
[----:B------:R-:W-:Y:S02]  /*196d0*/  FFMA.FTZ R161, R84, c[0x0][0x23c], -R98 ;  /* 0x00008f0054a17a23 */ /* 0x000fe40000010862 */
[----:B------:R-:W-:Y:S01]  /*196e0*/  IMAD.MOV.U32 R141, RZ, RZ, R149 ;  /* 0x000000ffff8d7224 */ /* 0x000fe200078e0095 */
[C---:B------:R-:W-:Y:S01]  /*196f0*/  HMMA.16816.F32.BF16 R56, R80.reuse, R76, R56 ;  /* 0x0000004c5038723c */ /* 0x040fe20000041838 */
[----:B------:R-:W-:Y:S03]  /*19700*/  IMAD.MOV.U32 R149, RZ, RZ, R153 ;  /* 0x000000ffff957224 */ /* 0x000fe600078e0099 */
[----:B------:R-:W-:Y:S02]  /*19710*/  IMAD.MOV.U32 R153, RZ, RZ, R162 ;  /* 0x000000ffff997224 */ /* 0x000fe400078e00a2 */
[----:B------:R-:W-:Y:S01]  /*19720*/  IMAD.MOV.U32 R162, RZ, RZ, R160 ;  /* 0x000000ffffa27224 */ /* 0x000fe200078e00a0 */
[----:B------:R-:W3:Y:S01]  /*19730*/  MUFU.EX2 R154, R154 ;  /* 0x0000009a009a7308 */ /* 0x000ee20000000800 */
[-C--:B------:R-:W-:Y:S01]  /*19740*/  HMMA.16816.F32.BF16 R60, R80, R78.reuse, R60 ;  /* 0x0000004e503c723c */ /* 0x080fe2000004183c */
[----:B------:R-:W-:Y:S01]  /*19750*/  IMAD.MOV.U32 R160, RZ, RZ, R166 ;  /* 0x000000ffffa07224 */ /* 0x000fe200078e00a6 */
[----:B------:R-:W-:Y:S02]  /*19760*/  LDSM.16.MT88.4 R80, [R222+0x9000] ;  /* 0x00900000de50783b */ /* 0x000fe40000004200 */
[----:B------:R-:W-:Y:S02]  /*19770*/  FFMA.FTZ R166, R87, c[0x0][0x23c], -R189 ;  /* 0x00008f0057a67a23 */ /* 0x000fe400000108bd */
[--C-:B------:R-:W-:Y:S02]  /*19780*/  FFMA.FTZ R162, R162, c[0x0][0x23c], -R98.reuse ;  /* 0x00008f00a2a27a23 */ /* 0x100fe40000010862 */
[----:B------:R-:W-:Y:S01]  /*19790*/  HMMA.16816.F32.BF16 R64, R72, R78, R64 ;  /* 0x0000004e4840723c */ /* 0x000fe20000041840 */
[----:B------:R-:W-:Y:S01]  /*197a0*/  FFMA.FTZ R160, R160, c[0x0][0x23c], -R98 ;  /* 0x00008f00a0a07a23 */ /* 0x000fe20000010862 */
[----:B------:R-:W1:Y:S01]  /*197b0*/  LDSM.16.MT88.4 R84, [R224+0x9000] ;  /* 0x00900000e054783b */ /* 0x000e620000004200 */
[----:B------:R-:W3:Y:S04]  /*197c0*/  MUFU.EX2 R166, R166 ;  /* 0x000000a600a67308 */ /* 0x000ee80000000800 */
[----:B----4-:R-:W-:Y:S02]  /*197d0*/  F2FP.BF16.PACK_AB R73, R169, R170 ;  /* 0x000000aaa949723e */ /* 0x010fe400000010ff */
[----:B------:R-:W-:Y:S01]  /*197e0*/  F2FP.BF16.PACK_AB R72, R171, R172 ;  /* 0x000000acab48723e */ /* 0x000fe200000010ff */
[----:B--2---:R2:W5:Y:S02]  /*197f0*/  LDL.LU R215, [R1+0x50] ;  /* 0x0000500001d77983 */ /* 0x0045640000300800 */
[----:B------:R-:W-:Y:S01]  /*19800*/  F2FP.BF16.PACK_AB R74, R158, R159 ;  /* 0x0000009f9e4a723e */ /* 0x000fe200000010ff */
[----:B------:R-:W-:Y:S01]  /*19810*/  MUFU.EX2 R161, R161 ;  /* 0x000000a100a17308 */ /* 0x000fe20000000800 */
[----:B------:R-:W-:Y:S01]  /*19820*/  F2FP.BF16.PACK_AB R75, R156, R157 ;  /* 0x0000009d9c4b723e */ /* 0x000fe200000010ff */
[----:B------:R2:W5:Y:S01]  /*19830*/  LDL.LU R214, [R1+0x4c] ;  /* 0x00004c0001d67983 */ /* 0x0005620000300800 */
[----:B---3--:R-:W-:Y:S07]  /*19840*/  F2FP.BF16.PACK_AB R78, R154, R155 ;  /* 0x0000009b9a4e723e */ /* 0x008fee00000010ff */
[----:B------:R-:W3:Y:S01]  /*19850*/  MUFU.EX2 R162, R162 ;  /* 0x000000a200a27308 */ /* 0x000ee20000000800 */
[C---:B------:R-:W-:Y:S01]  /*19860*/  F2FP.BF16.PACK_AB R76, R166.reuse, R168 ;  /* 0x000000a8a64c723e */ /* 0x040fe200000010ff */
[----:B------:R-:W-:Y:S04]  /*19870*/  FADD.FTZ R166, R166, R173 ;  /* 0x000000ada6a67221 */ /* 0x000fe80000010000 */
[----:B------:R-:W-:Y:S04]  /*19880*/  FADD.FTZ R166, R155, R166 ;  /* 0x000000a69ba67221 */ /* 0x000fe80000010000 */
[----:B------:R-:W4:Y:S01]  /*19890*/  MUFU.EX2 R160, R160 ;  /* 0x000000a000a07308 */ /* 0x000f220000000800 */
[----:B------:R-:W-:Y:S01]  /*198a0*/  FADD.FTZ R154, R154, R166 ;  /* 0x000000a69a9a7221 */ /* 0x000fe20000010000 */
[-C--:B-1----:R-:W-:Y:S08]  /*198b0*/  HMMA.16816.F32.BF16 R4, R72, R84.reuse, R4 ;  /* 0x000000544804723c */ /* 0x082ff00000041804 */
[----:B------:R1:W-:Y:S01]  /*198c0*/  MUFU.EX2 R125, R150 ;  /* 0x00000096007d7308 */ /* 0x0003e20000000800 */
[----:B---3--:R-:W-:Y:S09]  /*198d0*/  F2FP.BF16.PACK_AB R77, R162, R161 ;  /* 0x000000a1a24d723e */ /* 0x008ff200000010ff */
[----:B------:R-:W-:Y:S01]  /*198e0*/  MUFU.EX2 R135, R141 ;  /* 0x0000008d00877308 */ /* 0x000fe20000000800 */
[----:B----4-:R-:W-:Y:S09]  /*198f0*/  F2FP.BF16.PACK_AB R79, R133, R160 ;  /* 0x000000a0854f723e */ /* 0x010ff200000010ff */
[----:B------:R3:W-:Y:S01]  /*19900*/  MUFU.EX2 R132, R151 ;  /* 0x0000009700847308 */ /* 0x0007e20000000800 */
[C---:B------:R-:W-:Y:S01]  /*19910*/  HMMA.16816.F32.BF16 R8, R76.reuse, R84, R8 ;  /* 0x000000544c08723c */ /* 0x040fe20000041808 */
[----:B-1----:R-:W-:Y:S02]  /*19920*/  IMAD.MOV.U32 R150, RZ, RZ, R149 ;  /* 0x000000ffff967224 */ /* 0x002fe400078e0095 */
[----:B------:R-:W-:Y:S02]  /*19930*/  IMAD.MOV.U32 R149, RZ, RZ, R148 ;  /* 0x000000ffff957224 */ /* 0x000fe400078e0094 */
[----:B------:R-:W-:Y:S03]  /*19940*/  IMAD.MOV.U32 R148, RZ, RZ, R153 ;  /* 0x000000ffff947224 */ /* 0x000fe600078e0099 */
[-C--:B------:R-:W-:Y:S01]  /*19950*/  HMMA.16816.F32.BF16 R12, R76, R86.reuse, R12 ;  /* 0x000000564c0c723c */ /* 0x080fe2000004180c */
[----:B------:R1:W-:Y:S03]  /*19960*/  MUFU.EX2 R139, R150 ;  /* 0x00000096008b7308 */ /* 0x0003e60000000800 */
[----:B------:R-:W-:Y:S02]  /*19970*/  IMAD.MOV.U32 R153, RZ, RZ, R152 ;  /* 0x000000ffff997224 */ /* 0x000fe400078e0098 */
[----:B------:R-:W-:Y:S02]  /*19980*/  IMAD.MOV.U32 R152, RZ, RZ, R186 ;  /* 0x000000ffff987224 */ /* 0x000fe400078e00ba */
[C---:B------:R-:W-:Y:S01]  /*19990*/  HMMA.16816.F32.BF16 R16, R72.reuse, R86, R16 ;  /* 0x000000564810723c */ /* 0x040fe20000041810 */
[----:B------:R-:W4:Y:S02]  /*199a0*/  LDSM.16.MT88.4 R84, [R221+0x9000] ;  /* 0x00900000dd54783b */ /* 0x000f240000004200 */
[----:B------:R-:W-:Y:S01]  /*199b0*/  MUFU.EX2 R141, R149 ;  /* 0x00000095008d7308 */ /* 0x000fe20000000800 */
[----:B------:R-:W-:Y:S02]  /*199c0*/  IMAD.MOV.U32 R186, RZ, RZ, R179 ;  /* 0x000000ffffba7224 */ /* 0x000fe400078e00b3 */
[----:B------:R-:W-:Y:S02]  /*199d0*/  IMAD.MOV.U32 R179, RZ, RZ, R192 ;  /* 0x000000ffffb37224 */ /* 0x000fe400078e00c0 */
[-C--:B------:R-:W-:Y:S01]  /*199e0*/  HMMA.16816.F32.BF16 R20, R72, R80.reuse, R20 ;  /* 0x000000504814723c */ /* 0x080fe20000041814 */
[----:B------:R-:W-:Y:S03]  /*199f0*/  IMAD.MOV.U32 R192, RZ, RZ, R188 ;  /* 0x000000ffffc07224 */ /* 0x000fe600078e00bc */
[----:B------:R-:W-:Y:S01]  /*19a00*/  FADD.FTZ R188, R136, R71 ;  /* 0x0000004788bc7221 */ /* 0x000fe20000010000 */
[----:B------:R2:W-:Y:S01]  /*19a10*/  MUFU.EX2 R138, R186 ;  /* 0x000000ba008a7308 */ /* 0x0005e20000000800 */
[--C-:B---3--:R-:W-:Y:S02]  /*19a20*/  FFMA.FTZ R151, R152, c[0x0][0x23c], -R189.reuse ;  /* 0x00008f0098977a23 */ /* 0x108fe400000108bd */
[C---:B------:R-:W-:Y:S01]  /*19a30*/  HMMA.16816.F32.BF16 R24, R76.reuse, R80, R24 ;  /* 0x000000504c18723c */ /* 0x040fe20000041818 */
[----:B------:R-:W-:Y:S03]  /*19a40*/  FADD.FTZ R184, R184, R188 ;  /* 0x000000bcb8b87221 */ /* 0x000fe60000010000 */
[--C-:B-1----:R-:W-:Y:S02]  /*19a50*/  FFMA.FTZ R150, R148, c[0x0][0x23c], -R189.reuse ;  /* 0x00008f0094967a23 */ /* 0x102fe400000108bd */
[----:B------:R-:W-:Y:S01]  /*19a60*/  FADD.FTZ R184, R178, R184 ;  /* 0x000000b8b2b87221 */ /* 0x000fe20000010000 */
[----:B------:R-:W1:Y:S01]  /*19a70*/  MUFU.EX2 R137, R137 ;  /* 0x0000008900897308 */ /* 0x000e620000000800 */
[-C--:B------:R-:W-:Y:S01]  /*19a80*/  HMMA.16816.F32.BF16 R28, R76, R82.reuse, R28 ;  /* 0x000000524c1c723c */ /* 0x080fe2000004181c */
[----:B------:R-:W-:Y:S03]  /*19a90*/  FFMA.FTZ R148, R153, c[0x0][0x23c], -R189 ;  /* 0x00008f0099947a23 */ /* 0x000fe600000108bd */
[----:B------:R-:W-:Y:S02]  /*19aa0*/  FADD.FTZ R175, R175, R184 ;  /* 0x000000b8afaf7221 */ /* 0x000fe40000010000 */
[--C-:B------:R-:W-:Y:S02]  /*19ab0*/  FFMA.FTZ R153, R128, c[0x0][0x23c], -R98.reuse ;  /* 0x00008f0080997a23 */ /* 0x100fe40000010862 */
[C---:B------:R-:W-:Y:S01]  /*19ac0*/  HMMA.16816.F32.BF16 R32, R72.reuse, R82, R32 ;  /* 0x000000524820723c */ /* 0x040fe20000041820 */
[----:B------:R-:W3:Y:S01]  /*19ad0*/  LDSM.16.MT88.4 R80, [R220+0x9000] ;  /* 0x00900000dc50783b */ /* 0x000ee20000004200 */
[----:B------:R1:W-:Y:S02]  /*19ae0*/  MUFU.EX2 R128, R163 ;  /* 0x000000a300807308 */ /* 0x0003e40000000800 */
[----:B------:R-:W-:Y:S02]  /*19af0*/  FADD.FTZ R175, R172, R175 ;  /* 0x000000afacaf7221 */ /* 0x000fe40000010000 */
[----:B--2---:R-:W-:Y:S02]  /*19b00*/  FFMA.FTZ R186, R208, c[0x0][0x23c], -R189 ;  /* 0x00008f00d0ba7a23 */ /* 0x004fe400000108bd */
[----:B------:R-:W-:Y:S01]  /*19b10*/  FADD.FTZ R171, R171, R175 ;  /* 0x000000afabab7221 */ /* 0x000fe20000010000 */
[-C--:B----4-:R-:W-:Y:S03]  /*19b20*/  HMMA.16816.F32.BF16 R36, R72, R84.reuse, R36 ;  /* 0x000000544824723c */ /* 0x090fe60000041824 */
[----:B------:R-:W-:Y:S01]  /*19b30*/  FADD.FTZ R171, R159, R171 ;  /* 0x000000ab9fab7221 */ /* 0x000fe20000010000 */
[----:B------:R2:W4:Y:S01]  /*19b40*/  MUFU.EX2 R134, R144 ;  /* 0x0000009000867308 */ /* 0x0005220000000800 */
[--C-:B------:R-:W-:Y:S02]  /*19b50*/  FFMA.FTZ R152, R126, c[0x0][0x23c], -R98.reuse ;  /* 0x00008f007e987a23 */ /* 0x100fe40000010862 */
[----:B------:R-:W-:Y:S01]  /*19b60*/  FADD.FTZ R158, R158, R171 ;  /* 0x000000ab9e9e7221 */ /* 0x000fe20000010000 */
[C---:B------:R-:W-:Y:S01]  /*19b70*/  HMMA.16816.F32.BF16 R40, R76.reuse, R84, R40 ;  /* 0x000000544c28723c */ /* 0x040fe20000041828 */
[----:B------:R-:W-:Y:S03]  /*19b80*/  FFMA.FTZ R126, R123, c[0x0][0x23c], -R98 ;  /* 0x00008f007b7e7a23 */ /* 0x000fe60000010862 */
[----:B-1----:R-:W-:Y:S02]  /*19b90*/  FADD.FTZ R158, R137, R158 ;  /* 0x0000009e899e7221 */ /* 0x002fe40000010000 */
[----:B------:R1:W-:Y:S01]  /*19ba0*/  MUFU.EX2 R123, R195 ;  /* 0x000000c3007b7308 */ /* 0x0003e20000000800 */
[--C-:B------:R-:W-:Y:S01]  /*19bb0*/  FFMA.FTZ R149, R124, c[0x0][0x23c], -R98.reuse ;  /* 0x00008f007c957a23 */ /* 0x100fe20000010862 */
[-C--:B------:R-:W-:Y:S01]  /*19bc0*/  HMMA.16816.F32.BF16 R44, R76, R86.reuse, R44 ;  /* 0x000000564c2c723c */ /* 0x080fe2000004182c */
[--C-:B------:R-:W-:Y:S03]  /*19bd0*/  FFMA.FTZ R163, R89, c[0x0][0x23c], -R189.reuse ;  /* 0x00008f0059a37a23 */ /* 0x100fe600000108bd */
[--C-:B------:R-:W-:Y:S04]  /*19be0*/  FFMA.FTZ R208, R206, c[0x0][0x23c], -R98.reuse ;  /* 0x00008f00ced07a23 */ /* 0x100fe80000010862 */
[C---:B------:R-:W-:Y:S01]  /*19bf0*/  HMMA.16816.F32.BF16 R48, R72.reuse, R86, R48 ;  /* 0x000000564830723c */ /* 0x040fe20000041830 */
[----:B------:R-:W4:Y:S01]  /*19c00*/  LDSM.16.MT88.4 R84, [R224+0x9800] ;  /* 0x00980000e054783b */ /* 0x000f220000004200 */
[----:B------:R-:W4:Y:S02]  /*19c10*/  MUFU.EX2 R150, R150 ;  /* 0x0000009600967308 */ /* 0x000f240000000800 */
[--C-:B--2---:R-:W-:Y:S02]  /*19c20*/  FFMA.FTZ R144, R179, c[0x0][0x23c], -R189.reuse ;  /* 0x00008f00b3907a23 */ /* 0x104fe400000108bd */
[--C-:B------:R-:W-:Y:S02]  /*19c30*/  FFMA.FTZ R179, R94, c[0x0][0x23c], -R189.reuse ;  /* 0x00008f005eb37a23 */ /* 0x100fe400000108bd */
[-C--:B---3--:R-:W-:Y:S04]  /*19c40*/  HMMA.16816.F32.BF16 R52, R72, R80.reuse, R52 ;  /* 0x000000504834723c */ /* 0x088fe80000041834 */
[----:B------:R-:W-:Y:S01]  /*19c50*/  MUFU.EX2 R176, R179 ;  /* 0x000000b300b07308 */ /* 0x000fe20000000800 */
[--C-:B-1----:R-:W-:Y:S03]  /*19c60*/  FFMA.FTZ R195, R185, c[0x0][0x23c], -R189.reuse ;  /* 0x00008f00b9c37a23 */ /* 0x102fe600000108bd */
[C---:B------:R-:W-:Y:S01]  /*19c70*/  HMMA.16816.F32.BF16 R56, R76.reuse, R80, R56 ;  /* 0x000000504c38723c */ /* 0x040fe20000041838 */
[--C-:B------:R-:W-:Y:S03]  /*19c80*/  FFMA.FTZ R185, R204, c[0x0][0x23c], -R189.reuse ;  /* 0x00008f00ccb97a23 */ /* 0x100fe600000108bd */
[----:B------:R-:W-:Y:S02]  /*19c90*/  FFMA.FTZ R204, R92, c[0x0][0x23c], -R98 ;  /* 0x00008f005ccc7a23 */ /* 0x000fe40000010862 */
[----:B------:R-:W-:Y:S01]  /*19ca0*/  MUFU.EX2 R148, R148 ;  /* 0x0000009400947308 */ /* 0x000fe20000000800 */
[----:B------:R-:W-:Y:S01]  /*19cb0*/  FFMA.FTZ R81, R167, c[0x0][0x23c], -R189 ;  /* 0x00008f00a7517a23 */ /* 0x000fe200000108bd */
[-C--:B------:R-:W-:Y:S01]  /*19cc0*/  HMMA.16816.F32.BF16 R60, R76, R82.reuse, R60 ;  /* 0x000000524c3c723c */ /* 0x080fe2000004183c */
[----:B------:R-:W-:Y:S03]  /*19cd0*/  FADD.FTZ R80, R146, R147 ;  /* 0x0000009392507221 */ /* 0x000fe60000010000 */
[--C-:B------:R-:W-:Y:S02]  /*19ce0*/  FFMA.FTZ R167, R93, c[0x0][0x23c], -R189.reuse ;  /* 0x00008f005da77a23 */ /* 0x100fe400000108bd */
[----:B------:R-:W-:Y:S02]  /*19cf0*/  FADD.FTZ R183, R183, R80 ;  /* 0x00000050b7b77221 */ /* 0x000fe40000010000 */
[----:B------:R-:W-:Y:S01]  /*19d00*/  HMMA.16816.F32.BF16 R64, R72, R82, R64 ;  /* 0x000000524840723c */ /* 0x000fe20000041840 */
[--C-:B------:R-:W-:Y:S01]  /*19d10*/  FFMA.FTZ R76, R192, c[0x0][0x23c], -R189.reuse ;  /* 0x00008f00c04c7a23 */ /* 0x100fe200000108bd */
[----:B------:R1:W-:Y:S02]  /*19d20*/  MUFU.EX2 R146, R81 ;  /* 0x0000005100927308 */ /* 0x0003e40000000800 */
[--C-:B------:R-:W-:Y:S02]  /*19d30*/  FFMA.FTZ R192, R212, c[0x0][0x23c], -R189.reuse ;  /* 0x00008f00d4c07a23 */ /* 0x100fe400000108bd */
[--C-:B------:R-:W-:Y:S01]  /*19d40*/  FFMA.FTZ R147, R193, c[0x0][0x23c], -R189.reuse ;  /* 0x00008f00c1937a23 */ /* 0x100fe200000108bd */
[----:B------:R-:W-:Y:S01]  /*19d50*/  F2FP.BF16.PACK_AB R72, R135, R137 ;  /* 0x000000898748723e */ /* 0x000fe200000010ff */
[----:B------:R-:W-:Y:S01]  /*19d60*/  FFMA.FTZ R193, R213, c[0x0][0x23c], -R189 ;  /* 0x00008f00d5c17a23 */ /* 0x000fe200000108bd */
[----:B----4-:R-:W-:Y:S01]  /*19d70*/  F2FP.BF16.PACK_AB R73, R132, R134 ;  /* 0x000000868449723e */ /* 0x010fe200000010ff */
[----:B------:R2:W5:Y:S02]  /*19d80*/  LDL.LU R213, [R1+0x48] ;  /* 0x0000480001d57983 */ /* 0x0005640000300800 */
[----:B------:R3:W-:Y:S01]  /*19d90*/  MUFU.EX2 R188, R76 ;  /* 0x0000004c00bc7308 */ /* 0x0007e20000000800 */
[----:B------:R-:W-:Y:S01]  /*19da0*/  F2FP.BF16.PACK_AB R74, R131, R125 ;  /* 0x0000007d834a723e */ /* 0x000fe200000010ff */
[----:B------:R2:W5:Y:S01]  /*19db0*/  LDL.LU R212, [R1+0x44] ;  /* 0x0000440001d47983 */ /* 0x0005620000300800 */
[----:B------:R-:W-:Y:S01]  /*19dc0*/  F2FP.BF16.PACK_AB R75, R141, R139 ;  /* 0x0000008b8d4b723e */ /* 0x000fe200000010ff */
[----:B------:R-:W-:Y:S02]  /*19dd0*/  FADD.FTZ R183, R177, R183 ;  /* 0x000000b7b1b77221 */ /* 0x000fe40000010000 */
[----:B------:R-:W-:Y:S02]  /*19de0*/  FADD.FTZ R135, R135, R158 ;  /* 0x0000009e87877221 */ /* 0x000fe40000010000 */
[----:B------:R-:W-:Y:S02]  /*19df0*/  FADD.FTZ R174, R174, R183 ;  /* 0x000000b7aeae7221 */ /* 0x000fe40000010000 */
[-C--:B------:R-:W-:Y:S01]  /*19e00*/  HMMA.16816.F32.BF16 R4, R72, R84.reuse, R4 ;  /* 0x000000544804723c */ /* 0x080fe20000041804 */
[----:B------:R-:W4:Y:S01]  /*19e10*/  MUFU.EX2 R151, R151 ;  /* 0x0000009700977308 */ /* 0x000f220000000800 */
[----:B------:R-:W-:Y:S01]  /*19e20*/  FADD.FTZ R174, R170, R174 ;  /* 0x000000aeaaae7221 */ /* 0x000fe20000010000 */
[----:B-1----:R-:W1:Y:S01]  /*19e30*/  LDSM.16.MT88.4 R80, [R222+0x9800] ;  /* 0x00980000de50783b */ /* 0x002e620000004200 */
[----:B------:R-:W-:Y:S02]  /*19e40*/  FADD.FTZ R135, R125, R135 ;  /* 0x000000877d877221 */ /* 0x000fe40000010000 */
[----:B------:R-:W-:Y:S02]  /*19e50*/  FADD.FTZ R169, R169, R174 ;  /* 0x000000aea9a97221 */ /* 0x000fe40000010000 */
[----:B------:R-:W-:Y:S03]  /*19e60*/  FADD.FTZ R131, R131, R135 ;  /* 0x0000008783837221 */ /* 0x000fe60000010000 */
[----:B------:R-:W-:Y:S01]  /*19e70*/  MUFU.EX2 R153, R153 ;  /* 0x0000009900997308 */ /* 0x000fe20000000800 */
[----:B------:R-:W-:Y:S02]  /*19e80*/  FADD.FTZ R169, R157, R169 ;  /* 0x000000a99da97221 */ /* 0x000fe40000010000 */
[----:B---3--:R-:W-:Y:S02]  /*19e90*/  FFMA.FTZ R76, R88, c[0x0][0x23c], -R98 ;  /* 0x00008f00584c7a23 */ /* 0x008fe40000010862 */
[----:B------:R-:W3:Y:S01]  /*19ea0*/  LDSM.16.MT88.4 R88, [R221+0x9800] ;  /* 0x00980000dd58783b */ /* 0x000ee20000004200 */
[----:B------:R-:W-:Y:S02]  /*19eb0*/  FADD.FTZ R156, R156, R169 ;  /* 0x000000a99c9c7221 */ /* 0x000fe40000010000 */
[----:B------:R-:W-:Y:S02]  /*19ec0*/  FADD.FTZ R154, R150, R154 ;  /* 0x0000009a969a7221 */ /* 0x000fe40000010000 */
[----:B------:R-:W1:Y:S01]  /*19ed0*/  MUFU.EX2 R152, R152 ;  /* 0x0000009800987308 */ /* 0x000e620000000800 */
[----:B------:R-:W-:Y:S02]  /*19ee0*/  FADD.FTZ R156, R134, R156 ;  /* 0x0000009c869c7221 */ /* 0x000fe40000010000 */
[----:B------:R-:W-:Y:S01]  /*19ef0*/  LDSM.16.MT88.4 R168, [R224+0xb800] ;  /* 0x00b80000e0a8783b */ /* 0x000fe20000004200 */
[----:B----4-:R-:W-:Y:S01]  /*19f00*/  F2FP.BF16.PACK_AB R78, R127, R151 ;  /* 0x000000977f4e723e */ /* 0x010fe200000010ff */
[----:B------:R-:W-:Y:S02]  /*19f10*/  FADD.FTZ R156, R132, R156 ;  /* 0x0000009c849c7221 */ /* 0x000fe40000010000 */
[----:B------:R-:W-:Y:S02]  /*19f20*/  FADD.FTZ R131, R130, R131 ;  /* 0x0000008382837221 */ /* 0x000fe40000010000 */
[----:B------:R-:W-:Y:S01]  /*19f30*/  FADD.FTZ R139, R139, R156 ;  /* 0x0000009c8b8b7221 */ /* 0x000fe20000010000 */
[----:B------:R-:W-:Y:S01]  /*19f40*/  MUFU.EX2 R149, R149 ;  /* 0x0000009500957308 */ /* 0x000fe20000000800 */
[----:B------:R-:W-:Y:S02]  /*19f50*/  FADD.FTZ R131, R129, R131 ;  /* 0x0000008381837221 */ /* 0x000fe40000010000 */
[----:B------:R-:W-:Y:S04]  /*19f60*/  FADD.FTZ R141, R141, R139 ;  /* 0x0000008b8d8d7221 */ /* 0x000fe80000010000 */
[----:B------:R-:W-:Y:S03]  /*19f70*/  FADD.FTZ R141, R128, R141 ;  /* 0x0000008d808d7221 */ /* 0x000fe60000010000 */
[----:B------:R-:W4:Y:S01]  /*19f80*/  MUFU.EX2 R126, R126 ;  /* 0x0000007e007e7308 */ /* 0x000f220000000800 */
[----:B------:R-:W-:Y:S01]  /*19f90*/  FADD.FTZ R141, R123, R141 ;  /* 0x0000008d7b8d7221 */ /* 0x000fe20000010000 */
[----:B-1----:R-:W-:Y:S08]  /*19fa0*/  F2FP.BF16.PACK_AB R77, R152, R153 ;  /* 0x00000099984d723e */ /* 0x002ff000000010ff */
[----:B------:R1:W-:Y:S10]  /*19fb0*/  MUFU.EX2 R180, R76 ;  /* 0x0000004c00b47308 */ /* 0x0003f40000000800 */
[----:B------:R2:W2:Y:S01]  /*19fc0*/  MUFU.EX2 R124, R194 ;  /* 0x000000c2007c7308 */ /* 0x0004a20000000800 */
[----:B----4-:R-:W-:Y:S09]  /*19fd0*/  F2FP.BF16.PACK_AB R79, R126, R149 ;  /* 0x000000957e4f723e */ /* 0x010ff200000010ff */
[----:B------:R4:W-:Y:S01]  /*19fe0*/  MUFU.EX2 R187, R192 ;  /* 0x000000c000bb7308 */ /* 0x0009e20000000800 */
[----:B-1----:R-:W-:Y:S09]  /*19ff0*/  F2FP.BF16.PACK_AB R76, R148, R150 ;  /* 0x00000096944c723e */ /* 0x002ff200000010ff */
[----:B------:R-:W1:Y:S01]  /*1a000*/  MUFU.EX2 R71, R191 ;  /* 0x000000bf00477308 */ /* 0x000e620000000800 */
[C---:B------:R-:W-:Y:S01]  /*1a010*/  HMMA.16816.F32.BF16 R8, R76.reuse, R84, R8 ;  /* 0x000000544c08723c */ /* 0x040fe20000041808 */
[--C-:B--2---:R-:W-:Y:S02]  /*1a020*/  FFMA.FTZ R194, R181, c[0x0][0x23c], -R189.reuse ;  /* 0x00008f00b5c27a23 */ /* 0x104fe400000108bd */
[----:B------:R-:W-:Y:S02]  /*1a030*/  FFMA.FTZ R181, R95, c[0x0][0x23c], -R189 ;  /* 0x00008f005fb57a23 */ /* 0x000fe400000108bd */
[----:B------:R-:W2:Y:S03]  /*1a040*/  LDSM.16.MT88.4 R92, [R220+0x9800] ;  /* 0x00980000dc5c783b */ /* 0x000ea60000004200 */
[-C--:B------:R-:W-:Y:S01]  /*1a050*/  HMMA.16816.F32.BF16 R12, R76, R86.reuse, R12 ;  /* 0x000000564c0c723c */ /* 0x080fe2000004180c */
[----:B------:R-:W-:Y:S03]  /*1a060*/  MUFU.EX2 R189, R209 ;  /* 0x000000d100bd7308 */ /* 0x000fe60000000800 */
[----:B------:R-:W-:Y:S01]  /*1a070*/  FADD.FTZ R131, R124, R131 ;  /* 0x000000837c837221 */ /* 0x000fe20000010000 */
[----:B----4-:R-:W-:Y:S03]  /*1a080*/  F2FP.BF16.PACK_AB R192, R106, R108 ;  /* 0x0000006c6ac0723e */ /* 0x010fe600000010ff */
[C---:B------:R-:W-:Y:S01]  /*1a090*/  HMMA.16816.F32.BF16 R16, R72.reuse, R86, R16 ;  /* 0x000000564810723c */ /* 0x040fe20000041810 */
[----:B------:R-:W-:Y:S02]  /*1a0a0*/  LDSM.16.MT88.4 R84, [R222+0xa000] ;  /* 0x00a00000de54783b */ /* 0x000fe40000004200 */
[----:B------:R4:W-:Y:S01]  /*1a0b0*/  MUFU.EX2 R209, R195 ;  /* 0x000000c300d17308 */ /* 0x0009e20000000800 */
[----:B-1----:R-:W-:Y:S04]  /*1a0c0*/  FADD.FTZ R131, R71, R131 ;  /* 0x0000008347837221 */ /* 0x002fe80000010000 */
[-C--:B------:R-:W-:Y:S01]  /*1a0d0*/  HMMA.16816.F32.BF16 R20, R72, R80.reuse, R20 ;  /* 0x000000504814723c */ /* 0x080fe20000041814 */
[----:B------:R-:W-:Y:S04]  /*1a0e0*/  FADD.FTZ R131, R207, R131 ;  /* 0x00000083cf837221 */ /* 0x000fe80000010000 */
[----:B------:R-:W1:Y:S03]  /*1a0f0*/  MUFU.EX2 R136, R190 ;  /* 0x000000be00887308 */ /* 0x000e660000000800 */
[C---:B------:R-:W-:Y:S01]  /*1a100*/  HMMA.16816.F32.BF16 R24, R76.reuse, R80, R24 ;  /* 0x000000504c18723c */ /* 0x040fe20000041818 */
[----:B------:R-:W-:Y:S04]  /*1a110*/  FADD.FTZ R131, R199, R131 ;  /* 0x00000083c7837221 */ /* 0x000fe80000010000 */
[----:B------:R-:W-:Y:S02]  /*1a120*/  FADD.FTZ R131, R198, R131 ;  /* 0x00000083c6837221 */ /* 0x000fe40000010000 */
[----:B------:R-:W2:Y:S01]  /*1a130*/  MUFU.EX2 R144, R144 ;  /* 0x0000009000907308 */ /* 0x000ea20000000800 */
[-C--:B------:R-:W-:Y:S01]  /*1a140*/  HMMA.16816.F32.BF16 R28, R76, R82.reuse, R28 ;  /* 0x000000524c1c723c */ /* 0x080fe2000004181c */
[----:B----4-:R-:W4:Y:S07]  /*1a150*/  LDL.LU R195, [R1+0x10] ;  /* 0x0000100001c37983 */ /* 0x010f2e0000300800 */
[C---:B------:R-:W-:Y:S01]  /*1a160*/  HMMA.16816.F32.BF16 R32, R72.reuse, R82, R32 ;  /* 0x000000524820723c */ /* 0x040fe20000041820 */
[----:B------:R-:W2:Y:S01]  /*1a170*/  LDSM.16.MT88.4 R80, [R224+0xa000] ;  /* 0x00a00000e050783b */ /* 0x000ea20000004200 */
[----:B------:R-:W2:Y:S02]  /*1a180*/  MUFU.EX2 R147, R147 ;  /* 0x0000009300937308 */ /* 0x000ea40000000800 */
[----:B-1----:R-:W-:Y:S04]  /*1a190*/  FADD.FTZ R141, R136, R141 ;  /* 0x0000008d888d7221 */ /* 0x002fe80000010000 */
[-C--:B---3--:R-:W-:Y:S01]  /*1a1a0*/  HMMA.16816.F32.BF16 R36, R72, R88.reuse, R36 ;  /* 0x000000584824723c */ /* 0x088fe20000041824 */
[----:B------:R-:W-:Y:S03]  /*1a1b0*/  FADD.FTZ R141, R138, R141 ;  /* 0x0000008d8a8d7221 */ /* 0x000fe60000010000 */
[----:B------:R-:W1:Y:S04]  /*1a1c0*/  MUFU.EX2 R204, R204 ;  /* 0x000000cc00cc7308 */ /* 0x000e680000000800 */
[C---:B------:R-:W-:Y:S06]  /*1a1d0*/  HMMA.16816.F32.BF16 R40, R76.reuse, R88, R40 ;  /* 0x000000584c28723c */ /* 0x040fec0000041828 */
[----:B------:R-:W-:Y:S02]  /*1a1e0*/  MUFU.EX2 R208, R208 ;  /* 0x000000d000d07308 */ /* 0x000fe40000000800 */
[-C--:B------:R-:W-:Y:S08]  /*1a1f0*/  HMMA.16816.F32.BF16 R44, R76, R90.reuse, R44 ;  /* 0x0000005a4c2c723c */ /* 0x080ff0000004182c */
[C---:B------:R-:W-:Y:S01]  /*1a200*/  HMMA.16816.F32.BF16 R48, R72.reuse, R90, R48 ;  /* 0x0000005a4830723c */ /* 0x040fe20000041830 */
[----:B------:R-:W3:Y:S01]  /*1a210*/  LDSM.16.MT88.4 R88, [R221+0xa000] ;  /* 0x00a00000dd58783b */ /* 0x000ee20000004200 */
[----:B------:R1:W-:Y:S06]  /*1a220*/  MUFU.EX2 R206, R251 ;  /* 0x000000fb00ce7308 */ /* 0x0003ec0000000800 */
[-C--:B--2---:R-:W-:Y:S04]  /*1a230*/  HMMA.16816.F32.BF16 R52, R72, R92.reuse, R52 ;  /* 0x0000005c4834723c */ /* 0x084fe80000041834 */
[----:B------:R-:W2:Y:S04]  /*1a240*/  MUFU.EX2 R190, R210 ;  /* 0x000000d200be7308 */ /* 0x000ea80000000800 */
[C---:B------:R-:W-:Y:S06]  /*1a250*/  HMMA.16816.F32.BF16 R56, R76.reuse, R92, R56 ;  /* 0x0000005c4c38723c */ /* 0x040fec0000041838 */
[----:B------:R-:W-:Y:S02]  /*1a260*/  MUFU.EX2 R191, R211 ;  /* 0x000000d300bf7308 */ /* 0x000fe40000000800 */
[-C--:B------:R-:W-:Y:S01]  /*1a270*/  HMMA.16816.F32.BF16 R60, R76, R94.reuse, R60 ;  /* 0x0000005e4c3c723c */ /* 0x080fe2000004183c */
[----:B-1----:R-:W1:Y:S06]  /*1a280*/  S2R R251, SR_TID.X ;  /* 0x0000000000fb7919 */ /* 0x002e6c0000002100 */
[----:B------:R-:W-:Y:S01]  /*1a290*/  F2FP.BF16.PACK_AB R76, R146, R144 ;  /* 0x00000090924c723e */ /* 0x000fe200000010ff */
[----:B------:R-:W-:Y:S01]  /*1a2a0*/  HMMA.16816.F32.BF16 R64, R72, R94, R64 ;  /* 0x0000005e4840723c */ /* 0x000fe20000041840 */
[----:B------:R-:W-:Y:S01]  /*1a2b0*/  F2FP.BF16.PACK_AB R78, R188, R147 ;  /* 0x00000093bc4e723e */ /* 0x000fe200000010ff */
[----:B------:R-:W3:Y:S01]  /*1a2c0*/  LDSM.16.MT88.4 R92, [R220+0xa000] ;  /* 0x00a00000dc5c783b */ /* 0x000ee20000004200 */
[----:B------:R1:W1:Y:S01]  /*1a2d0*/  MUFU.EX2 R211, R193 ;  /* 0x000000c100d37308 */ /* 0x0002620000000800 */
[----:B------:R-:W-:Y:S01]  /*1a2e0*/  F2FP.BF16.PACK_AB R77, R204, R180 ;  /* 0x000000b4cc4d723e */ /* 0x000fe200000010ff */
[----:B--2---:R-:W-:Y:S01]  /*1a2f0*/  FADD.FTZ R131, R190, R131 ;  /* 0x00000083be837221 */ /* 0x004fe20000010000 */
[----:B------:R-:W-:Y:S02]  /*1a300*/  F2FP.BF16.PACK_AB R79, R205, R208 ;  /* 0x000000d0cd4f723e */ /* 0x000fe400000010ff */
[----:B------:R-:W-:Y:S01]  /*1a310*/  F2FP.BF16.PACK_AB R72, R129, R130 ;  /* 0x000000828148723e */ /* 0x000fe200000010ff */
[----:B------:R-:W-:Y:S03]  /*1a320*/  FADD.FTZ R131, R197, R131 ;  /* 0x00000083c5837221 */ /* 0x000fe60000010000 */
[----:B------:R-:W-:Y:S01]  /*1a330*/  F2FP.BF16.PACK_AB R73, R123, R128 ;  /* 0x000000807b49723e */ /* 0x000fe200000010ff */
[----:B------:R2:W2:Y:S01]  /*1a340*/  MUFU.EX2 R210, R194 ;  /* 0x000000c200d27308 */ /* 0x0004a20000000800 */
[----:B------:R-:W-:Y:S01]  /*1a350*/  F2FP.BF16.PACK_AB R74, R71, R124 ;  /* 0x0000007c474a723e */ /* 0x000fe200000010ff */
[----:B------:R-:W-:Y:S01]  /*1a360*/  FADD.FTZ R131, R122, R131 ;  /* 0x000000837a837221 */ /* 0x000fe20000010000 */
[----:B------:R-:W-:Y:S01]  /*1a370*/  F2FP.BF16.PACK_AB R75, R138, R136 ;  /* 0x000000888a4b723e */ /* 0x000fe200000010ff */
[----:B-1----:R-:W-:Y:S02]  /*1a380*/  IMAD.SHL.U32 R251, R251, 0x2, RZ ;  /* 0x00000002fbfb7824 */ /* 0x002fe400078e00ff */
[----:B------:R-:W-:Y:S04]  /*1a390*/  FADD.FTZ R131, R119, R131 ;  /* 0x0000008377837221 */ /* 0x000fe80000010000 */
[-C--:B------:R-:W-:Y:S01]  /*1a3a0*/  HMMA.16816.F32.BF16 R4, R72, R80.reuse, R4 ;  /* 0x000000504804723c */ /* 0x080fe20000041804 */
[----:B------:R-:W-:Y:S01]  /*1a3b0*/  FADD.FTZ R131, R118, R131 ;  /* 0x0000008376837221 */ /* 0x000fe20000010000 */
[----:B------:R-:W-:Y:S02]  /*1a3c0*/  LOP3.LUT R251, R251, 0x6, RZ, 0xc0, !PT ;  /* 0x00000006fbfb7812 */ /* 0x000fe400078ec0ff */
[----:B------:R-:W-:Y:S01]  /*1a3d0*/  F2FP.BF16.PACK_AB R193, R104, R105 ;  /* 0x0000006968c1723e */ /* 0x000fe200000010ff */
[----:B------:R-:W-:Y:S03]  /*1a3e0*/  FADD.FTZ R131, R108, R131 ;  /* 0x000000836c837221 */ /* 0x000fe60000010000 */
[C---:B------:R-:W-:Y:S01]  /*1a3f0*/  HMMA.16816.F32.BF16 R8, R76.reuse, R80, R8 ;  /* 0x000000504c08723c */ /* 0x040fe20000041808 */
[----:B------:R-:W-:Y:S04]  /*1a400*/  FADD.FTZ R131, R106, R131 ;  /* 0x000000836a837221 */ /* 0x000fe80000010000 */
[----:B------:R-:W-:Y:S01]  /*1a410*/  FADD.FTZ R131, R103, R131 ;  /* 0x0000008367837221 */ /* 0x000fe20000010000 */
[----:B--2---:R-:W-:Y:S02]  /*1a420*/  F2FP.BF16.PACK_AB R194, R102, R103 ;  /* 0x0000006766c2723e */ /* 0x004fe400000010ff */
[-C--:B------:R-:W-:Y:S08]  /*1a430*/  HMMA.16816.F32.BF16 R12, R76, R82.reuse, R12 ;  /* 0x000000524c0c723c */ /* 0x080ff0000004180c */
[C---:B------:R-:W-:Y:S01]  /*1a440*/  HMMA.16816.F32.BF16 R16, R72.reuse, R82, R16 ;  /* 0x000000524810723c */ /* 0x040fe20000041810 */
[----:B------:R-:W1:Y:S07]  /*1a450*/  LDSM.16.MT88.4 R80, [R224+0xa800] ;  /* 0x00a80000e050783b */ /* 0x000e6e0000004200 */
[-C--:B------:R-:W-:Y:S08]  /*1a460*/  HMMA.16816.F32.BF16 R20, R72, R84.reuse, R20 ;  /* 0x000000544814723c */ /* 0x080ff00000041814 */
[C---:B------:R-:W-:Y:S08]  /*1a470*/  HMMA.16816.F32.BF16 R24, R76.reuse, R84, R24 ;  /* 0x000000544c18723c */ /* 0x040ff00000041818 */
[-C--:B------:R-:W-:Y:S08]  /*1a480*/  HMMA.16816.F32.BF16 R28, R76, R86.reuse, R28 ;  /* 0x000000564c1c723c */ /* 0x080ff0000004181c */
[C---:B------:R-:W-:Y:S01]  /*1a490*/  HMMA.16816.F32.BF16 R32, R72.reuse, R86, R32 ;  /* 0x000000564820723c */ /* 0x040fe20000041820 */
[----:B------:R-:W2:Y:S07]  /*1a4a0*/  LDSM.16.MT88.4 R84, [R222+0xa800] ;  /* 0x00a80000de54783b */ /* 0x000eae0000004200 */
[-C--:B---3--:R-:W-:Y:S08]  /*1a4b0*/  HMMA.16816.F32.BF16 R36, R72, R88.reuse, R36 ;  /* 0x000000584824723c */ /* 0x088ff00000041824 */
[C---:B------:R-:W-:Y:S08]  /*1a4c0*/  HMMA.16816.F32.BF16 R40, R76.reuse, R88, R40 ;  /* 0x000000584c28723c */ /* 0x040ff00000041828 */
[-C--:B------:R-:W-:Y:S08]  /*1a4d0*/  HMMA.16816.F32.BF16 R44, R76, R90.reuse, R44 ;  /* 0x0000005a4c2c723c */ /* 0x080ff0000004182c */
[C---:B------:R-:W-:Y:S01]  /*1a4e0*/  HMMA.16816.F32.BF16 R48, R72.reuse, R90, R48 ;  /* 0x0000005a4830723c */ /* 0x040fe20000041830 */
[----:B------:R-:W3:Y:S07]  /*1a4f0*/  LDSM.16.MT88.4 R88, [R221+0xa800] ;  /* 0x00a80000dd58783b */ /* 0x000eee0000004200 */
[-C--:B------:R-:W-:Y:S08]  /*1a500*/  HMMA.16816.F32.BF16 R52, R72, R92.reuse, R52 ;  /* 0x0000005c4834723c */ /* 0x080ff00000041834 */
[C---:B------:R-:W-:Y:S01]  /*1a510*/  HMMA.16816.F32.BF16 R56, R76.reuse, R92, R56 ;  /* 0x0000005c4c38723c */ /* 0x040fe20000041838 */
[----:B------:R-:W-:Y:S07]  /*1a520*/  MUFU.EX2 R92, R185 ;  /* 0x000000b9005c7308 */ /* 0x000fee0000000800 */
[-C--:B------:R-:W-:Y:S03]  /*1a530*/  HMMA.16816.F32.BF16 R60, R76, R94.reuse, R60 ;  /* 0x0000005e4c3c723c */ /* 0x080fe6000004183c */
[----:B------:R-:W1:Y:S04]  /*1a540*/  MUFU.EX2 R93, R181 ;  /* 0x000000b5005d7308 */ /* 0x000e680000000800 */
[----:B------:R-:W-:Y:S01]  /*1a550*/  F2FP.BF16.PACK_AB R78, R187, R211 ;  /* 0x000000d3bb4e723e */ /* 0x000fe200000010ff */
[----:B------:R-:W-:Y:S01]  /*1a560*/  HMMA.16816.F32.BF16 R64, R72, R94, R64 ;  /* 0x0000005e4840723c */ /* 0x000fe20000041840 */
[----:B------:R-:W-:Y:S03]  /*1a570*/  F2FP.BF16.PACK_AB R76, R210, R209 ;  /* 0x000000d1d24c723e */ /* 0x000fe600000010ff */
[----:B------:R-:W-:Y:S02]  /*1a580*/  F2FP.BF16.PACK_AB R77, R202, R203 ;  /* 0x000000cbca4d723e */ /* 0x000fe400000010ff */
[----:B------:R-:W-:Y:S02]  /*1a590*/  F2FP.BF16.PACK_AB R79, R200, R201 ;  /* 0x000000c9c84f723e */ /* 0x000fe400000010ff */
[----:B------:R-:W-:Y:S01]  /*1a5a0*/  F2FP.BF16.PACK_AB R72, R199, R207 ;  /* 0x000000cfc748723e */ /* 0x000fe200000010ff */
[----:B------:R-:W-:Y:S03]  /*1a5b0*/  IMAD.MOV.U32 R199, RZ, RZ, R3 ;  /* 0x000000ffffc77224 */ /* 0x000fe600078e0003 */
[----:B------:R-:W-:Y:S01]  /*1a5c0*/  F2FP.BF16.PACK_AB R73, R196, R206 ;  /* 0x000000cec449723e */ /* 0x000fe200000010ff */
[----:B------:R-:W-:Y:S01]  /*1a5d0*/  FADD.FTZ R206, R206, R141 ;  /* 0x0000008dcece7221 */ /* 0x000fe20000010000 */
[----:B------:R-:W-:Y:S01]  /*1a5e0*/  F2FP.BF16.PACK_AB R74, R190, R198 ;  /* 0x000000c6be4a723e */ /* 0x000fe200000010ff */
[----:B------:R-:W-:Y:S01]  /*1a5f0*/  IMAD.MOV.U32 R198, RZ, RZ, R68 ;  /* 0x000000ffffc67224 */ /* 0x000fe200078e0044 */
[----:B------:R-:W-:Y:S01]  /*1a600*/  F2FP.BF16.PACK_AB R75, R189, R191 ;  /* 0x000000bfbd4b723e */ /* 0x000fe200000010ff */
[----:B------:R-:W-:Y:S02]  /*1a610*/  FADD.FTZ R206, R196, R206 ;  /* 0x000000cec4ce7221 */ /* 0x000fe40000010000 */
[----:B------:R-:W-:Y:S02]  /*1a620*/  IMAD.MOV.U32 R196, RZ, RZ, R0 ;  /* 0x000000ffffc47224 */ /* 0x000fe400078e0000 */
[----:B------:R-:W-:Y:S02]  /*1a630*/  FADD.FTZ R206, R191, R206 ;  /* 0x000000cebfce7221 */ /* 0x000fe40000010000 */
[-C--:B-1----:R-:W-:Y:S02]  /*1a640*/  HMMA.16816.F32.BF16 R4, R72, R80.reuse, R4 ;  /* 0x000000504804723c */ /* 0x082fe40000041804 */
[----:B------:R-:W-:Y:S04]  /*1a650*/  FADD.FTZ R206, R189, R206 ;  /* 0x000000cebdce7221 */ /* 0x000fe80000010000 */
[----:B------:R-:W-:Y:S02]  /*1a660*/  FADD.FTZ R206, R121, R206 ;  /* 0x000000ce79ce7221 */ /* 0x000fe40000010000 */
[C---:B------:R-:W-:Y:S04]  /*1a670*/  HMMA.16816.F32.BF16 R8, R76.reuse, R80, R8 ;  /* 0x000000504c08723c */ /* 0x040fe80000041808 */
[----:B------:R-:W-:Y:S04]  /*1a680*/  FADD.FTZ R206, R120, R206 ;  /* 0x000000ce78ce7221 */ /* 0x000fe80000010000 */
[-C--:B------:R-:W-:Y:S01]  /*1a690*/  HMMA.16816.F32.BF16 R12, R76, R82.reuse, R12 ;  /* 0x000000524c0c723c */ /* 0x080fe2000004180c */
[----:B------:R-:W-:Y:S04]  /*1a6a0*/  FADD.FTZ R206, R117, R206 ;  /* 0x000000ce75ce7221 */ /* 0x000fe80000010000 */
[----:B------:R-:W-:Y:S03]  /*1a6b0*/  FADD.FTZ R206, R116, R206 ;  /* 0x000000ce74ce7221 */ /* 0x000fe60000010000 */
[C---:B------:R-:W-:Y:S01]  /*1a6c0*/  HMMA.16816.F32.BF16 R16, R72.reuse, R82, R16 ;  /* 0x000000524810723c */ /* 0x040fe20000041810 */
[----:B------:R-:W1:Y:S03]  /*1a6d0*/  LDSM.16.MT88.4 R80, [R220+0xa800] ;  /* 0x00a80000dc50783b */ /* 0x000e660000004200 */
[----:B------:R-:W-:Y:S04]  /*1a6e0*/  FADD.FTZ R206, R105, R206 ;  /* 0x000000ce69ce7221 */ /* 0x000fe80000010000 */
[-C--:B--2---:R-:W-:Y:S01]  /*1a6f0*/  HMMA.16816.F32.BF16 R20, R72, R84.reuse, R20 ;  /* 0x000000544814723c */ /* 0x084fe20000041814 */
[----:B------:R-:W-:Y:S04]  /*1a700*/  FADD.FTZ R206, R104, R206 ;  /* 0x000000ce68ce7221 */ /* 0x000fe80000010000 */
[----:B------:R-:W-:Y:S03]  /*1a710*/  FADD.FTZ R206, R101, R206 ;  /* 0x000000ce65ce7221 */ /* 0x000fe60000010000 */
[C---:B------:R-:W-:Y:S08]  /*1a720*/  HMMA.16816.F32.BF16 R24, R76.reuse, R84, R24 ;  /* 0x000000544c18723c */ /* 0x040ff00000041818 */
[-C--:B------:R-:W-:Y:S08]  /*1a730*/  HMMA.16816.F32.BF16 R28, R76, R86.reuse, R28 ;  /* 0x000000564c1c723c */ /* 0x080ff0000004181c */
[C---:B------:R-:W-:Y:S01]  /*1a740*/  HMMA.16816.F32.BF16 R32, R72.reuse, R86, R32 ;  /* 0x000000564820723c */ /* 0x040fe20000041820 */
[----:B------:R-:W2:Y:S07]  /*1a750*/  LDSM.16.MT88.4 R84, [R224+0xb000] ;  /* 0x00b00000e054783b */ /* 0x000eae0000004200 */
[-C--:B---3--:R-:W-:Y:S01]  /*1a760*/  HMMA.16816.F32.BF16 R36, R72, R88.reuse, R36 ;  /* 0x000000584824723c */ /* 0x088fe20000041824 */
[----:B----4-:R-:W-:Y:S02]  /*1a770*/  FFMA.FTZ R115, R70, R195, R115 ;  /* 0x000000c346737223 */ /* 0x010fe40000010073 */
[----:B------:R3:W4:Y:S01]  /*1a780*/  MUFU.EX2 R70, R186 ;  /* 0x000000ba00467308 */ /* 0x0007220000000800 */
[----:B------:R-:W-:Y:S01]  /*1a790*/  F2FP.BF16.PACK_AB R195, R100, R101 ;  /* 0x0000006564c3723e */ /* 0x000fe200000010ff */
[----:B------:R-:W-:Y:S02]  /*1a7a0*/  FADD.FTZ R115, R111, R115 ;  /* 0x000000736f737221 */ /* 0x000fe40000010000 */
[----:B------:R-:W-:Y:S01]  /*1a7b0*/  IMAD.MOV.U32 R111, RZ, RZ, R176 ;  /* 0x000000ffff6f7224 */ /* 0x000fe200078e00b0 */
[C---:B------:R-:W-:Y:S01]  /*1a7c0*/  HMMA.16816.F32.BF16 R40, R76.reuse, R88, R40 ;  /* 0x000000584c28723c */ /* 0x040fe20000041828 */
[----:B------:R-:W-:Y:S03]  /*1a7d0*/  LDSM.16.MT88.4 R176, [R222+0xb800] ;  /* 0x00b80000deb0783b */ /* 0x000fe60000004200 */
[----:B------:R-:W-:Y:S02]  /*1a7e0*/  FADD.FTZ R115, R114, R115 ;  /* 0x0000007372737221 */ /* 0x000fe40000010000 */
[----:B------:R-:W-:Y:S02]  /*1a7f0*/  IMAD.MOV.U32 R114, RZ, RZ, R93 ;  /* 0x000000ffff727224 */ /* 0x000fe400078e005d */
[-C--:B------:R-:W-:Y:S01]  /*1a800*/  HMMA.16816.F32.BF16 R44, R76, R90.reuse, R44 ;  /* 0x0000005a4c2c723c */ /* 0x080fe2000004182c */
[----:B------:R-:W-:Y:S03]  /*1a810*/  FADD.FTZ R113, R113, R115 ;  /* 0x0000007371717221 */ /* 0x000fe60000010000 */
[----:B------:R-:W-:Y:S02]  /*1a820*/  IMAD.MOV.U32 R115, RZ, RZ, R92 ;  /* 0x000000ffff737224 */ /* 0x000fe400078e005c */
[----:B------:R-:W-:Y:S01]  /*1a830*/  LDSM.16.MT88.4 R92, [R221+0xb000] ;  /* 0x00b00000dd5c783b */ /* 0x000fe20000004200 */
[----:B------:R-:W-:Y:S01]  /*1a840*/  FADD.FTZ R113, R140, R113 ;  /* 0x000000718c717221 */ /* 0x000fe20000010000 */
[C---:B------:R-:W-:Y:S04]  /*1a850*/  HMMA.16816.F32.BF16 R48, R72.reuse, R90, R48 ;  /* 0x0000005a4830723c */ /* 0x040fe80000041830 */
[----:B------:R-:W-:Y:S02]  /*1a860*/  FADD.FTZ R145, R145, R113 ;  /* 0x0000007191917221 */ /* 0x000fe40000010000 */
[----:B------:R-:W2:Y:S01]  /*1a870*/  LDSM.16.MT88.4 R88, [R222+0xb000] ;  /* 0x00b00000de58783b */ /* 0x000ea20000004200 */
[----:B------:R-:W-:Y:S01]  /*1a880*/  IMAD.MOV.U32 R113, RZ, RZ, R187 ;  /* 0x000000ffff717224 */ /* 0x000fe200078e00bb */
[-C--:B-1----:R-:W-:Y:S01]  /*1a890*/  HMMA.16816.F32.BF16 R52, R72, R80.reuse, R52 ;  /* 0x000000504834723c */ /* 0x082fe20000041834 */
[----:B------:R-:W-:Y:S04]  /*1a8a0*/  FADD.FTZ R145, R143, R145 ;  /* 0x000000918f917221 */ /* 0x000fe80000010000 */
[----:B------:R-:W-:Y:S01]  /*1a8b0*/  FADD.FTZ R142, R142, R145 ;  /* 0x000000918e8e7221 */ /* 0x000fe20000010000 */
[----:B---3--:R-:W-:Y:S02]  /*1a8c0*/  LDSM.16.MT88.4 R184, [R221+0xb800] ;  /* 0x00b80000ddb8783b */ /* 0x008fe40000004200 */
[C---:B------:R-:W-:Y:S01]  /*1a8d0*/  HMMA.16816.F32.BF16 R56, R76.reuse, R80, R56 ;  /* 0x000000504c38723c */ /* 0x040fe20000041838 */
[----:B------:R-:W-:Y:S04]  /*1a8e0*/  FADD.FTZ R142, R161, R142 ;  /* 0x0000008ea18e7221 */ /* 0x000fe80000010000 */
[----:B------:R-:W-:Y:S03]  /*1a8f0*/  FADD.FTZ R162, R162, R142 ;  /* 0x0000008ea2a27221 */ /* 0x000fe60000010000 */
[-C--:B------:R-:W-:Y:S01]  /*1a900*/  HMMA.16816.F32.BF16 R60, R76, R82.reuse, R60 ;  /* 0x000000524c3c723c */ /* 0x080fe2000004183c */
[----:B------:R-:W-:Y:S04]  /*1a910*/  FADD.FTZ R160, R160, R162 ;  /* 0x000000a2a0a07221 */ /* 0x000fe80000010000 */
[----:B------:R-:W-:Y:S02]  /*1a920*/  FADD.FTZ R160, R133, R160 ;  /* 0x000000a085a07221 */ /* 0x000fe40000010000 */
[----:B----4-:R-:W-:Y:S01]  /*1a930*/  F2FP.BF16.PACK_AB R76, R115, R70 ;  /* 0x00000046734c723e */ /* 0x010fe200000010ff */
[----:B------:R-:W-:Y:S01]  /*1a940*/  HMMA.16816.F32.BF16 R64, R72, R82, R64 ;  /* 0x000000524840723c */ /* 0x000fe20000041840 */
[----:B------:R-:W-:Y:S01]  /*1a950*/  F2FP.BF16.PACK_AB R78, R111, R114 ;  /* 0x000000726f4e723e */ /* 0x000fe200000010ff */
[----:B------:R-:W1:Y:S02]  /*1a960*/  LDSM.16.MT88.4 R80, [R220+0xb000] ;  /* 0x00b00000dc50783b */ /* 0x000e640000004200 */
[----:B------:R-:W-:Y:S01]  /*1a970*/  F2FP.BF16.PACK_AB R77, R110, R112 ;  /* 0x000000706e4d723e */ /* 0x000fe200000010ff */
[----:B------:R-:W-:Y:S01]  /*1a980*/  FADD.FTZ R153, R153, R160 ;  /* 0x000000a099997221 */ /* 0x000fe20000010000 */
[----:B------:R-:W-:Y:S02]  /*1a990*/  F2FP.BF16.PACK_AB R79, R107, R109 ;  /* 0x0000006d6b4f723e */ /* 0x000fe400000010ff */
[----:B------:R-:W-:Y:S01]  /*1a9a0*/  F2FP.BF16.PACK_AB R72, R122, R197 ;  /* 0x000000c57a48723e */ /* 0x000fe200000010ff */
[----:B------:R-:W-:Y:S03]  /*1a9b0*/  FADD.FTZ R153, R152, R153 ;  /* 0x0000009998997221 */ /* 0x000fe60000010000 */
[----:B------:R-:W-:Y:S01]  /*1a9c0*/  F2FP.BF16.PACK_AB R73, R120, R121 ;  /* 0x000000797849723e */ /* 0x000fe200000010ff */
[----:B------:R-:W-:Y:S01]  /*1a9d0*/  IMAD.MOV.U32 R197, RZ, RZ, R2 ;  /* 0x000000ffffc57224 */ /* 0x000fe200078e0002 */
[----:B------:R-:W-:Y:S02]  /*1a9e0*/  F2FP.BF16.PACK_AB R74, R118, R119 ;  /* 0x00000077764a723e */ /* 0x000fe400000010ff */
[----:B------:R-:W-:Y:S07]  /*1a9f0*/  F2FP.BF16.PACK_AB R75, R116, R117 ;  /* 0x00000075744b723e */ /* 0x000fee00000010ff */
[-C--:B--2---:R-:W-:Y:S08]  /*1aa00*/  HMMA.16816.F32.BF16 R4, R72, R84.reuse, R4 ;  /* 0x000000544804723c */ /* 0x084ff00000041804 */
[C---:B------:R-:W-:Y:S01]  /*1aa10*/  HMMA.16816.F32.BF16 R8, R76.reuse, R84, R8 ;  /* 0x000000544c08723c */ /* 0x040fe20000041808 */
[----:B------:R-:W-:Y:S07]  /*1aa20*/  MUFU.EX2 R84, R167 ;  /* 0x000000a700547308 */ /* 0x000fee0000000800 */
[-C--:B------:R-:W-:Y:S03]  /*1aa30*/  HMMA.16816.F32.BF16 R12, R76, R86.reuse, R12 ;  /* 0x000000564c0c723c */ /* 0x080fe6000004180c */
[----:B------:R-:W2:Y:S05]  /*1aa40*/  MUFU.EX2 R85, R165 ;  /* 0x000000a500557308 */ /* 0x000eaa0000000800 */
[C---:B------:R-:W-:Y:S05]  /*1aa50*/  HMMA.16816.F32.BF16 R16, R72.reuse, R86, R16 ;  /* 0x000000564810723c */ /* 0x040fea0000041810 */
[----:B------:R-:W-:Y:S03]  /*1aa60*/  MUFU.EX2 R86, R164 ;  /* 0x000000a400567308 */ /* 0x000fe60000000800 */
[-C--:B------:R-:W-:Y:S07]  /*1aa70*/  HMMA.16816.F32.BF16 R20, R72, R88.reuse, R20 ;  /* 0x000000584814723c */ /* 0x080fee0000041814 */
[----:B------:R-:W3:Y:S01]  /*1aa80*/  MUFU.EX2 R87, R163 ;  /* 0x000000a300577308 */ /* 0x000ee20000000800 */
[C---:B------:R-:W-:Y:S01]  /*1aa90*/  HMMA.16816.F32.BF16 R24, R76.reuse, R88, R24 ;  /* 0x000000584c18723c */ /* 0x040fe20000041818 */
[----:B--2---:R-:W-:Y:S06]  /*1aaa0*/  F2FP.BF16.PACK_AB R132, R85, R84 ;  /* 0x000000545584723e */ /* 0x004fec00000010ff */
[--C-:B------:R-:W-:Y:S01]  /*1aab0*/  FFMA.FTZ R88, R99, c[0x0][0x23c], -R98.reuse ;  /* 0x00008f0063587a23 */ /* 0x100fe20000010862 */
[-C--:B------:R-:W-:Y:S01]  /*1aac0*/  HMMA.16816.F32.BF16 R28, R76, R90.reuse, R28 ;  /* 0x0000005a4c1c723c */ /* 0x080fe2000004181c */
[--C-:B------:R-:W-:Y:S04]  /*1aad0*/  FFMA.FTZ R89, R97, c[0x0][0x23c], -R98.reuse ;  /* 0x00008f0061597a23 */ /* 0x100fe80000010862 */
[----:B------:R-:W-:Y:S03]  /*1aae0*/  MUFU.EX2 R88, R88 ;  /* 0x0000005800587308 */ /* 0x000fe60000000800 */
[C---:B------:R-:W-:Y:S01]  /*1aaf0*/  HMMA.16816.F32.BF16 R32, R72.reuse, R90, R32 ;  /* 0x0000005a4820723c */ /* 0x040fe20000041820 */
[----:B---3--:R-:W-:Y:S07]  /*1ab00*/  F2FP.BF16.PACK_AB R134, R87, R86 ;  /* 0x000000565786723e */ /* 0x008fee00000010ff */
[-C--:B------:R-:W-:Y:S01]  /*1ab10*/  HMMA.16816.F32.BF16 R36, R72, R92.reuse, R36 ;  /* 0x0000005c4824723c */ /* 0x080fe20000041824 */
[--C-:B------:R-:W-:Y:S01]  /*1ab20*/  FFMA.FTZ R90, R96, c[0x0][0x23c], -R98.reuse ;  /* 0x00008f00605a7a23 */ /* 0x100fe20000010862 */
[----:B------:R-:W2:Y:S02]  /*1ab30*/  MUFU.EX2 R89, R89 ;  /* 0x0000005900597308 */ /* 0x000ea40000000800 */
[----:B------:R-:W-:Y:S02]  /*1ab40*/  FFMA.FTZ R98, R69, c[0x0][0x23c], -R98 ;  /* 0x00008f0045627a23 */ /* 0x000fe40000010862 */
[----:B------:R-:W-:Y:S02]  /*1ab50*/  FADD.FTZ R69, R148, R154 ;  /* 0x0000009a94457221 */ /* 0x000fe40000010000 */
[C---:B------:R-:W-:Y:S04]  /*1ab60*/  HMMA.16816.F32.BF16 R40, R76.reuse, R92, R40 ;  /* 0x0000005c4c28723c */ /* 0x040fe80000041828 */
[----:B------:R-:W-:Y:S01]  /*1ab70*/  MUFU.EX2 R98, R98 ;  /* 0x0000006200627308 */ /* 0x000fe20000000800 */
[----:B------:R-:W-:Y:S03]  /*1ab80*/  FADD.FTZ R69, R151, R69 ;  /* 0x0000004597457221 */ /* 0x000fe60000010000 */
[-C--:B------:R-:W-:Y:S01]  /*1ab90*/  HMMA.16816.F32.BF16 R44, R76, R94.reuse, R44 ;  /* 0x0000005e4c2c723c */ /* 0x080fe2000004182c */
[----:B------:R-:W-:Y:S04]  /*1aba0*/  FADD.FTZ R69, R127, R69 ;  /* 0x000000457f457221 */ /* 0x000fe80000010000 */
[----:B------:R-:W-:Y:S01]  /*1abb0*/  FADD.FTZ R69, R144, R69 ;  /* 0x0000004590457221 */ /* 0x000fe20000010000 */
[----:B------:R-:W3:Y:S02]  /*1abc0*/  MUFU.EX2 R90, R90 ;  /* 0x0000005a005a7308 */ /* 0x000ee40000000800 */
[C---:B------:R-:W-:Y:S01]  /*1abd0*/  HMMA.16816.F32.BF16 R48, R72.reuse, R94, R48 ;  /* 0x0000005e4830723c */ /* 0x040fe20000041830 */
[----:B------:R-:W-:Y:S03]  /*1abe0*/  FADD.FTZ R69, R146, R69 ;  /* 0x0000004592457221 */ /* 0x000fe60000010000 */
[----:B--2---:R-:W-:Y:S01]  /*1abf0*/  F2FP.BF16.PACK_AB R133, R89, R88 ;  /* 0x000000585985723e */ /* 0x004fe200000010ff */
[----:B------:R-:W-:Y:S03]  /*1ac00*/  FADD.FTZ R69, R147, R69 ;  /* 0x0000004593457221 */ /* 0x000fe60000010000 */
[-C--:B-1----:R-:W-:Y:S01]  /*1ac10*/  HMMA.16816.F32.BF16 R52, R72, R80.reuse, R52 ;  /* 0x000000504834723c */ /* 0x082fe20000041834 */
[----:B------:R-:W-:Y:S04]  /*1ac20*/  FADD.FTZ R69, R188, R69 ;  /* 0x00000045bc457221 */ /* 0x000fe80000010000 */
[----:B------:R-:W-:Y:S03]  /*1ac30*/  FADD.FTZ R69, R209, R69 ;  /* 0x00000045d1457221 */ /* 0x000fe60000010000 */
[C---:B------:R-:W-:Y:S01]  /*1ac40*/  HMMA.16816.F32.BF16 R56, R76.reuse, R80, R56 ;  /* 0x000000504c38723c */ /* 0x040fe20000041838 */
[----:B------:R-:W-:Y:S04]  /*1ac50*/  FADD.FTZ R69, R210, R69 ;  /* 0x00000045d2457221 */ /* 0x000fe80000010000 */
[----:B------:R-:W-:Y:S01]  /*1ac60*/  FADD.FTZ R69, R211, R69 ;  /* 0x00000045d3457221 */ /* 0x000fe20000010000 */
[----:B---3--:R-:W-:Y:S02]  /*1ac70*/  F2FP.BF16.PACK_AB R135, R98, R90 ;  /* 0x0000005a6287723e */ /* 0x008fe400000010ff */
[-C--:B------:R-:W-:Y:S01]  /*1ac80*/  HMMA.16816.F32.BF16 R60, R76, R82.reuse, R60 ;  /* 0x000000524c3c723c */ /* 0x080fe2000004183c */
[----:B------:R-:W-:Y:S04]  /*1ac90*/  FADD.FTZ R69, R113, R69 ;  /* 0x0000004571457221 */ /* 0x000fe80000010000 */
[----:B------:R-:W-:Y:S03]  /*1aca0*/  FADD.FTZ R69, R70, R69 ;  /* 0x0000004546457221 */ /* 0x000fe60000010000 */
[----:B------:R-:W-:Y:S01]  /*1acb0*/  HMMA.16816.F32.BF16 R64, R72, R82, R64 ;  /* 0x000000524840723c */ /* 0x000fe20000041840 */
[----:B------:R-:W-:Y:S04]  /*1acc0*/  FADD.FTZ R69, R115, R69 ;  /* 0x0000004573457221 */ /* 0x000fe80000010000 */
[----:B------:R-:W-:Y:S02]  /*1acd0*/  FADD.FTZ R69, R114, R69 ;  /* 0x0000004572457221 */ /* 0x000fe40000010000 */
[----:B------:R-:W-:Y:S01]  /*1ace0*/  FADD.FTZ R72, R149, R153 ;  /* 0x0000009995487221 */ /* 0x000fe20000010000 */
[-C--:B------:R-:W-:Y:S01]  /*1acf0*/  HMMA.16816.F32.BF16 R164, R192, R168.reuse, R4 ;  /* 0x000000a8c0a4723c */ /* 0x080fe20000041804 */
[----:B------:R-:W1:Y:S03]  /*1ad00*/  LDSM.16.MT88.4 R4, [R220+0xb800] ;  /* 0x00b80000dc04783b */ /* 0x000e660000004200 */
[----:B------:R-:W-:Y:S02]  /*1ad10*/  FADD.FTZ R72, R126, R72 ;  /* 0x000000487e487221 */ /* 0x000fe40000010000 */
[----:B------:R-:W-:Y:S02]  /*1ad20*/  FADD.FTZ R69, R111, R69 ;  /* 0x000000456f457221 */ /* 0x000fe40000010000 */
[C---:B------:R-:W-:Y:S01]  /*1ad30*/  HMMA.16816.F32.BF16 R160, R132.reuse, R168, R8 ;  /* 0x000000a884a0723c */ /* 0x040fe20000041808 */
[----:B------:R-:W-:Y:S03]  /*1ad40*/  FADD.FTZ R72, R180, R72 ;  /* 0x00000048b4487221 */ /* 0x000fe60000010000 */
[----:B------:R-:W-:Y:S02]  /*1ad50*/  FADD.FTZ R69, R84, R69 ;  /* 0x0000004554457221 */ /* 0x000fe40000010000 */
[----:B------:R-:W-:Y:S02]  /*1ad60*/  FADD.FTZ R72, R204, R72 ;  /* 0x00000048cc487221 */ /* 0x000fe40000010000 */
[-C--:B------:R-:W-:Y:S01]  /*1ad70*/  HMMA.16816.F32.BF16 R156, R132, R170.reuse, R12 ;  /* 0x000000aa849c723c */ /* 0x080fe2000004180c */
[----:B------:R-:W-:Y:S03]  /*1ad80*/  FADD.FTZ R69, R85, R69 ;  /* 0x0000004555457221 */ /* 0x000fe60000010000 */
[----:B------:R-:W-:Y:S02]  /*1ad90*/  FADD.FTZ R72, R208, R72 ;  /* 0x00000048d0487221 */ /* 0x000fe40000010000 */
[----:B------:R-:W-:Y:S02]  /*1ada0*/  FADD.FTZ R69, R86, R69 ;  /* 0x0000004556457221 */ /* 0x000fe40000010000 */
[C---:B------:R-:W-:Y:S01]  /*1adb0*/  HMMA.16816.F32.BF16 R168, R192.reuse, R170, R16 ;  /* 0x000000aac0a8723c */ /* 0x040fe20000041810 */
[----:B------:R-:W-:Y:S04]  /*1adc0*/  FADD.FTZ R72, R205, R72 ;  /* 0x00000048cd487221 */ /* 0x000fe80000010000 */
[----:B------:R-:W-:Y:S03]  /*1add0*/  FADD.FTZ R72, R203, R72 ;  /* 0x00000048cb487221 */ /* 0x000fe60000010000 */
[-C--:B------:R-:W-:Y:S01]  /*1ade0*/  HMMA.16816.F32.BF16 R172, R192, R176.reuse, R20 ;  /* 0x000000b0c0ac723c */ /* 0x080fe20000041814 */
[----:B------:R-:W-:Y:S04]  /*1adf0*/  FADD.FTZ R72, R202, R72 ;  /* 0x00000048ca487221 */ /* 0x000fe80000010000 */
[----:B------:R-:W-:Y:S03]  /*1ae00*/  FADD.FTZ R72, R201, R72 ;  /* 0x00000048c9487221 */ /* 0x000fe60000010000 */
        /* <DEDUP_REMOVED lines=12> */
[C---:B------:R-:W-:Y:S08]  /*1aed0*/  HMMA.16816.F32.BF16 R144, R132.reuse, R184, R40 ;  /* 0x000000b88490723c */ /* 0x040ff00000041828 */
[-C--:B------:R-:W-:Y:S08]  /*1aee0*/  HMMA.16816.F32.BF16 R140, R132, R186.reuse, R44 ;  /* 0x000000ba848c723c */ /* 0x080ff0000004182c */
[C---:B------:R-:W-:Y:S08]  /*1aef0*/  HMMA.16816.F32.BF16 R184, R192.reuse, R186, R48 ;  /* 0x000000bac0b8723c */ /* 0x040ff00000041830 */
[-C--:B-1----:R-:W-:Y:S08]  /*1af00*/  HMMA.16816.F32.BF16 R188, R192, R4.reuse, R52 ;  /* 0x00000004c0bc723c */ /* 0x082ff00000041834 */
[C---:B------:R-:W-:Y:S07]  /*1af10*/  HMMA.16816.F32.BF16 R136, R132.reuse, R4, R56 ;  /* 0x000000048488723c */ /* 0x040fee0000041838 */
[----:B------:R-:W-:Y:S01]  /*1af20*/  FADD.FTZ R4, R100, R206 ;  /* 0x000000ce64047221 */ /* 0x000fe20000010000 */
[-C--:B------:R-:W-:Y:S01]  /*1af30*/  HMMA.16816.F32.BF16 R132, R132, R6.reuse, R60 ;  /* 0x000000068484723c */ /* 0x080fe2000004183c */
[----:B------:R-:W-:Y:S07]  /*1af40*/  FADD.FTZ R5, R87, R69 ;  /* 0x0000004557057221 */ /* 0x000fee0000010000 */
[----:B------:R-:W-:Y:S07]  /*1af50*/  HMMA.16816.F32.BF16 R192, R192, R6, R64 ;  /* 0x00000006c0c0723c */ /* 0x000fee0000041840 */
[----:B------:R-:W-:Y:S05]  /*1af60*/  FADD.FTZ R6, R102, R131 ;  /* 0x0000008366067221 */ /* 0x000fea0000010000 */
[----:B------:R-:W-:Y:S04]  /*1af70*/  STL [R1+0x1c], R6 ;  /* 0x00001c0601007387 */ /* 0x000fe80000100800 */
[----:B------:R1:W-:Y:S04]  /*1af80*/  STL [R1+0x18], R4 ;  /* 0x0000180401007387 */ /* 0x0003e80000100800 */
[----:B------:R2:W-:Y:S01]  /*1af90*/  STL [R1+0x14], R5 ;  /* 0x0000140501007387 */ /* 0x0005e20000100800 */
[----:B-1----:R-:W-:Y:S05]  /*1afa0*/  FADD.FTZ R4, R98, R72 ;  /* 0x0000004862047221 */ /* 0x002fea0000010000 */
[----:B------:R2:W-:Y:S02]  /*1afb0*/  STL [R1+0x10], R4 ;  /* 0x0000100401007387 */ /* 0x0005e40000100800 */
[----:B--2--5:R-:W-:-:S05]  /*1afc0*/  @P0 BRA `(.L_x_544) ;  /* 0xffff7c3000000947 */ /* 0x024fca000383ffff */
.L_x_543:
[----:B------:R-:W2:Y:S01]  /*1afd0*/  LDL.LU R4, [R1+0x1c] ;  /* 0x00001c0001047983 */ /* 0x000ea20000300800 */
[----:B------:R-:W-:Y:S01]  /*1afe0*/  MOV R12, 0x3f800000 ;  /* 0x3f800000000c7802 */ /* 0x000fe20000000f00 */
[----:B------:R-:W1:Y:S01]  /*1aff0*/  S2UR UR6, SR_CTAID.Y ;  /* 0x00000000000679c3 */ /* 0x000e620000002600 */
[----:B------:R-:W-:Y:S01]  /*1b000*/  UISETP.NE.AND UP4, UPT, UR10, -0x1, UPT ;  /* 0xffffffff0a00788c */ /* 0x000fe2000bf85270 */
[----:B------:R-:W3:Y:S01]  /*1b010*/  LDL.LU R8, [R1+0x18] ;  /* 0x0000180001087983 */ /* 0x000ee20000300800 */
[----:B------:R-:W-:-:S03]  /*1b020*/  ULDC.64 UR4, c[0x0][0x1e8] ;  /* 0x00007a0000047ab9 */ /* 0x000fc60000000a00 */
[----:B------:R-:W4:Y:S04]  /*1b030*/  LDL.LU R11, [R1+0x14] ;  /* 0x00001400010b7983 */ /* 0x000f280000300800 */
[----:B------:R-:W4:Y:S01]  /*1b040*/  LDL.LU R9, [R1+0x10] ;  /* 0x0000100001097983 */ /* 0x000f220000300800 */
[----:B------:R-:W-:Y:S01]  /*1b050*/  ULDC.U8 UR9, c[0x0][0x329] ;  /* 0x0000ca4000097ab9 */ /* 0x000fe20000000000 */
[----:B------:R-:W1:Y:S01]  /*1b060*/  S2UR UR12, SR_CTAID.Z ;  /* 0x00000000000c79c3 */ /* 0x000e620000002700 */
[----:B------:R-:W-:Y:S01]  /*1b070*/  @UP4 UIMAD.WIDE.U32 UR14, UR10, UR4, URZ ;  /* 0x000000040a0e42a5 */ /* 0x000fe2000f8e003f */
[----:B------:R-:W-:Y:S01]  /*1b080*/  BSSY B0, `(.L_x_547) ;  /* 0x0000126000007945 */ /* 0x000fe20003800000 */
[----:B------:R-:W-:Y:S02]  /*1b090*/  UISETP.NE.AND UP1, UPT, UR9, URZ, UPT ;  /* 0x0000003f0900728c */ /* 0x000fe4000bf25270 */
[----:B------:R-:W-:-:S02]  /*1b0a0*/  @UP4 UIMAD UR7, UR10, UR5, UR15 ;  /* 0x000000050a0742a4 */ /* 0x000fc4000f8e020f */
[----:B------:R-:W-:Y:S02]  /*1b0b0*/  ULDC UR8, c[0x0][0x214] ;  /* 0x0000850000087ab9 */ /* 0x000fe40000000800 */
[----:B------:R-:W-:Y:S02]  /*1b0c0*/  ULDC.64 UR4, c[0x0][0x1e0] ;  /* 0x0000780000047ab9 */ /* 0x000fe40000000a00 */
[----:B------:R-:W-:Y:S02]  /*1b0d0*/  UMOV UR22, URZ ;  /* 0x0000003f00167c82 */ /* 0x000fe40008000000 */
[----:B-1----:R-:W-:Y:S02]  /*1b0e0*/  @!UP4 USHF.R.S32.HI UR13, URZ, 0x1f, UR6 ;  /* 0x0000001f3f0dc899 */ /* 0x002fe40008011406 */
[----:B------:R-:W-:Y:S02]  /*1b0f0*/  @!UP4 UIMAD.WIDE.U32 UR20, UR6, UR4, URZ ;  /* 0x000000040614c2a5 */ /* 0x000fe4000f8e003f */
[----:B------:R-:W-:-:S02]  /*1b100*/  @!UP4 UIMAD UR13, UR13, UR4, URZ ;  /* 0x000000040d0dc2a4 */ /* 0x000fc4000f8e023f */
[----:B------:R-:W-:Y:S02]  /*1b110*/  @UP1 ULDC UR15, c[0x0][0x210] ;  /* 0x00008400000f1ab9 */ /* 0x000fe40000000800 */
[----:B------:R-:W-:Y:S02]  /*1b120*/  ULDC.U8 UR4, c[0x0][0x328] ;  /* 0x0000ca0000047ab9 */ /* 0x000fe40000000000 */
[----:B------:R-:W-:Y:S02]  /*1b130*/  UISETP.NE.AND UP3, UPT, UR4, URZ, UPT ;  /* 0x0000003f0400728c */ /* 0x000fe4000bf65270 */
[----:B------:R-:W-:Y:S02]  /*1b140*/  @!UP4 UIMAD UR13, UR6, UR5, UR13 ;  /* 0x00000005060dc2a4 */ /* 0x000fe4000f8e020d */
[----:B------:R-:W-:Y:S01]  /*1b150*/  UISETP.NE.OR UP2, UPT, UR9, URZ, !UP3 ;  /* 0x0000003f0900728c */ /* 0x000fe2000df45670 */
[----:B------:R-:W1:Y:S01]  /*1b160*/  S2UR UR9, SR_CTAID.X ;  /* 0x00000000000979c3 */ /* 0x000e620000002500 */
[----:B------:R-:W-:-:S02]  /*1b170*/  ULDC UR5, c[0x0][0x234] ;  /* 0x00008d0000057ab9 */ /* 0x000fc40000000800 */
[----:B------:R-:W-:Y:S02]  /*1b180*/  @UP1 UIMAD UR15, UR15, UR8, URZ ;  /* 0x000000080f0f12a4 */ /* 0x000fe4000f8e023f */
[----:B------:R-:W-:Y:S02]  /*1b190*/  UISETP.NE.OR UP0, UPT, UR10, -0x1, UP2 ;  /* 0xffffffff0a00788c */ /* 0x000fe40009705670 */
[----:B------:R-:W-:Y:S02]  /*1b1a0*/  @!UP1 USEL UR15, UR8, UR5, !UP3 ;  /* 0x00000005080f9287 */ /* 0x000fe4000d800000 */
[----:B------:R-:W-:Y:S02]  /*1b1b0*/  ULDC UR4, c[0x0][0x1c0] ;  /* 0x0000700000047ab9 */ /* 0x000fe40000000800 */
[----:B------:R-:W-:Y:S02]  /*1b1c0*/  @UP1 UMOV UR16, 0x1 ;  /* 0x0000000100101882 */ /* 0x000fe40000000000 */
[----:B------:R-:W-:-:S02]  /*1b1d0*/  @!UP1 UIMAD UR16, UR15, UR4, URZ ;  /* 0x000000040f1092a4 */ /* 0x000fc4000f8e023f */
[----:B------:R-:W-:Y:S02]  /*1b1e0*/  @UP1 ULDC UR17, c[0x0][0x210] ;  /* 0x0000840000111ab9 */ /* 0x000fe40000000800 */
[----:B------:R-:W-:Y:S02]  /*1b1f0*/  UIMAD UR4, UR6, UR16, URZ ;  /* 0x00000010060472a4 */ /* 0x000fe4000f8e023f */
[----:B------:R-:W-:Y:S02]  /*1b200*/  @!UP1 UMOV UR17, 0x1 ;  /* 0x0000000100119882 */ /* 0x000fe40000000000 */
[----:B------:R-:W-:Y:S02]  /*1b210*/  @!UP0 UIMAD UR10, UR6, UR8, URZ ;  /* 0x00000008060a82a4 */ /* 0x000fe4000f8e023f */
[----:B------:R-:W-:Y:S02]  /*1b220*/  USEL UR4, UR4, URZ, UP2 ;  /* 0x0000003f04047287 */ /* 0x000fe40009000000 */
[----:B-1----:R-:W-:-:S02]  /*1b230*/  UIMAD UR9, UR9, UR17, URZ ;  /* 0x00000011090972a4 */ /* 0x002fc4000f8e023f */
[----:B------:R-:W-:Y:S02]  /*1b240*/  UIMAD UR15, UR12, UR15, UR4 ;  /* 0x0000000f0c0f72a4 */ /* 0x000fe4000f8e0204 */
[----:B------:R-:W-:Y:S02]  /*1b250*/  USHF.L.U32 UR9, UR9, 0x7, URZ ;  /* 0x0000000709097899 */ /* 0x000fe4000800063f */
        /* <DEDUP_REMOVED lines=10> */
[----:B---3--:R-:W2:Y:S04]  /*1b300*/  SHFL.BFLY PT, R10, R8, 0x2, 0x1f ;  /* 0x0c401f00080a7f89 */ /* 0x008ea800000e0000 */
[----:B----4-:R-:W3:Y:S04]  /*1b310*/  SHFL.BFLY PT, R7, R11, 0x2, 0x1f ;  /* 0x0c401f000b077f89 */ /* 0x010ee800000e0000 */
[----:B------:R-:W4:Y:S01]  /*1b320*/  SHFL.BFLY PT, R5, R9, 0x2, 0x1f ;  /* 0x0c401f0009057f89 */ /* 0x000f2200000e0000 */
[----:B-1----:R-:W-:-:S02]  /*1b330*/  FADD.FTZ R6, R6, R4 ;  /* 0x0000000406067221 */ /* 0x002fc40000010000 */
[----:B--2---:R-:W-:-:S03]  /*1b340*/  FADD.FTZ R10, R10, R8 ;  /* 0x000000080a0a7221 */ /* 0x004fc60000010000 */
[----:B------:R-:W1:Y:S01]  /*1b350*/  SHFL.BFLY PT, R4, R6, 0x1, 0x1f ;  /* 0x0c201f0006047f89 */ /* 0x000e6200000e0000 */
[----:B---3--:R-:W-:-:S03]  /*1b360*/  FADD.FTZ R7, R7, R11 ;  /* 0x0000000b07077221 */ /* 0x008fc60000010000 */
[----:B------:R-:W2:Y:S01]  /*1b370*/  SHFL.BFLY PT, R8, R10, 0x1, 0x1f ;  /* 0x0c201f000a087f89 */ /* 0x000ea200000e0000 */
[----:B----4-:R-:W-:-:S03]  /*1b380*/  FADD.FTZ R5, R5, R9 ;  /* 0x0000000905057221 */ /* 0x010fc60000010000 */
[----:B------:R-:W3:Y:S01]  /*1b390*/  SHFL.BFLY PT, R11, R7, 0x1, 0x1f ;  /* 0x0c201f00070b7f89 */ /* 0x000ee200000e0000 */
[----:B------:R-:W-:Y:S01]  /*1b3a0*/  MOV R9, 0x3f800000 ;  /* 0x3f80000000097802 */ /* 0x000fe20000000f00 */
[----:B-1----:R-:W-:Y:S02]  /*1b3b0*/  FADD.FTZ R4, R6, R4 ;  /* 0x0000000406047221 */ /* 0x002fe40000010000 */
[----:B------:R-:W1:Y:S01]  /*1b3c0*/  SHFL.BFLY PT, R6, R5, 0x1, 0x1f ;  /* 0x0c201f0005067f89 */ /* 0x000e6200000e0000 */
[----:B--2---:R-:W-:Y:S01]  /*1b3d0*/  FADD.FTZ R8, R10, R8 ;  /* 0x000000080a087221 */ /* 0x004fe20000010000 */
[----:B------:R-:W-:Y:S02]  /*1b3e0*/  MOV R10, 0x3f800000 ;  /* 0x3f800000000a7802 */ /* 0x000fe40000000f00 */
[----:B------:R-:W-:Y:S01]  /*1b3f0*/  FSETP.NE.FTZ.AND P5, PT, R4, RZ, PT ;  /* 0x000000ff0400720b */ /* 0x000fe20003fb5000 */
[----:B---3--:R-:W-:Y:S01]  /*1b400*/  FADD.FTZ R7, R7, R11 ;  /* 0x0000000b07077221 */ /* 0x008fe20000010000 */
[----:B------:R-:W-:-:S02]  /*1b410*/  FSETP.NE.FTZ.AND P4, PT, R8, RZ, PT ;  /* 0x000000ff0800720b */ /* 0x000fc40003f95000 */
[----:B------:R-:W-:Y:S02]  /*1b420*/  MOV R11, 0x3f800000 ;  /* 0x3f800000000b7802 */ /* 0x000fe40000000f00 */
[----:B------:R-:W-:-:S07]  /*1b430*/  FSETP.NE.FTZ.AND P3, PT, R7, RZ, PT ;  /* 0x000000ff0700720b */ /* 0x000fce0003f75000 */
[----:B------:R-:W2:Y:S01]  /*1b440*/  @P5 MUFU.RCP R9, R4 ;  /* 0x0000000400095308 */ /* 0x000ea20000001000 */
[----:B-1----:R-:W-:Y:S02]  /*1b450*/  FADD.FTZ R6, R5, R6 ;  /* 0x0000000605067221 */ /* 0x002fe40000010000 */
[----:B------:R-:W1:Y:S05]  /*1b460*/  S2R R5, SR_TID.X ;  /* 0x0000000000057919 */ /* 0x000e6a0000002100 */
[----:B------:R-:W3:Y:S01]  /*1b470*/  @P4 MUFU.RCP R10, R8 ;  /* 0x00000008000a4308 */ /* 0x000ee20000001000 */
[----:B------:R-:W-:Y:S01]  /*1b480*/  FSETP.NE.FTZ.AND P0, PT, R6, RZ, PT ;  /* 0x000000ff0600720b */ /* 0x000fe20003f15000 */
[----:B--2---:R-:W-:-:S06]  /*1b490*/  FMUL.FTZ R164, R9, R164 ;  /* 0x000000a409a47220 */ /* 0x004fcc0000410000 */
[----:B------:R-:W2:Y:S01]  /*1b4a0*/  @P3 MUFU.RCP R11, R7 ;  /* 0x00000007000b3308 */ /* 0x000ea20000001000 */
[C---:B------:R-:W-:Y:S02]  /*1b4b0*/  FMUL.FTZ R165, R9.reuse, R165 ;  /* 0x000000a509a57220 */ /* 0x040fe40000410000 */
[C---:B------:R-:W-:Y:S02]  /*1b4c0*/  FMUL.FTZ R168, R9.reuse, R168 ;  /* 0x000000a809a87220 */ /* 0x040fe40000410000 */
[----:B------:R-:W-:Y:S01]  /*1b4d0*/  FMUL.FTZ R169, R9, R169 ;  /* 0x000000a909a97220 */ /* 0x000fe20000410000 */
[----:B------:R-:W-:Y:S01]  /*1b4e0*/  F2FP.BF16.PACK_AB R164, R165, R164 ;  /* 0x000000a4a5a4723e */ /* 0x000fe200000010ff */
[----:B------:R-:W-:Y:S01]  /*1b4f0*/  FMUL.FTZ R172, R9, R172 ;  /* 0x000000ac09ac7220 */ /* 0x000fe20000410000 */
[----:B------:R-:W4:Y:S01]  /*1b500*/  @P0 MUFU.RCP R12, R6 ;  /* 0x00000006000c0308 */ /* 0x000f220000001000 */
[C---:B---3--:R-:W-:Y:S01]  /*1b510*/  FMUL.FTZ R166, R10.reuse, R166 ;  /* 0x000000a60aa67220 */ /* 0x048fe20000410000 */
[----:B------:R-:W-:Y:S01]  /*1b520*/  F2FP.BF16.PACK_AB R168, R169, R168 ;  /* 0x000000a8a9a8723e */ /* 0x000fe200000010ff */
[----:B------:R-:W-:-:S02]  /*1b530*/  FMUL.FTZ R167, R10, R167 ;  /* 0x000000a70aa77220 */ /* 0x000fc40000410000 */
[C---:B------:R-:W-:Y:S02]  /*1b540*/  FMUL.FTZ R170, R10.reuse, R170 ;  /* 0x000000aa0aaa7220 */ /* 0x040fe40000410000 */
        /* <DEDUP_REMOVED lines=10> */
[----:B------:R-:W3:Y:S01]  /*1b5f0*/  @P4 MUFU.LG2 R8, R8 ;  /* 0x0000000800084308 */ /* 0x000ee20000000c00 */
        /* <DEDUP_REMOVED lines=10> */
[----:B------:R-:W-:Y:S01]  /*1b6a0*/  FMUL.FTZ R195, R10, R195 ;  /* 0x000000c30ac37220 */ /* 0x000fe20000410000 */
[----:B-1----:R-:W-:Y:S01]  /*1b6b0*/  SHF.R.S32.HI R10, RZ, 0x1f, R5 ;  /* 0x0000001fff0a7819 */ /* 0x002fe20000011405 */
[----:B--2---:R-:W-:Y:S01]  /*1b6c0*/  FMUL.FTZ R160, R11, R160 ;  /* 0x000000a00ba07220 */ /* 0x004fe20000410000 */
[----:B------:R-:W-:Y:S01]  /*1b6d0*/  F2FP.BF16.PACK_AB R190, R191, R190 ;  /* 0x000000bebfbe723e */ /* 0x000fe200000010ff */
[C---:B------:R-:W-:Y:S01]  /*1b6e0*/  FMUL.FTZ R161, R11.reuse, R161 ;  /* 0x000000a10ba17220 */ /* 0x040fe20000410000 */
[----:B------:R-:W-:Y:S01]  /*1b6f0*/  LEA.HI R13, R10, R5, RZ, 0x2 ;  /* 0x000000050a0d7211 */ /* 0x000fe200078f10ff */
[----:B----4-:R-:W-:Y:S01]  /*1b700*/  FMUL.FTZ R163, R12, R163 ;  /* 0x000000a30ca37220 */ /* 0x010fe20000410000 */
[----:B------:R-:W-:Y:S01]  /*1b710*/  LEA.HI R10, R10, R5, RZ, 0x5 ;  /* 0x000000050a0a7211 */ /* 0x000fe200078f28ff */
[C---:B------:R-:W-:Y:S01]  /*1b720*/  FMUL.FTZ R162, R12.reuse, R162 ;  /* 0x000000a20ca27220 */ /* 0x040fe20000410000 */
[--C-:B------:R-:W-:Y:S01]  /*1b730*/  SHF.R.S32.HI R15, RZ, 0x2, R13.reuse ;  /* 0x00000002ff0f7819 */ /* 0x100fe2000001140d */
[C---:B------:R-:W-:Y:S01]  /*1b740*/  FMUL.FTZ R156, R11.reuse, R156 ;  /* 0x0000009c0b9c7220 */ /* 0x040fe20000410000 */
[----:B------:R-:W-:Y:S01]  /*1b750*/  SHF.R.S32.HI R14, RZ, 0x1f, R13 ;  /* 0x0000001fff0e7819 */ /* 0x000fe2000001140d */
[----:B------:R-:W-:Y:S01]  /*1b760*/  FMUL.FTZ R157, R11, R157 ;  /* 0x0000009d0b9d7220 */ /* 0x000fe20000410000 */
[----:B------:R-:W-:Y:S01]  /*1b770*/  F2FP.BF16.PACK_AB R160, R161, R160 ;  /* 0x000000a0a1a0723e */ /* 0x000fe200000010ff */
[----:B------:R-:W-:Y:S01]  /*1b780*/  FMUL.FTZ R159, R12, R159 ;  /* 0x0000009f0c9f7220 */ /* 0x000fe20000410000 */
[----:B------:R-:W-:Y:S01]  /*1b790*/  LEA.HI R14, R14, R15, RZ, 0x3 ;  /* 0x0000000f0e0e7211 */ /* 0x000fe200078f18ff */
[----:B------:R-:W-:Y:S01]  /*1b7a0*/  FMUL.FTZ R158, R12, R158 ;  /* 0x0000009e0c9e7220 */ /* 0x000fe20000410000 */
[----:B------:R-:W-:Y:S01]  /*1b7b0*/  F2FP.BF16.PACK_AB R162, R163, R162 ;  /* 0x000000a2a3a2723e */ /* 0x000fe200000010ff */
[C---:B------:R-:W-:Y:S01]  /*1b7c0*/  FMUL.FTZ R173, R9.reuse, R173 ;  /* 0x000000ad09ad7220 */ /* 0x040fe20000410000 */
[----:B------:R-:W-:Y:S01]  /*1b7d0*/  LOP3.LUT R14, R14, 0xfffffff8, RZ, 0xc0, !PT ;  /* 0xfffffff80e0e7812 */ /* 0x000fe200078ec0ff */
[----:B------:R-:W-:Y:S01]  /*1b7e0*/  FMUL.FTZ R176, R9, R176 ;  /* 0x000000b009b07220 */ /* 0x000fe20000410000 */
[----:B------:R-:W-:Y:S01]  /*1b7f0*/  F2FP.BF16.PACK_AB R156, R157, R156 ;  /* 0x0000009c9d9c723e */ /* 0x000fe200000010ff */
[----:B------:R-:W-:Y:S01]  /*1b800*/  FMUL.FTZ R177, R9, R177 ;  /* 0x000000b109b17220 */ /* 0x000fe20000410000 */
[----:B------:R-:W-:Y:S01]  /*1b810*/  IADD3 R14, R15, -R14, RZ ;  /* 0x8000000e0f0e7210 */ /* 0x000fe20007ffe0ff */
[----:B------:R-:W-:Y:S01]  /*1b820*/  FMUL.FTZ R152, R11, R152 ;  /* 0x000000980b987220 */ /* 0x000fe20000410000 */
[----:B------:R-:W-:Y:S01]  /*1b830*/  LOP3.LUT R15, R13, 0x3ffffffc, RZ, 0xc0, !PT ;  /* 0x3ffffffc0d0f7812 */ /* 0x000fe200078ec0ff */
[C---:B------:R-:W-:Y:S01]  /*1b840*/  FMUL.FTZ R153, R11.reuse, R153 ;  /* 0x000000990b997220 */ /* 0x040fe20000410000 */
[----:B------:R-:W-:Y:S01]  /*1b850*/  SHF.L.U32 R16, R14, 0x6, RZ ;  /* 0x000000060e107819 */ /* 0x000fe200000006ff */
[----:B------:R-:W-:Y:S01]  /*1b860*/  FMUL.FTZ R155, R12, R155 ;  /* 0x0000009b0c9b7220 */ /* 0x000fe20000410000 */
[----:B------:R-:W-:Y:S01]  /*1b870*/  LOP3.LUT R17, R14, 0x1, RZ, 0xc0, !PT ;  /* 0x000000010e117812 */ /* 0x000fe200078ec0ff */
[----:B------:R-:W-:Y:S01]  /*1b880*/  FMUL.FTZ R154, R12, R154 ;  /* 0x0000009a0c9a7220 */ /* 0x000fe20000410000 */
[----:B------:R-:W-:Y:S01]  /*1b890*/  SHF.R.S32.HI R13, RZ, 0x5, R10 ;  /* 0x00000005ff0d7819 */ /* 0x000fe2000001140a */
[----:B------:R-:W-:Y:S01]  /*1b8a0*/  FMUL.FTZ R148, R11, R148 ;  /* 0x000000940b947220 */ /* 0x000fe20000410000 */
[----:B------:R-:W-:Y:S01]  /*1b8b0*/  IADD3 R15, -R15, R5, RZ ;  /* 0x000000050f0f7210 */ /* 0x000fe20007ffe1ff */
[----:B------:R-:W-:Y:S01]  /*1b8c0*/  FMUL.FTZ R149, R11, R149 ;  /* 0x000000950b957220 */ /* 0x000fe20000410000 */
[----:B------:R-:W-:Y:S01]  /*1b8d0*/  LOP3.LUT R16, R16, 0x1c0, RZ, 0xc0, !PT ;  /* 0x000001c010107812 */ /* 0x000fe200078ec0ff */
[C---:B------:R-:W-:Y:S01]  /*1b8e0*/  FMUL.FTZ R151, R12.reuse, R151 ;  /* 0x000000970c977220 */ /* 0x040fe20000410000 */
[----:B------:R-:W-:Y:S01]  /*1b8f0*/  ISETP.NE.U32.AND P1, PT, R17, 0x1, PT ;  /* 0x000000011100780c */ /* 0x000fe20003f25070 */
[----:B------:R-:W-:Y:S01]  /*1b900*/  FMUL.FTZ R150, R12, R150 ;  /* 0x000000960c967220 */ /* 0x000fe20000410000 */
[----:B------:R-:W-:Y:S01]  /*1b910*/  MOV R17, 0xfffffff0 ;  /* 0xfffffff000117802 */ /* 0x000fe20000000f00 */
[----:B------:R-:W-:Y:S01]  /*1b920*/  FMUL.FTZ R180, R9, R180 ;  /* 0x000000b409b47220 */ /* 0x000fe20000410000 */
[----:B------:R-:W-:Y:S01]  /*1b930*/  LEA R15, R13, R15, 0x9 ;  /* 0x0000000f0d0f7211 */ /* 0x000fe200078e48ff */
[C---:B------:R-:W-:Y:S01]  /*1b940*/  FMUL.FTZ R181, R9.reuse, R181 ;  /* 0x000000b509b57220 */ /* 0x040fe20000410000 */
[----:B------:R-:W-:Y:S01]  /*1b950*/  LEA.HI R16, R16, R16, RZ, 0x1d ;  /* 0x0000001010107211 */ /* 0x000fe200078fe8ff */
[----:B------:R-:W-:Y:S01]  /*1b960*/  FMUL.FTZ R184, R9, R184 ;  /* 0x000000b809b87220 */ /* 0x000fe20000410000 */
[----:B------:R-:W-:Y:S01]  /*1b970*/  SEL R17, R17, 0x10, !P1 ;  /* 0x0000001011117807 */ /* 0x000fe20004800000 */
[----:B------:R-:W-:Y:S01]  /*1b980*/  FMUL.FTZ R185, R9, R185 ;  /* 0x000000b909b97220 */ /* 0x000fe20000410000 */
[----:B------:R-:W-:Y:S01]  /*1b990*/  R2P PR, R14, 0x6 ;  /* 0x000000060e007804 */ /* 0x000fe20000000000 */
[----:B------:R-:W-:Y:S01]  /*1b9a0*/  FMUL.FTZ R144, R11, R144 ;  /* 0x000000900b907220 */ /* 0x000fe20000410000 */
[----:B------:R-:W-:Y:S01]  /*1b9b0*/  LEA R15, R15, R16, 0x1 ;  /* 0x000000100f0f7211 */ /* 0x000fe200078e08ff */
[----:B------:R-:W-:Y:S01]  /*1b9c0*/  FMUL.FTZ R145, R11, R145 ;  /* 0x000000910b917220 */ /* 0x000fe20000410000 */
[----:B------:R-:W-:Y:S01]  /*1b9d0*/  MOV R16, 0x20 ;  /* 0x0000002000107802 */ /* 0x000fe20000000f00 */
[C---:B------:R-:W-:Y:S01]  /*1b9e0*/  FMUL.FTZ R147, R12.reuse, R147 ;  /* 0x000000930c937220 */ /* 0x040fe20000410000 */
[----:B------:R-:W-:Y:S01]  /*1b9f0*/  SHF.L.U32 R15, R15, 0x1, RZ ;  /* 0x000000010f0f7819 */ /* 0x000fe200000006ff */
[----:B------:R-:W-:Y:S01]  /*1ba00*/  FMUL.FTZ R146, R12, R146 ;  /* 0x000000920c927220 */ /* 0x000fe20000410000 */
[----:B------:R-:W-:Y:S01]  /*1ba10*/  F2FP.BF16.PACK_AB R158, R159, R158 ;  /* 0x0000009e9f9e723e */ /* 0x000fe200000010ff */
[----:B------:R-:W-:Y:S01]  /*1ba20*/  FMUL.FTZ R140, R11, R140 ;  /* 0x0000008c0b8c7220 */ /* 0x000fe20000410000 */
[----:B------:R-:W-:Y:S01]  /*1ba30*/  IADD3 R14, R15, R17, RZ ;  /* 0x000000110f0e7210 */ /* 0x000fe20007ffe0ff */
[----:B------:R-:W-:Y:S01]  /*1ba40*/  STS [R15], R164 ;  /* 0x000000a40f007388 */ /* 0x000fe20000000800 */
[----:B------:R-:W-:Y:S01]  /*1ba50*/  SEL R18, R16, 0xffffffe0, !P1 ;  /* 0xffffffe010127807 */ /* 0x000fe20004800000 */
[----:B------:R-:W-:Y:S01]  /*1ba60*/  FMUL.FTZ R141, R11, R141 ;  /* 0x0000008d0b8d7220 */ /* 0x000fe20000410000 */
[C---:B------:R-:W-:Y:S01]  /*1ba70*/  IADD3 R16, R15.reuse, 0x40, RZ ;  /* 0x000000400f107810 */ /* 0x040fe20007ffe0ff */
[----:B------:R-:W-:Y:S01]  /*1ba80*/  STS [R15+0x400], R166 ;  /* 0x000400a60f007388 */ /* 0x000fe20000000800 */
[C---:B------:R-:W-:Y:S01]  /*1ba90*/  @P2 IADD3 R16, R15.reuse, -0x40, RZ ;  /* 0xffffffc00f102810 */ /* 0x040fe20007ffe0ff */
[C---:B------:R-:W-:Y:S01]  /*1baa0*/  FMUL.FTZ R143, R12.reuse, R143 ;  /* 0x0000008f0c8f7220 */ /* 0x040fe20000410000 */
[----:B------:R-:W-:Y:S01]  /*1bab0*/  IADD3 R19, R15, R18, RZ ;  /* 0x000000120f137210 */ /* 0x000fe20007ffe0ff */
[----:B------:R-:W-:Y:S01]  /*1bac0*/  STS [R14], R168 ;  /* 0x000000a80e007388 */ /* 0x000fe20000000800 */
[----:B------:R-:W-:Y:S01]  /*1bad0*/  F2FP.BF16.PACK_AB R172, R173, R172 ;  /* 0x000000acadac723e */ /* 0x000fe200000010ff */
[C---:B------:R-:W-:Y:S01]  /*1bae0*/  FMUL.FTZ R142, R12.reuse, R142 ;  /* 0x0000008e0c8e7220 */ /* 0x040fe20000410000 */
[----:B------:R-:W-:Y:S01]  /*1baf0*/  F2FP.BF16.PACK_AB R176, R177, R176 ;  /* 0x000000b0b1b0723e */ /* 0x000fe200000010ff */
[----:B------:R-:W-:Y:S01]  /*1bb00*/  STS [R14+0x400], R170 ;  /* 0x000400aa0e007388 */ /* 0x000fe20000000800 */
[----:B------:R-:W-:Y:S01]  /*1bb10*/  F2FP.BF16.PACK_AB R152, R153, R152 ;  /* 0x000000989998723e */ /* 0x000fe200000010ff */
[----:B------:R-:W-:Y:S01]  /*1bb20*/  FMUL.FTZ R188, R9, R188 ;  /* 0x000000bc09bc7220 */ /* 0x000fe20000410000 */
[----:B------:R-:W-:Y:S01]  /*1bb30*/  F2FP.BF16.PACK_AB R154, R155, R154 ;  /* 0x0000009a9b9a723e */ /* 0x000fe200000010ff */
[----:B------:R-:W-:Y:S01]  /*1bb40*/  STS [R15+0x2000], R160 ;  /* 0x002000a00f007388 */ /* 0x000fe20000000800 */
[----:B------:R-:W-:Y:S01]  /*1bb50*/  F2FP.BF16.PACK_AB R148, R149, R148 ;  /* 0x000000949594723e */ /* 0x000fe200000010ff */
[----:B------:R-:W-:Y:S01]  /*1bb60*/  FMUL.FTZ R189, R9, R189 ;  /* 0x000000bd09bd7220 */ /* 0x000fe20000410000 */
[----:B------:R-:W-:Y:S01]  /*1bb70*/  F2FP.BF16.PACK_AB R150, R151, R150 ;  /* 0x000000969796723e */ /* 0x000fe200000010ff */
[----:B------:R1:W-:Y:S01]  /*1bb80*/  STS [R15+0x2400], R162 ;  /* 0x002400a20f007388 */ /* 0x0003e20000000800 */
        /* <DEDUP_REMOVED lines=24> */
[----:B------:R-:W4:Y:S01]  /*1bd10*/  @P0 MUFU.LG2 R6, R6 ;  /* 0x0000000600060308 */ /* 0x000f220000000c00 */
[----:B-1----:R-:W-:Y:S01]  /*1bd20*/  IADD3 R15, R14, R18, RZ ;  /* 0x000000120e0f7210 */ /* 0x002fe20007ffe0ff */
[----:B---3--:R-:W-:Y:S01]  /*1bd30*/  @P5 FMUL.FTZ R4, R4, 0.69314718246459960938 ;  /* 0x3f31721804045820 */ /* 0x008fe20000410000 */
[----:B------:R-:W-:Y:S01]  /*1bd40*/  F2FP.BF16.PACK_AB R138, R139, R138 ;  /* 0x0000008a8b8a723e */ /* 0x000fe200000010ff */
[----:B------:R-:W-:Y:S01]  /*1bd50*/  @P4 FMUL.FTZ R8, R8, 0.69314718246459960938 ;  /* 0x3f31721808084820 */ /* 0x000fe20000410000 */
[----:B------:R-:W-:Y:S01]  /*1bd60*/  F2FP.BF16.PACK_AB R11, R11, R132 ;  /* 0x000000840b0b723e */ /* 0x000fe200000010ff */
[----:B------:R-:W-:Y:S01]  /*1bd70*/  STS [R15], R176 ;  /* 0x000000b00f007388 */ /* 0x000fe20000000800 */
[----:B------:R-:W-:Y:S01]  /*1bd80*/  F2FP.BF16.PACK_AB R12, R135, R12 ;  /* 0x0000000c870c723e */ /* 0x000fe200000010ff */
[----:B------:R-:W-:Y:S01]  /*1bd90*/  @P3 FMUL.FTZ R7, R7, 0.69314718246459960938 ;  /* 0x3f31721807073820 */ /* 0x000fe20000410000 */
[----:B--2---:R-:W-:Y:S01]  /*1bda0*/  IADD3 R14, R18, 0x400, R16 ;  /* 0x00000400120e7810 */ /* 0x004fe20007ffe010 */
[----:B------:R-:W-:Y:S01]  /*1bdb0*/  STS [R15+0x400], R178 ;  /* 0x000400b20f007388 */ /* 0x000fe20000000800 */
[----:B------:R-:W-:-:S02]  /*1bdc0*/  LOP3.LUT R10, R10, 0xffffffe0, RZ, 0xc0, !PT ;  /* 0xffffffe00a0a7812 */ /* 0x000fc400078ec0ff */
[C---:B------:R-:W-:Y:S01]  /*1bdd0*/  IADD3 R14, R17.reuse, R14, RZ ;  /* 0x0000000e110e7210 */ /* 0x040fe20007ffe0ff */
[----:B------:R-:W-:Y:S01]  /*1bde0*/  STS [R19+0x2000], R152 ;  /* 0x0020009813007388 */ /* 0x000fe20000000800 */
[----:B------:R-:W-:Y:S01]  /*1bdf0*/  IADD3 R17, R17, R16, RZ ;  /* 0x0000001011117210 */ /* 0x000fe20007ffe0ff */
[----:B----4-:R-:W-:Y:S01]  /*1be00*/  @P0 FMUL.FTZ R6, R6, 0.69314718246459960938 ;  /* 0x3f31721806060820 */ /* 0x010fe20000410000 */
[----:B------:R-:W-:Y:S01]  /*1be10*/  IADD3 R10, -R10, R5, RZ ;  /* 0x000000050a0a7210 */ /* 0x000fe20007ffe1ff */
[----:B------:R-:W-:Y:S01]  /*1be20*/  STS [R19+0x2400], R154 ;  /* 0x0024009a13007388 */ /* 0x000fe20000000800 */
[----:B------:R-:W-:Y:S01]  /*1be30*/  MOV R5, 0x7f800000 ;  /* 0x7f80000000057802 */ /* 0x000fe20000000f00 */
[----:B------:R-:W-:Y:S01]  /*1be40*/  @P3 FFMA.FTZ R5, R2, c[0x0][0x238], R7 ;  /* 0x00008e0002053a23 */ /* 0x000fe20000010007 */
[----:B------:R-:W-:Y:S01]  /*1be50*/  LOP3.LUT P1, RZ, R10, 0x3, RZ, 0xc0, !PT ;  /* 0x000000030aff7812 */ /* 0x000fe2000782c0ff */
[----:B------:R-:W-:Y:S01]  /*1be60*/  STS [R15+0x2000], R148 ;  /* 0x002000940f007388 */ /* 0x000fe20000000800 */
[----:B------:R-:W-:Y:S01]  /*1be70*/  MOV R10, 0x7f800000 ;  /* 0x7f800000000a7802 */ /* 0x000fe20000000f00 */
[----:B------:R-:W-:-:S02]  /*1be80*/  @P5 FFMA.FTZ R10, R68, c[0x0][0x238], R4 ;  /* 0x00008e00440a5a23 */ /* 0x000fc40000010004 */
[----:B------:R-:W-:Y:S04]  /*1be90*/  STS [R15+0x2400], R150 ;  /* 0x002400960f007388 */ /* 0x000fe80000000800 */
[----:B------:R-:W-:Y:S04]  /*1bea0*/  STS [R16], R180 ;  /* 0x000000b410007388 */ /* 0x000fe80000000800 */
[----:B------:R-:W-:Y:S04]  /*1beb0*/  STS [R16+0x400], R182 ;  /* 0x000400b610007388 */ /* 0x000fe80000000800 */
[----:B------:R-:W-:Y:S04]  /*1bec0*/  STS [R17], R184 ;  /* 0x000000b811007388 */ /* 0x000fe80000000800 */
[----:B------:R-:W-:Y:S04]  /*1bed0*/  STS [R17+0x400], R186 ;  /* 0x000400ba11007388 */ /* 0x000fe80000000800 */
[----:B------:R-:W-:Y:S04]  /*1bee0*/  STS [R16+0x2000], R144 ;  /* 0x0020009010007388 */ /* 0x000fe80000000800 */
[----:B------:R1:W-:Y:S04]  /*1bef0*/  STS [R16+0x2400], R146 ;  /* 0x0024009210007388 */ /* 0x0003e80000000800 */
[----:B------:R-:W-:Y:S04]  /*1bf00*/  STS [R17+0x2000], R140 ;  /* 0x0020008c11007388 */ /* 0x000fe80000000800 */
[----:B------:R-:W-:Y:S01]  /*1bf10*/  STS [R17+0x2400], R142 ;  /* 0x0024008e11007388 */ /* 0x000fe20000000800 */
[----:B-1----:R-:W-:-:S02]  /*1bf20*/  IADD3 R16, R18, R16, RZ ;  /* 0x0000001012107210 */ /* 0x002fc40007ffe0ff */
[----:B------:R-:W-:-:S03]  /*1bf30*/  IADD3 R18, R18, R17, RZ ;  /* 0x0000001112127210 */ /* 0x000fc60007ffe0ff */
[----:B------:R-:W-:Y:S04]  /*1bf40*/  STS [R16], R188 ;  /* 0x000000bc10007388 */ /* 0x000fe80000000800 */
[----:B------:R-:W-:Y:S04]  /*1bf50*/  STS [R16+0x400], R190 ;  /* 0x000400be10007388 */ /* 0x000fe80000000800 */
[----:B------:R1:W-:Y:S04]  /*1bf60*/  STS [R18], R9 ;  /* 0x0000000912007388 */ /* 0x0003e80000000800 */
[----:B------:R-:W-:Y:S04]  /*1bf70*/  STS [R14], R194 ;  /* 0x000000c20e007388 */ /* 0x000fe80000000800 */
[----:B------:R-:W-:Y:S04]  /*1bf80*/  STS [R16+0x2000], R136 ;  /* 0x0020008810007388 */ /* 0x000fe80000000800 */
[----:B------:R-:W-:Y:S04]  /*1bf90*/  STS [R16+0x2400], R138 ;  /* 0x0024008a10007388 */ /* 0x000fe80000000800 */
[----:B------:R2:W-:Y:S04]  /*1bfa0*/  STS [R18+0x2000], R11 ;  /* 0x0020000b12007388 */ /* 0x0005e80000000800 */
[----:B------:R3:W-:Y:S04]  /*1bfb0*/  STS [R14+0x2000], R12 ;  /* 0x0020000c0e007388 */ /* 0x0007e80000000800 */
[----:B------:R-:W-:Y:S01]  /*1bfc0*/  BAR.SYNC.DEFER_BLOCKING 0x0 ;  /* 0x0000000000007b1d */ /* 0x000fe20000010000 */
[----:B-1----:R-:W-:Y:S01]  /*1bfd0*/  MOV R9, 0x7f800000 ;  /* 0x7f80000000097802 */ /* 0x002fe20000000f00 */
[----:B------:R-:W-:Y:S01]  /*1bfe0*/  @P0 FFMA.FTZ R9, R0, c[0x0][0x238], R6 ;  /* 0x00008e0000090a23 */ /* 0x000fe20000010006 */
[----:B--2---:R-:W-:Y:S01]  /*1bff0*/  MOV R11, 0x7f800000 ;  /* 0x7f800000000b7802 */ /* 0x004fe20000000f00 */
[----:B------:R-:W-:-:S02]  /*1c000*/  @P4 FFMA.FTZ R11, R3, c[0x0][0x238], R8 ;  /* 0x00008e00030b4a23 */ /* 0x000fc40000010008 */
[----:B------:R3:W1:Y:S04]  /*1c010*/  LDS.128 R40, [R235] ;  /* 0x00000000eb287984 */ /* 0x0006680000000c00 */
[----:B------:R3:W2:Y:S04]  /*1c020*/  LDS.128 R36, [R235+0x800] ;  /* 0x00080000eb247984 */ /* 0x0006a80000000c00 */
[----:B------:R3:W4:Y:S04]  /*1c030*/  LDS.128 R32, [R235+0x1000] ;  /* 0x00100000eb207984 */ /* 0x0007280000000c00 */
[----:B------:R3:W1:Y:S04]  /*1c040*/  LDS.128 R28, [R235+0x1800] ;  /* 0x00180000eb1c7984 */ /* 0x0006680000000c00 */
[----:B------:R3:W1:Y:S04]  /*1c050*/  LDS.128 R24, [R235+0x2000] ;  /* 0x00200000eb187984 */ /* 0x0006680000000c00 */
[----:B------:R3:W1:Y:S04]  /*1c060*/  LDS.128 R20, [R235+0x2800] ;  /* 0x00280000eb147984 */ /* 0x0006680000000c00 */
[----:B------:R3:W1:Y:S04]  /*1c070*/  LDS.128 R16, [R235+0x3000] ;  /* 0x00300000eb107984 */ /* 0x0006680000000c00 */
[----:B------:R3:W1:Y:S01]  /*1c080*/  LDS.128 R44, [R235+0x3800] ;  /* 0x00380000eb2c7984 */ /* 0x0006620000000c00 */
[----:B------:R-:W-:Y:S05]  /*1c090*/  @P1 BRA `(.L_x_548) ;  /* 0x0000024000001947 */ /* 0x000fea0003800000 */
[----:B------:R-:W-:-:S04]  /*1c0a0*/  SHF.R.S32.HI R0, RZ, 0x1f, R13 ;  /* 0x0000001fff007819 */ /* 0x000fc8000001140d */
[----:B------:R-:W-:-:S04]  /*1c0b0*/  LEA.HI R0, R0, R13, RZ, 0x2 ;  /* 0x0000000d00007211 */ /* 0x000fc800078f10ff */
[----:B------:R-:W-:-:S05]  /*1c0c0*/  LOP3.LUT R0, R0, 0xffffffc, RZ, 0xc0, !PT ;  /* 0x0ffffffc00007812 */ /* 0x000fca00078ec0ff */
        /* <DEDUP_REMOVED lines=14> */
[C---:B---3--:R-:W-:Y:S01]  /*1c1b0*/  @!P3 LEA R12, P5, R3.reuse, c[0x0][0x200], 0x2 ;  /* 0x00008000030cba11 */ /* 0x048fe200078a10ff */
[----:B------:R-:W-:Y:S01]  /*1c1c0*/  @!P0 IMAD R6, R6, UR17, RZ ;  /* 0x0000001106068c24 */ /* 0x000fe2000f8e02ff */
[C---:B------:R-:W-:Y:S02]  /*1c1d0*/  @!P2 IADD3 R2, P4, R4.reuse, UR9, RZ ;  /* 0x000000090402ac10 */ /* 0x040fe4000ff9e0ff */
        /* <DEDUP_REMOVED lines=16> */
.L_x_548:
[----:B------:R-:W-:Y:S05]  /*1c2e0*/  BSYNC B0 ;  /* 0x0000000000007941 */ /* 0x000fea0003800000 */
.L_x_547:
[----:B---3--:R-:W3:Y:S01]  /*1c2f0*/  LDL.LU.64 R8, [R1] ;  /* 0x0000000001087983 */ /* 0x008ee20000300a00 */
[----:B------:R-:W-:Y:S01]  /*1c300*/  USHF.R.S32.HI UR6, URZ, 0x1f, UR12 ;  /* 0x0000001f3f067899 */ /* 0x000fe2000801140c */
[----:B------:R-:W-:Y:S01]  /*1c310*/  BSSY B0, `(.L_x_549) ;  /* 0x0000017000007945 */ /* 0x000fe20003800000 */
[----:B------:R-:W-:Y:S01]  /*1c320*/  ULDC.64 UR4, c[0x0][0x1f0] ;  /* 0x00007c0000047ab9 */ /* 0x000fe20000000a00 */
[----:B------:R-:W4:Y:S01]  /*1c330*/  S2R R3, SR_TID.X ;  /* 0x0000000000037919 */ /* 0x000f220000002100 */
[----:B------:R-:W-:-:S03]  /*1c340*/  UIMAD UR4, UR6, UR4, URZ ;  /* 0x00000004060472a4 */ /* 0x000fc6000f8e023f */
[----:B------:R-:W2:Y:S01]  /*1c350*/  S2R R0, SR_CTAID.Z ;  /* 0x0000000000007919 */ /* 0x000ea20000002700 */
[----:B------:R-:W-:Y:S01]  /*1c360*/  UIMAD UR4, UR12, UR5, UR4 ;  /* 0x000000050c0472a4 */ /* 0x000fe2000f8e0204 */
[----:B----4-:R-:W-:-:S04]  /*1c370*/  SHF.R.S32.HI R2, RZ, 0x1f, R3 ;  /* 0x0000001fff027819 */ /* 0x010fc80000011403 */
[----:B------:R-:W-:-:S04]  /*1c380*/  LEA.HI R2, R2, R3, RZ, 0x3 ;  /* 0x0000000302027211 */ /* 0x000fc800078f18ff */
[----:B------:R-:W-:Y:S02]  /*1c390*/  SHF.R.S32.HI R2, RZ, 0x3, R2 ;  /* 0x00000003ff027819 */ /* 0x000fe40000011402 */
[----:B---3--:R-:W-:-:S04]  /*1c3a0*/  IADD3 R4, P0, R8, UR14, RZ ;  /* 0x0000000e08047c10 */ /* 0x008fc8000ff1e0ff */
[----:B------:R-:W-:Y:S02]  /*1c3b0*/  IADD3.X R5, R9, UR7, RZ, P0, !PT ;  /* 0x0000000709057c10 */ /* 0x000fe400087fe4ff */
[----:B------:R-:W-:-:S03]  /*1c3c0*/  ISETP.GE.AND P0, PT, R2, UR11, PT ;  /* 0x0000000b02007c0c */ /* 0x000fc6000bf06270 */
[----:B--2---:R-:W-:-:S05]  /*1c3d0*/  IMAD.WIDE.U32 R4, R0, c[0x0][0x1f0], R4 ;  /* 0x00007c0000047a25 */ /* 0x004fca00078e0004 */
        /* <DEDUP_REMOVED lines=9> */
[----:B-1----:R1:W-:Y:S02]  /*1c470*/  STG.E.128 [R10.64], R40 ;  /* 0x000000280a007986 */ /* 0x0023e4000c101d12 */
.L_x_550:
[----:B------:R-:W-:Y:S05]  /*1c480*/  BSYNC B0 ;  /* 0x0000000000007941 */ /* 0x000fea0003800000 */
.L_x_549:
[----:B------:R-:W-:Y:S01]  /*1c490*/  IADD3 R0, R2, 0x10, RZ ;  /* 0x0000001002007810 */ /* 0x000fe20007ffe0ff */
        /* <DEDUP_REMOVED lines=14> */
.L_x_552:
[----:B------:R-:W-:Y:S05]  /*1c580*/  BSYNC B0 ;  /* 0x0000000000007941 */ /* 0x000fea0003800000 */
.L_x_551:
        /* <DEDUP_REMOVED lines=15> */
.L_x_554:
[----:B------:R-:W-:Y:S05]  /*1c680*/  BSYNC B0 ;  /* 0x0000000000007941 */ /* 0x000fea0003800000 */
.L_x_553:
        /* <DEDUP_REMOVED lines=15> */
.L_x_556:
[----:B------:R-:W-:Y:S05]  /*1c780*/  BSYNC B0 ;  /* 0x0000000000007941 */ /* 0x000fea0003800000 */
.L_x_555:
[----:B------:R-:W-:Y:S01]  /*1c790*/  ISETP.GE.AND P0, PT, R234, UR11, PT ;  /* 0x0000000bea007c0c */ /* 0x000fe2000bf06270 */
[----:B------:R-:W-:-:S12]  /*1c7a0*/  BSSY B0, `(.L_x_557) ;  /* 0x000000d000007945 */ /* 0x000fd80003800000 */
        /* <DEDUP_REMOVED lines=12> */
.L_x_558:
[----:B------:R-:W-:Y:S05]  /*1c870*/  BSYNC B0 ;  /* 0x0000000000007941 */ /* 0x000fea0003800000 */
.L_x_557:
        /* <DEDUP_REMOVED lines=14> */
.L_x_560:
[----:B------:R-:W-:Y:S05]  /*1c960*/  BSYNC B0 ;  /* 0x0000000000007941 */ /* 0x000fea0003800000 */
.L_x_559:
        /* <DEDUP_REMOVED lines=14> */
.L_x_562:
[----:B------:R-:W-:Y:S05]  /*1ca50*/  BSYNC B0 ;  /* 0x0000000000007941 */ /* 0x000fea0003800000 */
.L_x_561:
[----:B------:R-:W-:-:S13]  /*1ca60*/  ISETP.GE.AND P0, PT, R231, UR11, PT ;  /* 0x0000000be7007c0c */ /* 0x000fda000bf06270 */
        /* <DEDUP_REMOVED lines=12> */
.L_x_563:
        /* <DEDUP_REMOVED lines=13> */
.L_x_2121:


//--------------------- .text._ZN5flash16flash_fwd_kernelI23Flash_fwd_kernel_traitsILi64ELi128ELi128ELi4ELb0ELb0EN7cutlass10bfloat16_tE19Flash_kernel_traitsILi64ELi128ELi128ELi4ES3_EELb0ELb0ELb1ELb0ELb0ELb0ELb0ELb0EEEvNS_16Flash_fwd_paramsE --------------------------
	.section	.text._ZN5flash16flash_fwd_kernelI23Flash_fwd_kernel_traitsILi64ELi128ELi128ELi4ELb0ELb0EN7cutlass10bfloat16_tE19Flash_kernel_traitsILi64ELi128ELi128ELi4ES3_EELb0ELb0ELb1ELb0ELb0ELb0ELb0ELb0EEEvNS_16Flash_fwd_paramsE,"ax",@progbits
	.sectioninfo	@"SHI_REGISTERS=255"
	.align	128
        .global         _ZN5flash16flash_fwd_kernelI23Flash_fwd_kernel_traitsILi64ELi128ELi128ELi4ELb0ELb0EN7cutlass10bfloat16_tE19Flash_kernel_traitsILi64ELi128ELi128ELi4ES3_EELb0ELb0ELb1ELb0ELb0ELb0ELb0ELb0EEEvNS_16Flash_fwd_paramsE
        .type           _ZN5flash16flash_fwd_kernelI23Flash_fwd_kernel_traitsILi64ELi128ELi128ELi4ELb0ELb0EN7cutlass10bfloat16_tE19Flash_kernel_traitsILi64ELi128ELi128ELi4ES3_EELb0ELb0ELb1ELb0ELb0ELb0ELb0ELb0EEEvNS_16Flash_fwd_paramsE,@function
        .size           _ZN5flash16flash_fwd_kernelI23Flash_fwd_kernel_traitsILi64ELi128ELi128ELi4ELb0ELb0EN7cutlass10bfloat16_tE19Flash_kernel_traitsILi64ELi128ELi128ELi4ES3_EELb0ELb0ELb1ELb0ELb0ELb0ELb0ELb0EEEvNS_16Flash_fwd_paramsE,(.L_x_2122 - _ZN5flash16flash_fwd_kernelI23Flash_fwd_kernel_traitsILi64ELi128ELi128ELi4ELb0ELb0EN7cutlass10bfloat16_tE19Flash_kernel_traitsILi64ELi128ELi128ELi4ES3_EELb0ELb0ELb1ELb0ELb0ELb0ELb0ELb0EEEvNS_16Flash_fwd_paramsE)
        .other          _ZN5flash16flash_fwd_kernelI23Flash_fwd_kernel_traitsILi64ELi128ELi128ELi4ELb0ELb0EN7cutlass10bfloat16_tE19Flash_kernel_traitsILi64ELi128ELi128ELi4ES3_EELb0ELb0ELb1ELb0ELb0ELb0ELb0ELb0EEEvNS_16Flash_fwd_paramsE,@"STO_CUDA_ENTRY STV_DEFAULT"
_ZN5flash16flash_fwd_kernelI23Flash_fwd_kernel_traitsILi64ELi128ELi128ELi4ELb0ELb0EN7cutlass10bfloat16_tE19Flash_kernel_traitsILi64ELi128ELi128ELi4ES3_EELb0ELb0ELb1ELb0ELb0ELb0ELb0ELb0EEEvNS_16Flash_fwd_paramsE:
.text._ZN5flash16flash_fwd_kernelI23Flash_fwd_kernel_traitsILi64ELi128ELi128ELi4ELb0ELb0EN7cutlass10bfloat16_tE19Flash_kernel_traitsILi64ELi128ELi128ELi4ES3_EELb0ELb0ELb1ELb0ELb0ELb0ELb0ELb0EEEvNS_16Flash_fwd_paramsE:
        /* <DEDUP_REMOVED lines=14> */
[----:B------:R-:W-:Y:S02]  /*00e0*/  UISETP.NE.AND UP3, UPT, UR7, URZ, UPT ;  /* 0x0000003f0700728c */ /* 0x000fe4000bf65270 */
[----:B-1----:R-:W-:-:S02]  /*00f0*/  UIMAD.WIDE UR10, UR6, UR30, UR10 ;  /* 0x0000001e060a72a5 */ /* 0x002fc4000f8e020a */
[----:B------:R-:W-:Y:S02]  /*0100*/  UISETP.EQ.U32.AND UP1, UPT, URZ, UR8, UPT ;  /* 0x000000083f00728c */ /* 0x000fe4000bf22070 */
[----:B------:R-:W-:Y:S02]  /*0110*/  UISETP.NE.AND.EX UP0, UPT, URZ, UR5, UPT, UP0 ;  /* 0x000000053f00728c */ /* 0x000fe4000bf05300 */
[----:B------:R-:W-:Y:S01]  /*0120*/  IMAD.U32 R2, RZ, RZ, UR10 ;  /* 0x0000000aff027e24 */ /* 0x000fe2000f8e00ff */
[----:B------:R-:W-:Y:S01]  /*0130*/  UISETP.EQ.OR.EX UP1, UPT, URZ, UR9, !UP3, UP1 ;  /* 0x000000093f00728c */ /* 0x000fe2000df22710 */
[----:B------:R-:W-:Y:S01]  /*0140*/  IMAD.U32 R3, RZ, RZ, UR11 ;  /* 0x0000000bff037e24 */ /* 0x000fe2000f8e00ff */
[----:B------:R-:W-:Y:S01]  /*0150*/  ULDC.64 UR4, c[0x0][0x250] ;  /* 0x0000940000047ab9 */ /* 0x000fe20000000a00 */
[----:B------:R-:W-:Y:S01]  /*0160*/  PLOP3.LUT P1, PT, PT, PT, UP0, 0x80, 0x0 ;  /* 0x000000000000781c */ /* 0x000fe20003f2f008 */
[----:B------:R-:W-:Y:S02]  /*0170*/  ULDC.64 UR8, c[0x0][0x248] ;  /* 0x0000920000087ab9 */ /* 0x000fe40000000a00 */
[----:B------:R1:W2:Y:S04]  /*0180*/  @P0 LDG.E R7, [R2.64] ;  /* 0x0000003202070981 */ /* 0x0002a8000c1e1900 */
[----:B------:R1:W3:Y:S01]  /*0190*/  @P0 LDG.E R6, [R2.64+0x4] ;  /* 0x0000043202060981 */ /* 0x0002e2000c1e1900 */
[----:B------:R-:W-:Y:S01]  /*01a0*/  PLOP3.LUT P2, PT, PT, PT, UP1, 0x80, 0x0 ;  /* 0x000000000000781c */ /* 0x000fe20003f4f018 */
[----:B------:R-:W-:-:S02]  /*01b0*/  @UP0 UIMAD.WIDE UR4, UR6, UR30, UR4 ;  /* 0x0000001e060402a5 */ /* 0x000fc4000f8e0204 */
[----:B------:R-:W-:-:S04]  /*01c0*/  UIMAD.WIDE UR8, UR6, UR30, UR8 ;  /* 0x0000001e060872a5 */ /* 0x000fc8000f8e0208 */
[----:B------:R-:W-:Y:S02]  /*01d0*/  IMAD.U32 R4, RZ, RZ, UR4 ;  /* 0x00000004ff047e24 */ /* 0x000fe4000f8e00ff */
[----:B------:R-:W-:-:S05]  /*01e0*/  IMAD.U32 R5, RZ, RZ, UR5 ;  /* 0x00000005ff057e24 */ /* 0x000fca000f8e00ff */
[----:B------:R-:W4:Y:S01]  /*01f0*/  @P1 LDG.E R4, [R4.64] ;  /* 0x0000003204041981 */ /* 0x000f22000c1e1900 */
        /* <DEDUP_REMOVED lines=11> */
[----:B------:R-:W-:-:S03]  /*02b0*/  ISETP.NE.AND.EX P0, PT, RZ, c[0x0][0x24c], PT, P0 ;  /* 0x00009300ff007a0c */ /* 0x000fc60003f05300 */
[----:B----4-:R3:W4:Y:S01]  /*02c0*/  @P1 R2UR UR15, R4 ;  /* 0x00000000040f13c2 */ /* 0x01072200000e0000 */
[----:B--2---:R-:W-:-:S07]  /*02d0*/  @UP2 UIADD3 UR35, UR35, -UR32, URZ ;  /* 0x8000002023232290 */ /* 0x004fce000fffe03f */
[----:B-----5:R3:W2:Y:S01]  /*02e0*/  @!P2 R2UR UR17, R0 ;  /* 0x000000000011a3c2 */ /* 0x0206a200000e0000 */
[----:B------:R-:W-:Y:S01]  /*02f0*/  @!UP2 ULDC UR35, c[0x0][0x214] ;  /* 0x000085000023aab9 */ /* 0x000fe20000000800 */
        /* <DEDUP_REMOVED lines=8> */
.L_x_564:
[----:B------:R-:W-:Y:S02]  /*0380*/  ULDC UR7, c[0x0][0x218] ;  /* 0x0000860000077ab9 */ /* 0x000fe40000000800 */
.L_x_565:
        /* <DEDUP_REMOVED lines=52> */
[----:B------:R-:W-:Y:S01]  /*06d0*/  BSSY B0, `(.L_x_567) ;  /* 0x0000042000007945 */ /* 0x000fe20003800000 */
[----:B------:R-:W-:Y:S01]  /*06e0*/  UIADD3 UR35, -UR10, UR35, URZ ;  /* 0x000000230a237290 */ /* 0x000fe2000fffe13f */
[----:B------:R-:W-:Y:S01]  /*06f0*/  LOP3.LUT R0, R4, 0xfffffff8, RZ, 0xc0, !PT ;  /* 0xfffffff804007812 */ /* 0x000fe200078ec0ff */
[----:B------:R-:W-:Y:S01]  /*0700*/  UMOV UR20, URZ ;  /* 0x0000003f00147c82 */ /* 0x000fe20008000000 */
[----:B------:R-:W-:Y:S01]  /*0710*/  SHF.R.S32.HI R4, RZ, 0x3, R4 ;  /* 0x00000003ff047819 */ /* 0x000fe20000011404 */
[----:B------:R-:W-:-:S02]  /*0720*/  @UP0 UIMAD.WIDE.U32 UR16, UR32, UR4, URZ ;  /* 0x00000004201002a5 */ /* 0x000fc4000f8e003f */
[----:B------:R-:W-:Y:S01]  /*0730*/  @!UP0 USHF.R.S32.HI UR11, URZ, 0x1f, UR6 ;  /* 0x0000001f3f0b8899 */ /* 0x000fe20008011406 */
[----:B------:R-:W-:Y:S01]  /*0740*/  IMAD.IADD R14, R27, 0x1, -R0 ;  /* 0x000000011b0e7824 */ /* 0x000fe200078e0a00 */
[----:B------:R-:W-:Y:S01]  /*0750*/  @UP0 UIMAD UR7, UR32, UR5, UR17 ;  /* 0x00000005200702a4 */ /* 0x000fe2000f8e0211 */
[----:B------:R-:W-:Y:S01]  /*0760*/  SHF.R.S32.HI R5, RZ, 0x1f, R4 ;  /* 0x0000001fff057819 */ /* 0x000fe20000011404 */
[----:B------:R-:W-:Y:S01]  /*0770*/  @!UP0 UIMAD.WIDE.U32 UR14, UR6, UR12, URZ ;  /* 0x0000000c060e82a5 */ /* 0x000fe2000f8e003f */
[----:B------:R-:W-:Y:S01]  /*0780*/  IMAD.SHL.U32 R0, R14, 0x8, RZ ;  /* 0x000000080e007824 */ /* 0x000fe200078e00ff */
[----:B------:R-:W-:Y:S01]  /*0790*/  ULDC.64 UR4, c[0x0][0x1f0] ;  /* 0x00007c0000047ab9 */ /* 0x000fe20000000a00 */
[----:B------:R-:W-:Y:S01]  /*07a0*/  ISETP.GE.AND P4, PT, R4, UR35, PT ;  /* 0x0000002304007c0c */ /* 0x000fe2000bf86270 */
[----:B------:R-:W-:Y:S02]  /*07b0*/  UIMAD UR8, UR8, UR4, URZ ;  /* 0x00000004080872a4 */ /* 0x000fe4000f8e023f */
[----:B------:R-:W-:Y:S01]  /*07c0*/  @!UP0 UIMAD UR4, UR11, UR12, URZ ;  /* 0x0000000c0b0482a4 */ /* 0x000fe2000f8e023f */
[----:B------:R-:W-:Y:S01]  /*07d0*/  ISETP.GE.AND P1, PT, R0, c[0x0][0x220], PT ;  /* 0x0000880000007a0c */ /* 0x000fe20003f26270 */
[----:B------:R-:W-:-:S02]  /*07e0*/  ULDC.U8 UR17, c[0x0][0x328] ;  /* 0x0000ca0000117ab9 */ /* 0x000fc40000000000 */
[----:B------:R-:W-:Y:S02]  /*07f0*/  ULDC.U8 UR12, c[0x0][0x329] ;  /* 0x0000ca40000c7ab9 */ /* 0x000fe40000000000 */
[----:B------:R-:W-:Y:S02]  /*0800*/  UISETP.NE.AND UP1, UPT, UR12, URZ, UPT ;  /* 0x0000003f0c00728c */ /* 0x000fe4000bf25270 */
[----:B------:R-:W-:Y:S02]  /*0810*/  UISETP.NE.AND UP2, UPT, UR17, URZ, UPT ;  /* 0x0000003f1100728c */ /* 0x000fe4000bf45270 */
[----:B------:R-:W-:Y:S02]  /*0820*/  UIMAD UR5, UR9, UR5, UR8 ;  /* 0x00000005090572a4 */ /* 0x000fe4000f8e0208 */
[----:B------:R-:W-:Y:S02]  /*0830*/  UISETP.NE.OR UP3, UPT, UR12, URZ, !UP2 ;  /* 0x0000003f0c00728c */ /* 0x000fe4000d765670 */
[----:B------:R-:W-:-:S02]  /*0840*/  ULDC UR11, c[0x0][0x214] ;  /* 0x00008500000b7ab9 */ /* 0x000fc40000000800 */
[----:B------:R-:W-:Y:S02]  /*0850*/  @UP0 UMOV UR12, UR16 ;  /* 0x00000010000c0c82 */ /* 0x000fe40008000000 */
[----:B------:R-:W-:Y:S02]  /*0860*/  @UP1 ULDC UR18, c[0x0][0x210] ;  /* 0x0000840000121ab9 */ /* 0x000fe40000000800 */
[----:B------:R-:W-:Y:S02]  /*0870*/  ULDC UR8, c[0x0][0x234] ;  /* 0x00008d0000087ab9 */ /* 0x000fe40000000800 */
[----:B------:R-:W-:Y:S02]  /*0880*/  @!UP0 UMOV UR12, UR14 ;  /* 0x0000000e000c8c82 */ /* 0x000fe40008000000 */
[----:B------:R-:W-:Y:S01]  /*0890*/  @UP1 UIMAD UR14, UR18, UR11, URZ ;  /* 0x0000000b120e12a4 */ /* 0x000fe2000f8e023f */
[----:B------:R-:W-:Y:S01]  /*08a0*/  IADD3 R2, P0, R0, UR12, RZ ;  /* 0x0000000c00027c10 */ /* 0x000fe2000ff1e0ff */
[----:B------:R-:W-:-:S02]  /*08b0*/  @!UP1 USEL UR14, UR11, UR8, !UP2 ;  /* 0x000000080b0e9287 */ /* 0x000fc4000d000000 */
[----:B------:R-:W-:Y:S02]  /*08c0*/  @!UP0 UIMAD UR13, UR6, UR13, UR4 ;  /* 0x0000000d060d82a4 */ /* 0x000fe4000f8e0204 */
[----:B------:R-:W-:Y:S02]  /*08d0*/  @UP1 UMOV UR16, 0x1 ;  /* 0x0000000100101882 */ /* 0x000fe40000000000 */
[----:B------:R-:W-:Y:S02]  /*08e0*/  ULDC UR4, c[0x0][0x1c0] ;  /* 0x0000700000047ab9 */ /* 0x000fe40000000800 */
[----:B------:R-:W-:Y:S02]  /*08f0*/  @!UP1 UIMAD UR16, UR14, UR4, URZ ;  /* 0x000000040e1092a4 */ /* 0x000fe4000f8e023f */
[----:B------:R-:W-:Y:S02]  /*0900*/  @!UP0 UIADD3 UR7, UR15, UR13, URZ ;  /* 0x0000000d0f078290 */ /* 0x000fe4000fffe03f */
[----:B------:R-:W-:-:S02]  /*0910*/  @!UP3 UIMAD UR18, UR6, UR11, URZ ;  /* 0x0000000b0612b2a4 */ /* 0x000fc4000f8e023f */
[----:B------:R-:W-:Y:S02]  /*0920*/  UIMAD UR16, UR6, UR16, URZ ;  /* 0x00000010061072a4 */ /* 0x000fe4000f8e023f */
[----:B------:R-:W-:Y:S01]  /*0930*/  @!UP3 USEL UR18, UR18, UR32, !UP0 ;  /* 0x000000201212b287 */ /* 0x000fe2000c000000 */
[----:B------:R-:W-:Y:S01]  /*0940*/  LEA.HI.X.SX32 R3, R0, UR7, 0x1, P0 ;  /* 0x0000000700037c11 */ /* 0x000fe200080f0eff */
[----:B------:R-:W-:Y:S01]  /*0950*/  @UP1 ULDC UR17, c[0x0][0x210] ;  /* 0x0000840000111ab9 */ /* 0x000fe20000000800 */
[----:B------:R-:W-:Y:S01]  /*0960*/  ISETP.GE.OR P0, PT, R4, UR35, P1 ;  /* 0x0000002304007c0c */ /* 0x000fe20008f06670 */
[----:B------:R-:W-:Y:S02]  /*0970*/  USEL UR16, UR16, URZ, UP3 ;  /* 0x0000003f10107287 */ /* 0x000fe40009800000 */
[----:B------:R-:W-:Y:S01]  /*0980*/  @!UP1 UMOV UR17, 0x1 ;  /* 0x0000000100119882 */ /* 0x000fe20000000000 */
[----:B-1----:R-:W-:Y:S01]  /*0990*/  IMAD.WIDE.U32 R8, R8, c[0x0][0x1f0], R2 ;  /* 0x00007c0008087a25 */ /* 0x002fe200078e0002 */
[----:B------:R-:W-:-:S02]  /*09a0*/  UIMAD UR10, UR10, UR17, URZ ;  /* 0x000000110a0a72a4 */ /* 0x000fc4000f8e023f */
[----:B------:R-:W-:Y:S01]  /*09b0*/  UIMAD UR16, UR9, UR14, UR16 ;  /* 0x0000000e091072a4 */ /* 0x000fe2000f8e0210 */
[----:B------:R-:W-:Y:S01]  /*09c0*/  IMAD.U32 R2, RZ, RZ, UR33 ;  /* 0x00000021ff027e24 */ /* 0x000fe2000f8e00ff */
[----:B------:R-:W-:Y:S01]  /*09d0*/  @!UP3 UMOV UR20, UR18 ;  /* 0x000000120014bc82 */ /* 0x000fe20008000000 */
[----:B------:R-:W-:Y:S01]  /*09e0*/  IADD3 R7, R9, UR5, RZ ;  /* 0x0000000509077c10 */ /* 0x000fe2000fffe0ff */
[----:B------:R-:W-:Y:S01]  /*09f0*/  UMOV UR21, URZ ;  /* 0x0000003f00157c82 */ /* 0x000fe20008000000 */
[----:B------:R-:W-:Y:S01]  /*0a00*/  IMAD.WIDE R2, R2, 0x80, R4 ;  /* 0x0000008002027825 */ /* 0x000fe200078e0204 */
        /* <DEDUP_REMOVED lines=14> */
.L_x_568:
[----:B------:R-:W-:Y:S05]  /*0af0*/  BSYNC B0 ;  /* 0x0000000000007941 */ /* 0x000fea0003800000 */
.L_x_567:
        /* <DEDUP_REMOVED lines=16> */
.L_x_570:
[----:B------:R-:W-:Y:S05]  /*0c00*/  BSYNC B0 ;  /* 0x0000000000007941 */ /* 0x000fea0003800000 */
.L_x_569:
        /* <DEDUP_REMOVED lines=17> */
.L_x_572:
[----:B------:R-:W-:Y:S05]  /*0d20*/  BSYNC B0 ;  /* 0x0000000000007941 */ /* 0x000fea0003800000 */
.L_x_571:
        /* <DEDUP_REMOVED lines=16> */
.L_x_574:
[----:B------:R-:W-:Y:S05]  /*0e30*/  BSYNC B0 ;  /* 0x0000000000007941 */ /* 0x000fea0003800000 */
.L_x_573:
        /* <DEDUP_REMOVED lines=17> */
.L_x_576:
[----:B------:R-:W-:Y:S05]  /*0f50*/  BSYNC B0 ;  /* 0x0000000000007941 */ /* 0x000fea0003800000 */
.L_x_575:
        /* <DEDUP_REMOVED lines=17> */
.L_x_578:
[----:B------:R-:W-:Y:S05]  /*1070*/  BSYNC B0 ;  /* 0x0000000000007941 */ /* 0x000fea0003800000 */
.L_x_577:
        /* <DEDUP_REMOVED lines=16> */
.L_x_580:
[----:B------:R-:W-:Y:S05]  /*1180*/  BSYNC B0 ;  /* 0x0000000000007941 */ /* 0x000fea0003800000 */
.L_x_579:
        /* <DEDUP_REMOVED lines=15> */
.L_x_582:
[----:B------:R-:W-:Y:S05]  /*1280*/  BSYNC B0 ;  /* 0x0000000000007941 */ /* 0x000fea0003800000 */
.L_x_581:
[C---:B------:R-:W-:Y:S02]  /*1290*/  ISETP.NE.OR P1, PT, R14.reuse, RZ, P4 ;  /* 0x000000ff0e00720c */ /* 0x040fe40002725670 */
[----:B------:R-:W-:Y:S02]  /*12a0*/  ISETP.NE.AND P4, PT, R23, RZ, PT ;  /* 0x000000ff1700720c */ /* 0x000fe40003f85270 */
[C---:B------:R-:W-:Y:S02]  /*12b0*/  ISETP.NE.OR P3, PT, R14.reuse, RZ, P3 ;  /* 0x000000ff0e00720c */ /* 0x040fe40001f65670 */
[----:B------:R-:W-:-:S07]  /*12c0*/  ISETP.NE.OR P4, PT, R14, RZ, P4 ;  /* 0x000000ff0e00720c */ /* 0x000fce0002785670 */
        /* <DEDUP_REMOVED lines=15> */
[----:B------:R-:W-:Y:S02]  /*13c0*/  ISETP.NE.OR P2, PT, R14, RZ, P2 ;  /* 0x000000ff0e00720c */ /* 0x000fe40001745670 */
[----:B------:R-:W-:-:S04]  /*13d0*/  ISETP.NE.AND P1, PT, R21, RZ, PT ;  /* 0x000000ff1500720c */ /* 0x000fc80003f25270 */
[----:B------:R-:W-:Y:S01]  /*13e0*/  ISETP.NE.OR P1, PT, R14, RZ, P1 ;  /* 0x000000ff0e00720c */ /* 0x000fe20000f25670 */
[----:B-1----:R-:W-:Y:S02]  /*13f0*/  @!P0 IMAD.MOV.U32 R0, RZ, RZ, 0x7f800000 ;  /* 0x7f800000ff008424 */ /* 0x002fe400078e00ff */
[----:B------:R-:W-:-:S03]  /*1400*/  @!P4 IMAD R4, R19, UR17, RZ ;  /* 0x000000111304cc24 */ /* 0x000fc6000f8e02ff */
[----:B------:R1:W-:Y:S02]  /*1410*/  @!P0 STG.E [R2.64], R0 ;  /* 0x0000000002008986 */ /* 0x0003e4000c101932 */
        /* <DEDUP_REMOVED lines=12> */
[----:B------:R-:W-:Y:S02]  /*14e0*/  ISETP.NE.OR P0, PT, R14, RZ, P5 ;  /* 0x000000ff0e00720c */ /* 0x000fe40002f05670 */
[----:B------:R-:W-:-:S04]  /*14f0*/  @!P2 IADD3 R0, P5, R2, UR10, RZ ;  /* 0x0000000a0200ac10 */ /* 0x000fc8000ffbe0ff */
[----:B------:R-:W-:Y:S02]  /*1500*/  @!P2 LEA.HI.X.SX32 R2, R2, UR4, 0x1, P5 ;  /* 0x000000040202ac11 */ /* 0x000fe4000a8f0eff */
[----:B------:R-:W-:-:S04]  /*1510*/  @!P2 LEA R6, P5, R0, c[0x0][0x200], 0x2 ;  /* 0x000080000006aa11 */ /* 0x000fc800078a10ff */
[----:B------:R-:W-:Y:S01]  /*1520*/  @!P2 LEA.HI.X R7, R0, c[0x0][0x204], R2, 0x2, P5 ;  /* 0x000081000007aa11 */ /* 0x000fe200028f1402 */
[----:B------:R-:W-:Y:S01]  /*1530*/  @!P0 IMAD R2, R15, UR17, RZ ;  /* 0x000000110f028c24 */ /* 0x000fe2000f8e02ff */
[----:B------:R-:W-:-:S04]  /*1540*/  @!P1 IADD3 R0, P5, R3, UR10, RZ ;  /* 0x0000000a03009c10 */ /* 0x000fc8000ffbe0ff */
[----:B------:R-:W-:Y:S01]  /*1550*/  @!P1 LEA.HI.X.SX32 R3, R3, UR4, 0x1, P5 ;  /* 0x0000000403039c11 */ /* 0x000fe2000a8f0eff */
[----:B-1----:R-:W-:Y:S01]  /*1560*/  @!P2 IMAD.MOV.U32 R10, RZ, RZ, 0x7f800000 ;  /* 0x7f800000ff0aa424 */ /* 0x002fe200078e00ff */
        /* <DEDUP_REMOVED lines=13> */
[----:B------:R-:W-:-:S13]  /*1640*/  ISETP.NE.OR P0, PT, R14, RZ, P6 ;  /* 0x000000ff0e00720c */ /* 0x000fda0003705670 */
        /* <DEDUP_REMOVED lines=9> */
.L_x_566:
        /* <DEDUP_REMOVED lines=9> */
[----:B------:R-:W-:Y:S02]  /*1770*/  @!UP0 UIMAD UR16, UR16, UR12, URZ ;  /* 0x0000000c101082a4 */ /* 0x000fe4000f8e023f */
[----:B------:R-:W-:-:S02]  /*1780*/  ULDC.64 UR4, c[0x0][0x198] ;  /* 0x0000660000047ab9 */ /* 0x000fc40000000a00 */
[----:B------:R-:W-:Y:S02]  /*1790*/  @!UP0 UIMAD.WIDE.U32 UR20, UR6, UR12, URZ ;  /* 0x0000000c061482a5 */ /* 0x000fe4000f8e003f */
[----:B------:R-:W-:Y:S02]  /*17a0*/  @UP1 UIMAD.WIDE.U32 UR24, UR18, UR4, URZ ;  /* 0x00000004121812a5 */ /* 0x000fe4000f8e003f */
[----:B------:R-:W-:Y:S02]  /*17b0*/  @!UP0 UIMAD UR13, UR6, UR13, UR16 ;  /* 0x0000000d060d82a4 */ /* 0x000fe4000f8e0210 */
[----:B------:R-:W-:Y:S02]  /*17c0*/  @UP1 UIMAD UR12, UR18, UR5, UR25 ;  /* 0x00000005120c12a4 */ /* 0x000fe4000f8e0219 */
[----:B------:R-:W-:Y:S02]  /*17d0*/  @!UP0 UIADD3 UR14, UR21, UR13, URZ ;  /* 0x0000000d150e8290 */ /* 0x000fe4000fffe03f */
[----:B------:R-:W-:-:S02]  /*17e0*/  @UP0 UMOV UR18, UR22 ;  /* 0x0000001600120c82 */ /* 0x000fc40008000000 */
[----:B------:R-:W-:Y:S02]  /*17f0*/  @!UP0 UMOV UR18, UR20 ;  /* 0x0000001400128c82 */ /* 0x000fe40008000000 */
[----:B------:R-:W-:Y:S01]  /*1800*/  @UP1 UMOV UR16, UR24 ;  /* 0x0000001800101c82 */ /* 0x000fe20008000000 */
[----:B------:R-:W-:Y:S05]  /*1810*/  @P0 BRA `(.L_x_583) ;  /* 0x000000d000000947 */ /* 0x000fea0003800000 */
[----:B------:R-:W-:Y:S02]  /*1820*/  USHF.R.S32.HI UR13, URZ, 0x1f, UR15 ;  /* 0x0000001f3f0d7899 */ /* 0x000fe4000801140f */
[----:B------:R-:W-:Y:S02]  /*1830*/  ULDC.64 UR4, c[0x0][0x198] ;  /* 0x0000660000047ab9 */ /* 0x000fe40000000a00 */
[----:B------:R-:W-:Y:S02]  /*1840*/  UIMAD UR13, UR13, UR4, URZ ;  /* 0x000000040d0d72a4 */ /* 0x000fe4000f8e023f */
[----:B------:R-:W-:Y:S02]  /*1850*/  USHF.R.S32.HI UR12, URZ, 0x1f, UR6 ;  /* 0x0000001f3f0c7899 */ /* 0x000fe40008011406 */
[----:B------:R-:W-:-:S02]  /*1860*/  UIMAD.WIDE.U32 UR20, UR15, UR4, URZ ;  /* 0x000000040f1472a5 */ /* 0x000fc4000f8e003f */
        /* <DEDUP_REMOVED lines=8> */
.L_x_583:
[----:B------:R-:W-:Y:S01]  /*18f0*/  IABS R0, c[0x0][0x1c8] ;  /* 0x0000720000007a13 */ /* 0x000fe20000000000 */
[----:B------:R-:W1:Y:S01]  /*1900*/  S2R R5, SR_CTAID.Z ;  /* 0x0000000000057919 */ /* 0x000e620000002700 */
[----:B------:R-:W-:Y:S02]  /*1910*/  ULDC UR4, c[0x0][0x1c8] ;  /* 0x0000720000047ab9 */ /* 0x000fe40000000800 */
[----:B------:R-:W-:Y:S01]  /*1920*/  ULOP3.LUT UR4, UR9, UR4, URZ, 0x3c, !UPT ;  /* 0x0000000409047292 */ /* 0x000fe2000f8e3c3f */
[----:B------:R-:W-:Y:S01]  /*1930*/  IMAD.MOV.U32 R4, RZ, RZ, R0 ;  /* 0x000000ffff047224 */ /* 0x000fe200078e0000 */
[----:B------:R-:W-:Y:S02]  /*1940*/  @UP1 UIADD3 UR17, UR15, UR17, URZ ;  /* 0x000000110f111290 */ /* 0x000fe4000fffe03f */
[----:B------:R-:W-:Y:S01]  /*1950*/  USHF.R.S32.HI UR13, URZ, 0x1f, UR9 ;  /* 0x0000001f3f0d7899 */ /* 0x000fe20008011409 */
[----:B------:R-:W2:Y:S01]  /*1960*/  I2F.RP R2, R4 ;  /* 0x0000000400027306 */ /* 0x000ea20000209400 */
[----:B------:R-:W-:Y:S01]  /*1970*/  ISETP.LE.AND P2, PT, RZ, UR4, PT ;  /* 0x00000004ff007c0c */ /* 0x000fe2000bf43270 */
[----:B------:R-:W-:-:S02]  /*1980*/  ULDC.64 UR4, c[0x0][0x1a0] ;  /* 0x0000680000047ab9 */ /* 0x000fc40000000a00 */
        /* <DEDUP_REMOVED lines=36> */
.L_x_584:
[----:B------:R-:W-:Y:S01]  /*1bd0*/  SHF.R.S32.HI R19, RZ, 0x1f, R27 ;  /* 0x0000001fff137819 */ /* 0x000fe2000001141b */
[----:B------:R-:W1:Y:S01]  /*1be0*/  S2R R10, SR_CTAID.Z ;  /* 0x00000000000a7919 */ /* 0x000e620000002700 */
[----:B------:R-:W-:Y:S01]  /*1bf0*/  UIADD3 UR6, -UR10, UR35, URZ ;  /* 0x000000230a067290 */ /* 0x000fe2000fffe13f */
[----:B------:R-:W-:Y:S01]  /*1c00*/  IMAD.U32 R6, RZ, RZ, UR33 ;  /* 0x00000021ff067e24 */ /* 0x000fe2000f8e00ff */
[CC--:B------:R-:W-:Y:S01]  /*1c10*/  LEA.HI R0, R19.reuse, R27.reuse, RZ, 0x3 ;  /* 0x0000001b13007211 */ /* 0x0c0fe200078f18ff */
[----:B------:R-:W-:Y:S01]  /*1c20*/  ULDC.64 UR4, c[0x0][0x1a8] ;  /* 0x00006a0000047ab9 */ /* 0x000fe20000000a00 */
[-C--:B------:R-:W-:Y:S01]  /*1c30*/  LEA.HI R4, R19, R27.reuse, RZ, 0x6 ;  /* 0x0000001b13047211 */ /* 0x080fe200078f30ff */
[----:B------:R-:W-:Y:S01]  /*1c40*/  UIMAD UR4, UR13, UR4, URZ ;  /* 0x000000040d0472a4 */ /* 0x000fe2000f8e023f */
[----:B------:R-:W-:Y:S01]  /*1c50*/  SHF.R.S32.HI R14, RZ, 0x3, R0 ;  /* 0x00000003ff0e7819 */ /* 0x000fe20000011400 */
[----:B------:R-:W-:Y:S01]  /*1c60*/  BSSY B0, `(.L_x_585) ;  /* 0x0000028000007945 */ /* 0x000fe20003800000 */
[----:B------:R-:W-:Y:S01]  /*1c70*/  LOP3.LUT R0, R0, 0xfffffff8, RZ, 0xc0, !PT ;  /* 0xfffffff800007812 */ /* 0x000fe200078ec0ff */
[----:B------:R-:W-:Y:S01]  /*1c80*/  IMAD.SHL.U32 R4, R4, 0x8, RZ ;  /* 0x0000000804047824 */ /* 0x000fe200078e00ff */
[----:B------:R-:W-:Y:S01]  /*1c90*/  UIMAD UR4, UR9, UR5, UR4 ;  /* 0x00000005090472a4 */ /* 0x000fe2000f8e0204 */
[----:B------:R-:W-:Y:S01]  /*1ca0*/  IMAD.SHL.U32 R2, R14, 0x40, RZ ;  /* 0x000000400e027824 */ /* 0x000fe200078e00ff */
[----:B------:R-:W-:Y:S01]  /*1cb0*/  SHF.R.S32.HI R15, RZ, 0x1f, R14 ;  /* 0x0000001fff0f7819 */ /* 0x000fe2000001140e */
[----:B------:R-:W-:Y:S01]  /*1cc0*/  IMAD.IADD R25, R27, 0x1, -R0 ;  /* 0x000000011b197824 */ /* 0x000fe200078e0a00 */
[----:B------:R-:W-:-:S02]  /*1cd0*/  LEA.HI R26, R19, R27, RZ, 0x5 ;  /* 0x0000001b131a7211 */ /* 0x000fc400078f28ff */
[----:B------:R-:W-:Y:S01]  /*1ce0*/  LOP3.LUT R0, R2, 0x1c0, RZ, 0xc0, !PT ;  /* 0x000001c002007812 */ /* 0x000fe200078ec0ff */
[----:B------:R-:W-:Y:S01]  /*1cf0*/  IMAD.SHL.U32 R28, R25, 0x8, RZ ;  /* 0x00000008191c7824 */ /* 0x000fe200078e00ff */
[----:B------:R-:W-:Y:S01]  /*1d00*/  SHF.R.S32.HI R13, RZ, 0x1f, R12 ;  /* 0x0000001fff0d7819 */ /* 0x000fe2000001140c */
[----:B------:R-:W-:Y:S01]  /*1d10*/  IMAD.WIDE R6, R6, 0x80, R14 ;  /* 0x0000008006067825 */ /* 0x000fe200078e020e */
[----:B------:R-:W-:Y:S02]  /*1d20*/  SHF.R.U32.HI R3, RZ, 0x3, R0 ;  /* 0x00000003ff037819 */ /* 0x000fe40000011600 */
[--C-:B------:R-:W-:Y:S02]  /*1d30*/  SHF.R.S32.HI R29, RZ, 0x1f, R28.reuse ;  /* 0x0000001fff1d7819 */ /* 0x100fe4000001141c */
[----:B------:R-:W-:Y:S02]  /*1d40*/  LOP3.LUT R0, R0, 0x38, R28, 0xf8, !PT ;  /* 0x0000003800007812 */ /* 0x000fe400078ef81c */
[----:B------:R-:W-:Y:S01]  /*1d50*/  IADD3 R2, P0, R28, UR18, RZ ;  /* 0x000000121c027c10 */ /* 0x000fe2000ff1e0ff */
[----:B------:R2:W-:Y:S01]  /*1d60*/  STL.64 [R1+0xc0], R28 ;  /* 0x0000c01c01007387 */ /* 0x0005e20000100a00 */
[----:B------:R-:W-:-:S02]  /*1d70*/  LOP3.LUT R0, R0, R3, RZ, 0x3c, !PT ;  /* 0x0000000300007212 */ /* 0x000fc400078e3cff */
[----:B------:R-:W-:Y:S02]  /*1d80*/  IADD3.X R3, R29, UR14, RZ, P0, !PT ;  /* 0x0000000e1d037c10 */ /* 0x000fe400087fe4ff */
[----:B------:R-:W-:Y:S02]  /*1d90*/  ISETP.GE.AND P0, PT, R14, UR6, PT ;  /* 0x000000060e007c0c */ /* 0x000fe4000bf06270 */
[----:B------:R-:W-:Y:S01]  /*1da0*/  LOP3.LUT R0, R0, 0xfffffe00, R4, 0xf8, !PT ;  /* 0xfffffe0000007812 */ /* 0x000fe200078ef804 */
[----:B-1----:R-:W-:Y:S01]  /*1db0*/  IMAD.WIDE.U32 R10, R10, c[0x0][0x1a8], R2 ;  /* 0x00006a000a0a7a25 */ /* 0x002fe200078e0002 */
        /* <DEDUP_REMOVED lines=18> */
.L_x_586:
[----:B------:R-:W-:Y:S05]  /*1ee0*/  BSYNC B0 ;  /* 0x0000000000007941 */ /* 0x000fea0003800000 */
.L_x_585:
[----:B------:R-:W-:Y:S01]  /*1ef0*/  IADD3 R24, R14, 0x10, RZ ;  /* 0x000000100e187810 */ /* 0x000fe20007ffe0ff */
[----:B------:R-:W-:Y:S03]  /*1f00*/  BSSY B0, `(.L_x_587) ;  /* 0x0000014000007945 */ /* 0x000fe60003800000 */
[----:B------:R-:W-:-:S13]  /*1f10*/  ISETP.GE.AND P0, PT, R24, UR6, PT ;  /* 0x0000000618007c0c */ /* 0x000fda000bf06270 */
[----:B------:R-:W-:Y:S05]  /*1f20*/  @P0 BRA `(.L_x_588) ;  /* 0x0000011000000947 */ /* 0x000fea0003800000 */
[----:B------:R-:W-:-:S13]  /*1f30*/  ISETP.GE.AND P0, PT, R28, c[0x0][0x220], PT ;  /* 0x000088001c007a0c */ /* 0x000fda0003f06270 */
[----:B------:R4:W-:Y:S01]  /*1f40*/  @P0 STS.128 [R243+0x800], RZ ;  /* 0x000800fff3000388 */ /* 0x0009e20000000c00 */
[----:B------:R-:W-:Y:S05]  /*1f50*/  @P0 BRA `(.L_x_588) ;  /* 0x000000e000000947 */ /* 0x000fea0003800000 */
[----:B------:R-:W-:Y:S02]  /*1f60*/  IADD3 R0, P0, R6, 0x10, RZ ;  /* 0x0000001006007810 */ /* 0x000fe40007f1e0ff */
[----:B------:R-:W-:-:S03]  /*1f70*/  MOV R3, R9 ;  /* 0x0000000900037202 */ /* 0x000fc60000000f00 */
[----:B------:R-:W-:-:S04]  /*1f80*/  IMAD.X R2, RZ, RZ, R7, P0 ;  /* 0x000000ffff027224 */ /* 0x000fc800000e0607 */
[----:B---3--:R-:W-:Y:S02]  /*1f90*/  IMAD R4, R2, c[0x0][0x190], RZ ;  /* 0x0000640002047a24 */ /* 0x008fe400078e02ff */
[----:B------:R-:W-:-:S04]  /*1fa0*/  IMAD.MOV.U32 R2, RZ, RZ, R10 ;  /* 0x000000ffff027224 */ /* 0x000fc800078e000a */
        /* <DEDUP_REMOVED lines=9> */
.L_x_588:
[----:B------:R-:W-:Y:S05]  /*2040*/  BSYNC B0 ;  /* 0x0000000000007941 */ /* 0x000fea0003800000 */
.L_x_587:
        /* <DEDUP_REMOVED lines=21> */
.L_x_590:
[----:B------:R-:W-:Y:S05]  /*21a0*/  BSYNC B0 ;  /* 0x0000000000007941 */ /* 0x000fea0003800000 */
.L_x_589:
        /* <DEDUP_REMOVED lines=21> */
.L_x_592:
[----:B------:R-:W-:Y:S05]  /*2300*/  BSYNC B0 ;  /* 0x0000000000007941 */ /* 0x000fea0003800000 */
.L_x_591:
        /* <DEDUP_REMOVED lines=21> */
.L_x_594:
[----:B------:R-:W-:Y:S05]  /*2460*/  BSYNC B0 ;  /* 0x0000000000007941 */ /* 0x000fea0003800000 */
.L_x_593:
        /* <DEDUP_REMOVED lines=21> */
.L_x_596:
[----:B------:R-:W-:Y:S05]  /*25c0*/  BSYNC B0 ;  /* 0x0000000000007941 */ /* 0x000fea0003800000 */
.L_x_595:
        /* <DEDUP_REMOVED lines=21> */
.L_x_598:
[----:B------:R-:W-:Y:S05]  /*2720*/  BSYNC B0 ;  /* 0x0000000000007941 */ /* 0x000fea0003800000 */
.L_x_597:
        /* <DEDUP_REMOVED lines=25> */
.L_x_600:
[----:B------:R-:W-:Y:S05]  /*28c0*/  BSYNC B0 ;  /* 0x0000000000007941 */ /* 0x000fea0003800000 */
.L_x_599:
[----:B------:R-:W-:Y:S01]  /*28d0*/  IMAD R6, R15, c[0x0][0x198], RZ ;  /* 0x000066000f067a24 */ /* 0x000fe200078e02ff */
[----:B------:R-:W-:Y:S01]  /*28e0*/  LEA.HI R19, R19, R27, RZ, 0x4 ;  /* 0x0000001b13137211 */ /* 0x000fe200078f20ff */
[--C-:B---3--:R-:W-:Y:S01]  /*28f0*/  IMAD.WIDE.U32 R4, R14, c[0x0][0x198], R28.reuse ;  /* 0x000066000e047a25 */ /* 0x108fe200078e001c */
[----:B------:R-:W-:Y:S01]  /*2900*/  UIADD3 UR9, UR7, -0x1, URZ ;  /* 0xffffffff07097890 */ /* 0x000fe2000fffe03f */
[----:B------:R-:W-:Y:S02]  /*2910*/  BSSY B0, `(.L_x_601) ;  /* 0x0000037000007945 */ /* 0x000fe40003800000 */
[----:B------:R-:W-:Y:S01]  /*2920*/  IMAD R0, R15, c[0x0][0x1a0], RZ ;  /* 0x000068000f007a24 */ /* 0x000fe200078e02ff */
[----:B------:R-:W-:Y:S01]  /*2930*/  IADD3 R4, P1, R4, UR16, RZ ;  /* 0x0000001004047c10 */ /* 0x000fe2000ff3e0ff */
[C---:B------:R-:W-:Y:S01]  /*2940*/  IMAD.WIDE.U32 R2, R14.reuse, c[0x0][0x1a0], R28 ;  /* 0x000068000e027a25 */ /* 0x040fe200078e001c */
[----:B------:R-:W-:Y:S02]  /*2950*/  UIMAD UR15, UR9, -0x80, UR11 ;  /* 0xffffff80090f78a4 */ /* 0x000fe4000f8e020b */
[----:B------:R-:W-:Y:S01]  /*2960*/  USHF.R.S32.HI UR16, URZ, 0x1f, UR9 ;  /* 0x0000001f3f107899 */ /* 0x000fe20008011409 */
[----:B------:R-:W-:Y:S01]  /*2970*/  IMAD R7, R14, c[0x0][0x19c], R6 ;  /* 0x000067000e077a24 */ /* 0x000fe200078e0206 */
[----:B------:R-:W-:Y:S01]  /*2980*/  IADD3 R2, P0, R2, UR20, RZ ;  /* 0x0000001402027c10 */ /* 0x000fe2000ff1e0ff */
[C---:B------:R-:W-:Y:S01]  /*2990*/  IMAD R0, R14.reuse, c[0x0][0x1a4], R0 ;  /* 0x000069000e007a24 */ /* 0x040fe200078e0200 */
[----:B------:R-:W-:Y:S01]  /*29a0*/  LOP3.LUT R6, R19, 0xfffffff0, RZ, 0xc0, !PT ;  /* 0xfffffff013067812 */ /* 0x000fe200078ec0ff */
[----:B------:R-:W-:Y:S01]  /*29b0*/  IMAD R8, R13, c[0x0][0x1b0], RZ ;  /* 0x00006c000d087a24 */ /* 0x000fe200078e02ff */
[----:B------:R-:W-:Y:S01]  /*29c0*/  IADD3.X R5, R5, UR12, R7, P1, !PT ;  /* 0x0000000c05057c10 */ /* 0x000fe20008ffe407 */
[----:B------:R-:W-:Y:S01]  /*29d0*/  IMAD R7, R13, c[0x0][0x1b8], RZ ;  /* 0x00006e000d077a24 */ /* 0x000fe200078e02ff */
[----:B------:R-:W-:Y:S01]  /*29e0*/  IADD3.X R3, R3, UR17, R0, P0, !PT ;  /* 0x0000001103037c10 */ /* 0x000fe200087fe400 */
[----:B------:R-:W-:Y:S01]  /*29f0*/  IMAD.IADD R6, R27, 0x1, -R6 ;  /* 0x000000011b067824 */ /* 0x000fe200078e0a06 */
[----:B------:R-:W-:Y:S01]  /*2a00*/  ISETP.GE.AND P0, PT, R14, UR15, PT ;  /* 0x0000000f0e007c0c */ /* 0x000fe2000bf06270 */
[C---:B------:R-:W-:Y:S01]  /*2a10*/  IMAD R8, R12.reuse, c[0x0][0x1b4], R8 ;  /* 0x00006d000c087a24 */ /* 0x040fe200078e0208 */
[----:B------:R-:W-:Y:S01]  /*2a20*/  UIMAD UR12, UR5, UR9, URZ ;  /* 0x00000009050c72a4 */ /* 0x000fe2000f8e023f */
[----:B------:R-:W-:Y:S01]  /*2a30*/  IMAD.WIDE.U32 R34, R12, c[0x0][0x1b0], R4 ;  /* 0x00006c000c227a25 */ /* 0x000fe200078e0004 */
[----:B------:R-:W-:-:S02]  /*2a40*/  SHF.R.S32.HI R0, RZ, 0x1f, R6 ;  /* 0x0000001fff007819 */ /* 0x000fc40000011406 */
[----:B------:R-:W-:Y:S01]  /*2a50*/  UIMAD UR12, UR16, UR14, UR12 ;  /* 0x0000000e100c72a4 */ /* 0x000fe2000f8e020c */
[C---:B------:R-:W-:Y:S01]  /*2a60*/  IMAD R9, R12.reuse, c[0x0][0x1bc], R7 ;  /* 0x00006f000c097a24 */ /* 0x040fe200078e0207 */
[----:B------:R-:W-:Y:S01]  /*2a70*/  IADD3 R11, R35, R8, RZ ;  /* 0x00000008230b7210 */ /* 0x000fe20007ffe0ff */
[----:B------:R-:W-:Y:S01]  /*2a80*/  IMAD.WIDE.U32 R30, R12, c[0x0][0x1b8], R2 ;  /* 0x00006e000c1e7a25 */ /* 0x000fe200078e0002 */
[----:B------:R-:W-:Y:S01]  /*2a90*/  MOV R10, R34 ;  /* 0x00000022000a7202 */ /* 0x000fe20000000f00 */
[----:B------:R3:W-:Y:S01]  /*2aa0*/  STL.64 [R1+0xd0], R34 ;  /* 0x0000d02201007387 */ /* 0x0007e20000100a00 */
[----:B------:R-:W-:Y:S01]  /*2ab0*/  LEA.HI R0, R0, R6, RZ, 0x3 ;  /* 0x0000000600007211 */ /* 0x000fe200078f18ff */
[----:B------:R-:W-:Y:S01]  /*2ac0*/  IMAD.IADD R33, R31, 0x1, R9 ;  /* 0x000000011f217824 */ /* 0x000fe200078e0209 */
[----:B------:R-:W-:Y:S01]  /*2ad0*/  LOP3.LUT R2, R26, 0xffffffe0, RZ, 0xc0, !PT ;  /* 0xffffffe01a027812 */ /* 0x000fe200078ec0ff */
[----:B------:R3:W-:Y:S01]  /*2ae0*/  STL.64 [R1+0xa0], R30 ;  /* 0x0000a01e01007387 */ /* 0x0007e20000100a00 */
[C---:B------:R-:W-:Y:S01]  /*2af0*/  LOP3.LUT R7, R0.reuse, 0xfffffff8, RZ, 0xc0, !PT ;  /* 0xfffffff800077812 */ /* 0x040fe200078ec0ff */
[----:B------:R-:W-:Y:S01]  /*2b00*/  IMAD.MOV.U32 R26, RZ, RZ, 0x20 ;  /* 0x00000020ff1a7424 */ /* 0x000fe200078e00ff */
[----:B------:R-:W-:Y:S01]  /*2b10*/  MOV R3, 0x10 ;  /* 0x0000001000037802 */ /* 0x000fe20000000f00 */
[----:B------:R3:W-:Y:S01]  /*2b20*/  STL.64 [R1+0xc8], R10 ;  /* 0x0000c80a01007387 */ /* 0x0007e20000100a00 */
[----:B------:R-:W-:Y:S01]  /*2b30*/  IMAD.SHL.U32 R0, R0, 0x40, RZ ;  /* 0x0000004000007824 */ /* 0x000fe200078e00ff */
[----:B------:R-:W-:Y:S01]  /*2b40*/  IADD3 R5, -R2, R27, RZ ;  /* 0x0000001b02057210 */ /* 0x000fe20007ffe1ff */
[----:B------:R-:W-:Y:S01]  /*2b50*/  IMAD.IADD R23, R6, 0x1, -R7 ;  /* 0x0000000106177824 */ /* 0x000fe200078e0a07 */
[----:B------:R3:W-:Y:S01]  /*2b60*/  STL [R1+0x9c], R33 ;  /* 0x00009c2101007387 */ /* 0x0007e20000100800 */
[----:B------:R-:W-:Y:S01]  /*2b70*/  IMAD.U32 R6, RZ, RZ, UR9 ;  /* 0x00000009ff067e24 */ /* 0x000fe2000f8e00ff */
[----:B------:R-:W-:-:S02]  /*2b80*/  LOP3.LUT R252, R0, 0xfffffe00, RZ, 0xc0, !PT ;  /* 0xfffffe0000fc7812 */ /* 0x000fc400078ec0ff */
[----:B------:R-:W-:Y:S01]  /*2b90*/  R2P PR, R23, 0x6 ;  /* 0x0000000617007804 */ /* 0x000fe20000000000 */
[----:B------:R-:W-:-:S04]  /*2ba0*/  IMAD.WIDE.U32 R6, R6, UR14, R10 ;  /* 0x0000000e06067c25 */ /* 0x000fc8000f8e000a */
[----:B------:R-:W-:Y:S02]  /*2bb0*/  SEL R2, R3, 0xfffffff0, !P1 ;  /* 0xfffffff003027807 */ /* 0x000fe40004800000 */
[----:B------:R-:W-:Y:S02]  /*2bc0*/  IADD3 R9, R7, UR12, RZ ;  /* 0x0000000c07097c10 */ /* 0x000fe4000fffe0ff */
[----:B------:R-:W-:Y:S01]  /*2bd0*/  SEL R4, R26, 0xffffffe0, !P2 ;  /* 0xffffffe01a047807 */ /* 0x000fe20005000000 */
[----:B------:R-:W-:Y:S05]  /*2be0*/  @P0 BRA `(.L_x_602) ;  /* 0x0000009000000947 */ /* 0x000fea0003800000 */
[----:B------:R-:W-:-:S13]  /*2bf0*/  ISETP.GE.AND P0, PT, R28, c[0x0][0x220], PT ;  /* 0x000088001c007a0c */ /* 0x000fda0003f06270 */
[----:B------:R1:W-:Y:S01]  /*2c00*/  @P0 STS.128 [R243+0x4000], RZ ;  /* 0x004000fff3000388 */ /* 0x0003e20000000c00 */
[----:B------:R-:W-:Y:S05]  /*2c10*/  @P0 BRA `(.L_x_602) ;  /* 0x0000006000000947 */ /* 0x000fea0003800000 */
[----:B---3--:R-:W-:-:S04]  /*2c20*/  LEA R10, P0, R6, c[0x0][0x168], 0x1 ;  /* 0x00005a00060a7a11 */ /* 0x008fc800078008ff */
[----:B------:R-:W-:-:S05]  /*2c30*/  LEA.HI.X R11, R6, c[0x0][0x16c], R9, 0x1, P0 ;  /* 0x00005b00060b7a11 */ /* 0x000fca00000f0c09 */
[----:B------:R-:W-:Y:S01]  /*2c40*/  @!PT LDS RZ, [RZ] ;  /* 0x00000000fffff984 */ /* 0x000fe20000000800 */
[----:B------:R-:W-:Y:S01]  /*2c50*/  @!PT LDS RZ, [RZ] ;  /* 0x00000000fffff984 */ /* 0x000fe20000000800 */
[----:B------:R-:W-:Y:S01]  /*2c60*/  @!PT LDS RZ, [RZ] ;  /* 0x00000000fffff984 */ /* 0x000fe20000000800 */
[----:B------:R3:W-:Y:S04]  /*2c70*/  LDGSTS.E.BYPASS.LTC128B.128 [R243+0x4000], [R10.64] ;  /* 0x040000000af37fae */ /* 0x0007e8000b901d72 */
.L_x_602:
[----:B------:R-:W-:Y:S05]  /*2c80*/  BSYNC B0 ;  /* 0x0000000000007941 */ /* 0x000fea0003800000 */
.L_x_601:
        /* <DEDUP_REMOVED lines=11> */
[----:B---3--:R-:W-:-:S04]  /*2d40*/  LEA R10, P0, R0, c[0x0][0x168], 0x1 ;  /* 0x00005a00000a7a11 */ /* 0x008fc800078008ff */
[----:B------:R-:W-:-:S05]  /*2d50*/  LEA.HI.X R11, R0, c[0x0][0x16c], R3, 0x1, P0 ;  /* 0x00005b00000b7a11 */ /* 0x000fca00000f0c03 */
[----:B------:R-:W-:Y:S01]  /*2d60*/  @!PT LDS RZ, [RZ] ;  /* 0x00000000fffff984 */ /* 0x000fe20000000800 */
[----:B------:R-:W-:Y:S01]  /*2d70*/  @!PT LDS RZ, [RZ] ;  /* 0x00000000fffff984 */ /* 0x000fe20000000800 */
[----:B------:R-:W-:Y:S01]  /*2d80*/  @!PT LDS RZ, [RZ] ;  /* 0x00000000fffff984 */ /* 0x000fe20000000800 */
[----:B------:R3:W-:Y:S04]  /*2d90*/  LDGSTS.E.BYPASS.LTC128B.128 [R243+0x4800], [R10.64] ;  /* 0x048000000af37fae */ /* 0x0007e8000b901d72 */
.L_x_604:
[----:B------:R-:W-:Y:S05]  /*2da0*/  BSYNC B0 ;  /* 0x0000000000007941 */ /* 0x000fea0003800000 */
.L_x_603:
        /* <DEDUP_REMOVED lines=17> */
.L_x_606:
[----:B------:R-:W-:Y:S05]  /*2ec0*/  BSYNC B0 ;  /* 0x0000000000007941 */ /* 0x000fea0003800000 */
.L_x_605:
        /* <DEDUP_REMOVED lines=18> */
.L_x_608:
[----:B------:R-:W-:Y:S05]  /*2ff0*/  BSYNC B0 ;  /* 0x0000000000007941 */ /* 0x000fea0003800000 */
.L_x_607:
        /* <DEDUP_REMOVED lines=17> */
.L_x_610:
[----:B------:R-:W-:Y:S05]  /*3110*/  BSYNC B0 ;  /* 0x0000000000007941 */ /* 0x000fea0003800000 */
.L_x_609:
        /* <DEDUP_REMOVED lines=19> */
.L_x_612:
[----:B------:R-:W-:Y:S05]  /*3250*/  BSYNC B0 ;  /* 0x0000000000007941 */ /* 0x000fea0003800000 */
.L_x_611:
        /* <DEDUP_REMOVED lines=19> */
.L_x_614:
[----:B------:R-:W-:Y:S05]  /*3390*/  BSYNC B0 ;  /* 0x0000000000007941 */ /* 0x000fea0003800000 */
.L_x_613:
[----:B------:R-:W-:Y:S01]  /*33a0*/  ISETP.GE.AND P0, PT, R16, UR15, PT ;  /* 0x0000000f10007c0c */ /* 0x000fe2000bf06270 */
[----:B------:R-:W-:Y:S01]  /*33b0*/  ULDC.64 UR12, c[0x0][0x1a0] ;  /* 0x00006800000c7ab9 */ /* 0x000fe20000000a00 */
[----:B------:R-:W-:Y:S01]  /*33c0*/  BSSY B0, `(.L_x_615) ;  /* 0x0000013000007945 */ /* 0x000fe20003800000 */
[----:B------:R-:W-:Y:S02]  /*33d0*/  USHF.L.U64.HI UR28, UR12, UR28, UR13 ;  /* 0x0000001c0c1c7299 */ /* 0x000fe4000801020d */
[----:B------:R-:W-:-:S08]  /*33e0*/  USHF.L.U32 UR29, UR12, 0x7, URZ ;  /* 0x000000070c1d7899 */ /* 0x000fd0000800063f */
        /* <DEDUP_REMOVED lines=16> */
.L_x_616:
[----:B------:R-:W-:Y:S05]  /*34f0*/  BSYNC B0 ;  /* 0x0000000000007941 */ /* 0x000fea0003800000 */
.L_x_615:
[----:B------:R-:W0:Y:S01]  /*3500*/  LDGDEPBAR ;  /* 0x00000000000079af */ /* 0x000e220000000000 */
[----:B------:R-:W-:Y:S01]  /*3510*/  ISETP.GE.AND P0, PT, R14, UR15, PT ;  /* 0x0000000f0e007c0c */ /* 0x000fe2000bf06270 */
[----:B---3--:R-:W-:Y:S01]  /*3520*/  IMAD.MOV.U32 R10, RZ, RZ, R32 ;  /* 0x000000ffff0a7224 */ /* 0x008fe200078e0020 */
[----:B------:R-:W-:Y:S01]  /*3530*/  UIMAD UR13, UR28, UR9, URZ ;  /* 0x000000091c0d72a4 */ /* 0x000fe2000f8e023f */
[----:B------:R-:W-:Y:S01]  /*3540*/  IMAD.MOV.U32 R11, RZ, RZ, R33 ;  /* 0x000000ffff0b7224 */ /* 0x000fe200078e0021 */
[----:B------:R-:W-:Y:S01]  /*3550*/  SHF.R.S32.HI R0, RZ, 0x1f, R5 ;  /* 0x0000001fff007819 */ /* 0x000fe20000011405 */
[----:B------:R-:W-:Y:S01]  /*3560*/  IMAD.MOV.U32 R10, RZ, RZ, R30 ;  /* 0x000000ffff0a7224 */ /* 0x000fe200078e001e */
[----:B------:R-:W-:Y:S01]  /*3570*/  UIMAD UR13, UR16, UR29, UR13 ;  /* 0x0000001d100d72a4 */ /* 0x000fe2000f8e020d */
[----:B-1----:R-:W-:Y:S01]  /*3580*/  IMAD.U32 R6, RZ, RZ, UR9 ;  /* 0x00000009ff067e24 */ /* 0x002fe2000f8e00ff */
[----:B------:R-:W-:Y:S01]  /*3590*/  LEA.HI R0, R0, R5, RZ, 0x2 ;  /* 0x0000000500007211 */ /* 0x000fe200078f10ff */
[----:B------:R-:W-:Y:S01]  /*35a0*/  IMAD.SHL.U32 R27, R27, 0x2, RZ ;  /* 0x000000021b1b7824 */ /* 0x000fe200078e00ff */
[----:B------:R1:W-:Y:S01]  /*35b0*/  STL.64 [R1+0x98], R10 ;  /* 0x0000980a01007387 */ /* 0x0003e20000100a00 */
[----:B------:R-:W-:Y:S01]  /*35c0*/  IMAD.WIDE.U32 R6, R6, UR29, R10 ;  /* 0x0000001d06067c25 */ /* 0x000fe2000f8e000a */
[----:B------:R-:W-:Y:S01]  /*35d0*/  BSSY B0, `(.L_x_617) ;  /* 0x0000011000007945 */ /* 0x000fe20003800000 */
[----:B------:R-:W-:-:S02]  /*35e0*/  SHF.R.S32.HI R133, RZ, 0x2, R0 ;  /* 0x00000002ff857819 */ /* 0x000fc40000011400 */
[----:B------:R-:W-:Y:S02]  /*35f0*/  LOP3.LUT R134, R27, 0x6, RZ, 0xc0, !PT ;  /* 0x000000061b867812 */ /* 0x000fe400078ec0ff */
[----:B------:R-:W-:Y:S01]  /*3600*/  IADD3 R9, R7, UR13, RZ ;  /* 0x0000000d07097c10 */ /* 0x000fe2000fffe0ff */
[----:B------:R-:W-:-:S04]  /*3610*/  DEPBAR.LE SB0, 0x0 ;  /* 0x000080000000791a */ /* 0x000fc80000000000 */
[----:B------:R-:W-:Y:S06]  /*3620*/  BAR.SYNC.DEFER_BLOCKING 0x0 ;  /* 0x0000000000007b1d */ /* 0x000fec0000010000 */
[----:B------:R1:W-:Y:S01]  /*3630*/  @P0 STS.128 [R243+0x8000], RZ ;  /* 0x008000fff3000388 */ /* 0x0003e20000000c00 */
        /* <DEDUP_REMOVED lines=10> */
.L_x_618:
[----:B------:R-:W-:Y:S05]  /*36e0*/  BSYNC B0 ;  /* 0x0000000000007941 */ /* 0x000fea0003800000 */
.L_x_617:
[----:B------:R-:W-:Y:S01]  /*36f0*/  ISETP.GE.AND P0, PT, R24, UR15, PT ;  /* 0x0000000f18007c0c */ /* 0x000fe2000bf06270 */
[----:B------:R-:W-:Y:S01]  /*3700*/  ULDC UR13, c[0x0][0x1a4] ;  /* 0x00006900000d7ab9 */ /* 0x000fe20000000800 */
[----:B------:R-:W-:Y:S01]  /*3710*/  BSSY B0, `(.L_x_619) ;  /* 0x0000010000007945 */ /* 0x000fe20003800000 */
[----:B------:R-:W-:Y:S02]  /*3720*/  USHF.L.U32 UR31, UR12, 0x4, URZ ;  /* 0x000000040c1f7899 */ /* 0x000fe4000800063f */
[----:B------:R-:W-:-:S08]  /*3730*/  USHF.L.U64.HI UR30, UR12, UR30, UR13 ;  /* 0x0000001e0c1e7299 */ /* 0x000fd0000801020d */
[----:B------:R1:W-:Y:S01]  /*3740*/  @P0 STS.128 [R243+0x8800], RZ ;  /* 0x008800fff3000388 */ /* 0x0003e20000000c00 */
        /* <DEDUP_REMOVED lines=12> */
.L_x_620:
[----:B------:R-:W-:Y:S05]  /*3810*/  BSYNC B0 ;  /* 0x0000000000007941 */ /* 0x000fea0003800000 */
.L_x_619:
[----:B------:R-:W-:Y:S01]  /*3820*/  ISETP.GE.AND P0, PT, R22, UR15, PT ;  /* 0x0000000f16007c0c */ /* 0x000fe2000bf06270 */
[----:B------:R-:W-:-:S12]  /*3830*/  BSSY B0, `(.L_x_621) ;  /* 0x0000011000007945 */ /* 0x000fd80003800000 */
[----:B------:R1:W-:Y:S01]  /*3840*/  @P0 STS.128 [R243+0x9000], RZ ;  /* 0x009000fff3000388 */ /* 0x0003e20000000c00 */
        /* <DEDUP_REMOVED lines=15> */
.L_x_622:
[----:B------:R-:W-:Y:S05]  /*3940*/  BSYNC B0 ;  /* 0x0000000000007941 */ /* 0x000fea0003800000 */
.L_x_621:
[----:B------:R-:W-:Y:S01]  /*3950*/  ISETP.GE.AND P0, PT, R21, UR15, PT ;  /* 0x0000000f15007c0c */ /* 0x000fe2000bf06270 */
[----:B------:R-:W-:-:S12]  /*3960*/  BSSY B0, `(.L_x_623) ;  /* 0x0000012000007945 */ /* 0x000fd80003800000 */
[----:B------:R1:W-:Y:S01]  /*3970*/  @P0 STS.128 [R243+0x9800], RZ ;  /* 0x009800fff3000388 */ /* 0x0003e20000000c00 */
        /* <DEDUP_REMOVED lines=16> */
.L_x_624:
[----:B------:R-:W-:Y:S05]  /*3a80*/  BSYNC B0 ;  /* 0x0000000000007941 */ /* 0x000fea0003800000 */
.L_x_623:
        /* <DEDUP_REMOVED lines=18> */
.L_x_626:
[----:B------:R-:W-:Y:S05]  /*3bb0*/  BSYNC B0 ;  /* 0x0000000000007941 */ /* 0x000fea0003800000 */
.L_x_625:
        /* <DEDUP_REMOVED lines=20> */
.L_x_628:
[----:B------:R-:W-:Y:S05]  /*3d00*/  BSYNC B0 ;  /* 0x0000000000007941 */ /* 0x000fea0003800000 */
.L_x_627:
        /* <DEDUP_REMOVED lines=20> */
.L_x_630:
[----:B------:R-:W-:Y:S05]  /*3e50*/  BSYNC B0 ;  /* 0x0000000000007941 */ /* 0x000fea0003800000 */
.L_x_629:
        /* <DEDUP_REMOVED lines=19> */
.L_x_632:
[----:B------:R-:W-:Y:S05]  /*3f90*/  BSYNC B0 ;  /* 0x0000000000007941 */ /* 0x000fea0003800000 */
.L_x_631:
[----:B-1----:R-:W-:Y:S01]  /*3fa0*/  SHF.R.S32.HI R7, RZ, 0x4, R19 ;  /* 0x00000004ff077819 */ /* 0x002fe20000011413 */
[C---:B------:R-:W-:Y:S01]  /*3fb0*/  IMAD.SHL.U32 R6, R25.reuse, 0x40, RZ ;  /* 0x0000004019067824 */ /* 0x040fe200078e00ff */
[----:B------:R-:W-:Y:S01]  /*3fc0*/  R2P PR, R25, 0x6 ;  /* 0x0000000619007804 */ /* 0x000fe20000000000 */
[----:B------:R-:W-:Y:S01]  /*3fd0*/  IMAD.SHL.U32 R3, R23, 0x40, RZ ;  /* 0x0000004017037824 */ /* 0x000fe200078e00ff */
[----:B------:R-:W-:Y:S01]  /*3fe0*/  LEA.HI R0, R19, R7, RZ, 0x1 ;  /* 0x0000000713007211 */ /* 0x000fe200078f08ff */
[----:B------:R-:W-:Y:S01]  /*3ff0*/  IMAD.SHL.U32 R5, R14, 0x8, RZ ;  /* 0x000000080e057824 */ /* 0x000fe200078e00ff */
[----:B------:R-:W-:Y:S01]  /*4000*/  UIADD3 UR16, UR11, 0x1, -UR35 ;  /* 0x000000010b107890 */ /* 0x000fe2000fffe823 */
[----:B------:R-:W0:Y:S01]  /*4010*/  LDGDEPBAR ;  /* 0x00000000000079af */ /* 0x000e220000000000 */
[----:B------:R-:W-:Y:S01]  /*4020*/  LOP3.LUT R0, R0, 0xfffffffe, RZ, 0xc0, !PT ;  /* 0xfffffffe00007812 */ /* 0x000fe200078ec0ff */
[----:B------:R-:W-:Y:S01]  /*4030*/  ULDC UR13, c[0x0][0x2e8] ;  /* 0x0000ba00000d7ab9 */ /* 0x000fe20000000800 */
[----:B------:R-:W-:Y:S01]  /*4040*/  LOP3.LUT R3, R3, 0x1c0, RZ, 0xc0, !PT ;  /* 0x000001c003037812 */ /* 0x000fe200078ec0ff */
[----:B------:R-:W-:-:S02]  /*4050*/  UIADD3 UR13, UR16, UR13, URZ ;  /* 0x0000000d100d7290 */ /* 0x000fc4000fffe03f */
[----:B------:R-:W-:Y:S01]  /*4060*/  IMAD.IADD R7, R7, 0x1, -R0 ;  /* 0x0000000107077824 */ /* 0x000fe200078e0a00 */
[----:B------:R-:W-:Y:S01]  /*4070*/  LOP3.LUT R0, R6, 0x1c0, RZ, 0xc0, !PT ;  /* 0x000001c006007812 */ /* 0x000fe200078ec0ff */
[----:B------:R-:W-:Y:S02]  /*4080*/  ULDC UR15, c[0x0][0x2e4] ;  /* 0x0000b900000f7ab9 */ /* 0x000fe40000000800 */
[----:B------:R-:W-:Y:S01]  /*4090*/  IMAD.SHL.U32 R6, R7, 0x8, RZ ;  /* 0x0000000807067824 */ /* 0x000fe200078e00ff */
[----:B------:R-:W-:Y:S01]  /*40a0*/  LOP3.LUT R8, R0, 0x8, R5, 0xf8, !PT ;  /* 0x0000000800087812 */ /* 0x000fe200078ef805 */
[----:B------:R-:W-:Y:S01]  /*40b0*/  UIADD3 UR15, UR11, -UR15, -UR35 ;  /* 0x8000000f0b0f7290 */ /* 0x000fe2000fffe823 */
[----:B------:R-:W-:Y:S01]  /*40c0*/  SHF.R.U32.HI R0, RZ, 0x3, R0 ;  /* 0x00000003ff007819 */ /* 0x000fe20000011600 */
[----:B------:R-:W-:Y:S01]  /*40d0*/  UISETP.GT.AND UP0, UPT, UR9, UR8, UPT ;  /* 0x000000080900728c */ /* 0x000fe2000bf04270 */
[----:B------:R-:W-:Y:S02]  /*40e0*/  LOP3.LUT R6, R3, 0x8, R6, 0xf8, !PT ;  /* 0x0000000803067812 */ /* 0x000fe400078ef806 */
[----:B------:R-:W-:Y:S01]  /*40f0*/  SHF.R.U32.HI R5, RZ, 0x3, R3 ;  /* 0x00000003ff057819 */ /* 0x000fe20000011603 */
[----:B------:R-:W-:Y:S01]  /*4100*/  IMAD R3, R132, 0x400, R252 ;  /* 0x0000040084037824 */ /* 0x000fe200078e02fc */
[----:B------:R-:W-:-:S02]  /*4110*/  LOP3.LUT R0, R8, R0, RZ, 0x3c, !PT ;  /* 0x0000000008007212 */ /* 0x000fc400078e3cff */
        /* <DEDUP_REMOVED lines=8> */
[C---:B------:R-:W-:Y:S01]  /*41a0*/  IADD3 R3, R135.reuse, 0x4000, RZ ;  /* 0x0000400087037810 */ /* 0x040fe20007ffe0ff */
[--C-:B------:R-:W-:Y:S01]  /*41b0*/  IMAD R225, R2, 0x2, R222.reuse ;  /* 0x0000000202e17824 */ /* 0x100fe200078e02de */
[----:B------:R-:W1:Y:S01]  /*41c0*/  LDSM.16.M88.4 R16, [R222] ;  /* 0x00000000de10783b */ /* 0x000e620000000200 */
[----:B------:R-:W-:Y:S01]  /*41d0*/  IADD3 R226, R135, 0x4040, RZ ;  /* 0x0000404087e27810 */ /* 0x000fe20007ffe0ff */
[----:B------:R-:W-:Y:S01]  /*41e0*/  IMAD R223, R4, 0x2, R222 ;  /* 0x0000000204df7824 */ /* 0x000fe200078e02de */
[----:B------:R-:W-:Y:S01]  /*41f0*/  @P2 IADD3 R226, R3, -0x40, RZ ;  /* 0xffffffc003e22810 */ /* 0x000fe20007ffe0ff */
[----:B------:R-:W5:Y:S01]  /*4200*/  LDSM.16.M88.4 R12, [R222+0x2000] ;  /* 0x00200000de0c783b */ /* 0x000f620000000200 */
[----:B------:R-:W-:Y:S01]  /*4210*/  LEA R3, R132, UR10, 0x4 ;  /* 0x0000000a84037c11 */ /* 0x000fe2000f8e20ff */
[----:B------:R-:W-:-:S02]  /*4220*/  IMAD R224, R2, 0x2, R223 ;  /* 0x0000000202e07824 */ /* 0x000fc400078e02df */
[----:B------:R-:W2:Y:S01]  /*4230*/  LDSM.16.M88.4 R60, [R135+0x4800] ;  /* 0x00480000873c783b */ /* 0x000ea20000000200 */
[----:B------:R-:W-:Y:S02]  /*4240*/  IMAD.IADD R220, R0, 0x1, R226 ;  /* 0x0000000100dc7824 */ /* 0x000fe400078e02e2 */
[----:B------:R-:W-:Y:S01]  /*4250*/  IMAD.IADD R3, R133, 0x1, R3 ;  /* 0x0000000185037824 */ /* 0x000fe200078e0203 */
[----:B------:R-:W3:Y:S01]  /*4260*/  LDSM.16.M88.4 R56, [R135+0x5000] ;  /* 0x005000008738783b */ /* 0x000ee20000000200 */
[----:B------:R-:W-:-:S03]  /*4270*/  IMAD.U32 R0, RZ, RZ, UR9 ;  /* 0x00000009ff007e24 */ /* 0x000fc6000f8e00ff */
[----:B------:R-:W4:Y:S01]  /*4280*/  LDSM.16.M88.4 R52, [R135+0x5800] ;  /* 0x005800008734783b */ /* 0x000f220000000200 */
[C---:B------:R-:W-:Y:S01]  /*4290*/  IADD3 R6, R3.reuse, 0x40, RZ ;  /* 0x0000004003067810 */ /* 0x040fe20007ffe0ff */
[----:B------:R-:W-:Y:S01]  /*42a0*/  IMAD R0, R0, 0x80, R134 ;  /* 0x0000008000007824 */ /* 0x000fe200078e0286 */
[C---:B------:R-:W-:Y:S01]  /*42b0*/  IADD3 R5, R3.reuse, 0x48, RZ ;  /* 0x0000004803057810 */ /* 0x040fe20007ffe0ff */
[----:B------:R-:W2:Y:S01]  /*42c0*/  LDSM.16.M88.4 R48, [R135+0x6000] ;  /* 0x006000008730783b */ /* 0x000ea20000000200 */
[----:B------:R-:W-:-:S03]  /*42d0*/  IADD3 R7, R3, 0x8, RZ ;  /* 0x0000000803077810 */ /* 0x000fc60007ffe0ff */
[----:B------:R-:W2:Y:S04]  /*42e0*/  LDSM.16.M88.4 R44, [R135+0x6800] ;  /* 0x00680000872c783b */ /* 0x000ea80000000200 */
[----:B------:R-:W2:Y:S04]  /*42f0*/  LDSM.16.M88.4 R36, [R135+0x7000] ;  /* 0x007000008724783b */ /* 0x000ea80000000200 */
[----:B------:R-:W2:Y:S04]  /*4300*/  LDSM.16.M88.4 R32, [R135+0x7800] ;  /* 0x007800008720783b */ /* 0x000ea80000000200 */
[----:B------:R-:W-:Y:S01]  /*4310*/  LDSM.16.M88.4 R24, [R221+0x4800] ;  /* 0x00480000dd18783b */ /* 0x000fe20000000200 */
[-C--:B-1----:R-:W-:Y:S03]  /*4320*/  HMMA.16816.F32.BF16 R160, R16, R8.reuse, RZ ;  /* 0x0000000810a0723c */ /* 0x082fe600000418ff */
[----:B------:R-:W-:Y:S04]  /*4330*/  LDSM.16.M88.4 R40, [R221+0x5000] ;  /* 0x00500000dd28783b */ /* 0x000fe80000000200 */
[----:B------:R-:W-:Y:S01]  /*4340*/  LDSM.16.M88.4 R64, [R221+0x5800] ;  /* 0x00580000dd40783b */ /* 0x000fe20000000200 */
[C---:B-----5:R-:W-:Y:S03]  /*4350*/  HMMA.16816.F32.BF16 R156, R12.reuse, R8, RZ ;  /* 0x000000080c9c723c */ /* 0x060fe600000418ff */
[----:B------:R-:W-:Y:S04]  /*4360*/  LDSM.16.M88.4 R68, [R221+0x6000] ;  /* 0x00600000dd44783b */ /* 0x000fe80000000200 */
[----:B------:R-:W-:Y:S01]  /*4370*/  LDSM.16.M88.4 R76, [R221+0x7000] ;  /* 0x00700000dd4c783b */ /* 0x000fe20000000200 */
[-C--:B------:R-:W-:Y:S03]  /*4380*/  HMMA.16816.F32.BF16 R152, R12, R10.reuse, RZ ;  /* 0x0000000a0c98723c */ /* 0x080fe600000418ff */
[----:B------:R-:W-:Y:S04]  /*4390*/  LDSM.16.M88.4 R72, [R221+0x7800] ;  /* 0x00780000dd48783b */ /* 0x000fe80000000200 */
[----:B------:R-:W-:Y:S01]  /*43a0*/  LDSM.16.M88.4 R20, [R225] ;  /* 0x00000000e114783b */ /* 0x000fe20000000200 */
[----:B------:R-:W-:Y:S03]  /*43b0*/  HMMA.16816.F32.BF16 R148, R16, R10, RZ ;  /* 0x0000000a1094723c */ /* 0x000fe600000418ff */
[----:B------:R-:W1:Y:S04]  /*43c0*/  LDSM.16.M88.4 R8, [R225+0x2000] ;  /* 0x00200000e108783b */ /* 0x000e680000000200 */
[----:B------:R-:W5:Y:S01]  /*43d0*/  LDSM.16.M88.4 R80, [R221+0x6800] ;  /* 0x00680000dd50783b */ /* 0x000f620000000200 */
[C---:B--2---:R-:W-:Y:S03]  /*43e0*/  HMMA.16816.F32.BF16 R144, R12.reuse, R60, RZ ;  /* 0x0000003c0c90723c */ /* 0x044fe600000418ff */
[----:B------:R-:W2:Y:S05]  /*43f0*/  LDSM.16.M88.4 R28, [R221+0x4000] ;  /* 0x00400000dd1c783b */ /* 0x000eaa0000000200 */
        /* <DEDUP_REMOVED lines=16> */
[C---:B------:R-:W-:Y:S01]  /*4500*/  HMMA.16816.F32.BF16 R168, R16.reuse, R54, RZ ;  /* 0x0000003610a8723c */ /* 0x040fe200000418ff */
[----:B------:R-:W-:Y:S07]  /*4510*/  LDSM.16.M88.4 R52, [R226] ;  /* 0x00000000e234783b */ /* 0x000fee0000000200 */
[C---:B------:R-:W-:Y:S08]  /*4520*/  HMMA.16816.F32.BF16 R172, R16.reuse, R48, RZ ;  /* 0x0000003010ac723c */ /* 0x040ff000000418ff */
[C---:B------:R-:W-:Y:S01]  /*4530*/  HMMA.16816.F32.BF16 R176, R16.reuse, R50, RZ ;  /* 0x0000003210b0723c */ /* 0x040fe200000418ff */
[----:B------:R-:W-:Y:S07]  /*4540*/  LDSM.16.M88.4 R48, [R226+0x800] ;  /* 0x00080000e230783b */ /* 0x000fee0000000200 */
        /* <DEDUP_REMOVED lines=9> */
[----:B------:R-:W-:Y:S07]  /*45e0*/  LDSM.16.M88.4 R32, [R226+0x2800] ;  /* 0x00280000e220783b */ /* 0x000fee0000000200 */
        /* <DEDUP_REMOVED lines=14> */
[----:B------:R-:W-:Y:S08]  /*46d0*/  HMMA.16816.F32.BF16 R88, R20, R70, R176 ;  /* 0x000000461458723c */ /* 0x000ff000000418b0 */
[C---:B------:R-:W-:Y:S08]  /*46e0*/  HMMA.16816.F32.BF16 R140, R8.reuse, R26, R140 ;  /* 0x0000001a088c723c */ /* 0x040ff0000004188c */
[C---:B-----5:R-:W-:Y:S08]  /*46f0*/  HMMA.16816.F32.BF16 R204, R8.reuse, R80, R108 ;  /* 0x0000005008cc723c */ /* 0x060ff0000004186c */
[----:B------:R-:W-:Y:S08]  /*4700*/  HMMA.16816.F32.BF16 R200, R8, R82, R104 ;  /* 0x0000005208c8723c */ /* 0x000ff00000041868 */
[C---:B------:R-:W-:Y:S01]  /*4710*/  HMMA.16816.F32.BF16 R120, R20.reuse, R26, R60 ;  /* 0x0000001a1478723c */ /* 0x040fe2000004183c */
[----:B------:R-:W1:Y:S07]  /*4720*/  LDSM.16.M88.4 R24, [R223+0x2000] ;  /* 0x00200000df18783b */ /* 0x000e6e0000000200 */
[C---:B------:R-:W-:Y:S08]  /*4730*/  HMMA.16816.F32.BF16 R84, R20.reuse, R80, R180 ;  /* 0x000000501454723c */ /* 0x040ff000000418b4 */
[C---:B------:R-:W-:Y:S08]  /*4740*/  HMMA.16816.F32.BF16 R68, R20.reuse, R76, R188 ;  /* 0x0000004c1444723c */ /* 0x040ff000000418bc */
[----:B------:R-:W-:Y:S01]  /*4750*/  HMMA.16816.F32.BF16 R64, R20, R72, R36 ;  /* 0x000000481440723c */ /* 0x000fe20000041824 */
[----:B------:R-:W-:Y:S07]  /*4760*/  LDSM.16.M88.4 R36, [R226+0x2000] ;  /* 0x00200000e224783b */ /* 0x000fee0000000200 */
[C---:B--2---:R-:W-:Y:S08]  /*4770*/  HMMA.16816.F32.BF16 R156, R8.reuse, R28, R156 ;  /* 0x0000001c089c723c */ /* 0x044ff0000004189c */
[C---:B------:R-:W-:Y:S08]  /*4780*/  HMMA.16816.F32.BF16 R152, R8.reuse, R30, R152 ;  /* 0x0000001e0898723c */ /* 0x040ff00000041898 */
[----:B------:R-:W-:Y:S01]  /*4790*/  HMMA.16816.F32.BF16 R236, R8, R42, R128 ;  /* 0x0000002a08ec723c */ /* 0x000fe20000041880 */
[----:B------:R-:W-:Y:S07]  /*47a0*/  LDSM.16.M88.4 R8, [R224+0x2000] ;  /* 0x00200000e008783b */ /* 0x000fee0000000200 */
[C---:B------:R-:W-:Y:S08]  /*47b0*/  HMMA.16816.F32.BF16 R160, R20.reuse, R28, R160 ;  /* 0x0000001c14a0723c */ /* 0x040ff000000418a0 */
[C---:B------:R-:W-:Y:S01]  /*47c0*/  HMMA.16816.F32.BF16 R148, R20.reuse, R30, R148 ;  /* 0x0000001e1494723c */ /* 0x040fe20000041894 */
[----:B------:R-:W-:Y:S07]  /*47d0*/  LDSM.16.M88.4 R28, [R226+0x3000] ;  /* 0x00300000e21c783b */ /* 0x000fee0000000200 */
[C---:B------:R-:W-:Y:S01]  /*47e0*/  HMMA.16816.F32.BF16 R108, R20.reuse, R40, R12 ;  /* 0x00000028146c723c */ /* 0x040fe2000004180c */
[----:B------:R-:W-:Y:S07]  /*47f0*/  LDSM.16.M88.4 R12, [R224] ;  /* 0x00000000e00c783b */ /* 0x000fee0000000200 */
[C---:B------:R-:W-:Y:S01]  /*4800*/  HMMA.16816.F32.BF16 R104, R20.reuse, R42, R56 ;  /* 0x0000002a1468723c */ /* 0x040fe20000041838 */
[----:B------:R-:W2:Y:S04]  /*4810*/  LDSM.16.M88.4 R40, [R226+0x1800] ;  /* 0x00180000e228783b */ /* 0x000ea80000000200 */
[----:B------:R-:W-:Y:S03]  /*4820*/  LDSM.16.M88.4 R56, [R220] ;  /* 0x00000000dc38783b */ /* 0x000fe60000000200 */
[C---:B------:R-:W-:Y:S08]  /*4830*/  HMMA.16816.F32.BF16 R80, R20.reuse, R82, R184 ;  /* 0x000000521450723c */ /* 0x040ff000000418b8 */
[C---:B------:R-:W-:Y:S08]  /*4840*/  HMMA.16816.F32.BF16 R76, R20.reuse, R78, R192 ;  /* 0x0000004e144c723c */ /* 0x040ff000000418c0 */
[----:B------:R-:W-:Y:S01]  /*4850*/  HMMA.16816.F32.BF16 R72, R20, R74, R16 ;  /* 0x0000004a1448723c */ /* 0x000fe20000041810 */
[----:B------:R-:W3:Y:S04]  /*4860*/  LDSM.16.M88.4 R20, [R226+0x3800] ;  /* 0x00380000e214783b */ /* 0x000ee80000000200 */
[----:B------:R-:W4:Y:S03]  /*4870*/  LDSM.16.M88.4 R16, [R223] ;  /* 0x00000000df10783b */ /* 0x000f260000000200 */
[C---:B-1----:R-:W-:Y:S08]  /*4880*/  HMMA.16816.F32.BF16 R60, R24.reuse, R52, R156 ;  /* 0x00000034183c723c */ /* 0x042ff0000004189c */
[C---:B------:R-:W-:Y:S08]  /*4890*/  HMMA.16816.F32.BF16 R112, R24.reuse, R54, R152 ;  /* 0x000000361870723c */ /* 0x040ff00000041898 */
[C---:B------:R-:W-:Y:S08]  /*48a0*/  HMMA.16816.F32.BF16 R128, R24.reuse, R48, R212 ;  /* 0x000000301880723c */ /* 0x040ff000000418d4 */
[C---:B------:R-:W-:Y:S08]  /*48b0*/  HMMA.16816.F32.BF16 R140, R24.reuse, R50, R140 ;  /* 0x00000032188c723c */ /* 0x040ff0000004188c */
[C---:B------:R-:W-:Y:S08]  /*48c0*/  HMMA.16816.F32.BF16 R152, R24.reuse, R44, R244 ;  /* 0x0000002c1898723c */ /* 0x040ff000000418f4 */
[C---:B------:R-:W-:Y:S08]  /*48d0*/  HMMA.16816.F32.BF16 R156, R24.reuse, R46, R236 ;  /* 0x0000002e189c723c */ /* 0x040ff000000418ec */
[C---:B--2---:R-:W-:Y:S08]  /*48e0*/  HMMA.16816.F32.BF16 R208, R24.reuse, R40, R208 ;  /* 0x0000002818d0723c */ /* 0x044ff000000418d0 */
[C---:B------:R-:W-:Y:S07]  /*48f0*/  HMMA.16816.F32.BF16 R164, R24.reuse, R42, R232 ;  /* 0x0000002a18a4723c */ /* 0x040fee00000418e8 */
[C---:B------:R-:W-:Y:S01]  /*4900*/  IADD3 R233, R226.reuse, 0x800, RZ ;  /* 0x00000800e2e97810 */ /* 0x040fe20007ffe0ff */
[----:B------:R-:W-:Y:S01]  /*4910*/  HMMA.16816.F32.BF16 R228, R24, R36, R228 ;  /* 0x0000002418e4723c */ /* 0x000fe200000418e4 */
[----:B------:R-:W-:-:S07]  /*4920*/  IADD3 R232, R226, 0x1000, RZ ;  /* 0x00001000e2e87810 */ /* 0x000fce0007ffe0ff */
[C---:B------:R-:W-:Y:S08]  /*4930*/  HMMA.16816.F32.BF16 R216, R24.reuse, R38, R216 ;  /* 0x0000002618d8723c */ /* 0x040ff000000418d8 */
[C---:B------:R-:W-:Y:S08]  /*4940*/  HMMA.16816.F32.BF16 R204, R24.reuse, R32, R204 ;  /* 0x0000002018cc723c */ /* 0x040ff000000418cc */
[C---:B------:R-:W-:Y:S08]  /*4950*/  HMMA.16816.F32.BF16 R200, R24.reuse, R34, R200 ;  /* 0x0000002218c8723c */ /* 0x040ff000000418c8 */
[C---:B------:R-:W-:Y:S08]  /*4960*/  HMMA.16816.F32.BF16 R196, R24.reuse, R28, R196 ;  /* 0x0000001c18c4723c */ /* 0x040ff000000418c4 */
[C---:B---3--:R-:W-:Y:S08]  /*4970*/  HMMA.16816.F32.BF16 R168, R24.reuse, R20, R144 ;  /* 0x0000001418a8723c */ /* 0x048ff00000041890 */
[C---:B------:R-:W-:Y:S08]  /*4980*/  HMMA.16816.F32.BF16 R176, R24.reuse, R30, R136 ;  /* 0x0000001e18b0723c */ /* 0x040ff00000041888 */
[----:B------:R-:W-:Y:S08]  /*4990*/  HMMA.16816.F32.BF16 R184, R24, R22, R124 ;  /* 0x0000001618b8723c */ /* 0x000ff0000004187c */
[C---:B----4-:R-:W-:Y:S08]  /*49a0*/  HMMA.16816.F32.BF16 R24, R16.reuse, R52, R160 ;  /* 0x000000341018723c */ /* 0x050ff000000418a0 */
        /* <DEDUP_REMOVED lines=12> */
[C---:B------:R-:W-:Y:S07]  /*4a70*/  HMMA.16816.F32.BF16 R124, R16.reuse, R20, R64 ;  /* 0x00000014107c723c */ /* 0x040fee0000041840 */
[C---:B------:R-:W-:Y:S01]  /*4a80*/  IADD3 R21, R3.reuse, UR13, RZ ;  /* 0x0000000d03157c10 */ /* 0x040fe2000fffe0ff */
[----:B------:R-:W-:Y:S01]  /*4a90*/  HMMA.16816.F32.BF16 R136, R16, R30, R76 ;  /* 0x0000001e1088723c */ /* 0x000fe2000004184c */
[----:B------:R-:W-:-:S02]  /*4aa0*/  IADD3 R20, R3, UR15, RZ ;  /* 0x0000000f03147c10 */ /* 0x000fc4000fffe0ff */
[----:B------:R-:W-:Y:S02]  /*4ab0*/  IMNMX R242, R21, UR11, PT ;  /* 0x0000000b15f27c17 */ /* 0x000fe4000b800200 */
[C---:B------:R-:W-:Y:S02]  /*4ac0*/  IADD3 R21, R6.reuse, UR15, RZ ;  /* 0x0000000f06157c10 */ /* 0x040fe4000fffe0ff */
[----:B------:R-:W-:Y:S01]  /*4ad0*/  IADD3 R6, R6, UR13, RZ ;  /* 0x0000000d06067c10 */ /* 0x000fe2000fffe0ff */
[----:B------:R-:W-:Y:S01]  /*4ae0*/  HMMA.16816.F32.BF16 R144, R16, R22, R72 ;  /* 0x000000161090723c */ /* 0x000fe20000041848 */
[----:B------:R-:W1:Y:S01]  /*4af0*/  LDSM.16.M88.4 R16, [R220+0x800] ;  /* 0x00080000dc10783b */ /* 0x000e620000000200 */
[----:B------:R-:W-:Y:S02]  /*4b00*/  IADD3 R3, R0, 0x1, RZ ;  /* 0x0000000100037810 */ /* 0x000fe40007ffe0ff */
[----:B------:R-:W-:Y:S02]  /*4b10*/  IMNMX R237, RZ, R20, !PT ;  /* 0x00000014ffed7217 */ /* 0x000fe40007800200 */
[----:B------:R-:W-:-:S02]  /*4b20*/  IMNMX R240, R6, UR11, PT ;  /* 0x0000000b06f07c17 */ /* 0x000fc4000b800200 */
[C---:B------:R-:W-:Y:S01]  /*4b30*/  IADD3 R22, R5.reuse, UR15, RZ ;  /* 0x0000000f05167c10 */ /* 0x040fe2000fffe0ff */
[-C--:B------:R-:W-:Y:S01]  /*4b40*/  HMMA.16816.F32.BF16 R32, R12, R56.reuse, R24 ;  /* 0x000000380c20723c */ /* 0x080fe20000041818 */
[----:B------:R-:W-:Y:S02]  /*4b50*/  IADD3 R5, R5, UR13, RZ ;  /* 0x0000000d05057c10 */ /* 0x000fe4000fffe0ff */
[----:B------:R-:W-:Y:S02]  /*4b60*/  IADD3 R20, R7, UR15, RZ ;  /* 0x0000000f07147c10 */ /* 0x000fe4000fffe0ff */
[----:B------:R-:W-:Y:S02]  /*4b70*/  IMNMX R239, R5, UR11, PT ;  /* 0x0000000b05ef7c17 */ /* 0x000fe4000b800200 */
[----:B------:R-:W-:Y:S01]  /*4b80*/  IADD3 R7, R7, UR13, RZ ;  /* 0x0000000d07077c10 */ /* 0x000fe2000fffe0ff */
[----:B------:R-:W-:Y:S01]  /*4b90*/  HMMA.16816.F32.BF16 R60, R8, R56, R60 ;  /* 0x00000038083c723c */ /* 0x000fe2000004183c */
[----:B------:R-:W-:-:S02]  /*4ba0*/  IMNMX R238, RZ, R21, !PT ;  /* 0x00000015ffee7217 */ /* 0x000fc40007800200 */
[C---:B------:R-:W-:Y:S02]  /*4bb0*/  ISETP.GE.AND P1, PT, R3.reuse, R240, PT ;  /* 0x000000f00300720c */ /* 0x040fe40003f26270 */
[----:B------:R-:W-:Y:S02]  /*4bc0*/  IMNMX R235, RZ, R22, !PT ;  /* 0x00000016ffeb7217 */ /* 0x000fe40007800200 */
[C---:B------:R-:W-:Y:S01]  /*4bd0*/  ISETP.GE.AND P3, PT, R3.reuse, R242, PT ;  /* 0x000000f20300720c */ /* 0x040fe20003f66270 */
[----:B------:R-:W-:Y:S01]  /*4be0*/  HMMA.16816.F32.BF16 R24, R12, R58, R52 ;  /* 0x0000003a0c18723c */ /* 0x000fe20000041834 */
[----:B------:R-:W-:Y:S02]  /*4bf0*/  ISETP.GE.AND P0, PT, R3, R239, PT ;  /* 0x000000ef0300720c */ /* 0x000fe40003f06270 */
[----:B------:R-:W-:Y:S02]  /*4c00*/  IMNMX R241, R7, UR11, PT ;  /* 0x0000000b07f17c17 */ /* 0x000fe4000b800200 */
[----:B------:R-:W-:-:S02]  /*4c10*/  ISETP.LT.OR P5, PT, R3, R238, P1 ;  /* 0x000000ee0300720c */ /* 0x000fc40000fa1670 */
[C---:B------:R-:W-:Y:S01]  /*4c20*/  ISETP.LT.OR P3, PT, R3.reuse, R237, P3 ;  /* 0x000000ed0300720c */ /* 0x040fe20001f61670 */
[----:B------:R-:W-:Y:S01]  /*4c30*/  HMMA.16816.F32.BF16 R28, R8, R58, R112 ;  /* 0x0000003a081c723c */ /* 0x000fe20000041870 */
[C---:B------:R-:W-:Y:S02]  /*4c40*/  ISETP.LT.OR P1, PT, R3.reuse, R235, P0 ;  /* 0x000000eb0300720c */ /* 0x040fe40000721670 */
[----:B------:R-:W-:Y:S02]  /*4c50*/  IMNMX R236, RZ, R20, !PT ;  /* 0x00000014ffec7217 */ /* 0x000fe40007800200 */
[-C--:B------:R-:W-:Y:S01]  /*4c60*/  ISETP.GE.AND P2, PT, R3, R241.reuse, PT ;  /* 0x000000f10300720c */ /* 0x080fe20003f46270 */
[----:B------:R-:W2:Y:S01]  /*4c70*/  LDSM.16.M88.4 R20, [R220+0x1000] ;  /* 0x00100000dc14783b */ /* 0x000ea20000000200 */
[----:B------:R-:W-:Y:S01]  /*4c80*/  ISETP.GE.AND P0, PT, R0, R241, PT ;  /* 0x000000f10000720c */ /* 0x000fe20003f06270 */
[----:B-1----:R-:W-:Y:S01]  /*4c90*/  HMMA.16816.F32.BF16 R44, R12, R16, R116 ;  /* 0x000000100c2c723c */ /* 0x002fe20000041874 */
[----:B------:R-:W-:-:S02]  /*4ca0*/  P2R R7, PR, RZ, 0x8 ;  /* 0x00000008ff077803 */ /* 0x000fc40000000000 */
[C---:B------:R-:W-:Y:S02]  /*4cb0*/  ISETP.GE.AND P4, PT, R0.reuse, R242, PT ;  /* 0x000000f20000720c */ /* 0x040fe40003f86270 */
[-C--:B------:R-:W-:Y:S02]  /*4cc0*/  ISETP.LT.OR P2, PT, R3, R236.reuse, P2 ;  /* 0x000000ec0300720c */ /* 0x080fe40001741670 */
[C---:B------:R-:W-:Y:S01]  /*4cd0*/  ISETP.LT.OR P3, PT, R0.reuse, R236, P0 ;  /* 0x000000ec0000720c */ /* 0x040fe20000761670 */
[----:B------:R-:W-:Y:S01]  /*4ce0*/  HMMA.16816.F32.BF16 R40, R8, R16, R128 ;  /* 0x000000100828723c */ /* 0x000fe20000041880 */
[----:B------:R-:W-:Y:S02]  /*4cf0*/  ISETP.GE.AND P0, PT, R0, R239, PT ;  /* 0x000000ef0000720c */ /* 0x000fe40003f06270 */
[----:B------:R-:W-:Y:S02]  /*4d00*/  P2R R5, PR, RZ, 0x2 ;  /* 0x00000002ff057803 */ /* 0x000fe40000000000 */
[----:B------:R-:W-:-:S02]  /*4d10*/  P2R R6, PR, RZ, 0x4 ;  /* 0x00000004ff067803 */ /* 0x000fc40000000000 */
[C---:B------:R-:W-:Y:S01]  /*4d20*/  ISETP.LT.OR P1, PT, R0.reuse, R237, P4 ;  /* 0x000000ed0000720c */ /* 0x040fe20002721670 */
[-C--:B------:R-:W-:Y:S01]  /*4d30*/  HMMA.16816.F32.BF16 R48, R8, R18.reuse, R140 ;  /* 0x000000120830723c */ /* 0x080fe2000004188c */
[C---:B------:R-:W-:Y:S02]  /*4d40*/  ISETP.GE.AND P2, PT, R0.reuse, R240, PT ;  /* 0x000000f00000720c */ /* 0x040fe40003f46270 */
[C---:B------:R-:W-:Y:S02]  /*4d50*/  ISETP.LT.OR P0, PT, R0.reuse, R235, P0 ;  /* 0x000000eb0000720c */ /* 0x040fe40000701670 */
[----:B------:R-:W-:Y:S02]  /*4d60*/  IADD3 R3, R0, 0x8, RZ ;  /* 0x0000000800037810 */ /* 0x000fe40007ffe0ff */
[----:B------:R-:W-:Y:S01]  /*4d70*/  FSEL R64, R32, -INF , !P1 ;  /* 0xff80000020407808 */ /* 0x000fe20004800000 */
[----:B------:R-:W-:Y:S01]  /*4d80*/  HMMA.16816.F32.BF16 R36, R12, R18, R120 ;  /* 0x000000120c24723c */ /* 0x000fe20000041878 */
[----:B------:R-:W-:Y:S01]  /*4d90*/  ISETP.LT.OR P1, PT, R0, R238, P2 ;  /* 0x000000ee0000720c */ /* 0x000fe20001721670 */
[----:B------:R-:W1:Y:S01]  /*4da0*/  LDSM.16.M88.4 R16, [R220+0x1800] ;  /* 0x00180000dc10783b */ /* 0x000e620000000200 */
[----:B------:R-:W-:-:S02]  /*4db0*/  FSEL R118, R62, -INF , !P0 ;  /* 0xff8000003e767808 */ /* 0x000fc40004000000 */
[C---:B------:R-:W-:Y:S02]  /*4dc0*/  ISETP.GE.AND P2, PT, R3.reuse, R241, PT ;  /* 0x000000f10300720c */ /* 0x040fe40003f46270 */
[----:B------:R-:W-:Y:S02]  /*4dd0*/  ISETP.GE.AND P0, PT, R3, R239, PT ;  /* 0x000000ef0300720c */ /* 0x000fe40003f06270 */
[----:B------:R-:W-:Y:S02]  /*4de0*/  FSEL R114, R61, -INF , !P5 ;  /* 0xff8000003d727808 */ /* 0x000fe40006800000 */
[----:B------:R-:W-:Y:S02]  /*4df0*/  FSEL R132, R60, -INF , !P1 ;  /* 0xff8000003c847808 */ /* 0x000fe40004800000 */
[C---:B------:R-:W-:Y:S02]  /*4e00*/  ISETP.LT.OR P4, PT, R3.reuse, R236, P2 ;  /* 0x000000ec0300720c */ /* 0x040fe40001781670 */
[----:B------:R-:W-:-:S02]  /*4e10*/  ISETP.LT.OR P5, PT, R3, R235, P0 ;  /* 0x000000eb0300720c */ /* 0x000fc400007a1670 */
[----:B------:R-:W-:Y:S02]  /*4e20*/  ISETP.GE.AND P1, PT, R3, R240, PT ;  /* 0x000000f00300720c */ /* 0x000fe40003f26270 */
[----:B------:R-:W-:Y:S02]  /*4e30*/  ISETP.NE.AND P2, PT, R6, RZ, PT ;  /* 0x000000ff0600720c */ /* 0x000fe40003f45270 */
[----:B------:R-:W-:Y:S02]  /*4e40*/  ISETP.NE.AND P0, PT, R5, RZ, PT ;  /* 0x000000ff0500720c */ /* 0x000fe40003f05270 */
[----:B------:R-:W-:Y:S02]  /*4e50*/  IADD3 R5, R0, 0x9, RZ ;  /* 0x0000000900057810 */ /* 0x000fe40007ffe0ff */
[----:B------:R-:W-:Y:S02]  /*4e60*/  FSEL R78, R34, -INF , !P3 ;  /* 0xff800000224e7808 */ /* 0x000fe40005800000 */
[----:B------:R-:W-:-:S02]  /*4e70*/  ISETP.GE.AND P3, PT, R3, R242, PT ;  /* 0x000000f20300720c */ /* 0x000fc40003f66270 */
[----:B------:R-:W-:Y:S02]  /*4e80*/  ISETP.LT.OR P6, PT, R3, R238, P1 ;  /* 0x000000ee0300720c */ /* 0x000fe40000fc1670 */
[----:B------:R-:W-:Y:S02]  /*4e90*/  FSEL R74, R35, -INF , !P2 ;  /* 0xff800000234a7808 */ /* 0x000fe40005000000 */
[----:B------:R-:W-:Y:S02]  /*4ea0*/  ISETP.NE.AND P1, PT, R7, RZ, PT ;  /* 0x000000ff0700720c */ /* 0x000fe40003f25270 */
[----:B------:R-:W-:Y:S02]  /*4eb0*/  ISETP.GE.AND P2, PT, R5, R242, PT ;  /* 0x000000f20500720c */ /* 0x000fe40003f46270 */
[----:B------:R-:W-:Y:S02]  /*4ec0*/  ISETP.LT.OR P3, PT, R3, R237, P3 ;  /* 0x000000ed0300720c */ /* 0x000fe40001f61670 */
[----:B------:R-:W-:-:S02]  /*4ed0*/  FSEL R56, R33, -INF , !P1 ;  /* 0xff80000021387808 */ /* 0x000fc40004800000 */
[C---:B------:R-:W-:Y:S01]  /*4ee0*/  ISETP.LT.OR P2, PT, R5.reuse, R237, P2 ;  /* 0x000000ed0500720c */ /* 0x040fe20001741670 */
[----:B--2---:R-:W-:Y:S01]  /*4ef0*/  HMMA.16816.F32.BF16 R32, R12, R20, R108 ;  /* 0x000000140c20723c */ /* 0x004fe2000004186c */
[----:B------:R-:W-:Y:S02]  /*4f00*/  ISETP.GE.AND P1, PT, R5, R241, PT ;  /* 0x000000f10500720c */ /* 0x000fe40003f26270 */
[----:B------:R-:W-:Y:S02]  /*4f10*/  FSEL R116, R63, -INF , !P0 ;  /* 0xff8000003f747808 */ /* 0x000fe40004000000 */
[----:B------:R-:W-:Y:S02]  /*4f20*/  FSEL R61, R24, -INF , !P3 ;  /* 0xff800000183d7808 */ /* 0x000fe40005800000 */
[C---:B------:R-:W-:Y:S02]  /*4f30*/  ISETP.GE.AND P0, PT, R5.reuse, R240, PT ;  /* 0x000000f00500720c */ /* 0x040fe40003f06270 */
[----:B------:R-:W-:-:S02]  /*4f40*/  ISETP.GE.AND P3, PT, R5, R239, PT ;  /* 0x000000ef0500720c */ /* 0x000fc40003f66270 */
[----:B------:R-:W-:Y:S02]  /*4f50*/  P2R R6, PR, RZ, 0x4 ;  /* 0x00000004ff067803 */ /* 0x000fe40000000000 */
[C---:B------:R-:W-:Y:S02]  /*4f60*/  ISETP.LT.OR P2, PT, R5.reuse, R236, P1 ;  /* 0x000000ec0500720c */ /* 0x040fe40000f41670 */
[----:B------:R-:W-:Y:S02]  /*4f70*/  IADD3 R3, R0, 0x10, RZ ;  /* 0x0000001000037810 */ /* 0x000fe40007ffe0ff */
[C---:B------:R-:W-:Y:S02]  /*4f80*/  ISETP.LT.OR P0, PT, R5.reuse, R238, P0 ;  /* 0x000000ee0500720c */ /* 0x040fe40000701670 */
[----:B------:R-:W-:Y:S02]  /*4f90*/  ISETP.LT.OR P1, PT, R5, R235, P3 ;  /* 0x000000eb0500720c */ /* 0x000fe40001f21670 */
[----:B------:R-:W-:-:S02]  /*4fa0*/  P2R R5, PR, RZ, 0x4 ;  /* 0x00000004ff057803 */ /* 0x000fc40000000000 */
[C---:B------:R-:W-:Y:S02]  /*4fb0*/  ISETP.GE.AND P2, PT, R3.reuse, R240, PT ;  /* 0x000000f00300720c */ /* 0x040fe40003f46270 */
[----:B------:R-:W-:Y:S02]  /*4fc0*/  ISETP.GE.AND P3, PT, R3, R241, PT ;  /* 0x000000f10300720c */ /* 0x000fe40003f66270 */
[----:B------:R-:W-:Y:S02]  /*4fd0*/  FSEL R117, R30, -INF , !P5 ;  /* 0xff8000001e757808 */ /* 0x000fe40006800000 */
[----:B------:R-:W-:Y:S02]  /*4fe0*/  FSEL R113, R28, -INF , !P6 ;  /* 0xff8000001c717808 */ /* 0x000fe40007000000 */
[----:B------:R-:W-:Y:S02]  /*4ff0*/  ISETP.NE.AND P5, PT, R5, RZ, PT ;  /* 0x000000ff0500720c */ /* 0x000fe40003fa5270 */
[----:B------:R-:W-:-:S02]  /*5000*/  ISETP.LT.OR P2, PT, R3, R238, P2 ;  /* 0x000000ee0300720c */ /* 0x000fc40001741670 */
[----:B------:R-:W-:Y:S02]  /*5010*/  ISETP.LT.OR P6, PT, R3, R236, P3 ;  /* 0x000000ec0300720c */ /* 0x000fe40001fc1670 */
[----:B------:R-:W-:Y:S02]  /*5020*/  IADD3 R5, R0, 0x11, RZ ;  /* 0x0000001100057810 */ /* 0x000fe40007ffe0ff */
[----:B------:R-:W-:Y:S02]  /*5030*/  ISETP.NE.AND P3, PT, R6, RZ, PT ;  /* 0x000000ff0600720c */ /* 0x000fe40003f65270 */
[----:B------:R-:W-:Y:S02]  /*5040*/  P2R R6, PR, RZ, 0x4 ;  /* 0x00000004ff067803 */ /* 0x000fe40000000000 */
[----:B------:R-:W-:Y:S02]  /*5050*/  ISETP.GE.AND P2, PT, R5, R241, PT ;  /* 0x000000f10500720c */ /* 0x000fe40003f46270 */
[----:B------:R-:W-:-:S02]  /*5060*/  FSEL R57, R25, -INF , !P3 ;  /* 0xff80000019397808 */ /* 0x000fc40005800000 */
[----:B------:R-:W-:Y:S02]  /*5070*/  FSEL R112, R29, -INF , !P0 ;  /* 0xff8000001d707808 */ /* 0x000fe40004000000 */
[----:B------:R-:W-:Y:S02]  /*5080*/  ISETP.GE.AND P3, PT, R5, R242, PT ;  /* 0x000000f20500720c */ /* 0x000fe40003f66270 */
[----:B------:R-:W-:Y:S02]  /*5090*/  ISETP.GE.AND P0, PT, R3, R239, PT ;  /* 0x000000ef0300720c */ /* 0x000fe40003f06270 */
[----:B------:R-:W-:Y:S02]  /*50a0*/  FSEL R76, R26, -INF , !P4 ;  /* 0xff8000001a4c7808 */ /* 0x000fe40006000000 */
[----:B------:R-:W-:Y:S02]  /*50b0*/  FSEL R115, R31, -INF , !P1 ;  /* 0xff8000001f737808 */ /* 0x000fe40004800000 */
[----:B------:R-:W-:Y:S01]  /*50c0*/  ISETP.LT.OR P2, PT, R5, R236, P2 ;  /* 0x000000ec0500720c */ /* 0x000fe20001741670 */
[----:B-1----:R-:W-:Y:S01]  /*50d0*/  HMMA.16816.F32.BF16 R28, R8, R16, R208 ;  /* 0x00000010081c723c */ /* 0x002fe200000418d0 */
[----:B------:R-:W-:-:S02]  /*50e0*/  ISETP.GE.AND P4, PT, R3, R242, PT ;  /* 0x000000f20300720c */ /* 0x000fc40003f86270 */
[----:B------:R-:W-:Y:S02]  /*50f0*/  FSEL R67, R27, -INF , !P5 ;  /* 0xff8000001b437808 */ /* 0x000fe40006800000 */
[C---:B------:R-:W-:Y:S02]  /*5100*/  ISETP.GE.AND P1, PT, R5.reuse, R240, PT ;  /* 0x000000f00500720c */ /* 0x040fe40003f26270 */
[----:B------:R-:W-:Y:S01]  /*5110*/  P2R R7, PR, RZ, 0x40 ;  /* 0x00000040ff077803 */ /* 0x000fe20000000000 */
[----:B------:R-:W-:Y:S01]  /*5120*/  HMMA.16816.F32.BF16 R24, R8, R20, R152 ;  /* 0x000000140818723c */ /* 0x000fe20000041898 */
[----:B------:R-:W-:Y:S02]  /*5130*/  ISETP.LT.OR P5, PT, R5, R237, P3 ;  /* 0x000000ed0500720c */ /* 0x000fe40001fa1670 */
[----:B------:R-:W-:Y:S02]  /*5140*/  ISETP.LT.OR P6, PT, R3, R235, P0 ;  /* 0x000000eb0300720c */ /* 0x000fe400007c1670 */
[----:B------:R-:W-:-:S02]  /*5150*/  ISETP.NE.AND P3, PT, R6, RZ, PT ;  /* 0x000000ff0600720c */ /* 0x000fc40003f65270 */
[----:B------:R-:W-:Y:S02]  /*5160*/  ISETP.GE.AND P0, PT, R5, R239, PT ;  /* 0x000000ef0500720c */ /* 0x000fe40003f06270 */
[----:B------:R-:W-:Y:S02]  /*5170*/  P2R R6, PR, RZ, 0x4 ;  /* 0x00000004ff067803 */ /* 0x000fe40000000000 */
[----:B------:R-:W-:Y:S02]  /*5180*/  ISETP.LT.OR P4, PT, R3, R237, P4 ;  /* 0x000000ed0300720c */ /* 0x000fe40002781670 */
[C---:B------:R-:W-:Y:S02]  /*5190*/  ISETP.LT.OR P2, PT, R5.reuse, R238, P1 ;  /* 0x000000ee0500720c */ /* 0x040fe40000f41670 */
[----:B------:R-:W-:Y:S02]  /*51a0*/  IADD3 R3, R0, 0x18, RZ ;  /* 0x0000001800037810 */ /* 0x000fe40007ffe0ff */
[----:B------:R-:W-:-:S02]  /*51b0*/  ISETP.LT.OR P1, PT, R5, R235, P0 ;  /* 0x000000eb0500720c */ /* 0x000fc40000721670 */
[----:B------:R-:W-:Y:S02]  /*51c0*/  P2R R5, PR, RZ, 0x4 ;  /* 0x00000004ff057803 */ /* 0x000fe40000000000 */
[----:B------:R-:W-:Y:S02]  /*51d0*/  FSEL R75, R40, -INF , !P3 ;  /* 0xff800000284b7808 */ /* 0x000fe40005800000 */
[C---:B------:R-:W-:Y:S02]  /*51e0*/  ISETP.GE.AND P3, PT, R3.reuse, R241, PT ;  /* 0x000000f10300720c */ /* 0x040fe40003f66270 */
[----:B------:R-:W-:Y:S02]  /*51f0*/  ISETP.GE.AND P2, PT, R3, R240, PT ;  /* 0x000000f00300720c */ /* 0x000fe40003f46270 */
[----:B------:R-:W-:Y:S02]  /*5200*/  FSEL R108, R42, -INF , !P6 ;  /* 0xff8000002a6c7808 */ /* 0x000fe40007000000 */
[----:B------:R-:W-:-:S02]  /*5210*/  FSEL R55, R45, -INF , !P5 ;  /* 0xff8000002d377808 */ /* 0x000fc40006800000 */
[C---:B------:R-:W-:Y:S02]  /*5220*/  ISETP.LT.OR P5, PT, R3.reuse, R236, P3 ;  /* 0x000000ec0300720c */ /* 0x040fe40001fa1670 */
[----:B------:R-:W-:Y:S02]  /*5230*/  ISETP.LT.OR P6, PT, R3, R238, P2 ;  /* 0x000000ee0300720c */ /* 0x000fe400017c1670 */
[----:B------:R-:W-:Y:S02]  /*5240*/  ISETP.NE.AND P3, PT, R5, RZ, PT ;  /* 0x000000ff0500720c */ /* 0x000fe40003f65270 */
[----:B------:R-:W-:Y:S02]  /*5250*/  ISETP.NE.AND P2, PT, R6, RZ, PT ;  /* 0x000000ff0600720c */ /* 0x000fe40003f45270 */
[----:B------:R-:W-:Y:S02]  /*5260*/  IADD3 R5, R0, 0x19, RZ ;  /* 0x0000001900057810 */ /* 0x000fe40007ffe0ff */
[----:B------:R-:W-:-:S02]  /*5270*/  FSEL R58, R44, -INF , !P4 ;  /* 0xff8000002c3a7808 */ /* 0x000fc40006000000 */
[----:B------:R-:W-:Y:S02]  /*5280*/  FSEL R60, R47, -INF , !P2 ;  /* 0xff8000002f3c7808 */ /* 0x000fe40005000000 */
[----:B------:R-:W-:Y:S02]  /*5290*/  ISETP.NE.AND P4, PT, R7, RZ, PT ;  /* 0x000000ff0700720c */ /* 0x000fe40003f85270 */
[----:B------:R-:W-:Y:S02]  /*52a0*/  ISETP.GE.AND P2, PT, R5, R242, PT ;  /* 0x000000f20500720c */ /* 0x000fe40003f46270 */
[----:B------:R-:W-:Y:S02]  /*52b0*/  ISETP.GE.AND P0, PT, R3, R239, PT ;  /* 0x000000ef0300720c */ /* 0x000fe40003f06270 */
[----:B------:R-:W-:Y:S02]  /*52c0*/  FSEL R66, R46, -INF , !P4 ;  /* 0xff8000002e427808 */ /* 0x000fe40006000000 */
[----:B------:R-:W-:Y:S01]  /*52d0*/  FSEL R77, R43, -INF , !P1 ;  /* 0xff8000002b4d7808 */ /* 0x000fe20004800000 */
[----:B------:R-:W-:Y:S01]  /*52e0*/  HMMA.16816.F32.BF16 R44, R8, R22, R156 ;  /* 0x00000016082c723c */ /* 0x000fe2000004189c */
[----:B------:R-:W-:-:S02]  /*52f0*/  ISETP.LT.OR P2, PT, R5, R237, P2 ;  /* 0x000000ed0500720c */ /* 0x000fc40001741670 */
[----:B------:R-:W-:Y:S02]  /*5300*/  ISETP.GE.AND P4, PT, R3, R242, PT ;  /* 0x000000f20300720c */ /* 0x000fe40003f86270 */
[----:B------:R-:W-:Y:S02]  /*5310*/  ISETP.GE.AND P1, PT, R5, R241, PT ;  /* 0x000000f10500720c */ /* 0x000fe40003f26270 */
[----:B------:R-:W-:Y:S02]  /*5320*/  P2R R7, PR, RZ, 0x20 ;  /* 0x00000020ff077803 */ /* 0x000fe40000000000 */
[----:B------:R-:W-:Y:S02]  /*5330*/  ISETP.LT.OR P5, PT, R3, R235, P0 ;  /* 0x000000eb0300720c */ /* 0x000fe400007a1670 */
[----:B------:R-:W-:Y:S02]  /*5340*/  FSEL R65, R41, -INF , !P3 ;  /* 0xff80000029417808 */ /* 0x000fe40005800000 */
[C---:B------:R-:W-:Y:S01]  /*5350*/  ISETP.GE.AND P0, PT, R5.reuse, R240, PT ;  /* 0x000000f00500720c */ /* 0x040fe20003f06270 */
[----:B------:R-:W-:Y:S01]  /*5360*/  HMMA.16816.F32.BF16 R40, R12, R22, R104 ;  /* 0x000000160c28723c */ /* 0x000fe20000041868 */
[----:B------:R-:W-:Y:S01]  /*5370*/  ISETP.GE.AND P3, PT, R5, R239, PT ;  /* 0x000000ef0500720c */ /* 0x000fe20003f66270 */
[----:B------:R-:W1:Y:S01]  /*5380*/  LDSM.16.M88.4 R20, [R220+0x2000] ;  /* 0x00200000dc14783b */ /* 0x000e620000000200 */
[----:B------:R-:W-:-:S02]  /*5390*/  P2R R6, PR, RZ, 0x4 ;  /* 0x00000004ff067803 */ /* 0x000fc40000000000 */
[----:B------:R-:W-:Y:S02]  /*53a0*/  ISETP.LT.OR P4, PT, R3, R237, P4 ;  /* 0x000000ed0300720c */ /* 0x000fe40002781670 */
        /* <DEDUP_REMOVED lines=14> */
[----:B------:R-:W-:Y:S02]  /*5490*/  FSEL R53, R36, -INF , !P4 ;  /* 0xff80000024357808 */ /* 0x000fe40006000000 */
[----:B------:R-:W-:Y:S02]  /*54a0*/  P2R R6, PR, RZ, 0x4 ;  /* 0x00000004ff067803 */ /* 0x000fe40000000000 */
[----:B------:R-:W-:-:S02]  /*54b0*/  ISETP.NE.AND P4, PT, R7, RZ, PT ;  /* 0x000000ff0700720c */ /* 0x000fc40003f85270 */
[----:B------:R-:W-:Y:S02]  /*54c0*/  ISETP.GE.AND P2, PT, R5, R241, PT ;  /* 0x000000f10500720c */ /* 0x000fe40003f46270 */
[----:B------:R-:W-:Y:S02]  /*54d0*/  FSEL R52, R37, -INF , !P3 ;  /* 0xff80000025347808 */ /* 0x000fe40005800000 */
[----:B------:R-:W-:Y:S02]  /*54e0*/  FSEL R62, R49, -INF , !P0 ;  /* 0xff800000313e7808 */ /* 0x000fe40004000000 */
[----:B------:R-:W-:Y:S02]  /*54f0*/  ISETP.GE.AND P3, PT, R5, R242, PT ;  /* 0x000000f20500720c */ /* 0x000fe40003f66270 */
[----:B------:R-:W-:Y:S02]  /*5500*/  ISETP.GE.AND P0, PT, R3, R239, PT ;  /* 0x000000ef0300720c */ /* 0x000fe40003f06270 */
[----:B------:R-:W-:-:S02]  /*5510*/  FSEL R59, R38, -INF , !P4 ;  /* 0xff800000263b7808 */ /* 0x000fc40006000000 */
[----:B------:R-:W-:Y:S02]  /*5520*/  FSEL R79, R51, -INF , !P1 ;  /* 0xff800000334f7808 */ /* 0x000fe40004800000 */
[----:B------:R-:W-:Y:S01]  /*5530*/  ISETP.LT.OR P2, PT, R5, R236, P2 ;  /* 0x000000ec0500720c */ /* 0x000fe20001741670 */
[----:B------:R-:W-:Y:S01]  /*5540*/  HMMA.16816.F32.BF16 R48, R8, R18, R164 ;  /* 0x000000120830723c */ /* 0x000fe200000418a4 */
[----:B------:R-:W-:Y:S02]  /*5550*/  ISETP.GE.AND P4, PT, R3, R242, PT ;  /* 0x000000f20300720c */ /* 0x000fe40003f86270 */
[----:B------:R-:W-:Y:S02]  /*5560*/  FSEL R54, R39, -INF , !P5 ;  /* 0xff80000027367808 */ /* 0x000fe40006800000 */
[C---:B------:R-:W-:Y:S02]  /*5570*/  ISETP.GE.AND P1, PT, R5.reuse, R240, PT ;  /* 0x000000f00500720c */ /* 0x040fe40003f26270 */
[----:B------:R-:W-:Y:S01]  /*5580*/  P2R R7, PR, RZ, 0x40 ;  /* 0x00000040ff077803 */ /* 0x000fe20000000000 */
[----:B------:R-:W-:Y:S01]  /*5590*/  HMMA.16816.F32.BF16 R36, R12, R16, R100 ;  /* 0x000000100c24723c */ /* 0x000fe20000041864 */
[----:B------:R-:W-:-:S02]  /*55a0*/  ISETP.LT.OR P5, PT, R5, R237, P3 ;  /* 0x000000ed0500720c */ /* 0x000fc40001fa1670 */
[----:B------:R-:W-:Y:S02]  /*55b0*/  ISETP.LT.OR P6, PT, R3, R235, P0 ;  /* 0x000000eb0300720c */ /* 0x000fe400007c1670 */
[----:B------:R-:W-:Y:S02]  /*55c0*/  ISETP.NE.AND P3, PT, R6, RZ, PT ;  /* 0x000000ff0600720c */ /* 0x000fe40003f65270 */
[----:B------:R-:W-:Y:S02]  /*55d0*/  ISETP.GE.AND P0, PT, R5, R239, PT ;  /* 0x000000ef0500720c */ /* 0x000fe40003f06270 */
[----:B------:R-:W-:Y:S02]  /*55e0*/  P2R R6, PR, RZ, 0x4 ;  /* 0x00000004ff067803 */ /* 0x000fe40000000000 */
[----:B------:R-:W-:Y:S02]  /*55f0*/  ISETP.LT.OR P4, PT, R3, R237, P4 ;  /* 0x000000ed0300720c */ /* 0x000fe40002781670 */
[----:B------:R-:W-:-:S02]  /*5600*/  ISETP.LT.OR P2, PT, R5, R238, P1 ;  /* 0x000000ee0500720c */ /* 0x000fc40000f41670 */
[----:B------:R-:W-:Y:S02]  /*5610*/  IADD3 R3, R0, 0x28, RZ ;  /* 0x0000002800037810 */ /* 0x000fe40007ffe0ff */
[----:B------:R-:W-:Y:S02]  /*5620*/  ISETP.LT.OR P1, PT, R5, R235, P0 ;  /* 0x000000eb0500720c */ /* 0x000fe40000721670 */
[----:B------:R-:W-:Y:S02]  /*5630*/  P2R R5, PR, RZ, 0x4 ;  /* 0x00000004ff057803 */ /* 0x000fe40000000000 */
[----:B------:R-:W-:Y:S02]  /*5640*/  FSEL R153, R24, -INF , !P3 ;  /* 0xff80000018997808 */ /* 0x000fe40005800000 */
[C---:B------:R-:W-:Y:S02]  /*5650*/  ISETP.GE.AND P3, PT, R3.reuse, R241, PT ;  /* 0x000000f10300720c */ /* 0x040fe40003f66270 */
[----:B------:R-:W-:-:S02]  /*5660*/  ISETP.GE.AND P2, PT, R3, R240, PT ;  /* 0x000000f00300720c */ /* 0x000fc40003f46270 */
[----:B------:R-:W-:Y:S02]  /*5670*/  FSEL R154, R26, -INF , !P6 ;  /* 0xff8000001a9a7808 */ /* 0x000fe40007000000 */
[----:B------:R-:W-:Y:S02]  /*5680*/  FSEL R148, R33, -INF , !P5 ;  /* 0xff80000021947808 */ /* 0x000fe40006800000 */
[C---:B------:R-:W-:Y:S02]  /*5690*/  ISETP.LT.OR P5, PT, R3.reuse, R236, P3 ;  /* 0x000000ec0300720c */ /* 0x040fe40001fa1670 */
[----:B------:R-:W-:Y:S02]  /*56a0*/  ISETP.LT.OR P6, PT, R3, R238, P2 ;  /* 0x000000ee0300720c */ /* 0x000fe400017c1670 */
[----:B------:R-:W-:Y:S02]  /*56b0*/  ISETP.NE.AND P3, PT, R5, RZ, PT ;  /* 0x000000ff0500720c */ /* 0x000fe40003f65270 */
[----:B------:R-:W-:-:S02]  /*56c0*/  ISETP.NE.AND P2, PT, R6, RZ, PT ;  /* 0x000000ff0600720c */ /* 0x000fc40003f45270 */
[----:B------:R-:W-:Y:S02]  /*56d0*/  IADD3 R5, R0, 0x29, RZ ;  /* 0x0000002900057810 */ /* 0x000fe40007ffe0ff */
[----:B------:R-:W-:Y:S02]  /*56e0*/  FSEL R151, R32, -INF , !P4 ;  /* 0xff80000020977808 */ /* 0x000fe40006000000 */
[----:B------:R-:W-:Y:S02]  /*56f0*/  FSEL R141, R35, -INF , !P2 ;  /* 0xff800000238d7808 */ /* 0x000fe40005000000 */
[----:B------:R-:W-:Y:S02]  /*5700*/  ISETP.NE.AND P4, PT, R7, RZ, PT ;  /* 0x000000ff0700720c */ /* 0x000fe40003f85270 */
[----:B------:R-:W-:Y:S02]  /*5710*/  ISETP.GE.AND P2, PT, R5, R242, PT ;  /* 0x000000f20500720c */ /* 0x000fe40003f46270 */
[----:B------:R-:W-:-:S02]  /*5720*/  ISETP.GE.AND P0, PT, R3, R239, PT ;  /* 0x000000ef0300720c */ /* 0x000fc40003f06270 */
[----:B------:R-:W-:Y:S02]  /*5730*/  FSEL R150, R34, -INF , !P4 ;  /* 0xff80000022967808 */ /* 0x000fe40006000000 */
[----:B------:R-:W-:Y:S01]  /*5740*/  FSEL R149, R27, -INF , !P1 ;  /* 0xff8000001b957808 */ /* 0x000fe20004800000 */
[----:B------:R-:W-:Y:S01]  /*5750*/  HMMA.16816.F32.BF16 R32, R12, R18, R96 ;  /* 0x000000120c20723c */ /* 0x000fe20000041860 */
[----:B------:R-:W-:Y:S01]  /*5760*/  ISETP.LT.OR P2, PT, R5, R237, P2 ;  /* 0x000000ed0500720c */ /* 0x000fe20001741670 */
[----:B------:R-:W2:Y:S01]  /*5770*/  LDSM.16.M88.4 R16, [R220+0x2800] ;  /* 0x00280000dc10783b */ /* 0x000ea20000000200 */
[----:B------:R-:W-:Y:S02]  /*5780*/  ISETP.GE.AND P4, PT, R3, R242, PT ;  /* 0x000000f20300720c */ /* 0x000fe40003f86270 */
[----:B------:R-:W-:Y:S02]  /*5790*/  ISETP.GE.AND P1, PT, R5, R241, PT ;  /* 0x000000f10500720c */ /* 0x000fe40003f26270 */
[----:B------:R-:W-:-:S02]  /*57a0*/  P2R R7, PR, RZ, 0x20 ;  /* 0x00000020ff077803 */ /* 0x000fc40000000000 */
[----:B------:R-:W-:Y:S02]  /*57b0*/  ISETP.LT.OR P5, PT, R3, R235, P0 ;  /* 0x000000eb0300720c */ /* 0x000fe400007a1670 */
[----:B------:R-:W-:Y:S02]  /*57c0*/  FSEL R143, R25, -INF , !P3 ;  /* 0xff800000198f7808 */ /* 0x000fe40005800000 */
[C---:B------:R-:W-:Y:S01]  /*57d0*/  ISETP.GE.AND P0, PT, R5.reuse, R240, PT ;  /* 0x000000f00500720c */ /* 0x040fe20003f06270 */
[----:B-1----:R-:W-:Y:S01]  /*57e0*/  HMMA.16816.F32.BF16 R24, R8, R20, R228 ;  /* 0x000000140818723c */ /* 0x002fe200000418e4 */
[----:B------:R-:W-:Y:S02]  /*57f0*/  ISETP.GE.AND P3, PT, R5, R239, PT ;  /* 0x000000ef0500720c */ /* 0x000fe40003f66270 */
[----:B------:R-:W-:Y:S02]  /*5800*/  P2R R6, PR, RZ, 0x4 ;  /* 0x00000004ff067803 */ /* 0x000fe40000000000 */
[----:B------:R-:W-:-:S02]  /*5810*/  ISETP.LT.OR P4, PT, R3, R237, P4 ;  /* 0x000000ed0300720c */ /* 0x000fc40002781670 */
[C---:B------:R-:W-:Y:S02]  /*5820*/  ISETP.LT.OR P2, PT, R5.reuse, R236, P1 ;  /* 0x000000ec0500720c */ /* 0x040fe40000f41670 */
[----:B------:R-:W-:Y:S02]  /*5830*/  IADD3 R3, R0, 0x30, RZ ;  /* 0x0000003000037810 */ /* 0x000fe40007ffe0ff */
[C---:B------:R-:W-:Y:S02]  /*5840*/  ISETP.LT.OR P0, PT, R5.reuse, R238, P0 ;  /* 0x000000ee0500720c */ /* 0x040fe40000701670 */
[----:B------:R-:W-:Y:S02]  /*5850*/  ISETP.LT.OR P1, PT, R5, R235, P3 ;  /* 0x000000eb0500720c */ /* 0x000fe40001f21670 */
[----:B------:R-:W-:Y:S02]  /*5860*/  P2R R5, PR, RZ, 0x4 ;  /* 0x00000004ff057803 */ /* 0x000fe40000000000 */
[----:B------:R-:W-:-:S02]  /*5870*/  ISETP.GE.AND P2, PT, R3, R240, PT ;  /* 0x000000f00300720c */ /* 0x000fc40003f46270 */
[----:B------:R-:W-:Y:S02]  /*5880*/  ISETP.GE.AND P3, PT, R3, R241, PT ;  /* 0x000000f10300720c */ /* 0x000fe40003f66270 */
[----:B------:R-:W-:Y:S02]  /*5890*/  FSEL R142, R46, -INF , !P5 ;  /* 0xff8000002e8e7808 */ /* 0x000fe40006800000 */
[----:B------:R-:W-:Y:S02]  /*58a0*/  FSEL R140, R44, -INF , !P6 ;  /* 0xff8000002c8c7808 */ /* 0x000fe40007000000 */
[----:B------:R-:W-:Y:S02]  /*58b0*/  ISETP.NE.AND P5, PT, R5, RZ, PT ;  /* 0x000000ff0500720c */ /* 0x000fe40003fa5270 */
[C---:B------:R-:W-:Y:S02]  /*58c0*/  ISETP.LT.OR P2, PT, R3.reuse, R238, P2 ;  /* 0x000000ee0300720c */ /* 0x040fe40001741670 */
[----:B------:R-:W-:-:S02]  /*58d0*/  ISETP.LT.OR P6, PT, R3, R236, P3 ;  /* 0x000000ec0300720c */ /* 0x000fc40001fc1670 */
[----:B------:R-:W-:Y:S02]  /*58e0*/  IADD3 R5, R0, 0x31, RZ ;  /* 0x0000003100057810 */ /* 0x000fe40007ffe0ff */
[----:B------:R-:W-:Y:S02]  /*58f0*/  ISETP.NE.AND P3, PT, R6, RZ, PT ;  /* 0x000000ff0600720c */ /* 0x000fe40003f65270 */
[----:B------:R-:W-:Y:S02]  /*5900*/  FSEL R133, R40, -INF , !P4 ;  /* 0xff80000028857808 */ /* 0x000fe40006000000 */
[----:B------:R-:W-:Y:S02]  /*5910*/  P2R R6, PR, RZ, 0x4 ;  /* 0x00000004ff067803 */ /* 0x000fe40000000000 */
[----:B------:R-:W-:Y:S02]  /*5920*/  ISETP.NE.AND P4, PT, R7, RZ, PT ;  /* 0x000000ff0700720c */ /* 0x000fe40003f85270 */
[----:B------:R-:W-:-:S02]  /*5930*/  ISETP.GE.AND P2, PT, R5, R241, PT ;  /* 0x000000f10500720c */ /* 0x000fc40003f46270 */
[----:B------:R-:W-:Y:S02]  /*5940*/  FSEL R128, R41, -INF , !P3 ;  /* 0xff80000029807808 */ /* 0x000fe40005800000 */
[----:B------:R-:W-:Y:S02]  /*5950*/  FSEL R131, R45, -INF , !P0 ;  /* 0xff8000002d837808 */ /* 0x000fe40004000000 */
[----:B------:R-:W-:Y:S02]  /*5960*/  ISETP.GE.AND P3, PT, R5, R242, PT ;  /* 0x000000f20500720c */ /* 0x000fe40003f66270 */
[----:B------:R-:W-:Y:S02]  /*5970*/  ISETP.GE.AND P0, PT, R3, R239, PT ;  /* 0x000000ef0300720c */ /* 0x000fe40003f06270 */
[----:B------:R-:W-:Y:S02]  /*5980*/  FSEL R134, R42, -INF , !P4 ;  /* 0xff8000002a867808 */ /* 0x000fe40006000000 */
[----:B------:R-:W-:-:S02]  /*5990*/  FSEL R130, R47, -INF , !P1 ;  /* 0xff8000002f827808 */ /* 0x000fc40004800000 */
[----:B------:R-:W-:Y:S01]  /*59a0*/  ISETP.LT.OR P2, PT, R5, R236, P2 ;  /* 0x000000ec0500720c */ /* 0x000fe20001741670 */
[----:B--2---:R-:W-:Y:S01]  /*59b0*/  HMMA.16816.F32.BF16 R44, R8, R18, R200 ;  /* 0x00000012082c723c */ /* 0x004fe200000418c8 */
        /* <DEDUP_REMOVED lines=33> */
[----:B------:R-:W-:Y:S02]  /*5bd0*/  ISETP.LT.OR P2, PT, R5, R237, P2 ;  /* 0x000000ed0500720c */ /* 0x000fe40001741670 */
[----:B------:R-:W-:Y:S02]  /*5be0*/  ISETP.GE.AND P4, PT, R3, R242, PT ;  /* 0x000000f20300720c */ /* 0x000fe40003f86270 */
[----:B------:R-:W-:Y:S02]  /*5bf0*/  ISETP.GE.AND P1, PT, R5, R241, PT ;  /* 0x000000f10500720c */ /* 0x000fe40003f26270 */
[----:B------:R-:W-:-:S02]  /*5c00*/  P2R R7, PR, RZ, 0x20 ;  /* 0x00000020ff077803 */ /* 0x000fc40000000000 */
[----:B------:R-:W-:Y:S02]  /*5c10*/  ISETP.LT.OR P5, PT, R3, R235, P0 ;  /* 0x000000eb0300720c */ /* 0x000fe400007a1670 */
[----:B------:R-:W-:Y:S02]  /*5c20*/  FSEL R165, R29, -INF , !P3 ;  /* 0xff8000001da57808 */ /* 0x000fe40005800000 */
[C---:B------:R-:W-:Y:S01]  /*5c30*/  ISETP.GE.AND P0, PT, R5.reuse, R240, PT ;  /* 0x000000f00500720c */ /* 0x040fe20003f06270 */
[----:B------:R-:W-:Y:S01]  /*5c40*/  HMMA.16816.F32.BF16 R28, R12, R22, R88 ;  /* 0x000000160c1c723c */ /* 0x000fe20000041858 */
[----:B------:R-:W-:Y:S01]  /*5c50*/  ISETP.GE.AND P3, PT, R5, R239, PT ;  /* 0x000000ef0500720c */ /* 0x000fe20003f66270 */
[----:B------:R-:W1:Y:S01]  /*5c60*/  LDSM.16.M88.4 R20, [R220+0x3000] ;  /* 0x00300000dc14783b */ /* 0x000e620000000200 */
        /* <DEDUP_REMOVED lines=27> */
[-C--:B------:R-:W-:Y:S01]  /*5e20*/  HMMA.16816.F32.BF16 R48, R12, R16.reuse, R84 ;  /* 0x000000100c30723c */ /* 0x080fe20000041854 */
        /* <DEDUP_REMOVED lines=32> */
[----:B-1----:R-:W-:Y:S01]  /*6030*/  HMMA.16816.F32.BF16 R40, R12, R20, R68 ;  /* 0x000000140c28723c */ /* 0x002fe20000041844 */
        /* <DEDUP_REMOVED lines=10> */
[----:B------:R-:W-:Y:S01]  /*60e0*/  P2R R6, PR, RZ, 0x4 ;  /* 0x00000004ff067803 */ /* 0x000fe20000000000 */
[----:B------:R-:W-:-:S04]  /*60f0*/  DEPBAR.LE SB0, 0x0 ;  /* 0x000080000000791a */ /* 0x000fc80000000000 */
[----:B------:R-:W-:Y:S02]  /*6100*/  ISETP.LT.OR P4, PT, R3, R237, P4 ;  /* 0x000000ed0300720c */ /* 0x000fe40002781670 */
[C---:B------:R-:W-:Y:S02]  /*6110*/  ISETP.LT.OR P2, PT, R5.reuse, R236, P1 ;  /* 0x000000ec0500720c */ /* 0x040fe40000f41670 */
[----:B------:R-:W-:Y:S02]  /*6120*/  IADD3 R3, R0, 0x50, RZ ;  /* 0x0000005000037810 */ /* 0x000fe40007ffe0ff */
[C---:B------:R-:W-:Y:S02]  /*6130*/  ISETP.LT.OR P0, PT, R5.reuse, R238, P0 ;  /* 0x000000ee0500720c */ /* 0x040fe40000701670 */
[----:B------:R-:W-:Y:S02]  /*6140*/  ISETP.LT.OR P1, PT, R5, R235, P3 ;  /* 0x000000eb0500720c */ /* 0x000fe40001f21670 */
[----:B------:R-:W-:-:S02]  /*6150*/  P2R R5, PR, RZ, 0x4 ;  /* 0x00000004ff057803 */ /* 0x000fc40000000000 */
[----:B------:R-:W-:Y:S02]  /*6160*/  ISETP.GE.AND P2, PT, R3, R240, PT ;  /* 0x000000f00300720c */ /* 0x000fe40003f46270 */
[----:B------:R-:W-:Y:S02]  /*6170*/  FSEL R192, R28, -INF , !P4 ;  /* 0xff8000001cc07808 */ /* 0x000fe40006000000 */
[----:B------:R-:W-:Y:S02]  /*6180*/  ISETP.NE.AND P4, PT, R7, RZ, PT ;  /* 0x000000ff0700720c */ /* 0x000fe40003f85270 */
[----:B------:R-:W-:Y:S02]  /*6190*/  ISETP.GE.AND P3, PT, R3, R241, PT ;  /* 0x000000f10300720c */ /* 0x000fe40003f66270 */
[----:B------:R-:W-:Y:S02]  /*61a0*/  FSEL R200, R38, -INF , !P5 ;  /* 0xff80000026c87808 */ /* 0x000fe40006800000 */
[----:B------:R-:W-:-:S02]  /*61b0*/  ISETP.NE.AND P5, PT, R5, RZ, PT ;  /* 0x000000ff0500720c */ /* 0x000fc40003fa5270 */
[C---:B------:R-:W-:Y:S02]  /*61c0*/  ISETP.LT.OR P2, PT, R3.reuse, R238, P2 ;  /* 0x000000ee0300720c */ /* 0x040fe40001741670 */
[----:B------:R-:W-:Y:S02]  /*61d0*/  FSEL R194, R36, -INF , !P6 ;  /* 0xff80000024c27808 */ /* 0x000fe40007000000 */
[----:B------:R-:W-:Y:S02]  /*61e0*/  IADD3 R5, R0, 0x51, RZ ;  /* 0x0000005100057810 */ /* 0x000fe40007ffe0ff */
[----:B------:R-:W-:Y:S02]  /*61f0*/  FSEL R193, R30, -INF , !P4 ;  /* 0xff8000001ec17808 */ /* 0x000fe40006000000 */
[C---:B------:R-:W-:Y:S02]  /*6200*/  ISETP.LT.OR P6, PT, R3.reuse, R236, P3 ;  /* 0x000000ec0300720c */ /* 0x040fe40001fc1670 */
[----:B------:R-:W-:-:S02]  /*6210*/  ISETP.GE.AND P4, PT, R3, R242, PT ;  /* 0x000000f20300720c */ /* 0x000fc40003f86270 */
[----:B------:R-:W-:Y:S02]  /*6220*/  ISETP.NE.AND P3, PT, R6, RZ, PT ;  /* 0x000000ff0600720c */ /* 0x000fe40003f65270 */
[----:B------:R-:W-:Y:S02]  /*6230*/  P2R R6, PR, RZ, 0x4 ;  /* 0x00000004ff067803 */ /* 0x000fe40000000000 */
[----:B------:R-:W-:Y:S02]  /*6240*/  ISETP.GE.AND P2, PT, R5, R241, PT ;  /* 0x000000f10500720c */ /* 0x000fe40003f46270 */
[----:B------:R-:W-:Y:S02]  /*6250*/  FSEL R190, R37, -INF , !P0 ;  /* 0xff80000025be7808 */ /* 0x000fe40004000000 */
[C---:B------:R-:W-:Y:S02]  /*6260*/  ISETP.LT.OR P4, PT, R3.reuse, R237, P4 ;  /* 0x000000ed0300720c */ /* 0x040fe40002781670 */
[----:B------:R-:W-:-:S02]  /*6270*/  ISETP.GE.AND P0, PT, R3, R239, PT ;  /* 0x000000ef0300720c */ /* 0x000fc40003f06270 */
[----:B------:R-:W-:Y:S02]  /*6280*/  P2R R7, PR, RZ, 0x40 ;  /* 0x00000040ff077803 */ /* 0x000fe40000000000 */
[----:B------:R-:W-:Y:S02]  /*6290*/  FSEL R182, R29, -INF , !P3 ;  /* 0xff8000001db67808 */ /* 0x000fe40005800000 */
[----:B------:R-:W-:Y:S02]  /*62a0*/  FSEL R191, R39, -INF , !P1 ;  /* 0xff80000027bf7808 */ /* 0x000fe40004800000 */
[C---:B------:R-:W-:Y:S01]  /*62b0*/  ISETP.GE.AND P3, PT, R5.reuse, R242, PT ;  /* 0x000000f20500720c */ /* 0x040fe20003f66270 */
[----:B-1----:R-:W-:Y:S01]  /*62c0*/  HMMA.16816.F32.BF16 R36, R12, R16, R124 ;  /* 0x000000100c24723c */ /* 0x002fe2000004187c */
[C---:B------:R-:W-:Y:S02]  /*62d0*/  ISETP.LT.OR P2, PT, R5.reuse, R236, P2 ;  /* 0x000000ec0500720c */ /* 0x040fe40001741670 */
[----:B------:R-:W-:-:S02]  /*62e0*/  ISETP.GE.AND P1, PT, R5, R240, PT ;  /* 0x000000f00500720c */ /* 0x000fc40003f26270 */
[----:B------:R-:W-:Y:S01]  /*62f0*/  FSEL R189, R48, -INF , !P4 ;  /* 0xff80000030bd7808 */ /* 0x000fe20006000000 */
[----:B------:R-:W-:Y:S01]  /*6300*/  BAR.SYNC.DEFER_BLOCKING 0x0 ;  /* 0x0000000000007b1d */ /* 0x000fe20000010000 */
[----:B------:R-:W-:Y:S02]  /*6310*/  ISETP.LT.OR P6, PT, R3, R235, P0 ;  /* 0x000000eb0300720c */ /* 0x000fe400007c1670 */
[----:B------:R-:W-:Y:S02]  /*6320*/  FSEL R183, R31, -INF , !P5 ;  /* 0xff8000001fb77808 */ /* 0x000fe40006800000 */
[----:B------:R-:W-:Y:S01]  /*6330*/  ISETP.NE.AND P4, PT, R7, RZ, PT ;  /* 0x000000ff0700720c */ /* 0x000fe20003f85270 */
[----:B------:R-:W-:Y:S01]  /*6340*/  HMMA.16816.F32.BF16 R28, R8, R20, R196 ;  /* 0x00000014081c723c */ /* 0x000fe200000418c4 */
[C---:B------:R-:W-:Y:S02]  /*6350*/  ISETP.GE.AND P0, PT, R5.reuse, R239, PT ;  /* 0x000000ef0500720c */ /* 0x040fe40003f06270 */
[----:B------:R-:W-:-:S02]  /*6360*/  ISETP.LT.OR P5, PT, R5, R237, P3 ;  /* 0x000000ed0500720c */ /* 0x000fc40001fa1670 */
[----:B------:R-:W-:Y:S02]  /*6370*/  P2R R7, PR, RZ, 0x4 ;  /* 0x00000004ff077803 */ /* 0x000fe40000000000 */
[----:B------:R-:W-:Y:S02]  /*6380*/  ISETP.NE.AND P3, PT, R6, RZ, PT ;  /* 0x000000ff0600720c */ /* 0x000fe40003f65270 */
[C---:B------:R-:W-:Y:S02]  /*6390*/  ISETP.LT.OR P2, PT, R5.reuse, R238, P1 ;  /* 0x000000ee0500720c */ /* 0x040fe40000f41670 */
[----:B------:R-:W-:Y:S02]  /*63a0*/  IADD3 R3, R0, 0x58, RZ ;  /* 0x0000005800037810 */ /* 0x000fe40007ffe0ff */
[----:B------:R-:W-:Y:S02]  /*63b0*/  ISETP.LT.OR P1, PT, R5, R235, P0 ;  /* 0x000000eb0500720c */ /* 0x000fe40000721670 */
[----:B------:R-:W-:-:S02]  /*63c0*/  P2R R5, PR, RZ, 0x4 ;  /* 0x00000004ff057803 */ /* 0x000fc40000000000 */
[----:B------:R-:W-:Y:S02]  /*63d0*/  FSEL R248, R32, -INF , !P3 ;  /* 0xff80000020f87808 */ /* 0x000fe40005800000 */
[C---:B------:R-:W-:Y:S02]  /*63e0*/  ISETP.GE.AND P3, PT, R3.reuse, R241, PT ;  /* 0x000000f10300720c */ /* 0x040fe40003f66270 */
[----:B------:R-:W-:Y:S02]  /*63f0*/  ISETP.GE.AND P2, PT, R3, R240, PT ;  /* 0x000000f00300720c */ /* 0x000fe40003f46270 */
[----:B------:R-:W-:Y:S02]  /*6400*/  FSEL R251, R34, -INF , !P6 ;  /* 0xff80000022fb7808 */ /* 0x000fe40007000000 */
[----:B------:R-:W-:Y:S02]  /*6410*/  FSEL R188, R49, -INF , !P5 ;  /* 0xff80000031bc7808 */ /* 0x000fe40006800000 */
[----:B------:R-:W-:-:S02]  /*6420*/  ISETP.LT.OR P5, PT, R3, R236, P3 ;  /* 0x000000ec0300720c */ /* 0x000fc40001fa1670 */
[----:B------:R-:W-:Y:S02]  /*6430*/  ISETP.LT.OR P6, PT, R3, R238, P2 ;  /* 0x000000ee0300720c */ /* 0x000fe400017c1670 */
[----:B------:R-:W-:Y:S02]  /*6440*/  ISETP.NE.AND P3, PT, R5, RZ, PT ;  /* 0x000000ff0500720c */ /* 0x000fe40003f65270 */
[----:B------:R-:W-:Y:S02]  /*6450*/  ISETP.NE.AND P2, PT, R7, RZ, PT ;  /* 0x000000ff0700720c */ /* 0x000fe40003f45270 */
[----:B------:R-:W-:Y:S02]  /*6460*/  IADD3 R5, R0, 0x59, RZ ;  /* 0x0000005900057810 */ /* 0x000fe40007ffe0ff */
[----:B------:R-:W-:Y:S02]  /*6470*/  FSEL R245, R51, -INF , !P2 ;  /* 0xff80000033f57808 */ /* 0x000fe40005000000 */
[----:B------:R-:W-:-:S02]  /*6480*/  ISETP.GE.AND P2, PT, R5, R242, PT ;  /* 0x000000f20500720c */ /* 0x000fc40003f46270 */
[----:B------:R-:W-:Y:S02]  /*6490*/  ISETP.GE.AND P0, PT, R3, R239, PT ;  /* 0x000000ef0300720c */ /* 0x000fe40003f06270 */
[----:B------:R-:W-:Y:S02]  /*64a0*/  FSEL R249, R50, -INF , !P4 ;  /* 0xff80000032f97808 */ /* 0x000fe40006000000 */
[----:B------:R-:W-:Y:S02]  /*64b0*/  FSEL R250, R35, -INF , !P1 ;  /* 0xff80000023fa7808 */ /* 0x000fe40004800000 */
[----:B------:R-:W-:Y:S02]  /*64c0*/  ISETP.LT.OR P2, PT, R5, R237, P2 ;  /* 0x000000ed0500720c */ /* 0x000fe40001741670 */
[----:B------:R-:W-:Y:S02]  /*64d0*/  ISETP.GE.AND P4, PT, R3, R242, PT ;  /* 0x000000f20300720c */ /* 0x000fe40003f86270 */
[----:B------:R-:W-:-:S02]  /*64e0*/  ISETP.GE.AND P1, PT, R5, R241, PT ;  /* 0x000000f10500720c */ /* 0x000fc40003f26270 */
[----:B------:R-:W-:Y:S02]  /*64f0*/  P2R R6, PR, RZ, 0x20 ;  /* 0x00000020ff067803 */ /* 0x000fe40000000000 */
[----:B------:R-:W-:Y:S02]  /*6500*/  ISETP.LT.OR P5, PT, R3, R235, P0 ;  /* 0x000000eb0300720c */ /* 0x000fe400007a1670 */
[----:B------:R-:W-:Y:S02]  /*6510*/  FSEL R215, R33, -INF , !P3 ;  /* 0xff80000021d77808 */ /* 0x000fe40005800000 */
[C---:B------:R-:W-:Y:S01]  /*6520*/  ISETP.GE.AND P0, PT, R5.reuse, R240, PT ;  /* 0x000000f00500720c */ /* 0x040fe20003f06270 */
[----:B------:R-:W-:Y:S01]  /*6530*/  HMMA.16816.F32.BF16 R32, R8, R16, R168 ;  /* 0x000000100820723c */ /* 0x000fe200000418a8 */
[----:B------:R-:W-:Y:S02]  /*6540*/  ISETP.GE.AND P3, PT, R5, R239, PT ;  /* 0x000000ef0500720c */ /* 0x000fe40003f66270 */
[----:B------:R-:W-:-:S02]  /*6550*/  P2R R7, PR, RZ, 0x4 ;  /* 0x00000004ff077803 */ /* 0x000fc40000000000 */
[----:B------:R-:W-:Y:S02]  /*6560*/  ISETP.LT.OR P4, PT, R3, R237, P4 ;  /* 0x000000ed0300720c */ /* 0x000fe40002781670 */
[C---:B------:R-:W-:Y:S02]  /*6570*/  ISETP.LT.OR P2, PT, R5.reuse, R236, P1 ;  /* 0x000000ec0500720c */ /* 0x040fe40000f41670 */
[----:B------:R-:W-:Y:S02]  /*6580*/  IADD3 R3, R0, 0x60, RZ ;  /* 0x0000006000037810 */ /* 0x000fe40007ffe0ff */
[C---:B------:R-:W-:Y:S02]  /*6590*/  ISETP.LT.OR P0, PT, R5.reuse, R238, P0 ;  /* 0x000000ee0500720c */ /* 0x040fe40000701670 */
[----:B------:R-:W-:Y:S02]  /*65a0*/  ISETP.LT.OR P1, PT, R5, R235, P3 ;  /* 0x000000eb0500720c */ /* 0x000fe40001f21670 */
[----:B------:R-:W-:-:S02]  /*65b0*/  FSEL R181, R24, -INF , !P4 ;  /* 0xff80000018b57808 */ /* 0x000fc40006000000 */
[----:B------:R-:W-:Y:S02]  /*65c0*/  P2R R5, PR, RZ, 0x4 ;  /* 0x00000004ff057803 */ /* 0x000fe40000000000 */
[----:B------:R-:W-:Y:S02]  /*65d0*/  ISETP.NE.AND P4, PT, R6, RZ, PT ;  /* 0x000000ff0600720c */ /* 0x000fe40003f85270 */
[C---:B------:R-:W-:Y:S02]  /*65e0*/  ISETP.GE.AND P3, PT, R3.reuse, R241, PT ;  /* 0x000000f10300720c */ /* 0x040fe40003f66270 */
[----:B------:R-:W-:Y:S02]  /*65f0*/  ISETP.GE.AND P2, PT, R3, R240, PT ;  /* 0x000000f00300720c */ /* 0x000fe40003f46270 */
[----:B------:R-:W-:Y:S02]  /*6600*/  FSEL R234, R44, -INF , !P6 ;  /* 0xff8000002cea7808 */ /* 0x000fe40007000000 */
[----:B------:R-:W-:-:S02]  /*6610*/  FSEL R247, R46, -INF , !P5 ;  /* 0xff8000002ef77808 */ /* 0x000fc40006800000 */
[----:B------:R-:W-:Y:S02]  /*6620*/  FSEL R214, R26, -INF , !P4 ;  /* 0xff8000001ad67808 */ /* 0x000fe40006000000 */
[C---:B------:R-:W-:Y:S02]  /*6630*/  ISETP.LT.OR P5, PT, R3.reuse, R236, P3 ;  /* 0x000000ec0300720c */ /* 0x040fe40001fa1670 */
[C---:B------:R-:W-:Y:S02]  /*6640*/  ISETP.LT.OR P6, PT, R3.reuse, R238, P2 ;  /* 0x000000ee0300720c */ /* 0x040fe400017c1670 */
[----:B------:R-:W-:Y:S02]  /*6650*/  ISETP.GE.AND P4, PT, R3, R242, PT ;  /* 0x000000f20300720c */ /* 0x000fe40003f86270 */
[----:B------:R-:W-:Y:S02]  /*6660*/  FSEL R244, R45, -INF , !P0 ;  /* 0xff8000002df47808 */ /* 0x000fe40004000000 */
[----:B------:R-:W-:-:S02]  /*6670*/  ISETP.NE.AND P3, PT, R5, RZ, PT ;  /* 0x000000ff0500720c */ /* 0x000fc40003f65270 */
[----:B------:R-:W-:Y:S02]  /*6680*/  ISETP.NE.AND P2, PT, R7, RZ, PT ;  /* 0x000000ff0700720c */ /* 0x000fe40003f45270 */
[C---:B------:R-:W-:Y:S02]  /*6690*/  ISETP.GE.AND P0, PT, R3.reuse, R239, PT ;  /* 0x000000ef0300720c */ /* 0x040fe40003f06270 */
[----:B------:R-:W-:Y:S02]  /*66a0*/  IADD3 R5, R0, 0x61, RZ ;  /* 0x0000006100057810 */ /* 0x000fe40007ffe0ff */
[----:B------:R-:W-:Y:S02]  /*66b0*/  ISETP.LT.OR P4, PT, R3, R237, P4 ;  /* 0x000000ed0300720c */ /* 0x000fe40002781670 */
[----:B------:R-:W-:Y:S02]  /*66c0*/  P2R R6, PR, RZ, 0x20 ;  /* 0x00000020ff067803 */ /* 0x000fe40000000000 */
[----:B------:R-:W-:-:S02]  /*66d0*/  FSEL R69, R25, -INF , !P2 ;  /* 0xff80000019457808 */ /* 0x000fc40005000000 */
[----:B------:R-:W-:Y:S02]  /*66e0*/  FSEL R206, R27, -INF , !P3 ;  /* 0xff8000001bce7808 */ /* 0x000fe40005800000 */
[----:B------:R-:W-:Y:S01]  /*66f0*/  ISETP.LT.OR P5, PT, R3, R235, P0 ;  /* 0x000000eb0300720c */ /* 0x000fe200007a1670 */
[-C--:B------:R-:W-:Y:S01]  /*6700*/  HMMA.16816.F32.BF16 R24, R8, R22.reuse, R176 ;  /* 0x000000160818723c */ /* 0x080fe200000418b0 */
[C---:B------:R-:W-:Y:S02]  /*6710*/  ISETP.GE.AND P3, PT, R5.reuse, R242, PT ;  /* 0x000000f20500720c */ /* 0x040fe40003f66270 */
[----:B------:R-:W-:Y:S02]  /*6720*/  ISETP.GE.AND P2, PT, R5, R241, PT ;  /* 0x000000f10500720c */ /* 0x000fe40003f46270 */
[----:B------:R-:W-:Y:S02]  /*6730*/  FSEL R246, R47, -INF , !P1 ;  /* 0xff8000002ff67808 */ /* 0x000fe40004800000 */
[C---:B------:R-:W-:Y:S01]  /*6740*/  ISETP.GE.AND P0, PT, R5.reuse, R239, PT ;  /* 0x000000ef0500720c */ /* 0x040fe20003f06270 */
[----:B------:R-:W-:Y:S01]  /*6750*/  HMMA.16816.F32.BF16 R20, R12, R22, R136 ;  /* 0x000000160c14723c */ /* 0x000fe20000041888 */
[----:B------:R-:W-:-:S02]  /*6760*/  ISETP.GE.AND P1, PT, R5, R240, PT ;  /* 0x000000f00500720c */ /* 0x000fc40003f26270 */
[----:B------:R-:W-:Y:S02]  /*6770*/  FSEL R166, R40, -INF , !P4 ;  /* 0xff80000028a67808 */ /* 0x000fe40006000000 */
[C---:B------:R-:W-:Y:S02]  /*6780*/  ISETP.LT.OR P4, PT, R5.reuse, R237, P3 ;  /* 0x000000ed0500720c */ /* 0x040fe40001f81670 */
[C---:B------:R-:W-:Y:S01]  /*6790*/  ISETP.LT.OR P2, PT, R5.reuse, R236, P2 ;  /* 0x000000ec0500720c */ /* 0x040fe20001741670 */
[----:B------:R-:W-:Y:S01]  /*67a0*/  HMMA.16816.F32.BF16 R8, R8, R18, R184 ;  /* 0x000000120808723c */ /* 0x000fe200000418b8 */
[----:B------:R-:W-:Y:S02]  /*67b0*/  IADD3 R3, R0, 0x70, RZ ;  /* 0x0000007000037810 */ /* 0x000fe40007ffe0ff */
[----:B------:R-:W-:Y:S02]  /*67c0*/  ISETP.NE.AND P3, PT, R6, RZ, PT ;  /* 0x000000ff0600720c */ /* 0x000fe40003f65270 */
[----:B------:R-:W-:-:S02]  /*67d0*/  ISETP.LT.OR P0, PT, R5, R235, P0 ;  /* 0x000000eb0500720c */ /* 0x000fc40000701670 */
[----:B------:R-:W-:Y:S01]  /*67e0*/  ISETP.LT.OR P1, PT, R5, R238, P1 ;  /* 0x000000ee0500720c */ /* 0x000fe20000f21670 */
[----:B------:R-:W-:Y:S01]  /*67f0*/  HMMA.16816.F32.BF16 R12, R12, R18, R144 ;  /* 0x000000120c0c723c */ /* 0x000fe20000041890 */
[----:B------:R-:W-:Y:S02]  /*6800*/  P2R R7, PR, RZ, 0x4 ;  /* 0x00000004ff077803 */ /* 0x000fe40000000000 */
[----:B------:R-:W-:Y:S02]  /*6810*/  FSEL R201, R42, -INF , !P3 ;  /* 0xff8000002ac97808 */ /* 0x000fe40005800000 */
[----:B------:R-:W-:Y:S02]  /*6820*/  P2R R5, PR, RZ, 0x1 ;  /* 0x00000001ff057803 */ /* 0x000fe40000000000 */
[----:B------:R-:W-:Y:S02]  /*6830*/  ISETP.GE.AND P2, PT, R3, R241, PT ;  /* 0x000000f10300720c */ /* 0x000fe40003f46270 */
[----:B------:R-:W-:-:S02]  /*6840*/  P2R R6, PR, RZ, 0x2 ;  /* 0x00000002ff067803 */ /* 0x000fc40000000000 */
[C---:B------:R-:W-:Y:S02]  /*6850*/  ISETP.GE.AND P3, PT, R3.reuse, R242, PT ;  /* 0x000000f20300720c */ /* 0x040fe40003f66270 */
[C---:B------:R-:W-:Y:S02]  /*6860*/  ISETP.GE.AND P0, PT, R3.reuse, R239, PT ;  /* 0x000000ef0300720c */ /* 0x040fe40003f06270 */
[----:B------:R-:W-:Y:S02]  /*6870*/  ISETP.GE.AND P1, PT, R3, R240, PT ;  /* 0x000000f00300720c */ /* 0x000fe40003f26270 */
[----:B------:R-:W-:Y:S02]  /*6880*/  FSEL R127, R41, -INF , !P4 ;  /* 0xff800000297f7808 */ /* 0x000fe40006000000 */
[----:B------:R-:W-:Y:S02]  /*6890*/  FSEL R213, R30, -INF , !P5 ;  /* 0xff8000001ed57808 */ /* 0x000fe40006800000 */
[----:B------:R-:W-:-:S02]  /*68a0*/  ISETP.LT.OR P4, PT, R3, R236, P2 ;  /* 0x000000ec0300720c */ /* 0x000fc40001781670 */
[C---:B------:R-:W-:Y:S02]  /*68b0*/  ISETP.LT.OR P5, PT, R3.reuse, R237, P3 ;  /* 0x000000ed0300720c */ /* 0x040fe40001fa1670 */
[C---:B------:R-:W-:Y:S02]  /*68c0*/  ISETP.LT.OR P2, PT, R3.reuse, R235, P0 ;  /* 0x000000eb0300720c */ /* 0x040fe40000741670 */
[----:B------:R-:W-:Y:S02]  /*68d0*/  ISETP.LT.OR P3, PT, R3, R238, P1 ;  /* 0x000000ee0300720c */ /* 0x000fe40000f61670 */
[----:B------:R-:W-:Y:S02]  /*68e0*/  ISETP.NE.AND P0, PT, R6, RZ, PT ;  /* 0x000000ff0600720c */ /* 0x000fe40003f05270 */
[----:B------:R-:W-:Y:S02]  /*68f0*/  IADD3 R3, R0, 0x71, RZ ;  /* 0x0000007100037810 */ /* 0x000fe40007ffe0ff */
[----:B------:R-:W-:-:S02]  /*6900*/  FSEL R207, R28, -INF , !P6 ;  /* 0xff8000001ccf7808 */ /* 0x000fc40007000000 */
[----:B------:R-:W-:Y:S02]  /*6910*/  FSEL R199, R29, -INF , !P0 ;  /* 0xff8000001dc77808 */ /* 0x000fe40004000000 */
[----:B------:R-:W-:Y:S02]  /*6920*/  ISETP.NE.AND P6, PT, R5, RZ, PT ;  /* 0x000000ff0500720c */ /* 0x000fe40003fc5270 */
[----:B------:R-:W-:Y:S02]  /*6930*/  ISETP.NE.AND P1, PT, R7, RZ, PT ;  /* 0x000000ff0700720c */ /* 0x000fe40003f25270 */
[----:B------:R-:W-:Y:S02]  /*6940*/  ISETP.GE.AND P0, PT, R3, R242, PT ;  /* 0x000000f20300720c */ /* 0x000fe40003f06270 */
[----:B------:R-:W-:Y:S02]  /*6950*/  IADD3 R5, R0, 0x68, RZ ;  /* 0x0000006800057810 */ /* 0x000fe40007ffe0ff */
[----:B------:R-:W-:-:S02]  /*6960*/  FSEL R197, R43, -INF , !P1 ;  /* 0xff8000002bc57808 */ /* 0x000fc40004800000 */
[----:B------:R-:W-:Y:S02]  /*6970*/  ISETP.LT.OR P0, PT, R3, R237, P0 ;  /* 0x000000ed0300720c */ /* 0x000fe40000701670 */
[C---:B------:R-:W-:Y:S02]  /*6980*/  ISETP.GE.AND P1, PT, R5.reuse, R242, PT ;  /* 0x000000f20500720c */ /* 0x040fe40003f26270 */
[----:B------:R-:W-:Y:S02]  /*6990*/  FSEL R126, R36, -INF , !P5 ;  /* 0xff800000247e7808 */ /* 0x000fe40006800000 */
[----:B------:R-:W-:Y:S02]  /*69a0*/  ISETP.GE.AND P5, PT, R5, R240, PT ;  /* 0x000000f00500720c */ /* 0x000fe40003fa6270 */
[----:B------:R-:W-:Y:S02]  /*69b0*/  FSEL R196, R38, -INF , !P4 ;  /* 0xff80000026c47808 */ /* 0x000fe40006000000 */
[----:B------:R-:W-:-:S02]  /*69c0*/  FSEL R198, R32, -INF , !P3 ;  /* 0xff80000020c67808 */ /* 0x000fc40005800000 */
[----:B------:R-:W-:Y:S02]  /*69d0*/  FSEL R125, R37, -INF , !P0 ;  /* 0xff800000257d7808 */ /* 0x000fe40004000000 */
[----:B------:R-:W-:Y:S02]  /*69e0*/  ISETP.LT.OR P1, PT, R5, R237, P1 ;  /* 0x000000ed0500720c */ /* 0x000fe40000f21670 */
[C---:B------:R-:W-:Y:S02]  /*69f0*/  ISETP.GE.AND P3, PT, R3.reuse, R241, PT ;  /* 0x000000f10300720c */ /* 0x040fe40003f66270 */
[C---:B------:R-:W-:Y:S02]  /*6a00*/  ISETP.GE.AND P4, PT, R3.reuse, R240, PT ;  /* 0x000000f00300720c */ /* 0x040fe40003f86270 */
[----:B------:R-:W-:Y:S02]  /*6a10*/  ISETP.GE.AND P0, PT, R3, R239, PT ;  /* 0x000000ef0300720c */ /* 0x000fe40003f06270 */
[----:B------:R-:W-:-:S02]  /*6a20*/  FSEL R202, R34, -INF , !P2 ;  /* 0xff80000022ca7808 */ /* 0x000fc40005000000 */
[----:B------:R-:W-:Y:S02]  /*6a30*/  ISETP.LT.OR P2, PT, R5, R238, P5 ;  /* 0x000000ee0500720c */ /* 0x000fe40002f41670 */
[----:B------:R-:W-:Y:S02]  /*6a40*/  P2R R6, PR, RZ, 0x2 ;  /* 0x00000002ff067803 */ /* 0x000fe40000000000 */
[C---:B------:R-:W-:Y:S02]  /*6a50*/  ISETP.LT.OR P3, PT, R3.reuse, R236, P3 ;  /* 0x000000ec0300720c */ /* 0x040fe40001f61670 */
[C---:B------:R-:W-:Y:S02]  /*6a60*/  ISETP.LT.OR P4, PT, R3.reuse, R238, P4 ;  /* 0x000000ee0300720c */ /* 0x040fe40002781670 */
[----:B------:R-:W-:Y:S02]  /*6a70*/  ISETP.LT.OR P5, PT, R3, R235, P0 ;  /* 0x000000eb0300720c */ /* 0x000fe400007a1670 */
[----:B------:R-:W-:-:S02]  /*6a80*/  ISETP.GE.AND P1, PT, R5, R239, PT ;  /* 0x000000ef0500720c */ /* 0x000fc40003f26270 */
[----:B------:R-:W-:Y:S02]  /*6a90*/  IADD3 R3, R0, 0x69, RZ ;  /* 0x0000006900037810 */ /* 0x000fe40007ffe0ff */
[----:B------:R-:W-:Y:S02]  /*6aa0*/  FSEL R178, R39, -INF , !P3 ;  /* 0xff80000027b27808 */ /* 0x000fe40005800000 */
[----:B------:R-:W-:Y:S02]  /*6ab0*/  ISETP.LT.OR P1, PT, R5, R235, P1 ;  /* 0x000000eb0500720c */ /* 0x000fe40000f21670 */
[C---:B------:R-:W-:Y:S02]  /*6ac0*/  ISETP.GE.AND P3, PT, R3.reuse, R242, PT ;  /* 0x000000f20300720c */ /* 0x040fe40003f66270 */
[----:B------:R-:W-:Y:S02]  /*6ad0*/  FSEL R186, R26, -INF , !P1 ;  /* 0xff8000001aba7808 */ /* 0x000fe40004800000 */
[----:B------:R-:W-:-:S02]  /*6ae0*/  ISETP.LT.OR P3, PT, R3, R237, P3 ;  /* 0x000000ed0300720c */ /* 0x000fc40001f61670 */
[C---:B------:R-:W-:Y:S02]  /*6af0*/  ISETP.GE.AND P1, PT, R3.reuse, R241, PT ;  /* 0x000000f10300720c */ /* 0x040fe40003f26270 */
[----:B------:R-:W-:Y:S02]  /*6b00*/  FSEL R184, R24, -INF , !P2 ;  /* 0xff80000018b87808 */ /* 0x000fe40005000000 */
[----:B------:R-:W-:Y:S02]  /*6b10*/  ISETP.GE.AND P0, PT, R3, R240, PT ;  /* 0x000000f00300720c */ /* 0x000fe40003f06270 */
[----:B------:R-:W-:Y:S02]  /*6b20*/  FSEL R185, R33, -INF , !P4 ;  /* 0xff80000021b97808 */ /* 0x000fe40006000000 */
[----:B------:R-:W-:Y:S02]  /*6b30*/  ISETP.NE.AND P4, PT, R6, RZ, PT ;  /* 0x000000ff0600720c */ /* 0x000fe40003f85270 */
[----:B------:R-:W-:-:S02]  /*6b40*/  ISETP.GE.AND P2, PT, R3, R239, PT ;  /* 0x000000ef0300720c */ /* 0x000fc40003f46270 */
[----:B------:R-:W-:Y:S02]  /*6b50*/  P2R R6, PR, RZ, 0x8 ;  /* 0x00000008ff067803 */ /* 0x000fe40000000000 */
[C---:B------:R-:W-:Y:S02]  /*6b60*/  ISETP.LT.OR P3, PT, R3.reuse, R236, P1 ;  /* 0x000000ec0300720c */ /* 0x040fe40000f61670 */
[C---:B------:R-:W-:Y:S02]  /*6b70*/  ISETP.LT.OR P1, PT, R3.reuse, R238, P0 ;  /* 0x000000ee0300720c */ /* 0x040fe40000721670 */
[----:B------:R-:W-:Y:S02]  /*6b80*/  ISETP.LT.OR P0, PT, R3, R235, P2 ;  /* 0x000000eb0300720c */ /* 0x000fe40001701670 */
[----:B------:R-:W-:Y:S02]  /*6b90*/  IADD3 R3, R0, 0x78, RZ ;  /* 0x0000007800037810 */ /* 0x000fe40007ffe0ff */
[----:B------:R-:W-:-:S02]  /*6ba0*/  FSEL R170, R25, -INF , !P1 ;  /* 0xff80000019aa7808 */ /* 0x000fc40004800000 */
[----:B------:R-:W-:Y:S02]  /*6bb0*/  ISETP.GE.AND P1, PT, R3, R240, PT ;  /* 0x000000f00300720c */ /* 0x000fe40003f26270 */
[----:B------:R-:W-:Y:S02]  /*6bc0*/  IADD3 R0, R0, 0x79, RZ ;  /* 0x0000007900007810 */ /* 0x000fe40007ffe0ff */
[----:B------:R-:W-:Y:S02]  /*6bd0*/  FSEL R124, R20, -INF , !P4 ;  /* 0xff800000147c7808 */ /* 0x000fe40006000000 */
[----:B------:R-:W-:Y:S02]  /*6be0*/  FSEL R179, R35, -INF , !P5 ;  /* 0xff80000023b37808 */ /* 0x000fe40006800000 */
[----:B------:R-:W-:Y:S02]  /*6bf0*/  ISETP.LT.OR P4, PT, R3, R238, P1 ;  /* 0x000000ee0300720c */ /* 0x000fe40000f81670 */
[----:B------:R-:W-:-:S02]  /*6c00*/  ISETP.GE.AND P5, PT, R0, R242, PT ;  /* 0x000000f20000720c */ /* 0x000fc40003fa6270 */
[----:B------:R-:W-:Y:S02]  /*6c10*/  FSEL R203, R31, -INF , !P6 ;  /* 0xff8000001fcb7808 */ /* 0x000fe40007000000 */
[----:B------:R-:W-:Y:S02]  /*6c20*/  FSEL R169, R8, -INF , !P4 ;  /* 0xff80000008a97808 */ /* 0x000fe40006000000 */
[----:B------:R-:W-:Y:S02]  /*6c30*/  ISETP.GE.AND P6, PT, R5, R241, PT ;  /* 0x000000f10500720c */ /* 0x000fe40003fc6270 */
[----:B------:R-:W-:Y:S02]  /*6c40*/  ISETP.LT.OR P4, PT, R0, R237, P5 ;  /* 0x000000ed0000720c */ /* 0x000fe40002f81670 */
[----:B------:R-:W-:Y:S02]  /*6c50*/  FSEL R177, R27, -INF , !P0 ;  /* 0xff8000001bb17808 */ /* 0x000fe40004000000 */
[----:B------:R-:W-:-:S02]  /*6c60*/  ISETP.GE.AND P0, PT, R3, R239, PT ;  /* 0x000000ef0300720c */ /* 0x000fc40003f06270 */
[----:B------:R-:W-:Y:S02]  /*6c70*/  ISETP.LT.OR P6, PT, R5, R236, P6 ;  /* 0x000000ec0500720c */ /* 0x000fe400037c1670 */
[----:B------:R-:W-:Y:S02]  /*6c80*/  FSEL R159, R13, -INF , !P4 ;  /* 0xff8000000d9f7808 */ /* 0x000fe40006000000 */
[----:B------:R-:W-:Y:S02]  /*6c90*/  P2R R5, PR, RZ, 0x8 ;  /* 0x00000008ff057803 */ /* 0x000fe40000000000 */
[----:B------:R-:W-:Y:S02]  /*6ca0*/  PLOP3.LUT P4, PT, PT, PT, UP0, 0x80, 0x0 ;  /* 0x000000000000781c */ /* 0x000fe40003f8f008 */
[----:B------:R-:W-:Y:S02]  /*6cb0*/  ISETP.GE.AND P2, PT, R3, R242, PT ;  /* 0x000000f20300720c */ /* 0x000fe40003f46270 */
[----:B------:R-:W-:-:S02]  /*6cc0*/  ISETP.GE.AND P3, PT, R0, R240, PT ;  /* 0x000000f00000720c */ /* 0x000fc40003f66270 */
[C---:B------:R-:W-:Y:S02]  /*6cd0*/  ISETP.LT.OR P0, PT, R3.reuse, R235, P0 ;  /* 0x000000eb0300720c */ /* 0x040fe40000701670 */
[----:B------:R-:W-:Y:S02]  /*6ce0*/  FSEL R147, R22, -INF , !P6 ;  /* 0xff80000016937808 */ /* 0x000fe40007000000 */
[----:B------:R-:W-:Y:S02]  /*6cf0*/  ISETP.LT.OR P6, PT, R3, R237, P2 ;  /* 0x000000ed0300720c */ /* 0x000fe400017c1670 */
[----:B------:R-:W-:Y:S02]  /*6d00*/  ISETP.LT.OR P1, PT, R0, R238, P3 ;  /* 0x000000ee0000720c */ /* 0x000fe40001f21670 */
[----:B------:R-:W-:Y:S02]  /*6d10*/  FSEL R176, R10, -INF , !P0 ;  /* 0xff8000000ab07808 */ /* 0x000fe40004000000 */
[----:B------:R-:W-:-:S02]  /*6d20*/  ISETP.GE.AND P2, PT, R0, R241, PT ;  /* 0x000000f10000720c */ /* 0x000fc40003f46270 */
[----:B------:R-:W-:Y:S02]  /*6d30*/  ISETP.GE.AND P3, PT, R3, R241, PT ;  /* 0x000000f10300720c */ /* 0x000fe40003f66270 */
[C---:B------:R-:W-:Y:S02]  /*6d40*/  ISETP.GE.AND P0, PT, R0.reuse, R239, PT ;  /* 0x000000ef0000720c */ /* 0x040fe40003f06270 */
[----:B------:R-:W-:Y:S02]  /*6d50*/  FSEL R168, R9, -INF , !P1 ;  /* 0xff80000009a87808 */ /* 0x000fe40004800000 */
[-C--:B------:R-:W-:Y:S02]  /*6d60*/  ISETP.LT.OR P1, PT, R0, R236.reuse, P2 ;  /* 0x000000ec0000720c */ /* 0x080fe40001721670 */
[----:B------:R-:W-:Y:S02]  /*6d70*/  ISETP.LT.OR P3, PT, R3, R236, P3 ;  /* 0x000000ec0300720c */ /* 0x000fe40001f61670 */
[----:B------:R-:W-:-:S02]  /*6d80*/  ISETP.NE.AND P5, PT, R5, RZ, PT ;  /* 0x000000ff0500720c */ /* 0x000fc40003fa5270 */
[----:B------:R-:W-:Y:S02]  /*6d90*/  ISETP.NE.AND P2, PT, R6, RZ, PT ;  /* 0x000000ff0600720c */ /* 0x000fe40003f45270 */
[----:B------:R-:W-:Y:S01]  /*6da0*/  ISETP.LT.OR P0, PT, R0, R235, P0 ;  /* 0x000000eb0000720c */ /* 0x000fe20000701670 */
[----:B------:R-:W-:Y:S01]  /*6db0*/  IMAD.IADD R0, R252, 0x1, R227 ;  /* 0x00000001fc007824 */ /* 0x000fe200078e02e3 */
        /* <DEDUP_REMOVED lines=9> */
[----:B------:R-:W-:-:S02]  /*6e50*/  IADD3 R228, R226, 0x3000, RZ ;  /* 0x00003000e2e47810 */ /* 0x000fc40007ffe0ff */
[----:B------:R-:W-:Y:S01]  /*6e60*/  IADD3 R227, R226, 0x3800, RZ ;  /* 0x00003800e2e37810 */ /* 0x000fe20007ffe0ff */
[----:B------:R-:W-:Y:S05]  /*6e70*/  @!P4 BRA `(.L_x_633) ;  /* 0x000006b00000c947 */ /* 0x000fea0003800000 */
[----:B------:R-:W2:Y:S04]  /*6e80*/  LDL.64 R122, [R1+0xc0] ;  /* 0x0000c000017a7983 */ /* 0x000ea80000100a00 */
[----:B------:R-:W3:Y:S01]  /*6e90*/  LDL.64 R72, [R1+0xc8] ;  /* 0x0000c80001487983 */ /* 0x000ee20000100a00 */
[----:B------:R-:W-:Y:S01]  /*6ea0*/  UIADD3 UR11, UR7, -0x2, URZ ;  /* 0xfffffffe070b7890 */ /* 0x000fe2000fffe03f */
        /* <DEDUP_REMOVED lines=9> */
[----:B------:R-:W-:Y:S01]  /*6f40*/  IMAD.U32 R17, RZ, RZ, UR4 ;  /* 0x00000004ff117e24 */ /* 0x000fe2000f8e00ff */
[----:B--2---:R-:W-:Y:S01]  /*6f50*/  ISETP.GE.AND P0, PT, R122, c[0x0][0x220], PT ;  /* 0x000088007a007a0c */ /* 0x004fe20003f06270 */
[----:B---3--:R-:W-:-:S05]  /*6f60*/  IMAD.WIDE.U32 R8, R8, UR14, R72 ;  /* 0x0000000e08087c25 */ /* 0x008fca000f8e0048 */
[----:B------:R-:W-:-:S07]  /*6f70*/  IADD3 R7, R9, UR5, RZ ;  /* 0x0000000509077c10 */ /* 0x000fce000fffe0ff */
[----:B------:R-:W-:Y:S01]  /*6f80*/  @!P0 IMAD.MOV.U32 R12, RZ, RZ, c[0x0][0x19c] ;  /* 0x00006700ff0c8624 */ /* 0x000fe200078e00ff */
[----:B------:R-:W-:Y:S01]  /*6f90*/  @!P0 LEA R6, P1, R6, R8, 0x6 ;  /* 0x0000000806068211 */ /* 0x000fe200078230ff */
[----:B------:R-:W-:Y:S01]  /*6fa0*/  @!P0 IMAD.MOV.U32 R16, RZ, RZ, c[0x0][0x19c] ;  /* 0x00006700ff108624 */ /* 0x000fe200078e00ff */
[----:B------:R-:W-:Y:S01]  /*6fb0*/  @!P0 IADD3 R3, P3, R8, UR27, RZ ;  /* 0x0000001b08038c10 */ /* 0x000fe2000ff7e0ff */
[----:B------:R1:W-:Y:S01]  /*6fc0*/  @P0 STS.128 [R243+0x4000], RZ ;  /* 0x004000fff3000388 */ /* 0x0003e20000000c00 */
[----:B------:R-:W-:Y:S01]  /*6fd0*/  @!P0 LEA.HI.X R12, R14, R7, R12, 0x6, P1 ;  /* 0x000000070e0c8211 */ /* 0x000fe200008f340c */
[----:B------:R-:W-:Y:S01]  /*6fe0*/  @!P0 IMAD R16, R16, 0x60, RZ ;  /* 0x0000006010108824 */ /* 0x000fe200078e02ff */
[----:B------:R-:W-:Y:S02]  /*6ff0*/  @!P0 IADD3.X R10, R7, UR26, RZ, P3, !PT ;  /* 0x0000001a070a8c10 */ /* 0x000fe40009ffe4ff */
[----:B------:R-:W-:Y:S02]  /*7000*/  @!P0 LEA R24, P1, R6, c[0x0][0x168], 0x1 ;  /* 0x00005a0006188a11 */ /* 0x000fe400078208ff */
[----:B------:R-:W-:-:S02]  /*7010*/  @!P0 MOV R11, c[0x0][0x19c] ;  /* 0x00006700000b8a02 */ /* 0x000fc40000000f00 */
[-C--:B------:R-:W-:Y:S02]  /*7020*/  @!P0 LEA R5, P2, R5, R8.reuse, 0x5 ;  /* 0x0000000805058211 */ /* 0x080fe400078428ff */
[----:B------:R-:W-:Y:S02]  /*7030*/  @!P0 LEA R28, P3, R3, c[0x0][0x168], 0x1 ;  /* 0x00005a00031c8a11 */ /* 0x000fe400078608ff */
[----:B------:R-:W-:Y:S01]  /*7040*/  @!P0 LEA.HI.X R25, R6, c[0x0][0x16c], R12, 0x1, P1 ;  /* 0x00005b0006198a11 */ /* 0x000fe200008f0c0c */
[----:B------:R-:W-:Y:S01]  /*7050*/  @!P0 IMAD.MOV.U32 R6, RZ, RZ, R8 ;  /* 0x000000ffff068224 */ /* 0x000fe200078e0008 */
[----:B------:R-:W-:Y:S01]  /*7060*/  @!P0 LEA.HI.X R11, R13, R7, R11, 0x5, P2 ;  /* 0x000000070d0b8211 */ /* 0x000fe200010f2c0b */
[--C-:B------:R-:W-:Y:S01]  /*7070*/  @!P0 IMAD.MOV.U32 R13, RZ, RZ, R7.reuse ;  /* 0x000000ffff0d8224 */ /* 0x100fe200078e0007 */
[----:B------:R-:W-:Y:S01]  /*7080*/  @!P0 LEA.HI.X R29, R3, c[0x0][0x16c], R10, 0x1, P3 ;  /* 0x00005b00031d8a11 */ /* 0x000fe200018f0c0a */
[----:B------:R-:W-:Y:S01]  /*7090*/  IMAD.U32 R3, RZ, RZ, UR4 ;  /* 0x00000004ff037e24 */ /* 0x000fe2000f8e00ff */
[----:B------:R-:W-:Y:S01]  /*70a0*/  @!P0 MOV R12, R8 ;  /* 0x00000008000c8202 */ /* 0x000fe20000000f00 */
[----:B------:R-:W-:Y:S01]  /*70b0*/  @!P0 IMAD.WIDE.U32 R14, R14, 0x30, R6 ;  /* 0x000000300e0e8825 */ /* 0x000fe200078e0006 */
[----:B------:R-:W-:-:S02]  /*70c0*/  @!P0 LEA R26, P2, R5, c[0x0][0x168], 0x1 ;  /* 0x00005a00051a8a11 */ /* 0x000fc400078408ff */
[C---:B------:R-:W-:Y:S01]  /*70d0*/  @!P0 LEA R22, P1, R8.reuse, c[0x0][0x168], 0x1 ;  /* 0x00005a0008168a11 */ /* 0x040fe200078208ff */
[----:B------:R-:W-:Y:S01]  /*70e0*/  @!P0 IMAD.WIDE.U32 R12, R3, 0x50, R12 ;  /* 0x00000050030c8825 */ /* 0x000fe200078e000c */
[----:B------:R-:W-:Y:S02]  /*70f0*/  @!P0 LEA.HI.X R27, R5, c[0x0][0x16c], R11, 0x1, P2 ;  /* 0x00005b00051b8a11 */ /* 0x000fe400010f0c0b */
[----:B------:R-:W-:Y:S01]  /*7100*/  @!P0 MOV R5, c[0x0][0x19c] ;  /* 0x0000670000058a02 */ /* 0x000fe20000000f00 */
[----:B------:R-:W-:Y:S01]  /*7110*/  @!P0 IMAD.MOV.U32 R3, RZ, RZ, c[0x0][0x19c] ;  /* 0x00006700ff038624 */ /* 0x000fe200078e00ff */
[--C-:B------:R-:W-:Y:S01]  /*7120*/  @!P0 LEA.HI.X R23, R8, c[0x0][0x16c], R7.reuse, 0x1, P1 ;  /* 0x00005b0008178a11 */ /* 0x100fe200008f0c07 */
[----:B------:R-:W-:Y:S01]  /*7130*/  @!P0 IMAD.MOV.U32 R10, RZ, RZ, R8 ;  /* 0x000000ffff0a8224 */ /* 0x000fe200078e0008 */
[----:B------:R-:W-:Y:S01]  /*7140*/  @!P0 LEA R20, P3, R14, c[0x0][0x168], 0x1 ;  /* 0x00005a000e148a11 */ /* 0x000fe200078608ff */
[----:B------:R-:W-:Y:S01]  /*7150*/  @!P0 IMAD R3, R3, 0x30, RZ ;  /* 0x0000003003038824 */ /* 0x000fe200078e02ff */
[----:B------:R-:W-:Y:S01]  /*7160*/  @!P0 LEA R18, P2, R12, c[0x0][0x168], 0x1 ;  /* 0x00005a000c128a11 */ /* 0x000fe200078408ff */
[----:B------:R-:W-:Y:S01]  /*7170*/  @!P0 IMAD.MOV.U32 R11, RZ, RZ, R7 ;  /* 0x000000ffff0b8224 */ /* 0x000fe200078e0007 */
[----:B------:R-:W-:Y:S01]  /*7180*/  @!PT LDS RZ, [RZ] ;  /* 0x00000000fffff984 */ /* 0x000fe20000000800 */
[----:B------:R-:W-:Y:S01]  /*7190*/  @!PT LDS RZ, [RZ] ;  /* 0x00000000fffff984 */ /* 0x000fe20000000800 */
[----:B------:R-:W-:Y:S01]  /*71a0*/  @!PT LDS RZ, [RZ] ;  /* 0x00000000fffff984 */ /* 0x000fe20000000800 */
[----:B------:R1:W-:Y:S01]  /*71b0*/  @!P0 LDGSTS.E.BYPASS.LTC128B.128 [R243+0x4000], [R22.64] ;  /* 0x0400000016f38fae */ /* 0x0003e2000b901d72 */
[----:B------:R-:W-:Y:S01]  /*71c0*/  @!P0 IMAD R5, R5, 0x50, RZ ;  /* 0x0000005005058824 */ /* 0x000fe200078e02ff */
[----:B------:R-:W-:Y:S01]  /*71d0*/  @!P0 IADD3 R3, R3, R15, RZ ;  /* 0x0000000f03038210 */ /* 0x000fe20007ffe0ff */
[----:B------:R-:W-:Y:S01]  /*71e0*/  @!P0 IMAD.WIDE.U32 R10, R17, 0x60, R10 ;  /* 0x00000060110a8825 */ /* 0x000fe200078e000a */
[----:B------:R1:W-:Y:S02]  /*71f0*/  @P0 STS.128 [R243+0x4800], RZ ;  /* 0x004800fff3000388 */ /* 0x0003e40000000c00 */
[----:B------:R-:W-:Y:S01]  /*7200*/  @!P0 LEA.HI.X R21, R14, c[0x0][0x16c], R3, 0x1, P3 ;  /* 0x00005b000e158a11 */ /* 0x000fe200018f0c03 */
[----:B------:R-:W-:Y:S01]  /*7210*/  @!P0 IMAD.IADD R5, R5, 0x1, R13 ;  /* 0x0000000105058824 */ /* 0x000fe200078e020d */
[----:B------:R-:W-:Y:S01]  /*7220*/  @!PT LDS RZ, [RZ] ;  /* 0x00000000fffff984 */ /* 0x000fe20000000800 */
[----:B------:R-:W-:Y:S01]  /*7230*/  @!PT LDS RZ, [RZ] ;  /* 0x00000000fffff984 */ /* 0x000fe20000000800 */
[----:B------:R-:W-:Y:S01]  /*7240*/  @!PT LDS RZ, [RZ] ;  /* 0x00000000fffff984 */ /* 0x000fe20000000800 */
[----:B------:R1:W-:Y:S01]  /*7250*/  @!P0 LDGSTS.E.BYPASS.LTC128B.128 [R243+0x4800], [R28.64] ;  /* 0x048000001cf38fae */ /* 0x0003e2000b901d72 */
[----:B------:R-:W-:Y:S01]  /*7260*/  @!P0 IMAD.IADD R11, R16, 0x1, R11 ;  /* 0x00000001100b8824 */ /* 0x000fe200078e020b */
[----:B------:R-:W-:-:S02]  /*7270*/  @!P0 LEA R16, P1, R10, c[0x0][0x168], 0x1 ;  /* 0x00005a000a108a11 */ /* 0x000fc400078208ff */
        /* <DEDUP_REMOVED lines=41> */
.L_x_635:
[----:B------:R-:W-:Y:S05]  /*7510*/  BSYNC B0 ;  /* 0x0000000000007941 */ /* 0x000fea0003800000 */
.L_x_634:
[----:B------:R-:W0:Y:S02]  /*7520*/  LDGDEPBAR ;  /* 0x00000000000079af */ /* 0x000e240000000000 */
.L_x_633:
[----:B------:R-:W-:Y:S01]  /*7530*/  FMNMX.FTZ R3, R64, R56, !PT ;  /* 0x0000003840037209 */ /* 0x000fe20007810000 */
[----:B------:R-:W-:Y:S01]  /*7540*/  STL [R1+0x134], R243 ;  /* 0x000134f301007387 */ /* 0x000fe20000100800 */
[----:B------:R-:W-:Y:S02]  /*7550*/  IMAD.SHL.U32 R216, R0, 0x2, RZ ;  /* 0x0000000200d87824 */ /* 0x000fe400078e00ff */
[----:B------:R-:W-:Y:S01]  /*7560*/  FMNMX.FTZ R3, R61, R3, !PT ;  /* 0x000000033d037209 */ /* 0x000fe20007810000 */
[----:B------:R-:W-:Y:S01]  /*7570*/  STL [R1+0x130], R242 ;  /* 0x000130f201007387 */ /* 0x000fe20000100800 */
[----:B------:R-:W-:Y:S01]  /*7580*/  IMAD R217, R4, 0x2, R216 ;  /* 0x0000000204d97824 */ /* 0x000fe200078e02d8 */
[C---:B------:R-:W-:Y:S02]  /*7590*/  LEA R219, R2.reuse, R216, 0x1 ;  /* 0x000000d802db7211 */ /* 0x040fe400078e08ff */
[----:B------:R-:W-:Y:S01]  /*75a0*/  FMNMX.FTZ R3, R57, R3, !PT ;  /* 0x0000000339037209 */ /* 0x000fe20007810000 */
[----:B------:R-:W-:Y:S01]  /*75b0*/  STL [R1+0x12c], R241 ;  /* 0x00012cf101007387 */ /* 0x000fe20000100800 */
[----:B------:R-:W-:-:S02]  /*75c0*/  LEA R218, R2, R217, 0x1 ;  /* 0x000000d902da7211 */ /* 0x000fc400078e08ff */
        /* <DEDUP_REMOVED lines=117> */
[----:B------:R-:W-:Y:S01]  /*7d20*/  STL [R1+0x138], R73 ;  /* 0x0001384901007387 */ /* 0x000fe20000100800 */
[----:B------:R-:W-:Y:S01]  /*7d30*/  FMNMX.FTZ R3, R149, R6, !PT ;  /* 0x0000000695037209 */ /* 0x000fe20007810000 */
[C---:B------:R-:W-:Y:S01]  /*7d40*/  FMUL.FTZ R6, R73.reuse, c[0x0][0x23c] ;  /* 0x00008f0049067a20 */ /* 0x040fe20000410000 */
[----:B------:R-:W-:Y:S01]  /*7d50*/  FMNMX.FTZ R5, R248, R5, !PT ;  /* 0x00000005f8057209 */ /* 0x000fe20007810000 */
[----:B--2---:R-:W1:Y:S01]  /*7d60*/  SHFL.BFLY PT, R8, R72, 0x2, 0x1f ;  /* 0x0c401f0048087f89 */ /* 0x004e6200000e0000 */
[----:B------:R-:W-:-:S02]  /*7d70*/  FSETP.NEU.FTZ.AND P0, PT, R73, -INF , PT ;  /* 0xff8000004900780b */ /* 0x000fc40003f1d000 */
[----:B------:R-:W-:Y:S02]  /*7d80*/  FMNMX.FTZ R3, R142, R3, !PT ;  /* 0x000000038e037209 */ /* 0x000fe40007810000 */
        /* <DEDUP_REMOVED lines=10> */
[----:B------:R2:W-:Y:S01]  /*7e30*/  MUFU.EX2 R151, R2 ;  /* 0x0000000200977308 */ /* 0x0005e20000000800 */
[----:B------:R-:W-:Y:S01]  /*7e40*/  FMNMX.FTZ R5, R207, R5, !PT ;  /* 0x00000005cf057209 */ /* 0x000fe20007810000 */
[--C-:B------:R-:W-:Y:S01]  /*7e50*/  FFMA.FTZ R152, R152, c[0x0][0x23c], -R6.reuse ;  /* 0x00008f0098987a23 */ /* 0x100fe20000010806 */
[----:B------:R-:W-:Y:S01]  /*7e60*/  FMNMX.FTZ R3, R164, R3, !PT ;  /* 0x00000003a4037209 */ /* 0x000fe20007810000 */
[--C-:B------:R-:W-:Y:S01]  /*7e70*/  FFMA.FTZ R159, R159, c[0x0][0x23c], -R6.reuse ;  /* 0x00008f009f9f7a23 */ /* 0x100fe20000010806 */
[----:B-1----:R-:W-:Y:S01]  /*7e80*/  FMNMX.FTZ R72, R72, R8, !PT ;  /* 0x0000000848487209 */ /* 0x002fe20007810000 */
[----:B------:R-:W-:-:S02]  /*7e90*/  FFMA.FTZ R8, R57, c[0x0][0x23c], -R6 ;  /* 0x00008f0039087a23 */ /* 0x000fc40000010806 */
[----:B------:R1:W-:Y:S02]  /*7ea0*/  MUFU.EX2 R73, R7 ;  /* 0x0000000700497308 */ /* 0x0003e40000000800 */
[----:B------:R-:W3:Y:S06]  /*7eb0*/  SHFL.BFLY PT, R9, R72, 0x1, 0x1f ;  /* 0x0c201f0048097f89 */ /* 0x000eec00000e0000 */
[----:B------:R-:W-:Y:S01]  /*7ec0*/  MUFU.EX2 R239, R8 ;  /* 0x0000000800ef7308 */ /* 0x000fe20000000800 */
[--C-:B--2---:R-:W-:Y:S02]  /*7ed0*/  FFMA.FTZ R2, R148, c[0x0][0x23c], -R6.reuse ;  /* 0x00008f0094027a23 */ /* 0x104fe40000010806 */
[----:B-1----:R-:W-:-:S05]  /*7ee0*/  FFMA.FTZ R7, R56, c[0x0][0x23c], -R6 ;  /* 0x00008f0038077a23 */ /* 0x002fca0000010806 */
[----:B------:R1:W-:Y:S01]  /*7ef0*/  MUFU.EX2 R10, R7 ;  /* 0x00000007000a7308 */ /* 0x0003e20000000800 */
[----:B---3--:R-:W-:-:S04]  /*7f00*/  FMNMX.FTZ R72, R72, R9, !PT ;  /* 0x0000000948487209 */ /* 0x008fc80007810000 */
[----:B------:R-:W-:Y:S01]  /*7f10*/  FSETP.NEU.FTZ.AND P0, PT, R72, -INF , PT ;  /* 0xff8000004800780b */ /* 0x000fe20003f1d000 */
[----:B------:R-:W-:Y:S01]  /*7f20*/  STL [R1+0x13c], R72 ;  /* 0x00013c4801007387 */ /* 0x000fe20000100800 */
[----:B-1----:R-:W-:Y:S02]  /*7f30*/  FMNMX.FTZ R7, R199, R5, !PT ;  /* 0x00000005c7077209 */ /* 0x002fe40007810000 */
[----:B------:R-:W-:Y:S01]  /*7f40*/  FMNMX.FTZ R5, R157, R3, !PT ;  /* 0x000000039d057209 */ /* 0x000fe20007810000 */
[----:B------:R-:W-:Y:S01]  /*7f50*/  FFMA.FTZ R3, R61, c[0x0][0x23c], -R6 ;  /* 0x00008f003d037a23 */ /* 0x000fe20000010806 */
[----:B------:R-:W-:Y:S02]  /*7f60*/  FMNMX.FTZ R7, R184, R7, !PT ;  /* 0x00000007b8077209 */ /* 0x000fe40007810000 */
[----:B------:R-:W-:Y:S01]  /*7f70*/  FMNMX.FTZ R5, R211, R5, !PT ;  /* 0x00000005d3057209 */ /* 0x000fe20007810000 */
[----:B------:R1:W2:Y:S01]  /*7f80*/  MUFU.EX2 R221, R3 ;  /* 0x0000000300dd7308 */ /* 0x0002a20000000800 */
[----:B------:R-:W-:-:S02]  /*7f90*/  FMNMX.FTZ R7, R170, R7, !PT ;  /* 0x00000007aa077209 */ /* 0x000fc40007810000 */
[----:B-1----:R-:W-:Y:S02]  /*7fa0*/  FMNMX.FTZ R3, R205, R5, !PT ;  /* 0x00000005cd037209 */ /* 0x002fe40007810000 */
[----:B------:R-:W-:Y:S01]  /*7fb0*/  FMNMX.FTZ R5, R198, R7, !PT ;  /* 0x00000007c6057209 */ /* 0x000fe20007810000 */
[--C-:B------:R-:W-:Y:S01]  /*7fc0*/  FFMA.FTZ R7, R52, c[0x0][0x23c], -R6.reuse ;  /* 0x00008f0034077a23 */ /* 0x100fe20000010806 */
[----:B------:R-:W-:Y:S02]  /*7fd0*/  FMNMX.FTZ R3, R200, R3, !PT ;  /* 0x00000003c8037209 */ /* 0x000fe40007810000 */
[----:B------:R-:W-:Y:S01]  /*7fe0*/  FMNMX.FTZ R71, R185, R5, !PT ;  /* 0x00000005b9477209 */ /* 0x000fe20007810000 */
[----:B------:R-:W-:Y:S01]  /*7ff0*/  MUFU.EX2 R227, R7 ;  /* 0x0000000700e37308 */ /* 0x000fe20000000800 */
[----:B------:R-:W-:Y:S01]  /*8000*/  FMNMX.FTZ R5, R191, R3, !PT ;  /* 0x00000003bf057209 */ /* 0x000fe20007810000 */
[----:B------:R-:W-:Y:S01]  /*8010*/  FFMA.FTZ R3, R58, c[0x0][0x23c], -R6 ;  /* 0x00008f003a037a23 */ /* 0x000fe20000010806 */
[----:B------:R-:W-:-:S02]  /*8020*/  FMNMX.FTZ R71, R169, R71, !PT ;  /* 0x00000047a9477209 */ /* 0x000fc40007810000 */
[----:B------:R-:W-:Y:S02]  /*8030*/  FMNMX.FTZ R5, R251, R5, !PT ;  /* 0x00000005fb057209 */ /* 0x000fe40007810000 */
[----:B------:R-:W-:Y:S01]  /*8040*/  FMNMX.FTZ R71, R168, R71, !PT ;  /* 0x00000047a8477209 */ /* 0x000fe20007810000 */
[----:B------:R1:W-:Y:S01]  /*8050*/  MUFU.EX2 R235, R3 ;  /* 0x0000000300eb7308 */ /* 0x0003e20000000800 */
[----:B------:R-:W-:Y:S02]  /*8060*/  FMNMX.FTZ R5, R250, R5, !PT ;  /* 0x00000005fa057209 */ /* 0x000fe40007810000 */
[----:B--2---:R-:W-:Y:S01]  /*8070*/  F2FP.BF16.PACK_AB R22, R239, R221 ;  /* 0x000000ddef16723e */ /* 0x004fe200000010ff */
[----:B------:R-:W2:Y:S01]  /*8080*/  SHFL.BFLY PT, R8, R71, 0x2, 0x1f ;  /* 0x0c401f0047087f89 */ /* 0x000ea200000e0000 */
[----:B------:R-:W-:-:S04]  /*8090*/  FMNMX.FTZ R5, R247, R5, !PT ;  /* 0x00000005f7057209 */ /* 0x000fc80007810000 */
[----:B------:R-:W-:Y:S01]  /*80a0*/  FMNMX.FTZ R5, R246, R5, !PT ;  /* 0x00000005f6057209 */ /* 0x000fe20007810000 */
[----:B-1----:R-:W-:-:S04]  /*80b0*/  FFMA.FTZ R3, R55, c[0x0][0x23c], -R6 ;  /* 0x00008f0037037a23 */ /* 0x002fc80000010806 */
[----:B------:R1:W3:Y:S01]  /*80c0*/  MUFU.EX2 R139, R3 ;  /* 0x00000003008b7308 */ /* 0x0002e20000000800 */
[----:B--2---:R-:W-:Y:S01]  /*80d0*/  FMNMX.FTZ R71, R71, R8, !PT ;  /* 0x0000000847477209 */ /* 0x004fe20007810000 */
[----:B-1----:R-:W-:Y:S01]  /*80e0*/  FFMA.FTZ R3, R53, c[0x0][0x23c], -R6 ;  /* 0x00008f0035037a23 */ /* 0x002fe20000010806 */
[----:B---3--:R-:W-:-:S05]  /*80f0*/  F2FP.BF16.PACK_AB R12, R139, R235 ;  /* 0x000000eb8b0c723e */ /* 0x008fca00000010ff */
[----:B------:R1:W2:Y:S02]  /*8100*/  MUFU.EX2 R233, R3 ;  /* 0x0000000300e97308 */ /* 0x0002a40000000800 */
[----:B-1----:R-:W-:Y:S01]  /*8110*/  FMNMX.FTZ R3, R213, R5, !PT ;  /* 0x00000005d5037209 */ /* 0x002fe20007810000 */
[----:B------:R-:W-:Y:S01]  /*8120*/  FMUL.FTZ R5, R72, c[0x0][0x23c] ;  /* 0x00008f0048057a20 */ /* 0x000fe20000410000 */
[----:B--2---:R-:W-:Y:S02]  /*8130*/  F2FP.BF16.PACK_AB R14, R227, R233 ;  /* 0x000000e9e30e723e */ /* 0x004fe400000010ff */
[----:B------:R-:W-:Y:S02]  /*8140*/  FMNMX.FTZ R3, R203, R3, !PT ;  /* 0x00000003cb037209 */ /* 0x000fe40007810000 */
[----:B------:R-:W-:Y:S02]  /*8150*/  FSEL R5, R5, RZ, P0 ;  /* 0x000000ff05057208 */ /* 0x000fe40000000000 */
[----:B------:R-:W-:-:S03]  /*8160*/  FMNMX.FTZ R3, R186, R3, !PT ;  /* 0x00000003ba037209 */ /* 0x000fc60007810000 */
[----:B------:R-:W-:Y:S01]  /*8170*/  FFMA.FTZ R7, R78, c[0x0][0x23c], -R5 ;  /* 0x00008f004e077a23 */ /* 0x000fe20000010805 */
[----:B------:R-:W-:-:S03]  /*8180*/  FMNMX.FTZ R3, R177, R3, !PT ;  /* 0x00000003b1037209 */ /* 0x000fc60007810000 */
[----:B------:R1:W-:Y:S01]  /*8190*/  MUFU.EX2 R136, R7 ;  /* 0x0000000700887308 */ /* 0x0003e20000000800 */
[----:B------:R-:W-:Y:S01]  /*81a0*/  FMNMX.FTZ R70, R202, R3, !PT ;  /* 0x00000003ca467209 */ /* 0x000fe20007810000 */
[----:B------:R-:W-:-:S03]  /*81b0*/  FFMA.FTZ R3, R74, c[0x0][0x23c], -R5 ;  /* 0x00008f004a037a23 */ /* 0x000fc60000010805 */
[----:B------:R-:W-:-:S03]  /*81c0*/  FMNMX.FTZ R70, R179, R70, !PT ;  /* 0x00000046b3467209 */ /* 0x000fc60007810000 */
[----:B------:R2:W3:Y:S01]  /*81d0*/  MUFU.EX2 R232, R3 ;  /* 0x0000000300e87308 */ /* 0x0004e20000000800 */
[----:B------:R-:W-:-:S04]  /*81e0*/  FMNMX.FTZ R70, R176, R70, !PT ;  /* 0x00000046b0467209 */ /* 0x000fc80007810000 */
[----:B------:R-:W-:Y:S01]  /*81f0*/  FMNMX.FTZ R70, R171, R70, !PT ;  /* 0x00000046ab467209 */ /* 0x000fe20007810000 */
[----:B-1----:R-:W1:Y:S04]  /*8200*/  SHFL.BFLY PT, R7, R71, 0x1, 0x1f ;  /* 0x0c201f0047077f89 */ /* 0x002e6800000e0000 */
[----:B------:R-:W4:Y:S01]  /*8210*/  SHFL.BFLY PT, R8, R70, 0x2, 0x1f ;  /* 0x0c401f0046087f89 */ /* 0x000f2200000e0000 */
[----:B--2---:R-:W-:Y:S01]  /*8220*/  FFMA.FTZ R3, R76, c[0x0][0x23c], -R5 ;  /* 0x00008f004c037a23 */ /* 0x004fe20000010805 */
[----:B---3--:R-:W-:-:S03]  /*8230*/  F2FP.BF16.PACK_AB R21, R232, R136 ;  /* 0x00000088e815723e */ /* 0x008fc600000010ff */
[----:B------:R2:W-:Y:S01]  /*8240*/  MUFU.EX2 R72, R3 ;  /* 0x0000000300487308 */ /* 0x0005e20000000800 */
[----:B-1----:R-:W-:Y:S01]  /*8250*/  FMNMX.FTZ R71, R71, R7, !PT ;  /* 0x0000000747477209 */ /* 0x002fe20007810000 */
[--C-:B------:R-:W-:Y:S02]  /*8260*/  FFMA.FTZ R7, R59, c[0x0][0x23c], -R5.reuse ;  /* 0x00008f003b077a23 */ /* 0x100fe40000010805 */
[----:B--2---:R-:W-:Y:S01]  /*8270*/  FFMA.FTZ R3, R67, c[0x0][0x23c], -R5 ;  /* 0x00008f0043037a23 */ /* 0x004fe20000010805 */
[----:B------:R-:W-:-:S03]  /*8280*/  FSETP.NEU.FTZ.AND P0, PT, R71, -INF , PT ;  /* 0xff8000004700780b */ /* 0x000fc60003f1d000 */
[----:B------:R1:W-:Y:S01]  /*8290*/  MUFU.EX2 R230, R7 ;  /* 0x0000000700e67308 */ /* 0x0003e20000000800 */
[----:B----4-:R-:W-:-:S05]  /*82a0*/  FMNMX.FTZ R70, R70, R8, !PT ;  /* 0x0000000846467209 */ /* 0x010fca0007810000 */
[----:B------:R-:W2:Y:S02]  /*82b0*/  SHFL.BFLY PT, R8, R70, 0x1, 0x1f ;  /* 0x0c201f0046087f89 */ /* 0x000ea400000e0000 */
[----:B------:R3:W4:Y:S01]  /*82c0*/  MUFU.EX2 R238, R3 ;  /* 0x0000000300ee7308 */ /* 0x0007220000000800 */
[--C-:B-1----:R-:W-:Y:S02]  /*82d0*/  FFMA.FTZ R7, R54, c[0x0][0x23c], -R5.reuse ;  /* 0x00008f0036077a23 */ /* 0x102fe40000010805 */
[----:B------:R-:W1:Y:S05]  /*82e0*/  LDSM.16.MT88.4 R52, [R219+0x8800] ;  /* 0x00880000db34783b */ /* 0x000e6a0000004200 */
[----:B------:R-:W2:Y:S01]  /*82f0*/  MUFU.EX2 R226, R7 ;  /* 0x0000000700e27308 */ /* 0x000ea20000000800 */
[----:B---3--:R-:W-:Y:S01]  /*8300*/  FFMA.FTZ R3, R66, c[0x0][0x23c], -R5 ;  /* 0x00008f0042037a23 */ /* 0x008fe20000010805 */
[----:B----4-:R-:W-:-:S06]  /*8310*/  F2FP.BF16.PACK_AB R23, R238, R72 ;  /* 0x00000048ee17723e */ /* 0x010fcc00000010ff */
[----:B------:R3:W-:Y:S01]  /*8320*/  MUFU.EX2 R137, R3 ;  /* 0x0000000300897308 */ /* 0x0007e20000000800 */
[----:B--2---:R-:W-:Y:S02]  /*8330*/  FMNMX.FTZ R70, R70, R8, !PT ;  /* 0x0000000846467209 */ /* 0x004fe40007810000 */
[----:B------:R-:W-:Y:S01]  /*8340*/  F2FP.BF16.PACK_AB R15, R226, R230 ;  /* 0x000000e6e20f723e */ /* 0x000fe200000010ff */
[----:B---3--:R-:W-:-:S04]  /*8350*/  FFMA.FTZ R3, R60, c[0x0][0x23c], -R5 ;  /* 0x00008f003c037a23 */ /* 0x008fc80000010805 */
[----:B------:R2:W3:Y:S02]  /*8360*/  MUFU.EX2 R252, R3 ;  /* 0x0000000300fc7308 */ /* 0x0004e40000000800 */
[----:B--2---:R-:W-:Y:S01]  /*8370*/  FMUL.FTZ R3, R71, c[0x0][0x23c] ;  /* 0x00008f0047037a20 */ /* 0x004fe20000410000 */
[----:B---3--:R-:W-:-:S04]  /*8380*/  F2FP.BF16.PACK_AB R13, R252, R137 ;  /* 0x00000089fc0d723e */ /* 0x008fc800000010ff */
[----:B------:R-:W-:Y:S02]  /*8390*/  FSEL R3, R3, RZ, P0 ;  /* 0x000000ff03037208 */ /* 0x000fe40000000000 */
[----:B------:R-:W-:-:S03]  /*83a0*/  FSETP.NEU.FTZ.AND P0, PT, R70, -INF , PT ;  /* 0xff8000004600780b */ /* 0x000fc60003f1d000 */
[--C-:B------:R-:W-:Y:S01]  /*83b0*/  FFMA.FTZ R7, R132, c[0x0][0x23c], -R3.reuse ;  /* 0x00008f0084077a23 */ /* 0x100fe20000010803 */
[----:B------:R-:W-:Y:S01]  /*83c0*/  MOV R132, R10 ;  /* 0x0000000a00847202 */ /* 0x000fe20000000f00 */
[----:B------:R-:W-:Y:S02]  /*83d0*/  FFMA.FTZ R8, R62, c[0x0][0x23c], -R3 ;  /* 0x00008f003e087a23 */ /* 0x000fe40000010803 */
[----:B------:R2:W-:Y:S01]  /*83e0*/  MUFU.EX2 R242, R7 ;  /* 0x0000000700f27308 */ /* 0x0005e20000000800 */
[----:B------:R-:W-:-:S07]  /*83f0*/  F2FP.BF16.PACK_AB R20, R132, R73 ;  /* 0x000000498414723e */ /* 0x000fce00000010ff */
[----:B------:R-:W-:Y:S01]  /*8400*/  HMMA.16816.F32.BF16 R56, R20, R24, RZ ;  /* 0x000000181438723c */ /* 0x000fe200000418ff */
[----:B------:R-:W-:Y:S01]  /*8410*/  MUFU.EX2 R225, R8 ;  /* 0x0000000800e17308 */ /* 0x000fe20000000800 */
[----:B--2---:R-:W-:-:S07]  /*8420*/  FFMA.FTZ R7, R114, c[0x0][0x23c], -R3 ;  /* 0x00008f0072077a23 */ /* 0x004fce0000010803 */
[----:B------:R2:W3:Y:S11]  /*8430*/  MUFU.EX2 R243, R7 ;  /* 0x0000000700f37308 */ /* 0x0004f60000000800 */
[----:B------:R-:W-:Y:S04]  /*8440*/  @!UPT UIADD3 URZ, URZ, URZ, URZ ;  /* 0x0000003f3f3ff290 */ /* 0x000fe8000fffe03f */
[----:B------:R-:W-:Y:S01]  /*8450*/  HMMA.16816.F32.BF16 R84, R12, R48, R56 ;  /* 0x000000300c54723c */ /* 0x000fe20000041838 */
[----:B--2---:R-:W-:Y:S01]  /*8460*/  FFMA.FTZ R7, R113, c[0x0][0x23c], -R3 ;  /* 0x00008f0071077a23 */ /* 0x004fe20000010803 */
[----:B---3--:R-:W-:-:S03]  /*8470*/  F2FP.BF16.PACK_AB R16, R243, R242 ;  /* 0x000000f2f310723e */ /* 0x008fc600000010ff */
[----:B------:R2:W-:Y:S02]  /*8480*/  MUFU.EX2 R241, R7 ;  /* 0x0000000700f17308 */ /* 0x0005e40000000800 */
[----:B--2---:R-:W-:-:S06]  /*8490*/  FFMA.FTZ R7, R112, c[0x0][0x23c], -R3 ;  /* 0x00008f0070077a23 */ /* 0x004fcc0000010803 */
[----:B------:R2:W3:Y:S02]  /*84a0*/  MUFU.EX2 R237, R7 ;  /* 0x0000000700ed7308 */ /* 0x0004e40000000800 */
[----:B--2---:R-:W-:Y:S01]  /*84b0*/  FFMA.FTZ R7, R75, c[0x0][0x23c], -R3 ;  /* 0x00008f004b077a23 */ /* 0x004fe20000010803 */
[----:B---3--:R-:W-:-:S05]  /*84c0*/  F2FP.BF16.PACK_AB R18, R237, R241 ;  /* 0x000000f1ed12723e */ /* 0x008fca00000010ff */
[----:B------:R2:W-:Y:S02]  /*84d0*/  MUFU.EX2 R138, R7 ;  /* 0x00000007008a7308 */ /* 0x0005e40000000800 */
[----:B--2---:R-:W-:-:S06]  /*84e0*/  FFMA.FTZ R7, R65, c[0x0][0x23c], -R3 ;  /* 0x00008f0041077a23 */ /* 0x004fcc0000010803 */
[----:B------:R2:W3:Y:S02]  /*84f0*/  MUFU.EX2 R135, R7 ;  /* 0x0000000700877308 */ /* 0x0004e40000000800 */
[----:B--2---:R-:W-:Y:S01]  /*8500*/  FFMA.FTZ R7, R63, c[0x0][0x23c], -R3 ;  /* 0x00008f003f077a23 */ /* 0x004fe20000010803 */
[----:B---3--:R-:W-:Y:S01]  /*8510*/  F2FP.BF16.PACK_AB R8, R135, R138 ;  /* 0x0000008a8708723e */ /* 0x008fe200000010ff */
[----:B------:R-:W-:Y:S01]  /*8520*/  HMMA.16816.F32.BF16 R60, R20, R44, RZ ;  /* 0x0000002c143c723c */ /* 0x000fe200000418ff */
[----:B------:R-:W-:-:S03]  /*8530*/  IMAD.MOV.U32 R148, RZ, RZ, R135 ;  /* 0x000000ffff947224 */ /* 0x000fc600078e0087 */
[----:B------:R2:W3:Y:S02]  /*8540*/  MUFU.EX2 R229, R7 ;  /* 0x0000000700e57308 */ /* 0x0004e40000000800 */
[----:B--2---:R-:W-:Y:S01]  /*8550*/  FMUL.FTZ R7, R70, c[0x0][0x23c] ;  /* 0x00008f0046077a20 */ /* 0x004fe20000410000 */
[----:B---3--:R-:W-:-:S04]  /*8560*/  F2FP.BF16.PACK_AB R10, R225, R229 ;  /* 0x000000e5e10a723e */ /* 0x008fc800000010ff */
[----:B------:R-:W-:Y:S11]  /*8570*/  FSEL R0, R7, RZ, P0 ;  /* 0x000000ff07007208 */ /* 0x000ff60000000000 */
[----:B------:R-:W-:Y:S02]  /*8580*/  @!UPT UIADD3 URZ, URZ, URZ, URZ ;  /* 0x0000003f3f3ff290 */ /* 0x000fe4000fffe03f */
[----:B------:R-:W-:Y:S01]  /*8590*/  HMMA.16816.F32.BF16 R120, R12, R36, R60 ;  /* 0x000000240c78723c */ /* 0x000fe2000004183c */
[--C-:B------:R-:W-:Y:S02]  /*85a0*/  FFMA.FTZ R7, R118, c[0x0][0x23c], -R0.reuse ;  /* 0x00008f0076077a23 */ /* 0x100fe40000010800 */
[--C-:B------:R-:W-:Y:S02]  /*85b0*/  FFMA.FTZ R4, R77, c[0x0][0x23c], -R0.reuse ;  /* 0x00008f004d047a23 */ /* 0x100fe40000010800 */
[----:B------:R2:W-:Y:S08]  /*85c0*/  MUFU.EX2 R74, R7 ;  /* 0x00000007004a7308 */ /* 0x0005f00000000800 */
[----:B------:R3:W-:Y:S01]  /*85d0*/  MUFU.EX2 R220, R4 ;  /* 0x0000000400dc7308 */ /* 0x0007e20000000800 */
[----:B--2---:R-:W-:-:S07]  /*85e0*/  FFMA.FTZ R7, R116, c[0x0][0x23c], -R0 ;  /* 0x00008f0074077a23 */ /* 0x004fce0000010800 */
[----:B------:R2:W4:Y:S01]  /*85f0*/  MUFU.EX2 R187, R7 ;  /* 0x0000000700bb7308 */ /* 0x0005220000000800 */
[----:B---3--:R-:W-:-:S07]  /*8600*/  FFMA.FTZ R4, R109, c[0x0][0x23c], -R0 ;  /* 0x00008f006d047a23 */ /* 0x008fce0000010800 */
[----:B------:R3:W-:Y:S01]  /*8610*/  MUFU.EX2 R228, R4 ;  /* 0x0000000400e47308 */ /* 0x0007e20000000800 */
[----:B--2---:R-:W-:Y:S01]  /*8620*/  FFMA.FTZ R7, R117, c[0x0][0x23c], -R0 ;  /* 0x00008f0075077a23 */ /* 0x004fe20000010800 */
[----:B----4-:R-:W-:-:S06]  /*8630*/  F2FP.BF16.PACK_AB R17, R187, R74 ;  /* 0x0000004abb11723e */ /* 0x010fcc00000010ff */
[----:B------:R2:W-:Y:S01]  /*8640*/  MUFU.EX2 R240, R7 ;  /* 0x0000000700f07308 */ /* 0x0005e20000000800 */
[--C-:B---3--:R-:W-:Y:S02]  /*8650*/  FFMA.FTZ R4, R79, c[0x0][0x23c], -R0.reuse ;  /* 0x00008f004f047a23 */ /* 0x108fe40000010800 */
[----:B------:R-:W-:Y:S05]  /*8660*/  HMMA.16816.F32.BF16 R76, R20, R32, RZ ;  /* 0x00000020144c723c */ /* 0x000fea00000418ff */
[----:B------:R-:W3:Y:S01]  /*8670*/  MUFU.EX2 R224, R4 ;  /* 0x0000000400e07308 */ /* 0x000ee20000000800 */
[----:B--2---:R-:W-:-:S07]  /*8680*/  FFMA.FTZ R7, R115, c[0x0][0x23c], -R0 ;  /* 0x00008f0073077a23 */ /* 0x004fce0000010800 */
[----:B------:R2:W-:Y:S01]  /*8690*/  MUFU.EX2 R4, R2 ;  /* 0x0000000200047308 */ /* 0x0005e20000000800 */
[----:B---3--:R-:W-:-:S07]  /*86a0*/  F2FP.BF16.PACK_AB R11, R224, R228 ;  /* 0x000000e4e00b723e */ /* 0x008fce00000010ff */
[----:B------:R-:W3:Y:S03]  /*86b0*/  MUFU.EX2 R236, R7 ;  /* 0x0000000700ec7308 */ /* 0x000ee60000000800 */
[----:B-1----:R-:W-:Y:S01]  /*86c0*/  HMMA.16816.F32.BF16 R100, R12, R52, R76 ;  /* 0x000000340c64723c */ /* 0x002fe2000004184c */
[----:B--2---:R-:W-:-:S04]  /*86d0*/  FFMA.FTZ R2, R133, c[0x0][0x23c], -R6 ;  /* 0x00008f0085027a23 */ /* 0x004fc80000010806 */
[----:B------:R1:W-:Y:S01]  /*86e0*/  MUFU.EX2 R222, R2 ;  /* 0x0000000200de7308 */ /* 0x0003e20000000800 */
[----:B---3--:R-:W-:Y:S01]  /*86f0*/  F2FP.BF16.PACK_AB R19, R236, R240 ;  /* 0x000000f0ec13723e */ /* 0x008fe200000010ff */
[----:B------:R-:W-:-:S06]  /*8700*/  FFMA.FTZ R7, R108, c[0x0][0x23c], -R0 ;  /* 0x00008f006c077a23 */ /* 0x000fcc0000010800 */
[----:B------:R-:W2:Y:S01]  /*8710*/  MUFU.EX2 R231, R7 ;  /* 0x0000000700e77308 */ /* 0x000ea20000000800 */
[----:B------:R-:W-:Y:S01]  /*8720*/  HMMA.16816.F32.BF16 R28, R16, R24, RZ ;  /* 0x00000018101c723c */ /* 0x000fe200000418ff */
[----:B-1----:R-:W-:-:S07]  /*8730*/  FFMA.FTZ R2, R128, c[0x0][0x23c], -R6 ;  /* 0x00008f0080027a23 */ /* 0x002fce0000010806 */
[----:B------:R-:W-:Y:S01]  /*8740*/  HMMA.16816.F32.BF16 R64, R16, R32, RZ ;  /* 0x000000201040723c */ /* 0x000fe200000418ff */
[----:B------:R1:W-:Y:S01]  /*8750*/  MUFU.EX2 R135, R2 ;  /* 0x0000000200877308 */ /* 0x0003e20000000800 */
[----:B--2---:R-:W-:-:S06]  /*8760*/  F2FP.BF16.PACK_AB R9, R220, R231 ;  /* 0x000000e7dc09723e */ /* 0x004fcc00000010ff */
[----:B------:R-:W-:Y:S08]  /*8770*/  HMMA.16816.F32.BF16 R56, R16, R44, RZ ;  /* 0x0000002c1038723c */ /* 0x000ff000000418ff */
[----:B------:R-:W-:Y:S01]  /*8780*/  HMMA.16816.F32.BF16 R88, R8, R48, R28 ;  /* 0x000000300858723c */ /* 0x000fe2000004181c */
[----:B------:R-:W2:Y:S01]  /*8790*/  LDSM.16.MT88.4 R28, [R218+0x8800] ;  /* 0x00880000da1c783b */ /* 0x000ea20000004200 */
[----:B-1----:R-:W-:-:S04]  /*87a0*/  FFMA.FTZ R2, R150, c[0x0][0x23c], -R5 ;  /* 0x00008f0096027a23 */ /* 0x002fc80000010805 */
[----:B------:R1:W-:Y:S02]  /*87b0*/  MUFU.EX2 R7, R2 ;  /* 0x0000000200077308 */ /* 0x0003e40000000800 */
[C---:B------:R-:W-:Y:S08]  /*87c0*/  HMMA.16816.F32.BF16 R96, R8.reuse, R52, R64 ;  /* 0x000000340860723c */ /* 0x040ff00000041840 */
[----:B------:R-:W-:Y:S01]  /*87d0*/  HMMA.16816.F32.BF16 R116, R8, R36, R56 ;  /* 0x000000240874723c */ /* 0x000fe20000041838 */
[----:B-1----:R-:W-:Y:S01]  /*87e0*/  FFMA.FTZ R2, R141, c[0x0][0x23c], -R5 ;  /* 0x00008f008d027a23 */ /* 0x002fe20000010805 */
[----:B------:R-:W-:-:S06]  /*87f0*/  MOV R141, R220 ;  /* 0x000000dc008d7202 */ /* 0x000fcc0000000f00 */
[C---:B------:R-:W-:Y:S01]  /*8800*/  HMMA.16816.F32.BF16 R60, R16.reuse, R40, RZ ;  /* 0x00000028103c723c */ /* 0x040fe200000418ff */
[----:B------:R1:W3:Y:S07]  /*8810*/  MUFU.EX2 R128, R2 ;  /* 0x0000000200807308 */ /* 0x0002ee0000000800 */
[C---:B------:R-:W-:Y:S08]  /*8820*/  HMMA.16816.F32.BF16 R80, R16.reuse, R26, RZ ;  /* 0x0000001a1050723c */ /* 0x040ff000000418ff */
[----:B------:R-:W-:Y:S01]  /*8830*/  HMMA.16816.F32.BF16 R76, R16, R34, RZ ;  /* 0x00000022104c723c */ /* 0x000fe200000418ff */
[----:B-1----:R-:W-:-:S02]  /*8840*/  FFMA.FTZ R2, R134, c[0x0][0x23c], -R5 ;  /* 0x00008f0086027a23 */ /* 0x002fc40000010805 */
[----:B------:R-:W-:-:S05]  /*8850*/  IMAD.MOV.U32 R134, RZ, RZ, R4 ;  /* 0x000000ffff867224 */ /* 0x000fca00078e0004 */
[C---:B------:R-:W-:Y:S08]  /*8860*/  HMMA.16816.F32.BF16 R64, R16.reuse, R46, RZ ;  /* 0x0000002e1040723c */ /* 0x040ff000000418ff */
[----:B------:R-:W-:Y:S08]  /*8870*/  HMMA.16816.F32.BF16 R56, R16, R42, RZ ;  /* 0x0000002a1038723c */ /* 0x000ff000000418ff */
[C---:B------:R-:W-:Y:S08]  /*8880*/  HMMA.16816.F32.BF16 R16, R20.reuse, R40, RZ ;  /* 0x000000281410723c */ /* 0x040ff000000418ff */
[C---:B------:R-:W-:Y:S08]  /*8890*/  HMMA.16816.F32.BF16 R24, R20.reuse, R26, RZ ;  /* 0x0000001a1418723c */ /* 0x040ff000000418ff */
[C---:B------:R-:W-:Y:S08]  /*88a0*/  HMMA.16816.F32.BF16 R32, R20.reuse, R34, RZ ;  /* 0x000000221420723c */ /* 0x040ff000000418ff */
[C---:B------:R-:W-:Y:S08]  /*88b0*/  HMMA.16816.F32.BF16 R44, R20.reuse, R46, RZ ;  /* 0x0000002e142c723c */ /* 0x040ff000000418ff */
[----:B------:R-:W-:Y:S08]  /*88c0*/  HMMA.16816.F32.BF16 R20, R20, R42, RZ ;  /* 0x0000002a1414723c */ /* 0x000ff000000418ff */
[C---:B--2---:R-:W-:Y:S08]  /*88d0*/  HMMA.16816.F32.BF16 R108, R8.reuse, R28, R60 ;  /* 0x0000001c086c723c */ /* 0x044ff0000004183c */
[----:B------:R-:W-:Y:S08]  /*88e0*/  HMMA.16816.F32.BF16 R104, R8, R30, R56 ;  /* 0x0000001e0868723c */ /* 0x000ff00000041838 */
[C---:B------:R-:W-:Y:S01]  /*88f0*/  HMMA.16816.F32.BF16 R112, R12.reuse, R28, R16 ;  /* 0x0000001c0c70723c */ /* 0x040fe20000041810 */
[----:B------:R-:W1:Y:S07]  /*8900*/  LDSM.16.MT88.4 R16, [R216+0x9000] ;  /* 0x00900000d810783b */ /* 0x000e6e0000004200 */
[----:B------:R-:W-:Y:S01]  /*8910*/  HMMA.16816.F32.BF16 R28, R12, R30, R20 ;  /* 0x0000001e0c1c723c */ /* 0x000fe20000041814 */
[----:B------:R2:W-:Y:S07]  /*8920*/  MUFU.EX2 R22, R2 ;  /* 0x0000000200167308 */ /* 0x0005ee0000000800 */
[-C--:B------:R-:W-:Y:S08]  /*8930*/  HMMA.16816.F32.BF16 R80, R8, R50.reuse, R80 ;  /* 0x000000320850723c */ /* 0x080ff00000041850 */
[----:B------:R-:W-:Y:S01]  /*8940*/  HMMA.16816.F32.BF16 R48, R12, R50, R24 ;  /* 0x000000320c30723c */ /* 0x000fe20000041818 */
[----:B--2---:R-:W-:-:S04]  /*8950*/  FFMA.FTZ R2, R129, c[0x0][0x23c], -R5 ;  /* 0x00008f0081027a23 */ /* 0x004fc80000010805 */
[----:B------:R2:W4:Y:S03]  /*8960*/  MUFU.EX2 R21, R2 ;  /* 0x0000000200157308 */ /* 0x0005260000000800 */
[C---:B------:R-:W-:Y:S08]  /*8970*/  HMMA.16816.F32.BF16 R76, R8.reuse, R54, R76 ;  /* 0x00000036084c723c */ /* 0x040ff0000004184c */
[----:B------:R-:W-:Y:S01]  /*8980*/  HMMA.16816.F32.BF16 R92, R8, R38, R64 ;  /* 0x00000026085c723c */ /* 0x000fe20000041840 */
[----:B--2---:R-:W-:-:S07]  /*8990*/  FFMA.FTZ R2, R153, c[0x0][0x23c], -R3 ;  /* 0x00008f0099027a23 */ /* 0x004fce0000010803 */
[C---:B------:R-:W-:Y:S01]  /*89a0*/  HMMA.16816.F32.BF16 R24, R12.reuse, R54, R32 ;  /* 0x000000360c18723c */ /* 0x040fe20000041820 */
[----:B------:R2:W-:Y:S07]  /*89b0*/  MUFU.EX2 R4, R2 ;  /* 0x0000000200047308 */ /* 0x0005ee0000000800 */
[----:B------:R-:W-:Y:S07]  /*89c0*/  HMMA.16816.F32.BF16 R60, R12, R38, R44 ;  /* 0x000000260c3c723c */ /* 0x000fee000004182c */
[----:B------:R-:W-:Y:S01]  /*89d0*/  F2FP.BF16.PACK_AB R12, R134, R151 ;  /* 0x00000097860c723e */ /* 0x000fe200000010ff */
[----:B--2---:R-:W-:Y:S01]  /*89e0*/  FFMA.FTZ R2, R143, c[0x0][0x23c], -R3 ;  /* 0x00008f008f027a23 */ /* 0x004fe20000010803 */
[----:B---3--:R-:W-:-:S02]  /*89f0*/  F2FP.BF16.PACK_AB R13, R128, R7 ;  /* 0x00000007800d723e */ /* 0x008fc400000010ff */
[----:B------:R-:W-:Y:S01]  /*8a00*/  F2FP.BF16.PACK_AB R14, R135, R222 ;  /* 0x000000de870e723e */ /* 0x000fe200000010ff */
[----:B------:R2:W-:Y:S01]  /*8a10*/  MUFU.EX2 R223, R2 ;  /* 0x0000000200df7308 */ /* 0x0005e20000000800 */
[----:B----4-:R-:W-:-:S07]  /*8a20*/  F2FP.BF16.PACK_AB R15, R21, R22 ;  /* 0x00000016150f723e */ /* 0x010fce00000010ff */
[----:B-1----:R-:W-:Y:S01]  /*8a30*/  HMMA.16816.F32.BF16 R44, R12, R16, R84 ;  /* 0x000000100c2c723c */ /* 0x002fe20000041854 */
[----:B--2---:R-:W-:Y:S01]  /*8a40*/  FFMA.FTZ R2, R140, c[0x0][0x23c], -R3 ;  /* 0x00008f008c027a23 */ /* 0x004fe20000010803 */
[----:B------:R-:W-:-:S06]  /*8a50*/  MOV R140, R221 ;  /* 0x000000dd008c7202 */ /* 0x000fcc0000000f00 */
[----:B------:R-:W-:Y:S01]  /*8a60*/  HMMA.16816.F32.BF16 R32, R12, R18, R48 ;  /* 0x000000120c20723c */ /* 0x000fe20000041830 */
[----:B------:R1:W-:Y:S02]  /*8a70*/  MUFU.EX2 R221, R2 ;  /* 0x0000000200dd7308 */ /* 0x0003e40000000800 */
[----:B-1----:R-:W-:-:S06]  /*8a80*/  FFMA.FTZ R2, R131, c[0x0][0x23c], -R3 ;  /* 0x00008f0083027a23 */ /* 0x002fcc0000010803 */
        /* <DEDUP_REMOVED lines=10> */
[----:B--2---:R-:W-:Y:S01]  /*8b30*/  F2FP.BF16.PACK_AB R9, R153, R150 ;  /* 0x000000969909723e */ /* 0x004fe200000010ff */
[----:B------:R-:W-:-:S04]  /*8b40*/  IMAD.MOV.U32 R142, RZ, RZ, R232 ;  /* 0x000000ffff8e7224 */ /* 0x000fc800078e00e8 */
[----:B------:R1:W-:Y:S02]  /*8b50*/  MUFU.EX2 R220, R2 ;  /* 0x0000000200dc7308 */ /* 0x0003e40000000800 */
[----:B-1----:R-:W-:-:S06]  /*8b60*/  FFMA.FTZ R2, R130, c[0x0][0x23c], -R0 ;  /* 0x00008f0082027a23 */ /* 0x002fcc0000010800 */
[----:B------:R-:W1:Y:S02]  /*8b70*/  MUFU.EX2 R4, R2 ;  /* 0x0000000200047308 */ /* 0x000e640000000800 */
[----:B-1----:R-:W-:Y:S01]  /*8b80*/  F2FP.BF16.PACK_AB R11, R4, R220 ;  /* 0x000000dc040b723e */ /* 0x002fe200000010ff */
[----:B------:R-:W-:-:S05]  /*8b90*/  FFMA.FTZ R2, R174, c[0x0][0x23c], -R6 ;  /* 0x00008f00ae027a23 */ /* 0x000fca0000010806 */
[----:B------:R1:W-:Y:S01]  /*8ba0*/  MUFU.EX2 R174, R2 ;  /* 0x0000000200ae7308 */ /* 0x0003e20000000800 */
[C---:B------:R-:W-:Y:S07]  /*8bb0*/  HMMA.16816.F32.BF16 R56, R8.reuse, R16, R88 ;  /* 0x000000100838723c */ /* 0x040fee0000041858 */
[----:B------:R-:W-:Y:S01]  /*8bc0*/  MOV R91, R22 ;  /* 0x00000016005b7202 */ /* 0x000fe20000000f00 */
[----:B------:R-:W-:Y:S01]  /*8bd0*/  HMMA.16816.F32.BF16 R52, R8, R18, R80 ;  /* 0x000000120834723c */ /* 0x000fe20000041850 */
[----:B------:R-:W2:Y:S01]  /*8be0*/  LDSM.16.MT88.4 R16, [R219+0x9000] ;  /* 0x00900000db10783b */ /* 0x000ea20000004200 */
[----:B------:R-:W-:Y:S01]  /*8bf0*/  IMAD.MOV.U32 R90, RZ, RZ, R21 ;  /* 0x000000ffff5a7224 */ /* 0x000fe200078e0015 */
[----:B------:R-:W-:Y:S01]  /*8c00*/  MOV R89, R20 ;  /* 0x0000001400597202 */ /* 0x000fe20000000f00 */
[----:B------:R-:W-:Y:S01]  /*8c10*/  IMAD.MOV.U32 R88, RZ, RZ, R4 ;  /* 0x000000ffff587224 */ /* 0x000fe200078e0004 */
[----:B------:R-:W3:Y:S01]  /*8c20*/  LDSM.16.MT88.4 R20, [R217+0x9000] ;  /* 0x00900000d914783b */ /* 0x000ee20000004200 */
[----:B-1----:R-:W-:Y:S01]  /*8c30*/  FFMA.FTZ R2, R167, c[0x0][0x23c], -R6 ;  /* 0x00008f00a7027a23 */ /* 0x002fe20000010806 */
[----:B------:R-:W-:Y:S01]  /*8c40*/  MOV R83, R137 ;  /* 0x0000008900537202 */ /* 0x000fe20000000f00 */
[----:B------:R-:W-:-:S02]  /*8c50*/  IMAD.MOV.U32 R4, RZ, RZ, R136 ;  /* 0x000000ffff047224 */ /* 0x000fc400078e0088 */
[----:B------:R1:W4:Y:S02]  /*8c60*/  MUFU.EX2 R131, R2 ;  /* 0x0000000200837308 */ /* 0x0003240000000800 */
[----:B-1----:R-:W-:Y:S01]  /*8c70*/  FFMA.FTZ R2, R160, c[0x0][0x23c], -R6 ;  /* 0x00008f00a0027a23 */ /* 0x002fe20000010806 */
[----:B------:R-:W-:-:S05]  /*8c80*/  MOV R160, R88 ;  /* 0x0000005800a07202 */ /* 0x000fca0000000f00 */
[----:B------:R1:W-:Y:S01]  /*8c90*/  MUFU.EX2 R232, R2 ;  /* 0x0000000200e87308 */ /* 0x0003e20000000800 */
[----:B--2---:R-:W-:Y:S01]  /*8ca0*/  HMMA.16816.F32.BF16 R40, R12, R16, R100 ;  /* 0x000000100c28723c */ /* 0x004fe20000041864 */
[----:B-1----:R-:W-:-:S07]  /*8cb0*/  FFMA.FTZ R2, R155, c[0x0][0x23c], -R6 ;  /* 0x00008f009b027a23 */ /* 0x002fce0000010806 */
[C---:B------:R-:W-:Y:S01]  /*8cc0*/  HMMA.16816.F32.BF16 R36, R8.reuse, R16, R96 ;  /* 0x000000100824723c */ /* 0x040fe20000041860 */
[----:B------:R1:W-:Y:S07]  /*8cd0*/  MUFU.EX2 R74, R2 ;  /* 0x00000002004a7308 */ /* 0x0003ee0000000800 */
[-C--:B------:R-:W-:Y:S08]  /*8ce0*/  HMMA.16816.F32.BF16 R48, R8, R18.reuse, R76 ;  /* 0x000000120830723c */ /* 0x080ff0000004184c */
[----:B------:R-:W-:Y:S01]  /*8cf0*/  HMMA.16816.F32.BF16 R24, R12, R18, R24 ;  /* 0x000000120c18723c */ /* 0x000fe20000041818 */
[----:B------:R-:W2:Y:S01]  /*8d00*/  LDSM.16.MT88.4 R16, [R218+0x9000] ;  /* 0x00900000da10783b */ /* 0x000ea20000004200 */
[----:B-1----:R-:W-:-:S04]  /*8d10*/  FFMA.FTZ R2, R173, c[0x0][0x23c], -R5 ;  /* 0x00008f00ad027a23 */ /* 0x002fc80000010805 */
[----:B------:R1:W-:Y:S02]  /*8d20*/  MUFU.EX2 R133, R2 ;  /* 0x0000000200857308 */ /* 0x0003e40000000800 */
[-C--:B---3--:R-:W-:Y:S07]  /*8d30*/  HMMA.16816.F32.BF16 R76, R12, R20.reuse, R120 ;  /* 0x000000140c4c723c */ /* 0x088fee0000041878 */
[----:B------:R-:W-:Y:S01]  /*8d40*/  MOV R123, R7 ;  /* 0x00000007007b7202 */ /* 0x000fe20000000f00 */
[----:B------:R-:W-:Y:S01]  /*8d50*/  HMMA.16816.F32.BF16 R64, R8, R20, R116 ;  /* 0x000000140840723c */ /* 0x000fe20000041874 */
[----:B-1----:R-:W-:-:S07]  /*8d60*/  FFMA.FTZ R2, R163, c[0x0][0x23c], -R5 ;  /* 0x00008f00a3027a23 */ /* 0x002fce0000010805 */
[-C--:B------:R-:W-:Y:S01]  /*8d70*/  HMMA.16816.F32.BF16 R92, R8, R22.reuse, R92 ;  /* 0x00000016085c723c */ /* 0x080fe2000004185c */
[----:B------:R-:W-:Y:S01]  /*8d80*/  IMAD.MOV.U32 R163, RZ, RZ, R89 ;  /* 0x000000ffffa37224 */ /* 0x000fe200078e0059 */
[----:B------:R1:W3:Y:S06]  /*8d90*/  MUFU.EX2 R130, R2 ;  /* 0x0000000200827308 */ /* 0x0002ec0000000800 */
[C---:B------:R-:W-:Y:S01]  /*8da0*/  HMMA.16816.F32.BF16 R96, R12.reuse, R22, R60 ;  /* 0x000000160c60723c */ /* 0x040fe2000004183c */
[----:B------:R-:W-:Y:S07]  /*8db0*/  LDSM.16.MT88.4 R20, [R217+0x9800] ;  /* 0x00980000d914783b */ /* 0x000fee0000004200 */
[----:B--2---:R-:W-:Y:S01]  /*8dc0*/  HMMA.16816.F32.BF16 R84, R12, R18, R28 ;  /* 0x000000120c54723c */ /* 0x004fe2000004181c */
[----:B-1----:R-:W-:Y:S01]  /*8dd0*/  FFMA.FTZ R2, R161, c[0x0][0x23c], -R5 ;  /* 0x00008f00a1027a23 */ /* 0x002fe20000010805 */
[----:B------:R-:W-:-:S03]  /*8de0*/  MOV R161, R90 ;  /* 0x0000005a00a17202 */ /* 0x000fc60000000f00 */
[----:B------:R1:W-:Y:S03]  /*8df0*/  MUFU.EX2 R137, R2 ;  /* 0x0000000200897308 */ /* 0x0003e60000000800 */
[C---:B------:R-:W-:Y:S08]  /*8e00*/  HMMA.16816.F32.BF16 R108, R8.reuse, R16, R108 ;  /* 0x00000010086c723c */ /* 0x040ff0000004186c */
[----:B------:R-:W-:Y:S01]  /*8e10*/  HMMA.16816.F32.BF16 R104, R8, R18, R104 ;  /* 0x000000120868723c */ /* 0x000fe20000041868 */
[----:B-1----:R-:W-:-:S07]  /*8e20*/  FFMA.FTZ R2, R156, c[0x0][0x23c], -R5 ;  /* 0x00008f009c027a23 */ /* 0x002fce0000010805 */
[----:B------:R-:W-:Y:S01]  /*8e30*/  HMMA.16816.F32.BF16 R112, R12, R16, R112 ;  /* 0x000000100c70723c */ /* 0x000fe20000041870 */
[----:B------:R1:W2:Y:S01]  /*8e40*/  MUFU.EX2 R75, R2 ;  /* 0x00000002004b7308 */ /* 0x0002a20000000800 */
[----:B------:R-:W2:Y:S05]  /*8e50*/  LDSM.16.MT88.4 R16, [R216+0x9800] ;  /* 0x00980000d810783b */ /* 0x000eaa0000004200 */
[----:B----4-:R-:W-:Y:S02]  /*8e60*/  F2FP.BF16.PACK_AB R12, R131, R174 ;  /* 0x000000ae830c723e */ /* 0x010fe400000010ff */
[----:B---3--:R-:W-:Y:S02]  /*8e70*/  F2FP.BF16.PACK_AB R13, R130, R133 ;  /* 0x00000085820d723e */ /* 0x008fe400000010ff */
[----:B------:R-:W-:Y:S01]  /*8e80*/  F2FP.BF16.PACK_AB R14, R74, R232 ;  /* 0x000000e84a0e723e */ /* 0x000fe200000010ff */
[----:B-1----:R-:W-:Y:S01]  /*8e90*/  FFMA.FTZ R2, R175, c[0x0][0x23c], -R3 ;  /* 0x00008f00af027a23 */ /* 0x002fe20000010803 */
[----:B--2---:R-:W-:-:S03]  /*8ea0*/  F2FP.BF16.PACK_AB R15, R75, R137 ;  /* 0x000000894b0f723e */ /* 0x004fc600000010ff */
[----:B------:R1:W-:Y:S02]  /*8eb0*/  MUFU.EX2 R129, R2 ;  /* 0x0000000200817308 */ /* 0x0003e40000000800 */
[----:B-1----:R-:W-:-:S06]  /*8ec0*/  FFMA.FTZ R2, R165, c[0x0][0x23c], -R3 ;  /* 0x00008f00a5027a23 */ /* 0x002fcc0000010803 */
[----:B------:R1:W2:Y:S01]  /*8ed0*/  MUFU.EX2 R156, R2 ;  /* 0x00000002009c7308 */ /* 0x0002a20000000800 */
[----:B------:R-:W-:Y:S01]  /*8ee0*/  HMMA.16816.F32.BF16 R116, R12, R16, R44 ;  /* 0x000000100c74723c */ /* 0x000fe2000004182c */
[----:B-1----:R-:W-:Y:S01]  /*8ef0*/  FFMA.FTZ R2, R162, c[0x0][0x23c], -R3 ;  /* 0x00008f00a2027a23 */ /* 0x002fe20000010803 */
[----:B--2---:R-:W-:Y:S01]  /*8f00*/  F2FP.BF16.PACK_AB R8, R156, R129 ;  /* 0x000000819c08723e */ /* 0x004fe200000010ff */
[----:B------:R-:W-:-:S04]  /*8f10*/  IMAD.MOV.U32 R162, RZ, RZ, R91 ;  /* 0x000000ffffa27224 */ /* 0x000fc800078e005b */
[----:B------:R1:W-:Y:S02]  /*8f20*/  MUFU.EX2 R136, R2 ;  /* 0x0000000200887308 */ /* 0x0003e40000000800 */
[----:B-1----:R-:W-:Y:S01]  /*8f30*/  FFMA.FTZ R2, R158, c[0x0][0x23c], -R3 ;  /* 0x00008f009e027a23 */ /* 0x002fe20000010803 */
[----:B------:R-:W-:Y:S01]  /*8f40*/  MOV R158, R4 ;  /* 0x00000004009e7202 */ /* 0x000fe20000000f00 */
[----:B------:R-:W-:-:S04]  /*8f50*/  IMAD.MOV.U32 R4, RZ, RZ, R73 ;  /* 0x000000ffff047224 */ /* 0x000fc800078e0049 */
        /* <DEDUP_REMOVED lines=9> */
[----:B-1----:R-:W-:Y:S02]  /*8ff0*/  FFMA.FTZ R2, R157, c[0x0][0x23c], -R0 ;  /* 0x00008f009d027a23 */ /* 0x002fe40000010800 */
[----:B------:R-:W-:Y:S02]  /*9000*/  IMAD.MOV.U32 R157, RZ, RZ, R83 ;  /* 0x000000ffff9d7224 */ /* 0x000fe400078e0053 */
[----:B------:R-:W-:Y:S02]  /*9010*/  HMMA.16816.F32.BF16 R80, R12, R18, R32 ;  /* 0x000000120c50723c */ /* 0x000fe40000041820 */
[----:B------:R-:W1:Y:S02]  /*9020*/  MUFU.EX2 R2, R2 ;  /* 0x0000000200027308 */ /* 0x000e640000000800 */
[----:B-1----:R-:W-:-:S07]  /*9030*/  F2FP.BF16.PACK_AB R11, R2, R7 ;  /* 0x00000007020b723e */ /* 0x002fce00000010ff */
[C---:B------:R-:W-:Y:S08]  /*9040*/  HMMA.16816.F32.BF16 R100, R8.reuse, R16, R56 ;  /* 0x000000100864723c */ /* 0x040ff00000041838 */
[C---:B------:R-:W-:Y:S01]  /*9050*/  HMMA.16816.F32.BF16 R88, R8.reuse, R18, R52 ;  /* 0x000000120858723c */ /* 0x040fe20000041834 */
[----:B------:R-:W1:Y:S07]  /*9060*/  LDSM.16.MT88.4 R16, [R219+0x9800] ;  /* 0x00980000db10783b */ /* 0x000e6e0000004200 */
[----:B------:R-:W-:Y:S08]  /*9070*/  HMMA.16816.F32.BF16 R32, R8, R20, R64 ;  /* 0x000000140820723c */ /* 0x000ff00000041840 */
[-C--:B-1----:R-:W-:Y:S08]  /*9080*/  HMMA.16816.F32.BF16 R44, R12, R16.reuse, R40 ;  /* 0x000000100c2c723c */ /* 0x082ff00000041828 */
[C---:B------:R-:W-:Y:S08]  /*9090*/  HMMA.16816.F32.BF16 R40, R8.reuse, R16, R36 ;  /* 0x000000100828723c */ /* 0x040ff00000041824 */
[-C--:B------:R-:W-:Y:S07]  /*90a0*/  HMMA.16816.F32.BF16 R36, R8, R18.reuse, R48 ;  /* 0x000000120824723c */ /* 0x080fee0000041830 */
[----:B------:R-:W-:Y:S01]  /*90b0*/  MOV R51, R123 ;  /* 0x0000007b00337202 */ /* 0x000fe20000000f00 */
[----:B------:R-:W-:Y:S01]  /*90c0*/  HMMA.16816.F32.BF16 R24, R12, R18, R24 ;  /* 0x000000120c18723c */ /* 0x000fe20000041818 */
[----:B------:R-:W1:Y:S01]  /*90d0*/  LDSM.16.MT88.4 R16, [R218+0x9800] ;  /* 0x00980000da10783b */ /* 0x000e620000004200 */
[----:B------:R-:W-:Y:S01]  /*90e0*/  IMAD.MOV.U32 R50, RZ, RZ, R154 ;  /* 0x000000ffff327224 */ /* 0x000fe200078e009a */
[----:B------:R-:W-:Y:S01]  /*90f0*/  MOV R49, R134 ;  /* 0x0000008600317202 */ /* 0x000fe20000000f00 */
[----:B------:R-:W-:-:S02]  /*9100*/  FFMA.FTZ R134, R166, c[0x0][0x23c], -R6 ;  /* 0x00008f00a6867a23 */ /* 0x000fc40000010806 */
[----:B------:R-:W-:Y:S02]  /*9110*/  IMAD.MOV.U32 R48, RZ, RZ, R128 ;  /* 0x000000ffff307224 */ /* 0x000fe400078e0080 */
[----:B------:R-:W-:Y:S01]  /*9120*/  HMMA.16816.F32.BF16 R120, R12, R20, R76 ;  /* 0x000000140c78723c */ /* 0x000fe2000004184c */
[----:B------:R-:W-:-:S06]  /*9130*/  FFMA.FTZ R128, R189, c[0x0][0x23c], -R6 ;  /* 0x00008f00bd807a23 */ /* 0x000fcc0000010806 */
[----:B------:R-:W-:Y:S01]  /*9140*/  MOV R21, R2 ;  /* 0x0000000200157202 */ /* 0x000fe20000000f00 */
[----:B------:R-:W-:Y:S01]  /*9150*/  FFMA.FTZ R2, R210, c[0x0][0x23c], -R6 ;  /* 0x00008f00d2027a23 */ /* 0x000fe20000010806 */
[-C--:B------:R-:W-:Y:S01]  /*9160*/  HMMA.16816.F32.BF16 R76, R12, R22.reuse, R96 ;  /* 0x000000160c4c723c */ /* 0x080fe20000041860 */
[----:B------:R-:W-:Y:S02]  /*9170*/  IMAD.MOV.U32 R20, RZ, RZ, R28 ;  /* 0x000000ffff147224 */ /* 0x000fe400078e001c */
[----:B------:R2:W-:Y:S03]  /*9180*/  MUFU.EX2 R172, R2 ;  /* 0x0000000200ac7308 */ /* 0x0005e60000000800 */
[----:B------:R-:W-:Y:S01]  /*9190*/  MOV R189, R20 ;  /* 0x0000001400bd7202 */ /* 0x000fe20000000f00 */
[----:B------:R-:W-:Y:S01]  /*91a0*/  IMAD.MOV.U32 R97, RZ, RZ, R136 ;  /* 0x000000ffff617224 */ /* 0x000fe200078e0088 */
[----:B------:R-:W-:Y:S01]  /*91b0*/  HMMA.16816.F32.BF16 R28, R8, R22, R92 ;  /* 0x00000016081c723c */ /* 0x000fe2000004185c */
[----:B------:R-:W-:-:S02]  /*91c0*/  MOV R99, R138 ;  /* 0x0000008a00637202 */ /* 0x000fc40000000f00 */
[----:B------:R-:W-:-:S04]  /*91d0*/  MOV R98, R137 ;  /* 0x0000008900627202 */ /* 0x000fc80000000f00 */
[----:B------:R-:W-:Y:S01]  /*91e0*/  IMAD.MOV.U32 R94, RZ, RZ, R74 ;  /* 0x000000ffff5e7224 */ /* 0x000fe200078e004a */
[----:B------:R-:W-:Y:S01]  /*91f0*/  MOV R95, R75 ;  /* 0x0000004b005f7202 */ /* 0x000fe20000000f00 */
[--C-:B------:R-:W-:Y:S02]  /*9200*/  FFMA.FTZ R74, R181, c[0x0][0x23c], -R6.reuse ;  /* 0x00008f00b54a7a23 */ /* 0x100fe40000010806 */
[--C-:B--2---:R-:W-:Y:S02]  /*9210*/  FFMA.FTZ R2, R208, c[0x0][0x23c], -R6.reuse ;  /* 0x00008f00d0027a23 */ /* 0x104fe40000010806 */
[----:B------:R-:W-:Y:S01]  /*9220*/  FFMA.FTZ R75, R188, c[0x0][0x23c], -R6 ;  /* 0x00008f00bc4b7a23 */ /* 0x000fe20000010806 */
[----:B------:R-:W-:Y:S01]  /*9230*/  MOV R188, R95 ;  /* 0x0000005f00bc7202 */ /* 0x000fe20000000f00 */
[----:B------:R-:W-:Y:S01]  /*9240*/  IMAD.MOV.U32 R208, RZ, RZ, R94 ;  /* 0x000000ffffd07224 */ /* 0x000fe200078e005e */
[----:B-1----:R-:W-:Y:S01]  /*9250*/  HMMA.16816.F32.BF16 R60, R8, R16, R108 ;  /* 0x00000010083c723c */ /* 0x002fe2000004186c */
[----:B------:R1:W2:Y:S01]  /*9260*/  MUFU.EX2 R111, R2 ;  /* 0x00000002006f7308 */ /* 0x0002a20000000800 */
[----:B------:R-:W-:Y:S01]  /*9270*/  MOV R95, R149 ;  /* 0x00000095005f7202 */ /* 0x000fe20000000f00 */
[--C-:B------:R-:W-:Y:S01]  /*9280*/  FFMA.FTZ R149, R125, c[0x0][0x23c], -R6.reuse ;  /* 0x00008f007d957a23 */ /* 0x100fe20000010806 */
[----:B------:R-:W-:Y:S01]  /*9290*/  MOV R94, R140 ;  /* 0x0000008c005e7202 */ /* 0x000fe20000000f00 */
[----:B------:R-:W-:-:S02]  /*92a0*/  FFMA.FTZ R140, R127, c[0x0][0x23c], -R6 ;  /* 0x00008f007f8c7a23 */ /* 0x000fc40000010806 */
[----:B------:R-:W-:Y:S01]  /*92b0*/  MOV R109, R252 ;  /* 0x000000fc006d7202 */ /* 0x000fe20000000f00 */
[----:B------:R-:W-:Y:S01]  /*92c0*/  HMMA.16816.F32.BF16 R56, R8, R18, R104 ;  /* 0x000000120838723c */ /* 0x000fe20000041868 */
[----:B------:R-:W-:-:S07]  /*92d0*/  IMAD.MOV.U32 R108, RZ, RZ, R139 ;  /* 0x000000ffff6c7224 */ /* 0x000fce00078e008b */
[----:B------:R-:W-:Y:S01]  /*92e0*/  HMMA.16816.F32.BF16 R64, R12, R16, R112 ;  /* 0x000000100c40723c */ /* 0x000fe20000041870 */
[----:B-1----:R-:W-:-:S04]  /*92f0*/  FFMA.FTZ R2, R192, c[0x0][0x23c], -R6 ;  /* 0x00008f00c0027a23 */ /* 0x002fc80000010806 */
[----:B------:R1:W-:Y:S03]  /*9300*/  MUFU.EX2 R154, R2 ;  /* 0x00000002009a7308 */ /* 0x0003e60000000800 */
[----:B------:R-:W-:Y:S01]  /*9310*/  HMMA.16816.F32.BF16 R52, R12, R18, R84 ;  /* 0x000000120c34723c */ /* 0x000fe20000041854 */
[----:B------:R-:W3:Y:S06]  /*9320*/  LDSM.16.MT88.4 R16, [R216+0xa000] ;  /* 0x00a00000d810783b */ /* 0x000eec0000004200 */
[----:B--2---:R-:W-:Y:S01]  /*9330*/  F2FP.BF16.PACK_AB R12, R111, R172 ;  /* 0x000000ac6f0c723e */ /* 0x004fe200000010ff */
[----:B-1----:R-:W-:Y:S01]  /*9340*/  FFMA.FTZ R2, R182, c[0x0][0x23c], -R6 ;  /* 0x00008f00b6027a23 */ /* 0x002fe20000010806 */
[----:B------:R-:W-:-:S03]  /*9350*/  MOV R182, R51 ;  /* 0x0000003300b67202 */ /* 0x000fc60000000f00 */
[----:B------:R1:W2:Y:S02]  /*9360*/  MUFU.EX2 R180, R2 ;  /* 0x0000000200b47308 */ /* 0x0002a40000000800 */
[----:B-1----:R-:W-:Y:S01]  /*9370*/  FFMA.FTZ R2, R209, c[0x0][0x23c], -R5 ;  /* 0x00008f00d1027a23 */ /* 0x002fe20000010805 */
[----:B--2---:R-:W-:-:S05]  /*9380*/  F2FP.BF16.PACK_AB R14, R180, R154 ;  /* 0x0000009ab40e723e */ /* 0x004fca00000010ff */
[----:B------:R1:W-:Y:S02]  /*9390*/  MUFU.EX2 R175, R2 ;  /* 0x0000000200af7308 */ /* 0x0003e40000000800 */
[----:B-1----:R-:W-:Y:S02]  /*93a0*/  FFMA.FTZ R2, R195, c[0x0][0x23c], -R5 ;  /* 0x00008f00c3027a23 */ /* 0x002fe40000010805 */
[----:B------:R-:W-:-:S04]  /*93b0*/  IMAD.MOV.U32 R195, RZ, RZ, R50 ;  /* 0x000000ffffc37224 */ /* 0x000fc800078e0032 */
[----:B------:R1:W2:Y:S02]  /*93c0*/  MUFU.EX2 R92, R2 ;  /* 0x00000002005c7308 */ /* 0x0002a40000000800 */
[----:B-1----:R-:W-:Y:S01]  /*93d0*/  FFMA.FTZ R2, R193, c[0x0][0x23c], -R5 ;  /* 0x00008f00c1027a23 */ /* 0x002fe20000010805 */
[----:B--2---:R-:W-:Y:S02]  /*93e0*/  MOV R166, R92 ;  /* 0x0000005c00a67202 */ /* 0x004fe40000000f00 */
[----:B------:R-:W-:-:S03]  /*93f0*/  MOV R92, R148 ;  /* 0x00000094005c7202 */ /* 0x000fc60000000f00 */
[----:B------:R1:W-:Y:S01]  /*9400*/  MUFU.EX2 R167, R2 ;  /* 0x0000000200a77308 */ /* 0x0003e20000000800 */
[----:B------:R-:W-:Y:S01]  /*9410*/  F2FP.BF16.PACK_AB R13, R166, R175 ;  /* 0x000000afa60d723e */ /* 0x000fe200000010ff */
[----:B------:R-:W-:Y:S01]  /*9420*/  FFMA.FTZ R148, R126, c[0x0][0x23c], -R6 ;  /* 0x00008f007e947a23 */ /* 0x000fe20000010806 */
[----:B------:R-:W-:Y:S01]  /*9430*/  MOV R193, R49 ;  /* 0x0000003100c17202 */ /* 0x000fe20000000f00 */
[----:B-1----:R-:W-:Y:S01]  /*9440*/  FFMA.FTZ R2, R183, c[0x0][0x23c], -R5 ;  /* 0x00008f00b7027a23 */ /* 0x002fe20000010805 */
[----:B------:R-:W-:-:S03]  /*9450*/  MOV R183, R48 ;  /* 0x0000003000b77202 */ /* 0x000fc60000000f00 */
[----:B------:R1:W2:Y:S02]  /*9460*/  MUFU.EX2 R164, R2 ;  /* 0x0000000200a47308 */ /* 0x0002a40000000800 */
[----:B-1----:R-:W-:Y:S01]  /*9470*/  FFMA.FTZ R2, R212, c[0x0][0x23c], -R3 ;  /* 0x00008f00d4027a23 */ /* 0x002fe20000010803 */
[----:B--2---:R-:W-:-:S05]  /*9480*/  F2FP.BF16.PACK_AB R15, R164, R167 ;  /* 0x000000a7a40f723e */ /* 0x004fca00000010ff */
[----:B------:R1:W-:Y:S02]  /*9490*/  MUFU.EX2 R173, R2 ;  /* 0x0000000200ad7308 */ /* 0x0003e40000000800 */
[----:B---3--:R-:W-:Y:S01]  /*94a0*/  HMMA.16816.F32.BF16 R136, R12, R16, R116 ;  /* 0x000000100c88723c */ /* 0x008fe20000041874 */
[----:B-1----:R-:W-:Y:S02]  /*94b0*/  FFMA.FTZ R2, R204, c[0x0][0x23c], -R3 ;  /* 0x00008f00cc027a23 */ /* 0x002fe40000010803 */
[----:B------:R-:W-:-:S03]  /*94c0*/  IMAD.MOV.U32 R204, RZ, RZ, R143 ;  /* 0x000000ffffcc7224 */ /* 0x000fc600078e008f */
[----:B------:R1:W2:Y:S01]  /*94d0*/  MUFU.EX2 R93, R2 ;  /* 0x00000002005d7308 */ /* 0x0002a20000000800 */
[----:B------:R-:W-:Y:S02]  /*94e0*/  FFMA.FTZ R143, R196, c[0x0][0x23c], -R5 ;  /* 0x00008f00c48f7a23 */ /* 0x000fe40000010805 */
[----:B-1----:R-:W-:Y:S01]  /*94f0*/  FFMA.FTZ R2, R194, c[0x0][0x23c], -R3 ;  /* 0x00008f00c2027a23 */ /* 0x002fe20000010803 */
[----:B--2---:R-:W-:Y:S01]  /*9500*/  MOV R181, R93 ;  /* 0x0000005d00b57202 */ /* 0x004fe20000000f00 */
[----:B------:R-:W-:-:S03]  /*9510*/  IMAD.MOV.U32 R93, RZ, RZ, R141 ;  /* 0x000000ffff5d7224 */ /* 0x000fc600078e008d */
[----:B------:R1:W-:Y:S01]  /*9520*/  MUFU.EX2 R155, R2 ;  /* 0x00000002009b7308 */ /* 0x0003e20000000800 */
[----:B------:R-:W-:Y:S01]  /*9530*/  F2FP.BF16.PACK_AB R8, R181, R173 ;  /* 0x000000adb508723e */ /* 0x000fe200000010ff */
[----:B------:R-:W-:Y:S02]  /*9540*/  FFMA.FTZ R141, R124, c[0x0][0x23c], -R6 ;  /* 0x00008f007c8d7a23 */ /* 0x000fe40000010806 */
[----:B------:R-:W-:Y:S01]  /*9550*/  HMMA.16816.F32.BF16 R124, R12, R18, R80 ;  /* 0x000000120c7c723c */ /* 0x000fe20000041850 */
[----:B-1----:R-:W-:Y:S02]  /*9560*/  FFMA.FTZ R2, R190, c[0x0][0x23c], -R3 ;  /* 0x00008f00be027a23 */ /* 0x002fe40000010803 */
[----:B------:R-:W-:Y:S02]  /*9570*/  IMAD.MOV.U32 R190, RZ, RZ, R21 ;  /* 0x000000ffffbe7224 */ /* 0x000fe400078e0015 */
[----:B------:R1:W2:Y:S01]  /*9580*/  MUFU.EX2 R192, R2 ;  /* 0x0000000200c07308 */ /* 0x0002a20000000800 */
[----:B------:R-:W3:Y:S01]  /*9590*/  LDSM.16.MT88.4 R20, [R217+0xa000] ;  /* 0x00a00000d914783b */ /* 0x000ee20000004200 */
[----:B-1----:R-:W-:Y:S01]  /*95a0*/  FFMA.FTZ R2, R211, c[0x0][0x23c], -R0 ;  /* 0x00008f00d3027a23 */ /* 0x002fe20000010800 */
[----:B--2---:R-:W-:-:S05]  /*95b0*/  F2FP.BF16.PACK_AB R10, R192, R155 ;  /* 0x0000009bc00a723e */ /* 0x004fca00000010ff */
[----:B------:R1:W-:Y:S02]  /*95c0*/  MUFU.EX2 R110, R2 ;  /* 0x00000002006e7308 */ /* 0x0003e40000000800 */
[--C-:B-1----:R-:W-:Y:S01]  /*95d0*/  FFMA.FTZ R2, R205, c[0x0][0x23c], -R0.reuse ;  /* 0x00008f00cd027a23 */ /* 0x102fe20000010800 */
[----:B------:R-:W-:Y:S01]  /*95e0*/  MOV R205, R131 ;  /* 0x0000008300cd7202 */ /* 0x000fe20000000f00 */
[----:B------:R-:W-:-:S04]  /*95f0*/  FFMA.FTZ R131, R179, c[0x0][0x23c], -R0 ;  /* 0x00008f00b3837a23 */ /* 0x000fc80000010800 */
[----:B------:R1:W2:Y:S02]  /*9600*/  MUFU.EX2 R194, R2 ;  /* 0x0000000200c27308 */ /* 0x0002a40000000800 */
[----:B-1----:R-:W-:Y:S01]  /*9610*/  FFMA.FTZ R2, R200, c[0x0][0x23c], -R0 ;  /* 0x00008f00c8027a23 */ /* 0x002fe20000010800 */
[----:B--2---:R-:W-:Y:S02]  /*9620*/  F2FP.BF16.PACK_AB R9, R194, R110 ;  /* 0x0000006ec209723e */ /* 0x004fe400000010ff */
[----:B------:R-:W-:-:S03]  /*9630*/  MOV R200, R130 ;  /* 0x0000008200c87202 */ /* 0x000fc60000000f00 */
[----:B------:R1:W-:Y:S01]  /*9640*/  MUFU.EX2 R165, R2 ;  /* 0x0000000200a57308 */ /* 0x0003e20000000800 */
[--C-:B------:R-:W-:Y:S02]  /*9650*/  FFMA.FTZ R130, R202, c[0x0][0x23c], -R0.reuse ;  /* 0x00008f00ca827a23 */ /* 0x100fe40000010800 */
[----:B-1----:R-:W-:Y:S01]  /*9660*/  FFMA.FTZ R2, R191, c[0x0][0x23c], -R0 ;  /* 0x00008f00bf027a23 */ /* 0x002fe20000010800 */
[----:B------:R-:W-:Y:S01]  /*9670*/  MOV R191, R157 ;  /* 0x0000009d00bf7202 */ /* 0x000fe20000000f00 */
[----:B------:R-:W-:-:S03]  /*9680*/  IMAD.MOV.U32 R157, RZ, RZ, R142 ;  /* 0x000000ffff9d7224 */ /* 0x000fc600078e008e */
[----:B------:R-:W1:Y:S01]  /*9690*/  MUFU.EX2 R252, R2 ;  /* 0x0000000200fc7308 */ /* 0x000e620000000800 */
[----:B------:R-:W-:Y:S02]  /*96a0*/  FFMA.FTZ R142, R68, c[0x0][0x23c], -R6 ;  /* 0x00008f00448e7a23 */ /* 0x000fe40000010806 */
[----:B------:R-:W-:Y:S02]  /*96b0*/  IMAD.MOV.U32 R6, RZ, RZ, R156 ;  /* 0x000000ffff067224 */ /* 0x000fe400078e009c */
[--C-:B------:R-:W-:Y:S02]  /*96c0*/  FFMA.FTZ R156, R178, c[0x0][0x23c], -R5.reuse ;  /* 0x00008f00b29c7a23 */ /* 0x100fe40000010805 */
[----:B------:R-:W-:Y:S01]  /*96d0*/  FFMA.FTZ R68, R147, c[0x0][0x23c], -R5 ;  /* 0x00008f0093447a23 */ /* 0x000fe20000010805 */
[----:B-1----:R-:W-:Y:S01]  /*96e0*/  F2FP.BF16.PACK_AB R11, R252, R165 ;  /* 0x000000a5fc0b723e */ /* 0x002fe200000010ff */
[----:B------:R-:W-:-:S04]  /*96f0*/  FFMA.FTZ R2, R248, c[0x0][0x23c], -R3 ;  /* 0x00008f00f8027a23 */ /* 0x000fc80000010803 */
[----:B------:R1:W-:Y:S02]  /*9700*/  MUFU.EX2 R248, R2 ;  /* 0x0000000200f87308 */ /* 0x0003e40000000800 */
[C---:B------:R-:W-:Y:S08]  /*9710*/  HMMA.16816.F32.BF16 R104, R8.reuse, R16, R100 ;  /* 0x000000100868723c */ /* 0x040ff00000041864 */
[----:B------:R-:W-:Y:S01]  /*9720*/  HMMA.16816.F32.BF16 R100, R8, R18, R88 ;  /* 0x000000120864723c */ /* 0x000fe20000041858 */
[----:B------:R-:W2:Y:S01]  /*9730*/  LDSM.16.MT88.4 R16, [R219+0xa000] ;  /* 0x00a00000db10783b */ /* 0x000ea20000004200 */
[----:B-1----:R-:W-:-:S06]  /*9740*/  FFMA.FTZ R2, R215, c[0x0][0x23c], -R3 ;  /* 0x00008f00d7027a23 */ /* 0x002fcc0000010803 */
[----:B---3--:R-:W-:Y:S07]  /*9750*/  HMMA.16816.F32.BF16 R48, R8, R20, R32 ;  /* 0x000000140830723c */ /* 0x008fee0000041820 */
[----:B------:R-:W-:Y:S01]  /*9760*/  MOV R35, R93 ;  /* 0x0000005d00237202 */ /* 0x000fe20000000f00 */
[----:B------:R-:W-:Y:S02]  /*9770*/  IMAD.MOV.U32 R34, RZ, RZ, R95 ;  /* 0x000000ffff227224 */ /* 0x000fe400078e005f */
[----:B------:R-:W-:-:S02]  /*9780*/  FFMA.FTZ R33, R207, c[0x0][0x23c], -R3 ;  /* 0x00008f00cf217a23 */ /* 0x000fc40000010803 */
[----:B------:R-:W-:Y:S01]  /*9790*/  FFMA.FTZ R32, R199, c[0x0][0x23c], -R3 ;  /* 0x00008f00c7207a23 */ /* 0x000fe20000010803 */
[-C--:B--2---:R-:W-:Y:S08]  /*97a0*/  HMMA.16816.F32.BF16 R116, R12, R16.reuse, R44 ;  /* 0x000000100c74723c */ /* 0x084ff0000004182c */
[C---:B------:R-:W-:Y:S08]  /*97b0*/  HMMA.16816.F32.BF16 R84, R8.reuse, R16, R40 ;  /* 0x000000100854723c */ /* 0x040ff00000041828 */
[-C--:B------:R-:W-:Y:S08]  /*97c0*/  HMMA.16816.F32.BF16 R80, R8, R18.reuse, R36 ;  /* 0x000000120850723c */ /* 0x080ff00000041824 */
[----:B------:R-:W-:Y:S01]  /*97d0*/  HMMA.16816.F32.BF16 R112, R12, R18, R24 ;  /* 0x000000120c70723c */ /* 0x000fe20000041818 */
[----:B------:R-:W1:Y:S06]  /*97e0*/  LDSM.16.MT88.4 R16, [R218+0xa000] ;  /* 0x00a00000da10783b */ /* 0x000e6c0000004200 */
[----:B------:R-:W-:Y:S01]  /*97f0*/  FFMA.FTZ R27, R214, c[0x0][0x23c], -R5 ;  /* 0x00008f00d61b7a23 */ /* 0x000fe20000010805 */
[----:B------:R-:W-:Y:S01]  /*9800*/  HMMA.16816.F32.BF16 R44, R8, R22, R28 ;  /* 0x00000016082c723c */ /* 0x000fe2000004181c */
[----:B------:R2:W-:Y:S01]  /*9810*/  MUFU.EX2 R214, R2 ;  /* 0x0000000200d67308 */ /* 0x0005e20000000800 */
[----:B------:R-:W-:-:S02]  /*9820*/  FFMA.FTZ R25, R213, c[0x0][0x23c], -R0 ;  /* 0x00008f00d5197a23 */ /* 0x000fc40000010800 */
[----:B------:R-:W-:Y:S02]  /*9830*/  FFMA.FTZ R24, R203, c[0x0][0x23c], -R0 ;  /* 0x00008f00cb187a23 */ /* 0x000fe40000010800 */
[----:B------:R-:W-:Y:S02]  /*9840*/  FFMA.FTZ R26, R206, c[0x0][0x23c], -R5 ;  /* 0x00008f00ce1a7a23 */ /* 0x000fe40000010805 */
[--C-:B------:R-:W-:Y:S02]  /*9850*/  FFMA.FTZ R31, R184, c[0x0][0x23c], -R3.reuse ;  /* 0x00008f00b81f7a23 */ /* 0x100fe40000010803 */
[----:B------:R-:W-:Y:S02]  /*9860*/  FFMA.FTZ R30, R170, c[0x0][0x23c], -R3 ;  /* 0x00008f00aa1e7a23 */ /* 0x000fe40000010803 */
[--C-:B------:R-:W-:Y:S02]  /*9870*/  FFMA.FTZ R29, R249, c[0x0][0x23c], -R5.reuse ;  /* 0x00008f00f91d7a23 */ /* 0x100fe40000010805 */
[----:B------:R-:W-:-:S02]  /*9880*/  FFMA.FTZ R28, R245, c[0x0][0x23c], -R5 ;  /* 0x00008f00f51c7a23 */ /* 0x000fc40000010805 */
[----:B--2---:R-:W-:-:S04]  /*9890*/  FFMA.FTZ R2, R234, c[0x0][0x23c], -R3 ;  /* 0x00008f00ea027a23 */ /* 0x004fc80000010803 */
[----:B------:R2:W-:Y:S01]  /*98a0*/  MUFU.EX2 R212, R2 ;  /* 0x0000000200d47308 */ /* 0x0005e20000000800 */
[----:B-1----:R-:W-:Y:S01]  /*98b0*/  HMMA.16816.F32.BF16 R40, R8, R16, R60 ;  /* 0x000000100828723c */ /* 0x002fe2000004183c */
[----:B--2---:R-:W-:-:S06]  /*98c0*/  FFMA.FTZ R2, R244, c[0x0][0x23c], -R3 ;  /* 0x00008f00f4027a23 */ /* 0x004fcc0000010803 */
[----:B------:R-:W-:Y:S01]  /*98d0*/  MOV R63, R97 ;  /* 0x00000061003f7202 */ /* 0x000fe20000000f00 */
[----:B------:R-:W-:Y:S01]  /*98e0*/  HMMA.16816.F32.BF16 R36, R8, R18, R56 ;  /* 0x000000120824723c */ /* 0x000fe20000041838 */
[----:B------:R-:W-:Y:S01]  /*98f0*/  MOV R62, R98 ;  /* 0x00000062003e7202 */ /* 0x000fe20000000f00 */
[----:B------:R-:W-:Y:S01]  /*9900*/  IMAD.MOV.U32 R61, RZ, RZ, R99 ;  /* 0x000000ffff3d7224 */ /* 0x000fe200078e0063 */
[----:B------:R1:W-:Y:S01]  /*9910*/  MUFU.EX2 R211, R2 ;  /* 0x0000000200d37308 */ /* 0x0003e20000000800 */
[----:B------:R-:W-:Y:S02]  /*9920*/  MOV R60, R108 ;  /* 0x0000006c003c7202 */ /* 0x000fe40000000f00 */
[----:B------:R-:W-:Y:S01]  /*9930*/  MOV R108, R129 ;  /* 0x00000081006c7202 */ /* 0x000fe20000000f00 */
[----:B------:R-:W-:Y:S01]  /*9940*/  IMAD.MOV.U32 R10, RZ, RZ, R92 ;  /* 0x000000ffff0a7224 */ /* 0x000fe200078e005c */
[----:B------:R-:W-:Y:S01]  /*9950*/  MOV R9, R94 ;  /* 0x0000005e00097202 */ /* 0x000fe20000000f00 */
[C---:B------:R-:W-:Y:S01]  /*9960*/  HMMA.16816.F32.BF16 R96, R12.reuse, R20, R120 ;  /* 0x000000140c60723c */ /* 0x040fe20000041878 */
[----:B------:R-:W-:Y:S01]  /*9970*/  MOV R11, R109 ;  /* 0x0000006d000b7202 */ /* 0x000fe20000000f00 */
[----:B------:R-:W-:Y:S01]  /*9980*/  FFMA.FTZ R129, R168, c[0x0][0x23c], -R3 ;  /* 0x00008f00a8817a23 */ /* 0x000fe20000010803 */
[----:B------:R-:W-:Y:S01]  /*9990*/  MOV R109, R133 ;  /* 0x00000085006d7202 */ /* 0x000fe20000000f00 */
[--C-:B------:R-:W-:Y:S01]  /*99a0*/  FFMA.FTZ R56, R186, c[0x0][0x23c], -R0.reuse ;  /* 0x00008f00ba387a23 */ /* 0x100fe20000010800 */
[----:B------:R-:W-:Y:S01]  /*99b0*/  MOV R8, R157 ;  /* 0x0000009d00087202 */ /* 0x000fe20000000f00 */
[----:B------:R-:W-:Y:S01]  /*99c0*/  FFMA.FTZ R57, R177, c[0x0][0x23c], -R0 ;  /* 0x00008f00b1397a23 */ /* 0x000fe20000010800 */
[----:B------:R-:W-:Y:S01]  /*99d0*/  MOV R21, R158 ;  /* 0x0000009e00157202 */ /* 0x000fe20000000f00 */
[----:B------:R-:W-:Y:S01]  /*99e0*/  HMMA.16816.F32.BF16 R92, R12, R22, R76 ;  /* 0x000000160c5c723c */ /* 0x000fe2000004184c */
[----:B------:R-:W-:-:S02]  /*99f0*/  IMAD.MOV.U32 R20, RZ, RZ, R4 ;  /* 0x000000ffff147224 */ /* 0x000fc400078e0004 */
[--C-:B-1----:R-:W-:Y:S02]  /*9a00*/  FFMA.FTZ R2, R251, c[0x0][0x23c], -R0.reuse ;  /* 0x00008f00fb027a23 */ /* 0x102fe40000010800 */
[--C-:B------:R-:W-:Y:S02]  /*9a10*/  FFMA.FTZ R121, R198, c[0x0][0x23c], -R3.reuse ;  /* 0x00008f00c6797a23 */ /* 0x100fe40000010803 */
[----:B------:R-:W-:Y:S01]  /*9a20*/  MOV R79, R132 ;  /* 0x00000084004f7202 */ /* 0x000fe20000000f00 */
[--C-:B------:R-:W-:Y:S01]  /*9a30*/  FFMA.FTZ R122, R185, c[0x0][0x23c], -R3.reuse ;  /* 0x00008f00b97a7a23 */ /* 0x100fe20000010803 */
[----:B------:R1:W-:Y:S01]  /*9a40*/  MUFU.EX2 R210, R2 ;  /* 0x0000000200d27308 */ /* 0x0003e20000000800 */
[----:B------:R-:W-:Y:S01]  /*9a50*/  FFMA.FTZ R123, R169, c[0x0][0x23c], -R3 ;  /* 0x00008f00a97b7a23 */ /* 0x000fe20000010803 */
[C---:B------:R-:W-:Y:S01]  /*9a60*/  HMMA.16816.F32.BF16 R88, R12.reuse, R16, R64 ;  /* 0x000000100c58723c */ /* 0x040fe20000041840 */
[--C-:B------:R-:W-:Y:S01]  /*9a70*/  FFMA.FTZ R3, R250, c[0x0][0x23c], -R0.reuse ;  /* 0x00008f00fa037a23 */ /* 0x100fe20000010800 */
[----:B------:R-:W-:Y:S01]  /*9a80*/  MOV R78, R61 ;  /* 0x0000003d004e7202 */ /* 0x000fe20000000f00 */
[--C-:B------:R-:W-:Y:S01]  /*9a90*/  FFMA.FTZ R4, R246, c[0x0][0x23c], -R0.reuse ;  /* 0x00008f00f6047a23 */ /* 0x100fe20000010800 */
[----:B------:R-:W-:Y:S01]  /*9aa0*/  MOV R61, R191 ;  /* 0x000000bf003d7202 */ /* 0x000fe20000000f00 */
[--C-:B------:R-:W-:Y:S01]  /*9ab0*/  FFMA.FTZ R132, R176, c[0x0][0x23c], -R0.reuse ;  /* 0x00008f00b0847a23 */ /* 0x100fe20000010800 */
[----:B------:R-:W2:Y:S01]  /*9ac0*/  MUFU.EX2 R209, R3 ;  /* 0x0000000300d17308 */ /* 0x000ea20000000800 */
[----:B------:R-:W-:Y:S01]  /*9ad0*/  FFMA.FTZ R133, R171, c[0x0][0x23c], -R0 ;  /* 0x00008f00ab857a23 */ /* 0x000fe20000010800 */
[----:B------:R-:W-:Y:S01]  /*9ae0*/  MOV R65, R21 ;  /* 0x0000001500417202 */ /* 0x000fe20000000f00 */
[----:B------:R-:W-:Y:S01]  /*9af0*/  HMMA.16816.F32.BF16 R52, R12, R18, R52 ;  /* 0x000000120c34723c */ /* 0x000fe20000041834 */
[----:B------:R-:W-:Y:S01]  /*9b00*/  LDSM.16.MT88.4 R16, [R219+0xa800] ;  /* 0x00a80000db10783b */ /* 0x000fe20000004200 */
[----:B------:R-:W-:Y:S01]  /*9b10*/  IMAD.MOV.U32 R64, RZ, RZ, R8 ;  /* 0x000000ffff407224 */ /* 0x000fe200078e0008 */
[----:B------:R-:W-:Y:S01]  /*9b20*/  MOV R66, R9 ;  /* 0x0000000900427202 */ /* 0x000fe20000000f00 */
[----:B------:R-:W-:Y:S01]  /*9b30*/  IMAD.MOV.U32 R76, RZ, RZ, R11 ;  /* 0x000000ffff4c7224 */ /* 0x000fe200078e000b */
[----:B------:R-:W-:Y:S01]  /*9b40*/  MOV R67, R10 ;  /* 0x0000000a00437202 */ /* 0x000fe20000000f00 */
[----:B-1----:R-:W-:Y:S01]  /*9b50*/  FFMA.FTZ R2, R247, c[0x0][0x23c], -R0 ;  /* 0x00008f00f7027a23 */ /* 0x002fe20000010800 */
[----:B------:R-:W-:Y:S01]  /*9b60*/  LDSM.16.MT88.4 R12, [R217+0xa800] ;  /* 0x00a80000d90c783b */ /* 0x000fe20000004200 */
[----:B------:R-:W-:-:S02]  /*9b70*/  FADD.FTZ R0, R20, R79 ;  /* 0x0000004f14007221 */ /* 0x000fc40000010000 */
[----:B------:R-:W-:Y:S01]  /*9b80*/  IMAD.MOV.U32 R178, RZ, RZ, R6 ;  /* 0x000000ffffb27224 */ /* 0x000fe200078e0006 */
[----:B------:R-:W1:Y:S01]  /*9b90*/  LDSM.16.MT88.4 R20, [R216+0xa800] ;  /* 0x00a80000d814783b */ /* 0x000e620000004200 */
[----:B------:R-:W-:Y:S01]  /*9ba0*/  IMAD.MOV.U32 R191, RZ, RZ, R208 ;  /* 0x000000ffffbf7224 */ /* 0x000fe200078e00d0 */
[----:B------:R-:W-:Y:S01]  /*9bb0*/  MUFU.EX2 R203, R75 ;  /* 0x0000004b00cb7308 */ /* 0x000fe20000000800 */
[--C-:B------:R-:W-:Y:S01]  /*9bc0*/  FFMA.FTZ R59, R197, c[0x0][0x23c], -R5.reuse ;  /* 0x00008f00c53b7a23 */ /* 0x100fe20000010805 */
[----:B------:R-:W3:Y:S01]  /*9bd0*/  LDSM.16.MT88.4 R8, [R218+0xa800] ;  /* 0x00a80000da08783b */ /* 0x000ee20000004200 */
[--C-:B------:R-:W-:Y:S01]  /*9be0*/  FFMA.FTZ R58, R201, c[0x0][0x23c], -R5.reuse ;  /* 0x00008f00c93a7a23 */ /* 0x100fe20000010805 */
[----:B------:R-:W-:Y:S01]  /*9bf0*/  MOV R77, R60 ;  /* 0x0000003c004d7202 */ /* 0x000fe20000000f00 */
[--C-:B------:R-:W-:Y:S02]  /*9c00*/  FFMA.FTZ R120, R145, c[0x0][0x23c], -R5.reuse ;  /* 0x00008f0091787a23 */ /* 0x100fe40000010805 */
[--C-:B------:R-:W-:Y:S01]  /*9c10*/  FFMA.FTZ R157, R146, c[0x0][0x23c], -R5.reuse ;  /* 0x00008f00929d7a23 */ /* 0x100fe20000010805 */
[----:B------:R-:W-:Y:S01]  /*9c20*/  MUFU.EX2 R207, R2 ;  /* 0x0000000200cf7308 */ /* 0x000fe20000000800 */
[----:B------:R-:W-:-:S02]  /*9c30*/  FFMA.FTZ R158, R144, c[0x0][0x23c], -R5 ;  /* 0x00008f00909e7a23 */ /* 0x000fc40000010805 */
[----:B------:R-:W-:Y:S02]  /*9c40*/  IMAD.MOV.U32 R199, RZ, RZ, R204 ;  /* 0x000000ffffc77224 */ /* 0x000fe400078e00cc */
[----:B------:R-:W-:-:S03]  /*9c50*/  IMAD.MOV.U32 R79, RZ, RZ, R62 ;  /* 0x000000ffff4f7224 */ /* 0x000fc600078e003e */
[----:B------:R4:W4:Y:S01]  /*9c60*/  MUFU.EX2 R208, R4 ;  /* 0x0000000400d07308 */ /* 0x0009220000000800 */
[----:B------:R-:W-:Y:S02]  /*9c70*/  MOV R197, R7 ;  /* 0x0000000700c57202 */ /* 0x000fe40000000f00 */
[----:B------:R-:W-:Y:S02]  /*9c80*/  MOV R146, R200 ;  /* 0x000000c800927202 */ /* 0x000fe40000000f00 */
[----:B------:R-:W-:Y:S02]  /*9c90*/  MOV R144, R205 ;  /* 0x000000cd00907202 */ /* 0x000fe40000000f00 */
[----:B--2---:R-:W-:Y:S01]  /*9ca0*/  F2FP.BF16.PACK_AB R5, R209, R210 ;  /* 0x000000d2d105723e */ /* 0x004fe200000010ff */
[----:B------:R-:W-:Y:S01]  /*9cb0*/  MUFU.EX2 R201, R128 ;  /* 0x0000008000c97308 */ /* 0x000fe20000000800 */
[----:B------:R-:W-:Y:S02]  /*9cc0*/  F2FP.BF16.PACK_AB R6, R211, R212 ;  /* 0x000000d4d306723e */ /* 0x000fe400000010ff */
[----:B------:R-:W-:-:S05]  /*9cd0*/  MOV R62, R72 ;  /* 0x00000048003e7202 */ /* 0x000fca0000000f00 */
[----:B------:R-:W-:Y:S01]  /*9ce0*/  MUFU.EX2 R206, R69 ;  /* 0x0000004500ce7308 */ /* 0x000fe20000000800 */
[----:B----4-:R-:W-:Y:S01]  /*9cf0*/  F2FP.BF16.PACK_AB R4, R214, R248 ;  /* 0x000000f8d604723e */ /* 0x010fe200000010ff */
[----:B------:R-:W-:Y:S01]  /*9d00*/  IMAD.MOV.U32 R249, RZ, RZ, R110 ;  /* 0x000000fffff97224 */ /* 0x000fe200078e006e */
[----:B------:R-:W-:Y:S02]  /*9d10*/  F2FP.BF16.PACK_AB R7, R208, R207 ;  /* 0x000000cfd007723e */ /* 0x000fe400000010ff */
[----:B------:R-:W-:-:S03]  /*9d20*/  MOV R60, R63 ;  /* 0x0000003f003c7202 */ /* 0x000fc60000000f00 */
[----:B------:R-:W-:Y:S01]  /*9d30*/  MUFU.EX2 R202, R27 ;  /* 0x0000001b00ca7308 */ /* 0x000fe20000000800 */
[----:B------:R-:W-:Y:S02]  /*9d40*/  MOV R63, R73 ;  /* 0x00000049003f7202 */ /* 0x000fe40000000f00 */
[----:B------:R-:W-:Y:S02]  /*9d50*/  MOV R244, R108 ;  /* 0x0000006c00f47202 */ /* 0x000fe40000000f00 */
[----:B------:R-:W-:Y:S02]  /*9d60*/  MOV R245, R109 ;  /* 0x0000006d00f57202 */ /* 0x000fe40000000f00 */
[----:B------:R-:W-:Y:S01]  /*9d70*/  MOV R215, R111 ;  /* 0x0000006f00d77202 */ /* 0x000fe20000000f00 */
[----:B------:R-:W-:Y:S01]  /*9d80*/  MUFU.EX2 R205, R74 ;  /* 0x0000004a00cd7308 */ /* 0x000fe20000000800 */
[----:B------:R-:W-:Y:S01]  /*9d90*/  MOV R169, R62 ;  /* 0x0000003e00a97202 */ /* 0x000fe20000000f00 */
[----:B-1----:R-:W-:Y:S06]  /*9da0*/  HMMA.16816.F32.BF16 R108, R4, R20, R104 ;  /* 0x00000014046c723c */ /* 0x002fec0000041868 */
[----:B------:R-:W-:Y:S01]  /*9db0*/  MUFU.EX2 R128, R29 ;  /* 0x0000001d00807308 */ /* 0x000fe20000000800 */
[----:B------:R-:W-:-:S07]  /*9dc0*/  FADD.FTZ R2, R65, R64 ;  /* 0x0000004041027221 */ /* 0x000fce0000010000 */
[----:B------:R-:W1:Y:S01]  /*9dd0*/  MUFU.EX2 R200, R28 ;  /* 0x0000001c00c87308 */ /* 0x000e620000000800 */
[C---:B------:R-:W-:Y:S07]  /*9de0*/  HMMA.16816.F32.BF16 R104, R4.reuse, R22, R100 ;  /* 0x000000160468723c */ /* 0x040fee0000041864 */
[----:B------:R2:W4:Y:S01]  /*9df0*/  MUFU.EX2 R204, R26 ;  /* 0x0000001a00cc7308 */ /* 0x0005220000000800 */
[C---:B------:R-:W-:Y:S01]  /*9e00*/  HMMA.16816.F32.BF16 R100, R4.reuse, R16, R84 ;  /* 0x000000100464723c */ /* 0x040fe20000041854 */
        /* <DEDUP_REMOVED lines=10> */
[----:B------:R-:W-:Y:S01]  /*9eb0*/  FADD.FTZ R34, R34, R187 ;  /* 0x000000bb22227221 */ /* 0x000fe20000010000 */
[----:B------:R-:W-:Y:S01]  /*9ec0*/  MUFU.EX2 R75, R33 ;  /* 0x00000021004b7308 */ /* 0x000fe20000000800 */
[----:B------:R-:W-:-:S07]  /*9ed0*/  FADD.FTZ R3, R242, R243 ;  /* 0x000000f3f2037221 */ /* 0x000fce0000010000 */
[----:B------:R-:W-:Y:S01]  /*9ee0*/  MUFU.EX2 R56, R56 ;  /* 0x0000003800387308 */ /* 0x000fe20000000800 */
[C---:B------:R-:W-:Y:S07]  /*9ef0*/  HMMA.16816.F32.BF16 R80, R4.reuse, R12, R48 ;  /* 0x0000000c0450723c */ /* 0x040fee0000041830 */
[----:B------:R-:W-:Y:S01]  /*9f00*/  MUFU.EX2 R57, R57 ;  /* 0x0000003900397308 */ /* 0x000fe20000000800 */
[C---:B------:R-:W-:Y:S07]  /*9f10*/  HMMA.16816.F32.BF16 R76, R4.reuse, R14, R44 ;  /* 0x0000000e044c723c */ /* 0x040fee000004182c */
[----:B------:R-:W-:Y:S01]  /*9f20*/  MUFU.EX2 R134, R134 ;  /* 0x0000008600867308 */ /* 0x000fe20000000800 */
[C---:B---3--:R-:W-:Y:S07]  /*9f30*/  HMMA.16816.F32.BF16 R64, R4.reuse, R8, R40 ;  /* 0x000000080440723c */ /* 0x048fee0000041828 */
[----:B------:R-:W-:Y:S01]  /*9f40*/  MUFU.EX2 R58, R58 ;  /* 0x0000003a003a7308 */ /* 0x000fe20000000800 */
[----:B------:R-:W-:Y:S07]  /*9f50*/  HMMA.16816.F32.BF16 R60, R4, R10, R36 ;  /* 0x0000000a043c723c */ /* 0x000fee0000041824 */
[----:B------:R-:W-:Y:S01]  /*9f60*/  MUFU.EX2 R59, R59 ;  /* 0x0000003b003b7308 */ /* 0x000fe20000000800 */
[----:B------:R-:W-:Y:S01]  /*9f70*/  FADD.FTZ R4, R169, R2 ;  /* 0x00000002a9047221 */ /* 0x000fe20000010000 */
[----:B-1----:R-:W-:-:S06]  /*9f80*/  F2FP.BF16.PACK_AB R5, R200, R128 ;  /* 0x00000080c805723e */ /* 0x002fcc00000010ff */
[----:B------:R-:W-:Y:S01]  /*9f90*/  MUFU.EX2 R68, R68 ;  /* 0x0000004400447308 */ /* 0x000fe20000000800 */
[----:B--2---:R-:W-:Y:S01]  /*9fa0*/  FADD.FTZ R26, R238, R4 ;  /* 0x00000004ee1a7221 */ /* 0x004fe20000010000 */
[----:B------:R-:W-:Y:S01]  /*9fb0*/  F2FP.BF16.PACK_AB R4, R203, R201 ;  /* 0x000000c9cb04723e */ /* 0x000fe200000010ff */
[----:B------:R-:W-:Y:S01]  /*9fc0*/  IMAD.MOV.U32 R171, RZ, RZ, R195 ;  /* 0x000000ffffab7224 */ /* 0x000fe200078e00c3 */
[----:B------:R-:W-:Y:S01]  /*9fd0*/  F2FP.BF16.PACK_AB R6, R206, R205 ;  /* 0x000000cdce06723e */ /* 0x000fe200000010ff */
[----:B------:R1:W5:Y:S01]  /*9fe0*/  LDL.LU R72, [R1+0x13c] ;  /* 0x00013c0001487983 */ /* 0x0003620000300800 */
[----:B----4-:R-:W-:Y:S02]  /*9ff0*/  F2FP.BF16.PACK_AB R7, R204, R202 ;  /* 0x000000cacc07723e */ /* 0x010fe400000010ff */
[----:B------:R-:W-:Y:S01]  /*a000*/  MOV R169, R251 ;  /* 0x000000fb00a97202 */ /* 0x000fe20000000f00 */
[----:B------:R-:W-:Y:S01]  /*a010*/  IMAD.MOV.U32 R251, RZ, RZ, R170 ;  /* 0x000000fffffb7224 */ /* 0x000fe200078e00aa */
[----:B------:R-:W-:Y:S01]  /*a020*/  MOV R170, R35 ;  /* 0x0000002300aa7202 */ /* 0x000fe20000000f00 */
[----:B------:R-:W-:Y:S01]  /*a030*/  FADD.FTZ R2, R240, R34 ;  /* 0x00000022f0027221 */ /* 0x000fe20000010000 */
[----:B------:R-:W-:Y:S01]  /*a040*/  MUFU.EX2 R74, R25 ;  /* 0x00000019004a7308 */ /* 0x000fe20000000800 */
[----:B------:R-:W-:Y:S01]  /*a050*/  HMMA.16816.F32.BF16 R40, R4, R16, R116 ;  /* 0x000000100428723c */ /* 0x000fe20000041874 */
[----:B------:R-:W-:-:S06]  /*a060*/  IMAD.MOV.U32 R168, RZ, RZ, R185 ;  /* 0x000000ffffa87224 */ /* 0x000fcc00078e00b9 */
[----:B------:R-:W2:Y:S01]  /*a070*/  MUFU.EX2 R69, R24 ;  /* 0x0000001800457308 */ /* 0x000ea20000000800 */
[----:B------:R-:W-:Y:S01]  /*a080*/  HMMA.16816.F32.BF16 R48, R4, R20, R136 ;  /* 0x000000140430723c */ /* 0x000fe20000041888 */
[----:B------:R-:W-:Y:S02]  /*a090*/  FADD.FTZ R3, R241, R3 ;  /* 0x00000003f1037221 */ /* 0x000fe40000010000 */
[----:B------:R-:W-:-:S04]  /*a0a0*/  FADD.FTZ R0, R239, R0 ;  /* 0x00000000ef007221 */ /* 0x000fc80000010000 */
[----:B------:R-:W-:Y:S01]  /*a0b0*/  MUFU.EX2 R27, R142 ;  /* 0x0000008e001b7308 */ /* 0x000fe20000000800 */
[C---:B------:R-:W-:Y:S01]  /*a0c0*/  HMMA.16816.F32.BF16 R44, R4.reuse, R22, R124 ;  /* 0x00000016042c723c */ /* 0x040fe2000004187c */
[----:B------:R-:W3:Y:S06]  /*a0d0*/  LDSM.16.MT88.4 R20, [R216+0xb000] ;  /* 0x00b00000d814783b */ /* 0x000eec0000004200 */
[----:B------:R-:W-:Y:S01]  /*a0e0*/  MUFU.EX2 R120, R120 ;  /* 0x0000007800787308 */ /* 0x000fe20000000800 */
[----:B------:R-:W-:Y:S01]  /*a0f0*/  HMMA.16816.F32.BF16 R112, R4, R18, R112 ;  /* 0x000000120470723c */ /* 0x000fe20000041870 */
[----:B------:R-:W4:Y:S01]  /*a100*/  LDSM.16.MT88.4 R16, [R219+0xb000] ;  /* 0x00b00000db10783b */ /* 0x000f220000004200 */
[----:B------:R-:W-:-:S02]  /*a110*/  MOV R187, R182 ;  /* 0x000000b600bb7202 */ /* 0x000fc40000000f00 */
[----:B------:R-:W-:Y:S02]  /*a120*/  MOV R213, R183 ;  /* 0x000000b700d57202 */ /* 0x000fe40000000f00 */
[----:B------:R-:W-:Y:S01]  /*a130*/  MOV R186, R193 ;  /* 0x000000c100ba7202 */ /* 0x000fe20000000f00 */
[----:B------:R1:W1:Y:S01]  /*a140*/  MUFU.EX2 R116, R32 ;  /* 0x0000002000747308 */ /* 0x0002620000000800 */
[C---:B------:R-:W-:Y:S01]  /*a150*/  HMMA.16816.F32.BF16 R88, R4.reuse, R8, R88 ;  /* 0x000000080458723c */ /* 0x040fe20000041858 */
[----:B------:R-:W-:Y:S01]  /*a160*/  MOV R246, R197 ;  /* 0x000000c500f67202 */ /* 0x000fe20000000f00 */
[----:B------:R-:W-:Y:S01]  /*a170*/  IMAD.MOV.U32 R250, RZ, RZ, R145 ;  /* 0x000000fffffa7224 */ /* 0x000fe200078e0091 */
[----:B------:R-:W-:Y:S01]  /*a180*/  MOV R195, R163 ;  /* 0x000000a300c37202 */ /* 0x000fe20000000f00 */
[----:B------:R2:W5:Y:S03]  /*a190*/  LDL.LU R73, [R1+0x138] ;  /* 0x0001380001497983 */ /* 0x0005660000300800 */
[----:B------:R-:W-:Y:S01]  /*a1a0*/  MUFU.EX2 R117, R31 ;  /* 0x0000001f00757308 */ /* 0x000fe20000000800 */
[C---:B------:R-:W-:Y:S01]  /*a1b0*/  HMMA.16816.F32.BF16 R36, R4.reuse, R10, R52 ;  /* 0x0000000a0424723c */ /* 0x040fe20000041834 */
[----:B------:R-:W-:Y:S07]  /*a1c0*/  LDSM.16.MT88.4 R8, [R218+0xb000] ;  /* 0x00b00000da08783b */ /* 0x000fee0000004200 */
[----:B-1----:R-:W-:Y:S01]  /*a1d0*/  HMMA.16816.F32.BF16 R32, R4, R12, R96 ;  /* 0x0000000c0420723c */ /* 0x002fe20000041860 */
[----:B------:R1:W1:Y:S01]  /*a1e0*/  MUFU.EX2 R96, R30 ;  /* 0x0000001e00607308 */ /* 0x0002620000000800 */
[----:B------:R-:W-:Y:S01]  /*a1f0*/  MOV R185, R198 ;  /* 0x000000c600b97202 */ /* 0x000fe20000000f00 */
[----:B------:R-:W-:-:S02]  /*a200*/  FADD.FTZ R3, R237, R3 ;  /* 0x00000003ed037221 */ /* 0x000fc40000010000 */
[----:B------:R-:W-:Y:S02]  /*a210*/  FADD.FTZ R2, R236, R2 ;  /* 0x00000002ec027221 */ /* 0x000fe40000010000 */
[----:B------:R-:W-:Y:S01]  /*a220*/  FADD.FTZ R0, R235, R0 ;  /* 0x00000000eb007221 */ /* 0x000fe20000010000 */
[----:B------:R-:W-:Y:S01]  /*a230*/  MOV R183, R162 ;  /* 0x000000a200b77202 */ /* 0x000fe20000000f00 */
[----:B------:R-:W-:Y:S02]  /*a240*/  IMAD.MOV.U32 R197, RZ, RZ, R190 ;  /* 0x000000ffffc57224 */ /* 0x000fe400078e00be */
[----:B------:R-:W-:Y:S01]  /*a250*/  IMAD.MOV.U32 R193, RZ, RZ, R161 ;  /* 0x000000ffffc17224 */ /* 0x000fe200078e00a1 */
[----:B------:R-:W-:Y:S02]  /*a260*/  MOV R182, R160 ;  /* 0x000000a000b67202 */ /* 0x000fe40000000f00 */
[----:B------:R-:W-:Y:S01]  /*a270*/  MOV R247, R147 ;  /* 0x0000009300f77202 */ /* 0x000fe20000000f00 */
[----:B------:R-:W-:Y:S01]  /*a280*/  IMAD.MOV.U32 R124, RZ, RZ, R246 ;  /* 0x000000ffff7c7224 */ /* 0x000fe200078e00f6 */
[----:B------:R-:W-:Y:S01]  /*a290*/  MOV R118, R250 ;  /* 0x000000fa00767202 */ /* 0x000fe20000000f00 */
[----:B-1----:R-:W-:Y:S01]  /*a2a0*/  HMMA.16816.F32.BF16 R28, R4, R14, R92 ;  /* 0x0000000e041c723c */ /* 0x002fe2000004185c */
[----:B------:R-:W1:Y:S01]  /*a2b0*/  LDSM.16.MT88.4 R12, [R217+0xb000] ;  /* 0x00b00000d90c783b */ /* 0x000e620000004200 */
[----:B------:R-:W1:Y:S01]  /*a2c0*/  MUFU.EX2 R53, R140 ;  /* 0x0000008c00357308 */ /* 0x000e620000000800 */
[----:B------:R-:W-:-:S02]  /*a2d0*/  MOV R198, R184 ;  /* 0x000000b800c67202 */ /* 0x000fc40000000f00 */
[----:B------:R-:W-:Y:S01]  /*a2e0*/  MOV R125, R249 ;  /* 0x000000f9007d7202 */ /* 0x000fe20000000f00 */
[----:B------:R-:W-:Y:S01]  /*a2f0*/  IMAD.MOV.U32 R126, RZ, RZ, R215 ;  /* 0x000000ffff7e7224 */ /* 0x000fe200078e00d7 */
[----:B------:R-:W-:Y:S01]  /*a300*/  MOV R127, R166 ;  /* 0x000000a6007f7202 */ /* 0x000fe20000000f00 */
[----:B------:R-:W-:Y:S01]  /*a310*/  FADD.FTZ R4, R168, R26 ;  /* 0x0000001aa8047221 */ /* 0x000fe20000010000 */
[----:B------:R-:W-:Y:S01]  /*a320*/  MOV R168, R169 ;  /* 0x000000a900a87202 */ /* 0x000fe20000000f00 */
[----:B------:R-:W1:Y:S01]  /*a330*/  MUFU.EX2 R52, R141 ;  /* 0x0000008d00347308 */ /* 0x000e620000000800 */
[----:B------:R-:W-:Y:S01]  /*a340*/  MOV R169, R185 ;  /* 0x000000b900a97202 */ /* 0x000fe20000000f00 */
[----:B------:R-:W-:Y:S01]  /*a350*/  IMAD.MOV.U32 R185, RZ, RZ, R251 ;  /* 0x000000ffffb97224 */ /* 0x000fe200078e00fb */
[----:B------:R-:W-:Y:S01]  /*a360*/  MOV R251, R198 ;  /* 0x000000c600fb7202 */ /* 0x000fe20000000f00 */
[----:B------:R-:W-:Y:S01]  /*a370*/  IMAD.MOV.U32 R184, RZ, RZ, R233 ;  /* 0x000000ffffb87224 */ /* 0x000fe200078e00e9 */
[----:B------:R-:W-:Y:S01]  /*a380*/  MOV R198, R170 ;  /* 0x000000aa00c67202 */ /* 0x000fe20000000f00 */
[----:B------:R-:W-:Y:S01]  /*a390*/  FADD.FTZ R3, R168, R3 ;  /* 0x00000003a8037221 */ /* 0x000fe20000010000 */
[----:B--2---:R-:W-:Y:S01]  /*a3a0*/  F2FP.BF16.PACK_AB R5, R69, R74 ;  /* 0x0000004a4505723e */ /* 0x004fe200000010ff */
[----:B------:R-:W-:Y:S01]  /*a3b0*/  FADD.FTZ R24, R185, R4 ;  /* 0x00000004b9187221 */ /* 0x000fe20000010000 */
[----:B------:R-:W-:Y:S01]  /*a3c0*/  F2FP.BF16.PACK_AB R4, R116, R75 ;  /* 0x0000004b7404723e */ /* 0x000fe200000010ff */
[----:B------:R-:W-:Y:S01]  /*a3d0*/  FADD.FTZ R2, R231, R2 ;  /* 0x00000002e7027221 */ /* 0x000fe20000010000 */
[----:B------:R-:W-:Y:S01]  /*a3e0*/  F2FP.BF16.PACK_AB R6, R96, R117 ;  /* 0x000000756006723e */ /* 0x000fe200000010ff */
[----:B------:R-:W-:Y:S01]  /*a3f0*/  IMAD.MOV.U32 R170, RZ, RZ, R184 ;  /* 0x000000ffffaa7224 */ /* 0x000fe200078e00b8 */
[----:B------:R-:W-:Y:S01]  /*a400*/  F2FP.BF16.PACK_AB R7, R57, R56 ;  /* 0x000000383907723e */ /* 0x000fe200000010ff */
[----:B------:R-:W-:Y:S01]  /*a410*/  FADD.FTZ R0, R169, R0 ;  /* 0x00000000a9007221 */ /* 0x000fe20000010000 */
[----:B------:R-:W-:Y:S01]  /*a420*/  MOV R184, R199 ;  /* 0x000000c700b87202 */ /* 0x000fe20000000f00 */
[----:B------:R-:W-:Y:S01]  /*a430*/  FADD.FTZ R3, R251, R3 ;  /* 0x00000003fb037221 */ /* 0x000fe20000010000 */
[----:B------:R-:W-:Y:S01]  /*a440*/  MOV R199, R144 ;  /* 0x0000009000c77202 */ /* 0x000fe20000000f00 */
[----:B------:R-:W-:Y:S01]  /*a450*/  FADD.FTZ R2, R198, R2 ;  /* 0x00000002c6027221 */ /* 0x000fe20000010000 */
[----:B------:R-:W-:Y:S01]  /*a460*/  MOV R142, R183 ;  /* 0x000000b7008e7202 */ /* 0x000fe20000000f00 */
[----:B------:R-:W-:Y:S01]  /*a470*/  FADD.FTZ R25, R170, R0 ;  /* 0x00000000aa197221 */ /* 0x000fe20000010000 */
[C---:B---3--:R-:W-:Y:S01]  /*a480*/  HMMA.16816.F32.BF16 R108, R4.reuse, R20, R108 ;  /* 0x00000014046c723c */ /* 0x048fe2000004186c */
        /* <DEDUP_REMOVED lines=8> */
[----:B------:R-:W-:Y:S01]  /*a510*/  IMAD.MOV.U32 R196, RZ, RZ, R232 ;  /* 0x000000ffffc47224 */ /* 0x000fe200078e00e8 */
[----:B------:R-:W-:Y:S01]  /*a520*/  MUFU.EX2 R130, R130 ;  /* 0x0000008200827308 */ /* 0x000fe20000000800 */
[----:B------:R-:W-:Y:S01]  /*a530*/  FADD.FTZ R2, R227, R25 ;  /* 0x00000019e3027221 */ /* 0x000fe20000010000 */
[----:B------:R2:W5:Y:S01]  /*a540*/  LDL.LU R243, [R1+0x134] ;  /* 0x0001340001f37983 */ /* 0x0005620000300800 */
[----:B------:R-:W-:-:S03]  /*a550*/  FADD.FTZ R26, R226, R24 ;  /* 0x00000018e21a7221 */ /* 0x000fc60000010000 */
[C---:B----4-:R-:W-:Y:S01]  /*a560*/  HMMA.16816.F32.BF16 R100, R4.reuse, R16, R100 ;  /* 0x000000100464723c */ /* 0x050fe20000041864 */
[----:B------:R-:W-:Y:S01]  /*a570*/  FADD.FTZ R25, R225, R3 ;  /* 0x00000003e1197221 */ /* 0x000fe20000010000 */
[----:B------:R-:W-:Y:S01]  /*a580*/  MUFU.EX2 R121, R121 ;  /* 0x0000007900797308 */ /* 0x000fe20000000800 */
[----:B------:R-:W-:Y:S01]  /*a590*/  FADD.FTZ R0, R224, R0 ;  /* 0x00000000e0007221 */ /* 0x000fe20000010000 */
[----:B------:R-:W-:Y:S04]  /*a5a0*/  LDSM.16.MT88.4 R160, [R219+0xb800] ;  /* 0x00b80000dba0783b */ /* 0x000fe80000004200 */
[----:B------:R-:W-:Y:S01]  /*a5b0*/  HMMA.16816.F32.BF16 R84, R4, R18, R84 ;  /* 0x000000120454723c */ /* 0x000fe20000041854 */
[----:B------:R-:W-:-:S07]  /*a5c0*/  FADD.FTZ R24, R151, R2 ;  /* 0x0000000297187221 */ /* 0x000fce0000010000 */
[----:B-1----:R-:W-:Y:S01]  /*a5d0*/  HMMA.16816.F32.BF16 R80, R4, R12, R80 ;  /* 0x0000000c0450723c */ /* 0x002fe20000041850 */
[----:B------:R-:W-:-:S07]  /*a5e0*/  MOV R170, R199 ;  /* 0x000000c700aa7202 */ /* 0x000fce0000000f00 */
[----:B------:R-:W-:Y:S01]  /*a5f0*/  HMMA.16816.F32.BF16 R76, R4, R14, R76 ;  /* 0x0000000e044c723c */ /* 0x000fe2000004184c */
[----:B------:R-:W-:-:S07]  /*a600*/  MOV R168, R196 ;  /* 0x000000c400a87202 */ /* 0x000fce0000000f00 */
[----:B------:R-:W-:Y:S01]  /*a610*/  HMMA.16816.F32.BF16 R64, R4, R8, R64 ;  /* 0x000000080440723c */ /* 0x000fe20000041840 */
[----:B------:R-:W-:-:S07]  /*a620*/  FADD.FTZ R3, R187, R26 ;  /* 0x0000001abb037221 */ /* 0x000fce0000010000 */
[----:B------:R-:W-:Y:S01]  /*a630*/  HMMA.16816.F32.BF16 R60, R4, R10, R60 ;  /* 0x0000000a043c723c */ /* 0x000fe2000004183c */
[----:B------:R-:W-:Y:S01]  /*a640*/  IMAD.MOV.U32 R198, RZ, RZ, R191 ;  /* 0x000000ffffc67224 */ /* 0x000fe200078e00bf */
[----:B------:R-:W-:Y:S01]  /*a650*/  MOV R251, R144 ;  /* 0x0000009000fb7202 */ /* 0x000fe20000000f00 */
[----:B------:R-:W-:Y:S01]  /*a660*/  IMAD.MOV.U32 R185, RZ, RZ, R146 ;  /* 0x000000ffffb97224 */ /* 0x000fe200078e0092 */
[----:B------:R-:W-:Y:S01]  /*a670*/  MOV R199, R188 ;  /* 0x000000bc00c77202 */ /* 0x000fe20000000f00 */
[----:B------:R-:W-:Y:S01]  /*a680*/  FADD.FTZ R2, R171, R25 ;  /* 0x00000019ab027221 */ /* 0x000fe20000010000 */
[----:B------:R-:W-:Y:S01]  /*a690*/  MOV R196, R189 ;  /* 0x000000bd00c47202 */ /* 0x000fe20000000f00 */
[----:B------:R-:W-:Y:S01]  /*a6a0*/  IMAD.MOV.U32 R92, RZ, RZ, R244 ;  /* 0x000000ffff5c7224 */ /* 0x000fe200078e00f4 */
[----:B------:R-:W-:Y:S01]  /*a6b0*/  F2FP.BF16.PACK_AB R4, R53, R134 ;  /* 0x000000863504723e */ /* 0x000fe200000010ff */
[----:B------:R-:W-:Y:S01]  /*a6c0*/  IMAD.MOV.U32 R140, RZ, RZ, R195 ;  /* 0x000000ffff8c7224 */ /* 0x000fe200078e00c3 */
[----:B------:R-:W-:-:S02]  /*a6d0*/  F2FP.BF16.PACK_AB R5, R59, R58 ;  /* 0x0000003a3b05723e */ /* 0x000fc400000010ff */
[----:B------:R-:W-:Y:S02]  /*a6e0*/  MOV R54, R182 ;  /* 0x000000b600367202 */ /* 0x000fe40000000f00 */
[----:B------:R-:W-:Y:S01]  /*a6f0*/  MOV R119, R247 ;  /* 0x000000f700777202 */ /* 0x000fe20000000f00 */
[----:B------:R-:W-:Y:S01]  /*a700*/  IMAD.MOV.U32 R246, RZ, RZ, R194 ;  /* 0x000000fffff67224 */ /* 0x000fe200078e00c2 */
[----:B------:R-:W-:Y:S02]  /*a710*/  F2FP.BF16.PACK_AB R6, R27, R52 ;  /* 0x000000341b06723e */ /* 0x000fe400000010ff */
[----:B------:R-:W-:Y:S01]  /*a720*/  MOV R250, R167 ;  /* 0x000000a700fa7202 */ /* 0x000fe20000000f00 */
[----:B------:R-:W-:Y:S01]  /*a730*/  IMAD.MOV.U32 R249, RZ, RZ, R164 ;  /* 0x000000fffff97224 */ /* 0x000fe200078e00a4 */
[----:B------:R-:W-:Y:S01]  /*a740*/  F2FP.BF16.PACK_AB R7, R120, R68 ;  /* 0x000000447807723e */ /* 0x000fe200000010ff */
[----:B------:R-:W-:Y:S01]  /*a750*/  FADD.FTZ R0, R150, R0 ;  /* 0x0000000096007221 */ /* 0x000fe20000010000 */
[----:B------:R-:W-:Y:S01]  /*a760*/  MOV R141, R193 ;  /* 0x000000c1008d7202 */ /* 0x000fe20000000f00 */
[----:B------:R-:W-:Y:S01]  /*a770*/  FADD.FTZ R3, R213, R3 ;  /* 0x00000003d5037221 */ /* 0x000fe20000010000 */
[----:B------:R-:W-:Y:S01]  /*a780*/  MOV R169, R178 ;  /* 0x000000b200a97202 */ /* 0x000fe20000000f00 */
[----:B------:R-:W-:Y:S01]  /*a790*/  IMAD.MOV.U32 R95, RZ, RZ, R251 ;  /* 0x000000ffff5f7224 */ /* 0x000fe200078e00fb */
[----:B------:R-:W-:Y:S01]  /*a7a0*/  MOV R93, R184 ;  /* 0x000000b8005d7202 */ /* 0x000fe20000000f00 */
[C---:B------:R-:W-:Y:S01]  /*a7b0*/  HMMA.16816.F32.BF16 R40, R4.reuse, R16, R40 ;  /* 0x000000100428723c */ /* 0x040fe20000041828 */
[----:B------:R-:W-:Y:S01]  /*a7c0*/  FADD.FTZ R2, R223, R2 ;  /* 0x00000002df027221 */ /* 0x000fe20000010000 */
[----:B------:R-:W-:Y:S01]  /*a7d0*/  MOV R94, R170 ;  /* 0x000000aa005e7202 */ /* 0x000fe20000000f00 */
[----:B------:R-:W-:Y:S01]  /*a7e0*/  FADD.FTZ R0, R153, R0 ;  /* 0x0000000099007221 */ /* 0x000fe20000010000 */
[----:B------:R-:W-:Y:S01]  /*a7f0*/  MOV R245, R180 ;  /* 0x000000b400f57202 */ /* 0x000fe20000000f00 */
[----:B------:R-:W-:Y:S01]  /*a800*/  IMAD.MOV.U32 R99, RZ, RZ, R168 ;  /* 0x000000ffff637224 */ /* 0x000fe200078e00a8 */
[----:B------:R-:W-:Y:S01]  /*a810*/  MOV R215, R192 ;  /* 0x000000c000d77202 */ /* 0x000fe20000000f00 */
[----:B------:R-:W-:Y:S01]  /*a820*/  MUFU.EX2 R131, R131 ;  /* 0x0000008300837308 */ /* 0x000fe20000000800 */
[C---:B------:R-:W-:Y:S01]  /*a830*/  HMMA.16816.F32.BF16 R48, R4.reuse, R20, R48 ;  /* 0x000000140430723c */ /* 0x040fe20000041830 */
[----:B------:R-:W-:Y:S01]  /*a840*/  FADD.FTZ R3, R142, R3 ;  /* 0x000000038e037221 */ /* 0x000fe20000010000 */
[----:B------:R2:W5:Y:S04]  /*a850*/  LDL.LU R242, [R1+0x130] ;  /* 0x0001300001f27983 */ /* 0x0005680000300800 */
[----:B------:R-:W1:Y:S02]  /*a860*/  LDSM.16.MT88.4 R144, [R216+0xb800] ;  /* 0x00b80000d890783b */ /* 0x000e640000004200 */
[----:B------:R-:W-:Y:S01]  /*a870*/  HMMA.16816.F32.BF16 R44, R4, R22, R44 ;  /* 0x00000016042c723c */ /* 0x000fe2000004182c */
[----:B------:R-:W-:-:S07]  /*a880*/  FADD.FTZ R2, R221, R2 ;  /* 0x00000002dd027221 */ /* 0x000fce0000010000 */
[C---:B------:R-:W-:Y:S08]  /*a890*/  HMMA.16816.F32.BF16 R32, R4.reuse, R12, R32 ;  /* 0x0000000c0420723c */ /* 0x040ff00000041820 */
[C---:B------:R-:W-:Y:S08]  /*a8a0*/  HMMA.16816.F32.BF16 R28, R4.reuse, R14, R28 ;  /* 0x0000000e041c723c */ /* 0x040ff0000004181c */
[C---:B------:R-:W-:Y:S08]  /*a8b0*/  HMMA.16816.F32.BF16 R188, R4.reuse, R8, R88 ;  /* 0x0000000804bc723c */ /* 0x040ff00000041858 */
[C---:B------:R-:W-:Y:S01]  /*a8c0*/  HMMA.16816.F32.BF16 R36, R4.reuse, R10, R36 ;  /* 0x0000000a0424723c */ /* 0x040fe20000041824 */
[----:B------:R-:W-:Y:S01]  /*a8d0*/  MOV R97, R185 ;  /* 0x000000b900617202 */ /* 0x000fe20000000f00 */
[----:B------:R-:W3:Y:S01]  /*a8e0*/  MUFU.EX2 R122, R122 ;  /* 0x0000007a007a7308 */ /* 0x000ee20000000800 */
[----:B------:R-:W-:Y:S01]  /*a8f0*/  MOV R213, R181 ;  /* 0x000000b500d57202 */ /* 0x000fe20000000f00 */
[----:B------:R-:W4:Y:S04]  /*a900*/  LDSM.16.MT88.4 R176, [R217+0xb800] ;  /* 0x00b80000d9b0783b */ /* 0x000f280000004200 */
[----:B------:R-:W-:Y:S01]  /*a910*/  HMMA.16816.F32.BF16 R16, R4, R18, R112 ;  /* 0x000000120410723c */ /* 0x000fe20000041870 */
[----:B------:R-:W-:Y:S01]  /*a920*/  FADD.FTZ R0, R220, R0 ;  /* 0x00000000dc007221 */ /* 0x000fe20000010000 */
[----:B------:R-:W-:-:S02]  /*a930*/  MOV R98, R169 ;  /* 0x000000a900627202 */ /* 0x000fc40000000f00 */
[----:B------:R-:W-:Y:S02]  /*a940*/  MOV R247, R154 ;  /* 0x0000009a00f77202 */ /* 0x000fe40000000f00 */
[----:B------:R-:W-:Y:S01]  /*a950*/  MOV R244, R165 ;  /* 0x000000a500f47202 */ /* 0x000fe20000000f00 */
[----:B------:R-:W-:Y:S02]  /*a960*/  FADD.FTZ R4, R186, R24 ;  /* 0x00000018ba047221 */ /* 0x000fe40000010000 */
[----:B------:R-:W-:Y:S01]  /*a970*/  IMAD.MOV.U32 R251, RZ, RZ, R155 ;  /* 0x000000fffffb7224 */ /* 0x000fe200078e009b */
[----:B------:R-:W-:Y:S01]  /*a980*/  MUFU.EX2 R22, R148 ;  /* 0x0000009400167308 */ /* 0x000fe20000000800 */
[----:B------:R-:W-:Y:S01]  /*a990*/  FADD.FTZ R4, R222, R4 ;  /* 0x00000004de047221 */ /* 0x000fe20000010000 */
[----:B------:R-:W-:Y:S01]  /*a9a0*/  MOV R112, R92 ;  /* 0x0000005c00707202 */ /* 0x000fe20000000f00 */
[----:B------:R-:W-:Y:S01]  /*a9b0*/  FADD.FTZ R6, R141, R3 ;  /* 0x000000038d067221 */ /* 0x000fe20000010000 */
[----:B------:R2:W5:Y:S01]  /*a9c0*/  LDL.LU R241, [R1+0x12c] ;  /* 0x00012c0001f17983 */ /* 0x0005620000300800 */
[----:B------:R-:W-:Y:S01]  /*a9d0*/  FADD.FTZ R4, R135, R4 ;  /* 0x0000000487047221 */ /* 0x000fe20000010000 */
[----:B------:R-:W-:Y:S01]  /*a9e0*/  MOV R113, R93 ;  /* 0x0000005d00717202 */ /* 0x000fe20000000f00 */
[----:B------:R-:W-:Y:S01]  /*a9f0*/  IMAD.MOV.U32 R91, RZ, RZ, R55 ;  /* 0x000000ffff5b7224 */ /* 0x000fe200078e0037 */
[----:B------:R-:W-:Y:S01]  /*aa00*/  MUFU.EX2 R21, R149 ;  /* 0x0000009500157308 */ /* 0x000fe20000000800 */
        /* <DEDUP_REMOVED lines=8> */
[----:B------:R-:W-:Y:S01]  /*aa90*/  FADD.FTZ R2, R91, R6 ;  /* 0x000000065b027221 */ /* 0x000fe20000010000 */
[----:B------:R2:W5:Y:S01]  /*aaa0*/  LDL.LU R240, [R1+0x128] ;  /* 0x0001280001f07983 */ /* 0x0005620000300800 */
[----:B------:R-:W-:Y:S01]  /*aab0*/  FADD.FTZ R0, R112, R5 ;  /* 0x0000000570007221 */ /* 0x000fe20000010000 */
[----:B------:R-:W-:Y:S01]  /*aac0*/  MOV R55, R99 ;  /* 0x0000006300377202 */ /* 0x000fe20000000f00 */
[----:B------:R-:W-:Y:S01]  /*aad0*/  IMAD.MOV.U32 R54, RZ, RZ, R98 ;  /* 0x000000ffff367224 */ /* 0x000fe200078e0062 */
[----:B------:R-:W1:Y:S01]  /*aae0*/  LDSM.16.MT88.4 R12, [R218+0xb800] ;  /* 0x00b80000da0c783b */ /* 0x000e620000004200 */
[----:B------:R-:W-:-:S02]  /*aaf0*/  FADD.FTZ R3, R113, R3 ;  /* 0x0000000371037221 */ /* 0x000fc40000010000 */
[----:B------:R-:W-:Y:S01]  /*ab00*/  FADD.FTZ R5, R114, R4 ;  /* 0x0000000472057221 */ /* 0x000fe20000010000 */
[----:B------:R-:W-:Y:S01]  /*ab10*/  MOV R94, R124 ;  /* 0x0000007c005e7202 */ /* 0x000fe20000000f00 */
[----:B------:R-:W-:Y:S01]  /*ab20*/  FADD.FTZ R4, R115, R2 ;  /* 0x0000000273047221 */ /* 0x000fe20000010000 */
[----:B------:R-:W-:Y:S01]  /*ab30*/  MOV R95, R198 ;  /* 0x000000c6005f7202 */ /* 0x000fe20000000f00 */
[----:B------:R-:W-:Y:S01]  /*ab40*/  FADD.FTZ R2, R23, R0 ;  /* 0x0000000017027221 */ /* 0x000fe20000010000 */
[----:B------:R-:W-:Y:S01]  /*ab50*/  MUFU.EX2 R9, R156 ;  /* 0x0000009c00097308 */ /* 0x000fe20000000800 */
[----:B------:R-:W-:Y:S02]  /*ab60*/  FADD.FTZ R0, R54, R3 ;  /* 0x0000000336007221 */ /* 0x000fe40000010000 */
[----:B------:R-:W-:Y:S01]  /*ab70*/  IMAD.MOV.U32 R93, RZ, RZ, R119 ;  /* 0x000000ffff5d7224 */ /* 0x000fe200078e0077 */
[----:B------:R-:W-:Y:S01]  /*ab80*/  MOV R99, R197 ;  /* 0x000000c500637202 */ /* 0x000fe20000000f00 */
[----:B------:R-:W-:Y:S01]  /*ab90*/  FADD.FTZ R5, R55, R5 ;  /* 0x0000000537057221 */ /* 0x000fe20000010000 */
[----:B------:R-:W-:Y:S01]  /*aba0*/  MOV R98, R196 ;  /* 0x000000c400627202 */ /* 0x000fe20000000f00 */
[----:B------:R-:W-:Y:S01]  /*abb0*/  IMAD.MOV.U32 R97, RZ, RZ, R199 ;  /* 0x000000ffff617224 */ /* 0x000fe200078e00c7 */
[----:B------:R-:W-:Y:S01]  /*abc0*/  MUFU.EX2 R20, R152 ;  /* 0x0000009800147308 */ /* 0x000fe20000000800 */
[----:B------:R-:W-:Y:S01]  /*abd0*/  FADD.FTZ R3, R92, R4 ;  /* 0x000000045c037221 */ /* 0x000fe20000010000 */
[----:B------:R2:W5:Y:S01]  /*abe0*/  LDL.LU R239, [R1+0x124] ;  /* 0x0001240001ef7983 */ /* 0x0005620000300800 */
[----:B------:R-:W-:Y:S01]  /*abf0*/  FADD.FTZ R0, R94, R0 ;  /* 0x000000005e007221 */ /* 0x000fe20000010000 */
[----:B------:R-:W-:Y:S01]  /*ac00*/  MOV R119, R175 ;  /* 0x000000af00777202 */ /* 0x000fe20000000f00 */
[----:B------:R-:W-:-:S02]  /*ac10*/  FADD.FTZ R2, R93, R2 ;  /* 0x000000025d027221 */ /* 0x000fc40000010000 */
[----:B------:R-:W-:Y:S01]  /*ac20*/  IMAD.MOV.U32 R118, RZ, RZ, R172 ;  /* 0x000000ffff767224 */ /* 0x000fe200078e00ac */
[----:B------:R-:W-:Y:S01]  /*ac30*/  MOV R124, R173 ;  /* 0x000000ad007c7202 */ /* 0x000fe20000000f00 */
[----:B------:R-:W-:Y:S01]  /*ac40*/  FADD.FTZ R4, R95, R5 ;  /* 0x000000055f047221 */ /* 0x000fe20000010000 */
[----:B------:R-:W-:Y:S01]  /*ac50*/  MUFU.EX2 R8, R157 ;  /* 0x0000009d00087308 */ /* 0x000fe20000000800 */
[----:B------:R-:W-:Y:S01]  /*ac60*/  FADD.FTZ R3, R97, R3 ;  /* 0x0000000361037221 */ /* 0x000fe20000010000 */
[----:B------:R2:W5:Y:S01]  /*ac70*/  LDL.LU R238, [R1+0x120] ;  /* 0x0001200001ee7983 */ /* 0x0005620000300800 */
[----:B------:R-:W-:Y:S02]  /*ac80*/  FADD.FTZ R0, R99, R0 ;  /* 0x0000000063007221 */ /* 0x000fe40000010000 */
[----:B------:R-:W-:Y:S01]  /*ac90*/  FADD.FTZ R2, R98, R2 ;  /* 0x0000000262027221 */ /* 0x000fe20000010000 */
[----:B------:R2:W5:Y:S01]  /*aca0*/  LDL.LU R237, [R1+0x11c] ;  /* 0x00011c0001ed7983 */ /* 0x0005620000300800 */
[----:B------:R-:W-:-:S02]  /*acb0*/  FADD.FTZ R4, R118, R4 ;  /* 0x0000000476047221 */ /* 0x000fc40000010000 */
[----:B------:R-:W-:Y:S01]  /*acc0*/  FADD.FTZ R3, R119, R3 ;  /* 0x0000000377037221 */ /* 0x000fe20000010000 */
[----:B------:R-:W-:Y:S01]  /*acd0*/  MUFU.EX2 R132, R132 ;  /* 0x0000008400847308 */ /* 0x000fe20000000800 */
[----:B------:R-:W-:Y:S01]  /*ace0*/  FADD.FTZ R0, R125, R0 ;  /* 0x000000007d007221 */ /* 0x000fe20000010000 */
[----:B------:R2:W5:Y:S01]  /*acf0*/  LDL.LU R236, [R1+0x118] ;  /* 0x0001180001ec7983 */ /* 0x0005620000300800 */
[----:B------:R-:W-:Y:S02]  /*ad00*/  FADD.FTZ R2, R124, R2 ;  /* 0x000000027c027221 */ /* 0x000fe40000010000 */
[----:B------:R-:W-:Y:S01]  /*ad10*/  FADD.FTZ R4, R126, R4 ;  /* 0x000000047e047221 */ /* 0x000fe20000010000 */
[----:B------:R2:W5:Y:S01]  /*ad20*/  LDL.LU R235, [R1+0x114] ;  /* 0x0001140001eb7983 */ /* 0x0005620000300800 */
[----:B------:R-:W-:Y:S02]  /*ad30*/  FADD.FTZ R3, R127, R3 ;  /* 0x000000037f037221 */ /* 0x000fe40000010000 */
[----:B------:R-:W-:Y:S01]  /*ad40*/  FADD.FTZ R0, R246, R0 ;  /* 0x00000000f6007221 */ /* 0x000fe20000010000 */
[----:B------:R-:W-:Y:S01]  /*ad50*/  MUFU.EX2 R123, R123 ;  /* 0x0000007b007b7308 */ /* 0x000fe20000000800 */
[----:B------:R-:W-:Y:S01]  /*ad60*/  FADD.FTZ R2, R213, R2 ;  /* 0x00000002d5027221 */ /* 0x000fe20000010000 */
[----:B------:R2:W5:Y:S01]  /*ad70*/  LDL.LU R233, [R1+0x110] ;  /* 0x0001100001e97983 */ /* 0x0005620000300800 */
[----:B------:R-:W-:-:S02]  /*ad80*/  FADD.FTZ R4, R247, R4 ;  /* 0x00000004f7047221 */ /* 0x000fc40000010000 */
[----:B------:R-:W-:Y:S01]  /*ad90*/  FADD.FTZ R3, R250, R3 ;  /* 0x00000003fa037221 */ /* 0x000fe20000010000 */
[----:B------:R2:W5:Y:S01]  /*ada0*/  LDL.LU R232, [R1+0x10c] ;  /* 0x00010c0001e87983 */ /* 0x0005620000300800 */
[----:B------:R-:W-:Y:S02]  /*adb0*/  FADD.FTZ R0, R244, R0 ;  /* 0x00000000f4007221 */ /* 0x000fe40000010000 */
        /* <DEDUP_REMOVED lines=37> */
[----:B------:R-:W-:Y:S01]  /*b010*/  FADD.FTZ R0, R74, R0 ;  /* 0x000000004a007221 */ /* 0x000fe20000010000 */
[----:B---3--:R-:W-:Y:S01]  /*b020*/  F2FP.BF16.PACK_AB R192, R122, R121 ;  /* 0x000000797ac0723e */ /* 0x008fe200000010ff */
[----:B------:R-:W-:Y:S01]  /*b030*/  FADD.FTZ R2, R75, R2 ;  /* 0x000000024b027221 */ /* 0x000fe20000010000 */
[----:B------:R2:W5:Y:S01]  /*b040*/  LDL.LU R221, [R1+0xe0] ;  /* 0x0000e00001dd7983 */ /* 0x0005620000300800 */
[----:B------:R-:W-:Y:S01]  /*b050*/  FADD.FTZ R4, R53, R4 ;  /* 0x0000000435047221 */ /* 0x000fe20000010000 */
[----:B------:R-:W-:Y:S01]  /*b060*/  F2FP.BF16.PACK_AB R193, R131, R130 ;  /* 0x0000008283c1723e */ /* 0x000fe200000010ff */
[----:B------:R-:W-:Y:S01]  /*b070*/  FADD.FTZ R3, R59, R3 ;  /* 0x000000033b037221 */ /* 0x000fe20000010000 */
[----:B------:R2:W5:Y:S01]  /*b080*/  LDL.LU R220, [R1+0xdc] ;  /* 0x0000dc0001dc7983 */ /* 0x0005620000300800 */
[----:B------:R-:W-:Y:S01]  /*b090*/  FADD.FTZ R0, R69, R0 ;  /* 0x0000000045007221 */ /* 0x000fe20000010000 */
[----:B-1----:R-:W-:Y:S01]  /*b0a0*/  F2FP.BF16.PACK_AB R194, R129, R123 ;  /* 0x0000007b81c2723e */ /* 0x002fe200000010ff */
[----:B------:R-:W-:Y:S01]  /*b0b0*/  FADD.FTZ R2, R116, R2 ;  /* 0x0000000274027221 */ /* 0x000fe20000010000 */
[----:B------:R2:W5:Y:S01]  /*b0c0*/  LDL.LU R135, [R1+0xd8] ;  /* 0x0000d80001877983 */ /* 0x0005620000300800 */
[----:B------:R-:W-:Y:S01]  /*b0d0*/  FADD.FTZ R4, R52, R4 ;  /* 0x0000000434047221 */ /* 0x000fe20000010000 */
[----:B------:R-:W-:Y:S01]  /*b0e0*/  F2FP.BF16.PACK_AB R195, R133, R132 ;  /* 0x0000008485c3723e */ /* 0x000fe200000010ff */
[----:B------:R-:W-:-:S02]  /*b0f0*/  FADD.FTZ R3, R68, R3 ;  /* 0x0000000344037221 */ /* 0x000fc40000010000 */
[----:B------:R-:W-:Y:S02]  /*b100*/  FADD.FTZ R0, R56, R0 ;  /* 0x0000000038007221 */ /* 0x000fe40000010000 */
[----:B------:R-:W-:Y:S02]  /*b110*/  FADD.FTZ R2, R117, R2 ;  /* 0x0000000275027221 */ /* 0x000fe40000010000 */
        /* <DEDUP_REMOVED lines=27> */
[----:B------:R-:W-:Y:S01]  /*b2d0*/  FADD.FTZ R2, R129, R2 ;  /* 0x0000000281027221 */ /* 0x000fe20000010000 */
[----:B------:R2:W-:Y:S02]  /*b2e0*/  STL [R1+0xa8], R4 ;  /* 0x0000a80401007387 */ /* 0x0005e40000100800 */
[C---:B----4-:R-:W-:Y:S02]  /*b2f0*/  HMMA.16816.F32.BF16 R168, R192.reuse, R176, R80 ;  /* 0x000000b0c0a8723c */ /* 0x050fe40000041850 */
[----:B------:R2:W-:Y:S04]  /*b300*/  STL [R1+0xac], R3 ;  /* 0x0000ac0301007387 */ /* 0x0005e80000100800 */
[----:B------:R2:W-:Y:S02]  /*b310*/  STL [R1+0xb4], R0 ;  /* 0x0000b40001007387 */ /* 0x0005e40000100800 */
[----:B------:R-:W-:Y:S02]  /*b320*/  HMMA.16816.F32.BF16 R180, R192, R178, R76 ;  /* 0x000000b2c0b4723c */ /* 0x000fe4000004184c */
[----:B------:R2:W-:Y:S06]  /*b330*/  STL [R1+0xb0], R2 ;  /* 0x0000b00201007387 */ /* 0x0005ec0000100800 */
        /* <DEDUP_REMOVED lines=11> */
[----:B--2---:R-:W2:Y:S04]  /*b3f0*/  LDL.64 R250, [R1+0xc0] ;  /* 0x0000c00001fa7983 */ /* 0x004ea80000100a00 */
[----:B------:R-:W3:Y:S01]  /*b400*/  LDL.64 R244, [R1+0x98] ;  /* 0x0000980001f47983 */ /* 0x000ee20000100a00 */
[----:B------:R-:W-:Y:S01]  /*b410*/  UIADD3 UR9, UR7, -0x2, URZ ;  /* 0xfffffffe07097890 */ /* 0x000fe2000fffe03f */
[----:B------:R-:W-:Y:S01]  /*b420*/  IMAD.U32 R4, RZ, RZ, UR12 ;  /* 0x0000000cff047e24 */ /* 0x000fe2000f8e00ff */
[----:B------:R-:W-:-:S04]  /*b430*/  DEPBAR.LE SB0, 0x0 ;  /* 0x000080000000791a */ /* 0x000fc80000000000 */
[----:B------:R-:W-:Y:S01]  /*b440*/  USHF.R.S32.HI UR10, URZ, 0x1f, UR9 ;  /* 0x0000001f3f0a7899 */ /* 0x000fe20008011409 */
[----:B------:R-:W-:Y:S01]  /*b450*/  IMAD.U32 R2, RZ, RZ, UR9 ;  /* 0x00000009ff027e24 */ /* 0x000fe2000f8e00ff */
[----:B------:R-:W-:Y:S01]  /*b460*/  UIMAD UR5, UR28, UR9, URZ ;  /* 0x000000091c0572a4 */ /* 0x000fe2000f8e023f */
[----:B------:R-:W-:Y:S01]  /*b470*/  IMAD.U32 R5, RZ, RZ, UR12 ;  /* 0x0000000cff057e24 */ /* 0x000fe2000f8e00ff */
[----:B-----5:R-:W-:Y:S01]  /*b480*/  STL [R1+0xe4], R73 ;  /* 0x0000e44901007387 */ /* 0x020fe20000100800 */
[----:B------:R-:W-:Y:S01]  /*b490*/  IMAD.U32 R6, RZ, RZ, UR12 ;  /* 0x0000000cff067e24 */ /* 0x000fe2000f8e00ff */
[----:B------:R-:W-:Y:S01]  /*b4a0*/  UIMAD UR5, UR10, UR29, UR5 ;  /* 0x0000001d0a0572a4 */ /* 0x000fe2000f8e0205 */
[----:B------:R-:W-:Y:S01]  /*b4b0*/  IMAD.U32 R7, RZ, RZ, UR12 ;  /* 0x0000000cff077e24 */ /* 0x000fe2000f8e00ff */
[----:B------:R-:W-:Y:S01]  /*b4c0*/  STL [R1+0xe0], R72 ;  /* 0x0000e04801007387 */ /* 0x000fe20000100800 */
[----:B------:R-:W-:Y:S01]  /*b4d0*/  IMAD.U32 R17, RZ, RZ, UR12 ;  /* 0x0000000cff117e24 */ /* 0x000fe2000f8e00ff */
[----:B------:R-:W-:-:S02]  /*b4e0*/  LOP3.LUT R234, R234, 0xffffbfff, RZ, 0xc0, !PT ;  /* 0xffffbfffeaea7812 */ /* 0x000fc400078ec0ff */
[----:B------:R-:W-:Y:S04]  /*b4f0*/  STL [R1+0xdc], R71 ;  /* 0x0000dc4701007387 */ /* 0x000fe80000100800 */
[----:B------:R-:W-:Y:S04]  /*b500*/  STL [R1+0xd8], R70 ;  /* 0x0000d84601007387 */ /* 0x000fe80000100800 */
[----:B------:R-:W-:Y:S01]  /*b510*/  BAR.SYNC.DEFER_BLOCKING 0x0 ;  /* 0x0000000000007b1d */ /* 0x000fe20000010000 */
[----:B--2---:R-:W-:Y:S01]  /*b520*/  ISETP.GE.AND P4, PT, R250, c[0x0][0x220], PT ;  /* 0x00008800fa007a0c */ /* 0x004fe20003f86270 */
[----:B---3--:R-:W-:-:S05]  /*b530*/  IMAD.WIDE.U32 R2, R2, UR29, R244 ;  /* 0x0000001d02027c25 */ /* 0x008fca000f8e00f4 */
[----:B------:R-:W-:-:S07]  /*b540*/  IADD3 R3, R3, UR5, RZ ;  /* 0x0000000503037c10 */ /* 0x000fce000fffe0ff */
[----:B------:R-:W-:Y:S01]  /*b550*/  @!P4 IMAD.MOV.U32 R9, RZ, RZ, c[0x0][0x1a4] ;  /* 0x00006900ff09c624 */ /* 0x000fe200078e00ff */
[-C--:B------:R-:W-:Y:S01]  /*b560*/  @!P4 LEA R4, P1, R4, R2.reuse, 0x5 ;  /* 0x000000020404c211 */ /* 0x080fe200078228ff */
[----:B------:R-:W-:Y:S01]  /*b570*/  @!P4 IMAD.MOV.U32 R16, RZ, RZ, c[0x0][0x1a4] ;  /* 0x00006900ff10c624 */ /* 0x000fe200078e00ff */
[----:B------:R-:W-:Y:S01]  /*b580*/  @!P4 IADD3 R0, P2, R2, UR31, RZ ;  /* 0x0000001f0200cc10 */ /* 0x000fe2000ff5e0ff */
[--C-:B------:R-:W-:Y:S01]  /*b590*/  @!P4 IMAD.MOV.U32 R12, RZ, RZ, R2.reuse ;  /* 0x000000ffff0cc224 */ /* 0x100fe200078e0002 */
[----:B------:R-:W-:Y:S01]  /*b5a0*/  @!P4 LEA R5, P0, R5, R2, 0x6 ;  /* 0x000000020505c211 */ /* 0x000fe200078030ff */
[----:B------:R-:W-:Y:S01]  /*b5b0*/  @!P4 IMAD.MOV.U32 R13, RZ, RZ, R3 ;  /* 0x000000ffff0dc224 */ /* 0x000fe200078e0003 */
[-C--:B------:R-:W-:Y:S01]  /*b5c0*/  @!P4 LEA.HI.X R9, R6, R3.reuse, R9, 0x5, P1 ;  /* 0x000000030609c211 */ /* 0x080fe200008f2c09 */
[--C-:B------:R-:W-:Y:S01]  /*b5d0*/  @!P4 IMAD.MOV.U32 R6, RZ, RZ, R2.reuse ;  /* 0x000000ffff06c224 */ /* 0x100fe200078e0002 */
[----:B------:R-:W-:Y:S01]  /*b5e0*/  @!P4 IADD3.X R8, R3, UR30, RZ, P2, !PT ;  /* 0x0000001e0308cc10 */ /* 0x000fe200097fe4ff */
[----:B------:R-:W-:Y:S01]  /*b5f0*/  @!P4 IMAD.MOV.U32 R14, RZ, RZ, R2 ;  /* 0x000000ffff0ec224 */ /* 0x000fe200078e0002 */
[----:B------:R-:W-:Y:S01]  /*b600*/  @!P4 LEA R22, P1, R0, c[0x0][0x170], 0x1 ;  /* 0x00005c000016ca11 */ /* 0x000fe200078208ff */
[--C-:B------:R-:W-:Y:S01]  /*b610*/  @!P4 IMAD.MOV.U32 R15, RZ, RZ, R3.reuse ;  /* 0x000000ffff0fc224 */ /* 0x100fe200078e0003 */
[----:B------:R-:W-:Y:S01]  /*b620*/  @!P4 LEA.HI.X R16, R7, R3, R16, 0x6, P0 ;  /* 0x000000030710c211 */ /* 0x000fe200000f3410 */
[----:B------:R-:W-:Y:S01]  /*b630*/  @!P4 IMAD.MOV.U32 R7, RZ, RZ, R3 ;  /* 0x000000ffff07c224 */ /* 0x000fe200078e0003 */
[----:B------:R-:W-:Y:S01]  /*b640*/  @!P4 LEA R20, P0, R4, c[0x0][0x170], 0x1 ;  /* 0x00005c000414ca11 */ /* 0x000fe200078008ff */
[----:B------:R-:W-:Y:S01]  /*b650*/  @P4 STS.128 [R243+0x8000], RZ ;  /* 0x008000fff3004388 */ /* 0x000fe20000000c00 */
[----:B------:R-:W-:Y:S01]  /*b660*/  @!P4 LEA.HI.X R23, R0, c[0x0][0x174], R8, 0x1, P1 ;  /* 0x00005d000017ca11 */ /* 0x000fe200008f0c08 */
[----:B------:R-:W-:Y:S01]  /*b670*/  IMAD.U32 R0, RZ, RZ, UR12 ;  /* 0x0000000cff007e24 */ /* 0x000fe2000f8e00ff */
[----:B------:R-:W-:Y:S01]  /*b680*/  @!P4 LEA.HI.X R21, R4, c[0x0][0x174], R9, 0x1, P0 ;  /* 0x00005d000415ca11 */ /* 0x000fe200000f0c09 */
[----:B------:R-:W-:Y:S01]  /*b690*/  IMAD.U32 R8, RZ, RZ, UR12 ;  /* 0x0000000cff087e24 */ /* 0x000fe2000f8e00ff */
[----:B------:R-:W-:Y:S01]  /*b6a0*/  @!P4 LEA R10, P3, R2, c[0x0][0x170], 0x1 ;  /* 0x00005c00020aca11 */ /* 0x000fe200078608ff */
[----:B------:R-:W-:Y:S01]  /*b6b0*/  IMAD.U32 R4, RZ, RZ, UR12 ;  /* 0x0000000cff047e24 */ /* 0x000fe2000f8e00ff */
[----:B------:R-:W-:Y:S01]  /*b6c0*/  @!P4 LEA R18, P0, R5, c[0x0][0x170], 0x1 ;  /* 0x00005c000512ca11 */ /* 0x000fe200078008ff */
[----:B------:R-:W-:Y:S01]  /*b6d0*/  @!P4 IMAD.WIDE.U32 R6, R0, 0x50, R6 ;  /* 0x000000500006c825 */ /* 0x000fe200078e0006 */
[----:B------:R-:W-:-:S02]  /*b6e0*/  @!P4 LEA.HI.X R11, R2, c[0x0][0x174], R3, 0x1, P3 ;  /* 0x00005d00020bca11 */ /* 0x000fc400018f0c03 */
[----:B------:R-:W-:Y:S01]  /*b6f0*/  @!P4 LEA.HI.X R19, R5, c[0x0][0x174], R16, 0x1, P0 ;  /* 0x00005d000513ca11 */ /* 0x000fe200000f0c10 */
[----:B------:R-:W-:Y:S01]  /*b700*/  @!P4 IMAD.MOV.U32 R0, RZ, RZ, c[0x0][0x1a4] ;  /* 0x00006900ff00c624 */ /* 0x000fe200078e00ff */
[----:B------:R-:W-:Y:S01]  /*b710*/  @P4 LOP3.LUT R234, R234, 0x4000, RZ, 0xfc, !PT ;  /* 0x00004000eaea4812 */ /* 0x000fe200078efcff */
[----:B------:R-:W-:Y:S01]  /*b720*/  @!P4 IMAD.WIDE.U32 R8, R8, 0x30, R2 ;  /* 0x000000300808c825 */ /* 0x000fe200078e0002 */
[----:B------:R-:W-:Y:S01]  /*b730*/  @!PT LDS RZ, [RZ] ;  /* 0x00000000fffff984 */ /* 0x000fe20000000800 */
[----:B------:R-:W-:Y:S01]  /*b740*/  @!PT LDS RZ, [RZ] ;  /* 0x00000000fffff984 */ /* 0x000fe20000000800 */
[----:B------:R-:W-:Y:S01]  /*b750*/  @!PT LDS RZ, [RZ] ;  /* 0x00000000fffff984 */ /* 0x000fe20000000800 */
[----:B------:R1:W-:Y:S03]  /*b760*/  @!P4 LDGSTS.E.BYPASS.LTC128B.128 [R243+0x8000], [R10.64] ;  /* 0x080000000af3cfae */ /* 0x0003e6000b901d72 */
[----:B------:R-:W-:Y:S01]  /*b770*/  @!P4 IMAD.WIDE.U32 R4, R4, 0x60, R12 ;  /* 0x000000600404c825 */ /* 0x000fe200078e000c */
[----:B------:R-:W-:Y:S01]  /*b780*/  @!P4 LEA R16, P3, R8, c[0x0][0x170], 0x1 ;  /* 0x00005c000810ca11 */ /* 0x000fe200078608ff */
[----:B------:R-:W-:Y:S02]  /*b790*/  @P4 STS.128 [R243+0x8800], RZ ;  /* 0x008800fff3004388 */ /* 0x000fe40000000c00 */
[----:B------:R-:W-:-:S02]  /*b7a0*/  @!P4 IMAD.WIDE.U32 R2, R17, 0x70, R14 ;  /* 0x000000701102c825 */ /* 0x000fc400078e000e */
[----:B------:R-:W-:Y:S01]  /*b7b0*/  @!PT LDS RZ, [RZ] ;  /* 0x00000000fffff984 */ /* 0x000fe20000000800 */
[----:B------:R-:W-:Y:S01]  /*b7c0*/  @!PT LDS RZ, [RZ] ;  /* 0x00000000fffff984 */ /* 0x000fe20000000800 */
[----:B------:R-:W-:Y:S01]  /*b7d0*/  @!PT LDS RZ, [RZ] ;  /* 0x00000000fffff984 */ /* 0x000fe20000000800 */
[----:B------:R2:W-:Y:S02]  /*b7e0*/  @!P4 LDGSTS.E.BYPASS.LTC128B.128 [R243+0x8800], [R22.64] ;  /* 0x0880000016f3cfae */ /* 0x0005e4000b901d72 */
[----:B------:R-:W-:Y:S02]  /*b7f0*/  @!P4 IMAD.MOV.U32 R12, RZ, RZ, c[0x0][0x1a4] ;  /* 0x00006900ff0cc624 */ /* 0x000fe400078e00ff */
[----:B------:R-:W-:Y:S01]  /*b800*/  @!P4 IMAD.MOV.U32 R14, RZ, RZ, c[0x0][0x1a4] ;  /* 0x00006900ff0ec624 */ /* 0x000fe200078e00ff */
[----:B------:R-:W-:Y:S01]  /*b810*/  @P4 STS.128 [R243+0x9000], RZ ;  /* 0x009000fff3004388 */ /* 0x000fe20000000c00 */
[----:B------:R-:W-:Y:S02]  /*b820*/  @!P4 IMAD R0, R0, 0x30, RZ ;  /* 0x000000300000c824 */ /* 0x000fe400078e02ff */
[----:B------:R-:W-:Y:S01]  /*b830*/  @!P4 IMAD.MOV.U32 R13, RZ, RZ, c[0x0][0x1a4] ;  /* 0x00006900ff0dc624 */ /* 0x000fe200078e00ff */
[----:B------:R-:W-:Y:S01]  /*b840*/  @!PT LDS RZ, [RZ] ;  /* 0x00000000fffff984 */ /* 0x000fe20000000800 */
[----:B------:R-:W-:Y:S01]  /*b850*/  @!PT LDS RZ, [RZ] ;  /* 0x00000000fffff984 */ /* 0x000fe20000000800 */
[----:B------:R-:W-:Y:S01]  /*b860*/  @!PT LDS RZ, [RZ] ;  /* 0x00000000fffff984 */ /* 0x000fe20000000800 */
[----:B------:R2:W-:Y:S01]  /*b870*/  @!P4 LDGSTS.E.BYPASS.LTC128B.128 [R243+0x9000], [R20.64] ;  /* 0x0900000014f3cfae */ /* 0x0005e2000b901d72 */
[----:B------:R-:W-:-:S02]  /*b880*/  @!P4 IMAD R12, R12, 0x50, RZ ;  /* 0x000000500c0cc824 */ /* 0x000fc400078e02ff */
[----:B------:R-:W-:Y:S01]  /*b890*/  @!P4 IMAD R14, R14, 0x70, RZ ;  /* 0x000000700e0ec824 */ /* 0x000fe200078e02ff */
[----:B------:R-:W-:Y:S01]  /*b8a0*/  @P4 STS.128 [R243+0x9800], RZ ;  /* 0x009800fff3004388 */ /* 0x000fe20000000c00 */
[----:B------:R-:W-:Y:S02]  /*b8b0*/  @!P4 IMAD.IADD R0, R0, 0x1, R9 ;  /* 0x000000010000c824 */ /* 0x000fe400078e0209 */
[----:B------:R-:W-:Y:S02]  /*b8c0*/  @!P4 IMAD R13, R13, 0x60, RZ ;  /* 0x000000600d0dc824 */ /* 0x000fe400078e02ff */
[----:B------:R-:W-:Y:S01]  /*b8d0*/  @!P4 IMAD.IADD R7, R12, 0x1, R7 ;  /* 0x000000010c07c824 */ /* 0x000fe200078e0207 */
[----:B------:R-:W-:Y:S01]  /*b8e0*/  @!P4 LEA.HI.X R17, R8, c[0x0][0x174], R0, 0x1, P3 ;  /* 0x00005d000811ca11 */ /* 0x000fe200018f0c00 */
[----:B------:R-:W-:Y:S01]  /*b8f0*/  @!P4 IMAD.IADD R3, R14, 0x1, R3 ;  /* 0x000000010e03c824 */ /* 0x000fe200078e0203 */
[----:B------:R-:W-:Y:S01]  /*b900*/  @!P4 LEA R14, P2, R6, c[0x0][0x170], 0x1 ;  /* 0x00005c00060eca11 */ /* 0x000fe200078408ff */
[----:B------:R-:W-:Y:S01]  /*b910*/  @!P4 IMAD.IADD R5, R13, 0x1, R5 ;  /* 0x000000010d05c824 */ /* 0x000fe200078e0205 */
[----:B------:R-:W-:Y:S01]  /*b920*/  @!P4 LEA R12, P1, R4, c[0x0][0x170], 0x1 ;  /* 0x00005c00040cca11 */ /* 0x000fe200078208ff */
[----:B------:R-:W-:Y:S01]  /*b930*/  @!PT LDS RZ, [RZ] ;  /* 0x00000000fffff984 */ /* 0x000fe20000000800 */
[----:B------:R-:W-:Y:S01]  /*b940*/  @!PT LDS RZ, [RZ] ;  /* 0x00000000fffff984 */ /* 0x000fe20000000800 */
[----:B------:R-:W-:Y:S01]  /*b950*/  @!PT LDS RZ, [RZ] ;  /* 0x00000000fffff984 */ /* 0x000fe20000000800 */
[----:B------:R3:W-:Y:S01]  /*b960*/  @!P4 LDGSTS.E.BYPASS.LTC128B.128 [R243+0x9800], [R16.64] ;  /* 0x0980000010f3cfae */ /* 0x0007e2000b901d72 */
[----:B-1----:R-:W-:-:S02]  /*b970*/  @!P4 LEA R10, P0, R2, c[0x0][0x170], 0x1 ;  /* 0x00005c00020aca11 */ /* 0x002fc400078008ff */
[----:B------:R-:W-:Y:S01]  /*b980*/  @!P4 LEA.HI.X R15, R6, c[0x0][0x174], R7, 0x1, P2 ;  /* 0x00005d00060fca11 */ /* 0x000fe200010f0c07 */
[----:B------:R-:W-:Y:S01]  /*b990*/  @P4 STS.128 [R243+0xa000], RZ ;  /* 0x00a000fff3004388 */ /* 0x000fe20000000c00 */
[----:B------:R-:W-:Y:S02]  /*b9a0*/  @!P4 LEA.HI.X R13, R4, c[0x0][0x174], R5, 0x1, P1 ;  /* 0x00005d00040dca11 */ /* 0x000fe400008f0c05 */
[----:B------:R-:W-:Y:S01]  /*b9b0*/  @!P4 LEA.HI.X R11, R2, c[0x0][0x174], R3, 0x1, P0 ;  /* 0x00005d00020bca11 */ /* 0x000fe200000f0c03 */
        /* <DEDUP_REMOVED lines=19> */
[----:B---3--:R-:W-:Y:S04]  /*baf0*/  LDSM.16.M88.4 R16, [R222] ;  /* 0x00000000de10783b */ /* 0x008fe80000000200 */
[----:B------:R-:W3:Y:S04]  /*bb00*/  LDSM.16.M88.4 R88, [R135+0x5000] ;  /* 0x005000008758783b */ /* 0x000ee80000000200 */
[----:B------:R-:W2:Y:S04]  /*bb10*/  LDSM.16.M88.4 R32, [R135+0x4800] ;  /* 0x004800008720783b */ /* 0x000ea80000000200 */
[----:B------:R-:W-:Y:S04]  /*bb20*/  LDSM.16.M88.4 R52, [R221+0x5000] ;  /* 0x00500000dd34783b */ /* 0x000fe80000000200 */
[----:B-1----:R-:W1:Y:S04]  /*bb30*/  LDSM.16.M88.4 R12, [R222+0x2000] ;  /* 0x00200000de0c783b */ /* 0x002e680000000200 */
[----:B------:R-:W-:Y:S04]  /*bb40*/  LDSM.16.M88.4 R84, [R135+0x5800] ;  /* 0x005800008754783b */ /* 0x000fe80000000200 */
[----:B----4-:R-:W4:Y:S04]  /*bb50*/  LDSM.16.M88.4 R8, [R225] ;  /* 0x00000000e108783b */ /* 0x010f280000000200 */
[----:B------:R-:W4:Y:S04]  /*bb60*/  LDSM.16.M88.4 R40, [R135+0x4000] ;  /* 0x004000008728783b */ /* 0x000f280000000200 */
[----:B------:R-:W-:Y:S04]  /*bb70*/  LDSM.16.M88.4 R4, [R225+0x2000] ;  /* 0x00200000e104783b */ /* 0x000fe80000000200 */
[----:B------:R-:W4:Y:S04]  /*bb80*/  LDSM.16.M88.4 R56, [R221+0x4800] ;  /* 0x00480000dd38783b */ /* 0x000f280000000200 */
[----:B------:R-:W4:Y:S01]  /*bb90*/  LDSM.16.M88.4 R48, [R221+0x5800] ;  /* 0x00580000dd30783b */ /* 0x000f220000000200 */
[C---:B---3--:R-:W-:Y:S03]  /*bba0*/  HMMA.16816.F32.BF16 R204, R16.reuse, R88, RZ ;  /* 0x0000005810cc723c */ /* 0x048fe600000418ff */
[----:B------:R-:W3:Y:S04]  /*bbb0*/  LDSM.16.M88.4 R24, [R221+0x4000] ;  /* 0x00400000dd18783b */ /* 0x000ee80000000200 */
[----:B------:R-:W3:Y:S01]  /*bbc0*/  LDSM.16.M88.4 R60, [R135+0x7800] ;  /* 0x00780000873c783b */ /* 0x000ee20000000200 */
[-C--:B--2---:R-:W-:Y:S03]  /*bbd0*/  HMMA.16816.F32.BF16 R212, R16, R32.reuse, RZ ;  /* 0x0000002010d4723c */ /* 0x084fe600000418ff */
[----:B------:R-:W2:Y:S04]  /*bbe0*/  LDSM.16.M88.4 R80, [R135+0x6000] ;  /* 0x006000008750783b */ /* 0x000ea80000000200 */
[----:B------:R-:W2:Y:S01]  /*bbf0*/  LDSM.16.M88.4 R76, [R135+0x6800] ;  /* 0x00680000874c783b */ /* 0x000ea20000000200 */
[----:B-1----:R-:W-:Y:S03]  /*bc00*/  HMMA.16816.F32.BF16 R208, R12, R32, RZ ;  /* 0x000000200cd0723c */ /* 0x002fe600000418ff */
[----:B------:R-:W1:Y:S04]  /*bc10*/  LDSM.16.M88.4 R64, [R135+0x7000] ;  /* 0x007000008740783b */ /* 0x000e680000000200 */
[----:B------:R-:W1:Y:S01]  /*bc20*/  LDSM.16.M88.4 R44, [R221+0x6000] ;  /* 0x00600000dd2c783b */ /* 0x000e620000000200 */
[----:B----4-:R-:W-:Y:S03]  /*bc30*/  HMMA.16816.F32.BF16 R68, R8, R52, R204 ;  /* 0x000000340844723c */ /* 0x010fe600000418cc */
[----:B------:R-:W4:Y:S04]  /*bc40*/  LDSM.16.M88.4 R36, [R221+0x6800] ;  /* 0x00680000dd24783b */ /* 0x000f280000000200 */
[----:B------:R-:W0:Y:S01]  /*bc50*/  LDGDEPBAR ;  /* 0x00000000000079af */ /* 0x000e220000000000 */
[C---:B------:R-:W-:Y:S08]  /*bc60*/  HMMA.16816.F32.BF16 R128, R16.reuse, R84, RZ ;  /* 0x000000541080723c */ /* 0x040ff000000418ff */
[-C--:B------:R-:W-:Y:S08]  /*bc70*/  HMMA.16816.F32.BF16 R28, R16, R40.reuse, RZ ;  /* 0x00000028101c723c */ /* 0x080ff000000418ff */
[----:B------:R-:W-:Y:S01]  /*bc80*/  HMMA.16816.F32.BF16 R20, R12, R40, RZ ;  /* 0x000000280c14723c */ /* 0x000fe200000418ff */
[----:B------:R-:W-:-:S02]  /*bc90*/  IMAD.MOV.U32 R133, RZ, RZ, R69 ;  /* 0x000000ffff857224 */ /* 0x000fc400078e0045 */
[----:B------:R-:W-:Y:S02]  /*bca0*/  IMAD.MOV.U32 R132, RZ, RZ, R71 ;  /* 0x000000ffff847224 */ /* 0x000fe400078e0047 */
[----:B------:R-:W-:-:S03]  /*bcb0*/  IMAD.MOV.U32 R75, RZ, RZ, R70 ;  /* 0x000000ffff4b7224 */ /* 0x000fc600078e0046 */
[-C--:B------:R-:W-:Y:S08]  /*bcc0*/  HMMA.16816.F32.BF16 R212, R8, R56.reuse, R212 ;  /* 0x0000003808d4723c */ /* 0x080ff000000418d4 */
[----:B------:R-:W-:Y:S07]  /*bcd0*/  HMMA.16816.F32.BF16 R208, R4, R56, R208 ;  /* 0x0000003804d0723c */ /* 0x000fee00000418d0 */
[----:B------:R-:W-:Y:S01]  /*bce0*/  IMAD.MOV.U32 R57, RZ, RZ, R68 ;  /* 0x000000ffff397224 */ /* 0x000fe200078e0044 */
[----:B------:R-:W-:Y:S08]  /*bcf0*/  HMMA.16816.F32.BF16 R124, R12, R84, RZ ;  /* 0x000000540c7c723c */ /* 0x000ff000000418ff */
[C---:B------:R-:W-:Y:S08]  /*bd00*/  HMMA.16816.F32.BF16 R68, R8.reuse, R48, R128 ;  /* 0x000000300844723c */ /* 0x040ff00000041880 */
[-C--:B---3--:R-:W-:Y:S01]  /*bd10*/  HMMA.16816.F32.BF16 R248, R8, R24.reuse, R28 ;  /* 0x0000001808f8723c */ /* 0x088fe2000004181c */
[----:B------:R-:W3:Y:S07]  /*bd20*/  LDSM.16.M88.4 R28, [R221+0x7000] ;  /* 0x00700000dd1c783b */ /* 0x000eee0000000200 */
[----:B------:R-:W-:Y:S01]  /*bd30*/  HMMA.16816.F32.BF16 R244, R4, R24, R20 ;  /* 0x0000001804f4723c */ /* 0x000fe20000041814 */
[----:B------:R-:W1:Y:S07]  /*bd40*/  LDSM.16.M88.4 R20, [R221+0x7800] ;  /* 0x00780000dd14783b */ /* 0x000e6e0000000200 */
[----:B------:R-:W-:Y:S01]  /*bd50*/  HMMA.16816.F32.BF16 R96, R16, R60, RZ ;  /* 0x0000003c1060723c */ /* 0x000fe200000418ff */
[----:B------:R-:W-:-:S02]  /*bd60*/  IMAD.MOV.U32 R33, RZ, RZ, R69 ;  /* 0x000000ffff217224 */ /* 0x000fc400078e0045 */
[----:B------:R-:W-:Y:S02]  /*bd70*/  IMAD.MOV.U32 R32, RZ, RZ, R70 ;  /* 0x000000ffff207224 */ /* 0x000fe400078e0046 */
[----:B------:R-:W-:-:S03]  /*bd80*/  IMAD.MOV.U32 R25, RZ, RZ, R68 ;  /* 0x000000ffff197224 */ /* 0x000fc600078e0044 */
[----:B------:R-:W-:Y:S07]  /*bd90*/  HMMA.16816.F32.BF16 R92, R12, R60, RZ ;  /* 0x0000003c0c5c723c */ /* 0x000fee00000418ff */
[----:B------:R-:W-:Y:S01]  /*bda0*/  IMAD.MOV.U32 R61, RZ, RZ, R71 ;  /* 0x000000ffff3d7224 */ /* 0x000fe200078e0047 */
[----:B--2---:R-:W-:Y:S08]  /*bdb0*/  HMMA.16816.F32.BF16 R120, R16, R80, RZ ;  /* 0x000000501078723c */ /* 0x004ff000000418ff */
[----:B------:R-:W-:Y:S08]  /*bdc0*/  HMMA.16816.F32.BF16 R68, R4, R48, R124 ;  /* 0x000000300444723c */ /* 0x000ff0000004187c */
[----:B------:R-:W-:Y:S08]  /*bdd0*/  HMMA.16816.F32.BF16 R116, R12, R80, RZ ;  /* 0x000000500c74723c */ /* 0x000ff000000418ff */
[-C--:B------:R-:W-:Y:S08]  /*bde0*/  HMMA.16816.F32.BF16 R112, R16, R76.reuse, RZ ;  /* 0x0000004c1070723c */ /* 0x080ff000000418ff */
[----:B------:R-:W-:Y:S01]  /*bdf0*/  HMMA.16816.F32.BF16 R108, R12, R76, RZ ;  /* 0x0000004c0c6c723c */ /* 0x000fe200000418ff */
[----:B------:R-:W-:-:S02]  /*be00*/  IMAD.MOV.U32 R125, RZ, RZ, R70 ;  /* 0x000000ffff7d7224 */ /* 0x000fc400078e0046 */
[----:B------:R-:W-:Y:S02]  /*be10*/  IMAD.MOV.U32 R124, RZ, RZ, R69 ;  /* 0x000000ffff7c7224 */ /* 0x000fe400078e0045 */
[----:B------:R-:W-:-:S03]  /*be20*/  IMAD.MOV.U32 R85, RZ, RZ, R68 ;  /* 0x000000ffff557224 */ /* 0x000fc600078e0044 */
[-C--:B-1----:R-:W-:Y:S08]  /*be30*/  HMMA.16816.F32.BF16 R104, R16, R64.reuse, RZ ;  /* 0x000000401068723c */ /* 0x082ff000000418ff */
[C---:B------:R-:W-:Y:S08]  /*be40*/  HMMA.16816.F32.BF16 R100, R12.reuse, R64, RZ ;  /* 0x000000400c64723c */ /* 0x040ff000000418ff */
[----:B------:R-:W-:Y:S07]  /*be50*/  HMMA.16816.F32.BF16 R200, R12, R88, RZ ;  /* 0x000000580cc8723c */ /* 0x000fee00000418ff */
[----:B------:R-:W-:Y:S01]  /*be60*/  IMAD.MOV.U32 R88, RZ, RZ, R71 ;  /* 0x000000ffff587224 */ /* 0x000fe200078e0047 */
[-C--:B------:R-:W-:Y:S08]  /*be70*/  HMMA.16816.F32.BF16 R116, R4, R44.reuse, R116 ;  /* 0x0000002c0474723c */ /* 0x080ff00000041874 */
[C---:B------:R-:W-:Y:S07]  /*be80*/  HMMA.16816.F32.BF16 R68, R8.reuse, R44, R120 ;  /* 0x0000002c0844723c */ /* 0x040fee0000041878 */
[----:B------:R-:W-:Y:S01]  /*be90*/  IMAD.MOV.U32 R45, RZ, RZ, R133 ;  /* 0x000000ffff2d7224 */ /* 0x000fe200078e0085 */
[-C--:B----4-:R-:W-:Y:S08]  /*bea0*/  HMMA.16816.F32.BF16 R112, R8, R36.reuse, R112 ;  /* 0x000000240870723c */ /* 0x090ff00000041870 */
[----:B------:R-:W-:Y:S01]  /*beb0*/  HMMA.16816.F32.BF16 R108, R4, R36, R108 ;  /* 0x00000024046c723c */ /* 0x000fe2000004186c */
[----:B------:R-:W-:-:S02]  /*bec0*/  IMAD.MOV.U32 R73, RZ, RZ, R116 ;  /* 0x000000ffff497224 */ /* 0x000fc400078e0074 */
[----:B------:R-:W-:-:S05]  /*bed0*/  IMAD.MOV.U32 R72, RZ, RZ, R117 ;  /* 0x000000ffff487224 */ /* 0x000fca00078e0075 */
[-C--:B---3--:R-:W-:Y:S01]  /*bee0*/  HMMA.16816.F32.BF16 R104, R8, R28.reuse, R104 ;  /* 0x0000001c0868723c */ /* 0x088fe20000041868 */
        /* <DEDUP_REMOVED lines=9> */
[-C--:B------:R-:W-:Y:S01]  /*bf80*/  HMMA.16816.F32.BF16 R96, R8, R20.reuse, R96 ;  /* 0x000000140860723c */ /* 0x080fe20000041860 */
        /* <DEDUP_REMOVED lines=10> */
[----:B------:R-:W-:Y:S02]  /*c030*/  IMAD.MOV.U32 R24, RZ, RZ, R105 ;  /* 0x000000ffff187224 */ /* 0x000fe400078e0069 */
[----:B------:R-:W-:Y:S02]  /*c040*/  IMAD.MOV.U32 R37, RZ, RZ, R106 ;  /* 0x000000ffff257224 */ /* 0x000fe400078e006a */
[----:B------:R-:W-:-:S02]  /*c050*/  IMAD.MOV.U32 R36, RZ, RZ, R107 ;  /* 0x000000ffff247224 */ /* 0x000fc400078e006b */
        /* <DEDUP_REMOVED lines=16> */
[----:B------:R-:W-:Y:S01]  /*c160*/  HMMA.16816.F32.BF16 R104, R12, R86, RZ ;  /* 0x000000560c68723c */ /* 0x000fe200000418ff */
[----:B------:R-:W-:Y:S02]  /*c170*/  IMAD.MOV.U32 R29, RZ, RZ, R124 ;  /* 0x000000ffff1d7224 */ /* 0x000fe400078e007c */
[----:B------:R-:W-:-:S05]  /*c180*/  IMAD.MOV.U32 R20, RZ, RZ, R132 ;  /* 0x000000ffff147224 */ /* 0x000fca00078e0084 */
[C---:B------:R-:W-:Y:S08]  /*c190*/  HMMA.16816.F32.BF16 R100, R12.reuse, R82, RZ ;  /* 0x000000520c64723c */ /* 0x040ff000000418ff */
[C---:B------:R-:W-:Y:S08]  /*c1a0*/  HMMA.16816.F32.BF16 R96, R12.reuse, R78, RZ ;  /* 0x0000004e0c60723c */ /* 0x040ff000000418ff */
[C---:B------:R-:W-:Y:S08]  /*c1b0*/  HMMA.16816.F32.BF16 R92, R12.reuse, R66, RZ ;  /* 0x000000420c5c723c */ /* 0x040ff000000418ff */
[----:B------:R-:W-:Y:S08]  /*c1c0*/  HMMA.16816.F32.BF16 R12, R12, R62, RZ ;  /* 0x0000003e0c0c723c */ /* 0x000ff000000418ff */
[C---:B------:R-:W-:Y:S08]  /*c1d0*/  HMMA.16816.F32.BF16 R116, R4.reuse, R26, R116 ;  /* 0x0000001a0474723c */ /* 0x040ff00000041874 */
[C---:B------:R-:W-:Y:S08]  /*c1e0*/  HMMA.16816.F32.BF16 R112, R4.reuse, R58, R112 ;  /* 0x0000003a0470723c */ /* 0x040ff00000041870 */
        /* <DEDUP_REMOVED lines=12> */
[C---:B------:R-:W-:Y:S01]  /*c2b0*/  HMMA.16816.F32.BF16 R200, R4.reuse, R38, R96 ;  /* 0x0000002604c8723c */ /* 0x040fe20000041860 */
        /* <DEDUP_REMOVED lines=9> */
[----:B------:R-:W-:Y:S07]  /*c350*/  HMMA.16816.F32.BF16 R4, R4, R22, R12 ;  /* 0x000000160404723c */ /* 0x000fee000004180c */
        /* <DEDUP_REMOVED lines=38> */
[----:B------:R-:W-:-:S05]  /*c5c0*/  IMAD.MOV.U32 R35, RZ, RZ, R96 ;  /* 0x000000ffff237224 */ /* 0x000fca00078e0060 */
[C---:B------:R-:W-:Y:S08]  /*c5d0*/  HMMA.16816.F32.BF16 R64, R16.reuse, R66, RZ ;  /* 0x000000421040723c */ /* 0x040ff000000418ff */
[----:B------:R-:W-:Y:S08]  /*c5e0*/  HMMA.16816.F32.BF16 R16, R16, R62, RZ ;  /* 0x0000003e1010723c */ /* 0x000ff000000418ff */
[C---:B------:R-:W-:Y:S08]  /*c5f0*/  HMMA.16816.F32.BF16 R100, R8.reuse, R50, R84 ;  /* 0x000000320864723c */ /* 0x040ff00000041854 */
[C---:B------:R-:W-:Y:S07]  /*c600*/  HMMA.16816.F32.BF16 R88, R8.reuse, R54, R88 ;  /* 0x000000360858723c */ /* 0x040fee0000041858 */
[----:B------:R-:W-:Y:S01]  /*c610*/  IMAD.MOV.U32 R55, RZ, RZ, R13 ;  /* 0x000000ffff377224 */ /* 0x000fe200078e000d */
[----:B------:R-:W-:Y:S01]  /*c620*/  HMMA.16816.F32.BF16 R84, R8, R38, R76 ;  /* 0x000000260854723c */ /* 0x000fe2000004184c */
[----:B------:R-:W-:-:S06]  /*c630*/  IMAD.MOV.U32 R54, RZ, RZ, R15 ;  /* 0x000000ffff367224 */ /* 0x000fcc00078e000f */
[----:B------:R-:W-:Y:S01]  /*c640*/  IMAD.MOV.U32 R38, RZ, RZ, R5 ;  /* 0x000000ffff267224 */ /* 0x000fe200078e0005 */
[C---:B------:R-:W-:Y:S01]  /*c650*/  HMMA.16816.F32.BF16 R16, R8.reuse, R22, R16 ;  /* 0x000000160810723c */ /* 0x040fe20000041810 */
[----:B------:R-:W-:Y:S02]  /*c660*/  IMAD.MOV.U32 R39, RZ, RZ, R6 ;  /* 0x000000ffff277224 */ /* 0x000fe400078e0006 */
[----:B------:R-:W-:Y:S02]  /*c670*/  IMAD.MOV.U32 R79, RZ, RZ, R14 ;  /* 0x000000ffff4f7224 */ /* 0x000fe400078e000e */
[----:B------:R-:W-:Y:S02]  /*c680*/  IMAD.MOV.U32 R76, RZ, RZ, R105 ;  /* 0x000000ffff4c7224 */ /* 0x000fe400078e0069 */
[----:B------:R-:W-:Y:S01]  /*c690*/  IMAD.MOV.U32 R23, RZ, RZ, R7 ;  /* 0x000000ffff177224 */ /* 0x000fe200078e0007 */
[----:B------:R-:W-:Y:S01]  /*c6a0*/  HMMA.16816.F32.BF16 R108, R8, R46, R80 ;  /* 0x0000002e086c723c */ /* 0x000fe20000041850 */
[----:B------:R-:W-:Y:S01]  /*c6b0*/  IMAD.MOV.U32 R22, RZ, RZ, R12 ;  /* 0x000000ffff167224 */ /* 0x000fe200078e000c */
[----:B------:R-:W-:Y:S01]  /*c6c0*/  LDSM.16.M88.4 R4, [R223+0x2000] ;  /* 0x00200000df04783b */ /* 0x000fe20000000200 */
[----:B------:R-:W-:-:S02]  /*c6d0*/  IMAD.MOV.U32 R77, RZ, RZ, R106 ;  /* 0x000000ffff4d7224 */ /* 0x000fc400078e006a */
[----:B------:R-:W-:Y:S01]  /*c6e0*/  IMAD.MOV.U32 R78, RZ, RZ, R107 ;  /* 0x000000ffff4e7224 */ /* 0x000fe200078e006b */
[----:B------:R-:W1:Y:S01]  /*c6f0*/  LDSM.16.M88.4 R12, [R226] ;  /* 0x00000000e20c783b */ /* 0x000e620000000200 */
[----:B------:R-:W-:Y:S01]  /*c700*/  IMAD.MOV.U32 R46, RZ, RZ, R92 ;  /* 0x000000ffff2e7224 */ /* 0x000fe200078e005c */
[----:B------:R-:W-:Y:S01]  /*c710*/  HMMA.16816.F32.BF16 R64, R8, R30, R64 ;  /* 0x0000001e0840723c */ /* 0x000fe20000041840 */
[----:B------:R-:W-:Y:S01]  /*c720*/  IMAD.MOV.U32 R47, RZ, RZ, R93 ;  /* 0x000000ffff2f7224 */ /* 0x000fe200078e005d */
[----:B------:R-:W2:Y:S05]  /*c730*/  LDSM.16.M88.4 R8, [R223] ;  /* 0x00000000df08783b */ /* 0x000eaa0000000200 */
[----:B------:R-:W-:-:S02]  /*c740*/  IMAD.MOV.U32 R30, RZ, RZ, R94 ;  /* 0x000000ffff1e7224 */ /* 0x000fc400078e005e */
[----:B------:R-:W-:Y:S01]  /*c750*/  IMAD.MOV.U32 R31, RZ, RZ, R95 ;  /* 0x000000ffff1f7224 */ /* 0x000fe200078e005f */
[C---:B-1----:R-:W-:Y:S07]  /*c760*/  HMMA.16816.F32.BF16 R104, R4.reuse, R12, R244 ;  /* 0x0000000c0468723c */ /* 0x042fee00000418f4 */
[----:B------:R-:W-:Y:S01]  /*c770*/  IMAD.MOV.U32 R244, RZ, RZ, R97 ;  /* 0x000000fffff47224 */ /* 0x000fe200078e0061 */
[----:B------:R-:W-:Y:S01]  /*c780*/  HMMA.16816.F32.BF16 R92, R4, R14, R116 ;  /* 0x0000000e045c723c */ /* 0x000fe20000041874 */
[----:B------:R-:W-:-:S02]  /*c790*/  IMAD.MOV.U32 R245, RZ, RZ, R98 ;  /* 0x000000fffff57224 */ /* 0x000fc400078e0062 */
[----:B------:R-:W-:Y:S02]  /*c7a0*/  IMAD.MOV.U32 R246, RZ, RZ, R99 ;  /* 0x000000fffff67224 */ /* 0x000fe400078e0063 */
[----:B------:R-:W-:Y:S02]  /*c7b0*/  IMAD.MOV.U32 R247, RZ, RZ, R61 ;  /* 0x000000fffff77224 */ /* 0x000fe400078e003d */
[----:B------:R-:W-:Y:S01]  /*c7c0*/  IMAD.MOV.U32 R119, RZ, RZ, R48 ;  /* 0x000000ffff777224 */ /* 0x000fe200078e0030 */
[----:B--2---:R-:W-:Y:S03]  /*c7d0*/  HMMA.16816.F32.BF16 R96, R8, R12, R248 ;  /* 0x0000000c0860723c */ /* 0x004fe600000418f8 */
[----:B------:R-:W-:-:S04]  /*c7e0*/  IMAD.MOV.U32 R116, RZ, RZ, R119 ;  /* 0x000000ffff747224 */ /* 0x000fc800078e0077 */
[----:B------:R-:W-:Y:S02]  /*c7f0*/  IMAD.MOV.U32 R250, RZ, RZ, R49 ;  /* 0x000000fffffa7224 */ /* 0x000fe400078e0031 */
[----:B------:R-:W-:Y:S01]  /*c800*/  HMMA.16816.F32.BF16 R48, R8, R14, R40 ;  /* 0x0000000e0830723c */ /* 0x000fe20000041828 */
[----:B------:R-:W1:Y:S01]  /*c810*/  LDSM.16.M88.4 R12, [R233] ;  /* 0x00000000e90c783b */ /* 0x000e620000000200 */
[----:B------:R-:W-:Y:S02]  /*c820*/  IMAD.MOV.U32 R251, RZ, RZ, R60 ;  /* 0x000000fffffb7224 */ /* 0x000fe400078e003c */
[----:B------:R-:W-:Y:S02]  /*c830*/  IMAD.MOV.U32 R248, RZ, RZ, R57 ;  /* 0x000000fffff87224 */ /* 0x000fe400078e0039 */
[----:B------:R-:W-:Y:S02]  /*c840*/  IMAD.MOV.U32 R249, RZ, RZ, R56 ;  /* 0x000000fffff97224 */ /* 0x000fe400078e0038 */
[----:B------:R-:W-:-:S02]  /*c850*/  IMAD.MOV.U32 R117, RZ, RZ, R248 ;  /* 0x000000ffff757224 */ /* 0x000fc400078e00f8 */
[----:B------:R-:W-:Y:S02]  /*c860*/  IMAD.MOV.U32 R118, RZ, RZ, R249 ;  /* 0x000000ffff767224 */ /* 0x000fe400078e00f9 */
[----:B------:R-:W-:Y:S01]  /*c870*/  IMAD.MOV.U32 R119, RZ, RZ, R250 ;  /* 0x000000ffff777224 */ /* 0x000fe200078e00fa */
[-C--:B-1----:R-:W-:Y:S07]  /*c880*/  HMMA.16816.F32.BF16 R80, R8, R12.reuse, R212 ;  /* 0x0000000c0850723c */ /* 0x082fee00000418d4 */
        /* <DEDUP_REMOVED lines=9> */
[----:B------:R-:W-:-:S03]  /*c920*/  IMAD.MOV.U32 R209, RZ, RZ, R33 ;  /* 0x000000ffffd17224 */ /* 0x000fc600078e0021 */
[----:B------:R-:W-:Y:S01]  /*c930*/  HMMA.16816.F32.BF16 R24, R8, R14, R24 ;  /* 0x0000000e0818723c */ /* 0x000fe20000041818 */
[----:B------:R-:W1:Y:S01]  /*c940*/  LDSM.16.M88.4 R12, [R232] ;  /* 0x00000000e80c783b */ /* 0x000e620000000200 */
[----:B------:R-:W-:Y:S02]  /*c950*/  IMAD.MOV.U32 R248, RZ, RZ, R79 ;  /* 0x000000fffff87224 */ /* 0x000fe400078e004f */
[----:B------:R-:W-:Y:S02]  /*c960*/  IMAD.MOV.U32 R249, RZ, RZ, R54 ;  /* 0x000000fffff97224 */ /* 0x000fe400078e0036 */
[----:B------:R-:W-:Y:S02]  /*c970*/  IMAD.MOV.U32 R250, RZ, RZ, R55 ;  /* 0x000000fffffa7224 */ /* 0x000fe400078e0037 */
[----:B------:R-:W-:Y:S02]  /*c980*/  IMAD.MOV.U32 R112, RZ, RZ, R73 ;  /* 0x000000ffff707224 */ /* 0x000fe400078e0049 */
[----:B------:R-:W-:Y:S01]  /*c990*/  IMAD.MOV.U32 R113, RZ, RZ, R72 ;  /* 0x000000ffff717224 */ /* 0x000fe200078e0048 */
[----:B------:R2:W5:Y:S01]  /*c9a0*/  LDL.LU R73, [R1+0xe4] ;  /* 0x0000e40001497983 */ /* 0x0005620000300800 */
[----:B------:R-:W-:-:S02]  /*c9b0*/  IMAD.MOV.U32 R114, RZ, RZ, R71 ;  /* 0x000000ffff727224 */ /* 0x000fc400078e0047 */
[----:B------:R-:W-:Y:S01]  /*c9c0*/  IMAD.MOV.U32 R115, RZ, RZ, R70 ;  /* 0x000000ffff737224 */ /* 0x000fe200078e0046 */
[----:B------:R2:W5:Y:S04]  /*c9d0*/  LDL.LU R72, [R1+0xe0] ;  /* 0x0000e00001487983 */ /* 0x0005680000300800 */
[----:B------:R2:W5:Y:S04]  /*c9e0*/  LDL.LU R71, [R1+0xdc] ;  /* 0x0000dc0001477983 */ /* 0x0005680000300800 */
[----:B------:R2:W5:Y:S01]  /*c9f0*/  LDL.LU R70, [R1+0xd8] ;  /* 0x0000d80001467983 */ /* 0x0005620000300800 */
[-C--:B-1----:R-:W-:Y:S07]  /*ca00*/  HMMA.16816.F32.BF16 R36, R4, R12.reuse, R204 ;  /* 0x0000000c0424723c */ /* 0x082fee00000418cc */
[----:B------:R-:W-:Y:S01]  /*ca10*/  IMAD.MOV.U32 R204, RZ, RZ, R34 ;  /* 0x000000ffffcc7224 */ /* 0x000fe200078e0022 */
[----:B------:R-:W-:Y:S01]  /*ca20*/  HMMA.16816.F32.BF16 R44, R8, R12, R44 ;  /* 0x0000000c082c723c */ /* 0x000fe2000004182c */
[----:B------:R-:W-:-:S02]  /*ca30*/  IMAD.MOV.U32 R205, RZ, RZ, R35 ;  /* 0x000000ffffcd7224 */ /* 0x000fc400078e0023 */
[----:B------:R-:W-:Y:S02]  /*ca40*/  IMAD.MOV.U32 R206, RZ, RZ, R20 ;  /* 0x000000ffffce7224 */ /* 0x000fe400078e0014 */
[----:B------:R-:W-:-:S03]  /*ca50*/  IMAD.MOV.U32 R207, RZ, RZ, R21 ;  /* 0x000000ffffcf7224 */ /* 0x000fc600078e0015 */
[-C--:B------:R-:W-:Y:S08]  /*ca60*/  HMMA.16816.F32.BF16 R32, R4, R14.reuse, R120 ;  /* 0x0000000e0420723c */ /* 0x080ff00000041878 */
[----:B------:R-:W-:Y:S01]  /*ca70*/  HMMA.16816.F32.BF16 R20, R8, R14, R88 ;  /* 0x0000000e0814723c */ /* 0x000fe20000041858 */
[----:B------:R-:W1:Y:S06]  /*ca80*/  LDSM.16.M88.4 R12, [R231] ;  /* 0x00000000e70c783b */ /* 0x000e6c0000000200 */
[----:B------:R-:W-:-:S02]  /*ca90*/  IMAD.MOV.U32 R89, RZ, RZ, R76 ;  /* 0x000000ffff597224 */ /* 0x000fc400078e004c */
[----:B------:R-:W-:Y:S02]  /*caa0*/  IMAD.MOV.U32 R90, RZ, RZ, R77 ;  /* 0x000000ffff5a7224 */ /* 0x000fe400078e004d */
[----:B------:R-:W-:Y:S01]  /*cab0*/  IMAD.MOV.U32 R91, RZ, RZ, R78 ;  /* 0x000000ffff5b7224 */ /* 0x000fe200078e004e */
[-C--:B-1----:R-:W-:Y:S07]  /*cac0*/  HMMA.16816.F32.BF16 R40, R8, R12.reuse, R244 ;  /* 0x0000000c0828723c */ /* 0x082fee00000418f4 */
[----:B------:R-:W-:Y:S01]  /*cad0*/  IMAD.MOV.U32 R246, RZ, RZ, R53 ;  /* 0x000000fffff67224 */ /* 0x000fe200078e0035 */
[----:B------:R-:W-:Y:S01]  /*cae0*/  HMMA.16816.F32.BF16 R28, R4, R12, R28 ;  /* 0x0000000c041c723c */ /* 0x000fe2000004181c */
[----:B------:R-:W-:-:S07]  /*caf0*/  IMAD.MOV.U32 R247, RZ, RZ, R52 ;  /* 0x000000fffff77224 */ /* 0x000fce00078e0034 */
[-C--:B------:R-:W-:Y:S08]  /*cb00*/  HMMA.16816.F32.BF16 R52, R4, R14.reuse, R124 ;  /* 0x0000000e0434723c */ /* 0x080ff0000004187c */
[----:B------:R-:W-:Y:S01]  /*cb10*/  HMMA.16816.F32.BF16 R76, R8, R14, R100 ;  /* 0x0000000e084c723c */ /* 0x000fe20000041864 */
[----:B------:R-:W1:Y:S01]  /*cb20*/  LDSM.16.M88.4 R12, [R230] ;  /* 0x00000000e60c783b */ /* 0x000e620000000200 */
[----:B------:R-:W-:-:S02]  /*cb30*/  IMAD.MOV.U32 R88, RZ, RZ, R251 ;  /* 0x000000ffff587224 */ /* 0x000fc400078e00fb */
[----:B------:R-:W-:Y:S02]  /*cb40*/  IMAD.MOV.U32 R124, RZ, RZ, R68 ;  /* 0x000000ffff7c7224 */ /* 0x000fe400078e0044 */
[----:B------:R-:W-:Y:S02]  /*cb50*/  IMAD.MOV.U32 R125, RZ, RZ, R3 ;  /* 0x000000ffff7d7224 */ /* 0x000fe400078e0003 */
[-C--:B-1----:R-:W-:Y:S08]  /*cb60*/  HMMA.16816.F32.BF16 R100, R4, R12.reuse, R112 ;  /* 0x0000000c0464723c */ /* 0x082ff00000041870 */
[----:B------:R-:W-:Y:S08]  /*cb70*/  HMMA.16816.F32.BF16 R88, R8, R12, R88 ;  /* 0x0000000c0858723c */ /* 0x000ff00000041858 */
[-C--:B------:R-:W-:Y:S08]  /*cb80*/  HMMA.16816.F32.BF16 R112, R4, R14.reuse, R128 ;  /* 0x0000000e0470723c */ /* 0x080ff00000041880 */
[----:B------:R-:W-:Y:S01]  /*cb90*/  HMMA.16816.F32.BF16 R108, R8, R14, R108 ;  /* 0x0000000e086c723c */ /* 0x000fe2000004186c */
[----:B------:R-:W1:Y:S01]  /*cba0*/  LDSM.16.M88.4 R12, [R229] ;  /* 0x00000000e50c783b */ /* 0x000e620000000200 */
[----:B------:R-:W-:-:S02]  /*cbb0*/  IMAD.MOV.U32 R126, RZ, RZ, R2 ;  /* 0x000000ffff7e7224 */ /* 0x000fc400078e0002 */
[----:B------:R-:W-:-:S07]  /*cbc0*/  IMAD.MOV.U32 R127, RZ, RZ, R0 ;  /* 0x000000ffff7f7224 */ /* 0x000fce00078e0000 */
[-C--:B-1----:R-:W-:Y:S08]  /*cbd0*/  HMMA.16816.F32.BF16 R124, R8, R12.reuse, R124 ;  /* 0x0000000c087c723c */ /* 0x082ff0000004187c */
[C---:B------:R-:W-:Y:S08]  /*cbe0*/  HMMA.16816.F32.BF16 R128, R4.reuse, R12, R204 ;  /* 0x0000000c0480723c */ /* 0x040ff000000418cc */
[-C--:B------:R-:W-:Y:S08]  /*cbf0*/  HMMA.16816.F32.BF16 R200, R4, R14.reuse, R200 ;  /* 0x0000000e04c8723c */ /* 0x080ff000000418c8 */
[----:B------:R-:W-:Y:S01]  /*cc00*/  HMMA.16816.F32.BF16 R84, R8, R14, R84 ;  /* 0x0000000e0854723c */ /* 0x000fe20000041854 */
[----:B------:R-:W1:Y:S01]  /*cc10*/  LDSM.16.M88.4 R12, [R228] ;  /* 0x00000000e40c783b */ /* 0x000e620000000200 */
[----:B------:R-:W-:-:S02]  /*cc20*/  IMAD.MOV.U32 R122, RZ, RZ, R132 ;  /* 0x000000ffff7a7224 */ /* 0x000fc400078e0084 */
[----:B------:R-:W-:-:S04]  /*cc30*/  IMAD.MOV.U32 R245, RZ, RZ, R69 ;  /* 0x000000fffff57224 */ /* 0x000fc800078e0045 */
[-C--:B-1----:R-:W-:Y:S08]  /*cc40*/  HMMA.16816.F32.BF16 R204, R8, R12.reuse, R208 ;  /* 0x0000000c08cc723c */ /* 0x082ff000000418d0 */
[C---:B------:R-:W-:Y:S08]  /*cc50*/  HMMA.16816.F32.BF16 R208, R4.reuse, R12, R212 ;  /* 0x0000000c04d0723c */ /* 0x040ff000000418d4 */
[-C--:B------:R-:W-:Y:S11]  /*cc60*/  HMMA.16816.F32.BF16 R212, R4, R14.reuse, R116 ;  /* 0x0000000e04d4723c */ /* 0x080ff60000041874 */
[----:B------:R-:W-:Y:S11]  /*cc70*/  @!UPT UIADD3 URZ, URZ, URZ, URZ ;  /* 0x0000003f3f3ff290 */ /* 0x000ff6000fffe03f */
[----:B------:R-:W-:Y:S02]  /*cc80*/  @!UPT UIADD3 URZ, URZ, URZ, URZ ;  /* 0x0000003f3f3ff290 */ /* 0x000fe4000fffe03f */
[----:B------:R-:W-:Y:S02]  /*cc90*/  IMAD.MOV.U32 R132, RZ, RZ, R213 ;  /* 0x000000ffff847224 */ /* 0x000fe400078e00d5 */
[----:B------:R-:W-:Y:S02]  /*cca0*/  IMAD.MOV.U32 R118, RZ, RZ, R214 ;  /* 0x000000ffff767224 */ /* 0x000fe400078e00d6 */
[----:B------:R-:W-:Y:S02]  /*ccb0*/  IMAD.MOV.U32 R69, RZ, RZ, R215 ;  /* 0x000000ffff457224 */ /* 0x000fe400078e00d7 */
[----:B------:R-:W-:Y:S02]  /*ccc0*/  IMAD.MOV.U32 R68, RZ, RZ, R212 ;  /* 0x000000ffff447224 */ /* 0x000fe400078e00d4 */
[----:B------:R-:W-:Y:S01]  /*ccd0*/  HMMA.16816.F32.BF16 R212, R8, R14, R64 ;  /* 0x0000000e08d4723c */ /* 0x000fe20000041840 */
[----:B------:R-:W1:Y:S01]  /*cce0*/  LDSM.16.M88.4 R12, [R227] ;  /* 0x00000000e30c783b */ /* 0x000e620000000200 */
[----:B------:R-:W-:-:S02]  /*ccf0*/  IMAD.MOV.U32 R251, RZ, RZ, R252 ;  /* 0x000000fffffb7224 */ /* 0x000fc400078e00fc */
[----:B------:R-:W-:Y:S02]  /*cd00*/  IMAD.MOV.U32 R120, RZ, RZ, R134 ;  /* 0x000000ffff787224 */ /* 0x000fe400078e0086 */
[----:B------:R-:W-:Y:S02]  /*cd10*/  IMAD.MOV.U32 R121, RZ, RZ, R133 ;  /* 0x000000ffff797224 */ /* 0x000fe400078e0085 */
[----:B------:R-:W-:Y:S02]  /*cd20*/  IMAD.MOV.U32 R123, RZ, RZ, R75 ;  /* 0x000000ffff7b7224 */ /* 0x000fe400078e004b */
[----:B------:R-:W-:Y:S01]  /*cd30*/  IMAD.MOV.U32 R244, RZ, RZ, R74 ;  /* 0x000000fffff47224 */ /* 0x000fe200078e004a */
[C---:B-1----:R-:W-:Y:S08]  /*cd40*/  HMMA.16816.F32.BF16 R64, R4.reuse, R12, R248 ;  /* 0x0000000c0440723c */ /* 0x042ff000000418f8 */
[----:B------:R-:W-:Y:S11]  /*cd50*/  HMMA.16816.F32.BF16 R4, R4, R14, R120 ;  /* 0x0000000e0404723c */ /* 0x000ff60000041878 */
[----:B------:R-:W-:Y:S05]  /*cd60*/  @!UPT UIADD3 URZ, URZ, URZ, URZ ;  /* 0x0000003f3f3ff290 */ /* 0x000fea000fffe03f */
[----:B------:R-:W-:Y:S02]  /*cd70*/  IMAD.MOV.U32 R251, RZ, RZ, R65 ;  /* 0x000000fffffb7224 */ /* 0x000fe400078e0041 */
[----:B------:R-:W-:Y:S02]  /*cd80*/  IMAD.MOV.U32 R250, RZ, RZ, R66 ;  /* 0x000000fffffa7224 */ /* 0x000fe400078e0042 */
[----:B------:R-:W-:-:S04]  /*cd90*/  IMAD.MOV.U32 R248, RZ, RZ, R64 ;  /* 0x000000fffff87224 */ /* 0x000fc800078e0040 */
[----:B------:R-:W-:Y:S02]  /*cda0*/  IMAD.MOV.U32 R66, RZ, RZ, R4 ;  /* 0x000000ffff427224 */ /* 0x000fe400078e0004 */
[----:B------:R-:W-:Y:S02]  /*cdb0*/  IMAD.MOV.U32 R65, RZ, RZ, R5 ;  /* 0x000000ffff417224 */ /* 0x000fe400078e0005 */
[----:B------:R-:W-:Y:S02]  /*cdc0*/  IMAD.MOV.U32 R64, RZ, RZ, R6 ;  /* 0x000000ffff407224 */ /* 0x000fe400078e0006 */
[----:B------:R-:W-:Y:S02]  /*cdd0*/  IMAD.MOV.U32 R0, RZ, RZ, R7 ;  /* 0x000000ffff007224 */ /* 0x000fe400078e0007 */
[C---:B------:R-:W-:Y:S11]  /*cde0*/  HMMA.16816.F32.BF16 R4, R8.reuse, R12, R244 ;  /* 0x0000000c0804723c */ /* 0x040ff600000418f4 */
[----:B------:R-:W-:Y:S11]  /*cdf0*/  @!UPT UIADD3 URZ, URZ, URZ, URZ ;  /* 0x0000003f3f3ff290 */ /* 0x000ff6000fffe03f */
[----:B------:R-:W-:Y:S02]  /*ce00*/  @!UPT UIADD3 URZ, URZ, URZ, URZ ;  /* 0x0000003f3f3ff290 */ /* 0x000fe4000fffe03f */
[----:B------:R-:W-:Y:S02]  /*ce10*/  IMAD.MOV.U32 R247, RZ, RZ, R5 ;  /* 0x000000fffff77224 */ /* 0x000fe400078e0005 */
[----:B------:R-:W-:Y:S02]  /*ce20*/  IMAD.MOV.U32 R246, RZ, RZ, R6 ;  /* 0x000000fffff67224 */ /* 0x000fe400078e0006 */
[----:B------:R-:W-:Y:S02]  /*ce30*/  IMAD.MOV.U32 R245, RZ, RZ, R7 ;  /* 0x000000fffff57224 */ /* 0x000fe400078e0007 */
[----:B------:R-:W-:Y:S02]  /*ce40*/  IMAD.MOV.U32 R244, RZ, RZ, R4 ;  /* 0x000000fffff47224 */ /* 0x000fe400078e0004 */
[----:B------:R-:W-:Y:S01]  /*ce50*/  HMMA.16816.F32.BF16 R4, R8, R14, R16 ;  /* 0x0000000e0804723c */ /* 0x000fe20000041810 */
[----:B------:R-:W-:Y:S01]  /*ce60*/  IMAD.MOV.U32 R249, RZ, RZ, R67 ;  /* 0x000000fffff97224 */ /* 0x000fe200078e0043 */
[----:B------:R-:W-:Y:S04]  /*ce70*/  LDSM.16.M88.4 R12, [R220] ;  /* 0x00000000dc0c783b */ /* 0x000fe80000000200 */
[----:B------:R-:W1:Y:S11]  /*ce80*/  LDSM.16.M88.4 R8, [R224] ;  /* 0x00000000e008783b */ /* 0x000e760000000200 */
[----:B------:R-:W-:Y:S07]  /*ce90*/  @!UPT UIADD3 URZ, URZ, URZ, URZ ;  /* 0x0000003f3f3ff290 */ /* 0x000fee000fffe03f */
[----:B------:R-:W-:Y:S02]  /*cea0*/  IMAD.MOV.U32 R117, RZ, RZ, R5 ;  /* 0x000000ffff757224 */ /* 0x000fe400078e0005 */
[----:B------:R-:W-:Y:S02]  /*ceb0*/  IMAD.MOV.U32 R116, RZ, RZ, R6 ;  /* 0x000000ffff747224 */ /* 0x000fe400078e0006 */
[----:B------:R-:W-:Y:S02]  /*cec0*/  IMAD.MOV.U32 R16, RZ, RZ, R4 ;  /* 0x000000ffff107224 */ /* 0x000fe400078e0004 */
[----:B------:R-:W-:Y:S02]  /*ced0*/  IMAD.MOV.U32 R67, RZ, RZ, R7 ;  /* 0x000000ffff437224 */ /* 0x000fe400078e0007 */
[----:B------:R-:W3:Y:S01]  /*cee0*/  LDSM.16.M88.4 R4, [R224+0x2000] ;  /* 0x00200000e004783b */ /* 0x000ee20000000200 */
[----:B-1----:R-:W-:Y:S08]  /*cef0*/  HMMA.16816.F32.BF16 R96, R8, R12, R96 ;  /* 0x0000000c0860723c */ /* 0x002ff00000041860 */
[C---:B---3--:R-:W-:Y:S08]  /*cf00*/  HMMA.16816.F32.BF16 R92, R4.reuse, R14, R92 ;  /* 0x0000000e045c723c */ /* 0x048ff0000004185c */
[----:B------:R-:W-:Y:S08]  /*cf10*/  HMMA.16816.F32.BF16 R120, R4, R12, R104 ;  /* 0x0000000c0478723c */ /* 0x000ff00000041868 */
[----:B------:R-:W-:Y:S08]  /*cf20*/  HMMA.16816.F32.BF16 R12, R8, R14, R48 ;  /* 0x0000000e080c723c */ /* 0x000ff00000041830 */
[----:B------:R-:W-:-:S02]  /*cf30*/  IMAD.MOV.U32 R119, RZ, RZ, R95 ;  /* 0x000000ffff777224 */ /* 0x000fc400078e005f */
[----:B------:R-:W-:Y:S02]  /*cf40*/  IMAD.MOV.U32 R106, RZ, RZ, R94 ;  /* 0x000000ffff6a7224 */ /* 0x000fe400078e005e */
[----:B------:R-:W-:Y:S02]  /*cf50*/  IMAD.MOV.U32 R94, RZ, RZ, R69 ;  /* 0x000000ffff5e7224 */ /* 0x000fe400078e0045 */
[----:B------:R-:W-:-:S10]  /*cf60*/  IMAD.MOV.U32 R95, RZ, RZ, R68 ;  /* 0x000000ffff5f7224 */ /* 0x000fd400078e0044 */
[----:B------:R-:W-:Y:S02]  /*cf70*/  IMAD.MOV.U32 R18, RZ, RZ, R15 ;  /* 0x000000ffff127224 */ /* 0x000fe400078e000f */
[----:B------:R-:W-:Y:S02]  /*cf80*/  IMAD.MOV.U32 R17, RZ, RZ, R14 ;  /* 0x000000ffff117224 */ /* 0x000fe400078e000e */
[----:B------:R-:W-:Y:S02]  /*cf90*/  IMAD.MOV.U32 R69, RZ, RZ, R12 ;  /* 0x000000ffff457224 */ /* 0x000fe400078e000c */
[----:B------:R-:W-:Y:S02]  /*cfa0*/  IMAD.MOV.U32 R68, RZ, RZ, R13 ;  /* 0x000000ffff447224 */ /* 0x000fe400078e000d */
[----:B------:R-:W1:Y:S01]  /*cfb0*/  LDSM.16.M88.4 R12, [R220+0x800] ;  /* 0x00080000dc0c783b */ /* 0x000e620000000200 */
[----:B------:R-:W-:Y:S02]  /*cfc0*/  IMAD.MOV.U32 R104, RZ, RZ, R121 ;  /* 0x000000ffff687224 */ /* 0x000fe400078e0079 */
[----:B------:R-:W-:-:S02]  /*cfd0*/  IMAD.MOV.U32 R75, RZ, RZ, R120 ;  /* 0x000000ffff4b7224 */ /* 0x000fc400078e0078 */
[----:B------:R-:W-:Y:S02]  /*cfe0*/  IMAD.MOV.U32 R121, RZ, RZ, R92 ;  /* 0x000000ffff797224 */ /* 0x000fe400078e005c */
[----:B------:R-:W-:Y:S02]  /*cff0*/  IMAD.MOV.U32 R120, RZ, RZ, R93 ;  /* 0x000000ffff787224 */ /* 0x000fe400078e005d */
[----:B------:R-:W-:Y:S02]  /*d000*/  IMAD.MOV.U32 R92, RZ, RZ, R132 ;  /* 0x000000ffff5c7224 */ /* 0x000fe400078e0084 */
[----:B------:R-:W-:Y:S01]  /*d010*/  IMAD.MOV.U32 R93, RZ, RZ, R118 ;  /* 0x000000ffff5d7224 */ /* 0x000fe200078e0076 */
[----:B-1----:R-:W-:Y:S07]  /*d020*/  HMMA.16816.F32.BF16 R48, R8, R12, R80 ;  /* 0x0000000c0830723c */ /* 0x002fee0000041850 */
        /* <DEDUP_REMOVED lines=9> */
[-C--:B------:R-:W-:Y:S08]  /*d0c0*/  HMMA.16816.F32.BF16 R56, R4, R14.reuse, R56 ;  /* 0x0000000e0438723c */ /* 0x080ff00000041838 */
[----:B------:R-:W-:Y:S01]  /*d0d0*/  HMMA.16816.F32.BF16 R248, R8, R14, R24 ;  /* 0x0000000e08f8723c */ /* 0x000fe20000041818 */
[----:B------:R-:W1:Y:S01]  /*d0e0*/  LDSM.16.M88.4 R12, [R220+0x1000] ;  /* 0x00100000dc0c783b */ /* 0x000e620000000200 */
        /* <DEDUP_REMOVED lines=19> */
[----:B------:R-:W-:Y:S01]  /*d220*/  IMAD.MOV.U32 R133, RZ, RZ, R57 ;  /* 0x000000ffff857224 */ /* 0x000fe200078e0039 */
[----:B-1----:R-:W-:Y:S01]  /*d230*/  HMMA.16816.F32.BF16 R120, R4, R12, R36 ;  /* 0x0000000c0478723c */ /* 0x002fe20000041824 */
[----:B------:R-:W-:Y:S02]  /*d240*/  IMAD.MOV.U32 R132, RZ, RZ, R59 ;  /* 0x000000ffff847224 */ /* 0x000fe400078e003b */
[----:B------:R-:W-:Y:S02]  /*d250*/  IMAD.MOV.U32 R57, RZ, RZ, R247 ;  /* 0x000000ffff397224 */ /* 0x000fe400078e00f7 */
[----:B------:R-:W-:Y:S02]  /*d260*/  IMAD.MOV.U32 R58, RZ, RZ, R246 ;  /* 0x000000ffff3a7224 */ /* 0x000fe400078e00f6 */
[----:B------:R-:W-:Y:S02]  /*d270*/  IMAD.MOV.U32 R59, RZ, RZ, R245 ;  /* 0x000000ffff3b7224 */ /* 0x000fe400078e00f5 */
[----:B------:R-:W-:-:S02]  /*d280*/  IMAD.MOV.U32 R56, RZ, RZ, R244 ;  /* 0x000000ffff387224 */ /* 0x000fc400078e00f4 */
[----:B------:R-:W-:Y:S01]  /*d290*/  IMAD.MOV.U32 R51, RZ, RZ, R119 ;  /* 0x000000ffff337224 */ /* 0x000fe200078e0077 */
[----:B------:R-:W-:Y:S01]  /*d2a0*/  HMMA.16816.F32.BF16 R244, R8, R12, R44 ;  /* 0x0000000c08f4723c */ /* 0x000fe2000004182c */
        /* <DEDUP_REMOVED lines=8> */
[----:B------:R-:W-:Y:S02]  /*d330*/  IMAD.MOV.U32 R35, RZ, RZ, R104 ;  /* 0x000000ffff237224 */ /* 0x000fe400078e0068 */
[----:B------:R-:W-:Y:S01]  /*d340*/  HMMA.16816.F32.BF16 R104, R8, R14, R20 ;  /* 0x0000000e0868723c */ /* 0x000fe20000041814 */
[----:B------:R-:W1:Y:S01]  /*d350*/  LDSM.16.M88.4 R12, [R220+0x1800] ;  /* 0x00180000dc0c783b */ /* 0x000e620000000200 */
[----:B------:R-:W-:Y:S02]  /*d360*/  IMAD.MOV.U32 R46, RZ, RZ, R99 ;  /* 0x000000ffff2e7224 */ /* 0x000fe400078e0063 */
[----:B------:R-:W-:-:S02]  /*d370*/  IMAD.MOV.U32 R47, RZ, RZ, R98 ;  /* 0x000000ffff2f7224 */ /* 0x000fc400078e0062 */
[----:B------:R-:W-:Y:S02]  /*d380*/  IMAD.MOV.U32 R38, RZ, RZ, R97 ;  /* 0x000000ffff267224 */ /* 0x000fe400078e0061 */
[----:B------:R-:W-:Y:S02]  /*d390*/  IMAD.MOV.U32 R39, RZ, RZ, R96 ;  /* 0x000000ffff277224 */ /* 0x000fe400078e0060 */
[----:B-1----:R-:W-:Y:S07]  /*d3a0*/  HMMA.16816.F32.BF16 R96, R8, R12, R40 ;  /* 0x0000000c0860723c */ /* 0x002fee0000041828 */
[----:B------:R-:W-:Y:S01]  /*d3b0*/  IMAD.MOV.U32 R40, RZ, RZ, R19 ;  /* 0x000000ffff287224 */ /* 0x000fe200078e0013 */
[----:B------:R-:W-:Y:S01]  /*d3c0*/  HMMA.16816.F32.BF16 R24, R4, R14, R52 ;  /* 0x0000000e0418723c */ /* 0x000fe20000041834 */
[----:B------:R-:W-:-:S02]  /*d3d0*/  IMAD.MOV.U32 R41, RZ, RZ, R18 ;  /* 0x000000ffff297224 */ /* 0x000fc400078e0012 */
[----:B------:R-:W-:Y:S02]  /*d3e0*/  IMAD.MOV.U32 R42, RZ, RZ, R17 ;  /* 0x000000ffff2a7224 */ /* 0x000fe400078e0011 */
[----:B------:R-:W-:-:S03]  /*d3f0*/  IMAD.MOV.U32 R43, RZ, RZ, R16 ;  /* 0x000000ffff2b7224 */ /* 0x000fc600078e0010 */
[----:B------:R-:W-:Y:S08]  /*d400*/  HMMA.16816.F32.BF16 R16, R4, R12, R28 ;  /* 0x0000000c0410723c */ /* 0x000ff0000004181c */
[----:B------:R-:W-:Y:S01]  /*d410*/  HMMA.16816.F32.BF16 R20, R8, R14, R76 ;  /* 0x0000000e0814723c */ /* 0x000fe2000004184c */
[----:B------:R-:W1:Y:S01]  /*d420*/  LDSM.16.M88.4 R12, [R220+0x2000] ;  /* 0x00200000dc0c783b */ /* 0x000e620000000200 */
[----:B------:R-:W-:-:S02]  /*d430*/  IMAD.MOV.U32 R55, RZ, RZ, R35 ;  /* 0x000000ffff377224 */ /* 0x000fc400078e0023 */
[----:B------:R-:W-:Y:S02]  /*d440*/  IMAD.MOV.U32 R53, RZ, RZ, R43 ;  /* 0x000000ffff357224 */ /* 0x000fe400078e002b */
[----:B------:R-:W-:Y:S02]  /*d450*/  IMAD.MOV.U32 R54, RZ, RZ, R36 ;  /* 0x000000ffff367224 */ /* 0x000fe400078e0024 */
[----:B-1----:R-:W-:Y:S07]  /*d460*/  HMMA.16816.F32.BF16 R28, R4, R12, R100 ;  /* 0x0000000c041c723c */ /* 0x002fee0000041864 */
[----:B------:R-:W-:-:S02]  /*d470*/  IMAD.MOV.U32 R103, RZ, RZ, R40 ;  /* 0x000000ffff677224 */ /* 0x000fc400078e0028 */
[----:B------:R-:W-:Y:S02]  /*d480*/  IMAD.MOV.U32 R101, RZ, RZ, R41 ;  /* 0x000000ffff657224 */ /* 0x000fe400078e0029 */
[----:B------:R-:W-:Y:S02]  /*d490*/  IMAD.MOV.U32 R102, RZ, RZ, R42 ;  /* 0x000000ffff667224 */ /* 0x000fe400078e002a */
[----:B------:R-:W-:Y:S01]  /*d4a0*/  IMAD.MOV.U32 R100, RZ, RZ, R55 ;  /* 0x000000ffff647224 */ /* 0x000fe200078e0037 */
[----:B------:R-:W-:Y:S01]  /*d4b0*/  HMMA.16816.F32.BF16 R40, R4, R14, R112 ;  /* 0x0000000e0428723c */ /* 0x000fe20000041870 */
[----:B------:R-:W-:-:S06]  /*d4c0*/  IMAD.MOV.U32 R55, RZ, RZ, R37 ;  /* 0x000000ffff377224 */ /* 0x000fcc00078e0025 */
[----:B------:R-:W-:Y:S01]  /*d4d0*/  IMAD.MOV.U32 R115, RZ, RZ, R38 ;  /* 0x000000ffff737224 */ /* 0x000fe200078e0026 */
[----:B------:R-:W-:Y:S01]  /*d4e0*/  HMMA.16816.F32.BF16 R32, R8, R12, R88 ;  /* 0x0000000c0820723c */ /* 0x000fe20000041858 */
[----:B------:R-:W-:-:S07]  /*d4f0*/  IMAD.MOV.U32 R114, RZ, RZ, R39 ;  /* 0x000000ffff727224 */ /* 0x000fce00078e0027 */
[----:B------:R-:W-:Y:S01]  /*d500*/  HMMA.16816.F32.BF16 R36, R8, R14, R108 ;  /* 0x0000000e0824723c */ /* 0x000fe2000004186c */
[----:B------:R-:W1:Y:S01]  /*d510*/  LDSM.16.M88.4 R12, [R220+0x2800] ;  /* 0x00280000dc0c783b */ /* 0x000e620000000200 */
[----:B------:R-:W-:Y:S02]  /*d520*/  IMAD.MOV.U32 R113, RZ, RZ, R51 ;  /* 0x000000ffff717224 */ /* 0x000fe400078e0033 */
[----:B------:R-:W-:-:S03]  /*d530*/  IMAD.MOV.U32 R112, RZ, RZ, R44 ;  /* 0x000000ffff707224 */ /* 0x000fc600078e002c */
[----:B------:R-:W-:Y:S02]  /*d540*/  IMAD.MOV.U32 R109, RZ, RZ, R48 ;  /* 0x000000ffff6d7224 */ /* 0x000fe400078e0030 */
[----:B------:R-:W-:Y:S02]  /*d550*/  IMAD.MOV.U32 R110, RZ, RZ, R49 ;  /* 0x000000ffff6e7224 */ /* 0x000fe400078e0031 */
[----:B------:R-:W-:Y:S02]  /*d560*/  IMAD.MOV.U32 R111, RZ, RZ, R50 ;  /* 0x000000ffff6f7224 */ /* 0x000fe400078e0032 */
[----:B------:R-:W-:Y:S01]  /*d570*/  IMAD.MOV.U32 R108, RZ, RZ, R45 ;  /* 0x000000ffff6c7224 */ /* 0x000fe200078e002d */
[----:B-1----:R-:W-:Y:S07]  /*d580*/  HMMA.16816.F32.BF16 R48, R8, R12, R124 ;  /* 0x0000000c0830723c */ /* 0x002fee000004187c */
[----:B------:R-:W-:-:S02]  /*d590*/  IMAD.MOV.U32 R126, RZ, RZ, R46 ;  /* 0x000000ffff7e7224 */ /* 0x000fc400078e002e */
[----:B------:R-:W-:Y:S02]  /*d5a0*/  IMAD.MOV.U32 R127, RZ, RZ, R47 ;  /* 0x000000ffff7f7224 */ /* 0x000fe400078e002f */
[----:B------:R-:W-:Y:S01]  /*d5b0*/  HMMA.16816.F32.BF16 R44, R4, R12, R128 ;  /* 0x0000000c042c723c */ /* 0x000fe20000041880 */
[----:B------:R-:W-:Y:S02]  /*d5c0*/  IMAD.MOV.U32 R124, RZ, RZ, R60 ;  /* 0x000000ffff7c7224 */ /* 0x000fe400078e003c */
[----:B------:R-:W-:-:S04]  /*d5d0*/  IMAD.MOV.U32 R125, RZ, RZ, R61 ;  /* 0x000000ffff7d7224 */ /* 0x000fc800078e003d */
[----:B------:R-:W-:Y:S02]  /*d5e0*/  IMAD.MOV.U32 R130, RZ, RZ, R62 ;  /* 0x000000ffff827224 */ /* 0x000fe400078e003e */
[----:B------:R-:W-:Y:S02]  /*d5f0*/  IMAD.MOV.U32 R131, RZ, RZ, R63 ;  /* 0x000000ffff837224 */ /* 0x000fe400078e003f */
[----:B------:R-:W-:Y:S07]  /*d600*/  HMMA.16816.F32.BF16 R60, R4, R14, R200 ;  /* 0x0000000e043c723c */ /* 0x000fee00000418c8 */
[----:B------:R-:W-:-:S02]  /*d610*/  IMAD.MOV.U32 R200, RZ, RZ, R53 ;  /* 0x000000ffffc87224 */ /* 0x000fc400078e0035 */
[----:B------:R-:W-:Y:S02]  /*d620*/  IMAD.MOV.U32 R201, RZ, RZ, R54 ;  /* 0x000000ffffc97224 */ /* 0x000fe400078e0036 */
[----:B------:R-:W-:Y:S02]  /*d630*/  IMAD.MOV.U32 R202, RZ, RZ, R55 ;  /* 0x000000ffffca7224 */ /* 0x000fe400078e0037 */
[----:B------:R-:W-:Y:S01]  /*d640*/  HMMA.16816.F32.BF16 R52, R8, R14, R84 ;  /* 0x0000000e0834723c */ /* 0x000fe20000041854 */
[----:B------:R-:W1:Y:S04]  /*d650*/  LDSM.16.M88.4 R12, [R220+0x3000] ;  /* 0x00300000dc0c783b */ /* 0x000e680000000200 */
[----:B------:R-:W3:Y:S01]  /*d660*/  S2R R129, SR_TID.X ;  /* 0x0000000000817919 */ /* 0x000ee20000002100 */
[----:B------:R-:W-:-:S02]  /*d670*/  IMAD.MOV.U32 R203, RZ, RZ, R67 ;  /* 0x000000ffffcb7224 */ /* 0x000fc400078e0043 */
[----:B------:R-:W-:Y:S02]  /*d680*/  IMAD.MOV.U32 R84, RZ, RZ, R66 ;  /* 0x000000ffff547224 */ /* 0x000fe400078e0042 */
[----:B------:R-:W-:Y:S02]  /*d690*/  IMAD.MOV.U32 R85, RZ, RZ, R65 ;  /* 0x000000ffff557224 */ /* 0x000fe400078e0041 */
[----:B------:R-:W-:Y:S02]  /*d6a0*/  IMAD.MOV.U32 R86, RZ, RZ, R64 ;  /* 0x000000ffff567224 */ /* 0x000fe400078e0040 */
[----:B------:R-:W-:Y:S02]  /*d6b0*/  IMAD.MOV.U32 R87, RZ, RZ, R0 ;  /* 0x000000ffff577224 */ /* 0x000fe400078e0000 */
[----:B------:R-:W-:Y:S02]  /*d6c0*/  IMAD.U32 R0, RZ, RZ, UR9 ;  /* 0x00000009ff007e24 */ /* 0x000fe4000f8e00ff */
[----:B------:R-:W-:-:S02]  /*d6d0*/  IMAD.MOV.U32 R128, RZ, RZ, R130 ;  /* 0x000000ffff807224 */ /* 0x000fc400078e0082 */
[----:B---3--:R-:W-:Y:S01]  /*d6e0*/  IMAD.SHL.U32 R129, R129, 0x2, RZ ;  /* 0x0000000281817824 */ /* 0x008fe200078e00ff */
[----:B-1----:R-:W-:Y:S08]  /*d6f0*/  HMMA.16816.F32.BF16 R88, R4, R14, R80 ;  /* 0x0000000e0458723c */ /* 0x002ff00000041850 */
[-C--:B------:R-:W-:Y:S08]  /*d700*/  HMMA.16816.F32.BF16 R76, R8, R12.reuse, R204 ;  /* 0x0000000c084c723c */ /* 0x080ff000000418cc */
[----:B------:R-:W-:Y:S08]  /*d710*/  HMMA.16816.F32.BF16 R64, R4, R12, R208 ;  /* 0x0000000c0440723c */ /* 0x000ff000000418d0 */
[----:B------:R-:W-:Y:S01]  /*d720*/  HMMA.16816.F32.BF16 R80, R8, R14, R212 ;  /* 0x0000000e0850723c */ /* 0x000fe200000418d4 */
[----:B------:R-:W1:Y:S01]  /*d730*/  LDSM.16.M88.4 R12, [R220+0x3800] ;  /* 0x00380000dc0c783b */ /* 0x000e620000000200 */
[----:B------:R-:W-:Y:S01]  /*d740*/  LOP3.LUT R129, R129, 0x6, RZ, 0xc0, !PT ;  /* 0x0000000681817812 */ /* 0x000fe200078ec0ff */
[----:B------:R-:W-:Y:S01]  /*d750*/  IMAD.MOV.U32 R130, RZ, RZ, R108 ;  /* 0x000000ffff827224 */ /* 0x000fe200078e006c */
[----:B------:R-:W-:Y:S01]  /*d760*/  UISETP.GT.AND UP0, UPT, UR9, UR8, UPT ;  /* 0x000000080900728c */ /* 0x000fe2000bf04270 */
[----:B------:R-:W-:Y:S01]  /*d770*/  IMAD.MOV.U32 R108, RZ, RZ, R110 ;  /* 0x000000ffff6c7224 */ /* 0x000fe200078e006e */
[----:B------:R-:W-:-:S04]  /*d780*/  DEPBAR.LE SB0, 0x0 ;  /* 0x000080000000791a */ /* 0x000fc80000000000 */
[----:B------:R-:W-:Y:S02]  /*d790*/  IMAD R0, R0, 0x80, R129 ;  /* 0x0000008000007824 */ /* 0x000fe400078e0281 */
[----:B------:R-:W-:Y:S02]  /*d7a0*/  IMAD.MOV.U32 R110, RZ, RZ, R100 ;  /* 0x000000ffff6e7224 */ /* 0x000fe400078e0064 */
[----:B------:R-:W-:Y:S01]  /*d7b0*/  IMAD.MOV.U32 R100, RZ, RZ, R2 ;  /* 0x000000ffff647224 */ /* 0x000fe200078e0002 */
[----:B------:R-:W-:-:S04]  /*d7c0*/  IADD3 R2, R0, 0x1, RZ ;  /* 0x0000000100027810 */ /* 0x000fc80007ffe0ff */
[C---:B------:R-:W-:Y:S02]  /*d7d0*/  ISETP.GE.AND P3, PT, R2.reuse, R242, PT ;  /* 0x000000f20200720c */ /* 0x040fe40003f66270 */
[C---:B------:R-:W-:Y:S01]  /*d7e0*/  ISETP.GE.AND P2, PT, R2.reuse, R241, PT ;  /* 0x000000f10200720c */ /* 0x040fe20003f46270 */
[----:B------:R-:W-:Y:S01]  /*d7f0*/  BAR.SYNC.DEFER_BLOCKING 0x0 ;  /* 0x0000000000007b1d */ /* 0x000fe20000010000 */
[C---:B------:R-:W-:Y:S02]  /*d800*/  ISETP.GE.AND P1, PT, R2.reuse, R240, PT ;  /* 0x000000f00200720c */ /* 0x040fe40003f26270 */
[C---:B------:R-:W-:Y:S02]  /*d810*/  ISETP.GE.AND P0, PT, R2.reuse, R239, PT ;  /* 0x000000ef0200720c */ /* 0x040fe40003f06270 */
[C---:B------:R-:W-:Y:S02]  /*d820*/  ISETP.LT.OR P6, PT, R2.reuse, R237, P3 ;  /* 0x000000ed0200720c */ /* 0x040fe40001fc1670 */
[----:B------:R-:W-:-:S02]  /*d830*/  ISETP.LT.OR P3, PT, R2, R236, P2 ;  /* 0x000000ec0200720c */ /* 0x000fc40001761670 */
[C---:B------:R-:W-:Y:S02]  /*d840*/  ISETP.LT.OR P5, PT, R2.reuse, R238, P1 ;  /* 0x000000ee0200720c */ /* 0x040fe40000fa1670 */
[----:B------:R-:W-:Y:S02]  /*d850*/  ISETP.LT.OR P2, PT, R2, R235, P0 ;  /* 0x000000eb0200720c */ /* 0x000fe40000741670 */
[C---:B------:R-:W-:Y:S02]  /*d860*/  ISETP.GE.AND P1, PT, R0.reuse, R242, PT ;  /* 0x000000f20000720c */ /* 0x040fe40003f26270 */
[C---:B------:R-:W-:Y:S01]  /*d870*/  ISETP.GE.AND P0, PT, R0.reuse, R241, PT ;  /* 0x000000f10000720c */ /* 0x040fe20003f06270 */
[----:B------:R-:W-:Y:S01]  /*d880*/  IMAD.MOV.U32 R129, RZ, RZ, R131 ;  /* 0x000000ffff817224 */ /* 0x000fe200078e0083 */
[C---:B------:R-:W-:Y:S02]  /*d890*/  ISETP.LT.OR P1, PT, R0.reuse, R237, P1 ;  /* 0x000000ed0000720c */ /* 0x040fe40000f21670 */
[C---:B------:R-:W-:Y:S01]  /*d8a0*/  ISETP.LT.OR P0, PT, R0.reuse, R236, P0 ;  /* 0x000000ec0000720c */ /* 0x040fe20000701670 */
[----:B-1----:R-:W-:Y:S01]  /*d8b0*/  HMMA.16816.F32.BF16 R56, R8, R12, R56 ;  /* 0x0000000c0838723c */ /* 0x002fe20000041838 */
[----:B------:R-:W-:Y:S01]  /*d8c0*/  IADD3 R2, R0, 0x8, RZ ;  /* 0x0000000800027810 */ /* 0x000fe20007ffe0ff */
[----:B------:R-:W-:-:S06]  /*d8d0*/  IMAD.MOV.U32 R131, RZ, RZ, R109 ;  /* 0x000000ffff837224 */ /* 0x000fcc00078e006d */
[----:B------:R-:W-:Y:S01]  /*d8e0*/  HMMA.16816.F32.BF16 R84, R4, R14, R84 ;  /* 0x0000000e0454723c */ /* 0x000fe20000041854 */
[----:B------:R-:W-:-:S07]  /*d8f0*/  IMAD.MOV.U32 R109, RZ, RZ, R111 ;  /* 0x000000ffff6d7224 */ /* 0x000fce00078e006f */
[----:B------:R-:W-:Y:S07]  /*d900*/  HMMA.16816.F32.BF16 R8, R8, R14, R200 ;  /* 0x0000000e0808723c */ /* 0x000fee00000418c8 */
[----:B------:R-:W-:Y:S02]  /*d910*/  FSEL R14, R128, -INF , !P1 ;  /* 0xff800000800e7808 */ /* 0x000fe40004800000 */
[----:B------:R-:W-:Y:S02]  /*d920*/  FSEL R15, R129, -INF , !P0 ;  /* 0xff800000810f7808 */ /* 0x000fe40004000000 */
[----:B------:R-:W-:-:S02]  /*d930*/  ISETP.GE.AND P1, PT, R0, R240, PT ;  /* 0x000000f00000720c */ /* 0x000fc40003f26270 */
[C---:B------:R-:W-:Y:S01]  /*d940*/  ISETP.GE.AND P0, PT, R0.reuse, R239, PT ;  /* 0x000000ef0000720c */ /* 0x040fe20003f06270 */
[----:B------:R-:W-:Y:S01]  /*d950*/  HMMA.16816.F32.BF16 R92, R4, R12, R92 ;  /* 0x0000000c045c723c */ /* 0x000fe2000004185c */
[C---:B------:R-:W-:Y:S02]  /*d960*/  ISETP.LT.OR P1, PT, R0.reuse, R238, P1 ;  /* 0x000000ee0000720c */ /* 0x040fe40000f21670 */
[----:B------:R-:W-:Y:S01]  /*d970*/  ISETP.LT.OR P0, PT, R0, R235, P0 ;  /* 0x000000eb0000720c */ /* 0x000fe20000701670 */
[----:B------:R-:W-:Y:S01]  /*d980*/  IMAD.MOV.U32 R111, RZ, RZ, R3 ;  /* 0x000000ffff6f7224 */ /* 0x000fe200078e0003 */
[----:B------:R-:W-:Y:S02]  /*d990*/  P2R R3, PR, RZ, 0x4 ;  /* 0x00000004ff037803 */ /* 0x000fe40000000000 */
[----:B------:R-:W-:Y:S02]  /*d9a0*/  P2R R4, PR, RZ, 0x8 ;  /* 0x00000008ff047803 */ /* 0x000fe40000000000 */
[----:B------:R-:W-:-:S02]  /*d9b0*/  ISETP.GE.AND P3, PT, R2, R242, PT ;  /* 0x000000f20200720c */ /* 0x000fc40003f66270 */
[----:B------:R-:W-:Y:S02]  /*d9c0*/  FSEL R75, R75, -INF , !P1 ;  /* 0xff8000004b4b7808 */ /* 0x000fe40004800000 */
[----:B------:R-:W-:Y:S02]  /*d9d0*/  FSEL R103, R103, -INF , !P0 ;  /* 0xff80000067677808 */ /* 0x000fe40004000000 */
[C---:B------:R-:W-:Y:S02]  /*d9e0*/  ISETP.GE.AND P2, PT, R2.reuse, R241, PT ;  /* 0x000000f10200720c */ /* 0x040fe40003f46270 */
[C---:B------:R-:W-:Y:S02]  /*d9f0*/  ISETP.GE.AND P1, PT, R2.reuse, R240, PT ;  /* 0x000000f00200720c */ /* 0x040fe40003f26270 */
[----:B------:R-:W-:Y:S02]  /*da00*/  ISETP.GE.AND P0, PT, R2, R239, PT ;  /* 0x000000ef0200720c */ /* 0x000fe40003f06270 */
[----:B------:R-:W-:-:S02]  /*da10*/  FSEL R110, R110, -INF , !P5 ;  /* 0xff8000006e6e7808 */ /* 0x000fc40006800000 */
[C---:B------:R-:W-:Y:S02]  /*da20*/  ISETP.LT.OR P5, PT, R2.reuse, R237, P3 ;  /* 0x000000ed0200720c */ /* 0x040fe40001fa1670 */
[C---:B------:R-:W-:Y:S02]  /*da30*/  ISETP.LT.OR P3, PT, R2.reuse, R236, P2 ;  /* 0x000000ec0200720c */ /* 0x040fe40001761670 */
[----:B------:R-:W-:Y:S02]  /*da40*/  ISETP.NE.AND P2, PT, R3, RZ, PT ;  /* 0x000000ff0300720c */ /* 0x000fe40003f45270 */
[C---:B------:R-:W-:Y:S02]  /*da50*/  ISETP.LT.OR P1, PT, R2.reuse, R238, P1 ;  /* 0x000000ee0200720c */ /* 0x040fe40000f21670 */
[----:B------:R-:W-:Y:S02]  /*da60*/  ISETP.LT.OR P4, PT, R2, R235, P0 ;  /* 0x000000eb0200720c */ /* 0x000fe40000781670 */
[----:B------:R-:W-:-:S02]  /*da70*/  IADD3 R2, R0, 0x9, RZ ;  /* 0x0000000900027810 */ /* 0x000fc40007ffe0ff */
[----:B------:R-:W-:Y:S02]  /*da80*/  FSEL R74, R74, -INF , !P6 ;  /* 0xff8000004a4a7808 */ /* 0x000fe40007000000 */
[----:B------:R-:W-:Y:S02]  /*da90*/  FSEL R111, R111, -INF , !P2 ;  /* 0xff8000006f6f7808 */ /* 0x000fe40005000000 */
[----:B------:R-:W-:Y:S02]  /*daa0*/  ISETP.NE.AND P6, PT, R4, RZ, PT ;  /* 0x000000ff0400720c */ /* 0x000fe40003fc5270 */
[----:B------:R-:W-:Y:S02]  /*dab0*/  P2R R3, PR, RZ, 0x2 ;  /* 0x00000002ff037803 */ /* 0x000fe40000000000 */
[----:B------:R-:W-:Y:S02]  /*dac0*/  ISETP.GE.AND P2, PT, R2, R242, PT ;  /* 0x000000f20200720c */ /* 0x000fe40003f46270 */
[----:B------:R-:W-:-:S02]  /*dad0*/  FSEL R102, R102, -INF , !P3 ;  /* 0xff80000066667808 */ /* 0x000fc40005800000 */
[C---:B------:R-:W-:Y:S02]  /*dae0*/  ISETP.GE.AND P1, PT, R2.reuse, R241, PT ;  /* 0x000000f10200720c */ /* 0x040fe40003f26270 */
[C---:B------:R-:W-:Y:S02]  /*daf0*/  ISETP.GE.AND P0, PT, R2.reuse, R240, PT ;  /* 0x000000f00200720c */ /* 0x040fe40003f06270 */
[----:B------:R-:W-:Y:S02]  /*db00*/  ISETP.GE.AND P3, PT, R2, R239, PT ;  /* 0x000000ef0200720c */ /* 0x000fe40003f66270 */
[----:B------:R-:W-:Y:S02]  /*db10*/  FSEL R69, R69, -INF , !P5 ;  /* 0xff80000045457808 */ /* 0x000fe40006800000 */
[----:B------:R-:W-:Y:S02]  /*db20*/  FSEL R100, R100, -INF , !P6 ;  /* 0xff80000064647808 */ /* 0x000fe40007000000 */
[----:B------:R-:W-:-:S02]  /*db30*/  ISETP.LT.OR P5, PT, R2, R237, P2 ;  /* 0x000000ed0200720c */ /* 0x000fc400017a1670 */
[----:B------:R-:W-:Y:S02]  /*db40*/  ISETP.NE.AND P2, PT, R3, RZ, PT ;  /* 0x000000ff0300720c */ /* 0x000fe40003f45270 */
[C---:B------:R-:W-:Y:S02]  /*db50*/  ISETP.LT.OR P1, PT, R2.reuse, R236, P1 ;  /* 0x000000ec0200720c */ /* 0x040fe40000f21670 */
[C---:B------:R-:W-:Y:S02]  /*db60*/  ISETP.LT.OR P0, PT, R2.reuse, R238, P0 ;  /* 0x000000ee0200720c */ /* 0x040fe40000701670 */
[----:B------:R-:W-:Y:S02]  /*db70*/  ISETP.LT.OR P6, PT, R2, R235, P3 ;  /* 0x000000eb0200720c */ /* 0x000fe40001fc1670 */
[----:B------:R-:W-:Y:S02]  /*db80*/  IADD3 R2, R0, 0x10, RZ ;  /* 0x0000001000027810 */ /* 0x000fe40007ffe0ff */
[----:B------:R-:W-:-:S02]  /*db90*/  P2R R3, PR, RZ, 0x2 ;  /* 0x00000002ff037803 */ /* 0x000fc40000000000 */
[----:B------:R-:W-:Y:S02]  /*dba0*/  FSEL R108, R108, -INF , !P2 ;  /* 0xff8000006c6c7808 */ /* 0x000fe40005000000 */
[----:B------:R-:W-:Y:S02]  /*dbb0*/  FSEL R109, R109, -INF , !P0 ;  /* 0xff8000006d6d7808 */ /* 0x000fe40004000000 */
[C---:B------:R-:W-:Y:S02]  /*dbc0*/  ISETP.GE.AND P2, PT, R2.reuse, R242, PT ;  /* 0x000000f20200720c */ /* 0x040fe40003f46270 */
[C---:B------:R-:W-:Y:S02]  /*dbd0*/  ISETP.GE.AND P1, PT, R2.reuse, R241, PT ;  /* 0x000000f10200720c */ /* 0x040fe40003f26270 */
[C---:B------:R-:W-:Y:S02]  /*dbe0*/  ISETP.GE.AND P3, PT, R2.reuse, R240, PT ;  /* 0x000000f00200720c */ /* 0x040fe40003f66270 */
[----:B------:R-:W-:-:S02]  /*dbf0*/  ISETP.GE.AND P0, PT, R2, R239, PT ;  /* 0x000000ef0200720c */ /* 0x000fc40003f06270 */
[----:B------:R-:W-:Y:S02]  /*dc00*/  FSEL R112, R112, -INF , !P4 ;  /* 0xff80000070707808 */ /* 0x000fe40006000000 */
[C---:B------:R-:W-:Y:S02]  /*dc10*/  ISETP.LT.OR P2, PT, R2.reuse, R237, P2 ;  /* 0x000000ed0200720c */ /* 0x040fe40001741670 */
[C---:B------:R-:W-:Y:S02]  /*dc20*/  ISETP.LT.OR P1, PT, R2.reuse, R236, P1 ;  /* 0x000000ec0200720c */ /* 0x040fe40000f21670 */
[C---:B------:R-:W-:Y:S02]  /*dc30*/  ISETP.LT.OR P3, PT, R2.reuse, R238, P3 ;  /* 0x000000ee0200720c */ /* 0x040fe40001f61670 */
[----:B------:R-:W-:Y:S02]  /*dc40*/  ISETP.LT.OR P4, PT, R2, R235, P0 ;  /* 0x000000eb0200720c */ /* 0x000fe40000781670 */
[----:B------:R-:W-:-:S02]  /*dc50*/  FSEL R68, R68, -INF , !P5 ;  /* 0xff80000044447808 */ /* 0x000fc40006800000 */
[----:B------:R-:W-:Y:S02]  /*dc60*/  IADD3 R2, R0, 0x11, RZ ;  /* 0x0000001100027810 */ /* 0x000fe40007ffe0ff */
[----:B------:R-:W-:Y:S02]  /*dc70*/  ISETP.NE.AND P5, PT, R3, RZ, PT ;  /* 0x000000ff0300720c */ /* 0x000fe40003fa5270 */
[----:B------:R-:W-:Y:S02]  /*dc80*/  P2R R3, PR, RZ, 0x8 ;  /* 0x00000008ff037803 */ /* 0x000fe40000000000 */
[C---:B------:R-:W-:Y:S02]  /*dc90*/  ISETP.GE.AND P0, PT, R2.reuse, R242, PT ;  /* 0x000000f20200720c */ /* 0x040fe40003f06270 */
[----:B------:R-:W-:Y:S02]  /*dca0*/  FSEL R101, R101, -INF , !P5 ;  /* 0xff80000065657808 */ /* 0x000fe40006800000 */
[----:B------:R-:W-:-:S02]  /*dcb0*/  ISETP.GE.AND P3, PT, R2, R241, PT ;  /* 0x000000f10200720c */ /* 0x000fc40003f66270 */
[----:B------:R-:W-:Y:S02]  /*dcc0*/  FSEL R5, R130, -INF , !P2 ;  /* 0xff80000082057808 */ /* 0x000fe40005000000 */
[C---:B------:R-:W-:Y:S02]  /*dcd0*/  ISETP.GE.AND P5, PT, R2.reuse, R240, PT ;  /* 0x000000f00200720c */ /* 0x040fe40003fa6270 */
[C---:B------:R-:W-:Y:S02]  /*dce0*/  ISETP.GE.AND P2, PT, R2.reuse, R239, PT ;  /* 0x000000ef0200720c */ /* 0x040fe40003f46270 */
[----:B------:R-:W-:Y:S02]  /*dcf0*/  FSEL R4, R131, -INF , !P1 ;  /* 0xff80000083047808 */ /* 0x000fe40004800000 */
[----:B------:R-:W-:Y:S02]  /*dd00*/  ISETP.LT.OR P1, PT, R2, R237, P0 ;  /* 0x000000ed0200720c */ /* 0x000fe40000721670 */
[----:B------:R-:W-:-:S02]  /*dd10*/  FSEL R113, R113, -INF , !P6 ;  /* 0xff80000071717808 */ /* 0x000fc40007000000 */
[C---:B------:R-:W-:Y:S01]  /*dd20*/  ISETP.LT.OR P0, PT, R2.reuse, R236, P3 ;  /* 0x000000ec0200720c */ /* 0x040fe20001f01670 */
[----:B------:R1:W-:Y:S01]  /*dd30*/  STL [R1+0x38], R5 ;  /* 0x0000380501007387 */ /* 0x0003e20000100800 */
[C---:B------:R-:W-:Y:S02]  /*dd40*/  ISETP.LT.OR P3, PT, R2.reuse, R238, P5 ;  /* 0x000000ee0200720c */ /* 0x040fe40002f61670 */
[----:B------:R-:W-:Y:S02]  /*dd50*/  ISETP.LT.OR P6, PT, R2, R235, P2 ;  /* 0x000000eb0200720c */ /* 0x000fe400017c1670 */
[----:B------:R-:W-:Y:S01]  /*dd60*/  IADD3 R2, R0, 0x18, RZ ;  /* 0x0000001800027810 */ /* 0x000fe20007ffe0ff */
[----:B------:R3:W-:Y:S01]  /*dd70*/  STL [R1+0x40], R4 ;  /* 0x0000400401007387 */ /* 0x0007e20000100800 */
[----:B------:R-:W-:Y:S02]  /*dd80*/  ISETP.NE.AND P5, PT, R3, RZ, PT ;  /* 0x000000ff0300720c */ /* 0x000fe40003fa5270 */
[----:B------:R-:W-:-:S02]  /*dd90*/  P2R R3, PR, RZ, 0x8 ;  /* 0x00000008ff037803 */ /* 0x000fc40000000000 */
[C---:B------:R-:W-:Y:S02]  /*dda0*/  ISETP.GE.AND P3, PT, R2.reuse, R242, PT ;  /* 0x000000f20200720c */ /* 0x040fe40003f66270 */
[----:B------:R-:W-:Y:S02]  /*ddb0*/  ISETP.GE.AND P2, PT, R2, R241, PT ;  /* 0x000000f10200720c */ /* 0x000fe40003f46270 */
[----:B-1----:R-:W-:Y:S02]  /*ddc0*/  FSEL R5, R124, -INF , !P1 ;  /* 0xff8000007c057808 */ /* 0x002fe40004800000 */
[----:B---3--:R-:W-:-:S03]  /*ddd0*/  FSEL R4, R125, -INF , !P0 ;  /* 0xff8000007d047808 */ /* 0x008fc60004000000 */
[----:B------:R1:W-:Y:S01]  /*dde0*/  STL [R1+0x30], R5 ;  /* 0x0000300501007387 */ /* 0x0003e20000100800 */
[C---:B------:R-:W-:Y:S02]  /*ddf0*/  ISETP.GE.AND P1, PT, R2.reuse, R240, PT ;  /* 0x000000f00200720c */ /* 0x040fe40003f26270 */
[C---:B------:R-:W-:Y:S01]  /*de00*/  ISETP.GE.AND P0, PT, R2.reuse, R239, PT ;  /* 0x000000ef0200720c */ /* 0x040fe20003f06270 */
[----:B------:R3:W-:Y:S01]  /*de10*/  STL [R1+0x50], R4 ;  /* 0x0000500401007387 */ /* 0x0007e20000100800 */
[----:B------:R-:W-:Y:S02]  /*de20*/  ISETP.LT.OR P1, PT, R2, R238, P1 ;  /* 0x000000ee0200720c */ /* 0x000fe40000f21670 */
[----:B-1----:R-:W-:Y:S02]  /*de30*/  FSEL R5, R126, -INF , !P5 ;  /* 0xff8000007e057808 */ /* 0x002fe40006800000 */
[----:B------:R-:W-:Y:S02]  /*de40*/  ISETP.LT.OR P5, PT, R2, R237, P3 ;  /* 0x000000ed0200720c */ /* 0x000fe40001fa1670 */
[----:B---3--:R-:W-:-:S02]  /*de50*/  FSEL R4, R127, -INF , !P4 ;  /* 0xff8000007f047808 */ /* 0x008fc40006000000 */
[C---:B------:R-:W-:Y:S02]  /*de60*/  ISETP.LT.OR P3, PT, R2.reuse, R236, P2 ;  /* 0x000000ec0200720c */ /* 0x040fe40001761670 */
[----:B------:R-:W-:Y:S01]  /*de70*/  ISETP.NE.AND P2, PT, R3, RZ, PT ;  /* 0x000000ff0300720c */ /* 0x000fe20003f45270 */
[----:B------:R1:W-:Y:S01]  /*de80*/  STL [R1+0x58], R5 ;  /* 0x0000580501007387 */ /* 0x0003e20000100800 */
[----:B------:R-:W-:Y:S02]  /*de90*/  ISETP.LT.OR P4, PT, R2, R235, P0 ;  /* 0x000000eb0200720c */ /* 0x000fe40000781670 */
[----:B------:R-:W-:Y:S01]  /*dea0*/  IADD3 R2, R0, 0x19, RZ ;  /* 0x0000001900027810 */ /* 0x000fe20007ffe0ff */
[----:B------:R3:W-:Y:S01]  /*deb0*/  STL [R1+0x60], R4 ;  /* 0x0000600401007387 */ /* 0x0007e20000100800 */
[----:B------:R-:W-:Y:S02]  /*dec0*/  P2R R3, PR, RZ, 0x2 ;  /* 0x00000002ff037803 */ /* 0x000fe40000000000 */
[----:B------:R-:W-:-:S02]  /*ded0*/  FSEL R201, R250, -INF , !P3 ;  /* 0xff800000fac97808 */ /* 0x000fc40005800000 */
[C---:B------:R-:W-:Y:S02]  /*dee0*/  ISETP.GE.AND P1, PT, R2.reuse, R241, PT ;  /* 0x000000f10200720c */ /* 0x040fe40003f26270 */
[C---:B------:R-:W-:Y:S02]  /*def0*/  ISETP.GE.AND P0, PT, R2.reuse, R240, PT ;  /* 0x000000f00200720c */ /* 0x040fe40003f06270 */
[C---:B------:R-:W-:Y:S02]  /*df00*/  ISETP.GE.AND P3, PT, R2.reuse, R239, PT ;  /* 0x000000ef0200720c */ /* 0x040fe40003f66270 */
[----:B------:R-:W-:Y:S02]  /*df10*/  ISETP.LT.OR P1, PT, R2, R236, P1 ;  /* 0x000000ec0200720c */ /* 0x000fe40000f21670 */
[----:B-1----:R-:W-:Y:S02]  /*df20*/  FSEL R5, R114, -INF , !P2 ;  /* 0xff80000072057808 */ /* 0x002fe40005000000 */
[----:B---3--:R-:W-:-:S03]  /*df30*/  FSEL R4, R115, -INF , !P6 ;  /* 0xff80000073047808 */ /* 0x008fc60007000000 */
[----:B------:R-:W-:Y:S01]  /*df40*/  STL [R1+0x5c], R5 ;  /* 0x00005c0501007387 */ /* 0x000fe20000100800 */
[----:B------:R-:W-:-:S03]  /*df50*/  ISETP.GE.AND P2, PT, R2, R242, PT ;  /* 0x000000f20200720c */ /* 0x000fc60003f46270 */
[----:B------:R1:W-:Y:S01]  /*df60*/  STL [R1+0x64], R4 ;  /* 0x0000640401007387 */ /* 0x0003e20000100800 */
[C---:B------:R-:W-:Y:S02]  /*df70*/  ISETP.LT.OR P0, PT, R2.reuse, R238, P0 ;  /* 0x000000ee0200720c */ /* 0x040fe40000701670 */
[----:B------:R-:W-:Y:S02]  /*df80*/  ISETP.LT.OR P6, PT, R2, R235, P3 ;  /* 0x000000eb0200720c */ /* 0x000fe40001fc1670 */
[----:B------:R-:W-:Y:S02]  /*df90*/  FSEL R127, R133, -INF , !P0 ;  /* 0xff800000857f7808 */ /* 0x000fe40004000000 */
[----:B------:R-:W-:Y:S02]  /*dfa0*/  FSEL R200, R134, -INF , !P4 ;  /* 0xff80000086c87808 */ /* 0x000fe40006000000 */
[----:B-1----:R-:W-:Y:S02]  /*dfb0*/  FSEL R4, R248, -INF , !P5 ;  /* 0xff800000f8047808 */ /* 0x002fe40006800000 */
[----:B------:R-:W-:-:S02]  /*dfc0*/  ISETP.LT.OR P5, PT, R2, R237, P2 ;  /* 0x000000ed0200720c */ /* 0x000fc400017a1670 */
[----:B------:R-:W-:Y:S02]  /*dfd0*/  ISETP.NE.AND P2, PT, R3, RZ, PT ;  /* 0x000000ff0300720c */ /* 0x000fe40003f45270 */
[----:B------:R-:W-:Y:S02]  /*dfe0*/  IADD3 R2, R0, 0x20, RZ ;  /* 0x0000002000027810 */ /* 0x000fe40007ffe0ff */
[----:B------:R-:W-:Y:S01]  /*dff0*/  FSEL R208, R252, -INF , !P2 ;  /* 0xff800000fcd07808 */ /* 0x000fe20005000000 */
[----:B------:R1:W-:Y:S01]  /*e000*/  STL [R1+0x20], R4 ;  /* 0x0000200401007387 */ /* 0x0003e20000100800 */
[C---:B------:R-:W-:Y:S02]  /*e010*/  ISETP.GE.AND P2, PT, R2.reuse, R242, PT ;  /* 0x000000f20200720c */ /* 0x040fe40003f46270 */
[----:B------:R-:W-:Y:S02]  /*e020*/  P2R R3, PR, RZ, 0x2 ;  /* 0x00000002ff037803 */ /* 0x000fe40000000000 */
        /* <DEDUP_REMOVED lines=8> */
[----:B-1----:R-:W-:Y:S02]  /*e0b0*/  FSEL R4, R249, -INF , !P5 ;  /* 0xff800000f9047808 */ /* 0x002fe40006800000 */
[----:B------:R-:W-:-:S03]  /*e0c0*/  ISETP.NE.AND P5, PT, R3, RZ, PT ;  /* 0x000000ff0300720c */ /* 0x000fc60003fa5270 */
[----:B------:R1:W-:Y:S01]  /*e0d0*/  STL [R1+0x18], R4 ;  /* 0x0000180401007387 */ /* 0x0003e20000100800 */
[----:B------:R-:W-:Y:S02]  /*e0e0*/  P2R R3, PR, RZ, 0x8 ;  /* 0x00000008ff037803 */ /* 0x000fe40000000000 */
[C---:B------:R-:W-:Y:S02]  /*e0f0*/  ISETP.GE.AND P0, PT, R2.reuse, R242, PT ;  /* 0x000000f20200720c */ /* 0x040fe40003f06270 */
[C---:B------:R-:W-:Y:S02]  /*e100*/  ISETP.GE.AND P3, PT, R2.reuse, R241, PT ;  /* 0x000000f10200720c */ /* 0x040fe40003f66270 */
[----:B------:R-:W-:Y:S02]  /*e110*/  FSEL R126, R251, -INF , !P5 ;  /* 0xff800000fb7e7808 */ /* 0x000fe40006800000 */
[----:B------:R-:W-:Y:S02]  /*e120*/  ISETP.GE.AND P5, PT, R2, R240, PT ;  /* 0x000000f00200720c */ /* 0x000fe40003fa6270 */
[----:B------:R-:W-:-:S02]  /*e130*/  FSEL R203, R132, -INF , !P6 ;  /* 0xff80000084cb7808 */ /* 0x000fc40007000000 */
[----:B-1----:R-:W-:Y:S02]  /*e140*/  FSEL R4, R244, -INF , !P2 ;  /* 0xff800000f4047808 */ /* 0x002fe40005000000 */
[----:B------:R-:W-:-:S03]  /*e150*/  ISETP.GE.AND P2, PT, R2, R239, PT ;  /* 0x000000ef0200720c */ /* 0x000fc60003f46270 */
[----:B------:R1:W-:Y:S01]  /*e160*/  STL [R1+0xc], R4 ;  /* 0x00000c0401007387 */ /* 0x0003e20000100800 */
[----:B------:R-:W-:Y:S02]  /*e170*/  ISETP.LT.OR P6, PT, R2, R235, P2 ;  /* 0x000000eb0200720c */ /* 0x000fe400017c1670 */
[----:B-1----:R-:W-:Y:S02]  /*e180*/  FSEL R4, R246, -INF , !P1 ;  /* 0xff800000f6047808 */ /* 0x002fe40004800000 */
[C---:B------:R-:W-:Y:S02]  /*e190*/  ISETP.LT.OR P1, PT, R2.reuse, R237, P0 ;  /* 0x000000ed0200720c */ /* 0x040fe40000721670 */
[C---:B------:R-:W-:Y:S01]  /*e1a0*/  ISETP.LT.OR P0, PT, R2.reuse, R236, P3 ;  /* 0x000000ec0200720c */ /* 0x040fe20001f01670 */
[----:B------:R1:W-:Y:S01]  /*e1b0*/  STL [R1+0x24], R4 ;  /* 0x0000240401007387 */ /* 0x0003e20000100800 */
[----:B------:R-:W-:Y:S02]  /*e1c0*/  ISETP.LT.OR P3, PT, R2, R238, P5 ;  /* 0x000000ee0200720c */ /* 0x000fe40002f61670 */
[----:B------:R-:W-:-:S02]  /*e1d0*/  FSEL R5, R245, -INF , !P1 ;  /* 0xff800000f5057808 */ /* 0x000fc40004800000 */
[----:B------:R-:W-:Y:S02]  /*e1e0*/  IADD3 R2, R0, 0x28, RZ ;  /* 0x0000002800027810 */ /* 0x000fe40007ffe0ff */
[----:B------:R-:W-:Y:S01]  /*e1f0*/  ISETP.NE.AND P5, PT, R3, RZ, PT ;  /* 0x000000ff0300720c */ /* 0x000fe20003fa5270 */
[----:B------:R3:W-:Y:S01]  /*e200*/  STL [R1+0x4], R5 ;  /* 0x0000040501007387 */ /* 0x0007e20000100800 */
[----:B------:R-:W-:Y:S02]  /*e210*/  P2R R3, PR, RZ, 0x8 ;  /* 0x00000008ff037803 */ /* 0x000fe40000000000 */
[C---:B------:R-:W-:Y:S02]  /*e220*/  ISETP.GE.AND P3, PT, R2.reuse, R242, PT ;  /* 0x000000f20200720c */ /* 0x040fe40003f66270 */
[C---:B------:R-:W-:Y:S02]  /*e230*/  ISETP.GE.AND P2, PT, R2.reuse, R241, PT ;  /* 0x000000f10200720c */ /* 0x040fe40003f46270 */
[----:B------:R-:W-:-:S02]  /*e240*/  ISETP.GE.AND P1, PT, R2, R240, PT ;  /* 0x000000f00200720c */ /* 0x000fc40003f26270 */
[----:B-1----:R-:W-:Y:S02]  /*e250*/  FSEL R4, R247, -INF , !P0 ;  /* 0xff800000f7047808 */ /* 0x002fe40004000000 */
[----:B------:R-:W-:-:S03]  /*e260*/  ISETP.GE.AND P0, PT, R2, R239, PT ;  /* 0x000000ef0200720c */ /* 0x000fc60003f06270 */
[----:B------:R1:W-:Y:S01]  /*e270*/  STL [R1+0x1c], R4 ;  /* 0x00001c0401007387 */ /* 0x0003e20000100800 */
[----:B---3--:R-:W-:Y:S02]  /*e280*/  FSEL R5, R120, -INF , !P5 ;  /* 0xff80000078057808 */ /* 0x008fe40006800000 */
[C---:B------:R-:W-:Y:S02]  /*e290*/  ISETP.LT.OR P5, PT, R2.reuse, R237, P3 ;  /* 0x000000ed0200720c */ /* 0x040fe40001fa1670 */
[C---:B------:R-:W-:Y:S01]  /*e2a0*/  ISETP.LT.OR P3, PT, R2.reuse, R236, P2 ;  /* 0x000000ec0200720c */ /* 0x040fe20001761670 */
[----:B------:R-:W-:Y:S01]  /*e2b0*/  STL [R1+0x34], R5 ;  /* 0x0000340501007387 */ /* 0x000fe20000100800 */
[----:B------:R-:W-:Y:S02]  /*e2c0*/  ISETP.LT.OR P1, PT, R2, R238, P1 ;  /* 0x000000ee0200720c */ /* 0x000fe40000f21670 */
[----:B------:R-:W-:Y:S02]  /*e2d0*/  ISETP.NE.AND P2, PT, R3, RZ, PT ;  /* 0x000000ff0300720c */ /* 0x000fe40003f45270 */
[----:B------:R-:W-:-:S02]  /*e2e0*/  P2R R3, PR, RZ, 0x2 ;  /* 0x00000002ff037803 */ /* 0x000fc40000000000 */
[----:B------:R-:W-:Y:S02]  /*e2f0*/  FSEL R121, R121, -INF , !P2 ;  /* 0xff80000079797808 */ /* 0x000fe40005000000 */
[----:B-1----:R-:W-:Y:S02]  /*e300*/  FSEL R4, R122, -INF , !P4 ;  /* 0xff8000007a047808 */ /* 0x002fe40006000000 */
[----:B------:R-:W-:Y:S02]  /*e310*/  ISETP.LT.OR P4, PT, R2, R235, P0 ;  /* 0x000000eb0200720c */ /* 0x000fe40000781670 */
[----:B------:R-:W-:Y:S01]  /*e320*/  IADD3 R2, R0, 0x29, RZ ;  /* 0x0000002900027810 */ /* 0x000fe20007ffe0ff */
[----:B------:R1:W-:Y:S03]  /*e330*/  STL [R1+0x7c], R4 ;  /* 0x00007c0401007387 */ /* 0x0003e60000100800 */
[----:B------:R-:W-:-:S02]  /*e340*/  ISETP.GE.AND P1, PT, R2, R241, PT ;  /* 0x000000f10200720c */ /* 0x000fc40003f26270 */
[C---:B------:R-:W-:Y:S02]  /*e350*/  ISETP.GE.AND P2, PT, R2.reuse, R242, PT ;  /* 0x000000f20200720c */ /* 0x040fe40003f46270 */
[----:B------:R-:W-:Y:S02]  /*e360*/  ISETP.LT.OR P1, PT, R2, R236, P1 ;  /* 0x000000ec0200720c */ /* 0x000fe40000f21670 */
[----:B------:R-:W-:Y:S02]  /*e370*/  FSEL R115, R104, -INF , !P5 ;  /* 0xff80000068737808 */ /* 0x000fe40006800000 */
[C---:B------:R-:W-:Y:S02]  /*e380*/  ISETP.GE.AND P0, PT, R2.reuse, R240, PT ;  /* 0x000000f00200720c */ /* 0x040fe40003f06270 */
[----:B------:R-:W-:Y:S02]  /*e390*/  ISETP.LT.OR P5, PT, R2, R237, P2 ;  /* 0x000000ed0200720c */ /* 0x000fe400017a1670 */
[----:B------:R-:W-:-:S02]  /*e3a0*/  ISETP.NE.AND P2, PT, R3, RZ, PT ;  /* 0x000000ff0300720c */ /* 0x000fc40003f45270 */
[----:B-1----:R-:W-:-:S05]  /*e3b0*/  FSEL R4, R123, -INF , !P6 ;  /* 0xff8000007b047808 */ /* 0x002fca0007000000 */
[----:B------:R1:W-:Y:S01]  /*e3c0*/  STL [R1+0x78], R4 ;  /* 0x0000780401007387 */ /* 0x0003e20000100800 */
[----:B------:R-:W-:Y:S02]  /*e3d0*/  P2R R3, PR, RZ, 0x2 ;  /* 0x00000002ff037803 */ /* 0x000fe40000000000 */
[----:B------:R-:W-:Y:S02]  /*e3e0*/  ISETP.LT.OR P0, PT, R2, R238, P0 ;  /* 0x000000ee0200720c */ /* 0x000fe40000701670 */
[----:B------:R-:W-:Y:S02]  /*e3f0*/  FSEL R114, R105, -INF , !P5 ;  /* 0xff80000069727808 */ /* 0x000fe40006800000 */
[----:B------:R-:W-:Y:S02]  /*e400*/  ISETP.NE.AND P5, PT, R3, RZ, PT ;  /* 0x000000ff0300720c */ /* 0x000fe40003fa5270 */
[----:B------:R-:W-:Y:S02]  /*e410*/  FSEL R120, R116, -INF , !P2 ;  /* 0xff80000074787808 */ /* 0x000fe40005000000 */
[----:B------:R-:W-:-:S02]  /*e420*/  FSEL R3, R117, -INF , !P0 ;  /* 0xff80000075037808 */ /* 0x000fc40004000000 */
[----:B-1----:R-:W-:Y:S02]  /*e430*/  FSEL R4, R106, -INF , !P3 ;  /* 0xff8000006a047808 */ /* 0x002fe40005800000 */
[----:B------:R-:W-:-:S04]  /*e440*/  ISETP.GE.AND P3, PT, R2, R239, PT ;  /* 0x000000ef0200720c */ /* 0x000fc80003f66270 */
[----:B------:R-:W-:Y:S02]  /*e450*/  ISETP.LT.OR P6, PT, R2, R235, P3 ;  /* 0x000000eb0200720c */ /* 0x000fe40001fc1670 */
[----:B------:R-:W-:-:S04]  /*e460*/  IADD3 R2, R0, 0x30, RZ ;  /* 0x0000003000027810 */ /* 0x000fc80007ffe0ff */
[C---:B------:R-:W-:Y:S02]  /*e470*/  ISETP.GE.AND P2, PT, R2.reuse, R242, PT ;  /* 0x000000f20200720c */ /* 0x040fe40003f46270 */
[C---:B------:R-:W-:Y:S02]  /*e480*/  ISETP.GE.AND P1, PT, R2.reuse, R241, PT ;  /* 0x000000f10200720c */ /* 0x040fe40003f26270 */
[C---:B------:R-:W-:Y:S02]  /*e490*/  ISETP.GE.AND P3, PT, R2.reuse, R240, PT ;  /* 0x000000f00200720c */ /* 0x040fe40003f66270 */
[----:B------:R-:W-:Y:S02]  /*e4a0*/  ISETP.GE.AND P0, PT, R2, R239, PT ;  /* 0x000000ef0200720c */ /* 0x000fe40003f06270 */
[----:B------:R-:W-:Y:S02]  /*e4b0*/  FSEL R118, R118, -INF , !P4 ;  /* 0xff80000076767808 */ /* 0x000fe40006000000 */
[----:B------:R-:W-:-:S02]  /*e4c0*/  ISETP.LT.OR P2, PT, R2, R237, P2 ;  /* 0x000000ed0200720c */ /* 0x000fc40001741670 */
[C---:B------:R-:W-:Y:S02]  /*e4d0*/  ISETP.LT.OR P1, PT, R2.reuse, R236, P1 ;  /* 0x000000ec0200720c */ /* 0x040fe40000f21670 */
[C---:B------:R-:W-:Y:S02]  /*e4e0*/  ISETP.LT.OR P3, PT, R2.reuse, R238, P3 ;  /* 0x000000ee0200720c */ /* 0x040fe40001f61670 */
[----:B------:R-:W-:Y:S02]  /*e4f0*/  ISETP.LT.OR P4, PT, R2, R235, P0 ;  /* 0x000000eb0200720c */ /* 0x000fe40000781670 */
[----:B------:R-:W-:Y:S01]  /*e500*/  IADD3 R2, R0, 0x31, RZ ;  /* 0x0000003100027810 */ /* 0x000fe20007ffe0ff */
[----:B------:R-:W-:Y:S01]  /*e510*/  STL [R1+0x10], R4 ;  /* 0x0000100401007387 */ /* 0x000fe20000100800 */
[----:B------:R-:W-:Y:S02]  /*e520*/  FSEL R117, R107, -INF , !P5 ;  /* 0xff8000006b757808 */ /* 0x000fe40006800000 */
[----:B------:R-:W-:Y:S01]  /*e530*/  ISETP.GE.AND P0, PT, R2, R242, PT ;  /* 0x000000f20200720c */ /* 0x000fe20003f06270 */
[----:B------:R1:W-:Y:S01]  /*e540*/  STL [R1+0x28], R3 ;  /* 0x0000280301007387 */ /* 0x0003e20000100800 */
[----:B------:R-:W-:-:S02]  /*e550*/  FSEL R246, R96, -INF , !P2 ;  /* 0xff80000060f67808 */ /* 0x000fc40005000000 */
[C---:B------:R-:W-:Y:S02]  /*e560*/  ISETP.GE.AND P5, PT, R2.reuse, R240, PT ;  /* 0x000000f00200720c */ /* 0x040fe40003fa6270 */
[----:B------:R-:W-:Y:S02]  /*e570*/  ISETP.GE.AND P2, PT, R2, R239, PT ;  /* 0x000000ef0200720c */ /* 0x000fe40003f46270 */
[----:B------:R-:W-:Y:S02]  /*e580*/  FSEL R251, R98, -INF , !P1 ;  /* 0xff80000062fb7808 */ /* 0x000fe40004800000 */
[C---:B------:R-:W-:Y:S02]  /*e590*/  ISETP.LT.OR P1, PT, R2.reuse, R237, P0 ;  /* 0x000000ed0200720c */ /* 0x040fe40000721670 */
[----:B------:R-:W-:Y:S02]  /*e5a0*/  FSEL R116, R119, -INF , !P6 ;  /* 0xff80000077747808 */ /* 0x000fe40007000000 */
[----:B------:R-:W-:-:S02]  /*e5b0*/  ISETP.LT.OR P6, PT, R2, R235, P2 ;  /* 0x000000eb0200720c */ /* 0x000fc400017c1670 */
[----:B-1----:R-:W-:Y:S02]  /*e5c0*/  P2R R3, PR, RZ, 0x8 ;  /* 0x00000008ff037803 */ /* 0x002fe40000000000 */
[----:B------:R-:W-:-:S04]  /*e5d0*/  ISETP.GE.AND P3, PT, R2, R241, PT ;  /* 0x000000f10200720c */ /* 0x000fc80003f66270 */
[C---:B------:R-:W-:Y:S02]  /*e5e0*/  ISETP.LT.OR P0, PT, R2.reuse, R236, P3 ;  /* 0x000000ec0200720c */ /* 0x040fe40001f01670 */
[----:B------:R-:W-:Y:S02]  /*e5f0*/  ISETP.LT.OR P3, PT, R2, R238, P5 ;  /* 0x000000ee0200720c */ /* 0x000fe40002f61670 */
[----:B------:R-:W-:Y:S02]  /*e600*/  IADD3 R2, R0, 0x38, RZ ;  /* 0x0000003800027810 */ /* 0x000fe40007ffe0ff */
[----:B------:R-:W-:Y:S02]  /*e610*/  ISETP.NE.AND P5, PT, R3, RZ, PT ;  /* 0x000000ff0300720c */ /* 0x000fe40003fa5270 */
        /* <DEDUP_REMOVED lines=8> */
[----:B------:R-:W-:Y:S02]  /*e6a0*/  ISETP.LT.OR P5, PT, R2, R237, P3 ;  /* 0x000000ed0200720c */ /* 0x000fe40001fa1670 */
[----:B------:R-:W-:Y:S02]  /*e6b0*/  FSEL R119, R18, -INF , !P4 ;  /* 0xff80000012777808 */ /* 0x000fe40006000000 */
[C---:B------:R-:W-:Y:S02]  /*e6c0*/  ISETP.LT.OR P3, PT, R2.reuse, R236, P2 ;  /* 0x000000ec0200720c */ /* 0x040fe40001761670 */
[----:B------:R-:W-:Y:S02]  /*e6d0*/  ISETP.NE.AND P2, PT, R3, RZ, PT ;  /* 0x000000ff0300720c */ /* 0x000fe40003f45270 */
[C---:B------:R-:W-:Y:S02]  /*e6e0*/  ISETP.LT.OR P1, PT, R2.reuse, R238, P1 ;  /* 0x000000ee0200720c */ /* 0x040fe40000f21670 */
[----:B------:R-:W-:-:S02]  /*e6f0*/  ISETP.LT.OR P4, PT, R2, R235, P0 ;  /* 0x000000eb0200720c */ /* 0x000fc40000781670 */
[----:B------:R-:W-:Y:S02]  /*e700*/  IADD3 R2, R0, 0x39, RZ ;  /* 0x0000003900027810 */ /* 0x000fe40007ffe0ff */
[----:B------:R-:W-:Y:S02]  /*e710*/  FSEL R17, R17, -INF , !P2 ;  /* 0xff80000011117808 */ /* 0x000fe40005000000 */
[----:B------:R-:W-:Y:S02]  /*e720*/  P2R R3, PR, RZ, 0x2 ;  /* 0x00000002ff037803 */ /* 0x000fe40000000000 */
[----:B------:R-:W-:Y:S02]  /*e730*/  ISETP.GE.AND P2, PT, R2, R242, PT ;  /* 0x000000f20200720c */ /* 0x000fe40003f46270 */
[----:B------:R-:W-:Y:S02]  /*e740*/  FSEL R248, R22, -INF , !P3 ;  /* 0xff80000016f87808 */ /* 0x000fe40005800000 */
[----:B------:R-:W-:-:S02]  /*e750*/  ISETP.GE.AND P1, PT, R2, R241, PT ;  /* 0x000000f10200720c */ /* 0x000fc40003f26270 */
[C---:B------:R-:W-:Y:S02]  /*e760*/  ISETP.GE.AND P0, PT, R2.reuse, R240, PT ;  /* 0x000000f00200720c */ /* 0x040fe40003f06270 */
[----:B------:R-:W-:Y:S01]  /*e770*/  ISETP.GE.AND P3, PT, R2, R239, PT ;  /* 0x000000ef0200720c */ /* 0x000fe20003f66270 */
[----:B------:R1:W-:Y:S01]  /*e780*/  STL [R1+0x14], R4 ;  /* 0x0000140401007387 */ /* 0x0003e20000100800 */
[----:B------:R-:W-:Y:S02]  /*e790*/  FSEL R212, R20, -INF , !P5 ;  /* 0xff80000014d47808 */ /* 0x000fe40006800000 */
[C---:B------:R-:W-:Y:S02]  /*e7a0*/  ISETP.LT.OR P5, PT, R2.reuse, R237, P2 ;  /* 0x000000ed0200720c */ /* 0x040fe400017a1670 */
[----:B------:R-:W-:Y:S02]  /*e7b0*/  ISETP.NE.AND P2, PT, R3, RZ, PT ;  /* 0x000000ff0300720c */ /* 0x000fe40003f45270 */
[----:B------:R-:W-:-:S02]  /*e7c0*/  ISETP.LT.OR P1, PT, R2, R236, P1 ;  /* 0x000000ec0200720c */ /* 0x000fc40000f21670 */
[----:B------:R-:W-:Y:S02]  /*e7d0*/  ISETP.LT.OR P0, PT, R2, R238, P0 ;  /* 0x000000ee0200720c */ /* 0x000fe40000701670 */
[----:B------:R-:W-:Y:S02]  /*e7e0*/  P2R R3, PR, RZ, 0x2 ;  /* 0x00000002ff037803 */ /* 0x000fe40000000000 */
[----:B------:R-:W-:Y:S02]  /*e7f0*/  FSEL R5, R24, -INF , !P2 ;  /* 0xff80000018057808 */ /* 0x000fe40005000000 */
[----:B------:R-:W-:Y:S02]  /*e800*/  FSEL R252, R25, -INF , !P0 ;  /* 0xff80000019fc7808 */ /* 0x000fe40004000000 */
[----:B-1----:R-:W-:Y:S02]  /*e810*/  FSEL R4, R19, -INF , !P6 ;  /* 0xff80000013047808 */ /* 0x002fe40007000000 */
[----:B------:R-:W-:-:S02]  /*e820*/  ISETP.LT.OR P6, PT, R2, R235, P3 ;  /* 0x000000eb0200720c */ /* 0x000fc40001fc1670 */
[----:B------:R-:W-:Y:S01]  /*e830*/  IADD3 R2, R0, 0x40, RZ ;  /* 0x0000004000027810 */ /* 0x000fe20007ffe0ff */
[----:B------:R1:W-:Y:S03]  /*e840*/  STL [R1+0x8c], R4 ;  /* 0x00008c0401007387 */ /* 0x0003e60000100800 */
[C---:B------:R-:W-:Y:S02]  /*e850*/  ISETP.GE.AND P2, PT, R2.reuse, R242, PT ;  /* 0x000000f20200720c */ /* 0x040fe40003f46270 */
[C---:B------:R-:W-:Y:S02]  /*e860*/  ISETP.GE.AND P1, PT, R2.reuse, R241, PT ;  /* 0x000000f10200720c */ /* 0x040fe40003f26270 */
[C---:B------:R-:W-:Y:S02]  /*e870*/  ISETP.GE.AND P3, PT, R2.reuse, R240, PT ;  /* 0x000000f00200720c */ /* 0x040fe40003f66270 */
[----:B------:R-:W-:-:S02]  /*e880*/  ISETP.GE.AND P0, PT, R2, R239, PT ;  /* 0x000000ef0200720c */ /* 0x000fc40003f06270 */
[C---:B------:R-:W-:Y:S02]  /*e890*/  ISETP.LT.OR P2, PT, R2.reuse, R237, P2 ;  /* 0x000000ed0200720c */ /* 0x040fe40001741670 */
[C---:B------:R-:W-:Y:S02]  /*e8a0*/  ISETP.LT.OR P1, PT, R2.reuse, R236, P1 ;  /* 0x000000ec0200720c */ /* 0x040fe40000f21670 */
[----:B------:R-:W-:Y:S02]  /*e8b0*/  ISETP.LT.OR P3, PT, R2, R238, P3 ;  /* 0x000000ee0200720c */ /* 0x000fe40001f61670 */
[----:B------:R-:W-:Y:S02]  /*e8c0*/  FSEL R210, R21, -INF , !P5 ;  /* 0xff80000015d27808 */ /* 0x000fe40006800000 */
[----:B------:R-:W-:Y:S02]  /*e8d0*/  ISETP.NE.AND P5, PT, R3, RZ, PT ;  /* 0x000000ff0300720c */ /* 0x000fe40003fa5270 */
[----:B-1----:R-:W-:-:S02]  /*e8e0*/  FSEL R4, R26, -INF , !P4 ;  /* 0xff8000001a047808 */ /* 0x002fc40006000000 */
[----:B------:R-:W-:Y:S02]  /*e8f0*/  ISETP.LT.OR P4, PT, R2, R235, P0 ;  /* 0x000000eb0200720c */ /* 0x000fe40000781670 */
[----:B------:R-:W-:Y:S02]  /*e900*/  IADD3 R2, R0, 0x41, RZ ;  /* 0x0000004100027810 */ /* 0x000fe40007ffe0ff */
[----:B------:R-:W-:Y:S02]  /*e910*/  P2R R3, PR, RZ, 0x8 ;  /* 0x00000008ff037803 */ /* 0x000fe40000000000 */
[C---:B------:R-:W-:Y:S02]  /*e920*/  ISETP.GE.AND P0, PT, R2.reuse, R242, PT ;  /* 0x000000f20200720c */ /* 0x040fe40003f06270 */
[----:B------:R-:W-:Y:S02]  /*e930*/  FSEL R215, R23, -INF , !P5 ;  /* 0xff80000017d77808 */ /* 0x000fe40006800000 */
[----:B------:R-:W-:-:S02]  /*e940*/  ISETP.GE.AND P3, PT, R2, R241, PT ;  /* 0x000000f10200720c */ /* 0x000fc40003f66270 */
[----:B------:R-:W-:Y:S01]  /*e950*/  FSEL R207, R32, -INF , !P2 ;  /* 0xff80000020cf7808 */ /* 0x000fe20005000000 */
[----:B------:R-:W-:Y:S01]  /*e960*/  STL [R1], R5 ;  /* 0x0000000501007387 */ /* 0x000fe20000100800 */
[C---:B------:R-:W-:Y:S02]  /*e970*/  ISETP.GE.AND P5, PT, R2.reuse, R240, PT ;  /* 0x000000f00200720c */ /* 0x040fe40003fa6270 */
[----:B------:R-:W-:Y:S01]  /*e980*/  ISETP.GE.AND P2, PT, R2, R239, PT ;  /* 0x000000ef0200720c */ /* 0x000fe20003f46270 */
[----:B------:R1:W-:Y:S01]  /*e990*/  STL [R1+0x88], R4 ;  /* 0x0000880401007387 */ /* 0x0003e20000100800 */
[----:B------:R-:W-:Y:S02]  /*e9a0*/  FSEL R213, R34, -INF , !P1 ;  /* 0xff80000022d57808 */ /* 0x000fe40004800000 */
[C---:B------:R-:W-:Y:S02]  /*e9b0*/  ISETP.LT.OR P1, PT, R2.reuse, R237, P0 ;  /* 0x000000ed0200720c */ /* 0x040fe40000721670 */
[----:B------:R-:W-:-:S02]  /*e9c0*/  ISETP.LT.OR P0, PT, R2, R236, P3 ;  /* 0x000000ec0200720c */ /* 0x000fc40001f01670 */
[----:B------:R-:W-:Y:S02]  /*e9d0*/  ISETP.LT.OR P3, PT, R2, R238, P5 ;  /* 0x000000ee0200720c */ /* 0x000fe40002f61670 */
[----:B------:R-:W-:Y:S02]  /*e9e0*/  ISETP.NE.AND P5, PT, R3, RZ, PT ;  /* 0x000000ff0300720c */ /* 0x000fe40003fa5270 */
[----:B------:R-:W-:Y:S02]  /*e9f0*/  P2R R3, PR, RZ, 0x8 ;  /* 0x00000008ff037803 */ /* 0x000fe40000000000 */
[----:B------:R-:W-:Y:S02]  /*ea00*/  FSEL R204, R33, -INF , !P1 ;  /* 0xff80000021cc7808 */ /* 0x000fe40004800000 */
[----:B------:R-:W-:Y:S02]  /*ea10*/  FSEL R211, R35, -INF , !P0 ;  /* 0xff80000023d37808 */ /* 0x000fe40004000000 */
[----:B-1----:R-:W-:-:S02]  /*ea20*/  FSEL R4, R27, -INF , !P6 ;  /* 0xff8000001b047808 */ /* 0x002fc40007000000 */
        /* <DEDUP_REMOVED lines=8> */
[----:B------:R-:W-:Y:S02]  /*eab0*/  FSEL R30, R30, -INF , !P4 ;  /* 0xff8000001e1e7808 */ /* 0x000fe40006000000 */
[C---:B------:R-:W-:Y:S02]  /*eac0*/  ISETP.LT.OR P3, PT, R2.reuse, R236, P2 ;  /* 0x000000ec0200720c */ /* 0x040fe40001761670 */
[----:B------:R-:W-:Y:S02]  /*ead0*/  ISETP.NE.AND P2, PT, R3, RZ, PT ;  /* 0x000000ff0300720c */ /* 0x000fe40003f45270 */
[C---:B------:R-:W-:Y:S02]  /*eae0*/  ISETP.LT.OR P1, PT, R2.reuse, R238, P1 ;  /* 0x000000ee0200720c */ /* 0x040fe40000f21670 */
[----:B------:R-:W-:Y:S02]  /*eaf0*/  ISETP.LT.OR P4, PT, R2, R235, P0 ;  /* 0x000000eb0200720c */ /* 0x000fe40000781670 */
[----:B------:R-:W-:-:S02]  /*eb00*/  IADD3 R2, R0, 0x49, RZ ;  /* 0x0000004900027810 */ /* 0x000fc40007ffe0ff */
[----:B------:R-:W-:Y:S02]  /*eb10*/  FSEL R247, R29, -INF , !P2 ;  /* 0xff8000001df77808 */ /* 0x000fe40005000000 */
[----:B------:R-:W-:Y:S02]  /*eb20*/  P2R R3, PR, RZ, 0x2 ;  /* 0x00000002ff037803 */ /* 0x000fe40000000000 */
[----:B------:R-:W-:Y:S02]  /*eb30*/  ISETP.GE.AND P2, PT, R2, R242, PT ;  /* 0x000000f20200720c */ /* 0x000fe40003f46270 */
[----:B------:R-:W-:Y:S02]  /*eb40*/  FSEL R206, R38, -INF , !P3 ;  /* 0xff80000026ce7808 */ /* 0x000fe40005800000 */
[C---:B------:R-:W-:Y:S02]  /*eb50*/  ISETP.GE.AND P1, PT, R2.reuse, R241, PT ;  /* 0x000000f10200720c */ /* 0x040fe40003f26270 */
[----:B------:R-:W-:-:S02]  /*eb60*/  ISETP.GE.AND P0, PT, R2, R240, PT ;  /* 0x000000f00200720c */ /* 0x000fc40003f06270 */
[----:B------:R-:W-:Y:S02]  /*eb70*/  ISETP.GE.AND P3, PT, R2, R239, PT ;  /* 0x000000ef0200720c */ /* 0x000fe40003f66270 */
[----:B------:R-:W-:Y:S02]  /*eb80*/  FSEL R131, R36, -INF , !P5 ;  /* 0xff80000024837808 */ /* 0x000fe40006800000 */
[----:B------:R-:W-:Y:S02]  /*eb90*/  FSEL R31, R31, -INF , !P6 ;  /* 0xff8000001f1f7808 */ /* 0x000fe40007000000 */
[C---:B------:R-:W-:Y:S02]  /*eba0*/  ISETP.LT.OR P5, PT, R2.reuse, R237, P2 ;  /* 0x000000ed0200720c */ /* 0x040fe400017a1670 */
[----:B------:R-:W-:Y:S02]  /*ebb0*/  ISETP.NE.AND P2, PT, R3, RZ, PT ;  /* 0x000000ff0300720c */ /* 0x000fe40003f45270 */
[----:B------:R-:W-:-:S02]  /*ebc0*/  ISETP.LT.OR P1, PT, R2, R236, P1 ;  /* 0x000000ec0200720c */ /* 0x000fc40000f21670 */
[C---:B------:R-:W-:Y:S02]  /*ebd0*/  ISETP.LT.OR P0, PT, R2.reuse, R238, P0 ;  /* 0x000000ee0200720c */ /* 0x040fe40000701670 */
[----:B------:R-:W-:Y:S02]  /*ebe0*/  ISETP.LT.OR P6, PT, R2, R235, P3 ;  /* 0x000000eb0200720c */ /* 0x000fe40001fc1670 */
[----:B------:R-:W-:Y:S02]  /*ebf0*/  IADD3 R2, R0, 0x50, RZ ;  /* 0x0000005000027810 */ /* 0x000fe40007ffe0ff */
[----:B------:R-:W-:Y:S02]  /*ec00*/  P2R R3, PR, RZ, 0x2 ;  /* 0x00000002ff037803 */ /* 0x000fe40000000000 */
[----:B------:R-:W-:Y:S02]  /*ec10*/  FSEL R244, R40, -INF , !P2 ;  /* 0xff80000028f47808 */ /* 0x000fe40005000000 */
[----:B------:R-:W-:-:S02]  /*ec20*/  FSEL R214, R41, -INF , !P0 ;  /* 0xff80000029d67808 */ /* 0x000fc40004000000 */
        /* <DEDUP_REMOVED lines=9> */
[----:B------:R-:W-:Y:S02]  /*ecc0*/  FSEL R124, R37, -INF , !P5 ;  /* 0xff800000257c7808 */ /* 0x000fe40006800000 */
[----:B------:R-:W-:Y:S02]  /*ecd0*/  IADD3 R2, R0, 0x51, RZ ;  /* 0x0000005100027810 */ /* 0x000fe40007ffe0ff */
[----:B------:R-:W-:-:S02]  /*ece0*/  ISETP.NE.AND P5, PT, R3, RZ, PT ;  /* 0x000000ff0300720c */ /* 0x000fc40003fa5270 */
[----:B------:R-:W-:Y:S02]  /*ecf0*/  P2R R3, PR, RZ, 0x8 ;  /* 0x00000008ff037803 */ /* 0x000fe40000000000 */
[C---:B------:R-:W-:Y:S02]  /*ed00*/  ISETP.GE.AND P0, PT, R2.reuse, R242, PT ;  /* 0x000000f20200720c */ /* 0x040fe40003f06270 */
[----:B------:R-:W-:Y:S02]  /*ed10*/  FSEL R133, R39, -INF , !P5 ;  /* 0xff80000027857808 */ /* 0x000fe40006800000 */
[----:B------:R-:W-:Y:S02]  /*ed20*/  ISETP.GE.AND P3, PT, R2, R241, PT ;  /* 0x000000f10200720c */ /* 0x000fe40003f66270 */
[----:B------:R-:W-:Y:S02]  /*ed30*/  FSEL R123, R48, -INF , !P2 ;  /* 0xff800000307b7808 */ /* 0x000fe40005000000 */
[----:B------:R-:W-:-:S02]  /*ed40*/  ISETP.GE.AND P5, PT, R2, R240, PT ;  /* 0x000000f00200720c */ /* 0x000fc40003fa6270 */
[----:B------:R-:W-:Y:S02]  /*ed50*/  ISETP.GE.AND P2, PT, R2, R239, PT ;  /* 0x000000ef0200720c */ /* 0x000fe40003f46270 */
[----:B------:R-:W-:Y:S02]  /*ed60*/  FSEL R130, R50, -INF , !P1 ;  /* 0xff80000032827808 */ /* 0x000fe40004800000 */
[C---:B------:R-:W-:Y:S02]  /*ed70*/  ISETP.LT.OR P1, PT, R2.reuse, R237, P0 ;  /* 0x000000ed0200720c */ /* 0x040fe40000721670 */
[----:B------:R-:W-:Y:S02]  /*ed80*/  FSEL R43, R43, -INF , !P6 ;  /* 0xff8000002b2b7808 */ /* 0x000fe40007000000 */
[C---:B------:R-:W-:Y:S02]  /*ed90*/  ISETP.LT.OR P0, PT, R2.reuse, R236, P3 ;  /* 0x000000ec0200720c */ /* 0x040fe40001f01670 */
        /* <DEDUP_REMOVED lines=55> */
[----:B------:R-:W-:Y:S01]  /*f110*/  ISETP.GE.AND P2, PT, R2, R239, PT ;  /* 0x000000ef0200720c */ /* 0x000fe20003f46270 */
[----:B------:R1:W-:Y:S01]  /*f120*/  STL [R1+0x84], R4 ;  /* 0x0000840401007387 */ /* 0x0003e20000100800 */
[----:B------:R-:W-:Y:S02]  /*f130*/  FSEL R105, R78, -INF , !P1 ;  /* 0xff8000004e697808 */ /* 0x000fe40004800000 */
[C---:B------:R-:W-:Y:S02]  /*f140*/  ISETP.LT.OR P1, PT, R2.reuse, R237, P0 ;  /* 0x000000ed0200720c */ /* 0x040fe40000721670 */
[C---:B------:R-:W-:Y:S02]  /*f150*/  ISETP.LT.OR P0, PT, R2.reuse, R236, P3 ;  /* 0x000000ec0200720c */ /* 0x040fe40001f01670 */
[----:B------:R-:W-:Y:S02]  /*f160*/  ISETP.LT.OR P3, PT, R2, R238, P5 ;  /* 0x000000ee0200720c */ /* 0x000fe40002f61670 */
[----:B------:R-:W-:-:S02]  /*f170*/  ISETP.NE.AND P5, PT, R3, RZ, PT ;  /* 0x000000ff0300720c */ /* 0x000fc40003fa5270 */
[----:B------:R-:W-:Y:S02]  /*f180*/  P2R R3, PR, RZ, 0x8 ;  /* 0x00000008ff037803 */ /* 0x000fe40000000000 */
[----:B------:R-:W-:Y:S02]  /*f190*/  FSEL R97, R77, -INF , !P1 ;  /* 0xff8000004d617808 */ /* 0x000fe40004800000 */
[----:B------:R-:W-:Y:S02]  /*f1a0*/  FSEL R104, R79, -INF , !P0 ;  /* 0xff8000004f687808 */ /* 0x000fe40004000000 */
[----:B-1----:R-:W-:Y:S02]  /*f1b0*/  FSEL R4, R63, -INF , !P6 ;  /* 0xff8000003f047808 */ /* 0x002fe40007000000 */
        /* <DEDUP_REMOVED lines=37> */
[----:B------:R-:W-:-:S02]  /*f410*/  FSEL R81, R81, -INF , !P5 ;  /* 0xff80000051517808 */ /* 0x000fc40006800000 */
[----:B------:R-:W-:Y:S02]  /*f420*/  ISETP.NE.AND P5, PT, R3, RZ, PT ;  /* 0x000000ff0300720c */ /* 0x000fe40003fa5270 */
[C---:B------:R-:W-:Y:S02]  /*f430*/  ISETP.LT.OR P2, PT, R2.reuse, R237, P2 ;  /* 0x000000ed0200720c */ /* 0x040fe40001741670 */
[C---:B------:R-:W-:Y:S02]  /*f440*/  ISETP.LT.OR P1, PT, R2.reuse, R236, P1 ;  /* 0x000000ec0200720c */ /* 0x040fe40000f21670 */
        /* <DEDUP_REMOVED lines=13> */
[C---:B------:R-:W-:Y:S02]  /*f520*/  ISETP.LT.OR P6, PT, R2.reuse, R238, P5 ;  /* 0x000000ee0200720c */ /* 0x040fe40002fc1670 */
[----:B------:R-:W-:-:S02]  /*f530*/  ISETP.LT.OR P0, PT, R2, R236, P3 ;  /* 0x000000ec0200720c */ /* 0x000fc40001f01670 */
[----:B------:R-:W-:Y:S02]  /*f540*/  ISETP.LT.OR P5, PT, R2, R235, P2 ;  /* 0x000000eb0200720c */ /* 0x000fe400017a1670 */
[----:B------:R-:W-:Y:S02]  /*f550*/  IADD3 R2, R0, 0x78, RZ ;  /* 0x0000007800027810 */ /* 0x000fe40007ffe0ff */
[----:B------:R-:W-:Y:S02]  /*f560*/  ISETP.NE.AND P3, PT, R3, RZ, PT ;  /* 0x000000ff0300720c */ /* 0x000fe40003f65270 */
[----:B------:R-:W-:Y:S02]  /*f570*/  FSEL R25, R57, -INF , !P1 ;  /* 0xff80000039197808 */ /* 0x000fe40004800000 */
[----:B------:R-:W-:Y:S02]  /*f580*/  FSEL R27, R59, -INF , !P0 ;  /* 0xff8000003b1b7808 */ /* 0x000fe40004000000 */
[----:B------:R-:W-:-:S02]  /*f590*/  ISETP.GE.AND P1, PT, R2, R241, PT ;  /* 0x000000f10200720c */ /* 0x000fc40003f26270 */
[----:B------:R-:W-:Y:S02]  /*f5a0*/  FSEL R92, R92, -INF , !P3 ;  /* 0xff8000005c5c7808 */ /* 0x000fe40005800000 */
[C---:B------:R-:W-:Y:S02]  /*f5b0*/  ISETP.GE.AND P0, PT, R2.reuse, R240, PT ;  /* 0x000000f00200720c */ /* 0x040fe40003f06270 */
[----:B------:R-:W-:Y:S02]  /*f5c0*/  ISETP.GE.AND P3, PT, R2, R239, PT ;  /* 0x000000ef0200720c */ /* 0x000fe40003f66270 */
[----:B------:R-:W-:Y:S02]  /*f5d0*/  FSEL R94, R94, -INF , !P4 ;  /* 0xff8000005e5e7808 */ /* 0x000fe40006000000 */
[C---:B------:R-:W-:Y:S02]  /*f5e0*/  ISETP.LT.OR P4, PT, R2.reuse, R236, P1 ;  /* 0x000000ec0200720c */ /* 0x040fe40000f81670 */
[----:B------:R-:W-:-:S02]  /*f5f0*/  ISETP.LT.OR P1, PT, R2, R238, P0 ;  /* 0x000000ee0200720c */ /* 0x000fc40000721670 */
[----:B------:R-:W-:Y:S02]  /*f600*/  ISETP.LT.OR P0, PT, R2, R235, P3 ;  /* 0x000000eb0200720c */ /* 0x000fe40001f01670 */
[----:B------:R-:W-:Y:S01]  /*f610*/  IADD3 R0, R0, 0x79, RZ ;  /* 0x0000007900007810 */ /* 0x000fe20007ffe0ff */
[----:B------:R2:W-:Y:S01]  /*f620*/  STL [R1+0x70], R4 ;  /* 0x0000700401007387 */ /* 0x0005e20000100800 */
[----:B------:R-:W-:Y:S02]  /*f630*/  FSEL R20, R86, -INF , !P0 ;  /* 0xff80000056147808 */ /* 0x000fe40004000000 */
[----:B------:R-:W-:Y:S02]  /*f640*/  ISETP.GE.AND P0, PT, R0, R239, PT ;  /* 0x000000ef0000720c */ /* 0x000fe40003f06270 */
[----:B------:R-:W-:Y:S02]  /*f650*/  ISETP.GE.AND P2, PT, R2, R242, PT ;  /* 0x000000f20200720c */ /* 0x000fe40003f46270 */
[----:B------:R-:W-:-:S02]  /*f660*/  FSEL R84, R84, -INF , !P1 ;  /* 0xff80000054547808 */ /* 0x000fc40004800000 */
[----:B------:R-:W-:Y:S02]  /*f670*/  ISETP.LT.OR P1, PT, R0, R235, P0 ;  /* 0x000000eb0000720c */ /* 0x000fe40000721670 */
[----:B------:R-:W-:Y:S02]  /*f680*/  PLOP3.LUT P0, PT, PT, PT, UP0, 0x80, 0x0 ;  /* 0x000000000000781c */ /* 0x000fe40003f0f008 */
[----:B------:R-:W-:Y:S02]  /*f690*/  ISETP.LT.OR P2, PT, R2, R237, P2 ;  /* 0x000000ed0200720c */ /* 0x000fe40001741670 */
[----:B------:R-:W-:Y:S02]  /*f6a0*/  FSEL R95, R95, -INF , !P5 ;  /* 0xff8000005f5f7808 */ /* 0x000fe40006800000 */
[----:B------:R-:W-:Y:S02]  /*f6b0*/  P2R R3, PR, RZ, 0x4 ;  /* 0x00000004ff037803 */ /* 0x000fe40000000000 */
[----:B------:R-:W-:-:S02]  /*f6c0*/  ISETP.GE.AND P5, PT, R0, R242, PT ;  /* 0x000000f20000720c */ /* 0x000fc40003fa6270 */
[C---:B------:R-:W-:Y:S02]  /*f6d0*/  ISETP.GE.AND P2, PT, R0.reuse, R240, PT ;  /* 0x000000f00000720c */ /* 0x040fe40003f46270 */
[C---:B------:R-:W-:Y:S02]  /*f6e0*/  ISETP.GE.AND P3, PT, R0.reuse, R241, PT ;  /* 0x000000f10000720c */ /* 0x040fe40003f66270 */
[----:B------:R-:W-:Y:S02]  /*f6f0*/  FSEL R93, R93, -INF , !P6 ;  /* 0xff8000005d5d7808 */ /* 0x000fe40007000000 */
[----:B------:R-:W-:Y:S02]  /*f700*/  ISETP.NE.AND P6, PT, R3, RZ, PT ;  /* 0x000000ff0300720c */ /* 0x000fe40003fc5270 */
[C---:B------:R-:W-:Y:S02]  /*f710*/  ISETP.LT.OR P2, PT, R0.reuse, R238, P2 ;  /* 0x000000ee0000720c */ /* 0x040fe40001741670 */
[----:B------:R-:W-:-:S02]  /*f720*/  ISETP.LT.OR P5, PT, R0, R237, P5 ;  /* 0x000000ed0000720c */ /* 0x000fc40002fa1670 */
[----:B------:R-:W-:Y:S02]  /*f730*/  ISETP.LT.OR P3, PT, R0, R236, P3 ;  /* 0x000000ec0000720c */ /* 0x000fe40001f61670 */
[----:B------:R-:W-:Y:S02]  /*f740*/  FSEL R24, R10, -INF , !P4 ;  /* 0xff8000000a187808 */ /* 0x000fe40006000000 */
[----:B------:R-:W-:Y:S02]  /*f750*/  FSEL R85, R85, -INF , !P2 ;  /* 0xff80000055557808 */ /* 0x000fe40005000000 */
[----:B------:R-:W-:Y:S02]  /*f760*/  FSEL R48, R87, -INF , !P1 ;  /* 0xff80000057307808 */ /* 0x000fe40004800000 */
[----:B------:R-:W-:Y:S02]  /*f770*/  FSEL R22, R8, -INF , !P6 ;  /* 0xff80000008167808 */ /* 0x000fe40007000000 */
[----:B------:R-:W-:-:S02]  /*f780*/  LOP3.LUT P4, RZ, R234, 0x4000, RZ, 0xc0, !PT ;  /* 0x00004000eaff7812 */ /* 0x000fc4000788c0ff */
[----:B------:R-:W-:Y:S02]  /*f790*/  FSEL R21, R9, -INF , !P5 ;  /* 0xff80000009157808 */ /* 0x000fe40006800000 */
[----:B------:R-:W-:Y:S01]  /*f7a0*/  FSEL R23, R11, -INF , !P3 ;  /* 0xff8000000b177808 */ /* 0x000fe20005800000 */
[----:B------:R-:W-:Y:S05]  /*f7b0*/  @!P0 BRA `(.L_x_637) ;  /* 0x000006e000008947 */ /* 0x000fea0003800000 */
[----:B--2---:R-:W2:Y:S04]  /*f7c0*/  LDL.64 R12, [R1+0xd0] ;  /* 0x0000d000010c7983 */ /* 0x004ea80000100a00 */
[----:B------:R-:W3:Y:S01]  /*f7d0*/  LDL.64 R6, [R1+0xc8] ;  /* 0x0000c80001067983 */ /* 0x000ee20000100a00 */
[----:B------:R-:W-:Y:S01]  /*f7e0*/  UIADD3 UR7, UR7, -0x3, URZ ;  /* 0xfffffffd07077890 */ /* 0x000fe2000fffe03f */
[----:B------:R-:W-:Y:S01]  /*f7f0*/  @!P4 IMAD.MOV.U32 R8, RZ, RZ, c[0x0][0x19c] ;  /* 0x00006700ff08c624 */ /* 0x000fe200078e00ff */
[----:B------:R-:W-:Y:S01]  /*f800*/  ULDC.64 UR10, c[0x0][0x198] ;  /* 0x00006600000a7ab9 */ /* 0x000fe20000000a00 */
[----:B------:R1:W-:Y:S01]  /*f810*/  @P4 STS.128 [R243+0x4000], RZ ;  /* 0x004000fff3004388 */ /* 0x0003e20000000c00 */
[----:B------:R-:W-:Y:S01]  /*f820*/  USHF.R.S32.HI UR5, URZ, 0x1f, UR7 ;  /* 0x0000001f3f057899 */ /* 0x000fe20008011407 */
[----:B------:R-:W-:Y:S01]  /*f830*/  @!P4 IMAD R8, R8, 0x50, RZ ;  /* 0x000000500808c824 */ /* 0x000fe200078e02ff */
[----:B------:R-:W-:Y:S01]  /*f840*/  UIMAD.WIDE.U32 UR14, UR7, UR10, URZ ;  /* 0x0000000a070e72a5 */ /* 0x000fe2000f8e003f */
[----:B------:R-:W-:Y:S01]  /*f850*/  BSSY B0, `(.L_x_638) ;  /* 0x0000063000007945 */ /* 0x000fe20003800000 */
[----:B------:R-:W-:-:S04]  /*f860*/  UIMAD UR5, UR5, UR10, URZ ;  /* 0x0000000a050572a4 */ /* 0x000fc8000f8e023f */
[----:B------:R-:W-:Y:S01]  /*f870*/  UIMAD UR5, UR7, UR11, UR5 ;  /* 0x0000000b070572a4 */ /* 0x000fe2000f8e0205 */
[----:B------:R-:W-:Y:S02]  /*f880*/  IMAD.U32 R2, RZ, RZ, UR14 ;  /* 0x0000000eff027e24 */ /* 0x000fe4000f8e00ff */
[----:B------:R-:W-:Y:S01]  /*f890*/  IMAD.U32 R3, RZ, RZ, UR14 ;  /* 0x0000000eff037e24 */ /* 0x000fe2000f8e00ff */
[----:B------:R-:W-:-:S06]  /*f8a0*/  UIADD3 UR5, UR15, UR5, URZ ;  /* 0x000000050f057290 */ /* 0x000fcc000fffe03f */
[----:B------:R-:W-:Y:S01]  /*f8b0*/  IMAD.U32 R0, RZ, RZ, UR5 ;  /* 0x00000005ff007e24 */ /* 0x000fe2000f8e00ff */
[----:B--2---:R-:W-:-:S04]  /*f8c0*/  LEA R2, P0, R2, R12, 0x7 ;  /* 0x0000000c02027211 */ /* 0x004fc800078038ff */
[----:B---3--:R-:W-:Y:S01]  /*f8d0*/  LEA.HI.X R3, R3, R7, R0, 0x7, P0 ;  /* 0x0000000703037211 */ /* 0x008fe200000f3c00 */
[----:B------:R-:W-:Y:S01]  /*f8e0*/  @!P4 IMAD.MOV.U32 R0, RZ, RZ, c[0x0][0x19c] ;  /* 0x00006700ff00c624 */ /* 0x000fe200078e00ff */
[----:B------:R-:W-:-:S03]  /*f8f0*/  @!P4 LEA R4, P0, R2, c[0x0][0x168], 0x1 ;  /* 0x00005a000204ca11 */ /* 0x000fc600078008ff */
[----:B------:R-:W-:Y:S01]  /*f900*/  @!P4 IMAD R0, R0, 0x30, RZ ;  /* 0x000000300000c824 */ /* 0x000fe200078e02ff */
[----:B------:R-:W-:-:S05]  /*f910*/  @!P4 LEA.HI.X R5, R2, c[0x0][0x16c], R3, 0x1, P0 ;  /* 0x00005b000205ca11 */ /* 0x000fca00000f0c03 */
[----:B------:R-:W-:Y:S01]  /*f920*/  @!PT LDS RZ, [RZ] ;  /* 0x00000000fffff984 */ /* 0x000fe20000000800 */
[----:B------:R-:W-:Y:S01]  /*f930*/  @!PT LDS RZ, [RZ] ;  /* 0x00000000fffff984 */ /* 0x000fe20000000800 */
[----:B------:R-:W-:Y:S01]  /*f940*/  @!PT LDS RZ, [RZ] ;  /* 0x00000000fffff984 */ /* 0x000fe20000000800 */
[----:B------:R2:W-:Y:S04]  /*f950*/  @!P4 LDGSTS.E.BYPASS.LTC128B.128 [R243+0x4000], [R4.64] ;  /* 0x0400000004f3cfae */ /* 0x0005e8000b901d72 */
[----:B------:R1:W-:Y:S01]  /*f960*/  @P4 STS.128 [R243+0x4800], RZ ;  /* 0x004800fff3004388 */ /* 0x0003e20000000c00 */
[----:B--2---:R-:W-:-:S04]  /*f970*/  IMAD.U32 R4, RZ, RZ, UR4 ;  /* 0x00000004ff047e24 */ /* 0x004fc8000f8e00ff */
[----:B------:R-:W-:-:S05]  /*f980*/  @!P4 IMAD.WIDE.U32 R4, R4, 0x30, R2 ;  /* 0x000000300404c825 */ /* 0x000fca00078e0002 */
[----:B------:R-:W-:Y:S01]  /*f990*/  @!P4 IADD3 R0, R0, R5, RZ ;  /* 0x000000050000c210 */ /* 0x000fe20007ffe0ff */
[----:B------:R-:W-:Y:S01]  /*f9a0*/  @!P4 IMAD.MOV.U32 R5, RZ, RZ, R3 ;  /* 0x000000ffff05c224 */ /* 0x000fe200078e0003 */
[----:B------:R-:W-:-:S04]  /*f9b0*/  @!P4 LEA R12, P0, R4, c[0x0][0x168], 0x1 ;  /* 0x00005a00040cca11 */ /* 0x000fc800078008ff */
[----:B------:R-:W-:Y:S01]  /*f9c0*/  @!P4 LEA.HI.X R13, R4, c[0x0][0x16c], R0, 0x1, P0 ;  /* 0x00005b00040dca11 */ /* 0x000fe200000f0c00 */
[----:B------:R-:W-:Y:S02]  /*f9d0*/  IMAD.U32 R0, RZ, RZ, UR4 ;  /* 0x00000004ff007e24 */ /* 0x000fe4000f8e00ff */
[----:B------:R-:W-:-:S04]  /*f9e0*/  @!P4 IMAD.MOV.U32 R4, RZ, RZ, R2 ;  /* 0x000000ffff04c224 */ /* 0x000fc800078e0002 */
[----:B------:R-:W-:Y:S01]  /*f9f0*/  @!P4 IMAD.WIDE.U32 R4, R0, 0x50, R4 ;  /* 0x000000500004c825 */ /* 0x000fe200078e0004 */
[----:B------:R-:W-:-:S04]  /*fa00*/  @!P4 IADD3 R0, P1, R2, UR27, RZ ;  /* 0x0000001b0200cc10 */ /* 0x000fc8000ff3e0ff */
[----:B------:R-:W-:Y:S02]  /*fa10*/  @!P4 LEA R6, P0, R0, c[0x0][0x168], 0x1 ;  /* 0x00005a000006ca11 */ /* 0x000fe400078008ff */
[----:B------:R-:W-:-:S04]  /*fa20*/  @!P4 IADD3.X R7, R3, UR26, RZ, P1, !PT ;  /* 0x0000001a0307cc10 */ /* 0x000fc80008ffe4ff */
[----:B------:R-:W-:Y:S02]  /*fa30*/  @!P4 LEA.HI.X R7, R0, c[0x0][0x16c], R7, 0x1, P0 ;  /* 0x00005b000007ca11 */ /* 0x000fe400000f0c07 */
[----:B------:R-:W-:Y:S01]  /*fa40*/  @!P4 IADD3 R0, R8, R5, RZ ;  /* 0x000000050800c210 */ /* 0x000fe20007ffe0ff */
[----:B------:R-:W-:Y:S01]  /*fa50*/  @!P4 IMAD.MOV.U32 R5, RZ, RZ, R3 ;  /* 0x000000ffff05c224 */ /* 0x000fe200078e0003 */
[C---:B------:R-:W-:Y:S01]  /*fa60*/  @!P4 LEA R10, P0, R4.reuse, c[0x0][0x168], 0x1 ;  /* 0x00005a00040aca11 */ /* 0x040fe200078008ff */
[----:B------:R-:W-:Y:S01]  /*fa70*/  @!PT LDS RZ, [RZ] ;  /* 0x00000000fffff984 */ /* 0x000fe20000000800 */
[----:B------:R-:W-:Y:S01]  /*fa80*/  @!PT LDS RZ, [RZ] ;  /* 0x00000000fffff984 */ /* 0x000fe20000000800 */
[----:B------:R-:W-:Y:S01]  /*fa90*/  @!PT LDS RZ, [RZ] ;  /* 0x00000000fffff984 */ /* 0x000fe20000000800 */
[----:B------:R2:W-:Y:S01]  /*faa0*/  @!P4 LDGSTS.E.BYPASS.LTC128B.128 [R243+0x4800], [R6.64] ;  /* 0x0480000006f3cfae */ /* 0x0005e2000b901d72 */
[----:B------:R-:W-:Y:S02]  /*fab0*/  @!P4 MOV R8, c[0x0][0x19c] ;  /* 0x000067000008ca02 */ /* 0x000fe40000000f00 */
[----:B------:R-:W-:Y:S01]  /*fac0*/  @!P4 LEA.HI.X R11, R4, c[0x0][0x16c], R0, 0x1, P0 ;  /* 0x00005b00040bca11 */ /* 0x000fe200000f0c00 */
[----:B------:R-:W-:Y:S01]  /*fad0*/  IMAD.U32 R0, RZ, RZ, UR4 ;  /* 0x00000004ff007e24 */ /* 0x000fe2000f8e00ff */
[----:B------:R1:W-:Y:S01]  /*fae0*/  @P4 STS.128 [R243+0x5000], RZ ;  /* 0x005000fff3004388 */ /* 0x0003e20000000c00 */
[----:B------:R-:W-:-:S02]  /*faf0*/  IMAD.U32 R4, RZ, RZ, UR4 ;  /* 0x00000004ff047e24 */ /* 0x000fc4000f8e00ff */
[----:B------:R-:W-:Y:S01]  /*fb00*/  @!P4 IMAD R8, R8, 0x60, RZ ;  /* 0x000000600808c824 */ /* 0x000fe200078e02ff */
[----:B------:R-:W-:Y:S01]  /*fb10*/  @!P4 LEA R0, P0, R0, R2, 0x5 ;  /* 0x000000020000c211 */ /* 0x000fe200078028ff */
[----:B--2---:R-:W-:Y:S02]  /*fb20*/  @!P4 IMAD.MOV.U32 R7, RZ, RZ, c[0x0][0x19c] ;  /* 0x00006700ff07c624 */ /* 0x004fe400078e00ff */
[----:B------:R-:W-:-:S03]  /*fb30*/  IMAD.U32 R6, RZ, RZ, UR4 ;  /* 0x00000004ff067e24 */ /* 0x000fc6000f8e00ff */
[----:B------:R-:W-:Y:S01]  /*fb40*/  @!P4 LEA.HI.X R7, R4, R3, R7, 0x5, P0 ;  /* 0x000000030407c211 */ /* 0x000fe200000f2c07 */
[----:B------:R-:W-:-:S04]  /*fb50*/  @!P4 IMAD.MOV.U32 R4, RZ, RZ, R2 ;  /* 0x000000ffff04c224 */ /* 0x000fc800078e0002 */
[----:B------:R-:W-:Y:S01]  /*fb60*/  @!P4 IMAD.WIDE.U32 R4, R6, 0x60, R4 ;  /* 0x000000600604c825 */ /* 0x000fe200078e0004 */
[----:B------:R-:W-:-:S04]  /*fb70*/  @!P4 LEA R6, P0, R0, c[0x0][0x168], 0x1 ;  /* 0x00005a000006ca11 */ /* 0x000fc800078008ff */
[----:B------:R-:W-:Y:S01]  /*fb80*/  @!P4 LEA.HI.X R7, R0, c[0x0][0x16c], R7, 0x1, P0 ;  /* 0x00005b000007ca11 */ /* 0x000fe200000f0c07 */
[----:B------:R-:W-:Y:S01]  /*fb90*/  @!P4 IMAD.IADD R0, R8, 0x1, R5 ;  /* 0x000000010800c824 */ /* 0x000fe200078e0205 */
[C---:B------:R-:W-:Y:S01]  /*fba0*/  @!P4 LEA R8, P0, R4.reuse, c[0x0][0x168], 0x1 ;  /* 0x00005a000408ca11 */ /* 0x040fe200078008ff */
[----:B------:R-:W-:Y:S02]  /*fbb0*/  @!P4 IMAD.MOV.U32 R5, RZ, RZ, c[0x0][0x19c] ;  /* 0x00006700ff05c624 */ /* 0x000fe400078e00ff */
[----:B------:R-:W-:Y:S01]  /*fbc0*/  @!PT LDS RZ, [RZ] ;  /* 0x00000000fffff984 */ /* 0x000fe20000000800 */
[----:B------:R-:W-:Y:S01]  /*fbd0*/  @!PT LDS RZ, [RZ] ;  /* 0x00000000fffff984 */ /* 0x000fe20000000800 */
[----:B------:R-:W-:Y:S01]  /*fbe0*/  @!PT LDS RZ, [RZ] ;  /* 0x00000000fffff984 */ /* 0x000fe20000000800 */
[----:B------:R1:W-:Y:S01]  /*fbf0*/  @!P4 LDGSTS.E.BYPASS.LTC128B.128 [R243+0x5000], [R6.64] ;  /* 0x0500000006f3cfae */ /* 0x0003e2000b901d72 */
[----:B------:R-:W-:Y:S01]  /*fc00*/  @!P4 LEA.HI.X R9, R4, c[0x0][0x16c], R0, 0x1, P0 ;  /* 0x00005b000409ca11 */ /* 0x000fe200000f0c00 */
[----:B------:R-:W-:Y:S01]  /*fc10*/  IMAD.U32 R4, RZ, RZ, UR4 ;  /* 0x00000004ff047e24 */ /* 0x000fe2000f8e00ff */
[----:B------:R-:W-:Y:S01]  /*fc20*/  MOV R0, UR4 ;  /* 0x0000000400007c02 */ /* 0x000fe20008000f00 */
[----:B------:R1:W-:Y:S03]  /*fc30*/  @P4 STS.128 [R243+0x5800], RZ ;  /* 0x005800fff3004388 */ /* 0x0003e60000000c00 */
[----:B------:R-:W-:Y:S01]  /*fc40*/  @!P4 LEA R0, P0, R0, R2, 0x6 ;  /* 0x000000020000c211 */ /* 0x000fe200078030ff */
[----:B------:R-:W-:Y:S01]  /*fc50*/  @!PT LDS RZ, [RZ] ;  /* 0x00000000fffff984 */ /* 0x000fe20000000800 */
[----:B------:R-:W-:Y:S01]  /*fc60*/  @!PT LDS RZ, [RZ] ;  /* 0x00000000fffff984 */ /* 0x000fe20000000800 */
[----:B------:R-:W-:Y:S01]  /*fc70*/  @!PT LDS RZ, [RZ] ;  /* 0x00000000fffff984 */ /* 0x000fe20000000800 */
[----:B------:R1:W-:Y:S03]  /*fc80*/  @!P4 LDGSTS.E.BYPASS.LTC128B.128 [R243+0x5800], [R12.64] ;  /* 0x058000000cf3cfae */ /* 0x0003e6000b901d72 */
[----:B------:R-:W-:Y:S01]  /*fc90*/  @!P4 LEA.HI.X R5, R4, R3, R5, 0x6, P0 ;  /* 0x000000030405c211 */ /* 0x000fe200000f3405 */
[----:B------:R1:W-:Y:S01]  /*fca0*/  @P4 STS.128 [R243+0x6000], RZ ;  /* 0x006000fff3004388 */ /* 0x0003e20000000c00 */
[----:B------:R-:W-:-:S04]  /*fcb0*/  @!P4 LEA R4, P0, R0, c[0x0][0x168], 0x1 ;  /* 0x00005a000004ca11 */ /* 0x000fc800078008ff */
[----:B------:R-:W-:-:S05]  /*fcc0*/  @!P4 LEA.HI.X R5, R0, c[0x0][0x16c], R5, 0x1, P0 ;  /* 0x00005b000005ca11 */ /* 0x000fca00000f0c05 */
        /* <DEDUP_REMOVED lines=16> */
[----:B-1----:R-:W-:Y:S01]  /*fdd0*/  IMAD.U32 R4, RZ, RZ, UR4 ;  /* 0x00000004ff047e24 */ /* 0x002fe2000f8e00ff */
[----:B------:R-:W-:-:S02]  /*fde0*/  ULDC UR5, c[0x0][0x19c] ;  /* 0x0000670000057ab9 */ /* 0x000fc40000000800 */
        /* <DEDUP_REMOVED lines=9> */
.L_x_639:
[----:B------:R-:W-:Y:S05]  /*fe80*/  BSYNC B0 ;  /* 0x0000000000007941 */ /* 0x000fea0003800000 */
.L_x_638:
[----:B------:R-:W0:Y:S02]  /*fe90*/  LDGDEPBAR ;  /* 0x00000000000079af */ /* 0x000e240000000000 */
.L_x_637:
[----:B--2---:R-:W-:Y:S01]  /*fea0*/  STL [R1+0x138], R243 ;  /* 0x000138f301007387 */ /* 0x004fe20000100800 */
[----:B------:R-:W-:-:S03]  /*feb0*/  MOV R87, R30 ;  /* 0x0000001e00577202 */ /* 0x000fc60000000f00 */
[----:B------:R-:W-:Y:S04]  /*fec0*/  STL [R1+0x134], R242 ;  /* 0x000134f201007387 */ /* 0x000fe80000100800 */
[----:B------:R-:W-:Y:S04]  /*fed0*/  STL [R1+0x130], R241 ;  /* 0x000130f101007387 */ /* 0x000fe80000100800 */
[----:B------:R-:W-:Y:S04]  /*fee0*/  STL [R1+0x12c], R240 ;  /* 0x00012cf001007387 */ /* 0x000fe80000100800 */
[----:B------:R-:W-:Y:S04]  /*fef0*/  STL [R1+0x128], R239 ;  /* 0x000128ef01007387 */ /* 0x000fe80000100800 */
[----:B------:R-:W-:Y:S04]  /*ff00*/  STL [R1+0x124], R238 ;  /* 0x000124ee01007387 */ /* 0x000fe80000100800 */
[----:B------:R-:W-:Y:S04]  /*ff10*/  STL [R1+0x120], R237 ;  /* 0x000120ed01007387 */ /* 0x000fe80000100800 */
[----:B------:R-:W-:Y:S04]  /*ff20*/  STL [R1+0x11c], R236 ;  /* 0x00011cec01007387 */ /* 0x000fe80000100800 */
[----:B------:R-:W2:Y:S04]  /*ff30*/  LDL.LU R29, [R1+0x30] ;  /* 0x00003000011d7983 */ /* 0x000ea80000300800 */
[----:B-1----:R-:W3:Y:S04]  /*ff40*/  LDL.LU R10, [R1+0x78] ;  /* 0x00007800010a7983 */ /* 0x002ee80000300800 */
[----:B------:R-:W4:Y:S04]  /*ff50*/  LDL.LU R9, [R1+0x7c] ;  /* 0x00007c0001097983 */ /* 0x000f280000300800 */
[----:B------:R-:W2:Y:S04]  /*ff60*/  LDL.LU R30, [R1+0x20] ;  /* 0x00002000011e7983 */ /* 0x000ea80000300800 */
[----:B------:R-:W2:Y:S04]  /*ff70*/  LDL.LU R32, [R1+0x18] ;  /* 0x0000180001207983 */ /* 0x000ea80000300800 */
[----:B------:R-:W2:Y:S01]  /*ff80*/  LDL.LU R2, [R1+0x50] ;  /* 0x0000500001027983 */ /* 0x000ea20000300800 */
[----:B------:R-:W-:-:S03]  /*ff90*/  IMAD.MOV.U32 R3, RZ, RZ, R121 ;  /* 0x000000ffff037224 */ /* 0x000fc600078e0079 */
[----:B------:R-:W2:Y:S01]  /*ffa0*/  LDL.LU R4, [R1+0x5c] ;  /* 0x00005c0001047983 */ /* 0x000ea20000300800 */
[----:B------:R-:W-:-:S03]  /*ffb0*/  MOV R0, R120 ;  /* 0x0000007800007202 */ /* 0x000fc60000000f00 */
[----:B------:R-:W2:Y:S04]  /*ffc0*/  LDL.LU R5, [R1+0x40] ;  /* 0x0000400001057983 */ /* 0x000ea80000300800 */
[----:B------:R-:W2:Y:S04]  /*ffd0*/  LDL.LU R6, [R1+0x58] ;  /* 0x0000580001067983 */ /* 0x000ea80000300800 */
[----:B------:R-:W2:Y:S04]  /*ffe0*/  LDL.LU R7, [R1+0x60] ;  /* 0x0000600001077983 */ /* 0x000ea80000300800 */
[----:B------:R-:W2:Y:S04]  /*fff0*/  LDL R8, [R1+0x38] ;  /* 0x0000380001087983 */ /* 0x000ea80000100800 */
[----:B------:R-:W2:Y:S04]  /*10000*/  LDL.LU R121, [R1+0xc] ;  /* 0x00000c0001797983 */ /* 0x000ea80000300800 */
[----:B------:R-:W2:Y:S04]  /*10010*/  LDL.LU R120, [R1+0x4] ;  /* 0x0000040001787983 */ /* 0x000ea80000300800 */
[----:B------:R-:W-:Y:S04]  /*10020*/  STL [R1+0x118], R235 ;  /* 0x000118eb01007387 */ /* 0x000fe80000100800 */
[----:B------:R1:W-:Y:S04]  /*10030*/  STL [R1+0x114], R234 ;  /* 0x000114ea01007387 */ /* 0x0003e80000100800 */
[----:B-1----:R-:W2:Y:S04]  /*10040*/  LDL.LU R234, [R1+0x88] ;  /* 0x0000880001ea7983 */ /* 0x002ea80000300800 */
[----:B------:R1:W-:Y:S04]  /*10050*/  STL [R1+0x110], R233 ;  /* 0x000110e901007387 */ /* 0x0003e80000100800 */
[----:B-1----:R-:W2:Y:S04]  /*10060*/  LDL.LU R233, [R1+0x84] ;  /* 0x0000840001e97983 */ /* 0x002ea80000300800 */
        /* <DEDUP_REMOVED lines=9> */
[----:B------:R1:W-:Y:S04]  /*10100*/  STL [R1+0xe8], R223 ;  /* 0x0000e8df01007387 */ /* 0x0003e80000100800 */
[----:B------:R-:W-:Y:S04]  /*10110*/  STL [R1+0xe4], R222 ;  /* 0x0000e4de01007387 */ /* 0x000fe80000100800 */
[----:B------:R-:W-:Y:S01]  /*10120*/  STL [R1+0xe0], R221 ;  /* 0x0000e0dd01007387 */ /* 0x000fe20000100800 */
[----:B------:R-:W-:-:S02]  /*10130*/  MOV R38, R3 ;  /* 0x0000000300267202 */ /* 0x000fc40000000f00 */
[----:B------:R-:W-:Y:S01]  /*10140*/  MOV R57, R201 ;  /* 0x000000c900397202 */ /* 0x000fe20000000f00 */
[----:B------:R1:W-:Y:S01]  /*10150*/  STL [R1+0xdc], R220 ;  /* 0x0000dcdc01007387 */ /* 0x0003e20000100800 */
[----:B------:R-:W-:Y:S02]  /*10160*/  IMAD.MOV.U32 R39, RZ, RZ, R117 ;  /* 0x000000ffff277224 */ /* 0x000fe400078e0075 */
[----:B------:R-:W-:Y:S01]  /*10170*/  IMAD.MOV.U32 R41, RZ, RZ, R208 ;  /* 0x000000ffff297224 */ /* 0x000fe200078e00d0 */
[----:B------:R1:W-:Y:S01]  /*10180*/  STL [R1+0xd8], R135 ;  /* 0x0000d88701007387 */ /* 0x0003e20000100800 */
[----:B------:R-:W-:Y:S01]  /*10190*/  MOV R59, R127 ;  /* 0x0000007f003b7202 */ /* 0x000fe20000000f00 */
[----:B------:R-:W-:Y:S01]  /*101a0*/  IMAD.MOV.U32 R58, RZ, RZ, R200 ;  /* 0x000000ffff3a7224 */ /* 0x000fe200078e00c8 */
[----:B------:R-:W-:Y:S01]  /*101b0*/  MOV R45, R203 ;  /* 0x000000cb002d7202 */ /* 0x000fe20000000f00 */
[----:B------:R-:W2:Y:S01]  /*101c0*/  LDL.LU R243, [R1+0x70] ;  /* 0x0000700001f37983 */ /* 0x000ea20000300800 */
[----:B-1----:R-:W-:Y:S01]  /*101d0*/  MOV R224, R0 ;  /* 0x0000000000e07202 */ /* 0x002fe20000000f00 */
[----:B------:R-:W-:Y:S01]  /*101e0*/  IMAD.MOV.U32 R37, RZ, RZ, R17 ;  /* 0x000000ffff257224 */ /* 0x000fe200078e0011 */
[----:B-----5:R-:W-:Y:S01]  /*101f0*/  FMNMX.FTZ R0, R73, R14, !PT ;  /* 0x0000000e49007209 */ /* 0x020fe20007810000 */
[----:B------:R-:W2:Y:S01]  /*10200*/  LDL.LU R242, [R1+0x24] ;  /* 0x0000240001f27983 */ /* 0x000ea20000300800 */
[----:B------:R-:W-:Y:S01]  /*10210*/  IMAD.MOV.U32 R47, RZ, RZ, R116 ;  /* 0x000000ffff2f7224 */ /* 0x000fe200078e0074 */
[----:B------:R-:W-:Y:S01]  /*10220*/  MOV R227, R16 ;  /* 0x0000001000e37202 */ /* 0x000fe20000000f00 */
[----:B------:R-:W-:Y:S01]  /*10230*/  IMAD.MOV.U32 R225, RZ, RZ, R18 ;  /* 0x000000ffffe17224 */ /* 0x000fe200078e0012 */
[----:B------:R-:W-:Y:S01]  /*10240*/  FMNMX.FTZ R0, R74, R0, !PT ;  /* 0x000000004a007209 */ /* 0x000fe20007810000 */
[----:B------:R-:W2:Y:S01]  /*10250*/  LDL.LU R241, [R1+0x1c] ;  /* 0x00001c0001f17983 */ /* 0x000ea20000300800 */
[----:B------:R-:W-:-:S02]  /*10260*/  IMAD.MOV.U32 R223, RZ, RZ, R19 ;  /* 0x000000ffffdf7224 */ /* 0x000fc400078e0013 */
[----:B------:R-:W-:Y:S01]  /*10270*/  FMNMX.FTZ R0, R69, R0, !PT ;  /* 0x0000000045007209 */ /* 0x000fe20007810000 */
[----:B------:R-:W2:Y:S03]  /*10280*/  LDL.LU R240, [R1+0x10] ;  /* 0x0000100001f07983 */ /* 0x000ea60000300800 */
[----:B------:R-:W-:Y:S01]  /*10290*/  FMNMX.FTZ R0, R68, R0, !PT ;  /* 0x0000000044007209 */ /* 0x000fe20007810000 */
[----:B------:R-:W2:Y:S01]  /*102a0*/  LDL.LU R239, [R1+0x64] ;  /* 0x0000640001ef7983 */ /* 0x000ea20000300800 */
[----:B------:R-:W-:-:S03]  /*102b0*/  IMAD.MOV.U32 R220, RZ, RZ, R20 ;  /* 0x000000ffffdc7224 */ /* 0x000fc600078e0014 */
[----:B------:R-:W2:Y:S01]  /*102c0*/  LDL.LU R238, [R1+0x14] ;  /* 0x0000140001ee7983 */ /* 0x000ea20000300800 */
[----:B------:R-:W-:-:S03]  /*102d0*/  MOV R135, R119 ;  /* 0x0000007700877202 */ /* 0x000fc60000000f00 */
[----:B------:R-:W2:Y:S04]  /*102e0*/  LDL.LU R237, [R1] ;  /* 0x0000000001ed7983 */ /* 0x000ea80000300800 */
[----:B------:R-:W2:Y:S04]  /*102f0*/  LDL.LU R11, [R1+0xa8] ;  /* 0x0000a800010b7983 */ /* 0x000ea80000300800 */
[----:B------:R-:W-:Y:S01]  /*10300*/  LDSM.16.MT88.4 R16, [R216+0x8000] ;  /* 0x00800000d810783b */ /* 0x000fe20000004200 */
[----:B---3--:R-:W-:-:S03]  /*10310*/  IMAD.MOV.U32 R221, RZ, RZ, R10 ;  /* 0x000000ffffdd7224 */ /* 0x008fc600078e000a */
[----:B------:R-:W3:Y:S01]  /*10320*/  LDL.LU R10, [R1+0xac] ;  /* 0x0000ac00010a7983 */ /* 0x000ee20000300800 */
[----:B----4-:R-:W-:Y:S02]  /*10330*/  MOV R222, R9 ;  /* 0x0000000900de7202 */ /* 0x010fe40000000f00 */
[----:B--2---:R-:W-:-:S04]  /*10340*/  FMNMX.FTZ R0, R8, R0, !PT ;  /* 0x0000000008007209 */ /* 0x004fc80007810000 */
[----:B------:R-:W-:-:S04]  /*10350*/  FMNMX.FTZ R0, R29, R0, !PT ;  /* 0x000000001d007209 */ /* 0x000fc80007810000 */
[----:B------:R-:W-:-:S04]  /*10360*/  FMNMX.FTZ R0, R30, R0, !PT ;  /* 0x000000001e007209 */ /* 0x000fc80007810000 */
[----:B------:R-:W-:-:S04]  /*10370*/  FMNMX.FTZ R0, R32, R0, !PT ;  /* 0x0000000020007209 */ /* 0x000fc80007810000 */
[----:B------:R-:W-:-:S04]  /*10380*/  FMNMX.FTZ R0, R121, R0, !PT ;  /* 0x0000000079007209 */ /* 0x000fc80007810000 */
[----:B------:R-:W-:Y:S01]  /*10390*/  FMNMX.FTZ R0, R120, R0, !PT ;  /* 0x0000000078007209 */ /* 0x000fe20007810000 */
[----:B------:R1:W-:Y:S03]  /*103a0*/  STL [R1+0x140], R121 ;  /* 0x0001407901007387 */ /* 0x0003e60000100800 */
[----:B------:R-:W-:-:S04]  /*103b0*/  FMNMX.FTZ R0, R115, R0, !PT ;  /* 0x0000000073007209 */ /* 0x000fc80007810000 */
[----:B------:R-:W-:-:S04]  /*103c0*/  FMNMX.FTZ R0, R114, R0, !PT ;  /* 0x0000000072007209 */ /* 0x000fc80007810000 */
[----:B------:R-:W-:-:S04]  /*103d0*/  FMNMX.FTZ R0, R246, R0, !PT ;  /* 0x00000000f6007209 */ /* 0x000fc80007810000 */
[----:B------:R-:W-:Y:S01]  /*103e0*/  FMNMX.FTZ R0, R245, R0, !PT ;  /* 0x00000000f5007209 */ /* 0x000fe20007810000 */
[----:B-1----:R-:W2:Y:S04]  /*103f0*/  LDL.LU R121, [R1+0x8c] ;  /* 0x00008c0001797983 */ /* 0x002ea80000300800 */
[----:B------:R1:W-:Y:S01]  /*10400*/  STL [R1+0x144], R120 ;  /* 0x0001447801007387 */ /* 0x0003e20000100800 */
[----:B------:R-:W-:-:S03]  /*10410*/  FMNMX.FTZ R0, R212, R0, !PT ;  /* 0x00000000d4007209 */ /* 0x000fc60007810000 */
[----:B-1----:R-:W4:Y:S04]  /*10420*/  LDL.LU R120, [R1+0x34] ;  /* 0x0000340001787983 */ /* 0x002f280000300800 */
[----:B------:R1:W-:Y:S04]  /*10430*/  STL [R1+0x13c], R212 ;  /* 0x00013cd401007387 */ /* 0x0003e80000100800 */
[----:B-1----:R-:W2:Y:S01]  /*10440*/  LDL.LU R212, [R1+0x28] ;  /* 0x0000280001d47983 */ /* 0x002ea20000300800 */
        /* <DEDUP_REMOVED lines=19> */
[----:B------:R-:W-:Y:S02]  /*10580*/  MOV R40, R2 ;  /* 0x0000000200287202 */ /* 0x000fe40000000f00 */
[----:B------:R-:W-:Y:S01]  /*10590*/  FMNMX.FTZ R2, R101, R0, !PT ;  /* 0x0000000065027209 */ /* 0x000fe20007810000 */
[----:B------:R-:W-:Y:S01]  /*105a0*/  IMAD.MOV.U32 R34, RZ, RZ, R5 ;  /* 0x000000ffff227224 */ /* 0x000fe200078e0005 */
[----:B------:R-:W-:Y:S02]  /*105b0*/  FMNMX.FTZ R0, R21, R3, !PT ;  /* 0x0000000315007209 */ /* 0x000fe40007810000 */
[----:B------:R-:W-:Y:S02]  /*105c0*/  MOV R36, R4 ;  /* 0x0000000400247202 */ /* 0x000fe40000000f00 */
[----:B------:R-:W-:Y:S01]  /*105d0*/  FMNMX.FTZ R2, R34, R2, !PT ;  /* 0x0000000222027209 */ /* 0x000fe20007810000 */
[----:B------:R-:W1:Y:S03]  /*105e0*/  SHFL.BFLY PT, R4, R0, 0x2, 0x1f ;  /* 0x0c401f0000047f89 */ /* 0x000e6600000e0000 */
[----:B------:R-:W-:-:S02]  /*105f0*/  FMNMX.FTZ R3, R40, R2, !PT ;  /* 0x0000000228037209 */ /* 0x000fc40007810000 */
[----:B------:R-:W-:Y:S01]  /*10600*/  FMNMX.FTZ R2, R71, R75, !PT ;  /* 0x0000004b47027209 */ /* 0x000fe20007810000 */
[----:B------:R-:W-:Y:S01]  /*10610*/  IMAD.MOV.U32 R9, RZ, RZ, R126 ;  /* 0x000000ffff097224 */ /* 0x000fe200078e007e */
[----:B------:R-:W-:Y:S02]  /*10620*/  FMNMX.FTZ R3, R57, R3, !PT ;  /* 0x0000000339037209 */ /* 0x000fe40007810000 */
[----:B------:R-:W-:Y:S02]  /*10630*/  FMNMX.FTZ R2, R110, R2, !PT ;  /* 0x000000026e027209 */ /* 0x000fe40007810000 */
[----:B------:R-:W-:Y:S02]  /*10640*/  FMNMX.FTZ R3, R9, R3, !PT ;  /* 0x0000000309037209 */ /* 0x000fe40007810000 */
[----:B------:R-:W-:Y:S02]  /*10650*/  FMNMX.FTZ R2, R108, R2, !PT ;  /* 0x000000026c027209 */ /* 0x000fe40007810000 */
[----:B------:R-:W-:-:S02]  /*10660*/  FMNMX.FTZ R3, R242, R3, !PT ;  /* 0x00000003f2037209 */ /* 0x000fc40007810000 */
[----:B------:R-:W-:Y:S02]  /*10670*/  MOV R33, R6 ;  /* 0x0000000600217202 */ /* 0x000fe40000000f00 */
[----:B------:R-:W-:Y:S02]  /*10680*/  FMNMX.FTZ R2, R109, R2, !PT ;  /* 0x000000026d027209 */ /* 0x000fe40007810000 */
[----:B------:R-:W-:Y:S01]  /*10690*/  FMNMX.FTZ R3, R241, R3, !PT ;  /* 0x00000003f1037209 */ /* 0x000fe20007810000 */
[----:B------:R-:W-:Y:S01]  /*106a0*/  IMAD.MOV.U32 R28, RZ, RZ, R7 ;  /* 0x000000ffff1c7224 */ /* 0x000fe200078e0007 */
[----:B------:R-:W-:Y:S02]  /*106b0*/  FMNMX.FTZ R2, R33, R2, !PT ;  /* 0x0000000221027209 */ /* 0x000fe40007810000 */
        /* <DEDUP_REMOVED lines=35> */
[----:B------:R-:W-:Y:S01]  /*108f0*/  FMNMX.FTZ R4, R80, R4, !PT ;  /* 0x0000000450047209 */ /* 0x000fe20007810000 */
[----:B------:R-:W1:Y:S03]  /*10900*/  SHFL.BFLY PT, R6, R7, 0x1, 0x1f ;  /* 0x0c201f0007067f89 */ /* 0x000e6600000e0000 */
[----:B------:R-:W-:-:S04]  /*10910*/  FMNMX.FTZ R4, R27, R4, !PT ;  /* 0x000000041b047209 */ /* 0x000fc80007810000 */
[----:B------:R-:W-:Y:S02]  /*10920*/  FMNMX.FTZ R4, R24, R4, !PT ;  /* 0x0000000418047209 */ /* 0x000fe40007810000 */
[----:B----4-:R-:W-:-:S04]  /*10930*/  FMNMX.FTZ R3, R120, R3, !PT ;  /* 0x0000000378037209 */ /* 0x010fc80007810000 */
[----:B------:R-:W-:-:S04]  /*10940*/  FMNMX.FTZ R3, R38, R3, !PT ;  /* 0x0000000326037209 */ /* 0x000fc80007810000 */
[----:B------:R-:W-:-:S04]  /*10950*/  FMNMX.FTZ R3, R224, R3, !PT ;  /* 0x00000003e0037209 */ /* 0x000fc80007810000 */
[----:B--2---:R-:W-:-:S04]  /*10960*/  FMNMX.FTZ R3, R212, R3, !PT ;  /* 0x00000003d4037209 */ /* 0x004fc80007810000 */
        /* <DEDUP_REMOVED lines=36> */
[----:B-1----:R-:W-:-:S03]  /*10bb0*/  FMNMX.FTZ R208, R7, R6, !PT ;  /* 0x0000000607d07209 */ /* 0x002fc60007810000 */
[----:B------:R-:W1:Y:S01]  /*10bc0*/  SHFL.BFLY PT, R6, R2, 0x2, 0x1f ;  /* 0x0c401f0002067f89 */ /* 0x000e6200000e0000 */
[----:B------:R-:W-:-:S04]  /*10bd0*/  FMNMX.FTZ R3, R91, R4, !PT ;  /* 0x000000045b037209 */ /* 0x000fc80007810000 */
[----:B------:R-:W-:Y:S02]  /*10be0*/  FMNMX.FTZ R3, R94, R3, !PT ;  /* 0x000000035e037209 */ /* 0x000fe40007810000 */
[----:B--2---:R-:W-:Y:S02]  /*10bf0*/  FMNMX.FTZ R0, R0, R5, !PT ;  /* 0x0000000500007209 */ /* 0x004fe40007810000 */
[----:B------:R-:W-:-:S03]  /*10c00*/  FMNMX.FTZ R3, R95, R3, !PT ;  /* 0x000000035f037209 */ /* 0x000fc60007810000 */
[----:B------:R-:W2:Y:S01]  /*10c10*/  SHFL.BFLY PT, R8, R0, 0x1, 0x1f ;  /* 0x0c201f0000087f89 */ /* 0x000ea200000e0000 */
[----:B------:R-:W-:-:S04]  /*10c20*/  FMNMX.FTZ R3, R220, R3, !PT ;  /* 0x00000003dc037209 */ /* 0x000fc80007810000 */
[----:B------:R-:W-:Y:S01]  /*10c30*/  FMNMX.FTZ R5, R48, R3, !PT ;  /* 0x0000000330057209 */ /* 0x000fe20007810000 */
[----:B------:R-:W-:Y:S01]  /*10c40*/  FMUL.FTZ R4, R208, c[0x0][0x23c] ;  /* 0x00008f00d0047a20 */ /* 0x000fe20000410000 */
[----:B-1----:R-:W-:-:S03]  /*10c50*/  FMNMX.FTZ R2, R2, R6, !PT ;  /* 0x0000000602027209 */ /* 0x002fc60007810000 */
[----:B------:R-:W1:Y:S01]  /*10c60*/  SHFL.BFLY PT, R6, R5, 0x2, 0x1f ;  /* 0x0c401f0005067f89 */ /* 0x000e6200000e0000 */
[----:B------:R-:W-:-:S04]  /*10c70*/  FSETP.NEU.FTZ.AND P3, PT, R208, -INF , PT ;  /* 0xff800000d000780b */ /* 0x000fc80003f7d000 */
[----:B------:R-:W-:Y:S01]  /*10c80*/  FSEL R4, R4, RZ, P3 ;  /* 0x000000ff04047208 */ /* 0x000fe20001800000 */
[----:B------:R-:W4:Y:S01]  /*10c90*/  SHFL.BFLY PT, R7, R2, 0x1, 0x1f ;  /* 0x0c201f0002077f89 */ /* 0x000f2200000e0000 */
[----:B--2---:R-:W-:-:S03]  /*10ca0*/  FMNMX.FTZ R203, R0, R8, !PT ;  /* 0x0000000800cb7209 */ /* 0x004fc60007810000 */
[--C-:B------:R-:W-:Y:S02]  /*10cb0*/  FFMA.FTZ R0, R69, c[0x0][0x23c], -R4.reuse ;  /* 0x00008f0045007a23 */ /* 0x100fe40000010804 */
[----:B------:R-:W-:Y:S02]  /*10cc0*/  FFMA.FTZ R3, R14, c[0x0][0x23c], -R4 ;  /* 0x00008f000e037a23 */ /* 0x000fe40000010804 */
[----:B------:R2:W-:Y:S01]  /*10cd0*/  MUFU.EX2 R46, R0 ;  /* 0x00000000002e7308 */ /* 0x0005e20000000800 */
[----:B------:R-:W-:-:S07]  /*10ce0*/  FSETP.NEU.FTZ.AND P2, PT, R203, -INF , PT ;  /* 0xff800000cb00780b */ /* 0x000fce0003f5d000 */
[----:B------:R1:W-:Y:S01]  /*10cf0*/  MUFU.EX2 R12, R3 ;  /* 0x00000003000c7308 */ /* 0x0003e20000000800 */
[----:B--2---:R-:W-:-:S07]  /*10d00*/  FFMA.FTZ R0, R68, c[0x0][0x23c], -R4 ;  /* 0x00008f0044007a23 */ /* 0x004fce0000010804 */
[----:B------:R2:W-:Y:S01]  /*10d10*/  MUFU.EX2 R231, R0 ;  /* 0x0000000000e77308 */ /* 0x0005e20000000800 */
[----:B-1----:R-:W-:-:S07]  /*10d20*/  FFMA.FTZ R3, R74, c[0x0][0x23c], -R4 ;  /* 0x00008f004a037a23 */ /* 0x002fce0000010804 */
[----:B------:R1:W-:Y:S01]  /*10d30*/  MUFU.EX2 R90, R3 ;  /* 0x00000003005a7308 */ /* 0x0003e20000000800 */
[----:B--2---:R-:W-:-:S05]  /*10d40*/  FMNMX.FTZ R0, R5, R6, !PT ;  /* 0x0000000605007209 */ /* 0x004fca0007810000 */
[----:B------:R-:W2:Y:S01]  /*10d50*/  SHFL.BFLY PT, R6, R0, 0x1, 0x1f ;  /* 0x0c201f0000067f89 */ /* 0x000ea200000e0000 */
[----:B-1----:R-:W-:Y:S01]  /*10d60*/  FMUL.FTZ R3, R203, c[0x0][0x23c] ;  /* 0x00008f00cb037a20 */ /* 0x002fe20000410000 */
[----:B----4-:R-:W-:-:S04]  /*10d70*/  FMNMX.FTZ R201, R2, R7, !PT ;  /* 0x0000000702c97209 */ /* 0x010fc80007810000 */
[----:B------:R-:W-:-:S05]  /*10d80*/  FSEL R3, R3, RZ, P2 ;  /* 0x000000ff03037208 */ /* 0x000fca0001000000 */
[--C-:B------:R-:W-:Y:S02]  /*10d90*/  FFMA.FTZ R5, R15, c[0x0][0x23c], -R3.reuse ;  /* 0x00008f000f057a23 */ /* 0x100fe40000010803 */
[----:B------:R-:W-:Y:S02]  /*10da0*/  FFMA.FTZ R2, R100, c[0x0][0x23c], -R3 ;  /* 0x00008f0064027a23 */ /* 0x000fe40000010803 */
[----:B------:R1:W-:Y:S01]  /*10db0*/  MUFU.EX2 R13, R5 ;  /* 0x00000005000d7308 */ /* 0x0003e20000000800 */
[----:B------:R-:W-:-:S07]  /*10dc0*/  FSETP.NEU.FTZ.AND P1, PT, R201, -INF , PT ;  /* 0xff800000c900780b */ /* 0x000fce0003f3d000 */
[----:B------:R4:W-:Y:S01]  /*10dd0*/  MUFU.EX2 R86, R2 ;  /* 0x0000000200567308 */ /* 0x0009e20000000800 */
[----:B-1----:R-:W-:-:S07]  /*10de0*/  FFMA.FTZ R5, R102, c[0x0][0x23c], -R3 ;  /* 0x00008f0066057a23 */ /* 0x002fce0000010803 */
[----:B------:R1:W-:Y:S01]  /*10df0*/  MUFU.EX2 R235, R5 ;  /* 0x0000000500eb7308 */ /* 0x0003e20000000800 */
[----:B----4-:R-:W-:Y:S01]  /*10e00*/  FMUL.FTZ R2, R201, c[0x0][0x23c] ;  /* 0x00008f00c9027a20 */ /* 0x010fe20000410000 */
[----:B--2---:R-:W-:-:S04]  /*10e10*/  FMNMX.FTZ R200, R0, R6, !PT ;  /* 0x0000000600c87209 */ /* 0x004fc80007810000 */
[----:B------:R-:W-:Y:S01]  /*10e20*/  FSEL R2, R2, RZ, P1 ;  /* 0x000000ff02027208 */ /* 0x000fe20000800000 */
[----:B-1----:R-:W-:-:S04]  /*10e30*/  FFMA.FTZ R5, R101, c[0x0][0x23c], -R3 ;  /* 0x00008f0065057a23 */ /* 0x002fc80000010803 */
[----:B------:R-:W-:Y:S01]  /*10e40*/  FFMA.FTZ R0, R110, c[0x0][0x23c], -R2 ;  /* 0x00008f006e007a23 */ /* 0x000fe20000010802 */
        /* <DEDUP_REMOVED lines=8> */
[----:B------:R1:W-:Y:S01]  /*10ed0*/  MUFU.EX2 R44, R5 ;  /* 0x00000005002c7308 */ /* 0x0003e20000000800 */
[----:B------:R-:W-:Y:S01]  /*10ee0*/  FSEL R6, R208, RZ, P3 ;  /* 0x000000ffd0067208 */ /* 0x000fe20001800000 */
[----:B-1----:R-:W-:-:S06]  /*10ef0*/  FFMA.FTZ R5, R109, c[0x0][0x23c], -R2 ;  /* 0x00008f006d057a23 */ /* 0x002fcc0000010802 */
[----:B------:R1:W-:Y:S01]  /*10f00*/  MUFU.EX2 R229, R5 ;  /* 0x0000000500e57308 */ /* 0x0003e20000000800 */
[----:B------:R-:W-:Y:S02]  /*10f10*/  FADD.FTZ R6, R73, -R6 ;  /* 0x8000000649067221 */ /* 0x000fe40000010000 */
[----:B-1----:R-:W-:-:S05]  /*10f20*/  FFMA.FTZ R5, R103, c[0x0][0x23c], -R0 ;  /* 0x00008f0067057a23 */ /* 0x002fca0000010800 */
[----:B------:R1:W-:Y:S01]  /*10f30*/  MUFU.EX2 R126, R5 ;  /* 0x00000005007e7308 */ /* 0x0003e20000000800 */
[----:B------:R-:W-:Y:S01]  /*10f40*/  FSEL R7, R203, RZ, P2 ;  /* 0x000000ffcb077208 */ /* 0x000fe20001000000 */
[----:B-1----:R-:W-:-:S06]  /*10f50*/  FFMA.FTZ R5, R111, c[0x0][0x23c], -R0 ;  /* 0x00008f006f057a23 */ /* 0x002fcc0000010800 */
[----:B------:R1:W-:Y:S01]  /*10f60*/  MUFU.EX2 R226, R5 ;  /* 0x0000000500e27308 */ /* 0x0003e20000000800 */
[----:B------:R-:W-:Y:S02]  /*10f70*/  FADD.FTZ R7, R72, -R7 ;  /* 0x8000000748077221 */ /* 0x000fe40000010000 */
[----:B-1----:R-:W-:-:S05]  /*10f80*/  FFMA.FTZ R5, R112, c[0x0][0x23c], -R0 ;  /* 0x00008f0070057a23 */ /* 0x002fca0000010800 */
[----:B------:R1:W-:Y:S01]  /*10f90*/  MUFU.EX2 R232, R5 ;  /* 0x0000000500e87308 */ /* 0x0003e20000000800 */
[----:B------:R-:W-:Y:S02]  /*10fa0*/  FMUL.FTZ R7, R7, c[0x0][0x23c] ;  /* 0x00008f0007077a20 */ /* 0x000fe40000410000 */
[----:B-1----:R-:W-:Y:S01]  /*10fb0*/  FMUL.FTZ R5, R6, c[0x0][0x23c] ;  /* 0x00008f0006057a20 */ /* 0x002fe20000410000 */
[----:B------:R-:W-:-:S05]  /*10fc0*/  FSEL R6, R201, RZ, P1 ;  /* 0x000000ffc9067208 */ /* 0x000fca0000800000 */
[----:B------:R-:W-:Y:S01]  /*10fd0*/  FADD.FTZ R8, R71, -R6 ;  /* 0x8000000647087221 */ /* 0x000fe20000010000 */
[----:B------:R-:W-:Y:S01]  /*10fe0*/  FSEL R6, R200, RZ, P0 ;  /* 0x000000ffc8067208 */ /* 0x000fe20000000000 */
[----:B------:R1:W-:Y:S04]  /*10ff0*/  MUFU.EX2 R20, R7 ;  /* 0x0000000700147308 */ /* 0x0003e80000000800 */
[----:B------:R-:W-:-:S04]  /*11000*/  FADD.FTZ R6, R70, -R6 ;  /* 0x8000000646067221 */ /* 0x000fc80000010000 */
[----:B------:R-:W-:Y:S01]  /*11010*/  FMUL.FTZ R6, R6, c[0x0][0x23c] ;  /* 0x00008f0006067a20 */ /* 0x000fe20000410000 */
[----:B------:R-:W2:Y:S01]  /*11020*/  MUFU.EX2 R5, R5 ;  /* 0x0000000500057308 */ /* 0x000ea20000000800 */
[----:B-1----:R-:W-:Y:S02]  /*11030*/  FMUL.FTZ R7, R8, c[0x0][0x23c] ;  /* 0x00008f0008077a20 */ /* 0x002fe40000410000 */
[----:B------:R-:W-:-:S05]  /*11040*/  FFMA.FTZ R8, R113, c[0x0][0x23c], -R0 ;  /* 0x00008f0071087a23 */ /* 0x000fca0000010800 */
[----:B------:R-:W1:Y:S08]  /*11050*/  MUFU.EX2 R6, R6 ;  /* 0x0000000600067308 */ /* 0x000e700000000800 */
[----:B------:R-:W4:Y:S08]  /*11060*/  MUFU.EX2 R7, R7 ;  /* 0x0000000700077308 */ /* 0x000f300000000800 */
[----:B------:R4:W4:Y:S01]  /*11070*/  MUFU.EX2 R228, R8 ;  /* 0x0000000800e47308 */ /* 0x0009220000000800 */
[----:B--2---:R-:W-:Y:S01]  /*11080*/  FFMA.FTZ R236, R11, R5, R12 ;  /* 0x000000050bec7223 */ /* 0x004fe2000001000c */
[----:B------:R-:W-:Y:S01]  /*11090*/  MOV R112, R9 ;  /* 0x0000000900707202 */ /* 0x000fe20000000f00 */
[----:B---3--:R-:W-:Y:S01]  /*110a0*/  FFMA.FTZ R35, R10, R20, R13 ;  /* 0x000000140a237223 */ /* 0x008fe2000001000d */
[----:B------:R-:W-:Y:S01]  /*110b0*/  F2FP.BF16.PACK_AB R9, R226, R126 ;  /* 0x0000007ee209723e */ /* 0x000fe200000010ff */
[----:B-1----:R-:W-:Y:S01]  /*110c0*/  FMUL.FTZ R138, R138, R6 ;  /* 0x000000068a8a7220 */ /* 0x002fe20000410000 */
[----:B------:R-:W-:Y:S01]  /*110d0*/  F2FP.BF16.PACK_AB R10, R229, R44 ;  /* 0x0000002ce50a723e */ /* 0x000fe200000010ff */
[----:B------:R-:W-:-:S02]  /*110e0*/  FMUL.FTZ R139, R139, R6 ;  /* 0x000000068b8b7220 */ /* 0x000fc40000410000 */
[-C--:B----4-:R-:W-:Y:S02]  /*110f0*/  FMUL.FTZ R136, R136, R7.reuse ;  /* 0x0000000788887220 */ /* 0x090fe40000410000 */
[----:B------:R-:W-:Y:S01]  /*11100*/  FMUL.FTZ R137, R137, R7 ;  /* 0x0000000789897220 */ /* 0x000fe20000410000 */
[----:B------:R-:W-:Y:S01]  /*11110*/  F2FP.BF16.PACK_AB R12, R90, R12 ;  /* 0x0000000c5a0c723e */ /* 0x000fe200000010ff */
[----:B------:R-:W-:Y:S01]  /*11120*/  FMUL.FTZ R140, R140, R5 ;  /* 0x000000058c8c7220 */ /* 0x000fe20000410000 */
[----:B------:R-:W-:Y:S02]  /*11130*/  F2FP.BF16.PACK_AB R13, R86, R13 ;  /* 0x0000000d560d723e */ /* 0x000fe400000010ff */
[----:B------:R-:W-:Y:S02]  /*11140*/  F2FP.BF16.PACK_AB R8, R56, R127 ;  /* 0x0000007f3808723e */ /* 0x000fe400000010ff */
[----:B------:R-:W-:Y:S01]  /*11150*/  F2FP.BF16.PACK_AB R11, R228, R232 ;  /* 0x000000e8e40b723e */ /* 0x000fe200000010ff */
[-C--:B------:R-:W-:Y:S01]  /*11160*/  FMUL.FTZ R141, R141, R5.reuse ;  /* 0x000000058d8d7220 */ /* 0x080fe20000410000 */
[----:B------:R-:W-:Y:S01]  /*11170*/  F2FP.BF16.PACK_AB R14, R231, R46 ;  /* 0x0000002ee70e723e */ /* 0x000fe200000010ff */
[----:B------:R-:W-:Y:S01]  /*11180*/  FMUL.FTZ R144, R144, R5 ;  /* 0x0000000590907220 */ /* 0x000fe20000410000 */
[----:B------:R-:W-:Y:S01]  /*11190*/  F2FP.BF16.PACK_AB R15, R230, R235 ;  /* 0x000000ebe60f723e */ /* 0x000fe200000010ff */
[----:B------:R-:W-:-:S02]  /*111a0*/  FMUL.FTZ R145, R145, R5 ;  /* 0x0000000591917220 */ /* 0x000fc40000410000 */
[-C--:B------:R-:W-:Y:S02]  /*111b0*/  FMUL.FTZ R142, R142, R20.reuse ;  /* 0x000000148e8e7220 */ /* 0x080fe40000410000 */
[----:B------:R-:W-:Y:S02]  /*111c0*/  FMUL.FTZ R143, R143, R20 ;  /* 0x000000148f8f7220 */ /* 0x000fe40000410000 */
[-C--:B------:R-:W-:Y:S02]  /*111d0*/  FMUL.FTZ R148, R148, R7.reuse ;  /* 0x0000000794947220 */ /* 0x080fe40000410000 */
[----:B------:R-:W-:Y:S02]  /*111e0*/  FMUL.FTZ R149, R149, R7 ;  /* 0x0000000795957220 */ /* 0x000fe40000410000 */
[-C--:B------:R-:W-:Y:S02]  /*111f0*/  FMUL.FTZ R150, R150, R6.reuse ;  /* 0x0000000696967220 */ /* 0x080fe40000410000 */
[----:B------:R-:W-:-:S02]  /*11200*/  FMUL.FTZ R151, R151, R6 ;  /* 0x0000000697977220 */ /* 0x000fc40000410000 */
[-C--:B------:R-:W-:Y:S02]  /*11210*/  FMUL.FTZ R146, R146, R20.reuse ;  /* 0x0000001492927220 */ /* 0x080fe40000410000 */
[----:B------:R-:W-:Y:S01]  /*11220*/  FMUL.FTZ R147, R147, R20 ;  /* 0x0000001493937220 */ /* 0x000fe20000410000 */
[----:B------:R-:W-:Y:S01]  /*11230*/  HMMA.16816.F32.BF16 R52, R8, R16, R136 ;  /* 0x000000100834723c */ /* 0x000fe20000041888 */
[-C--:B------:R-:W-:Y:S01]  /*11240*/  FMUL.FTZ R156, R156, R5.reuse ;  /* 0x000000059c9c7220 */ /* 0x080fe20000410000 */
[----:B------:R-:W-:Y:S01]  /*11250*/  MOV R108, R50 ;  /* 0x00000032006c7202 */ /* 0x000fe20000000f00 */
        /* <DEDUP_REMOVED lines=10> */
[----:B------:R-:W-:Y:S01]  /*11300*/  FMUL.FTZ R197, R197, R5 ;  /* 0x00000005c5c57220 */ /* 0x000fe20000410000 */
[----:B------:R-:W-:Y:S01]  /*11310*/  MOV R5, R118 ;  /* 0x0000007600057202 */ /* 0x000fe20000000f00 */
[----:B------:R-:W-:Y:S01]  /*11320*/  IMAD.MOV.U32 R109, RZ, RZ, R51 ;  /* 0x000000ffff6d7224 */ /* 0x000fe200078e0033 */
[----:B------:R-:W-:Y:S01]  /*11330*/  HMMA.16816.F32.BF16 R116, R12, R16, R140 ;  /* 0x000000100c74723c */ /* 0x000fe2000004188c */
[----:B------:R-:W-:Y:S02]  /*11340*/  IMAD.MOV.U32 R110, RZ, RZ, R49 ;  /* 0x000000ffff6e7224 */ /* 0x000fe400078e0031 */
[----:B------:R-:W-:-:S05]  /*11350*/  IMAD.MOV.U32 R139, RZ, RZ, R48 ;  /* 0x000000ffff8b7224 */ /* 0x000fca00078e0030 */
[-C--:B------:R-:W-:Y:S08]  /*11360*/  HMMA.16816.F32.BF16 R48, R8, R18.reuse, R148 ;  /* 0x000000120830723c */ /* 0x080ff00000041894 */
[----:B------:R-:W-:Y:S01]  /*11370*/  HMMA.16816.F32.BF16 R100, R12, R18, R144 ;  /* 0x000000120c64723c */ /* 0x000fe20000041890 */
[----:B------:R-:W1:Y:S01]  /*11380*/  LDSM.16.MT88.4 R16, [R219+0x8000] ;  /* 0x00800000db10783b */ /* 0x000e620000004200 */
[----:B------:R-:W-:-:S02]  /*11390*/  FMUL.FTZ R158, R158, R20 ;  /* 0x000000149e9e7220 */ /* 0x000fc40000410000 */
[----:B------:R-:W-:Y:S02]  /*113a0*/  FMUL.FTZ R159, R159, R20 ;  /* 0x000000149f9f7220 */ /* 0x000fe40000410000 */
[-C--:B------:R-:W-:Y:S02]  /*113b0*/  FMUL.FTZ R152, R152, R7.reuse ;  /* 0x0000000798987220 */ /* 0x080fe40000410000 */
[----:B------:R-:W-:Y:S02]  /*113c0*/  FMUL.FTZ R153, R153, R7 ;  /* 0x0000000799997220 */ /* 0x000fe40000410000 */
[-C--:B------:R-:W-:Y:S02]  /*113d0*/  FMUL.FTZ R154, R154, R6.reuse ;  /* 0x000000069a9a7220 */ /* 0x080fe40000410000 */
[----:B------:R-:W-:Y:S01]  /*113e0*/  FMUL.FTZ R155, R155, R6 ;  /* 0x000000069b9b7220 */ /* 0x000fe20000410000 */
[----:B------:R-:W-:Y:S01]  /*113f0*/  MOV R148, R47 ;  /* 0x0000002f00947202 */ /* 0x000fe20000000f00 */
[----:B------:R-:W-:Y:S01]  /*11400*/  IMAD.MOV.U32 R147, RZ, RZ, R46 ;  /* 0x000000ffff937224 */ /* 0x000fe200078e002e */
[----:B------:R-:W-:Y:S01]  /*11410*/  MOV R144, R45 ;  /* 0x0000002d00907202 */ /* 0x000fe20000000f00 */
[----:B-1----:R-:W-:Y:S07]  /*11420*/  HMMA.16816.F32.BF16 R60, R12, R16, R156 ;  /* 0x000000100c3c723c */ /* 0x002fee000004189c */
[----:B------:R-:W-:-:S02]  /*11430*/  IMAD.MOV.U32 R159, RZ, RZ, R44 ;  /* 0x000000ffff9f7224 */ /* 0x000fc400078e002c */
[----:B------:R-:W-:Y:S01]  /*11440*/  HMMA.16816.F32.BF16 R44, R8, R16, R152 ;  /* 0x00000010082c723c */ /* 0x000fe20000041898 */
[----:B------:R-:W2:Y:S02]  /*11450*/  LDL.LU R152, [R1+0xb0] ;  /* 0x0000b00001987983 */ /* 0x000ea40000300800 */
[----:B--2---:R-:W-:Y:S02]  /*11460*/  FFMA.FTZ R127, R152, R7, R127 ;  /* 0x00000007987f7223 */ /* 0x004fe4000001007f */
[----:B------:R-:W2:Y:S02]  /*11470*/  LDL.LU R152, [R1+0xb4] ;  /* 0x0000b40001987983 */ /* 0x000ea40000300800 */
[----:B------:R-:W-:Y:S02]  /*11480*/  MOV R154, R30 ;  /* 0x0000001e009a7202 */ /* 0x000fe40000000f00 */
[----:B------:R-:W-:Y:S02]  /*11490*/  MOV R153, R29 ;  /* 0x0000001d00997202 */ /* 0x000fe40000000f00 */
[----:B------:R-:W-:-:S02]  /*114a0*/  MOV R156, R34 ;  /* 0x00000022009c7202 */ /* 0x000fc40000000f00 */
[----:B------:R-:W-:Y:S02]  /*114b0*/  MOV R155, R32 ;  /* 0x00000020009b7202 */ /* 0x000fe40000000f00 */
[----:B------:R-:W-:Y:S01]  /*114c0*/  MOV R158, R40 ;  /* 0x00000028009e7202 */ /* 0x000fe20000000f00 */
[----:B------:R-:W-:Y:S01]  /*114d0*/  IMAD.MOV.U32 R149, RZ, RZ, R56 ;  /* 0x000000ffff957224 */ /* 0x000fe200078e0038 */
[----:B------:R-:W-:Y:S02]  /*114e0*/  MOV R150, R57 ;  /* 0x0000003900967202 */ /* 0x000fe40000000f00 */
[----:B------:R-:W-:Y:S01]  /*114f0*/  MOV R151, R59 ;  /* 0x0000003b00977202 */ /* 0x000fe20000000f00 */
[-C--:B------:R-:W-:Y:S02]  /*11500*/  FMUL.FTZ R164, R164, R7.reuse ;  /* 0x00000007a4a47220 */ /* 0x080fe40000410000 */
[----:B------:R-:W-:Y:S02]  /*11510*/  FMUL.FTZ R165, R165, R7 ;  /* 0x00000007a5a57220 */ /* 0x000fe40000410000 */
[----:B------:R-:W-:-:S02]  /*11520*/  FMUL.FTZ R166, R166, R6 ;  /* 0x00000006a6a67220 */ /* 0x000fc40000410000 */
[----:B------:R-:W-:Y:S02]  /*11530*/  FMUL.FTZ R167, R167, R6 ;  /* 0x00000006a7a77220 */ /* 0x000fe40000410000 */
[-C--:B------:R-:W-:Y:S02]  /*11540*/  FMUL.FTZ R162, R162, R20.reuse ;  /* 0x00000014a2a27220 */ /* 0x080fe40000410000 */
[----:B------:R-:W-:Y:S01]  /*11550*/  FMUL.FTZ R163, R163, R20 ;  /* 0x00000014a3a37220 */ /* 0x000fe20000410000 */
[----:B------:R-:W-:Y:S01]  /*11560*/  MOV R136, R41 ;  /* 0x0000002900887202 */ /* 0x000fe20000000f00 */
[----:B------:R-:W-:Y:S02]  /*11570*/  IMAD.MOV.U32 R111, RZ, RZ, R42 ;  /* 0x000000ffff6f7224 */ /* 0x000fe400078e002a */
[----:B------:R-:W-:Y:S02]  /*11580*/  IMAD.MOV.U32 R141, RZ, RZ, R43 ;  /* 0x000000ffff8d7224 */ /* 0x000fe400078e002b */
[-C--:B------:R-:W-:Y:S08]  /*11590*/  HMMA.16816.F32.BF16 R40, R8, R18.reuse, R164 ;  /* 0x000000120828723c */ /* 0x080ff000000418a4 */
[----:B------:R-:W-:Y:S01]  /*115a0*/  HMMA.16816.F32.BF16 R64, R12, R18, R160 ;  /* 0x000000120c40723c */ /* 0x000fe200000418a0 */
[----:B------:R-:W1:Y:S01]  /*115b0*/  LDSM.16.MT88.4 R16, [R217+0x8000] ;  /* 0x00800000d910783b */ /* 0x000e620000004200 */
[----:B--2---:R-:W-:Y:S01]  /*115c0*/  FFMA.FTZ R126, R152, R6, R126 ;  /* 0x00000006987e7223 */ /* 0x004fe2000001007e */
        /* <DEDUP_REMOVED lines=12> */
[----:B------:R-:W-:-:S02]  /*11690*/  MOV R139, R5 ;  /* 0x00000005008b7202 */ /* 0x000fc40000000f00 */
[----:B------:R-:W2:Y:S01]  /*116a0*/  LDL.LU R5, [R1+0x38] ;  /* 0x0000380001057983 */ /* 0x000ea20000300800 */
[-C--:B------:R-:W-:Y:S02]  /*116b0*/  FMUL.FTZ R174, R174, R20.reuse ;  /* 0x00000014aeae7220 */ /* 0x080fe40000410000 */
[----:B------:R-:W-:Y:S02]  /*116c0*/  FMUL.FTZ R175, R175, R20 ;  /* 0x00000014afaf7220 */ /* 0x000fe40000410000 */
[-C--:B------:R-:W-:Y:S02]  /*116d0*/  FMUL.FTZ R168, R168, R7.reuse ;  /* 0x00000007a8a87220 */ /* 0x080fe40000410000 */
[----:B------:R-:W-:Y:S02]  /*116e0*/  FMUL.FTZ R169, R169, R7 ;  /* 0x00000007a9a97220 */ /* 0x000fe40000410000 */
[-C--:B------:R-:W-:Y:S02]  /*116f0*/  FMUL.FTZ R170, R170, R6.reuse ;  /* 0x00000006aaaa7220 */ /* 0x080fe40000410000 */
[----:B------:R-:W-:-:S02]  /*11700*/  FMUL.FTZ R171, R171, R6 ;  /* 0x00000006abab7220 */ /* 0x000fc40000410000 */
[-C--:B------:R-:W-:Y:S02]  /*11710*/  FMUL.FTZ R180, R180, R7.reuse ;  /* 0x00000007b4b47220 */ /* 0x080fe40000410000 */
        /* <DEDUP_REMOVED lines=8> */
[----:B------:R-:W-:Y:S01]  /*117a0*/  IMAD.MOV.U32 R137, RZ, RZ, R37 ;  /* 0x000000ffff897224 */ /* 0x000fe200078e0025 */
[----:B-1----:R-:W-:Y:S01]  /*117b0*/  HMMA.16816.F32.BF16 R68, R12, R16, R172 ;  /* 0x000000100c44723c */ /* 0x002fe200000418ac */
[----:B------:R-:W-:-:S02]  /*117c0*/  IMAD.MOV.U32 R146, RZ, RZ, R35 ;  /* 0x000000ffff927224 */ /* 0x000fc400078e0023 */
[----:B------:R-:W-:-:S05]  /*117d0*/  IMAD.MOV.U32 R140, RZ, RZ, R33 ;  /* 0x000000ffff8c7224 */ /* 0x000fca00078e0021 */
[C---:B------:R-:W-:Y:S08]  /*117e0*/  HMMA.16816.F32.BF16 R36, R8.reuse, R16, R168 ;  /* 0x000000100824723c */ /* 0x040ff000000418a8 */
[-C--:B------:R-:W-:Y:S08]  /*117f0*/  HMMA.16816.F32.BF16 R32, R8, R18.reuse, R180 ;  /* 0x000000120820723c */ /* 0x080ff000000418b4 */
[----:B------:R-:W-:Y:S01]  /*11800*/  HMMA.16816.F32.BF16 R76, R12, R18, R176 ;  /* 0x000000120c4c723c */ /* 0x000fe200000418b0 */
[----:B------:R-:W1:Y:S01]  /*11810*/  LDSM.16.MT88.4 R16, [R218+0x8000] ;  /* 0x00800000da10783b */ /* 0x000e620000004200 */
[----:B------:R-:W-:-:S02]  /*11820*/  FMUL.FTZ R190, R190, R20 ;  /* 0x00000014bebe7220 */ /* 0x000fc40000410000 */
[----:B------:R-:W-:Y:S01]  /*11830*/  FMUL.FTZ R191, R191, R20 ;  /* 0x00000014bfbf7220 */ /* 0x000fe20000410000 */
[----:B------:R-:W-:Y:S01]  /*11840*/  MOV R167, R152 ;  /* 0x0000009800a77202 */ /* 0x000fe20000000f00 */
        /* <DEDUP_REMOVED lines=10> */
[----:B------:R-:W-:Y:S02]  /*118f0*/  MOV R150, R151 ;  /* 0x0000009700967202 */ /* 0x000fe40000000f00 */
[----:B------:R-:W-:Y:S01]  /*11900*/  MOV R151, R139 ;  /* 0x0000008b00977202 */ /* 0x000fe20000000f00 */
[----:B------:R-:W-:Y:S01]  /*11910*/  IMAD.MOV.U32 R139, RZ, RZ, R112 ;  /* 0x000000ffff8b7224 */ /* 0x000fe200078e0070 */
[----:B-1----:R-:W-:Y:S01]  /*11920*/  HMMA.16816.F32.BF16 R72, R12, R16, R188 ;  /* 0x000000100c48723c */ /* 0x002fe200000418bc */
[----:B------:R-:W-:Y:S01]  /*11930*/  IMAD.MOV.U32 R142, RZ, RZ, R31 ;  /* 0x000000ffff8e7224 */ /* 0x000fe200078e001f */
[----:B------:R-:W-:Y:S02]  /*11940*/  MOV R112, R120 ;  /* 0x0000007800707202 */ /* 0x000fe40000000f00 */
[----:B------:R-:W3:Y:S01]  /*11950*/  LDL.LU R120, [R1+0x144] ;  /* 0x0001440001787983 */ /* 0x000ee20000300800 */
[----:B--2---:R-:W-:-:S04]  /*11960*/  FFMA.FTZ R5, R5, c[0x0][0x23c], -R4 ;  /* 0x00008f0005057a23 */ /* 0x004fc80000010804 */
[----:B------:R1:W-:Y:S02]  /*11970*/  MUFU.EX2 R189, R5 ;  /* 0x0000000500bd7308 */ /* 0x0003e40000000800 */
[----:B-1----:R-:W-:Y:S01]  /*11980*/  FFMA.FTZ R5, R167, c[0x0][0x23c], -R4 ;  /* 0x00008f00a7057a23 */ /* 0x002fe20000010804 */
        /* <DEDUP_REMOVED lines=12> */
[----:B------:R-:W-:Y:S02]  /*11a50*/  MOV R139, R227 ;  /* 0x000000e3008b7202 */ /* 0x000fe40000000f00 */
[----:B------:R1:W2:Y:S02]  /*11a60*/  MUFU.EX2 R227, R5 ;  /* 0x0000000500e37308 */ /* 0x0002a40000000800 */
[----:B-1----:R-:W-:Y:S02]  /*11a70*/  FFMA.FTZ R5, R167, c[0x0][0x23c], -R4 ;  /* 0x00008f00a7057a23 */ /* 0x002fe40000010804 */
[----:B------:R-:W-:Y:S01]  /*11a80*/  IMAD.MOV.U32 R167, RZ, RZ, R152 ;  /* 0x000000ffffa77224 */ /* 0x000fe200078e0098 */
[----:B------:R-:W-:-:S02]  /*11a90*/  MOV R152, R153 ;  /* 0x0000009900987202 */ /* 0x000fc40000000f00 */
        /* <DEDUP_REMOVED lines=10> */
[----:B------:R-:W-:Y:S02]  /*11b40*/  IMAD.MOV.U32 R141, RZ, RZ, R225 ;  /* 0x000000ffff8d7224 */ /* 0x000fe400078e00e1 */
[----:B------:R1:W-:Y:S02]  /*11b50*/  MUFU.EX2 R225, R5 ;  /* 0x0000000500e17308 */ /* 0x0003e40000000800 */
[----:B-1----:R-:W-:Y:S01]  /*11b60*/  FFMA.FTZ R5, R167, c[0x0][0x23c], -R4 ;  /* 0x00008f00a7057a23 */ /* 0x002fe20000010804 */
        /* <DEDUP_REMOVED lines=14> */
[----:B------:R-:W4:Y:S01]  /*11c50*/  LDL.LU R121, [R1+0x140] ;  /* 0x0001400001797983 */ /* 0x000f220000300800 */
[----:B------:R-:W-:Y:S01]  /*11c60*/  MOV R156, R140 ;  /* 0x0000008c009c7202 */ /* 0x000fe20000000f00 */
[----:B------:R-:W-:-:S02]  /*11c70*/  IMAD.MOV.U32 R140, RZ, RZ, R212 ;  /* 0x000000ffff8c7224 */ /* 0x000fc400078e00d4 */
[----:B------:R-:W4:Y:S01]  /*11c80*/  LDL.LU R212, [R1+0x13c] ;  /* 0x00013c0001d47983 */ /* 0x000f220000300800 */
[-C--:B------:R-:W-:Y:S02]  /*11c90*/  FMUL.FTZ R186, R186, R6.reuse ;  /* 0x00000006baba7220 */ /* 0x080fe40000410000 */
[-C--:B------:R-:W-:Y:S02]  /*11ca0*/  FMUL.FTZ R187, R187, R6.reuse ;  /* 0x00000006bbbb7220 */ /* 0x080fe40000410000 */
[-C--:B------:R-:W-:Y:S02]  /*11cb0*/  FMUL.FTZ R194, R194, R6.reuse ;  /* 0x00000006c2c27220 */ /* 0x080fe40000410000 */
[----:B------:R-:W-:Y:S01]  /*11cc0*/  FMUL.FTZ R195, R195, R6 ;  /* 0x00000006c3c37220 */ /* 0x000fe20000410000 */
[----:B------:R-:W-:Y:S01]  /*11cd0*/  MOV R166, R153 ;  /* 0x0000009900a67202 */ /* 0x000fe20000000f00 */
[----:B------:R1:W-:Y:S01]  /*11ce0*/  MUFU.EX2 R6, R5 ;  /* 0x0000000500067308 */ /* 0x0003e20000000800 */
[----:B------:R-:W-:Y:S01]  /*11cf0*/  MOV R153, R158 ;  /* 0x0000009e00997202 */ /* 0x000fe20000000f00 */
[----:B------:R-:W-:-:S03]  /*11d00*/  IMAD.MOV.U32 R163, RZ, RZ, R156 ;  /* 0x000000ffffa37224 */ /* 0x000fc600078e009c */
[----:B------:R-:W-:Y:S02]  /*11d10*/  MOV R161, R153 ;  /* 0x0000009900a17202 */ /* 0x000fe40000000f00 */
[----:B------:R-:W-:Y:S01]  /*11d20*/  MOV R153, R226 ;  /* 0x000000e200997202 */ /* 0x000fe20000000f00 */
[----:B-1----:R-:W-:Y:S02]  /*11d30*/  FFMA.FTZ R5, R167, c[0x0][0x23c], -R3 ;  /* 0x00008f00a7057a23 */ /* 0x002fe40000010803 */
[----:B------:R-:W-:Y:S01]  /*11d40*/  IMAD.MOV.U32 R167, RZ, RZ, R155 ;  /* 0x000000ffffa77224 */ /* 0x000fe200078e009b */
[----:B------:R-:W-:Y:S01]  /*11d50*/  MOV R155, R148 ;  /* 0x00000094009b7202 */ /* 0x000fe20000000f00 */
[----:B------:R1:W-:Y:S01]  /*11d60*/  MUFU.EX2 R188, R5 ;  /* 0x0000000500bc7308 */ /* 0x0003e20000000800 */
[----:B------:R-:W-:Y:S02]  /*11d70*/  MOV R164, R157 ;  /* 0x0000009d00a47202 */ /* 0x000fe40000000f00 */
[----:B------:R-:W-:Y:S01]  /*11d80*/  MOV R162, R155 ;  /* 0x0000009b00a27202 */ /* 0x000fe20000000f00 */
[----:B------:R-:W-:-:S02]  /*11d90*/  FMUL.FTZ R184, R184, R7 ;  /* 0x00000007b8b87220 */ /* 0x000fc40000410000 */
[-C--:B------:R-:W-:Y:S02]  /*11da0*/  FMUL.FTZ R185, R185, R7.reuse ;  /* 0x00000007b9b97220 */ /* 0x080fe40000410000 */
[----:B------:R-:W-:Y:S02]  /*11db0*/  FMUL.FTZ R192, R192, R7 ;  /* 0x00000007c0c07220 */ /* 0x000fe40000410000 */
[----:B-1----:R-:W-:Y:S01]  /*11dc0*/  FFMA.FTZ R5, R165, c[0x0][0x23c], -R3 ;  /* 0x00008f00a5057a23 */ /* 0x002fe20000010803 */
[----:B------:R-:W-:-:S03]  /*11dd0*/  MOV R165, R145 ;  /* 0x0000009100a57202 */ /* 0x000fc60000000f00 */
[----:B------:R1:W1:Y:S01]  /*11de0*/  MUFU.EX2 R226, R5 ;  /* 0x0000000500e27308 */ /* 0x0002620000000800 */
[----:B------:R-:W-:Y:S02]  /*11df0*/  FMUL.FTZ R193, R193, R7 ;  /* 0x00000007c1c17220 */ /* 0x000fe40000410000 */
[----:B------:R-:W-:Y:S02]  /*11e00*/  FFMA.FTZ R148, R246, c[0x0][0x23c], -R4 ;  /* 0x00008f00f6947a23 */ /* 0x000fe40000010804 */
[----:B------:R-:W-:Y:S02]  /*11e10*/  IMAD.MOV.U32 R143, RZ, RZ, R58 ;  /* 0x000000ffff8f7224 */ /* 0x000fe400078e003a */
[----:B------:R-:W-:Y:S02]  /*11e20*/  IMAD.MOV.U32 R113, RZ, RZ, R28 ;  /* 0x000000ffff717224 */ /* 0x000fe400078e001c */
        /* <DEDUP_REMOVED lines=8> */
[----:B------:R-:W-:Y:S01]  /*11eb0*/  HMMA.16816.F32.BF16 R56, R8, R16, R184 ;  /* 0x000000100838723c */ /* 0x000fe200000418b8 */
[----:B------:R-:W-:-:S02]  /*11ec0*/  IMAD.MOV.U32 R158, RZ, RZ, R147 ;  /* 0x000000ffff9e7224 */ /* 0x000fc400078e0093 */
[----:B------:R-:W-:Y:S02]  /*11ed0*/  IMAD.MOV.U32 R157, RZ, RZ, R146 ;  /* 0x000000ffff9d7224 */ /* 0x000fe400078e0092 */
[--C-:B------:R-:W-:Y:S02]  /*11ee0*/  FFMA.FTZ R170, R122, c[0x0][0x23c], -R4.reuse ;  /* 0x00008f007aaa7a23 */ /* 0x100fe40000010804 */
[----:B------:R-:W-:Y:S01]  /*11ef0*/  FFMA.FTZ R171, R106, c[0x0][0x23c], -R4 ;  /* 0x00008f006aab7a23 */ /* 0x000fe20000010804 */
[----:B------:R-:W-:Y:S01]  /*11f00*/  HMMA.16816.F32.BF16 R28, R8, R18, R192 ;  /* 0x00000012081c723c */ /* 0x000fe200000418c0 */
[----:B-1----:R-:W-:Y:S01]  /*11f10*/  FFMA.FTZ R5, R161, c[0x0][0x23c], -R3 ;  /* 0x00008f00a1057a23 */ /* 0x002fe20000010803 */
[----:B------:R-:W-:Y:S02]  /*11f20*/  MOV R161, R162 ;  /* 0x000000a200a17202 */ /* 0x000fe40000000f00 */
[----:B------:R-:W-:Y:S01]  /*11f30*/  MOV R162, R163 ;  /* 0x000000a300a27202 */ /* 0x000fe20000000f00 */
[----:B------:R-:W-:Y:S01]  /*11f40*/  IMAD.MOV.U32 R163, RZ, RZ, R164 ;  /* 0x000000ffffa37224 */ /* 0x000fe200078e00a4 */
[----:B------:R-:W-:Y:S01]  /*11f50*/  MOV R164, R154 ;  /* 0x0000009a00a47202 */ /* 0x000fe20000000f00 */
[--C-:B------:R-:W-:Y:S01]  /*11f60*/  FFMA.FTZ R183, R96, c[0x0][0x23c], -R4.reuse ;  /* 0x00008f0060b77a23 */ /* 0x100fe20000010804 */
[----:B------:R-:W-:Y:S01]  /*11f70*/  MOV R154, R144 ;  /* 0x00000090009a7202 */ /* 0x000fe20000000f00 */
[----:B---3--:R-:W-:-:S02]  /*11f80*/  FFMA.FTZ R120, R120, c[0x0][0x23c], -R4 ;  /* 0x00008f0078787a23 */ /* 0x008fc40000010804 */
        /* <DEDUP_REMOVED lines=16> */
[----:B------:R-:W-:Y:S02]  /*12090*/  FFMA.FTZ R106, R21, c[0x0][0x23c], -R4 ;  /* 0x00008f00156a7a23 */ /* 0x000fe40000010804 */
[----:B------:R-:W-:-:S02]  /*120a0*/  IMAD.MOV.U32 R144, RZ, RZ, R224 ;  /* 0x000000ffff907224 */ /* 0x000fc400078e00e0 */
[-C--:B------:R-:W-:Y:S02]  /*120b0*/  FMUL.FTZ R198, R198, R20.reuse ;  /* 0x00000014c6c67220 */ /* 0x080fe40000410000 */
[----:B------:R-:W-:Y:S02]  /*120c0*/  FMUL.FTZ R199, R199, R20 ;  /* 0x00000014c7c77220 */ /* 0x000fe40000410000 */
[--C-:B------:R-:W-:Y:S02]  /*120d0*/  FFMA.FTZ R124, R240, c[0x0][0x23c], -R3.reuse ;  /* 0x00008f00f07c7a23 */ /* 0x100fe40000010803 */
[--C-:B------:R-:W-:Y:S02]  /*120e0*/  FFMA.FTZ R213, R213, c[0x0][0x23c], -R3.reuse ;  /* 0x00008f00d5d57a23 */ /* 0x100fe40000010803 */
[--C-:B------:R-:W-:Y:S02]  /*120f0*/  FFMA.FTZ R211, R211, c[0x0][0x23c], -R3.reuse ;  /* 0x00008f00d3d37a23 */ /* 0x100fe40000010803 */
[----:B------:R-:W-:-:S02]  /*12100*/  FFMA.FTZ R206, R206, c[0x0][0x23c], -R3 ;  /* 0x00008f00cece7a23 */ /* 0x000fc40000010803 */
[--C-:B------:R-:W-:Y:S02]  /*12110*/  FFMA.FTZ R178, R104, c[0x0][0x23c], -R3.reuse ;  /* 0x00008f0068b27a23 */ /* 0x100fe40000010803 */
[--C-:B------:R-:W-:Y:S02]  /*12120*/  FFMA.FTZ R190, R80, c[0x0][0x23c], -R3.reuse ;  /* 0x00008f0050be7a23 */ /* 0x100fe40000010803 */
[----:B------:R-:W-:Y:S01]  /*12130*/  FFMA.FTZ R191, R27, c[0x0][0x23c], -R3 ;  /* 0x00008f001bbf7a23 */ /* 0x000fe20000010803 */
[----:B------:R-:W-:Y:S01]  /*12140*/  HMMA.16816.F32.BF16 R196, R12, R18, R196 ;  /* 0x000000120cc4723c */ /* 0x000fe200000418c4 */
[----:B------:R-:W1:Y:S01]  /*12150*/  LDSM.16.MT88.4 R12, [R216+0x8800] ;  /* 0x00880000d80c783b */ /* 0x000e620000004200 */
[----:B------:R-:W3:Y:S03]  /*12160*/  MUFU.EX2 R224, R5 ;  /* 0x0000000500e07308 */ /* 0x000ee60000000800 */
[----:B------:R-:W-:Y:S01]  /*12170*/  LDSM.16.MT88.4 R16, [R217+0x8800] ;  /* 0x00880000d910783b */ /* 0x000fe20000004200 */
[----:B--2---:R-:W-:-:S02]  /*12180*/  F2FP.BF16.PACK_AB R8, R227, R189 ;  /* 0x000000bde308723e */ /* 0x004fc400000010ff */
[----:B------:R-:W-:Y:S02]  /*12190*/  F2FP.BF16.PACK_AB R9, R226, R188 ;  /* 0x000000bce209723e */ /* 0x000fe400000010ff */
[----:B---3--:R-:W-:Y:S01]  /*121a0*/  F2FP.BF16.PACK_AB R11, R224, R246 ;  /* 0x000000f6e00b723e */ /* 0x008fe200000010ff */
[--C-:B------:R-:W-:Y:S02]  /*121b0*/  FFMA.FTZ R209, R209, c[0x0][0x23c], -R2.reuse ;  /* 0x00008f00d1d17a23 */ /* 0x100fe40000010802 */
[--C-:B------:R-:W-:Y:S02]  /*121c0*/  FFMA.FTZ R205, R205, c[0x0][0x23c], -R2.reuse ;  /* 0x00008f00cdcd7a23 */ /* 0x100fe40000010802 */
[----:B------:R-:W-:Y:S02]  /*121d0*/  FFMA.FTZ R202, R202, c[0x0][0x23c], -R2 ;  /* 0x00008f00caca7a23 */ /* 0x000fe40000010802 */
[--C-:B----4-:R-:W-:Y:S02]  /*121e0*/  FFMA.FTZ R121, R121, c[0x0][0x23c], -R4.reuse ;  /* 0x00008f0079797a23 */ /* 0x110fe40000010804 */
[----:B------:R-:W-:-:S02]  /*121f0*/  FFMA.FTZ R146, R212, c[0x0][0x23c], -R4 ;  /* 0x00008f00d4927a23 */ /* 0x000fc40000010804 */
[----:B------:R-:W-:Y:S01]  /*12200*/  FFMA.FTZ R4, R161, c[0x0][0x23c], -R2 ;  /* 0x00008f00a1047a23 */ /* 0x000fe20000010802 */
[----:B------:R-:W-:Y:S02]  /*12210*/  MOV R161, R162 ;  /* 0x000000a200a17202 */ /* 0x000fe40000000f00 */
        /* <DEDUP_REMOVED lines=8> */
[----:B------:R-:W-:Y:S01]  /*122a0*/  MOV R160, R161 ;  /* 0x000000a100a07202 */ /* 0x000fe20000000f00 */
[----:B------:R-:W-:Y:S01]  /*122b0*/  IMAD.MOV.U32 R161, RZ, RZ, R162 ;  /* 0x000000ffffa17224 */ /* 0x000fe200078e00a2 */
[----:B------:R-:W-:-:S02]  /*122c0*/  MOV R113, R112 ;  /* 0x0000007000717202 */ /* 0x000fc40000000f00 */
[----:B------:R-:W-:Y:S02]  /*122d0*/  MOV R162, R163 ;  /* 0x000000a300a27202 */ /* 0x000fe40000000f00 */
[----:B------:R-:W-:Y:S01]  /*122e0*/  MOV R163, R164 ;  /* 0x000000a400a37202 */ /* 0x000fe20000000f00 */
[----:B------:R-:W-:Y:S01]  /*122f0*/  IMAD.MOV.U32 R164, RZ, RZ, R154 ;  /* 0x000000ffffa47224 */ /* 0x000fe200078e009a */
[----:B------:R-:W-:Y:S01]  /*12300*/  MOV R154, R139 ;  /* 0x0000008b009a7202 */ /* 0x000fe20000000f00 */
[----:B------:R-:W-:Y:S01]  /*12310*/  IMAD.MOV.U32 R175, RZ, RZ, R160 ;  /* 0x000000ffffaf7224 */ /* 0x000fe200078e00a0 */
[----:B------:R-:W-:Y:S02]  /*12320*/  MOV R139, R113 ;  /* 0x00000071008b7202 */ /* 0x000fe40000000f00 */
[----:B------:R-:W-:Y:S02]  /*12330*/  MOV R160, R161 ;  /* 0x000000a100a07202 */ /* 0x000fe40000000f00 */
[----:B------:R-:W-:Y:S01]  /*12340*/  MOV R161, R162 ;  /* 0x000000a200a17202 */ /* 0x000fe20000000f00 */
[----:B------:R-:W-:Y:S01]  /*12350*/  IMAD.MOV.U32 R162, RZ, RZ, R163 ;  /* 0x000000ffffa27224 */ /* 0x000fe200078e00a3 */
[----:B------:R-:W-:-:S02]  /*12360*/  MOV R163, R164 ;  /* 0x000000a400a37202 */ /* 0x000fc40000000f00 */
[----:B------:R-:W-:Y:S01]  /*12370*/  MOV R164, R154 ;  /* 0x0000009a00a47202 */ /* 0x000fe20000000f00 */
[----:B------:R-:W-:Y:S01]  /*12380*/  IMAD.MOV.U32 R154, RZ, RZ, R139 ;  /* 0x000000ffff9a7224 */ /* 0x000fe200078e008b */
[----:B------:R-:W-:Y:S01]  /*12390*/  MOV R139, R239 ;  /* 0x000000ef008b7202 */ /* 0x000fe20000000f00 */
[----:B------:R-:W-:Y:S01]  /*123a0*/  FFMA.FTZ R123, R175, c[0x0][0x23c], -R3 ;  /* 0x00008f00af7b7a23 */ /* 0x000fe20000010803 */
        /* <DEDUP_REMOVED lines=8> */
[----:B------:R-:W-:-:S02]  /*12430*/  MOV R154, R238 ;  /* 0x000000ee009a7202 */ /* 0x000fc40000000f00 */
[----:B------:R-:W-:Y:S01]  /*12440*/  MOV R163, R139 ;  /* 0x0000008b00a37202 */ /* 0x000fe20000000f00 */
[----:B------:R-:W-:Y:S01]  /*12450*/  IMAD.MOV.U32 R181, RZ, RZ, R175 ;  /* 0x000000ffffb57224 */ /* 0x000fe200078e00af */
[----:B------:R-:W-:Y:S01]  /*12460*/  MOV R179, R174 ;  /* 0x000000ae00b37202 */ /* 0x000fe20000000f00 */
[----:B------:R-:W-:Y:S01]  /*12470*/  IMAD.MOV.U32 R174, RZ, RZ, R162 ;  /* 0x000000ffffae7224 */ /* 0x000fe200078e00a2 */
[----:B------:R-:W-:Y:S02]  /*12480*/  MOV R168, R160 ;  /* 0x000000a000a87202 */ /* 0x000fe40000000f00 */
[----:B------:R-:W-:Y:S02]  /*12490*/  MOV R175, R163 ;  /* 0x000000a300af7202 */ /* 0x000fe40000000f00 */
[----:B------:R-:W-:Y:S01]  /*124a0*/  MOV R160, R164 ;  /* 0x000000a400a07202 */ /* 0x000fe20000000f00 */
[----:B--2---:R-:W-:Y:S01]  /*124b0*/  FFMA.FTZ R4, R173, c[0x0][0x23c], -R2 ;  /* 0x00008f00ad047a23 */ /* 0x004fe20000010802 */
[----:B------:R-:W-:Y:S01]  /*124c0*/  MOV R173, R161 ;  /* 0x000000a100ad7202 */ /* 0x000fe20000000f00 */
[----:B------:R-:W-:Y:S01]  /*124d0*/  IMAD.MOV.U32 R161, RZ, RZ, R154 ;  /* 0x000000ffffa17224 */ /* 0x000fe200078e009a */
[----:B------:R-:W-:Y:S01]  /*124e0*/  MOV R162, R137 ;  /* 0x0000008900a27202 */ /* 0x000fe20000000f00 */
[----:B------:R-:W-:Y:S01]  /*124f0*/  FFMA.FTZ R137, R215, c[0x0][0x23c], -R3 ;  /* 0x00008f00d7897a23 */ /* 0x000fe20000010803 */
[----:B------:R-:W-:Y:S01]  /*12500*/  MOV R163, R138 ;  /* 0x0000008a00a37202 */ /* 0x000fe20000000f00 */
[----:B------:R2:W3:Y:S01]  /*12510*/  MUFU.EX2 R215, R4 ;  /* 0x0000000400d77308 */ /* 0x0004e20000000800 */
[----:B------:R-:W-:Y:S01]  /*12520*/  IMAD.MOV.U32 R187, RZ, RZ, R173 ;  /* 0x000000ffffbb7224 */ /* 0x000fe200078e00ad */
[----:B------:R-:W-:-:S02]  /*12530*/  MOV R195, R181 ;  /* 0x000000b500c37202 */ /* 0x000fc40000000f00 */
[----:B------:R-:W-:Y:S02]  /*12540*/  MOV R176, R174 ;  /* 0x000000ae00b07202 */ /* 0x000fe40000000f00 */
[----:B------:R-:W-:Y:S01]  /*12550*/  MOV R177, R175 ;  /* 0x000000af00b17202 */ /* 0x000fe20000000f00 */
[----:B------:R-:W-:Y:S01]  /*12560*/  IMAD.MOV.U32 R164, RZ, RZ, R237 ;  /* 0x000000ffffa47224 */ /* 0x000fe200078e00ed */
[----:B------:R-:W-:Y:S01]  /*12570*/  MOV R181, R161 ;  /* 0x000000a100b57202 */ /* 0x000fe20000000f00 */
[----:B------:R-:W-:Y:S01]  /*12580*/  IMAD.MOV.U32 R193, RZ, RZ, R187 ;  /* 0x000000ffffc17224 */ /* 0x000fe200078e00bb */
[----:B------:R-:W-:Y:S01]  /*12590*/  MOV R173, R162 ;  /* 0x000000a200ad7202 */ /* 0x000fe20000000f00 */
[----:B------:R-:W-:Y:S01]  /*125a0*/  IMAD.MOV.U32 R174, RZ, RZ, R163 ;  /* 0x000000ffffae7224 */ /* 0x000fe200078e00a3 */
[----:B------:R-:W-:Y:S01]  /*125b0*/  MOV R194, R176 ;  /* 0x000000b000c27202 */ /* 0x000fe20000000f00 */
[----:B--2---:R-:W-:Y:S02]  /*125c0*/  FFMA.FTZ R4, R179, c[0x0][0x23c], -R2 ;  /* 0x00008f00b3047a23 */ /* 0x004fe40000010802 */
[----:B------:R-:W-:Y:S01]  /*125d0*/  IMAD.MOV.U32 R179, RZ, RZ, R160 ;  /* 0x000000ffffb37224 */ /* 0x000fe200078e00a0 */
[----:B------:R-:W-:Y:S01]  /*125e0*/  MOV R187, R177 ;  /* 0x000000b100bb7202 */ /* 0x000fe20000000f00 */
[--C-:B------:R-:W-:Y:S01]  /*125f0*/  FFMA.FTZ R140, R251, c[0x0][0x23c], -R3.reuse ;  /* 0x00008f00fb8c7a23 */ /* 0x100fe20000010803 */
[----:B------:R-:W-:Y:S01]  /*12600*/  MOV R186, R168 ;  /* 0x000000a800ba7202 */ /* 0x000fe20000000f00 */
[----:B------:R-:W-:Y:S01]  /*12610*/  FFMA.FTZ R139, R250, c[0x0][0x23c], -R3 ;  /* 0x00008f00fa8b7a23 */ /* 0x000fe20000010803 */
[----:B------:R-:W-:Y:S01]  /*12620*/  MOV R161, R165 ;  /* 0x000000a500a17202 */ /* 0x000fe20000000f00 */
[----:B------:R-:W-:Y:S01]  /*12630*/  IMAD.MOV.U32 R162, RZ, RZ, R166 ;  /* 0x000000ffffa27224 */ /* 0x000fe200078e00a6 */
        /* <DEDUP_REMOVED lines=17> */
[----:B------:R-:W-:Y:S01]  /*12750*/  FFMA.FTZ R3, R193, c[0x0][0x23c], -R0 ;  /* 0x00008f00c1037a23 */ /* 0x000fe20000010800 */
[----:B------:R2:W-:Y:S01]  /*12760*/  MUFU.EX2 R210, R4 ;  /* 0x0000000400d27308 */ /* 0x0005e20000000800 */
[--C-:B------:R-:W-:Y:S01]  /*12770*/  FFMA.FTZ R27, R194, c[0x0][0x23c], -R2.reuse ;  /* 0x00008f00c21b7a23 */ /* 0x100fe20000010802 */
[----:B------:R-:W-:Y:S01]  /*12780*/  MOV R164, R152 ;  /* 0x0000009800a47202 */ /* 0x000fe20000000f00 */
[----:B------:R-:W-:Y:S01]  /*12790*/  IMAD.MOV.U32 R152, RZ, RZ, R153 ;  /* 0x000000ffff987224 */ /* 0x000fe200078e0099 */
[----:B------:R-:W-:Y:S01]  /*127a0*/  MOV R212, R222 ;  /* 0x000000de00d47202 */ /* 0x000fe20000000f00 */
[--C-:B------:R-:W-:Y:S01]  /*127b0*/  FFMA.FTZ R128, R177, c[0x0][0x23c], -R2.reuse ;  /* 0x00008f00b1807a23 */ /* 0x100fe20000010802 */
[----:B------:R-:W4:Y:S02]  /*127c0*/  LDSM.16.MT88.4 R20, [R219+0x8800] ;  /* 0x00880000db14783b */ /* 0x000f240000004200 */
[----:B------:R1:W-:Y:S01]  /*127d0*/  MUFU.EX2 R194, R3 ;  /* 0x0000000300c27308 */ /* 0x0003e20000000800 */
[----:B------:R-:W-:Y:S01]  /*127e0*/  MOV R153, R157 ;  /* 0x0000009d00997202 */ /* 0x000fe20000000f00 */
[----:B--2---:R-:W-:Y:S01]  /*127f0*/  FFMA.FTZ R4, R195, c[0x0][0x23c], -R2 ;  /* 0x00008f00c3047a23 */ /* 0x004fe20000010802 */
[----:B------:R-:W-:Y:S01]  /*12800*/  MOV R195, R174 ;  /* 0x000000ae00c37202 */ /* 0x000fe20000000f00 */
[----:B------:R-:W-:Y:S01]  /*12810*/  IMAD.MOV.U32 R174, RZ, RZ, R160 ;  /* 0x000000ffffae7224 */ /* 0x000fe200078e00a0 */
[----:B------:R-:W-:Y:S01]  /*12820*/  MOV R160, R161 ;  /* 0x000000a100a07202 */ /* 0x000fe20000000f00 */
[----:B-1----:R-:W-:Y:S01]  /*12830*/  FFMA.FTZ R3, R187, c[0x0][0x23c], -R0 ;  /* 0x00008f00bb037a23 */ /* 0x002fe20000010800 */
        /* <DEDUP_REMOVED lines=8> */
[----:B------:R-:W-:Y:S02]  /*128c0*/  MOV R153, R157 ;  /* 0x0000009d00997202 */ /* 0x000fe40000000f00 */
[----:B------:R-:W-:Y:S01]  /*128d0*/  MOV R157, R158 ;  /* 0x0000009e009d7202 */ /* 0x000fe20000000f00 */
[----:B-1----:R-:W-:-:S04]  /*128e0*/  FFMA.FTZ R3, R143, c[0x0][0x23c], -R0 ;  /* 0x00008f008f037a23 */ /* 0x002fc80000010800 */
[----:B------:R1:W-:Y:S01]  /*128f0*/  MUFU.EX2 R80, R3 ;  /* 0x0000000300507308 */ /* 0x0003e20000000800 */
[----:B------:R-:W-:Y:S01]  /*12900*/  IMAD.MOV.U32 R158, RZ, RZ, R151 ;  /* 0x000000ffff9e7224 */ /* 0x000fe200078e0097 */
[----:B------:R-:W-:-:S06]  /*12910*/  MOV R151, R223 ;  /* 0x000000df00977202 */ /* 0x000fcc0000000f00 */
[----:B------:R3:W2:Y:S01]  /*12920*/  MUFU.EX2 R223, R4 ;  /* 0x0000000400df7308 */ /* 0x0006a20000000800 */
[----:B-1----:R-:W-:-:S07]  /*12930*/  FFMA.FTZ R3, R177, c[0x0][0x23c], -R0 ;  /* 0x00008f00b1037a23 */ /* 0x002fce0000010800 */
[----:B------:R-:W1:Y:S01]  /*12940*/  MUFU.EX2 R222, R3 ;  /* 0x0000000300de7308 */ /* 0x000e620000000800 */
[----:B------:R-:W-:Y:S01]  /*12950*/  FFMA.FTZ R129, R252, c[0x0][0x23c], -R2 ;  /* 0x00008f00fc817a23 */ /* 0x000fe20000010802 */
[----:B------:R-:W-:Y:S02]  /*12960*/  MOV R252, R6 ;  /* 0x0000000600fc7202 */ /* 0x000fe40000000f00 */
[----:B---3--:R-:W-:Y:S02]  /*12970*/  F2FP.BF16.PACK_AB R4, R215, R185 ;  /* 0x000000b9d704723e */ /* 0x008fe400000010ff */
[----:B------:R-:W-:Y:S02]  /*12980*/  F2FP.BF16.PACK_AB R10, R252, R225 ;  /* 0x000000e1fc0a723e */ /* 0x000fe400000010ff */
[----:B--2---:R-:W-:Y:S02]  /*12990*/  F2FP.BF16.PACK_AB R5, R193, R194 ;  /* 0x000000c2c105723e */ /* 0x004fe400000010ff */
[----:B------:R-:W-:-:S02]  /*129a0*/  F2FP.BF16.PACK_AB R6, R223, R210 ;  /* 0x000000d2df06723e */ /* 0x000fc400000010ff */
[----:B-1----:R-:W-:Y:S01]  /*129b0*/  F2FP.BF16.PACK_AB R7, R222, R80 ;  /* 0x00000050de07723e */ /* 0x002fe200000010ff */
[-C--:B------:R-:W-:Y:S08]  /*129c0*/  HMMA.16816.F32.BF16 R116, R8, R12.reuse, R116 ;  /* 0x0000000c0874723c */ /* 0x080ff00000041874 */
[C---:B------:R-:W-:Y:S08]  /*129d0*/  HMMA.16816.F32.BF16 R52, R4.reuse, R12, R52 ;  /* 0x0000000c0434723c */ /* 0x040ff00000041834 */
[-C--:B------:R-:W-:Y:S08]  /*129e0*/  HMMA.16816.F32.BF16 R48, R4, R14.reuse, R48 ;  /* 0x0000000e0430723c */ /* 0x080ff00000041830 */
[----:B------:R-:W-:Y:S01]  /*129f0*/  HMMA.16816.F32.BF16 R100, R8, R14, R100 ;  /* 0x0000000e0864723c */ /* 0x000fe20000041864 */
[----:B------:R-:W1:Y:S01]  /*12a00*/  LDSM.16.MT88.4 R12, [R218+0x8800] ;  /* 0x00880000da0c783b */ /* 0x000e620000004200 */
[--C-:B------:R-:W-:Y:S01]  /*12a10*/  FFMA.FTZ R130, R174, c[0x0][0x23c], -R2.reuse ;  /* 0x00008f00ae827a23 */ /* 0x100fe20000010802 */
[----:B------:R-:W-:Y:S01]  /*12a20*/  MOV R174, R162 ;  /* 0x000000a200ae7202 */ /* 0x000fe20000000f00 */
[----:B------:R-:W-:Y:S01]  /*12a30*/  FFMA.FTZ R131, R173, c[0x0][0x23c], -R2 ;  /* 0x00008f00ad837a23 */ /* 0x000fe20000010802 */
        /* <DEDUP_REMOVED lines=8> */
[----:B------:R-:W-:Y:S01]  /*12ac0*/  MOV R158, R144 ;  /* 0x00000090009e7202 */ /* 0x000fe20000000f00 */
[----:B------:R-:W-:Y:S01]  /*12ad0*/  IMAD.MOV.U32 R107, RZ, RZ, R152 ;  /* 0x000000ffff6b7224 */ /* 0x000fe200078e0098 */
[----:B------:R-:W-:Y:S01]  /*12ae0*/  MOV R248, R174 ;  /* 0x000000ae00f87202 */ /* 0x000fe20000000f00 */
[--C-:B------:R-:W-:Y:S01]  /*12af0*/  FFMA.FTZ R24, R176, c[0x0][0x23c], -R2.reuse ;  /* 0x00008f00b0187a23 */ /* 0x100fe20000010802 */
[----:B------:R-:W-:Y:S01]  /*12b00*/  MOV R97, R160 ;  /* 0x000000a000617202 */ /* 0x000fe20000000f00 */
[----:B------:R-:W-:Y:S01]  /*12b10*/  IMAD.MOV.U32 R157, RZ, RZ, R141 ;  /* 0x000000ffff9d7224 */ /* 0x000fe200078e008d */
[----:B------:R-:W-:Y:S01]  /*12b20*/  MOV R98, R162 ;  /* 0x000000a200627202 */ /* 0x000fe20000000f00 */
[----:B------:R-:W-:Y:S01]  /*12b30*/  IMAD.MOV.U32 R81, RZ, RZ, R173 ;  /* 0x000000ffff517224 */ /* 0x000fe200078e00ad */
[----:B------:R-:W-:Y:S01]  /*12b40*/  MOV R99, R163 ;  /* 0x000000a300637202 */ /* 0x000fe20000000f00 */
[----:B------:R-:W-:Y:S01]  /*12b50*/  IMAD.MOV.U32 R133, RZ, RZ, R161 ;  /* 0x000000ffff857224 */ /* 0x000fe200078e00a1 */
        /* <DEDUP_REMOVED lines=15> */
[----:B------:R-:W-:Y:S01]  /*12c50*/  FFMA.FTZ R177, R85, c[0x0][0x23c], -R2 ;  /* 0x00008f0055b17a23 */ /* 0x000fe20000010802 */
[----:B----4-:R-:W-:Y:S01]  /*12c60*/  HMMA.16816.F32.BF16 R44, R4, R20, R44 ;  /* 0x00000014042c723c */ /* 0x010fe2000004182c */
[----:B------:R-:W-:-:S04]  /*12c70*/  FFMA.FTZ R2, R212, c[0x0][0x23c], -R0 ;  /* 0x00008f00d4027a23 */ /* 0x000fc80000010800 */
[----:B------:R2:W-:Y:S03]  /*12c80*/  MUFU.EX2 R212, R2 ;  /* 0x0000000200d47308 */ /* 0x0005e60000000800 */
[----:B------:R-:W-:Y:S08]  /*12c90*/  HMMA.16816.F32.BF16 R40, R4, R22, R40 ;  /* 0x000000160428723c */ /* 0x000ff00000041828 */
[C---:B------:R-:W-:Y:S08]  /*12ca0*/  HMMA.16816.F32.BF16 R60, R8.reuse, R20, R60 ;  /* 0x00000014083c723c */ /* 0x040ff0000004183c */
[----:B------:R-:W-:Y:S01]  /*12cb0*/  HMMA.16816.F32.BF16 R64, R8, R22, R64 ;  /* 0x000000160840723c */ /* 0x000fe20000041840 */
[----:B------:R-:W3:Y:S01]  /*12cc0*/  LDSM.16.MT88.4 R20, [R216+0x9000] ;  /* 0x00900000d814783b */ /* 0x000ee20000004200 */
[----:B--2---:R-:W-:-:S06]  /*12cd0*/  FFMA.FTZ R2, R221, c[0x0][0x23c], -R0 ;  /* 0x00008f00dd027a23 */ /* 0x004fcc0000010800 */
[C---:B------:R-:W-:Y:S01]  /*12ce0*/  HMMA.16816.F32.BF16 R36, R4.reuse, R16, R36 ;  /* 0x000000100424723c */ /* 0x040fe20000041824 */
[----:B------:R2:W-:Y:S07]  /*12cf0*/  MUFU.EX2 R221, R2 ;  /* 0x0000000200dd7308 */ /* 0x0005ee0000000800 */
[----:B------:R-:W-:Y:S08]  /*12d00*/  HMMA.16816.F32.BF16 R32, R4, R18, R32 ;  /* 0x000000120420723c */ /* 0x000ff00000041820 */
[----:B------:R-:W-:Y:S01]  /*12d10*/  HMMA.16816.F32.BF16 R68, R8, R16, R68 ;  /* 0x000000100844723c */ /* 0x000fe20000041844 */
[----:B--2---:R-:W-:-:S07]  /*12d20*/  FFMA.FTZ R2, R107, c[0x0][0x23c], -R0 ;  /* 0x00008f006b027a23 */ /* 0x004fce0000010800 */
[C---:B------:R-:W-:Y:S01]  /*12d30*/  HMMA.16816.F32.BF16 R76, R8.reuse, R18, R76 ;  /* 0x00000012084c723c */ /* 0x040fe2000004184c */
[----:B------:R-:W2:Y:S01]  /*12d40*/  LDSM.16.MT88.4 R16, [R219+0x9000] ;  /* 0x00900000db10783b */ /* 0x000ea20000004200 */
[----:B------:R-:W-:Y:S02]  /*12d50*/  MOV R187, R159 ;  /* 0x0000009f00bb7202 */ /* 0x000fe40000000f00 */
[----:B------:R-:W-:Y:S02]  /*12d60*/  MOV R159, R220 ;  /* 0x000000dc009f7202 */ /* 0x000fe40000000f00 */
[----:B------:R-:W-:Y:S01]  /*12d70*/  MUFU.EX2 R220, R25 ;  /* 0x0000001900dc7308 */ /* 0x000fe20000000800 */
[----:B------:R-:W-:Y:S01]  /*12d80*/  IMAD.MOV.U32 R186, RZ, RZ, R135 ;  /* 0x000000ffffba7224 */ /* 0x000fe200078e0087 */
[C---:B-1----:R-:W-:Y:S06]  /*12d90*/  HMMA.16816.F32.BF16 R72, R8.reuse, R12, R72 ;  /* 0x0000000c0848723c */ /* 0x042fec0000041848 */
[----:B------:R1:W-:Y:S02]  /*12da0*/  MUFU.EX2 R25, R2 ;  /* 0x0000000200197308 */ /* 0x0003e40000000800 */
[----:B------:R-:W-:Y:S06]  /*12db0*/  HMMA.16816.F32.BF16 R196, R8, R14, R196 ;  /* 0x0000000e08c4723c */ /* 0x000fec00000418c4 */
[----:B------:R-:W-:Y:S01]  /*12dc0*/  MUFU.EX2 R195, R27 ;  /* 0x0000001b00c37308 */ /* 0x000fe20000000800 */
[----:B-1----:R-:W-:-:S07]  /*12dd0*/  FFMA.FTZ R2, R248, c[0x0][0x23c], -R0 ;  /* 0x00008f00f8027a23 */ /* 0x002fce0000010800 */
[----:B------:R-:W1:Y:S08]  /*12de0*/  MUFU.EX2 R245, R26 ;  /* 0x0000001a00f57308 */ /* 0x000e700000000800 */
[----:B------:R-:W4:Y:S08]  /*12df0*/  MUFU.EX2 R135, R24 ;  /* 0x0000001800877308 */ /* 0x000f300000000800 */
[----:B------:R-:W1:Y:S01]  /*12e00*/  MUFU.EX2 R8, R2 ;  /* 0x0000000200087308 */ /* 0x000e620000000800 */
[----:B------:R-:W-:Y:S01]  /*12e10*/  HMMA.16816.F32.BF16 R56, R4, R12, R56 ;  /* 0x0000000c0438723c */ /* 0x000fe20000041838 */
[----:B------:R-:W-:-:S07]  /*12e20*/  IMAD.MOV.U32 R82, RZ, RZ, R106 ;  /* 0x000000ffff527224 */ /* 0x000fce00078e006a */
[----:B------:R-:W-:Y:S01]  /*12e30*/  HMMA.16816.F32.BF16 R28, R4, R14, R28 ;  /* 0x0000000e041c723c */ /* 0x000fe2000004181c */
[----:B------:R-:W2:Y:S06]  /*12e40*/  LDSM.16.MT88.4 R12, [R217+0x9000] ;  /* 0x00900000d90c783b */ /* 0x000eac0000004200 */
[----:B-1----:R-:W-:Y:S02]  /*12e50*/  F2FP.BF16.PACK_AB R4, R245, R195 ;  /* 0x000000c3f504723e */ /* 0x002fe400000010ff */
[----:B------:R-:W-:Y:S02]  /*12e60*/  F2FP.BF16.PACK_AB R5, R221, R212 ;  /* 0x000000d4dd05723e */ /* 0x000fe400000010ff */
[----:B----4-:R-:W-:-:S02]  /*12e70*/  F2FP.BF16.PACK_AB R6, R135, R220 ;  /* 0x000000dc8706723e */ /* 0x010fc400000010ff */
[----:B------:R-:W-:Y:S01]  /*12e80*/  F2FP.BF16.PACK_AB R7, R8, R25 ;  /* 0x000000190807723e */ /* 0x000fe200000010ff */
[----:B------:R-:W-:-:S06]  /*12e90*/  IMAD.MOV.U32 R27, RZ, RZ, R96 ;  /* 0x000000ffff1b7224 */ /* 0x000fcc00078e0060 */
[C---:B---3--:R-:W-:Y:S07]  /*12ea0*/  HMMA.16816.F32.BF16 R104, R4.reuse, R22, R48 ;  /* 0x000000160468723c */ /* 0x048fee0000041830 */
[----:B------:R-:W-:Y:S01]  /*12eb0*/  MOV R50, R97 ;  /* 0x0000006100327202 */ /* 0x000fe20000000f00 */
[----:B------:R-:W-:Y:S01]  /*12ec0*/  IMAD.MOV.U32 R48, RZ, RZ, R99 ;  /* 0x000000ffff307224 */ /* 0x000fe200078e0063 */
[----:B------:R-:W-:Y:S02]  /*12ed0*/  MOV R49, R98 ;  /* 0x0000006200317202 */ /* 0x000fe40000000f00 */
[----:B--2---:R-:W-:Y:S07]  /*12ee0*/  HMMA.16816.F32.BF16 R96, R4, R16, R44 ;  /* 0x000000100460723c */ /* 0x004fee000004182c */
[----:B------:R-:W-:-:S02]  /*12ef0*/  MOV R45, R8 ;  /* 0x00000008002d7202 */ /* 0x000fc40000000f00 */
[----:B------:R-:W1:Y:S01]  /*12f00*/  LDSM.16.MT88.4 R8, [R218+0x9000] ;  /* 0x00900000da08783b */ /* 0x000e620000004200 */
[----:B------:R-:W-:Y:S01]  /*12f10*/  MOV R244, R81 ;  /* 0x0000005100f47202 */ /* 0x000fe20000000f00 */
[----:B------:R-:W-:Y:S01]  /*12f20*/  IMAD.MOV.U32 R81, RZ, RZ, R152 ;  /* 0x000000ffff517224 */ /* 0x000fe200078e0098 */
[----:B------:R-:W-:Y:S02]  /*12f30*/  MOV R152, R150 ;  /* 0x0000009600987202 */ /* 0x000fe40000000f00 */
[----:B------:R-:W-:Y:S01]  /*12f40*/  MOV R136, R111 ;  /* 0x0000006f00887202 */ /* 0x000fe20000000f00 */
[----:B------:R-:W-:Y:S01]  /*12f50*/  IMAD.MOV.U32 R249, RZ, RZ, R133 ;  /* 0x000000fffff97224 */ /* 0x000fe200078e0085 */
[----:B------:R-:W-:Y:S02]  /*12f60*/  MOV R83, R122 ;  /* 0x0000007a00537202 */ /* 0x000fe40000000f00 */
[----:B------:R-:W-:Y:S02]  /*12f70*/  MOV R134, R152 ;  /* 0x0000009800867202 */ /* 0x000fe40000000f00 */
[----:B------:R-:W-:-:S02]  /*12f80*/  MOV R122, R157 ;  /* 0x0000009d007a7202 */ /* 0x000fc40000000f00 */
[----:B------:R-:W-:Y:S02]  /*12f90*/  MOV R44, R90 ;  /* 0x0000005a002c7202 */ /* 0x000fe40000000f00 */
[----:B------:R-:W-:Y:S02]  /*12fa0*/  MOV R152, R91 ;  /* 0x0000005b00987202 */ /* 0x000fe40000000f00 */
[----:B------:R-:W-:Y:S01]  /*12fb0*/  MOV R133, R186 ;  /* 0x000000ba00857202 */ /* 0x000fe20000000f00 */
[----:B------:R-:W-:Y:S01]  /*12fc0*/  HMMA.16816.F32.BF16 R88, R4, R18, R40 ;  /* 0x000000120458723c */ /* 0x000fe20000041828 */
[----:B------:R-:W-:Y:S01]  /*12fd0*/  MOV R248, R187 ;  /* 0x000000bb00f87202 */ /* 0x000fe20000000f00 */
[----:B------:R-:W-:Y:S01]  /*12fe0*/  IMAD.MOV.U32 R187, RZ, RZ, R149 ;  /* 0x000000ffffbb7224 */ /* 0x000fe200078e0095 */
[----:B------:R-:W-:Y:S01]  /*12ff0*/  MOV R186, R158 ;  /* 0x0000009e00ba7202 */ /* 0x000fe20000000f00 */
[----:B------:R-:W-:Y:S01]  /*13000*/  IMAD.MOV.U32 R158, RZ, RZ, R136 ;  /* 0x000000ffff9e7224 */ /* 0x000fe200078e0088 */
[----:B------:R-:W-:-:S02]  /*13010*/  MOV R125, R122 ;  /* 0x0000007a007d7202 */ /* 0x000fc40000000f00 */
[----:B------:R-:W-:Y:S01]  /*13020*/  IMAD.MOV.U32 R42, RZ, RZ, R87 ;  /* 0x000000ffff2a7224 */ /* 0x000fe200078e0057 */
[----:B------:R-:W-:Y:S01]  /*13030*/  MOV R24, R248 ;  /* 0x000000f800187202 */ /* 0x000fe20000000f00 */
[----:B------:R-:W-:Y:S02]  /*13040*/  IMAD.MOV.U32 R132, RZ, RZ, R187 ;  /* 0x000000ffff847224 */ /* 0x000fe400078e00bb */
[----:B------:R-:W-:Y:S01]  /*13050*/  IMAD.MOV.U32 R248, RZ, RZ, R158 ;  /* 0x000000fffff87224 */ /* 0x000fe200078e009e */
[----:B------:R-:W-:Y:S01]  /*13060*/  MOV R41, R42 ;  /* 0x0000002a00297202 */ /* 0x000fe20000000f00 */
[----:B------:R2:W-:Y:S01]  /*13070*/  MUFU.EX2 R187, R121 ;  /* 0x0000007900bb7308 */ /* 0x0005e20000000800 */
[----:B------:R-:W-:Y:S01]  /*13080*/  IMAD.MOV.U32 R40, RZ, RZ, R44 ;  /* 0x000000ffff287224 */ /* 0x000fe200078e002c */
[----:B------:R-:W-:Y:S01]  /*13090*/  MOV R42, R48 ;  /* 0x00000030002a7202 */ /* 0x000fe20000000f00 */
[----:B------:R-:W-:Y:S01]  /*130a0*/  IMAD.MOV.U32 R48, RZ, RZ, R50 ;  /* 0x000000ffff307224 */ /* 0x000fe200078e0032 */
[----:B------:R-:W-:-:S02]  /*130b0*/  MOV R51, R249 ;  /* 0x000000f900337202 */ /* 0x000fc40000000f00 */
[----:B------:R-:W-:Y:S02]  /*130c0*/  MOV R122, R186 ;  /* 0x000000ba007a7202 */ /* 0x000fe40000000f00 */
[----:B------:R3:W-:Y:S01]  /*130d0*/  MUFU.EX2 R214, R120 ;  /* 0x0000007800d67308 */ /* 0x0007e20000000800 */
[----:B------:R-:W-:Y:S02]  /*130e0*/  MOV R43, R86 ;  /* 0x00000056002b7202 */ /* 0x000fe40000000f00 */
[----:B------:R-:W-:Y:S01]  /*130f0*/  MOV R50, R244 ;  /* 0x000000f400327202 */ /* 0x000fe20000000f00 */
[----:B------:R-:W-:Y:S01]  /*13100*/  HMMA.16816.F32.BF16 R84, R4, R12, R36 ;  /* 0x0000000c0454723c */ /* 0x000fe20000041824 */
[--C-:B--2---:R-:W-:Y:S02]  /*13110*/  FFMA.FTZ R121, R125, c[0x0][0x23c], -R0.reuse ;  /* 0x00008f007d797a23 */ /* 0x104fe40000010800 */
[--C-:B------:R-:W-:Y:S02]  /*13120*/  FFMA.FTZ R125, R132, c[0x0][0x23c], -R0.reuse ;  /* 0x00008f00847d7a23 */ /* 0x100fe40000010800 */
[--C-:B------:R-:W-:Y:S01]  /*13130*/  FFMA.FTZ R132, R134, c[0x0][0x23c], -R0.reuse ;  /* 0x00008f0086847a23 */ /* 0x100fe20000010800 */
[----:B------:R-:W-:Y:S01]  /*13140*/  MUFU.EX2 R247, R115 ;  /* 0x0000007300f77308 */ /* 0x000fe20000000800 */
[----:B------:R-:W-:-:S02]  /*13150*/  FFMA.FTZ R134, R248, c[0x0][0x23c], -R0 ;  /* 0x00008f00f8867a23 */ /* 0x000fc40000010800 */
[----:B---3--:R-:W-:Y:S01]  /*13160*/  FFMA.FTZ R120, R41, c[0x0][0x23c], -R0 ;  /* 0x00008f0029787a23 */ /* 0x008fe20000010800 */
[----:B------:R-:W-:Y:S02]  /*13170*/  MOV R44, R49 ;  /* 0x00000031002c7202 */ /* 0x000fe40000000f00 */
[----:B------:R-:W-:Y:S02]  /*13180*/  MOV R39, R40 ;  /* 0x0000002800277202 */ /* 0x000fe40000000f00 */
[----:B------:R-:W2:Y:S01]  /*13190*/  MUFU.EX2 R249, R114 ;  /* 0x0000007200f97308 */ /* 0x000ea20000000800 */
[----:B------:R-:W-:Y:S01]  /*131a0*/  MOV R40, R42 ;  /* 0x0000002a00287202 */ /* 0x000fe20000000f00 */
[----:B------:R-:W-:Y:S01]  /*131b0*/  IMAD.MOV.U32 R111, RZ, RZ, R243 ;  /* 0x000000ffff6f7224 */ /* 0x000fe200078e00f3 */
[----:B------:R-:W-:-:S05]  /*131c0*/  MOV R157, R151 ;  /* 0x00000097009d7202 */ /* 0x000fca0000000f00 */
[----:B------:R-:W-:Y:S01]  /*131d0*/  MUFU.EX2 R186, R112 ;  /* 0x0000007000ba7308 */ /* 0x000fe20000000800 */
[----:B------:R-:W-:Y:S01]  /*131e0*/  MOV R49, R51 ;  /* 0x0000003300317202 */ /* 0x000fe20000000f00 */
[----:B------:R-:W-:-:S06]  /*131f0*/  IMAD.MOV.U32 R51, RZ, RZ, R235 ;  /* 0x000000ffff337224 */ /* 0x000fcc00078e00eb */
[----:B------:R-:W3:Y:S01]  /*13200*/  MUFU.EX2 R244, R113 ;  /* 0x0000007100f47308 */ /* 0x000ee20000000800 */
[----:B------:R-:W-:-:S07]  /*13210*/  IMAD.MOV.U32 R42, RZ, RZ, R44 ;  /* 0x000000ffff2a7224 */ /* 0x000fce00078e002c */
[----:B------:R4:W-:Y:S01]  /*13220*/  MUFU.EX2 R41, R124 ;  /* 0x0000007c00297308 */ /* 0x0009e20000000800 */
[----:B------:R-:W-:-:S07]  /*13230*/  MOV R3, R133 ;  /* 0x0000008500037202 */ /* 0x000fce0000000f00 */
[----:B------:R1:W1:Y:S01]  /*13240*/  MUFU.EX2 R248, R123 ;  /* 0x0000007b00f87308 */ /* 0x0002620000000800 */
        /* <DEDUP_REMOVED lines=14> */
[----:B------:R-:W-:-:S02]  /*13330*/  MOV R47, R83 ;  /* 0x00000053002f7202 */ /* 0x000fc40000000f00 */
[----:B------:R-:W-:Y:S01]  /*13340*/  MOV R158, R95 ;  /* 0x0000005f009e7202 */ /* 0x000fe20000000f00 */
[C---:B-1----:R-:W-:Y:S01]  /*13350*/  HMMA.16816.F32.BF16 R80, R4.reuse, R8, R56 ;  /* 0x000000080450723c */ /* 0x042fe20000041838 */
[----:B------:R-:W-:Y:S01]  /*13360*/  MOV R50, R51 ;  /* 0x0000003300327202 */ /* 0x000fe20000000f00 */
[--C-:B------:R-:W-:Y:S02]  /*13370*/  FFMA.FTZ R122, R122, c[0x0][0x23c], -R0.reuse ;  /* 0x00008f007a7a7a23 */ /* 0x100fe40000010800 */
[--C-:B------:R-:W-:Y:S01]  /*13380*/  FFMA.FTZ R164, R164, c[0x0][0x23c], -R0.reuse ;  /* 0x00008f00a4a47a23 */ /* 0x100fe20000010800 */
[----:B------:R-:W-:Y:S01]  /*13390*/  MUFU.EX2 R131, R131 ;  /* 0x0000008300837308 */ /* 0x000fe20000000800 */
[--C-:B------:R-:W-:Y:S01]  /*133a0*/  FFMA.FTZ R152, R152, c[0x0][0x23c], -R0.reuse ;  /* 0x00008f0098987a23 */ /* 0x100fe20000010800 */
[----:B------:R1:W5:Y:S01]  /*133b0*/  LDL.LU R243, [R1+0x138] ;  /* 0x0001380001f37983 */ /* 0x0003620000300800 */
[C---:B------:R-:W-:Y:S08]  /*133c0*/  HMMA.16816.F32.BF16 R92, R4.reuse, R14, R32 ;  /* 0x0000000e045c723c */ /* 0x040ff00000041820 */
[----:B------:R-:W-:Y:S01]  /*133d0*/  HMMA.16816.F32.BF16 R52, R4, R10, R28 ;  /* 0x0000000a0434723c */ /* 0x000fe2000004181c */
[----:B------:R-:W-:Y:S01]  /*133e0*/  MOV R51, R24 ;  /* 0x0000001800337202 */ /* 0x000fe20000000f00 */
[--C-:B------:R-:W-:Y:S01]  /*133f0*/  FFMA.FTZ R3, R3, c[0x0][0x23c], -R0.reuse ;  /* 0x00008f0003037a23 */ /* 0x100fe20000010800 */
[----:B------:R-:W-:Y:S01]  /*13400*/  MUFU.EX2 R129, R129 ;  /* 0x0000008100817308 */ /* 0x000fe20000000800 */
[----:B------:R-:W-:Y:S01]  /*13410*/  FFMA.FTZ R2, R2, c[0x0][0x23c], -R0 ;  /* 0x00008f0002027a23 */ /* 0x000fe20000010800 */
[----:B------:R1:W5:Y:S02]  /*13420*/  LDL.LU R242, [R1+0x134] ;  /* 0x0001340001f27983 */ /* 0x0003640000300800 */
[----:B------:R-:W-:-:S02]  /*13430*/  FADD.FTZ R5, R39, R38 ;  /* 0x0000002627057221 */ /* 0x000fc40000010000 */
[----:B------:R-:W-:Y:S01]  /*13440*/  FADD.FTZ R4, R43, R42 ;  /* 0x0000002a2b047221 */ /* 0x000fe20000010000 */
[----:B--2---:R-:W-:Y:S01]  /*13450*/  F2FP.BF16.PACK_AB R6, R249, R247 ;  /* 0x000000f7f906723e */ /* 0x004fe200000010ff */
[----:B----4-:R-:W-:Y:S01]  /*13460*/  FADD.FTZ R124, R49, R5 ;  /* 0x00000005317c7221 */ /* 0x010fe20000010000 */
[----:B---3--:R-:W-:Y:S01]  /*13470*/  F2FP.BF16.PACK_AB R5, R244, R186 ;  /* 0x000000baf405723e */ /* 0x008fe200000010ff */
[----:B------:R-:W-:Y:S01]  /*13480*/  FADD.FTZ R123, R50, R4 ;  /* 0x00000004327b7221 */ /* 0x000fe20000010000 */
[----:B------:R-:W-:Y:S02]  /*13490*/  F2FP.BF16.PACK_AB R4, R214, R187 ;  /* 0x000000bbd604723e */ /* 0x000fe400000010ff */
[----:B------:R-:W-:Y:S01]  /*134a0*/  F2FP.BF16.PACK_AB R7, R248, R41 ;  /* 0x00000029f807723e */ /* 0x000fe200000010ff */
        /* <DEDUP_REMOVED lines=9> */
[----:B------:R-:W-:Y:S02]  /*13540*/  FFMA.FTZ R159, R159, c[0x0][0x23c], -R0 ;  /* 0x00008f009f9f7a23 */ /* 0x000fe40000010800 */
[----:B------:R-:W-:Y:S01]  /*13550*/  FADD.FTZ R126, R48, R126 ;  /* 0x0000007e307e7221 */ /* 0x000fe20000010000 */
[----:B------:R-:W2:Y:S01]  /*13560*/  MUFU.EX2 R3, R3 ;  /* 0x0000000300037308 */ /* 0x000ea20000000800 */
[----:B------:R-:W-:Y:S01]  /*13570*/  FADD.FTZ R0, R44, R127 ;  /* 0x0000007f2c007221 */ /* 0x000fe20000010000 */
[----:B------:R-:W-:Y:S01]  /*13580*/  HMMA.16816.F32.BF16 R112, R4, R20, R116 ;  /* 0x000000140470723c */ /* 0x000fe20000041874 */
[----:B------:R-:W-:Y:S01]  /*13590*/  IMAD.MOV.U32 R127, RZ, RZ, R26 ;  /* 0x000000ffff7f7224 */ /* 0x000fe200078e001a */
[----:B------:R1:W5:Y:S01]  /*135a0*/  LDL.LU R241, [R1+0x130] ;  /* 0x0001300001f17983 */ /* 0x0003620000300800 */
[----:B------:R-:W-:-:S03]  /*135b0*/  FADD.FTZ R0, R51, R0 ;  /* 0x0000000033007221 */ /* 0x000fc60000010000 */
[----:B------:R3:W-:Y:S01]  /*135c0*/  MUFU.EX2 R117, R128 ;  /* 0x0000008000757308 */ /* 0x0007e20000000800 */
[----:B------:R1:W5:Y:S01]  /*135d0*/  LDL.LU R240, [R1+0x12c] ;  /* 0x00012c0001f07983 */ /* 0x0003620000300800 */
[C---:B------:R-:W-:Y:S08]  /*135e0*/  HMMA.16816.F32.BF16 R100, R4.reuse, R22, R100 ;  /* 0x000000160464723c */ /* 0x040ff00000041864 */
[C---:B------:R-:W-:Y:S08]  /*135f0*/  HMMA.16816.F32.BF16 R32, R4.reuse, R12, R68 ;  /* 0x0000000c0420723c */ /* 0x040ff00000041844 */
[----:B------:R-:W-:Y:S01]  /*13600*/  HMMA.16816.F32.BF16 R28, R4, R8, R72 ;  /* 0x00000008041c723c */ /* 0x000fe20000041848 */
[----:B------:R-:W-:Y:S01]  /*13610*/  MOV R70, R45 ;  /* 0x0000002d00467202 */ /* 0x000fe20000000f00 */
[----:B------:R4:W-:Y:S01]  /*13620*/  MUFU.EX2 R74, R24 ;  /* 0x00000018004a7308 */ /* 0x0009e20000000800 */
[----:B------:R-:W-:-:S05]  /*13630*/  MOV R68, R46 ;  /* 0x0000002e00447202 */ /* 0x000fca0000000f00 */
[----:B------:R-:W-:Y:S01]  /*13640*/  HMMA.16816.F32.BF16 R48, R4, R16, R60 ;  /* 0x000000100430723c */ /* 0x000fe2000004183c */
[----:B---3--:R-:W-:Y:S01]  /*13650*/  MOV R128, R47 ;  /* 0x0000002f00807202 */ /* 0x008fe20000000f00 */
[----:B------:R-:W-:Y:S01]  /*13660*/  IMAD.MOV.U32 R75, RZ, RZ, R27 ;  /* 0x000000ffff4b7224 */ /* 0x000fe200078e001b */
[----:B------:R-:W-:-:S05]  /*13670*/  MOV R71, R25 ;  /* 0x0000001900477202 */ /* 0x000fca0000000f00 */
[C---:B------:R-:W-:Y:S01]  /*13680*/  HMMA.16816.F32.BF16 R36, R4.reuse, R18, R64 ;  /* 0x000000120424723c */ /* 0x040fe20000041840 */
[----:B------:R-:W-:Y:S04]  /*13690*/  LDSM.16.MT88.4 R16, [R216+0x9800] ;  /* 0x00980000d810783b */ /* 0x000fe80000004200 */
[----:B----4-:R-:W-:Y:S03]  /*136a0*/  LDSM.16.MT88.4 R24, [R218+0x9800] ;  /* 0x00980000da18783b */ /* 0x010fe60000004200 */
[C---:B------:R-:W-:Y:S01]  /*136b0*/  HMMA.16816.F32.BF16 R20, R4.reuse, R14, R76 ;  /* 0x0000000e0414723c */ /* 0x040fe2000004184c */
[----:B------:R-:W3:Y:S01]  /*136c0*/  LDSM.16.MT88.4 R12, [R219+0x9800] ;  /* 0x00980000db0c783b */ /* 0x000ee20000004200 */
[----:B------:R-:W4:Y:S08]  /*136d0*/  MUFU.EX2 R42, R130 ;  /* 0x00000082002a7308 */ /* 0x000f300000000800 */
[----:B------:R-:W1:Y:S01]  /*136e0*/  MUFU.EX2 R2, R2 ;  /* 0x0000000200027308 */ /* 0x000e620000000800 */
[----:B------:R-:W-:Y:S01]  /*136f0*/  HMMA.16816.F32.BF16 R44, R4, R10, R196 ;  /* 0x0000000a042c723c */ /* 0x000fe200000418c4 */
[----:B------:R-:W1:Y:S06]  /*13700*/  LDSM.16.MT88.4 R8, [R217+0x9800] ;  /* 0x00980000d908783b */ /* 0x000e6c0000004200 */
[----:B------:R-:W-:Y:S08]  /*13710*/  MUFU.EX2 R118, R145 ;  /* 0x0000009100767308 */ /* 0x000ff00000000800 */
[----:B------:R-:W-:Y:S08]  /*13720*/  MUFU.EX2 R140, R140 ;  /* 0x0000008c008c7308 */ /* 0x000ff00000000800 */
[----:B------:R-:W-:Y:S08]  /*13730*/  MUFU.EX2 R119, R137 ;  /* 0x0000008900777308 */ /* 0x000ff00000000800 */
[----:B------:R-:W-:Y:S08]  /*13740*/  MUFU.EX2 R141, R141 ;  /* 0x0000008d008d7308 */ /* 0x000ff00000000800 */
[----:B------:R-:W-:Y:S01]  /*13750*/  MUFU.EX2 R143, R143 ;  /* 0x0000008f008f7308 */ /* 0x000fe20000000800 */
[----:B------:R-:W-:Y:S01]  /*13760*/  FADD.FTZ R0, R229, R0 ;  /* 0x00000000e5007221 */ /* 0x000fe20000010000 */
[----:B------:R3:W5:Y:S06]  /*13770*/  LDL.LU R239, [R1+0x128] ;  /* 0x0001280001ef7983 */ /* 0x00076c0000300800 */
[----:B------:R-:W3:Y:S01]  /*13780*/  MUFU.EX2 R130, R40 ;  /* 0x0000002800827308 */ /* 0x000ee20000000800 */
[----:B--2---:R-:W-:-:S02]  /*13790*/  MOV R199, R3 ;  /* 0x0000000300c77202 */ /* 0x004fc40000000f00 */
[----:B----4-:R-:W-:Y:S02]  /*137a0*/  MOV R73, R42 ;  /* 0x0000002a00497202 */ /* 0x010fe40000000f00 */
[----:B------:R-:W-:-:S03]  /*137b0*/  F2FP.BF16.PACK_AB R4, R131, R117 ;  /* 0x000000758304723e */ /* 0x000fc600000010ff */
[----:B------:R-:W-:Y:S01]  /*137c0*/  MUFU.EX2 R197, R148 ;  /* 0x0000009400c57308 */ /* 0x000fe20000000800 */
[----:B-1----:R-:W-:-:S07]  /*137d0*/  F2FP.BF16.PACK_AB R5, R2, R199 ;  /* 0x000000c70205723e */ /* 0x002fce00000010ff */
[----:B------:R1:W-:Y:S01]  /*137e0*/  MUFU.EX2 R198, R147 ;  /* 0x0000009300c67308 */ /* 0x0003e20000000800 */
[----:B------:R-:W-:-:S07]  /*137f0*/  F2FP.BF16.PACK_AB R6, R129, R73 ;  /* 0x000000498106723e */ /* 0x000fce00000010ff */
[----:B------:R-:W-:Y:S01]  /*13800*/  MUFU.EX2 R72, R146 ;  /* 0x0000009200487308 */ /* 0x000fe20000000800 */
[----:B---3--:R-:W-:-:S07]  /*13810*/  F2FP.BF16.PACK_AB R7, R130, R74 ;  /* 0x0000004a8207723e */ /* 0x008fce00000010ff */
[----:B------:R-:W-:Y:S01]  /*13820*/  MUFU.EX2 R196, R139 ;  /* 0x0000008b00c47308 */ /* 0x000fe20000000800 */
[----:B------:R-:W-:Y:S01]  /*13830*/  IMAD.MOV.U32 R69, RZ, RZ, R41 ;  /* 0x000000ffff457224 */ /* 0x000fe200078e0029 */
[----:B------:R2:W5:Y:S06]  /*13840*/  LDL.LU R238, [R1+0x124] ;  /* 0x0001240001ee7983 */ /* 0x00056c0000300800 */
[----:B------:R-:W3:Y:S01]  /*13850*/  MUFU.EX2 R3, R138 ;  /* 0x0000008a00037308 */ /* 0x000ee20000000800 */
[----:B------:R-:W-:Y:S01]  /*13860*/  HMMA.16816.F32.BF16 R56, R4, R14, R88 ;  /* 0x0000000e0438723c */ /* 0x000fe20000041858 */
[----:B-1----:R-:W-:-:S06]  /*13870*/  MOV R147, R252 ;  /* 0x000000fc00937202 */ /* 0x002fcc0000000f00 */
[----:B------:R-:W-:Y:S01]  /*13880*/  MUFU.EX2 R145, R120 ;  /* 0x0000007800917308 */ /* 0x000fe20000000800 */
[C---:B------:R-:W-:Y:S08]  /*13890*/  HMMA.16816.F32.BF16 R88, R4.reuse, R24, R80 ;  /* 0x000000180458723c */ /* 0x040ff00000041850 */
[C---:B------:R-:W-:Y:S01]  /*138a0*/  HMMA.16816.F32.BF16 R64, R4.reuse, R18, R104 ;  /* 0x000000120440723c */ /* 0x040fe20000041868 */
[----:B---3--:R-:W-:Y:S01]  /*138b0*/  MOV R137, R3 ;  /* 0x0000000300897202 */ /* 0x008fe20000000f00 */
[----:B------:R1:W3:Y:S06]  /*138c0*/  MUFU.EX2 R146, R142 ;  /* 0x0000008e00927308 */ /* 0x0002ec0000000800 */
[C---:B------:R-:W-:Y:S08]  /*138d0*/  HMMA.16816.F32.BF16 R60, R4.reuse, R12, R96 ;  /* 0x0000000c043c723c */ /* 0x040ff00000041860 */
[C---:B------:R-:W-:Y:S08]  /*138e0*/  HMMA.16816.F32.BF16 R76, R4.reuse, R8, R84 ;  /* 0x00000008044c723c */ /* 0x040ff00000041854 */
[C---:B------:R-:W-:Y:S01]  /*138f0*/  HMMA.16816.F32.BF16 R92, R4.reuse, R10, R92 ;  /* 0x0000000a045c723c */ /* 0x040fe2000004185c */
[----:B------:R-:W-:Y:S01]  /*13900*/  IMAD.MOV.U32 R148, RZ, RZ, R131 ;  /* 0x000000ffff947224 */ /* 0x000fe200078e0083 */
[----:B------:R-:W-:Y:S01]  /*13910*/  MOV R139, R74 ;  /* 0x0000004a008b7202 */ /* 0x000fe20000000f00 */
[----:B------:R-:W-:Y:S01]  /*13920*/  MUFU.EX2 R213, R213 ;  /* 0x000000d500d57308 */ /* 0x000fe20000000800 */
[----:B------:R-:W-:Y:S01]  /*13930*/  FADD.FTZ R0, R185, R0 ;  /* 0x00000000b9007221 */ /* 0x000fe20000010000 */
[----:B------:R2:W5:Y:S03]  /*13940*/  LDL.LU R237, [R1+0x120] ;  /* 0x0001200001ed7983 */ /* 0x0005660000300800 */
[C---:B------:R-:W-:Y:S08]  /*13950*/  HMMA.16816.F32.BF16 R40, R4.reuse, R16, R108 ;  /* 0x000000100428723c */ /* 0x040ff0000004186c */
[----:B------:R-:W-:Y:S01]  /*13960*/  HMMA.16816.F32.BF16 R80, R4, R26, R52 ;  /* 0x0000001a0450723c */ /* 0x000fe20000041834 */
[----:B------:R-:W-:Y:S01]  /*13970*/  MOV R87, R2 ;  /* 0x0000000200577202 */ /* 0x000fe20000000f00 */
[----:B------:R-:W-:Y:S01]  /*13980*/  FADD.FTZ R3, R231, R124 ;  /* 0x0000007ce7037221 */ /* 0x000fe20000010000 */
[----:B------:R-:W-:Y:S01]  /*13990*/  MUFU.EX2 R252, R122 ;  /* 0x0000007a00fc7308 */ /* 0x000fe20000000800 */
[----:B------:R-:W-:Y:S01]  /*139a0*/  IMAD.MOV.U32 R131, RZ, RZ, R250 ;  /* 0x000000ffff837224 */ /* 0x000fe200078e00fa */
[----:B-1----:R-:W-:Y:S01]  /*139b0*/  MOV R142, R75 ;  /* 0x0000004b008e7202 */ /* 0x002fe20000000f00 */
[----:B------:R-:W-:Y:S01]  /*139c0*/  IMAD.MOV.U32 R138, RZ, RZ, R73 ;  /* 0x000000ffff8a7224 */ /* 0x000fe200078e0049 */
[----:B------:R-:W-:Y:S01]  /*139d0*/  MOV R185, R68 ;  /* 0x0000004400b97202 */ /* 0x000fe20000000f00 */
[----:B------:R-:W-:Y:S01]  /*139e0*/  FADD.FTZ R4, R232, R126 ;  /* 0x0000007ee8047221 */ /* 0x000fe20000010000 */
[----:B------:R-:W-:Y:S01]  /*139f0*/  F2FP.BF16.PACK_AB R5, R196, R140 ;  /* 0x0000008cc405723e */ /* 0x000fe200000010ff */
[----:B------:R-:W-:Y:S01]  /*13a00*/  FADD.FTZ R0, R215, R0 ;  /* 0x00000000d7007221 */ /* 0x000fe20000010000 */
[----:B------:R-:W-:Y:S01]  /*13a10*/  F2FP.BF16.PACK_AB R6, R118, R72 ;  /* 0x000000487606723e */ /* 0x000fe200000010ff */
[----:B------:R-:W-:Y:S01]  /*13a20*/  FADD.FTZ R116, R228, R4 ;  /* 0x00000004e4747221 */ /* 0x000fe20000010000 */
[----:B------:R-:W-:Y:S01]  /*13a30*/  F2FP.BF16.PACK_AB R4, R198, R197 ;  /* 0x000000c5c604723e */ /* 0x000fe200000010ff */
[----:B------:R2:W5:Y:S01]  /*13a40*/  LDL.LU R236, [R1+0x11c] ;  /* 0x00011c0001ec7983 */ /* 0x0005620000300800 */
[----:B------:R-:W-:Y:S01]  /*13a50*/  F2FP.BF16.PACK_AB R7, R119, R137 ;  /* 0x000000897707723e */ /* 0x000fe200000010ff */
[----:B------:R-:W-:-:S02]  /*13a60*/  FADD.FTZ R2, R230, R123 ;  /* 0x0000007be6027221 */ /* 0x000fc40000010000 */
[----:B------:R-:W-:Y:S01]  /*13a70*/  FADD.FTZ R3, R189, R3 ;  /* 0x00000003bd037221 */ /* 0x000fe20000010000 */
[----:B------:R-:W-:Y:S01]  /*13a80*/  MOV R120, R87 ;  /* 0x0000005700787202 */ /* 0x000fe20000000f00 */
[----:B------:R-:W-:Y:S01]  /*13a90*/  IMAD.MOV.U32 R126, RZ, RZ, R212 ;  /* 0x000000ffff7e7224 */ /* 0x000fe200078e00d4 */
[----:B------:R-:W-:Y:S01]  /*13aa0*/  MOV R124, R214 ;  /* 0x000000d6007c7202 */ /* 0x000fe20000000f00 */
[C---:B------:R-:W-:Y:S01]  /*13ab0*/  HMMA.16816.F32.BF16 R108, R4.reuse, R18, R100 ;  /* 0x00000012046c723c */ /* 0x040fe20000041864 */
[----:B------:R-:W-:Y:S01]  /*13ac0*/  MUFU.EX2 R250, R155 ;  /* 0x0000009b00fa7308 */ /* 0x000fe20000000800 */
[----:B------:R2:W5:Y:S06]  /*13ad0*/  LDL.LU R235, [R1+0x118] ;  /* 0x0001180001eb7983 */ /* 0x00056c0000300800 */
[C---:B------:R-:W-:Y:S08]  /*13ae0*/  HMMA.16816.F32.BF16 R104, R4.reuse, R12, R48 ;  /* 0x0000000c0468723c */ /* 0x040ff00000041830 */
[C---:B------:R-:W-:Y:S01]  /*13af0*/  HMMA.16816.F32.BF16 R96, R4.reuse, R14, R36 ;  /* 0x0000000e0460723c */ /* 0x040fe20000041824 */
[----:B------:R-:W1:Y:S07]  /*13b00*/  LDSM.16.MT88.4 R12, [R216+0xa000] ;  /* 0x00a00000d80c783b */ /* 0x000e6e0000004200 */
[C---:B------:R-:W-:Y:S01]  /*13b10*/  HMMA.16816.F32.BF16 R112, R4.reuse, R16, R112 ;  /* 0x000000100470723c */ /* 0x040fe20000041870 */
[----:B------:R-:W-:Y:S07]  /*13b20*/  LDSM.16.MT88.4 R16, [R218+0xa000] ;  /* 0x00a00000da10783b */ /* 0x000fee0000004200 */
[C---:B------:R-:W-:Y:S08]  /*13b30*/  HMMA.16816.F32.BF16 R32, R4.reuse, R8, R32 ;  /* 0x000000080420723c */ /* 0x040ff00000041820 */
[C---:B------:R-:W-:Y:S01]  /*13b40*/  HMMA.16816.F32.BF16 R100, R4.reuse, R10, R20 ;  /* 0x0000000a0464723c */ /* 0x040fe20000041814 */
[----:B------:R-:W4:Y:S04]  /*13b50*/  LDSM.16.MT88.4 R8, [R219+0xa000] ;  /* 0x00a00000db08783b */ /* 0x000f280000004200 */
[----:B------:R-:W1:Y:S01]  /*13b60*/  LDSM.16.MT88.4 R20, [R217+0xa000] ;  /* 0x00a00000d914783b */ /* 0x000e620000004200 */
[----:B------:R-:W-:Y:S01]  /*13b70*/  IMAD.MOV.U32 R123, RZ, RZ, R199 ;  /* 0x000000ffff7b7224 */ /* 0x000fe200078e00c7 */
[----:B------:R2:W1:Y:S01]  /*13b80*/  MUFU.EX2 R189, R121 ;  /* 0x0000007900bd7308 */ /* 0x0004620000000800 */
[----:B------:R-:W-:Y:S01]  /*13b90*/  FADD.FTZ R2, R188, R2 ;  /* 0x00000002bc027221 */ /* 0x000fe20000010000 */
[----:B------:R-:W-:Y:S01]  /*13ba0*/  HMMA.16816.F32.BF16 R84, R4, R24, R28 ;  /* 0x000000180454723c */ /* 0x000fe2000004181c */
[----:B------:R-:W-:Y:S01]  /*13bb0*/  FADD.FTZ R3, R227, R3 ;  /* 0x00000003e3037221 */ /* 0x000fe20000010000 */
[----:B------:R1:W5:Y:S04]  /*13bc0*/  LDL.LU R234, [R1+0x114] ;  /* 0x0001140001ea7983 */ /* 0x0003680000300800 */
[----:B------:R1:W1:Y:S08]  /*13bd0*/  MUFU.EX2 R199, R144 ;  /* 0x0000009000c77308 */ /* 0x0002700000000800 */
[----:B------:R-:W1:Y:S01]  /*13be0*/  MUFU.EX2 R188, R125 ;  /* 0x0000007d00bc7308 */ /* 0x000e620000000800 */
[----:B------:R-:W-:Y:S01]  /*13bf0*/  MOV R31, R128 ;  /* 0x00000080001f7202 */ /* 0x000fe20000000f00 */
[----:B------:R-:W-:Y:S01]  /*13c00*/  IMAD.MOV.U32 R38, RZ, RZ, R245 ;  /* 0x000000ffff267224 */ /* 0x000fe200078e00f5 */
[----:B------:R-:W-:-:S02]  /*13c10*/  MOV R128, R248 ;  /* 0x000000f800807202 */ /* 0x000fc40000000f00 */
[----:B------:R-:W-:Y:S02]  /*13c20*/  MOV R25, R247 ;  /* 0x000000f700197202 */ /* 0x000fe40000000f00 */
[----:B------:R-:W-:Y:S01]  /*13c30*/  MOV R39, R244 ;  /* 0x000000f400277202 */ /* 0x000fe20000000f00 */
[----:B------:R-:W-:Y:S01]  /*13c40*/  MUFU.EX2 R214, R207 ;  /* 0x000000cf00d67308 */ /* 0x000fe20000000800 */
[----:B--2---:R-:W-:-:S07]  /*13c50*/  MOV R121, R72 ;  /* 0x0000004800797202 */ /* 0x004fce0000000f00 */
[----:B------:R-:W2:Y:S01]  /*13c60*/  MUFU.EX2 R212, R211 ;  /* 0x000000d300d47308 */ /* 0x000ea20000000800 */
[----:B------:R-:W-:Y:S01]  /*13c70*/  HMMA.16816.F32.BF16 R72, R4, R26, R44 ;  /* 0x0000001a0448723c */ /* 0x000fe2000004182c */
[----:B------:R-:W-:Y:S01]  /*13c80*/  IMAD.MOV.U32 R30, RZ, RZ, R69 ;  /* 0x000000ffff1e7224 */ /* 0x000fe200078e0045 */
[----:B------:R-:W-:Y:S02]  /*13c90*/  MOV R29, R70 ;  /* 0x00000046001d7202 */ /* 0x000fe40000000f00 */
[----:B------:R-:W-:Y:S01]  /*13ca0*/  MOV R28, R129 ;  /* 0x00000081001c7202 */ /* 0x000fe20000000f00 */
[----:B------:R-:W-:Y:S01]  /*13cb0*/  FADD.FTZ R2, R226, R2 ;  /* 0x00000002e2027221 */ /* 0x000fe20000010000 */
[----:B------:R2:W5:Y:S01]  /*13cc0*/  LDL.LU R233, [R1+0x110] ;  /* 0x0001100001e97983 */ /* 0x0005620000300800 */
[----:B------:R-:W-:Y:S01]  /*13cd0*/  MUFU.EX2 R245, R204 ;  /* 0x000000cc00f57308 */ /* 0x000fe20000000800 */
[----:B---3--:R-:W-:Y:S02]  /*13ce0*/  F2FP.BF16.PACK_AB R4, R141, R146 ;  /* 0x000000928d04723e */ /* 0x008fe400000010ff */
[----:B-1----:R-:W-:Y:S01]  /*13cf0*/  F2FP.BF16.PACK_AB R5, R189, R145 ;  /* 0x00000091bd05723e */ /* 0x002fe200000010ff */
[----:B------:R-:W-:Y:S01]  /*13d00*/  IMAD.MOV.U32 R144, RZ, RZ, R71 ;  /* 0x000000ffff907224 */ /* 0x000fe200078e0047 */
[----:B------:R-:W-:Y:S01]  /*13d10*/  F2FP.BF16.PACK_AB R6, R199, R143 ;  /* 0x0000008fc706723e */ /* 0x000fe200000010ff */
[----:B------:R-:W-:-:S02]  /*13d20*/  FADD.FTZ R37, R225, R3 ;  /* 0x00000003e1257221 */ /* 0x000fc40000010000 */
[----:B------:R1:W3:Y:S01]  /*13d30*/  MUFU.EX2 R248, R156 ;  /* 0x0000009c00f87308 */ /* 0x0002e20000000800 */
[----:B------:R-:W-:Y:S01]  /*13d40*/  F2FP.BF16.PACK_AB R7, R188, R252 ;  /* 0x000000fcbc07723e */ /* 0x000fe200000010ff */
[----:B------:R1:W5:Y:S06]  /*13d50*/  LDL.LU R232, [R1+0x10c] ;  /* 0x00010c0001e87983 */ /* 0x00036c0000300800 */
[----:B------:R-:W-:Y:S08]  /*13d60*/  MUFU.EX2 R244, R206 ;  /* 0x000000ce00f47308 */ /* 0x000ff00000000800 */
[----:B------:R-:W1:Y:S01]  /*13d70*/  MUFU.EX2 R247, R154 ;  /* 0x0000009a00f77308 */ /* 0x000e620000000800 */
[----:B------:R-:W-:Y:S01]  /*13d80*/  HMMA.16816.F32.BF16 R68, R4, R12, R40 ;  /* 0x0000000c0444723c */ /* 0x000fe20000041828 */
[----:B------:R-:W-:-:S06]  /*13d90*/  MOV R125, R25 ;  /* 0x00000019007d7202 */ /* 0x000fcc0000000f00 */
[----:B------:R1:W-:Y:S01]  /*13da0*/  MUFU.EX2 R211, R153 ;  /* 0x0000009900d37308 */ /* 0x0003e20000000800 */
[----:B------:R-:W-:Y:S01]  /*13db0*/  HMMA.16816.F32.BF16 R64, R4, R14, R64 ;  /* 0x0000000e0440723c */ /* 0x000fe20000041840 */
[----:B------:R-:W-:Y:S01]  /*13dc0*/  LDSM.16.MT88.4 R24, [R219+0xa800] ;  /* 0x00a80000db18783b */ /* 0x000fe20000004200 */
[----:B------:R-:W-:Y:S01]  /*13dd0*/  MOV R129, R249 ;  /* 0x000000f900817202 */ /* 0x000fe20000000f00 */
[----:B------:R-:W-:-:S04]  /*13de0*/  FADD.FTZ R3, R246, R2 ;  /* 0x00000002f6037221 */ /* 0x000fc80000010000 */
[----:B------:R-:W-:Y:S01]  /*13df0*/  MUFU.EX2 R215, R202 ;  /* 0x000000ca00d77308 */ /* 0x000fe20000000800 */
[C---:B----4-:R-:W-:Y:S07]  /*13e00*/  HMMA.16816.F32.BF16 R60, R4.reuse, R8, R60 ;  /* 0x00000008043c723c */ /* 0x050fee000004183c */
[----:B------:R-:W-:Y:S01]  /*13e10*/  MUFU.EX2 R207, R134 ;  /* 0x0000008600cf7308 */ /* 0x000fe20000000800 */
[C---:B------:R-:W-:Y:S07]  /*13e20*/  HMMA.16816.F32.BF16 R56, R4.reuse, R10, R56 ;  /* 0x0000000a0438723c */ /* 0x040fee0000041838 */
[----:B------:R-:W-:Y:S01]  /*13e30*/  MUFU.EX2 R204, R170 ;  /* 0x000000aa00cc7308 */ /* 0x000fe20000000800 */
[C---:B------:R-:W-:Y:S01]  /*13e40*/  HMMA.16816.F32.BF16 R52, R4.reuse, R20, R76 ;  /* 0x000000140434723c */ /* 0x040fe2000004184c */
[----:B-1----:R-:W-:Y:S01]  /*13e50*/  IMAD.MOV.U32 R156, RZ, RZ, R128 ;  /* 0x000000ffff9c7224 */ /* 0x002fe200078e0080 */
[----:B------:R1:W5:Y:S06]  /*13e60*/  LDL.LU R231, [R1+0x108] ;  /* 0x0001080001e77983 */ /* 0x00036c0000300800 */
[C---:B------:R-:W-:Y:S08]  /*13e70*/  HMMA.16816.F32.BF16 R48, R4.reuse, R22, R92 ;  /* 0x000000160430723c */ /* 0x040ff0000004185c */
[C---:B------:R-:W-:Y:S08]  /*13e80*/  HMMA.16816.F32.BF16 R44, R4.reuse, R16, R88 ;  /* 0x00000010042c723c */ /* 0x040ff00000041858 */
[----:B------:R-:W-:Y:S01]  /*13e90*/  HMMA.16816.F32.BF16 R40, R4, R18, R80 ;  /* 0x000000120428723c */ /* 0x000fe20000041850 */
[----:B------:R-:W-:Y:S01]  /*13ea0*/  MUFU.EX2 R249, R209 ;  /* 0x000000d100f97308 */ /* 0x000fe20000000800 */
[----:B------:R-:W-:Y:S01]  /*13eb0*/  FADD.FTZ R2, R210, R0 ;  /* 0x00000000d2027221 */ /* 0x000fe20000010000 */
[----:B------:R1:W5:Y:S04]  /*13ec0*/  LDL.LU R230, [R1+0x104] ;  /* 0x0001040001e67983 */ /* 0x0003680000300800 */
[----:B------:R-:W-:Y:S01]  /*13ed0*/  FADD.FTZ R4, R194, R116 ;  /* 0x00000074c2047221 */ /* 0x000fe20000010000 */
[----:B--2---:R-:W-:-:S02]  /*13ee0*/  F2FP.BF16.PACK_AB R5, R212, R213 ;  /* 0x000000d5d405723e */ /* 0x004fc400000010ff */
[----:B---3--:R-:W-:Y:S01]  /*13ef0*/  F2FP.BF16.PACK_AB R6, R250, R248 ;  /* 0x000000f8fa06723e */ /* 0x008fe200000010ff */
[----:B------:R-:W-:Y:S01]  /*13f00*/  FADD.FTZ R36, R193, R4 ;  /* 0x00000004c1247221 */ /* 0x000fe20000010000 */
[----:B------:R-:W-:Y:S02]  /*13f10*/  F2FP.BF16.PACK_AB R4, R245, R214 ;  /* 0x000000d6f504723e */ /* 0x000fe400000010ff */
[----:B------:R-:W-:Y:S01]  /*13f20*/  F2FP.BF16.PACK_AB R7, R247, R244 ;  /* 0x000000f4f707723e */ /* 0x000fe200000010ff */
[----:B------:R-:W-:Y:S01]  /*13f30*/  IMAD.MOV.U32 R94, RZ, RZ, R29 ;  /* 0x000000ffff5e7224 */ /* 0x000fe200078e001d */
[----:B------:R-:W-:Y:S02]  /*13f40*/  MOV R95, R28 ;  /* 0x0000001c005f7202 */ /* 0x000fe40000000f00 */
[----:B------:R-:W-:Y:S01]  /*13f50*/  MOV R90, R30 ;  /* 0x0000001e005a7202 */ /* 0x000fe20000000f00 */
[----:B------:R-:W-:Y:S01]  /*13f60*/  IMAD.MOV.U32 R30, RZ, RZ, R117 ;  /* 0x000000ffff1e7224 */ /* 0x000fe200078e0075 */
[----:B------:R-:W-:Y:S01]  /*13f70*/  MOV R91, R31 ;  /* 0x0000001f005b7202 */ /* 0x000fe20000000f00 */
[----:B------:R-:W-:Y:S01]  /*13f80*/  IMAD.MOV.U32 R92, RZ, RZ, R121 ;  /* 0x000000ffff5c7224 */ /* 0x000fe200078e0079 */
[----:B------:R-:W-:-:S02]  /*13f90*/  MOV R28, R120 ;  /* 0x00000078001c7202 */ /* 0x000fc40000000f00 */
[----:B------:R-:W-:Y:S01]  /*13fa0*/  MOV R93, R119 ;  /* 0x00000077005d7202 */ /* 0x000fe20000000f00 */
[----:B------:R-:W2:Y:S01]  /*13fb0*/  MUFU.EX2 R246, R205 ;  /* 0x000000cd00f67308 */ /* 0x000ea20000000800 */
[----:B------:R-:W-:-:S07]  /*13fc0*/  MOV R29, R123 ;  /* 0x0000007b001d7202 */ /* 0x000fce0000000f00 */
[----:B------:R-:W-:Y:S01]  /*13fd0*/  MUFU.EX2 R210, R132 ;  /* 0x0000008400d27308 */ /* 0x000fe20000000800 */
[----:B------:R-:W-:Y:S01]  /*13fe0*/  MOV R31, R118 ;  /* 0x00000076001f7202 */ /* 0x000fe20000000f00 */
[----:B------:R-:W-:Y:S01]  /*13ff0*/  HMMA.16816.F32.BF16 R76, R4, R12, R112 ;  /* 0x0000000c044c723c */ /* 0x000fe20000041870 */
[----:B------:R-:W-:Y:S01]  /*14000*/  IMAD.MOV.U32 R194, RZ, RZ, R28 ;  /* 0x000000ffffc27224 */ /* 0x000fe200078e001c */
[----:B------:R-:W-:-:S04]  /*14010*/  MOV R193, R29 ;  /* 0x0000001d00c17202 */ /* 0x000fc80000000f00 */
[----:B------:R-:W3:Y:S08]  /*14020*/  MUFU.EX2 R209, R133 ;  /* 0x0000008500d17308 */ /* 0x000ef00000000800 */
[----:B------:R-:W4:Y:S01]  /*14030*/  MUFU.EX2 R206, R136 ;  /* 0x0000008800ce7308 */ /* 0x000f220000000800 */
[----:B------:R-:W-:Y:S01]  /*14040*/  HMMA.16816.F32.BF16 R12, R4, R14, R108 ;  /* 0x0000000e040c723c */ /* 0x000fe2000004186c */
[----:B------:R-:W-:-:S06]  /*14050*/  MOV R153, R30 ;  /* 0x0000001e00997202 */ /* 0x000fcc0000000f00 */
[----:B------:R-:W-:Y:S01]  /*14060*/  MUFU.EX2 R202, R171 ;  /* 0x000000ab00ca7308 */ /* 0x000fe20000000800 */
[C---:B------:R-:W-:Y:S07]  /*14070*/  HMMA.16816.F32.BF16 R108, R4.reuse, R8, R104 ;  /* 0x00000008046c723c */ /* 0x040fee0000041868 */
[----:B------:R-:W-:Y:S01]  /*14080*/  MUFU.EX2 R134, R172 ;  /* 0x000000ac00867308 */ /* 0x000fe20000000800 */
[C---:B------:R-:W-:Y:S01]  /*14090*/  HMMA.16816.F32.BF16 R120, R4.reuse, R10, R96 ;  /* 0x0000000a0478723c */ /* 0x040fe20000041860 */
[----:B------:R-:W1:Y:S06]  /*140a0*/  LDSM.16.MT88.4 R8, [R216+0xa800] ;  /* 0x00a80000d808783b */ /* 0x000e6c0000004200 */
[----:B------:R-:W-:Y:S01]  /*140b0*/  MUFU.EX2 R128, R161 ;  /* 0x000000a100807308 */ /* 0x000fe20000000800 */
[----:B------:R-:W-:Y:S01]  /*140c0*/  HMMA.16816.F32.BF16 R116, R4, R20, R32 ;  /* 0x000000140474723c */ /* 0x000fe20000041820 */
[----:B------:R-:W1:Y:S01]  /*140d0*/  LDSM.16.MT88.4 R32, [R217+0xa800] ;  /* 0x00a80000d920783b */ /* 0x000e620000004200 */
[----:B------:R-:W-:-:S02]  /*140e0*/  FADD.FTZ R3, R224, R3 ;  /* 0x00000003e0037221 */ /* 0x000fc40000010000 */
[----:B------:R-:W-:Y:S01]  /*140f0*/  FADD.FTZ R2, R223, R2 ;  /* 0x00000002df027221 */ /* 0x000fe20000010000 */
[----:B------:R1:W5:Y:S02]  /*14100*/  LDL.LU R229, [R1+0x100] ;  /* 0x0001000001e57983 */ /* 0x0003640000300800 */
[----:B------:R-:W-:Y:S02]  /*14110*/  IMAD.MOV.U32 R20, RZ, RZ, R31 ;  /* 0x000000ffff147224 */ /* 0x000fe400078e001f */
[----:B------:R-:W1:Y:S01]  /*14120*/  LDSM.16.MT88.4 R28, [R218+0xa800] ;  /* 0x00a80000da1c783b */ /* 0x000e620000004200 */
[----:B------:R2:W-:Y:S01]  /*14130*/  MUFU.EX2 R205, R169 ;  /* 0x000000a900cd7308 */ /* 0x0005e20000000800 */
[C---:B------:R-:W-:Y:S07]  /*14140*/  HMMA.16816.F32.BF16 R104, R4.reuse, R16, R84 ;  /* 0x000000100468723c */ /* 0x040fee0000041854 */
[----:B------:R1:W-:Y:S01]  /*14150*/  MUFU.EX2 R133, R165 ;  /* 0x000000a500857308 */ /* 0x0003e20000000800 */
[----:B------:R-:W-:Y:S01]  /*14160*/  MOV R16, R147 ;  /* 0x0000009300107202 */ /* 0x000fe20000000f00 */
[----:B------:R-:W-:Y:S01]  /*14170*/  HMMA.16816.F32.BF16 R112, R4, R22, R100 ;  /* 0x000000160470723c */ /* 0x000fe20000041864 */
[----:B------:R-:W-:-:S05]  /*14180*/  MOV R147, R130 ;  /* 0x0000008200937202 */ /* 0x000fca0000000f00 */
[----:B------:R1:W1:Y:S01]  /*14190*/  MUFU.EX2 R132, R166 ;  /* 0x000000a600847308 */ /* 0x0002620000000800 */
[----:B--2---:R-:W-:Y:S01]  /*141a0*/  MOV R169, R144 ;  /* 0x0000009000a97202 */ /* 0x004fe20000000f00 */
[----:B------:R-:W-:Y:S01]  /*141b0*/  HMMA.16816.F32.BF16 R96, R4, R18, R72 ;  /* 0x000000120460723c */ /* 0x000fe20000041848 */
[----:B------:R-:W-:Y:S01]  /*141c0*/  MOV R144, R131 ;  /* 0x0000008300907202 */ /* 0x000fe20000000f00 */
[----:B------:R-:W-:Y:S01]  /*141d0*/  IMAD.MOV.U32 R21, RZ, RZ, R90 ;  /* 0x000000ffff157224 */ /* 0x000fe200078e005a */
[----:B------:R-:W-:Y:S01]  /*141e0*/  MOV R155, R91 ;  /* 0x0000005b009b7202 */ /* 0x000fe20000000f00 */
[----:B------:R-:W-:Y:S01]  /*141f0*/  IMAD.MOV.U32 R136, RZ, RZ, R95 ;  /* 0x000000ffff887224 */ /* 0x000fe200078e005f */
[----:B------:R-:W-:Y:S01]  /*14200*/  MOV R154, R92 ;  /* 0x0000005c009a7202 */ /* 0x000fe20000000f00 */
[----:B------:R2:W-:Y:S01]  /*14210*/  MUFU.EX2 R131, R167 ;  /* 0x000000a700837308 */ /* 0x0005e20000000800 */
[----:B------:R-:W-:Y:S01]  /*14220*/  F2FP.BF16.PACK_AB R4, R246, R249 ;  /* 0x000000f9f604723e */ /* 0x000fe200000010ff */
[----:B------:R-:W-:Y:S01]  /*14230*/  FADD.FTZ R0, R127, R36 ;  /* 0x000000247f007221 */ /* 0x000fe20000010000 */
[----:B---3--:R-:W-:-:S02]  /*14240*/  F2FP.BF16.PACK_AB R5, R209, R210 ;  /* 0x000000d2d105723e */ /* 0x008fc400000010ff */
[----:B------:R-:W-:Y:S01]  /*14250*/  MOV R161, R124 ;  /* 0x0000007c00a17202 */ /* 0x000fe20000000f00 */
[----:B------:R-:W-:Y:S01]  /*14260*/  FADD.FTZ R3, R186, R3 ;  /* 0x00000003ba037221 */ /* 0x000fe20000010000 */
[----:B------:R3:W5:Y:S01]  /*14270*/  LDL.LU R228, [R1+0xfc] ;  /* 0x0000fc0001e47983 */ /* 0x0007620000300800 */
[----:B------:R-:W3:Y:S01]  /*14280*/  MUFU.EX2 R130, R168 ;  /* 0x000000a800827308 */ /* 0x000ee20000000800 */
[----:B------:R-:W-:Y:S02]  /*14290*/  F2FP.BF16.PACK_AB R6, R211, R215 ;  /* 0x000000d7d306723e */ /* 0x000fe400000010ff */
[----:B----4-:R-:W-:Y:S02]  /*142a0*/  F2FP.BF16.PACK_AB R7, R206, R207 ;  /* 0x000000cfce07723e */ /* 0x010fe400000010ff */
[----:B------:R-:W-:Y:S02]  /*142b0*/  MOV R23, R93 ;  /* 0x0000005d00177202 */ /* 0x000fe40000000f00 */
[----:B------:R-:W-:Y:S01]  /*142c0*/  MOV R22, R94 ;  /* 0x0000005e00167202 */ /* 0x000fe20000000f00 */
[----:B------:R-:W-:Y:S01]  /*142d0*/  IMAD.MOV.U32 R17, RZ, RZ, R129 ;  /* 0x000000ffff117224 */ /* 0x000fe200078e0081 */
[----:B-1----:R-:W-:Y:S01]  /*142e0*/  MOV R165, R169 ;  /* 0x000000a900a57202 */ /* 0x002fe20000000f00 */
[C---:B------:R-:W-:Y:S01]  /*142f0*/  HMMA.16816.F32.BF16 R100, R4.reuse, R8, R68 ;  /* 0x000000080464723c */ /* 0x040fe20000041844 */
[----:B------:R-:W-:Y:S01]  /*14300*/  IMAD.MOV.U32 R171, RZ, RZ, R136 ;  /* 0x000000ffffab7224 */ /* 0x000fe200078e0088 */
[----:B------:R-:W-:Y:S01]  /*14310*/  MOV R166, R21 ;  /* 0x0000001500a67202 */ /* 0x000fe20000000f00 */
[----:B------:R1:W-:Y:S01]  /*14320*/  MUFU.EX2 R127, R162 ;  /* 0x000000a2007f7308 */ /* 0x0003e20000000800 */
[----:B--2---:R-:W-:Y:S01]  /*14330*/  MOV R167, R125 ;  /* 0x0000007d00a77202 */ /* 0x004fe20000000f00 */
[----:B------:R-:W-:Y:S01]  /*14340*/  FADD.FTZ R0, R222, R0 ;  /* 0x00000000de007221 */ /* 0x000fe20000010000 */
[----:B------:R2:W5:Y:S02]  /*14350*/  LDL.LU R227, [R1+0xf8] ;  /* 0x0000f80001e37983 */ /* 0x0005640000300800 */
[C---:B------:R-:W-:Y:S08]  /*14360*/  HMMA.16816.F32.BF16 R80, R4.reuse, R32, R52 ;  /* 0x000000200450723c */ /* 0x040ff00000041834 */
[C---:B------:R-:W-:Y:S08]  /*14370*/  HMMA.16816.F32.BF16 R92, R4.reuse, R10, R64 ;  /* 0x0000000a045c723c */ /* 0x040ff00000041840 */
[C---:B------:R-:W-:Y:S08]  /*14380*/  HMMA.16816.F32.BF16 R88, R4.reuse, R24, R60 ;  /* 0x000000180458723c */ /* 0x040ff0000004183c */
[C---:B------:R-:W-:Y:S08]  /*14390*/  HMMA.16816.F32.BF16 R84, R4.reuse, R26, R56 ;  /* 0x0000001a0454723c */ /* 0x040ff00000041838 */
[C---:B------:R-:W-:Y:S08]  /*143a0*/  HMMA.16816.F32.BF16 R72, R4.reuse, R34, R48 ;  /* 0x000000220448723c */ /* 0x040ff00000041830 */
[----:B------:R-:W-:Y:S01]  /*143b0*/  HMMA.16816.F32.BF16 R68, R4, R28, R44 ;  /* 0x0000001c0444723c */ /* 0x000fe2000004182c */
[----:B------:R-:W-:Y:S01]  /*143c0*/  MOV R172, R17 ;  /* 0x0000001100ac7202 */ /* 0x000fe20000000f00 */
[----:B------:R-:W-:Y:S01]  /*143d0*/  IMAD.MOV.U32 R136, RZ, RZ, R20 ;  /* 0x000000ffff887224 */ /* 0x000fe200078e0014 */
[----:B------:R-:W-:-:S02]  /*143e0*/  MOV R170, R22 ;  /* 0x0000001600aa7202 */ /* 0x000fc40000000f00 */
[----:B------:R-:W-:Y:S01]  /*143f0*/  MOV R169, R23 ;  /* 0x0000001700a97202 */ /* 0x000fe20000000f00 */
[----:B-1----:R-:W-:Y:S01]  /*14400*/  IMAD.MOV.U32 R162, RZ, RZ, R126 ;  /* 0x000000ffffa27224 */ /* 0x002fe200078e007e */
[----:B------:R-:W1:Y:S01]  /*14410*/  LDSM.16.MT88.4 R20, [R216+0xb000] ;  /* 0x00b00000d814783b */ /* 0x000e620000004200 */
[----:B------:R-:W-:Y:S01]  /*14420*/  HMMA.16816.F32.BF16 R52, R4, R30, R40 ;  /* 0x0000001e0434723c */ /* 0x000fe20000041828 */
[----:B------:R4:W1:Y:S08]  /*14430*/  MUFU.EX2 R129, R160 ;  /* 0x000000a000817308 */ /* 0x0008700000000800 */
[----:B------:R-:W-:Y:S01]  /*14440*/  MUFU.EX2 R124, R150 ;  /* 0x00000096007c7308 */ /* 0x000fe20000000800 */
[----:B------:R-:W-:Y:S01]  /*14450*/  FADD.FTZ R4, R16, R37 ;  /* 0x0000002510047221 */ /* 0x000fe20000010000 */
[----:B------:R-:W-:Y:S01]  /*14460*/  F2FP.BF16.PACK_AB R5, R132, R133 ;  /* 0x000000858405723e */ /* 0x000fe200000010ff */
[----:B------:R-:W1:Y:S01]  /*14470*/  LDSM.16.MT88.4 R16, [R219+0xb000] ;  /* 0x00b00000db10783b */ /* 0x000e620000004200 */
[----:B------:R-:W-:Y:S01]  /*14480*/  F2FP.BF16.PACK_AB R6, R134, R202 ;  /* 0x000000ca8606723e */ /* 0x000fe200000010ff */
[----:B------:R-:W-:Y:S01]  /*14490*/  FADD.FTZ R40, R187, R4 ;  /* 0x00000004bb287221 */ /* 0x000fe20000010000 */
[----:B------:R-:W-:Y:S01]  /*144a0*/  F2FP.BF16.PACK_AB R4, R204, R205 ;  /* 0x000000cdcc04723e */ /* 0x000fe200000010ff */
[----:B------:R-:W-:Y:S01]  /*144b0*/  IMAD.MOV.U32 R168, RZ, RZ, R38 ;  /* 0x000000ffffa87224 */ /* 0x000fe200078e0026 */
[----:B---3--:R-:W-:Y:S01]  /*144c0*/  F2FP.BF16.PACK_AB R7, R130, R131 ;  /* 0x000000838207723e */ /* 0x008fe200000010ff */
[----:B------:R-:W3:Y:S01]  /*144d0*/  MUFU.EX2 R125, R149 ;  /* 0x00000095007d7308 */ /* 0x000ee20000000800 */
[----:B------:R-:W-:Y:S01]  /*144e0*/  FADD.FTZ R2, R195, R2 ;  /* 0x00000002c3027221 */ /* 0x000fe20000010000 */
[----:B------:R2:W5:Y:S04]  /*144f0*/  LDL.LU R226, [R1+0xf4] ;  /* 0x0000f40001e27983 */ /* 0x0005680000300800 */
[C---:B------:R-:W-:Y:S08]  /*14500*/  HMMA.16816.F32.BF16 R60, R4.reuse, R8, R76 ;  /* 0x00000008043c723c */ /* 0x040ff0000004184c */
[C---:B------:R-:W-:Y:S01]  /*14510*/  HMMA.16816.F32.BF16 R56, R4.reuse, R10, R12 ;  /* 0x0000000a0438723c */ /* 0x040fe2000004180c */
[----:B------:R-:W1:Y:S04]  /*14520*/  LDSM.16.MT88.4 R12, [R217+0xb000] ;  /* 0x00b00000d90c783b */ /* 0x000e680000004200 */
[----:B------:R-:W1:Y:S01]  /*14530*/  LDSM.16.MT88.4 R8, [R218+0xb000] ;  /* 0x00b00000da08783b */ /* 0x000e620000004200 */
[----:B------:R-:W1:Y:S02]  /*14540*/  MUFU.EX2 R126, R163 ;  /* 0x000000a3007e7308 */ /* 0x000e640000000800 */
[----:B------:R-:W-:Y:S01]  /*14550*/  HMMA.16816.F32.BF16 R48, R4, R24, R108 ;  /* 0x000000180430723c */ /* 0x000fe2000004186c */
[----:B----4-:R-:W-:-:S05]  /*14560*/  MOV R160, R39 ;  /* 0x0000002700a07202 */ /* 0x010fca0000000f00 */
[----:B------:R-:W-:Y:S02]  /*14570*/  MUFU.EX2 R43, R178 ;  /* 0x000000b2002b7308 */ /* 0x000fe40000000800 */
[C---:B------:R-:W-:Y:S06]  /*14580*/  HMMA.16816.F32.BF16 R64, R4.reuse, R28, R104 ;  /* 0x0000001c0440723c */ /* 0x040fec0000041868 */
[----:B------:R-:W-:Y:S02]  /*14590*/  MUFU.EX2 R42, R179 ;  /* 0x000000b3002a7308 */ /* 0x000fe40000000800 */
[C---:B------:R-:W-:Y:S06]  /*145a0*/  HMMA.16816.F32.BF16 R44, R4.reuse, R26, R120 ;  /* 0x0000001a042c723c */ /* 0x040fec0000041878 */
[----:B------:R-:W-:Y:S01]  /*145b0*/  MUFU.EX2 R41, R181 ;  /* 0x000000b500297308 */ /* 0x000fe20000000800 */
[----:B------:R-:W-:Y:S01]  /*145c0*/  FADD.FTZ R0, R162, R0 ;  /* 0x00000000a2007221 */ /* 0x000fe20000010000 */
[----:B------:R-:W-:Y:S01]  /*145d0*/  MOV R187, R165 ;  /* 0x000000a500bb7202 */ /* 0x000fe20000000f00 */
[----:B------:R-:W-:Y:S01]  /*145e0*/  FADD.FTZ R2, R168, R2 ;  /* 0x00000002a8027221 */ /* 0x000fe20000010000 */
[----:B------:R2:W5:Y:S04]  /*145f0*/  LDL.LU R225, [R1+0xf0] ;  /* 0x0000f00001e17983 */ /* 0x0005680000300800 */
[----:B------:R-:W-:Y:S08]  /*14600*/  MUFU.EX2 R109, R151 ;  /* 0x00000097006d7308 */ /* 0x000ff00000000800 */
[----:B------:R-:W4:Y:S01]  /*14610*/  MUFU.EX2 R108, R152 ;  /* 0x00000098006c7308 */ /* 0x000f220000000800 */
[C---:B------:R-:W-:Y:S07]  /*14620*/  HMMA.16816.F32.BF16 R36, R4.reuse, R32, R116 ;  /* 0x000000200424723c */ /* 0x040fee0000041874 */
[----:B------:R-:W-:Y:S01]  /*14630*/  MUFU.EX2 R79, R182 ;  /* 0x000000b6004f7308 */ /* 0x000fe20000000800 */
[C---:B------:R-:W-:Y:S07]  /*14640*/  HMMA.16816.F32.BF16 R32, R4.reuse, R34, R112 ;  /* 0x000000220420723c */ /* 0x040fee0000041870 */
[----:B------:R-:W-:Y:S01]  /*14650*/  MUFU.EX2 R78, R183 ;  /* 0x000000b7004e7308 */ /* 0x000fe20000000800 */
[----:B------:R-:W-:Y:S07]  /*14660*/  HMMA.16816.F32.BF16 R28, R4, R30, R96 ;  /* 0x0000001e041c723c */ /* 0x000fee0000041860 */
[----:B------:R-:W-:Y:S01]  /*14670*/  MUFU.EX2 R77, R184 ;  /* 0x000000b8004d7308 */ /* 0x000fe20000000800 */
[----:B-1----:R-:W-:-:S07]  /*14680*/  F2FP.BF16.PACK_AB R4, R128, R129 ;  /* 0x000000818004723e */ /* 0x002fce00000010ff */
[----:B------:R-:W1:Y:S01]  /*14690*/  MUFU.EX2 R76, R175 ;  /* 0x000000af004c7308 */ /* 0x000e620000000800 */
[----:B---3--:R-:W-:Y:S01]  /*146a0*/  F2FP.BF16.PACK_AB R5, R124, R125 ;  /* 0x0000007d7c05723e */ /* 0x008fe200000010ff */
[----:B------:R-:W-:Y:S01]  /*146b0*/  FADD.FTZ R24, R221, R0 ;  /* 0x00000000dd187221 */ /* 0x000fe20000010000 */
[----:B------:R-:W-:Y:S01]  /*146c0*/  F2FP.BF16.PACK_AB R6, R126, R127 ;  /* 0x0000007f7e06723e */ /* 0x000fe200000010ff */
[----:B------:R-:W-:Y:S01]  /*146d0*/  FADD.FTZ R3, R160, R3 ;  /* 0x00000003a0037221 */ /* 0x000fe20000010000 */
[----:B----4-:R-:W-:Y:S02]  /*146e0*/  F2FP.BF16.PACK_AB R7, R108, R109 ;  /* 0x0000006d6c07723e */ /* 0x010fe400000010ff */
[----:B------:R-:W-:Y:S01]  /*146f0*/  MOV R168, R172 ;  /* 0x000000ac00a87202 */ /* 0x000fe20000000f00 */
[----:B------:R-:W3:Y:S01]  /*14700*/  MUFU.EX2 R96, R180 ;  /* 0x000000b400607308 */ /* 0x000ee20000000800 */
[----:B------:R-:W-:Y:S01]  /*14710*/  FADD.FTZ R2, R220, R2 ;  /* 0x00000002dc027221 */ /* 0x000fe20000010000 */
[----:B------:R-:W-:-:S02]  /*14720*/  MOV R165, R144 ;  /* 0x0000009000a57202 */ /* 0x000fc40000000f00 */
[----:B------:R-:W-:Y:S01]  /*14730*/  MOV R120, R138 ;  /* 0x0000008a00787202 */ /* 0x000fe20000000f00 */
[C---:B------:R-:W-:Y:S01]  /*14740*/  HMMA.16816.F32.BF16 R100, R4.reuse, R20, R100 ;  /* 0x000000140464723c */ /* 0x040fe20000041864 */
[----:B------:R-:W-:Y:S01]  /*14750*/  MOV R121, R139 ;  /* 0x0000008b00797202 */ /* 0x000fe20000000f00 */
[----:B------:R-:W-:Y:S01]  /*14760*/  IMAD.MOV.U32 R123, RZ, RZ, R169 ;  /* 0x000000ffff7b7224 */ /* 0x000fe200078e00a9 */
[----:B------:R-:W-:Y:S02]  /*14770*/  MOV R122, R136 ;  /* 0x00000088007a7202 */ /* 0x000fe40000000f00 */
[----:B------:R-:W-:Y:S01]  /*14780*/  MOV R110, R171 ;  /* 0x000000ab006e7202 */ /* 0x000fe20000000f00 */
[----:B------:R-:W-:Y:S01]  /*14790*/  MUFU.EX2 R25, R176 ;  /* 0x000000b000197308 */ /* 0x000fe20000000800 */
[----:B------:R2:W5:Y:S01]  /*147a0*/  LDL.LU R224, [R1+0xec] ;  /* 0x0000ec0001e07983 */ /* 0x0005620000300800 */
[C---:B------:R-:W-:Y:S08]  /*147b0*/  HMMA.16816.F32.BF16 R92, R4.reuse, R22, R92 ;  /* 0x00000016045c723c */ /* 0x040ff0000004185c */
        /* <DEDUP_REMOVED lines=8> */
[----:B------:R-:W-:Y:S01]  /*14840*/  FADD.FTZ R2, R135, R2 ;  /* 0x0000000287027221 */ /* 0x000fe20000010000 */
[----:B------:R-:W-:Y:S01]  /*14850*/  MOV R115, R153 ;  /* 0x0000009900737202 */ /* 0x000fe20000000f00 */
[----:B------:R-:W-:Y:S01]  /*14860*/  IMAD.MOV.U32 R116, RZ, RZ, R193 ;  /* 0x000000ffff747224 */ /* 0x000fe200078e00c1 */
[----:B------:R-:W-:Y:S01]  /*14870*/  MOV R117, R194 ;  /* 0x000000c200757202 */ /* 0x000fe20000000f00 */
[----:B------:R-:W-:Y:S01]  /*14880*/  FADD.FTZ R4, R161, R40 ;  /* 0x00000028a1047221 */ /* 0x000fe20000010000 */
[----:B-1----:R-:W-:Y:S01]  /*14890*/  F2FP.BF16.PACK_AB R5, R43, R76 ;  /* 0x0000004c2b05723e */ /* 0x002fe200000010ff */
[----:B------:R-:W-:Y:S01]  /*148a0*/  IMAD.MOV.U32 R113, RZ, RZ, R165 ;  /* 0x000000ffff717224 */ /* 0x000fe200078e00a5 */
[----:B------:R-:W-:Y:S01]  /*148b0*/  F2FP.BF16.PACK_AB R6, R77, R78 ;  /* 0x0000004e4d06723e */ /* 0x000fe200000010ff */
[----:B------:R-:W-:Y:S01]  /*148c0*/  FADD.FTZ R0, R167, R4 ;  /* 0x00000004a7007221 */ /* 0x000fe20000010000 */
[----:B---3--:R-:W-:-:S02]  /*148d0*/  F2FP.BF16.PACK_AB R4, R79, R96 ;  /* 0x000000604f04723e */ /* 0x008fc400000010ff */
[----:B------:R-:W-:Y:S01]  /*148e0*/  MOV R118, R154 ;  /* 0x0000009a00767202 */ /* 0x000fe20000000f00 */
[----:B------:R-:W-:Y:S01]  /*148f0*/  IMAD.MOV.U32 R119, RZ, RZ, R137 ;  /* 0x000000ffff777224 */ /* 0x000fe200078e0089 */
[----:B------:R-:W-:Y:S01]  /*14900*/  F2FP.BF16.PACK_AB R7, R41, R42 ;  /* 0x0000002a2907723e */ /* 0x000fe200000010ff */
[----:B------:R-:W-:Y:S01]  /*14910*/  IMAD.MOV.U32 R167, RZ, RZ, R156 ;  /* 0x000000ffffa77224 */ /* 0x000fe200078e009c */
[----:B------:R-:W-:Y:S01]  /*14920*/  MOV R166, R147 ;  /* 0x0000009300a67202 */ /* 0x000fe20000000f00 */
[----:B------:R-:W-:Y:S01]  /*14930*/  FADD.FTZ R2, R115, R2 ;  /* 0x0000000273027221 */ /* 0x000fe20000010000 */
[----:B------:R-:W-:Y:S01]  /*14940*/  MOV R106, R117 ;  /* 0x00000075006a7202 */ /* 0x000fe20000000f00 */
[----:B------:R-:W-:Y:S01]  /*14950*/  IMAD.MOV.U32 R172, RZ, RZ, R145 ;  /* 0x000000ffffac7224 */ /* 0x000fe200078e0091 */
[----:B------:R-:W-:Y:S01]  /*14960*/  LDSM.16.MT88.4 R160, [R219+0xb800] ;  /* 0x00b80000dba0783b */ /* 0x000fe20000004200 */
[C---:B------:R-:W-:Y:S01]  /*14970*/  HMMA.16816.F32.BF16 R60, R4.reuse, R20, R60 ;  /* 0x00000014043c723c */ /* 0x040fe2000004183c */
[----:B------:R-:W-:Y:S01]  /*14980*/  FADD.FTZ R3, R167, R3 ;  /* 0x00000003a7037221 */ /* 0x000fe20000010000 */
[----:B------:R-:W-:Y:S01]  /*14990*/  MUFU.EX2 R27, R173 ;  /* 0x000000ad001b7308 */ /* 0x000fe20000000800 */
[----:B------:R2:W5:Y:S05]  /*149a0*/  LDL.LU R223, [R1+0xe8] ;  /* 0x0000e80001df7983 */ /* 0x00056a0000300800 */
[----:B------:R-:W-:Y:S01]  /*149b0*/  HMMA.16816.F32.BF16 R56, R4, R22, R56 ;  /* 0x000000160438723c */ /* 0x000fe20000041838 */
[----:B------:R-:W-:-:S07]  /*149c0*/  FADD.FTZ R3, R140, R3 ;  /* 0x000000038c037221 */ /* 0x000fce0000010000 */
[C---:B------:R-:W-:Y:S01]  /*149d0*/  HMMA.16816.F32.BF16 R48, R4.reuse, R16, R48 ;  /* 0x000000100430723c */ /* 0x040fe20000041830 */
[----:B------:R1:W-:Y:S07]  /*149e0*/  MUFU.EX2 R17, R142 ;  /* 0x0000008e00117308 */ /* 0x0003ee0000000800 */
[C---:B------:R-:W-:Y:S08]  /*149f0*/  HMMA.16816.F32.BF16 R44, R4.reuse, R18, R44 ;  /* 0x00000012042c723c */ /* 0x040ff0000004182c */
[C---:B------:R-:W-:Y:S08]  /*14a00*/  HMMA.16816.F32.BF16 R36, R4.reuse, R12, R36 ;  /* 0x0000000c0424723c */ /* 0x040ff00000041824 */
[C---:B------:R-:W-:Y:S08]  /*14a10*/  HMMA.16816.F32.BF16 R32, R4.reuse, R14, R32 ;  /* 0x0000000e0420723c */ /* 0x040ff00000041820 */
[C---:B------:R-:W-:Y:S08]  /*14a20*/  HMMA.16816.F32.BF16 R64, R4.reuse, R8, R64 ;  /* 0x000000080440723c */ /* 0x040ff00000041840 */
[----:B------:R-:W-:Y:S01]  /*14a30*/  HMMA.16816.F32.BF16 R28, R4, R10, R28 ;  /* 0x0000000a041c723c */ /* 0x000fe2000004181c */
[----:B-1----:R-:W-:Y:S01]  /*14a40*/  IMAD.MOV.U32 R142, RZ, RZ, R148 ;  /* 0x000000ffff8e7224 */ /* 0x002fe200078e0094 */
        /* <DEDUP_REMOVED lines=8> */
[----:B------:R1:W-:Y:S01]  /*14ad0*/  MUFU.EX2 R7, R113 ;  /* 0x0000007100077308 */ /* 0x0003e20000000800 */
[----:B------:R-:W-:Y:S01]  /*14ae0*/  FADD.FTZ R0, R114, R4 ;  /* 0x0000000472007221 */ /* 0x000fe20000010000 */
[----:B------:R-:W-:Y:S01]  /*14af0*/  LDSM.16.MT88.4 R12, [R218+0xb800] ;  /* 0x00b80000da0c783b */ /* 0x000fe20000004200 */
[----:B------:R-:W-:-:S02]  /*14b00*/  FADD.FTZ R4, R197, R5 ;  /* 0x00000005c5047221 */ /* 0x000fc40000010000 */
[----:B------:R-:W-:Y:S01]  /*14b10*/  FADD.FTZ R0, R116, R0 ;  /* 0x0000000074007221 */ /* 0x000fe20000010000 */
[----:B------:R2:W5:Y:S01]  /*14b20*/  LDL.LU R222, [R1+0xe4] ;  /* 0x0000e40001de7983 */ /* 0x0005620000300800 */
[----:B------:R-:W-:Y:S01]  /*14b30*/  FADD.FTZ R6, R198, R4 ;  /* 0x00000004c6067221 */ /* 0x000fe20000010000 */
[----:B------:R-:W-:Y:S01]  /*14b40*/  MOV R114, R121 ;  /* 0x0000007900727202 */ /* 0x000fe20000000f00 */
[----:B------:R-:W-:Y:S02]  /*14b50*/  FADD.FTZ R4, R196, R3 ;  /* 0x00000003c4047221 */ /* 0x000fe40000010000 */
[----:B------:R-:W-:Y:S01]  /*14b60*/  IMAD.MOV.U32 R118, RZ, RZ, R111 ;  /* 0x000000ffff767224 */ /* 0x000fe200078e006f */
[----:B------:R-:W-:Y:S01]  /*14b70*/  MOV R122, R189 ;  /* 0x000000bd007a7202 */ /* 0x000fe20000000f00 */
[----:B------:R-:W-:Y:S01]  /*14b80*/  FADD.FTZ R5, R142, R2 ;  /* 0x000000028e057221 */ /* 0x000fe20000010000 */
[----:B------:R3:W4:Y:S01]  /*14b90*/  MUFU.EX2 R23, R177 ;  /* 0x000000b100177308 */ /* 0x0007220000000800 */
[----:B------:R-:W2:Y:S01]  /*14ba0*/  LDSM.16.MT88.4 R144, [R216+0xb800] ;  /* 0x00b80000d890783b */ /* 0x000ea20000004200 */
[----:B-1----:R-:W-:Y:S01]  /*14bb0*/  MOV R113, R120 ;  /* 0x0000007800717202 */ /* 0x002fe20000000f00 */
        /* <DEDUP_REMOVED lines=12> */
[----:B------:R-:W-:Y:S01]  /*14c80*/  MOV R121, R141 ;  /* 0x0000008d00797202 */ /* 0x000fe20000000f00 */
[----:B------:R-:W-:Y:S01]  /*14c90*/  FADD.FTZ R0, R117, R5 ;  /* 0x0000000575007221 */ /* 0x000fe20000010000 */
[----:B------:R-:W-:Y:S01]  /*14ca0*/  MOV R123, R143 ;  /* 0x0000008f007b7202 */ /* 0x000fe20000000f00 */
[----:B------:R-:W-:Y:S01]  /*14cb0*/  FADD.FTZ R3, R118, R4 ;  /* 0x0000000476037221 */ /* 0x000fe20000010000 */
[----:B---3--:R-:W3:Y:S01]  /*14cc0*/  LDSM.16.MT88.4 R176, [R217+0xb800] ;  /* 0x00b80000d9b0783b */ /* 0x008ee20000004200 */
[----:B------:R-:W-:Y:S02]  /*14cd0*/  FADD.FTZ R5, R214, R6 ;  /* 0x00000006d6057221 */ /* 0x000fe40000010000 */
[----:B------:R-:W-:-:S02]  /*14ce0*/  FADD.FTZ R4, R213, R2 ;  /* 0x00000002d5047221 */ /* 0x000fc40000010000 */
[----:B------:R-:W-:Y:S02]  /*14cf0*/  IMAD.MOV.U32 R110, RZ, RZ, R199 ;  /* 0x000000ffff6e7224 */ /* 0x000fe400078e00c7 */
[----:B------:R-:W-:Y:S01]  /*14d00*/  IMAD.MOV.U32 R111, RZ, RZ, R188 ;  /* 0x000000ffff6f7224 */ /* 0x000fe200078e00bc */
[----:B------:R-:W-:Y:S01]  /*14d10*/  MUFU.EX2 R10, R190 ;  /* 0x000000be000a7308 */ /* 0x000fe20000000800 */
[----:B------:R-:W-:-:S07]  /*14d20*/  FADD.FTZ R2, R119, R0 ;  /* 0x0000000077027221 */ /* 0x000fce0000010000 */
[----:B------:R-:W-:Y:S01]  /*14d30*/  MUFU.EX2 R22, R157 ;  /* 0x0000009d00167308 */ /* 0x000fe20000000800 */
[----:B------:R-:W-:-:S07]  /*14d40*/  FADD.FTZ R0, R120, R3 ;  /* 0x0000000378007221 */ /* 0x000fce0000010000 */
[----:B------:R-:W-:Y:S01]  /*14d50*/  MUFU.EX2 R9, R191 ;  /* 0x000000bf00097308 */ /* 0x000fe20000000800 */
[----:B------:R-:W-:-:S07]  /*14d60*/  FADD.FTZ R5, R245, R5 ;  /* 0x00000005f5057221 */ /* 0x000fce0000010000 */
        /* <DEDUP_REMOVED lines=12> */
[----:B------:R-:W2:Y:S01]  /*14e30*/  MUFU.EX2 R19, R164 ;  /* 0x000000a400137308 */ /* 0x000ea20000000800 */
[----:B------:R-:W-:Y:S01]  /*14e40*/  FADD.FTZ R0, R252, R0 ;  /* 0x00000000fc007221 */ /* 0x000fe20000010000 */
[----:B----4-:R-:W-:Y:S01]  /*14e50*/  F2FP.BF16.PACK_AB R194, R23, R25 ;  /* 0x0000001917c2723e */ /* 0x010fe200000010ff */
[----:B------:R-:W-:Y:S01]  /*14e60*/  FADD.FTZ R4, R250, R4 ;  /* 0x00000004fa047221 */ /* 0x000fe20000010000 */
[----:B-1----:R-:W-:Y:S01]  /*14e70*/  F2FP.BF16.PACK_AB R196, R17, R18 ;  /* 0x0000001211c4723e */ /* 0x002fe200000010ff */
[----:B------:R-:W-:Y:S01]  /*14e80*/  FADD.FTZ R3, R247, R3 ;  /* 0x00000003f7037221 */ /* 0x000fe20000010000 */
[----:B------:R1:W5:Y:S01]  /*14e90*/  LDL.LU R220, [R1+0xdc] ;  /* 0x0000dc0001dc7983 */ /* 0x0003620000300800 */
        /* <DEDUP_REMOVED lines=56> */
[----:B------:R-:W-:Y:S01]  /*15220*/  FADD.FTZ R0, R19, R0 ;  /* 0x0000000013007221 */ /* 0x000fe20000010000 */
[----:B------:R1:W-:Y:S01]  /*15230*/  STL [R1+0xa8], R4 ;  /* 0x0000a80401007387 */ /* 0x0003e20000100800 */
[C---:B------:R-:W-:Y:S03]  /*15240*/  HMMA.16816.F32.BF16 R136, R192.reuse, R144, R100 ;  /* 0x00000090c088723c */ /* 0x040fe60000041864 */
[----:B------:R1:W-:Y:S04]  /*15250*/  STL [R1+0xac], R3 ;  /* 0x0000ac0301007387 */ /* 0x0003e80000100800 */
[----:B------:R1:W-:Y:S01]  /*15260*/  STL [R1+0xb0], R2 ;  /* 0x0000b00201007387 */ /* 0x0003e20000100800 */
[C---:B------:R-:W-:Y:S03]  /*15270*/  HMMA.16816.F32.BF16 R148, R192.reuse, R146, R92 ;  /* 0x00000092c094723c */ /* 0x040fe6000004185c */
[----:B------:R1:W-:Y:S05]  /*15280*/  STL [R1+0xb4], R0 ;  /* 0x0000b40001007387 */ /* 0x0003ea0000100800 */
[C---:B------:R-:W-:Y:S08]  /*15290*/  HMMA.16816.F32.BF16 R152, R192.reuse, R160, R88 ;  /* 0x000000a0c098723c */ /* 0x040ff00000041858 */
[C---:B------:R-:W-:Y:S08]  /*152a0*/  HMMA.16816.F32.BF16 R164, R192.reuse, R162, R84 ;  /* 0x000000a2c0a4723c */ /* 0x040ff00000041854 */
[C---:B---3--:R-:W-:Y:S08]  /*152b0*/  HMMA.16816.F32.BF16 R168, R192.reuse, R176, R80 ;  /* 0x000000b0c0a8723c */ /* 0x048ff00000041850 */
        /* <DEDUP_REMOVED lines=11> */
[----:B------:R-:W-:Y:S01]  /*15370*/  MOV R72, R203 ;  /* 0x000000cb00487202 */ /* 0x000fe20000000f00 */
[----:B------:R-:W-:Y:S01]  /*15380*/  IMAD.MOV.U32 R73, RZ, RZ, R208 ;  /* 0x000000ffff497224 */ /* 0x000fe200078e00d0 */
[----:B------:R-:W-:-:S02]  /*15390*/  MOV R70, R200 ;  /* 0x000000c800467202 */ /* 0x000fc40000000f00 */
[----:B------:R-:W-:-:S03]  /*153a0*/  MOV R71, R201 ;  /* 0x000000c900477202 */ /* 0x000fc60000000f00 */
.L_x_636:
[----:B-12---:R-:W-:-:S06]  /*153b0*/  UISETP.GT.AND UP0, UPT, UR9, UR8, UPT ;  /* 0x000000080900728c */ /* 0x006fcc000bf04270 */
[----:B------:R-:W-:-:S13]  /*153c0*/  PLOP3.LUT P0, PT, PT, PT, UP0, 0x80, 0x0 ;  /* 0x000000000000781c */ /* 0x000fda0003f0f008 */
[----:B------:R-:W-:Y:S05]  /*153d0*/  @!P0 BRA `(.L_x_640) ;  /* 0x00009c6000008947 */ /* 0x000fea0003800000 */
[----:B------:R-:W2:Y:S01]  /*153e0*/  LDL.64 R8, [R1+0xc0] ;  /* 0x0000c00001087983 */ /* 0x000ea20000100a00 */
[----:B------:R-:W-:Y:S01]  /*153f0*/  ULDC UR17, c[0x0][0x1a4] ;  /* 0x0000690000117ab9 */ /* 0x000fe20000000800 */
[----:B-----5:R-:W-:Y:S01]  /*15400*/  IMAD.MOV.U32 R132, RZ, RZ, R72 ;  /* 0x000000ffff847224 */ /* 0x020fe200078e0048 */
[----:B------:R-:W-:Y:S01]  /*15410*/  ULDC UR25, c[0x0][0x19c] ;  /* 0x0000670000197ab9 */ /* 0x000fe20000000800 */
[----:B------:R-:W3:Y:S01]  /*15420*/  LDL.LU.64 R6, [R1+0x98] ;  /* 0x0000980001067983 */ /* 0x000ee20000300a00 */
[----:B------:R-:W-:Y:S01]  /*15430*/  USHF.L.U32 UR11, UR12, 0x5, URZ ;  /* 0x000000050c0b7899 */ /* 0x000fe2000800063f */
[----:B------:R-:W-:Y:S01]  /*15440*/  MOV R3, R73 ;  /* 0x0000004900037202 */ /* 0x000fe20000000f00 */
[----:B------:R-:W-:Y:S01]  /*15450*/  UIMAD.WIDE.U32 UR52, UR12, 0x30, URZ ;  /* 0x000000300c3478a5 */ /* 0x000fe2000f8e003f */
[----:B------:R-:W3:Y:S01]  /*15460*/  LDL.LU.64 R4, [R1+0xa0] ;  /* 0x0000a00001047983 */ /* 0x000ee20000300a00 */
[----:B------:R-:W-:Y:S01]  /*15470*/  USHF.L.U32 UR14, UR12, 0x6, URZ ;  /* 0x000000060c0e7899 */ /* 0x000fe2000800063f */
[----:B------:R-:W-:Y:S01]  /*15480*/  IMAD.MOV.U32 R134, RZ, RZ, R70 ;  /* 0x000000ffff867224 */ /* 0x000fe200078e0046 */
[----:B------:R-:W-:Y:S01]  /*15490*/  UIMAD.WIDE.U32 UR48, UR12, 0x50, URZ ;  /* 0x000000500c3078a5 */ /* 0x000fe2000f8e003f */
[----:B------:R-:W-:Y:S01]  /*154a0*/  MOV R133, R71 ;  /* 0x0000004700857202 */ /* 0x000fe20000000f00 */
[----:B------:R-:W-:-:S02]  /*154b0*/  UIMAD.WIDE.U32 UR46, UR12, 0x60, URZ ;  /* 0x000000600c2e78a5 */ /* 0x000fc4000f8e003f */
[----:B------:R-:W-:Y:S02]  /*154c0*/  UIMAD.WIDE.U32 UR44, UR12, 0x70, URZ ;  /* 0x000000700c2c78a5 */ /* 0x000fe4000f8e003f */
[----:B------:R-:W-:Y:S02]  /*154d0*/  USHF.L.U64.HI UR10, UR12, 0x5, UR17 ;  /* 0x000000050c0a7899 */ /* 0x000fe40008010211 */
[----:B------:R-:W-:Y:S02]  /*154e0*/  USHF.L.U64.HI UR13, UR12, 0x6, UR17 ;  /* 0x000000060c0d7899 */ /* 0x000fe40008010211 */
[----:B------:R-:W-:Y:S02]  /*154f0*/  USHF.L.U64.HI UR18, UR4, 0x5, UR25 ;  /* 0x0000000504127899 */ /* 0x000fe40008010219 */
[----:B------:R-:W-:Y:S02]  /*15500*/  USHF.L.U64.HI UR21, UR4, 0x6, UR25 ;  /* 0x0000000604157899 */ /* 0x000fe40008010219 */
[----:B------:R-:W-:-:S02]  /*15510*/  UIMAD UR12, UR17, 0x30, URZ ;  /* 0x00000030110c78a4 */ /* 0x000fc4000f8e023f */
[----:B------:R-:W-:Y:S02]  /*15520*/  UIMAD UR15, UR17, 0x50, URZ ;  /* 0x00000050110f78a4 */ /* 0x000fe4000f8e023f */
[----:B------:R-:W-:Y:S02]  /*15530*/  UIMAD UR16, UR17, 0x60, URZ ;  /* 0x00000060111078a4 */ /* 0x000fe4000f8e023f */
[----:B------:R-:W-:Y:S02]  /*15540*/  UIMAD UR20, UR25, 0x30, URZ ;  /* 0x00000030191478a4 */ /* 0x000fe4000f8e023f */
[----:B------:R-:W-:Y:S02]  /*15550*/  UIMAD UR23, UR25, 0x50, URZ ;  /* 0x00000050191778a4 */ /* 0x000fe4000f8e023f */
[----:B------:R-:W-:Y:S02]  /*15560*/  UIMAD UR24, UR25, 0x60, URZ ;  /* 0x00000060191878a4 */ /* 0x000fe4000f8e023f */
[----:B------:R-:W-:-:S02]  /*15570*/  UIMAD.WIDE.U32 UR42, UR4, 0x30, URZ ;  /* 0x00000030042a78a5 */ /* 0x000fc4000f8e003f */
[----:B------:R-:W-:Y:S02]  /*15580*/  UIMAD.WIDE.U32 UR40, UR4, 0x50, URZ ;  /* 0x00000050042878a5 */ /* 0x000fe4000f8e003f */
[----:B------:R-:W-:Y:S02]  /*15590*/  UIMAD.WIDE.U32 UR38, UR4, 0x60, URZ ;  /* 0x00000060042678a5 */ /* 0x000fe4000f8e003f */
[----:B------:R-:W-:Y:S02]  /*155a0*/  UIMAD.WIDE.U32 UR36, UR4, 0x70, URZ ;  /* 0x00000070042478a5 */ /* 0x000fe4000f8e003f */
[----:B------:R-:W-:Y:S02]  /*155b0*/  UIMAD UR17, UR17, 0x70, URZ ;  /* 0x00000070111178a4 */ /* 0x000fe4000f8e023f */
[----:B------:R-:W-:Y:S02]  /*155c0*/  UIMAD UR25, UR25, 0x70, URZ ;  /* 0x00000070191978a4 */ /* 0x000fe4000f8e023f */
[----:B------:R-:W-:-:S02]  /*155d0*/  USHF.L.U32 UR19, UR4, 0x5, URZ ;  /* 0x0000000504137899 */ /* 0x000fc4000800063f */
[----:B------:R-:W-:Y:S02]  /*155e0*/  USHF.L.U32 UR22, UR4, 0x6, URZ ;  /* 0x0000000604167899 */ /* 0x000fe4000800063f */
[----:B------:R-:W-:Y:S02]  /*155f0*/  UIADD3 UR12, UR12, UR53, URZ ;  /* 0x000000350c0c7290 */ /* 0x000fe4000fffe03f */
[----:B------:R-:W-:Y:S02]  /*15600*/  UIADD3 UR15, UR15, UR49, URZ ;  /* 0x000000310f0f7290 */ /* 0x000fe4000fffe03f */
[----:B------:R-:W-:Y:S02]  /*15610*/  UIADD3 UR16, UR16, UR47, URZ ;  /* 0x0000002f10107290 */ /* 0x000fe4000fffe03f */
[----:B------:R-:W-:Y:S02]  /*15620*/  UIADD3 UR17, UR17, UR45, URZ ;  /* 0x0000002d11117290 */ /* 0x000fe4000fffe03f */
[----:B------:R-:W-:-:S02]  /*15630*/  UIADD3 UR20, UR20, UR43, URZ ;  /* 0x0000002b14147290 */ /* 0x000fc4000fffe03f */
[----:B------:R-:W-:Y:S02]  /*15640*/  UIADD3 UR23, UR23, UR41, URZ ;  /* 0x0000002917177290 */ /* 0x000fe4000fffe03f */
[----:B------:R-:W-:Y:S02]  /*15650*/  UIADD3 UR24, UR24, UR39, URZ ;  /* 0x0000002718187290 */ /* 0x000fe4000fffe03f */
[----:B------:R-:W-:Y:S01]  /*15660*/  UIADD3 UR25, UR25, UR37, URZ ;  /* 0x0000002519197290 */ /* 0x000fe2000fffe03f */
[----:B---3--:R-:W-:-:S05]  /*15670*/  IMAD.MOV.U32 R5, RZ, RZ, R7 ;  /* 0x000000ffff057224 */ /* 0x008fca00078e0007 */
[----:B------:R1:W-:Y:S01]  /*15680*/  STL.64 [R1+0xb8], R4 ;  /* 0x0000b80401007387 */ /* 0x0003e20000100a00 */
[----:B--2---:R-:W-:Y:S01]  /*15690*/  ISETP.GE.AND P4, PT, R8, c[0x0][0x220], PT ;  /* 0x0000880008007a0c */ /* 0x004fe20003f86270 */
[----:B------:R-:W-:Y:S05]  /*156a0*/  BRA `(.L_x_641) ;  /* 0x0000058000007947 */ /* 0x000fea0003800000 */
.L_x_643:
[----:B------:R-:W2:Y:S01]  /*156b0*/  LDL.64 R246, [R1+0xd0] ;  /* 0x0000d00001f67983 */ /* 0x000ea20000100a00 */
[----:B------:R-:W-:Y:S02]  /*156c0*/  ULDC.64 UR4, c[0x0][0x198] ;  /* 0x0000660000047ab9 */ /* 0x000fe40000000a00 */
[----:B------:R-:W-:Y:S01]  /*156d0*/  UIADD3 UR34, UR9, -0x2, URZ ;  /* 0xfffffffe09227890 */ /* 0x000fe2000fffe03f */
[----:B------:R-:W3:Y:S03]  /*156e0*/  LDL.64 R244, [R1+0xc8] ;  /* 0x0000c80001f47983 */ /* 0x000ee60000100a00 */
[----:B------:R-:W-:Y:S01]  /*156f0*/  USHF.R.S32.HI UR9, URZ, 0x1f, UR34 ;  /* 0x0000001f3f097899 */ /* 0x000fe20008011422 */
[----:B------:R1:W-:Y:S01]  /*15700*/  @P4 STS.128 [R243+0x4000], RZ ;  /* 0x004000fff3004388 */ /* 0x0003e20000000c00 */
        /* <DEDUP_REMOVED lines=8> */
[----:B---3--:R-:W-:Y:S02]  /*15790*/  LEA.HI.X R2, R200, R245, R2, 0x7, P0 ;  /* 0x000000f5c8027211 */ /* 0x008fe400000f3c02 */
[C---:B------:R-:W-:Y:S02]  /*157a0*/  @!P4 LEA R202, P0, R0.reuse, c[0x0][0x168], 0x1 ;  /* 0x00005a0000caca11 */ /* 0x040fe400078008ff */
[C---:B------:R-:W-:Y:S02]  /*157b0*/  @!P4 IADD3 R201, P6, R0.reuse, UR27, RZ ;  /* 0x0000001b00c9cc10 */ /* 0x040fe4000ffde0ff */
[----:B------:R-:W-:Y:S02]  /*157c0*/  @!P4 IADD3 R203, P3, R0, UR19, RZ ;  /* 0x0000001300cbcc10 */ /* 0x000fe4000ff7e0ff */
[----:B------:R-:W-:Y:S02]  /*157d0*/  @!P4 IADD3.X R207, R2, UR26, RZ, P6, !PT ;  /* 0x0000001a02cfcc10 */ /* 0x000fe4000b7fe4ff */
[----:B------:R-:W-:Y:S02]  /*157e0*/  @!P4 LEA R210, P2, R203, c[0x0][0x168], 0x1 ;  /* 0x00005a00cbd2ca11 */ /* 0x000fe400078408ff */
[C---:B------:R-:W-:Y:S02]  /*157f0*/  @!P4 LEA R200, P5, R201.reuse, c[0x0][0x168], 0x1 ;  /* 0x00005a00c9c8ca11 */ /* 0x040fe400078a08ff */
[----:B------:R-:W-:Y:S02]  /*15800*/  @!P4 IADD3 R204, P1, R0, UR42, RZ ;  /* 0x0000002a00cccc10 */ /* 0x000fe4000ff3e0ff */
[----:B------:R-:W-:Y:S02]  /*15810*/  P2R R205, PR, RZ, 0x1 ;  /* 0x00000001ffcd7803 */ /* 0x000fe40000000000 */
[----:B------:R-:W-:Y:S02]  /*15820*/  @!P4 LEA.HI.X R201, R201, c[0x0][0x16c], R207, 0x1, P5 ;  /* 0x00005b00c9c9ca11 */ /* 0x000fe400028f0ccf */
[----:B------:R-:W-:Y:S02]  /*15830*/  ISETP.NE.AND P6, PT, R205, RZ, PT ;  /* 0x000000ffcd00720c */ /* 0x000fe40003fc5270 */
[----:B------:R-:W-:Y:S02]  /*15840*/  @!P4 IADD3.X R205, R2, UR18, RZ, P3, !PT ;  /* 0x0000001202cdcc10 */ /* 0x000fe40009ffe4ff */
[----:B------:R-:W-:Y:S02]  /*15850*/  @!P4 LEA R208, P0, R204, c[0x0][0x168], 0x1 ;  /* 0x00005a00ccd0ca11 */ /* 0x000fe400078008ff */
[----:B------:R-:W-:Y:S02]  /*15860*/  @!P4 LEA.HI.X R211, R203, c[0x0][0x16c], R205, 0x1, P2 ;  /* 0x00005b00cbd3ca11 */ /* 0x000fe400010f0ccd */
[----:B------:R-:W-:Y:S02]  /*15870*/  @!P4 LEA.HI.X R203, R0, c[0x0][0x16c], R2, 0x1, P6 ;  /* 0x00005b0000cbca11 */ /* 0x000fe400030f0c02 */
[----:B------:R-:W-:Y:S02]  /*15880*/  @!P4 IADD3.X R206, R2, UR20, RZ, P1, !PT ;  /* 0x0000001402cecc10 */ /* 0x000fe40008ffe4ff */
[----:B------:R-:W-:Y:S01]  /*15890*/  @!P4 IADD3 R205, P3, R0, UR22, RZ ;  /* 0x0000001600cdcc10 */ /* 0x000fe2000ff7e0ff */
[----:B------:R-:W-:Y:S01]  /*158a0*/  @!PT LDS RZ, [RZ] ;  /* 0x00000000fffff984 */ /* 0x000fe20000000800 */
[----:B------:R-:W-:Y:S01]  /*158b0*/  @!PT LDS RZ, [RZ] ;  /* 0x00000000fffff984 */ /* 0x000fe20000000800 */
[----:B------:R-:W-:Y:S01]  /*158c0*/  @!PT LDS RZ, [RZ] ;  /* 0x00000000fffff984 */ /* 0x000fe20000000800 */
[----:B------:R2:W-:Y:S01]  /*158d0*/  @!P4 LDGSTS.E.BYPASS.LTC128B.128 [R243+0x4000], [R202.64] ;  /* 0x04000000caf3cfae */ /* 0x0005e2000b901d72 */
[----:B------:R-:W-:Y:S02]  /*158e0*/  @!P4 LEA.HI.X R209, R204, c[0x0][0x16c], R206, 0x1, P0 ;  /* 0x00005b00ccd1ca11 */ /* 0x000fe400000f0cce */
[C---:B------:R-:W-:Y:S01]  /*158f0*/  @!P4 LEA R206, P2, R205.reuse, c[0x0][0x168], 0x1 ;  /* 0x00005a00cdceca11 */ /* 0x040fe200078408ff */
[----:B------:R1:W-:Y:S01]  /*15900*/  @P4 STS.128 [R243+0x4800], RZ ;  /* 0x004800fff3004388 */ /* 0x0003e20000000c00 */
[----:B------:R-:W-:Y:S03]  /*15910*/  @!P4 IADD3 R212, P1, R0, UR40, RZ ;  /* 0x0000002800d4cc10 */ /* 0x000fe6000ff3e0ff */
[----:B------:R-:W-:Y:S01]  /*15920*/  @!PT LDS RZ, [RZ] ;  /* 0x00000000fffff984 */ /* 0x000fe20000000800 */
[----:B------:R-:W-:Y:S01]  /*15930*/  @!PT LDS RZ, [RZ] ;  /* 0x00000000fffff984 */ /* 0x000fe20000000800 */
[----:B------:R-:W-:Y:S01]  /*15940*/  @!PT LDS RZ, [RZ] ;  /* 0x00000000fffff984 */ /* 0x000fe20000000800 */
[----:B------:R3:W-:Y:S01]  /*15950*/  @!P4 LDGSTS.E.BYPASS.LTC128B.128 [R243+0x4800], [R200.64] ;  /* 0x04800000c8f3cfae */ /* 0x0007e2000b901d72 */
[----:B------:R-:W-:Y:S03]  /*15960*/  @!P4 LEA R204, P0, R212, c[0x0][0x168], 0x1 ;  /* 0x00005a00d4ccca11 */ /* 0x000fe600078008ff */
        /* <DEDUP_REMOVED lines=9> */
[----:B------:R1:W-:Y:S01]  /*15a00*/  @!P4 LDGSTS.E.BYPASS.LTC128B.128 [R243+0x5800], [R208.64] ;  /* 0x05800000d0f3cfae */ /* 0x0003e2000b901d72 */
[C---:B--2---:R-:W-:Y:S03]  /*15a10*/  @!P4 IADD3.X R202, R2.reuse, UR21, RZ, P3, !PT ;  /* 0x0000001502cacc10 */ /* 0x044fe60009ffe4ff */
[----:B------:R1:W-:Y:S01]  /*15a20*/  @P4 STS.128 [R243+0x6000], RZ ;  /* 0x006000fff3004388 */ /* 0x0003e20000000c00 */
[----:B------:R-:W-:Y:S02]  /*15a30*/  @!P4 IADD3.X R203, R2, UR23, RZ, P1, !PT ;  /* 0x0000001702cbcc10 */ /* 0x000fe40008ffe4ff */
[----:B------:R-:W-:Y:S02]  /*15a40*/  @!P4 LEA.HI.X R207, R205, c[0x0][0x16c], R202, 0x1, P2 ;  /* 0x00005b00cdcfca11 */ /* 0x000fe400010f0cca */
[----:B------:R-:W-:Y:S02]  /*15a50*/  @!P4 LEA.HI.X R205, R212, c[0x0][0x16c], R203, 0x1, P0 ;  /* 0x00005b00d4cdca11 */ /* 0x000fe400000f0ccb */
[C---:B------:R-:W-:Y:S01]  /*15a60*/  @!P4 IADD3 R203, P3, R0.reuse, UR38, RZ ;  /* 0x0000002600cbcc10 */ /* 0x040fe2000ff7e0ff */
[----:B------:R-:W-:Y:S01]  /*15a70*/  @!PT LDS RZ, [RZ] ;  /* 0x00000000fffff984 */ /* 0x000fe20000000800 */
[----:B------:R-:W-:Y:S01]  /*15a80*/  @!PT LDS RZ, [RZ] ;  /* 0x00000000fffff984 */ /* 0x000fe20000000800 */
[----:B------:R-:W-:Y:S01]  /*15a90*/  @!PT LDS RZ, [RZ] ;  /* 0x00000000fffff984 */ /* 0x000fe20000000800 */
[----:B------:R1:W-:Y:S01]  /*15aa0*/  @!P4 LDGSTS.E.BYPASS.LTC128B.128 [R243+0x6000], [R206.64] ;  /* 0x06000000cef3cfae */ /* 0x0003e2000b901d72 */
[----:B------:R-:W-:Y:S02]  /*15ab0*/  @!P4 IADD3 R0, P1, R0, UR36, RZ ;  /* 0x000000240000cc10 */ /* 0x000fe4000ff3e0ff */
[C---:B------:R-:W-:Y:S01]  /*15ac0*/  @!P4 LEA R202, P2, R203.reuse, c[0x0][0x168], 0x1 ;  /* 0x00005a00cbcaca11 */ /* 0x040fe200078408ff */
[----:B------:R1:W-:Y:S01]  /*15ad0*/  @P4 STS.128 [R243+0x6800], RZ ;  /* 0x006800fff3004388 */ /* 0x0003e20000000c00 */
[----:B---3--:R-:W-:Y:S02]  /*15ae0*/  @!P4 IADD3.X R201, R2, UR24, RZ, P3, !PT ;  /* 0x0000001802c9cc10 */ /* 0x008fe40009ffe4ff */
[----:B------:R-:W-:Y:S01]  /*15af0*/  @!P4 LEA R200, P0, R0, c[0x0][0x168], 0x1 ;  /* 0x00005a0000c8ca11 */ /* 0x000fe200078008ff */
[----:B------:R-:W-:Y:S01]  /*15b00*/  @!PT LDS RZ, [RZ] ;  /* 0x00000000fffff984 */ /* 0x000fe20000000800 */
[----:B------:R-:W-:Y:S01]  /*15b10*/  @!PT LDS RZ, [RZ] ;  /* 0x00000000fffff984 */ /* 0x000fe20000000800 */
[----:B------:R-:W-:Y:S01]  /*15b20*/  @!PT LDS RZ, [RZ] ;  /* 0x00000000fffff984 */ /* 0x000fe20000000800 */
[----:B------:R1:W-:Y:S01]  /*15b30*/  @!P4 LDGSTS.E.BYPASS.LTC128B.128 [R243+0x6800], [R204.64] ;  /* 0x06800000ccf3cfae */ /* 0x0003e2000b901d72 */
[----:B------:R-:W-:Y:S02]  /*15b40*/  @!P4 LEA.HI.X R203, R203, c[0x0][0x16c], R201, 0x1, P2 ;  /* 0x00005b00cbcbca11 */ /* 0x000fe400010f0cc9 */
[----:B------:R-:W-:Y:S01]  /*15b50*/  @!P4 IADD3.X R2, R2, UR25, RZ, P1, !PT ;  /* 0x000000190202cc10 */ /* 0x000fe20008ffe4ff */
[----:B------:R1:W-:Y:S03]  /*15b60*/  @P4 STS.128 [R243+0x7000], RZ ;  /* 0x007000fff3004388 */ /* 0x0003e60000000c00 */
        /* <DEDUP_REMOVED lines=10> */
[----:B------:R-:W0:Y:S01]  /*15c10*/  LDGDEPBAR ;  /* 0x00000000000079af */ /* 0x000e220000000000 */
[----:B------:R-:W-:-:S05]  /*15c20*/  BRA `(.L_x_642) ;  /* 0x0000100000007947 */ /* 0x000fca0003800000 */
.L_x_641:
        /* <DEDUP_REMOVED lines=9> */
[----:B------:R-:W-:Y:S01]  /*15cc0*/  @P4 STS.128 [R243+0x8000], RZ ;  /* 0x008000fff3004388 */ /* 0x000fe20000000c00 */
[----:B--2---:R-:W-:Y:S05]  /*15cd0*/  IMAD.WIDE.U32 R4, R4, UR29, R6 ;  /* 0x0000001d04047c25 */ /* 0x004fea000f8e0006 */
[C---:B------:R-:W-:Y:S02]  /*15ce0*/  @!P4 LEA R16, P3, R4.reuse, c[0x0][0x170], 0x1 ;  /* 0x00005c000410ca11 */ /* 0x040fe400078608ff */
[----:B------:R-:W-:Y:S02]  /*15cf0*/  IADD3 R0, R5, UR4, RZ ;  /* 0x0000000405007c10 */ /* 0x000fe4000fffe0ff */
[C---:B------:R-:W-:Y:S02]  /*15d00*/  @!P4 IADD3 R2, P0, R4.reuse, UR31, RZ ;  /* 0x0000001f0402cc10 */ /* 0x040fe4000ff1e0ff */
[----:B------:R-:W-:Y:S02]  /*15d10*/  @!P4 LEA.HI.X R17, R4, c[0x0][0x174], R0, 0x1, P3 ;  /* 0x00005d000411ca11 */ /* 0x000fe400018f0c00 */
[----:B------:R-:W-:Y:S02]  /*15d20*/  @!P4 LEA R18, P2, R2, c[0x0][0x170], 0x1 ;  /* 0x00005c000212ca11 */ /* 0x000fe400078408ff */
[----:B------:R-:W-:Y:S01]  /*15d30*/  @!P4 IADD3.X R7, R0, UR30, RZ, P0, !PT ;  /* 0x0000001e0007cc10 */ /* 0x000fe200087fe4ff */
[----:B------:R-:W-:Y:S01]  /*15d40*/  @!PT LDS RZ, [RZ] ;  /* 0x00000000fffff984 */ /* 0x000fe20000000800 */
[----:B------:R-:W-:Y:S01]  /*15d50*/  @!PT LDS RZ, [RZ] ;  /* 0x00000000fffff984 */ /* 0x000fe20000000800 */
[----:B------:R-:W-:Y:S01]  /*15d60*/  @!PT LDS RZ, [RZ] ;  /* 0x00000000fffff984 */ /* 0x000fe20000000800 */
[----:B------:R1:W-:Y:S01]  /*15d70*/  @!P4 LDGSTS.E.BYPASS.LTC128B.128 [R243+0x8000], [R16.64] ;  /* 0x0800000010f3cfae */ /* 0x0003e2000b901d72 */
[----:B------:R-:W-:Y:S02]  /*15d80*/  @!P4 IADD3 R5, P1, R4, UR11, RZ ;  /* 0x0000000b0405cc10 */ /* 0x000fe4000ff3e0ff */
[----:B------:R-:W-:Y:S02]  /*15d90*/  @!P4 LEA.HI.X R19, R2, c[0x0][0x174], R7, 0x1, P2 ;  /* 0x00005d000213ca11 */ /* 0x000fe400010f0c07 */
[----:B------:R-:W-:Y:S01]  /*15da0*/  @!P4 IADD3 R7, P2, R4, UR14, RZ ;  /* 0x0000000e0407cc10 */ /* 0x000fe2000ff5e0ff */
[----:B------:R-:W-:Y:S01]  /*15db0*/  @P4 STS.128 [R243+0x8800], RZ ;  /* 0x008800fff3004388 */ /* 0x000fe20000000c00 */
[----:B------:R-:W-:Y:S02]  /*15dc0*/  @!P4 IADD3.X R8, R0, UR10, RZ, P1, !PT ;  /* 0x0000000a0008cc10 */ /* 0x000fe40008ffe4ff */
[C---:B------:R-:W-:Y:S02]  /*15dd0*/  @!P4 IADD3 R6, P0, R4.reuse, UR52, RZ ;  /* 0x000000340406cc10 */ /* 0x040fe4000ff1e0ff */
[----:B------:R-:W-:Y:S01]  /*15de0*/  @!P4 IADD3 R9, P6, R4, UR48, RZ ;  /* 0x000000300409cc10 */ /* 0x000fe2000ffde0ff */
[----:B------:R-:W-:Y:S01]  /*15df0*/  @!PT LDS RZ, [RZ] ;  /* 0x00000000fffff984 */ /* 0x000fe20000000800 */
[----:B------:R-:W-:Y:S01]  /*15e00*/  @!PT LDS RZ, [RZ] ;  /* 0x00000000fffff984 */ /* 0x000fe20000000800 */
[----:B------:R-:W-:Y:S01]  /*15e10*/  @!PT LDS RZ, [RZ] ;  /* 0x00000000fffff984 */ /* 0x000fe20000000800 */
[----:B------:R1:W-:Y:S01]  /*15e20*/  @!P4 LDGSTS.E.BYPASS.LTC128B.128 [R243+0x8800], [R18.64] ;  /* 0x0880000012f3cfae */ /* 0x0003e2000b901d72 */
[----:B------:R-:W-:Y:S02]  /*15e30*/  @!P4 LEA R12, P1, R6, c[0x0][0x170], 0x1 ;  /* 0x00005c00060cca11 */ /* 0x000fe400078208ff */
[C---:B------:R-:W-:Y:S02]  /*15e40*/  @!P4 IADD3.X R10, R0.reuse, UR12, RZ, P0, !PT ;  /* 0x0000000c000acc10 */ /* 0x040fe400087fe4ff */
[----:B------:R-:W-:Y:S01]  /*15e50*/  @!P4 IADD3.X R21, R0, UR15, RZ, P6, !PT ;  /* 0x0000000f0015cc10 */ /* 0x000fe2000b7fe4ff */
[----:B------:R-:W-:Y:S01]  /*15e60*/  @P4 STS.128 [R243+0x9000], RZ ;  /* 0x009000fff3004388 */ /* 0x000fe20000000c00 */
[----:B------:R-:W-:Y:S02]  /*15e70*/  P2R R2, PR, RZ, 0x4 ;  /* 0x00000004ff027803 */ /* 0x000fe40000000000 */
[C---:B------:R-:W-:Y:S02]  /*15e80*/  @!P4 LEA R14, P2, R5.reuse, c[0x0][0x170], 0x1 ;  /* 0x00005c00050eca11 */ /* 0x040fe400078408ff */
[----:B------:R-:W-:Y:S02]  /*15e90*/  @!P4 LEA.HI.X R13, R6, c[0x0][0x174], R10, 0x1, P1 ;  /* 0x00005d00060dca11 */ /* 0x000fe400008f0c0a */
[----:B------:R-:W-:Y:S02]  /*15ea0*/  @!P4 LEA.HI.X R15, R5, c[0x0][0x174], R8, 0x1, P2 ;  /* 0x00005d00050fca11 */ /* 0x000fe400010f0c08 */
[----:B------:R-:W-:Y:S02]  /*15eb0*/  ISETP.NE.AND P3, PT, R2, RZ, PT ;  /* 0x000000ff0200720c */ /* 0x000fe40003f65270 */
[----:B------:R-:W-:Y:S01]  /*15ec0*/  @!P4 LEA R8, P2, R9, c[0x0][0x170], 0x1 ;  /* 0x00005c000908ca11 */ /* 0x000fe200078408ff */
[----:B------:R-:W-:Y:S01]  /*15ed0*/  @!PT LDS RZ, [RZ] ;  /* 0x00000000fffff984 */ /* 0x000fe20000000800 */
[----:B------:R-:W-:Y:S01]  /*15ee0*/  @!PT LDS RZ, [RZ] ;  /* 0x00000000fffff984 */ /* 0x000fe20000000800 */
[----:B------:R-:W-:Y:S01]  /*15ef0*/  @!PT LDS RZ, [RZ] ;  /* 0x00000000fffff984 */ /* 0x000fe20000000800 */
[----:B------:R2:W-:Y:S01]  /*15f00*/  @!P4 LDGSTS.E.BYPASS.LTC128B.128 [R243+0x9000], [R14.64] ;  /* 0x090000000ef3cfae */ /* 0x0005e2000b901d72 */
[----:B------:R-:W-:Y:S02]  /*15f10*/  @!P4 IADD3.X R5, R0, UR13, RZ, P3, !PT ;  /* 0x0000000d0005cc10 */ /* 0x000fe40009ffe4ff */
[----:B------:R-:W-:Y:S02]  /*15f20*/  @!P4 LEA R10, P3, R7, c[0x0][0x170], 0x1 ;  /* 0x00005c00070aca11 */ /* 0x000fe400078608ff */
[----:B------:R-:W-:Y:S01]  /*15f30*/  @!P4 LEA.HI.X R9, R9, c[0x0][0x174], R21, 0x1, P2 ;  /* 0x00005d000909ca11 */ /* 0x000fe200010f0c15 */
[----:B------:R-:W-:Y:S01]  /*15f40*/  @P4 STS.128 [R243+0x9800], RZ ;  /* 0x009800fff3004388 */ /* 0x000fe20000000c00 */
[----:B------:R-:W-:Y:S02]  /*15f50*/  @!P4 LEA.HI.X R11, R7, c[0x0][0x174], R5, 0x1, P3 ;  /* 0x00005d00070bca11 */ /* 0x000fe400018f0c05 */
        /* <DEDUP_REMOVED lines=10> */
[----:B------:R-:W-:Y:S02]  /*16000*/  @!P4 LEA.HI.X R7, R20, c[0x0][0x174], R22, 0x1, P1 ;  /* 0x00005d001407ca11 */ /* 0x000fe400008f0c16 */
[C---:B------:R-:W-:Y:S03]  /*16010*/  @!P4 LEA R4, P0, R2.reuse, c[0x0][0x170], 0x1 ;  /* 0x00005c000204ca11 */ /* 0x040fe600078008ff */
[----:B------:R-:W-:Y:S01]  /*16020*/  @!PT LDS RZ, [RZ] ;  /* 0x00000000fffff984 */ /* 0x000fe20000000800 */
[----:B------:R-:W-:Y:S01]  /*16030*/  @!PT LDS RZ, [RZ] ;  /* 0x00000000fffff984 */ /* 0x000fe20000000800 */
[----:B------:R-:W-:Y:S01]  /*16040*/  @!PT LDS RZ, [RZ] ;  /* 0x00000000fffff984 */ /* 0x000fe20000000800 */
[----:B------:R3:W-:Y:S01]  /*16050*/  @!P4 LDGSTS.E.BYPASS.LTC128B.128 [R243+0xa000], [R10.64] ;  /* 0x0a0000000af3cfae */ /* 0x0007e2000b901d72 */
[----:B------:R-:W-:Y:S02]  /*16060*/  @!P4 LEA.HI.X R5, R2, c[0x0][0x174], R0, 0x1, P0 ;  /* 0x00005d000205ca11 */ /* 0x000fe400000f0c00 */
[----:B------:R-:W-:Y:S03]  /*16070*/  PLOP3.LUT P0, PT, PT, PT, UP0, 0x80, 0x0 ;  /* 0x000000000000781c */ /* 0x000fe60003f0f008 */
        /* <DEDUP_REMOVED lines=16> */
[----:B-1----:R-:W4:Y:S06]  /*16180*/  LDSM.16.M88.4 R16, [R135+0x4000] ;  /* 0x004000008710783b */ /* 0x002f2c0000000200 */
[----:B------:R-:W3:Y:S06]  /*16190*/  LDSM.16.M88.4 R124, [R222+0x2000] ;  /* 0x00200000de7c783b */ /* 0x000eec0000000200 */
[----:B------:R-:W1:Y:S06]  /*161a0*/  LDSM.16.M88.4 R32, [R135+0x4800] ;  /* 0x004800008720783b */ /* 0x000e6c0000000200 */
[----:B------:R-:W0:Y:S06]  /*161b0*/  LDGDEPBAR ;  /* 0x00000000000079af */ /* 0x000e2c0000000000 */
[----:B------:R-:W5:Y:S06]  /*161c0*/  LDSM.16.M88.4 R48, [R135+0x5000] ;  /* 0x005000008730783b */ /* 0x000f6c0000000200 */
[----:B------:R-:W1:Y:S06]  /*161d0*/  LDSM.16.M88.4 R64, [R135+0x5800] ;  /* 0x005800008740783b */ /* 0x000e6c0000000200 */
[----:B------:R-:W5:Y:S01]  /*161e0*/  LDSM.16.M88.4 R80, [R135+0x6000] ;  /* 0x006000008750783b */ /* 0x000f620000000200 */
[-C--:B----4-:R-:W-:Y:S05]  /*161f0*/  HMMA.16816.F32.BF16 R4, R128, R16.reuse, RZ ;  /* 0x000000108004723c */ /* 0x090fea00000418ff */
[----:B------:R-:W4:Y:S03]  /*16200*/  LDSM.16.M88.4 R96, [R135+0x6800] ;  /* 0x006800008760783b */ /* 0x000f260000000200 */
[C---:B---3--:R-:W-:Y:S03]  /*16210*/  HMMA.16816.F32.BF16 R8, R124.reuse, R16, RZ ;  /* 0x000000107c08723c */ /* 0x048fe600000418ff */
[----:B------:R-:W3:Y:S06]  /*16220*/  LDSM.16.M88.4 R112, [R135+0x7000] ;  /* 0x007000008770783b */ /* 0x000eec0000000200 */
[----:B------:R-:W3:Y:S01]  /*16230*/  LDSM.16.M88.4 R200, [R135+0x7800] ;  /* 0x0078000087c8783b */ /* 0x000ee20000000200 */
[-C--:B--2---:R-:W-:Y:S05]  /*16240*/  HMMA.16816.F32.BF16 R12, R124, R18.reuse, RZ ;  /* 0x000000127c0c723c */ /* 0x084fea00000418ff */
[----:B------:R-:W-:Y:S03]  /*16250*/  LDSM.16.M88.4 R204, [R225] ;  /* 0x00000000e1cc783b */ /* 0x000fe60000000200 */
[C---:B------:R-:W-:Y:S03]  /*16260*/  HMMA.16816.F32.BF16 R16, R128.reuse, R18, RZ ;  /* 0x000000128010723c */ /* 0x040fe600000418ff */
[----:B------:R-:W2:Y:S05]  /*16270*/  LDSM.16.M88.4 R208, [R221+0x4000] ;  /* 0x00400000ddd0783b */ /* 0x000eaa0000000200 */
[-C--:B-1----:R-:W-:Y:S01]  /*16280*/  HMMA.16816.F32.BF16 R20, R128, R32.reuse, RZ ;  /* 0x000000208014723c */ /* 0x082fe200000418ff */
[----:B------:R-:W1:Y:S07]  /*16290*/  LDSM.16.M88.4 R212, [R225+0x2000] ;  /* 0x00200000e1d4783b */ /* 0x000e6e0000000200 */
[C---:B------:R-:W-:Y:S08]  /*162a0*/  HMMA.16816.F32.BF16 R24, R124.reuse, R32, RZ ;  /* 0x000000207c18723c */ /* 0x040ff000000418ff */
[-C--:B------:R-:W-:Y:S08]  /*162b0*/  HMMA.16816.F32.BF16 R28, R124, R34.reuse, RZ ;  /* 0x000000227c1c723c */ /* 0x080ff000000418ff */
        /* <DEDUP_REMOVED lines=24> */
[----:B------:R-:W-:Y:S01]  /*16440*/  HMMA.16816.F32.BF16 R128, R128, R202, RZ ;  /* 0x000000ca8080723c */ /* 0x000fe200000418ff */
[----:B------:R-:W3:Y:S07]  /*16450*/  LDSM.16.M88.4 R200, [R221+0x4800] ;  /* 0x00480000ddc8783b */ /* 0x000eee0000000200 */
[-C--:B--2---:R-:W-:Y:S08]  /*16460*/  HMMA.16816.F32.BF16 R4, R204, R208.reuse, R4 ;  /* 0x000000d0cc04723c */ /* 0x084ff00000041804 */
[C---:B-1----:R-:W-:Y:S08]  /*16470*/  HMMA.16816.F32.BF16 R8, R212.reuse, R208, R8 ;  /* 0x000000d0d408723c */ /* 0x042ff00000041808 */
        /* <DEDUP_REMOVED lines=32> */
[----:B------:R-:W-:Y:S07]  /*16680*/  LDSM.16.M88.4 R208, [R223] ;  /* 0x00000000dfd0783b */ /* 0x000fee0000000200 */
[-C--:B--2---:R-:W-:Y:S08]  /*16690*/  HMMA.16816.F32.BF16 R116, R204, R200.reuse, R116 ;  /* 0x000000c8cc74723c */ /* 0x084ff00000041874 */
[C---:B------:R-:W-:Y:S08]  /*166a0*/  HMMA.16816.F32.BF16 R120, R212.reuse, R200, R120 ;  /* 0x000000c8d478723c */ /* 0x040ff00000041878 */
[-C--:B------:R-:W-:Y:S01]  /*166b0*/  HMMA.16816.F32.BF16 R124, R212, R202.reuse, R124 ;  /* 0x000000cad47c723c */ /* 0x080fe2000004187c */
[----:B------:R-:W1:Y:S07]  /*166c0*/  LDSM.16.M88.4 R212, [R226] ;  /* 0x00000000e2d4783b */ /* 0x000e6e0000000200 */
[----:B------:R-:W-:Y:S01]  /*166d0*/  HMMA.16816.F32.BF16 R128, R204, R202, R128 ;  /* 0x000000cacc80723c */ /* 0x000fe20000041880 */
[----:B------:R-:W2:Y:S06]  /*166e0*/  LDSM.16.M88.4 R200, [R223+0x2000] ;  /* 0x00200000dfc8783b */ /* 0x000eac0000000200 */
[----:B------:R-:W3:Y:S01]  /*166f0*/  LDSM.16.M88.4 R204, [R233] ;  /* 0x00000000e9cc783b */ /* 0x000ee20000000200 */
[-C--:B-1----:R-:W-:Y:S08]  /*16700*/  HMMA.16816.F32.BF16 R4, R208, R212.reuse, R4 ;  /* 0x000000d4d004723c */ /* 0x082ff00000041804 */
[C---:B--2---:R-:W-:Y:S08]  /*16710*/  HMMA.16816.F32.BF16 R8, R200.reuse, R212, R8 ;  /* 0x000000d4c808723c */ /* 0x044ff00000041808 */
[-C--:B------:R-:W-:Y:S08]  /*16720*/  HMMA.16816.F32.BF16 R12, R200, R214.reuse, R12 ;  /* 0x000000d6c80c723c */ /* 0x080ff0000004180c */
[C---:B------:R-:W-:Y:S01]  /*16730*/  HMMA.16816.F32.BF16 R16, R208.reuse, R214, R16 ;  /* 0x000000d6d010723c */ /* 0x040fe20000041810 */
[----:B------:R-:W1:Y:S07]  /*16740*/  LDSM.16.M88.4 R212, [R232] ;  /* 0x00000000e8d4783b */ /* 0x000e6e0000000200 */
        /* <DEDUP_REMOVED lines=36> */
[----:B------:R-:W3:Y:S01]  /*16990*/  LDSM.16.M88.4 R208, [R220+0x800] ;  /* 0x00080000dcd0783b */ /* 0x000ee20000000200 */
[-C--:B-1----:R-:W-:Y:S08]  /*169a0*/  HMMA.16816.F32.BF16 R4, R200, R212.reuse, R4 ;  /* 0x000000d4c804723c */ /* 0x082ff00000041804 */
[C---:B--2---:R-:W-:Y:S08]  /*169b0*/  HMMA.16816.F32.BF16 R8, R204.reuse, R212, R8 ;  /* 0x000000d4cc08723c */ /* 0x044ff00000041808 */
        /* <DEDUP_REMOVED lines=27> */
[----:B------:R-:W2:Y:S01]  /*16b70*/  LDSM.16.M88.4 R208, [R220+0x3800] ;  /* 0x00380000dcd0783b */ /* 0x000ea20000000200 */
[----:B------:R-:W-:Y:S05]  /*16b80*/  DEPBAR.LE SB0, 0x0 ;  /* 0x000080000000791a */ /* 0x000fea0000000000 */
[----:B------:R-:W-:Y:S01]  /*16b90*/  BAR.SYNC.DEFER_BLOCKING 0x0 ;  /* 0x0000000000007b1d */ /* 0x000fe20000010000 */
[-C--:B-1----:R-:W-:Y:S08]  /*16ba0*/  HMMA.16816.F32.BF16 R100, R200, R212.reuse, R100 ;  /* 0x000000d4c864723c */ /* 0x082ff00000041864 */
[C---:B------:R-:W-:Y:S08]  /*16bb0*/  HMMA.16816.F32.BF16 R104, R204.reuse, R212, R104 ;  /* 0x000000d4cc68723c */ /* 0x040ff00000041868 */
[-C--:B------:R-:W-:Y:S08]  /*16bc0*/  HMMA.16816.F32.BF16 R108, R204, R214.reuse, R108 ;  /* 0x000000d6cc6c723c */ /* 0x080ff0000004186c */
[C---:B------:R-:W-:Y:S08]  /*16bd0*/  HMMA.16816.F32.BF16 R112, R200.reuse, R214, R112 ;  /* 0x000000d6c870723c */ /* 0x040ff00000041870 */
[-C--:B--2---:R-:W-:Y:S08]  /*16be0*/  HMMA.16816.F32.BF16 R116, R200, R208.reuse, R116 ;  /* 0x000000d0c874723c */ /* 0x084ff00000041874 */
[C---:B------:R-:W-:Y:S08]  /*16bf0*/  HMMA.16816.F32.BF16 R120, R204.reuse, R208, R120 ;  /* 0x000000d0cc78723c */ /* 0x040ff00000041878 */
[-C--:B------:R-:W-:Y:S08]  /*16c00*/  HMMA.16816.F32.BF16 R124, R204, R210.reuse, R124 ;  /* 0x000000d2cc7c723c */ /* 0x080ff0000004187c */
[----:B------:R-:W-:Y:S01]  /*16c10*/  HMMA.16816.F32.BF16 R128, R200, R210, R128 ;  /* 0x000000d2c880723c */ /* 0x000fe20000041880 */
[----:B------:R-:W-:-:S07]  /*16c20*/  @P0 BRA `(.L_x_643) ;  /* 0xffffea8000000947 */ /* 0x000fce000383ffff */
.L_x_642:
[----:B------:R-:W-:Y:S01]  /*16c30*/  LOP3.LUT R234, R234, 0xffffbfff, RZ, 0xc0, !PT ;  /* 0xffffbfffeaea7812 */ /* 0x000fe200078ec0ff */
[----:B------:R-:W2:Y:S01]  /*16c40*/  S2R R2, SR_TID.X ;  /* 0x0000000000027919 */ /* 0x000ea20000002100 */
[----:B------:R-:W-:Y:S01]  /*16c50*/  IMAD.U32 R0, RZ, RZ, UR7 ;  /* 0x00000007ff007e24 */ /* 0x000fe2000f8e00ff */
[----:B------:R-:W-:Y:S01]  /*16c60*/  UISETP.GT.AND UP0, UPT, UR7, UR8, UPT ;  /* 0x000000080700728c */ /* 0x000fe2000bf04270 */
[----:B------:R-:W-:Y:S01]  /*16c70*/  @P4 LOP3.LUT R234, R234, 0x4000, RZ, 0xfc, !PT ;  /* 0x00004000eaea4812 */ /* 0x000fe200078efcff */
[----:B------:R-:W-:Y:S03]  /*16c80*/  UMOV UR9, UR7 ;  /* 0x0000000700097c82 */ /* 0x000fe60008000000 */
[----:B------:R-:W-:Y:S01]  /*16c90*/  LOP3.LUT R234, R234, 0xffffff7f, RZ, 0xc0, !PT ;  /* 0xffffff7feaea7812 */ /* 0x000fe200078ec0ff */
[----:B------:R-:W-:Y:S04]  /*16ca0*/  STL [R1+0x13c], R196 ;  /* 0x00013cc401007387 */ /* 0x000fe80000100800 */
[----:B------:R-:W-:Y:S04]  /*16cb0*/  STL [R1+0x138], R197 ;  /* 0x000138c501007387 */ /* 0x000fe80000100800 */
[----:B------:R-:W-:Y:S04]  /*16cc0*/  STL [R1+0x134], R198 ;  /* 0x000134c601007387 */ /* 0x000fe80000100800 */
[----:B------:R-:W-:Y:S01]  /*16cd0*/  STL [R1+0x130], R199 ;  /* 0x000130c701007387 */ /* 0x000fe20000100800 */
[----:B--2---:R-:W-:Y:S03]  /*16ce0*/  IMAD.SHL.U32 R2, R2, 0x2, RZ ;  /* 0x0000000202027824 */ /* 0x004fe600078e00ff */
[----:B------:R-:W-:Y:S02]  /*16cf0*/  STL [R1+0x114], R243 ;  /* 0x000114f301007387 */ /* 0x000fe40000100800 */
[----:B------:R-:W-:Y:S02]  /*16d00*/  LOP3.LUT R2, R2, 0x6, RZ, 0xc0, !PT ;  /* 0x0000000602027812 */ /* 0x000fe400078ec0ff */
[----:B------:R-:W-:Y:S04]  /*16d10*/  STL [R1+0x110], R233 ;  /* 0x000110e901007387 */ /* 0x000fe80000100800 */
[----:B------:R-:W-:Y:S01]  /*16d20*/  STL [R1+0x10c], R232 ;  /* 0x00010ce801007387 */ /* 0x000fe20000100800 */
[----:B------:R-:W-:Y:S03]  /*16d30*/  IMAD R0, R0, 0x80, R2 ;  /* 0x0000008000007824 */ /* 0x000fe600078e0202 */
[----:B------:R-:W-:Y:S02]  /*16d40*/  STL [R1+0x108], R231 ;  /* 0x000108e701007387 */ /* 0x000fe40000100800 */
[C---:B------:R-:W-:Y:S02]  /*16d50*/  IADD3 R2, R0.reuse, 0x1, RZ ;  /* 0x0000000100027810 */ /* 0x040fe40007ffe0ff */
[C---:B------:R-:W-:Y:S01]  /*16d60*/  ISETP.GE.AND P2, PT, R0.reuse, R237, PT ;  /* 0x000000ed0000720c */ /* 0x040fe20003f46270 */
[----:B------:R-:W-:Y:S01]  /*16d70*/  STL [R1+0x104], R230 ;  /* 0x000104e601007387 */ /* 0x000fe20000100800 */
[-C--:B------:R-:W-:Y:S02]  /*16d80*/  ISETP.GE.AND P0, PT, R0, R236.reuse, PT ;  /* 0x000000ec0000720c */ /* 0x080fe40003f06270 */
[C---:B------:R-:W-:Y:S01]  /*16d90*/  ISETP.GE.AND P3, PT, R2.reuse, R236, PT ;  /* 0x000000ec0200720c */ /* 0x040fe20003f66270 */
[----:B------:R2:W-:Y:S01]  /*16da0*/  STL [R1+0x100], R229 ;  /* 0x000100e501007387 */ /* 0x0005e20000100800 */
[----:B------:R-:W-:Y:S02]  /*16db0*/  ISETP.GE.AND P4, PT, R2, R238, PT ;  /* 0x000000ee0200720c */ /* 0x000fe40003f86270 */
[C---:B------:R-:W-:Y:S01]  /*16dc0*/  ISETP.GE.OR P5, PT, R0.reuse, R242, !P2 ;  /* 0x000000f20000720c */ /* 0x040fe200057a6670 */
[----:B------:R3:W-:Y:S01]  /*16dd0*/  STL [R1+0xfc], R228 ;  /* 0x0000fce401007387 */ /* 0x0007e20000100800 */
[-C--:B------:R-:W-:Y:S02]  /*16de0*/  ISETP.GE.OR P2, PT, R0, R241.reuse, !P0 ;  /* 0x000000f10000720c */ /* 0x080fe40004746670 */
[C---:B------:R-:W-:Y:S01]  /*16df0*/  ISETP.GE.OR P0, PT, R2.reuse, R241, !P3 ;  /* 0x000000f10200720c */ /* 0x040fe20005f06670 */
[----:B------:R4:W-:Y:S01]  /*16e00*/  STL [R1+0xf8], R227 ;  /* 0x0000f8e301007387 */ /* 0x0009e20000100800 */
[C---:B------:R-:W-:Y:S02]  /*16e10*/  ISETP.GE.OR P3, PT, R2.reuse, R240, !P4 ;  /* 0x000000f00200720c */ /* 0x040fe40006766670 */
[C---:B------:R-:W-:Y:S01]  /*16e20*/  ISETP.GE.AND P1, PT, R2.reuse, R237, PT ;  /* 0x000000ed0200720c */ /* 0x040fe20003f26270 */
[----:B------:R-:W-:Y:S01]  /*16e30*/  STL [R1+0xf4], R226 ;  /* 0x0000f4e201007387 */ /* 0x000fe20000100800 */
[C---:B------:R-:W-:Y:S02]  /*16e40*/  ISETP.GE.AND P6, PT, R2.reuse, R235, PT ;  /* 0x000000eb0200720c */ /* 0x040fe40003fc6270 */
[C---:B------:R-:W-:Y:S01]  /*16e50*/  ISETP.GE.OR P1, PT, R2.reuse, R242, !P1 ;  /* 0x000000f20200720c */ /* 0x040fe20004f26670 */
[----:B------:R-:W-:Y:S01]  /*16e60*/  STL [R1+0xf0], R225 ;  /* 0x0000f0e101007387 */ /* 0x000fe20000100800 */
[----:B------:R-:W-:Y:S02]  /*16e70*/  ISETP.GE.OR P4, PT, R2, R239, !P6 ;  /* 0x000000ef0200720c */ /* 0x000fe40007786670 */
[----:B-1----:R-:W-:Y:S01]  /*16e80*/  FSEL R203, R4, -INF , !P5 ;  /* 0xff80000004cb7808 */ /* 0x002fe20006800000 */
[----:B------:R-:W-:Y:S01]  /*16e90*/  STL [R1+0xec], R224 ;  /* 0x0000ece001007387 */ /* 0x000fe20000100800 */
[C---:B------:R-:W-:Y:S02]  /*16ea0*/  IADD3 R2, R0.reuse, 0x8, RZ ;  /* 0x0000000800027810 */ /* 0x040fe40007ffe0ff */
[----:B------:R-:W-:Y:S01]  /*16eb0*/  IADD3 R4, R0, 0x9, RZ ;  /* 0x0000000900047810 */ /* 0x000fe20007ffe0ff */
[----:B------:R-:W-:Y:S01]  /*16ec0*/  STL [R1+0xe8], R223 ;  /* 0x0000e8df01007387 */ /* 0x000fe20000100800 */
[----:B------:R-:W-:Y:S02]  /*16ed0*/  FSEL R204, R6, -INF , !P2 ;  /* 0xff80000006cc7808 */ /* 0x000fe40005000000 */
[-C--:B------:R-:W-:Y:S01]  /*16ee0*/  ISETP.GE.AND P2, PT, R2, R237.reuse, PT ;  /* 0x000000ed0200720c */ /* 0x080fe20003f46270 */
[----:B------:R-:W-:Y:S01]  /*16ef0*/  STL [R1+0xe4], R222 ;  /* 0x0000e4de01007387 */ /* 0x000fe20000100800 */
[----:B------:R-:W-:Y:S02]  /*16f00*/  FSEL R205, R5, -INF , !P1 ;  /* 0xff80000005cd7808 */ /* 0x000fe40004800000 */
[----:B------:R-:W-:Y:S01]  /*16f10*/  ISETP.GE.AND P1, PT, R4, R237, PT ;  /* 0x000000ed0400720c */ /* 0x000fe20003f26270 */
[----:B------:R-:W-:Y:S01]  /*16f20*/  STL [R1+0xe0], R221 ;  /* 0x0000e0dd01007387 */ /* 0x000fe20000100800 */
[----:B------:R-:W-:Y:S02]  /*16f30*/  @P3 LOP3.LUT R234, R234, 0x80, RZ, 0xfc, !PT ;  /* 0x00000080eaea3812 */ /* 0x000fe400078efcff */
[-C--:B------:R-:W-:Y:S01]  /*16f40*/  ISETP.GE.AND P3, PT, R4, R236.reuse, PT ;  /* 0x000000ec0400720c */ /* 0x080fe20003f66270 */
[----:B------:R-:W-:Y:S01]  /*16f50*/  STL [R1+0xdc], R220 ;  /* 0x0000dcdc01007387 */ /* 0x000fe20000100800 */
[----:B------:R-:W-:Y:S02]  /*16f60*/  FSEL R206, R7, -INF , !P0 ;  /* 0xff80000007ce7808 */ /* 0x000fe40004000000 */
[C---:B------:R-:W-:Y:S01]  /*16f70*/  ISETP.GE.AND P0, PT, R2.reuse, R236, PT ;  /* 0x000000ec0200720c */ /* 0x040fe20003f06270 */
[----:B------:R1:W-:Y:S01]  /*16f80*/  STL [R1+0xd8], R135 ;  /* 0x0000d88701007387 */ /* 0x0003e20000100800 */
[-C--:B------:R-:W-:Y:S02]  /*16f90*/  ISETP.GE.OR P5, PT, R2, R242.reuse, !P2 ;  /* 0x000000f20200720c */ /* 0x080fe400057a6670 */
[----:B------:R-:W-:Y:S02]  /*16fa0*/  ISETP.GE.OR P2, PT, R4, R242, !P1 ;  /* 0x000000f20400720c */ /* 0x000fe40004f46670 */
[-C--:B------:R-:W-:Y:S02]  /*16fb0*/  ISETP.GE.OR P1, PT, R2, R241.reuse, !P0 ;  /* 0x000000f10200720c */ /* 0x080fe40004726670 */
[----:B------:R-:W-:Y:S02]  /*16fc0*/  ISETP.GE.OR P0, PT, R4, R241, !P3 ;  /* 0x000000f10400720c */ /* 0x000fe40005f06670 */
[C---:B------:R-:W-:Y:S02]  /*16fd0*/  IADD3 R201, R0.reuse, 0x10, RZ ;  /* 0x0000001000c97810 */ /* 0x040fe40007ffe0ff */
[----:B------:R-:W-:Y:S02]  /*16fe0*/  IADD3 R202, R0, 0x11, RZ ;  /* 0x0000001100ca7810 */ /* 0x000fe40007ffe0ff */
[----:B------:R-:W-:Y:S02]  /*16ff0*/  FSEL R207, R17, -INF , !P2 ;  /* 0xff80000011cf7808 */ /* 0x000fe40005000000 */
[-C--:B------:R-:W-:Y:S02]  /*17000*/  ISETP.GE.AND P2, PT, R201, R237.reuse, PT ;  /* 0x000000edc900720c */ /* 0x080fe40003f46270 */
[----:B------:R-:W-:Y:S02]  /*17010*/  FSEL R209, R18, -INF , !P1 ;  /* 0xff80000012d17808 */ /* 0x000fe40004800000 */
[C---:B------:R-:W-:Y:S02]  /*17020*/  ISETP.GE.AND P1, PT, R202.reuse, R237, PT ;  /* 0x000000edca00720c */ /* 0x040fe40003f26270 */
[-C--:B------:R-:W-:Y:S02]  /*17030*/  ISETP.GE.AND P3, PT, R202, R236.reuse, PT ;  /* 0x000000ecca00720c */ /* 0x080fe40003f66270 */
[----:B------:R-:W-:Y:S02]  /*17040*/  FSEL R210, R19, -INF , !P0 ;  /* 0xff80000013d27808 */ /* 0x000fe40004000000 */
[C---:B------:R-:W-:Y:S02]  /*17050*/  ISETP.GE.AND P0, PT, R201.reuse, R236, PT ;  /* 0x000000ecc900720c */ /* 0x040fe40003f06270 */
[----:B------:R-:W-:Y:S02]  /*17060*/  FSEL R208, R16, -INF , !P5 ;  /* 0xff80000010d07808 */ /* 0x000fe40006800000 */
[CC--:B------:R-:W-:Y:S02]  /*17070*/  ISETP.GE.OR P5, PT, R201.reuse, R242.reuse, !P2 ;  /* 0x000000f2c900720c */ /* 0x0c0fe400057a6670 */
[C---:B------:R-:W-:Y:S02]  /*17080*/  ISETP.GE.OR P2, PT, R202.reuse, R242, !P1 ;  /* 0x000000f2ca00720c */ /* 0x040fe40004f46670 */
[-C--:B------:R-:W-:Y:S02]  /*17090*/  ISETP.GE.OR P1, PT, R201, R241.reuse, !P0 ;  /* 0x000000f1c900720c */ /* 0x080fe40004726670 */
[----:B------:R-:W-:Y:S02]  /*170a0*/  ISETP.GE.OR P0, PT, R202, R241, !P3 ;  /* 0x000000f1ca00720c */ /* 0x000fe40005f06670 */
[C---:B------:R-:W-:Y:S02]  /*170b0*/  IADD3 R16, R0.reuse, 0x18, RZ ;  /* 0x0000001800107810 */ /* 0x040fe40007ffe0ff */
[----:B------:R-:W-:Y:S02]  /*170c0*/  IADD3 R17, R0, 0x19, RZ ;  /* 0x0000001900117810 */ /* 0x000fe40007ffe0ff */
[----:B--2---:R-:W-:Y:S02]  /*170d0*/  FSEL R229, R21, -INF , !P2 ;  /* 0xff80000015e57808 */ /* 0x004fe40005000000 */
[-C--:B------:R-:W-:Y:S02]  /*170e0*/  ISETP.GE.AND P2, PT, R16, R237.reuse, PT ;  /* 0x000000ed1000720c */ /* 0x080fe40003f46270 */
[----:B---3--:R-:W-:Y:S02]  /*170f0*/  FSEL R228, R22, -INF , !P1 ;  /* 0xff80000016e47808 */ /* 0x008fe40004800000 */
[C---:B------:R-:W-:Y:S02]  /*17100*/  ISETP.GE.AND P1, PT, R17.reuse, R237, PT ;  /* 0x000000ed1100720c */ /* 0x040fe40003f26270 */
[-C--:B------:R-:W-:Y:S02]  /*17110*/  ISETP.GE.AND P3, PT, R17, R236.reuse, PT ;  /* 0x000000ec1100720c */ /* 0x080fe40003f66270 */
[----:B------:R-:W-:Y:S02]  /*17120*/  FSEL R215, R23, -INF , !P0 ;  /* 0xff80000017d77808 */ /* 0x000fe40004000000 */
[----:B------:R-:W-:Y:S02]  /*17130*/  ISETP.GE.AND P0, PT, R16, R236, PT ;  /* 0x000000ec1000720c */ /* 0x000fe40003f06270 */
[----:B------:R-:W-:Y:S02]  /*17140*/  FSEL R230, R20, -INF , !P5 ;  /* 0xff80000014e67808 */ /* 0x000fe40006800000 */
[CC--:B------:R-:W-:Y:S02]  /*17150*/  ISETP.GE.OR P5, PT, R16.reuse, R242.reuse, !P2 ;  /* 0x000000f21000720c */ /* 0x0c0fe400057a6670 */
[C---:B------:R-:W-:Y:S02]  /*17160*/  ISETP.GE.OR P2, PT, R17.reuse, R242, !P1 ;  /* 0x000000f21100720c */ /* 0x040fe40004f46670 */
[-C--:B------:R-:W-:Y:S02]  /*17170*/  ISETP.GE.OR P1, PT, R16, R241.reuse, !P0 ;  /* 0x000000f11000720c */ /* 0x080fe40004726670 */
[----:B------:R-:W-:Y:S02]  /*17180*/  ISETP.GE.OR P0, PT, R17, R241, !P3 ;  /* 0x000000f11100720c */ /* 0x000fe40005f06670 */
[C---:B------:R-:W-:Y:S02]  /*17190*/  IADD3 R23, R0.reuse, 0x20, RZ ;  /* 0x0000002000177810 */ /* 0x040fe40007ffe0ff */
[----:B------:R-:W-:Y:S02]  /*171a0*/  IADD3 R200, R0, 0x21, RZ ;  /* 0x0000002100c87810 */ /* 0x000fe40007ffe0ff */
[----:B------:R-:W-:Y:S02]  /*171b0*/  FSEL R212, R33, -INF , !P2 ;  /* 0xff80000021d47808 */ /* 0x000fe40005000000 */
[-C--:B------:R-:W-:Y:S02]  /*171c0*/  ISETP.GE.AND P2, PT, R23, R237.reuse, PT ;  /* 0x000000ed1700720c */ /* 0x080fe40003f46270 */
[----:B------:R-:W-:Y:S02]  /*171d0*/  FSEL R196, R34, -INF , !P1 ;  /* 0xff80000022c47808 */ /* 0x000fe40004800000 */
[----:B------:R-:W-:Y:S02]  /*171e0*/  ISETP.GE.AND P1, PT, R200, R237, PT ;  /* 0x000000edc800720c */ /* 0x000fe40003f26270 */
[----:B------:R-:W-:Y:S02]  /*171f0*/  FSEL R198, R35, -INF , !P0 ;  /* 0xff80000023c67808 */ /* 0x000fe40004000000 */
[C---:B------:R-:W-:Y:S02]  /*17200*/  ISETP.GE.AND P0, PT, R23.reuse, R236, PT ;  /* 0x000000ec1700720c */ /* 0x040fe40003f06270 */
[----:B------:R-:W-:Y:S02]  /*17210*/  FSEL R213, R32, -INF , !P5 ;  /* 0xff80000020d57808 */ /* 0x000fe40006800000 */
[CC--:B------:R-:W-:Y:S02]  /*17220*/  ISETP.GE.OR P5, PT, R23.reuse, R242.reuse, !P2 ;  /* 0x000000f21700720c */ /* 0x0c0fe400057a6670 */
[C---:B------:R-:W-:Y:S02]  /*17230*/  ISETP.GE.OR P2, PT, R200.reuse, R242, !P1 ;  /* 0x000000f2c800720c */ /* 0x040fe40004f46670 */
[-C--:B------:R-:W-:Y:S02]  /*17240*/  ISETP.GE.OR P1, PT, R23, R241.reuse, !P0 ;  /* 0x000000f11700720c */ /* 0x080fe40004726670 */
[----:B------:R-:W-:Y:S02]  /*17250*/  ISETP.GE.AND P3, PT, R200, R236, PT ;  /* 0x000000ecc800720c */ /* 0x000fe40003f66270 */
[----:B------:R-:W-:Y:S01]  /*17260*/  FSEL R5, R38, -INF , !P1 ;  /* 0xff80000026057808 */ /* 0x000fe20004800000 */
[----:B------:R-:W-:Y:S01]  /*17270*/  IMAD.MOV.U32 R38, RZ, RZ, R229 ;  /* 0x000000ffff267224 */ /* 0x000fe200078e00e5 */
[----:B------:R-:W-:Y:S02]  /*17280*/  ISETP.GE.OR P0, PT, R200, R241, !P3 ;  /* 0x000000f1c800720c */ /* 0x000fe40005f06670 */
[----:B------:R-:W-:Y:S01]  /*17290*/  IADD3 R22, R0, 0x28, RZ ;  /* 0x0000002800167810 */ /* 0x000fe20007ffe0ff */
[----:B------:R2:W-:Y:S01]  /*172a0*/  STL [R1+0x80], R5 ;  /* 0x0000800501007387 */ /* 0x0005e20000100800 */
[----:B----4-:R-:W-:Y:S02]  /*172b0*/  FSEL R227, R39, -INF , !P0 ;  /* 0xff80000027e37808 */ /* 0x010fe40004000000 */
[-C--:B------:R-:W-:Y:S02]  /*172c0*/  ISETP.GE.AND P0, PT, R22, R237.reuse, PT ;  /* 0x000000ed1600720c */ /* 0x080fe40003f06270 */
[----:B------:R-:W-:Y:S02]  /*172d0*/  IADD3 R6, R0, 0x29, RZ ;  /* 0x0000002900067810 */ /* 0x000fe40007ffe0ff */
[----:B------:R-:W-:Y:S01]  /*172e0*/  FSEL R197, R37, -INF , !P2 ;  /* 0xff80000025c57808 */ /* 0x000fe20005000000 */
[----:B------:R-:W-:Y:S01]  /*172f0*/  IMAD.MOV.U32 R37, RZ, RZ, R230 ;  /* 0x000000ffff257224 */ /* 0x000fe200078e00e6 */
[-C--:B------:R-:W-:Y:S02]  /*17300*/  ISETP.GE.AND P3, PT, R6, R237.reuse, PT ;  /* 0x000000ed0600720c */ /* 0x080fe40003f66270 */
[----:B------:R-:W-:Y:S01]  /*17310*/  ISETP.GE.OR P2, PT, R22, R242, !P0 ;  /* 0x000000f21600720c */ /* 0x000fe20004746670 */
[----:B------:R-:W-:Y:S01]  /*17320*/  STL [R1+0x5c], R197 ;  /* 0x00005cc501007387 */ /* 0x000fe20000100800 */
[----:B------:R-:W-:Y:S02]  /*17330*/  IADD3 R7, R0, 0x30, RZ ;  /* 0x0000003000077810 */ /* 0x000fe40007ffe0ff */
[-C--:B------:R-:W-:Y:S02]  /*17340*/  ISETP.GE.AND P1, PT, R22, R236.reuse, PT ;  /* 0x000000ec1600720c */ /* 0x080fe40003f26270 */
[----:B------:R-:W-:Y:S02]  /*17350*/  ISETP.GE.AND P0, PT, R6, R236, PT ;  /* 0x000000ec0600720c */ /* 0x000fe40003f06270 */
[----:B------:R-:W-:Y:S02]  /*17360*/  IADD3 R21, R0, 0x31, RZ ;  /* 0x0000003100157810 */ /* 0x000fe40007ffe0ff */
[----:B-1----:R-:W-:Y:S02]  /*17370*/  FSEL R135, R36, -INF , !P5 ;  /* 0xff80000024877808 */ /* 0x002fe40006800000 */
[-C--:B------:R-:W-:Y:S02]  /*17380*/  ISETP.GE.OR P5, PT, R6, R242.reuse, !P3 ;  /* 0x000000f20600720c */ /* 0x080fe40005fa6670 */
[----:B------:R-:W-:Y:S02]  /*17390*/  ISETP.GE.AND P3, PT, R7, R237, PT ;  /* 0x000000ed0700720c */ /* 0x000fe40003f66270 */
[----:B------:R-:W-:Y:S02]  /*173a0*/  FSEL R211, R48, -INF , !P2 ;  /* 0xff80000030d37808 */ /* 0x000fe40005000000 */
[-C--:B------:R-:W-:Y:S02]  /*173b0*/  ISETP.GE.OR P2, PT, R22, R241.reuse, !P1 ;  /* 0x000000f11600720c */ /* 0x080fe40004f46670 */
[----:B------:R-:W-:Y:S02]  /*173c0*/  ISETP.GE.OR P1, PT, R6, R241, !P0 ;  /* 0x000000f10600720c */ /* 0x000fe40004726670 */
[----:B------:R-:W-:Y:S01]  /*173d0*/  FSEL R199, R49, -INF , !P5 ;  /* 0xff80000031c77808 */ /* 0x000fe20006800000 */
[----:B------:R-:W-:Y:S01]  /*173e0*/  IMAD.MOV.U32 R49, RZ, RZ, R215 ;  /* 0x000000ffff317224 */ /* 0x000fe200078e00d7 */
[----:B------:R-:W-:Y:S02]  /*173f0*/  ISETP.GE.AND P0, PT, R21, R237, PT ;  /* 0x000000ed1500720c */ /* 0x000fe40003f06270 */
[----:B------:R-:W-:Y:S01]  /*17400*/  FSEL R225, R51, -INF , !P1 ;  /* 0xff80000033e17808 */ /* 0x000fe20004800000 */
[----:B------:R-:W-:Y:S01]  /*17410*/  IMAD.MOV.U32 R51, RZ, RZ, R212 ;  /* 0x000000ffff337224 */ /* 0x000fe200078e00d4 */
[-C--:B------:R-:W-:Y:S01]  /*17420*/  ISETP.GE.OR P1, PT, R7, R242.reuse, !P3 ;  /* 0x000000f20700720c */ /* 0x080fe20005f26670 */
[----:B------:R-:W-:Y:S01]  /*17430*/  STL [R1+0x54], R199 ;  /* 0x000054c701007387 */ /* 0x000fe20000100800 */
[----:B------:R-:W-:Y:S02]  /*17440*/  ISETP.GE.OR P0, PT, R21, R242, !P0 ;  /* 0x000000f21500720c */ /* 0x000fe40004706670 */
[----:B------:R-:W-:Y:S01]  /*17450*/  FSEL R249, R52, -INF , !P1 ;  /* 0xff80000034f97808 */ /* 0x000fe20004800000 */
[----:B------:R-:W-:Y:S01]  /*17460*/  IMAD.MOV.U32 R52, RZ, RZ, R196 ;  /* 0x000000ffff347224 */ /* 0x000fe200078e00c4 */
[----:B--2---:R-:W-:Y:S02]  /*17470*/  FSEL R5, R53, -INF , !P0 ;  /* 0xff80000035057808 */ /* 0x004fe40004000000 */
[-C--:B------:R-:W-:Y:S01]  /*17480*/  ISETP.GE.AND P0, PT, R21, R236.reuse, PT ;  /* 0x000000ec1500720c */ /* 0x080fe20003f06270 */
[----:B------:R-:W-:Y:S01]  /*17490*/  STL [R1+0x50], R249 ;  /* 0x000050f901007387 */ /* 0x000fe20000100800 */
[----:B------:R-:W-:Y:S02]  /*174a0*/  ISETP.GE.AND P1, PT, R7, R236, PT ;  /* 0x000000ec0700720c */ /* 0x000fe40003f26270 */
[-C--:B------:R-:W-:Y:S01]  /*174b0*/  ISETP.GE.OR P0, PT, R21, R241.reuse, !P0 ;  /* 0x000000f11500720c */ /* 0x080fe20004706670 */
[----:B------:R1:W-:Y:S01]  /*174c0*/  STL [R1+0x4c], R5 ;  /* 0x00004c0501007387 */ /* 0x0003e20000100800 */
[----:B------:R-:W-:Y:S02]  /*174d0*/  ISETP.GE.OR P1, PT, R7, R241, !P1 ;  /* 0x000000f10700720c */ /* 0x000fe40004f26670 */
[----:B------:R-:W-:Y:S02]  /*174e0*/  IADD3 R20, R0, 0x39, RZ ;  /* 0x0000003900147810 */ /* 0x000fe40007ffe0ff */
[----:B------:R-:W-:Y:S02]  /*174f0*/  FSEL R222, R54, -INF , !P1 ;  /* 0xff80000036de7808 */ /* 0x000fe40004800000 */
[----:B------:R-:W-:Y:S02]  /*17500*/  FSEL R221, R55, -INF , !P0 ;  /* 0xff80000037dd7808 */ /* 0x000fe40004000000 */
[----:B------:R-:W-:Y:S01]  /*17510*/  ISETP.GE.AND P0, PT, R20, R237, PT ;  /* 0x000000ed1400720c */ /* 0x000fe20003f06270 */
[----:B------:R-:W-:Y:S01]  /*17520*/  STL [R1+0x78], R222 ;  /* 0x000078de01007387 */ /* 0x000fe20000100800 */
[----:B------:R-:W-:Y:S02]  /*17530*/  ISETP.GE.AND P3, PT, R2, R238, PT ;  /* 0x000000ee0200720c */ /* 0x000fe40003f66270 */
[----:B------:R-:W-:Y:S01]  /*17540*/  ISETP.GE.OR P0, PT, R20, R242, !P0 ;  /* 0x000000f21400720c */ /* 0x000fe20004706670 */
[----:B------:R-:W-:Y:S01]  /*17550*/  STL [R1+0x74], R221 ;  /* 0x000074dd01007387 */ /* 0x000fe20000100800 */
[----:B------:R-:W-:Y:S01]  /*17560*/  FSEL R231, R50, -INF , !P2 ;  /* 0xff80000032e77808 */ /* 0x000fe20005000000 */
[----:B------:R-:W-:Y:S01]  /*17570*/  IMAD.MOV.U32 R50, RZ, RZ, R213 ;  /* 0x000000ffff327224 */ /* 0x000fe200078e00d5 */
[C---:B------:R-:W-:Y:S02]  /*17580*/  ISETP.GE.AND P2, PT, R2.reuse, R235, PT ;  /* 0x000000eb0200720c */ /* 0x040fe40003f46270 */
[C---:B------:R-:W-:Y:S02]  /*17590*/  ISETP.GE.OR P3, PT, R2.reuse, R240, !P3 ;  /* 0x000000f00200720c */ /* 0x040fe40005f66670 */
[----:B------:R-:W-:Y:S02]  /*175a0*/  ISETP.GE.OR P2, PT, R2, R239, !P2 ;  /* 0x000000ef0200720c */ /* 0x000fe40005746670 */
[----:B------:R-:W-:Y:S02]  /*175b0*/  FSEL R2, R65, -INF , !P0 ;  /* 0xff80000041027808 */ /* 0x000fe40004000000 */
[----:B-1----:R-:W-:Y:S02]  /*175c0*/  IADD3 R5, R0, 0x38, RZ ;  /* 0x0000003800057810 */ /* 0x002fe40007ffe0ff */
[C---:B------:R-:W-:Y:S02]  /*175d0*/  ISETP.GE.AND P0, PT, R20.reuse, R236, PT ;  /* 0x000000ec1400720c */ /* 0x040fe40003f06270 */
[C---:B------:R-:W-:Y:S02]  /*175e0*/  ISETP.GE.AND P1, PT, R5.reuse, R237, PT ;  /* 0x000000ed0500720c */ /* 0x040fe40003f26270 */
[----:B------:R-:W-:Y:S02]  /*175f0*/  ISETP.GE.OR P0, PT, R20, R241, !P0 ;  /* 0x000000f11400720c */ /* 0x000fe40004706670 */
[----:B------:R-:W-:Y:S02]  /*17600*/  ISETP.GE.OR P1, PT, R5, R242, !P1 ;  /* 0x000000f20500720c */ /* 0x000fe40004f26670 */
[----:B------:R-:W-:Y:S01]  /*17610*/  FSEL R220, R67, -INF , !P0 ;  /* 0xff80000043dc7808 */ /* 0x000fe20004000000 */
[----:B------:R-:W-:Y:S01]  /*17620*/  IMAD.MOV.U32 R67, RZ, RZ, R199 ;  /* 0x000000ffff437224 */ /* 0x000fe200078e00c7 */
[----:B------:R-:W-:Y:S02]  /*17630*/  FSEL R18, R64, -INF , !P1 ;  /* 0xff80000040127808 */ /* 0x000fe40004800000 */
[C---:B------:R-:W-:Y:S02]  /*17640*/  ISETP.GE.AND P1, PT, R5.reuse, R236, PT ;  /* 0x000000ec0500720c */ /* 0x040fe40003f26270 */
[----:B------:R-:W-:Y:S01]  /*17650*/  ISETP.GE.AND P0, PT, R4, R235, PT ;  /* 0x000000eb0400720c */ /* 0x000fe20003f06270 */
[----:B------:R-:W-:Y:S01]  /*17660*/  STL [R1+0x48], R18 ;  /* 0x0000481201007387 */ /* 0x000fe20000100800 */
[----:B------:R-:W-:Y:S02]  /*17670*/  ISETP.GE.OR P1, PT, R5, R241, !P1 ;  /* 0x000000f10500720c */ /* 0x000fe40004f26670 */
[----:B------:R-:W-:Y:S01]  /*17680*/  LOP3.LUT R234, R234, 0xffffffdf, RZ, 0xc0, !PT ;  /* 0xffffffdfeaea7812 */ /* 0x000fe200078ec0ff */
[----:B------:R1:W-:Y:S01]  /*17690*/  STL [R1+0x44], R2 ;  /* 0x0000440201007387 */ /* 0x0003e20000100800 */
[----:B------:R-:W-:Y:S02]  /*176a0*/  FSEL R226, R66, -INF , !P1 ;  /* 0xff80000042e27808 */ /* 0x000fe40004800000 */
[----:B------:R-:W-:Y:S01]  /*176b0*/  ISETP.GE.AND P1, PT, R4, R238, PT ;  /* 0x000000ee0400720c */ /* 0x000fe20003f26270 */
[----:B------:R-:W-:Y:S01]  /*176c0*/  STL [R1+0x70], R220 ;  /* 0x000070dc01007387 */ /* 0x000fe20000100800 */
[----:B------:R-:W-:Y:S02]  /*176d0*/  @P3 LOP3.LUT R234, R234, 0x20, RZ, 0xfc, !PT ;  /* 0x00000020eaea3812 */ /* 0x000fe400078efcff */
[C---:B------:R-:W-:Y:S02]  /*176e0*/  ISETP.GE.OR P3, PT, R4.reuse, R239, !P0 ;  /* 0x000000ef0400720c */ /* 0x040fe40004766670 */
        /* <DEDUP_REMOVED lines=9> */
[C---:B-1----:R-:W-:Y:S01]  /*17780*/  IADD3 R2, R0.reuse, 0x41, RZ ;  /* 0x0000004100027810 */ /* 0x042fe20007ffe0ff */
[----:B------:R-:W-:Y:S01]  /*17790*/  STL [R1+0x3c], R224 ;  /* 0x00003ce001007387 */ /* 0x000fe20000100800 */
[C---:B------:R-:W-:Y:S02]  /*177a0*/  ISETP.GE.OR P1, PT, R201.reuse, R240, !P0 ;  /* 0x000000f0c900720c */ /* 0x040fe40004726670 */
[C---:B------:R-:W-:Y:S02]  /*177b0*/  ISETP.GE.AND P0, PT, R201.reuse, R235, PT ;  /* 0x000000ebc900720c */ /* 0x040fe40003f06270 */
[C---:B------:R-:W-:Y:S02]  /*177c0*/  IADD3 R19, R0.reuse, 0x48, RZ ;  /* 0x0000004800137810 */ /* 0x040fe40007ffe0ff */
[----:B------:R-:W-:Y:S02]  /*177d0*/  ISETP.GE.OR P0, PT, R201, R239, !P0 ;  /* 0x000000efc900720c */ /* 0x000fe40004706670 */
[----:B------:R-:W-:Y:S02]  /*177e0*/  IADD3 R18, R0, 0x49, RZ ;  /* 0x0000004900127810 */ /* 0x000fe40007ffe0ff */
[----:B------:R-:W-:Y:S02]  /*177f0*/  FSEL R36, R11, -INF , !P4 ;  /* 0xff8000000b247808 */ /* 0x000fe40006000000 */
[----:B------:R-:W-:Y:S02]  /*17800*/  FSEL R33, R13, -INF , !P5 ;  /* 0xff8000000d217808 */ /* 0x000fe40006800000 */
[----:B------:R-:W-:Y:S02]  /*17810*/  @P1 LOP3.LUT R234, R234, 0x4, RZ, 0xfc, !PT ;  /* 0x00000004eaea1812 */ /* 0x000fe400078efcff */
[----:B------:R-:W-:Y:S02]  /*17820*/  IADD3 R11, R0, 0x58, RZ ;  /* 0x00000058000b7810 */ /* 0x000fe40007ffe0ff */
[C---:B------:R-:W-:Y:S02]  /*17830*/  LOP3.LUT P2, RZ, R234.reuse, 0x80, RZ, 0xc0, !PT ;  /* 0x00000080eaff7812 */ /* 0x040fe4000784c0ff */
[----:B------:R-:W-:Y:S02]  /*17840*/  LOP3.LUT R234, R234, 0xfffffffd, RZ, 0xc0, !PT ;  /* 0xfffffffdeaea7812 */ /* 0x000fe400078ec0ff */
[----:B------:R-:W-:Y:S02]  /*17850*/  FSEL R35, R9, -INF , !P2 ;  /* 0xff80000009237808 */ /* 0x000fe40005000000 */
[----:B------:R-:W-:Y:S02]  /*17860*/  @P0 LOP3.LUT R234, R234, 0x2, RZ, 0xfc, !PT ;  /* 0x00000002eaea0812 */ /* 0x000fe400078efcff */
[----:B------:R-:W-:Y:S02]  /*17870*/  ISETP.GE.AND P0, PT, R2, R237, PT ;  /* 0x000000ed0200720c */ /* 0x000fe40003f06270 */
[----:B------:R-:W-:Y:S02]  /*17880*/  LOP3.LUT R234, R234, 0xfffffffe, RZ, 0xc0, !PT ;  /* 0xfffffffeeaea7812 */ /* 0x000fe400078ec0ff */
[----:B------:R-:W-:Y:S02]  /*17890*/  ISETP.GE.OR P0, PT, R2, R242, !P0 ;  /* 0x000000f20200720c */ /* 0x000fe40004706670 */
[----:B------:R-:W-:Y:S02]  /*178a0*/  FSEL R15, R15, -INF , !P3 ;  /* 0xff8000000f0f7808 */ /* 0x000fe40005800000 */
[----:B------:R-:W-:Y:S01]  /*178b0*/  FSEL R223, R69, -INF , !P0 ;  /* 0xff80000045df7808 */ /* 0x000fe20004000000 */
[----:B------:R-:W-:Y:S01]  /*178c0*/  IMAD.MOV.U32 R69, RZ, RZ, R211 ;  /* 0x000000ffff457224 */ /* 0x000fe200078e00d3 */
[----:B------:R-:W-:Y:S02]  /*178d0*/  ISETP.GE.AND P0, PT, R4, R236, PT ;  /* 0x000000ec0400720c */ /* 0x000fe40003f06270 */
[----:B------:R-:W-:Y:S01]  /*178e0*/  IADD3 R9, R0, 0x60, RZ ;  /* 0x0000006000097810 */ /* 0x000fe20007ffe0ff */
[----:B------:R-:W-:Y:S01]  /*178f0*/  STL [R1+0x38], R223 ;  /* 0x000038df01007387 */ /* 0x000fe20000100800 */
[----:B------:R-:W-:Y:S02]  /*17900*/  ISETP.GE.OR P0, PT, R4, R241, !P0 ;  /* 0x000000f10400720c */ /* 0x000fe40004706670 */
[----:B------:R-:W-:Y:S02]  /*17910*/  MOV R39, R228 ;  /* 0x000000e400277202 */ /* 0x000fe40000000f00 */
[----:B------:R-:W-:Y:S02]  /*17920*/  FSEL R66, R70, -INF , !P0 ;  /* 0xff80000046427808 */ /* 0x000fe40004000000 */
[C---:B------:R-:W-:Y:S02]  /*17930*/  ISETP.GE.AND P0, PT, R2.reuse, R236, PT ;  /* 0x000000ec0200720c */ /* 0x040fe40003f06270 */
[----:B------:R-:W-:Y:S02]  /*17940*/  MOV R53, R197 ;  /* 0x000000c500357202 */ /* 0x000fe40000000f00 */
[----:B------:R-:W-:Y:S02]  /*17950*/  ISETP.GE.OR P0, PT, R2, R241, !P0 ;  /* 0x000000f10200720c */ /* 0x000fe40004706670 */
[----:B------:R-:W-:Y:S02]  /*17960*/  FMNMX.FTZ R13, R203, R3, !PT ;  /* 0x00000003cb0d7209 */ /* 0x000fe40007810000 */
[----:B------:R-:W-:Y:S02]  /*17970*/  FSEL R214, R71, -INF , !P0 ;  /* 0xff80000047d67808 */ /* 0x000fe40004000000 */
[C---:B------:R-:W-:Y:S02]  /*17980*/  ISETP.GE.AND P0, PT, R202.reuse, R238, PT ;  /* 0x000000eeca00720c */ /* 0x040fe40003f06270 */
[----:B------:R-:W-:Y:S01]  /*17990*/  FMNMX.FTZ R13, R205, R13, !PT ;  /* 0x0000000dcd0d7209 */ /* 0x000fe20007810000 */
[----:B------:R-:W-:Y:S01]  /*179a0*/  STL [R1+0x6c], R214 ;  /* 0x00006cd601007387 */ /* 0x000fe20000100800 */
[C---:B------:R-:W-:Y:S02]  /*179b0*/  ISETP.GE.OR P1, PT, R202.reuse, R240, !P0 ;  /* 0x000000f0ca00720c */ /* 0x040fe40004726670 */
[----:B------:R-:W-:Y:S02]  /*179c0*/  ISETP.GE.AND P0, PT, R202, R235, PT ;  /* 0x000000ebca00720c */ /* 0x000fe40003f06270 */
[----:B------:R-:W-:Y:S02]  /*179d0*/  FMNMX.FTZ R13, R208, R13, !PT ;  /* 0x0000000dd00d7209 */ /* 0x000fe40007810000 */
[----:B------:R-:W-:Y:S02]  /*179e0*/  ISETP.GE.OR P6, PT, R202, R239, !P0 ;  /* 0x000000efca00720c */ /* 0x000fe400047c6670 */
[----:B------:R-:W-:Y:S02]  /*179f0*/  ISETP.GE.AND P0, PT, R19, R237, PT ;  /* 0x000000ed1300720c */ /* 0x000fe40003f06270 */
[----:B------:R-:W-:Y:S02]  /*17a00*/  FMNMX.FTZ R13, R207, R13, !PT ;  /* 0x0000000dcf0d7209 */ /* 0x000fe40007810000 */
[----:B------:R-:W-:Y:S02]  /*17a10*/  ISETP.GE.OR P0, PT, R19, R242, !P0 ;  /* 0x000000f21300720c */ /* 0x000fe40004706670 */
[----:B------:R-:W-:Y:S02]  /*17a20*/  @P1 LOP3.LUT R234, R234, 0x1, RZ, 0xfc, !PT ;  /* 0x00000001eaea1812 */ /* 0x000fe400078efcff */
[----:B------:R-:W-:Y:S02]  /*17a30*/  FSEL R80, R80, -INF , !P0 ;  /* 0xff80000050507808 */ /* 0x000fe40004000000 */
[----:B------:R-:W-:Y:S02]  /*17a40*/  ISETP.GE.AND P0, PT, R16, R238, PT ;  /* 0x000000ee1000720c */ /* 0x000fe40003f06270 */
[----:B------:R-:W-:Y:S01]  /*17a50*/  LOP3.LUT R234, R234, 0xffbfffff, RZ, 0xc0, !PT ;  /* 0xffbfffffeaea7812 */ /* 0x000fe200078ec0ff */
[----:B------:R-:W-:Y:S01]  /*17a60*/  STL [R1+0x34], R80 ;  /* 0x0000345001007387 */ /* 0x000fe20000100800 */
[----:B------:R-:W-:Y:S02]  /*17a70*/  FMNMX.FTZ R13, R37, R13, !PT ;  /* 0x0000000d250d7209 */ /* 0x000fe40007810000 */
[----:B------:R-:W-:Y:S02]  /*17a80*/  @P6 LOP3.LUT R234, R234, 0x400000, RZ, 0xfc, !PT ;  /* 0x00400000eaea6812 */ /* 0x000fe400078efcff */
[C---:B------:R-:W-:Y:S02]  /*17a90*/  ISETP.GE.OR P6, PT, R16.reuse, R240, !P0 ;  /* 0x000000f01000720c */ /* 0x040fe400047c6670 */
[----:B------:R-:W-:Y:S02]  /*17aa0*/  ISETP.GE.AND P0, PT, R16, R235, PT ;  /* 0x000000eb1000720c */ /* 0x000fe40003f06270 */
[----:B------:R-:W-:Y:S02]  /*17ab0*/  LOP3.LUT R234, R234, 0xffffdfff, RZ, 0xc0, !PT ;  /* 0xffffdfffeaea7812 */ /* 0x000fe400078ec0ff */
[----:B------:R-:W-:Y:S02]  /*17ac0*/  ISETP.GE.OR P1, PT, R16, R239, !P0 ;  /* 0x000000ef1000720c */ /* 0x000fe40004726670 */
[----:B------:R-:W-:Y:S02]  /*17ad0*/  ISETP.GE.AND P0, PT, R18, R237, PT ;  /* 0x000000ed1200720c */ /* 0x000fe40003f06270 */
[----:B------:R-:W-:Y:S02]  /*17ae0*/  FMNMX.FTZ R13, R38, R13, !PT ;  /* 0x0000000d260d7209 */ /* 0x000fe40007810000 */
[----:B------:R-:W-:Y:S02]  /*17af0*/  ISETP.GE.OR P0, PT, R18, R242, !P0 ;  /* 0x000000f21200720c */ /* 0x000fe40004706670 */
[----:B------:R-:W-:Y:S02]  /*17b00*/  @P6 LOP3.LUT R234, R234, 0x2000, RZ, 0xfc, !PT ;  /* 0x00002000eaea6812 */ /* 0x000fe400078efcff */
[----:B------:R-:W-:Y:S02]  /*17b10*/  FSEL R16, R81, -INF , !P0 ;  /* 0xff80000051107808 */ /* 0x000fe40004000000 */
[CC--:B------:R-:W-:Y:S02]  /*17b20*/  ISETP.GE.AND P0, PT, R19.reuse, R236.reuse, PT ;  /* 0x000000ec1300720c */ /* 0x0c0fe40003f06270 */
[----:B------:R-:W-:Y:S01]  /*17b30*/  LOP3.LUT R234, R234, 0xfffffff7, RZ, 0xc0, !PT ;  /* 0xfffffff7eaea7812 */ /* 0x000fe200078ec0ff */
[----:B------:R1:W-:Y:S01]  /*17b40*/  STL [R1+0x30], R16 ;  /* 0x0000301001007387 */ /* 0x0003e20000100800 */
[-C--:B------:R-:W-:Y:S02]  /*17b50*/  ISETP.GE.OR P0, PT, R19, R241.reuse, !P0 ;  /* 0x000000f11300720c */ /* 0x080fe40004706670 */
[----:B------:R-:W-:Y:S02]  /*17b60*/  @P1 LOP3.LUT R234, R234, 0x8, RZ, 0xfc, !PT ;  /* 0x00000008eaea1812 */ /* 0x000fe400078efcff */
[----:B------:R-:W-:Y:S02]  /*17b70*/  FSEL R71, R82, -INF , !P0 ;  /* 0xff80000052477808 */ /* 0x000fe40004000000 */
[----:B------:R-:W-:Y:S02]  /*17b80*/  ISETP.GE.AND P0, PT, R18, R236, PT ;  /* 0x000000ec1200720c */ /* 0x000fe40003f06270 */
[----:B------:R-:W-:Y:S01]  /*17b90*/  LOP3.LUT R234, R234, 0xffdfffff, RZ, 0xc0, !PT ;  /* 0xffdfffffeaea7812 */ /* 0x000fe200078ec0ff */
[----:B------:R-:W-:Y:S01]  /*17ba0*/  STL [R1+0x68], R71 ;  /* 0x0000684701007387 */ /* 0x000fe20000100800 */
[----:B------:R-:W-:Y:S02]  /*17bb0*/  ISETP.GE.OR P0, PT, R18, R241, !P0 ;  /* 0x000000f11200720c */ /* 0x000fe40004706670 */
[----:B------:R-:W-:Y:S04]  /*17bc0*/  FMNMX.FTZ R13, R50, R13, !PT ;  /* 0x0000000d320d7209 */ /* 0x000fe80007810000 */
[----:B------:R-:W-:Y:S04]  /*17bd0*/  FMNMX.FTZ R13, R51, R13, !PT ;  /* 0x0000000d330d7209 */ /* 0x000fe80007810000 */
[----:B------:R-:W-:Y:S02]  /*17be0*/  FMNMX.FTZ R13, R135, R13, !PT ;  /* 0x0000000d870d7209 */ /* 0x000fe40007810000 */
[----:B-1----:R-:W-:Y:S02]  /*17bf0*/  FSEL R16, R83, -INF , !P0 ;  /* 0xff80000053107808 */ /* 0x002fe40004000000 */
[C---:B------:R-:W-:Y:S02]  /*17c00*/  ISETP.GE.AND P0, PT, R0.reuse, R238, PT ;  /* 0x000000ee0000720c */ /* 0x040fe40003f06270 */
[----:B------:R-:W-:Y:S01]  /*17c10*/  FMNMX.FTZ R13, R53, R13, !PT ;  /* 0x0000000d350d7209 */ /* 0x000fe20007810000 */
[----:B------:R-:W-:Y:S01]  /*17c20*/  IMAD.MOV.U32 R53, RZ, RZ, R198 ;  /* 0x000000ffff357224 */ /* 0x000fe200078e00c6 */
[----:B------:R-:W-:Y:S01]  /*17c30*/  ISETP.GE.OR P0, PT, R0, R240, !P0 ;  /* 0x000000f00000720c */ /* 0x000fe20004706670 */
[----:B------:R1:W-:Y:S01]  /*17c40*/  STL [R1+0x64], R16 ;  /* 0x0000641001007387 */ /* 0x0003e20000100800 */
[----:B------:R-:W-:Y:S02]  /*17c50*/  FMNMX.FTZ R13, R69, R13, !PT ;  /* 0x0000000d450d7209 */ /* 0x000fe40007810000 */
[----:B------:R-:W-:Y:S02]  /*17c60*/  FSEL R32, R8, -INF , !P0 ;  /* 0xff80000008207808 */ /* 0x000fe40004000000 */
[C---:B------:R-:W-:Y:S02]  /*17c70*/  ISETP.GE.AND P0, PT, R0.reuse, R235, PT ;  /* 0x000000eb0000720c */ /* 0x040fe40003f06270 */
[----:B------:R-:W-:Y:S01]  /*17c80*/  FMNMX.FTZ R13, R67, R13, !PT ;  /* 0x0000000d430d7209 */ /* 0x000fe20007810000 */
[----:B------:R-:W-:Y:S01]  /*17c90*/  IMAD.MOV.U32 R67, RZ, RZ, R226 ;  /* 0x000000ffff437224 */ /* 0x000fe200078e00e2 */
[----:B------:R-:W-:Y:S04]  /*17ca0*/  ISETP.GE.OR P0, PT, R0, R239, !P0 ;  /* 0x000000ef0000720c */ /* 0x000fe80004706670 */
[----:B------:R-:W-:Y:S02]  /*17cb0*/  FSEL R34, R10, -INF , !P0 ;  /* 0xff8000000a227808 */ /* 0x000fe40004000000 */
[C---:B------:R-:W-:Y:S02]  /*17cc0*/  ISETP.GE.AND P0, PT, R17.reuse, R238, PT ;  /* 0x000000ee1100720c */ /* 0x040fe40003f06270 */
[C---:B------:R-:W-:Y:S02]  /*17cd0*/  IADD3 R10, R0.reuse, 0x59, RZ ;  /* 0x00000059000a7810 */ /* 0x040fe40007ffe0ff */
[C---:B------:R-:W-:Y:S02]  /*17ce0*/  ISETP.GE.OR P2, PT, R17.reuse, R240, !P0 ;  /* 0x000000f01100720c */ /* 0x040fe40004746670 */
[C---:B------:R-:W-:Y:S04]  /*17cf0*/  ISETP.GE.AND P0, PT, R17.reuse, R235, PT ;  /* 0x000000eb1100720c */ /* 0x040fe80003f06270 */
[----:B------:R-:W-:Y:S02]  /*17d00*/  ISETP.GE.OR P1, PT, R17, R239, !P0 ;  /* 0x000000ef1100720c */ /* 0x000fe40004726670 */
[C---:B------:R-:W-:Y:S02]  /*17d10*/  IADD3 R17, R0.reuse, 0x50, RZ ;  /* 0x0000005000117810 */ /* 0x040fe40007ffe0ff */
[----:B-1----:R-:W-:Y:S02]  /*17d20*/  IADD3 R16, R0, 0x51, RZ ;  /* 0x0000005100107810 */ /* 0x002fe40007ffe0ff */
[C---:B------:R-:W-:Y:S02]  /*17d30*/  ISETP.GE.AND P0, PT, R17.reuse, R237, PT ;  /* 0x000000ed1100720c */ /* 0x040fe40003f06270 */
[----:B------:R-:W-:Y:S02]  /*17d40*/  @P2 LOP3.LUT R234, R234, 0x200000, RZ, 0xfc, !PT ;  /* 0x00200000eaea2812 */ /* 0x000fe400078efcff */
[----:B------:R-:W-:Y:S02]  /*17d50*/  ISETP.GE.OR P0, PT, R17, R242, !P0 ;  /* 0x000000f21100720c */ /* 0x000fe40004706670 */
[----:B------:R-:W-:Y:S02]  /*17d60*/  LOP3.LUT P2, RZ, R234, 0x10, RZ, 0xc0, !PT ;  /* 0x00000010eaff7812 */ /* 0x000fe4000784c0ff */
[----:B------:R-:W-:Y:S02]  /*17d70*/  FSEL R8, R84, -INF , !P0 ;  /* 0xff80000054087808 */ /* 0x000fe40004000000 */
[C---:B------:R-:W-:Y:S02]  /*17d80*/  ISETP.GE.AND P0, PT, R23.reuse, R238, PT ;  /* 0x000000ee1700720c */ /* 0x040fe40003f06270 */
[----:B------:R-:W-:Y:S01]  /*17d90*/  LOP3.LUT R234, R234, 0xff7fffff, RZ, 0xc0, !PT ;  /* 0xff7fffffeaea7812 */ /* 0x000fe200078ec0ff */
[----:B------:R1:W-:Y:S01]  /*17da0*/  STL [R1+0xc], R8 ;  /* 0x00000c0801007387 */ /* 0x0003e20000100800 */
[C---:B------:R-:W-:Y:S02]  /*17db0*/  ISETP.GE.OR P0, PT, R23.reuse, R240, !P0 ;  /* 0x000000f01700720c */ /* 0x040fe40004706670 */
[----:B------:R-:W-:Y:S02]  /*17dc0*/  @P1 LOP3.LUT R234, R234, 0x800000, RZ, 0xfc, !PT ;  /* 0x00800000eaea1812 */ /* 0x000fe400078efcff */
[----:B------:R-:W-:Y:S02]  /*17dd0*/  FSEL R14, R14, -INF , !P2 ;  /* 0xff8000000e0e7808 */ /* 0x000fe40005000000 */
[C---:B------:R-:W-:Y:S02]  /*17de0*/  LOP3.LUT P1, RZ, R234.reuse, 0x4, RZ, 0xc0, !PT ;  /* 0x00000004eaff7812 */ /* 0x040fe4000782c0ff */
[C---:B------:R-:W-:Y:S02]  /*17df0*/  LOP3.LUT P6, RZ, R234.reuse, 0x1, RZ, 0xc0, !PT ;  /* 0x00000001eaff7812 */ /* 0x040fe400078cc0ff */
[----:B------:R-:W-:Y:S04]  /*17e00*/  LOP3.LUT R234, R234, 0xffffefff, RZ, 0xc0, !PT ;  /* 0xffffefffeaea7812 */ /* 0x000fe800078ec0ff */
[----:B------:R-:W-:Y:S02]  /*17e10*/  @P0 LOP3.LUT R234, R234, 0x1000, RZ, 0xfc, !PT ;  /* 0x00001000eaea0812 */ /* 0x000fe400078efcff */
[C---:B------:R-:W-:Y:S04]  /*17e20*/  ISETP.GE.AND P0, PT, R23.reuse, R235, PT ;  /* 0x000000eb1700720c */ /* 0x040fe80003f06270 */
[----:B------:R-:W-:Y:S02]  /*17e30*/  ISETP.GE.OR P4, PT, R23, R239, !P0 ;  /* 0x000000ef1700720c */ /* 0x000fe40004786670 */
[----:B------:R-:W-:Y:S02]  /*17e40*/  ISETP.GE.AND P0, PT, R16, R237, PT ;  /* 0x000000ed1000720c */ /* 0x000fe40003f06270 */
[----:B------:R-:W-:Y:S02]  /*17e50*/  FSEL R232, R42, -INF , !P4 ;  /* 0xff8000002ae87808 */ /* 0x000fe40006000000 */
[----:B------:R-:W-:Y:S04]  /*17e60*/  ISETP.GE.OR P0, PT, R16, R242, !P0 ;  /* 0x000000f21000720c */ /* 0x000fe80004706670 */
[----:B-1----:R-:W-:Y:S02]  /*17e70*/  FSEL R8, R85, -INF , !P0 ;  /* 0xff80000055087808 */ /* 0x002fe40004000000 */
[CC--:B------:R-:W-:Y:S03]  /*17e80*/  ISETP.GE.AND P0, PT, R17.reuse, R236.reuse, PT ;  /* 0x000000ec1100720c */ /* 0x0c0fe60003f06270 */
[----:B------:R1:W-:Y:S01]  /*17e90*/  STL [R1+0x8], R8 ;  /* 0x0000080801007387 */ /* 0x0003e20000100800 */
[-C--:B------:R-:W-:Y:S04]  /*17ea0*/  ISETP.GE.OR P0, PT, R17, R241.reuse, !P0 ;  /* 0x000000f11100720c */ /* 0x080fe80004706670 */
        /* <DEDUP_REMOVED lines=8> */
[C---:B------:R-:W-:Y:S02]  /*17f30*/  ISETP.GE.OR P5, PT, R200.reuse, R240, !P0 ;  /* 0x000000f0c800720c */ /* 0x040fe400047a6670 */
[C---:B------:R-:W-:Y:S02]  /*17f40*/  ISETP.GE.AND P0, PT, R200.reuse, R235, PT ;  /* 0x000000ebc800720c */ /* 0x040fe40003f06270 */
[----:B------:R-:W-:Y:S02]  /*17f50*/  FSEL R41, R41, -INF , !P5 ;  /* 0xff80000029297808 */ /* 0x000fe40006800000 */
[----:B------:R-:W-:Y:S02]  /*17f60*/  ISETP.GE.OR P3, PT, R200, R239, !P0 ;  /* 0x000000efc800720c */ /* 0x000fe40004766670 */
[----:B------:R-:W-:Y:S02]  /*17f70*/  ISETP.GE.AND P0, PT, R11, R237, PT ;  /* 0x000000ed0b00720c */ /* 0x000fe40003f06270 */
[----:B------:R-:W-:Y:S02]  /*17f80*/  FSEL R43, R43, -INF , !P3 ;  /* 0xff8000002b2b7808 */ /* 0x000fe40005800000 */
[----:B------:R-:W-:Y:S04]  /*17f90*/  ISETP.GE.OR P0, PT, R11, R242, !P0 ;  /* 0x000000f20b00720c */ /* 0x000fe80004706670 */
[----:B------:R-:W-:Y:S02]  /*17fa0*/  FSEL R48, R96, -INF , !P0 ;  /* 0xff80000060307808 */ /* 0x000fe40004000000 */
[C---:B------:R-:W-:Y:S02]  /*17fb0*/  ISETP.GE.AND P0, PT, R22.reuse, R238, PT ;  /* 0x000000ee1600720c */ /* 0x040fe40003f06270 */
[----:B------:R-:W-:Y:S02]  /*17fc0*/  FSEL R96, R25, -INF , !P6 ;  /* 0xff80000019607808 */ /* 0x000fe40007000000 */
[C---:B------:R-:W-:Y:S02]  /*17fd0*/  ISETP.GE.OR P2, PT, R22.reuse, R240, !P0 ;  /* 0x000000f01600720c */ /* 0x040fe40004746670 */
[C---:B------:R-:W-:Y:S04]  /*17fe0*/  ISETP.GE.AND P0, PT, R22.reuse, R235, PT ;  /* 0x000000eb1600720c */ /* 0x040fe80003f06270 */
[----:B------:R-:W-:Y:S07]  /*17ff0*/  ISETP.GE.OR P0, PT, R22, R239, !P0 ;  /* 0x000000ef1600720c */ /* 0x000fee0004706670 */
[----:B------:R-:W-:Y:S04]  /*18000*/  @P2 LOP3.LUT R234, R234, 0x800, RZ, 0xfc, !PT ;  /* 0x00000800eaea2812 */ /* 0x000fe800078efcff */
[C---:B------:R-:W-:Y:S02]  /*18010*/  LOP3.LUT P2, RZ, R234.reuse, 0x2000, RZ, 0xc0, !PT ;  /* 0x00002000eaff7812 */ /* 0x040fe4000784c0ff */
[----:B------:R-:W-:Y:S02]  /*18020*/  LOP3.LUT R234, R234, 0xfffffbff, RZ, 0xc0, !PT ;  /* 0xfffffbffeaea7812 */ /* 0x000fe400078ec0ff */
[----:B------:R-:W-:Y:S02]  /*18030*/  FSEL R86, R28, -INF , !P2 ;  /* 0xff8000001c567808 */ /* 0x000fe40005000000 */
[----:B------:R-:W-:Y:S02]  /*18040*/  @P0 LOP3.LUT R234, R234, 0x400, RZ, 0xfc, !PT ;  /* 0x00000400eaea0812 */ /* 0x000fe400078efcff */
[----:B------:R-:W-:Y:S02]  /*18050*/  ISETP.GE.AND P0, PT, R10, R237, PT ;  /* 0x000000ed0a00720c */ /* 0x000fe40003f06270 */
[----:B------:R-:W-:Y:S02]  /*18060*/  LOP3.LUT P6, RZ, R234, 0x400000, RZ, 0xc0, !PT ;  /* 0x00400000eaff7812 */ /* 0x000fe400078cc0ff */
[----:B------:R-:W-:Y:S02]  /*18070*/  ISETP.GE.OR P0, PT, R10, R242, !P0 ;  /* 0x000000f20a00720c */ /* 0x000fe40004706670 */
[----:B------:R-:W-:Y:S02]  /*18080*/  FSEL R202, R27, -INF , !P6 ;  /* 0xff8000001bca7808 */ /* 0x000fe40007000000 */
[----:B------:R-:W-:Y:S02]  /*18090*/  FSEL R252, R97, -INF , !P0 ;  /* 0xff80000061fc7808 */ /* 0x000fe40004000000 */
[CC--:B------:R-:W-:Y:S04]  /*180a0*/  ISETP.GE.AND P0, PT, R11.reuse, R236.reuse, PT ;  /* 0x000000ec0b00720c */ /* 0x0c0fe80003f06270 */
[-C--:B------:R-:W-:Y:S04]  /*180b0*/  ISETP.GE.OR P0, PT, R11, R241.reuse, !P0 ;  /* 0x000000f10b00720c */ /* 0x080fe80004706670 */
[----:B-1----:R-:W-:Y:S02]  /*180c0*/  FSEL R8, R98, -INF , !P0 ;  /* 0xff80000062087808 */ /* 0x002fe40004000000 */
[----:B------:R-:W-:Y:S02]  /*180d0*/  ISETP.GE.AND P0, PT, R10, R236, PT ;  /* 0x000000ec0a00720c */ /* 0x000fe40003f06270 */
[----:B------:R-:W-:Y:S01]  /*180e0*/  FSEL R98, R24, -INF , !P1 ;  /* 0xff80000018627808 */ /* 0x000fe20004800000 */
[----:B------:R1:W-:Y:S01]  /*180f0*/  STL [R1+0x2c], R8 ;  /* 0x00002c0801007387 */ /* 0x0003e20000100800 */
[----:B------:R-:W-:Y:S02]  /*18100*/  ISETP.GE.OR P0, PT, R10, R241, !P0 ;  /* 0x000000f10a00720c */ /* 0x000fe40004706670 */
[C---:B------:R-:W-:Y:S04]  /*18110*/  LOP3.LUT P1, RZ, R234.reuse, 0x800000, RZ, 0xc0, !PT ;  /* 0x00800000eaff7812 */ /* 0x040fe8000782c0ff */
[----:B------:R-:W-:Y:S02]  /*18120*/  FSEL R215, R31, -INF , !P1 ;  /* 0xff8000001fd77808 */ /* 0x000fe40004800000 */
[----:B-1----:R-:W-:Y:S02]  /*18130*/  FSEL R8, R99, -INF , !P0 ;  /* 0xff80000063087808 */ /* 0x002fe40004000000 */
[C---:B------:R-:W-:Y:S02]  /*18140*/  LOP3.LUT P0, RZ, R234.reuse, 0x2, RZ, 0xc0, !PT ;  /* 0x00000002eaff7812 */ /* 0x040fe4000780c0ff */
[----:B------:R-:W-:Y:S01]  /*18150*/  LOP3.LUT R234, R234, 0xffffffbf, RZ, 0xc0, !PT ;  /* 0xffffffbfeaea7812 */ /* 0x000fe200078ec0ff */
[----:B------:R1:W-:Y:S01]  /*18160*/  STL [R1+0x28], R8 ;  /* 0x0000280801007387 */ /* 0x0003e20000100800 */
[----:B------:R-:W-:Y:S02]  /*18170*/  FSEL R211, R26, -INF , !P0 ;  /* 0xff8000001ad37808 */ /* 0x000fe40004000000 */
[C---:B------:R-:W-:Y:S04]  /*18180*/  ISETP.GE.AND P0, PT, R6.reuse, R238, PT ;  /* 0x000000ee0600720c */ /* 0x040fe80003f06270 */
[C---:B------:R-:W-:Y:S02]  /*18190*/  ISETP.GE.OR P6, PT, R6.reuse, R240, !P0 ;  /* 0x000000f00600720c */ /* 0x040fe400047c6670 */
[----:B------:R-:W-:Y:S11]  /*181a0*/  ISETP.GE.AND P0, PT, R6, R235, PT ;  /* 0x000000eb0600720c */ /* 0x000ff60003f06270 */
[----:B------:R-:W-:Y:S02]  /*181b0*/  @P6 LOP3.LUT R234, R234, 0x40, RZ, 0xfc, !PT ;  /* 0x00000040eaea6812 */ /* 0x000fe400078efcff */
[----:B------:R-:W-:Y:S02]  /*181c0*/  ISETP.GE.OR P6, PT, R6, R239, !P0 ;  /* 0x000000ef0600720c */ /* 0x000fe400047c6670 */
[C---:B------:R-:W-:Y:S02]  /*181d0*/  ISETP.GE.AND P0, PT, R9.reuse, R237, PT ;  /* 0x000000ed0900720c */ /* 0x040fe40003f06270 */
[----:B------:R-:W-:Y:S02]  /*181e0*/  LOP3.LUT R234, R234, 0xffffffdf, RZ, 0xc0, !PT ;  /* 0xffffffdfeaea7812 */ /* 0x000fe400078ec0ff */
[----:B------:R-:W-:Y:S02]  /*181f0*/  ISETP.GE.OR P0, PT, R9, R242, !P0 ;  /* 0x000000f20900720c */ /* 0x000fe40004706670 */
[----:B-1----:R-:W-:Y:S02]  /*18200*/  IADD3 R8, R0, 0x61, RZ ;  /* 0x0000006100087810 */ /* 0x002fe40007ffe0ff */
[----:B------:R-:W-:Y:S02]  /*18210*/  FSEL R248, R100, -INF , !P0 ;  /* 0xff80000064f87808 */ /* 0x000fe40004000000 */
[C---:B------:R-:W-:Y:S02]  /*18220*/  ISETP.GE.AND P0, PT, R7.reuse, R238, PT ;  /* 0x000000ee0700720c */ /* 0x040fe40003f06270 */
[----:B------:R-:W-:Y:S02]  /*18230*/  @P6 LOP3.LUT R234, R234, 0x20, RZ, 0xfc, !PT ;  /* 0x00000020eaea6812 */ /* 0x000fe400078efcff */
[C---:B------:R-:W-:Y:S02]  /*18240*/  ISETP.GE.OR P6, PT, R7.reuse, R240, !P0 ;  /* 0x000000f00700720c */ /* 0x040fe400047c6670 */
[C---:B------:R-:W-:Y:S02]  /*18250*/  ISETP.GE.AND P0, PT, R7.reuse, R235, PT ;  /* 0x000000eb0700720c */ /* 0x040fe40003f06270 */
[----:B------:R-:W-:Y:S02]  /*18260*/  LOP3.LUT R234, R234, 0xfffffeff, RZ, 0xc0, !PT ;  /* 0xfffffeffeaea7812 */ /* 0x000fe400078ec0ff */
[----:B------:R-:W-:Y:S02]  /*18270*/  ISETP.GE.OR P0, PT, R7, R239, !P0 ;  /* 0x000000ef0700720c */ /* 0x000fe40004706670 */
[C---:B------:R-:W-:Y:S02]  /*18280*/  IADD3 R7, R0.reuse, 0x68, RZ ;  /* 0x0000006800077810 */ /* 0x040fe40007ffe0ff */
[----:B------:R-:W-:Y:S03]  /*18290*/  IADD3 R6, R0, 0x69, RZ ;  /* 0x0000006900067810 */ /* 0x000fe60007ffe0ff */
        /* <DEDUP_REMOVED lines=10> */
[CC--:B------:R-:W-:Y:S01]  /*18340*/  ISETP.GE.AND P0, PT, R9.reuse, R236.reuse, PT ;  /* 0x000000ec0900720c */ /* 0x0c0fe20003f06270 */
[----:B------:R-:W3:Y:S03]  /*18350*/  LDL.LU R101, [R1+0x44] ;  /* 0x0000440001657983 */ /* 0x000ee60000300800 */
[-C--:B------:R-:W-:Y:S04]  /*18360*/  ISETP.GE.OR P0, PT, R9, R241.reuse, !P0 ;  /* 0x000000f10900720c */ /* 0x080fe80004706670 */
[----:B------:R-:W-:Y:S02]  /*18370*/  FSEL R243, R102, -INF , !P0 ;  /* 0xff80000066f37808 */ /* 0x000fe40004000000 */
[C---:B------:R-:W-:Y:S01]  /*18380*/  ISETP.GE.AND P0, PT, R8.reuse, R236, PT ;  /* 0x000000ec0800720c */ /* 0x040fe20003f06270 */
[----:B------:R-:W3:Y:S03]  /*18390*/  LDL.LU R102, [R1+0x48] ;  /* 0x0000480001667983 */ /* 0x000ee60000300800 */
[----:B------:R-:W-:Y:S04]  /*183a0*/  ISETP.GE.OR P0, PT, R8, R241, !P0 ;  /* 0x000000f10800720c */ /* 0x000fe80004706670 */
[----:B------:R-:W-:Y:S02]  /*183b0*/  FSEL R233, R103, -INF , !P0 ;  /* 0xff80000067e97808 */ /* 0x000fe40004000000 */
[----:B------:R-:W4:Y:S01]  /*183c0*/  LDL.LU R103, [R1+0x4c] ;  /* 0x00004c0001677983 */ /* 0x000f220000300800 */
[C---:B------:R-:W-:Y:S02]  /*183d0*/  LOP3.LUT P0, RZ, R234.reuse, 0x8, RZ, 0xc0, !PT ;  /* 0x00000008eaff7812 */ /* 0x040fe4000780c0ff */
[----:B------:R-:W-:Y:S01]  /*183e0*/  LOP3.LUT R234, R234, 0xffffffef, RZ, 0xc0, !PT ;  /* 0xffffffefeaea7812 */ /* 0x000fe200078ec0ff */
[----:B------:R1:W-:Y:S01]  /*183f0*/  STL [R1+0x118], R237 ;  /* 0x000118ed01007387 */ /* 0x0003e20000100800 */
[----:B------:R-:W-:Y:S02]  /*18400*/  FSEL R244, R30, -INF , !P0 ;  /* 0xff8000001ef47808 */ /* 0x000fe40004000000 */
[C---:B------:R-:W-:Y:S04]  /*18410*/  ISETP.GE.AND P0, PT, R21.reuse, R238, PT ;  /* 0x000000ee1500720c */ /* 0x040fe80003f06270 */
[C---:B------:R-:W-:Y:S02]  /*18420*/  ISETP.GE.OR P2, PT, R21.reuse, R240, !P0 ;  /* 0x000000f01500720c */ /* 0x040fe40004746670 */
[C---:B------:R-:W-:Y:S04]  /*18430*/  ISETP.GE.AND P0, PT, R21.reuse, R235, PT ;  /* 0x000000eb1500720c */ /* 0x040fe80003f06270 */
[----:B------:R-:W-:Y:S02]  /*18440*/  ISETP.GE.OR P1, PT, R21, R239, !P0 ;  /* 0x000000ef1500720c */ /* 0x000fe40004726670 */
[C---:B------:R-:W-:Y:S04]  /*18450*/  ISETP.GE.AND P0, PT, R7.reuse, R237, PT ;  /* 0x000000ed0700720c */ /* 0x040fe80003f06270 */
[----:B------:R-:W-:Y:S02]  /*18460*/  ISETP.GE.OR P0, PT, R7, R242, !P0 ;  /* 0x000000f20700720c */ /* 0x000fe40004706670 */
[----:B------:R-:W-:Y:S02]  /*18470*/  @P2 LOP3.LUT R234, R234, 0x10, RZ, 0xfc, !PT ;  /* 0x00000010eaea2812 */ /* 0x000fe400078efcff */
[----:B------:R-:W-:Y:S02]  /*18480*/  FSEL R213, R112, -INF , !P0 ;  /* 0xff80000070d57808 */ /* 0x000fe40004000000 */
[C---:B------:R-:W-:Y:S02]  /*18490*/  ISETP.GE.AND P0, PT, R5.reuse, R238, PT ;  /* 0x000000ee0500720c */ /* 0x040fe40003f06270 */
[----:B------:R-:W-:Y:S02]  /*184a0*/  LOP3.LUT R234, R234, 0xfffffff7, RZ, 0xc0, !PT ;  /* 0xfffffff7eaea7812 */ /* 0x000fe400078ec0ff */
[C---:B------:R-:W-:Y:S02]  /*184b0*/  ISETP.GE.OR P2, PT, R5.reuse, R240, !P0 ;  /* 0x000000f00500720c */ /* 0x040fe40004746670 */
[C---:B------:R-:W-:Y:S02]  /*184c0*/  ISETP.GE.AND P0, PT, R5.reuse, R235, PT ;  /* 0x000000eb0500720c */ /* 0x040fe40003f06270 */
[----:B------:R-:W-:Y:S02]  /*184d0*/  @P1 LOP3.LUT R234, R234, 0x8, RZ, 0xfc, !PT ;  /* 0x00000008eaea1812 */ /* 0x000fe400078efcff */
[----:B------:R-:W-:Y:S02]  /*184e0*/  ISETP.GE.OR P1, PT, R5, R239, !P0 ;  /* 0x000000ef0500720c */ /* 0x000fe40004726670 */
[----:B------:R-:W-:Y:S02]  /*184f0*/  ISETP.GE.AND P0, PT, R6, R237, PT ;  /* 0x000000ed0600720c */ /* 0x000fe40003f06270 */
[----:B------:R-:W-:Y:S02]  /*18500*/  LOP3.LUT R234, R234, 0xfffffffb, RZ, 0xc0, !PT ;  /* 0xfffffffbeaea7812 */ /* 0x000fe400078ec0ff */
[----:B------:R-:W-:Y:S02]  /*18510*/  ISETP.GE.OR P0, PT, R6, R242, !P0 ;  /* 0x000000f20600720c */ /* 0x000fe40004706670 */
[----:B------:R-:W-:Y:S02]  /*18520*/  @P2 LOP3.LUT R234, R234, 0x4, RZ, 0xfc, !PT ;  /* 0x00000004eaea2812 */ /* 0x000fe400078efcff */
[----:B------:R-:W-:Y:S02]  /*18530*/  FSEL R113, R113, -INF , !P0 ;  /* 0xff80000071717808 */ /* 0x000fe40004000000 */
[CC--:B------:R-:W-:Y:S02]  /*18540*/  ISETP.GE.AND P0, PT, R7.reuse, R236.reuse, PT ;  /* 0x000000ec0700720c */ /* 0x0c0fe40003f06270 */
[----:B------:R-:W-:Y:S02]  /*18550*/  LOP3.LUT R234, R234, 0xfffffffd, RZ, 0xc0, !PT ;  /* 0xfffffffdeaea7812 */ /* 0x000fe400078ec0ff */
[-C--:B------:R-:W-:Y:S02]  /*18560*/  ISETP.GE.OR P0, PT, R7, R241.reuse, !P0 ;  /* 0x000000f10700720c */ /* 0x080fe40004706670 */
[----:B------:R-:W-:Y:S02]  /*18570*/  @P1 LOP3.LUT R234, R234, 0x2, RZ, 0xfc, !PT ;  /* 0x00000002eaea1812 */ /* 0x000fe400078efcff */
[----:B------:R-:W-:Y:S02]  /*18580*/  FSEL R251, R114, -INF , !P0 ;  /* 0xff80000072fb7808 */ /* 0x000fe40004000000 */
[----:B------:R-:W-:Y:S02]  /*18590*/  ISETP.GE.AND P0, PT, R6, R236, PT ;  /* 0x000000ec0600720c */ /* 0x000fe40003f06270 */
[----:B------:R-:W-:Y:S02]  /*185a0*/  LOP3.LUT P2, RZ, R234, 0x20, RZ, 0xc0, !PT ;  /* 0x00000020eaff7812 */ /* 0x000fe4000784c0ff */
[----:B------:R-:W-:Y:S02]  /*185b0*/  ISETP.GE.OR P0, PT, R6, R241, !P0 ;  /* 0x000000f10600720c */ /* 0x000fe40004706670 */
[----:B------:R-:W-:Y:S02]  /*185c0*/  LOP3.LUT R234, R234, 0xffefffff, RZ, 0xc0, !PT ;  /* 0xffefffffeaea7812 */ /* 0x000fe400078ec0ff */
[----:B------:R-:W-:Y:S02]  /*185d0*/  FSEL R250, R115, -INF , !P0 ;  /* 0xff80000073fa7808 */ /* 0x000fe40004000000 */
[----:B------:R-:W-:Y:S02]  /*185e0*/  ISETP.GE.AND P0, PT, R20, R238, PT ;  /* 0x000000ee1400720c */ /* 0x000fe40003f06270 */
[----:B------:R-:W-:Y:S02]  /*185f0*/  IADD3 R5, R0, 0x70, RZ ;  /* 0x0000007000057810 */ /* 0x000fe40007ffe0ff */
[----:B------:R-:W-:Y:S02]  /*18600*/  ISETP.GE.OR P5, PT, R20, R240, !P0 ;  /* 0x000000f01400720c */ /* 0x000fe400047a6670 */
[----:B------:R-:W-:Y:S02]  /*18610*/  @P2 LOP3.LUT R234, R234, 0x100000, RZ, 0xfc, !PT ;  /* 0x00100000eaea2812 */ /* 0x000fe400078efcff */
[----:B------:R-:W-:Y:S02]  /*18620*/  ISETP.GE.AND P0, PT, R20, R235, PT ;  /* 0x000000eb1400720c */ /* 0x000fe40003f06270 */
[C---:B------:R-:W-:Y:S02]  /*18630*/  LOP3.LUT P2, RZ, R234.reuse, 0x800, RZ, 0xc0, !PT ;  /* 0x00000800eaff7812 */ /* 0x040fe4000784c0ff */
[C---:B------:R-:W-:Y:S02]  /*18640*/  LOP3.LUT P3, RZ, R234.reuse, 0x400, RZ, 0xc0, !PT ;  /* 0x00000400eaff7812 */ /* 0x040fe4000786c0ff */
[----:B------:R-:W-:Y:S02]  /*18650*/  LOP3.LUT R234, R234, 0xffff7fff, RZ, 0xc0, !PT ;  /* 0xffff7fffeaea7812 */ /* 0x000fe400078ec0ff */
[----:B------:R-:W-:Y:S02]  /*18660*/  ISETP.GE.OR P1, PT, R20, R239, !P0 ;  /* 0x000000ef1400720c */ /* 0x000fe40004726670 */
[----:B------:R-:W-:Y:S02]  /*18670*/  @P5 LOP3.LUT R234, R234, 0x8000, RZ, 0xfc, !PT ;  /* 0x00008000eaea5812 */ /* 0x000fe400078efcff */
[C---:B------:R-:W-:Y:S02]  /*18680*/  ISETP.GE.AND P0, PT, R5.reuse, R237, PT ;  /* 0x000000ed0500720c */ /* 0x040fe40003f06270 */
[C---:B------:R-:W-:Y:S02]  /*18690*/  LOP3.LUT P5, RZ, R234.reuse, 0x4, RZ, 0xc0, !PT ;  /* 0x00000004eaff7812 */ /* 0x040fe400078ac0ff */
[----:B------:R-:W-:Y:S02]  /*186a0*/  LOP3.LUT R234, R234, 0xfffeffff, RZ, 0xc0, !PT ;  /* 0xfffeffffeaea7812 */ /* 0x000fe400078ec0ff */
[----:B------:R-:W-:Y:S02]  /*186b0*/  ISETP.GE.OR P0, PT, R5, R242, !P0 ;  /* 0x000000f20500720c */ /* 0x000fe40004706670 */
[----:B------:R-:W-:Y:S02]  /*186c0*/  FSEL R22, R44, -INF , !P2 ;  /* 0xff8000002c167808 */ /* 0x000fe40005000000 */
[----:B------:R-:W-:Y:S02]  /*186d0*/  FSEL R116, R116, -INF , !P0 ;  /* 0xff80000074747808 */ /* 0x000fe40004000000 */
[----:B------:R-:W-:Y:S02]  /*186e0*/  ISETP.GE.AND P0, PT, R4, R238, PT ;  /* 0x000000ee0400720c */ /* 0x000fe40003f06270 */
[----:B------:R-:W-:Y:S02]  /*186f0*/  FSEL R46, R46, -INF , !P3 ;  /* 0xff8000002e2e7808 */ /* 0x000fe40005800000 */
[----:B------:R-:W-:Y:S02]  /*18700*/  @P5 LOP3.LUT R234, R234, 0x10000, RZ, 0xfc, !PT ;  /* 0x00010000eaea5812 */ /* 0x000fe400078efcff */
[----:B------:R-:W-:Y:S02]  /*18710*/  ISETP.GE.OR P4, PT, R4, R240, !P0 ;  /* 0x000000f00400720c */ /* 0x000fe40004786670 */
[C---:B------:R-:W-:Y:S02]  /*18720*/  LOP3.LUT P5, RZ, R234.reuse, 0x8, RZ, 0xc0, !PT ;  /* 0x00000008eaff7812 */ /* 0x040fe400078ac0ff */
[----:B------:R-:W-:Y:S02]  /*18730*/  LOP3.LUT R234, R234, 0xfffdffff, RZ, 0xc0, !PT ;  /* 0xfffdffffeaea7812 */ /* 0x000fe400078ec0ff */
[C---:B------:R-:W-:Y:S02]  /*18740*/  ISETP.GE.AND P0, PT, R4.reuse, R235, PT ;  /* 0x000000eb0400720c */ /* 0x040fe40003f06270 */
[----:B------:R-:W-:Y:S02]  /*18750*/  FSEL R197, R63, -INF , !P1 ;  /* 0xff8000003fc57808 */ /* 0x000fe40004800000 */
[----:B------:R-:W-:Y:S02]  /*18760*/  ISETP.GE.OR P6, PT, R4, R239, !P0 ;  /* 0x000000ef0400720c */ /* 0x000fe400047c6670 */
[----:B------:R-:W-:Y:S02]  /*18770*/  IADD3 R4, R0, 0x71, RZ ;  /* 0x0000007100047810 */ /* 0x000fe40007ffe0ff */
[----:B------:R-:W-:Y:S02]  /*18780*/  ISETP.GE.AND P1, PT, R19, R238, PT ;  /* 0x000000ee1300720c */ /* 0x000fe40003f26270 */
[----:B------:R-:W-:Y:S02]  /*18790*/  @P5 LOP3.LUT R234, R234, 0x20000, RZ, 0xfc, !PT ;  /* 0x00020000eaea5812 */ /* 0x000fe400078efcff */
[----:B------:R-:W-:Y:S02]  /*187a0*/  ISETP.GE.AND P0, PT, R4, R237, PT ;  /* 0x000000ed0400720c */ /* 0x000fe40003f06270 */
[C---:B------:R-:W-:Y:S02]  /*187b0*/  LOP3.LUT P5, RZ, R234.reuse, 0x80, RZ, 0xc0, !PT ;  /* 0x00000080eaff7812 */ /* 0x040fe400078ac0ff */
[----:B------:R-:W-:Y:S02]  /*187c0*/  LOP3.LUT R234, R234, 0xfffbffff, RZ, 0xc0, !PT ;  /* 0xfffbffffeaea7812 */ /* 0x000fe400078ec0ff */
[----:B------:R-:W-:Y:S02]  /*187d0*/  ISETP.GE.OR P0, PT, R4, R242, !P0 ;  /* 0x000000f20400720c */ /* 0x000fe40004706670 */
[----:B------:R-:W-:Y:S02]  /*187e0*/  FSEL R68, R74, -INF , !P6 ;  /* 0xff8000004a447808 */ /* 0x000fe40007000000 */
[----:B------:R-:W-:Y:S02]  /*187f0*/  FSEL R112, R117, -INF , !P0 ;  /* 0xff80000075707808 */ /* 0x000fe40004000000 */
[CC--:B------:R-:W-:Y:S02]  /*18800*/  ISETP.GE.AND P0, PT, R5.reuse, R236.reuse, PT ;  /* 0x000000ec0500720c */ /* 0x0c0fe40003f06270 */
[----:B------:R-:W-:Y:S02]  /*18810*/  FSEL R54, R72, -INF , !P4 ;  /* 0xff80000048367808 */ /* 0x000fe40006000000 */
[----:B------:R-:W-:Y:S02]  /*18820*/  @P5 LOP3.LUT R234, R234, 0x40000, RZ, 0xfc, !PT ;  /* 0x00040000eaea5812 */ /* 0x000fe400078efcff */
[-C--:B------:R-:W-:Y:S02]  /*18830*/  ISETP.GE.OR P0, PT, R5, R241.reuse, !P0 ;  /* 0x000000f10500720c */ /* 0x080fe40004706670 */
[----:B------:R-:W-:Y:S02]  /*18840*/  LOP3.LUT P5, RZ, R234, 0x10, RZ, 0xc0, !PT ;  /* 0x00000010eaff7812 */ /* 0x000fe400078ac0ff */
[----:B------:R-:W-:Y:S02]  /*18850*/  FSEL R246, R118, -INF , !P0 ;  /* 0xff80000076f67808 */ /* 0x000fe40004000000 */
[----:B------:R-:W-:Y:S02]  /*18860*/  ISETP.GE.AND P0, PT, R4, R236, PT ;  /* 0x000000ec0400720c */ /* 0x000fe40003f06270 */
[----:B------:R-:W-:Y:S02]  /*18870*/  LOP3.LUT R234, R234, 0xfff7ffff, RZ, 0xc0, !PT ;  /* 0xfff7ffffeaea7812 */ /* 0x000fe400078ec0ff */
[----:B------:R-:W-:Y:S04]  /*18880*/  ISETP.GE.OR P0, PT, R4, R241, !P0 ;  /* 0x000000f10400720c */ /* 0x000fe80004706670 */
[----:B------:R-:W-:Y:S02]  /*18890*/  FSEL R245, R119, -INF , !P0 ;  /* 0xff80000077f57808 */ /* 0x000fe40004000000 */
[----:B------:R-:W-:Y:S04]  /*188a0*/  @P5 LOP3.LUT R234, R234, 0x80000, RZ, 0xfc, !PT ;  /* 0x00080000eaea5812 */ /* 0x000fe800078efcff */
[C---:B------:R-:W-:Y:S02]  /*188b0*/  LOP3.LUT P0, RZ, R234.reuse, 0x40, RZ, 0xc0, !PT ;  /* 0x00000040eaff7812 */ /* 0x040fe4000780c0ff */
[----:B------:R-:W-:Y:S02]  /*188c0*/  LOP3.LUT P2, RZ, R234, 0x100000, RZ, 0xc0, !PT ;  /* 0x00100000eaff7812 */ /* 0x000fe4000784c0ff */
[----:B------:R-:W-:Y:S02]  /*188d0*/  FSEL R45, R45, -INF , !P0 ;  /* 0xff8000002d2d7808 */ /* 0x000fe40004000000 */
[C---:B------:R-:W-:Y:S02]  /*188e0*/  ISETP.GE.AND P0, PT, R2.reuse, R238, PT ;  /* 0x000000ee0200720c */ /* 0x040fe40003f06270 */
[----:B------:R-:W-:Y:S02]  /*188f0*/  FSEL R47, R47, -INF , !P2 ;  /* 0xff8000002f2f7808 */ /* 0x000fe40005000000 */
[C---:B------:R-:W-:Y:S02]  /*18900*/  ISETP.GE.OR P3, PT, R2.reuse, R240, !P0 ;  /* 0x000000f00200720c */ /* 0x040fe40004766670 */
[----:B------:R-:W-:Y:S02]  /*18910*/  ISETP.GE.AND P0, PT, R2, R235, PT ;  /* 0x000000eb0200720c */ /* 0x000fe40003f06270 */
[----:B------:R-:W-:Y:S02]  /*18920*/  LOP3.LUT P5, RZ, R234, 0x100, RZ, 0xc0, !PT ;  /* 0x00000100eaff7812 */ /* 0x000fe400078ac0ff */
[----:B------:R-:W-:Y:S02]  /*18930*/  ISETP.GE.OR P2, PT, R2, R239, !P0 ;  /* 0x000000ef0200720c */ /* 0x000fe40004746670 */
[C---:B------:R-:W-:Y:S02]  /*18940*/  IADD3 R2, R0.reuse, 0x78, RZ ;  /* 0x0000007800027810 */ /* 0x040fe40007ffe0ff */
[----:B------:R-:W-:Y:S02]  /*18950*/  IADD3 R0, R0, 0x79, RZ ;  /* 0x0000007900007810 */ /* 0x000fe40007ffe0ff */
[-C--:B------:R-:W-:Y:S02]  /*18960*/  ISETP.GE.AND P0, PT, R2, R237.reuse, PT ;  /* 0x000000ed0200720c */ /* 0x080fe40003f06270 */
[----:B------:R-:W-:Y:S02]  /*18970*/  FSEL R55, R56, -INF , !P5 ;  /* 0xff80000038377808 */ /* 0x000fe40006800000 */
[-C--:B------:R-:W-:Y:S02]  /*18980*/  ISETP.GE.OR P0, PT, R2, R242.reuse, !P0 ;  /* 0x000000f20200720c */ /* 0x080fe40004706670 */
[----:B------:R-:W-:Y:S02]  /*18990*/  LOP3.LUT P5, RZ, R234, 0x80000, RZ, 0xc0, !PT ;  /* 0x00080000eaff7812 */ /* 0x000fe400078ac0ff */
[----:B------:R-:W-:Y:S02]  /*189a0*/  FSEL R97, R128, -INF , !P0 ;  /* 0xff80000080617808 */ /* 0x000fe40004000000 */
[C---:B------:R-:W-:Y:S02]  /*189b0*/  ISETP.GE.AND P0, PT, R0.reuse, R237, PT ;  /* 0x000000ed0000720c */ /* 0x040fe40003f06270 */
[----:B-1----:R-:W2:Y:S01]  /*189c0*/  LDL.LU R237, [R1+0x28] ;  /* 0x0000280001ed7983 */ /* 0x002ea20000300800 */
[----:B------:R-:W-:Y:S02]  /*189d0*/  FSEL R230, R57, -INF , !P5 ;  /* 0xff80000039e67808 */ /* 0x000fe40006800000 */
[----:B------:R-:W-:Y:S01]  /*189e0*/  ISETP.GE.OR P0, PT, R0, R242, !P0 ;  /* 0x000000f20000720c */ /* 0x000fe20004706670 */
[----:B------:R1:W-:Y:S01]  /*189f0*/  STL [R1+0x11c], R242 ;  /* 0x00011cf201007387 */ /* 0x0003e20000100800 */
[----:B------:R-:W-:Y:S02]  /*18a00*/  LOP3.LUT P5, RZ, R234, 0x40000, RZ, 0xc0, !PT ;  /* 0x00040000eaff7812 */ /* 0x000fe400078ac0ff */
[----:B------:R-:W-:Y:S02]  /*18a10*/  FSEL R87, R129, -INF , !P0 ;  /* 0xff80000081577808 */ /* 0x000fe40004000000 */
[----:B------:R-:W-:Y:S02]  /*18a20*/  FSEL R196, R58, -INF , !P5 ;  /* 0xff8000003ac47808 */ /* 0x000fe40006800000 */
[----:B------:R-:W-:Y:S02]  /*18a30*/  LOP3.LUT P5, RZ, R234, 0x20000, RZ, 0xc0, !PT ;  /* 0x00020000eaff7812 */ /* 0x000fe400078ac0ff */
[-C--:B------:R-:W-:Y:S02]  /*18a40*/  ISETP.GE.AND P0, PT, R2, R236.reuse, PT ;  /* 0x000000ec0200720c */ /* 0x080fe40003f06270 */
[----:B------:R-:W-:Y:S02]  /*18a50*/  FSEL R228, R59, -INF , !P5 ;  /* 0xff8000003be47808 */ /* 0x000fe40006800000 */
[----:B------:R-:W-:Y:S02]  /*18a60*/  LOP3.LUT P5, RZ, R234, 0x10000, RZ, 0xc0, !PT ;  /* 0x00010000eaff7812 */ /* 0x000fe400078ac0ff */
[-C--:B------:R-:W-:Y:S02]  /*18a70*/  ISETP.GE.OR P0, PT, R2, R241.reuse, !P0 ;  /* 0x000000f10200720c */ /* 0x080fe40004706670 */
[----:B------:R-:W-:Y:S02]  /*18a80*/  FSEL R60, R60, -INF , !P5 ;  /* 0xff8000003c3c7808 */ /* 0x000fe40006800000 */
[----:B------:R-:W-:Y:S02]  /*18a90*/  LOP3.LUT P5, RZ, R234, 0x8000, RZ, 0xc0, !PT ;  /* 0x00008000eaff7812 */ /* 0x000fe400078ac0ff */
[----:B------:R-:W-:Y:S02]  /*18aa0*/  FSEL R212, R130, -INF , !P0 ;  /* 0xff80000082d47808 */ /* 0x000fe40004000000 */
[C---:B------:R-:W-:Y:S01]  /*18ab0*/  ISETP.GE.AND P0, PT, R0.reuse, R236, PT ;  /* 0x000000ec0000720c */ /* 0x040fe20003f06270 */
[----:B-1----:R-:W2:Y:S01]  /*18ac0*/  LDL.LU R242, [R1+0x2c] ;  /* 0x00002c0001f27983 */ /* 0x002ea20000300800 */
[----:B------:R-:W-:Y:S02]  /*18ad0*/  FSEL R199, R75, -INF , !P2 ;  /* 0xff8000004bc77808 */ /* 0x000fe40005000000 */
[----:B------:R-:W-:Y:S01]  /*18ae0*/  ISETP.GE.OR P0, PT, R0, R241, !P0 ;  /* 0x000000f10000720c */ /* 0x000fe20004706670 */
[----:B------:R1:W-:Y:S01]  /*18af0*/  STL [R1+0x120], R236 ;  /* 0x000120ec01007387 */ /* 0x0003e20000100800 */
[-C--:B------:R-:W-:Y:S02]  /*18b00*/  ISETP.GE.AND P2, PT, R17, R238.reuse, PT ;  /* 0x000000ee1100720c */ /* 0x080fe40003f46270 */
[----:B------:R-:W-:Y:S01]  /*18b10*/  FSEL R114, R131, -INF , !P0 ;  /* 0xff80000083727808 */ /* 0x000fe20004000000 */
[----:B------:R1:W-:Y:S01]  /*18b20*/  STL [R1+0x124], R241 ;  /* 0x000124f101007387 */ /* 0x0003e20000100800 */
[C---:B------:R-:W-:Y:S02]  /*18b30*/  LOP3.LUT P0, RZ, R234.reuse, 0x2, RZ, 0xc0, !PT ;  /* 0x00000002eaff7812 */ /* 0x040fe4000780c0ff */
[----:B------:R-:W-:Y:S02]  /*18b40*/  LOP3.LUT R234, R234, 0xfffffffd, RZ, 0xc0, !PT ;  /* 0xfffffffdeaea7812 */ /* 0x000fe400078ec0ff */
[----:B------:R-:W-:Y:S02]  /*18b50*/  FSEL R229, R62, -INF , !P0 ;  /* 0xff8000003ee57808 */ /* 0x000fe40004000000 */
[----:B------:R-:W-:Y:S02]  /*18b60*/  ISETP.GE.AND P0, PT, R19, R235, PT ;  /* 0x000000eb1300720c */ /* 0x000fe40003f06270 */
[----:B------:R-:W-:Y:S02]  /*18b70*/  FSEL R70, R73, -INF , !P3 ;  /* 0xff80000049467808 */ /* 0x000fe40005800000 */
[----:B------:R-:W-:Y:S02]  /*18b80*/  ISETP.GE.OR P0, PT, R19, R239, !P0 ;  /* 0x000000ef1300720c */ /* 0x000fe40004706670 */
[C---:B------:R-:W-:Y:S04]  /*18b90*/  ISETP.GE.AND P3, PT, R18.reuse, R238, PT ;  /* 0x000000ee1200720c */ /* 0x040fe80003f66270 */
[CC--:B------:R-:W-:Y:S02]  /*18ba0*/  ISETP.GE.OR P3, PT, R18.reuse, R240.reuse, !P3 ;  /* 0x000000f01200720c */ /* 0x0c0fe40005f66670 */
[----:B-1----:R-:W-:Y:S02]  /*18bb0*/  FSEL R236, R61, -INF , !P5 ;  /* 0xff8000003dec7808 */ /* 0x002fe40006800000 */
[-C--:B------:R-:W-:Y:S01]  /*18bc0*/  ISETP.GE.OR P5, PT, R19, R240.reuse, !P1 ;  /* 0x000000f01300720c */ /* 0x080fe20004fa6670 */
[----:B------:R-:W2:Y:S01]  /*18bd0*/  LDL.LU R241, [R1+0x64] ;  /* 0x0000640001f17983 */ /* 0x000ea20000300800 */
[----:B------:R-:W-:Y:S02]  /*18be0*/  ISETP.GE.AND P1, PT, R18, R235, PT ;  /* 0x000000eb1200720c */ /* 0x000fe40003f26270 */
[----:B------:R-:W-:Y:S02]  /*18bf0*/  FSEL R12, R76, -INF , !P5 ;  /* 0xff8000004c0c7808 */ /* 0x000fe40006800000 */
[----:B------:R-:W-:Y:S02]  /*18c00*/  ISETP.GE.OR P6, PT, R18, R239, !P1 ;  /* 0x000000ef1200720c */ /* 0x000fe40004fc6670 */
[C---:B------:R-:W-:Y:S01]  /*18c10*/  ISETP.GE.OR P1, PT, R17.reuse, R240, !P2 ;  /* 0x000000f01100720c */ /* 0x040fe20005726670 */
[----:B------:R1:W-:Y:S01]  /*18c20*/  STL [R1+0x90], R12 ;  /* 0x0000900c01007387 */ /* 0x0003e20000100800 */
[----:B------:R-:W-:Y:S02]  /*18c30*/  @P0 LOP3.LUT R234, R234, 0x2, RZ, 0xfc, !PT ;  /* 0x00000002eaea0812 */ /* 0x000fe400078efcff */
[C---:B------:R-:W-:Y:S02]  /*18c40*/  ISETP.GE.AND P0, PT, R17.reuse, R235, PT ;  /* 0x000000eb1100720c */ /* 0x040fe40003f06270 */
[----:B------:R-:W-:Y:S02]  /*18c50*/  LOP3.LUT R234, R234, 0xfffffffe, RZ, 0xc0, !PT ;  /* 0xfffffffeeaea7812 */ /* 0x000fe400078ec0ff */
[----:B------:R-:W-:Y:S02]  /*18c60*/  ISETP.GE.OR P4, PT, R17, R239, !P0 ;  /* 0x000000ef1100720c */ /* 0x000fe40004786670 */
[----:B------:R-:W-:Y:S02]  /*18c70*/  ISETP.GE.AND P0, PT, R16, R235, PT ;  /* 0x000000eb1000720c */ /* 0x000fe40003f06270 */
[----:B------:R-:W-:Y:S02]  /*18c80*/  FSEL R20, R77, -INF , !P3 ;  /* 0xff8000004d147808 */ /* 0x000fe40005800000 */
[----:B------:R-:W-:Y:S02]  /*18c90*/  @P1 LOP3.LUT R234, R234, 0x1, RZ, 0xfc, !PT ;  /* 0x00000001eaea1812 */ /* 0x000fe400078efcff */
[C---:B------:R-:W-:Y:S02]  /*18ca0*/  ISETP.GE.AND P1, PT, R16.reuse, R238, PT ;  /* 0x000000ee1000720c */ /* 0x040fe40003f26270 */
[C---:B------:R-:W-:Y:S02]  /*18cb0*/  ISETP.GE.OR P3, PT, R16.reuse, R239, !P0 ;  /* 0x000000ef1000720c */ /* 0x040fe40004766670 */
[----:B------:R-:W-:Y:S02]  /*18cc0*/  ISETP.GE.OR P2, PT, R16, R240, !P1 ;  /* 0x000000f01000720c */ /* 0x000fe40004f46670 */
[----:B------:R-:W-:Y:S02]  /*18cd0*/  LOP3.LUT P1, RZ, R234, 0x2, RZ, 0xc0, !PT ;  /* 0x00000002eaff7812 */ /* 0x000fe4000782c0ff */
[C---:B------:R-:W-:Y:S02]  /*18ce0*/  ISETP.GE.AND P0, PT, R11.reuse, R235, PT ;  /* 0x000000eb0b00720c */ /* 0x040fe40003f06270 */
[----:B-1----:R-:W-:Y:S02]  /*18cf0*/  FMNMX.FTZ R12, R204, R132, !PT ;  /* 0x00000084cc0c7209 */ /* 0x002fe40007810000 */
[----:B------:R-:W-:Y:S02]  /*18d00*/  FSEL R198, R78, -INF , !P1 ;  /* 0xff8000004ec67808 */ /* 0x000fe40004800000 */
[----:B------:R-:W-:Y:S01]  /*18d10*/  FMNMX.FTZ R12, R206, R12, !PT ;  /* 0x0000000cce0c7209 */ /* 0x000fe20007810000 */
[----:B----4-:R-:W-:Y:S01]  /*18d20*/  STL [R1+0x12c], R103 ;  /* 0x00012c6701007387 */ /* 0x010fe20000100800 */
[----:B------:R-:W-:Y:S02]  /*18d30*/  ISETP.GE.AND P1, PT, R11, R238, PT ;  /* 0x000000ee0b00720c */ /* 0x000fe40003f26270 */
[----:B------:R-:W-:Y:S01]  /*18d40*/  FMNMX.FTZ R12, R209, R12, !PT ;  /* 0x0000000cd10c7209 */ /* 0x000fe20007810000 */
[----:B------:R-:W4:Y:S01]  /*18d50*/  LDL.LU R118, [R1+0xc] ;  /* 0x00000c0001767983 */ /* 0x000f220000300800 */
[----:B------:R-:W-:Y:S02]  /*18d60*/  ISETP.GE.OR P0, PT, R11, R239, !P0 ;  /* 0x000000ef0b00720c */ /* 0x000fe40004706670 */
[----:B------:R-:W-:Y:S01]  /*18d70*/  FMNMX.FTZ R12, R210, R12, !PT ;  /* 0x0000000cd20c7209 */ /* 0x000fe20007810000 */
[----:B------:R-:W2:Y:S01]  /*18d80*/  LDL.LU R117, [R1+0x8] ;  /* 0x0000080001757983 */ /* 0x000ea20000300800 */
[----:B------:R-:W-:Y:S02]  /*18d90*/  FSEL R16, R79, -INF , !P6 ;  /* 0xff8000004f107808 */ /* 0x000fe40007000000 */
[----:B------:R-:W-:Y:S01]  /*18da0*/  ISETP.GE.OR P6, PT, R11, R240, !P1 ;  /* 0x000000f00b00720c */ /* 0x000fe20004fc6670 */
[----:B---3--:R1:W-:Y:S01]  /*18db0*/  STL [R1+0x140], R102 ;  /* 0x0001406601007387 */ /* 0x0083e20000100800 */
[----:B------:R-:W-:Y:S02]  /*18dc0*/  FMNMX.FTZ R11, R39, R12, !PT ;  /* 0x0000000c270b7209 */ /* 0x000fe40007810000 */
[----:B------:R-:W-:Y:S02]  /*18dd0*/  FMNMX.FTZ R12, R249, R13, !PT ;  /* 0x0000000df90c7209 */ /* 0x000fe40007810000 */
[----:B------:R-:W-:Y:S02]  /*18de0*/  FSEL R13, R90, -INF , !P4 ;  /* 0xff8000005a0d7808 */ /* 0x000fe40006000000 */
[----:B------:R-:W-:Y:S02]  /*18df0*/  FMNMX.FTZ R12, R103, R12, !PT ;  /* 0x0000000c670c7209 */ /* 0x000fe40007810000 */
[----:B------:R-:W-:Y:S02]  /*18e00*/  FMNMX.FTZ R11, R49, R11, !PT ;  /* 0x0000000b310b7209 */ /* 0x000fe40007810000 */
[----:B------:R-:W-:Y:S02]  /*18e10*/  FMNMX.FTZ R12, R102, R12, !PT ;  /* 0x0000000c660c7209 */ /* 0x000fe40007810000 */
[C---:B------:R-:W-:Y:S02]  /*18e20*/  LOP3.LUT P5, RZ, R234.reuse, 0x1, RZ, 0xc0, !PT ;  /* 0x00000001eaff7812 */ /* 0x040fe400078ac0ff */
[----:B------:R-:W-:Y:S02]  /*18e30*/  LOP3.LUT R234, R234, 0xfffffffb, RZ, 0xc0, !PT ;  /* 0xfffffffbeaea7812 */ /* 0x000fe400078ec0ff */
[----:B------:R-:W-:Y:S02]  /*18e40*/  FMNMX.FTZ R11, R52, R11, !PT ;  /* 0x0000000b340b7209 */ /* 0x000fe40007810000 */
[----:B------:R-:W-:Y:S02]  /*18e50*/  ISETP.GE.AND P1, PT, R10, R238, PT ;  /* 0x000000ee0a00720c */ /* 0x000fe40003f26270 */
[----:B------:R-:W-:Y:S02]  /*18e60*/  @P0 LOP3.LUT R234, R234, 0x4, RZ, 0xfc, !PT ;  /* 0x00000004eaea0812 */ /* 0x000fe400078efcff */
[----:B------:R-:W-:Y:S01]  /*18e70*/  ISETP.GE.AND P0, PT, R10, R235, PT ;  /* 0x000000eb0a00720c */ /* 0x000fe20003f06270 */
[----:B-1----:R-:W3:Y:S01]  /*18e80*/  LDL.LU R102, [R1+0x30] ;  /* 0x0000300001667983 */ /* 0x002ee20000300800 */
[----:B------:R-:W-:Y:S01]  /*18e90*/  FSEL R19, R88, -INF , !P5 ;  /* 0xff80000058137808 */ /* 0x000fe20006800000 */
[----:B------:R-:W-:Y:S01]  /*18ea0*/  IMAD.MOV.U32 R88, RZ, RZ, R231 ;  /* 0x000000ffff587224 */ /* 0x000fe200078e00e7 */
[C---:B------:R-:W-:Y:S01]  /*18eb0*/  ISETP.GE.OR P5, PT, R10.reuse, R239, !P0 ;  /* 0x000000ef0a00720c */ /* 0x040fe200047a6670 */
[----:B------:R-:W2:Y:S01]  /*18ec0*/  LDL.LU R90, [R1+0x80] ;  /* 0x00008000015a7983 */ /* 0x000ea20000300800 */
[----:B------:R-:W-:Y:S01]  /*18ed0*/  FSEL R18, R89, -INF , !P2 ;  /* 0xff80000059127808 */ /* 0x000fe20005000000 */
[----:B------:R-:W-:Y:S01]  /*18ee0*/  IMAD.MOV.U32 R89, RZ, RZ, R227 ;  /* 0x000000ffff597224 */ /* 0x000fe200078e00e3 */
[----:B------:R-:W-:Y:S02]  /*18ef0*/  ISETP.GE.OR P2, PT, R10, R240, !P1 ;  /* 0x000000f00a00720c */ /* 0x000fe40004f46670 */
[----:B------:R-:W-:Y:S02]  /*18f00*/  FMNMX.FTZ R10, R53, R11, !PT ;  /* 0x0000000b350a7209 */ /* 0x000fe40007810000 */
[----:B------:R-:W-:Y:S02]  /*18f10*/  FMNMX.FTZ R11, R101, R12, !PT ;  /* 0x0000000c650b7209 */ /* 0x000fe40007810000 */
[C---:B------:R-:W-:Y:S02]  /*18f20*/  ISETP.GE.AND P1, PT, R9.reuse, R238, PT ;  /* 0x000000ee0900720c */ /* 0x040fe40003f26270 */
[----:B------:R-:W-:Y:S02]  /*18f30*/  FMNMX.FTZ R11, R224, R11, !PT ;  /* 0x0000000be00b7209 */ /* 0x000fe40007810000 */
[----:B------:R-:W-:Y:S02]  /*18f40*/  ISETP.GE.AND P0, PT, R9, R235, PT ;  /* 0x000000eb0900720c */ /* 0x000fe40003f06270 */
[----:B------:R-:W-:Y:S02]  /*18f50*/  FMNMX.FTZ R11, R223, R11, !PT ;  /* 0x0000000bdf0b7209 */ /* 0x000fe40007810000 */
[----:B------:R-:W-:Y:S02]  /*18f60*/  FSEL R231, R91, -INF , !P3 ;  /* 0xff8000005be77808 */ /* 0x000fe40005800000 */
[----:B------:R-:W-:Y:S02]  /*18f70*/  MOV R91, R225 ;  /* 0x000000e1005b7202 */ /* 0x000fe40000000f00 */
[C---:B------:R-:W-:Y:S02]  /*18f80*/  ISETP.GE.OR P4, PT, R9.reuse, R239, !P0 ;  /* 0x000000ef0900720c */ /* 0x040fe40004786670 */
[----:B------:R-:W-:Y:S02]  /*18f90*/  ISETP.GE.OR P1, PT, R9, R240, !P1 ;  /* 0x000000f00900720c */ /* 0x000fe40004f26670 */
[----:B------:R-:W-:Y:S02]  /*18fa0*/  LOP3.LUT R234, R234, 0xfffffffe, RZ, 0xc0, !PT ;  /* 0xfffffffeeaea7812 */ /* 0x000fe400078ec0ff */
[----:B------:R-:W-:Y:S02]  /*18fb0*/  ISETP.GE.AND P0, PT, R8, R235, PT ;  /* 0x000000eb0800720c */ /* 0x000fe40003f06270 */
[----:B------:R-:W-:Y:S01]  /*18fc0*/  FSEL R12, R93, -INF , !P2 ;  /* 0xff8000005d0c7808 */ /* 0x000fe20005000000 */
[----:B------:R-:W-:Y:S01]  /*18fd0*/  IMAD.MOV.U32 R93, RZ, RZ, R69 ;  /* 0x000000ffff5d7224 */ /* 0x000fe200078e0045 */
[----:B------:R-:W-:Y:S02]  /*18fe0*/  FSEL R131, R92, -INF , !P6 ;  /* 0xff8000005c837808 */ /* 0x000fe40007000000 */
[----:B------:R-:W-:Y:S02]  /*18ff0*/  ISETP.GE.OR P2, PT, R8, R239, !P0 ;  /* 0x000000ef0800720c */ /* 0x000fe40004746670 */
[C---:B------:R-:W-:Y:S02]  /*19000*/  ISETP.GE.AND P0, PT, R7.reuse, R235, PT ;  /* 0x000000eb0700720c */ /* 0x040fe40003f06270 */
[----:B------:R-:W-:Y:S02]  /*19010*/  @P1 LOP3.LUT R234, R234, 0x1, RZ, 0xfc, !PT ;  /* 0x00000001eaea1812 */ /* 0x000fe400078efcff */
[----:B------:R-:W-:Y:S02]  /*19020*/  ISETP.GE.AND P1, PT, R8, R238, PT ;  /* 0x000000ee0800720c */ /* 0x000fe40003f26270 */
[----:B------:R-:W-:Y:S02]  /*19030*/  LOP3.LUT P6, RZ, R234, 0x4, RZ, 0xc0, !PT ;  /* 0x00000004eaff7812 */ /* 0x000fe400078cc0ff */
[----:B------:R-:W-:Y:S02]  /*19040*/  ISETP.GE.OR P3, PT, R8, R240, !P1 ;  /* 0x000000f00800720c */ /* 0x000fe40004f66670 */
[C---:B------:R-:W-:Y:S02]  /*19050*/  ISETP.GE.AND P1, PT, R7.reuse, R238, PT ;  /* 0x000000ee0700720c */ /* 0x040fe40003f26270 */
[----:B------:R-:W-:Y:S01]  /*19060*/  FSEL R17, R94, -INF , !P6 ;  /* 0xff8000005e117808 */ /* 0x000fe20007000000 */
[----:B------:R-:W-:Y:S01]  /*19070*/  IMAD.MOV.U32 R94, RZ, RZ, R20 ;  /* 0x000000ffff5e7224 */ /* 0x000fe200078e0014 */
[C---:B------:R-:W-:Y:S02]  /*19080*/  ISETP.GE.OR P6, PT, R7.reuse, R240, !P1 ;  /* 0x000000f00700720c */ /* 0x040fe40004fc6670 */
        /* <DEDUP_REMOVED lines=18> */
[----:B------:R-:W-:Y:S02]  /*191b0*/  ISETP.GE.AND P1, PT, R6, R238, PT ;  /* 0x000000ee0600720c */ /* 0x000fe40003f26270 */
[----:B------:R-:W-:Y:S02]  /*191c0*/  FMNMX.FTZ R7, R43, R7, !PT ;  /* 0x000000072b077209 */ /* 0x000fe40007810000 */
[----:B------:R-:W-:Y:S02]  /*191d0*/  FMNMX.FTZ R8, R40, R8, !PT ;  /* 0x0000000828087209 */ /* 0x000fe40007810000 */
[----:B------:R-:W-:Y:S01]  /*191e0*/  FSEL R223, R106, -INF , !P4 ;  /* 0xff8000006adf7808 */ /* 0x000fe20006000000 */
[----:B------:R-:W-:Y:S01]  /*191f0*/  IMAD.MOV.U32 R106, RZ, RZ, R17 ;  /* 0x000000ffff6a7224 */ /* 0x000fe200078e0011 */
[----:B------:R-:W-:Y:S02]  /*19200*/  FMNMX.FTZ R8, R41, R8, !PT ;  /* 0x0000000829087209 */ /* 0x000fe40007810000 */
[----:B------:R-:W-:Y:S01]  /*19210*/  FSEL R201, R108, -INF , !P6 ;  /* 0xff8000006cc97808 */ /* 0x000fe20007000000 */
[----:B------:R-:W-:Y:S01]  /*19220*/  IMAD.MOV.U32 R108, RZ, RZ, R135 ;  /* 0x000000ffff6c7224 */ /* 0x000fe200078e0087 */
[----:B------:R-:W-:Y:S04]  /*19230*/  FMNMX.FTZ R8, R22, R8, !PT ;  /* 0x0000000816087209 */ /* 0x000fe80007810000 */
[----:B------:R-:W-:Y:S04]  /*19240*/  FMNMX.FTZ R8, R45, R8, !PT ;  /* 0x000000082d087209 */ /* 0x000fe80007810000 */
[----:B------:R-:W-:Y:S04]  /*19250*/  FMNMX.FTZ R8, R55, R8, !PT ;  /* 0x0000000837087209 */ /* 0x000fe80007810000 */
[----:B------:R-:W-:Y:S01]  /*19260*/  FMNMX.FTZ R8, R230, R8, !PT ;  /* 0x00000008e6087209 */ /* 0x000fe20007810000 */
[----:B--2---:R-:W-:Y:S01]  /*19270*/  STL [R1+0x128], R90 ;  /* 0x0001285a01007387 */ /* 0x004fe20000100800 */
[----:B------:R-:W-:Y:S03]  /*19280*/  FMNMX.FTZ R10, R90, R10, !PT ;  /* 0x0000000a5a0a7209 */ /* 0x000fe60007810000 */
[----:B------:R-:W2:Y:S01]  /*19290*/  LDL.LU R103, [R1+0x90] ;  /* 0x0000900001677983 */ /* 0x000ea20000300800 */
[----:B------:R-:W-:Y:S04]  /*192a0*/  FMNMX.FTZ R10, R89, R10, !PT ;  /* 0x0000000a590a7209 */ /* 0x000fe80007810000 */
[----:B------:R-:W-:Y:S02]  /*192b0*/  FMNMX.FTZ R9, R88, R10, !PT ;  /* 0x0000000a58097209 */ /* 0x000fe40007810000 */
[----:B------:R-:W-:Y:S02]  /*192c0*/  FMNMX.FTZ R10, R80, R11, !PT ;  /* 0x0000000b500a7209 */ /* 0x000fe40007810000 */
[----:B------:R-:W-:Y:S01]  /*192d0*/  FMNMX.FTZ R9, R91, R9, !PT ;  /* 0x000000095b097209 */ /* 0x000fe20007810000 */
[----:B------:R-:W-:Y:S01]  /*192e0*/  LDSM.16.MT88.4 R80, [R218+0x8000] ;  /* 0x00800000da50783b */ /* 0x000fe20000004200 */
[----:B---3--:R-:W-:Y:S02]  /*192f0*/  FMNMX.FTZ R10, R102, R10, !PT ;  /* 0x0000000a660a7209 */ /* 0x008fe40007810000 */
[----:B------:R-:W-:Y:S02]  /*19300*/  FMNMX.FTZ R9, R222, R9, !PT ;  /* 0x00000009de097209 */ /* 0x000fe40007810000 */
[----:B----4-:R-:W-:Y:S02]  /*19310*/  FMNMX.FTZ R10, R118, R10, !PT ;  /* 0x0000000a760a7209 */ /* 0x010fe40007810000 */
        /* <DEDUP_REMOVED lines=25> */
[----:B------:R-:W1:Y:S01]  /*194b0*/  SHFL.BFLY PT, R9, R73, 0x2, 0x1f ;  /* 0x0c401f0049097f89 */ /* 0x000e6200000e0000 */
[C---:B------:R-:W-:Y:S02]  /*194c0*/  LOP3.LUT P5, RZ, R234.reuse, 0x1, RZ, 0xc0, !PT ;  /* 0x00000001eaff7812 */ /* 0x040fe400078ac0ff */
[----:B------:R-:W-:Y:S02]  /*194d0*/  LOP3.LUT R234, R234, 0xfffffffb, RZ, 0xc0, !PT ;  /* 0xfffffffbeaea7812 */ /* 0x000fe400078ec0ff */
[----:B------:R-:W-:Y:S01]  /*194e0*/  FSEL R249, R104, -INF , !P5 ;  /* 0xff80000068f97808 */ /* 0x000fe20006800000 */
[----:B------:R-:W-:Y:S01]  /*194f0*/  IMAD.MOV.U32 R104, RZ, RZ, R19 ;  /* 0x000000ffff687224 */ /* 0x000fe200078e0013 */
[----:B------:R-:W-:Y:S02]  /*19500*/  @P0 LOP3.LUT R234, R234, 0x4, RZ, 0xfc, !PT ;  /* 0x00000004eaea0812 */ /* 0x000fe400078efcff */
[C---:B------:R-:W-:Y:S02]  /*19510*/  ISETP.GE.AND P0, PT, R6.reuse, R235, PT ;  /* 0x000000eb0600720c */ /* 0x040fe40003f06270 */
[C---:B------:R-:W-:Y:S02]  /*19520*/  ISETP.GE.OR P5, PT, R6.reuse, R240, !P1 ;  /* 0x000000f00600720c */ /* 0x040fe40004fa6670 */
[----:B------:R-:W-:Y:S02]  /*19530*/  ISETP.GE.OR P0, PT, R6, R239, !P0 ;  /* 0x000000ef0600720c */ /* 0x000fe40004706670 */
[----:B------:R-:W-:Y:S02]  /*19540*/  FMNMX.FTZ R6, R46, R7, !PT ;  /* 0x000000072e067209 */ /* 0x000fe40007810000 */
[----:B------:R-:W-:Y:S02]  /*19550*/  ISETP.GE.AND P1, PT, R5, R238, PT ;  /* 0x000000ee0500720c */ /* 0x000fe40003f26270 */
[----:B------:R-:W-:Y:S02]  /*19560*/  FMNMX.FTZ R6, R47, R6, !PT ;  /* 0x000000062f067209 */ /* 0x000fe40007810000 */
[----:B------:R-:W-:Y:S02]  /*19570*/  LOP3.LUT R234, R234, 0xfffffffe, RZ, 0xc0, !PT ;  /* 0xfffffffeeaea7812 */ /* 0x000fe400078ec0ff */
[----:B------:R-:W-:Y:S02]  /*19580*/  FMNMX.FTZ R6, R196, R6, !PT ;  /* 0x00000006c4067209 */ /* 0x000fe40007810000 */
[----:B-1----:R-:W-:Y:S02]  /*19590*/  FMNMX.FTZ R73, R73, R9, !PT ;  /* 0x0000000949497209 */ /* 0x002fe40007810000 */
[----:B------:R-:W-:Y:S02]  /*195a0*/  FMNMX.FTZ R6, R228, R6, !PT ;  /* 0x00000006e4067209 */ /* 0x000fe40007810000 */
[----:B------:R-:W-:Y:S01]  /*195b0*/  FMNMX.FTZ R72, R233, R72, !PT ;  /* 0x00000048e9487209 */ /* 0x000fe20007810000 */
[----:B------:R-:W1:Y:S01]  /*195c0*/  SHFL.BFLY PT, R9, R73, 0x1, 0x1f ;  /* 0x0c201f0049097f89 */ /* 0x000e6200000e0000 */
[----:B------:R-:W-:Y:S02]  /*195d0*/  FMNMX.FTZ R6, R229, R6, !PT ;  /* 0x00000006e5067209 */ /* 0x000fe40007810000 */
[----:B------:R-:W-:Y:S01]  /*195e0*/  FSEL R214, R105, -INF , !P3 ;  /* 0xff80000069d67808 */ /* 0x000fe20005800000 */
[----:B------:R-:W-:Y:S01]  /*195f0*/  IMAD.MOV.U32 R105, RZ, RZ, R60 ;  /* 0x000000ffff697224 */ /* 0x000fe200078e003c */
[C---:B------:R-:W-:Y:S02]  /*19600*/  ISETP.GE.OR P3, PT, R5.reuse, R240, !P1 ;  /* 0x000000f00500720c */ /* 0x040fe40004f66670 */
[----:B------:R-:W-:Y:S02]  /*19610*/  @P0 LOP3.LUT R234, R234, 0x1, RZ, 0xfc, !PT ;  /* 0x00000001eaea0812 */ /* 0x000fe400078efcff */
[----:B------:R-:W-:Y:S02]  /*19620*/  ISETP.GE.AND P0, PT, R5, R235, PT ;  /* 0x000000eb0500720c */ /* 0x000fe40003f06270 */
[----:B------:R-:W-:Y:S02]  /*19630*/  ISETP.GE.AND P1, PT, R4, R238, PT ;  /* 0x000000ee0400720c */ /* 0x000fe40003f26270 */
[----:B------:R-:W-:Y:S02]  /*19640*/  FMNMX.FTZ R72, R251, R72, !PT ;  /* 0x00000048fb487209 */ /* 0x000fe40007810000 */
[----:B------:R-:W-:Y:S02]  /*19650*/  ISETP.GE.OR P4, PT, R5, R239, !P0 ;  /* 0x000000ef0500720c */ /* 0x000fe40004786670 */
[----:B------:R-:W-:Y:S02]  /*19660*/  FMNMX.FTZ R5, R197, R6, !PT ;  /* 0x00000006c5057209 */ /* 0x000fe40007810000 */
[----:B------:R-:W-:Y:S01]  /*19670*/  FSEL R130, R120, -INF , !P3 ;  /* 0xff80000078827808 */ /* 0x000fe20005800000 */
[----:B------:R-:W-:Y:S01]  /*19680*/  IMAD.MOV.U32 R120, RZ, RZ, R68 ;  /* 0x000000ffff787224 */ /* 0x000fe200078e0044 */
[----:B------:R-:W-:Y:S02]  /*19690*/  LOP3.LUT P3, RZ, R234, 0x4, RZ, 0xc0, !PT ;  /* 0x00000004eaff7812 */ /* 0x000fe4000786c0ff */
[----:B------:R-:W-:Y:S01]  /*196a0*/  FSEL R10, R107, -INF , !P2 ;  /* 0xff8000006b0a7808 */ /* 0x000fe20005000000 */
[----:B------:R-:W-:Y:S01]  /*196b0*/  IMAD.MOV.U32 R107, RZ, RZ, R66 ;  /* 0x000000ffff6b7224 */ /* 0x000fe200078e0042 */
[----:B-1----:R-:W-:Y:S02]  /*196c0*/  FMNMX.FTZ R73, R73, R9, !PT ;  /* 0x0000000949497209 */ /* 0x002fe40007810000 */
[----:B------:R-:W-:Y:S02]  /*196d0*/  ISETP.GE.OR P2, PT, R4, R240, !P1 ;  /* 0x000000f00400720c */ /* 0x000fe40004f46670 */
[----:B------:R-:W-:Y:S01]  /*196e0*/  ISETP.GE.AND P1, PT, R2, R238, PT ;  /* 0x000000ee0200720c */ /* 0x000fe20003f26270 */
[----:B------:R-:W-:Y:S01]  /*196f0*/  FMUL.FTZ R84, R73, c[0x0][0x23c] ;  /* 0x00008f0049547a20 */ /* 0x000fe20000410000 */
[----:B------:R-:W-:Y:S02]  /*19700*/  FMNMX.FTZ R72, R250, R72, !PT ;  /* 0x00000048fa487209 */ /* 0x000fe40007810000 */
[----:B------:R-:W-:Y:S02]  /*19710*/  FMNMX.FTZ R8, R105, R8, !PT ;  /* 0x0000000869087209 */ /* 0x000fe40007810000 */
[----:B------:R-:W-:Y:S01]  /*19720*/  FSEL R224, R110, -INF , !P3 ;  /* 0xff8000006ee07808 */ /* 0x000fe20005800000 */
[----:B------:R-:W-:Y:S01]  /*19730*/  IMAD.MOV.U32 R110, RZ, RZ, R13 ;  /* 0x000000ffff6e7224 */ /* 0x000fe200078e000d */
[----:B------:R-:W-:Y:S02]  /*19740*/  FMNMX.FTZ R5, R68, R5, !PT ;  /* 0x0000000544057209 */ /* 0x000fe40007810000 */
[----:B------:R-:W-:Y:S02]  /*19750*/  FSETP.NEU.FTZ.AND P3, PT, R73, -INF , PT ;  /* 0xff8000004900780b */ /* 0x000fe40003f7d000 */
[----:B------:R-:W-:Y:S02]  /*19760*/  ISETP.GE.OR P1, PT, R2, R240, !P1 ;  /* 0x000000f00200720c */ /* 0x000fe40004f26670 */
[----:B------:R-:W-:Y:S02]  /*19770*/  FMNMX.FTZ R72, R246, R72, !PT ;  /* 0x00000048f6487209 */ /* 0x000fe40007810000 */
[----:B------:R-:W-:Y:S02]  /*19780*/  FMNMX.FTZ R8, R236, R8, !PT ;  /* 0x00000008ec087209 */ /* 0x000fe40007810000 */
[----:B------:R-:W-:Y:S02]  /*19790*/  FMNMX.FTZ R5, R199, R5, !PT ;  /* 0x00000005c7057209 */ /* 0x000fe40007810000 */
[-C--:B------:R-:W-:Y:S02]  /*197a0*/  ISETP.GE.AND P0, PT, R4, R235.reuse, PT ;  /* 0x000000eb0400720c */ /* 0x080fe40003f06270 */
[----:B------:R-:W-:Y:S02]  /*197b0*/  FSEL R84, R84, RZ, P3 ;  /* 0x000000ff54547208 */ /* 0x000fe40001800000 */
[----:B------:R-:W-:Y:S01]  /*197c0*/  FSEL R128, R124, -INF , !P1 ;  /* 0xff8000007c807808 */ /* 0x000fe20004800000 */
[----:B------:R-:W-:Y:S01]  /*197d0*/  IMAD.MOV.U32 R124, RZ, RZ, R47 ;  /* 0x000000ffff7c7224 */ /* 0x000fe200078e002f */
[----:B------:R-:W-:Y:S01]  /*197e0*/  ISETP.GE.AND P1, PT, R2, R235, PT ;  /* 0x000000eb0200720c */ /* 0x000fe20003f26270 */
[--C-:B------:R-:W-:Y:S01]  /*197f0*/  FFMA.FTZ R101, R101, c[0x0][0x23c], -R84.reuse ;  /* 0x00008f0065657a23 */ /* 0x100fe20000010854 */
[----:B------:R-:W-:Y:S01]  /*19800*/  FMNMX.FTZ R72, R245, R72, !PT ;  /* 0x00000048f5487209 */ /* 0x000fe20007810000 */
[--C-:B------:R-:W-:Y:S01]  /*19810*/  FFMA.FTZ R118, R118, c[0x0][0x23c], -R84.reuse ;  /* 0x00008f0076767a23 */ /* 0x100fe20000010854 */
[----:B------:R-:W-:Y:S01]  /*19820*/  FMNMX.FTZ R7, R54, R8, !PT ;  /* 0x0000000836077209 */ /* 0x000fe20007810000 */
[----:B------:R-:W-:Y:S01]  /*19830*/  FFMA.FTZ R117, R117, c[0x0][0x23c], -R84 ;  /* 0x00008f0075757a23 */ /* 0x000fe20000010854 */
[----:B------:R-:W-:Y:S01]  /*19840*/  FSEL R200, R109, -INF , !P5 ;  /* 0xff8000006dc87808 */ /* 0x000fe20006800000 */
[----:B------:R-:W-:Y:S01]  /*19850*/  IMAD.MOV.U32 R109, RZ, RZ, R54 ;  /* 0x000000ffff6d7224 */ /* 0x000fe200078e0036 */
[----:B------:R-:W-:Y:S01]  /*19860*/  ISETP.GE.OR P5, PT, R4, R239, !P0 ;  /* 0x000000ef0400720c */ /* 0x000fe200047a6670 */
[--C-:B------:R-:W-:Y:S01]  /*19870*/  FFMA.FTZ R248, R248, c[0x0][0x23c], -R84.reuse ;  /* 0x00008f00f8f87a23 */ /* 0x100fe20000010854 */
[----:B------:R-:W-:Y:S01]  /*19880*/  FMNMX.FTZ R4, R198, R5, !PT ;  /* 0x00000005c6047209 */ /* 0x000fe20007810000 */
[--C-:B------:R-:W-:Y:S01]  /*19890*/  FFMA.FTZ R247, R247, c[0x0][0x23c], -R84.reuse ;  /* 0x00008f00f7f77a23 */ /* 0x100fe20000010854 */
[----:B------:R-:W-:Y:S01]  /*198a0*/  ISETP.GE.OR P1, PT, R2, R239, !P1 ;  /* 0x000000ef0200720c */ /* 0x000fe20004f26670 */
[--C-:B------:R-:W-:Y:S01]  /*198b0*/  FFMA.FTZ R2, R203, c[0x0][0x23c], -R84.reuse ;  /* 0x00008f00cb027a23 */ /* 0x100fe20000010854 */
[----:B------:R-:W-:Y:S02]  /*198c0*/  FMNMX.FTZ R72, R212, R72, !PT ;  /* 0x00000048d4487209 */ /* 0x000fe40007810000 */
[----:B------:R-:W-:Y:S01]  /*198d0*/  FMNMX.FTZ R7, R95, R7, !PT ;  /* 0x000000075f077209 */ /* 0x000fe20007810000 */
[----:B------:R1:W-:Y:S01]  /*198e0*/  MUFU.EX2 R85, R2 ;  /* 0x0000000200557308 */ /* 0x0003e20000000800 */
[----:B------:R-:W-:Y:S02]  /*198f0*/  FMNMX.FTZ R4, R16, R4, !PT ;  /* 0x0000000410047209 */ /* 0x000fe40007810000 */
[----:B------:R-:W-:Y:S02]  /*19900*/  FMNMX.FTZ R72, R114, R72, !PT ;  /* 0x0000004872487209 */ /* 0x000fe40007810000 */
[----:B------:R-:W-:Y:S02]  /*19910*/  FMNMX.FTZ R4, R13, R4, !PT ;  /* 0x000000040d047209 */ /* 0x000fe40007810000 */
[----:B------:R-:W-:Y:S01]  /*19920*/  LOP3.LUT P6, RZ, R234, 0x1, RZ, 0xc0, !PT ;  /* 0x00000001eaff7812 */ /* 0x000fe200078cc0ff */
[----:B------:R-:W3:Y:S01]  /*19930*/  SHFL.BFLY PT, R8, R72, 0x2, 0x1f ;  /* 0x0c401f0048087f89 */ /* 0x000ee200000e0000 */
[----:B------:R-:W-:Y:S02]  /*19940*/  FMNMX.FTZ R4, R231, R4, !PT ;  /* 0x00000004e7047209 */ /* 0x000fe40007810000 */
[----:B------:R-:W-:Y:S02]  /*19950*/  FSEL R220, R111, -INF , !P6 ;  /* 0xff8000006fdc7808 */ /* 0x000fe40007000000 */
[----:B------:R-:W-:Y:S02]  /*19960*/  FMNMX.FTZ R4, R106, R4, !PT ;  /* 0x000000046a047209 */ /* 0x000fe40007810000 */
[C---:B------:R-:W-:Y:S02]  /*19970*/  ISETP.GE.AND P0, PT, R0.reuse, R238, PT ;  /* 0x000000ee0000720c */ /* 0x040fe40003f06270 */
[----:B------:R-:W-:Y:S02]  /*19980*/  FMNMX.FTZ R4, R11, R4, !PT ;  /* 0x000000040b047209 */ /* 0x000fe40007810000 */
[----:B------:R-:W-:Y:S02]  /*19990*/  MOV R111, R10 ;  /* 0x0000000a006f7202 */ /* 0x000fe40000000f00 */
[----:B------:R-:W-:Y:S02]  /*199a0*/  FMNMX.FTZ R4, R223, R4, !PT ;  /* 0x00000004df047209 */ /* 0x000fe40007810000 */
[----:B------:R-:W-:Y:S01]  /*199b0*/  ISETP.GE.OR P0, PT, R0, R240, !P0 ;  /* 0x000000f00000720c */ /* 0x000fe20004706670 */
[----:B-1----:R-:W-:Y:S01]  /*199c0*/  FFMA.FTZ R2, R205, c[0x0][0x23c], -R84 ;  /* 0x00008f00cd027a23 */ /* 0x002fe20000010854 */
[----:B------:R-:W-:Y:S02]  /*199d0*/  FMNMX.FTZ R4, R111, R4, !PT ;  /* 0x000000046f047209 */ /* 0x000fe40007810000 */
[----:B------:R-:W-:Y:S02]  /*199e0*/  FSEL R90, R123, -INF , !P5 ;  /* 0xff8000007b5a7808 */ /* 0x000fe40006800000 */
[----:B------:R-:W-:Y:S01]  /*199f0*/  FMNMX.FTZ R4, R224, R4, !PT ;  /* 0x00000004e0047209 */ /* 0x000fe20007810000 */
[----:B------:R-:W1:Y:S01]  /*19a00*/  MUFU.EX2 R123, R2 ;  /* 0x00000002007b7308 */ /* 0x000e620000000800 */
[----:B------:R-:W-:Y:S02]  /*19a10*/  FSEL R125, R125, -INF , !P0 ;  /* 0xff8000007d7d7808 */ /* 0x000fe40004000000 */
[----:B------:R-:W-:Y:S02]  /*19a20*/  ISETP.GE.AND P0, PT, R0, R235, PT ;  /* 0x000000eb0000720c */ /* 0x000fe40003f06270 */
[----:B---3--:R-:W-:Y:S02]  /*19a30*/  FMNMX.FTZ R72, R72, R8, !PT ;  /* 0x0000000848487209 */ /* 0x008fe40007810000 */
[----:B------:R-:W-:Y:S01]  /*19a40*/  FSEL R221, R122, -INF , !P4 ;  /* 0xff8000007add7808 */ /* 0x000fe20006000000 */
[----:B------:R-:W-:Y:S01]  /*19a50*/  IMAD.MOV.U32 R122, RZ, RZ, R64 ;  /* 0x000000ffff7a7224 */ /* 0x000fe200078e0040 */
[----:B------:R-:W-:Y:S02]  /*19a60*/  ISETP.GE.OR P0, PT, R0, R239, !P0 ;  /* 0x000000ef0000720c */ /* 0x000fe40004706670 */
[----:B------:R-:W-:Y:S02]  /*19a70*/  FMNMX.FTZ R0, R220, R4, !PT ;  /* 0x00000004dc007209 */ /* 0x000fe40007810000 */
[----:B------:R-:W-:Y:S01]  /*19a80*/  FSEL R222, R126, -INF , !P1 ;  /* 0xff8000007ede7808 */ /* 0x000fe20004800000 */
[----:B------:R-:W-:Y:S01]  /*19a90*/  IMAD.MOV.U32 R126, RZ, RZ, R48 ;  /* 0x000000ffff7e7224 */ /* 0x000fe200078e0030 */
[----:B------:R-:W-:Y:S02]  /*19aa0*/  FMNMX.FTZ R0, R221, R0, !PT ;  /* 0x00000000dd007209 */ /* 0x000fe40007810000 */
[----:B------:R-:W-:Y:S01]  /*19ab0*/  FSEL R129, R121, -INF , !P2 ;  /* 0xff80000079817808 */ /* 0x000fe20005000000 */
[----:B------:R-:W-:Y:S01]  /*19ac0*/  IMAD.MOV.U32 R121, RZ, RZ, R18 ;  /* 0x000000ffff797224 */ /* 0x000fe200078e0012 */
[----:B------:R-:W-:Y:S01]  /*19ad0*/  FMNMX.FTZ R0, R90, R0, !PT ;  /* 0x000000005a007209 */ /* 0x000fe20007810000 */
[----:B------:R-:W-:Y:S01]  /*19ae0*/  FFMA.FTZ R126, R126, c[0x0][0x23c], -R84 ;  /* 0x00008f007e7e7a23 */ /* 0x000fe20000010854 */
[----:B------:R-:W-:Y:S02]  /*19af0*/  FSEL R74, R127, -INF , !P0 ;  /* 0xff8000007f4a7808 */ /* 0x000fe40004000000 */
[----:B------:R-:W-:Y:S02]  /*19b00*/  FMNMX.FTZ R0, R222, R0, !PT ;  /* 0x00000000de007209 */ /* 0x000fe40007810000 */
[----:B-1----:R-:W-:Y:S02]  /*19b10*/  F2FP.BF16.PACK_AB R76, R123, R85 ;  /* 0x000000557b4c723e */ /* 0x002fe400000010ff */
[----:B------:R-:W-:Y:S02]  /*19b20*/  FMNMX.FTZ R0, R74, R0, !PT ;  /* 0x000000004a007209 */ /* 0x000fe40007810000 */
[----:B------:R-:W-:Y:S02]  /*19b30*/  MOV R127, R16 ;  /* 0x00000010007f7202 */ /* 0x000fe40000000f00 */
[----:B------:R-:W-:Y:S01]  /*19b40*/  LOP3.LUT P4, RZ, R234, 0x4000, RZ, 0xc0, !PT ;  /* 0x00004000eaff7812 */ /* 0x000fe2000788c0ff */
[----:B------:R-:W1:Y:S02]  /*19b50*/  SHFL.BFLY PT, R2, R0, 0x2, 0x1f ;  /* 0x0c401f0000027f89 */ /* 0x000e6400000e0000 */
[----:B-1----:R-:W-:Y:S02]  /*19b60*/  FMNMX.FTZ R0, R0, R2, !PT ;  /* 0x0000000200007209 */ /* 0x002fe40007810000 */
[----:B--2---:R-:W-:Y:S04]  /*19b70*/  FMNMX.FTZ R7, R103, R7, !PT ;  /* 0x0000000767077209 */ /* 0x004fe80007810000 */
[----:B------:R-:W-:Y:S04]  /*19b80*/  FMNMX.FTZ R7, R94, R7, !PT ;  /* 0x000000075e077209 */ /* 0x000fe80007810000 */
[----:B------:R-:W-:Y:S04]  /*19b90*/  FMNMX.FTZ R7, R104, R7, !PT ;  /* 0x0000000768077209 */ /* 0x000fe80007810000 */
[----:B------:R-:W-:Y:S04]  /*19ba0*/  FMNMX.FTZ R6, R18, R7, !PT ;  /* 0x0000000712067209 */ /* 0x000fe80007810000 */
[----:B------:R-:W-:Y:S04]  /*19bb0*/  FMNMX.FTZ R6, R131, R6, !PT ;  /* 0x0000000683067209 */ /* 0x000fe80007810000 */
[----:B------:R-:W-:Y:S04]  /*19bc0*/  FMNMX.FTZ R6, R12, R6, !PT ;  /* 0x000000060c067209 */ /* 0x000fe80007810000 */
[----:B------:R-:W-:Y:S04]  /*19bd0*/  FMNMX.FTZ R6, R249, R6, !PT ;  /* 0x00000006f9067209 */ /* 0x000fe80007810000 */
[----:B------:R-:W-:Y:S02]  /*19be0*/  FMNMX.FTZ R71, R214, R6, !PT ;  /* 0x00000006d6477209 */ /* 0x000fe40007810000 */
[----:B------:R-:W1:Y:S02]  /*19bf0*/  SHFL.BFLY PT, R6, R72, 0x1, 0x1f ;  /* 0x0c201f0048067f89 */ /* 0x000e6400000e0000 */
[----:B------:R-:W-:Y:S04]  /*19c00*/  FMNMX.FTZ R71, R201, R71, !PT ;  /* 0x00000047c9477209 */ /* 0x000fe80007810000 */
[----:B------:R-:W-:Y:S04]  /*19c10*/  FMNMX.FTZ R71, R200, R71, !PT ;  /* 0x00000047c8477209 */ /* 0x000fe80007810000 */
[----:B------:R-:W-:Y:S04]  /*19c20*/  FMNMX.FTZ R71, R130, R71, !PT ;  /* 0x0000004782477209 */ /* 0x000fe80007810000 */
[----:B------:R-:W-:Y:S04]  /*19c30*/  FMNMX.FTZ R71, R129, R71, !PT ;  /* 0x0000004781477209 */ /* 0x000fe80007810000 */
[----:B------:R-:W-:Y:S04]  /*19c40*/  FMNMX.FTZ R71, R128, R71, !PT ;  /* 0x0000004780477209 */ /* 0x000fe80007810000 */
[----:B------:R-:W-:Y:S02]  /*19c50*/  FMNMX.FTZ R71, R125, R71, !PT ;  /* 0x000000477d477209 */ /* 0x000fe40007810000 */
[----:B-1----:R-:W-:Y:S03]  /*19c60*/  FMNMX.FTZ R72, R72, R6, !PT ;  /* 0x0000000648487209 */ /* 0x002fe60007810000 */
[----:B------:R-:W1:Y:S01]  /*19c70*/  SHFL.BFLY PT, R5, R71, 0x2, 0x1f ;  /* 0x0c401f0047057f89 */ /* 0x000e6200000e0000 */
[C---:B------:R-:W-:Y:S01]  /*19c80*/  FSETP.NEU.FTZ.AND P2, PT, R72.reuse, -INF , PT ;  /* 0xff8000004800780b */ /* 0x040fe20003f5d000 */
[----:B------:R-:W-:Y:S05]  /*19c90*/  FMUL.FTZ R75, R72, c[0x0][0x23c] ;  /* 0x00008f00484b7a20 */ /* 0x000fea0000410000 */
[----:B------:R-:W-:Y:S05]  /*19ca0*/  FSEL R75, R75, RZ, P2 ;  /* 0x000000ff4b4b7208 */ /* 0x000fea0001000000 */
[--C-:B------:R-:W-:Y:S02]  /*19cb0*/  FFMA.FTZ R4, R204, c[0x0][0x23c], -R75.reuse ;  /* 0x00008f00cc047a23 */ /* 0x100fe4000001084b */
[--C-:B------:R-:W-:Y:S02]  /*19cc0*/  FFMA.FTZ R2, R209, c[0x0][0x23c], -R75.reuse ;  /* 0x00008f00d1027a23 */ /* 0x100fe4000001084b */
[----:B------:R-:W-:Y:S01]  /*19cd0*/  IMAD.MOV.U32 R209, RZ, RZ, R22 ;  /* 0x000000ffffd17224 */ /* 0x000fe200078e0016 */
[----:B------:R2:W-:Y:S01]  /*19ce0*/  MUFU.EX2 R119, R4 ;  /* 0x0000000400777308 */ /* 0x0005e20000000800 */
[--C-:B------:R-:W-:Y:S02]  /*19cf0*/  FFMA.FTZ R89, R89, c[0x0][0x23c], -R75.reuse ;  /* 0x00008f0059597a23 */ /* 0x100fe4000001084b */
[--C-:B------:R-:W-:Y:S02]  /*19d00*/  FFMA.FTZ R88, R88, c[0x0][0x23c], -R75.reuse ;  /* 0x00008f0058587a23 */ /* 0x100fe4000001084b */
[--C-:B------:R-:W-:Y:S02]  /*19d10*/  FFMA.FTZ R91, R91, c[0x0][0x23c], -R75.reuse ;  /* 0x00008f005b5b7a23 */ /* 0x100fe4000001084b */
[--C-:B------:R-:W-:Y:S01]  /*19d20*/  FFMA.FTZ R107, R107, c[0x0][0x23c], -R75.reuse ;  /* 0x00008f006b6b7a23 */ /* 0x100fe2000001084b */
[----:B-1----:R-:W-:Y:S01]  /*19d30*/  FMNMX.FTZ R71, R71, R5, !PT ;  /* 0x0000000547477209 */ /* 0x002fe20007810000 */
[--C-:B------:R-:W-:Y:S01]  /*19d40*/  FFMA.FTZ R122, R122, c[0x0][0x23c], -R75.reuse ;  /* 0x00008f007a7a7a23 */ /* 0x100fe2000001084b */
[----:B------:R1:W-:Y:S01]  /*19d50*/  MUFU.EX2 R203, R2 ;  /* 0x0000000200cb7308 */ /* 0x0003e20000000800 */
[--C-:B------:R-:W-:Y:S02]  /*19d60*/  FFMA.FTZ R251, R251, c[0x0][0x23c], -R75.reuse ;  /* 0x00008f00fbfb7a23 */ /* 0x100fe4000001084b */
[--C-:B------:R-:W-:Y:S01]  /*19d70*/  FFMA.FTZ R250, R250, c[0x0][0x23c], -R75.reuse ;  /* 0x00008f00fafa7a23 */ /* 0x100fe2000001084b */
[----:B------:R-:W3:Y:S01]  /*19d80*/  SHFL.BFLY PT, R5, R71, 0x1, 0x1f ;  /* 0x0c201f0047057f89 */ /* 0x000ee200000e0000 */
[--C-:B------:R-:W-:Y:S02]  /*19d90*/  FFMA.FTZ R246, R246, c[0x0][0x23c], -R75.reuse ;  /* 0x00008f00f6f67a23 */ /* 0x100fe4000001084b */
[--C-:B--2---:R-:W-:Y:S04]  /*19da0*/  FFMA.FTZ R4, R206, c[0x0][0x23c], -R75.reuse ;  /* 0x00008f00ce047a23 */ /* 0x104fe8000001084b */
[----:B------:R2:W4:Y:S01]  /*19db0*/  MUFU.EX2 R204, R4 ;  /* 0x0000000400cc7308 */ /* 0x0005220000000800 */
[----:B-1----:R-:W1:Y:S01]  /*19dc0*/  SHFL.BFLY PT, R2, R0, 0x1, 0x1f ;  /* 0x0c201f0000027f89 */ /* 0x002e6200000e0000 */
[----:B---3--:R-:W-:Y:S04]  /*19dd0*/  FMNMX.FTZ R71, R71, R5, !PT ;  /* 0x0000000547477209 */ /* 0x008fe80007810000 */
[C---:B------:R-:W-:Y:S01]  /*19de0*/  FSETP.NEU.FTZ.AND P1, PT, R71.reuse, -INF , PT ;  /* 0xff8000004700780b */ /* 0x040fe20003f3d000 */
[----:B------:R-:W-:Y:S05]  /*19df0*/  FMUL.FTZ R92, R71, c[0x0][0x23c] ;  /* 0x00008f00475c7a20 */ /* 0x000fea0000410000 */
[----:B------:R-:W-:Y:S01]  /*19e00*/  FSEL R92, R92, RZ, P1 ;  /* 0x000000ff5c5c7208 */ /* 0x000fe20000800000 */
[----:B--2---:R-:W-:Y:S01]  /*19e10*/  FFMA.FTZ R4, R208, c[0x0][0x23c], -R84 ;  /* 0x00008f00d0047a23 */ /* 0x004fe20000010854 */
[----:B----4-:R-:W-:Y:S03]  /*19e20*/  F2FP.BF16.PACK_AB R77, R204, R119 ;  /* 0x00000077cc4d723e */ /* 0x010fe600000010ff */
[--C-:B------:R-:W-:Y:S02]  /*19e30*/  FFMA.FTZ R214, R214, c[0x0][0x23c], -R92.reuse ;  /* 0x00008f00d6d67a23 */ /* 0x100fe4000001085c */
[--C-:B------:R-:W-:Y:S01]  /*19e40*/  FFMA.FTZ R201, R201, c[0x0][0x23c], -R92.reuse ;  /* 0x00008f00c9c97a23 */ /* 0x100fe2000001085c */
[----:B------:R2:W-:Y:S01]  /*19e50*/  MUFU.EX2 R205, R4 ;  /* 0x0000000400cd7308 */ /* 0x0005e20000000800 */
[--C-:B------:R-:W-:Y:S01]  /*19e60*/  FFMA.FTZ R200, R200, c[0x0][0x23c], -R92.reuse ;  /* 0x00008f00c8c87a23 */ /* 0x100fe2000001085c */
[----:B-1----:R-:W-:Y:S01]  /*19e70*/  FMNMX.FTZ R70, R0, R2, !PT ;  /* 0x0000000200467209 */ /* 0x002fe20007810000 */
[----:B------:R-:W-:Y:S02]  /*19e80*/  FFMA.FTZ R0, R23, c[0x0][0x23c], -R92 ;  /* 0x00008f0017007a23 */ /* 0x000fe4000001085c */
[----:B------:R-:W1:Y:S01]  /*19e90*/  LDSM.16.MT88.4 R20, [R216+0x8000] ;  /* 0x00800000d814783b */ /* 0x000e620000004200 */
[C---:B------:R-:W-:Y:S01]  /*19ea0*/  FSETP.NEU.FTZ.AND P0, PT, R70.reuse, -INF , PT ;  /* 0xff8000004600780b */ /* 0x040fe20003f1d000 */
[----:B------:R-:W-:Y:S03]  /*19eb0*/  FMUL.FTZ R100, R70, c[0x0][0x23c] ;  /* 0x00008f0046647a20 */ /* 0x000fe60000410000 */
[----:B------:R3:W-:Y:S02]  /*19ec0*/  MUFU.EX2 R7, R0 ;  /* 0x0000000000077308 */ /* 0x0007e40000000800 */
[----:B------:R-:W-:Y:S05]  /*19ed0*/  FSEL R100, R100, RZ, P0 ;  /* 0x000000ff64647208 */ /* 0x000fea0000000000 */
[----:B------:R-:W-:Y:S04]  /*19ee0*/  FFMA.FTZ R2, R14, c[0x0][0x23c], -R100 ;  /* 0x00008f000e027a23 */ /* 0x000fe80000010864 */
[----:B------:R4:W-:Y:S01]  /*19ef0*/  MUFU.EX2 R227, R2 ;  /* 0x0000000200e37308 */ /* 0x0009e20000000800 */
[----:B--2---:R-:W-:Y:S09]  /*19f00*/  FFMA.FTZ R4, R207, c[0x0][0x23c], -R84 ;  /* 0x00008f00cf047a23 */ /* 0x004ff20000010854 */
[----:B------:R2:W1:Y:S01]  /*19f10*/  MUFU.EX2 R206, R4 ;  /* 0x0000000400ce7308 */ /* 0x0004620000000800 */
[----:B---3--:R-:W-:Y:S09]  /*19f20*/  FFMA.FTZ R0, R33, c[0x0][0x23c], -R92 ;  /* 0x00008f0021007a23 */ /* 0x008ff2000001085c */
[----:B------:R3:W-:Y:S01]  /*19f30*/  MUFU.EX2 R207, R0 ;  /* 0x0000000000cf7308 */ /* 0x0007e20000000800 */
[----:B----4-:R-:W-:Y:S01]  /*19f40*/  FSEL R2, R72, RZ, P2 ;  /* 0x000000ff48027208 */ /* 0x010fe20001000000 */
[----:B--2---:R-:W-:Y:S01]  /*19f50*/  FFMA.FTZ R4, R210, c[0x0][0x23c], -R75 ;  /* 0x00008f00d2047a23 */ /* 0x004fe2000001084b */
[----:B-1----:R-:W-:Y:S07]  /*19f60*/  F2FP.BF16.PACK_AB R78, R206, R205 ;  /* 0x000000cdce4e723e */ /* 0x002fee00000010ff */
[----:B------:R1:W2:Y:S01]  /*19f70*/  MUFU.EX2 R208, R4 ;  /* 0x0000000400d07308 */ /* 0x0002a20000000800 */
[----:B---3--:R-:W-:Y:S09]  /*19f80*/  FFMA.FTZ R0, R34, c[0x0][0x23c], -R100 ;  /* 0x00008f0022007a23 */ /* 0x008ff20000010864 */
[----:B------:R3:W-:Y:S01]  /*19f90*/  MUFU.EX2 R210, R0 ;  /* 0x0000000000d27308 */ /* 0x0007e20000000800 */
[----:B-1----:R-:W-:Y:S01]  /*19fa0*/  FFMA.FTZ R4, R32, c[0x0][0x23c], -R92 ;  /* 0x00008f0020047a23 */ /* 0x002fe2000001085c */
[----:B--2---:R-:W-:Y:S08]  /*19fb0*/  F2FP.BF16.PACK_AB R79, R208, R203 ;  /* 0x000000cbd04f723e */ /* 0x004ff000000010ff */
[----:B------:R1:W-:Y:S01]  /*19fc0*/  MUFU.EX2 R115, R4 ;  /* 0x0000000400737308 */ /* 0x0003e20000000800 */
[----:B---3--:R-:W-:Y:S09]  /*19fd0*/  FFMA.FTZ R0, R36, c[0x0][0x23c], -R100 ;  /* 0x00008f0024007a23 */ /* 0x008ff20000010864 */
[----:B------:R2:W-:Y:S01]  /*19fe0*/  MUFU.EX2 R225, R0 ;  /* 0x0000000000e17308 */ /* 0x0005e20000000800 */
[----:B-1----:R-:W-:Y:S09]  /*19ff0*/  FFMA.FTZ R4, R35, c[0x0][0x23c], -R92 ;  /* 0x00008f0023047a23 */ /* 0x002ff2000001085c */
[----:B------:R-:W1:Y:S01]  /*1a000*/  MUFU.EX2 R226, R4 ;  /* 0x0000000400e27308 */ /* 0x000e620000000800 */
[----:B--2---:R-:W-:Y:S05]  /*1a010*/  FSEL R0, R73, RZ, P3 ;  /* 0x000000ff49007208 */ /* 0x004fea0001800000 */
[----:B------:R-:W-:Y:S04]  /*1a020*/  FADD.FTZ R0, -R0, R3 ;  /* 0x0000000300007221 */ /* 0x000fe80000010100 */
[----:B------:R-:W-:Y:S04]  /*1a030*/  FMUL.FTZ R0, R0, c[0x0][0x23c] ;  /* 0x00008f0000007a20 */ /* 0x000fe80000410000 */
[----:B------:R2:W3:Y:S01]  /*1a040*/  MUFU.EX2 R3, R0 ;  /* 0x0000000000037308 */ /* 0x0004e20000000800 */
[----:B-1----:R-:W-:Y:S01]  /*1a050*/  F2FP.BF16.PACK_AB R64, R226, R115 ;  /* 0x00000073e240723e */ /* 0x002fe200000010ff */
[----:B--2---:R-:W-:Y:S01]  /*1a060*/  FADD.FTZ R0, -R2, R132 ;  /* 0x0000008402007221 */ /* 0x004fe20000010100 */
[----:B------:R-:W-:Y:S01]  /*1a070*/  FSEL R2, R71, RZ, P1 ;  /* 0x000000ff47027208 */ /* 0x000fe20000800000 */
[----:B------:R-:W-:Y:S02]  /*1a080*/  IMAD.MOV.U32 R132, RZ, RZ, R7 ;  /* 0x000000ffff847224 */ /* 0x000fe400078e0007 */
[----:B------:R-:W-:Y:S02]  /*1a090*/  FMUL.FTZ R0, R0, c[0x0][0x23c] ;  /* 0x00008f0000007a20 */ /* 0x000fe40000410000 */
[----:B---3--:R-:W-:Y:S01]  /*1a0a0*/  FMUL.FTZ R4, R3, R140 ;  /* 0x0000008c03047220 */ /* 0x008fe20000410000 */
[----:B------:R-:W-:Y:S01]  /*1a0b0*/  F2FP.BF16.PACK_AB R66, R207, R132 ;  /* 0x00000084cf42723e */ /* 0x000fe200000010ff */
[C---:B------:R-:W-:Y:S01]  /*1a0c0*/  FMUL.FTZ R5, R3.reuse, R141 ;  /* 0x0000008d03057220 */ /* 0x040fe20000410000 */
[----:B------:R1:W2:Y:S01]  /*1a0d0*/  MUFU.EX2 R69, R0 ;  /* 0x0000000000457308 */ /* 0x0002a20000000800 */
[C---:B------:R-:W-:Y:S02]  /*1a0e0*/  FMUL.FTZ R17, R3.reuse, R145 ;  /* 0x0000009103117220 */ /* 0x040fe40000410000 */
[----:B------:R-:W-:Y:S02]  /*1a0f0*/  IMAD.MOV.U32 R145, RZ, RZ, R39 ;  /* 0x000000ffff917224 */ /* 0x000fe400078e0027 */
[----:B------:R-:W-:Y:S02]  /*1a100*/  IMAD.MOV.U32 R141, RZ, RZ, R67 ;  /* 0x000000ffff8d7224 */ /* 0x000fe400078e0043 */
[C---:B------:R-:W-:Y:S02]  /*1a110*/  FMUL.FTZ R16, R3.reuse, R144 ;  /* 0x0000009003107220 */ /* 0x040fe40000410000 */
[----:B------:R-:W-:Y:S02]  /*1a120*/  IMAD.MOV.U32 R144, RZ, RZ, R49 ;  /* 0x000000ffff907224 */ /* 0x000fe400078e0031 */
[C---:B------:R-:W-:Y:S02]  /*1a130*/  FMUL.FTZ R32, R3.reuse, R160 ;  /* 0x000000a003207220 */ /* 0x040fe40000410000 */
[C---:B------:R-:W-:Y:S02]  /*1a140*/  FMUL.FTZ R33, R3.reuse, R161 ;  /* 0x000000a103217220 */ /* 0x040fe40000410000 */
[----:B------:R-:W-:Y:S02]  /*1a150*/  IMAD.MOV.U32 R140, RZ, RZ, R45 ;  /* 0x000000ffff8c7224 */ /* 0x000fe400078e002d */
[C---:B------:R-:W-:Y:S02]  /*1a160*/  FMUL.FTZ R48, R3.reuse, R176 ;  /* 0x000000b003307220 */ /* 0x040fe40000410000 */
[----:B------:R-:W-:Y:S02]  /*1a170*/  FMUL.FTZ R49, R3, R177 ;  /* 0x000000b103317220 */ /* 0x000fe40000410000 */
[----:B------:R-:W-:Y:S02]  /*1a180*/  FFMA.FTZ R176, R87, c[0x0][0x23c], -R84 ;  /* 0x00008f0057b07a23 */ /* 0x000fe40000010854 */
[----:B-1----:R-:W-:Y:S01]  /*1a190*/  FADD.FTZ R0, -R2, R133 ;  /* 0x0000008502007221 */ /* 0x002fe20000010100 */
[----:B------:R-:W-:Y:S01]  /*1a1a0*/  FSEL R2, R70, RZ, P0 ;  /* 0x000000ff46027208 */ /* 0x000fe20000000000 */
[C---:B--2---:R-:W-:Y:S01]  /*1a1b0*/  FMUL.FTZ R6, R69.reuse, R142 ;  /* 0x0000008e45067220 */ /* 0x044fe20000410000 */
[----:B------:R-:W-:Y:S01]  /*1a1c0*/  MOV R133, R12 ;  /* 0x0000000c00857202 */ /* 0x000fe20000000f00 */
[----:B------:R-:W-:Y:S01]  /*1a1d0*/  FMUL.FTZ R0, R0, c[0x0][0x23c] ;  /* 0x00008f0000007a20 */ /* 0x000fe20000410000 */
[----:B------:R-:W-:Y:S01]  /*1a1e0*/  PLOP3.LUT P0, PT, PT, PT, UP0, 0x80, 0x0 ;  /* 0x000000000000781c */ /* 0x000fe20003f0f008 */
[C---:B------:R-:W-:Y:S02]  /*1a1f0*/  FMUL.FTZ R7, R69.reuse, R143 ;  /* 0x0000008f45077220 */ /* 0x040fe40000410000 */
[C---:B------:R-:W-:Y:S01]  /*1a200*/  FMUL.FTZ R18, R69.reuse, R146 ;  /* 0x0000009245127220 */ /* 0x040fe20000410000 */
[----:B------:R1:W2:Y:S01]  /*1a210*/  MUFU.EX2 R68, R0 ;  /* 0x0000000000447308 */ /* 0x0002a20000000800 */
[----:B------:R-:W-:Y:S01]  /*1a220*/  IMAD.MOV.U32 R143, RZ, RZ, R65 ;  /* 0x000000ffff8f7224 */ /* 0x000fe200078e0041 */
[----:B------:R-:W-:Y:S01]  /*1a230*/  MOV R146, R38 ;  /* 0x0000002600927202 */ /* 0x000fe20000000f00 */
[----:B------:R-:W-:Y:S01]  /*1a240*/  FMUL.FTZ R19, R69, R147 ;  /* 0x0000009345137220 */ /* 0x000fe20000410000 */
[----:B------:R-:W-:Y:S01]  /*1a250*/  F2FP.BF16.PACK_AB R65, R225, R210 ;  /* 0x000000d2e141723e */ /* 0x000fe200000010ff */
[----:B------:R-:W-:Y:S01]  /*1a260*/  IMAD.MOV.U32 R142, RZ, RZ, R41 ;  /* 0x000000ffff8e7224 */ /* 0x000fe200078e0029 */
[-C--:B------:R-:W-:Y:S01]  /*1a270*/  HMMA.16816.F32.BF16 R4, R76, R20.reuse, R4 ;  /* 0x000000144c04723c */ /* 0x080fe20000041804 */
[----:B------:R-:W-:Y:S02]  /*1a280*/  IMAD.MOV.U32 R147, RZ, RZ, R146 ;  /* 0x000000ffff937224 */ /* 0x000fe400078e0092 */
[----:B------:R-:W-:Y:S02]  /*1a290*/  IMAD.MOV.U32 R146, RZ, RZ, R145 ;  /* 0x000000ffff927224 */ /* 0x000fe400078e0091 */
[----:B------:R-:W-:Y:S02]  /*1a2a0*/  IMAD.MOV.U32 R145, RZ, RZ, R144 ;  /* 0x000000ffff917224 */ /* 0x000fe400078e0090 */
[C---:B------:R-:W-:Y:S02]  /*1a2b0*/  FMUL.FTZ R34, R69.reuse, R162 ;  /* 0x000000a245227220 */ /* 0x040fe40000410000 */
[----:B------:R-:W-:Y:S03]  /*1a2c0*/  FMUL.FTZ R35, R69, R163 ;  /* 0x000000a345237220 */ /* 0x000fe60000410000 */
[----:B------:R-:W-:Y:S02]  /*1a2d0*/  FFMA.FTZ R163, R116, c[0x0][0x23c], -R84 ;  /* 0x00008f0074a37a23 */ /* 0x000fe40000010854 */
[----:B-1----:R-:W-:Y:S02]  /*1a2e0*/  FADD.FTZ R0, -R2, R134 ;  /* 0x0000008602007221 */ /* 0x002fe40000010100 */
[----:B------:R-:W-:Y:S02]  /*1a2f0*/  FFMA.FTZ R2, R15, c[0x0][0x23c], -R100 ;  /* 0x00008f000f027a23 */ /* 0x000fe40000010864 */
[----:B------:R-:W-:Y:S02]  /*1a300*/  FMUL.FTZ R0, R0, c[0x0][0x23c] ;  /* 0x00008f0000007a20 */ /* 0x000fe40000410000 */
[C---:B--2---:R-:W-:Y:S01]  /*1a310*/  FMUL.FTZ R8, R68.reuse, R136 ;  /* 0x0000008844087220 */ /* 0x044fe20000410000 */
[----:B------:R-:W1:Y:S01]  /*1a320*/  MUFU.EX2 R135, R2 ;  /* 0x0000000200877308 */ /* 0x000e620000000800 */
[C---:B------:R-:W-:Y:S02]  /*1a330*/  FMUL.FTZ R9, R68.reuse, R137 ;  /* 0x0000008944097220 */ /* 0x040fe40000410000 */
[C---:B------:R-:W-:Y:S02]  /*1a340*/  FMUL.FTZ R12, R68.reuse, R148 ;  /* 0x00000094440c7220 */ /* 0x040fe40000410000 */
[C---:B------:R-:W-:Y:S02]  /*1a350*/  FMUL.FTZ R13, R68.reuse, R149 ;  /* 0x00000095440d7220 */ /* 0x040fe40000410000 */
[----:B------:R-:W-:Y:S02]  /*1a360*/  IMAD.MOV.U32 R136, RZ, RZ, R55 ;  /* 0x000000ffff887224 */ /* 0x000fe400078e0037 */
[----:B------:R-:W-:Y:S01]  /*1a370*/  IMAD.MOV.U32 R148, RZ, RZ, R46 ;  /* 0x000000ffff947224 */ /* 0x000fe200078e002e */
[----:B------:R-:W2:Y:S01]  /*1a380*/  MUFU.EX2 R0, R0 ;  /* 0x0000000000007308 */ /* 0x000ea20000000800 */
[----:B------:R-:W-:Y:S02]  /*1a390*/  IMAD.MOV.U32 R149, RZ, RZ, R52 ;  /* 0x000000ffff957224 */ /* 0x000fe400078e0034 */
[C---:B------:R-:W-:Y:S02]  /*1a3a0*/  FMUL.FTZ R24, R68.reuse, R152 ;  /* 0x0000009844187220 */ /* 0x040fe40000410000 */
[C---:B------:R-:W-:Y:S02]  /*1a3b0*/  FMUL.FTZ R25, R68.reuse, R153 ;  /* 0x0000009944197220 */ /* 0x040fe40000410000 */
[C---:B------:R-:W-:Y:S02]  /*1a3c0*/  FMUL.FTZ R28, R68.reuse, R164 ;  /* 0x000000a4441c7220 */ /* 0x040fe40000410000 */
[C---:B------:R-:W-:Y:S02]  /*1a3d0*/  FMUL.FTZ R29, R68.reuse, R165 ;  /* 0x000000a5441d7220 */ /* 0x040fe40000410000 */
[----:B------:R-:W-:Y:S02]  /*1a3e0*/  IMAD.MOV.U32 R134, RZ, RZ, R43 ;  /* 0x000000ffff867224 */ /* 0x000fe400078e002b */
[----:B------:R-:W-:Y:S01]  /*1a3f0*/  IMAD.MOV.U32 R137, RZ, RZ, R40 ;  /* 0x000000ffff897224 */ /* 0x000fe200078e0028 */
[----:B-1----:R-:W-:Y:S01]  /*1a400*/  F2FP.BF16.PACK_AB R67, R135, R227 ;  /* 0x000000e38743723e */ /* 0x002fe200000010ff */
[----:B------:R-:W-:Y:S02]  /*1a410*/  IMAD.MOV.U32 R2, RZ, RZ, R37 ;  /* 0x000000ffff027224 */ /* 0x000fe400078e0025 */
[----:B------:R-:W-:Y:S01]  /*1a420*/  FMUL.FTZ R40, R68, R168 ;  /* 0x000000a844287220 */ /* 0x000fe20000410000 */
[----:B------:R-:W1:Y:S01]  /*1a430*/  LDSM.16.MT88.4 R36, [R219+0x8000] ;  /* 0x00800000db24783b */ /* 0x000e620000004200 */
[----:B------:R-:W-:Y:S02]  /*1a440*/  FFMA.FTZ R2, R2, c[0x0][0x23c], -R84 ;  /* 0x00008f0002027a23 */ /* 0x000fe40000010854 */
[C---:B------:R-:W-:Y:S02]  /*1a450*/  FMUL.FTZ R41, R68.reuse, R169 ;  /* 0x000000a944297220 */ /* 0x040fe40000410000 */
[----:B------:R-:W-:Y:S02]  /*1a460*/  FMUL.FTZ R44, R68, R180 ;  /* 0x000000b4442c7220 */ /* 0x000fe40000410000 */
[C---:B--2---:R-:W-:Y:S02]  /*1a470*/  FMUL.FTZ R10, R0.reuse, R138 ;  /* 0x0000008a000a7220 */ /* 0x044fe40000410000 */
[----:B------:R-:W-:Y:S02]  /*1a480*/  IMAD.MOV.U32 R138, RZ, RZ, R11 ;  /* 0x000000ffff8a7224 */ /* 0x000fe400078e000b */
[C---:B------:R-:W-:Y:S01]  /*1a490*/  FMUL.FTZ R11, R0.reuse, R139 ;  /* 0x0000008b000b7220 */ /* 0x040fe20000410000 */
[----:B------:R-:W-:Y:S01]  /*1a4a0*/  MOV R139, R53 ;  /* 0x00000035008b7202 */ /* 0x000fe20000000f00 */
[C---:B------:R-:W-:Y:S01]  /*1a4b0*/  FMUL.FTZ R14, R0.reuse, R150 ;  /* 0x00000096000e7220 */ /* 0x040fe20000410000 */
[----:B------:R-:W2:Y:S01]  /*1a4c0*/  LDSM.16.MT88.4 R52, [R217+0x8000] ;  /* 0x00800000d934783b */ /* 0x000ea20000004200 */
[C---:B------:R-:W-:Y:S01]  /*1a4d0*/  FMUL.FTZ R15, R0.reuse, R151 ;  /* 0x00000097000f7220 */ /* 0x040fe20000410000 */
[----:B------:R-:W-:Y:S01]  /*1a4e0*/  MOV R151, R50 ;  /* 0x0000003200977202 */ /* 0x000fe20000000f00 */
[----:B------:R-:W-:Y:S01]  /*1a4f0*/  IMAD.MOV.U32 R150, RZ, RZ, R51 ;  /* 0x000000ffff967224 */ /* 0x000fe200078e0033 */
[C---:B------:R-:W-:Y:S01]  /*1a500*/  HMMA.16816.F32.BF16 R8, R64.reuse, R20, R8 ;  /* 0x000000144008723c */ /* 0x040fe20000041808 */
[C---:B------:R-:W-:Y:S02]  /*1a510*/  FMUL.FTZ R26, R0.reuse, R154 ;  /* 0x0000009a001a7220 */ /* 0x040fe40000410000 */
[----:B------:R-:W-:Y:S01]  /*1a520*/  IMAD.MOV.U32 R144, RZ, RZ, R151 ;  /* 0x000000ffff907224 */ /* 0x000fe200078e0097 */
[----:B------:R-:W-:Y:S01]  /*1a530*/  MOV R151, R150 ;  /* 0x0000009600977202 */ /* 0x000fe20000000f00 */
[----:B------:R-:W-:Y:S02]  /*1a540*/  IMAD.MOV.U32 R150, RZ, RZ, R149 ;  /* 0x000000ffff967224 */ /* 0x000fe400078e0095 */
[C---:B------:R-:W-:Y:S01]  /*1a550*/  FMUL.FTZ R20, R3.reuse, R156 ;  /* 0x0000009c03147220 */ /* 0x040fe20000410000 */
[-C--:B------:R-:W-:Y:S01]  /*1a560*/  HMMA.16816.F32.BF16 R12, R64, R22.reuse, R12 ;  /* 0x00000016400c723c */ /* 0x080fe2000004180c */
[----:B------:R-:W-:Y:S03]  /*1a570*/  FMUL.FTZ R21, R3, R157 ;  /* 0x0000009d03157220 */ /* 0x000fe60000410000 */
[----:B------:R-:W-:Y:S02]  /*1a580*/  IMAD.MOV.U32 R149, RZ, RZ, R148 ;  /* 0x000000ffff957224 */ /* 0x000fe400078e0094 */
[----:B------:R-:W-:Y:S02]  /*1a590*/  IMAD.MOV.U32 R148, RZ, RZ, R139 ;  /* 0x000000ffff947224 */ /* 0x000fe400078e008b */
[----:B------:R-:W-:Y:S01]  /*1a5a0*/  IMAD.MOV.U32 R139, RZ, RZ, R138 ;  /* 0x000000ffff8b7224 */ /* 0x000fe200078e008a */
[C---:B------:R-:W-:Y:S03]  /*1a5b0*/  HMMA.16816.F32.BF16 R16, R76.reuse, R22, R16 ;  /* 0x000000164c10723c */ /* 0x040fe60000041810 */
[----:B------:R-:W-:Y:S01]  /*1a5c0*/  IMAD.MOV.U32 R138, RZ, RZ, R136 ;  /* 0x000000ffff8a7224 */ /* 0x000fe200078e0088 */
[----:B------:R-:W-:Y:S01]  /*1a5d0*/  MOV R136, R143 ;  /* 0x0000008f00887202 */ /* 0x000fe20000000f00 */
[----:B------:R-:W-:Y:S02]  /*1a5e0*/  IMAD.MOV.U32 R143, RZ, RZ, R142 ;  /* 0x000000ffff8f7224 */ /* 0x000fe400078e008e */
[C---:B------:R-:W-:Y:S02]  /*1a5f0*/  FMUL.FTZ R22, R69.reuse, R158 ;  /* 0x0000009e45167220 */ /* 0x040fe40000410000 */
[----:B------:R-:W-:Y:S03]  /*1a600*/  FMUL.FTZ R23, R69, R159 ;  /* 0x0000009f45177220 */ /* 0x000fe60000410000 */
[----:B------:R-:W-:Y:S02]  /*1a610*/  IMAD.MOV.U32 R142, RZ, RZ, R141 ;  /* 0x000000ffff8e7224 */ /* 0x000fe400078e008d */
[----:B------:R-:W-:Y:S02]  /*1a620*/  IMAD.MOV.U32 R141, RZ, RZ, R133 ;  /* 0x000000ffff8d7224 */ /* 0x000fe400078e0085 */
[----:B------:R-:W-:Y:S01]  /*1a630*/  IMAD.MOV.U32 R133, RZ, RZ, R111 ;  /* 0x000000ffff857224 */ /* 0x000fe200078e006f */
[-C--:B-1----:R-:W-:Y:S01]  /*1a640*/  HMMA.16816.F32.BF16 R20, R76, R36.reuse, R20 ;  /* 0x000000244c14723c */ /* 0x082fe20000041814 */
[----:B------:R-:W-:Y:S01]  /*1a650*/  IMAD.MOV.U32 R111, RZ, RZ, R124 ;  /* 0x000000ffff6f7224 */ /* 0x000fe200078e007c */
[----:B------:R-:W-:Y:S01]  /*1a660*/  MOV R124, R120 ;  /* 0x00000078007c7202 */ /* 0x000fe20000000f00 */
[C---:B------:R-:W-:Y:S01]  /*1a670*/  FMUL.FTZ R27, R0.reuse, R155 ;  /* 0x0000009b001b7220 */ /* 0x040fe20000410000 */
[----:B------:R1:W-:Y:S01]  /*1a680*/  MUFU.EX2 R120, R2 ;  /* 0x0000000200787308 */ /* 0x0003e20000000800 */
[C---:B------:R-:W-:Y:S02]  /*1a690*/  FMUL.FTZ R30, R0.reuse, R166 ;  /* 0x000000a6001e7220 */ /* 0x040fe40000410000 */
[C---:B------:R-:W-:Y:S02]  /*1a6a0*/  FMUL.FTZ R31, R0.reuse, R167 ;  /* 0x000000a7001f7220 */ /* 0x040fe40000410000 */
[C---:B------:R-:W-:Y:S01]  /*1a6b0*/  FMUL.FTZ R42, R0.reuse, R170 ;  /* 0x000000aa002a7220 */ /* 0x040fe20000410000 */
[C---:B------:R-:W-:Y:S02]  /*1a6c0*/  HMMA.16816.F32.BF16 R24, R64.reuse, R36, R24 ;  /* 0x000000244018723c */ /* 0x040fe40000041818 */
[----:B------:R-:W-:Y:S02]  /*1a6d0*/  FMUL.FTZ R43, R0, R171 ;  /* 0x000000ab002b7220 */ /* 0x000fe40000410000 */
[----:B------:R-:W-:Y:S02]  /*1a6e0*/  FMUL.FTZ R45, R68, R181 ;  /* 0x000000b5442d7220 */ /* 0x000fe40000410000 */
[C---:B------:R-:W-:Y:S02]  /*1a6f0*/  FMUL.FTZ R46, R0.reuse, R182 ;  /* 0x000000b6002e7220 */ /* 0x040fe40000410000 */
[C---:B------:R-:W-:Y:S01]  /*1a700*/  FMUL.FTZ R36, R3.reuse, R172 ;  /* 0x000000ac03247220 */ /* 0x040fe20000410000 */
[-C--:B------:R-:W-:Y:S03]  /*1a710*/  HMMA.16816.F32.BF16 R28, R64, R38.reuse, R28 ;  /* 0x00000026401c723c */ /* 0x080fe6000004181c */
[----:B------:R-:W-:Y:S02]  /*1a720*/  FMUL.FTZ R37, R3, R173 ;  /* 0x000000ad03257220 */ /* 0x000fe40000410000 */
[----:B------:R-:W-:Y:S02]  /*1a730*/  FMUL.FTZ R47, R0, R183 ;  /* 0x000000b7002f7220 */ /* 0x000fe40000410000 */
[----:B------:R-:W-:Y:S01]  /*1a740*/  IMAD.MOV.U32 R156, RZ, RZ, R146 ;  /* 0x000000ffff9c7224 */ /* 0x000fe200078e0092 */
[C---:B------:R-:W-:Y:S01]  /*1a750*/  HMMA.16816.F32.BF16 R32, R76.reuse, R38, R32 ;  /* 0x000000264c20723c */ /* 0x040fe20000041820 */
[----:B-1----:R-:W-:Y:S03]  /*1a760*/  FFMA.FTZ R2, R147, c[0x0][0x23c], -R84 ;  /* 0x00008f0093027a23 */ /* 0x002fe60000010854 */
[----:B------:R-:W-:Y:S02]  /*1a770*/  IMAD.MOV.U32 R147, RZ, RZ, R145 ;  /* 0x000000ffff937224 */ /* 0x000fe400078e0091 */
[----:B------:R-:W-:Y:S01]  /*1a780*/  IMAD.MOV.U32 R145, RZ, RZ, R151 ;  /* 0x000000ffff917224 */ /* 0x000fe200078e0097 */
[----:B------:R-:W-:Y:S01]  /*1a790*/  MOV R151, R149 ;  /* 0x0000009500977202 */ /* 0x000fe20000000f00 */
[----:B------:R-:W-:Y:S04]  /*1a7a0*/  IMAD.MOV.U32 R149, RZ, RZ, R139 ;  /* 0x000000ffff957224 */ /* 0x000fe800078e008b */
[----:B------:R-:W-:Y:S01]  /*1a7b0*/  IMAD.MOV.U32 R139, RZ, RZ, R136 ;  /* 0x000000ffff8b7224 */ /* 0x000fe200078e0088 */
[----:B------:R-:W-:Y:S01]  /*1a7c0*/  MOV R136, R142 ;  /* 0x0000008e00887202 */ /* 0x000fe20000000f00 */
[----:B------:R-:W-:Y:S02]  /*1a7d0*/  IMAD.MOV.U32 R142, RZ, RZ, R133 ;  /* 0x000000ffff8e7224 */ /* 0x000fe400078e0085 */
[----:B------:R-:W-:Y:S02]  /*1a7e0*/  IMAD.MOV.U32 R133, RZ, RZ, R124 ;  /* 0x000000ffff857224 */ /* 0x000fe400078e007c */
[C---:B------:R-:W-:Y:S01]  /*1a7f0*/  FMUL.FTZ R38, R69.reuse, R174 ;  /* 0x000000ae45267220 */ /* 0x040fe20000410000 */
[----:B------:R1:W-:Y:S01]  /*1a800*/  MUFU.EX2 R124, R2 ;  /* 0x00000002007c7308 */ /* 0x0003e20000000800 */
[C---:B------:R-:W-:Y:S02]  /*1a810*/  FMUL.FTZ R39, R69.reuse, R175 ;  /* 0x000000af45277220 */ /* 0x040fe40000410000 */
[----:B------:R-:W-:Y:S02]  /*1a820*/  IMAD.MOV.U32 R146, RZ, RZ, R144 ;  /* 0x000000ffff927224 */ /* 0x000fe400078e0090 */
[----:B------:R-:W-:Y:S02]  /*1a830*/  IMAD.MOV.U32 R144, RZ, RZ, R150 ;  /* 0x000000ffff907224 */ /* 0x000fe400078e0096 */
[C---:B------:R-:W-:Y:S01]  /*1a840*/  FMUL.FTZ R50, R69.reuse, R178 ;  /* 0x000000b245327220 */ /* 0x040fe20000410000 */
[-C--:B--2---:R-:W-:Y:S01]  /*1a850*/  HMMA.16816.F32.BF16 R36, R76, R52.reuse, R36 ;  /* 0x000000344c24723c */ /* 0x084fe20000041824 */
[----:B------:R-:W-:Y:S02]  /*1a860*/  FMUL.FTZ R51, R69, R179 ;  /* 0x000000b345337220 */ /* 0x000fe40000410000 */
[----:B------:R-:W-:Y:S02]  /*1a870*/  IMAD.MOV.U32 R150, RZ, RZ, R148 ;  /* 0x000000ffff967224 */ /* 0x000fe400078e0094 */
[----:B------:R-:W-:Y:S02]  /*1a880*/  IMAD.MOV.U32 R157, RZ, RZ, R147 ;  /* 0x000000ffff9d7224 */ /* 0x000fe400078e0093 */
[C---:B------:R-:W-:Y:S01]  /*1a890*/  FMUL.FTZ R56, R68.reuse, R184 ;  /* 0x000000b844387220 */ /* 0x040fe20000410000 */
[C---:B------:R-:W-:Y:S01]  /*1a8a0*/  HMMA.16816.F32.BF16 R40, R64.reuse, R52, R40 ;  /* 0x000000344028723c */ /* 0x040fe20000041828 */
[----:B------:R-:W-:Y:S03]  /*1a8b0*/  FMUL.FTZ R57, R68, R185 ;  /* 0x000000b944397220 */ /* 0x000fe60000410000 */
[C---:B------:R-:W-:Y:S02]  /*1a8c0*/  FMUL.FTZ R58, R0.reuse, R186 ;  /* 0x000000ba003a7220 */ /* 0x040fe40000410000 */
[----:B------:R-:W-:Y:S02]  /*1a8d0*/  FMUL.FTZ R59, R0, R187 ;  /* 0x000000bb003b7220 */ /* 0x000fe40000410000 */
[----:B-1----:R-:W-:Y:S01]  /*1a8e0*/  FFMA.FTZ R2, R156, c[0x0][0x23c], -R75 ;  /* 0x00008f009c027a23 */ /* 0x002fe2000001084b */
[-C--:B------:R-:W-:Y:S03]  /*1a8f0*/  HMMA.16816.F32.BF16 R44, R64, R54.reuse, R44 ;  /* 0x00000036402c723c */ /* 0x080fe6000004182c */
[----:B------:R-:W-:Y:S02]  /*1a900*/  IMAD.MOV.U32 R156, RZ, RZ, R146 ;  /* 0x000000ffff9c7224 */ /* 0x000fe400078e0092 */
[----:B------:R-:W-:Y:S02]  /*1a910*/  IMAD.MOV.U32 R146, RZ, RZ, R144 ;  /* 0x000000ffff927224 */ /* 0x000fe400078e0090 */
[----:B------:R-:W-:Y:S01]  /*1a920*/  IMAD.MOV.U32 R144, RZ, RZ, R149 ;  /* 0x000000ffff907224 */ /* 0x000fe200078e0095 */
[C---:B------:R-:W-:Y:S01]  /*1a930*/  HMMA.16816.F32.BF16 R48, R76.reuse, R54, R48 ;  /* 0x000000364c30723c */ /* 0x040fe20000041830 */
[----:B------:R-:W-:Y:S03]  /*1a940*/  IMAD.MOV.U32 R149, RZ, RZ, R139 ;  /* 0x000000ffff957224 */ /* 0x000fe600078e008b */
[----:B------:R-:W-:Y:S02]  /*1a950*/  IMAD.MOV.U32 R139, RZ, RZ, R136 ;  /* 0x000000ffff8b7224 */ /* 0x000fe400078e0088 */
[----:B------:R-:W-:Y:S02]  /*1a960*/  IMAD.MOV.U32 R136, RZ, RZ, R142 ;  /* 0x000000ffff887224 */ /* 0x000fe400078e008e */
[----:B------:R-:W-:Y:S04]  /*1a970*/  IMAD.MOV.U32 R142, RZ, RZ, R133 ;  /* 0x000000ffff8e7224 */ /* 0x000fe800078e0085 */
[----:B------:R-:W-:Y:S02]  /*1a980*/  IMAD.MOV.U32 R133, RZ, RZ, R121 ;  /* 0x000000ffff857224 */ /* 0x000fe400078e0079 */
[C---:B------:R-:W-:Y:S01]  /*1a990*/  FMUL.FTZ R52, R3.reuse, R188 ;  /* 0x000000bc03347220 */ /* 0x040fe20000410000 */
[----:B------:R1:W-:Y:S01]  /*1a9a0*/  MUFU.EX2 R121, R2 ;  /* 0x0000000200797308 */ /* 0x0003e20000000800 */
[----:B------:R-:W-:Y:S02]  /*1a9b0*/  FMUL.FTZ R53, R3, R189 ;  /* 0x000000bd03357220 */ /* 0x000fe40000410000 */
[C---:B------:R-:W-:Y:S02]  /*1a9c0*/  FMUL.FTZ R54, R69.reuse, R190 ;  /* 0x000000be45367220 */ /* 0x040fe40000410000 */
[----:B------:R-:W-:Y:S02]  /*1a9d0*/  FMUL.FTZ R55, R69, R191 ;  /* 0x000000bf45377220 */ /* 0x000fe40000410000 */
[----:B------:R-:W-:Y:S01]  /*1a9e0*/  IMAD.MOV.U32 R147, RZ, RZ, R145 ;  /* 0x000000ffff937224 */ /* 0x000fe200078e0091 */
[----:B------:R-:W-:Y:S01]  /*1a9f0*/  MOV R145, R150 ;  /* 0x0000009600917202 */ /* 0x000fe20000000f00 */
[C---:B------:R-:W-:Y:S02]  /*1aa00*/  FMUL.FTZ R60, R68.reuse, R192 ;  /* 0x000000c0443c7220 */ /* 0x040fe40000410000 */
[----:B------:R-:W-:Y:S01]  /*1aa10*/  FMUL.FTZ R61, R68, R193 ;  /* 0x000000c1443d7220 */ /* 0x000fe20000410000 */
[-C--:B------:R-:W-:Y:S01]  /*1aa20*/  HMMA.16816.F32.BF16 R52, R76, R80.reuse, R52 ;  /* 0x000000504c34723c */ /* 0x080fe20000041834 */
[C---:B------:R-:W-:Y:S02]  /*1aa30*/  FMUL.FTZ R62, R0.reuse, R194 ;  /* 0x000000c2003e7220 */ /* 0x040fe40000410000 */
[----:B------:R-:W-:Y:S02]  /*1aa40*/  FMUL.FTZ R63, R0, R195 ;  /* 0x000000c3003f7220 */ /* 0x000fe40000410000 */
[----:B------:R-:W-:Y:S02]  /*1aa50*/  IMAD.MOV.U32 R148, RZ, RZ, R138 ;  /* 0x000000ffff947224 */ /* 0x000fe400078e008a */
[----:B------:R-:W-:Y:S01]  /*1aa60*/  IMAD.MOV.U32 R138, RZ, RZ, R143 ;  /* 0x000000ffff8a7224 */ /* 0x000fe200078e008f */
[C---:B------:R-:W-:Y:S01]  /*1aa70*/  HMMA.16816.F32.BF16 R56, R64.reuse, R80, R56 ;  /* 0x000000504038723c */ /* 0x040fe20000041838 */
[----:B------:R-:W-:Y:S03]  /*1aa80*/  IMAD.MOV.U32 R143, RZ, RZ, R141 ;  /* 0x000000ffff8f7224 */ /* 0x000fe600078e008d */
[----:B-1----:R-:W-:Y:S02]  /*1aa90*/  FFMA.FTZ R2, R157, c[0x0][0x23c], -R75 ;  /* 0x00008f009d027a23 */ /* 0x002fe4000001084b */
[----:B------:R-:W-:Y:S02]  /*1aaa0*/  IMAD.MOV.U32 R157, RZ, RZ, R147 ;  /* 0x000000ffff9d7224 */ /* 0x000fe400078e0093 */
[----:B------:R-:W-:Y:S01]  /*1aab0*/  IMAD.MOV.U32 R147, RZ, RZ, R145 ;  /* 0x000000ffff937224 */ /* 0x000fe200078e0091 */
[-C--:B------:R-:W-:Y:S03]  /*1aac0*/  HMMA.16816.F32.BF16 R60, R64, R82.reuse, R60 ;  /* 0x00000052403c723c */ /* 0x080fe6000004183c */
[----:B------:R-:W-:Y:S02]  /*1aad0*/  IMAD.MOV.U32 R145, RZ, RZ, R144 ;  /* 0x000000ffff917224 */ /* 0x000fe400078e0090 */
[----:B------:R-:W-:Y:S02]  /*1aae0*/  IMAD.MOV.U32 R144, RZ, RZ, R149 ;  /* 0x000000ffff907224 */ /* 0x000fe400078e0095 */
[----:B------:R-:W-:Y:S02]  /*1aaf0*/  IMAD.MOV.U32 R149, RZ, RZ, R139 ;  /* 0x000000ffff957224 */ /* 0x000fe400078e008b */
[----:B------:R-:W-:Y:S03]  /*1ab00*/  IMAD.MOV.U32 R139, RZ, RZ, R136 ;  /* 0x000000ffff8b7224 */ /* 0x000fe600078e0088 */
[----:B------:R-:W-:Y:S02]  /*1ab10*/  IMAD.MOV.U32 R136, RZ, RZ, R142 ;  /* 0x000000ffff887224 */ /* 0x000fe400078e008e */
[----:B------:R-:W-:Y:S02]  /*1ab20*/  IMAD.MOV.U32 R142, RZ, RZ, R133 ;  /* 0x000000ffff8e7224 */ /* 0x000fe400078e0085 */
[----:B------:R-:W-:Y:S01]  /*1ab30*/  IMAD.MOV.U32 R141, RZ, RZ, R111 ;  /* 0x000000ffff8d7224 */ /* 0x000fe200078e006f */
[----:B------:R1:W-:Y:S01]  /*1ab40*/  MUFU.EX2 R133, R2 ;  /* 0x0000000200857308 */ /* 0x0003e20000000800 */
[----:B------:R-:W-:Y:S01]  /*1ab50*/  IMAD.MOV.U32 R111, RZ, RZ, R108 ;  /* 0x000000ffff6f7224 */ /* 0x000fe200078e006c */
[----:B------:R-:W-:Y:S01]  /*1ab60*/  MOV R108, R94 ;  /* 0x0000005e006c7202 */ /* 0x000fe20000000f00 */
[----:B------:R-:W-:Y:S02]  /*1ab70*/  IMAD.MOV.U32 R150, RZ, RZ, R148 ;  /* 0x000000ffff967224 */ /* 0x000fe400078e0094 */
        /* <DEDUP_REMOVED lines=12> */
[----:B------:R-:W-:Y:S01]  /*1ac40*/  FFMA.FTZ R64, R158, c[0x0][0x23c], -R84 ;  /* 0x00008f009e407a23 */ /* 0x000fe20000010854 */
[----:B------:R-:W-:Y:S01]  /*1ac50*/  MOV R158, R156 ;  /* 0x0000009c009e7202 */ /* 0x000fe20000000f00 */
[----:B------:R-:W-:Y:S02]  /*1ac60*/  IMAD.MOV.U32 R159, RZ, RZ, R157 ;  /* 0x000000ffff9f7224 */ /* 0x000fe400078e009d */
[----:B------:R-:W-:Y:S02]  /*1ac70*/  IMAD.MOV.U32 R157, RZ, RZ, R147 ;  /* 0x000000ffff9d7224 */ /* 0x000fe400078e0093 */
[----:B------:R-:W-:Y:S02]  /*1ac80*/  IMAD.MOV.U32 R147, RZ, RZ, R144 ;  /* 0x000000ffff937224 */ /* 0x000fe400078e0090 */
[----:B------:R-:W-:Y:S01]  /*1ac90*/  IMAD.MOV.U32 R144, RZ, RZ, R150 ;  /* 0x000000ffff907224 */ /* 0x000fe200078e0096 */
[----:B------:R-:W-:Y:S01]  /*1aca0*/  MOV R150, R148 ;  /* 0x0000009400967202 */ /* 0x000fe20000000f00 */
[----:B------:R-:W-:Y:S02]  /*1acb0*/  IMAD.MOV.U32 R148, RZ, RZ, R138 ;  /* 0x000000ffff947224 */ /* 0x000fe400078e008a */
[----:B------:R-:W-:Y:S02]  /*1acc0*/  IMAD.MOV.U32 R138, RZ, RZ, R143 ;  /* 0x000000ffff8a7224 */ /* 0x000fe400078e008f */
[----:B------:R-:W-:Y:S02]  /*1acd0*/  IMAD.MOV.U32 R152, RZ, RZ, R158 ;  /* 0x000000ffff987224 */ /* 0x000fe400078e009e */
[----:B------:R-:W-:Y:S02]  /*1ace0*/  FFMA.FTZ R66, R159, c[0x0][0x23c], -R84 ;  /* 0x00008f009f427a23 */ /* 0x000fe40000010854 */
[----:B------:R-:W-:Y:S02]  /*1acf0*/  IMAD.MOV.U32 R159, RZ, RZ, R157 ;  /* 0x000000ffff9f7224 */ /* 0x000fe400078e009d */
[----:B------:R-:W-:Y:S02]  /*1ad00*/  IMAD.MOV.U32 R157, RZ, RZ, R147 ;  /* 0x000000ffff9d7224 */ /* 0x000fe400078e0093 */
[----:B------:R-:W-:Y:S02]  /*1ad10*/  IMAD.MOV.U32 R147, RZ, RZ, R150 ;  /* 0x000000ffff937224 */ /* 0x000fe400078e0096 */
[----:B------:R-:W-:Y:S02]  /*1ad20*/  IMAD.MOV.U32 R150, RZ, RZ, R148 ;  /* 0x000000ffff967224 */ /* 0x000fe400078e0094 */
[----:B------:R-:W-:Y:S01]  /*1ad30*/  IMAD.MOV.U32 R148, RZ, RZ, R138 ;  /* 0x000000ffff947224 */ /* 0x000fe200078e008a */
[----:B------:R-:W-:Y:S01]  /*1ad40*/  MOV R138, R137 ;  /* 0x00000089008a7202 */ /* 0x000fe20000000f00 */
[----:B-1----:R-:W-:Y:S01]  /*1ad50*/  FFMA.FTZ R2, R152, c[0x0][0x23c], -R75 ;  /* 0x00008f0098027a23 */ /* 0x002fe2000001084b */
[----:B------:R-:W-:Y:S01]  /*1ad60*/  MUFU.EX2 R137, R66 ;  /* 0x0000004200897308 */ /* 0x000fe20000000800 */
[----:B------:R-:W-:Y:S02]  /*1ad70*/  IMAD.MOV.U32 R153, RZ, RZ, R159 ;  /* 0x000000ffff997224 */ /* 0x000fe400078e009f */
[----:B------:R-:W-:Y:S02]  /*1ad80*/  IMAD.MOV.U32 R159, RZ, RZ, R157 ;  /* 0x000000ffff9f7224 */ /* 0x000fe400078e009d */
[----:B------:R-:W-:Y:S02]  /*1ad90*/  IMAD.MOV.U32 R157, RZ, RZ, R147 ;  /* 0x000000ffff9d7224 */ /* 0x000fe400078e0093 */
[----:B------:R-:W-:Y:S02]  /*1ada0*/  IMAD.MOV.U32 R147, RZ, RZ, R148 ;  /* 0x000000ffff937224 */ /* 0x000fe400078e0094 */
[----:B------:R-:W-:Y:S02]  /*1adb0*/  IMAD.MOV.U32 R148, RZ, RZ, R134 ;  /* 0x000000ffff947224 */ /* 0x000fe400078e0086 */
[----:B------:R-:W-:Y:S01]  /*1adc0*/  IMAD.MOV.U32 R94, RZ, RZ, R93 ;  /* 0x000000ffff5e7224 */ /* 0x000fe200078e005d */
[----:B------:R1:W-:Y:S01]  /*1add0*/  MUFU.EX2 R134, R2 ;  /* 0x0000000200867308 */ /* 0x0003e20000000800 */
[----:B------:R-:W-:Y:S01]  /*1ade0*/  IMAD.MOV.U32 R156, RZ, RZ, R146 ;  /* 0x000000ffff9c7224 */ /* 0x000fe200078e0092 */
[----:B------:R-:W2:Y:S01]  /*1adf0*/  LDL.LU R93, [R1+0x54] ;  /* 0x00005400015d7983 */ /* 0x000ea20000300800 */
[----:B------:R-:W-:Y:S02]  /*1ae00*/  IMAD.MOV.U32 R146, RZ, RZ, R149 ;  /* 0x000000ffff927224 */ /* 0x000fe400078e0095 */
[----:B------:R-:W-:Y:S01]  /*1ae10*/  IMAD.MOV.U32 R141, RZ, RZ, R196 ;  /* 0x000000ffff8d7224 */ /* 0x000fe200078e00c4 */
[----:B------:R-:W3:Y:S01]  /*1ae20*/  LDL.LU R102, [R1+0x140] ;  /* 0x0001400001667983 */ /* 0x000ee20000300800 */
[----:B------:R-:W-:Y:S01]  /*1ae30*/  IMAD.MOV.U32 R158, RZ, RZ, R156 ;  /* 0x000000ffff9e7224 */ /* 0x000fe200078e009c */
[----:B------:R-:W-:Y:S01]  /*1ae40*/  MOV R156, R146 ;  /* 0x00000092009c7202 */ /* 0x000fe20000000f00 */
[----:B------:R-:W-:Y:S01]  /*1ae50*/  IMAD.MOV.U32 R149, RZ, RZ, R139 ;  /* 0x000000ffff957224 */ /* 0x000fe200078e008b */
[----:B------:R-:W4:Y:S01]  /*1ae60*/  LDL.LU R196, [R1+0x13c] ;  /* 0x00013c0001c47983 */ /* 0x000f220000300800 */
[----:B------:R-:W-:Y:S02]  /*1ae70*/  IMAD.MOV.U32 R139, RZ, RZ, R136 ;  /* 0x000000ffff8b7224 */ /* 0x000fe400078e0088 */
[----:B------:R-:W-:Y:S01]  /*1ae80*/  IMAD.MOV.U32 R143, RZ, RZ, R141 ;  /* 0x000000ffff8f7224 */ /* 0x000fe200078e008d */
[----:B------:R-:W-:Y:S01]  /*1ae90*/  MOV R141, R140 ;  /* 0x0000008c008d7202 */ /* 0x000fe20000000f00 */
[----:B------:R-:W-:Y:S01]  /*1aea0*/  IMAD.MOV.U32 R140, RZ, RZ, R197 ;  /* 0x000000ffff8c7224 */ /* 0x000fe200078e00c5 */
[----:B------:R-:W-:Y:S01]  /*1aeb0*/  MUFU.EX2 R136, R64 ;  /* 0x0000004000887308 */ /* 0x000fe20000000800 */
[----:B------:R-:W-:Y:S01]  /*1aec0*/  IMAD.MOV.U32 R152, RZ, RZ, R156 ;  /* 0x000000ffff987224 */ /* 0x000fe200078e009c */
[----:B------:R-:W4:Y:S01]  /*1aed0*/  LDL.LU R197, [R1+0x138] ;  /* 0x0001380001c57983 */ /* 0x000f220000300800 */
[----:B------:R-:W-:Y:S02]  /*1aee0*/  IMAD.MOV.U32 R146, RZ, RZ, R149 ;  /* 0x000000ffff927224 */ /* 0x000fe400078e0095 */
[----:B------:R-:W-:Y:S02]  /*1aef0*/  IMAD.MOV.U32 R149, RZ, RZ, R139 ;  /* 0x000000ffff957224 */ /* 0x000fe400078e008b */
[----:B------:R-:W-:Y:S01]  /*1af00*/  IMAD.MOV.U32 R139, RZ, RZ, R198 ;  /* 0x000000ffff8b7224 */ /* 0x000fe200078e00c6 */
[----:B------:R-:W-:Y:S01]  /*1af10*/  MOV R156, R146 ;  /* 0x00000092009c7202 */ /* 0x000fe20000000f00 */
[----:B-1----:R-:W-:Y:S01]  /*1af20*/  FFMA.FTZ R2, R153, c[0x0][0x23c], -R75 ;  /* 0x00008f0099027a23 */ /* 0x002fe2000001084b */
[----:B------:R-:W4:Y:S01]  /*1af30*/  LDL.LU R198, [R1+0x134] ;  /* 0x0001340001c67983 */ /* 0x000f220000300800 */
[----:B------:R-:W-:Y:S02]  /*1af40*/  IMAD.MOV.U32 R153, RZ, RZ, R147 ;  /* 0x000000ffff997224 */ /* 0x000fe400078e0093 */
[----:B------:R-:W-:Y:S01]  /*1af50*/  IMAD.MOV.U32 R146, RZ, RZ, R150 ;  /* 0x000000ffff927224 */ /* 0x000fe200078e0096 */
[----:B------:R1:W1:Y:S01]  /*1af60*/  MUFU.EX2 R147, R2 ;  /* 0x0000000200937308 */ /* 0x0002620000000800 */
[----:B------:R-:W-:Y:S02]  /*1af70*/  IMAD.MOV.U32 R150, RZ, RZ, R199 ;  /* 0x000000ffff967224 */ /* 0x000fe400078e00c7 */
[--C-:B------:R-:W-:Y:S01]  /*1af80*/  FFMA.FTZ R94, R94, c[0x0][0x23c], -R84.reuse ;  /* 0x00008f005e5e7a23 */ /* 0x100fe20000010854 */
[----:B------:R-:W4:Y:S01]  /*1af90*/  LDL.LU R199, [R1+0x130] ;  /* 0x0001300001c77983 */ /* 0x000f220000300800 */
[----:B------:R-:W-:Y:S02]  /*1afa0*/  FFMA.FTZ R111, R111, c[0x0][0x23c], -R84 ;  /* 0x00008f006f6f7a23 */ /* 0x000fe40000010854 */
[----:B------:R-:W-:Y:S02]  /*1afb0*/  IMAD.MOV.U32 R184, RZ, RZ, R141 ;  /* 0x000000ffffb87224 */ /* 0x000fe400078e008d */
[----:B------:R-:W-:Y:S02]  /*1afc0*/  IMAD.MOV.U32 R191, RZ, RZ, R232 ;  /* 0x000000ffffbf7224 */ /* 0x000fe400078e00e8 */
[--C-:B-1----:R-:W-:Y:S04]  /*1afd0*/  FFMA.FTZ R2, R98, c[0x0][0x23c], -R92.reuse ;  /* 0x00008f0062027a23 */ /* 0x102fe8000001085c */
[----:B------:R1:W-:Y:S02]  /*1afe0*/  MUFU.EX2 R177, R2 ;  /* 0x0000000200b17308 */ /* 0x0003e40000000800 */
[----:B-1----:R-:W-:Y:S02]  /*1aff0*/  FFMA.FTZ R2, R96, c[0x0][0x23c], -R92 ;  /* 0x00008f0060027a23 */ /* 0x002fe4000001085c */
[----:B------:R-:W-:Y:S01]  /*1b000*/  FFMA.FTZ R96, R153, c[0x0][0x23c], -R84 ;  /* 0x00008f0099607a23 */ /* 0x000fe20000010854 */
[----:B------:R-:W-:Y:S01]  /*1b010*/  MOV R153, R152 ;  /* 0x0000009800997202 */ /* 0x000fe20000000f00 */
[----:B------:R-:W-:Y:S04]  /*1b020*/  IMAD.MOV.U32 R152, RZ, RZ, R159 ;  /* 0x000000ffff987224 */ /* 0x000fe800078e009f */
[----:B------:R1:W-:Y:S01]  /*1b030*/  MUFU.EX2 R179, R2 ;  /* 0x0000000200b37308 */ /* 0x0003e20000000800 */
[----:B------:R-:W-:Y:S02]  /*1b040*/  IMAD.MOV.U32 R159, RZ, RZ, R158 ;  /* 0x000000ffff9f7224 */ /* 0x000fe400078e009e */
[----:B------:R-:W-:Y:S02]  /*1b050*/  IMAD.MOV.U32 R158, RZ, RZ, R145 ;  /* 0x000000ffff9e7224 */ /* 0x000fe400078e0091 */
[----:B------:R-:W-:Y:S02]  /*1b060*/  IMAD.MOV.U32 R145, RZ, RZ, R110 ;  /* 0x000000ffff917224 */ /* 0x000fe400078e006e */
[----:B------:R-:W-:Y:S01]  /*1b070*/  IMAD.MOV.U32 R110, RZ, RZ, R109 ;  /* 0x000000ffff6e7224 */ /* 0x000fe200078e006d */
[----:B------:R-:W-:Y:S01]  /*1b080*/  MOV R109, R95 ;  /* 0x0000005f006d7202 */ /* 0x000fe20000000f00 */
[----:B------:R-:W-:Y:S01]  /*1b090*/  IMAD.MOV.U32 R154, RZ, RZ, R152 ;  /* 0x000000ffff9a7224 */ /* 0x000fe200078e0098 */
[----:B------:R-:W4:Y:S01]  /*1b0a0*/  LDL.LU R95, [R1+0x5c] ;  /* 0x00005c00015f7983 */ /* 0x000f220000300800 */
[----:B------:R-:W-:Y:S01]  /*1b0b0*/  IMAD.MOV.U32 R152, RZ, RZ, R158 ;  /* 0x000000ffff987224 */ /* 0x000fe200078e009e */
[----:B------:R-:W-:Y:S01]  /*1b0c0*/  MOV R158, R110 ;  /* 0x0000006e009e7202 */ /* 0x000fe20000000f00 */
[----:B------:R-:W-:Y:S02]  /*1b0d0*/  IMAD.MOV.U32 R155, RZ, RZ, R153 ;  /* 0x000000ffff9b7224 */ /* 0x000fe400078e0099 */
[----:B------:R-:W-:Y:S02]  /*1b0e0*/  IMAD.MOV.U32 R153, RZ, RZ, R159 ;  /* 0x000000ffff997224 */ /* 0x000fe400078e009f */
[----:B------:R-:W-:Y:S02]  /*1b0f0*/  IMAD.MOV.U32 R159, RZ, RZ, R145 ;  /* 0x000000ffff9f7224 */ /* 0x000fe400078e0091 */
[----:B------:R-:W-:Y:S02]  /*1b100*/  IMAD.MOV.U32 R110, RZ, RZ, R109 ;  /* 0x000000ffff6e7224 */ /* 0x000fe400078e006d */
[----:B------:R-:W-:Y:S02]  /*1b110*/  IMAD.MOV.U32 R109, RZ, RZ, R103 ;  /* 0x000000ffff6d7224 */ /* 0x000fe400078e0067 */
[----:B------:R-:W-:Y:S01]  /*1b120*/  IMAD.MOV.U32 R164, RZ, RZ, R155 ;  /* 0x000000ffffa47224 */ /* 0x000fe200078e009b */
[----:B------:R-:W4:Y:S01]  /*1b130*/  LDL.LU R103, [R1+0x12c] ;  /* 0x00012c0001677983 */ /* 0x000f220000300800 */
[----:B------:R-:W-:Y:S02]  /*1b140*/  IMAD.MOV.U32 R155, RZ, RZ, R154 ;  /* 0x000000ffff9b7224 */ /* 0x000fe400078e009a */
[----:B------:R-:W-:Y:S01]  /*1b150*/  IMAD.MOV.U32 R154, RZ, RZ, R153 ;  /* 0x000000ffff9a7224 */ /* 0x000fe200078e0099 */
[----:B------:R-:W-:Y:S01]  /*1b160*/  MOV R153, R152 ;  /* 0x0000009800997202 */ /* 0x000fe20000000f00 */
[----:B------:R-:W-:Y:S02]  /*1b170*/  IMAD.MOV.U32 R152, RZ, RZ, R159 ;  /* 0x000000ffff987224 */ /* 0x000fe400078e009f */
[----:B------:R-:W-:Y:S02]  /*1b180*/  IMAD.MOV.U32 R159, RZ, RZ, R158 ;  /* 0x000000ffff9f7224 */ /* 0x000fe400078e009e */
[----:B------:R-:W-:Y:S02]  /*1b190*/  IMAD.MOV.U32 R158, RZ, RZ, R110 ;  /* 0x000000ffff9e7224 */ /* 0x000fe400078e006e */
[----:B------:R-:W-:Y:S02]  /*1b1a0*/  IMAD.MOV.U32 R110, RZ, RZ, R109 ;  /* 0x000000ffff6e7224 */ /* 0x000fe400078e006d */
[----:B------:R-:W-:Y:S01]  /*1b1b0*/  IMAD.MOV.U32 R109, RZ, RZ, R108 ;  /* 0x000000ffff6d7224 */ /* 0x000fe200078e006c */
[----:B------:R-:W-:Y:S01]  /*1b1c0*/  MOV R108, R104 ;  /* 0x00000068006c7202 */ /* 0x000fe20000000f00 */
[----:B------:R-:W-:Y:S01]  /*1b1d0*/  IMAD.MOV.U32 R165, RZ, RZ, R164 ;  /* 0x000000ffffa57224 */ /* 0x000fe200078e00a4 */
[----:B------:R-:W4:Y:S01]  /*1b1e0*/  LDL.LU R104, [R1+0x50] ;  /* 0x0000500001687983 */ /* 0x000f220000300800 */
        /* <DEDUP_REMOVED lines=18> */
[----:B------:R-:W-:Y:S02]  /*1b310*/  IMAD.MOV.U32 R110, RZ, RZ, R108 ;  /* 0x000000ffff6e7224 */ /* 0x000fe400078e006c */
[----:B------:R-:W-:Y:S01]  /*1b320*/  IMAD.MOV.U32 R167, RZ, RZ, R166 ;  /* 0x000000ffffa77224 */ /* 0x000fe200078e00a6 */
[----:B------:R-:W4:Y:S01]  /*1b330*/  LDL.LU R108, [R1+0x38] ;  /* 0x00003800016c7983 */ /* 0x000f220000300800 */
[----:B------:R-:W-:Y:S02]  /*1b340*/  IMAD.MOV.U32 R166, RZ, RZ, R165 ;  /* 0x000000ffffa67224 */ /* 0x000fe400078e00a5 */
[----:B------:R-:W-:Y:S01]  /*1b350*/  IMAD.MOV.U32 R165, RZ, RZ, R164 ;  /* 0x000000ffffa57224 */ /* 0x000fe200078e00a4 */
[----:B------:R-:W-:Y:S01]  /*1b360*/  MOV R160, R167 ;  /* 0x000000a700a07202 */ /* 0x000fe20000000f00 */
        /* <DEDUP_REMOVED lines=29> */
[----:B------:R-:W-:Y:S01]  /*1b540*/  IMAD.MOV.U32 R153, RZ, RZ, R158 ;  /* 0x000000ffff997224 */ /* 0x000fe200078e009e */
[----:B------:R-:W-:Y:S01]  /*1b550*/  MOV R158, R131 ;  /* 0x00000083009e7202 */ /* 0x000fe20000000f00 */
[----:B------:R-:W-:Y:S02]  /*1b560*/  IMAD.MOV.U32 R152, RZ, RZ, R142 ;  /* 0x000000ffff987224 */ /* 0x000fe400078e008e */
[----:B------:R-:W-:Y:S02]  /*1b570*/  FFMA.FTZ R167, R97, c[0x0][0x23c], -R84 ;  /* 0x00008f0061a77a23 */ /* 0x000fe40000010854 */
[----:B------:R-:W-:Y:S02]  /*1b580*/  FFMA.FTZ R97, R175, c[0x0][0x23c], -R75 ;  /* 0x00008f00af617a23 */ /* 0x000fe4000001084b */
        /* <DEDUP_REMOVED lines=20> */
[----:B-1----:R-:W-:Y:S02]  /*1b6d0*/  FFMA.FTZ R2, R86, c[0x0][0x23c], -R92 ;  /* 0x00008f0056027a23 */ /* 0x002fe4000001085c */
[----:B------:R-:W-:Y:S02]  /*1b6e0*/  IMAD.MOV.U32 R173, RZ, RZ, R165 ;  /* 0x000000ffffad7224 */ /* 0x000fe400078e00a5 */
[----:B------:R1:W-:Y:S01]  /*1b6f0*/  MUFU.EX2 R192, R2 ;  /* 0x0000000200c07308 */ /* 0x0003e20000000800 */
[--C-:B------:R-:W-:Y:S02]  /*1b700*/  FFMA.FTZ R160, R113, c[0x0][0x23c], -R84.reuse ;  /* 0x00008f0071a07a23 */ /* 0x100fe40000010854 */
[--C-:B------:R-:W-:Y:S02]  /*1b710*/  FFMA.FTZ R165, R112, c[0x0][0x23c], -R84.reuse ;  /* 0x00008f0070a57a23 */ /* 0x100fe40000010854 */
[--C-:B------:R-:W-:Y:S02]  /*1b720*/  FFMA.FTZ R113, R241, c[0x0][0x23c], -R75.reuse ;  /* 0x00008f00f1717a23 */ /* 0x100fe4000001084b */
[--C-:B------:R-:W-:Y:S02]  /*1b730*/  FFMA.FTZ R131, R252, c[0x0][0x23c], -R84.reuse ;  /* 0x00008f00fc837a23 */ /* 0x100fe40000010854 */
[----:B------:R-:W-:Y:S02]  /*1b740*/  FFMA.FTZ R159, R213, c[0x0][0x23c], -R84 ;  /* 0x00008f00d59f7a23 */ /* 0x000fe40000010854 */
[----:B-1----:R-:W-:Y:S04]  /*1b750*/  FFMA.FTZ R2, R202, c[0x0][0x23c], -R100 ;  /* 0x00008f00ca027a23 */ /* 0x002fe80000010864 */
[----:B------:R1:W-:Y:S01]  /*1b760*/  MUFU.EX2 R142, R2 ;  /* 0x00000002008e7308 */ /* 0x0003e20000000800 */
[----:B--2---:R-:W-:Y:S02]  /*1b770*/  FFMA.FTZ R93, R93, c[0x0][0x23c], -R84 ;  /* 0x00008f005d5d7a23 */ /* 0x004fe40000010854 */
[----:B-1----:R-:W-:Y:S02]  /*1b780*/  FFMA.FTZ R2, R215, c[0x0][0x23c], -R100 ;  /* 0x00008f00d7027a23 */ /* 0x002fe40000010864 */
[----:B---3--:R-:W-:Y:S05]  /*1b790*/  FFMA.FTZ R102, R102, c[0x0][0x23c], -R84 ;  /* 0x00008f0066667a23 */ /* 0x008fea0000010854 */
[----:B------:R-:W-:Y:S01]  /*1b7a0*/  MUFU.EX2 R215, R97 ;  /* 0x0000006100d77308 */ /* 0x000fe20000000800 */
[C---:B----4-:R-:W-:Y:S02]  /*1b7b0*/  FMUL.FTZ R64, R3.reuse, R196 ;  /* 0x000000c403407220 */ /* 0x050fe40000410000 */
[----:B------:R-:W-:Y:S02]  /*1b7c0*/  FMUL.FTZ R65, R3, R197 ;  /* 0x000000c503417220 */ /* 0x000fe40000410000 */
[C---:B------:R-:W-:Y:S02]  /*1b7d0*/  FMUL.FTZ R66, R69.reuse, R198 ;  /* 0x000000c645427220 */ /* 0x040fe40000410000 */
[----:B------:R-:W-:Y:S07]  /*1b7e0*/  FMUL.FTZ R67, R69, R199 ;  /* 0x000000c745437220 */ /* 0x000fee0000410000 */
[----:B------:R-:W-:Y:S01]  /*1b7f0*/  HMMA.16816.F32.BF16 R64, R76, R82, R64 ;  /* 0x000000524c40723c */ /* 0x000fe20000041840 */
[----:B------:R-:W1:Y:S06]  /*1b800*/  LDSM.16.MT88.4 R80, [R216+0x8800] ;  /* 0x00880000d850783b */ /* 0x000e6c0000004200 */
[----:B------:R-:W-:Y:S01]  /*1b810*/  FFMA.FTZ R77, R99, c[0x0][0x23c], -R92 ;  /* 0x00008f00634d7a23 */ /* 0x000fe2000001085c */
[----:B------:R-:W-:Y:S01]  /*1b820*/  F2FP.BF16.PACK_AB R79, R147, R134 ;  /* 0x00000086934f723e */ /* 0x000fe200000010ff */
[--C-:B------:R-:W-:Y:S02]  /*1b830*/  FFMA.FTZ R76, R211, c[0x0][0x23c], -R100.reuse ;  /* 0x00008f00d34c7a23 */ /* 0x100fe40000010864 */
[----:B------:R-:W2:Y:S01]  /*1b840*/  MUFU.EX2 R145, R77 ;  /* 0x0000004d00917308 */ /* 0x000ea20000000800 */
[----:B------:R-:W-:Y:S09]  /*1b850*/  F2FP.BF16.PACK_AB R78, R137, R136 ;  /* 0x00000088894e723e */ /* 0x000ff200000010ff */
[----:B------:R3:W-:Y:S01]  /*1b860*/  MUFU.EX2 R195, R76 ;  /* 0x0000004c00c37308 */ /* 0x0007e20000000800 */
[----:B--2---:R-:W-:Y:S02]  /*1b870*/  F2FP.BF16.PACK_AB R86, R145, R192 ;  /* 0x000000c09156723e */ /* 0x004fe400000010ff */
[----:B------:R-:W-:Y:S01]  /*1b880*/  F2FP.BF16.PACK_AB R77, R133, R121 ;  /* 0x00000079854d723e */ /* 0x000fe200000010ff */
[----:B---3--:R-:W-:Y:S06]  /*1b890*/  FFMA.FTZ R76, R244, c[0x0][0x23c], -R100 ;  /* 0x00008f00f44c7a23 */ /* 0x008fec0000010864 */
[----:B------:R-:W-:Y:S01]  /*1b8a0*/  MUFU.EX2 R244, R102 ;  /* 0x0000006600f47308 */ /* 0x000fe20000000800 */
[--C-:B------:R-:W-:Y:S09]  /*1b8b0*/  FFMA.FTZ R95, R95, c[0x0][0x23c], -R84.reuse ;  /* 0x00008f005f5f7a23 */ /* 0x100ff20000010854 */
[----:B------:R2:W-:Y:S10]  /*1b8c0*/  MUFU.EX2 R194, R76 ;  /* 0x0000004c00c27308 */ /* 0x0005f40000000800 */
[----:B------:R-:W-:Y:S01]  /*1b8d0*/  MUFU.EX2 R141, R95 ;  /* 0x0000005f008d7308 */ /* 0x000fe20000000800 */
[--C-:B------:R-:W-:Y:S01]  /*1b8e0*/  FFMA.FTZ R103, R103, c[0x0][0x23c], -R84.reuse ;  /* 0x00008f0067677a23 */ /* 0x100fe20000010854 */
[----:B--2---:R-:W-:Y:S01]  /*1b8f0*/  F2FP.BF16.PACK_AB R76, R124, R120 ;  /* 0x000000787c4c723e */ /* 0x004fe200000010ff */
[--C-:B------:R-:W-:Y:S06]  /*1b900*/  FFMA.FTZ R104, R104, c[0x0][0x23c], -R84.reuse ;  /* 0x00008f0068687a23 */ /* 0x100fec0000010854 */
[-C--:B-1----:R-:W-:Y:S01]  /*1b910*/  HMMA.16816.F32.BF16 R4, R76, R80.reuse, R4 ;  /* 0x000000504c04723c */ /* 0x082fe20000041804 */
[--C-:B------:R-:W-:Y:S02]  /*1b920*/  FFMA.FTZ R109, R109, c[0x0][0x23c], -R84.reuse ;  /* 0x00008f006d6d7a23 */ /* 0x100fe40000010854 */
[--C-:B------:R-:W-:Y:S02]  /*1b930*/  FFMA.FTZ R108, R108, c[0x0][0x23c], -R84.reuse ;  /* 0x00008f006c6c7a23 */ /* 0x100fe40000010854 */
[----:B------:R-:W-:Y:S01]  /*1b940*/  FFMA.FTZ R110, R110, c[0x0][0x23c], -R84 ;  /* 0x00008f006e6e7a23 */ /* 0x000fe20000010854 */
[----:B------:R-:W-:Y:S01]  /*1b950*/  F2FP.BF16.PACK_AB R84, R179, R177 ;  /* 0x000000b1b354723e */ /* 0x000fe200000010ff */
[--C-:B------:R-:W-:Y:S02]  /*1b960*/  FFMA.FTZ R90, R90, c[0x0][0x23c], -R75.reuse ;  /* 0x00008f005a5a7a23 */ /* 0x100fe4000001084b */
[--C-:B------:R-:W-:Y:S02]  /*1b970*/  FFMA.FTZ R99, R168, c[0x0][0x23c], -R75.reuse ;  /* 0x00008f00a8637a23 */ /* 0x100fe4000001084b */
[----:B------:R-:W2:Y:S04]  /*1b980*/  LDL.LU R168, [R1+0x74] ;  /* 0x0000740001a87983 */ /* 0x000ea80000300800 */
[----:B------:R-:W3:Y:S01]  /*1b990*/  LDL.LU R105, [R1+0x70] ;  /* 0x0000700001697983 */ /* 0x000ee20000300800 */
[----:B--2---:R-:W-:Y:S02]  /*1b9a0*/  FFMA.FTZ R98, R168, c[0x0][0x23c], -R75 ;  /* 0x00008f00a8627a23 */ /* 0x004fe4000001084b */
        /* <DEDUP_REMOVED lines=18> */
[----:B------:R-:W2:Y:S01]  /*1bad0*/  LDL.LU R106, [R1+0x6c] ;  /* 0x00006c00016a7983 */ /* 0x000ea20000300800 */
[----:B------:R-:W-:Y:S01]  /*1bae0*/  IMAD.MOV.U32 R170, RZ, RZ, R168 ;  /* 0x000000ffffaa7224 */ /* 0x000fe200078e00a8 */
[----:B------:R-:W-:Y:S01]  /*1baf0*/  MOV R168, R175 ;  /* 0x000000af00a87202 */ /* 0x000fe20000000f00 */
[----:B------:R-:W-:Y:S01]  /*1bb00*/  IMAD.MOV.U32 R175, RZ, RZ, R161 ;  /* 0x000000ffffaf7224 */ /* 0x000fe200078e00a1 */
[----:B------:R-:W4:Y:S01]  /*1bb10*/  LDL.LU R169, [R1+0x68] ;  /* 0x0000680001a97983 */ /* 0x000f220000300800 */
[----:B------:R-:W-:Y:S02]  /*1bb20*/  IMAD.MOV.U32 R161, RZ, RZ, R164 ;  /* 0x000000ffffa17224 */ /* 0x000fe400078e00a4 */
[----:B------:R-:W-:Y:S01]  /*1bb30*/  IMAD.MOV.U32 R164, RZ, RZ, R154 ;  /* 0x000000ffffa47224 */ /* 0x000fe200078e009a */
[----:B------:R1:W5:Y:S01]  /*1bb40*/  LDL.LU R241, [R1+0x124] ;  /* 0x0001240001f17983 */ /* 0x0003620000300800 */
[----:B------:R-:W-:Y:S01]  /*1bb50*/  IMAD.MOV.U32 R154, RZ, RZ, R152 ;  /* 0x000000ffff9a7224 */ /* 0x000fe200078e0098 */
[----:B------:R-:W-:Y:S01]  /*1bb60*/  MOV R152, R157 ;  /* 0x0000009d00987202 */ /* 0x000fe20000000f00 */
[----:B------:R-:W-:Y:S01]  /*1bb70*/  IMAD.MOV.U32 R157, RZ, RZ, R146 ;  /* 0x000000ffff9d7224 */ /* 0x000fe200078e0092 */
[----:B------:R-:W-:Y:S01]  /*1bb80*/  MOV R146, R236 ;  /* 0x000000ec00927202 */ /* 0x000fe20000000f00 */
[----:B------:R-:W-:Y:S01]  /*1bb90*/  FFMA.FTZ R116, R170, c[0x0][0x23c], -R75 ;  /* 0x00008f00aa747a23 */ /* 0x000fe2000001084b */
[----:B------:R1:W5:Y:S01]  /*1bba0*/  LDL.LU R236, [R1+0x120] ;  /* 0x0001200001ec7983 */ /* 0x0003620000300800 */
[----:B------:R-:W-:Y:S02]  /*1bbb0*/  IMAD.MOV.U32 R170, RZ, RZ, R175 ;  /* 0x000000ffffaa7224 */ /* 0x000fe400078e00af */
[----:B---3--:R-:W-:Y:S02]  /*1bbc0*/  FFMA.FTZ R105, R105, c[0x0][0x23c], -R75 ;  /* 0x00008f0069697a23 */ /* 0x008fe4000001084b */
[----:B------:R-:W-:Y:S02]  /*1bbd0*/  IMAD.MOV.U32 R171, RZ, RZ, R170 ;  /* 0x000000ffffab7224 */ /* 0x000fe400078e00aa */
[----:B------:R-:W-:Y:S01]  /*1bbe0*/  MUFU.EX2 R213, R105 ;  /* 0x0000006900d57308 */ /* 0x000fe20000000800 */
[----:B------:R-:W-:Y:S02]  /*1bbf0*/  IMAD.MOV.U32 R185, RZ, RZ, R139 ;  /* 0x000000ffffb97224 */ /* 0x000fe400078e008b */
[----:B------:R-:W-:Y:S04]  /*1bc00*/  IMAD.MOV.U32 R180, RZ, RZ, R171 ;  /* 0x000000ffffb47224 */ /* 0x000fe800078e00ab */
[----:B------:R-:W-:Y:S03]  /*1bc10*/  IMAD.MOV.U32 R181, RZ, RZ, R180 ;  /* 0x000000ffffb57224 */ /* 0x000fe600078e00b4 */
[----:B------:R-:W-:Y:S01]  /*1bc20*/  MUFU.EX2 R139, R96 ;  /* 0x00000060008b7308 */ /* 0x000fe20000000800 */
[----:B------:R-:W-:Y:S04]  /*1bc30*/  IMAD.MOV.U32 R183, RZ, RZ, R181 ;  /* 0x000000ffffb77224 */ /* 0x000fe800078e00b5 */
[----:B------:R-:W-:Y:S02]  /*1bc40*/  IMAD.MOV.U32 R178, RZ, RZ, R183 ;  /* 0x000000ffffb27224 */ /* 0x000fe400078e00b7 */
[--C-:B--2---:R-:W-:Y:S02]  /*1bc50*/  FFMA.FTZ R106, R106, c[0x0][0x23c], -R75.reuse ;  /* 0x00008f006a6a7a23 */ /* 0x104fe4000001084b */
[----:B----4-:R-:W-:Y:S02]  /*1bc60*/  FFMA.FTZ R112, R169, c[0x0][0x23c], -R75 ;  /* 0x00008f00a9707a23 */ /* 0x010fe4000001084b */
[----:B------:R-:W-:Y:S02]  /*1bc70*/  IMAD.MOV.U32 R169, RZ, RZ, R162 ;  /* 0x000000ffffa97224 */ /* 0x000fe400078e00a2 */
[----:B------:R-:W-:Y:S01]  /*1bc80*/  IMAD.MOV.U32 R162, RZ, RZ, R166 ;  /* 0x000000ffffa27224 */ /* 0x000fe200078e00a6 */
[----:B------:R-:W-:Y:S01]  /*1bc90*/  MOV R166, R155 ;  /* 0x0000009b00a67202 */ /* 0x000fe20000000f00 */
[----:B------:R-:W-:Y:S02]  /*1bca0*/  IMAD.MOV.U32 R155, RZ, RZ, R153 ;  /* 0x000000ffff9b7224 */ /* 0x000fe400078e0099 */
[----:B------:R-:W-:Y:S02]  /*1bcb0*/  IMAD.MOV.U32 R153, RZ, RZ, R158 ;  /* 0x000000ffff997224 */ /* 0x000fe400078e009e */
[----:B------:R-:W-:Y:S02]  /*1bcc0*/  IMAD.MOV.U32 R158, RZ, RZ, R156 ;  /* 0x000000ffff9e7224 */ /* 0x000fe400078e009c */
[----:B------:R-:W-:Y:S02]  /*1bcd0*/  IMAD.MOV.U32 R156, RZ, RZ, R151 ;  /* 0x000000ffff9c7224 */ /* 0x000fe400078e0097 */
[----:B------:R-:W-:Y:S02]  /*1bce0*/  IMAD.MOV.U32 R151, RZ, RZ, R143 ;  /* 0x000000ffff977224 */ /* 0x000fe400078e008f */
[----:B------:R-:W2:Y:S01]  /*1bcf0*/  MUFU.EX2 R143, R2 ;  /* 0x00000002008f7308 */ /* 0x000ea20000000800 */
        /* <DEDUP_REMOVED lines=14> */
[----:B------:R-:W-:Y:S01]  /*1bde0*/  IMAD.MOV.U32 R132, RZ, RZ, R127 ;  /* 0x000000ffff847224 */ /* 0x000fe200078e007f */
[----:B--2---:R-:W-:Y:S01]  /*1bdf0*/  F2FP.BF16.PACK_AB R87, R143, R194 ;  /* 0x000000c28f57723e */ /* 0x004fe200000010ff */
[----:B------:R-:W-:Y:S02]  /*1be00*/  FFMA.FTZ R127, R242, c[0x0][0x23c], -R75 ;  /* 0x00008f00f27f7a23 */ /* 0x000fe4000001084b */
[----:B------:R1:W5:Y:S01]  /*1be10*/  LDL.LU R242, [R1+0x11c] ;  /* 0x00011c0001f27983 */ /* 0x0003620000300800 */
        /* <DEDUP_REMOVED lines=29> */
[----:B------:R-:W-:Y:S02]  /*1bff0*/  FFMA.FTZ R144, R243, c[0x0][0x23c], -R75 ;  /* 0x00008f00f3907a23 */ /* 0x000fe4000001084b */
[----:B------:R1:W5:Y:S01]  /*1c000*/  LDL.LU R243, [R1+0x114] ;  /* 0x0001140001f37983 */ /* 0x0003620000300800 */
[----:B------:R-:W-:Y:S02]  /*1c010*/  IMAD.MOV.U32 R180, RZ, RZ, R171 ;  /* 0x000000ffffb47224 */ /* 0x000fe400078e00ab */
[----:B------:R-:W-:Y:S02]  /*1c020*/  IMAD.MOV.U32 R171, RZ, RZ, R170 ;  /* 0x000000ffffab7224 */ /* 0x000fe400078e00aa */
[----:B------:R-:W-:Y:S01]  /*1c030*/  IMAD.MOV.U32 R170, RZ, RZ, R175 ;  /* 0x000000ffffaa7224 */ /* 0x000fe200078e00af */
[----:B------:R-:W-:Y:S01]  /*1c040*/  MOV R175, R162 ;  /* 0x000000a200af7202 */ /* 0x000fe20000000f00 */
[----:B------:R-:W-:Y:S01]  /*1c050*/  IMAD.MOV.U32 R162, RZ, RZ, R161 ;  /* 0x000000ffffa27224 */ /* 0x000fe200078e00a1 */
[----:B------:R-:W-:Y:S01]  /*1c060*/  MOV R182, R180 ;  /* 0x000000b400b67202 */ /* 0x000fe20000000f00 */
        /* <DEDUP_REMOVED lines=8> */
[----:B------:R1:W5:Y:S01]  /*1c0f0*/  LDL.LU R233, [R1+0x110] ;  /* 0x0001100001e97983 */ /* 0x0003620000300800 */
[----:B------:R-:W-:Y:S01]  /*1c100*/  IMAD.MOV.U32 R187, RZ, RZ, R153 ;  /* 0x000000ffffbb7224 */ /* 0x000fe200078e0099 */
[----:B------:R-:W-:Y:S01]  /*1c110*/  MOV R153, R138 ;  /* 0x0000008a00997202 */ /* 0x000fe20000000f00 */
[----:B------:R-:W-:Y:S01]  /*1c120*/  IMAD.MOV.U32 R181, RZ, RZ, R171 ;  /* 0x000000ffffb57224 */ /* 0x000fe200078e00ab */
[----:B------:R-:W-:Y:S01]  /*1c130*/  MUFU.EX2 R138, R90 ;  /* 0x0000005a008a7308 */ /* 0x000fe20000000800 */
[----:B------:R-:W2:Y:S01]  /*1c140*/  LDL.LU R2, [R1+0xa8] ;  /* 0x0000a80001027983 */ /* 0x000ea20000300800 */
[----:B------:R-:W-:Y:S01]  /*1c150*/  IMAD.MOV.U32 R171, RZ, RZ, R175 ;  /* 0x000000ffffab7224 */ /* 0x000fe200078e00af */
[----:B------:R-:W-:Y:S01]  /*1c160*/  MOV R175, R161 ;  /* 0x000000a100af7202 */ /* 0x000fe20000000f00 */
[----:B------:R-:W-:Y:S01]  /*1c170*/  IMAD.MOV.U32 R161, RZ, RZ, R164 ;  /* 0x000000ffffa17224 */ /* 0x000fe200078e00a4 */
[----:B------:R1:W5:Y:S01]  /*1c180*/  LDL.LU R232, [R1+0x10c] ;  /* 0x00010c0001e87983 */ /* 0x0003620000300800 */
[--C-:B------:R-:W-:Y:S02]  /*1c190*/  FFMA.FTZ R164, R245, c[0x0][0x23c], -R75.reuse ;  /* 0x00008f00f5a47a23 */ /* 0x100fe4000001084b */
[----:B------:R-:W-:Y:S02]  /*1c1a0*/  IMAD.MOV.U32 R180, RZ, RZ, R170 ;  /* 0x000000ffffb47224 */ /* 0x000fe400078e00aa */
[----:B------:R-:W-:Y:S01]  /*1c1b0*/  MUFU.EX2 R245, R101 ;  /* 0x0000006500f57308 */ /* 0x000fe20000000800 */
[----:B------:R-:W-:Y:S02]  /*1c1c0*/  IMAD.MOV.U32 R170, RZ, RZ, R162 ;  /* 0x000000ffffaa7224 */ /* 0x000fe400078e00a2 */
[----:B------:R-:W-:Y:S02]  /*1c1d0*/  IMAD.MOV.U32 R162, RZ, RZ, R166 ;  /* 0x000000ffffa27224 */ /* 0x000fe400078e00a6 */
[--C-:B------:R-:W-:Y:S02]  /*1c1e0*/  FFMA.FTZ R166, R212, c[0x0][0x23c], -R75.reuse ;  /* 0x00008f00d4a67a23 */ /* 0x100fe4000001084b */
[----:B------:R-:W-:Y:S02]  /*1c1f0*/  FFMA.FTZ R75, R114, c[0x0][0x23c], -R75 ;  /* 0x00008f00724b7a23 */ /* 0x000fe4000001084b */
[----:B------:R-:W-:Y:S02]  /*1c200*/  IMAD.MOV.U32 R186, RZ, RZ, R157 ;  /* 0x000000ffffba7224 */ /* 0x000fe400078e009d */
[----:B------:R-:W-:Y:S01]  /*1c210*/  MUFU.EX2 R157, R91 ;  /* 0x0000005b009d7308 */ /* 0x000fe20000000800 */
[----:B------:R-:W-:Y:S02]  /*1c220*/  IMAD.MOV.U32 R188, RZ, RZ, R161 ;  /* 0x000000ffffbc7224 */ /* 0x000fe400078e00a1 */
[----:B------:R-:W-:Y:S02]  /*1c230*/  IMAD.MOV.U32 R189, RZ, RZ, R155 ;  /* 0x000000ffffbd7224 */ /* 0x000fe400078e009b */
[----:B------:R-:W-:Y:S02]  /*1c240*/  IMAD.MOV.U32 R190, RZ, RZ, R154 ;  /* 0x000000ffffbe7224 */ /* 0x000fe400078e009a */
[----:B------:R-:W-:Y:S01]  /*1c250*/  IMAD.MOV.U32 R183, RZ, RZ, R182 ;  /* 0x000000ffffb77224 */ /* 0x000fe200078e00b6 */
[----:B------:R-:W-:Y:S01]  /*1c260*/  MOV R182, R181 ;  /* 0x000000b500b67202 */ /* 0x000fe20000000f00 */
[----:B------:R-:W-:Y:S01]  /*1c270*/  IMAD.MOV.U32 R181, RZ, RZ, R180 ;  /* 0x000000ffffb57224 */ /* 0x000fe200078e00b4 */
[----:B------:R3:W-:Y:S01]  /*1c280*/  MUFU.EX2 R155, R88 ;  /* 0x00000058009b7308 */ /* 0x0007e20000000800 */
[----:B------:R-:W-:Y:S02]  /*1c290*/  IMAD.MOV.U32 R180, RZ, RZ, R171 ;  /* 0x000000ffffb47224 */ /* 0x000fe400078e00ab */
[----:B------:R-:W-:Y:S02]  /*1c2a0*/  IMAD.MOV.U32 R171, RZ, RZ, R170 ;  /* 0x000000ffffab7224 */ /* 0x000fe400078e00aa */
[----:B------:R-:W-:Y:S01]  /*1c2b0*/  IMAD.MOV.U32 R170, RZ, RZ, R175 ;  /* 0x000000ffffaa7224 */ /* 0x000fe200078e00af */
[----:B------:R-:W-:Y:S01]  /*1c2c0*/  MOV R175, R162 ;  /* 0x000000a200af7202 */ /* 0x000fe20000000f00 */
[----:B------:R-:W-:Y:S01]  /*1c2d0*/  IMAD.MOV.U32 R154, RZ, RZ, R156 ;  /* 0x000000ffff9a7224 */ /* 0x000fe200078e009c */
[----:B------:R-:W-:Y:S01]  /*1c2e0*/  MOV R162, R158 ;  /* 0x0000009e00a27202 */ /* 0x000fe20000000f00 */
[----:B------:R-:W-:Y:S01]  /*1c2f0*/  IMAD.MOV.U32 R161, RZ, RZ, R151 ;  /* 0x000000ffffa17224 */ /* 0x000fe200078e0097 */
[----:B------:R-:W-:Y:S01]  /*1c300*/  MUFU.EX2 R156, R94 ;  /* 0x0000005e009c7308 */ /* 0x000fe20000000800 */
[----:B------:R-:W-:Y:S09]  /*1c310*/  IMAD.MOV.U32 R151, RZ, RZ, R140 ;  /* 0x000000ffff977224 */ /* 0x000ff200078e008c */
[----:B------:R-:W4:Y:S10]  /*1c320*/  MUFU.EX2 R140, R89 ;  /* 0x00000059008c7308 */ /* 0x000f340000000800 */
[----:B------:R-:W1:Y:S01]  /*1c330*/  MUFU.EX2 R158, R93 ;  /* 0x0000005d009e7308 */ /* 0x000e620000000800 */
[----:B--2---:R-:W-:Y:S01]  /*1c340*/  FFMA.FTZ R114, R3, R2, R85 ;  /* 0x0000000203727223 */ /* 0x004fe20000010055 */
[----:B------:R-:W-:Y:S01]  /*1c350*/  F2FP.BF16.PACK_AB R85, R142, R195 ;  /* 0x000000c38e55723e */ /* 0x000fe200000010ff */
[----:B------:R-:W-:Y:S02]  /*1c360*/  FFMA.FTZ R2, R187, c[0x0][0x23c], -R92 ;  /* 0x00008f00bb027a23 */ /* 0x000fe4000001085c */
[----:B------:R-:W-:Y:S01]  /*1c370*/  IMAD.MOV.U32 R187, RZ, RZ, R186 ;  /* 0x000000ffffbb7224 */ /* 0x000fe200078e00ba */
[----:B------:R-:W-:Y:S04]  /*1c380*/  MOV R186, R185 ;  /* 0x000000b900ba7202 */ /* 0x000fe80000000f00 */
[----:B------:R2:W-:Y:S01]  /*1c390*/  MUFU.EX2 R193, R2 ;  /* 0x0000000200c17308 */ /* 0x0005e20000000800 */
[----:B------:R-:W-:Y:S01]  /*1c3a0*/  IMAD.MOV.U32 R185, RZ, RZ, R184 ;  /* 0x000000ffffb97224 */ /* 0x000fe200078e00b8 */
[C---:B------:R-:W-:Y:S01]  /*1c3b0*/  HMMA.16816.F32.BF16 R8, R84.reuse, R80, R8 ;  /* 0x000000505408723c */ /* 0x040fe20000041808 */
[----:B------:R-:W-:Y:S02]  /*1c3c0*/  IMAD.MOV.U32 R184, RZ, RZ, R191 ;  /* 0x000000ffffb87224 */ /* 0x000fe400078e00bf */
[----:B------:R-:W-:Y:S02]  /*1c3d0*/  IMAD.MOV.U32 R196, RZ, RZ, R186 ;  /* 0x000000ffffc47224 */ /* 0x000fe400078e00ba */
[----:B------:R-:W-:Y:S01]  /*1c3e0*/  IMAD.MOV.U32 R191, RZ, RZ, R190 ;  /* 0x000000ffffbf7224 */ /* 0x000fe200078e00be */
[----:B------:R-:W-:Y:S01]  /*1c3f0*/  MOV R186, R184 ;  /* 0x000000b800ba7202 */ /* 0x000fe20000000f00 */
[----:B---3--:R-:W-:Y:S01]  /*1c400*/  FFMA.FTZ R88, R196, c[0x0][0x23c], -R92 ;  /* 0x00008f00c4587a23 */ /* 0x008fe2000001085c */
[-C--:B------:R-:W-:Y:S01]  /*1c410*/  HMMA.16816.F32.BF16 R12, R84, R82.reuse, R12 ;  /* 0x00000052540c723c */ /* 0x080fe2000004180c */
[----:B------:R-:W-:Y:S02]  /*1c420*/  IMAD.MOV.U32 R190, RZ, RZ, R189 ;  /* 0x000000ffffbe7224 */ /* 0x000fe400078e00bd */
[----:B------:R-:W-:Y:S01]  /*1c430*/  MUFU.EX2 R198, R88 ;  /* 0x0000005800c67308 */ /* 0x000fe20000000800 */
[----:B------:R-:W-:Y:S01]  /*1c440*/  MOV R189, R188 ;  /* 0x000000bc00bd7202 */ /* 0x000fe20000000f00 */
[----:B------:R-:W-:Y:S02]  /*1c450*/  IMAD.MOV.U32 R184, RZ, RZ, R190 ;  /* 0x000000ffffb87224 */ /* 0x000fe400078e00be */
[----:B------:R-:W-:Y:S01]  /*1c460*/  IMAD.MOV.U32 R188, RZ, RZ, R178 ;  /* 0x000000ffffbc7224 */ /* 0x000fe200078e00b2 */
[C---:B------:R-:W-:Y:S01]  /*1c470*/  HMMA.16816.F32.BF16 R16, R76.reuse, R82, R16 ;  /* 0x000000524c10723c */ /* 0x040fe20000041810 */
[----:B------:R-:W3:Y:S03]  /*1c480*/  LDSM.16.MT88.4 R80, [R219+0x8800] ;  /* 0x00880000db50783b */ /* 0x000ee60000004200 */
[----:B------:R-:W-:Y:S02]  /*1c490*/  IMAD.MOV.U32 R178, RZ, RZ, R169 ;  /* 0x000000ffffb27224 */ /* 0x000fe400078e00a9 */
[----:B------:R-:W-:Y:S02]  /*1c4a0*/  IMAD.MOV.U32 R169, RZ, RZ, R168 ;  /* 0x000000ffffa97224 */ /* 0x000fe400078e00a8 */
[----:B------:R-:W-:Y:S01]  /*1c4b0*/  IMAD.MOV.U32 R168, RZ, RZ, R174 ;  /* 0x000000ffffa87224 */ /* 0x000fe200078e00ae */
[----:B------:R-:W-:Y:S03]  /*1c4c0*/  MOV R174, R173 ;  /* 0x000000ad00ae7202 */ /* 0x000fe60000000f00 */
[----:B--2---:R-:W-:Y:S01]  /*1c4d0*/  FFMA.FTZ R2, R187, c[0x0][0x23c], -R92 ;  /* 0x00008f00bb027a23 */ /* 0x004fe2000001085c */
[----:B------:R-:W-:Y:S01]  /*1c4e0*/  MOV R190, R169 ;  /* 0x000000a900be7202 */ /* 0x000fe20000000f00 */
[----:B------:R-:W-:Y:S01]  /*1c4f0*/  IMAD.MOV.U32 R169, RZ, RZ, R174 ;  /* 0x000000ffffa97224 */ /* 0x000fe200078e00ae */
[----:B------:R-:W-:Y:S01]  /*1c500*/  MOV R174, R152 ;  /* 0x0000009800ae7202 */ /* 0x000fe20000000f00 */
        /* <DEDUP_REMOVED lines=11> */
[----:B------:R-:W-:Y:S01]  /*1c5c0*/  MOV R185, R184 ;  /* 0x000000b800b97202 */ /* 0x000fe20000000f00 */
[----:B------:R-:W-:Y:S02]  /*1c5d0*/  IMAD.MOV.U32 R184, RZ, RZ, R191 ;  /* 0x000000ffffb87224 */ /* 0x000fe400078e00bf */
[----:B------:R-:W-:Y:S02]  /*1c5e0*/  IMAD.MOV.U32 R191, RZ, RZ, R178 ;  /* 0x000000ffffbf7224 */ /* 0x000fe400078e00b2 */
[----:B------:R-:W-:Y:S01]  /*1c5f0*/  IMAD.MOV.U32 R178, RZ, RZ, R169 ;  /* 0x000000ffffb27224 */ /* 0x000fe200078e00a9 */
[-C--:B---3--:R-:W-:Y:S01]  /*1c600*/  HMMA.16816.F32.BF16 R20, R76, R80.reuse, R20 ;  /* 0x000000504c14723c */ /* 0x088fe20000041814 */
[----:B------:R-:W-:Y:S02]  /*1c610*/  IMAD.MOV.U32 R169, RZ, RZ, R168 ;  /* 0x000000ffffa97224 */ /* 0x000fe400078e00a8 */
[----:B------:R-:W-:Y:S02]  /*1c620*/  FFMA.FTZ R3, R196, c[0x0][0x23c], -R92 ;  /* 0x00008f00c4037a23 */ /* 0x000fe4000001085c */
[----:B------:R-:W-:Y:S01]  /*1c630*/  IMAD.MOV.U32 R196, RZ, RZ, R187 ;  /* 0x000000ffffc47224 */ /* 0x000fe200078e00bb */
[----:B------:R-:W-:Y:S01]  /*1c640*/  MOV R187, R186 ;  /* 0x000000ba00bb7202 */ /* 0x000fe20000000f00 */
[----:B------:R-:W-:Y:S01]  /*1c650*/  IMAD.MOV.U32 R186, RZ, RZ, R185 ;  /* 0x000000ffffba7224 */ /* 0x000fe200078e00b9 */
[C---:B------:R-:W-:Y:S01]  /*1c660*/  HMMA.16816.F32.BF16 R24, R84.reuse, R80, R24 ;  /* 0x000000505418723c */ /* 0x040fe20000041818 */
[----:B------:R-:W-:Y:S01]  /*1c670*/  IMAD.MOV.U32 R185, RZ, RZ, R184 ;  /* 0x000000ffffb97224 */ /* 0x000fe200078e00b8 */
[----:B------:R-:W3:Y:S02]  /*1c680*/  MUFU.EX2 R199, R3 ;  /* 0x0000000300c77308 */ /* 0x000ee40000000800 */
[----:B------:R-:W-:Y:S02]  /*1c690*/  IMAD.MOV.U32 R184, RZ, RZ, R191 ;  /* 0x000000ffffb87224 */ /* 0x000fe400078e00bf */
[----:B------:R-:W-:Y:S01]  /*1c6a0*/  IMAD.MOV.U32 R191, RZ, RZ, R178 ;  /* 0x000000ffffbf7224 */ /* 0x000fe200078e00b2 */
[----:B------:R-:W-:Y:S01]  /*1c6b0*/  MOV R178, R169 ;  /* 0x000000a900b27202 */ /* 0x000fe20000000f00 */
[-C--:B------:R-:W-:Y:S01]  /*1c6c0*/  HMMA.16816.F32.BF16 R28, R84, R82.reuse, R28 ;  /* 0x00000052541c723c */ /* 0x080fe2000004181c */
[----:B--2---:R-:W-:Y:S03]  /*1c6d0*/  FFMA.FTZ R2, R196, c[0x0][0x23c], -R100 ;  /* 0x00008f00c4027a23 */ /* 0x004fe60000010864 */
[----:B------:R-:W-:Y:S02]  /*1c6e0*/  IMAD.MOV.U32 R196, RZ, RZ, R186 ;  /* 0x000000ffffc47224 */ /* 0x000fe400078e00ba */
[----:B------:R-:W-:Y:S02]  /*1c6f0*/  IMAD.MOV.U32 R186, RZ, RZ, R178 ;  /* 0x000000ffffba7224 */ /* 0x000fe400078e00b2 */
[C---:B------:R-:W-:Y:S01]  /*1c700*/  HMMA.16816.F32.BF16 R32, R76.reuse, R82, R32 ;  /* 0x000000524c20723c */ /* 0x040fe20000041820 */
[----:B------:R2:W-:Y:S01]  /*1c710*/  MUFU.EX2 R178, R2 ;  /* 0x0000000200b27308 */ /* 0x0005e20000000800 */
[----:B------:R-:W1:Y:S02]  /*1c720*/  LDSM.16.MT88.4 R80, [R217+0x8800] ;  /* 0x00880000d950783b */ /* 0x000e640000004200 */
[----:B------:R-:W-:Y:S01]  /*1c730*/  IMAD.MOV.U32 R173, RZ, RZ, R162 ;  /* 0x000000ffffad7224 */ /* 0x000fe200078e00a2 */
[----:B------:R-:W-:Y:S01]  /*1c740*/  MOV R211, R196 ;  /* 0x000000c400d37202 */ /* 0x000fe20000000f00 */
[----:B------:R-:W-:Y:S02]  /*1c750*/  IMAD.MOV.U32 R162, RZ, RZ, R230 ;  /* 0x000000ffffa27224 */ /* 0x000fe400078e00e6 */
[----:B------:R-:W-:Y:S04]  /*1c760*/  IMAD.MOV.U32 R197, RZ, RZ, R187 ;  /* 0x000000ffffc57224 */ /* 0x000fe800078e00bb */
[----:B------:R-:W-:Y:S01]  /*1c770*/  MOV R168, R162 ;  /* 0x000000a200a87202 */ /* 0x000fe20000000f00 */
        /* <DEDUP_REMOVED lines=17> */
[----:B------:R-:W-:Y:S01]  /*1c890*/  IMAD.MOV.U32 R153, RZ, RZ, R151 ;  /* 0x000000ffff997224 */ /* 0x000fe200078e0097 */
[-C--:B-1----:R-:W-:Y:S01]  /*1c8a0*/  HMMA.16816.F32.BF16 R36, R76, R80.reuse, R36 ;  /* 0x000000504c24723c */ /* 0x082fe20000041824 */
[----:B--2---:R-:W-:Y:S02]  /*1c8b0*/  FFMA.FTZ R2, R197, c[0x0][0x23c], -R100 ;  /* 0x00008f00c5027a23 */ /* 0x004fe40000010864 */
[----:B------:R-:W-:Y:S02]  /*1c8c0*/  IMAD.MOV.U32 R197, RZ, RZ, R187 ;  /* 0x000000ffffc57224 */ /* 0x000fe400078e00bb */
[----:B------:R-:W-:Y:S01]  /*1c8d0*/  IMAD.MOV.U32 R187, RZ, RZ, R191 ;  /* 0x000000ffffbb7224 */ /* 0x000fe200078e00bf */
[----:B------:R-:W-:Y:S01]  /*1c8e0*/  MOV R191, R168 ;  /* 0x000000a800bf7202 */ /* 0x000fe20000000f00 */
[----:B------:R-:W-:Y:S01]  /*1c8f0*/  IMAD.MOV.U32 R168, RZ, RZ, R161 ;  /* 0x000000ffffa87224 */ /* 0x000fe200078e00a1 */
[C---:B------:R-:W-:Y:S01]  /*1c900*/  HMMA.16816.F32.BF16 R40, R84.reuse, R80, R40 ;  /* 0x000000505428723c */ /* 0x040fe20000041828 */
[----:B------:R-:W-:Y:S03]  /*1c910*/  IMAD.MOV.U32 R161, RZ, RZ, R153 ;  /* 0x000000ffffa17224 */ /* 0x000fe600078e0099 */
[----:B------:R-:W-:Y:S02]  /*1c920*/  IMAD.MOV.U32 R153, RZ, RZ, R148 ;  /* 0x000000ffff997224 */ /* 0x000fe400078e0094 */
[----:B------:R1:W-:Y:S01]  /*1c930*/  MUFU.EX2 R148, R2 ;  /* 0x0000000200947308 */ /* 0x0003e20000000800 */
[----:B------:R-:W-:Y:S01]  /*1c940*/  IMAD.MOV.U32 R202, RZ, RZ, R197 ;  /* 0x000000ffffca7224 */ /* 0x000fe200078e00c5 */
[-C--:B------:R-:W-:Y:S01]  /*1c950*/  HMMA.16816.F32.BF16 R44, R84, R82.reuse, R44 ;  /* 0x00000052542c723c */ /* 0x080fe2000004182c */
[----:B------:R-:W-:Y:S03]  /*1c960*/  IMAD.MOV.U32 R151, RZ, RZ, R227 ;  /* 0x000000ffff977224 */ /* 0x000fe600078e00e3 */
[----:B------:R-:W-:Y:S02]  /*1c970*/  IMAD.MOV.U32 R196, RZ, RZ, R186 ;  /* 0x000000ffffc47224 */ /* 0x000fe400078e00ba */
[----:B------:R-:W-:Y:S02]  /*1c980*/  IMAD.MOV.U32 R186, RZ, RZ, R169 ;  /* 0x000000ffffba7224 */ /* 0x000fe400078e00a9 */
[C---:B------:R-:W-:Y:S01]  /*1c990*/  HMMA.16816.F32.BF16 R48, R76.reuse, R82, R48 ;  /* 0x000000524c30723c */ /* 0x040fe20000041830 */
[----:B------:R-:W-:Y:S01]  /*1c9a0*/  IMAD.MOV.U32 R169, RZ, RZ, R162 ;  /* 0x000000ffffa97224 */ /* 0x000fe200078e00a2 */
[----:B------:R-:W2:Y:S02]  /*1c9b0*/  LDSM.16.MT88.4 R80, [R218+0x8800] ;  /* 0x00880000da50783b */ /* 0x000ea40000004200 */
[----:B------:R-:W-:Y:S01]  /*1c9c0*/  IMAD.MOV.U32 R162, RZ, RZ, R154 ;  /* 0x000000ffffa27224 */ /* 0x000fe200078e009a */
[----:B------:R-:W-:Y:S01]  /*1c9d0*/  MOV R154, R151 ;  /* 0x00000097009a7202 */ /* 0x000fe20000000f00 */
[----:B------:R-:W-:Y:S02]  /*1c9e0*/  IMAD.MOV.U32 R151, RZ, RZ, R226 ;  /* 0x000000ffff977224 */ /* 0x000fe400078e00e2 */
[----:B------:R-:W-:Y:S02]  /*1c9f0*/  IMAD.MOV.U32 R172, RZ, RZ, R231 ;  /* 0x000000ffffac7224 */ /* 0x000fe400078e00e7 */
[----:B------:R2:W5:Y:S02]  /*1ca00*/  LDL.LU R231, [R1+0x108] ;  /* 0x0001080001e77983 */ /* 0x0005640000300800 */
[----:B-1----:R-:W-:Y:S02]  /*1ca10*/  FFMA.FTZ R2, R211, c[0x0][0x23c], -R100 ;  /* 0x00008f00d3027a23 */ /* 0x002fe40000010864 */
[----:B------:R1:W5:Y:S01]  /*1ca20*/  LDL.LU R230, [R1+0x104] ;  /* 0x0001040001e67983 */ /* 0x0003620000300800 */
[----:B------:R-:W-:Y:S01]  /*1ca30*/  IMAD.MOV.U32 R211, RZ, RZ, R196 ;  /* 0x000000ffffd37224 */ /* 0x000fe200078e00c4 */
[----:B------:R-:W-:Y:S01]  /*1ca40*/  MOV R196, R187 ;  /* 0x000000bb00c47202 */ /* 0x000fe20000000f00 */
[----:B------:R1:W-:Y:S01]  /*1ca50*/  MUFU.EX2 R197, R2 ;  /* 0x0000000200c57308 */ /* 0x0003e20000000800 */
        /* <DEDUP_REMOVED lines=8> */
[----:B------:R-:W-:Y:S01]  /*1cae0*/  MOV R212, R186 ;  /* 0x000000ba00d47202 */ /* 0x000fe20000000f00 */
[----:B------:R-:W-:Y:S01]  /*1caf0*/  IMAD.MOV.U32 R161, RZ, RZ, R154 ;  /* 0x000000ffffa17224 */ /* 0x000fe200078e009a */
[----:B------:R3:W5:Y:S01]  /*1cb00*/  LDL.LU R227, [R1+0xf8] ;  /* 0x0000f80001e37983 */ /* 0x0007620000300800 */
[----:B------:R-:W-:Y:S02]  /*1cb10*/  IMAD.MOV.U32 R154, RZ, RZ, R153 ;  /* 0x000000ffff9a7224 */ /* 0x000fe400078e0099 */
[----:B------:R-:W-:Y:S01]  /*1cb20*/  IMAD.MOV.U32 R153, RZ, RZ, R151 ;  /* 0x000000ffff997224 */ /* 0x000fe200078e0097 */
[----:B------:R-:W-:Y:S01]  /*1cb30*/  MOV R151, R150 ;  /* 0x0000009600977202 */ /* 0x000fe20000000f00 */
[----:B------:R-:W-:Y:S01]  /*1cb40*/  IMAD.MOV.U32 R150, RZ, RZ, R225 ;  /* 0x000000ffff967224 */ /* 0x000fe200078e00e1 */
[----:B------:R3:W5:Y:S01]  /*1cb50*/  LDL.LU R226, [R1+0xf4] ;  /* 0x0000f40001e27983 */ /* 0x0007620000300800 */
[----:B------:R-:W-:Y:S02]  /*1cb60*/  IMAD.MOV.U32 R90, RZ, RZ, R211 ;  /* 0x000000ffff5a7224 */ /* 0x000fe400078e00d3 */
[----:B------:R-:W-:Y:S01]  /*1cb70*/  IMAD.MOV.U32 R186, RZ, RZ, R150 ;  /* 0x000000ffffba7224 */ /* 0x000fe200078e0096 */
[----:B------:R3:W5:Y:S01]  /*1cb80*/  LDL.LU R225, [R1+0xf0] ;  /* 0x0000f00001e17983 */ /* 0x0007620000300800 */
[----:B------:R-:W-:Y:S01]  /*1cb90*/  IMAD.MOV.U32 R95, RZ, RZ, R196 ;  /* 0x000000ffff5f7224 */ /* 0x000fe200078e00c4 */
[-C--:B--2---:R-:W-:Y:S01]  /*1cba0*/  HMMA.16816.F32.BF16 R52, R76, R80.reuse, R52 ;  /* 0x000000504c34723c */ /* 0x084fe20000041834 */
[----:B-1----:R-:W-:Y:S02]  /*1cbb0*/  FFMA.FTZ R2, R202, c[0x0][0x23c], -R100 ;  /* 0x00008f00ca027a23 */ /* 0x002fe40000010864 */
[----:B------:R-:W-:Y:S02]  /*1cbc0*/  IMAD.MOV.U32 R202, RZ, RZ, R169 ;  /* 0x000000ffffca7224 */ /* 0x000fe400078e00a9 */
[----:B------:R1:W2:Y:S01]  /*1cbd0*/  MUFU.EX2 R150, R2 ;  /* 0x0000000200967308 */ /* 0x0002a20000000800 */
[----:B------:R-:W-:Y:S01]  /*1cbe0*/  IMAD.MOV.U32 R196, RZ, RZ, R162 ;  /* 0x000000ffffc47224 */ /* 0x000fe200078e00a2 */
[----:B------:R-:W-:Y:S01]  /*1cbf0*/  MOV R162, R154 ;  /* 0x0000009a00a27202 */ /* 0x000fe20000000f00 */
[C---:B------:R-:W-:Y:S01]  /*1cc00*/  HMMA.16816.F32.BF16 R56, R84.reuse, R80, R56 ;  /* 0x000000505438723c */ /* 0x040fe20000041838 */
[----:B------:R-:W-:Y:S03]  /*1cc10*/  IMAD.MOV.U32 R89, RZ, RZ, R95 ;  /* 0x000000ffff597224 */ /* 0x000fe600078e005f */
[----:B------:R-:W-:Y:S01]  /*1cc20*/  IMAD.MOV.U32 R95, RZ, RZ, R212 ;  /* 0x000000ffff5f7224 */ /* 0x000fe200078e00d4 */
[----:B------:R-:W-:Y:S01]  /*1cc30*/  MOV R212, R202 ;  /* 0x000000ca00d47202 */ /* 0x000fe20000000f00 */
[----:B------:R-:W-:Y:S01]  /*1cc40*/  IMAD.MOV.U32 R202, RZ, RZ, R196 ;  /* 0x000000ffffca7224 */ /* 0x000fe200078e00c4 */
[----:B------:R-:W-:Y:S01]  /*1cc50*/  MUFU.EX2 R154, R103 ;  /* 0x00000067009a7308 */ /* 0x000fe20000000800 */
[-C--:B------:R-:W-:Y:S01]  /*1cc60*/  HMMA.16816.F32.BF16 R60, R84, R82.reuse, R60 ;  /* 0x00000052543c723c */ /* 0x080fe2000004183c */
[----:B------:R-:W-:Y:S01]  /*1cc70*/  IMAD.MOV.U32 R96, RZ, RZ, R187 ;  /* 0x000000ffff607224 */ /* 0x000fe200078e00bb */
[----:B------:R-:W2:Y:S02]  /*1cc80*/  LDSM.16.MT88.4 R84, [R216+0x9000] ;  /* 0x00900000d854783b */ /* 0x000ea40000004200 */
[----:B------:R-:W-:Y:S01]  /*1cc90*/  MOV R187, R224 ;  /* 0x000000e000bb7202 */ /* 0x000fe20000000f00 */
[----:B------:R-:W-:Y:S02]  /*1cca0*/  IMAD.MOV.U32 R252, RZ, RZ, R191 ;  /* 0x000000fffffc7224 */ /* 0x000fe400078e00bf */
[----:B------:R-:W-:Y:S01]  /*1ccb0*/  IMAD.MOV.U32 R211, RZ, RZ, R168 ;  /* 0x000000ffffd37224 */ /* 0x000fe200078e00a8 */
[----:B------:R-:W-:Y:S01]  /*1ccc0*/  HMMA.16816.F32.BF16 R64, R76, R82, R64 ;  /* 0x000000524c40723c */ /* 0x000fe20000041840 */
[----:B------:R-:W-:Y:S01]  /*1ccd0*/  IMAD.MOV.U32 R168, RZ, RZ, R149 ;  /* 0x000000ffffa87224 */ /* 0x000fe200078e0095 */
[----:B------:R2:W5:Y:S01]  /*1cce0*/  LDL.LU R224, [R1+0xec] ;  /* 0x0000ec0001e07983 */ /* 0x0005620000300800 */
[----:B------:R-:W-:Y:S01]  /*1ccf0*/  MUFU.EX2 R149, R99 ;  /* 0x0000006300957308 */ /* 0x000fe20000000800 */
[----:B------:R-:W-:Y:S02]  /*1cd00*/  IMAD.MOV.U32 R169, RZ, RZ, R151 ;  /* 0x000000ffffa97224 */ /* 0x000fe400078e0097 */
[----:B-1----:R-:W-:Y:S01]  /*1cd10*/  FFMA.FTZ R2, R90, c[0x0][0x23c], -R92 ;  /* 0x00008f005a027a23 */ /* 0x002fe2000001085c */
[----:B----4-:R-:W-:Y:S01]  /*1cd20*/  F2FP.BF16.PACK_AB R77, R140, R138 ;  /* 0x0000008a8c4d723e */ /* 0x010fe200000010ff */
[----:B------:R-:W-:Y:S01]  /*1cd30*/  IMAD.MOV.U32 R90, RZ, RZ, R96 ;  /* 0x000000ffff5a7224 */ /* 0x000fe200078e0060 */
[----:B------:R-:W-:Y:S03]  /*1cd40*/  F2FP.BF16.PACK_AB R78, R158, R156 ;  /* 0x0000009c9e4e723e */ /* 0x000fe600000010ff */
[----:B------:R-:W-:Y:S01]  /*1cd50*/  IMAD.MOV.U32 R96, RZ, RZ, R252 ;  /* 0x000000ffff607224 */ /* 0x000fe200078e00fc */
[----:B------:R1:W-:Y:S01]  /*1cd60*/  MUFU.EX2 R196, R2 ;  /* 0x0000000200c47308 */ /* 0x0003e20000000800 */
[----:B------:R-:W-:Y:S01]  /*1cd70*/  IMAD.MOV.U32 R252, RZ, RZ, R211 ;  /* 0x000000fffffc7224 */ /* 0x000fe200078e00d3 */
[----:B------:R-:W-:Y:S01]  /*1cd80*/  F2FP.BF16.PACK_AB R79, R157, R155 ;  /* 0x0000009b9d4f723e */ /* 0x000fe200000010ff */
[----:B------:R-:W-:Y:S01]  /*1cd90*/  IMAD.MOV.U32 R211, RZ, RZ, R187 ;  /* 0x000000ffffd37224 */ /* 0x000fe200078e00bb */
[----:B---3--:R-:W-:Y:S01]  /*1cda0*/  F2FP.BF16.PACK_AB R82, R199, R198 ;  /* 0x000000c6c752723e */ /* 0x008fe200000010ff */
[----:B------:R-:W-:Y:S01]  /*1cdb0*/  IMAD.MOV.U32 R187, RZ, RZ, R185 ;  /* 0x000000ffffbb7224 */ /* 0x000fe200078e00b9 */
[----:B------:R-:W-:Y:S01]  /*1cdc0*/  MOV R185, R184 ;  /* 0x000000b800b97202 */ /* 0x000fe20000000f00 */
[----:B------:R-:W-:Y:S01]  /*1cdd0*/  IMAD.MOV.U32 R184, RZ, RZ, R190 ;  /* 0x000000ffffb87224 */ /* 0x000fe200078e00be */
[----:B--2---:R-:W-:Y:S01]  /*1cde0*/  F2FP.BF16.PACK_AB R83, R150, R197 ;  /* 0x000000c59653723e */ /* 0x004fe200000010ff */
[----:B------:R-:W-:Y:S01]  /*1cdf0*/  IMAD.MOV.U32 R190, RZ, RZ, R189 ;  /* 0x000000ffffbe7224 */ /* 0x000fe200078e00bd */
[----:B------:R-:W-:Y:S01]  /*1ce00*/  MUFU.EX2 R151, R104 ;  /* 0x0000006800977308 */ /* 0x000fe20000000800 */
        /* <DEDUP_REMOVED lines=9> */
[----:B-1----:R-:W-:Y:S01]  /*1cea0*/  FFMA.FTZ R2, R89, c[0x0][0x23c], -R92 ;  /* 0x00008f0059027a23 */ /* 0x002fe2000001085c */
[----:B------:R1:W5:Y:S01]  /*1ceb0*/  LDL.LU R223, [R1+0xe8] ;  /* 0x0000e80001df7983 */ /* 0x0003620000300800 */
        /* <DEDUP_REMOVED lines=10> */
[----:B------:R-:W-:Y:S01]  /*1cf60*/  IMAD.MOV.U32 R94, RZ, RZ, R90 ;  /* 0x000000ffff5e7224 */ /* 0x000fe200078e005a */
[----:B------:R2:W-:Y:S01]  /*1cf70*/  MUFU.EX2 R184, R2 ;  /* 0x0000000200b87308 */ /* 0x0005e20000000800 */
        /* <DEDUP_REMOVED lines=19> */
[----:B------:R1:W5:Y:S01]  /*1d0b0*/  LDL.LU R222, [R1+0xe4] ;  /* 0x0000e40001de7983 */ /* 0x0003620000300800 */
[----:B------:R-:W-:Y:S02]  /*1d0c0*/  FFMA.FTZ R3, R94, c[0x0][0x23c], -R92 ;  /* 0x00008f005e037a23 */ /* 0x000fe4000001085c */
        /* <DEDUP_REMOVED lines=19> */
[----:B------:R1:W5:Y:S01]  /*1d200*/  LDL.LU R221, [R1+0xe0] ;  /* 0x0000e00001dd7983 */ /* 0x0003620000300800 */
[----:B--2---:R-:W-:Y:S02]  /*1d210*/  FFMA.FTZ R2, R89, c[0x0][0x23c], -R92 ;  /* 0x00008f0059027a23 */ /* 0x004fe4000001085c */
[----:B------:R-:W-:Y:S01]  /*1d220*/  IMAD.MOV.U32 R89, RZ, RZ, R96 ;  /* 0x000000ffff597224 */ /* 0x000fe200078e0060 */
[----:B------:R-:W2:Y:S01]  /*1d230*/  LDL.LU R76, [R1+0xac] ;  /* 0x0000ac00014c7983 */ /* 0x000ea20000300800 */
[----:B------:R3:W-:Y:S01]  /*1d240*/  MUFU.EX2 R96, R2 ;  /* 0x0000000200607308 */ /* 0x0007e20000000800 */
[----:B------:R-:W-:Y:S02]  /*1d250*/  IMAD.MOV.U32 R99, RZ, RZ, R182 ;  /* 0x000000ffff637224 */ /* 0x000fe400078e00b6 */
[----:B------:R-:W4:Y:S01]  /*1d260*/  LDL.LU R80, [R1+0xb0] ;  /* 0x0000b00001507983 */ /* 0x000f220000300800 */
[----:B------:R-:W-:Y:S01]  /*1d270*/  IMAD.MOV.U32 R93, RZ, RZ, R89 ;  /* 0x000000ffff5d7224 */ /* 0x000fe200078e0059 */
[----:B------:R-:W-:Y:S01]  /*1d280*/  MOV R89, R212 ;  /* 0x000000d400597202 */ /* 0x000fe20000000f00 */
[----:B------:R-:W-:Y:S02]  /*1d290*/  IMAD.MOV.U32 R182, RZ, RZ, R173 ;  /* 0x000000ffffb67224 */ /* 0x000fe400078e00ad */
[----:B------:R-:W-:Y:S02]  /*1d2a0*/  IMAD.MOV.U32 R191, RZ, RZ, R153 ;  /* 0x000000ffffbf7224 */ /* 0x000fe400078e0099 */
[----:B------:R-:W-:Y:S01]  /*1d2b0*/  MUFU.EX2 R153, R98 ;  /* 0x0000006200997308 */ /* 0x000fe20000000800 */
[----:B------:R-:W-:Y:S02]  /*1d2c0*/  FFMA.FTZ R99, R99, c[0x0][0x23c], -R92 ;  /* 0x00008f0063637a23 */ /* 0x000fe4000001085c */
[----:B------:R-:W-:Y:S02]  /*1d2d0*/  IMAD.MOV.U32 R102, RZ, RZ, R181 ;  /* 0x000000ffff667224 */ /* 0x000fe400078e00b5 */
[----:B------:R-:W-:Y:S05]  /*1d2e0*/  IMAD.MOV.U32 R181, RZ, RZ, R174 ;  /* 0x000000ffffb57224 */ /* 0x000fea00078e00ae */
[----:B------:R-:W-:Y:S01]  /*1d2f0*/  MUFU.EX2 R212, R3 ;  /* 0x0000000300d47308 */ /* 0x000fe20000000800 */
[--C-:B---3--:R-:W-:Y:S09]  /*1d300*/  FFMA.FTZ R2, R93, c[0x0][0x23c], -R100.reuse ;  /* 0x00008f005d027a23 */ /* 0x108ff20000010864 */
[----:B------:R3:W-:Y:S10]  /*1d310*/  MUFU.EX2 R105, R2 ;  /* 0x0000000200697308 */ /* 0x0007f40000000800 */
[----:B------:R-:W-:Y:S01]  /*1d320*/  MUFU.EX2 R174, R109 ;  /* 0x0000006d00ae7308 */ /* 0x000fe20000000800 */
[----:B---3--:R-:W-:Y:S02]  /*1d330*/  FFMA.FTZ R2, R94, c[0x0][0x23c], -R100 ;  /* 0x00008f005e027a23 */ /* 0x008fe40000010864 */
[----:B------:R-:W-:Y:S01]  /*1d340*/  IMAD.MOV.U32 R94, RZ, RZ, R89 ;  /* 0x000000ffff5e7224 */ /* 0x000fe200078e0059 */
[----:B------:R-:W-:Y:S01]  /*1d350*/  MOV R89, R90 ;  /* 0x0000005a00597202 */ /* 0x000fe20000000f00 */
        /* <DEDUP_REMOVED lines=9> */
[----:B------:R3:W1:Y:S01]  /*1d3f0*/  MUFU.EX2 R183, R2 ;  /* 0x0000000200b77308 */ /* 0x0006620000000800 */
[----:B------:R-:W-:Y:S01]  /*1d400*/  IMAD.MOV.U32 R101, RZ, RZ, R202 ;  /* 0x000000ffff657224 */ /* 0x000fe200078e00ca */
[----:B------:R-:W-:Y:S01]  /*1d410*/  MOV R202, R190 ;  /* 0x000000be00ca7202 */ /* 0x000fe20000000f00 */
[----:B------:R-:W-:Y:S02]  /*1d420*/  IMAD.MOV.U32 R190, RZ, RZ, R209 ;  /* 0x000000ffffbe7224 */ /* 0x000fe400078e00d1 */
[----:B------:R-:W-:Y:S01]  /*1d430*/  IMAD.MOV.U32 R97, RZ, RZ, R252 ;  /* 0x000000ffff617224 */ /* 0x000fe200078e00fc */
[----:B------:R-:W-:Y:S01]  /*1d440*/  MOV R252, R180 ;  /* 0x000000b400fc7202 */ /* 0x000fe20000000f00 */
[----:B------:R-:W-:Y:S02]  /*1d450*/  IMAD.MOV.U32 R81, RZ, RZ, R103 ;  /* 0x000000ffff517224 */ /* 0x000fe400078e0067 */
[----:B------:R-:W-:Y:S01]  /*1d460*/  FFMA.FTZ R103, R129, c[0x0][0x23c], -R92 ;  /* 0x00008f0081677a23 */ /* 0x000fe2000001085c */
[----:B------:R1:W-:Y:S01]  /*1d470*/  MUFU.EX2 R209, R111 ;  /* 0x0000006f00d17308 */ /* 0x0003e20000000800 */
[----:B------:R-:W-:Y:S02]  /*1d480*/  IMAD.MOV.U32 R129, RZ, RZ, R252 ;  /* 0x000000ffff817224 */ /* 0x000fe400078e00fc */
[----:B------:R-:W-:Y:S02]  /*1d490*/  IMAD.MOV.U32 R104, RZ, RZ, R89 ;  /* 0x000000ffff687224 */ /* 0x000fe400078e0059 */
[----:B------:R-:W2:Y:S01]  /*1d4a0*/  LDSM.16.MT88.4 R88, [R219+0x9000] ;  /* 0x00900000db58783b */ /* 0x000ea20000004200 */
[----:B------:R-:W-:Y:S02]  /*1d4b0*/  IMAD.MOV.U32 R98, RZ, RZ, R188 ;  /* 0x000000ffff627224 */ /* 0x000fe400078e00bc */
[----:B------:R-:W-:Y:S02]  /*1d4c0*/  IMAD.MOV.U32 R188, RZ, RZ, R172 ;  /* 0x000000ffffbc7224 */ /* 0x000fe400078e00ac */
[----:B------:R1:W-:Y:S01]  /*1d4d0*/  MUFU.EX2 R172, R107 ;  /* 0x0000006b00ac7308 */ /* 0x0003e20000000800 */
[----:B------:R-:W-:Y:S02]  /*1d4e0*/  IMAD.MOV.U32 R180, RZ, RZ, R175 ;  /* 0x000000ffffb47224 */ /* 0x000fe400078e00af */
[----:B------:R-:W-:Y:S02]  /*1d4f0*/  IMAD.MOV.U32 R93, RZ, RZ, R211 ;  /* 0x000000ffff5d7224 */ /* 0x000fe400078e00d3 */
[----:B---3--:R-:W-:Y:S02]  /*1d500*/  FFMA.FTZ R2, R95, c[0x0][0x23c], -R100 ;  /* 0x00008f005f027a23 */ /* 0x008fe40000010864 */
[--C-:B------:R-:W-:Y:S02]  /*1d510*/  FFMA.FTZ R3, R101, c[0x0][0x23c], -R92.reuse ;  /* 0x00008f0065037a23 */ /* 0x100fe4000001085c */
[--C-:B------:R-:W-:Y:S01]  /*1d520*/  FFMA.FTZ R101, R102, c[0x0][0x23c], -R92.reuse ;  /* 0x00008f0066657a23 */ /* 0x100fe2000001085c */
[----:B------:R3:W3:Y:S01]  /*1d530*/  MUFU.EX2 R95, R2 ;  /* 0x00000002005f7308 */ /* 0x0006e20000000800 */
[--C-:B------:R-:W-:Y:S02]  /*1d540*/  FFMA.FTZ R102, R249, c[0x0][0x23c], -R92.reuse ;  /* 0x00008f00f9667a23 */ /* 0x100fe4000001085c */
[--C-:B------:R-:W-:Y:S02]  /*1d550*/  FFMA.FTZ R93, R93, c[0x0][0x23c], -R92.reuse ;  /* 0x00008f005d5d7a23 */ /* 0x100fe4000001085c */
[----:B-1----:R-:W-:Y:S01]  /*1d560*/  IMAD.MOV.U32 R111, RZ, RZ, R81 ;  /* 0x000000ffff6f7224 */ /* 0x002fe200078e0051 */
[----:B------:R-:W-:Y:S01]  /*1d570*/  F2FP.BF16.PACK_AB R81, R148, R178 ;  /* 0x000000b29451723e */ /* 0x000fe200000010ff */
[--C-:B------:R-:W-:Y:S02]  /*1d580*/  FFMA.FTZ R98, R98, c[0x0][0x23c], -R92.reuse ;  /* 0x00008f0062627a23 */ /* 0x100fe4000001085c */
[----:B------:R-:W-:Y:S01]  /*1d590*/  IMAD.MOV.U32 R109, RZ, RZ, R161 ;  /* 0x000000ffff6d7224 */ /* 0x000fe200078e00a1 */
[----:B------:R1:W-:Y:S01]  /*1d5a0*/  MUFU.EX2 R175, R108 ;  /* 0x0000006c00af7308 */ /* 0x0003e20000000800 */
[----:B------:R-:W-:Y:S01]  /*1d5b0*/  FFMA.FTZ R161, R128, c[0x0][0x23c], -R92 ;  /* 0x00008f0080a17a23 */ /* 0x000fe2000001085c */
[----:B------:R-:W-:Y:S01]  /*1d5c0*/  MOV R128, R111 ;  /* 0x0000006f00807202 */ /* 0x000fe20000000f00 */
[----:B------:R-:W-:Y:S01]  /*1d5d0*/  IMAD.MOV.U32 R107, RZ, RZ, R186 ;  /* 0x000000ffff6b7224 */ /* 0x000fe200078e00ba */
[----:B------:R-:W-:Y:S02]  /*1d5e0*/  MOV R186, R191 ;  /* 0x000000bf00ba7202 */ /* 0x000fe40000000f00 */
[----:B------:R-:W-:Y:S04]  /*1d5f0*/  MOV R111, R188 ;  /* 0x000000bc006f7202 */ /* 0x000fe80000000f00 */
[----:B------:R1:W-:Y:S01]  /*1d600*/  MUFU.EX2 R211, R106 ;  /* 0x0000006a00d37308 */ /* 0x0003e20000000800 */
[----:B---3--:R-:W-:Y:S02]  /*1d610*/  FFMA.FTZ R2, R94, c[0x0][0x23c], -R100 ;  /* 0x00008f005e027a23 */ /* 0x008fe40000010864 */
[----:B------:R-:W-:Y:S02]  /*1d620*/  IMAD.MOV.U32 R94, RZ, RZ, R185 ;  /* 0x000000ffff5e7224 */ /* 0x000fe400078e00b9 */
[----:B------:R-:W-:Y:S01]  /*1d630*/  IMAD.MOV.U32 R185, RZ, RZ, R189 ;  /* 0x000000ffffb97224 */ /* 0x000fe200078e00bd */
[----:B------:R-:W-:Y:S04]  /*1d640*/  MOV R189, R210 ;  /* 0x000000d200bd7202 */ /* 0x000fe80000000f00 */
[----:B------:R3:W2:Y:S01]  /*1d650*/  MUFU.EX2 R173, R2 ;  /* 0x0000000200ad7308 */ /* 0x0006a20000000800 */
[----:B------:R-:W-:Y:S02]  /*1d660*/  FFMA.FTZ R94, R94, c[0x0][0x23c], -R92 ;  /* 0x00008f005e5e7a23 */ /* 0x000fe4000001085c */
[----:B-1----:R-:W-:Y:S02]  /*1d670*/  IMAD.MOV.U32 R108, RZ, RZ, R162 ;  /* 0x000000ffff6c7224 */ /* 0x002fe400078e00a2 */
[----:B------:R-:W-:Y:S02]  /*1d680*/  FFMA.FTZ R162, R125, c[0x0][0x23c], -R92 ;  /* 0x00008f007da27a23 */ /* 0x000fe4000001085c */
[----:B------:R-:W-:Y:S01]  /*1d690*/  IMAD.MOV.U32 R125, RZ, RZ, R182 ;  /* 0x000000ffff7d7224 */ /* 0x000fe200078e00b6 */
[----:B------:R-:W-:Y:S02]  /*1d6a0*/  MOV R249, R108 ;  /* 0x0000006c00f97202 */ /* 0x000fe40000000f00 */
[----:B------:R-:W-:Y:S01]  /*1d6b0*/  MUFU.EX2 R191, R113 ;  /* 0x0000007100bf7308 */ /* 0x000fe20000000800 */
[----:B------:R-:W-:Y:S02]  /*1d6c0*/  IMAD.MOV.U32 R108, RZ, RZ, R109 ;  /* 0x000000ffff6c7224 */ /* 0x000fe400078e006d */
[----:B------:R-:W-:Y:S02]  /*1d6d0*/  IMAD.MOV.U32 R109, RZ, RZ, R183 ;  /* 0x000000ffff6d7224 */ /* 0x000fe400078e00b7 */
[----:B------:R-:W-:Y:S02]  /*1d6e0*/  IMAD.MOV.U32 R106, RZ, RZ, R104 ;  /* 0x000000ffff6a7224 */ /* 0x000fe400078e0068 */
[----:B------:R-:W-:Y:S02]  /*1d6f0*/  FFMA.FTZ R104, R130, c[0x0][0x23c], -R92 ;  /* 0x00008f0082687a23 */ /* 0x000fe4000001085c */
[----:B------:R-:W-:Y:S01]  /*1d700*/  IMAD.MOV.U32 R130, RZ, RZ, R170 ;  /* 0x000000ffff827224 */ /* 0x000fe200078e00aa */
[----:B------:R-:W-:Y:S01]  /*1d710*/  MUFU.EX2 R183, R94 ;  /* 0x0000005e00b77308 */ /* 0x000fe20000000800 */
[--C-:B---3--:R-:W-:Y:S02]  /*1d720*/  FFMA.FTZ R2, R97, c[0x0][0x23c], -R92.reuse ;  /* 0x00008f0061027a23 */ /* 0x108fe4000001085c */
[----:B------:R-:W-:Y:S07]  /*1d730*/  FFMA.FTZ R97, R202, c[0x0][0x23c], -R92 ;  /* 0x00008f00ca617a23 */ /* 0x000fee000001085c */
[----:B------:R1:W-:Y:S10]  /*1d740*/  MUFU.EX2 R252, R2 ;  /* 0x0000000200fc7308 */ /* 0x0003f40000000800 */
[----:B------:R3:W-:Y:S10]  /*1d750*/  MUFU.EX2 R202, R112 ;  /* 0x0000007000ca7308 */ /* 0x0007f40000000800 */
[----:B------:R-:W-:Y:S01]  /*1d760*/  MUFU.EX2 R170, R93 ;  /* 0x0000005d00aa7308 */ /* 0x000fe20000000800 */
[----:B-1----:R-:W-:Y:S09]  /*1d770*/  FFMA.FTZ R2, R168, c[0x0][0x23c], -R100 ;  /* 0x00008f00a8027a23 */ /* 0x002ff20000010864 */
[----:B------:R1:W-:Y:S01]  /*1d780*/  MUFU.EX2 R168, R2 ;  /* 0x0000000200a87308 */ /* 0x0003e20000000800 */
[----:B---3--:R-:W-:Y:S02]  /*1d790*/  IMAD.MOV.U32 R112, RZ, RZ, R106 ;  /* 0x000000ffff707224 */ /* 0x008fe400078e006a */
[----:B------:R-:W-:Y:S02]  /*1d7a0*/  IMAD.MOV.U32 R106, RZ, RZ, R184 ;  /* 0x000000ffff6a7224 */ /* 0x000fe400078e00b8 */
[----:B------:R-:W-:Y:S02]  /*1d7b0*/  IMAD.MOV.U32 R184, RZ, RZ, R171 ;  /* 0x000000ffffb87224 */ /* 0x000fe400078e00ab */
[----:B------:R-:W-:Y:S03]  /*1d7c0*/  IMAD.MOV.U32 R113, RZ, RZ, R112 ;  /* 0x000000ffff717224 */ /* 0x000fe600078e0070 */
[----:B------:R3:W-:Y:S01]  /*1d7d0*/  MUFU.EX2 R210, R110 ;  /* 0x0000006e00d27308 */ /* 0x0007e20000000800 */
[----:B------:R-:W-:Y:S09]  /*1d7e0*/  IMAD.MOV.U32 R112, RZ, RZ, R185 ;  /* 0x000000ffff707224 */ /* 0x000ff200078e00b9 */
[----:B------:R-:W-:Y:S01]  /*1d7f0*/  MUFU.EX2 R185, R127 ;  /* 0x0000007f00b97308 */ /* 0x000fe20000000800 */
[----:B-1----:R-:W-:Y:S09]  /*1d800*/  FFMA.FTZ R2, R169, c[0x0][0x23c], -R100 ;  /* 0x00008f00a9027a23 */ /* 0x002ff20000010864 */
[----:B------:R1:W-:Y:S01]  /*1d810*/  MUFU.EX2 R169, R2 ;  /* 0x0000000200a97308 */ /* 0x0003e20000000800 */
[----:B---3--:R-:W-:Y:S01]  /*1d820*/  MOV R110, R96 ;  /* 0x00000060006e7202 */ /* 0x008fe20000000f00 */
[----:B------:R-:W-:Y:S02]  /*1d830*/  FADD.FTZ R96, R123, R114 ;  /* 0x000000727b607221 */ /* 0x000fe40000010000 */
[----:B------:R-:W-:Y:S02]  /*1d840*/  IMAD.MOV.U32 R114, RZ, RZ, R95 ;  /* 0x000000ffff727224 */ /* 0x000fe400078e005f */
[----:B------:R-:W-:Y:S04]  /*1d850*/  LDSM.16.MT88.4 R92, [R219+0x9800] ;  /* 0x00980000db5c783b */ /* 0x000fe80000004200 */
[----:B------:R3:W-:Y:S01]  /*1d860*/  MUFU.EX2 R127, R247 ;  /* 0x000000f7007f7308 */ /* 0x0007e20000000800 */
[----:B------:R-:W-:Y:S09]  /*1d870*/  IMAD.MOV.U32 R123, RZ, RZ, R187 ;  /* 0x000000ffff7b7224 */ /* 0x000ff200078e00bb */
[----:B------:R-:W2:Y:S01]  /*1d880*/  MUFU.EX2 R171, R3 ;  /* 0x0000000300ab7308 */ /* 0x000ea20000000800 */
[--C-:B-1----:R-:W-:Y:S09]  /*1d890*/  FFMA.FTZ R2, R249, c[0x0][0x23c], -R100.reuse ;  /* 0x00008f00f9027a23 */ /* 0x102ff20000010864 */
[----:B------:R1:W-:Y:S01]  /*1d8a0*/  MUFU.EX2 R249, R2 ;  /* 0x0000000200f97308 */ /* 0x0003e20000000800 */
[----:B---3--:R-:W3:Y:S09]  /*1d8b0*/  LDL.LU R247, [R1+0xb4] ;  /* 0x0000b40001f77983 */ /* 0x008ef20000300800 */
[----:B------:R1:W-:Y:S10]  /*1d8c0*/  MUFU.EX2 R182, R118 ;  /* 0x0000007600b67308 */ /* 0x0003f40000000800 */
[----:B------:R-:W-:Y:S01]  /*1d8d0*/  MUFU.EX2 R188, R126 ;  /* 0x0000007e00bc7308 */ /* 0x000fe20000000800 */
[----:B-1----:R-:W-:Y:S02]  /*1d8e0*/  FFMA.FTZ R2, R129, c[0x0][0x23c], -R100 ;  /* 0x00008f0081027a23 */ /* 0x002fe40000010864 */
[----:B------:R-:W-:Y:S02]  /*1d8f0*/  IMAD.MOV.U32 R129, RZ, RZ, R130 ;  /* 0x000000ffff817224 */ /* 0x000fe400078e0082 */
[----:B------:R-:W-:Y:S05]  /*1d900*/  IMAD.MOV.U32 R130, RZ, RZ, R181 ;  /* 0x000000ffff827224 */ /* 0x000fea00078e00b5 */
[----:B------:R1:W1:Y:S01]  /*1d910*/  MUFU.EX2 R181, R2 ;  /* 0x0000000200b57308 */ /* 0x0002620000000800 */
[----:B------:R-:W-:Y:S09]  /*1d920*/  IMAD.MOV.U32 R118, RZ, RZ, R180 ;  /* 0x000000ffff767224 */ /* 0x000ff200078e00b4 */
[----:B------:R-:W-:Y:S01]  /*1d930*/  MUFU.EX2 R180, R116 ;  /* 0x0000007400b47308 */ /* 0x000fe20000000800 */
[----:B--2---:R-:W-:Y:S01]  /*1d940*/  FFMA.FTZ R69, R69, R76, R119 ;  /* 0x0000004c45457223 */ /* 0x004fe20000010077 */
[----:B------:R-:W-:Y:S01]  /*1d950*/  F2FP.BF16.PACK_AB R76, R141, R139 ;  /* 0x0000008b8d4c723e */ /* 0x000fe200000010ff */
[----:B------:R-:W-:Y:S02]  /*1d960*/  IMAD.MOV.U32 R119, RZ, RZ, R190 ;  /* 0x000000ffff777224 */ /* 0x000fe400078e00be */
[----:B----4-:R-:W-:Y:S01]  /*1d970*/  FFMA.FTZ R68, R68, R80, R115 ;  /* 0x0000005044447223 */ /* 0x010fe20000010073 */
[----:B------:R-:W-:Y:S01]  /*1d980*/  F2FP.BF16.PACK_AB R80, R152, R193 ;  /* 0x000000c19850723e */ /* 0x000fe200000010ff */
[----:B------:R-:W-:Y:S03]  /*1d990*/  IMAD.MOV.U32 R115, RZ, RZ, R189 ;  /* 0x000000ffff737224 */ /* 0x000fe600078e00bd */
[----:B------:R-:W-:Y:S01]  /*1d9a0*/  MUFU.EX2 R190, R117 ;  /* 0x0000007500be7308 */ /* 0x000fe20000000800 */
[-C--:B------:R-:W-:Y:S01]  /*1d9b0*/  HMMA.16816.F32.BF16 R4, R76, R84.reuse, R4 ;  /* 0x000000544c04723c */ /* 0x080fe20000041804 */
[----:B-1----:R-:W-:Y:S02]  /*1d9c0*/  FADD.FTZ R2, R186, R68 ;  /* 0x00000044ba027221 */ /* 0x002fe40000010000 */
[----:B------:R-:W-:Y:S02]  /*1d9d0*/  FADD.FTZ R68, R205, R96 ;  /* 0x00000060cd447221 */ /* 0x000fe40000010000 */
[----:B------:R-:W-:Y:S02]  /*1d9e0*/  FADD.FTZ R3, R204, R69 ;  /* 0x00000045cc037221 */ /* 0x000fe40000010000 */
[----:B------:R-:W-:Y:S01]  /*1d9f0*/  FADD.FTZ R68, R206, R68 ;  /* 0x00000044ce447221 */ /* 0x000fe20000010000 */
[C---:B------:R-:W-:Y:S01]  /*1da00*/  HMMA.16816.F32.BF16 R8, R80.reuse, R84, R8 ;  /* 0x000000545008723c */ /* 0x040fe20000041808 */
[----:B------:R-:W-:Y:S03]  /*1da10*/  MUFU.EX2 R205, R97 ;  /* 0x0000006100cd7308 */ /* 0x000fe60000000800 */
[----:B------:R-:W-:Y:S01]  /*1da20*/  MOV R206, R114 ;  /* 0x0000007200ce7202 */ /* 0x000fe20000000f00 */
[----:B------:R-:W-:Y:S02]  /*1da30*/  IMAD.MOV.U32 R114, RZ, RZ, R115 ;  /* 0x000000ffff727224 */ /* 0x000fe400078e0073 */
[----:B------:R-:W-:Y:S01]  /*1da40*/  IMAD.MOV.U32 R115, RZ, RZ, R184 ;  /* 0x000000ffff737224 */ /* 0x000fe200078e00b8 */
[-C--:B------:R-:W-:Y:S01]  /*1da50*/  HMMA.16816.F32.BF16 R12, R80, R86.reuse, R12 ;  /* 0x00000056500c723c */ /* 0x080fe2000004180c */
[----:B------:R-:W-:Y:S02]  /*1da60*/  FADD.FTZ R69, R203, R3 ;  /* 0x00000003cb457221 */ /* 0x000fe40000010000 */
[----:B------:R-:W-:Y:S01]  /*1da70*/  MUFU.EX2 R184, R98 ;  /* 0x0000006200b87308 */ /* 0x000fe20000000800 */
[----:B------:R-:W-:Y:S02]  /*1da80*/  FADD.FTZ R3, R118, R2 ;  /* 0x0000000276037221 */ /* 0x000fe40000010000 */
[----:B------:R-:W-:Y:S02]  /*1da90*/  FFMA.FTZ R2, R123, c[0x0][0x23c], -R100 ;  /* 0x00008f007b027a23 */ /* 0x000fe40000010864 */
[C---:B------:R-:W-:Y:S01]  /*1daa0*/  HMMA.16816.F32.BF16 R16, R76.reuse, R86, R16 ;  /* 0x000000564c10723c */ /* 0x040fe20000041810 */
[----:B------:R-:W1:Y:S03]  /*1dab0*/  LDSM.16.MT88.4 R84, [R217+0x9000] ;  /* 0x00900000d954783b */ /* 0x000e660000004200 */
[----:B------:R-:W-:Y:S01]  /*1dac0*/  FADD.FTZ R3, R207, R3 ;  /* 0x00000003cf037221 */ /* 0x000fe20000010000 */
[----:B------:R-:W-:Y:S01]  /*1dad0*/  MUFU.EX2 R186, R132 ;  /* 0x0000008400ba7308 */ /* 0x000fe20000000800 */
[----:B------:R-:W-:Y:S02]  /*1dae0*/  FADD.FTZ R68, R120, R68 ;  /* 0x0000004478447221 */ /* 0x000fe40000010000 */
[-C--:B------:R-:W-:Y:S04]  /*1daf0*/  HMMA.16816.F32.BF16 R20, R76, R88.reuse, R20 ;  /* 0x000000584c14723c */ /* 0x080fe80000041814 */
[----:B------:R-:W-:Y:S03]  /*1db00*/  FADD.FTZ R68, R124, R68 ;  /* 0x000000447c447221 */ /* 0x000fe60000010000 */
[----:B------:R2:W-:Y:S01]  /*1db10*/  MUFU.EX2 R132, R99 ;  /* 0x0000006300847308 */ /* 0x0005e20000000800 */
[C---:B------:R-:W-:Y:S01]  /*1db20*/  HMMA.16816.F32.BF16 R24, R80.reuse, R88, R24 ;  /* 0x000000585018723c */ /* 0x040fe20000041818 */
[----:B------:R-:W-:Y:S04]  /*1db30*/  FADD.FTZ R68, R136, R68 ;  /* 0x0000004488447221 */ /* 0x000fe80000010000 */
[----:B------:R-:W-:Y:S03]  /*1db40*/  FADD.FTZ R68, R137, R68 ;  /* 0x0000004489447221 */ /* 0x000fe60000010000 */
[-C--:B------:R-:W-:Y:S01]  /*1db50*/  HMMA.16816.F32.BF16 R28, R80, R90.reuse, R28 ;  /* 0x0000005a501c723c */ /* 0x080fe2000004181c */
[----:B------:R-:W-:Y:S03]  /*1db60*/  MUFU.EX2 R189, R122 ;  /* 0x0000007a00bd7308 */ /* 0x000fe60000000800 */
[----:B------:R-:W-:Y:S04]  /*1db70*/  FADD.FTZ R68, R139, R68 ;  /* 0x000000448b447221 */ /* 0x000fe80000010000 */
[C---:B------:R-:W-:Y:S01]  /*1db80*/  HMMA.16816.F32.BF16 R32, R76.reuse, R90, R32 ;  /* 0x0000005a4c20723c */ /* 0x040fe20000041820 */
[----:B------:R-:W4:Y:S02]  /*1db90*/  LDSM.16.MT88.4 R88, [R218+0x9000] ;  /* 0x00900000da58783b */ /* 0x000f240000004200 */
[----:B------:R-:W-:Y:S01]  /*1dba0*/  MUFU.EX2 R122, R160 ;  /* 0x000000a0007a7308 */ /* 0x000fe20000000800 */
[----:B------:R-:W-:Y:S04]  /*1dbb0*/  FADD.FTZ R68, R141, R68 ;  /* 0x000000448d447221 */ /* 0x000fe80000010000 */
[-C--:B-1----:R-:W-:Y:S01]  /*1dbc0*/  HMMA.16816.F32.BF16 R36, R76, R84.reuse, R36 ;  /* 0x000000544c24723c */ /* 0x082fe20000041824 */
[----:B--2---:R-:W-:Y:S04]  /*1dbd0*/  LDSM.16.MT88.4 R96, [R217+0xa000] ;  /* 0x00a00000d960783b */ /* 0x004fe80000004200 */
[----:B------:R1:W-:Y:S03]  /*1dbe0*/  MUFU.EX2 R204, R2 ;  /* 0x0000000200cc7308 */ /* 0x0003e60000000800 */
[C---:B------:R-:W-:Y:S07]  /*1dbf0*/  HMMA.16816.F32.BF16 R40, R80.reuse, R84, R40 ;  /* 0x000000545028723c */ /* 0x040fee0000041828 */
[----:B------:R-:W-:Y:S01]  /*1dc00*/  MUFU.EX2 R187, R131 ;  /* 0x0000008300bb7308 */ /* 0x000fe20000000800 */
[-C--:B------:R-:W-:Y:S08]  /*1dc10*/  HMMA.16816.F32.BF16 R44, R80, R86.reuse, R44 ;  /* 0x00000056502c723c */ /* 0x080ff0000004182c */
[C---:B------:R-:W-:Y:S01]  /*1dc20*/  HMMA.16816.F32.BF16 R48, R76.reuse, R86, R48 ;  /* 0x000000564c30723c */ /* 0x040fe20000041830 */
[----:B------:R-:W2:Y:S01]  /*1dc30*/  LDSM.16.MT88.4 R84, [R216+0x9800] ;  /* 0x00980000d854783b */ /* 0x000ea20000004200 */
[----:B------:R-:W-:Y:S02]  /*1dc40*/  MUFU.EX2 R131, R101 ;  /* 0x0000006500837308 */ /* 0x000fe40000000800 */
[--C-:B-1----:R-:W-:Y:S04]  /*1dc50*/  FFMA.FTZ R2, R130, c[0x0][0x23c], -R100.reuse ;  /* 0x00008f0082027a23 */ /* 0x102fe80000010864 */
[-C--:B----4-:R-:W-:Y:S04]  /*1dc60*/  HMMA.16816.F32.BF16 R52, R76, R88.reuse, R52 ;  /* 0x000000584c34723c */ /* 0x090fe80000041834 */
[----:B------:R1:W-:Y:S04]  /*1dc70*/  MUFU.EX2 R130, R2 ;  /* 0x0000000200827308 */ /* 0x0003e80000000800 */
[C---:B------:R-:W-:Y:S06]  /*1dc80*/  HMMA.16816.F32.BF16 R56, R80.reuse, R88, R56 ;  /* 0x000000585038723c */ /* 0x040fec0000041838 */
[----:B------:R4:W-:Y:S02]  /*1dc90*/  MUFU.EX2 R126, R144 ;  /* 0x00000090007e7308 */ /* 0x0009e40000000800 */
[-C--:B------:R-:W-:Y:S07]  /*1dca0*/  HMMA.16816.F32.BF16 R60, R80, R90.reuse, R60 ;  /* 0x0000005a503c723c */ /* 0x080fee000004183c */
[----:B------:R-:W-:Y:S01]  /*1dcb0*/  F2FP.BF16.PACK_AB R80, R106, R196 ;  /* 0x000000c46a50723e */ /* 0x000fe200000010ff */
[----:B------:R-:W-:Y:S01]  /*1dcc0*/  HMMA.16816.F32.BF16 R64, R76, R90, R64 ;  /* 0x0000005a4c40723c */ /* 0x000fe20000041840 */
[----:B------:R-:W-:Y:S01]  /*1dcd0*/  F2FP.BF16.PACK_AB R82, R212, R110 ;  /* 0x0000006ed452723e */ /* 0x000fe200000010ff */
[----:B------:R-:W2:Y:S01]  /*1dce0*/  LDSM.16.MT88.4 R88, [R217+0x9800] ;  /* 0x00980000d958783b */ /* 0x000ea20000004200 */
[----:B------:R-:W-:Y:S01]  /*1dcf0*/  MUFU.EX2 R123, R159 ;  /* 0x0000009f007b7308 */ /* 0x000fe20000000800 */
[----:B------:R-:W-:Y:S01]  /*1dd00*/  F2FP.BF16.PACK_AB R81, R109, R105 ;  /* 0x000000696d51723e */ /* 0x000fe200000010ff */
[--C-:B-1----:R-:W-:Y:S01]  /*1dd10*/  FFMA.FTZ R2, R114, c[0x0][0x23c], -R100.reuse ;  /* 0x00008f0072027a23 */ /* 0x102fe20000010864 */
[----:B------:R-:W-:Y:S01]  /*1dd20*/  F2FP.BF16.PACK_AB R83, R173, R206 ;  /* 0x000000cead53723e */ /* 0x000fe200000010ff */
[----:B------:R-:W-:Y:S01]  /*1dd30*/  IMAD.MOV.U32 R114, RZ, RZ, R113 ;  /* 0x000000ffff727224 */ /* 0x000fe200078e0071 */
[----:B------:R-:W-:Y:S01]  /*1dd40*/  F2FP.BF16.PACK_AB R76, R154, R151 ;  /* 0x000000979a4c723e */ /* 0x000fe200000010ff */
[----:B------:R-:W-:Y:S03]  /*1dd50*/  IMAD.MOV.U32 R113, RZ, RZ, R129 ;  /* 0x000000ffff717224 */ /* 0x000fe600078e0081 */
[----:B------:R-:W-:Y:S01]  /*1dd60*/  F2FP.BF16.PACK_AB R77, R153, R149 ;  /* 0x00000095994d723e */ /* 0x000fe200000010ff */
[----:B------:R1:W-:Y:S01]  /*1dd70*/  MUFU.EX2 R203, R2 ;  /* 0x0000000200cb7308 */ /* 0x0003e20000000800 */
[----:B------:R-:W-:Y:S01]  /*1dd80*/  F2FP.BF16.PACK_AB R78, R245, R244 ;  /* 0x000000f4f54e723e */ /* 0x000fe200000010ff */
[----:B----4-:R-:W-:Y:S01]  /*1dd90*/  IMAD.MOV.U32 R144, RZ, RZ, R125 ;  /* 0x000000ffff907224 */ /* 0x010fe200078e007d */
[----:B------:R-:W-:Y:S07]  /*1dda0*/  F2FP.BF16.PACK_AB R79, R213, R215 ;  /* 0x000000d7d54f723e */ /* 0x000fee00000010ff */
[-C--:B--2---:R-:W-:Y:S01]  /*1ddb0*/  HMMA.16816.F32.BF16 R4, R76, R84.reuse, R4 ;  /* 0x000000544c04723c */ /* 0x084fe20000041804 */
[----:B------:R-:W-:Y:S07]  /*1ddc0*/  MUFU.EX2 R125, R146 ;  /* 0x00000092007d7308 */ /* 0x000fee0000000800 */
[C---:B------:R-:W-:Y:S03]  /*1ddd0*/  HMMA.16816.F32.BF16 R8, R80.reuse, R84, R8 ;  /* 0x000000545008723c */ /* 0x040fe60000041808 */
[----:B------:R-:W-:Y:S01]  /*1dde0*/  MUFU.EX2 R120, R250 ;  /* 0x000000fa00787308 */ /* 0x000fe20000000800 */
[----:B-1----:R-:W-:Y:S04]  /*1ddf0*/  FFMA.FTZ R2, R128, c[0x0][0x23c], -R100 ;  /* 0x00008f0080027a23 */ /* 0x002fe80000010864 */
[-C--:B------:R-:W-:Y:S05]  /*1de00*/  HMMA.16816.F32.BF16 R12, R80, R86.reuse, R12 ;  /* 0x00000056500c723c */ /* 0x080fea000004180c */
[----:B------:R1:W-:Y:S03]  /*1de10*/  MUFU.EX2 R129, R2 ;  /* 0x0000000200817308 */ /* 0x0003e60000000800 */
[C---:B------:R-:W-:Y:S01]  /*1de20*/  HMMA.16816.F32.BF16 R16, R76.reuse, R86, R16 ;  /* 0x000000564c10723c */ /* 0x040fe20000041810 */
[----:B------:R-:W2:Y:S06]  /*1de30*/  LDSM.16.MT88.4 R84, [R218+0x9800] ;  /* 0x00980000da54783b */ /* 0x000eac0000004200 */
[----:B------:R4:W-:Y:S01]  /*1de40*/  MUFU.EX2 R128, R248 ;  /* 0x000000f800807308 */ /* 0x0009e20000000800 */
[-C--:B------:R-:W-:Y:S08]  /*1de50*/  HMMA.16816.F32.BF16 R20, R76, R92.reuse, R20 ;  /* 0x0000005c4c14723c */ /* 0x080ff00000041814 */
[C---:B------:R-:W-:Y:S01]  /*1de60*/  HMMA.16816.F32.BF16 R24, R80.reuse, R92, R24 ;  /* 0x0000005c5018723c */ /* 0x040fe20000041818 */
[----:B------:R-:W-:Y:S03]  /*1de70*/  MUFU.EX2 R118, R214 ;  /* 0x000000d600767308 */ /* 0x000fe60000000800 */
[----:B-1----:R-:W-:Y:S02]  /*1de80*/  FADD.FTZ R2, R208, R69 ;  /* 0x00000045d0027221 */ /* 0x002fe40000010000 */
[----:B------:R-:W-:Y:S02]  /*1de90*/  IMAD.MOV.U32 R208, RZ, RZ, R112 ;  /* 0x000000ffffd07224 */ /* 0x000fe400078e0070 */
[-C--:B------:R-:W-:Y:S01]  /*1dea0*/  HMMA.16816.F32.BF16 R28, R80, R94.reuse, R28 ;  /* 0x0000005e501c723c */ /* 0x080fe2000004181c */
[----:B------:R-:W-:Y:S02]  /*1deb0*/  FADD.FTZ R101, R121, R2 ;  /* 0x0000000279657221 */ /* 0x000fe40000010000 */
[----:B------:R-:W-:Y:S01]  /*1dec0*/  MUFU.EX2 R112, R163 ;  /* 0x000000a300707308 */ /* 0x000fe20000000800 */
[----:B------:R-:W-:Y:S02]  /*1ded0*/  FADD.FTZ R2, R177, R3 ;  /* 0x00000003b1027221 */ /* 0x000fe40000010000 */
[----:B------:R-:W-:Y:S01]  /*1dee0*/  FADD.FTZ R3, R133, R101 ;  /* 0x0000006585037221 */ /* 0x000fe20000010000 */
[----:B----4-:R-:W-:Y:S01]  /*1def0*/  MOV R248, R115 ;  /* 0x0000007300f87202 */ /* 0x010fe20000000f00 */
[C---:B------:R-:W-:Y:S01]  /*1df00*/  HMMA.16816.F32.BF16 R32, R76.reuse, R94, R32 ;  /* 0x0000005e4c20723c */ /* 0x040fe20000041820 */
[----:B------:R-:W1:Y:S03]  /*1df10*/  LDSM.16.MT88.4 R92, [R216+0xa000] ;  /* 0x00a00000d85c783b */ /* 0x000e660000004200 */
[----:B------:R-:W-:Y:S01]  /*1df20*/  FADD.FTZ R3, R134, R3 ;  /* 0x0000000386037221 */ /* 0x000fe20000010000 */
[----:B------:R-:W-:Y:S01]  /*1df30*/  MUFU.EX2 R121, R251 ;  /* 0x000000fb00797308 */ /* 0x000fe20000000800 */
[----:B------:R-:W-:Y:S01]  /*1df40*/  IMAD.MOV.U32 R115, RZ, RZ, R119 ;  /* 0x000000ffff737224 */ /* 0x000fe200078e0077 */
[----:B------:R-:W-:Y:S01]  /*1df50*/  MOV R134, R70 ;  /* 0x0000004600867202 */ /* 0x000fe20000000f00 */
[-C--:B------:R-:W-:Y:S01]  /*1df60*/  HMMA.16816.F32.BF16 R36, R76, R88.reuse, R36 ;  /* 0x000000584c24723c */ /* 0x080fe20000041824 */
[----:B------:R-:W-:Y:S03]  /*1df70*/  FADD.FTZ R3, R147, R3 ;  /* 0x0000000393037221 */ /* 0x000fe60000010000 */
[----:B------:R-:W-:Y:S02]  /*1df80*/  FFMA.FTZ R101, R208, c[0x0][0x23c], -R100 ;  /* 0x00008f00d0657a23 */ /* 0x000fe40000010864 */
[----:B------:R-:W-:Y:S01]  /*1df90*/  IMAD.MOV.U32 R208, RZ, RZ, R106 ;  /* 0x000000ffffd07224 */ /* 0x000fe200078e006a */
[----:B------:R4:W-:Y:S01]  /*1dfa0*/  MUFU.EX2 R119, R102 ;  /* 0x0000006600777308 */ /* 0x0009e20000000800 */
[C---:B------:R-:W-:Y:S01]  /*1dfb0*/  HMMA.16816.F32.BF16 R40, R80.reuse, R88, R40 ;  /* 0x000000585028723c */ /* 0x040fe20000041828 */
[----:B------:R-:W-:Y:S03]  /*1dfc0*/  FADD.FTZ R3, R138, R3 ;  /* 0x000000038a037221 */ /* 0x000fe60000010000 */
[----:B------:R-:W-:Y:S02]  /*1dfd0*/  IMAD.MOV.U32 R207, RZ, RZ, R115 ;  /* 0x000000ffffcf7224 */ /* 0x000fe400078e0073 */
[----:B------:R-:W-:Y:S02]  /*1dfe0*/  IMAD.MOV.U32 R133, RZ, RZ, R71 ;  /* 0x000000ffff857224 */ /* 0x000fe400078e0047 */
[-C--:B------:R-:W-:Y:S01]  /*1dff0*/  HMMA.16816.F32.BF16 R44, R80, R90.reuse, R44 ;  /* 0x0000005a502c723c */ /* 0x080fe2000004182c */
[----:B------:R-:W-:Y:S07]  /*1e000*/  MUFU.EX2 R106, R166 ;  /* 0x000000a6006a7308 */ /* 0x000fee0000000800 */
[C---:B------:R-:W-:Y:S01]  /*1e010*/  HMMA.16816.F32.BF16 R48, R76.reuse, R90, R48 ;  /* 0x0000005a4c30723c */ /* 0x040fe20000041830 */
[----:B------:R-:W1:Y:S02]  /*1e020*/  LDSM.16.MT88.4 R88, [R219+0xa000] ;  /* 0x00a00000db58783b */ /* 0x000e640000004200 */
[----:B------:R-:W-:Y:S05]  /*1e030*/  MUFU.EX2 R117, R201 ;  /* 0x000000c900757308 */ /* 0x000fea0000000800 */
[-C--:B--2---:R-:W-:Y:S05]  /*1e040*/  HMMA.16816.F32.BF16 R52, R76, R84.reuse, R52 ;  /* 0x000000544c34723c */ /* 0x084fea0000041834 */
[----:B------:R-:W-:Y:S03]  /*1e050*/  MUFU.EX2 R116, R200 ;  /* 0x000000c800747308 */ /* 0x000fe60000000800 */
[C---:B------:R-:W-:Y:S01]  /*1e060*/  HMMA.16816.F32.BF16 R56, R80.reuse, R84, R56 ;  /* 0x000000545038723c */ /* 0x040fe20000041838 */
[----:B---3--:R-:W-:Y:S03]  /*1e070*/  FFMA.FTZ R69, R0, R247, R144 ;  /* 0x000000f700457223 */ /* 0x008fe60000010090 */
[----:B------:R-:W-:Y:S01]  /*1e080*/  MOV R144, R111 ;  /* 0x0000006f00907202 */ /* 0x000fe20000000f00 */
[----:B------:R-:W-:Y:S02]  /*1e090*/  FADD.FTZ R0, R179, R2 ;  /* 0x00000002b3007221 */ /* 0x000fe40000010000 */
[----:B------:R-:W-:Y:S01]  /*1e0a0*/  MUFU.EX2 R111, R165 ;  /* 0x000000a5006f7308 */ /* 0x000fe20000000800 */
[-C--:B------:R-:W-:Y:S01]  /*1e0b0*/  HMMA.16816.F32.BF16 R60, R80, R86.reuse, R60 ;  /* 0x00000056503c723c */ /* 0x080fe2000004183c */
[--C-:B------:R-:W-:Y:S03]  /*1e0c0*/  FFMA.FTZ R2, R248, c[0x0][0x23c], -R100.reuse ;  /* 0x00008f00f8027a23 */ /* 0x100fe60000010864 */
[----:B----4-:R-:W-:Y:S02]  /*1e0d0*/  FFMA.FTZ R102, R144, c[0x0][0x23c], -R100 ;  /* 0x00008f0090667a23 */ /* 0x010fe40000010864 */
[----:B------:R-:W-:Y:S01]  /*1e0e0*/  IMAD.MOV.U32 R248, RZ, RZ, R110 ;  /* 0x000000fffff87224 */ /* 0x000fe200078e006e */
[----:B------:R-:W-:Y:S01]  /*1e0f0*/  F2FP.BF16.PACK_AB R80, R171, R252 ;  /* 0x000000fcab50723e */ /* 0x000fe200000010ff */
[----:B------:R-:W-:Y:S01]  /*1e100*/  HMMA.16816.F32.BF16 R64, R76, R86, R64 ;  /* 0x000000564c40723c */ /* 0x000fe20000041840 */
[----:B------:R-:W-:Y:S01]  /*1e110*/  F2FP.BF16.PACK_AB R82, R183, R170 ;  /* 0x000000aab752723e */ /* 0x000fe200000010ff */
[----:B------:R-:W2:Y:S01]  /*1e120*/  LDSM.16.MT88.4 R84, [R218+0xa000] ;  /* 0x00a00000da54783b */ /* 0x000ea20000004200 */
[----:B------:R3:W-:Y:S01]  /*1e130*/  MUFU.EX2 R124, R2 ;  /* 0x00000002007c7308 */ /* 0x0007e20000000800 */
[----:B------:R-:W-:Y:S01]  /*1e140*/  F2FP.BF16.PACK_AB R81, R169, R168 ;  /* 0x000000a8a951723e */ /* 0x000fe200000010ff */
[----:B------:R-:W-:Y:S01]  /*1e150*/  IMAD.MOV.U32 R247, RZ, RZ, R109 ;  /* 0x000000fffff77224 */ /* 0x000fe200078e006d */
[----:B------:R-:W-:Y:S02]  /*1e160*/  F2FP.BF16.PACK_AB R83, R181, R249 ;  /* 0x000000f9b553723e */ /* 0x000fe400000010ff */
[----:B------:R-:W-:Y:S04]  /*1e170*/  F2FP.BF16.PACK_AB R76, R175, R174 ;  /* 0x000000aeaf4c723e */ /* 0x000fe800000010ff */
[----:B------:R-:W-:Y:S01]  /*1e180*/  F2FP.BF16.PACK_AB R77, R211, R172 ;  /* 0x000000acd34d723e */ /* 0x000fe200000010ff */
[----:B------:R-:W-:Y:S01]  /*1e190*/  MUFU.EX2 R110, R246 ;  /* 0x000000f6006e7308 */ /* 0x000fe20000000800 */
[----:B------:R-:W-:Y:S02]  /*1e1a0*/  F2FP.BF16.PACK_AB R78, R209, R210 ;  /* 0x000000d2d14e723e */ /* 0x000fe400000010ff */
[----:B------:R-:W-:Y:S07]  /*1e1b0*/  F2FP.BF16.PACK_AB R79, R191, R202 ;  /* 0x000000cabf4f723e */ /* 0x000fee00000010ff */
[-C--:B-1----:R-:W-:Y:S01]  /*1e1c0*/  HMMA.16816.F32.BF16 R4, R76, R92.reuse, R4 ;  /* 0x0000005c4c04723c */ /* 0x082fe20000041804 */
[----:B------:R-:W-:Y:S01]  /*1e1d0*/  MUFU.EX2 R109, R164 ;  /* 0x000000a4006d7308 */ /* 0x000fe20000000800 */
[----:B---3--:R-:W-:Y:S02]  /*1e1e0*/  FADD.FTZ R2, R192, R0 ;  /* 0x00000000c0027221 */ /* 0x008fe40000010000 */
[----:B------:R-:W-:Y:S04]  /*1e1f0*/  FFMA.FTZ R0, R113, c[0x0][0x23c], -R100 ;  /* 0x00008f0071007a23 */ /* 0x000fe80000010864 */
[C---:B------:R-:W-:Y:S01]  /*1e200*/  HMMA.16816.F32.BF16 R8, R80.reuse, R92, R8 ;  /* 0x0000005c5008723c */ /* 0x040fe20000041808 */
[----:B------:R-:W-:Y:S02]  /*1e210*/  FADD.FTZ R2, R145, R2 ;  /* 0x0000000291027221 */ /* 0x000fe40000010000 */
[----:B------:R-:W-:Y:S01]  /*1e220*/  LDSM.16.MT88.4 R144, [R216+0xb800] ;  /* 0x00b80000d890783b */ /* 0x000fe20000004200 */
[----:B------:R1:W-:Y:S01]  /*1e230*/  MUFU.EX2 R113, R0 ;  /* 0x0000000000717308 */ /* 0x0003e20000000800 */
[----:B------:R-:W-:Y:S03]  /*1e240*/  FADD.FTZ R2, R193, R2 ;  /* 0x00000002c1027221 */ /* 0x000fe60000010000 */
[-C--:B------:R-:W-:Y:S01]  /*1e250*/  HMMA.16816.F32.BF16 R12, R80, R94.reuse, R12 ;  /* 0x0000005e500c723c */ /* 0x080fe2000004180c */
[----:B------:R-:W-:Y:S05]  /*1e260*/  FADD.FTZ R2, R152, R2 ;  /* 0x0000000298027221 */ /* 0x000fea0000010000 */
[----:B------:R-:W-:Y:S02]  /*1e270*/  MUFU.EX2 R104, R104 ;  /* 0x0000006800687308 */ /* 0x000fe40000000800 */
[C---:B------:R-:W-:Y:S01]  /*1e280*/  HMMA.16816.F32.BF16 R16, R76.reuse, R94, R16 ;  /* 0x0000005e4c10723c */ /* 0x040fe20000041810 */
[----:B------:R-:W-:Y:S07]  /*1e290*/  LDSM.16.MT88.4 R92, [R219+0xa800] ;  /* 0x00a80000db5c783b */ /* 0x000fee0000004200 */
[-C--:B------:R-:W-:Y:S01]  /*1e2a0*/  HMMA.16816.F32.BF16 R20, R76, R88.reuse, R20 ;  /* 0x000000584c14723c */ /* 0x080fe20000041814 */
[----:B------:R-:W3:Y:S03]  /*1e2b0*/  MUFU.EX2 R103, R103 ;  /* 0x0000006700677308 */ /* 0x000ee60000000800 */
[--C-:B-1----:R-:W-:Y:S04]  /*1e2c0*/  FFMA.FTZ R0, R114, c[0x0][0x23c], -R100.reuse ;  /* 0x00008f0072007a23 */ /* 0x102fe80000010864 */
[C---:B------:R-:W-:Y:S03]  /*1e2d0*/  HMMA.16816.F32.BF16 R24, R80.reuse, R88, R24 ;  /* 0x000000585018723c */ /* 0x040fe60000041818 */
[----:B------:R1:W-:Y:S05]  /*1e2e0*/  MUFU.EX2 R114, R0 ;  /* 0x0000000000727308 */ /* 0x0003ea0000000800 */
[-C--:B------:R-:W-:Y:S05]  /*1e2f0*/  HMMA.16816.F32.BF16 R28, R80, R90.reuse, R28 ;  /* 0x0000005a501c723c */ /* 0x080fea000004181c */
[----:B------:R-:W-:Y:S03]  /*1e300*/  MUFU.EX2 R101, R101 ;  /* 0x0000006500657308 */ /* 0x000fe60000000800 */
[C---:B------:R-:W-:Y:S01]  /*1e310*/  HMMA.16816.F32.BF16 R32, R76.reuse, R90, R32 ;  /* 0x0000005a4c20723c */ /* 0x040fe20000041820 */
[----:B------:R-:W4:Y:S03]  /*1e320*/  LDSM.16.MT88.4 R88, [R216+0xa800] ;  /* 0x00a80000d858783b */ /* 0x000f260000004200 */
[----:B---3--:R-:W-:Y:S04]  /*1e330*/  F2FP.BF16.PACK_AB R192, R103, R104 ;  /* 0x0000006867c0723e */ /* 0x008fe800000010ff */
[-C--:B------:R-:W-:Y:S01]  /*1e340*/  HMMA.16816.F32.BF16 R36, R76, R96.reuse, R36 ;  /* 0x000000604c24723c */ /* 0x080fe20000041824 */
[--C-:B-1----:R-:W-:Y:S02]  /*1e350*/  FFMA.FTZ R0, R220, c[0x0][0x23c], -R100.reuse ;  /* 0x00008f00dc007a23 */ /* 0x102fe40000010864 */
[----:B------:R1:W5:Y:S05]  /*1e360*/  LDL.LU R220, [R1+0xdc] ;  /* 0x0000dc0001dc7983 */ /* 0x00036a0000300800 */
[C---:B------:R-:W-:Y:S01]  /*1e370*/  HMMA.16816.F32.BF16 R40, R80.reuse, R96, R40 ;  /* 0x000000605028723c */ /* 0x040fe20000041828 */
[----:B------:R3:W-:Y:S07]  /*1e380*/  MUFU.EX2 R115, R0 ;  /* 0x0000000000737308 */ /* 0x0007ee0000000800 */
[-C--:B------:R-:W-:Y:S08]  /*1e390*/  HMMA.16816.F32.BF16 R44, R80, R98.reuse, R44 ;  /* 0x00000062502c723c */ /* 0x080ff0000004182c */
[C---:B------:R-:W-:Y:S01]  /*1e3a0*/  HMMA.16816.F32.BF16 R48, R76.reuse, R98, R48 ;  /* 0x000000624c30723c */ /* 0x040fe20000041830 */
[----:B------:R-:W1:Y:S07]  /*1e3b0*/  LDSM.16.MT88.4 R96, [R217+0xa800] ;  /* 0x00a80000d960783b */ /* 0x000e6e0000004200 */
[-C--:B--2---:R-:W-:Y:S01]  /*1e3c0*/  HMMA.16816.F32.BF16 R52, R76, R84.reuse, R52 ;  /* 0x000000544c34723c */ /* 0x084fe20000041834 */
[----:B---3--:R-:W-:Y:S02]  /*1e3d0*/  FADD.FTZ R0, R107, R69 ;  /* 0x000000456b007221 */ /* 0x008fe40000010000 */
[----:B------:R2:W-:Y:S01]  /*1e3e0*/  MUFU.EX2 R107, R176 ;  /* 0x000000b0006b7308 */ /* 0x0005e20000000800 */
[----:B------:R-:W-:Y:S02]  /*1e3f0*/  FFMA.FTZ R69, R207, c[0x0][0x23c], -R100 ;  /* 0x00008f00cf457a23 */ /* 0x000fe40000010864 */
[----:B------:R-:W-:Y:S02]  /*1e400*/  FADD.FTZ R0, R108, R0 ;  /* 0x000000006c007221 */ /* 0x000fe40000010000 */
[C---:B------:R-:W-:Y:S01]  /*1e410*/  HMMA.16816.F32.BF16 R56, R80.reuse, R84, R56 ;  /* 0x000000545038723c */ /* 0x040fe20000041838 */
[----:B------:R-:W-:Y:S03]  /*1e420*/  IMAD.MOV.U32 R207, RZ, RZ, R105 ;  /* 0x000000ffffcf7224 */ /* 0x000fe600078e0069 */
[----:B------:R-:W-:Y:S01]  /*1e430*/  FADD.FTZ R0, R135, R0 ;  /* 0x0000000087007221 */ /* 0x000fe20000010000 */
[----:B------:R-:W-:Y:S01]  /*1e440*/  MUFU.EX2 R105, R75 ;  /* 0x0000004b00697308 */ /* 0x000fe20000000800 */
[----:B------:R3:W5:Y:S01]  /*1e450*/  LDL.LU R135, [R1+0xd8] ;  /* 0x0000d80001877983 */ /* 0x0007620000300800 */
[----:B------:R-:W-:Y:S01]  /*1e460*/  FFMA.FTZ R100, R74, c[0x0][0x23c], -R100 ;  /* 0x00008f004a647a23 */ /* 0x000fe20000010864 */
[-C--:B------:R-:W-:Y:S01]  /*1e470*/  HMMA.16816.F32.BF16 R60, R80, R86.reuse, R60 ;  /* 0x00000056503c723c */ /* 0x080fe2000004183c */
[----:B------:R-:W-:Y:S03]  /*1e480*/  FADD.FTZ R74, R140, R3 ;  /* 0x000000038c4a7221 */ /* 0x000fe60000010000 */
[----:B------:R-:W-:Y:S02]  /*1e490*/  FADD.FTZ R0, R195, R0 ;  /* 0x00000000c3007221 */ /* 0x000fe40000010000 */
[----:B------:R-:W-:Y:S01]  /*1e4a0*/  FADD.FTZ R3, R156, R68 ;  /* 0x000000449c037221 */ /* 0x000fe20000010000 */
[----:B------:R-:W-:Y:S01]  /*1e4b0*/  F2FP.BF16.PACK_AB R80, R184, R205 ;  /* 0x000000cdb850723e */ /* 0x000fe200000010ff */
[----:B------:R-:W-:Y:S01]  /*1e4c0*/  HMMA.16816.F32.BF16 R64, R76, R86, R64 ;  /* 0x000000564c40723c */ /* 0x000fe20000041840 */
[----:B------:R-:W-:Y:S01]  /*1e4d0*/  F2FP.BF16.PACK_AB R82, R131, R132 ;  /* 0x000000848352723e */ /* 0x000fe200000010ff */
[----:B------:R-:W1:Y:S01]  /*1e4e0*/  LDSM.16.MT88.4 R84, [R218+0xa800] ;  /* 0x00a80000da54783b */ /* 0x000e620000004200 */
[----:B------:R-:W-:Y:S01]  /*1e4f0*/  MUFU.EX2 R100, R100 ;  /* 0x0000006400647308 */ /* 0x000fe20000000800 */
[----:B------:R-:W-:Y:S01]  /*1e500*/  F2FP.BF16.PACK_AB R81, R130, R204 ;  /* 0x000000cc8251723e */ /* 0x000fe200000010ff */
[----:B------:R-:W-:Y:S01]  /*1e510*/  FADD.FTZ R0, R142, R0 ;  /* 0x000000008e007221 */ /* 0x000fe20000010000 */
[----:B------:R-:W-:Y:S01]  /*1e520*/  F2FP.BF16.PACK_AB R83, R129, R203 ;  /* 0x000000cb8153723e */ /* 0x000fe200000010ff */
[----:B------:R-:W-:Y:S01]  /*1e530*/  FADD.FTZ R74, R155, R74 ;  /* 0x0000004a9b4a7221 */ /* 0x000fe20000010000 */
[----:B------:R-:W-:Y:S01]  /*1e540*/  F2FP.BF16.PACK_AB R76, R190, R182 ;  /* 0x000000b6be4c723e */ /* 0x000fe200000010ff */
[----:B------:R-:W-:Y:S03]  /*1e550*/  FADD.FTZ R0, R194, R0 ;  /* 0x00000000c2007221 */ /* 0x000fe60000010000 */
[----:B------:R-:W-:Y:S01]  /*1e560*/  F2FP.BF16.PACK_AB R77, R189, R180 ;  /* 0x000000b4bd4d723e */ /* 0x000fe200000010ff */
[----:B------:R-:W-:Y:S01]  /*1e570*/  FADD.FTZ R0, R143, R0 ;  /* 0x000000008f007221 */ /* 0x000fe20000010000 */
[----:B------:R-:W-:Y:S01]  /*1e580*/  F2FP.BF16.PACK_AB R78, R187, R188 ;  /* 0x000000bcbb4e723e */ /* 0x000fe200000010ff */
[----:B------:R-:W-:Y:S01]  /*1e590*/  MUFU.EX2 R108, R167 ;  /* 0x000000a7006c7308 */ /* 0x000fe20000000800 */
[----:B------:R-:W-:Y:S01]  /*1e5a0*/  F2FP.BF16.PACK_AB R79, R186, R185 ;  /* 0x000000b9ba4f723e */ /* 0x000fe200000010ff */
[----:B------:R-:W-:Y:S02]  /*1e5b0*/  FADD.FTZ R0, R178, R0 ;  /* 0x00000000b2007221 */ /* 0x000fe40000010000 */
[----:B--2---:R-:W-:Y:S01]  /*1e5c0*/  LDSM.16.MT88.4 R176, [R217+0xb800] ;  /* 0x00b80000d9b0783b */ /* 0x004fe20000004200 */
[----:B------:R-:W-:Y:S02]  /*1e5d0*/  FADD.FTZ R3, R158, R3 ;  /* 0x000000039e037221 */ /* 0x000fe40000010000 */
[----:B------:R-:W-:Y:S01]  /*1e5e0*/  FADD.FTZ R0, R148, R0 ;  /* 0x0000000094007221 */ /* 0x000fe20000010000 */
[-C--:B----4-:R-:W-:Y:S01]  /*1e5f0*/  HMMA.16816.F32.BF16 R4, R76, R88.reuse, R4 ;  /* 0x000000584c04723c */ /* 0x090fe20000041804 */
[----:B------:R-:W-:Y:S01]  /*1e600*/  FADD.FTZ R3, R151, R3 ;  /* 0x0000000397037221 */ /* 0x000fe20000010000 */
[----:B------:R-:W2:Y:S01]  /*1e610*/  MUFU.EX2 R75, R102 ;  /* 0x00000066004b7308 */ /* 0x000ea20000000800 */
[----:B------:R-:W-:Y:S01]  /*1e620*/  FADD.FTZ R68, R197, R0 ;  /* 0x00000000c5447221 */ /* 0x000fe20000010000 */
[----:B------:R-:W-:Y:S01]  /*1e630*/  F2FP.BF16.PACK_AB R197, R109, R110 ;  /* 0x0000006e6dc5723e */ /* 0x000fe200000010ff */
[----:B------:R-:W-:Y:S02]  /*1e640*/  FADD.FTZ R3, R154, R3 ;  /* 0x000000039a037221 */ /* 0x000fe40000010000 */
[----:B------:R-:W-:Y:S01]  /*1e650*/  FADD.FTZ R68, R150, R68 ;  /* 0x0000004496447221 */ /* 0x000fe20000010000 */
[C---:B------:R-:W-:Y:S01]  /*1e660*/  HMMA.16816.F32.BF16 R8, R80.reuse, R88, R8 ;  /* 0x000000585008723c */ /* 0x040fe20000041808 */
[----:B------:R-:W-:Y:S04]  /*1e670*/  FADD.FTZ R3, R244, R3 ;  /* 0x00000003f4037221 */ /* 0x000fe80000010000 */
[----:B------:R-:W-:Y:S03]  /*1e680*/  FADD.FTZ R3, R245, R3 ;  /* 0x00000003f5037221 */ /* 0x000fe60000010000 */
[-C--:B------:R-:W-:Y:S01]  /*1e690*/  HMMA.16816.F32.BF16 R12, R80, R90.reuse, R12 ;  /* 0x0000005a500c723c */ /* 0x080fe2000004180c */
[----:B------:R-:W-:Y:S07]  /*1e6a0*/  FADD.FTZ R3, R174, R3 ;  /* 0x00000003ae037221 */ /* 0x000fee0000010000 */
[C---:B------:R-:W-:Y:S01]  /*1e6b0*/  HMMA.16816.F32.BF16 R16, R76.reuse, R90, R16 ;  /* 0x0000005a4c10723c */ /* 0x040fe20000041810 */
[----:B------:R-:W4:Y:S03]  /*1e6c0*/  LDSM.16.MT88.4 R88, [R216+0xb000] ;  /* 0x00b00000d858783b */ /* 0x000f260000004200 */
[----:B--2---:R-:W-:Y:S04]  /*1e6d0*/  F2FP.BF16.PACK_AB R195, R100, R75 ;  /* 0x0000004b64c3723e */ /* 0x004fe800000010ff */
        /* <DEDUP_REMOVED lines=15> */
[----:B------:R-:W-:Y:S01]  /*1e7d0*/  F2FP.BF16.PACK_AB R82, R116, R117 ;  /* 0x000000757452723e */ /* 0x000fe200000010ff */
[----:B------:R-:W1:Y:S02]  /*1e7e0*/  LDSM.16.MT88.4 R84, [R218+0xb000] ;  /* 0x00b00000da54783b */ /* 0x000e640000004200 */
[----:B------:R-:W-:Y:S02]  /*1e7f0*/  F2FP.BF16.PACK_AB R81, R113, R124 ;  /* 0x0000007c7151723e */ /* 0x000fe400000010ff */
[----:B------:R-:W-:Y:S02]  /*1e800*/  F2FP.BF16.PACK_AB R83, R115, R114 ;  /* 0x000000727353723e */ /* 0x000fe400000010ff */
[----:B------:R-:W-:Y:S04]  /*1e810*/  F2FP.BF16.PACK_AB R76, R127, R128 ;  /* 0x000000807f4c723e */ /* 0x000fe800000010ff */
[----:B------:R-:W-:Y:S02]  /*1e820*/  F2FP.BF16.PACK_AB R77, R125, R126 ;  /* 0x0000007e7d4d723e */ /* 0x000fe400000010ff */
[----:B------:R-:W-:Y:S02]  /*1e830*/  F2FP.BF16.PACK_AB R78, R122, R123 ;  /* 0x0000007b7a4e723e */ /* 0x000fe400000010ff */
[----:B------:R-:W-:Y:S07]  /*1e840*/  F2FP.BF16.PACK_AB R79, R120, R121 ;  /* 0x00000079784f723e */ /* 0x000fee00000010ff */
[-C--:B----4-:R-:W-:Y:S08]  /*1e850*/  HMMA.16816.F32.BF16 R4, R76, R88.reuse, R4 ;  /* 0x000000584c04723c */ /* 0x090ff00000041804 */
[C---:B------:R-:W-:Y:S01]  /*1e860*/  HMMA.16816.F32.BF16 R8, R80.reuse, R88, R8 ;  /* 0x000000585008723c */ /* 0x040fe20000041808 */
[----:B------:R-:W-:Y:S07]  /*1e870*/  MUFU.EX2 R89, R161 ;  /* 0x000000a100597308 */ /* 0x000fee0000000800 */
[-C--:B------:R-:W-:Y:S03]  /*1e880*/  HMMA.16816.F32.BF16 R12, R80, R90.reuse, R12 ;  /* 0x0000005a500c723c */ /* 0x080fe6000004180c */
[----:B------:R4:W1:Y:S05]  /*1e890*/  MUFU.EX2 R88, R162 ;  /* 0x000000a200587308 */ /* 0x00086a0000000800 */
[C---:B------:R-:W-:Y:S05]  /*1e8a0*/  HMMA.16816.F32.BF16 R16, R76.reuse, R90, R16 ;  /* 0x0000005a4c10723c */ /* 0x040fea0000041810 */
[----:B------:R3:W3:Y:S03]  /*1e8b0*/  MUFU.EX2 R90, R69 ;  /* 0x00000045005a7308 */ /* 0x0006e60000000800 */
[-C--:B--2---:R-:W-:Y:S08]  /*1e8c0*/  HMMA.16816.F32.BF16 R20, R76, R92.reuse, R20 ;  /* 0x0000005c4c14723c */ /* 0x084ff00000041814 */
[C---:B------:R-:W-:Y:S01]  /*1e8d0*/  HMMA.16816.F32.BF16 R24, R80.reuse, R92, R24 ;  /* 0x0000005c5018723c */ /* 0x040fe20000041818 */
[----:B----4-:R-:W2:Y:S03]  /*1e8e0*/  LDSM.16.MT88.4 R160, [R219+0xb800] ;  /* 0x00b80000dba0783b */ /* 0x010ea60000004200 */
[----:B-1----:R-:W-:Y:S04]  /*1e8f0*/  F2FP.BF16.PACK_AB R194, R88, R89 ;  /* 0x0000005958c2723e */ /* 0x002fe800000010ff */
[-C--:B------:R-:W-:Y:S01]  /*1e900*/  HMMA.16816.F32.BF16 R28, R80, R94.reuse, R28 ;  /* 0x0000005e501c723c */ /* 0x080fe2000004181c */
[----:B---3--:R-:W-:Y:S03]  /*1e910*/  FADD.FTZ R69, R198, R2 ;  /* 0x00000002c6457221 */ /* 0x008fe60000010000 */
[----:B------:R-:W-:Y:S01]  /*1e920*/  F2FP.BF16.PACK_AB R198, R107, R108 ;  /* 0x0000006c6bc6723e */ /* 0x000fe200000010ff */
[----:B------:R-:W-:Y:S03]  /*1e930*/  FADD.FTZ R2, R157, R74 ;  /* 0x0000004a9d027221 */ /* 0x000fe60000010000 */
[C---:B------:R-:W-:Y:S01]  /*1e940*/  HMMA.16816.F32.BF16 R32, R76.reuse, R94, R32 ;  /* 0x0000005e4c20723c */ /* 0x040fe20000041820 */
[----:B------:R-:W-:Y:S03]  /*1e950*/  FADD.FTZ R0, R199, R69 ;  /* 0x00000045c7007221 */ /* 0x000fe60000010000 */
[----:B------:R-:W-:Y:S01]  /*1e960*/  F2FP.BF16.PACK_AB R199, R105, R106 ;  /* 0x0000006a69c7723e */ /* 0x000fe200000010ff */
[----:B------:R-:W-:Y:S01]  /*1e970*/  FADD.FTZ R69, R196, R0 ;  /* 0x00000000c4457221 */ /* 0x000fe20000010000 */
[----:B------:R-:W-:Y:S01]  /*1e980*/  F2FP.BF16.PACK_AB R196, R111, R112 ;  /* 0x000000706fc4723e */ /* 0x000fe200000010ff */
[----:B------:R-:W-:Y:S01]  /*1e990*/  FADD.FTZ R2, R149, R2 ;  /* 0x0000000295027221 */ /* 0x000fe20000010000 */
[-C--:B------:R-:W-:Y:S01]  /*1e9a0*/  HMMA.16816.F32.BF16 R36, R76, R96.reuse, R36 ;  /* 0x000000604c24723c */ /* 0x080fe20000041824 */
[----:B------:R-:W-:Y:S03]  /*1e9b0*/  F2FP.BF16.PACK_AB R193, R101, R90 ;  /* 0x0000005a65c1723e */ /* 0x000fe600000010ff */
[----:B------:R-:W-:Y:S02]  /*1e9c0*/  FADD.FTZ R2, R153, R2 ;  /* 0x0000000299027221 */ /* 0x000fe40000010000 */
[----:B------:R-:W-:Y:S02]  /*1e9d0*/  FADD.FTZ R0, R207, R68 ;  /* 0x00000044cf007221 */ /* 0x000fe40000010000 */
[C---:B------:R-:W-:Y:S01]  /*1e9e0*/  HMMA.16816.F32.BF16 R40, R80.reuse, R96, R40 ;  /* 0x000000605028723c */ /* 0x040fe20000041828 */
[----:B------:R-:W-:Y:S03]  /*1e9f0*/  FADD.FTZ R2, R215, R2 ;  /* 0x00000002d7027221 */ /* 0x000fe60000010000 */
[----:B------:R-:W-:Y:S04]  /*1ea00*/  FADD.FTZ R0, R247, R0 ;  /* 0x00000000f7007221 */ /* 0x000fe80000010000 */
[-C--:B------:R-:W-:Y:S01]  /*1ea10*/  HMMA.16816.F32.BF16 R44, R80, R98.reuse, R44 ;  /* 0x00000062502c723c */ /* 0x080fe2000004182c */
[----:B------:R-:W-:Y:S04]  /*1ea20*/  FADD.FTZ R0, R206, R0 ;  /* 0x00000000ce007221 */ /* 0x000fe80000010000 */
[----:B------:R-:W-:Y:S03]  /*1ea30*/  FADD.FTZ R0, R173, R0 ;  /* 0x00000000ad007221 */ /* 0x000fe60000010000 */
[C---:B------:R-:W-:Y:S01]  /*1ea40*/  HMMA.16816.F32.BF16 R48, R76.reuse, R98, R48 ;  /* 0x000000624c30723c */ /* 0x040fe20000041830 */
[----:B------:R-:W-:Y:S04]  /*1ea50*/  FADD.FTZ R0, R168, R0 ;  /* 0x00000000a8007221 */ /* 0x000fe80000010000 */
[----:B------:R-:W-:Y:S03]  /*1ea60*/  FADD.FTZ R0, R169, R0 ;  /* 0x00000000a9007221 */ /* 0x000fe60000010000 */
[-C--:B------:R-:W-:Y:S08]  /*1ea70*/  HMMA.16816.F32.BF16 R52, R76, R84.reuse, R52 ;  /* 0x000000544c34723c */ /* 0x080ff00000041834 */
[C---:B------:R-:W-:Y:S08]  /*1ea80*/  HMMA.16816.F32.BF16 R56, R80.reuse, R84, R56 ;  /* 0x000000545038723c */ /* 0x040ff00000041838 */
[-C--:B------:R-:W-:Y:S08]  /*1ea90*/  HMMA.16816.F32.BF16 R60, R80, R86.reuse, R60 ;  /* 0x00000056503c723c */ /* 0x080ff0000004183c */
[----:B------:R-:W-:Y:S08]  /*1eaa0*/  HMMA.16816.F32.BF16 R64, R76, R86, R64 ;  /* 0x000000564c40723c */ /* 0x000ff00000041840 */
[-C--:B------:R-:W-:Y:S07]  /*1eab0*/  HMMA.16816.F32.BF16 R140, R196, R144.reuse, R4 ;  /* 0x00000090c48c723c */ /* 0x080fee0000041804 */
[----:B------:R-:W-:Y:S01]  /*1eac0*/  FADD.FTZ R4, R208, R69 ;  /* 0x00000045d0047221 */ /* 0x000fe20000010000 */
[C---:B------:R-:W-:Y:S07]  /*1ead0*/  HMMA.16816.F32.BF16 R136, R192.reuse, R144, R8 ;  /* 0x00000090c088723c */ /* 0x040fee0000041808 */
[----:B------:R-:W-:Y:S01]  /*1eae0*/  FADD.FTZ R8, R248, R4 ;  /* 0x00000004f8087221 */ /* 0x000fe20000010000 */
[-C--:B------:R-:W-:Y:S01]  /*1eaf0*/  HMMA.16816.F32.BF16 R148, R192, R146.reuse, R12 ;  /* 0x00000092c094723c */ /* 0x080fe2000004180c */
[----:B------:R-:W-:Y:S01]  /*1eb00*/  FADD.FTZ R9, R213, R2 ;  /* 0x00000002d5097221 */ /* 0x000fe20000010000 */
[----:B------:R-:W1:Y:S02]  /*1eb10*/  LDSM.16.MT88.4 R4, [R218+0xb800] ;  /* 0x00b80000da04783b */ /* 0x000e640000004200 */
[----:B------:R-:W-:Y:S02]  /*1eb20*/  FADD.FTZ R2, R212, R8 ;  /* 0x00000008d4027221 */ /* 0x000fe40000010000 */
[----:B------:R-:W-:Y:S02]  /*1eb30*/  FADD.FTZ R8, R172, R9 ;  /* 0x00000009ac087221 */ /* 0x000fe40000010000 */
[----:B------:R-:W-:Y:S01]  /*1eb40*/  FADD.FTZ R2, R252, R2 ;  /* 0x00000002fc027221 */ /* 0x000fe20000010000 */
[C---:B------:R-:W-:Y:S03]  /*1eb50*/  HMMA.16816.F32.BF16 R144, R196.reuse, R146, R16 ;  /* 0x00000092c490723c */ /* 0x040fe60000041810 */
[----:B------:R-:W-:Y:S02]  /*1eb60*/  FADD.FTZ R11, R175, R3 ;  /* 0x00000003af0b7221 */ /* 0x000fe40000010000 */
[----:B------:R-:W-:Y:S02]  /*1eb70*/  FADD.FTZ R3, R211, R8 ;  /* 0x00000008d3037221 */ /* 0x000fe40000010000 */
        /* <DEDUP_REMOVED lines=68> */
[----:B------:R1:W-:Y:S01]  /*1efc0*/  STL [R1+0xac], R3 ;  /* 0x0000ac0301007387 */ /* 0x0003e20000100800 */
[----:B------:R-:W-:Y:S02]  /*1efd0*/  FADD.FTZ R0, R75, R0 ;  /* 0x000000004b007221 */ /* 0x000fe40000010000 */
[----:B------:R-:W-:Y:S01]  /*1efe0*/  IMAD.MOV.U32 R132, RZ, RZ, R72 ;  /* 0x000000ffff847224 */ /* 0x000fe200078e0048 */
[----:B------:R2:W-:Y:S01]  /*1eff0*/  STL [R1+0xb0], R2 ;  /* 0x0000b00201007387 */ /* 0x0005e20000100800 */
[----:B------:R-:W-:Y:S05]  /*1f000*/  FADD.FTZ R0, R100, R0 ;  /* 0x0000000064007221 */ /* 0x000fea0000010000 */
[----:B------:R2:W-:Y:S01]  /*1f010*/  STL [R1+0xb4], R0 ;  /* 0x0000b40001007387 */ /* 0x0005e20000100800 */
[----:B-1----:R-:W-:Y:S01]  /*1f020*/  IMAD.MOV.U32 R3, RZ, RZ, R73 ;  /* 0x000000ffff037224 */ /* 0x002fe200078e0049 */
[----:B--2--5:R-:W-:-:S05]  /*1f030*/  @P0 BRA `(.L_x_641) ;  /* 0xffff6bf000000947 */ /* 0x024fca000383ffff */
.L_x_640:
        /* <DEDUP_REMOVED lines=18> */
[----:B------:R-:W-:Y:S01]  /*1f160*/  @!UP4 UIMAD.WIDE.U32 UR18, UR7, UR4, URZ ;  /* 0x000000040712c2a5 */ /* 0x000fe2000f8e003f */
[----:B------:R-:W-:Y:S01]  /*1f170*/  LEA.HI R41, R43, R42, RZ, 0x5 ;  /* 0x0000002a2b297211 */ /* 0x000fe200078f28ff */
[----:B------:R-:W-:Y:S02]  /*1f180*/  @!UP4 UIMAD UR12, UR12, UR4, URZ ;  /* 0x000000040c0cc2a4 */ /* 0x000fe4000f8e023f */
[----:B------:R-:W-:Y:S01]  /*1f190*/  @UP1 ULDC UR13, c[0x0][0x210] ;  /* 0x00008400000d1ab9 */ /* 0x000fe20000000800 */
[----:B------:R-:W-:Y:S01]  /*1f1a0*/  SHF.R.S32.HI R32, RZ, 0x5, R41 ;  /* 0x00000005ff207819 */ /* 0x000fe20000011429 */
[----:B------:R-:W-:-:S02]  /*1f1b0*/  ULDC.U8 UR4, c[0x0][0x328] ;  /* 0x0000ca0000047ab9 */ /* 0x000fc40000000000 */
[----:B------:R-:W-:Y:S02]  /*1f1c0*/  UISETP.NE.AND UP3, UPT, UR4, URZ, UPT ;  /* 0x0000003f0400728c */ /* 0x000fe4000bf65270 */
[----:B------:R-:W-:Y:S02]  /*1f1d0*/  @!UP4 UIMAD UR12, UR7, UR5, UR12 ;  /* 0x00000005070cc2a4 */ /* 0x000fe4000f8e020c */
[----:B------:R-:W-:Y:S01]  /*1f1e0*/  UISETP.NE.OR UP2, UPT, UR10, URZ, !UP3 ;  /* 0x0000003f0a00728c */ /* 0x000fe2000df45670 */
[----:B------:R-:W1:Y:S01]  /*1f1f0*/  S2UR UR10, SR_CTAID.X ;  /* 0x00000000000a79c3 */ /* 0x000e620000002500 */
[----:B------:R-:W-:Y:S02]  /*1f200*/  ULDC UR5, c[0x0][0x234] ;  /* 0x00008d0000057ab9 */ /* 0x000fe40000000800 */
[----:B------:R-:W-:Y:S02]  /*1f210*/  @UP1 UIMAD UR13, UR13, UR9, URZ ;  /* 0x000000090d0d12a4 */ /* 0x000fe4000f8e023f */
[----:B------:R-:W-:-:S02]  /*1f220*/  UISETP.NE.OR UP0, UPT, UR32, -0x1, UP2 ;  /* 0xffffffff2000788c */ /* 0x000fc40009705670 */
[----:B------:R-:W-:Y:S02]  /*1f230*/  @!UP1 USEL UR13, UR9, UR5, !UP3 ;  /* 0x00000005090d9287 */ /* 0x000fe4000d800000 */
[----:B------:R-:W-:Y:S02]  /*1f240*/  ULDC UR4, c[0x0][0x1c0] ;  /* 0x0000700000047ab9 */ /* 0x000fe40000000800 */
[----:B------:R-:W-:Y:S02]  /*1f250*/  @UP1 UMOV UR15, 0x1 ;  /* 0x00000001000f1882 */ /* 0x000fe40000000000 */
[----:B------:R-:W-:Y:S02]  /*1f260*/  @!UP1 UIMAD UR15, UR13, UR4, URZ ;  /* 0x000000040d0f92a4 */ /* 0x000fe4000f8e023f */
[----:B------:R-:W-:Y:S02]  /*1f270*/  @UP1 ULDC UR16, c[0x0][0x210] ;  /* 0x0000840000101ab9 */ /* 0x000fe40000000800 */
[----:B------:R-:W-:-:S02]  /*1f280*/  UIMAD UR5, UR7, UR15, URZ ;  /* 0x0000000f070572a4 */ /* 0x000fc4000f8e023f */
[----:B------:R-:W-:Y:S02]  /*1f290*/  @!UP1 UMOV UR16, 0x1 ;  /* 0x0000000100109882 */ /* 0x000fe40000000000 */
[----:B------:R-:W-:Y:S02]  /*1f2a0*/  @!UP0 UIMAD UR32, UR7, UR9, URZ ;  /* 0x00000009072082a4 */ /* 0x000fe4000f8e023f */
[----:B------:R-:W-:Y:S02]  /*1f2b0*/  USEL UR5, UR5, URZ, UP2 ;  /* 0x0000003f05057287 */ /* 0x000fe40009000000 */
[----:B-1----:R-:W-:Y:S02]  /*1f2c0*/  UIMAD UR4, UR10, UR16, URZ ;  /* 0x000000100a0472a4 */ /* 0x002fe4000f8e023f */
[----:B------:R-:W-:Y:S02]  /*1f2d0*/  UIMAD UR13, UR11, UR13, UR5 ;  /* 0x0000000d0b0d72a4 */ /* 0x000fe4000f8e0205 */
[----:B------:R-:W-:-:S02]  /*1f2e0*/  USHF.L.U32 UR4, UR4, 0x7, URZ ;  /* 0x0000000704047899 */ /* 0x000fc4000800063f */
[----:B------:R-:W-:Y:S02]  /*1f2f0*/  UMOV UR20, URZ ;  /* 0x0000003f00147c82 */ /* 0x000fe40008000000 */
[----:B------:R-:W-:Y:S02]  /*1f300*/  @!UP2 UMOV UR20, UR32 ;  /* 0x000000200014ac82 */ /* 0x000fe40008000000 */
[----:B------:R-:W-:Y:S02]  /*1f310*/  UMOV UR21, URZ ;  /* 0x0000003f00157c82 */ /* 0x000fe40008000000 */
[----:B------:R-:W-:Y:S02]  /*1f320*/  USHF.R.S32.HI UR5, URZ, 0x1f, UR4 ;  /* 0x0000001f3f057899 */ /* 0x000fe40008011404 */
[----:B------:R-:W-:Y:S02]  /*1f330*/  @!UP2 USHF.R.S32.HI UR21, URZ, 0x1f, UR32 ;  /* 0x0000001f3f15a899 */ /* 0x000fe40008011420 */
[----:B------:R-:W-:-:S02]  /*1f340*/  USHF.R.S32.HI UR7, URZ, 0x1f, UR13 ;  /* 0x0000001f3f077899 */ /* 0x000fc4000801140d */
        /* <DEDUP_REMOVED lines=146> */
[----:B------:R-:W-:Y:S01]  /*1fc70*/  STS [R2], R8 ;  /* 0x0000000802007388 */ /* 0x000fe20000000800 */
        /* <DEDUP_REMOVED lines=17> */
[----:B------:R-:W-:Y:S04]  /*1fd90*/  STS [R2], R16 ;  /* 0x0000001002007388 */ /* 0x000fe80000000800 */
[----:B------:R-:W-:Y:S04]  /*1fda0*/  STS [R2+0x400], R15 ;  /* 0x0004000f02007388 */ /* 0x000fe80000000800 */
[----:B------:R-:W-:Y:S04]  /*1fdb0*/  STS [R4+0x2000], R18 ;  /* 0x0020001204007388 */ /* 0x000fe80000000800 */
[----:B------:R1:W-:Y:S04]  /*1fdc0*/  STS [R4+0x2400], R17 ;  /* 0x0024001104007388 */ /* 0x0003e80000000800 */
[----:B------:R2:W-:Y:S04]  /*1fdd0*/  STS [R2+0x2000], R14 ;  /* 0x0020000e02007388 */ /* 0x0005e80000000800 */
[----:B------:R3:W-:Y:S04]  /*1fde0*/  STS [R2+0x2400], R23 ;  /* 0x0024001702007388 */ /* 0x0007e80000000800 */
[----:B------:R-:W-:Y:S04]  /*1fdf0*/  STS [R0], R31 ;  /* 0x0000001f00007388 */ /* 0x000fe80000000800 */
[----:B------:R-:W-:Y:S01]  /*1fe00*/  STS [R0+0x400], R30 ;  /* 0x0004001e00007388 */ /* 0x000fe20000000800 */
[----:B-1----:R-:W-:-:S04]  /*1fe10*/  IADD3 R4, R6, 0x400, R0 ;  /* 0x0000040006047810 */ /* 0x002fc80007ffe000 */
[C---:B------:R-:W-:Y:S02]  /*1fe20*/  IADD3 R4, R5.reuse, R4, RZ ;  /* 0x0000000405047210 */ /* 0x040fe40007ffe0ff */
[----:B--2---:R-:W-:Y:S02]  /*1fe30*/  MOV R14, 0x7f800000 ;  /* 0x7f800000000e7802 */ /* 0x004fe40000000f00 */
[----:B---3--:R-:W-:Y:S02]  /*1fe40*/  IADD3 R2, R5, R0, RZ ;  /* 0x0000000005027210 */ /* 0x008fe40007ffe0ff */
[----:B------:R-:W-:Y:S02]  /*1fe50*/  @P5 MUFU.LG2 R5, R38 ;  /* 0x0000002600055308 */ /* 0x000fe40000000c00 */
[C---:B------:R-:W-:Y:S01]  /*1fe60*/  IADD3 R3, R6.reuse, R2, RZ ;  /* 0x0000000206037210 */ /* 0x040fe20007ffe0ff */
[----:B------:R-:W-:Y:S04]  /*1fe70*/  STS [R2], R27 ;  /* 0x0000001b02007388 */ /* 0x000fe80000000800 */
[----:B------:R-:W-:Y:S04]  /*1fe80*/  STS [R2+0x400], R26 ;  /* 0x0004001a02007388 */ /* 0x000fe80000000800 */
[----:B------:R-:W-:Y:S04]  /*1fe90*/  STS [R0+0x2000], R29 ;  /* 0x0020001d00007388 */ /* 0x000fe80000000800 */
[----:B------:R1:W-:Y:S04]  /*1fea0*/  STS [R0+0x2400], R28 ;  /* 0x0024001c00007388 */ /* 0x0003e80000000800 */
[----:B------:R-:W-:Y:S04]  /*1feb0*/  STS [R2+0x2000], R25 ;  /* 0x0020001902007388 */ /* 0x000fe80000000800 */
[----:B------:R2:W-:Y:S01]  /*1fec0*/  STS [R2+0x2400], R34 ;  /* 0x0024002202007388 */ /* 0x0005e20000000800 */
[----:B-1----:R-:W-:-:S05]  /*1fed0*/  IADD3 R0, R6, R0, RZ ;  /* 0x0000000006007210 */ /* 0x002fca0007ffe0ff */
[----:B------:R-:W-:Y:S01]  /*1fee0*/  STS [R0], R33 ;  /* 0x0000002100007388 */ /* 0x000fe20000000800 */
[----:B--2---:R-:W1:Y:S03]  /*1fef0*/  @P3 MUFU.LG2 R2, R40 ;  /* 0x0000002800023308 */ /* 0x004e660000000c00 */
[----:B------:R-:W-:Y:S04]  /*1ff00*/  STS [R0+0x400], R24 ;  /* 0x0004001800007388 */ /* 0x000fe80000000800 */
[----:B------:R2:W-:Y:S04]  /*1ff10*/  STS [R3], R12 ;  /* 0x0000000c03007388 */ /* 0x0005e80000000800 */
[----:B------:R-:W-:Y:S04]  /*1ff20*/  STS [R4], R10 ;  /* 0x0000000a04007388 */ /* 0x000fe80000000800 */
[----:B------:R-:W-:Y:S01]  /*1ff30*/  STS [R0+0x2000], R22 ;  /* 0x0020001600007388 */ /* 0x000fe20000000800 */
[----:B-1----:R-:W-:-:S03]  /*1ff40*/  @P3 FMUL.FTZ R2, R2, 0.69314718246459960938 ;  /* 0x3f31721802023820 */ /* 0x002fc60000410000 */
[----:B------:R1:W-:Y:S04]  /*1ff50*/  STS [R0+0x2400], R13 ;  /* 0x0024000d00007388 */ /* 0x0003e80000000800 */
[----:B------:R3:W-:Y:S04]  /*1ff60*/  STS [R3+0x2000], R11 ;  /* 0x0020000b03007388 */ /* 0x0007e80000000800 */
[----:B------:R4:W-:Y:S04]  /*1ff70*/  STS [R4+0x2000], R9 ;  /* 0x0020000904007388 */ /* 0x0009e80000000800 */
[----:B------:R-:W-:Y:S01]  /*1ff80*/  BAR.SYNC.DEFER_BLOCKING 0x0 ;  /* 0x0000000000007b1d */ /* 0x000fe20000010000 */
[----:B--2---:R-:W-:-:S02]  /*1ff90*/  MOV R12, 0x7f800000 ;  /* 0x7f800000000c7802 */ /* 0x004fc40000000f00 */
[----:B-1----:R-:W-:Y:S02]  /*1ffa0*/  LOP3.LUT R0, R41, 0xffffffe0, RZ, 0xc0, !PT ;  /* 0xffffffe029007812 */ /* 0x002fe400078ec0ff */
[----:B------:R-:W-:Y:S02]  /*1ffb0*/  MOV R13, 0x7f800000 ;  /* 0x7f800000000d7802 */ /* 0x000fe40000000f00 */
[----:B------:R-:W-:Y:S01]  /*1ffc0*/  IADD3 R0, -R0, R42, RZ ;  /* 0x0000002a00007210 */ /* 0x000fe20007ffe1ff */
[----:B---3--:R-:W1:Y:S03]  /*1ffd0*/  @P4 MUFU.LG2 R3, R37 ;  /* 0x0000002500034308 */ /* 0x008e660000000c00 */
[----:B------:R-:W-:Y:S01]  /*1ffe0*/  LOP3.LUT P1, RZ, R0, 0x3, RZ, 0xc0, !PT ;  /* 0x0000000300ff7812 */ /* 0x000fe2000782c0ff */
[----:B----4-:R-:W-:Y:S01]  /*1fff0*/  @P5 FMUL.FTZ R4, R5, 0.69314718246459960938 ;  /* 0x3f31721805045820 */ /* 0x010fe20000410000 */
[----:B------:R-:W-:Y:S01]  /*20000*/  MOV R9, 0x7f800000 ;  /* 0x7f80000000097802 */ /* 0x000fe20000000f00 */
[----:B-----5:R2:W3:Y:S01]  /*20010*/  LDS.128 R16, [R243] ;  /* 0x00000000f3107984 */ /* 0x0204e20000000c00 */
[----:B------:R-:W-:Y:S01]  /*20020*/  @P3 FFMA.FTZ R9, R71, c[0x0][0x238], R2 ;  /* 0x00008e0047093a23 */ /* 0x000fe20000010002 */
        /* <DEDUP_REMOVED lines=12> */
[----:B------:R4:W1:Y:S01]  /*200f0*/  LDS.128 R56, [R243+0x3800] ;  /* 0x00380000f3387984 */ /* 0x0008620000000c00 */
[----:B------:R-:W-:Y:S05]  /*20100*/  @P1 BRA `(.L_x_645) ;  /* 0x000002c000001947 */ /* 0x000fea0003800000 */
[----:B------:R-:W5:Y:S01]  /*20110*/  S2R R3, SR_TID.X ;  /* 0x0000000000037919 */ /* 0x000f620000002100 */
[----:B------:R-:W-:-:S04]  /*20120*/  SHF.R.S32.HI R2, RZ, 0x1f, R32 ;  /* 0x0000001fff027819 */ /* 0x000fc80000011420 */
[----:B------:R-:W-:-:S04]  /*20130*/  LEA.HI R2, R2, R32, RZ, 0x2 ;  /* 0x0000002002027211 */ /* 0x000fc800078f10ff */
[----:B------:R-:W-:-:S05]  /*20140*/  LOP3.LUT R2, R2, 0xffffffc, RZ, 0xc0, !PT ;  /* 0x0ffffffc02027812 */ /* 0x000fca00078ec0ff */
[----:B------:R-:W-:Y:S01]  /*20150*/  IMAD.IADD R2, R32, 0x1, -R2 ;  /* 0x0000000120027824 */ /* 0x000fe200078e0a02 */
[----:B-----5:R-:W-:-:S04]  /*20160*/  SHF.R.S32.HI R0, RZ, 0x1f, R3 ;  /* 0x0000001fff007819 */ /* 0x020fc80000011403 */
[----:B------:R-:W-:-:S04]  /*20170*/  LEA.HI R0, R0, R3, RZ, 0x5 ;  /* 0x0000000300007211 */ /* 0x000fc800078f28ff */
[----:B------:R-:W-:-:S05]  /*20180*/  LOP3.LUT R0, R0, 0xffffffe0, RZ, 0xc0, !PT ;  /* 0xffffffe000007812 */ /* 0x000fca00078ec0ff */
[----:B------:R-:W-:-:S05]  /*20190*/  IMAD.IADD R0, R3, 0x1, -R0 ;  /* 0x0000000103007824 */ /* 0x000fca00078e0a00 */
[----:B------:R-:W-:-:S04]  /*201a0*/  SHF.R.S32.HI R3, RZ, 0x1f, R0 ;  /* 0x0000001fff037819 */ /* 0x000fc80000011400 */
[----:B------:R-:W-:-:S04]  /*201b0*/  LEA.HI R0, R3, R0, RZ, 0x2 ;  /* 0x0000000003007211 */ /* 0x000fc800078f10ff */
[----:B------:R-:W-:-:S05]  /*201c0*/  SHF.R.S32.HI R0, RZ, 0x2, R0 ;  /* 0x00000002ff007819 */ /* 0x000fca0000011400 */
        /* <DEDUP_REMOVED lines=32> */
.L_x_645:
[----:B------:R-:W-:Y:S05]  /*203d0*/  BSYNC B0 ;  /* 0x0000000000007941 */ /* 0x000fea0003800000 */
.L_x_644:
[----:B----4-:R-:W4:Y:S01]  /*203e0*/  LDL.LU.64 R4, [R1+0xc0] ;  /* 0x0000c00001047983 */ /* 0x010f220000300a00 */
[----:B------:R-:W-:Y:S01]  /*203f0*/  LEA.HI R12, R43, R42, RZ, 0x3 ;  /* 0x0000002a2b0c7211 */ /* 0x000fe200078f18ff */
[----:B------:R-:W-:Y:S01]  /*20400*/  UIMAD UR10, UR10, -0x80, UR35 ;  /* 0xffffff800a0a78a4 */ /* 0x000fe2000f8e0223 */
[----:B------:R-:W-:Y:S01]  /*20410*/  BSSY B0, `(.L_x_646) ;  /* 0x0000021000007945 */ /* 0x000fe20003800000 */
[----:B------:R-:W5:Y:S01]  /*20420*/  S2R R3, SR_TID.X ;  /* 0x0000000000037919 */ /* 0x000f620000002100 */
[----:B------:R-:W-:Y:S02]  /*20430*/  USHF.R.S32.HI UR6, URZ, 0x1f, UR11 ;  /* 0x0000001f3f067899 */ /* 0x000fe4000801140b */
[----:B------:R-:W-:Y:S01]  /*20440*/  ULDC.64 UR4, c[0x0][0x1f0] ;  /* 0x00007c0000047ab9 */ /* 0x000fe20000000a00 */
[----:B------:R-:W3:Y:S01]  /*20450*/  S2R R10, SR_CTAID.Z ;  /* 0x00000000000a7919 */ /* 0x000ee20000002700 */
[----:B------:R-:W-:-:S04]  /*20460*/  UIMAD UR4, UR6, UR4, URZ ;  /* 0x00000004060472a4 */ /* 0x000fc8000f8e023f */
[----:B------:R-:W-:Y:S01]  /*20470*/  UIMAD UR4, UR11, UR5, UR4 ;  /* 0x000000050b0472a4 */ /* 0x000fe2000f8e0204 */
[----:B-----5:R-:W-:-:S04]  /*20480*/  SHF.R.S32.HI R2, RZ, 0x1f, R3 ;  /* 0x0000001fff027819 */ /* 0x020fc80000011403 */
[----:B------:R-:W-:-:S04]  /*20490*/  LEA.HI R2, R2, R3, RZ, 0x3 ;  /* 0x0000000302027211 */ /* 0x000fc800078f18ff */
[----:B------:R-:W-:Y:S02]  /*204a0*/  LOP3.LUT R0, R2, 0xfffffff8, RZ, 0xc0, !PT ;  /* 0xfffffff802007812 */ /* 0x000fe400078ec0ff */
[----:B------:R-:W-:-:S03]  /*204b0*/  SHF.R.S32.HI R2, RZ, 0x3, R2 ;  /* 0x00000003ff027819 */ /* 0x000fc60000011402 */
[----:B------:R-:W-:Y:S01]  /*204c0*/  IMAD.IADD R0, R3, 0x1, -R0 ;  /* 0x0000000103007824 */ /* 0x000fe200078e0a00 */
[----:B------:R-:W-:-:S03]  /*204d0*/  SHF.R.S32.HI R3, RZ, 0x3, R12 ;  /* 0x00000003ff037819 */ /* 0x000fc6000001140c */
[----:B------:R-:W-:-:S05]  /*204e0*/  IMAD.SHL.U32 R0, R0, 0x8, RZ ;  /* 0x0000000800007824 */ /* 0x000fca00078e00ff */
[----:B------:R-:W-:Y:S02]  /*204f0*/  SHF.R.S32.HI R0, RZ, 0x1f, R0 ;  /* 0x0000001fff007819 */ /* 0x000fe40000011400 */
[C---:B----4-:R-:W-:Y:S02]  /*20500*/  ISETP.GE.AND P1, PT, R4.reuse, c[0x0][0x220], PT ;  /* 0x0000880004007a0c */ /* 0x050fe40003f26270 */
[----:B------:R-:W-:-:S04]  /*20510*/  IADD3 R4, P0, R4, UR14, RZ ;  /* 0x0000000e04047c10 */ /* 0x000fc8000ff1e0ff */
[----:B------:R-:W-:Y:S01]  /*20520*/  IADD3.X R5, R0, UR8, RZ, P0, !PT ;  /* 0x0000000800057c10 */ /* 0x000fe200087fe4ff */
[----:B------:R-:W-:Y:S01]  /*20530*/  IMAD.U32 R0, RZ, RZ, UR33 ;  /* 0x00000021ff007e24 */ /* 0x000fe2000f8e00ff */
[----:B------:R-:W-:Y:S02]  /*20540*/  ISETP.GE.OR P0, PT, R3, UR10, P1 ;  /* 0x0000000a03007c0c */ /* 0x000fe40008f06670 */
[----:B------:R-:W-:Y:S01]  /*20550*/  SHF.R.S32.HI R3, RZ, 0x1f, R2 ;  /* 0x0000001fff037819 */ /* 0x000fe20000011402 */
[----:B---3--:R-:W-:-:S04]  /*20560*/  IMAD.WIDE.U32 R10, R10, c[0x0][0x1f0], R4 ;  /* 0x00007c000a0a7a25 */ /* 0x008fc800078e0004 */
        /* <DEDUP_REMOVED lines=10> */
[----:B------:R3:W-:Y:S02]  /*20610*/  STG.E.128 [R4.64], R16 ;  /* 0x0000001004007986 */ /* 0x0007e4000c101d32 */
.L_x_647:
[----:B------:R-:W-:Y:S05]  /*20620*/  BSYNC B0 ;  /* 0x0000000000007941 */ /* 0x000fea0003800000 */
.L_x_646:
[----:B------:R-:W-:Y:S01]  /*20630*/  LEA.HI.SX32 R0, R12, 0x10, 0x1d ;  /* 0x000000100c007811 */ /* 0x000fe200078feaff */
        /* <DEDUP_REMOVED lines=13> */
[----:B--2---:R2:W-:Y:S02]  /*20710*/  STG.E.128 [R4.64], R20 ;  /* 0x0000001404007986 */ /* 0x0045e4000c101d32 */
.L_x_649:
[----:B------:R-:W-:Y:S05]  /*20720*/  BSYNC B0 ;  /* 0x0000000000007941 */ /* 0x000fea0003800000 */
.L_x_648:
[----:B------:R-:W-:Y:S01]  /*20730*/  LEA.HI.SX32 R0, R12, 0x20, 0x1d ;  /* 0x000000200c007811 */ /* 0x000fe200078feaff */
[----:B------:R-:W-:Y:S03]  /*20740*/  BSSY B0, `(.L_x_650) ;  /* 0x000000e000007945 */ /* 0x000fe60003800000 */
[----:B------:R-:W-:-:S13]  /*20750*/  ISETP.GE.OR P0, PT, R0, UR10, P1 ;  /* 0x0000000a00007c0c */ /* 0x000fda0008f06670 */
[----:B------:R-:W-:Y:S05]  /*20760*/  @P0 BRA `(.L_x_651) ;  /* 0x000000b000000947 */ /* 0x000fea0003800000 */
[----:B--23--:R-:W-:Y:S01]  /*20770*/  IADD3 R4, P0, R6, 0x20, RZ ;  /* 0x0000002006047810 */ /* 0x00cfe20007f1e0ff */
        /* <DEDUP_REMOVED lines=10> */
.L_x_651:
[----:B------:R-:W-:Y:S05]  /*20820*/  BSYNC B0 ;  /* 0x0000000000007941 */ /* 0x000fea0003800000 */
.L_x_650:
        /* <DEDUP_REMOVED lines=15> */
.L_x_653:
[----:B------:R-:W-:Y:S05]  /*20920*/  BSYNC B0 ;  /* 0x0000000000007941 */ /* 0x000fea0003800000 */
.L_x_652:
[----:B------:R-:W-:Y:S01]  /*20930*/  LEA.HI.SX32 R0, R12, 0x40, 0x1d ;  /* 0x000000400c007811 */ /* 0x000fe200078feaff */
[----:B------:R-:W-:Y:S03]  /*20940*/  BSSY B0, `(.L_x_654) ;  /* 0x000000e000007945 */ /* 0x000fe60003800000 */
[----:B------:R-:W-:-:S13]  /*20950*/  ISETP.GE.OR P0, PT, R0, UR10, P1 ;  /* 0x0000000a00007c0c */ /* 0x000fda0008f06670 */
[----:B------:R-:W-:Y:S05]  /*20960*/  @P0 BRA `(.L_x_655) ;  /* 0x000000b000000947 */ /* 0x000fea0003800000 */
[----:B-123--:R-:W-:Y:S01]  /*20970*/  IADD3 R4, P0, R6, 0x40, RZ ;  /* 0x0000004006047810 */ /* 0x00efe20007f1e0ff */
        /* <DEDUP_REMOVED lines=10> */
.L_x_655:
[----:B------:R-:W-:Y:S05]  /*20a20*/  BSYNC B0 ;  /* 0x0000000000007941 */ /* 0x000fea0003800000 */
.L_x_654:
        /* <DEDUP_REMOVED lines=15> */
.L_x_657:
[----:B------:R-:W-:Y:S05]  /*20b20*/  BSYNC B0 ;  /* 0x0000000000007941 */ /* 0x000fea0003800000 */
.L_x_656:
        /* <DEDUP_REMOVED lines=15> */
.L_x_659:
[----:B------:R-:W-:Y:S05]  /*20c20*/  BSYNC B0 ;  /* 0x0000000000007941 */ /* 0x000fea0003800000 */
.L_x_658:
[----:B------:R-:W-:-:S04]  /*20c30*/  LEA.HI.SX32 R0, R12, 0x70, 0x1d ;  /* 0x000000700c007811 */ /* 0x000fc800078feaff */
[----:B------:R-:W-:-:S13]  /*20c40*/  ISETP.GE.OR P0, PT, R0, UR10, P1 ;  /* 0x0000000a00007c0c */ /* 0x000fda0008f06670 */
[----:B------:R-:W-:Y:S05]  /*20c50*/  @P0 EXIT ;  /* 0x000000000000094d */ /* 0x000fea0003800000 */
[----:B------:R-:W-:Y:S01]  /*20c60*/  IADD3 R6, P0, R6, 0x70, RZ ;  /* 0x0000007006067810 */ /* 0x000fe20007f1e0ff */
[----:B------:R-:W-:Y:S01]  /*20c70*/  IMAD.MOV.U32 R2, RZ, RZ, R10 ;  /* 0x000000ffff027224 */ /* 0x000fe200078e000a */
[----:B------:R-:W-:-:S03]  /*20c80*/  MOV R3, R9 ;  /* 0x0000000900037202 */ /* 0x000fc60000000f00 */
[----:B------:R-:W-:Y:S02]  /*20c90*/  IMAD.X R0, RZ, RZ, R7, P0 ;  /* 0x000000ffff007224 */ /* 0x000fe400000e0607 */
[----:B-123--:R-:W-:-:S04]  /*20ca0*/  IMAD.WIDE.U32 R4, R6, c[0x0][0x1e8], R2 ;  /* 0x00007a0006047a25 */ /* 0x00efc800078e0002 */
[----:B------:R-:W-:Y:S01]  /*20cb0*/  IMAD R0, R0, c[0x0][0x1e8], RZ ;  /* 0x00007a0000007a24 */ /* 0x000fe200078e02ff */
[----:B------:R-:W-:-:S03]  /*20cc0*/  LEA R2, P0, R4, c[0x0][0x1d0], 0x1 ;  /* 0x0000740004027a11 */ /* 0x000fc600078008ff */
[----:B------:R-:W-:-:S05]  /*20cd0*/  IMAD R0, R6, c[0x0][0x1ec], R0 ;  /* 0x00007b0006007a24 */ /* 0x000fca00078e0200 */
[----:B------:R-:W-:-:S04]  /*20ce0*/  IADD3 R0, R0, R5, RZ ;  /* 0x0000000500007210 */ /* 0x000fc80007ffe0ff */
[----:B------:R-:W-:-:S05]  /*20cf0*/  LEA.HI.X R3, R4, c[0x0][0x1d4], R0, 0x1, P0 ;  /* 0x0000750004037a11 */ /* 0x000fca00000f0c00 */
[----:B------:R-:W-:Y:S01]  /*20d00*/  STG.E.128 [R2.64], R56 ;  /* 0x0000003802007986 */ /* 0x000fe2000c101d32 */
[----:B------:R-:W-:Y:S05]  /*20d10*/  EXIT ;  /* 0x000000000000794d */ /* 0x000fea0003800000 */
.L_x_660:
        /* <DEDUP_REMOVED lines=14> */
.L_x_2122:


//--------------------- .text._ZN5flash16flash_fwd_kernelI23Flash_fwd_kernel_traitsILi64ELi128ELi128ELi4ELb0ELb0EN7cutlass10bfloat16_tE19Flash_kernel_traitsILi64ELi128ELi128ELi4ES3_EELb0ELb0ELb1ELb0ELb0ELb0ELb1ELb0EEEvNS_16Flash_fwd_paramsE --------------------------
	.section	.text._ZN5flash16flash_fwd_kernelI23Flash_fwd_kernel_traitsILi64ELi128ELi128ELi4ELb0ELb0EN7cutlass10bfloat16_tE19Flash_kernel_traitsILi64ELi128ELi128ELi4ES3_EELb0ELb0ELb1ELb0ELb0ELb0ELb1ELb0EEEvNS_16Flash_fwd_paramsE,"ax",@progbits
	.sectioninfo	@"SHI_REGISTERS=255"
	.align	128
        .global         _ZN5flash16flash_fwd_kernelI23Flash_fwd_kernel_traitsILi64ELi128ELi128ELi4ELb0ELb0EN7cutlass10bfloat16_tE19Flash_kernel_traitsILi64ELi128ELi128ELi4ES3_EELb0ELb0ELb1ELb0ELb0ELb0ELb1ELb0EEEvNS_16Flash_fwd_paramsE
        .type           _ZN5flash16flash_fwd_kernelI23Flash_fwd_kernel_traitsILi64ELi128ELi128ELi4ELb0ELb0EN7cutlass10bfloat16_tE19Flash_kernel_traitsILi64ELi128ELi128ELi4ES3_EELb0ELb0ELb1ELb0ELb0ELb0ELb1ELb0EEEvNS_16Flash_fwd_paramsE,@function
        .size           _ZN5flash16flash_fwd_kernelI23Flash_fwd_kernel_traitsILi64ELi128ELi128ELi4ELb0ELb0EN7cutlass10bfloat16_tE19Flash_kernel_traitsILi64ELi128ELi128ELi4ES3_EELb0ELb0ELb1ELb0ELb0ELb0ELb1ELb0EEEvNS_16Flash_fwd_paramsE,(.L_x_2123 - _ZN5flash16flash_fwd_kernelI23Flash_fwd_kernel_traitsILi64ELi128ELi128ELi4ELb0ELb0EN7cutlass10bfloat16_tE19Flash_kernel_traitsILi64ELi128ELi128ELi4ES3_EELb0ELb0ELb1ELb0ELb0ELb0ELb1ELb0EEEvNS_16Flash_fwd_paramsE)
        .other          _ZN5flash16flash_fwd_kernelI23Flash_fwd_kernel_traitsILi64ELi128ELi128ELi4ELb0ELb0EN7cutlass10bfloat16_tE19Flash_kernel_traitsILi64ELi128ELi128ELi4ES3_EELb0ELb0ELb1ELb0ELb0ELb0ELb1ELb0EEEvNS_16Flash_fwd_paramsE,@"STO_CUDA_ENTRY STV_DEFAULT"
_ZN5flash16flash_fwd_kernelI23Flash_fwd_kernel_traitsILi64ELi128ELi128ELi4ELb0ELb0EN7cutlass10bfloat16_tE19Flash_kernel_traitsILi64ELi128ELi128ELi4ES3_EELb0ELb0ELb1ELb0ELb0ELb0ELb1ELb0EEEvNS_16Flash_fwd_paramsE:
.text._ZN5flash16flash_fwd_kernelI23Flash_fwd_kernel_traitsILi64ELi128ELi128ELi4ELb0ELb0EN7cutlass10bfloat16_tE19Flash_kernel_traitsILi64ELi128ELi128ELi4ES3_EELb0ELb0ELb1ELb0ELb0ELb0ELb1ELb0EEEvNS_16Flash_fwd_paramsE:
        /* <DEDUP_REMOVED lines=56> */
.L_x_661:
[----:B------:R-:W-:Y:S02]  /*0380*/  ULDC UR7, c[0x0][0x218] ;  /* 0x0000860000077ab9 */ /* 0x000fe40000000800 */
.L_x_662:
        /* <DEDUP_REMOVED lines=118> */
.L_x_665:
[----:B------:R-:W-:Y:S05]  /*0af0*/  BSYNC B0 ;  /* 0x0000000000007941 */ /* 0x000fea0003800000 */
.L_x_664:
        /* <DEDUP_REMOVED lines=16> */
.L_x_667:
[----:B------:R-:W-:Y:S05]  /*0c00*/  BSYNC B0 ;  /* 0x0000000000007941 */ /* 0x000fea0003800000 */
.L_x_666:
        /* <DEDUP_REMOVED lines=17> */
.L_x_669:
[----:B------:R-:W-:Y:S05]  /*0d20*/  BSYNC B0 ;  /* 0x0000000000007941 */ /* 0x000fea0003800000 */
.L_x_668:
        /* <DEDUP_REMOVED lines=16> */
.L_x_671:
[----:B------:R-:W-:Y:S05]  /*0e30*/  BSYNC B0 ;  /* 0x0000000000007941 */ /* 0x000fea0003800000 */
.L_x_670:
        /* <DEDUP_REMOVED lines=17> */
.L_x_673:
[----:B------:R-:W-:Y:S05]  /*0f50*/  BSYNC B0 ;  /* 0x0000000000007941 */ /* 0x000fea0003800000 */
.L_x_672:
        /* <DEDUP_REMOVED lines=17> */
.L_x_675:
[----:B------:R-:W-:Y:S05]  /*1070*/  BSYNC B0 ;  /* 0x0000000000007941 */ /* 0x000fea0003800000 */
.L_x_674:
        /* <DEDUP_REMOVED lines=16> */
.L_x_677:
[----:B------:R-:W-:Y:S05]  /*1180*/  BSYNC B0 ;  /* 0x0000000000007941 */ /* 0x000fea0003800000 */
.L_x_676:
        /* <DEDUP_REMOVED lines=15> */
.L_x_679:
[----:B------:R-:W-:Y:S05]  /*1280*/  BSYNC B0 ;  /* 0x0000000000007941 */ /* 0x000fea0003800000 */
.L_x_678:
        /* <DEDUP_REMOVED lines=69> */
.L_x_663:
        /* <DEDUP_REMOVED lines=33> */
.L_x_680:
        /* <DEDUP_REMOVED lines=46> */
.L_x_681:
        /* <DEDUP_REMOVED lines=49> */
.L_x_683:
[----:B------:R-:W-:Y:S05]  /*1ee0*/  BSYNC B0 ;  /* 0x0000000000007941 */ /* 0x000fea0003800000 */
.L_x_682:
        /* <DEDUP_REMOVED lines=21> */
.L_x_685:
[----:B------:R-:W-:Y:S05]  /*2040*/  BSYNC B0 ;  /* 0x0000000000007941 */ /* 0x000fea0003800000 */
.L_x_684:
        /* <DEDUP_REMOVED lines=21> */
.L_x_687:
[----:B------:R-:W-:Y:S05]  /*21a0*/  BSYNC B0 ;  /* 0x0000000000007941 */ /* 0x000fea0003800000 */
.L_x_686:
        /* <DEDUP_REMOVED lines=21> */
.L_x_689:
[----:B------:R-:W-:Y:S05]  /*2300*/  BSYNC B0 ;  /* 0x0000000000007941 */ /* 0x000fea0003800000 */
.L_x_688:
        /* <DEDUP_REMOVED lines=21> */
.L_x_691:
[----:B------:R-:W-:Y:S05]  /*2460*/  BSYNC B0 ;  /* 0x0000000000007941 */ /* 0x000fea0003800000 */
.L_x_690:
        /* <DEDUP_REMOVED lines=21> */
.L_x_693:
[----:B------:R-:W-:Y:S05]  /*25c0*/  BSYNC B0 ;  /* 0x0000000000007941 */ /* 0x000fea0003800000 */
.L_x_692:
        /* <DEDUP_REMOVED lines=21> */
.L_x_695:
[----:B------:R-:W-:Y:S05]  /*2720*/  BSYNC B0 ;  /* 0x0000000000007941 */ /* 0x000fea0003800000 */
.L_x_694:
        /* <DEDUP_REMOVED lines=25> */
.L_x_697:
[----:B------:R-:W-:Y:S05]  /*28c0*/  BSYNC B0 ;  /* 0x0000000000007941 */ /* 0x000fea0003800000 */
.L_x_696:
        /* <DEDUP_REMOVED lines=59> */
.L_x_699:
[----:B------:R-:W-:Y:S05]  /*2c80*/  BSYNC B0 ;  /* 0x0000000000007941 */ /* 0x000fea0003800000 */
.L_x_698:
        /* <DEDUP_REMOVED lines=17> */
.L_x_701:
[----:B------:R-:W-:Y:S05]  /*2da0*/  BSYNC B0 ;  /* 0x0000000000007941 */ /* 0x000fea0003800000 */
.L_x_700:
        /* <DEDUP_REMOVED lines=17> */
.L_x_703:
[----:B------:R-:W-:Y:S05]  /*2ec0*/  BSYNC B0 ;  /* 0x0000000000007941 */ /* 0x000fea0003800000 */
.L_x_702:
        /* <DEDUP_REMOVED lines=18> */
.L_x_705:
[----:B------:R-:W-:Y:S05]  /*2ff0*/  BSYNC B0 ;  /* 0x0000000000007941 */ /* 0x000fea0003800000 */
.L_x_704:
        /* <DEDUP_REMOVED lines=17> */
.L_x_707:
[----:B------:R-:W-:Y:S05]  /*3110*/  BSYNC B0 ;  /* 0x0000000000007941 */ /* 0x000fea0003800000 */
.L_x_706:
        /* <DEDUP_REMOVED lines=19> */
.L_x_709:
[----:B------:R-:W-:Y:S05]  /*3250*/  BSYNC B0 ;  /* 0x0000000000007941 */ /* 0x000fea0003800000 */
.L_x_708:
        /* <DEDUP_REMOVED lines=19> */
.L_x_711:
[----:B------:R-:W-:Y:S05]  /*3390*/  BSYNC B0 ;  /* 0x0000000000007941 */ /* 0x000fea0003800000 */
.L_x_710:
        /* <DEDUP_REMOVED lines=21> */
.L_x_713:
[----:B------:R-:W-:Y:S05]  /*34f0*/  BSYNC B0 ;  /* 0x0000000000007941 */ /* 0x000fea0003800000 */
.L_x_712:
        /* <DEDUP_REMOVED lines=30> */
.L_x_715:
[----:B------:R-:W-:Y:S05]  /*36e0*/  BSYNC B0 ;  /* 0x0000000000007941 */ /* 0x000fea0003800000 */
.L_x_714:
        /* <DEDUP_REMOVED lines=18> */
.L_x_717:
[----:B------:R-:W-:Y:S05]  /*3810*/  BSYNC B0 ;  /* 0x0000000000007941 */ /* 0x000fea0003800000 */
.L_x_716:
        /* <DEDUP_REMOVED lines=18> */
.L_x_719:
[----:B------:R-:W-:Y:S05]  /*3940*/  BSYNC B0 ;  /* 0x0000000000007941 */ /* 0x000fea0003800000 */
.L_x_718:
        /* <DEDUP_REMOVED lines=19> */
.L_x_721:
[----:B------:R-:W-:Y:S05]  /*3a80*/  BSYNC B0 ;  /* 0x0000000000007941 */ /* 0x000fea0003800000 */
.L_x_720:
        /* <DEDUP_REMOVED lines=18> */
.L_x_723:
[----:B------:R-:W-:Y:S05]  /*3bb0*/  BSYNC B0 ;  /* 0x0000000000007941 */ /* 0x000fea0003800000 */
.L_x_722:
        /* <DEDUP_REMOVED lines=20> */
.L_x_725:
[----:B------:R-:W-:Y:S05]  /*3d00*/  BSYNC B0 ;  /* 0x0000000000007941 */ /* 0x000fea0003800000 */
.L_x_724:
        /* <DEDUP_REMOVED lines=20> */
.L_x_727:
[----:B------:R-:W-:Y:S05]  /*3e50*/  BSYNC B0 ;  /* 0x0000000000007941 */ /* 0x000fea0003800000 */
.L_x_726:
        /* <DEDUP_REMOVED lines=19> */
.L_x_729:
[----:B------:R-:W-:Y:S05]  /*3f90*/  BSYNC B0 ;  /* 0x0000000000007941 */ /* 0x000fea0003800000 */
.L_x_728:
        /* <DEDUP_REMOVED lines=11> */
[----:B------:R-:W-:-:S02]  /*4050*/  UIADD3 UR13, UR11, -UR13, -UR35 ;  /* 0x8000000d0b0d7290 */ /* 0x000fc4000fffe823 */
[----:B------:R-:W-:Y:S01]  /*4060*/  IMAD.IADD R7, R7, 0x1, -R0 ;  /* 0x0000000107077824 */ /* 0x000fe200078e0a00 */
[----:B------:R-:W-:Y:S01]  /*4070*/  LOP3.LUT R0, R6, 0x1c0, RZ, 0xc0, !PT ;  /* 0x000001c006007812 */ /* 0x000fe200078ec0ff */
[----:B------:R-:W-:Y:S02]  /*4080*/  UISETP.GT.AND UP0, UPT, UR9, UR8, UPT ;  /* 0x000000080900728c */ /* 0x000fe4000bf04270 */
[----:B------:R-:W-:Y:S01]  /*4090*/  IMAD.SHL.U32 R6, R7, 0x8, RZ ;  /* 0x0000000807067824 */ /* 0x000fe200078e00ff */
[----:B------:R-:W-:Y:S02]  /*40a0*/  LOP3.LUT R8, R0, 0x8, R5, 0xf8, !PT ;  /* 0x0000000800087812 */ /* 0x000fe400078ef805 */
[----:B------:R-:W-:Y:S02]  /*40b0*/  SHF.R.U32.HI R0, RZ, 0x3, R0 ;  /* 0x00000003ff007819 */ /* 0x000fe40000011600 */
        /* <DEDUP_REMOVED lines=14> */
[----:B------:R-:W1:Y:S01]  /*41a0*/  LDSM.16.M88.4 R8, [R222+0x2000] ;  /* 0x00200000de08783b */ /* 0x000e620000000200 */
[----:B------:R-:W-:Y:S01]  /*41b0*/  IADD3 R226, R135, 0x4040, RZ ;  /* 0x0000404087e27810 */ /* 0x000fe20007ffe0ff */
[----:B------:R-:W-:Y:S01]  /*41c0*/  IMAD R223, R4, 0x2, R222 ;  /* 0x0000000204df7824 */ /* 0x000fe200078e02de */
[----:B------:R-:W-:Y:S01]  /*41d0*/  @P2 IADD3 R226, R3, -0x40, RZ ;  /* 0xffffffc003e22810 */ /* 0x000fe20007ffe0ff */
[----:B------:R-:W5:Y:S01]  /*41e0*/  LDSM.16.M88.4 R20, [R222] ;  /* 0x00000000de14783b */ /* 0x000f620000000200 */
[----:B------:R-:W-:Y:S01]  /*41f0*/  LEA R3, R132, UR10, 0x4 ;  /* 0x0000000a84037c11 */ /* 0x000fe2000f8e20ff */
[----:B------:R-:W-:Y:S01]  /*4200*/  IMAD R224, R2, 0x2, R223 ;  /* 0x0000000202e07824 */ /* 0x000fe200078e02df */
[----:B------:R-:W-:Y:S01]  /*4210*/  ULDC UR10, c[0x0][0x2e8] ;  /* 0x0000ba00000a7ab9 */ /* 0x000fe20000000800 */
[----:B------:R-:W-:Y:S01]  /*4220*/  LDSM.16.M88.4 R36, [R221+0x4000] ;  /* 0x00400000dd24783b */ /* 0x000fe20000000200 */
[----:B------:R-:W-:Y:S01]  /*4230*/  IMAD.IADD R220, R0, 0x1, R226 ;  /* 0x0000000100dc7824 */ /* 0x000fe200078e02e2 */
[----:B------:R-:W-:Y:S01]  /*4240*/  UIADD3 UR10, UR15, UR10, URZ ;  /* 0x0000000a0f0a7290 */ /* 0x000fe2000fffe03f */
[----:B------:R-:W-:Y:S01]  /*4250*/  IMAD.IADD R3, R133, 0x1, R3 ;  /* 0x0000000185037824 */ /* 0x000fe200078e0203 */
[----:B------:R-:W2:Y:S04]  /*4260*/  LDSM.16.M88.4 R16, [R225+0x2000] ;  /* 0x00200000e110783b */ /* 0x000ea80000000200 */
[----:B------:R-:W3:Y:S04]  /*4270*/  LDSM.16.M88.4 R32, [R225] ;  /* 0x00000000e120783b */ /* 0x000ee80000000200 */
[----:B------:R-:W-:Y:S04]  /*4280*/  LDSM.16.M88.4 R68, [R226] ;  /* 0x00000000e244783b */ /* 0x000fe80000000200 */
[----:B------:R-:W-:Y:S04]  /*4290*/  LDSM.16.M88.4 R24, [R223+0x2000] ;  /* 0x00200000df18783b */ /* 0x000fe80000000200 */
[----:B--2---:R-:W-:Y:S04]  /*42a0*/  LDSM.16.M88.4 R28, [R223] ;  /* 0x00000000df1c783b */ /* 0x004fe80000000200 */
[----:B------:R-:W2:Y:S04]  /*42b0*/  LDSM.16.M88.4 R64, [R135+0x4800] ;  /* 0x004800008740783b */ /* 0x000ea80000000200 */
[----:B------:R-:W4:Y:S01]  /*42c0*/  LDSM.16.M88.4 R60, [R135+0x5000] ;  /* 0x00500000873c783b */ /* 0x000f220000000200 */
[-C--:B-1----:R-:W-:Y:S03]  /*42d0*/  HMMA.16816.F32.BF16 R44, R8, R12.reuse, RZ ;  /* 0x0000000c082c723c */ /* 0x082fe600000418ff */
[----:B------:R-:W1:Y:S04]  /*42e0*/  LDSM.16.M88.4 R56, [R135+0x5800] ;  /* 0x005800008738783b */ /* 0x000e680000000200 */
[----:B------:R-:W1:Y:S01]  /*42f0*/  LDSM.16.M88.4 R52, [R135+0x6000] ;  /* 0x006000008734783b */ /* 0x000e620000000200 */
[----:B-----5:R-:W-:Y:S03]  /*4300*/  HMMA.16816.F32.BF16 R40, R20, R12, RZ ;  /* 0x0000000c1428723c */ /* 0x020fe600000418ff */
[----:B------:R-:W5:Y:S05]  /*4310*/  LDSM.16.M88.4 R48, [R135+0x6800] ;  /* 0x006800008730783b */ /* 0x000f6a0000000200 */
[----:B------:R-:W-:Y:S08]  /*4320*/  HMMA.16816.F32.BF16 R84, R8, R14, RZ ;  /* 0x0000000e0854723c */ /* 0x000ff000000418ff */
[-C--:B------:R-:W-:Y:S01]  /*4330*/  HMMA.16816.F32.BF16 R76, R16, R36.reuse, R44 ;  /* 0x00000024104c723c */ /* 0x080fe2000004182c */
[----:B------:R-:W1:Y:S07]  /*4340*/  LDSM.16.M88.4 R44, [R135+0x7000] ;  /* 0x00700000872c783b */ /* 0x000e6e0000000200 */
[----:B---3--:R-:W-:Y:S01]  /*4350*/  HMMA.16816.F32.BF16 R72, R32, R36, R40 ;  /* 0x000000242048723c */ /* 0x008fe20000041828 */
[----:B------:R-:W3:Y:S07]  /*4360*/  LDSM.16.M88.4 R40, [R135+0x7800] ;  /* 0x007800008728783b */ /* 0x000eee0000000200 */
[----:B--2---:R-:W-:Y:S08]  /*4370*/  HMMA.16816.F32.BF16 R96, R8, R64, RZ ;  /* 0x000000400860723c */ /* 0x004ff000000418ff */
[-C--:B------:R-:W-:Y:S08]  /*4380*/  HMMA.16816.F32.BF16 R92, R24, R68.reuse, R76 ;  /* 0x00000044185c723c */ /* 0x080ff0000004184c */
[----:B------:R-:W-:Y:S01]  /*4390*/  HMMA.16816.F32.BF16 R80, R28, R68, R72 ;  /* 0x000000441c50723c */ /* 0x000fe20000041848 */
[----:B------:R-:W-:Y:S07]  /*43a0*/  LDSM.16.M88.4 R72, [R220] ;  /* 0x00000000dc48783b */ /* 0x000fee0000000200 */
[----:B------:R-:W-:Y:S01]  /*43b0*/  HMMA.16816.F32.BF16 R76, R20, R14, RZ ;  /* 0x0000000e144c723c */ /* 0x000fe200000418ff */
[----:B------:R-:W2:Y:S07]  /*43c0*/  LDSM.16.M88.4 R12, [R224] ;  /* 0x00000000e00c783b */ /* 0x000eae0000000200 */
[C---:B------:R-:W-:Y:S08]  /*43d0*/  HMMA.16816.F32.BF16 R100, R8.reuse, R66, RZ ;  /* 0x000000420864723c */ /* 0x040ff000000418ff */
[C---:B----4-:R-:W-:Y:S08]  /*43e0*/  HMMA.16816.F32.BF16 R112, R8.reuse, R60, RZ ;  /* 0x0000003c0870723c */ /* 0x050ff000000418ff */
[C---:B------:R-:W-:Y:S08]  /*43f0*/  HMMA.16816.F32.BF16 R120, R8.reuse, R62, RZ ;  /* 0x0000003e0878723c */ /* 0x040ff000000418ff */
[C---:B-1----:R-:W-:Y:S08]  /*4400*/  HMMA.16816.F32.BF16 R128, R8.reuse, R56, RZ ;  /* 0x000000380880723c */ /* 0x042ff000000418ff */
[C---:B------:R-:W-:Y:S08]  /*4410*/  HMMA.16816.F32.BF16 R136, R8.reuse, R58, RZ ;  /* 0x0000003a0888723c */ /* 0x040ff000000418ff */
[C---:B------:R-:W-:Y:S08]  /*4420*/  HMMA.16816.F32.BF16 R140, R8.reuse, R52, RZ ;  /* 0x00000034088c723c */ /* 0x040ff000000418ff */
[C---:B------:R-:W-:Y:S08]  /*4430*/  HMMA.16816.F32.BF16 R144, R8.reuse, R54, RZ ;  /* 0x000000360890723c */ /* 0x040ff000000418ff */
[C---:B-----5:R-:W-:Y:S08]  /*4440*/  HMMA.16816.F32.BF16 R148, R8.reuse, R48, RZ ;  /* 0x000000300894723c */ /* 0x060ff000000418ff */
[C---:B------:R-:W-:Y:S08]  /*4450*/  HMMA.16816.F32.BF16 R156, R8.reuse, R50, RZ ;  /* 0x00000032089c723c */ /* 0x040ff000000418ff */
[C---:B------:R-:W-:Y:S08]  /*4460*/  HMMA.16816.F32.BF16 R160, R8.reuse, R44, RZ ;  /* 0x0000002c08a0723c */ /* 0x040ff000000418ff */
[C---:B---3--:R-:W-:Y:S08]  /*4470*/  HMMA.16816.F32.BF16 R164, R8.reuse, R40, RZ ;  /* 0x0000002808a4723c */ /* 0x048ff000000418ff */
[C---:B------:R-:W-:Y:S08]  /*4480*/  HMMA.16816.F32.BF16 R168, R8.reuse, R46, RZ ;  /* 0x0000002e08a8723c */ /* 0x040ff000000418ff */
[----:B------:R-:W-:Y:S01]  /*4490*/  HMMA.16816.F32.BF16 R176, R8, R42, RZ ;  /* 0x0000002a08b0723c */ /* 0x000fe200000418ff */
[----:B------:R-:W1:Y:S07]  /*44a0*/  LDSM.16.M88.4 R8, [R224+0x2000] ;  /* 0x00200000e008783b */ /* 0x000e6e0000000200 */
[C---:B------:R-:W-:Y:S08]  /*44b0*/  HMMA.16816.F32.BF16 R88, R20.reuse, R64, RZ ;  /* 0x000000401458723c */ /* 0x040ff000000418ff */
[C---:B------:R-:W-:Y:S01]  /*44c0*/  HMMA.16816.F32.BF16 R104, R20.reuse, R66, RZ ;  /* 0x000000421468723c */ /* 0x040fe200000418ff */
[----:B------:R-:W3:Y:S07]  /*44d0*/  LDSM.16.M88.4 R64, [R221+0x4800] ;  /* 0x00480000dd40783b */ /* 0x000eee0000000200 */
[C---:B------:R-:W-:Y:S08]  /*44e0*/  HMMA.16816.F32.BF16 R108, R20.reuse, R60, RZ ;  /* 0x0000003c146c723c */ /* 0x040ff000000418ff */
[----:B------:R-:W-:Y:S08]  /*44f0*/  HMMA.16816.F32.BF16 R116, R20, R62, RZ ;  /* 0x0000003e1474723c */ /* 0x000ff000000418ff */
[----:B------:R-:W-:Y:S08]  /*4500*/  HMMA.16816.F32.BF16 R60, R32, R38, R76 ;  /* 0x00000026203c723c */ /* 0x000ff0000004184c */
[----:B--2---:R-:W-:Y:S08]  /*4510*/  HMMA.16816.F32.BF16 R76, R12, R72, R80 ;  /* 0x000000480c4c723c */ /* 0x004ff00000041850 */
[C---:B------:R-:W-:Y:S08]  /*4520*/  HMMA.16816.F32.BF16 R200, R20.reuse, R40, RZ ;  /* 0x0000002814c8723c */ /* 0x040ff000000418ff */
[----:B------:R-:W-:Y:S08]  /*4530*/  HMMA.16816.F32.BF16 R192, R20, R42, RZ ;  /* 0x0000002a14c0723c */ /* 0x000ff000000418ff */
[----:B------:R-:W-:Y:S01]  /*4540*/  HMMA.16816.F32.BF16 R40, R16, R38, R84 ;  /* 0x000000261028723c */ /* 0x000fe20000041854 */
[----:B------:R-:W2:Y:S01]  /*4550*/  LDSM.16.M88.4 R36, [R226+0x800] ;  /* 0x00080000e224783b */ /* 0x000ea20000000200 */
[----:B------:R-:W-:-:S04]  /*4560*/  FMUL.FTZ R0, R76, c[0x0][0x2ec] ;  /* 0x0000bb004c007a20 */ /* 0x000fc80000410000 */
[----:B------:R4:W5:Y:S02]  /*4570*/  MUFU.TANH R235, R0 ;  /* 0x0000000000eb7308 */ /* 0x0009640000002400 */
[C---:B------:R-:W-:Y:S08]  /*4580*/  HMMA.16816.F32.BF16 R184, R20.reuse, R48, RZ ;  /* 0x0000003014b8723c */ /* 0x040ff000000418ff */
[----:B------:R-:W-:Y:S01]  /*4590*/  HMMA.16816.F32.BF16 R188, R20, R50, RZ ;  /* 0x0000003214bc723c */ /* 0x000fe200000418ff */
[----:B------:R-:W-:-:S02]  /*45a0*/  IMAD.MOV.U32 R238, RZ, RZ, R194 ;  /* 0x000000ffffee7224 */ /* 0x000fc400078e00c2 */
[----:B------:R-:W-:Y:S02]  /*45b0*/  IMAD.MOV.U32 R237, RZ, RZ, R195 ;  /* 0x000000ffffed7224 */ /* 0x000fe400078e00c3 */
[----:B------:R-:W-:Y:S02]  /*45c0*/  IMAD.MOV.U32 R7, RZ, RZ, R192 ;  /* 0x000000ffff077224 */ /* 0x000fe400078e00c0 */
[----:B----4-:R-:W-:Y:S01]  /*45d0*/  FMUL.FTZ R0, R77, c[0x0][0x2ec] ;  /* 0x0000bb004d007a20 */ /* 0x010fe20000410000 */
[----:B------:R-:W-:Y:S01]  /*45e0*/  HMMA.16816.F32.BF16 R48, R28, R70, R60 ;  /* 0x000000461c30723c */ /* 0x000fe2000004183c */
[----:B------:R-:W-:Y:S02]  /*45f0*/  IMAD.MOV.U32 R6, RZ, RZ, R193 ;  /* 0x000000ffff067224 */ /* 0x000fe400078e00c1 */
[----:B------:R4:W1:Y:S05]  /*4600*/  MUFU.TANH R236, R0 ;  /* 0x0000000000ec7308 */ /* 0x00086a0000002400 */
[C---:B------:R-:W-:Y:S08]  /*4610*/  HMMA.16816.F32.BF16 R124, R20.reuse, R56, RZ ;  /* 0x00000038147c723c */ /* 0x040ff000000418ff */
[----:B------:R-:W-:Y:S01]  /*4620*/  HMMA.16816.F32.BF16 R152, R20, R58, RZ ;  /* 0x0000003a1498723c */ /* 0x000fe200000418ff */
[----:B----4-:R-:W-:-:S04]  /*4630*/  FMUL.FTZ R0, R78, c[0x0][0x2ec] ;  /* 0x0000bb004e007a20 */ /* 0x010fc80000410000 */
[----:B------:R4:W-:Y:S03]  /*4640*/  MUFU.TANH R250, R0 ;  /* 0x0000000000fa7308 */ /* 0x0009e60000002400 */
[----:B-1----:R-:W-:Y:S08]  /*4650*/  HMMA.16816.F32.BF16 R56, R8, R72, R92 ;  /* 0x000000480838723c */ /* 0x002ff0000004185c */
[----:B------:R-:W-:Y:S01]  /*4660*/  HMMA.16816.F32.BF16 R196, R20, R44, RZ ;  /* 0x0000002c14c4723c */ /* 0x000fe200000418ff */
[----:B----4-:R-:W-:-:S07]  /*4670*/  FMUL.FTZ R0, R79, c[0x0][0x2ec] ;  /* 0x0000bb004f007a20 */ /* 0x010fce0000410000 */
[----:B------:R-:W-:Y:S01]  /*4680*/  HMMA.16816.F32.BF16 R228, R20, R46, RZ ;  /* 0x0000002e14e4723c */ /* 0x000fe200000418ff */
[----:B------:R1:W-:Y:S07]  /*4690*/  MUFU.TANH R252, R0 ;  /* 0x0000000000fc7308 */ /* 0x0003ee0000002400 */
[----:B------:R-:W-:Y:S01]  /*46a0*/  HMMA.16816.F32.BF16 R44, R24, R70, R40 ;  /* 0x00000046182c723c */ /* 0x000fe20000041828 */
[----:B------:R-:W4:Y:S07]  /*46b0*/  LDSM.16.M88.4 R40, [R220+0x800] ;  /* 0x00080000dc28783b */ /* 0x000f2e0000000200 */
[----:B---3--:R-:W-:Y:S01]  /*46c0*/  HMMA.16816.F32.BF16 R60, R32, R64, R88 ;  /* 0x00000040203c723c */ /* 0x008fe20000041858 */
[----:B-1----:R-:W-:-:S04]  /*46d0*/  FMUL.FTZ R0, R56, c[0x0][0x2ec] ;  /* 0x0000bb0038007a20 */ /* 0x002fc80000410000 */
[----:B------:R1:W3:Y:S03]  /*46e0*/  MUFU.TANH R249, R0 ;  /* 0x0000000000f97308 */ /* 0x0002e60000002400 */
[C---:B------:R-:W-:Y:S08]  /*46f0*/  HMMA.16816.F32.BF16 R172, R20.reuse, R52, RZ ;  /* 0x0000003414ac723c */ /* 0x040ff000000418ff */
[----:B------:R-:W-:Y:S01]  /*4700*/  HMMA.16816.F32.BF16 R180, R20, R54, RZ ;  /* 0x0000003614b4723c */ /* 0x000fe200000418ff */
[----:B------:R-:W3:Y:S01]  /*4710*/  LDSM.16.M88.4 R20, [R221+0x5000] ;  /* 0x00500000dd14783b */ /* 0x000ee20000000200 */
[----:B-1----:R-:W-:-:S06]  /*4720*/  FMUL.FTZ R0, R57, c[0x0][0x2ec] ;  /* 0x0000bb0039007a20 */ /* 0x002fcc0000410000 */
[----:B------:R-:W-:Y:S01]  /*4730*/  HMMA.16816.F32.BF16 R52, R12, R74, R48 ;  /* 0x0000004a0c34723c */ /* 0x000fe20000041830 */
[----:B------:R-:W1:Y:S01]  /*4740*/  LDSM.16.M88.4 R48, [R221+0x5800] ;  /* 0x00580000dd30783b */ /* 0x000e620000000200 */
[----:B------:R2:W-:Y:S06]  /*4750*/  MUFU.TANH R251, R0 ;  /* 0x0000000000fb7308 */ /* 0x0005ec0000002400 */
[----:B------:R-:W-:Y:S08]  /*4760*/  HMMA.16816.F32.BF16 R80, R16, R64, R96 ;  /* 0x000000401050723c */ /* 0x000ff00000041860 */
[----:B------:R-:W-:Y:S01]  /*4770*/  HMMA.16816.F32.BF16 R72, R8, R74, R44 ;  /* 0x0000004a0848723c */ /* 0x000fe2000004182c */
[----:B--2---:R-:W-:-:S04]  /*4780*/  FMUL.FTZ R0, R58, c[0x0][0x2ec] ;  /* 0x0000bb003a007a20 */ /* 0x004fc80000410000 */
[----:B------:R2:W1:Y:S03]  /*4790*/  MUFU.TANH R233, R0 ;  /* 0x0000000000e97308 */ /* 0x0004660000002400 */
[----:B------:R-:W-:Y:S08]  /*47a0*/  HMMA.16816.F32.BF16 R44, R28, R36, R60 ;  /* 0x000000241c2c723c */ /* 0x000ff0000004183c */
[----:B------:R-:W-:Y:S01]  /*47b0*/  HMMA.16816.F32.BF16 R88, R16, R66, R100 ;  /* 0x000000421058723c */ /* 0x000fe20000041864 */
[----:B--2---:R-:W-:-:S07]  /*47c0*/  FMUL.FTZ R0, R59, c[0x0][0x2ec] ;  /* 0x0000bb003b007a20 */ /* 0x004fce0000410000 */
[----:B------:R-:W-:Y:S01]  /*47d0*/  HMMA.16816.F32.BF16 R64, R32, R66, R104 ;  /* 0x000000422040723c */ /* 0x000fe20000041868 */
[----:B------:R2:W1:Y:S07]  /*47e0*/  MUFU.TANH R247, R0 ;  /* 0x0000000000f77308 */ /* 0x00046e0000002400 */
[----:B------:R-:W-:Y:S08]  /*47f0*/  HMMA.16816.F32.BF16 R56, R24, R36, R80 ;  /* 0x000000241838723c */ /* 0x000ff00000041850 */
[----:B----4-:R-:W-:Y:S01]  /*4800*/  HMMA.16816.F32.BF16 R44, R12, R40, R44 ;  /* 0x000000280c2c723c */ /* 0x010fe2000004182c */
[----:B--2---:R-:W-:-:S04]  /*4810*/  FMUL.FTZ R0, R52, c[0x0][0x2ec] ;  /* 0x0000bb0034007a20 */ /* 0x004fc80000410000 */
[----:B------:R2:W4:Y:S03]  /*4820*/  MUFU.TANH R245, R0 ;  /* 0x0000000000f57308 */ /* 0x0005260000002400 */
[-C--:B---3--:R-:W-:Y:S08]  /*4830*/  HMMA.16816.F32.BF16 R68, R32, R20.reuse, R108 ;  /* 0x000000142044723c */ /* 0x088ff0000004186c */
[----:B------:R-:W-:Y:S01]  /*4840*/  HMMA.16816.F32.BF16 R84, R16, R20, R112 ;  /* 0x000000141054723c */ /* 0x000fe20000041870 */
[----:B--2---:R-:W-:-:S07]  /*4850*/  FMUL.FTZ R0, R53, c[0x0][0x2ec] ;  /* 0x0000bb0035007a20 */ /* 0x004fce0000410000 */
[-C--:B------:R-:W-:Y:S01]  /*4860*/  HMMA.16816.F32.BF16 R76, R16, R22.reuse, R120 ;  /* 0x00000016104c723c */ /* 0x080fe20000041878 */
[----:B-----5:R-:W-:Y:S01]  /*4870*/  IMAD.MOV.U32 R115, RZ, RZ, R235 ;  /* 0x000000ffff737224 */ /* 0x020fe200078e00eb */
[----:B------:R2:W-:Y:S05]  /*4880*/  MUFU.TANH R248, R0 ;  /* 0x0000000000f87308 */ /* 0x0005ea0000002400 */
[----:B------:R-:W-:Y:S01]  /*4890*/  IMAD.MOV.U32 R123, RZ, RZ, R7 ;  /* 0x000000ffff7b7224 */ /* 0x000fe200078e0007 */
[----:B------:R-:W-:Y:S01]  /*48a0*/  HMMA.16816.F32.BF16 R80, R32, R22, R116 ;  /* 0x000000162050723c */ /* 0x000fe20000041874 */
[----:B------:R-:W3:Y:S01]  /*48b0*/  LDSM.16.M88.4 R20, [R226+0x1000] ;  /* 0x00100000e214783b */ /* 0x000ee20000000200 */
[----:B------:R-:W-:-:S05]  /*48c0*/  IADD3 R7, R3, 0x8, RZ ;  /* 0x0000000803077810 */ /* 0x000fca0007ffe0ff */
[----:B------:R-:W-:Y:S01]  /*48d0*/  IMAD.MOV.U32 R117, RZ, RZ, R238 ;  /* 0x000000ffff757224 */ /* 0x000fe200078e00ee */
[----:B------:R-:W-:Y:S01]  /*48e0*/  HMMA.16816.F32.BF16 R60, R8, R40, R56 ;  /* 0x00000028083c723c */ /* 0x000fe20000041838 */
[----:B------:R-:W-:Y:S02]  /*48f0*/  IMAD.MOV.U32 R119, RZ, RZ, R237 ;  /* 0x000000ffff777224 */ /* 0x000fe400078e00ed */
[----:B--2---:R-:W-:Y:S02]  /*4900*/  FMUL.FTZ R0, R54, c[0x0][0x2ec] ;  /* 0x0000bb0036007a20 */ /* 0x004fe40000410000 */
[----:B------:R-:W-:Y:S02]  /*4910*/  IMAD.MOV.U32 R118, RZ, RZ, R236 ;  /* 0x000000ffff767224 */ /* 0x000fe400078e00ec */
[----:B------:R2:W5:Y:S01]  /*4920*/  MUFU.TANH R215, R0 ;  /* 0x0000000000d77308 */ /* 0x0005620000002400 */
[----:B------:R-:W-:Y:S08]  /*4930*/  HMMA.16816.F32.BF16 R56, R28, R38, R64 ;  /* 0x000000261c38723c */ /* 0x000ff00000041840 */
[----:B-1----:R-:W-:Y:S01]  /*4940*/  HMMA.16816.F32.BF16 R92, R32, R48, R124 ;  /* 0x00000030205c723c */ /* 0x002fe2000004187c */
[----:B--2---:R-:W-:-:S07]  /*4950*/  FMUL.FTZ R0, R55, c[0x0][0x2ec] ;  /* 0x0000bb0037007a20 */ /* 0x004fce0000410000 */
[----:B------:R-:W-:Y:S01]  /*4960*/  HMMA.16816.F32.BF16 R96, R16, R48, R128 ;  /* 0x000000301060723c */ /* 0x000fe20000041880 */
[----:B------:R-:W-:Y:S01]  /*4970*/  IMAD.MOV.U32 R126, RZ, RZ, R6 ;  /* 0x000000ffff7e7224 */ /* 0x000fe200078e0006 */
[----:B------:R-:W-:Y:S01]  /*4980*/  IADD3 R6, R3, 0x40, RZ ;  /* 0x0000004003067810 */ /* 0x000fe20007ffe0ff */
[----:B------:R1:W-:Y:S05]  /*4990*/  MUFU.TANH R246, R0 ;  /* 0x0000000000f67308 */ /* 0x0003ea0000002400 */
[----:B------:R-:W-:Y:S01]  /*49a0*/  HMMA.16816.F32.BF16 R52, R24, R38, R88 ;  /* 0x000000261834723c */ /* 0x000fe20000041858 */
[----:B------:R-:W-:Y:S04]  /*49b0*/  LDSM.16.M88.4 R36, [R220+0x1000] ;  /* 0x00100000dc24783b */ /* 0x000fe80000000200 */
[----:B------:R-:W2:Y:S03]  /*49c0*/  LDSM.16.M88.4 R88, [R221+0x7800] ;  /* 0x00780000dd58783b */ /* 0x000ea60000000200 */
[----:B---3--:R-:W-:Y:S01]  /*49d0*/  HMMA.16816.F32.BF16 R64, R28, R20, R68 ;  /* 0x000000141c40723c */ /* 0x008fe20000041844 */
[----:B-1----:R-:W-:-:S04]  /*49e0*/  FMUL.FTZ R0, R72, c[0x0][0x2ec] ;  /* 0x0000bb0048007a20 */ /* 0x002fc80000410000 */
[----:B------:R1:W3:Y:S03]  /*49f0*/  MUFU.TANH R134, R0 ;  /* 0x0000000000867308 */ /* 0x0002e60000002400 */
[C---:B------:R-:W-:Y:S01]  /*4a00*/  HMMA.16816.F32.BF16 R68, R24.reuse, R20, R84 ;  /* 0x000000141844723c */ /* 0x040fe20000041854 */
[----:B------:R-:W3:Y:S07]  /*4a10*/  LDSM.16.M88.4 R84, [R221+0x7000] ;  /* 0x00700000dd54783b */ /* 0x000eee0000000200 */
[----:B------:R-:W-:Y:S01]  /*4a20*/  HMMA.16816.F32.BF16 R76, R24, R22, R76 ;  /* 0x00000016184c723c */ /* 0x000fe2000004184c */
[----:B-1----:R-:W-:-:S04]  /*4a30*/  FMUL.FTZ R0, R73, c[0x0][0x2ec] ;  /* 0x0000bb0049007a20 */ /* 0x002fc80000410000 */
[----:B------:R1:W-:Y:S03]  /*4a40*/  MUFU.TANH R244, R0 ;  /* 0x0000000000f47308 */ /* 0x0003e60000002400 */
[----:B--2---:R-:W-:Y:S01]  /*4a50*/  HMMA.16816.F32.BF16 R164, R16, R88, R164 ;  /* 0x0000005810a4723c */ /* 0x004fe200000418a4 */
[----:B-1----:R-:W-:-:S07]  /*4a60*/  FMUL.FTZ R0, R74, c[0x0][0x2ec] ;  /* 0x0000bb004a007a20 */ /* 0x002fce0000410000 */
[C---:B------:R-:W-:Y:S01]  /*4a70*/  HMMA.16816.F32.BF16 R216, R16.reuse, R90, R176 ;  /* 0x0000005a10d8723c */ /* 0x040fe200000418b0 */
[----:B------:R1:W2:Y:S07]  /*4a80*/  MUFU.TANH R113, R0 ;  /* 0x0000000000717308 */ /* 0x0002ae0000002400 */
[C---:B---3--:R-:W-:Y:S08]  /*4a90*/  HMMA.16816.F32.BF16 R160, R16.reuse, R84, R160 ;  /* 0x0000005410a0723c */ /* 0x048ff000000418a0 */
[----:B------:R-:W-:Y:S01]  /*4aa0*/  HMMA.16816.F32.BF16 R192, R16, R86, R168 ;  /* 0x0000005610c0723c */ /* 0x000fe200000418a8 */
[----:B-1----:R-:W-:-:S04]  /*4ab0*/  FMUL.FTZ R0, R75, c[0x0][0x2ec] ;  /* 0x0000bb004b007a20 */ /* 0x002fc80000410000 */
[----:B------:R1:W3:Y:S03]  /*4ac0*/  MUFU.TANH R122, R0 ;  /* 0x00000000007a7308 */ /* 0x0002e60000002400 */
[-C--:B------:R-:W-:Y:S08]  /*4ad0*/  HMMA.16816.F32.BF16 R72, R12, R42.reuse, R56 ;  /* 0x0000002a0c48723c */ /* 0x080ff00000041838 */
[----:B------:R-:W-:Y:S01]  /*4ae0*/  HMMA.16816.F32.BF16 R56, R8, R42, R52 ;  /* 0x0000002a0838723c */ /* 0x000fe20000041834 */
[----:B------:R-:W2:Y:S01]  /*4af0*/  LDSM.16.M88.4 R40, [R221+0x6800] ;  /* 0x00680000dd28783b */ /* 0x000ea20000000200 */
[----:B-1----:R-:W-:-:S06]  /*4b00*/  FMUL.FTZ R0, R44, c[0x0][0x2ec] ;  /* 0x0000bb002c007a20 */ /* 0x002fcc0000410000 */
[-C--:B------:R-:W-:Y:S01]  /*4b10*/  HMMA.16816.F32.BF16 R52, R12, R36.reuse, R64 ;  /* 0x000000240c34723c */ /* 0x080fe20000041840 */
[----:B------:R1:W1:Y:S07]  /*4b20*/  MUFU.TANH R120, R0 ;  /* 0x0000000000787308 */ /* 0x00026e0000002400 */
[----:B------:R-:W-:Y:S08]  /*4b30*/  HMMA.16816.F32.BF16 R64, R8, R36, R68 ;  /* 0x000000240840723c */ /* 0x000ff00000041844 */
[----:B------:R-:W-:Y:S01]  /*4b40*/  HMMA.16816.F32.BF16 R68, R16, R50, R136 ;  /* 0x000000321044723c */ /* 0x000fe20000041888 */
[----:B-1----:R-:W-:-:S04]  /*4b50*/  FMUL.FTZ R0, R45, c[0x0][0x2ec] ;  /* 0x0000bb002d007a20 */ /* 0x002fc80000410000 */
[----:B------:R1:W-:Y:S03]  /*4b60*/  MUFU.TANH R234, R0 ;  /* 0x0000000000ea7308 */ /* 0x0003e60000002400 */
[----:B--2---:R-:W-:Y:S01]  /*4b70*/  HMMA.16816.F32.BF16 R104, R16, R40, R148 ;  /* 0x000000281068723c */ /* 0x004fe20000041894 */
[----:B-1----:R-:W-:-:S07]  /*4b80*/  FMUL.FTZ R0, R46, c[0x0][0x2ec] ;  /* 0x0000bb002e007a20 */ /* 0x002fce0000410000 */
[----:B------:R-:W-:Y:S01]  /*4b90*/  HMMA.16816.F32.BF16 R108, R16, R42, R156 ;  /* 0x0000002a106c723c */ /* 0x000fe2000004189c */
[----:B------:R1:W2:Y:S02]  /*4ba0*/  MUFU.TANH R121, R0 ;  /* 0x0000000000797308 */ /* 0x0002a40000002400 */
[----:B-1----:R-:W-:Y:S02]  /*4bb0*/  FMUL.FTZ R0, R47, c[0x0][0x2ec] ;  /* 0x0000bb002f007a20 */ /* 0x002fe40000410000 */
[----:B------:R-:W1:Y:S04]  /*4bc0*/  LDSM.16.M88.4 R44, [R221+0x6000] ;  /* 0x00600000dd2c783b */ /* 0x000e680000000200 */
[----:B------:R2:W-:Y:S02]  /*4bd0*/  MUFU.TANH R214, R0 ;  /* 0x0000000000d67308 */ /* 0x0005e40000002400 */
[----:B--2---:R-:W-:-:S06]  /*4be0*/  FMUL.FTZ R0, R60, c[0x0][0x2ec] ;  /* 0x0000bb003c007a20 */ /* 0x004fcc0000410000 */
[----:B------:R2:W1:Y:S02]  /*4bf0*/  MUFU.TANH R116, R0 ;  /* 0x0000000000747308 */ /* 0x0004640000002400 */
[----:B--2---:R-:W-:Y:S01]  /*4c00*/  FMUL.FTZ R0, R61, c[0x0][0x2ec] ;  /* 0x0000bb003d007a20 */ /* 0x004fe20000410000 */
[----:B-1----:R-:W-:Y:S05]  /*4c10*/  HMMA.16816.F32.BF16 R100, R16, R46, R144 ;  /* 0x0000002e1064723c */ /* 0x002fea0000041890 */
[----:B------:R1:W-:Y:S02]  /*4c20*/  MUFU.TANH R213, R0 ;  /* 0x0000000000d57308 */ /* 0x0003e40000002400 */
[----:B-1----:R-:W-:-:S06]  /*4c30*/  FMUL.FTZ R0, R62, c[0x0][0x2ec] ;  /* 0x0000bb003e007a20 */ /* 0x002fcc0000410000 */
[----:B------:R1:W2:Y:S02]  /*4c40*/  MUFU.TANH R112, R0 ;  /* 0x0000000000707308 */ /* 0x0002a40000002400 */
[----:B-1----:R-:W-:Y:S02]  /*4c50*/  FMUL.FTZ R0, R63, c[0x0][0x2ec] ;  /* 0x0000bb003f007a20 */ /* 0x002fe40000410000 */
[----:B------:R-:W-:Y:S01]  /*4c60*/  HMMA.16816.F32.BF16 R60, R28, R22, R80 ;  /* 0x000000161c3c723c */ /* 0x000fe20000041850 */
[----:B------:R-:W1:Y:S03]  /*4c70*/  LDSM.16.M88.4 R20, [R226+0x1800] ;  /* 0x00180000e214783b */ /* 0x000e660000000200 */
[----:B------:R2:W1:Y:S04]  /*4c80*/  MUFU.TANH R127, R0 ;  /* 0x00000000007f7308 */ /* 0x0004680000002400 */
[----:B------:R-:W-:Y:S01]  /*4c90*/  HMMA.16816.F32.BF16 R80, R16, R44, R140 ;  /* 0x0000002c1050723c */ /* 0x000fe2000004188c */
[----:B------:R-:W1:Y:S01]  /*4ca0*/  LDSM.16.M88.4 R16, [R220+0x1800] ;  /* 0x00180000dc10783b */ /* 0x000e620000000200 */
[----:B--2---:R-:W-:-:S04]  /*4cb0*/  FMUL.FTZ R0, R72, c[0x0][0x2ec] ;  /* 0x0000bb0048007a20 */ /* 0x004fc80000410000 */
[----:B------:R2:W1:Y:S02]  /*4cc0*/  MUFU.TANH R128, R0 ;  /* 0x0000000000807308 */ /* 0x0004640000002400 */
[----:B--2---:R-:W-:-:S06]  /*4cd0*/  FMUL.FTZ R0, R73, c[0x0][0x2ec] ;  /* 0x0000bb0049007a20 */ /* 0x004fcc0000410000 */
[----:B------:R2:W-:Y:S02]  /*4ce0*/  MUFU.TANH R212, R0 ;  /* 0x0000000000d47308 */ /* 0x0005e40000002400 */
[----:B--2---:R-:W-:-:S06]  /*4cf0*/  FMUL.FTZ R0, R74, c[0x0][0x2ec] ;  /* 0x0000bb004a007a20 */ /* 0x004fcc0000410000 */
[----:B------:R2:W1:Y:S02]  /*4d00*/  MUFU.TANH R130, R0 ;  /* 0x0000000000827308 */ /* 0x0004640000002400 */
[----:B--2---:R-:W-:Y:S02]  /*4d10*/  FMUL.FTZ R0, R75, c[0x0][0x2ec] ;  /* 0x0000bb004b007a20 */ /* 0x004fe40000410000 */
[----:B------:R-:W-:Y:S04]  /*4d20*/  HMMA.16816.F32.BF16 R72, R32, R46, R180 ;  /* 0x0000002e2048723c */ /* 0x000fe800000418b4 */
[----:B------:R2:W-:Y:S02]  /*4d30*/  MUFU.TANH R211, R0 ;  /* 0x0000000000d37308 */ /* 0x0005e40000002400 */
[----:B--2---:R-:W-:-:S06]  /*4d40*/  FMUL.FTZ R0, R56, c[0x0][0x2ec] ;  /* 0x0000bb0038007a20 */ /* 0x004fcc0000410000 */
[----:B------:R2:W1:Y:S02]  /*4d50*/  MUFU.TANH R114, R0 ;  /* 0x0000000000727308 */ /* 0x0004640000002400 */
[----:B--2---:R-:W-:-:S06]  /*4d60*/  FMUL.FTZ R0, R57, c[0x0][0x2ec] ;  /* 0x0000bb0039007a20 */ /* 0x004fcc0000410000 */
[----:B------:R2:W-:Y:S02]  /*4d70*/  MUFU.TANH R210, R0 ;  /* 0x0000000000d27308 */ /* 0x0005e40000002400 */
[----:B--2---:R-:W-:-:S06]  /*4d80*/  FMUL.FTZ R0, R58, c[0x0][0x2ec] ;  /* 0x0000bb003a007a20 */ /* 0x004fcc0000410000 */
[----:B------:R2:W1:Y:S02]  /*4d90*/  MUFU.TANH R125, R0 ;  /* 0x00000000007d7308 */ /* 0x0004640000002400 */
[----:B--2---:R-:W-:Y:S02]  /*4da0*/  FMUL.FTZ R0, R59, c[0x0][0x2ec] ;  /* 0x0000bb003b007a20 */ /* 0x004fe40000410000 */
[----:B------:R-:W-:Y:S04]  /*4db0*/  HMMA.16816.F32.BF16 R56, R8, R38, R76 ;  /* 0x000000260838723c */ /* 0x000fe8000004184c */
[----:B------:R2:W1:Y:S04]  /*4dc0*/  MUFU.TANH R208, R0 ;  /* 0x0000000000d07308 */ /* 0x0004680000002400 */
[----:B------:R-:W-:Y:S07]  /*4dd0*/  HMMA.16816.F32.BF16 R76, R32, R40, R184 ;  /* 0x00000028204c723c */ /* 0x000fee00000418b8 */
[----:B------:R-:W-:-:S02]  /*4de0*/  IMAD.MOV.U32 R187, RZ, RZ, R119 ;  /* 0x000000ffffbb7224 */ /* 0x000fc400078e0077 */
[----:B------:R-:W-:Y:S02]  /*4df0*/  IMAD.MOV.U32 R184, RZ, RZ, R123 ;  /* 0x000000ffffb87224 */ /* 0x000fe400078e007b */
[----:B--2---:R-:W-:Y:S02]  /*4e00*/  FMUL.FTZ R0, R52, c[0x0][0x2ec] ;  /* 0x0000bb0034007a20 */ /* 0x004fe40000410000 */
[----:B------:R-:W-:Y:S02]  /*4e10*/  IMAD.MOV.U32 R186, RZ, RZ, R117 ;  /* 0x000000ffffba7224 */ /* 0x000fe400078e0075 */
[----:B------:R2:W1:Y:S01]  /*4e20*/  MUFU.TANH R206, R0 ;  /* 0x0000000000ce7308 */ /* 0x0004620000002400 */
[----:B------:R-:W-:Y:S02]  /*4e30*/  IMAD.MOV.U32 R185, RZ, RZ, R126 ;  /* 0x000000ffffb97224 */ /* 0x000fe400078e007e */
[----:B--2---:R-:W-:-:S05]  /*4e40*/  FMUL.FTZ R0, R53, c[0x0][0x2ec] ;  /* 0x0000bb0035007a20 */ /* 0x004fca0000410000 */
[----:B------:R2:W1:Y:S02]  /*4e50*/  MUFU.TANH R209, R0 ;  /* 0x0000000000d17308 */ /* 0x0004640000002400 */
[----:B--2---:R-:W-:-:S06]  /*4e60*/  FMUL.FTZ R0, R54, c[0x0][0x2ec] ;  /* 0x0000bb0036007a20 */ /* 0x004fcc0000410000 */
[----:B------:R2:W-:Y:S02]  /*4e70*/  MUFU.TANH R207, R0 ;  /* 0x0000000000cf7308 */ /* 0x0005e40000002400 */
[----:B--2---:R-:W-:Y:S02]  /*4e80*/  FMUL.FTZ R0, R55, c[0x0][0x2ec] ;  /* 0x0000bb0037007a20 */ /* 0x004fe40000410000 */
[----:B------:R-:W-:Y:S04]  /*4e90*/  HMMA.16816.F32.BF16 R52, R12, R38, R60 ;  /* 0x000000260c34723c */ /* 0x000fe8000004183c */
[----:B------:R2:W-:Y:S04]  /*4ea0*/  MUFU.TANH R170, R0 ;  /* 0x0000000000aa7308 */ /* 0x0005e80000002400 */
[----:B-1----:R-:W-:Y:S08]  /*4eb0*/  HMMA.16816.F32.BF16 R36, R28, R20, R92 ;  /* 0x000000141c24723c */ /* 0x002ff0000004185c */
[----:B------:R-:W-:Y:S01]  /*4ec0*/  HMMA.16816.F32.BF16 R60, R32, R50, R152 ;  /* 0x00000032203c723c */ /* 0x000fe20000041898 */
[----:B--2---:R-:W-:-:S04]  /*4ed0*/  FMUL.FTZ R0, R64, c[0x0][0x2ec] ;  /* 0x0000bb0040007a20 */ /* 0x004fc80000410000 */
[----:B------:R1:W-:Y:S03]  /*4ee0*/  MUFU.TANH R168, R0 ;  /* 0x0000000000a87308 */ /* 0x0003e60000002400 */
[----:B------:R-:W-:Y:S08]  /*4ef0*/  HMMA.16816.F32.BF16 R92, R32, R42, R188 ;  /* 0x0000002a205c723c */ /* 0x000ff000000418bc */
[----:B------:R-:W-:Y:S01]  /*4f00*/  HMMA.16816.F32.BF16 R48, R12, R16, R36 ;  /* 0x000000100c30723c */ /* 0x000fe20000041824 */
[----:B-1----:R-:W-:-:S07]  /*4f10*/  FMUL.FTZ R0, R65, c[0x0][0x2ec] ;  /* 0x0000bb0041007a20 */ /* 0x002fce0000410000 */
[----:B------:R-:W-:Y:S01]  /*4f20*/  HMMA.16816.F32.BF16 R36, R24, R20, R96 ;  /* 0x000000141824723c */ /* 0x000fe20000041860 */
[----:B------:R1:W-:Y:S07]  /*4f30*/  MUFU.TANH R205, R0 ;  /* 0x0000000000cd7308 */ /* 0x0003ee0000002400 */
[----:B------:R-:W-:Y:S01]  /*4f40*/  HMMA.16816.F32.BF16 R40, R28, R22, R60 ;  /* 0x000000161c28723c */ /* 0x000fe2000004183c */
[----:B-1----:R-:W-:-:S04]  /*4f50*/  FMUL.FTZ R0, R66, c[0x0][0x2ec] ;  /* 0x0000bb0042007a20 */ /* 0x002fc80000410000 */
[----:B------:R1:W2:Y:S02]  /*4f60*/  MUFU.TANH R154, R0 ;  /* 0x00000000009a7308 */ /* 0x0002a40000002400 */
[----:B-1----:R-:W-:Y:S02]  /*4f70*/  FMUL.FTZ R0, R67, c[0x0][0x2ec] ;  /* 0x0000bb0043007a20 */ /* 0x002fe40000410000 */
[----:B------:R-:W-:Y:S04]  /*4f80*/  HMMA.16816.F32.BF16 R64, R32, R44, R172 ;  /* 0x0000002c2040723c */ /* 0x000fe800000418ac */
[----:B------:R1:W1:Y:S04]  /*4f90*/  MUFU.TANH R157, R0 ;  /* 0x00000000009d7308 */ /* 0x0002680000002400 */
[----:B------:R-:W-:Y:S08]  /*4fa0*/  HMMA.16816.F32.BF16 R44, R24, R22, R68 ;  /* 0x00000016182c723c */ /* 0x000ff00000041844 */
[----:B------:R-:W-:Y:S01]  /*4fb0*/  HMMA.16816.F32.BF16 R20, R8, R16, R36 ;  /* 0x000000100814723c */ /* 0x000fe20000041824 */
[----:B-1----:R-:W-:-:S04]  /*4fc0*/  FMUL.FTZ R0, R52, c[0x0][0x2ec] ;  /* 0x0000bb0034007a20 */ /* 0x002fc80000410000 */
[----:B------:R1:W1:Y:S03]  /*4fd0*/  MUFU.TANH R156, R0 ;  /* 0x00000000009c7308 */ /* 0x0002660000002400 */
[----:B------:R-:W-:Y:S01]  /*4fe0*/  HMMA.16816.F32.BF16 R68, R32, R88, R200 ;  /* 0x000000582044723c */ /* 0x000fe200000418c8 */
[----:B-1----:R-:W-:Y:S11]  /*4ff0*/  FMUL.FTZ R0, R53, c[0x0][0x2ec] ;  /* 0x0000bb0035007a20 */ /* 0x002ff60000410000 */
[----:B------:R-:W-:Y:S04]  /*5000*/  @!UPT UIADD3 URZ, URZ, URZ, URZ ;  /* 0x0000003f3f3ff290 */ /* 0x000fe8000fffe03f */
[----:B------:R-:W-:Y:S01]  /*5010*/  FMUL.FTZ R5, R20, c[0x0][0x2ec] ;  /* 0x0000bb0014057a20 */ /* 0x000fe20000410000 */
[----:B------:R-:W-:Y:S01]  /*5020*/  IADD3 R20, R3, UR13, RZ ;  /* 0x0000000d03147c10 */ /* 0x000fe2000fffe0ff */
[----:B------:R1:W-:Y:S01]  /*5030*/  MUFU.TANH R204, R0 ;  /* 0x0000000000cc7308 */ /* 0x0003e20000002400 */
[----:B------:R-:W-:Y:S01]  /*5040*/  FMUL.FTZ R36, R21, c[0x0][0x2ec] ;  /* 0x0000bb0015247a20 */ /* 0x000fe20000410000 */
[----:B------:R-:W-:Y:S01]  /*5050*/  IADD3 R21, R3, UR10, RZ ;  /* 0x0000000a03157c10 */ /* 0x000fe2000fffe0ff */
[----:B------:R-:W-:Y:S01]  /*5060*/  FMUL.FTZ R22, R22, c[0x0][0x2ec] ;  /* 0x0000bb0016167a20 */ /* 0x000fe20000410000 */
[----:B------:R-:W-:Y:S01]  /*5070*/  IMNMX R238, RZ, R20, !PT ;  /* 0x00000014ffee7217 */ /* 0x000fe20007800200 */
[----:B------:R-:W-:Y:S01]  /*5080*/  FMUL.FTZ R23, R23, c[0x0][0x2ec] ;  /* 0x0000bb0017177a20 */ /* 0x000fe20000410000 */
[----:B------:R-:W-:Y:S02]  /*5090*/  IMNMX R242, R21, UR11, PT ;  /* 0x0000000b15f27c17 */ /* 0x000fe4000b800200 */
[----:B------:R2:W-:Y:S01]  /*50a0*/  MUFU.TANH R176, R5 ;  /* 0x0000000500b07308 */ /* 0x0005e20000002400 */
[----:B------:R-:W-:-:S02]  /*50b0*/  IADD3 R20, R7, UR13, RZ ;  /* 0x0000000d07147c10 */ /* 0x000fc4000fffe0ff */
[----:B------:R-:W-:Y:S02]  /*50c0*/  IADD3 R21, R6, UR13, RZ ;  /* 0x0000000d06157c10 */ /* 0x000fe4000fffe0ff */
[----:B------:R-:W-:Y:S02]  /*50d0*/  IMNMX R237, RZ, R20, !PT ;  /* 0x00000014ffed7217 */ /* 0x000fe40007800200 */
[----:B------:R-:W-:Y:S01]  /*50e0*/  IMNMX R236, RZ, R21, !PT ;  /* 0x00000015ffec7217 */ /* 0x000fe20007800200 */
[----:B-1----:R-:W-:Y:S01]  /*50f0*/  FMUL.FTZ R0, R54, c[0x0][0x2ec] ;  /* 0x0000bb0036007a20 */ /* 0x002fe20000410000 */
[----:B------:R1:W-:Y:S01]  /*5100*/  MUFU.TANH R158, R22 ;  /* 0x00000016009e7308 */ /* 0x0003e20000002400 */
[----:B------:R-:W-:Y:S02]  /*5110*/  IADD3 R6, R6, UR10, RZ ;  /* 0x0000000a06067c10 */ /* 0x000fe4000fffe0ff */
[----:B------:R-:W-:Y:S02]  /*5120*/  IADD3 R7, R7, UR10, RZ ;  /* 0x0000000a07077c10 */ /* 0x000fe4000fffe0ff */
[----:B------:R-:W-:-:S02]  /*5130*/  IMNMX R240, R6, UR11, PT ;  /* 0x0000000b06f07c17 */ /* 0x000fc4000b800200 */
[----:B--2---:R-:W-:Y:S01]  /*5140*/  IADD3 R5, R3, 0x48, RZ ;  /* 0x0000004803057810 */ /* 0x004fe20007ffe0ff */
[----:B------:R2:W2:Y:S01]  /*5150*/  MUFU.TANH R155, R0 ;  /* 0x00000000009b7308 */ /* 0x0004a20000002400 */
[----:B------:R-:W-:Y:S02]  /*5160*/  IMNMX R241, R7, UR11, PT ;  /* 0x0000000b07f17c17 */ /* 0x000fe4000b800200 */
[----:B-1----:R-:W-:-:S05]  /*5170*/  IADD3 R22, R5, UR13, RZ ;  /* 0x0000000d05167c10 */ /* 0x002fca000fffe0ff */
[----:B------:R1:W-:Y:S01]  /*5180*/  MUFU.TANH R177, R23 ;  /* 0x0000001700b17308 */ /* 0x0003e20000002400 */
[----:B------:R-:W-:Y:S02]  /*5190*/  IADD3 R5, R5, UR10, RZ ;  /* 0x0000000a05057c10 */ /* 0x000fe4000fffe0ff */
[----:B------:R-:W-:Y:S01]  /*51a0*/  IMNMX R235, RZ, R22, !PT ;  /* 0x00000016ffeb7217 */ /* 0x000fe20007800200 */
[----:B--2---:R-:W-:-:S04]  /*51b0*/  FMUL.FTZ R0, R55, c[0x0][0x2ec] ;  /* 0x0000bb0037007a20 */ /* 0x004fc80000410000 */
[----:B------:R-:W-:Y:S01]  /*51c0*/  MUFU.TANH R178, R36 ;  /* 0x0000002400b27308 */ /* 0x000fe20000002400 */
[-C--:B------:R-:W-:Y:S07]  /*51d0*/  HMMA.16816.F32.BF16 R52, R8, R18.reuse, R44 ;  /* 0x000000120834723c */ /* 0x080fee000004182c */
[----:B------:R2:W-:Y:S01]  /*51e0*/  MUFU.TANH R151, R0 ;  /* 0x0000000000977308 */ /* 0x0005e20000002400 */
[----:B------:R-:W-:Y:S01]  /*51f0*/  HMMA.16816.F32.BF16 R44, R12, R18, R40 ;  /* 0x000000120c2c723c */ /* 0x000fe20000041828 */
[----:B------:R-:W3:Y:S04]  /*5200*/  LDSM.16.M88.4 R16, [R226+0x2000] ;  /* 0x00200000e210783b */ /* 0x000ee80000000200 */
[----:B-1----:R-:W1:Y:S01]  /*5210*/  LDSM.16.M88.4 R20, [R220+0x2000] ;  /* 0x00200000dc14783b */ /* 0x002e620000000200 */
[----:B--2---:R-:W-:-:S04]  /*5220*/  FMUL.FTZ R0, R56, c[0x0][0x2ec] ;  /* 0x0000bb0038007a20 */ /* 0x004fc80000410000 */
[----:B------:R2:W1:Y:S11]  /*5230*/  MUFU.TANH R150, R0 ;  /* 0x0000000000967308 */ /* 0x0004760000002400 */
[----:B------:R-:W-:Y:S03]  /*5240*/  @!UPT UIADD3 URZ, URZ, URZ, URZ ;  /* 0x0000003f3f3ff290 */ /* 0x000fe6000fffe03f */
[----:B------:R-:W-:-:S04]  /*5250*/  FMUL.FTZ R7, R46, c[0x0][0x2ec] ;  /* 0x0000bb002e077a20 */ /* 0x000fc80000410000 */
[----:B------:R4:W-:Y:S01]  /*5260*/  MUFU.TANH R61, R7 ;  /* 0x00000007003d7308 */ /* 0x0009e20000002400 */
[----:B--2---:R-:W-:-:S07]  /*5270*/  FMUL.FTZ R0, R57, c[0x0][0x2ec] ;  /* 0x0000bb0039007a20 */ /* 0x004fce0000410000 */
[----:B------:R2:W-:Y:S01]  /*5280*/  MUFU.TANH R183, R0 ;  /* 0x0000000000b77308 */ /* 0x0005e20000002400 */
[----:B---3--:R-:W-:Y:S01]  /*5290*/  HMMA.16816.F32.BF16 R36, R28, R16, R64 ;  /* 0x000000101c24723c */ /* 0x008fe20000041840 */
[----:B----4-:R-:W-:-:S06]  /*52a0*/  FMUL.FTZ R7, R47, c[0x0][0x2ec] ;  /* 0x0000bb002f077a20 */ /* 0x010fcc0000410000 */
[----:B------:R-:W-:Y:S01]  /*52b0*/  MUFU.TANH R64, R7 ;  /* 0x0000000700407308 */ /* 0x000fe20000002400 */
[----:B------:R-:W-:Y:S01]  /*52c0*/  HMMA.16816.F32.BF16 R40, R24, R16, R80 ;  /* 0x000000101828723c */ /* 0x000fe20000041850 */
[----:B--2---:R-:W-:-:S06]  /*52d0*/  FMUL.FTZ R0, R58, c[0x0][0x2ec] ;  /* 0x0000bb003a007a20 */ /* 0x004fcc0000410000 */
[----:B------:R-:W-:Y:S01]  /*52e0*/  FMUL.FTZ R16, R52, c[0x0][0x2ec] ;  /* 0x0000bb0034107a20 */ /* 0x000fe20000410000 */
[----:B------:R2:W3:Y:S08]  /*52f0*/  MUFU.TANH R147, R0 ;  /* 0x0000000000937308 */ /* 0x0004f00000002400 */
[----:B-1----:R-:W-:Y:S01]  /*5300*/  HMMA.16816.F32.BF16 R36, R12, R20, R36 ;  /* 0x000000140c24723c */ /* 0x002fe20000041824 */
[----:B------:R1:W-:Y:S01]  /*5310*/  MUFU.TANH R62, R16 ;  /* 0x00000010003e7308 */ /* 0x0003e20000002400 */
[----:B--2---:R-:W-:-:S06]  /*5320*/  FMUL.FTZ R0, R59, c[0x0][0x2ec] ;  /* 0x0000bb003b007a20 */ /* 0x004fcc0000410000 */
[----:B------:R-:W-:Y:S01]  /*5330*/  HMMA.16816.F32.BF16 R56, R32, R84, R196 ;  /* 0x000000542038723c */ /* 0x000fe200000418c4 */
[----:B------:R2:W4:Y:S01]  /*5340*/  MUFU.TANH R153, R0 ;  /* 0x0000000000997308 */ /* 0x0005220000002400 */
[----:B-1----:R-:W-:-:S07]  /*5350*/  FMUL.FTZ R16, R54, c[0x0][0x2ec] ;  /* 0x0000bb0036107a20 */ /* 0x002fce0000410000 */
[----:B------:R1:W-:Y:S01]  /*5360*/  MUFU.TANH R60, R16 ;  /* 0x00000010003c7308 */ /* 0x0003e20000002400 */
[----:B--2---:R-:W-:-:S07]  /*5370*/  FMUL.FTZ R0, R48, c[0x0][0x2ec] ;  /* 0x0000bb0030007a20 */ /* 0x004fce0000410000 */
[----:B------:R2:W2:Y:S01]  /*5380*/  MUFU.TANH R181, R0 ;  /* 0x0000000000b57308 */ /* 0x0004a20000002400 */
[----:B-1----:R-:W-:-:S07]  /*5390*/  FMUL.FTZ R16, R36, c[0x0][0x2ec] ;  /* 0x0000bb0024107a20 */ /* 0x002fce0000410000 */
[----:B------:R1:W-:Y:S01]  /*53a0*/  MUFU.TANH R145, R16 ;  /* 0x0000001000917308 */ /* 0x0003e20000002400 */
[----:B--2---:R-:W-:-:S07]  /*53b0*/  FMUL.FTZ R0, R49, c[0x0][0x2ec] ;  /* 0x0000bb0031007a20 */ /* 0x004fce0000410000 */
[----:B------:R2:W2:Y:S01]  /*53c0*/  MUFU.TANH R182, R0 ;  /* 0x0000000000b67308 */ /* 0x0004a20000002400 */
[----:B-1----:R-:W-:-:S07]  /*53d0*/  FMUL.FTZ R16, R38, c[0x0][0x2ec] ;  /* 0x0000bb0026107a20 */ /* 0x002fce0000410000 */
[----:B------:R-:W-:Y:S01]  /*53e0*/  MUFU.TANH R146, R16 ;  /* 0x0000001000927308 */ /* 0x000fe20000002400 */
[----:B--2---:R-:W-:-:S07]  /*53f0*/  FMUL.FTZ R0, R50, c[0x0][0x2ec] ;  /* 0x0000bb0032007a20 */ /* 0x004fce0000410000 */
[----:B------:R1:W-:Y:S02]  /*5400*/  MUFU.TANH R179, R0 ;  /* 0x0000000000b37308 */ /* 0x0003e40000002400 */
[----:B-1----:R-:W-:Y:S02]  /*5410*/  FMUL.FTZ R0, R51, c[0x0][0x2ec] ;  /* 0x0000bb0033007a20 */ /* 0x002fe40000410000 */
[----:B------:R-:W-:Y:S04]  /*5420*/  HMMA.16816.F32.BF16 R48, R8, R20, R40 ;  /* 0x000000140830723c */ /* 0x000fe80000041828 */
[----:B------:R1:W2:Y:S02]  /*5430*/  MUFU.TANH R180, R0 ;  /* 0x0000000000b47308 */ /* 0x0002a40000002400 */
[----:B-1----:R-:W-:-:S04]  /*5440*/  IMAD.U32 R0, RZ, RZ, UR9 ;  /* 0x00000009ff007e24 */ /* 0x002fc8000f8e00ff */
[----:B------:R-:W-:Y:S01]  /*5450*/  IMAD R0, R0, 0x80, R239 ;  /* 0x0000008000007824 */ /* 0x000fe200078e02ef */
[----:B------:R-:W-:Y:S01]  /*5460*/  IMNMX R239, R5, UR11, PT ;  /* 0x0000000b05ef7c17 */ /* 0x000fe2000b800200 */
[----:B------:R-:W-:Y:S11]  /*5470*/  FMUL.FTZ R5, R44, c[0x0][0x2ec] ;  /* 0x0000bb002c057a20 */ /* 0x000ff60000410000 */
[----:B------:R-:W-:Y:S01]  /*5480*/  @!UPT UIADD3 URZ, URZ, URZ, URZ ;  /* 0x0000003f3f3ff290 */ /* 0x000fe2000fffe03f */
[----:B------:R-:W-:Y:S01]  /*5490*/  FMUL.FTZ R21, R49, c[0x0][0x2ec] ;  /* 0x0000bb0031157a20 */ /* 0x000fe20000410000 */
[----:B------:R-:W-:Y:S01]  /*54a0*/  IADD3 R3, R0, 0x1, RZ ;  /* 0x0000000100037810 */ /* 0x000fe20007ffe0ff */
[----:B------:R1:W1:Y:S03]  /*54b0*/  MUFU.TANH R63, R5 ;  /* 0x00000005003f7308 */ /* 0x0002660000002400 */
[C---:B------:R-:W-:Y:S02]  /*54c0*/  ISETP.GE.AND P0, PT, R3.reuse, R242, PT ;  /* 0x000000f20300720c */ /* 0x040fe40003f06270 */
[C---:B------:R-:W-:Y:S02]  /*54d0*/  ISETP.GE.AND P1, PT, R3.reuse, R240, PT ;  /* 0x000000f00300720c */ /* 0x040fe40003f26270 */
[C---:B------:R-:W-:Y:S01]  /*54e0*/  ISETP.LT.OR P3, PT, R3.reuse, R238, P0 ;  /* 0x000000ee0300720c */ /* 0x040fe20000761670 */
[----:B------:R-:W-:Y:S01]  /*54f0*/  MUFU.TANH R144, R21 ;  /* 0x0000001500907308 */ /* 0x000fe20000002400 */
[----:B------:R-:W-:-:S02]  /*5500*/  ISETP.LT.OR P1, PT, R3, R236, P1 ;  /* 0x000000ec0300720c */ /* 0x000fc40000f21670 */
[C---:B------:R-:W-:Y:S02]  /*5510*/  ISETP.GE.AND P0, PT, R3.reuse, R239, PT ;  /* 0x000000ef0300720c */ /* 0x040fe40003f06270 */
[----:B------:R-:W-:Y:S02]  /*5520*/  P2R R6, PR, RZ, 0x2 ;  /* 0x00000002ff067803 */ /* 0x000fe40000000000 */
[----:B------:R-:W-:Y:S01]  /*5530*/  ISETP.GE.AND P2, PT, R3, R241, PT ;  /* 0x000000f10300720c */ /* 0x000fe20003f46270 */
[----:B-1----:R-:W-:Y:S01]  /*5540*/  FMUL.FTZ R5, R45, c[0x0][0x2ec] ;  /* 0x0000bb002d057a20 */ /* 0x002fe20000410000 */
[C---:B------:R-:W-:Y:S01]  /*5550*/  ISETP.LT.OR P0, PT, R3.reuse, R235, P0 ;  /* 0x000000eb0300720c */ /* 0x040fe20000701670 */
[----:B------:R-:W-:Y:S01]  /*5560*/  HMMA.16816.F32.BF16 R44, R24, R18, R100 ;  /* 0x00000012182c723c */ /* 0x000fe20000041864 */
[----:B------:R-:W-:Y:S01]  /*5570*/  ISETP.GE.AND P1, PT, R0, R242, PT ;  /* 0x000000f20000720c */ /* 0x000fe20003f26270 */
[----:B------:R1:W1:Y:S01]  /*5580*/  MUFU.TANH R65, R5 ;  /* 0x0000000500417308 */ /* 0x0002620000002400 */
[----:B------:R-:W-:-:S02]  /*5590*/  ISETP.LT.OR P4, PT, R3, R237, P2 ;  /* 0x000000ed0300720c */ /* 0x000fc40001781670 */
[C---:B------:R-:W-:Y:S02]  /*55a0*/  ISETP.LT.OR P1, PT, R0.reuse, R238, P1 ;  /* 0x000000ee0000720c */ /* 0x040fe40000f21670 */
[C---:B------:R-:W-:Y:S02]  /*55b0*/  IADD3 R3, R0.reuse, 0x8, RZ ;  /* 0x0000000800037810 */ /* 0x040fe40007ffe0ff */
[----:B------:R-:W-:Y:S02]  /*55c0*/  FSEL R115, R115, -INF , !P1 ;  /* 0xff80000073737808 */ /* 0x000fe40004800000 */
[C---:B------:R-:W-:Y:S02]  /*55d0*/  ISETP.GE.AND P2, PT, R3.reuse, R242, PT ;  /* 0x000000f20300720c */ /* 0x040fe40003f46270 */
[----:B------:R-:W-:Y:S02]  /*55e0*/  ISETP.GE.AND P1, PT, R0, R240, PT ;  /* 0x000000f00000720c */ /* 0x000fe40003f26270 */
[----:B------:R-:W-:-:S02]  /*55f0*/  ISETP.LT.OR P2, PT, R3, R238, P2 ;  /* 0x000000ee0300720c */ /* 0x000fc40001741670 */
[C---:B------:R-:W-:Y:S02]  /*5600*/  ISETP.LT.OR P1, PT, R0.reuse, R236, P1 ;  /* 0x000000ec0000720c */ /* 0x040fe40000f21670 */
[----:B-1----:R-:W-:Y:S02]  /*5610*/  P2R R5, PR, RZ, 0x1 ;  /* 0x00000001ff057803 */ /* 0x002fe40000000000 */
[C---:B------:R-:W-:Y:S02]  /*5620*/  ISETP.GE.AND P0, PT, R0.reuse, R241, PT ;  /* 0x000000f10000720c */ /* 0x040fe40003f06270 */
[----:B------:R-:W-:Y:S02]  /*5630*/  P2R R7, PR, RZ, 0x4 ;  /* 0x00000004ff077803 */ /* 0x000fe40000000000 */
[----:B------:R-:W-:Y:S02]  /*5640*/  ISETP.LT.OR P0, PT, R0, R237, P0 ;  /* 0x000000ed0000720c */ /* 0x000fe40000701670 */
[----:B------:R-:W-:-:S02]  /*5650*/  FSEL R136, R249, -INF , !P1 ;  /* 0xff800000f9887808 */ /* 0x000fc40004800000 */
[----:B------:R-:W-:Y:S02]  /*5660*/  FSEL R129, R250, -INF , !P0 ;  /* 0xff800000fa817808 */ /* 0x000fe40004000000 */
[C---:B------:R-:W-:Y:S02]  /*5670*/  ISETP.GE.AND P0, PT, R0.reuse, R239, PT ;  /* 0x000000ef0000720c */ /* 0x040fe40003f06270 */
[C---:B------:R-:W-:Y:S02]  /*5680*/  ISETP.GE.AND P2, PT, R3.reuse, R241, PT ;  /* 0x000000f10300720c */ /* 0x040fe40003f46270 */
[----:B------:R-:W-:Y:S02]  /*5690*/  ISETP.LT.OR P0, PT, R0, R235, P0 ;  /* 0x000000eb0000720c */ /* 0x000fe40000701670 */
[----:B------:R-:W-:Y:S02]  /*56a0*/  ISETP.GE.AND P1, PT, R3, R240, PT ;  /* 0x000000f00300720c */ /* 0x000fe40003f26270 */
[----:B------:R-:W-:-:S02]  /*56b0*/  FSEL R141, R233, -INF , !P0 ;  /* 0xff800000e98d7808 */ /* 0x000fc40004000000 */
[C---:B------:R-:W-:Y:S02]  /*56c0*/  ISETP.LT.OR P5, PT, R3.reuse, R237, P2 ;  /* 0x000000ed0300720c */ /* 0x040fe400017a1670 */
[C---:B------:R-:W-:Y:S02]  /*56d0*/  ISETP.LT.OR P6, PT, R3.reuse, R236, P1 ;  /* 0x000000ec0300720c */ /* 0x040fe40000fc1670 */
[----:B------:R-:W-:Y:S02]  /*56e0*/  ISETP.GE.AND P0, PT, R3, R239, PT ;  /* 0x000000ef0300720c */ /* 0x000fe40003f06270 */
[----:B------:R-:W-:Y:S02]  /*56f0*/  ISETP.NE.AND P2, PT, R5, RZ, PT ;  /* 0x000000ff0500720c */ /* 0x000fe40003f45270 */
[----:B------:R-:W-:Y:S02]  /*5700*/  FSEL R118, R118, -INF , !P3 ;  /* 0xff80000076767808 */ /* 0x000fe40005800000 */
[----:B------:R-:W-:Y:S01]  /*5710*/  ISETP.NE.AND P1, PT, R7, RZ, PT ;  /* 0x000000ff0700720c */ /* 0x000fe20003f25270 */
[----:B------:R-:W-:Y:S01]  /*5720*/  FMUL.FTZ R7, R55, c[0x0][0x2ec] ;  /* 0x0000bb0037077a20 */ /* 0x000fe20000410000 */
[----:B------:R-:W-:-:S02]  /*5730*/  IADD3 R5, R0, 0x9, RZ ;  /* 0x0000000900057810 */ /* 0x000fc40007ffe0ff */
[----:B------:R-:W-:Y:S01]  /*5740*/  ISETP.NE.AND P3, PT, R6, RZ, PT ;  /* 0x000000ff0600720c */ /* 0x000fe20003f65270 */
[----:B------:R-:W-:Y:S01]  /*5750*/  MUFU.TANH R149, R7 ;  /* 0x0000000700957308 */ /* 0x000fe20000002400 */
[----:B------:R-:W-:Y:S02]  /*5760*/  P2R R6, PR, RZ, 0x40 ;  /* 0x00000040ff067803 */ /* 0x000fe40000000000 */
[----:B------:R-:W-:Y:S01]  /*5770*/  ISETP.LT.OR P6, PT, R3, R235, P0 ;  /* 0x000000eb0300720c */ /* 0x000fe200007c1670 */
[----:B------:R-:W-:Y:S01]  /*5780*/  FMUL.FTZ R3, R53, c[0x0][0x2ec] ;  /* 0x0000bb0035037a20 */ /* 0x000fe20000410000 */
[----:B------:R-:W-:Y:S02]  /*5790*/  FSEL R138, R247, -INF , !P2 ;  /* 0xff800000f78a7808 */ /* 0x000fe40005000000 */
[----:B------:R-:W-:Y:S01]  /*57a0*/  ISETP.GE.AND P2, PT, R5, R241, PT ;  /* 0x000000f10500720c */ /* 0x000fe20003f46270 */
[----:B------:R1:W1:Y:S01]  /*57b0*/  MUFU.TANH R152, R3 ;  /* 0x0000000300987308 */ /* 0x0002620000002400 */
[----:B------:R-:W-:-:S02]  /*57c0*/  FSEL R119, R245, -INF , !P1 ;  /* 0xff800000f5777808 */ /* 0x000fc40004800000 */
[----:B------:R-:W-:Y:S02]  /*57d0*/  ISETP.GE.AND P1, PT, R5, R240, PT ;  /* 0x000000f00500720c */ /* 0x000fe40003f26270 */
[----:B-----5:R-:W-:Y:S02]  /*57e0*/  FSEL R132, R215, -INF , !P5 ;  /* 0xff800000d7847808 */ /* 0x020fe40006800000 */
[C---:B------:R-:W-:Y:S02]  /*57f0*/  ISETP.GE.AND P0, PT, R5.reuse, R239, PT ;  /* 0x000000ef0500720c */ /* 0x040fe40003f06270 */
[----:B------:R-:W-:Y:S02]  /*5800*/  FSEL R123, R252, -INF , !P4 ;  /* 0xff800000fc7b7808 */ /* 0x000fe40006000000 */
[C---:B------:R-:W-:Y:S02]  /*5810*/  ISETP.LT.OR P5, PT, R5.reuse, R237, P2 ;  /* 0x000000ed0500720c */ /* 0x040fe400017a1670 */
[----:B------:R-:W-:-:S02]  /*5820*/  ISETP.GE.AND P4, PT, R5, R242, PT ;  /* 0x000000f20500720c */ /* 0x000fc40003f86270 */
[----:B------:R-:W-:Y:S02]  /*5830*/  ISETP.NE.AND P2, PT, R6, RZ, PT ;  /* 0x000000ff0600720c */ /* 0x000fe40003f45270 */
[----:B-1----:R-:W-:Y:S02]  /*5840*/  IADD3 R3, R0, 0x10, RZ ;  /* 0x0000001000037810 */ /* 0x002fe40007ffe0ff */
[C---:B------:R-:W-:Y:S02]  /*5850*/  ISETP.LT.OR P1, PT, R5.reuse, R236, P1 ;  /* 0x000000ec0500720c */ /* 0x040fe40000f21670 */
[----:B------:R-:W-:Y:S02]  /*5860*/  ISETP.LT.OR P0, PT, R5, R235, P0 ;  /* 0x000000eb0500720c */ /* 0x000fe40000701670 */
[----:B------:R-:W-:Y:S02]  /*5870*/  FSEL R131, R251, -INF , !P3 ;  /* 0xff800000fb837808 */ /* 0x000fe40005800000 */
[----:B------:R-:W-:-:S02]  /*5880*/  ISETP.GE.AND P3, PT, R3, R242, PT ;  /* 0x000000f20300720c */ /* 0x000fc40003f66270 */
[----:B------:R-:W-:Y:S02]  /*5890*/  ISETP.LT.OR P4, PT, R5, R238, P4 ;  /* 0x000000ee0500720c */ /* 0x000fe40002781670 */
[----:B------:R-:W-:Y:S02]  /*58a0*/  P2R R7, PR, RZ, 0x2 ;  /* 0x00000002ff077803 */ /* 0x000fe40000000000 */
[----:B------:R-:W-:Y:S02]  /*58b0*/  FSEL R134, R134, -INF , !P2 ;  /* 0xff80000086867808 */ /* 0x000fe40005000000 */
[C---:B------:R-:W-:Y:S02]  /*58c0*/  ISETP.GE.AND P2, PT, R3.reuse, R241, PT ;  /* 0x000000f10300720c */ /* 0x040fe40003f46270 */
[----:B------:R-:W-:Y:S02]  /*58d0*/  ISETP.GE.AND P1, PT, R3, R240, PT ;  /* 0x000000f00300720c */ /* 0x000fe40003f26270 */
[----:B------:R-:W-:-:S02]  /*58e0*/  P2R R5, PR, RZ, 0x1 ;  /* 0x00000001ff057803 */ /* 0x000fc40000000000 */
[C---:B------:R-:W-:Y:S02]  /*58f0*/  ISETP.LT.OR P0, PT, R3.reuse, R238, P3 ;  /* 0x000000ee0300720c */ /* 0x040fe40001f01670 */
[----:B------:R-:W-:Y:S02]  /*5900*/  FSEL R117, R248, -INF , !P4 ;  /* 0xff800000f8757808 */ /* 0x000fe40006000000 */
[C---:B------:R-:W-:Y:S02]  /*5910*/  ISETP.LT.OR P4, PT, R3.reuse, R237, P2 ;  /* 0x000000ed0300720c */ /* 0x040fe40001781670 */
[----:B------:R-:W-:Y:S02]  /*5920*/  ISETP.LT.OR P3, PT, R3, R236, P1 ;  /* 0x000000ec0300720c */ /* 0x000fe40000f61670 */
[----:B------:R-:W-:Y:S01]  /*5930*/  ISETP.NE.AND P2, PT, R7, RZ, PT ;  /* 0x000000ff0700720c */ /* 0x000fe20003f45270 */
[----:B------:R-:W-:Y:S01]  /*5940*/  FMUL.FTZ R7, R39, c[0x0][0x2ec] ;  /* 0x0000bb0027077a20 */ /* 0x000fe20000410000 */
[----:B------:R-:W-:Y:S01]  /*5950*/  ISETP.NE.AND P1, PT, R5, RZ, PT ;  /* 0x000000ff0500720c */ /* 0x000fe20003f25270 */
[----:B------:R-:W-:Y:S01]  /*5960*/  FMUL.FTZ R5, R37, c[0x0][0x2ec] ;  /* 0x0000bb0025057a20 */ /* 0x000fe20000410000 */
[----:B------:R-:W-:Y:S01]  /*5970*/  P2R R6, PR, RZ, 0x1 ;  /* 0x00000001ff067803 */ /* 0x000fe20000000000 */
[----:B------:R-:W-:Y:S01]  /*5980*/  HMMA.16816.F32.BF16 R36, R28, R18, R72 ;  /* 0x000000121c24723c */ /* 0x000fe20000041848 */
[----:B------:R-:W-:Y:S01]  /*5990*/  ISETP.GE.AND P0, PT, R3, R239, PT ;  /* 0x000000ef0300720c */ /* 0x000fe20003f06270 */
[----:B------:R-:W1:Y:S01]  /*59a0*/  LDSM.16.M88.4 R16, [R226+0x2800] ;  /* 0x00280000e210783b */ /* 0x000e620000000200 */
[----:B------:R-:W-:Y:S01]  /*59b0*/  FSEL R140, R113, -INF , !P6 ;  /* 0xff800000718c7808 */ /* 0x000fe20007000000 */
[----:B------:R5:W1:Y:S01]  /*59c0*/  MUFU.TANH R159, R5 ;  /* 0x00000005009f7308 */ /* 0x000a620000002400 */
[----:B------:R-:W-:-:S02]  /*59d0*/  ISETP.NE.AND P6, PT, R6, RZ, PT ;  /* 0x000000ff0600720c */ /* 0x000fc40003fc5270 */
[----:B------:R-:W-:Y:S02]  /*59e0*/  P2R R6, PR, RZ, 0x8 ;  /* 0x00000008ff067803 */ /* 0x000fe40000000000 */
[----:B------:R-:W-:Y:S02]  /*59f0*/  ISETP.LT.OR P3, PT, R3, R235, P0 ;  /* 0x000000eb0300720c */ /* 0x000fe40000761670 */
[----:B------:R-:W-:Y:S01]  /*5a00*/  IADD3 R3, R0, 0x11, RZ ;  /* 0x0000001100037810 */ /* 0x000fe20007ffe0ff */
[----:B------:R1:W1:Y:S01]  /*5a10*/  MUFU.TANH R148, R7 ;  /* 0x0000000700947308 */ /* 0x0002620000002400 */
[----:B------:R-:W-:Y:S02]  /*5a20*/  FSEL R137, R122, -INF , !P1 ;  /* 0xff8000007a897808 */ /* 0x000fe40004800000 */
[C---:B------:R-:W-:Y:S02]  /*5a30*/  ISETP.GE.AND P0, PT, R3.reuse, R242, PT ;  /* 0x000000f20300720c */ /* 0x040fe40003f06270 */
[----:B------:R-:W-:-:S02]  /*5a40*/  ISETP.GE.AND P1, PT, R3, R240, PT ;  /* 0x000000f00300720c */ /* 0x000fc40003f26270 */
[----:B------:R-:W-:Y:S02]  /*5a50*/  FSEL R124, R246, -INF , !P5 ;  /* 0xff800000f67c7808 */ /* 0x000fe40006800000 */
[C---:B------:R-:W-:Y:S02]  /*5a60*/  ISETP.LT.OR P5, PT, R3.reuse, R238, P0 ;  /* 0x000000ee0300720c */ /* 0x040fe400007a1670 */
[C---:B------:R-:W-:Y:S01]  /*5a70*/  ISETP.LT.OR P1, PT, R3.reuse, R236, P1 ;  /* 0x000000ec0300720c */ /* 0x040fe20000f21670 */
[----:B------:R-:W-:Y:S01]  /*5a80*/  HMMA.16816.F32.BF16 R40, R12, R22, R36 ;  /* 0x000000160c28723c */ /* 0x000fe20000041824 */
[----:B------:R-:W-:Y:S01]  /*5a90*/  ISETP.GE.AND P0, PT, R3, R239, PT ;  /* 0x000000ef0300720c */ /* 0x000fe20003f06270 */
[----:B------:R-:W2:Y:S01]  /*5aa0*/  LDSM.16.M88.4 R36, [R220+0x2800] ;  /* 0x00280000dc24783b */ /* 0x000ea20000000200 */
[----:B-----5:R-:W-:Y:S02]  /*5ab0*/  IADD3 R5, R0, 0x18, RZ ;  /* 0x0000001800057810 */ /* 0x020fe40007ffe0ff */
[----:B------:R-:W-:-:S02]  /*5ac0*/  FSEL R126, R244, -INF , !P2 ;  /* 0xff800000f47e7808 */ /* 0x000fc40005000000 */
[C---:B------:R-:W-:Y:S02]  /*5ad0*/  ISETP.GE.AND P2, PT, R3.reuse, R241, PT ;  /* 0x000000f10300720c */ /* 0x040fe40003f46270 */
[----:B------:R-:W-:Y:S02]  /*5ae0*/  P2R R20, PR, RZ, 0x2 ;  /* 0x00000002ff147803 */ /* 0x000fe40000000000 */
[----:B------:R-:W-:Y:S02]  /*5af0*/  ISETP.LT.OR P1, PT, R3, R235, P0 ;  /* 0x000000eb0300720c */ /* 0x000fe40000721670 */
[----:B------:R-:W-:Y:S02]  /*5b00*/  FSEL R113, R120, -INF , !P6 ;  /* 0xff80000078717808 */ /* 0x000fe40007000000 */
[----:B------:R-:W-:Y:S02]  /*5b10*/  ISETP.GE.AND P0, PT, R5, R242, PT ;  /* 0x000000f20500720c */ /* 0x000fe40003f06270 */
[----:B------:R-:W-:-:S02]  /*5b20*/  ISETP.LT.OR P6, PT, R3, R237, P2 ;  /* 0x000000ed0300720c */ /* 0x000fc400017c1670 */
[----:B------:R-:W-:Y:S01]  /*5b30*/  ISETP.NE.AND P2, PT, R6, RZ, PT ;  /* 0x000000ff0600720c */ /* 0x000fe20003f45270 */
[----:B------:R-:W-:Y:S01]  /*5b40*/  FMUL.FTZ R6, R48, c[0x0][0x2ec] ;  /* 0x0000bb0030067a20 */ /* 0x000fe20000410000 */
[----:B-1----:R-:W-:Y:S02]  /*5b50*/  P2R R7, PR, RZ, 0x2 ;  /* 0x00000002ff077803 */ /* 0x002fe40000000000 */
[C---:B------:R-:W-:Y:S01]  /*5b60*/  ISETP.LT.OR P0, PT, R5.reuse, R238, P0 ;  /* 0x000000ee0500720c */ /* 0x040fe20000701670 */
[----:B------:R1:W-:Y:S01]  /*5b70*/  MUFU.TANH R75, R6 ;  /* 0x00000006004b7308 */ /* 0x0003e20000002400 */
[----:B------:R-:W-:Y:S01]  /*5b80*/  ISETP.GE.AND P1, PT, R5, R240, PT ;  /* 0x000000f00500720c */ /* 0x000fe20003f26270 */
[----:B------:R-:W-:Y:S01]  /*5b90*/  FMUL.FTZ R42, R42, c[0x0][0x2ec] ;  /* 0x0000bb002a2a7a20 */ /* 0x000fe20000410000 */
[----:B------:R-:W-:Y:S01]  /*5ba0*/  FSEL R121, R121, -INF , !P4 ;  /* 0xff80000079797808 */ /* 0x000fe20006000000 */
[----:B------:R-:W-:Y:S01]  /*5bb0*/  FMUL.FTZ R43, R43, c[0x0][0x2ec] ;  /* 0x0000bb002b2b7a20 */ /* 0x000fe20000410000 */
[----:B------:R-:W-:-:S02]  /*5bc0*/  FSEL R122, R116, -INF , !P2 ;  /* 0xff800000747a7808 */ /* 0x000fc40005000000 */
[C---:B------:R-:W-:Y:S01]  /*5bd0*/  ISETP.LT.OR P4, PT, R5.reuse, R236, P1 ;  /* 0x000000ec0500720c */ /* 0x040fe20000f81670 */
[----:B------:R-:W-:Y:S01]  /*5be0*/  MUFU.TANH R139, R42 ;  /* 0x0000002a008b7308 */ /* 0x000fe20000002400 */
[----:B------:R-:W-:Y:S02]  /*5bf0*/  ISETP.GE.AND P2, PT, R5, R241, PT ;  /* 0x000000f10500720c */ /* 0x000fe40003f46270 */
[----:B------:R-:W-:Y:S02]  /*5c00*/  FSEL R102, R234, -INF , !P5 ;  /* 0xff800000ea667808 */ /* 0x000fe40006800000 */
[----:B------:R-:W-:Y:S02]  /*5c10*/  IADD3 R3, R0, 0x19, RZ ;  /* 0x0000001900037810 */ /* 0x000fe40007ffe0ff */
[----:B------:R-:W-:Y:S02]  /*5c20*/  FSEL R133, R112, -INF , !P3 ;  /* 0xff80000070857808 */ /* 0x000fe40005800000 */
[----:B-1----:R-:W-:-:S02]  /*5c30*/  P2R R6, PR, RZ, 0x1 ;  /* 0x00000001ff067803 */ /* 0x002fc40000000000 */
[C---:B------:R-:W-:Y:S02]  /*5c40*/  ISETP.GE.AND P0, PT, R5.reuse, R239, PT ;  /* 0x000000ef0500720c */ /* 0x040fe40003f06270 */
[----:B------:R-:W-:Y:S02]  /*5c50*/  ISETP.NE.AND P5, PT, R6, RZ, PT ;  /* 0x000000ff0600720c */ /* 0x000fe40003fa5270 */
[----:B------:R-:W-:Y:S02]  /*5c60*/  P2R R6, PR, RZ, 0x10 ;  /* 0x00000010ff067803 */ /* 0x000fe40000000000 */
[C---:B------:R-:W-:Y:S02]  /*5c70*/  ISETP.LT.OR P3, PT, R5.reuse, R237, P2 ;  /* 0x000000ed0500720c */ /* 0x040fe40001761670 */
[----:B------:R-:W-:Y:S01]  /*5c80*/  ISETP.LT.OR P4, PT, R5, R235, P0 ;  /* 0x000000eb0500720c */ /* 0x000fe20000781670 */
[----:B------:R-:W-:Y:S01]  /*5c90*/  FMUL.FTZ R5, R51, c[0x0][0x2ec] ;  /* 0x0000bb0033057a20 */ /* 0x000fe20000410000 */
[----:B------:R-:W-:Y:S01]  /*5ca0*/  ISETP.NE.AND P1, PT, R7, RZ, PT ;  /* 0x000000ff0700720c */ /* 0x000fe20003f25270 */
[----:B------:R-:W-:Y:S01]  /*5cb0*/  FMUL.FTZ R7, R50, c[0x0][0x2ec] ;  /* 0x0000bb0032077a20 */ /* 0x000fe20000410000 */
[----:B------:R-:W-:Y:S01]  /*5cc0*/  ISETP.GE.AND P0, PT, R3, R242, PT ;  /* 0x000000f20300720c */ /* 0x000fe20003f06270 */
[----:B------:R1:W-:Y:S01]  /*5cd0*/  MUFU.TANH R143, R5 ;  /* 0x00000005008f7308 */ /* 0x0003e20000002400 */
[----:B------:R-:W-:Y:S01]  /*5ce0*/  ISETP.NE.AND P2, PT, R20, RZ, PT ;  /* 0x000000ff1400720c */ /* 0x000fe20003f45270 */
[----:B------:R-:W-:Y:S01]  /*5cf0*/  FMUL.FTZ R20, R41, c[0x0][0x2ec] ;  /* 0x0000bb0029147a20 */ /* 0x000fe20000410000 */
[----:B------:R-:W-:Y:S01]  /*5d00*/  FSEL R116, R214, -INF , !P6 ;  /* 0xff800000d6747808 */ /* 0x000fe20007000000 */
[----:B------:R-:W-:Y:S01]  /*5d10*/  HMMA.16816.F32.BF16 R48, R8, R22, R44 ;  /* 0x000000160830723c */ /* 0x000fe2000004182c */
[----:B------:R-:W-:-:S02]  /*5d20*/  FSEL R127, R127, -INF , !P1 ;  /* 0xff8000007f7f7808 */ /* 0x000fc40004800000 */
[C---:B------:R-:W-:Y:S01]  /*5d30*/  ISETP.LT.OR P6, PT, R3.reuse, R238, P0 ;  /* 0x000000ee0300720c */ /* 0x040fe200007c1670 */
[----:B------:R5:W-:Y:S01]  /*5d40*/  MUFU.TANH R142, R20 ;  /* 0x00000014008e7308 */ /* 0x000be20000002400 */
[C---:B------:R-:W-:Y:S02]  /*5d50*/  ISETP.GE.AND P1, PT, R3.reuse, R240, PT ;  /* 0x000000f00300720c */ /* 0x040fe40003f26270 */
[----:B------:R-:W-:Y:S01]  /*5d60*/  ISETP.GE.AND P0, PT, R3, R239, PT ;  /* 0x000000ef0300720c */ /* 0x000fe20003f06270 */
[----:B------:R-:W-:Y:S01]  /*5d70*/  HMMA.16816.F32.BF16 R44, R24, R16, R104 ;  /* 0x00000010182c723c */ /* 0x000fe20000041868 */
[----:B------:R-:W-:Y:S02]  /*5d80*/  FSEL R120, R213, -INF , !P2 ;  /* 0xff800000d5787808 */ /* 0x000fe40005000000 */
[C---:B------:R-:W-:Y:S01]  /*5d90*/  ISETP.GE.AND P2, PT, R3.reuse, R241, PT ;  /* 0x000000f10300720c */ /* 0x040fe20003f46270 */
[----:B-1----:R-:W-:Y:S01]  /*5da0*/  FMUL.FTZ R5, R40, c[0x0][0x2ec] ;  /* 0x0000bb0028057a20 */ /* 0x002fe20000410000 */
[----:B------:R-:W-:Y:S01]  /*5db0*/  FSEL R101, R128, -INF , !P5 ;  /* 0xff80000080657808 */ /* 0x000fe20006800000 */
[----:B------:R1:W1:Y:S01]  /*5dc0*/  MUFU.TANH R74, R7 ;  /* 0x00000007004a7308 */ /* 0x0002620000002400 */
[----:B------:R-:W-:-:S02]  /*5dd0*/  ISETP.LT.OR P1, PT, R3, R236, P1 ;  /* 0x000000ec0300720c */ /* 0x000fc40000f21670 */
[C---:B------:R-:W-:Y:S02]  /*5de0*/  ISETP.LT.OR P0, PT, R3.reuse, R235, P0 ;  /* 0x000000eb0300720c */ /* 0x040fe40000701670 */
[----:B------:R-:W-:Y:S01]  /*5df0*/  ISETP.LT.OR P5, PT, R3, R237, P2 ;  /* 0x000000ed0300720c */ /* 0x000fe200017a1670 */
[----:B-----5:R-:W-:Y:S01]  /*5e00*/  HMMA.16816.F32.BF16 R20, R28, R16, R76 ;  /* 0x000000101c14723c */ /* 0x020fe2000004184c */
[----:B------:R-:W-:Y:S01]  /*5e10*/  ISETP.NE.AND P2, PT, R6, RZ, PT ;  /* 0x000000ff0600720c */ /* 0x000fe20003f45270 */
[----:B------:R5:W3:Y:S01]  /*5e20*/  MUFU.TANH R128, R5 ;  /* 0x0000000500807308 */ /* 0x000ae20000002400 */
[----:B------:R-:W-:Y:S02]  /*5e30*/  P2R R6, PR, RZ, 0x1 ;  /* 0x00000001ff067803 */ /* 0x000fe40000000000 */
[----:B------:R-:W-:Y:S02]  /*5e40*/  IADD3 R3, R0, 0x21, RZ ;  /* 0x0000002100037810 */ /* 0x000fe40007ffe0ff */
[----:B------:R-:W-:Y:S01]  /*5e50*/  FSEL R112, R130, -INF , !P3 ;  /* 0xff80000082707808 */ /* 0x000fe20005800000 */
[----:B------:R-:W-:Y:S01]  /*5e60*/  FMUL.FTZ R16, R51, c[0x0][0x2ec] ;  /* 0x0000bb0033107a20 */ /* 0x000fe20000410000 */
[----:B------:R-:W-:Y:S01]  /*5e70*/  FSEL R114, R114, -INF , !P2 ;  /* 0xff80000072727808 */ /* 0x000fe20005000000 */
[----:B------:R3:W-:Y:S01]  /*5e80*/  MUFU.TANH R107, R43 ;  /* 0x0000002b006b7308 */ /* 0x0007e20000002400 */
[----:B-1----:R-:W-:Y:S01]  /*5e90*/  P2R R7, PR, RZ, 0x2 ;  /* 0x00000002ff077803 */ /* 0x002fe20000000000 */
[----:B--2---:R-:W-:Y:S01]  /*5ea0*/  HMMA.16816.F32.BF16 R44, R8, R36, R44 ;  /* 0x00000024082c723c */ /* 0x004fe2000004182c */
[----:B------:R-:W-:Y:S01]  /*5eb0*/  FSEL R103, R211, -INF , !P5 ;  /* 0xff800000d3677808 */ /* 0x000fe20006800000 */
[----:B------:R-:W-:Y:S01]  /*5ec0*/  FMUL.FTZ R17, R50, c[0x0][0x2ec] ;  /* 0x0000bb0032117a20 */ /* 0x000fe20000410000 */
[----:B------:R-:W-:-:S02]  /*5ed0*/  FSEL R130, R125, -INF , !P4 ;  /* 0xff8000007d827808 */ /* 0x000fc40006000000 */
[----:B------:R-:W-:Y:S01]  /*5ee0*/  FSEL R98, R212, -INF , !P6 ;  /* 0xff800000d4627808 */ /* 0x000fe20007000000 */
[----:B------:R-:W-:Y:S01]  /*5ef0*/  MUFU.TANH R100, R16 ;  /* 0x0000001000647308 */ /* 0x000fe20000002400 */
[----:B-----5:R-:W-:Y:S02]  /*5f00*/  IADD3 R5, R0, 0x20, RZ ;  /* 0x0000002000057810 */ /* 0x020fe40007ffe0ff */
[----:B------:R-:W-:Y:S02]  /*5f10*/  IADD3 R233, R226, 0x800, RZ ;  /* 0x00000800e2e97810 */ /* 0x000fe40007ffe0ff */
[C---:B------:R-:W-:Y:S02]  /*5f20*/  ISETP.GE.AND P1, PT, R5.reuse, R240, PT ;  /* 0x000000f00500720c */ /* 0x040fe40003f26270 */
[C---:B------:R-:W-:Y:S01]  /*5f30*/  ISETP.GE.AND P0, PT, R5.reuse, R239, PT ;  /* 0x000000ef0500720c */ /* 0x040fe20003f06270 */
[----:B---3--:R-:W-:Y:S01]  /*5f40*/  HMMA.16816.F32.BF16 R40, R12, R36, R20 ;  /* 0x000000240c28723c */ /* 0x008fe20000041814 */
[C---:B------:R-:W-:Y:S01]  /*5f50*/  ISETP.GE.AND P3, PT, R5.reuse, R242, PT ;  /* 0x000000f20500720c */ /* 0x040fe20003f66270 */
[----:B------:R1:W2:Y:S01]  /*5f60*/  MUFU.TANH R96, R17 ;  /* 0x0000001100607308 */ /* 0x0002a20000002400 */
[----:B------:R-:W-:-:S02]  /*5f70*/  ISETP.GE.AND P2, PT, R5, R241, PT ;  /* 0x000000f10500720c */ /* 0x000fc40003f46270 */
[C---:B------:R-:W-:Y:S02]  /*5f80*/  ISETP.LT.OR P5, PT, R5.reuse, R236, P1 ;  /* 0x000000ec0500720c */ /* 0x040fe40000fa1670 */
[----:B------:R-:W-:Y:S01]  /*5f90*/  ISETP.LT.OR P1, PT, R5, R235, P0 ;  /* 0x000000eb0500720c */ /* 0x000fe20000721670 */
[----:B------:R-:W-:Y:S01]  /*5fa0*/  HMMA.16816.F32.BF16 R20, R28, R18, R92 ;  /* 0x000000121c14723c */ /* 0x000fe2000004185c */
[----:B------:R-:W-:Y:S02]  /*5fb0*/  ISETP.GE.AND P0, PT, R3, R242, PT ;  /* 0x000000f20300720c */ /* 0x000fe40003f06270 */
[----:B------:R-:W-:Y:S02]  /*5fc0*/  ISETP.LT.OR P4, PT, R5, R238, P3 ;  /* 0x000000ee0500720c */ /* 0x000fe40001f81670 */
[----:B------:R-:W-:Y:S02]  /*5fd0*/  ISETP.NE.AND P3, PT, R7, RZ, PT ;  /* 0x000000ff0700720c */ /* 0x000fe40003f65270 */
[----:B------:R-:W-:-:S02]  /*5fe0*/  ISETP.LT.OR P6, PT, R5, R237, P2 ;  /* 0x000000ed0500720c */ /* 0x000fc400017c1670 */
[----:B------:R-:W-:Y:S01]  /*5ff0*/  ISETP.NE.AND P2, PT, R6, RZ, PT ;  /* 0x000000ff0600720c */ /* 0x000fe20003f45270 */
[----:B------:R-:W-:Y:S01]  /*6000*/  FMUL.FTZ R6, R48, c[0x0][0x2ec] ;  /* 0x0000bb0030067a20 */ /* 0x000fe20000410000 */
[C---:B------:R-:W-:Y:S02]  /*6010*/  ISETP.LT.OR P0, PT, R3.reuse, R238, P0 ;  /* 0x000000ee0300720c */ /* 0x040fe40000701670 */
[----:B------:R-:W-:Y:S01]  /*6020*/  FSEL R104, R210, -INF , !P3 ;  /* 0xff800000d2687808 */ /* 0x000fe20005800000 */
[----:B------:R3:W5:Y:S01]  /*6030*/  MUFU.TANH R105, R6 ;  /* 0x0000000600697308 */ /* 0x0007620000002400 */
[----:B------:R-:W-:Y:S01]  /*6040*/  ISETP.GE.AND P3, PT, R3, R241, PT ;  /* 0x000000f10300720c */ /* 0x000fe20003f66270 */
[----:B-1----:R-:W-:Y:S01]  /*6050*/  FMUL.FTZ R17, R43, c[0x0][0x2ec] ;  /* 0x0000bb002b117a20 */ /* 0x002fe20000410000 */
[----:B------:R-:W-:Y:S02]  /*6060*/  FSEL R125, R208, -INF , !P2 ;  /* 0xff800000d07d7808 */ /* 0x000fe40005000000 */
[----:B------:R-:W-:-:S02]  /*6070*/  P2R R5, PR, RZ, 0x1 ;  /* 0x00000001ff057803 */ /* 0x000fc40000000000 */
[C---:B------:R-:W-:Y:S01]  /*6080*/  ISETP.GE.AND P2, PT, R3.reuse, R240, PT ;  /* 0x000000f00300720c */ /* 0x040fe20003f46270 */
[----:B------:R-:W-:Y:S01]  /*6090*/  MUFU.TANH R92, R17 ;  /* 0x00000011005c7308 */ /* 0x000fe20000002400 */
[C---:B------:R-:W-:Y:S02]  /*60a0*/  ISETP.GE.AND P0, PT, R3.reuse, R239, PT ;  /* 0x000000ef0300720c */ /* 0x040fe40003f06270 */
[----:B------:R-:W-:Y:S02]  /*60b0*/  FSEL R174, R206, -INF , !P4 ;  /* 0xff800000ceae7808 */ /* 0x000fe40006000000 */
[C---:B------:R-:W-:Y:S02]  /*60c0*/  ISETP.LT.OR P4, PT, R3.reuse, R237, P3 ;  /* 0x000000ed0300720c */ /* 0x040fe40001f81670 */
[C---:B------:R-:W-:Y:S02]  /*60d0*/  ISETP.LT.OR P3, PT, R3.reuse, R236, P2 ;  /* 0x000000ec0300720c */ /* 0x040fe40001761670 */
[----:B------:R-:W-:Y:S01]  /*60e0*/  ISETP.LT.OR P2, PT, R3, R235, P0 ;  /* 0x000000eb0300720c */ /* 0x000fe20000741670 */
[----:B------:R-:W-:Y:S01]  /*60f0*/  FMUL.FTZ R3, R49, c[0x0][0x2ec] ;  /* 0x0000bb0031037a20 */ /* 0x000fe20000410000 */
[----:B------:R-:W-:Y:S01]  /*6100*/  ISETP.NE.AND P0, PT, R5, RZ, PT ;  /* 0x000000ff0500720c */ /* 0x000fe20003f05270 */
[----:B------:R-:W-:Y:S01]  /*6110*/  HMMA.16816.F32.BF16 R48, R24, R18, R108 ;  /* 0x000000121830723c */ /* 0x000fe2000004186c */
[----:B------:R-:W-:Y:S01]  /*6120*/  IADD3 R5, R0, 0x28, RZ ;  /* 0x0000002800057810 */ /* 0x000fe20007ffe0ff */
[----:B------:R1:W1:Y:S01]  /*6130*/  MUFU.TANH R106, R3 ;  /* 0x00000003006a7308 */ /* 0x0002620000002400 */
[----:B------:R-:W-:-:S02]  /*6140*/  P2R R7, PR, RZ, 0x8 ;  /* 0x00000008ff077803 */ /* 0x000fc40000000000 */
[----:B------:R-:W-:Y:S02]  /*6150*/  ISETP.GE.AND P3, PT, R5, R242, PT ;  /* 0x000000f20500720c */ /* 0x000fe40003f66270 */
[----:B------:R-:W-:Y:S02]  /*6160*/  FSEL R169, R209, -INF , !P0 ;  /* 0xff800000d1a97808 */ /* 0x000fe40004000000 */
[----:B---3--:R-:W-:Y:S02]  /*6170*/  P2R R6, PR, RZ, 0x4 ;  /* 0x00000004ff067803 */ /* 0x008fe40000000000 */
[C---:B------:R-:W-:Y:S02]  /*6180*/  ISETP.GE.AND P0, PT, R5.reuse, R239, PT ;  /* 0x000000ef0500720c */ /* 0x040fe40003f06270 */
[----:B------:R-:W-:Y:S02]  /*6190*/  FSEL R175, R154, -INF , !P1 ;  /* 0xff8000009aaf7808 */ /* 0x000fe40004800000 */
[----:B------:R-:W-:-:S02]  /*61a0*/  ISETP.GE.AND P2, PT, R5, R241, PT ;  /* 0x000000f10500720c */ /* 0x000fc40003f46270 */
[C---:B------:R-:W-:Y:S02]  /*61b0*/  ISETP.GE.AND P1, PT, R5.reuse, R240, PT ;  /* 0x000000f00500720c */ /* 0x040fe40003f26270 */
[----:B-1----:R-:W-:Y:S02]  /*61c0*/  IADD3 R3, R0, 0x29, RZ ;  /* 0x0000002900037810 */ /* 0x002fe40007ffe0ff */
[----:B------:R-:W-:Y:S02]  /*61d0*/  FSEL R170, R170, -INF , !P4 ;  /* 0xff800000aaaa7808 */ /* 0x000fe40006000000 */
[----:B------:R-:W-:Y:S01]  /*61e0*/  ISETP.LT.OR P4, PT, R5, R238, P3 ;  /* 0x000000ee0500720c */ /* 0x000fe20001f81670 */
[----:B------:R-:W-:Y:S01]  /*61f0*/  HMMA.16816.F32.BF16 R52, R8, R38, R48 ;  /* 0x000000260834723c */ /* 0x000fe20000041830 */
[----:B------:R-:W-:Y:S02]  /*6200*/  FSEL R171, R207, -INF , !P6 ;  /* 0xff800000cfab7808 */ /* 0x000fe40007000000 */
[----:B------:R-:W-:-:S02]  /*6210*/  ISETP.LT.OR P3, PT, R5, R235, P0 ;  /* 0x000000eb0500720c */ /* 0x000fc40000761670 */
[----:B------:R-:W-:Y:S02]  /*6220*/  FSEL R173, R168, -INF , !P5 ;  /* 0xff800000a8ad7808 */ /* 0x000fe40006800000 */
[----:B------:R-:W-:Y:S02]  /*6230*/  ISETP.LT.OR P6, PT, R5, R237, P2 ;  /* 0x000000ed0500720c */ /* 0x000fe400017c1670 */
[----:B------:R-:W-:Y:S02]  /*6240*/  ISETP.GE.AND P0, PT, R3, R242, PT ;  /* 0x000000f20300720c */ /* 0x000fe40003f06270 */
[----:B------:R-:W-:Y:S01]  /*6250*/  ISETP.NE.AND P2, PT, R7, RZ, PT ;  /* 0x000000ff0700720c */ /* 0x000fe20003f45270 */
[----:B------:R-:W-:Y:S01]  /*6260*/  FMUL.FTZ R7, R42, c[0x0][0x2ec] ;  /* 0x0000bb002a077a20 */ /* 0x000fe20000410000 */
[----:B------:R-:W-:Y:S02]  /*6270*/  ISETP.LT.OR P5, PT, R5, R236, P1 ;  /* 0x000000ec0500720c */ /* 0x000fe40000fa1670 */
[----:B------:R-:W-:Y:S01]  /*6280*/  ISETP.NE.AND P1, PT, R6, RZ, PT ;  /* 0x000000ff0600720c */ /* 0x000fe20003f25270 */
[----:B------:R-:W-:Y:S01]  /*6290*/  FMUL.FTZ R6, R40, c[0x0][0x2ec] ;  /* 0x0000bb0028067a20 */ /* 0x000fe20000410000 */
[----:B------:R-:W-:Y:S01]  /*62a0*/  ISETP.LT.OR P0, PT, R3, R238, P0 ;  /* 0x000000ee0300720c */ /* 0x000fe20000701670 */
[----:B------:R-:W-:Y:S01]  /*62b0*/  MUFU.TANH R89, R7 ;  /* 0x0000000700597308 */ /* 0x000fe20000002400 */
[----:B------:R-:W-:-:S02]  /*62c0*/  FSEL R168, R205, -INF , !P2 ;  /* 0xff800000cda87808 */ /* 0x000fc40005000000 */
[----:B------:R-:W-:Y:S02]  /*62d0*/  ISETP.GE.AND P2, PT, R3, R241, PT ;  /* 0x000000f10300720c */ /* 0x000fe40003f46270 */
[----:B------:R-:W-:Y:S02]  /*62e0*/  FSEL R172, R157, -INF , !P1 ;  /* 0xff8000009dac7808 */ /* 0x000fe40004800000 */
[C---:B------:R-:W-:Y:S01]  /*62f0*/  ISETP.GE.AND P1, PT, R3.reuse, R240, PT ;  /* 0x000000f00300720c */ /* 0x040fe20003f26270 */
[----:B------:R1:W3:Y:S01]  /*6300*/  MUFU.TANH R97, R6 ;  /* 0x0000000600617308 */ /* 0x0002e20000002400 */
[----:B------:R-:W-:Y:S02]  /*6310*/  P2R R5, PR, RZ, 0x1 ;  /* 0x00000001ff057803 */ /* 0x000fe40000000000 */
[----:B------:R-:W-:Y:S02]  /*6320*/  FSEL R156, R156, -INF , !P4 ;  /* 0xff8000009c9c7808 */ /* 0x000fe40006000000 */
[----:B------:R-:W-:-:S02]  /*6330*/  ISETP.LT.OR P4, PT, R3, R237, P2 ;  /* 0x000000ed0300720c */ /* 0x000fc40001781670 */
[----:B------:R-:W-:Y:S02]  /*6340*/  ISETP.LT.OR P2, PT, R3, R236, P1 ;  /* 0x000000ec0300720c */ /* 0x000fe40000f41670 */
[----:B------:R-:W-:Y:S02]  /*6350*/  ISETP.NE.AND P1, PT, R5, RZ, PT ;  /* 0x000000ff0500720c */ /* 0x000fe40003f25270 */
[----:B------:R-:W-:Y:S02]  /*6360*/  IADD3 R5, R0, 0x30, RZ ;  /* 0x0000003000057810 */ /* 0x000fe40007ffe0ff */
[----:B------:R-:W-:Y:S02]  /*6370*/  ISETP.GE.AND P0, PT, R3, R239, PT ;  /* 0x000000ef0300720c */ /* 0x000fe40003f06270 */
[----:B------:R-:W-:Y:S01]  /*6380*/  P2R R16, PR, RZ, 0x4 ;  /* 0x00000004ff107803 */ /* 0x000fe20000000000 */
[----:B-1----:R-:W-:Y:S01]  /*6390*/  FMUL.FTZ R6, R41, c[0x0][0x2ec] ;  /* 0x0000bb0029067a20 */ /* 0x002fe20000410000 */
[----:B------:R-:W-:Y:S01]  /*63a0*/  ISETP.GE.AND P2, PT, R5, R241, PT ;  /* 0x000000f10500720c */ /* 0x000fe20003f46270 */
[----:B------:R-:W-:Y:S01]  /*63b0*/  HMMA.16816.F32.BF16 R40, R12, R38, R20 ;  /* 0x000000260c28723c */ /* 0x000fe20000041814 */
[----:B------:R-:W-:Y:S01]  /*63c0*/  ISETP.LT.OR P0, PT, R3, R235, P0 ;  /* 0x000000eb0300720c */ /* 0x000fe20000701670 */
[----:B------:R1:W1:Y:S01]  /*63d0*/  MUFU.TANH R99, R6 ;  /* 0x0000000600637308 */ /* 0x0002620000002400 */
[----:B------:R-:W-:Y:S01]  /*63e0*/  FSEL R154, R155, -INF , !P6 ;  /* 0xff8000009b9a7808 */ /* 0x000fe20007000000 */
[----:B------:R-:W-:Y:S01]  /*63f0*/  LDSM.16.M88.4 R36, [R220+0x3000] ;  /* 0x00300000dc24783b */ /* 0x000fe20000000200 */
[----:B------:R-:W-:-:S02]  /*6400*/  ISETP.LT.OR P6, PT, R5, R237, P2 ;  /* 0x000000ed0500720c */ /* 0x000fc400017c1670 */
[----:B------:R-:W-:Y:S01]  /*6410*/  ISETP.NE.AND P2, PT, R16, RZ, PT ;  /* 0x000000ff1000720c */ /* 0x000fe20003f45270 */
[----:B------:R-:W-:Y:S01]  /*6420*/  FMUL.FTZ R16, R44, c[0x0][0x2ec] ;  /* 0x0000bb002c107a20 */ /* 0x000fe20000410000 */
[----:B------:R-:W-:Y:S02]  /*6430*/  FSEL R155, R150, -INF , !P5 ;  /* 0xff800000969b7808 */ /* 0x000fe40006800000 */
[----:B------:R-:W-:Y:S01]  /*6440*/  FSEL R150, R204, -INF , !P1 ;  /* 0xff800000cc967808 */ /* 0x000fe20004800000 */
[----:B------:R2:W2:Y:S01]  /*6450*/  MUFU.TANH R85, R16 ;  /* 0x0000001000557308 */ /* 0x0004a20000002400 */
[----:B------:R-:W-:Y:S02]  /*6460*/  IADD3 R3, R0, 0x31, RZ ;  /* 0x0000003100037810 */ /* 0x000fe40007ffe0ff */
[----:B------:R-:W-:Y:S02]  /*6470*/  ISETP.GE.AND P1, PT, R5, R240, PT ;  /* 0x000000f00500720c */ /* 0x000fe40003f26270 */
[----:B------:R-:W-:-:S02]  /*6480*/  FSEL R157, R147, -INF , !P3 ;  /* 0xff800000939d7808 */ /* 0x000fc40005800000 */
[----:B-1----:R-:W-:Y:S02]  /*6490*/  P2R R6, PR, RZ, 0x1 ;  /* 0x00000001ff067803 */ /* 0x002fe40000000000 */
[----:B------:R-:W-:Y:S02]  /*64a0*/  ISETP.GE.AND P0, PT, R5, R242, PT ;  /* 0x000000f20500720c */ /* 0x000fe40003f06270 */
[----:B------:R-:W-:Y:S01]  /*64b0*/  FSEL R151, R151, -INF , !P4 ;  /* 0xff80000097977808 */ /* 0x000fe20006000000 */
[----:B------:R-:W-:Y:S01]  /*64c0*/  FMUL.FTZ R21, R40, c[0x0][0x2ec] ;  /* 0x0000bb0028157a20 */ /* 0x000fe20000410000 */
[----:B------:R-:W-:Y:S02]  /*64d0*/  ISETP.LT.OR P0, PT, R5, R238, P0 ;  /* 0x000000ee0500720c */ /* 0x000fe40000701670 */
[----:B------:R-:W-:Y:S01]  /*64e0*/  ISETP.GE.AND P5, PT, R3, R242, PT ;  /* 0x000000f20300720c */ /* 0x000fe20003fa6270 */
[----:B--2---:R-:W1:Y:S01]  /*64f0*/  LDSM.16.M88.4 R16, [R226+0x3000] ;  /* 0x00300000e210783b */ /* 0x004e620000000200 */
[----:B------:R-:W-:Y:S01]  /*6500*/  P2R R7, PR, RZ, 0x1 ;  /* 0x00000001ff077803 */ /* 0x000fe20000000000 */
[----:B------:R-:W-:Y:S01]  /*6510*/  MUFU.TANH R81, R21 ;  /* 0x0000001500517308 */ /* 0x000fe20000002400 */
[----:B------:R-:W-:-:S02]  /*6520*/  ISETP.GE.AND P0, PT, R5, R239, PT ;  /* 0x000000ef0500720c */ /* 0x000fc40003f06270 */
[C---:B------:R-:W-:Y:S02]  /*6530*/  ISETP.LT.OR P4, PT, R5.reuse, R236, P1 ;  /* 0x000000ec0500720c */ /* 0x040fe40000f81670 */
[----:B------:R-:W-:Y:S02]  /*6540*/  ISETP.LT.OR P3, PT, R5, R235, P0 ;  /* 0x000000eb0500720c */ /* 0x000fe40000761670 */
[----:B------:R-:W-:Y:S01]  /*6550*/  ISETP.NE.AND P1, PT, R6, RZ, PT ;  /* 0x000000ff0600720c */ /* 0x000fe20003f25270 */
[----:B------:R-:W-:Y:S01]  /*6560*/  FMUL.FTZ R6, R45, c[0x0][0x2ec] ;  /* 0x0000bb002d067a20 */ /* 0x000fe20000410000 */
[----:B------:R-:W-:Y:S01]  /*6570*/  ISETP.NE.AND P0, PT, R7, RZ, PT ;  /* 0x000000ff0700720c */ /* 0x000fe20003f05270 */
[----:B------:R-:W-:Y:S01]  /*6580*/  FMUL.FTZ R7, R47, c[0x0][0x2ec] ;  /* 0x0000bb002f077a20 */ /* 0x000fe20000410000 */
[----:B------:R-:W-:Y:S01]  /*6590*/  ISETP.LT.OR P5, PT, R3, R238, P5 ;  /* 0x000000ee0300720c */ /* 0x000fe20002fa1670 */
[----:B------:R2:W-:Y:S01]  /*65a0*/  MUFU.TANH R88, R6 ;  /* 0x0000000600587308 */ /* 0x0005e20000002400 */
[----:B------:R-:W-:-:S02]  /*65b0*/  FSEL R147, R183, -INF , !P2 ;  /* 0xff800000b7937808 */ /* 0x000fc40005000000 */
[----:B------:R-:W-:Y:S02]  /*65c0*/  ISETP.GE.AND P2, PT, R3, R241, PT ;  /* 0x000000f10300720c */ /* 0x000fe40003f46270 */
[----:B----4-:R-:W-:Y:S02]  /*65d0*/  FSEL R153, R153, -INF , !P1 ;  /* 0xff80000099997808 */ /* 0x010fe40004800000 */
[----:B------:R-:W-:Y:S01]  /*65e0*/  FSEL R209, R181, -INF , !P0 ;  /* 0xff800000b5d17808 */ /* 0x000fe20004000000 */
[----:B------:R4:W-:Y:S01]  /*65f0*/  MUFU.TANH R82, R7 ;  /* 0x0000000700527308 */ /* 0x0009e20000002400 */
[C---:B------:R-:W-:Y:S02]  /*6600*/  ISETP.GE.AND P1, PT, R3.reuse, R240, PT ;  /* 0x000000f00300720c */ /* 0x040fe40003f26270 */
[----:B------:R-:W-:Y:S02]  /*6610*/  ISETP.GE.AND P0, PT, R3, R239, PT ;  /* 0x000000ef0300720c */ /* 0x000fe40003f06270 */
[----:B------:R-:W-:-:S02]  /*6620*/  P2R R5, PR, RZ, 0x20 ;  /* 0x00000020ff057803 */ /* 0x000fc40000000000 */
[C---:B------:R-:W-:Y:S01]  /*6630*/  ISETP.LT.OR P5, PT, R3.reuse, R237, P2 ;  /* 0x000000ed0300720c */ /* 0x040fe200017a1670 */
[----:B--2---:R-:W-:Y:S01]  /*6640*/  FMUL.FTZ R6, R46, c[0x0][0x2ec] ;  /* 0x0000bb002e067a20 */ /* 0x004fe20000410000 */
[C---:B------:R-:W-:Y:S02]  /*6650*/  ISETP.LT.OR P2, PT, R3.reuse, R236, P1 ;  /* 0x000000ec0300720c */ /* 0x040fe40000f41670 */
[----:B------:R-:W-:Y:S01]  /*6660*/  ISETP.LT.OR P0, PT, R3, R235, P0 ;  /* 0x000000eb0300720c */ /* 0x000fe20000701670 */
[----:B------:R2:W2:Y:S01]  /*6670*/  MUFU.TANH R77, R6 ;  /* 0x00000006004d7308 */ /* 0x0004a20000002400 */
[----:B------:R-:W-:Y:S02]  /*6680*/  IADD3 R3, R0, 0x38, RZ ;  /* 0x0000003800037810 */ /* 0x000fe40007ffe0ff */
[----:B------:R-:W-:Y:S02]  /*6690*/  ISETP.NE.AND P1, PT, R5, RZ, PT ;  /* 0x000000ff0500720c */ /* 0x000fe40003f25270 */
[----:B------:R-:W-:Y:S01]  /*66a0*/  P2R R5, PR, RZ, 0x1 ;  /* 0x00000001ff057803 */ /* 0x000fe20000000000 */
[----:B-1----:R-:W-:Y:S01]  /*66b0*/  HMMA.16816.F32.BF16 R44, R28, R16, R56 ;  /* 0x000000101c2c723c */ /* 0x002fe20000041838 */
[----:B------:R-:W-:-:S02]  /*66c0*/  ISETP.GE.AND P0, PT, R3, R242, PT ;  /* 0x000000f20300720c */ /* 0x000fc40003f06270 */
[----:B------:R-:W-:Y:S02]  /*66d0*/  P2R R20, PR, RZ, 0x4 ;  /* 0x00000004ff147803 */ /* 0x000fe40000000000 */
[C---:B------:R-:W-:Y:S02]  /*66e0*/  ISETP.LT.OR P0, PT, R3.reuse, R238, P0 ;  /* 0x000000ee0300720c */ /* 0x040fe40000701670 */
[C---:B------:R-:W-:Y:S01]  /*66f0*/  ISETP.GE.AND P2, PT, R3.reuse, R241, PT ;  /* 0x000000f10300720c */ /* 0x040fe20003f46270 */
[----:B------:R-:W-:Y:S01]  /*6700*/  HMMA.16816.F32.BF16 R48, R24, R16, R160 ;  /* 0x000000101830723c */ /* 0x000fe200000418a0 */
[----:B----4-:R-:W-:Y:S02]  /*6710*/  P2R R7, PR, RZ, 0x1 ;  /* 0x00000001ff077803 */ /* 0x010fe40000000000 */
[----:B------:R-:W-:Y:S02]  /*6720*/  ISETP.GE.AND P0, PT, R3, R239, PT ;  /* 0x000000ef0300720c */ /* 0x000fe40003f06270 */
[----:B------:R-:W-:-:S02]  /*6730*/  FSEL R197, R182, -INF , !P1 ;  /* 0xff800000b6c57808 */ /* 0x000fc40004800000 */
[----:B------:R-:W-:Y:S01]  /*6740*/  FSEL R208, R158, -INF , !P3 ;  /* 0xff8000009ed07808 */ /* 0x000fe20005800000 */
[----:B------:R-:W-:Y:S01]  /*6750*/  IMAD.MOV.U32 R160, RZ, RZ, R184 ;  /* 0x000000ffffa07224 */ /* 0x000fe200078e00b8 */
[C---:B------:R-:W-:Y:S01]  /*6760*/  ISETP.GE.AND P1, PT, R3.reuse, R240, PT ;  /* 0x000000f00300720c */ /* 0x040fe20003f26270 */
[----:B------:R-:W-:Y:S01]  /*6770*/  FMUL.FTZ R16, R52, c[0x0][0x2ec] ;  /* 0x0000bb0034107a20 */ /* 0x000fe20000410000 */
[----:B------:R-:W-:Y:S01]  /*6780*/  FSEL R200, R180, -INF , !P5 ;  /* 0xff800000b4c87808 */ /* 0x000fe20006800000 */
[----:B------:R-:W-:Y:S01]  /*6790*/  IMAD.MOV.U32 R161, RZ, RZ, R185 ;  /* 0x000000ffffa17224 */ /* 0x000fe200078e00b9 */
[C---:B------:R-:W-:Y:S01]  /*67a0*/  ISETP.LT.OR P5, PT, R3.reuse, R237, P2 ;  /* 0x000000ed0300720c */ /* 0x040fe200017a1670 */
[----:B------:R1:W-:Y:S01]  /*67b0*/  MUFU.TANH R78, R16 ;  /* 0x00000010004e7308 */ /* 0x0003e20000002400 */
[----:B------:R-:W-:Y:S01]  /*67c0*/  ISETP.LT.OR P3, PT, R3, R235, P0 ;  /* 0x000000eb0300720c */ /* 0x000fe20000761670 */
[----:B------:R-:W-:Y:S01]  /*67d0*/  IMAD.MOV.U32 R162, RZ, RZ, R186 ;  /* 0x000000ffffa27224 */ /* 0x000fe200078e00ba */
[----:B------:R-:W-:Y:S01]  /*67e0*/  ISETP.NE.AND P2, PT, R20, RZ, PT ;  /* 0x000000ff1400720c */ /* 0x000fe20003f45270 */
[----:B------:R-:W-:Y:S01]  /*67f0*/  FMUL.FTZ R20, R41, c[0x0][0x2ec] ;  /* 0x0000bb0029147a20 */ /* 0x000fe20000410000 */
[----:B------:R-:W-:Y:S01]  /*6800*/  ISETP.NE.AND P0, PT, R7, RZ, PT ;  /* 0x000000ff0700720c */ /* 0x000fe20003f05270 */
[----:B------:R-:W-:Y:S01]  /*6810*/  IMAD.MOV.U32 R163, RZ, RZ, R187 ;  /* 0x000000ffffa37224 */ /* 0x000fe200078e00bb */
[----:B--2---:R-:W-:Y:S01]  /*6820*/  IADD3 R6, R0, 0x39, RZ ;  /* 0x0000003900067810 */ /* 0x004fe20007ffe0ff */
[----:B------:R2:W-:Y:S01]  /*6830*/  MUFU.TANH R84, R20 ;  /* 0x0000001400547308 */ /* 0x0005e20000002400 */
[----:B------:R-:W-:Y:S01]  /*6840*/  FSEL R205, R176, -INF , !P4 ;  /* 0xff800000b0cd7808 */ /* 0x000fe20006000000 */
[----:B------:R-:W-:Y:S01]  /*6850*/  HMMA.16816.F32.BF16 R56, R8, R36, R48 ;  /* 0x000000240838723c */ /* 0x000fe20000041830 */
[----:B------:R-:W-:Y:S01]  /*6860*/  ISETP.LT.OR P4, PT, R3, R236, P1 ;  /* 0x000000ec0300720c */ /* 0x000fe20000f81670 */
[----:B------:R-:W-:Y:S01]  /*6870*/  FMUL.FTZ R3, R42, c[0x0][0x2ec] ;  /* 0x0000bb002a037a20 */ /* 0x000fe20000410000 */
[----:B------:R-:W-:-:S02]  /*6880*/  ISETP.NE.AND P1, PT, R5, RZ, PT ;  /* 0x000000ff0500720c */ /* 0x000fc40003f25270 */
[----:B------:R-:W-:Y:S01]  /*6890*/  FSEL R189, R63, -INF , !P0 ;  /* 0xff8000003fbd7808 */ /* 0x000fe20004000000 */
[----:B------:R4:W3:Y:S01]  /*68a0*/  MUFU.TANH R79, R3 ;  /* 0x00000003004f7308 */ /* 0x0008e20000002400 */
[----:B------:R-:W-:Y:S01]  /*68b0*/  ISETP.GE.AND P0, PT, R6, R239, PT ;  /* 0x000000ef0600720c */ /* 0x000fe20003f06270 */
[----:B-1----:R-:W-:Y:S01]  /*68c0*/  FMUL.FTZ R16, R53, c[0x0][0x2ec] ;  /* 0x0000bb0035107a20 */ /* 0x002fe20000410000 */
[----:B------:R-:W-:Y:S02]  /*68d0*/  FSEL R203, R179, -INF , !P6 ;  /* 0xff800000b3cb7808 */ /* 0x000fe40007000000 */
[----:B------:R-:W-:Y:S02]  /*68e0*/  FSEL R196, R178, -INF , !P2 ;  /* 0xff800000b2c47808 */ /* 0x000fe40005000000 */
[----:B------:R-:W-:Y:S01]  /*68f0*/  FSEL R198, R177, -INF , !P1 ;  /* 0xff800000b1c67808 */ /* 0x000fe20004800000 */
[----:B--2---:R-:W1:Y:S01]  /*6900*/  LDSM.16.M88.4 R20, [R226+0x3800] ;  /* 0x00380000e214783b */ /* 0x004e620000000200 */
[C---:B------:R-:W-:Y:S01]  /*6910*/  ISETP.GE.AND P6, PT, R6.reuse, R242, PT ;  /* 0x000000f20600720c */ /* 0x040fe20003fc6270 */
[----:B------:R-:W-:Y:S01]  /*6920*/  MUFU.TANH R80, R16 ;  /* 0x0000001000507308 */ /* 0x000fe20000002400 */
[----:B------:R-:W-:-:S02]  /*6930*/  ISETP.GE.AND P2, PT, R6, R241, PT ;  /* 0x000000f10600720c */ /* 0x000fc40003f46270 */
[C---:B------:R-:W-:Y:S02]  /*6940*/  ISETP.GE.AND P1, PT, R6.reuse, R240, PT ;  /* 0x000000f00600720c */ /* 0x040fe40003f26270 */
[----:B------:R-:W-:Y:S01]  /*6950*/  ISETP.LT.OR P0, PT, R6, R235, P0 ;  /* 0x000000eb0600720c */ /* 0x000fe20000701670 */
[----:B----4-:R-:W-:Y:S01]  /*6960*/  FMUL.FTZ R3, R43, c[0x0][0x2ec] ;  /* 0x0000bb002b037a20 */ /* 0x010fe20000410000 */
[----:B------:R-:W-:Y:S02]  /*6970*/  IADD3 R5, R0, 0x40, RZ ;  /* 0x0000004000057810 */ /* 0x000fe40007ffe0ff */
[C---:B------:R-:W-:Y:S01]  /*6980*/  ISETP.LT.OR P6, PT, R6.reuse, R238, P6 ;  /* 0x000000ee0600720c */ /* 0x040fe200037c1670 */
[----:B------:R2:W4:Y:S01]  /*6990*/  MUFU.TANH R83, R3 ;  /* 0x0000000300537308 */ /* 0x0005220000002400 */
[C---:B------:R-:W-:Y:S02]  /*69a0*/  ISETP.LT.OR P2, PT, R6.reuse, R237, P2 ;  /* 0x000000ed0600720c */ /* 0x040fe40001741670 */
[----:B------:R-:W-:-:S02]  /*69b0*/  ISETP.LT.OR P1, PT, R6, R236, P1 ;  /* 0x000000ec0600720c */ /* 0x000fc40000f21670 */
[----:B------:R-:W-:Y:S02]  /*69c0*/  P2R R6, PR, RZ, 0x1 ;  /* 0x00000001ff067803 */ /* 0x000fe40000000000 */
[----:B------:R-:W-:Y:S02]  /*69d0*/  ISETP.GE.AND P0, PT, R5, R242, PT ;  /* 0x000000f20500720c */ /* 0x000fe40003f06270 */
[----:B------:R-:W-:Y:S02]  /*69e0*/  FSEL R188, R61, -INF , !P5 ;  /* 0xff8000003dbc7808 */ /* 0x000fe40006800000 */
[C---:B------:R-:W-:Y:S02]  /*69f0*/  ISETP.LT.OR P5, PT, R5.reuse, R238, P0 ;  /* 0x000000ee0500720c */ /* 0x040fe400007a1670 */
[----:B------:R-:W-:Y:S02]  /*6a00*/  ISETP.GE.AND P0, PT, R5, R239, PT ;  /* 0x000000ef0500720c */ /* 0x000fe40003f06270 */
[----:B------:R-:W-:-:S02]  /*6a10*/  P2R R40, PR, RZ, 0x4 ;  /* 0x00000004ff287803 */ /* 0x000fc40000000000 */
[----:B------:R-:W-:Y:S02]  /*6a20*/  FSEL R190, R60, -INF , !P3 ;  /* 0xff8000003cbe7808 */ /* 0x000fe40005800000 */
[----:B------:R-:W-:Y:S02]  /*6a30*/  ISETP.LT.OR P3, PT, R5, R235, P0 ;  /* 0x000000eb0500720c */ /* 0x000fe40000761670 */
[----:B------:R-:W-:Y:S02]  /*6a40*/  ISETP.NE.AND P0, PT, R40, RZ, PT ;  /* 0x000000ff2800720c */ /* 0x000fe40003f05270 */
[----:B--2---:R-:W-:Y:S01]  /*6a50*/  IADD3 R3, R0, 0x41, RZ ;  /* 0x0000004100037810 */ /* 0x004fe20007ffe0ff */
[----:B------:R-:W2:Y:S01]  /*6a60*/  LDSM.16.M88.4 R40, [R220+0x3800] ;  /* 0x00380000dc28783b */ /* 0x000ea20000000200 */
[----:B------:R-:W-:Y:S01]  /*6a70*/  FSEL R184, R62, -INF , !P4 ;  /* 0xff8000003eb87808 */ /* 0x000fe20006000000 */
[----:B------:R-:W-:-:S04]  /*6a80*/  DEPBAR.LE SB0, 0x0 ;  /* 0x000080000000791a */ /* 0x000fc80000000000 */
[----:B------:R-:W-:Y:S01]  /*6a90*/  P2R R7, PR, RZ, 0x2 ;  /* 0x00000002ff077803 */ /* 0x000fe20000000000 */
[----:B------:R-:W-:Y:S01]  /*6aa0*/  HMMA.16816.F32.BF16 R60, R12, R36, R44 ;  /* 0x000000240c3c723c */ /* 0x000fe2000004182c */
[C---:B------:R-:W-:Y:S01]  /*6ab0*/  ISETP.GE.AND P2, PT, R5.reuse, R241, PT ;  /* 0x000000f10500720c */ /* 0x040fe20003f46270 */
[----:B------:R-:W-:Y:S01]  /*6ac0*/  BAR.SYNC.DEFER_BLOCKING 0x0 ;  /* 0x0000000000007b1d */ /* 0x000fe20000010000 */
[----:B------:R-:W-:Y:S02]  /*6ad0*/  ISETP.GE.AND P1, PT, R5, R240, PT ;  /* 0x000000f00500720c */ /* 0x000fe40003f26270 */
[----:B------:R-:W-:Y:S02]  /*6ae0*/  FSEL R177, R64, -INF , !P0 ;  /* 0xff80000040b17808 */ /* 0x000fe40004000000 */
[----:B------:R-:W-:Y:S01]  /*6af0*/  FSEL R178, R65, -INF , !P6 ;  /* 0xff80000041b27808 */ /* 0x000fe20007000000 */
[----:B-1----:R-:W-:Y:S01]  /*6b00*/  HMMA.16816.F32.BF16 R44, R28, R20, R68 ;  /* 0x000000141c2c723c */ /* 0x002fe20000041844 */
[----:B------:R-:W-:-:S02]  /*6b10*/  ISETP.GE.AND P0, PT, R3, R242, PT ;  /* 0x000000f20300720c */ /* 0x000fc40003f06270 */
[----:B------:R-:W-:Y:S02]  /*6b20*/  ISETP.LT.OR P6, PT, R5, R237, P2 ;  /* 0x000000ed0500720c */ /* 0x000fe400017c1670 */
[----:B------:R-:W-:Y:S02]  /*6b30*/  ISETP.NE.AND P2, PT, R7, RZ, PT ;  /* 0x000000ff0700720c */ /* 0x000fe40003f45270 */
[----:B------:R-:W-:Y:S01]  /*6b40*/  ISETP.LT.OR P4, PT, R5, R236, P1 ;  /* 0x000000ec0500720c */ /* 0x000fe20000f81670 */
[----:B------:R-:W-:Y:S01]  /*6b50*/  FMUL.FTZ R5, R54, c[0x0][0x2ec] ;  /* 0x0000bb0036057a20 */ /* 0x000fe20000410000 */
[----:B------:R-:W-:Y:S01]  /*6b60*/  ISETP.NE.AND P1, PT, R6, RZ, PT ;  /* 0x000000ff0600720c */ /* 0x000fe20003f25270 */
[----:B------:R-:W-:Y:S01]  /*6b70*/  FMUL.FTZ R6, R55, c[0x0][0x2ec] ;  /* 0x0000bb0037067a20 */ /* 0x000fe20000410000 */
[C---:B------:R-:W-:Y:S01]  /*6b80*/  ISETP.LT.OR P0, PT, R3.reuse, R238, P0 ;  /* 0x000000ee0300720c */ /* 0x040fe20000701670 */
[----:B------:R1:W1:Y:S01]  /*6b90*/  MUFU.TANH R72, R5 ;  /* 0x0000000500487308 */ /* 0x0002620000002400 */
[----:B------:R-:W-:Y:S01]  /*6ba0*/  FSEL R176, R152, -INF , !P2 ;  /* 0xff80000098b07808 */ /* 0x000fe20005000000 */
[----:B------:R-:W-:Y:S01]  /*6bb0*/  HMMA.16816.F32.BF16 R52, R24, R20, R164 ;  /* 0x000000141834723c */ /* 0x000fe200000418a4 */
[----:B------:R-:W-:Y:S01]  /*6bc0*/  ISETP.GE.AND P2, PT, R3, R241, PT ;  /* 0x000000f10300720c */ /* 0x000fe20003f46270 */
[----:B------:R-:W-:Y:S01]  /*6bd0*/  FMUL.FTZ R7, R60, c[0x0][0x2ec] ;  /* 0x0000bb003c077a20 */ /* 0x000fe20000410000 */
[----:B------:R-:W-:Y:S01]  /*6be0*/  FSEL R181, R149, -INF , !P1 ;  /* 0xff80000095b57808 */ /* 0x000fe20004800000 */
[----:B------:R-:W-:Y:S01]  /*6bf0*/  FMUL.FTZ R17, R61, c[0x0][0x2ec] ;  /* 0x0000bb003d117a20 */ /* 0x000fe20000410000 */
[----:B------:R-:W-:Y:S01]  /*6c00*/  ISETP.GE.AND P1, PT, R3, R240, PT ;  /* 0x000000f00300720c */ /* 0x000fe20003f26270 */
[----:B------:R3:W3:Y:S01]  /*6c10*/  MUFU.TANH R76, R6 ;  /* 0x00000006004c7308 */ /* 0x0006e20000002400 */
[----:B------:R-:W-:Y:S01]  /*6c20*/  FSEL R110, R145, -INF , !P5 ;  /* 0xff800000916e7808 */ /* 0x000fe20006800000 */
[----:B------:R-:W-:Y:S01]  /*6c30*/  HMMA.16816.F32.BF16 R64, R32, R86, R228 ;  /* 0x000000562040723c */ /* 0x000fe200000418e4 */
[----:B------:R-:W-:Y:S01]  /*6c40*/  ISETP.LT.OR P5, PT, R3, R237, P2 ;  /* 0x000000ed0300720c */ /* 0x000fe200017a1670 */
[----:B------:R-:W-:Y:S01]  /*6c50*/  FMUL.FTZ R20, R59, c[0x0][0x2ec] ;  /* 0x0000bb003b147a20 */ /* 0x000fe20000410000 */
[----:B------:R-:W-:-:S02]  /*6c60*/  ISETP.LT.OR P2, PT, R3, R236, P1 ;  /* 0x000000ec0300720c */ /* 0x000fc40000f41670 */
[----:B------:R-:W-:Y:S01]  /*6c70*/  FSEL R248, R146, -INF , !P6 ;  /* 0xff80000092f87808 */ /* 0x000fe20007000000 */
[----:B------:R3:W3:Y:S01]  /*6c80*/  MUFU.TANH R73, R7 ;  /* 0x0000000700497308 */ /* 0x0006e20000002400 */
[----:B-1----:R-:W-:Y:S01]  /*6c90*/  P2R R5, PR, RZ, 0x1 ;  /* 0x00000001ff057803 */ /* 0x002fe20000000000 */
[-C--:B--2---:R-:W-:Y:S01]  /*6ca0*/  HMMA.16816.F32.BF16 R48, R12, R40.reuse, R44 ;  /* 0x000000280c30723c */ /* 0x084fe2000004182c */
[----:B------:R-:W-:Y:S02]  /*6cb0*/  ISETP.GE.AND P0, PT, R3, R239, PT ;  /* 0x000000ef0300720c */ /* 0x000fe40003f06270 */
[----:B------:R-:W-:Y:S02]  /*6cc0*/  ISETP.NE.AND P1, PT, R5, RZ, PT ;  /* 0x000000ff0500720c */ /* 0x000fe40003f25270 */
[----:B------:R-:W-:Y:S01]  /*6cd0*/  ISETP.LT.OR P0, PT, R3, R235, P0 ;  /* 0x000000eb0300720c */ /* 0x000fe20000701670 */
[----:B------:R-:W-:Y:S01]  /*6ce0*/  MUFU.TANH R69, R20 ;  /* 0x0000001400457308 */ /* 0x000fe20000002400 */
[----:B------:R-:W-:Y:S01]  /*6cf0*/  IADD3 R5, R0, 0x48, RZ ;  /* 0x0000004800057810 */ /* 0x000fe20007ffe0ff */
[----:B------:R-:W-:Y:S01]  /*6d00*/  HMMA.16816.F32.BF16 R44, R8, R40, R52 ;  /* 0x00000028082c723c */ /* 0x000fe20000041834 */
[----:B------:R-:W-:-:S02]  /*6d10*/  P2R R16, PR, RZ, 0x1 ;  /* 0x00000001ff107803 */ /* 0x000fc40000000000 */
[----:B------:R-:W-:Y:S02]  /*6d20*/  ISETP.GE.AND P0, PT, R5, R242, PT ;  /* 0x000000f20500720c */ /* 0x000fe40003f06270 */
[----:B------:R-:W-:Y:S02]  /*6d30*/  FSEL R245, R159, -INF , !P1 ;  /* 0xff8000009ff57808 */ /* 0x000fe40004800000 */
[C---:B------:R-:W-:Y:S01]  /*6d40*/  ISETP.LT.OR P0, PT, R5.reuse, R238, P0 ;  /* 0x000000ee0500720c */ /* 0x040fe20000701670 */
[----:B------:R-:W-:Y:S01]  /*6d50*/  HMMA.16816.F32.BF16 R32, R32, R90, R160 ;  /* 0x0000005a2020723c */ /* 0x000fe200000418a0 */
[----:B---3--:R-:W-:Y:S02]  /*6d60*/  P2R R6, PR, RZ, 0x4 ;  /* 0x00000004ff067803 */ /* 0x008fe40000000000 */
[----:B------:R-:W-:Y:S02]  /*6d70*/  P2R R7, PR, RZ, 0x1 ;  /* 0x00000001ff077803 */ /* 0x000fe40000000000 */
[----:B------:R-:W-:-:S02]  /*6d80*/  ISETP.GE.AND P1, PT, R5, R240, PT ;  /* 0x000000f00500720c */ /* 0x000fc40003f26270 */
[C---:B------:R-:W-:Y:S02]  /*6d90*/  ISETP.GE.AND P2, PT, R5.reuse, R241, PT ;  /* 0x000000f10500720c */ /* 0x040fe40003f46270 */
[C---:B------:R-:W-:Y:S02]  /*6da0*/  ISETP.GE.AND P0, PT, R5.reuse, R239, PT ;  /* 0x000000ef0500720c */ /* 0x040fe40003f06270 */
[----:B------:R-:W-:Y:S02]  /*6db0*/  FSEL R246, R148, -INF , !P5 ;  /* 0xff80000094f67808 */ /* 0x000fe40006800000 */
[C---:B------:R-:W-:Y:S02]  /*6dc0*/  ISETP.LT.OR P6, PT, R5.reuse, R236, P1 ;  /* 0x000000ec0500720c */ /* 0x040fe40000fc1670 */
[----:B------:R-:W-:Y:S02]  /*6dd0*/  FSEL R252, R74, -INF , !P3 ;  /* 0xff8000004afc7808 */ /* 0x000fe40005800000 */
[C---:B------:R-:W-:Y:S01]  /*6de0*/  ISETP.LT.OR P5, PT, R5.reuse, R237, P2 ;  /* 0x000000ed0500720c */ /* 0x040fe200017a1670 */
[----:B------:R1:W-:Y:S01]  /*6df0*/  MUFU.TANH R74, R17 ;  /* 0x00000011004a7308 */ /* 0x0003e20000002400 */
[----:B------:R-:W-:Y:S01]  /*6e00*/  ISETP.LT.OR P1, PT, R5, R235, P0 ;  /* 0x000000eb0500720c */ /* 0x000fe20000721670 */
[----:B------:R-:W-:Y:S01]  /*6e10*/  FMUL.FTZ R5, R63, c[0x0][0x2ec] ;  /* 0x0000bb003f057a20 */ /* 0x000fe20000410000 */
[----:B------:R-:W-:-:S02]  /*6e20*/  IADD3 R3, R0, 0x49, RZ ;  /* 0x0000004900037810 */ /* 0x000fc40007ffe0ff */
[----:B------:R-:W-:Y:S01]  /*6e30*/  ISETP.NE.AND P3, PT, R6, RZ, PT ;  /* 0x000000ff0600720c */ /* 0x000fe20003f65270 */
[----:B------:R-:W-:Y:S01]  /*6e40*/  FMUL.FTZ R6, R62, c[0x0][0x2ec] ;  /* 0x0000bb003e067a20 */ /* 0x000fe20000410000 */
[----:B------:R-:W-:Y:S01]  /*6e50*/  ISETP.NE.AND P0, PT, R7, RZ, PT ;  /* 0x000000ff0700720c */ /* 0x000fe20003f05270 */
[C---:B------:R-:W-:Y:S01]  /*6e60*/  HMMA.16816.F32.BF16 R60, R24.reuse, R18, R192 ;  /* 0x00000012183c723c */ /* 0x040fe200000418c0 */
[----:B------:R-:W-:Y:S01]  /*6e70*/  ISETP.NE.AND P2, PT, R16, RZ, PT ;  /* 0x000000ff1000720c */ /* 0x000fe20003f45270 */
[----:B------:R2:W3:Y:S01]  /*6e80*/  MUFU.TANH R70, R6 ;  /* 0x0000000600467308 */ /* 0x0004e20000002400 */
[----:B------:R-:W-:Y:S01]  /*6e90*/  FSEL R251, R75, -INF , !P4 ;  /* 0xff8000004bfb7808 */ /* 0x000fe20006000000 */
[----:B------:R-:W-:Y:S01]  /*6ea0*/  FMUL.FTZ R16, R58, c[0x0][0x2ec] ;  /* 0x0000bb003a107a20 */ /* 0x000fe20000410000 */
[----:B------:R-:W-:Y:S02]  /*6eb0*/  ISETP.GE.AND P4, PT, R3, R242, PT ;  /* 0x000000f20300720c */ /* 0x000fe40003f86270 */
[----:B------:R-:W-:Y:S01]  /*6ec0*/  FSEL R213, R144, -INF , !P3 ;  /* 0xff80000090d57808 */ /* 0x000fe20005800000 */
[----:B-1----:R-:W-:Y:S01]  /*6ed0*/  FMUL.FTZ R17, R57, c[0x0][0x2ec] ;  /* 0x0000bb0039117a20 */ /* 0x002fe20000410000 */
[----:B------:R-:W-:Y:S01]  /*6ee0*/  FSEL R210, R128, -INF , !P0 ;  /* 0xff80000080d27808 */ /* 0x000fe20004000000 */
[----:B------:R1:W-:Y:S01]  /*6ef0*/  MUFU.TANH R75, R5 ;  /* 0x00000005004b7308 */ /* 0x0003e20000002400 */
[C---:B------:R-:W-:Y:S01]  /*6f00*/  ISETP.GE.AND P3, PT, R3.reuse, R241, PT ;  /* 0x000000f10300720c */ /* 0x040fe20003f66270 */
[----:B------:R-:W-:Y:S01]  /*6f10*/  HMMA.16816.F32.BF16 R24, R24, R22, R216 ;  /* 0x000000161818723c */ /* 0x000fe200000418d8 */
[----:B------:R-:W-:-:S02]  /*6f20*/  ISETP.GE.AND P0, PT, R3, R239, PT ;  /* 0x000000ef0300720c */ /* 0x000fc40003f06270 */
[----:B------:R-:W-:Y:S02]  /*6f30*/  FSEL R244, R143, -INF , !P2 ;  /* 0xff8000008ff47808 */ /* 0x000fe40005000000 */
[C---:B------:R-:W-:Y:S01]  /*6f40*/  ISETP.GE.AND P2, PT, R3.reuse, R240, PT ;  /* 0x000000f00300720c */ /* 0x040fe20003f46270 */
[----:B------:R3:W-:Y:S01]  /*6f50*/  MUFU.TANH R21, R16 ;  /* 0x0000001000157308 */ /* 0x0007e20000002400 */
[----:B--2---:R-:W-:Y:S02]  /*6f60*/  P2R R6, PR, RZ, 0x20 ;  /* 0x00000020ff067803 */ /* 0x004fe40000000000 */
[C---:B------:R-:W-:Y:S02]  /*6f70*/  ISETP.LT.OR P5, PT, R3.reuse, R238, P4 ;  /* 0x000000ee0300720c */ /* 0x040fe400027a1670 */
[C---:B------:R-:W-:Y:S02]  /*6f80*/  ISETP.LT.OR P4, PT, R3.reuse, R237, P3 ;  /* 0x000000ed0300720c */ /* 0x040fe40001f81670 */
[C---:B------:R-:W-:Y:S01]  /*6f90*/  ISETP.LT.OR P0, PT, R3.reuse, R235, P0 ;  /* 0x000000eb0300720c */ /* 0x040fe20000701670 */
[----:B-1----:R-:W-:Y:S01]  /*6fa0*/  FMUL.FTZ R5, R56, c[0x0][0x2ec] ;  /* 0x0000bb0038057a20 */ /* 0x002fe20000410000 */
[----:B------:R-:W-:Y:S01]  /*6fb0*/  ISETP.NE.AND P3, PT, R6, RZ, PT ;  /* 0x000000ff0600720c */ /* 0x000fe20003f65270 */
[----:B------:R-:W-:Y:S01]  /*6fc0*/  HMMA.16816.F32.BF16 R56, R28, R18, R64 ;  /* 0x000000121c38723c */ /* 0x000fe20000041840 */
[----:B------:R-:W-:Y:S01]  /*6fd0*/  ISETP.LT.OR P2, PT, R3, R236, P2 ;  /* 0x000000ec0300720c */ /* 0x000fe20001741670 */
[----:B------:R1:W2:Y:S01]  /*6fe0*/  MUFU.TANH R68, R5 ;  /* 0x0000000500447308 */ /* 0x0002a20000002400 */
[----:B------:R-:W-:-:S02]  /*6ff0*/  P2R R6, PR, RZ, 0x1 ;  /* 0x00000001ff067803 */ /* 0x000fc40000000000 */
[----:B------:R-:W-:Y:S01]  /*7000*/  FSEL R204, R139, -INF , !P3 ;  /* 0xff8000008bcc7808 */ /* 0x000fe20005800000 */
[----:B---3--:R-:W-:Y:S01]  /*7010*/  FMUL.FTZ R16, R49, c[0x0][0x2ec] ;  /* 0x0000bb0031107a20 */ /* 0x008fe20000410000 */
[----:B------:R-:W-:Y:S01]  /*7020*/  P2R R7, PR, RZ, 0x4 ;  /* 0x00000004ff077803 */ /* 0x000fe20000000000 */
[----:B------:R-:W-:Y:S01]  /*7030*/  HMMA.16816.F32.BF16 R28, R28, R22, R32 ;  /* 0x000000161c1c723c */ /* 0x000fe20000041820 */
[----:B------:R-:W-:Y:S01]  /*7040*/  IADD3 R3, R0, 0x51, RZ ;  /* 0x0000005100037810 */ /* 0x000fe20007ffe0ff */
[----:B------:R3:W-:Y:S01]  /*7050*/  MUFU.TANH R52, R16 ;  /* 0x0000001000347308 */ /* 0x0007e20000002400 */
[----:B------:R-:W-:Y:S02]  /*7060*/  FSEL R211, R96, -INF , !P1 ;  /* 0xff80000060d37808 */ /* 0x000fe40004800000 */
[----:B------:R-:W-:Y:S02]  /*7070*/  FSEL R195, R107, -INF , !P4 ;  /* 0xff8000006bc37808 */ /* 0x000fe40006000000 */
[----:B-----5:R-:W-:-:S02]  /*7080*/  FSEL R206, R105, -INF , !P6 ;  /* 0xff80000069ce7808 */ /* 0x020fc40007000000 */
[----:B------:R-:W-:Y:S01]  /*7090*/  FSEL R201, R142, -INF , !P5 ;  /* 0xff8000008ec97808 */ /* 0x000fe20006800000 */
[----:B------:R5:W-:Y:S01]  /*70a0*/  MUFU.TANH R71, R17 ;  /* 0x0000001100477308 */ /* 0x000be20000002400 */
[----:B-1----:R-:W-:Y:S02]  /*70b0*/  IADD3 R5, R0, 0x50, RZ ;  /* 0x0000005000057810 */ /* 0x002fe40007ffe0ff */
[----:B------:R-:W-:Y:S02]  /*70c0*/  IADD3 R231, R226, 0x1800, RZ ;  /* 0x00001800e2e77810 */ /* 0x000fe40007ffe0ff */
[C---:B------:R-:W-:Y:S02]  /*70d0*/  ISETP.GE.AND P0, PT, R5.reuse, R239, PT ;  /* 0x000000ef0500720c */ /* 0x040fe40003f06270 */
[----:B------:R-:W-:Y:S01]  /*70e0*/  ISETP.GE.AND P3, PT, R5, R242, PT ;  /* 0x000000f20500720c */ /* 0x000fe20003f66270 */
[----:B---3--:R-:W-:Y:S01]  /*70f0*/  FMUL.FTZ R16, R51, c[0x0][0x2ec] ;  /* 0x0000bb0033107a20 */ /* 0x008fe20000410000 */
[----:B------:R-:W-:-:S02]  /*7100*/  ISETP.GE.AND P2, PT, R5, R241, PT ;  /* 0x000000f10500720c */ /* 0x000fc40003f46270 */
[C---:B------:R-:W-:Y:S01]  /*7110*/  ISETP.GE.AND P1, PT, R5.reuse, R240, PT ;  /* 0x000000f00500720c */ /* 0x040fe20003f26270 */
[----:B------:R-:W-:Y:S01]  /*7120*/  MUFU.TANH R53, R16 ;  /* 0x0000001000357308 */ /* 0x000fe20000002400 */
[C---:B------:R-:W-:Y:S02]  /*7130*/  ISETP.LT.OR P4, PT, R5.reuse, R235, P0 ;  /* 0x000000eb0500720c */ /* 0x040fe40000781670 */
[----:B------:R-:W-:Y:S01]  /*7140*/  ISETP.LT.OR P6, PT, R5, R238, P3 ;  /* 0x000000ee0500720c */ /* 0x000fe20001fc1670 */
[----:B-----5:R-:W-:Y:S01]  /*7150*/  FMUL.FTZ R17, R50, c[0x0][0x2ec] ;  /* 0x0000bb0032117a20 */ /* 0x020fe20000410000 */
[----:B------:R-:W-:Y:S02]  /*7160*/  ISETP.GE.AND P0, PT, R3, R242, PT ;  /* 0x000000f20300720c */ /* 0x000fe40003f06270 */
[----:B------:R-:W-:Y:S01]  /*7170*/  ISETP.LT.OR P3, PT, R5, R237, P2 ;  /* 0x000000ed0500720c */ /* 0x000fe20001761670 */
[----:B------:R1:W-:Y:S01]  /*7180*/  MUFU.TANH R41, R17 ;  /* 0x0000001100297308 */ /* 0x0003e20000002400 */
[----:B------:R-:W-:-:S02]  /*7190*/  ISETP.NE.AND P2, PT, R7, RZ, PT ;  /* 0x000000ff0700720c */ /* 0x000fc40003f45270 */
[----:B------:R-:W-:Y:S02]  /*71a0*/  ISETP.LT.OR P5, PT, R5, R236, P1 ;  /* 0x000000ec0500720c */ /* 0x000fe40000fa1670 */
[----:B------:R-:W-:Y:S01]  /*71b0*/  ISETP.NE.AND P1, PT, R6, RZ, PT ;  /* 0x000000ff0600720c */ /* 0x000fe20003f25270 */
[----:B------:R-:W-:Y:S01]  /*71c0*/  FMUL.FTZ R6, R48, c[0x0][0x2ec] ;  /* 0x0000bb0030067a20 */ /* 0x000fe20000410000 */
[C---:B------:R-:W-:Y:S01]  /*71d0*/  ISETP.LT.OR P0, PT, R3.reuse, R238, P0 ;  /* 0x000000ee0300720c */ /* 0x040fe20000701670 */
[----:B------:R-:W-:Y:S01]  /*71e0*/  HMMA.16816.F32.BF16 R48, R8, R38, R60 ;  /* 0x000000260830723c */ /* 0x000fe2000004183c */
[----:B------:R-:W-:Y:S01]  /*71f0*/  FSEL R128, R106, -INF , !P2 ;  /* 0xff8000006a807808 */ /* 0x000fe20005000000 */
[----:B------:R3:W-:Y:S01]  /*7200*/  MUFU.TANH R64, R6 ;  /* 0x0000000600407308 */ /* 0x0007e20000002400 */
[----:B------:R-:W-:Y:S02]  /*7210*/  ISETP.GE.AND P2, PT, R3, R241, PT ;  /* 0x000000f10300720c */ /* 0x000fe40003f46270 */
[----:B------:R-:W-:-:S02]  /*7220*/  FSEL R199, R100, -INF , !P1 ;  /* 0xff80000064c77808 */ /* 0x000fc40004800000 */
[----:B------:R-:W-:Y:S01]  /*7230*/  P2R R5, PR, RZ, 0x1 ;  /* 0x00000001ff057803 */ /* 0x000fe20000000000 */
[----:B-1----:R-:W-:Y:S01]  /*7240*/  FMUL.FTZ R17, R44, c[0x0][0x2ec] ;  /* 0x0000bb002c117a20 */ /* 0x002fe20000410000 */
[C---:B------:R-:W-:Y:S01]  /*7250*/  ISETP.GE.AND P1, PT, R3.reuse, R240, PT ;  /* 0x000000f00300720c */ /* 0x040fe20003f26270 */
[----:B------:R-:W-:Y:S01]  /*7260*/  HMMA.16816.F32.BF16 R36, R12, R38, R56 ;  /* 0x000000260c24723c */ /* 0x000fe20000041838 */
[----:B------:R-:W-:Y:S01]  /*7270*/  ISETP.GE.AND P0, PT, R3, R239, PT ;  /* 0x000000ef0300720c */ /* 0x000fe20003f06270 */
[----:B------:R1:W-:Y:S01]  /*7280*/  MUFU.TANH R20, R17 ;  /* 0x0000001100147308 */ /* 0x0003e20000002400 */
[----:B------:R-:W-:Y:S02]  /*7290*/  FSEL R194, R97, -INF , !P6 ;  /* 0xff80000061c27808 */ /* 0x000fe40007000000 */
[C---:B------:R-:W-:Y:S02]  /*72a0*/  ISETP.LT.OR P6, PT, R3.reuse, R237, P2 ;  /* 0x000000ed0300720c */ /* 0x040fe400017c1670 */
[C---:B------:R-:W-:Y:S01]  /*72b0*/  ISETP.LT.OR P2, PT, R3.reuse, R236, P1 ;  /* 0x000000ec0300720c */ /* 0x040fe20000f41670 */
[----:B------:R-:W-:Y:S01]  /*72c0*/  HMMA.16816.F32.BF16 R8, R8, R42, R24 ;  /* 0x0000002a0808723c */ /* 0x000fe20000041818 */
[----:B------:R-:W-:-:S02]  /*72d0*/  ISETP.LT.OR P1, PT, R3, R235, P0 ;  /* 0x000000eb0300720c */ /* 0x000fc40000721670 */
[----:B------:R-:W-:Y:S02]  /*72e0*/  ISETP.NE.AND P0, PT, R5, RZ, PT ;  /* 0x000000ff0500720c */ /* 0x000fe40003f05270 */
[----:B------:R-:W-:Y:S01]  /*72f0*/  IADD3 R3, R0, 0x58, RZ ;  /* 0x0000005800037810 */ /* 0x000fe20007ffe0ff */
[----:B------:R-:W-:Y:S01]  /*7300*/  FMUL.FTZ R48, R48, c[0x0][0x2ec] ;  /* 0x0000bb0030307a20 */ /* 0x000fe20000410000 */
[----:B------:R-:W-:Y:S01]  /*7310*/  FSEL R185, R99, -INF , !P0 ;  /* 0xff80000063b97808 */ /* 0x000fe20004000000 */
[----:B------:R-:W-:Y:S01]  /*7320*/  FMUL.FTZ R49, R49, c[0x0][0x2ec] ;  /* 0x0000bb0031317a20 */ /* 0x000fe20000410000 */
[----:B------:R-:W-:Y:S01]  /*7330*/  ISETP.GE.AND P0, PT, R3, R239, PT ;  /* 0x000000ef0300720c */ /* 0x000fe20003f06270 */
[----:B------:R-:W-:Y:S01]  /*7340*/  HMMA.16816.F32.BF16 R12, R12, R42, R28 ;  /* 0x0000002a0c0c723c */ /* 0x000fe2000004181c */
[----:B---3--:R-:W-:Y:S01]  /*7350*/  P2R R6, PR, RZ, 0x2 ;  /* 0x00000002ff067803 */ /* 0x008fe20000000000 */
[----:B------:R-:W-:Y:S01]  /*7360*/  MUFU.TANH R48, R48 ;  /* 0x0000003000307308 */ /* 0x000fe20000002400 */
[----:B------:R-:W-:-:S02]  /*7370*/  P2R R7, PR, RZ, 0x4 ;  /* 0x00000004ff077803 */ /* 0x000fc40000000000 */
[----:B------:R-:W-:Y:S01]  /*7380*/  ISETP.GE.AND P2, PT, R3, R241, PT ;  /* 0x000000f10300720c */ /* 0x000fe20003f46270 */
[----:B------:R-:W-:Y:S01]  /*7390*/  FMUL.FTZ R36, R36, c[0x0][0x2ec] ;  /* 0x0000bb0024247a20 */ /* 0x000fe20000410000 */
[----:B------:R-:W-:Y:S01]  /*73a0*/  FSEL R111, R85, -INF , !P5 ;  /* 0xff800000556f7808 */ /* 0x000fe20006800000 */
[----:B------:R-:W-:Y:S01]  /*73b0*/  FMUL.FTZ R38, R38, c[0x0][0x2ec] ;  /* 0x0000bb0026267a20 */ /* 0x000fe20000410000 */
[----:B------:R-:W-:Y:S01]  /*73c0*/  ISETP.LT.OR P0, PT, R3, R235, P0 ;  /* 0x000000eb0300720c */ /* 0x000fe20000701670 */
[----:B------:R-:W-:Y:S01]  /*73d0*/  FMUL.FTZ R37, R37, c[0x0][0x2ec] ;  /* 0x0000bb0025257a20 */ /* 0x000fe20000410000 */
[----:B------:R-:W-:Y:S01]  /*73e0*/  IADD3 R5, R0, 0x59, RZ ;  /* 0x0000005900057810 */ /* 0x000fe20007ffe0ff */
[----:B------:R-:W3:Y:S01]  /*73f0*/  MUFU.TANH R36, R36 ;  /* 0x0000002400247308 */ /* 0x000ee20000002400 */
[----:B------:R-:W-:Y:S01]  /*7400*/  ISETP.NE.AND P5, PT, R6, RZ, PT ;  /* 0x000000ff0600720c */ /* 0x000fe20003fa5270 */
[----:B------:R-:W-:Y:S01]  /*7410*/  FMUL.FTZ R39, R39, c[0x0][0x2ec] ;  /* 0x0000bb0027277a20 */ /* 0x000fe20000410000 */
[----:B------:R-:W-:Y:S01]  /*7420*/  FSEL R6, R77, -INF , !P4 ;  /* 0xff8000004d067808 */ /* 0x000fe20006000000 */
[----:B------:R-:W-:Y:S01]  /*7430*/  FMUL.FTZ R9, R9, c[0x0][0x2ec] ;  /* 0x0000bb0009097a20 */ /* 0x000fe20000410000 */
[----:B------:R-:W-:Y:S01]  /*7440*/  FSEL R109, R89, -INF , !P3 ;  /* 0xff800000596d7808 */ /* 0x000fe20005800000 */
[----:B------:R-:W-:Y:S01]  /*7450*/  FMUL.FTZ R10, R10, c[0x0][0x2ec] ;  /* 0x0000bb000a0a7a20 */ /* 0x000fe20000410000 */
[C---:B------:R-:W-:Y:S01]  /*7460*/  ISETP.LT.OR P4, PT, R3.reuse, R237, P2 ;  /* 0x000000ed0300720c */ /* 0x040fe20001781670 */
[----:B------:R5:W-:Y:S01]  /*7470*/  STL [R1+0x20], R6 ;  /* 0x0000200601007387 */ /* 0x000be20000100800 */
[C---:B------:R-:W-:Y:S01]  /*7480*/  ISETP.GE.AND P3, PT, R3.reuse, R242, PT ;  /* 0x000000f20300720c */ /* 0x040fe20003f66270 */
[----:B------:R-:W1:Y:S01]  /*7490*/  MUFU.TANH R38, R38 ;  /* 0x0000002600267308 */ /* 0x000e620000002400 */
[----:B------:R-:W-:Y:S01]  /*74a0*/  ISETP.GE.AND P1, PT, R3, R240, PT ;  /* 0x000000f00300720c */ /* 0x000fe20003f26270 */
[----:B------:R-:W-:Y:S01]  /*74b0*/  FMUL.FTZ R12, R12, c[0x0][0x2ec] ;  /* 0x0000bb000c0c7a20 */ /* 0x000fe20000410000 */
[----:B------:R-:W-:Y:S01]  /*74c0*/  ISETP.NE.AND P2, PT, R7, RZ, PT ;  /* 0x000000ff0700720c */ /* 0x000fe20003f45270 */
[----:B------:R-:W-:Y:S01]  /*74d0*/  FMUL.FTZ R14, R14, c[0x0][0x2ec] ;  /* 0x0000bb000e0e7a20 */ /* 0x000fe20000410000 */
[----:B------:R-:W-:Y:S01]  /*74e0*/  P2R R16, PR, RZ, 0x1 ;  /* 0x00000001ff107803 */ /* 0x000fe20000000000 */
[----:B------:R-:W-:Y:S01]  /*74f0*/  FMUL.FTZ R13, R13, c[0x0][0x2ec] ;  /* 0x0000bb000d0d7a20 */ /* 0x000fe20000410000 */
[----:B------:R-:W-:Y:S01]  /*7500*/  ISETP.GE.AND P0, PT, R5, R242, PT ;  /* 0x000000f20500720c */ /* 0x000fe20003f06270 */
[----:B------:R-:W-:Y:S01]  /*7510*/  MUFU.TANH R37, R37 ;  /* 0x0000002500257308 */ /* 0x000fe20000002400 */
[----:B------:R-:W-:Y:S01]  /*7520*/  ISETP.LT.OR P3, PT, R3, R238, P3 ;  /* 0x000000ee0300720c */ /* 0x000fe20001f61670 */
[----:B------:R-:W-:Y:S01]  /*7530*/  FMUL.FTZ R15, R15, c[0x0][0x2ec] ;  /* 0x0000bb000f0f7a20 */ /* 0x000fe20000410000 */
[----:B------:R-:W-:-:S02]  /*7540*/  ISETP.LT.OR P1, PT, R3, R236, P1 ;  /* 0x000000ec0300720c */ /* 0x000fc40000f21670 */
[----:B------:R-:W-:Y:S02]  /*7550*/  FSEL R65, R88, -INF , !P2 ;  /* 0xff80000058417808 */ /* 0x000fe40005000000 */
[C---:B------:R-:W-:Y:S01]  /*7560*/  ISETP.LT.OR P0, PT, R5.reuse, R238, P0 ;  /* 0x000000ee0500720c */ /* 0x040fe20000701670 */
[----:B------:R-:W-:Y:S01]  /*7570*/  MUFU.TANH R49, R49 ;  /* 0x0000003100317308 */ /* 0x000fe20000002400 */
[----:B------:R-:W-:Y:S02]  /*7580*/  ISETP.GE.AND P2, PT, R5, R241, PT ;  /* 0x000000f10500720c */ /* 0x000fe40003f46270 */
[----:B------:R-:W-:Y:S02]  /*7590*/  FSEL R179, R81, -INF , !P3 ;  /* 0xff80000051b37808 */ /* 0x000fe40005800000 */
[----:B------:R-:W-:Y:S02]  /*75a0*/  P2R R7, PR, RZ, 0x1 ;  /* 0x00000001ff077803 */ /* 0x000fe40000000000 */
[----:B-----5:R-:W-:Y:S01]  /*75b0*/  P2R R6, PR, RZ, 0x2 ;  /* 0x00000002ff067803 */ /* 0x020fe20000000000 */
[----:B------:R-:W-:Y:S01]  /*75c0*/  MUFU.TANH R39, R39 ;  /* 0x0000002700277308 */ /* 0x000fe20000002400 */
[----:B------:R-:W-:-:S02]  /*75d0*/  ISETP.LT.OR P3, PT, R5, R237, P2 ;  /* 0x000000ed0500720c */ /* 0x000fc40001761670 */
[C---:B------:R-:W-:Y:S02]  /*75e0*/  ISETP.GE.AND P1, PT, R5.reuse, R240, PT ;  /* 0x000000f00500720c */ /* 0x040fe40003f26270 */
[----:B------:R-:W-:Y:S02]  /*75f0*/  ISETP.GE.AND P0, PT, R5, R239, PT ;  /* 0x000000ef0500720c */ /* 0x000fe40003f06270 */
[----:B------:R-:W-:Y:S01]  /*7600*/  IADD3 R3, R0, 0x60, RZ ;  /* 0x0000006000037810 */ /* 0x000fe20007ffe0ff */
[----:B------:R-:W-:Y:S01]  /*7610*/  MUFU.TANH R12, R12 ;  /* 0x0000000c000c7308 */ /* 0x000fe20000002400 */
[----:B------:R-:W-:Y:S02]  /*7620*/  ISETP.NE.AND P2, PT, R6, RZ, PT ;  /* 0x000000ff0600720c */ /* 0x000fe40003f45270 */
[----:B------:R-:W-:Y:S02]  /*7630*/  FSEL R54, R92, -INF , !P6 ;  /* 0xff8000005c367808 */ /* 0x000fe40007000000 */
[----:B------:R-:W-:-:S02]  /*7640*/  P2R R6, PR, RZ, 0x8 ;  /* 0x00000008ff067803 */ /* 0x000fc40000000000 */
[----:B-1----:R-:W-:Y:S01]  /*7650*/  FSEL R17, R82, -INF , !P5 ;  /* 0xff80000052117808 */ /* 0x002fe20006800000 */
[----:B------:R-:W-:Y:S01]  /*7660*/  MUFU.TANH R9, R9 ;  /* 0x0000000900097308 */ /* 0x000fe20000002400 */
[C---:B------:R-:W-:Y:S02]  /*7670*/  ISETP.LT.OR P6, PT, R5.reuse, R236, P1 ;  /* 0x000000ec0500720c */ /* 0x040fe40000fc1670 */
[----:B------:R-:W-:Y:S01]  /*7680*/  ISETP.LT.OR P3, PT, R5, R235, P0 ;  /* 0x000000eb0500720c */ /* 0x000fe20000761670 */
[----:B------:R1:W-:Y:S01]  /*7690*/  STL [R1+0x1c], R17 ;  /* 0x00001c1101007387 */ /* 0x0003e20000100800 */
[----:B------:R-:W-:Y:S02]  /*76a0*/  FSEL R5, R79, -INF , !P4 ;  /* 0xff8000004f057808 */ /* 0x000fe40006000000 */
[----:B------:R-:W-:Y:S01]  /*76b0*/  ISETP.GE.AND P0, PT, R3, R242, PT ;  /* 0x000000f20300720c */ /* 0x000fe20003f06270 */
[----:B------:R-:W-:Y:S01]  /*76c0*/  MUFU.TANH R10, R10 ;  /* 0x0000000a000a7308 */ /* 0x000fe20000002400 */
[----:B------:R-:W-:Y:S01]  /*76d0*/  ISETP.NE.AND P4, PT, R7, RZ, PT ;  /* 0x000000ff0700720c */ /* 0x000fe20003f85270 */
[----:B------:R5:W-:Y:S01]  /*76e0*/  STL [R1+0x4], R5 ;  /* 0x0000040501007387 */ /* 0x000be20000100800 */
[C---:B------:R-:W-:Y:S01]  /*76f0*/  ISETP.LT.OR P5, PT, R3.reuse, R238, P0 ;  /* 0x000000ee0300720c */ /* 0x040fe200007a1670 */
[----:B------:R-:W-:Y:S01]  /*7700*/  FMUL.FTZ R7, R46, c[0x0][0x2ec] ;  /* 0x0000bb002e077a20 */ /* 0x000fe20000410000 */
[----:B------:R-:W-:-:S02]  /*7710*/  ISETP.GE.AND P0, PT, R3, R239, PT ;  /* 0x000000ef0300720c */ /* 0x000fc40003f06270 */
[----:B------:R-:W-:Y:S01]  /*7720*/  FSEL R250, R78, -INF , !P2 ;  /* 0xff8000004efa7808 */ /* 0x000fe20005000000 */
[----:B------:R2:W-:Y:S01]  /*7730*/  MUFU.TANH R18, R7 ;  /* 0x0000000700127308 */ /* 0x0005e20000002400 */
[C---:B------:R-:W-:Y:S02]  /*7740*/  ISETP.GE.AND P2, PT, R3.reuse, R241, PT ;  /* 0x000000f10300720c */ /* 0x040fe40003f46270 */
[----:B------:R-:W-:Y:S02]  /*7750*/  ISETP.NE.AND P1, PT, R16, RZ, PT ;  /* 0x000000ff1000720c */ /* 0x000fe40003f25270 */
[C---:B------:R-:W-:Y:S02]  /*7760*/  ISETP.LT.OR P0, PT, R3.reuse, R235, P0 ;  /* 0x000000eb0300720c */ /* 0x040fe40000701670 */
[----:B------:R-:W-:Y:S01]  /*7770*/  FSEL R161, R84, -INF , !P4 ;  /* 0xff80000054a17808 */ /* 0x000fe20006000000 */
[----:B------:R-:W-:Y:S01]  /*7780*/  MUFU.TANH R13, R13 ;  /* 0x0000000d000d7308 */ /* 0x000fe20000002400 */
[----:B------:R-:W-:-:S02]  /*7790*/  ISETP.LT.OR P4, PT, R3, R237, P2 ;  /* 0x000000ed0300720c */ /* 0x000fc40001781670 */
[----:B------:R-:W-:Y:S02]  /*77a0*/  ISETP.NE.AND P2, PT, R6, RZ, PT ;  /* 0x000000ff0600720c */ /* 0x000fe40003f45270 */
[----:B------:R-:W-:Y:S01]  /*77b0*/  P2R R6, PR, RZ, 0x1 ;  /* 0x00000001ff067803 */ /* 0x000fe20000000000 */
[----:B-1----:R-:W-:Y:S01]  /*77c0*/  FMUL.FTZ R17, R45, c[0x0][0x2ec] ;  /* 0x0000bb002d117a20 */ /* 0x002fe20000410000 */
[----:B----4-:R-:W-:Y:S01]  /*77d0*/  FSEL R234, R83, -INF , !P2 ;  /* 0xff80000053ea7808 */ /* 0x010fe20005000000 */
[----:B------:R-:W-:Y:S01]  /*77e0*/  MUFU.TANH R15, R15 ;  /* 0x0000000f000f7308 */ /* 0x000fe20000002400 */
[----:B--2---:R-:W-:Y:S01]  /*77f0*/  FSEL R7, R72, -INF , !P1 ;  /* 0xff80000048077808 */ /* 0x004fe20004800000 */
[----:B-----5:R-:W-:Y:S01]  /*7800*/  FMUL.FTZ R5, R47, c[0x0][0x2ec] ;  /* 0x0000bb002f057a20 */ /* 0x020fe20000410000 */
[----:B------:R-:W-:-:S03]  /*7810*/  ISETP.GE.AND P1, PT, R3, R240, PT ;  /* 0x000000f00300720c */ /* 0x000fc60003f26270 */
[----:B------:R1:W-:Y:S01]  /*7820*/  STL [R1+0x8], R7 ;  /* 0x0000080701007387 */ /* 0x0003e20000100800 */
[----:B------:R-:W-:Y:S01]  /*7830*/  FSEL R249, R76, -INF , !P3 ;  /* 0xff8000004cf97808 */ /* 0x000fe20005800000 */
[----:B------:R2:W-:Y:S01]  /*7840*/  MUFU.TANH R19, R5 ;  /* 0x0000000500137308 */ /* 0x0005e20000002400 */
[----:B------:R-:W-:Y:S02]  /*7850*/  ISETP.LT.OR P1, PT, R3, R236, P1 ;  /* 0x000000ec0300720c */ /* 0x000fe40000f21670 */
[----:B------:R-:W-:Y:S02]  /*7860*/  FSEL R143, R73, -INF , !P5 ;  /* 0xff800000498f7808 */ /* 0x000fe40006800000 */
[----:B------:R-:W-:Y:S02]  /*7870*/  P2R R16, PR, RZ, 0x2 ;  /* 0x00000002ff107803 */ /* 0x000fe40000000000 */
[----:B------:R-:W-:Y:S01]  /*7880*/  FSEL R214, R70, -INF , !P4 ;  /* 0xff80000046d67808 */ /* 0x000fe20006000000 */
[----:B------:R-:W-:Y:S01]  /*7890*/  MUFU.TANH R40, R17 ;  /* 0x0000001100287308 */ /* 0x000fe20000002400 */
[----:B------:R-:W-:-:S02]  /*78a0*/  IADD3 R3, R0, 0x68, RZ ;  /* 0x0000006800037810 */ /* 0x000fc40007ffe0ff */
[----:B------:R-:W-:Y:S02]  /*78b0*/  FSEL R247, R80, -INF , !P6 ;  /* 0xff80000050f77808 */ /* 0x000fe40007000000 */
[C---:B------:R-:W-:Y:S02]  /*78c0*/  ISETP.GE.AND P6, PT, R3.reuse, R242, PT ;  /* 0x000000f20300720c */ /* 0x040fe40003fc6270 */
[----:B------:R-:W-:Y:S02]  /*78d0*/  IADD3 R230, R226, 0x2000, RZ ;  /* 0x00002000e2e67810 */ /* 0x000fe40007ffe0ff */
[----:B--2---:R-:W-:Y:S02]  /*78e0*/  IADD3 R5, R0, 0x61, RZ ;  /* 0x0000006100057810 */ /* 0x004fe40007ffe0ff */
[----:B------:R-:W-:Y:S02]  /*78f0*/  ISETP.LT.OR P6, PT, R3, R238, P6 ;  /* 0x000000ee0300720c */ /* 0x000fe400037c1670 */
[----:B------:R-:W-:-:S02]  /*7900*/  ISETP.GE.AND P0, PT, R5, R242, PT ;  /* 0x000000f20500720c */ /* 0x000fc40003f06270 */
[C---:B------:R-:W-:Y:S02]  /*7910*/  ISETP.GE.AND P2, PT, R5.reuse, R241, PT ;  /* 0x000000f10500720c */ /* 0x040fe40003f46270 */
[C---:B------:R-:W-:Y:S02]  /*7920*/  ISETP.LT.OR P0, PT, R5.reuse, R238, P0 ;  /* 0x000000ee0500720c */ /* 0x040fe40000701670 */
[C---:B------:R-:W-:Y:S02]  /*7930*/  ISETP.GE.AND P1, PT, R5.reuse, R240, PT ;  /* 0x000000f00500720c */ /* 0x040fe40003f26270 */
[----:B-1----:R-:W-:Y:S02]  /*7940*/  P2R R7, PR, RZ, 0x1 ;  /* 0x00000001ff077803 */ /* 0x002fe40000000000 */
[C---:B------:R-:W-:Y:S02]  /*7950*/  ISETP.GE.AND P0, PT, R5.reuse, R239, PT ;  /* 0x000000ef0500720c */ /* 0x040fe40003f06270 */
[----:B------:R-:W-:-:S02]  /*7960*/  ISETP.LT.OR P3, PT, R5, R237, P2 ;  /* 0x000000ed0500720c */ /* 0x000fc40001761670 */
[C---:B------:R-:W-:Y:S02]  /*7970*/  ISETP.LT.OR P5, PT, R5.reuse, R236, P1 ;  /* 0x000000ec0500720c */ /* 0x040fe40000fa1670 */
[----:B------:R-:W-:Y:S02]  /*7980*/  ISETP.LT.OR P4, PT, R5, R235, P0 ;  /* 0x000000eb0500720c */ /* 0x000fe40000781670 */
[----:B------:R-:W-:Y:S02]  /*7990*/  ISETP.NE.AND P2, PT, R16, RZ, PT ;  /* 0x000000ff1000720c */ /* 0x000fe40003f45270 */
[----:B------:R-:W-:Y:S02]  /*79a0*/  ISETP.NE.AND P1, PT, R6, RZ, PT ;  /* 0x000000ff0600720c */ /* 0x000fe40003f25270 */
[----:B------:R-:W-:Y:S02]  /*79b0*/  ISETP.NE.AND P0, PT, R7, RZ, PT ;  /* 0x000000ff0700720c */ /* 0x000fe40003f05270 */
[----:B------:R-:W-:-:S02]  /*79c0*/  FSEL R212, R68, -INF , !P2 ;  /* 0xff80000044d47808 */ /* 0x000fc40005000000 */
[----:B------:R-:W-:Y:S02]  /*79d0*/  FSEL R215, R21, -INF , !P1 ;  /* 0xff80000015d77808 */ /* 0x000fe40004800000 */
[----:B------:R-:W-:Y:S02]  /*79e0*/  FSEL R139, R74, -INF , !P0 ;  /* 0xff8000004a8b7808 */ /* 0x000fe40004000000 */
[C---:B------:R-:W-:Y:S02]  /*79f0*/  ISETP.GE.AND P2, PT, R3.reuse, R241, PT ;  /* 0x000000f10300720c */ /* 0x040fe40003f46270 */
[C---:B------:R-:W-:Y:S02]  /*7a00*/  ISETP.GE.AND P1, PT, R3.reuse, R240, PT ;  /* 0x000000f00300720c */ /* 0x040fe40003f26270 */
[C---:B------:R-:W-:Y:S02]  /*7a10*/  ISETP.GE.AND P0, PT, R3.reuse, R239, PT ;  /* 0x000000ef0300720c */ /* 0x040fe40003f06270 */
[----:B------:R-:W-:-:S02]  /*7a20*/  ISETP.LT.OR P2, PT, R3, R237, P2 ;  /* 0x000000ed0300720c */ /* 0x000fc40001741670 */
[C---:B------:R-:W-:Y:S02]  /*7a30*/  ISETP.LT.OR P1, PT, R3.reuse, R236, P1 ;  /* 0x000000ec0300720c */ /* 0x040fe40000f21670 */
[----:B------:R-:W-:Y:S01]  /*7a40*/  ISETP.LT.OR P0, PT, R3, R235, P0 ;  /* 0x000000eb0300720c */ /* 0x000fe20000701670 */
[----:B------:R-:W-:Y:S01]  /*7a50*/  FMUL.FTZ R3, R50, c[0x0][0x2ec] ;  /* 0x0000bb0032037a20 */ /* 0x000fe20000410000 */
[----:B------:R-:W-:Y:S02]  /*7a60*/  IADD3 R5, R0, 0x69, RZ ;  /* 0x0000006900057810 */ /* 0x000fe40007ffe0ff */
[----:B------:R-:W-:Y:S01]  /*7a70*/  FSEL R193, R75, -INF , !P3 ;  /* 0xff8000004bc17808 */ /* 0x000fe20005800000 */
[----:B------:R1:W2:Y:S01]  /*7a80*/  MUFU.TANH R17, R3 ;  /* 0x0000000300117308 */ /* 0x0002a20000002400 */
[----:B------:R-:W-:Y:S02]  /*7a90*/  P2R R6, PR, RZ, 0x1 ;  /* 0x00000001ff067803 */ /* 0x000fe40000000000 */
[----:B------:R-:W-:-:S02]  /*7aa0*/  ISETP.GE.AND P3, PT, R5, R242, PT ;  /* 0x000000f20500720c */ /* 0x000fc40003f66270 */
[----:B------:R-:W-:Y:S02]  /*7ab0*/  ISETP.GE.AND P0, PT, R5, R239, PT ;  /* 0x000000ef0500720c */ /* 0x000fe40003f06270 */
[----:B------:R-:W-:Y:S02]  /*7ac0*/  P2R R16, PR, RZ, 0x4 ;  /* 0x00000004ff107803 */ /* 0x000fe40000000000 */
[----:B------:R-:W-:Y:S02]  /*7ad0*/  FSEL R207, R69, -INF , !P4 ;  /* 0xff80000045cf7808 */ /* 0x000fe40006000000 */
[C---:B------:R-:W-:Y:S02]  /*7ae0*/  ISETP.LT.OR P4, PT, R5.reuse, R238, P3 ;  /* 0x000000ee0500720c */ /* 0x040fe40001f81670 */
[----:B------:R-:W-:Y:S02]  /*7af0*/  ISETP.LT.OR P3, PT, R5, R235, P0 ;  /* 0x000000eb0500720c */ /* 0x000fe40000761670 */
[----:B------:R-:W-:-:S02]  /*7b00*/  ISETP.NE.AND P0, PT, R16, RZ, PT ;  /* 0x000000ff1000720c */ /* 0x000fc40003f05270 */
[----:B------:R-:W-:Y:S02]  /*7b10*/  P2R R7, PR, RZ, 0x2 ;  /* 0x00000002ff077803 */ /* 0x000fe40000000000 */
[----:B-1----:R-:W-:Y:S02]  /*7b20*/  IADD3 R3, R0, 0x70, RZ ;  /* 0x0000007000037810 */ /* 0x002fe40007ffe0ff */
[C---:B------:R-:W-:Y:S02]  /*7b30*/  ISETP.GE.AND P2, PT, R5.reuse, R241, PT ;  /* 0x000000f10500720c */ /* 0x040fe40003f46270 */
[----:B------:R-:W-:Y:S02]  /*7b40*/  ISETP.GE.AND P1, PT, R5, R240, PT ;  /* 0x000000f00500720c */ /* 0x000fe40003f26270 */
[----:B---3--:R-:W-:Y:S02]  /*7b50*/  FSEL R68, R36, -INF , !P6 ;  /* 0xff80000024447808 */ /* 0x008fe40007000000 */
[----:B------:R-:W-:-:S02]  /*7b60*/  FSEL R191, R38, -INF , !P0 ;  /* 0xff80000026bf7808 */ /* 0x000fc40004000000 */
        /* <DEDUP_REMOVED lines=8> */
[----:B------:R-:W-:-:S02]  /*7bf0*/  ISETP.LT.OR P0, PT, R3, R238, P0 ;  /* 0x000000ee0300720c */ /* 0x000fc40000701670 */
[----:B------:R-:W-:Y:S01]  /*7c00*/  FSEL R186, R48, -INF , !P2 ;  /* 0xff80000030ba7808 */ /* 0x000fe20005000000 */
[----:B------:R1:W3:Y:S01]  /*7c10*/  MUFU.TANH R16, R6 ;  /* 0x0000000600107308 */ /* 0x0002e20000002400 */
[----:B------:R-:W-:Y:S02]  /*7c20*/  ISETP.GE.AND P2, PT, R3, R241, PT ;  /* 0x000000f10300720c */ /* 0x000fe40003f46270 */
[----:B--2---:R-:W-:Y:S02]  /*7c30*/  FSEL R192, R17, -INF , !P1 ;  /* 0xff80000011c07808 */ /* 0x004fe40004800000 */
[----:B------:R-:W-:Y:S02]  /*7c40*/  ISETP.GE.AND P1, PT, R3, R240, PT ;  /* 0x000000f00300720c */ /* 0x000fe40003f26270 */
[----:B------:R-:W-:Y:S01]  /*7c50*/  P2R R5, PR, RZ, 0x1 ;  /* 0x00000001ff057803 */ /* 0x000fe20000000000 */
[----:B------:R2:W-:Y:S01]  /*7c60*/  MUFU.TANH R17, R7 ;  /* 0x0000000700117308 */ /* 0x0005e20000002400 */
[----:B------:R-:W-:-:S02]  /*7c70*/  FSEL R142, R37, -INF , !P4 ;  /* 0xff800000258e7808 */ /* 0x000fc40006000000 */
[C---:B------:R-:W-:Y:S02]  /*7c80*/  ISETP.GE.AND P0, PT, R3.reuse, R239, PT ;  /* 0x000000ef0300720c */ /* 0x040fe40003f06270 */
[C---:B------:R-:W-:Y:S02]  /*7c90*/  ISETP.LT.OR P4, PT, R3.reuse, R237, P2 ;  /* 0x000000ed0300720c */ /* 0x040fe40001781670 */
[----:B------:R-:W-:Y:S02]  /*7ca0*/  ISETP.LT.OR P2, PT, R3, R236, P1 ;  /* 0x000000ec0300720c */ /* 0x000fe40000f41670 */
[----:B------:R-:W-:Y:S02]  /*7cb0*/  ISETP.NE.AND P1, PT, R5, RZ, PT ;  /* 0x000000ff0500720c */ /* 0x000fe40003f25270 */
[----:B------:R-:W-:Y:S02]  /*7cc0*/  IADD3 R5, R0, 0x71, RZ ;  /* 0x0000007100057810 */ /* 0x000fe40007ffe0ff */
[----:B------:R-:W-:-:S02]  /*7cd0*/  ISETP.LT.OR P0, PT, R3, R235, P0 ;  /* 0x000000eb0300720c */ /* 0x000fc40000701670 */
[----:B------:R-:W-:Y:S02]  /*7ce0*/  P2R R8, PR, RZ, 0x4 ;  /* 0x00000004ff087803 */ /* 0x000fe40000000000 */
[C---:B------:R-:W-:Y:S02]  /*7cf0*/  ISETP.GE.AND P2, PT, R5.reuse, R241, PT ;  /* 0x000000f10500720c */ /* 0x040fe40003f46270 */
[----:B-1----:R-:W-:Y:S02]  /*7d00*/  P2R R6, PR, RZ, 0x1 ;  /* 0x00000001ff067803 */ /* 0x002fe40000000000 */
[----:B------:R-:W-:Y:S02]  /*7d10*/  ISETP.GE.AND P0, PT, R5, R242, PT ;  /* 0x000000f20500720c */ /* 0x000fe40003f06270 */
[----:B------:R-:W-:Y:S02]  /*7d20*/  FSEL R183, R49, -INF , !P5 ;  /* 0xff80000031b77808 */ /* 0x000fe40006800000 */
[----:B------:R-:W-:-:S02]  /*7d30*/  ISETP.LT.OR P5, PT, R5, R237, P2 ;  /* 0x000000ed0500720c */ /* 0x000fc400017a1670 */
[----:B------:R-:W-:Y:S02]  /*7d40*/  ISETP.NE.AND P2, PT, R8, RZ, PT ;  /* 0x000000ff0800720c */ /* 0x000fe40003f45270 */
[----:B------:R-:W-:Y:S02]  /*7d50*/  IADD3 R3, R0, 0x78, RZ ;  /* 0x0000007800037810 */ /* 0x000fe40007ffe0ff */
[----:B------:R-:W-:Y:S02]  /*7d60*/  ISETP.LT.OR P0, PT, R5, R238, P0 ;  /* 0x000000ee0500720c */ /* 0x000fe40000701670 */
[----:B------:R-:W-:Y:S02]  /*7d70*/  FSEL R148, R64, -INF , !P1 ;  /* 0xff80000040947808 */ /* 0x000fe40004800000 */
[----:B------:R-:W-:Y:S02]  /*7d80*/  FSEL R167, R20, -INF , !P2 ;  /* 0xff80000014a77808 */ /* 0x000fe40005000000 */
[----:B--2---:R-:W-:-:S02]  /*7d90*/  P2R R7, PR, RZ, 0x1 ;  /* 0x00000001ff077803 */ /* 0x004fc40000000000 */
[----:B------:R-:W-:Y:S02]  /*7da0*/  ISETP.GE.AND P1, PT, R5, R240, PT ;  /* 0x000000f00500720c */ /* 0x000fe40003f26270 */
[----:B------:R-:W-:Y:S02]  /*7db0*/  ISETP.GE.AND P2, PT, R3, R241, PT ;  /* 0x000000f10300720c */ /* 0x000fe40003f46270 */
[----:B------:R-:W-:Y:S02]  /*7dc0*/  ISETP.GE.AND P0, PT, R5, R239, PT ;  /* 0x000000ef0500720c */ /* 0x000fe40003f06270 */
[----:B------:R-:W-:Y:S02]  /*7dd0*/  FSEL R165, R41, -INF , !P4 ;  /* 0xff80000029a57808 */ /* 0x000fe40006000000 */
[----:B---3--:R-:W-:Y:S02]  /*7de0*/  FSEL R187, R16, -INF , !P3 ;  /* 0xff80000010bb7808 */ /* 0x008fe40005800000 */
[----:B------:R-:W-:-:S02]  /*7df0*/  ISETP.LT.OR P4, PT, R5, R236, P1 ;  /* 0x000000ec0500720c */ /* 0x000fc40000f81670 */
[----:B------:R-:W-:Y:S02]  /*7e00*/  ISETP.LT.OR P2, PT, R3, R237, P2 ;  /* 0x000000ed0300720c */ /* 0x000fe40001741670 */
[----:B------:R-:W-:Y:S02]  /*7e10*/  ISETP.NE.AND P1, PT, R6, RZ, PT ;  /* 0x000000ff0600720c */ /* 0x000fe40003f25270 */
[----:B------:R-:W-:Y:S02]  /*7e20*/  ISETP.LT.OR P3, PT, R5, R235, P0 ;  /* 0x000000eb0500720c */ /* 0x000fe40000761670 */
[----:B------:R-:W-:Y:S02]  /*7e30*/  ISETP.NE.AND P0, PT, R7, RZ, PT ;  /* 0x000000ff0700720c */ /* 0x000fe40003f05270 */
[----:B------:R-:W-:Y:S02]  /*7e40*/  P2R R6, PR, RZ, 0x4 ;  /* 0x00000004ff067803 */ /* 0x000fe40000000000 */
[----:B------:R-:W-:-:S02]  /*7e50*/  FSEL R182, R18, -INF , !P1 ;  /* 0xff80000012b67808 */ /* 0x000fc40004800000 */
[C---:B------:R-:W-:Y:S02]  /*7e60*/  ISETP.GE.AND P1, PT, R3.reuse, R240, PT ;  /* 0x000000f00300720c */ /* 0x040fe40003f26270 */
[----:B------:R-:W-:Y:S02]  /*7e70*/  FSEL R149, R52, -INF , !P0 ;  /* 0xff80000034957808 */ /* 0x000fe40004000000 */
[----:B------:R-:W-:Y:S02]  /*7e80*/  ISETP.GE.AND P0, PT, R3, R239, PT ;  /* 0x000000ef0300720c */ /* 0x000fe40003f06270 */
[----:B------:R-:W-:Y:S02]  /*7e90*/  FSEL R160, R53, -INF , !P5 ;  /* 0xff80000035a07808 */ /* 0x000fe40006800000 */
[----:B------:R-:W-:Y:S02]  /*7ea0*/  FSEL R180, R39, -INF , !P6 ;  /* 0xff80000027b47808 */ /* 0x000fe40007000000 */
[----:B------:R-:W-:-:S02]  /*7eb0*/  ISETP.NE.AND P5, PT, R6, RZ, PT ;  /* 0x000000ff0600720c */ /* 0x000fc40003fa5270 */
[C---:B------:R-:W-:Y:S01]  /*7ec0*/  ISETP.GE.AND P6, PT, R3.reuse, R242, PT ;  /* 0x000000f20300720c */ /* 0x040fe20003fc6270 */
[----:B------:R-:W1:Y:S01]  /*7ed0*/  MUFU.TANH R6, R14 ;  /* 0x0000000e00067308 */ /* 0x000e620000002400 */
[C---:B------:R-:W-:Y:S02]  /*7ee0*/  ISETP.LT.OR P1, PT, R3.reuse, R236, P1 ;  /* 0x000000ec0300720c */ /* 0x040fe40000f21670 */
[----:B------:R-:W-:Y:S02]  /*7ef0*/  IADD3 R0, R0, 0x79, RZ ;  /* 0x0000007900007810 */ /* 0x000fe40007ffe0ff */
[C---:B------:R-:W-:Y:S02]  /*7f00*/  ISETP.LT.OR P0, PT, R3.reuse, R235, P0 ;  /* 0x000000eb0300720c */ /* 0x040fe40000701670 */
[----:B------:R-:W-:Y:S02]  /*7f10*/  ISETP.LT.OR P6, PT, R3, R238, P6 ;  /* 0x000000ee0300720c */ /* 0x000fe400037c1670 */
[----:B------:R-:W-:-:S02]  /*7f20*/  P2R R5, PR, RZ, 0x2 ;  /* 0x00000002ff057803 */ /* 0x000fc40000000000 */
[C---:B------:R-:W-:Y:S02]  /*7f30*/  ISETP.GE.AND P2, PT, R0.reuse, R242, PT ;  /* 0x000000f20000720c */ /* 0x040fe40003f46270 */
[----:B------:R-:W-:Y:S02]  /*7f40*/  P2R R3, PR, RZ, 0x1 ;  /* 0x00000001ff037803 */ /* 0x000fe40000000000 */
[C---:B------:R-:W-:Y:S02]  /*7f50*/  ISETP.GE.AND P1, PT, R0.reuse, R241, PT ;  /* 0x000000f10000720c */ /* 0x040fe40003f26270 */
[----:B------:R-:W-:Y:S02]  /*7f60*/  FSEL R166, R19, -INF , !P3 ;  /* 0xff80000013a67808 */ /* 0x000fe40005800000 */
[----:B------:R-:W-:Y:S02]  /*7f70*/  ISETP.GE.AND P0, PT, R0, R240, PT ;  /* 0x000000f00000720c */ /* 0x000fe40003f06270 */
[----:B------:R-:W-:-:S02]  /*7f80*/  FSEL R164, R40, -INF , !P4 ;  /* 0xff80000028a47808 */ /* 0x000fc40006000000 */
[C---:B------:R-:W-:Y:S02]  /*7f90*/  ISETP.GE.AND P3, PT, R0.reuse, R239, PT ;  /* 0x000000ef0000720c */ /* 0x040fe40003f66270 */
[C---:B------:R-:W-:Y:S02]  /*7fa0*/  ISETP.LT.OR P4, PT, R0.reuse, R238, P2 ;  /* 0x000000ee0000720c */ /* 0x040fe40001781670 */
[C---:B------:R-:W-:Y:S02]  /*7fb0*/  ISETP.LT.OR P2, PT, R0.reuse, R237, P1 ;  /* 0x000000ed0000720c */ /* 0x040fe40000f41670 */
[C---:B------:R-:W-:Y:S02]  /*7fc0*/  ISETP.LT.OR P1, PT, R0.reuse, R236, P0 ;  /* 0x000000ec0000720c */ /* 0x040fe40000721670 */
[----:B------:R-:W-:Y:S01]  /*7fd0*/  ISETP.LT.OR P0, PT, R0, R235, P3 ;  /* 0x000000eb0000720c */ /* 0x000fe20001f01670 */
[----:B------:R-:W-:Y:S01]  /*7fe0*/  FMUL.FTZ R0, R11, c[0x0][0x2ec] ;  /* 0x0000bb000b007a20 */ /* 0x000fe20000410000 */
[----:B------:R-:W-:-:S02]  /*7ff0*/  FSEL R152, R12, -INF , !P6 ;  /* 0xff8000000c987808 */ /* 0x000fc40007000000 */
[----:B------:R-:W-:Y:S02]  /*8000*/  ISETP.NE.AND P6, PT, R3, RZ, PT ;  /* 0x000000ff0300720c */ /* 0x000fe40003fc5270 */
[----:B------:R2:W3:Y:S01]  /*8010*/  MUFU.TANH R3, R0 ;  /* 0x0000000000037308 */ /* 0x0004e20000002400 */
[----:B-1----:R-:W-:Y:S02]  /*8020*/  FSEL R144, R6, -INF , !P5 ;  /* 0xff80000006907808 */ /* 0x002fe40006800000 */
[----:B------:R-:W-:Y:S02]  /*8030*/  PLOP3.LUT P5, PT, PT, PT, UP0, 0x80, 0x0 ;  /* 0x000000000000781c */ /* 0x000fe40003faf008 */
[----:B------:R-:W-:Y:S02]  /*8040*/  ISETP.NE.AND P3, PT, R5, RZ, PT ;  /* 0x000000ff0500720c */ /* 0x000fe40003f65270 */
[C---:B------:R-:W-:Y:S02]  /*8050*/  IADD3 R229, R226.reuse, 0x2800, RZ ;  /* 0x00002800e2e57810 */ /* 0x040fe40007ffe0ff */
[----:B------:R-:W-:-:S02]  /*8060*/  IADD3 R228, R226, 0x3000, RZ ;  /* 0x00003000e2e47810 */ /* 0x000fc40007ffe0ff */
[----:B------:R-:W-:Y:S02]  /*8070*/  FSEL R146, R17, -INF , !P3 ;  /* 0xff80000011927808 */ /* 0x000fe40005800000 */
[----:B------:R-:W-:Y:S02]  /*8080*/  FSEL R163, R10, -INF , !P6 ;  /* 0xff8000000aa37808 */ /* 0x000fe40007000000 */
[----:B------:R-:W-:Y:S01]  /*8090*/  FSEL R159, R13, -INF , !P4 ;  /* 0xff8000000d9f7808 */ /* 0x000fe20006000000 */
[----:B--2---:R-:W-:Y:S01]  /*80a0*/  IMAD.IADD R0, R232, 0x1, R227 ;  /* 0x00000001e8007824 */ /* 0x004fe200078e02e3 */
[C---:B------:R-:W-:Y:S02]  /*80b0*/  IADD3 R232, R226.reuse, 0x1000, RZ ;  /* 0x00001000e2e87810 */ /* 0x040fe40007ffe0ff */
[----:B------:R-:W-:Y:S02]  /*80c0*/  IADD3 R227, R226, 0x3800, RZ ;  /* 0x00003800e2e37810 */ /* 0x000fe40007ffe0ff */
[----:B------:R-:W-:-:S02]  /*80d0*/  FSEL R158, R15, -INF , !P2 ;  /* 0xff8000000f9e7808 */ /* 0x000fc40005000000 */
[----:B------:R-:W-:Y:S02]  /*80e0*/  FSEL R145, R9, -INF , !P1 ;  /* 0xff80000009917808 */ /* 0x000fe40004800000 */
[----:B---3--:R-:W-:Y:S01]  /*80f0*/  FSEL R162, R3, -INF , !P0 ;  /* 0xff80000003a27808 */ /* 0x008fe20004000000 */
        /* <DEDUP_REMOVED lines=106> */
.L_x_732:
[----:B------:R-:W-:Y:S05]  /*87a0*/  BSYNC B0 ;  /* 0x0000000000007941 */ /* 0x000fea0003800000 */
.L_x_731:
[----:B------:R-:W0:Y:S02]  /*87b0*/  LDGDEPBAR ;  /* 0x00000000000079af */ /* 0x000e240000000000 */
.L_x_730:
[----:B------:R3:W-:Y:S01]  /*87c0*/  STL [R1+0x11c], R237 ;  /* 0x00011ced01007387 */ /* 0x0007e20000100800 */
[----:B------:R-:W-:Y:S01]  /*87d0*/  MOV R69, R109 ;  /* 0x0000006d00457202 */ /* 0x000fe20000000f00 */
[----:B------:R-:W-:Y:S02]  /*87e0*/  IMAD.MOV.U32 R74, RZ, RZ, R54 ;  /* 0x000000ffff4a7224 */ /* 0x000fe400078e0036 */
[----:B---3--:R-:W3:Y:S04]  /*87f0*/  LDL.LU R237, [R1+0x4] ;  /* 0x0000040001ed7983 */ /* 0x008ee80000300800 */
[----:B------:R4:W-:Y:S04]  /*8800*/  STL [R1+0x118], R236 ;  /* 0x000118ec01007387 */ /* 0x0009e80000100800 */
[----:B----4-:R-:W4:Y:S04]  /*8810*/  LDL.LU R236, [R1+0x20] ;  /* 0x0000200001ec7983 */ /* 0x010f280000300800 */
[----:B------:R1:W-:Y:S04]  /*8820*/  STL [R1+0x114], R235 ;  /* 0x000114eb01007387 */ /* 0x0003e80000100800 */
[----:B-12---:R-:W2:Y:S04]  /*8830*/  LDL.LU R235, [R1+0x1c] ;  /* 0x00001c0001eb7983 */ /* 0x006ea80000300800 */
[----:B------:R1:W-:Y:S04]  /*8840*/  STL [R1+0x110], R233 ;  /* 0x000110e901007387 */ /* 0x0003e80000100800 */
[----:B-1----:R-:W2:Y:S01]  /*8850*/  LDL.LU R233, [R1+0x8] ;  /* 0x0000080001e97983 */ /* 0x002ea20000300800 */
[----:B------:R-:W-:Y:S01]  /*8860*/  FMNMX.FTZ R3, R115, R118, !PT ;  /* 0x0000007673037209 */ /* 0x000fe20007810000 */
[----:B------:R-:W-:-:S02]  /*8870*/  IMAD.SHL.U32 R216, R0, 0x2, RZ ;  /* 0x0000000200d87824 */ /* 0x000fc400078e00ff */
[----:B------:R1:W-:Y:S01]  /*8880*/  STL [R1+0x10c], R232 ;  /* 0x00010ce801007387 */ /* 0x0003e20000100800 */
[----:B------:R-:W-:Y:S02]  /*8890*/  FMNMX.FTZ R3, R119, R3, !PT ;  /* 0x0000000377037209 */ /* 0x000fe40007810000 */
[-C--:B------:R-:W-:Y:S01]  /*88a0*/  LEA R219, R2, R216.reuse, 0x1 ;  /* 0x000000d802db7211 */ /* 0x080fe200078e08ff */
[----:B------:R-:W-:Y:S01]  /*88b0*/  STL [R1+0x108], R231 ;  /* 0x000108e701007387 */ /* 0x000fe20000100800 */
[----:B------:R-:W-:Y:S02]  /*88c0*/  FMNMX.FTZ R3, R117, R3, !PT ;  /* 0x0000000375037209 */ /* 0x000fe40007810000 */
[----:B------:R-:W-:Y:S01]  /*88d0*/  LEA R217, R4, R216, 0x1 ;  /* 0x000000d804d97211 */ /* 0x000fe200078e08ff */
[----:B------:R-:W-:Y:S01]  /*88e0*/  STL [R1+0x104], R230 ;  /* 0x000104e601007387 */ /* 0x000fe20000100800 */
[----:B------:R-:W-:-:S03]  /*88f0*/  FMNMX.FTZ R3, R113, R3, !PT ;  /* 0x0000000371037209 */ /* 0x000fc60007810000 */
[----:B------:R-:W-:Y:S01]  /*8900*/  STL [R1+0x100], R229 ;  /* 0x000100e501007387 */ /* 0x000fe20000100800 */
[----:B------:R-:W-:Y:S01]  /*8910*/  FMNMX.FTZ R3, R102, R3, !PT ;  /* 0x0000000366037209 */ /* 0x000fe20007810000 */
[----:B------:R-:W-:Y:S02]  /*8920*/  IMAD R218, R2, 0x2, R217 ;  /* 0x0000000202da7824 */ /* 0x000fe400078e02d9 */
[----:B------:R-:W-:Y:S01]  /*8930*/  STL [R1+0xfc], R228 ;  /* 0x0000fce401007387 */ /* 0x000fe20000100800 */
[----:B------:R-:W-:-:S03]  /*8940*/  FMNMX.FTZ R3, R101, R3, !PT ;  /* 0x0000000365037209 */ /* 0x000fc60007810000 */
[----:B------:R-:W-:Y:S01]  /*8950*/  STL [R1+0xf8], R227 ;  /* 0x0000f8e301007387 */ /* 0x000fe20000100800 */
[----:B------:R-:W-:-:S03]  /*8960*/  FMNMX.FTZ R3, R98, R3, !PT ;  /* 0x0000000362037209 */ /* 0x000fc60007810000 */
[----:B------:R-:W-:Y:S01]  /*8970*/  STL [R1+0xf4], R226 ;  /* 0x0000f4e201007387 */ /* 0x000fe20000100800 */
[----:B------:R-:W-:Y:S02]  /*8980*/  FMNMX.FTZ R3, R174, R3, !PT ;  /* 0x00000003ae037209 */ /* 0x000fe40007810000 */
[----:B-1----:R-:W-:Y:S01]  /*8990*/  MOV R232, R110 ;  /* 0x0000006e00e87202 */ /* 0x002fe20000000f00 */
        /* <DEDUP_REMOVED lines=83> */
[----:B-1----:R-:W-:-:S04]  /*8ed0*/  FMNMX.FTZ R73, R73, R7, !PT ;  /* 0x0000000749497209 */ /* 0x002fc80007810000 */
[----:B------:R-:W-:Y:S02]  /*8ee0*/  FSETP.NEU.FTZ.AND P0, PT, R73, -INF , PT ;  /* 0xff8000004900780b */ /* 0x000fe40003f1d000 */
[----:B---3--:R-:W-:-:S04]  /*8ef0*/  FMNMX.FTZ R6, R237, R6, !PT ;  /* 0x00000006ed067209 */ /* 0x008fc80007810000 */
        /* <DEDUP_REMOVED lines=13> */
[----:B------:R-:W-:Y:S01]  /*8fd0*/  FMUL.FTZ R6, R73, c[0x0][0x23c] ;  /* 0x00008f0049067a20 */ /* 0x000fe20000410000 */
[----:B------:R-:W-:-:S02]  /*8fe0*/  FMNMX.FTZ R72, R144, R72, !PT ;  /* 0x0000004890487209 */ /* 0x000fc40007810000 */
[----:B------:R-:W-:Y:S02]  /*8ff0*/  FMNMX.FTZ R5, R111, R5, !PT ;  /* 0x000000056f057209 */ /* 0x000fe40007810000 */
[----:B------:R-:W-:Y:S02]  /*9000*/  FMNMX.FTZ R72, R158, R72, !PT ;  /* 0x000000489e487209 */ /* 0x000fe40007810000 */
[----:B------:R-:W-:Y:S02]  /*9010*/  FMNMX.FTZ R3, R157, R3, !PT ;  /* 0x000000039d037209 */ /* 0x000fe40007810000 */
[----:B------:R-:W-:Y:S01]  /*9020*/  FMNMX.FTZ R5, R65, R5, !PT ;  /* 0x0000000541057209 */ /* 0x000fe20007810000 */
[----:B------:R-:W1:Y:S01]  /*9030*/  SHFL.BFLY PT, R8, R72, 0x2, 0x1f ;  /* 0x0c401f0048087f89 */ /* 0x000e6200000e0000 */
[----:B------:R-:W-:Y:S02]  /*9040*/  FSEL R6, R6, RZ, P0 ;  /* 0x000000ff06067208 */ /* 0x000fe40000000000 */
[----:B------:R-:W-:-:S02]  /*9050*/  FMNMX.FTZ R3, R153, R3, !PT ;  /* 0x0000000399037209 */ /* 0x000fc40007810000 */
[----:B------:R-:W-:Y:S01]  /*9060*/  FMNMX.FTZ R5, R250, R5, !PT ;  /* 0x00000005fa057209 */ /* 0x000fe20007810000 */
[--C-:B------:R-:W-:Y:S01]  /*9070*/  FFMA.FTZ R7, R115, c[0x0][0x23c], -R6.reuse ;  /* 0x00008f0073077a23 */ /* 0x100fe20000010806 */
[----:B------:R-:W-:Y:S01]  /*9080*/  FMNMX.FTZ R3, R208, R3, !PT ;  /* 0x00000003d0037209 */ /* 0x000fe20007810000 */
[----:B------:R-:W-:Y:S01]  /*9090*/  IMAD.MOV.U32 R115, RZ, RZ, R65 ;  /* 0x000000ffff737224 */ /* 0x000fe200078e0041 */
[----:B------:R-:W-:Y:S01]  /*90a0*/  FMNMX.FTZ R5, R247, R5, !PT ;  /* 0x00000005f7057209 */ /* 0x000fe20007810000 */
[----:B------:R3:W-:Y:S01]  /*90b0*/  MUFU.EX2 R11, R7 ;  /* 0x00000007000b7308 */ /* 0x0007e20000000800 */
[----:B------:R-:W-:Y:S01]  /*90c0*/  FMNMX.FTZ R3, R198, R3, !PT ;  /* 0x00000003c6037209 */ /* 0x000fe20007810000 */
[--C-:B------:R-:W-:Y:S01]  /*90d0*/  FFMA.FTZ R2, R174, c[0x0][0x23c], -R6.reuse ;  /* 0x00008f00ae027a23 */ /* 0x100fe20000010806 */
[----:B------:R-:W-:Y:S01]  /*90e0*/  FMNMX.FTZ R5, R212, R5, !PT ;  /* 0x00000005d4057209 */ /* 0x000fe20007810000 */
[--C-:B------:R-:W-:Y:S01]  /*90f0*/  FFMA.FTZ R142, R142, c[0x0][0x23c], -R6.reuse ;  /* 0x00008f008e8e7a23 */ /* 0x100fe20000010806 */
[----:B------:R-:W-:Y:S01]  /*9100*/  FMNMX.FTZ R3, R190, R3, !PT ;  /* 0x00000003be037209 */ /* 0x000fe20007810000 */
[----:B------:R-:W-:-:S02]  /*9110*/  FFMA.FTZ R148, R148, c[0x0][0x23c], -R6 ;  /* 0x00008f0094947a23 */ /* 0x000fc40000010806 */
[----:B------:R4:W-:Y:S01]  /*9120*/  MUFU.EX2 R174, R2 ;  /* 0x0000000200ae7308 */ /* 0x0009e20000000800 */
[--C-:B------:R-:W-:Y:S02]  /*9130*/  FFMA.FTZ R149, R149, c[0x0][0x23c], -R6.reuse ;  /* 0x00008f0095957a23 */ /* 0x100fe40000010806 */
[--C-:B------:R-:W-:Y:S02]  /*9140*/  FFMA.FTZ R152, R152, c[0x0][0x23c], -R6.reuse ;  /* 0x00008f0098987a23 */ /* 0x100fe40000010806 */
[--C-:B------:R-:W-:Y:S01]  /*9150*/  FFMA.FTZ R159, R159, c[0x0][0x23c], -R6.reuse ;  /* 0x00008f009f9f7a23 */ /* 0x100fe20000010806 */
[----:B-1----:R-:W-:Y:S01]  /*9160*/  FMNMX.FTZ R72, R72, R8, !PT ;  /* 0x0000000848487209 */ /* 0x002fe20007810000 */
[--C-:B------:R-:W-:Y:S02]  /*9170*/  FFMA.FTZ R8, R117, c[0x0][0x23c], -R6.reuse ;  /* 0x00008f0075087a23 */ /* 0x100fe40000010806 */
[--C-:B---3--:R-:W-:Y:S02]  /*9180*/  FFMA.FTZ R7, R118, c[0x0][0x23c], -R6.reuse ;  /* 0x00008f0076077a23 */ /* 0x108fe40000010806 */
[----:B------:R-:W1:Y:S01]  /*9190*/  SHFL.BFLY PT, R9, R72, 0x1, 0x1f ;  /* 0x0c201f0048097f89 */ /* 0x000e6200000e0000 */
[----:B------:R-:W-:Y:S01]  /*91a0*/  MUFU.EX2 R228, R8 ;  /* 0x0000000800e47308 */ /* 0x000fe20000000800 */
[----:B----4-:R-:W-:-:S07]  /*91b0*/  FFMA.FTZ R2, R169, c[0x0][0x23c], -R6 ;  /* 0x00008f00a9027a23 */ /* 0x010fce0000010806 */
[----:B------:R3:W-:Y:S01]  /*91c0*/  MUFU.EX2 R12, R7 ;  /* 0x00000007000c7308 */ /* 0x0007e20000000800 */
[----:B-1----:R-:W-:Y:S02]  /*91d0*/  FMNMX.FTZ R72, R72, R9, !PT ;  /* 0x0000000948487209 */ /* 0x002fe40007810000 */
[----:B---3--:R-:W-:Y:S02]  /*91e0*/  FMNMX.FTZ R7, R202, R5, !PT ;  /* 0x00000005ca077209 */ /* 0x008fe40007810000 */
[----:B------:R-:W-:Y:S01]  /*91f0*/  FMNMX.FTZ R5, R181, R3, !PT ;  /* 0x00000003b5057209 */ /* 0x000fe20007810000 */
[----:B------:R-:W-:Y:S01]  /*9200*/  FFMA.FTZ R3, R119, c[0x0][0x23c], -R6 ;  /* 0x00008f0077037a23 */ /* 0x000fe20000010806 */
[----:B------:R-:W-:Y:S02]  /*9210*/  FMNMX.FTZ R7, R186, R7, !PT ;  /* 0x00000007ba077209 */ /* 0x000fe40007810000 */
[----:B------:R-:W-:Y:S01]  /*9220*/  FMNMX.FTZ R5, R252, R5, !PT ;  /* 0x00000005fc057209 */ /* 0x000fe20007810000 */
[----:B------:R1:W3:Y:S01]  /*9230*/  MUFU.EX2 R231, R3 ;  /* 0x0000000300e77308 */ /* 0x0002e20000000800 */
[----:B------:R-:W-:-:S02]  /*9240*/  FMNMX.FTZ R7, R183, R7, !PT ;  /* 0x00000007b7077209 */ /* 0x000fc40007810000 */
[----:B------:R-:W-:Y:S02]  /*9250*/  FSETP.NEU.FTZ.AND P0, PT, R72, -INF , PT ;  /* 0xff8000004800780b */ /* 0x000fe40003f1d000 */
        /* <DEDUP_REMOVED lines=11> */
[----:B------:R1:W4:Y:S01]  /*9310*/  MUFU.EX2 R10, R3 ;  /* 0x00000003000a7308 */ /* 0x0003220000000800 */
[----:B--2---:R-:W-:Y:S02]  /*9320*/  FMNMX.FTZ R5, R235, R5, !PT ;  /* 0x00000005eb057209 */ /* 0x004fe40007810000 */
[----:B---3--:R-:W-:Y:S01]  /*9330*/  F2FP.BF16.PACK_AB R22, R228, R231 ;  /* 0x000000e7e416723e */ /* 0x008fe200000010ff */
[----:B------:R-:W2:Y:S01]  /*9340*/  SHFL.BFLY PT, R8, R71, 0x2, 0x1f ;  /* 0x0c401f0047087f89 */ /* 0x000ea200000e0000 */
[----:B------:R-:W-:Y:S02]  /*9350*/  FMNMX.FTZ R5, R233, R5, !PT ;  /* 0x00000005e9057209 */ /* 0x000fe40007810000 */
[----:B------:R-:W-:-:S02]  /*9360*/  MOV R113, R111 ;  /* 0x0000006f00717202 */ /* 0x000fc40000000f00 */
[----:B------:R-:W-:Y:S01]  /*9370*/  FMNMX.FTZ R5, R249, R5, !PT ;  /* 0x00000005f9057209 */ /* 0x000fe20007810000 */
[----:B-1----:R-:W-:-:S04]  /*9380*/  FFMA.FTZ R3, R102, c[0x0][0x23c], -R6 ;  /* 0x00008f0066037a23 */ /* 0x002fc80000010806 */
[----:B------:R1:W-:Y:S01]  /*9390*/  MUFU.EX2 R13, R3 ;  /* 0x00000003000d7308 */ /* 0x0003e20000000800 */
[----:B--2---:R-:W-:Y:S01]  /*93a0*/  FMNMX.FTZ R71, R71, R8, !PT ;  /* 0x0000000847477209 */ /* 0x004fe20007810000 */
[----:B-1----:R-:W-:-:S06]  /*93b0*/  FFMA.FTZ R3, R101, c[0x0][0x23c], -R6 ;  /* 0x00008f0065037a23 */ /* 0x002fcc0000010806 */
[----:B------:R1:W-:Y:S02]  /*93c0*/  MUFU.EX2 R226, R3 ;  /* 0x0000000300e27308 */ /* 0x0003e40000000800 */
[----:B-1----:R-:W-:Y:S01]  /*93d0*/  FMNMX.FTZ R3, R215, R5, !PT ;  /* 0x00000005d7037209 */ /* 0x002fe20007810000 */
[----:B------:R-:W-:-:S03]  /*93e0*/  FMUL.FTZ R5, R72, c[0x0][0x23c] ;  /* 0x00008f0048057a20 */ /* 0x000fc60000410000 */
[----:B------:R-:W-:Y:S02]  /*93f0*/  FMNMX.FTZ R3, R207, R3, !PT ;  /* 0x00000003cf037209 */ /* 0x000fe40007810000 */
[----:B------:R-:W-:Y:S02]  /*9400*/  FSEL R5, R5, RZ, P0 ;  /* 0x000000ff05057208 */ /* 0x000fe40000000000 */
[----:B------:R-:W-:-:S03]  /*9410*/  FMNMX.FTZ R3, R192, R3, !PT ;  /* 0x00000003c0037209 */ /* 0x000fc60007810000 */
[--C-:B------:R-:W-:Y:S01]  /*9420*/  FFMA.FTZ R7, R129, c[0x0][0x23c], -R5.reuse ;  /* 0x00008f0081077a23 */ /* 0x100fe20000010805 */
[----:B------:R-:W-:Y:S01]  /*9430*/  FMNMX.FTZ R3, R187, R3, !PT ;  /* 0x00000003bb037209 */ /* 0x000fe20007810000 */
[----:B----4-:R-:W-:Y:S02]  /*9440*/  IMAD.MOV.U32 R129, RZ, RZ, R10 ;  /* 0x000000ffff817224 */ /* 0x010fe400078e000a */
        /* <DEDUP_REMOVED lines=10> */
[----:B---3--:R-:W-:-:S03]  /*94f0*/  MOV R132, R9 ;  /* 0x0000000900847202 */ /* 0x008fc60000000f00 */
[----:B------:R2:W-:Y:S01]  /*9500*/  MUFU.EX2 R10, R3 ;  /* 0x00000003000a7308 */ /* 0x0005e20000000800 */
[----:B------:R-:W-:Y:S02]  /*9510*/  F2FP.BF16.PACK_AB R21, R132, R75 ;  /* 0x0000004b8415723e */ /* 0x000fe400000010ff */
[----:B-1----:R-:W-:Y:S01]  /*9520*/  FMNMX.FTZ R71, R71, R7, !PT ;  /* 0x0000000747477209 */ /* 0x002fe20007810000 */
[--C-:B------:R-:W-:Y:S02]  /*9530*/  FFMA.FTZ R7, R112, c[0x0][0x23c], -R5.reuse ;  /* 0x00008f0070077a23 */ /* 0x100fe40000010805 */
[----:B--2---:R-:W-:Y:S01]  /*9540*/  FFMA.FTZ R3, R124, c[0x0][0x23c], -R5 ;  /* 0x00008f007c037a23 */ /* 0x004fe20000010805 */
[----:B------:R-:W-:Y:S01]  /*9550*/  FSETP.NEU.FTZ.AND P0, PT, R71, -INF , PT ;  /* 0xff8000004700780b */ /* 0x000fe20003f1d000 */
[----:B------:R1:W-:Y:S01]  /*9560*/  MUFU.EX2 R225, R7 ;  /* 0x0000000700e17308 */ /* 0x0003e20000000800 */
[----:B----4-:R-:W-:-:S05]  /*9570*/  FMNMX.FTZ R70, R70, R8, !PT ;  /* 0x0000000846467209 */ /* 0x010fca0007810000 */
[----:B------:R-:W2:Y:S02]  /*9580*/  SHFL.BFLY PT, R8, R70, 0x1, 0x1f ;  /* 0x0c201f0046087f89 */ /* 0x000ea400000e0000 */
[----:B------:R3:W-:Y:S01]  /*9590*/  MUFU.EX2 R227, R3 ;  /* 0x0000000300e37308 */ /* 0x0007e20000000800 */
[----:B-1----:R-:W-:-:S07]  /*95a0*/  FFMA.FTZ R7, R103, c[0x0][0x23c], -R5 ;  /* 0x00008f0067077a23 */ /* 0x002fce0000010805 */
[----:B------:R-:W1:Y:S01]  /*95b0*/  MUFU.EX2 R221, R7 ;  /* 0x0000000700dd7308 */ /* 0x000e620000000800 */
[----:B---3--:R-:W-:-:S07]  /*95c0*/  FFMA.FTZ R3, R121, c[0x0][0x23c], -R5 ;  /* 0x00008f0079037a23 */ /* 0x008fce0000010805 */
[----:B------:R3:W-:Y:S01]  /*95d0*/  MUFU.EX2 R124, R3 ;  /* 0x00000003007c7308 */ /* 0x0007e20000000800 */
[----:B--2---:R-:W-:Y:S02]  /*95e0*/  FMNMX.FTZ R70, R70, R8, !PT ;  /* 0x0000000846467209 */ /* 0x004fe40007810000 */
[----:B-1----:R-:W-:Y:S01]  /*95f0*/  F2FP.BF16.PACK_AB R15, R221, R225 ;  /* 0x000000e1dd0f723e */ /* 0x002fe200000010ff */
[----:B---3--:R-:W-:-:S04]  /*9600*/  FFMA.FTZ R3, R116, c[0x0][0x23c], -R5 ;  /* 0x00008f0074037a23 */ /* 0x008fc80000010805 */
[----:B------:R1:W2:Y:S02]  /*9610*/  MUFU.EX2 R14, R3 ;  /* 0x00000003000e7308 */ /* 0x0002a40000000800 */
[----:B-1----:R-:W-:-:S05]  /*9620*/  FMUL.FTZ R3, R71, c[0x0][0x23c] ;  /* 0x00008f0047037a20 */ /* 0x002fca0000410000 */
[----:B------:R-:W-:Y:S02]  /*9630*/  FSEL R3, R3, RZ, P0 ;  /* 0x000000ff03037208 */ /* 0x000fe40000000000 */
[----:B------:R-:W-:-:S03]  /*9640*/  FSETP.NEU.FTZ.AND P0, PT, R70, -INF , PT ;  /* 0xff8000004600780b */ /* 0x000fc60003f1d000 */
[--C-:B------:R-:W-:Y:S01]  /*9650*/  FFMA.FTZ R7, R136, c[0x0][0x23c], -R3.reuse ;  /* 0x00008f0088077a23 */ /* 0x100fe20000010803 */
[----:B--2---:R-:W-:Y:S01]  /*9660*/  MOV R136, R14 ;  /* 0x0000000e00887202 */ /* 0x004fe20000000f00 */
[--C-:B------:R-:W-:Y:S01]  /*9670*/  FFMA.FTZ R8, R104, c[0x0][0x23c], -R3.reuse ;  /* 0x00008f0068087a23 */ /* 0x100fe20000010803 */
[----:B------:R-:W-:Y:S01]  /*9680*/  F2FP.BF16.PACK_AB R14, R222, R226 ;  /* 0x000000e2de0e723e */ /* 0x000fe200000010ff */
[----:B------:R1:W-:Y:S08]  /*9690*/  MUFU.EX2 R105, R7 ;  /* 0x0000000700697308 */ /* 0x0003f00000000800 */
[----:B------:R-:W-:Y:S01]  /*96a0*/  MUFU.EX2 R220, R8 ;  /* 0x0000000800dc7308 */ /* 0x000fe20000000800 */
[----:B-1----:R-:W-:-:S02]  /*96b0*/  FFMA.FTZ R7, R131, c[0x0][0x23c], -R3 ;  /* 0x00008f0083077a23 */ /* 0x002fc40000010803 */
[----:B------:R-:W-:-:S05]  /*96c0*/  IMAD.MOV.U32 R131, RZ, RZ, R11 ;  /* 0x000000ffff837224 */ /* 0x000fca00078e000b */
[----:B------:R1:W2:Y:S02]  /*96d0*/  MUFU.EX2 R112, R7 ;  /* 0x0000000700707308 */ /* 0x0002a40000000800 */
[----:B-1----:R-:W-:Y:S01]  /*96e0*/  FFMA.FTZ R7, R134, c[0x0][0x23c], -R3 ;  /* 0x00008f0086077a23 */ /* 0x002fe20000010803 */
[----:B--2---:R-:W-:Y:S01]  /*96f0*/  F2FP.BF16.PACK_AB R16, R112, R105 ;  /* 0x000000697010723e */ /* 0x004fe200000010ff */
[----:B------:R-:W-:Y:S01]  /*9700*/  IMAD.MOV.U32 R134, RZ, RZ, R13 ;  /* 0x000000ffff867224 */ /* 0x000fe200078e000d */
[----:B------:R-:W-:-:S03]  /*9710*/  F2FP.BF16.PACK_AB R13, R136, R124 ;  /* 0x0000007c880d723e */ /* 0x000fc600000010ff */
[----:B------:R1:W-:Y:S02]  /*9720*/  MUFU.EX2 R230, R7 ;  /* 0x0000000700e67308 */ /* 0x0003e40000000800 */
[----:B-1----:R-:W-:-:S06]  /*9730*/  FFMA.FTZ R7, R126, c[0x0][0x23c], -R3 ;  /* 0x00008f007e077a23 */ /* 0x002fcc0000010803 */
[----:B------:R1:W-:Y:S02]  /*9740*/  MUFU.EX2 R11, R7 ;  /* 0x00000007000b7308 */ /* 0x0003e40000000800 */
[----:B-1----:R-:W-:-:S06]  /*9750*/  FFMA.FTZ R7, R122, c[0x0][0x23c], -R3 ;  /* 0x00008f007a077a23 */ /* 0x002fcc0000010803 */
[----:B------:R1:W-:Y:S02]  /*9760*/  MUFU.EX2 R9, R7 ;  /* 0x0000000700097308 */ /* 0x0003e40000000800 */
[----:B-1----:R-:W-:-:S06]  /*9770*/  FFMA.FTZ R7, R120, c[0x0][0x23c], -R3 ;  /* 0x00008f0078077a23 */ /* 0x002fcc0000010803 */
[----:B------:R1:W-:Y:S02]  /*9780*/  MUFU.EX2 R107, R7 ;  /* 0x00000007006b7308 */ /* 0x0003e40000000800 */
[----:B-1----:R-:W-:Y:S01]  /*9790*/  FFMA.FTZ R7, R114, c[0x0][0x23c], -R3 ;  /* 0x00008f0072077a23 */ /* 0x002fe20000010803 */
[----:B------:R-:W-:Y:S02]  /*97a0*/  MOV R114, R12 ;  /* 0x0000000c00727202 */ /* 0x000fe40000000f00 */
[----:B------:R-:W-:-:S03]  /*97b0*/  F2FP.BF16.PACK_AB R12, R134, R129 ;  /* 0x00000081860c723e */ /* 0x000fc600000010ff */
[----:B------:R1:W2:Y:S01]  /*97c0*/  MUFU.EX2 R224, R7 ;  /* 0x0000000700e07308 */ /* 0x0002a20000000800 */
[----:B------:R-:W-:Y:S01]  /*97d0*/  F2FP.BF16.PACK_AB R20, R114, R131 ;  /* 0x000000837214723e */ /* 0x000fe200000010ff */
[----:B-1----:R-:W-:-:S05]  /*97e0*/  FMUL.FTZ R7, R70, c[0x0][0x23c] ;  /* 0x00008f0046077a20 */ /* 0x002fca0000410000 */
[----:B------:R-:W-:-:S05]  /*97f0*/  FSEL R0, R7, RZ, P0 ;  /* 0x000000ff07007208 */ /* 0x000fca0000000000 */
[--C-:B------:R-:W-:Y:S02]  /*9800*/  FFMA.FTZ R7, R141, c[0x0][0x23c], -R0.reuse ;  /* 0x00008f008d077a23 */ /* 0x100fe40000010800 */
[----:B------:R-:W-:Y:S02]  /*9810*/  FFMA.FTZ R4, R127, c[0x0][0x23c], -R0 ;  /* 0x00008f007f047a23 */ /* 0x000fe40000010800 */
[----:B------:R1:W-:Y:S01]  /*9820*/  MUFU.EX2 R104, R7 ;  /* 0x0000000700687308 */ /* 0x0003e20000000800 */
[----:B------:R-:W-:Y:S01]  /*9830*/  IMAD.MOV.U32 R127, RZ, RZ, R10 ;  /* 0x000000ffff7f7224 */ /* 0x000fe200078e000a */
[----:B--2---:R-:W-:-:S04]  /*9840*/  F2FP.BF16.PACK_AB R10, R220, R224 ;  /* 0x000000e0dc0a723e */ /* 0x004fc800000010ff */
[----:B------:R-:W-:Y:S02]  /*9850*/  F2FP.BF16.PACK_AB R23, R227, R127 ;  /* 0x0000007fe317723e */ /* 0x000fe400000010ff */
[----:B------:R2:W-:Y:S05]  /*9860*/  MUFU.EX2 R126, R4 ;  /* 0x00000004007e7308 */ /* 0x0005ea0000000800 */
[----:B------:R-:W-:Y:S01]  /*9870*/  HMMA.16816.F32.BF16 R56, R20, R24, RZ ;  /* 0x000000181438723c */ /* 0x000fe200000418ff */
[----:B-1----:R-:W-:Y:S01]  /*9880*/  FFMA.FTZ R7, R138, c[0x0][0x23c], -R0 ;  /* 0x00008f008a077a23 */ /* 0x002fe20000010800 */
[----:B------:R-:W-:-:S03]  /*9890*/  MOV R138, R113 ;  /* 0x00000071008a7202 */ /* 0x000fc60000000f00 */
[----:B------:R1:W3:Y:S03]  /*98a0*/  MUFU.EX2 R106, R7 ;  /* 0x00000007006a7308 */ /* 0x0002e60000000800 */
[----:B------:R-:W-:Y:S01]  /*98b0*/  HMMA.16816.F32.BF16 R76, R20, R32, RZ ;  /* 0x00000020144c723c */ /* 0x000fe200000418ff */
[----:B--2---:R-:W-:Y:S01]  /*98c0*/  FFMA.FTZ R4, R130, c[0x0][0x23c], -R0 ;  /* 0x00008f0082047a23 */ /* 0x004fe20000010800 */
[----:B------:R-:W-:-:S03]  /*98d0*/  MOV R130, R9 ;  /* 0x0000000900827202 */ /* 0x000fc60000000f00 */
[----:B------:R2:W-:Y:S01]  /*98e0*/  MUFU.EX2 R223, R4 ;  /* 0x0000000400df7308 */ /* 0x0005e20000000800 */
[----:B------:R-:W-:Y:S02]  /*98f0*/  F2FP.BF16.PACK_AB R8, R107, R130 ;  /* 0x000000826b08723e */ /* 0x000fe400000010ff */
[----:B------:R-:W-:Y:S01]  /*9900*/  HMMA.16816.F32.BF16 R60, R20, R44, RZ ;  /* 0x0000002c143c723c */ /* 0x000fe200000418ff */
[----:B-1----:R-:W-:Y:S01]  /*9910*/  FFMA.FTZ R7, R140, c[0x0][0x23c], -R0 ;  /* 0x00008f008c077a23 */ /* 0x002fe20000010800 */
[----:B---3--:R-:W-:-:S06]  /*9920*/  F2FP.BF16.PACK_AB R17, R106, R104 ;  /* 0x000000686a11723e */ /* 0x008fcc00000010ff */
[----:B------:R-:W-:Y:S01]  /*9930*/  HMMA.16816.F32.BF16 R84, R12, R48, R56 ;  /* 0x000000300c54723c */ /* 0x000fe20000041838 */
[----:B------:R1:W-:Y:S01]  /*9940*/  MUFU.EX2 R229, R7 ;  /* 0x0000000700e57308 */ /* 0x0003e20000000800 */
[----:B--2---:R-:W-:-:S06]  /*9950*/  FFMA.FTZ R4, R125, c[0x0][0x23c], -R0 ;  /* 0x00008f007d047a23 */ /* 0x004fcc0000010800 */
[C---:B------:R-:W-:Y:S01]  /*9960*/  HMMA.16816.F32.BF16 R100, R12.reuse, R52, R76 ;  /* 0x000000340c64723c */ /* 0x040fe2000004184c */
[----:B------:R-:W-:Y:S01]  /*9970*/  IMAD.MOV.U32 R125, RZ, RZ, R112 ;  /* 0x000000ffff7d7224 */ /* 0x000fe200078e0070 */
[----:B------:R2:W3:Y:S06]  /*9980*/  MUFU.EX2 R135, R4 ;  /* 0x0000000400877308 */ /* 0x0004ec0000000800 */
[----:B------:R-:W-:Y:S01]  /*9990*/  HMMA.16816.F32.BF16 R120, R12, R36, R60 ;  /* 0x000000240c78723c */ /* 0x000fe2000004183c */
[----:B-1----:R-:W-:Y:S02]  /*99a0*/  FFMA.FTZ R7, R137, c[0x0][0x23c], -R0 ;  /* 0x00008f0089077a23 */ /* 0x002fe40000010800 */
[----:B------:R-:W-:-:S02]  /*99b0*/  IMAD.MOV.U32 R137, RZ, RZ, R11 ;  /* 0x000000ffff897224 */ /* 0x000fc400078e000b */
[----:B------:R-:W1:Y:S03]  /*99c0*/  MUFU.EX2 R140, R7 ;  /* 0x00000007008c7308 */ /* 0x000e660000000800 */
[----:B------:R-:W-:Y:S01]  /*99d0*/  F2FP.BF16.PACK_AB R18, R137, R230 ;  /* 0x000000e68912723e */ /* 0x000fe200000010ff */
[----:B--2---:R-:W-:Y:S01]  /*99e0*/  IMAD.MOV.U32 R4, RZ, RZ, R106 ;  /* 0x000000ffff047224 */ /* 0x004fe200078e006a */
[----:B---3--:R-:W-:Y:S02]  /*99f0*/  F2FP.BF16.PACK_AB R11, R135, R223 ;  /* 0x000000df870b723e */ /* 0x008fe400000010ff */
[----:B-1----:R-:W-:Y:S01]  /*9a00*/  F2FP.BF16.PACK_AB R19, R140, R229 ;  /* 0x000000e58c13723e */ /* 0x002fe200000010ff */
[----:B------:R-:W-:-:S04]  /*9a10*/  FFMA.FTZ R7, R133, c[0x0][0x23c], -R0 ;  /* 0x00008f0085077a23 */ /* 0x000fc80000010800 */
[----:B------:R-:W1:Y:S02]  /*9a20*/  MUFU.EX2 R141, R7 ;  /* 0x00000007008d7308 */ /* 0x000e640000000800 */
[C---:B------:R-:W-:Y:S08]  /*9a30*/  HMMA.16816.F32.BF16 R64, R16.reuse, R32, RZ ;  /* 0x000000201040723c */ /* 0x040ff000000418ff */
[----:B------:R-:W-:Y:S01]  /*9a40*/  HMMA.16816.F32.BF16 R28, R16, R24, RZ ;  /* 0x00000018101c723c */ /* 0x000fe200000418ff */
[----:B-1----:R-:W-:-:S07]  /*9a50*/  F2FP.BF16.PACK_AB R9, R126, R141 ;  /* 0x0000008d7e09723e */ /* 0x002fce00000010ff */
[----:B------:R-:W-:Y:S08]  /*9a60*/  HMMA.16816.F32.BF16 R56, R16, R44, RZ ;  /* 0x0000002c1038723c */ /* 0x000ff000000418ff */
[----:B------:R-:W-:Y:S07]  /*9a70*/  HMMA.16816.F32.BF16 R96, R8, R52, R64 ;  /* 0x000000340860723c */ /* 0x000fee0000041840 */
[----:B------:R-:W-:Y:S01]  /*9a80*/  MOV R53, R132 ;  /* 0x0000008400357202 */ /* 0x000fe20000000f00 */
[----:B------:R-:W-:Y:S01]  /*9a90*/  HMMA.16816.F32.BF16 R64, R16, R46, RZ ;  /* 0x0000002e1040723c */ /* 0x000fe200000418ff */
[----:B------:R-:W-:-:S07]  /*9aa0*/  MOV R52, R107 ;  /* 0x0000006b00347202 */ /* 0x000fce0000000f00 */
[C---:B------:R-:W-:Y:S01]  /*9ab0*/  HMMA.16816.F32.BF16 R88, R8.reuse, R48, R28 ;  /* 0x000000300858723c */ /* 0x040fe2000004181c */
[----:B------:R-:W1:Y:S07]  /*9ac0*/  LDSM.16.MT88.4 R28, [R218+0x8800] ;  /* 0x00880000da1c783b */ /* 0x000e6e0000004200 */
[C---:B------:R-:W-:Y:S07]  /*9ad0*/  HMMA.16816.F32.BF16 R116, R8.reuse, R36, R56 ;  /* 0x000000240874723c */ /* 0x040fee0000041838 */
[----:B------:R-:W-:Y:S01]  /*9ae0*/  IMAD.MOV.U32 R36, RZ, RZ, R114 ;  /* 0x000000ffff247224 */ /* 0x000fe200078e0072 */
[----:B------:R-:W-:Y:S01]  /*9af0*/  HMMA.16816.F32.BF16 R92, R8, R38, R64 ;  /* 0x00000026085c723c */ /* 0x000fe20000041840 */
[----:B------:R2:W3:Y:S01]  /*9b00*/  MUFU.EX2 R67, R2 ;  /* 0x0000000200437308 */ /* 0x0004e20000000800 */
[----:B------:R-:W-:-:S02]  /*9b10*/  IMAD.MOV.U32 R37, RZ, RZ, R124 ;  /* 0x000000ffff257224 */ /* 0x000fc400078e007c */
[----:B------:R-:W-:-:S03]  /*9b20*/  IMAD.MOV.U32 R124, RZ, RZ, R115 ;  /* 0x000000ffff7c7224 */ /* 0x000fc600078e0073 */
[----:B------:R-:W-:Y:S01]  /*9b30*/  MOV R66, R104 ;  /* 0x0000006800427202 */ /* 0x000fe20000000f00 */
[C---:B------:R-:W-:Y:S08]  /*9b40*/  HMMA.16816.F32.BF16 R60, R16.reuse, R40, RZ ;  /* 0x00000028103c723c */ /* 0x040ff000000418ff */
[----:B------:R-:W-:Y:S01]  /*9b50*/  HMMA.16816.F32.BF16 R80, R16, R26, RZ ;  /* 0x0000001a1050723c */ /* 0x000fe200000418ff */
[----:B--2---:R-:W-:-:S02]  /*9b60*/  FFMA.FTZ R2, R156, c[0x0][0x23c], -R6 ;  /* 0x00008f009c027a23 */ /* 0x004fc40000010806 */
[----:B------:R-:W-:Y:S02]  /*9b70*/  IMAD.MOV.U32 R156, RZ, RZ, R53 ;  /* 0x000000ffff9c7224 */ /* 0x000fe400078e0035 */
[----:B------:R2:W-:Y:S03]  /*9b80*/  MUFU.EX2 R64, R2 ;  /* 0x0000000200407308 */ /* 0x0005e60000000800 */
[C---:B------:R-:W-:Y:S08]  /*9b90*/  HMMA.16816.F32.BF16 R76, R16.reuse, R34, RZ ;  /* 0x00000022104c723c */ /* 0x040ff000000418ff */
[----:B------:R-:W-:Y:S01]  /*9ba0*/  HMMA.16816.F32.BF16 R56, R16, R42, RZ ;  /* 0x0000002a1038723c */ /* 0x000fe200000418ff */
[----:B--2---:R-:W-:-:S07]  /*9bb0*/  FFMA.FTZ R2, R150, c[0x0][0x23c], -R6 ;  /* 0x00008f0096027a23 */ /* 0x004fce0000010806 */
[C---:B------:R-:W-:Y:S01]  /*9bc0*/  HMMA.16816.F32.BF16 R16, R20.reuse, R40, RZ ;  /* 0x000000281410723c */ /* 0x040fe200000418ff */
[----:B------:R2:W-:Y:S06]  /*9bd0*/  MUFU.EX2 R133, R2 ;  /* 0x0000000200857308 */ /* 0x0005ec0000000800 */
[----:B------:R-:W-:Y:S01]  /*9be0*/  MOV R41, R131 ;  /* 0x0000008300297202 */ /* 0x000fe20000000f00 */
[----:B------:R-:W-:Y:S01]  /*9bf0*/  HMMA.16816.F32.BF16 R24, R20, R26, RZ ;  /* 0x0000001a1418723c */ /* 0x000fe200000418ff */
[----:B------:R-:W-:-:S07]  /*9c00*/  MOV R40, R105 ;  /* 0x0000006900287202 */ /* 0x000fce0000000f00 */
[----:B------:R-:W-:Y:S01]  /*9c10*/  HMMA.16816.F32.BF16 R32, R20, R34, RZ ;  /* 0x000000221420723c */ /* 0x000fe200000418ff */
[----:B--2---:R-:W-:Y:S02]  /*9c20*/  FFMA.FTZ R2, R171, c[0x0][0x23c], -R5 ;  /* 0x00008f00ab027a23 */ /* 0x004fe40000010805 */
[----:B------:R-:W-:Y:S02]  /*9c30*/  IMAD.MOV.U32 R171, RZ, RZ, R37 ;  /* 0x000000ffffab7224 */ /* 0x000fe400078e0025 */
[----:B------:R2:W-:Y:S03]  /*9c40*/  MUFU.EX2 R169, R2 ;  /* 0x0000000200a97308 */ /* 0x0005e60000000800 */
[----:B-1----:R-:W-:Y:S01]  /*9c50*/  HMMA.16816.F32.BF16 R112, R12, R28, R16 ;  /* 0x0000001c0c70723c */ /* 0x002fe20000041810 */
[----:B------:R-:W1:Y:S07]  /*9c60*/  LDSM.16.MT88.4 R16, [R216+0x9000] ;  /* 0x00900000d810783b */ /* 0x000e6e0000004200 */
[----:B------:R-:W-:Y:S01]  /*9c70*/  HMMA.16816.F32.BF16 R44, R20, R46, RZ ;  /* 0x0000002e142c723c */ /* 0x000fe200000418ff */
[----:B--2---:R-:W-:-:S07]  /*9c80*/  FFMA.FTZ R2, R170, c[0x0][0x23c], -R5 ;  /* 0x00008f00aa027a23 */ /* 0x004fce0000010805 */
[----:B------:R-:W-:Y:S01]  /*9c90*/  HMMA.16816.F32.BF16 R20, R20, R42, RZ ;  /* 0x0000002a1414723c */ /* 0x000fe200000418ff */
[----:B------:R2:W4:Y:S07]  /*9ca0*/  MUFU.EX2 R170, R2 ;  /* 0x0000000200aa7308 */ /* 0x00052e0000000800 */
[-C--:B------:R-:W-:Y:S08]  /*9cb0*/  HMMA.16816.F32.BF16 R80, R8, R50.reuse, R80 ;  /* 0x000000320850723c */ /* 0x080ff00000041850 */
[----:B------:R-:W-:Y:S01]  /*9cc0*/  HMMA.16816.F32.BF16 R48, R12, R50, R24 ;  /* 0x000000320c30723c */ /* 0x000fe20000041818 */
[----:B--2---:R-:W-:-:S04]  /*9cd0*/  FFMA.FTZ R2, R154, c[0x0][0x23c], -R5 ;  /* 0x00008f009a027a23 */ /* 0x004fc80000010805 */
[----:B------:R2:W-:Y:S03]  /*9ce0*/  MUFU.EX2 R132, R2 ;  /* 0x0000000200847308 */ /* 0x0005e60000000800 */
[C---:B------:R-:W-:Y:S08]  /*9cf0*/  HMMA.16816.F32.BF16 R108, R8.reuse, R28, R60 ;  /* 0x0000001c086c723c */ /* 0x040ff0000004183c */
[----:B------:R-:W-:Y:S01]  /*9d00*/  HMMA.16816.F32.BF16 R76, R8, R54, R76 ;  /* 0x00000036084c723c */ /* 0x000fe2000004184c */
[----:B--2---:R-:W-:-:S07]  /*9d10*/  FFMA.FTZ R2, R151, c[0x0][0x23c], -R5 ;  /* 0x00008f0097027a23 */ /* 0x004fce0000010805 */
[----:B------:R-:W-:Y:S01]  /*9d20*/  HMMA.16816.F32.BF16 R104, R8, R30, R56 ;  /* 0x0000001e0868723c */ /* 0x000fe20000041838 */
[----:B------:R2:W1:Y:S07]  /*9d30*/  MUFU.EX2 R131, R2 ;  /* 0x0000000200837308 */ /* 0x00046e0000000800 */
[C---:B------:R-:W-:Y:S08]  /*9d40*/  HMMA.16816.F32.BF16 R24, R12.reuse, R54, R32 ;  /* 0x000000360c18723c */ /* 0x040ff00000041820 */
[----:B------:R-:W-:Y:S01]  /*9d50*/  HMMA.16816.F32.BF16 R60, R12, R38, R44 ;  /* 0x000000260c3c723c */ /* 0x000fe2000004182c */
[----:B--2---:R-:W-:-:S04]  /*9d60*/  FFMA.FTZ R2, R173, c[0x0][0x23c], -R3 ;  /* 0x00008f00ad027a23 */ /* 0x004fc80000010803 */
[----:B------:R2:W-:Y:S03]  /*9d70*/  MUFU.EX2 R154, R2 ;  /* 0x00000002009a7308 */ /* 0x0005e60000000800 */
[----:B------:R-:W-:Y:S01]  /*9d80*/  HMMA.16816.F32.BF16 R28, R12, R30, R20 ;  /* 0x0000001e0c1c723c */ /* 0x000fe20000041814 */
[----:B------:R-:W2:Y:S06]  /*9d90*/  LDSM.16.MT88.4 R20, [R217+0x9000] ;  /* 0x00900000d914783b */ /* 0x000eac0000004200 */
[----:B---3--:R-:W-:-:S02]  /*9da0*/  F2FP.BF16.PACK_AB R12, R67, R174 ;  /* 0x000000ae430c723e */ /* 0x008fc400000010ff */
[----:B----4-:R-:W-:Y:S02]  /*9db0*/  F2FP.BF16.PACK_AB R13, R170, R169 ;  /* 0x000000a9aa0d723e */ /* 0x010fe400000010ff */
[----:B-1----:R-:W-:Y:S01]  /*9dc0*/  F2FP.BF16.PACK_AB R15, R131, R132 ;  /* 0x00000084830f723e */ /* 0x002fe200000010ff */
[----:B--2---:R-:W-:-:S04]  /*9dd0*/  FFMA.FTZ R2, R168, c[0x0][0x23c], -R3 ;  /* 0x00008f00a8027a23 */ /* 0x004fc80000010803 */
[----:B------:R1:W2:Y:S02]  /*9de0*/  MUFU.EX2 R168, R2 ;  /* 0x0000000200a87308 */ /* 0x0002a40000000800 */
[----:B-1----:R-:W-:Y:S01]  /*9df0*/  FFMA.FTZ R2, R155, c[0x0][0x23c], -R3 ;  /* 0x00008f009b027a23 */ /* 0x002fe20000010803 */
[----:B------:R-:W-:Y:S01]  /*9e00*/  MOV R155, R40 ;  /* 0x00000028009b7202 */ /* 0x000fe20000000f00 */
[----:B------:R-:W-:Y:S01]  /*9e10*/  IMAD.MOV.U32 R40, RZ, RZ, R41 ;  /* 0x000000ffff287224 */ /* 0x000fe200078e0029 */
[----:B------:R-:W-:-:S03]  /*9e20*/  MOV R41, R36 ;  /* 0x0000002400297202 */ /* 0x000fc60000000f00 */
[----:B------:R1:W-:Y:S01]  /*9e30*/  MUFU.EX2 R7, R2 ;  /* 0x0000000200077308 */ /* 0x0003e20000000800 */
[----:B------:R-:W-:Y:S01]  /*9e40*/  IMAD.MOV.U32 R36, RZ, RZ, R130 ;  /* 0x000000ffff247224 */ /* 0x000fe200078e0082 */
[----:B--2---:R-:W-:Y:S01]  /*9e50*/  F2FP.BF16.PACK_AB R8, R168, R154 ;  /* 0x0000009aa808723e */ /* 0x004fe200000010ff */
[----:B-1----:R-:W-:Y:S02]  /*9e60*/  FFMA.FTZ R2, R147, c[0x0][0x23c], -R3 ;  /* 0x00008f0093027a23 */ /* 0x002fe40000010803 */
[----:B------:R-:W-:-:S03]  /*9e70*/  IMAD.MOV.U32 R147, RZ, RZ, R64 ;  /* 0x000000ffff937224 */ /* 0x000fc600078e0040 */
[----:B------:R1:W2:Y:S02]  /*9e80*/  MUFU.EX2 R130, R2 ;  /* 0x0000000200827308 */ /* 0x0002a40000000800 */
[----:B------:R-:W-:-:S07]  /*9e90*/  F2FP.BF16.PACK_AB R14, R133, R147 ;  /* 0x00000093850e723e */ /* 0x000fce00000010ff */
[----:B------:R-:W-:Y:S01]  /*9ea0*/  HMMA.16816.F32.BF16 R44, R12, R16, R84 ;  /* 0x000000100c2c723c */ /* 0x000fe20000041854 */
[----:B-1----:R-:W-:Y:S01]  /*9eb0*/  FFMA.FTZ R2, R175, c[0x0][0x23c], -R0 ;  /* 0x00008f00af027a23 */ /* 0x002fe20000010800 */
[----:B--2---:R-:W-:-:S06]  /*9ec0*/  F2FP.BF16.PACK_AB R10, R130, R7 ;  /* 0x00000007820a723e */ /* 0x004fcc00000010ff */
[----:B------:R-:W-:Y:S01]  /*9ed0*/  HMMA.16816.F32.BF16 R32, R12, R18, R48 ;  /* 0x000000120c20723c */ /* 0x000fe20000041830 */
[----:B------:R1:W-:Y:S02]  /*9ee0*/  MUFU.EX2 R150, R2 ;  /* 0x0000000200967308 */ /* 0x0003e40000000800 */
[----:B-1----:R-:W-:-:S06]  /*9ef0*/  FFMA.FTZ R2, R172, c[0x0][0x23c], -R0 ;  /* 0x00008f00ac027a23 */ /* 0x002fcc0000010800 */
[----:B------:R1:W2:Y:S02]  /*9f00*/  MUFU.EX2 R151, R2 ;  /* 0x0000000200977308 */ /* 0x0002a40000000800 */
[----:B-1----:R-:W-:Y:S01]  /*9f10*/  FFMA.FTZ R2, R157, c[0x0][0x23c], -R0 ;  /* 0x00008f009d027a23 */ /* 0x002fe20000010800 */
[----:B--2---:R-:W-:Y:S02]  /*9f20*/  F2FP.BF16.PACK_AB R9, R151, R150 ;  /* 0x000000969709723e */ /* 0x004fe400000010ff */
[----:B------:R-:W-:-:S03]  /*9f30*/  MOV R157, R66 ;  /* 0x00000042009d7202 */ /* 0x000fc60000000f00 */
        /* <DEDUP_REMOVED lines=8> */
[----:B------:R-:W-:Y:S01]  /*9fc0*/  IMAD.MOV.U32 R91, RZ, RZ, R67 ;  /* 0x000000ffff5b7224 */ /* 0x000fe200078e0043 */
[----:B------:R-:W-:Y:S01]  /*9fd0*/  HMMA.16816.F32.BF16 R52, R8, R18, R80 ;  /* 0x000000120834723c */ /* 0x000fe20000041850 */
[----:B------:R-:W2:Y:S01]  /*9fe0*/  LDSM.16.MT88.4 R16, [R219+0x9000] ;  /* 0x00900000db10783b */ /* 0x000ea20000004200 */
[----:B------:R-:W-:Y:S01]  /*9ff0*/  MOV R88, R4 ;  /* 0x0000000400587202 */ /* 0x000fe20000000f00 */
[----:B-1----:R-:W-:-:S04]  /*a000*/  FFMA.FTZ R2, R197, c[0x0][0x23c], -R6 ;  /* 0x00008f00c5027a23 */ /* 0x002fc80000010806 */
[----:B------:R-:W-:Y:S01]  /*a010*/  MOV R83, R40 ;  /* 0x0000002800537202 */ /* 0x000fe20000000f00 */
[----:B------:R-:W-:Y:S01]  /*a020*/  IMAD.MOV.U32 R82, RZ, RZ, R41 ;  /* 0x000000ffff527224 */ /* 0x000fe200078e0029 */
[----:B------:R1:W-:Y:S01]  /*a030*/  MUFU.EX2 R4, R2 ;  /* 0x0000000200047308 */ /* 0x0003e20000000800 */
[----:B------:R-:W-:Y:S01]  /*a040*/  MOV R81, R36 ;  /* 0x0000002400517202 */ /* 0x000fe20000000f00 */
[----:B------:R-:W-:Y:S01]  /*a050*/  HMMA.16816.F32.BF16 R64, R8, R20, R116 ;  /* 0x000000140840723c */ /* 0x000fe20000041874 */
[----:B------:R-:W-:-:S07]  /*a060*/  IMAD.MOV.U32 R209, RZ, RZ, R88 ;  /* 0x000000ffffd17224 */ /* 0x000fce00078e0058 */
[----:B------:R-:W-:Y:S01]  /*a070*/  HMMA.16816.F32.BF16 R92, R8, R22, R92 ;  /* 0x00000016085c723c */ /* 0x000fe2000004185c */
[----:B-1----:R-:W-:-:S04]  /*a080*/  FFMA.FTZ R2, R189, c[0x0][0x23c], -R6 ;  /* 0x00008f00bd027a23 */ /* 0x002fc80000010806 */
[----:B------:R1:W-:Y:S03]  /*a090*/  MUFU.EX2 R197, R2 ;  /* 0x0000000200c57308 */ /* 0x0003e60000000800 */
[----:B--2---:R-:W-:Y:S01]  /*a0a0*/  HMMA.16816.F32.BF16 R40, R12, R16, R100 ;  /* 0x000000100c28723c */ /* 0x004fe20000041864 */
[----:B-1----:R-:W-:-:S07]  /*a0b0*/  FFMA.FTZ R2, R178, c[0x0][0x23c], -R6 ;  /* 0x00008f00b2027a23 */ /* 0x002fce0000010806 */
[C---:B------:R-:W-:Y:S01]  /*a0c0*/  HMMA.16816.F32.BF16 R36, R8.reuse, R16, R96 ;  /* 0x000000100824723c */ /* 0x040fe20000041860 */
[----:B------:R1:W2:Y:S07]  /*a0d0*/  MUFU.EX2 R80, R2 ;  /* 0x0000000200507308 */ /* 0x0002ae0000000800 */
[-C--:B------:R-:W-:Y:S08]  /*a0e0*/  HMMA.16816.F32.BF16 R48, R8, R18.reuse, R76 ;  /* 0x000000120830723c */ /* 0x080ff0000004184c */
[----:B------:R-:W-:Y:S01]  /*a0f0*/  HMMA.16816.F32.BF16 R24, R12, R18, R24 ;  /* 0x000000120c18723c */ /* 0x000fe20000041818 */
[----:B------:R-:W3:Y:S01]  /*a100*/  LDSM.16.MT88.4 R16, [R218+0x9000] ;  /* 0x00900000da10783b */ /* 0x000ee20000004200 */
[----:B-1----:R-:W-:-:S04]  /*a110*/  FFMA.FTZ R2, R203, c[0x0][0x23c], -R5 ;  /* 0x00008f00cb027a23 */ /* 0x002fc80000010805 */
[----:B------:R1:W4:Y:S02]  /*a120*/  MUFU.EX2 R89, R2 ;  /* 0x0000000200597308 */ /* 0x0003240000000800 */
[C---:B------:R-:W-:Y:S07]  /*a130*/  HMMA.16816.F32.BF16 R76, R12.reuse, R20, R120 ;  /* 0x000000140c4c723c */ /* 0x040fee0000041878 */
[----:B------:R-:W-:Y:S01]  /*a140*/  IMAD.MOV.U32 R122, RZ, RZ, R82 ;  /* 0x000000ffff7a7224 */ /* 0x000fe200078e0052 */
[----:B------:R-:W-:Y:S01]  /*a150*/  HMMA.16816.F32.BF16 R96, R12, R22, R60 ;  /* 0x000000160c60723c */ /* 0x000fe2000004183c */
[----:B------:R-:W-:Y:S01]  /*a160*/  MOV R123, R83 ;  /* 0x00000053007b7202 */ /* 0x000fe20000000f00 */
[----:B------:R-:W-:Y:S01]  /*a170*/  LDSM.16.MT88.4 R20, [R217+0x9800] ;  /* 0x00980000d914783b */ /* 0x000fe20000004200 */
[----:B-1----:R-:W-:-:S04]  /*a180*/  FFMA.FTZ R2, R200, c[0x0][0x23c], -R5 ;  /* 0x00008f00c8027a23 */ /* 0x002fc80000010805 */
[----:B------:R1:W-:Y:S01]  /*a190*/  MUFU.EX2 R153, R2 ;  /* 0x0000000200997308 */ /* 0x0003e20000000800 */
[----:B---3--:R-:W-:Y:S01]  /*a1a0*/  HMMA.16816.F32.BF16 R108, R8, R16, R108 ;  /* 0x00000010086c723c */ /* 0x008fe2000004186c */
[----:B-1----:R-:W-:-:S06]  /*a1b0*/  FFMA.FTZ R2, R188, c[0x0][0x23c], -R5 ;  /* 0x00008f00bc027a23 */ /* 0x002fcc0000010805 */
[----:B------:R1:W-:Y:S01]  /*a1c0*/  MUFU.EX2 R203, R2 ;  /* 0x0000000200cb7308 */ /* 0x0003e20000000800 */
[----:B------:R-:W-:Y:S08]  /*a1d0*/  HMMA.16816.F32.BF16 R104, R8, R18, R104 ;  /* 0x000000120868723c */ /* 0x000ff00000041868 */
[----:B------:R-:W-:Y:S01]  /*a1e0*/  HMMA.16816.F32.BF16 R112, R12, R16, R112 ;  /* 0x000000100c70723c */ /* 0x000fe20000041870 */
[----:B-1----:R-:W-:-:S02]  /*a1f0*/  FFMA.FTZ R2, R177, c[0x0][0x23c], -R5 ;  /* 0x00008f00b1027a23 */ /* 0x002fc40000010805 */
[----:B--2---:R-:W-:-:S05]  /*a200*/  IMAD.MOV.U32 R177, RZ, RZ, R80 ;  /* 0x000000ffffb17224 */ /* 0x004fca00078e0050 */
[----:B------:R-:W-:Y:S01]  /*a210*/  HMMA.16816.F32.BF16 R84, R12, R18, R28 ;  /* 0x000000120c54723c */ /* 0x000fe2000004181c */
[----:B------:R1:W2:Y:S01]  /*a220*/  MUFU.EX2 R188, R2 ;  /* 0x0000000200bc7308 */ /* 0x0002a20000000800 */
[----:B------:R-:W3:Y:S05]  /*a230*/  LDSM.16.MT88.4 R16, [R216+0x9800] ;  /* 0x00980000d810783b */ /* 0x000eea0000004200 */
[----:B------:R-:W-:Y:S02]  /*a240*/  F2FP.BF16.PACK_AB R12, R4, R172 ;  /* 0x000000ac040c723e */ /* 0x000fe400000010ff */
[----:B------:R-:W-:Y:S01]  /*a250*/  F2FP.BF16.PACK_AB R14, R177, R197 ;  /* 0x000000c5b10e723e */ /* 0x000fe200000010ff */
[----:B-1----:R-:W-:Y:S01]  /*a260*/  FFMA.FTZ R2, R205, c[0x0][0x23c], -R3 ;  /* 0x00008f00cd027a23 */ /* 0x002fe20000010803 */
[----:B----4-:R-:W-:Y:S01]  /*a270*/  MOV R205, R89 ;  /* 0x0000005900cd7202 */ /* 0x010fe20000000f00 */
[----:B------:R-:W-:Y:S01]  /*a280*/  IMAD.MOV.U32 R89, RZ, RZ, R90 ;  /* 0x000000ffff597224 */ /* 0x000fe200078e005a */
[----:B------:R-:W-:Y:S01]  /*a290*/  MOV R90, R91 ;  /* 0x0000005b005a7202 */ /* 0x000fe20000000f00 */
[----:B------:R1:W-:Y:S01]  /*a2a0*/  MUFU.EX2 R200, R2 ;  /* 0x0000000200c87308 */ /* 0x0003e20000000800 */
[----:B------:R-:W-:Y:S01]  /*a2b0*/  IMAD.MOV.U32 R91, RZ, RZ, R232 ;  /* 0x000000ffff5b7224 */ /* 0x000fe200078e00e8 */
[----:B--2---:R-:W-:-:S02]  /*a2c0*/  F2FP.BF16.PACK_AB R15, R188, R203 ;  /* 0x000000cbbc0f723e */ /* 0x004fc400000010ff */
[----:B------:R-:W-:Y:S02]  /*a2d0*/  IMAD.MOV.U32 R189, RZ, RZ, R90 ;  /* 0x000000ffffbd7224 */ /* 0x000fe400078e005a */
[----:B-1----:R-:W-:Y:S01]  /*a2e0*/  FFMA.FTZ R2, R196, c[0x0][0x23c], -R3 ;  /* 0x00008f00c4027a23 */ /* 0x002fe20000010803 */
[----:B------:R-:W-:-:S03]  /*a2f0*/  MOV R196, R81 ;  /* 0x0000005100c47202 */ /* 0x000fc60000000f00 */
[----:B------:R1:W-:Y:S02]  /*a300*/  MUFU.EX2 R232, R2 ;  /* 0x0000000200e87308 */ /* 0x0003e40000000800 */
[----:B-1----:R-:W-:-:S06]  /*a310*/  FFMA.FTZ R2, R184, c[0x0][0x23c], -R3 ;  /* 0x00008f00b8027a23 */ /* 0x002fcc0000010803 */
[----:B------:R1:W-:Y:S02]  /*a320*/  MUFU.EX2 R8, R2 ;  /* 0x0000000200087308 */ /* 0x0003e40000000800 */
[----:B-1----:R-:W-:-:S06]  /*a330*/  FFMA.FTZ R2, R176, c[0x0][0x23c], -R3 ;  /* 0x00008f00b0027a23 */ /* 0x002fcc0000010803 */
[----:B------:R1:W-:Y:S02]  /*a340*/  MUFU.EX2 R178, R2 ;  /* 0x0000000200b27308 */ /* 0x0003e40000000800 */
[----:B-1----:R-:W-:Y:S01]  /*a350*/  FFMA.FTZ R2, R208, c[0x0][0x23c], -R0 ;  /* 0x00008f00d0027a23 */ /* 0x002fe20000010800 */
[----:B------:R-:W-:-:S05]  /*a360*/  MOV R208, R153 ;  /* 0x0000009900d07202 */ /* 0x000fca0000000f00 */
[----:B------:R1:W-:Y:S01]  /*a370*/  MUFU.EX2 R184, R2 ;  /* 0x0000000200b87308 */ /* 0x0003e20000000800 */
[----:B------:R-:W-:-:S07]  /*a380*/  F2FP.BF16.PACK_AB R13, R208, R205 ;  /* 0x000000cdd00d723e */ /* 0x000fce00000010ff */
[----:B---3--:R-:W-:Y:S01]  /*a390*/  HMMA.16816.F32.BF16 R116, R12, R16, R44 ;  /* 0x000000100c74723c */ /* 0x008fe2000004182c */
[----:B-1----:R-:W-:-:S07]  /*a3a0*/  FFMA.FTZ R2, R198, c[0x0][0x23c], -R0 ;  /* 0x00008f00c6027a23 */ /* 0x002fce0000010800 */
[----:B------:R-:W-:Y:S01]  /*a3b0*/  HMMA.16816.F32.BF16 R80, R12, R18, R32 ;  /* 0x000000120c50723c */ /* 0x000fe20000041820 */
[----:B------:R1:W2:Y:S02]  /*a3c0*/  MUFU.EX2 R153, R2 ;  /* 0x0000000200997308 */ /* 0x0002a40000000800 */
[----:B-1----:R-:W-:Y:S01]  /*a3d0*/  FFMA.FTZ R2, R190, c[0x0][0x23c], -R0 ;  /* 0x00008f00be027a23 */ /* 0x002fe20000010800 */
[----:B--2---:R-:W-:Y:S01]  /*a3e0*/  F2FP.BF16.PACK_AB R9, R153, R184 ;  /* 0x000000b89909723e */ /* 0x004fe200000010ff */
[----:B------:R-:W-:Y:S01]  /*a3f0*/  IMAD.MOV.U32 R190, RZ, RZ, R8 ;  /* 0x000000ffffbe7224 */ /* 0x000fe200078e0008 */
[----:B------:R-:W-:-:S03]  /*a400*/  F2FP.BF16.PACK_AB R8, R232, R200 ;  /* 0x000000c8e808723e */ /* 0x000fc600000010ff */
[----:B------:R1:W-:Y:S01]  /*a410*/  MUFU.EX2 R176, R2 ;  /* 0x0000000200b07308 */ /* 0x0003e20000000800 */
[----:B------:R-:W-:Y:S01]  /*a420*/  F2FP.BF16.PACK_AB R10, R178, R190 ;  /* 0x000000beb20a723e */ /* 0x000fe200000010ff */
[----:B-1----:R-:W-:Y:S01]  /*a430*/  FFMA.FTZ R2, R181, c[0x0][0x23c], -R0 ;  /* 0x00008f00b5027a23 */ /* 0x002fe20000010800 */
[----:B------:R-:W-:-:S05]  /*a440*/  MOV R181, R89 ;  /* 0x0000005900b57202 */ /* 0x000fca0000000f00 */
[----:B------:R-:W1:Y:S02]  /*a450*/  MUFU.EX2 R198, R2 ;  /* 0x0000000200c67308 */ /* 0x000e640000000800 */
[----:B-1----:R-:W-:Y:S02]  /*a460*/  F2FP.BF16.PACK_AB R11, R198, R176 ;  /* 0x000000b0c60b723e */ /* 0x002fe400000010ff */
[----:B------:R-:W-:-:S05]  /*a470*/  MOV R2, R91 ;  /* 0x0000005b00027202 */ /* 0x000fca0000000f00 */
[----:B------:R-:W-:Y:S01]  /*a480*/  HMMA.16816.F32.BF16 R100, R8, R16, R56 ;  /* 0x000000100864723c */ /* 0x000fe20000041838 */
[----:B------:R-:W-:-:S07]  /*a490*/  FFMA.FTZ R2, R2, c[0x0][0x23c], -R6 ;  /* 0x00008f0002027a23 */ /* 0x000fce0000010806 */
[C---:B------:R-:W-:Y:S01]  /*a4a0*/  HMMA.16816.F32.BF16 R88, R8.reuse, R18, R52 ;  /* 0x000000120858723c */ /* 0x040fe20000041834 */
[----:B------:R-:W1:Y:S07]  /*a4b0*/  LDSM.16.MT88.4 R16, [R219+0x9800] ;  /* 0x00980000db10783b */ /* 0x000e6e0000004200 */
[C---:B------:R-:W-:Y:S08]  /*a4c0*/  HMMA.16816.F32.BF16 R32, R8.reuse, R20, R64 ;  /* 0x000000140820723c */ /* 0x040ff00000041840 */
[----:B------:R-:W-:Y:S07]  /*a4d0*/  HMMA.16816.F32.BF16 R28, R8, R22, R92 ;  /* 0x00000016081c723c */ /* 0x000fee000004185c */
[----:B------:R-:W-:Y:S01]  /*a4e0*/  MOV R92, R200 ;  /* 0x000000c8005c7202 */ /* 0x000fe20000000f00 */
[----:B------:R-:W-:-:S02]  /*a4f0*/  IMAD.MOV.U32 R200, RZ, RZ, R155 ;  /* 0x000000ffffc87224 */ /* 0x000fc400078e009b */
[----:B------:R-:W-:Y:S01]  /*a500*/  IMAD.MOV.U32 R93, RZ, RZ, R205 ;  /* 0x000000ffff5d7224 */ /* 0x000fe200078e00cd */
[----:B------:R-:W-:Y:S02]  /*a510*/  MOV R205, R157 ;  /* 0x0000009d00cd7202 */ /* 0x000fe40000000f00 */
[----:B------:R-:W-:Y:S01]  /*a520*/  MOV R157, R75 ;  /* 0x0000004b009d7202 */ /* 0x000fe20000000f00 */
[----:B------:R-:W-:Y:S01]  /*a530*/  FFMA.FTZ R75, R185, c[0x0][0x23c], -R6 ;  /* 0x00008f00b94b7a23 */ /* 0x000fe20000010806 */
[-C--:B-1----:R-:W-:Y:S08]  /*a540*/  HMMA.16816.F32.BF16 R44, R12, R16.reuse, R40 ;  /* 0x000000100c2c723c */ /* 0x082ff00000041828 */
[C---:B------:R-:W-:Y:S08]  /*a550*/  HMMA.16816.F32.BF16 R40, R8.reuse, R16, R36 ;  /* 0x000000100828723c */ /* 0x040ff00000041824 */
[-C--:B------:R-:W-:Y:S07]  /*a560*/  HMMA.16816.F32.BF16 R36, R8, R18.reuse, R48 ;  /* 0x000000120824723c */ /* 0x080fee0000041830 */
[----:B------:R-:W-:Y:S01]  /*a570*/  MOV R49, R197 ;  /* 0x000000c500317202 */ /* 0x000fe20000000f00 */
[----:B------:R-:W-:Y:S01]  /*a580*/  HMMA.16816.F32.BF16 R24, R12, R18, R24 ;  /* 0x000000120c18723c */ /* 0x000fe20000041818 */
[----:B------:R-:W1:Y:S01]  /*a590*/  LDSM.16.MT88.4 R16, [R218+0x9800] ;  /* 0x00980000da10783b */ /* 0x000e620000004200 */
[----:B------:R2:W-:Y:S01]  /*a5a0*/  MUFU.EX2 R197, R2 ;  /* 0x0000000200c57308 */ /* 0x0005e20000000800 */
[----:B------:R-:W-:Y:S01]  /*a5b0*/  MOV R51, R123 ;  /* 0x0000007b00337202 */ /* 0x000fe20000000f00 */
[----:B------:R-:W-:-:S02]  /*a5c0*/  IMAD.MOV.U32 R48, RZ, RZ, R171 ;  /* 0x000000ffff307224 */ /* 0x000fc400078e00ab */
[----:B------:R-:W-:Y:S01]  /*a5d0*/  IMAD.MOV.U32 R50, RZ, RZ, R122 ;  /* 0x000000ffff327224 */ /* 0x000fe200078e007a */
[----:B------:R-:W-:Y:S01]  /*a5e0*/  MOV R95, R51 ;  /* 0x00000033005f7202 */ /* 0x000fe20000000f00 */
[C---:B------:R-:W-:Y:S01]  /*a5f0*/  HMMA.16816.F32.BF16 R120, R12.reuse, R20, R76 ;  /* 0x000000140c78723c */ /* 0x040fe2000004184c */
[----:B------:R-:W-:Y:S01]  /*a600*/  MOV R51, R196 ;  /* 0x000000c400337202 */ /* 0x000fe20000000f00 */
[----:B------:R-:W-:Y:S02]  /*a610*/  IMAD.MOV.U32 R94, RZ, RZ, R50 ;  /* 0x000000ffff5e7224 */ /* 0x000fe400078e0032 */
[----:B------:R-:W-:Y:S02]  /*a620*/  IMAD.MOV.U32 R50, RZ, RZ, R203 ;  /* 0x000000ffff327224 */ /* 0x000fe400078e00cb */
[----:B------:R-:W-:Y:S01]  /*a630*/  IMAD.MOV.U32 R203, RZ, RZ, R7 ;  /* 0x000000ffffcb7224 */ /* 0x000fe200078e0007 */
[----:B------:R-:W-:Y:S01]  /*a640*/  MOV R21, R153 ;  /* 0x0000009900157202 */ /* 0x000fe20000000f00 */
[----:B------:R-:W-:Y:S01]  /*a650*/  IMAD.MOV.U32 R20, RZ, RZ, R181 ;  /* 0x000000ffff147224 */ /* 0x000fe200078e00b5 */
[----:B------:R-:W-:Y:S01]  /*a660*/  HMMA.16816.F32.BF16 R76, R12, R22, R96 ;  /* 0x000000160c4c723c */ /* 0x000fe20000041860 */
[----:B--2---:R-:W-:Y:S01]  /*a670*/  FFMA.FTZ R2, R245, c[0x0][0x23c], -R6 ;  /* 0x00008f00f5027a23 */ /* 0x004fe20000010806 */
[----:B------:R-:W-:-:S05]  /*a680*/  MOV R245, R126 ;  /* 0x0000007e00f57202 */ /* 0x000fca0000000f00 */
[----:B------:R-:W-:Y:S01]  /*a690*/  IMAD.MOV.U32 R97, RZ, RZ, R200 ;  /* 0x000000ffff617224 */ /* 0x000fe200078e00c8 */
[----:B------:R-:W-:Y:S01]  /*a6a0*/  MOV R98, R205 ;  /* 0x000000cd00627202 */ /* 0x000fe20000000f00 */
[----:B------:R-:W-:Y:S01]  /*a6b0*/  IMAD.MOV.U32 R200, RZ, RZ, R140 ;  /* 0x000000ffffc87224 */ /* 0x000fe200078e008c */
[----:B------:R-:W-:Y:S01]  /*a6c0*/  MOV R205, R137 ;  /* 0x0000008900cd7202 */ /* 0x000fe20000000f00 */
[----:B------:R-:W-:Y:S01]  /*a6d0*/  FFMA.FTZ R140, R139, c[0x0][0x23c], -R6 ;  /* 0x00008f008b8c7a23 */ /* 0x000fe20000010806 */
[----:B------:R-:W-:Y:S01]  /*a6e0*/  MOV R23, R138 ;  /* 0x0000008a00177202 */ /* 0x000fe20000000f00 */
[----:B------:R-:W-:Y:S01]  /*a6f0*/  IMAD.MOV.U32 R22, RZ, RZ, R141 ;  /* 0x000000ffff167224 */ /* 0x000fe200078e008d */
[----:B------:R-:W-:Y:S01]  /*a700*/  MOV R96, R157 ;  /* 0x0000009d00607202 */ /* 0x000fe20000000f00 */
[----:B------:R-:W-:Y:S02]  /*a710*/  IMAD.MOV.U32 R157, RZ, RZ, R134 ;  /* 0x000000ffff9d7224 */ /* 0x000fe400078e0086 */
[----:B------:R-:W-:-:S02]  /*a720*/  FFMA.FTZ R141, R68, c[0x0][0x23c], -R6 ;  /* 0x00008f00448d7a23 */ /* 0x000fc40000010806 */
[----:B------:R-:W-:Y:S01]  /*a730*/  FFMA.FTZ R134, R143, c[0x0][0x23c], -R6 ;  /* 0x00008f008f867a23 */ /* 0x000fe20000010806 */
[C---:B-1----:R-:W-:Y:S07]  /*a740*/  HMMA.16816.F32.BF16 R60, R8.reuse, R16, R108 ;  /* 0x00000010083c723c */ /* 0x042fee000004186c */
[----:B------:R-:W-:Y:S01]  /*a750*/  IMAD.MOV.U32 R111, RZ, RZ, R184 ;  /* 0x000000ffff6f7224 */ /* 0x000fe200078e00b8 */
[----:B------:R-:W-:Y:S01]  /*a760*/  HMMA.16816.F32.BF16 R56, R8, R18, R104 ;  /* 0x000000120838723c */ /* 0x000fe20000041868 */
[----:B------:R1:W-:Y:S01]  /*a770*/  MUFU.EX2 R9, R2 ;  /* 0x0000000200097308 */ /* 0x0003e20000000800 */
[----:B------:R-:W-:Y:S01]  /*a780*/  IMAD.MOV.U32 R109, RZ, RZ, R156 ;  /* 0x000000ffff6d7224 */ /* 0x000fe200078e009c */
[----:B------:R-:W-:Y:S01]  /*a790*/  MOV R110, R125 ;  /* 0x0000007d006e7202 */ /* 0x000fe20000000f00 */
[----:B------:R-:W-:Y:S01]  /*a7a0*/  IMAD.MOV.U32 R99, RZ, RZ, R111 ;  /* 0x000000ffff637224 */ /* 0x000fe200078e006f */
[----:B------:R-:W-:Y:S01]  /*a7b0*/  MOV R156, R136 ;  /* 0x00000088009c7202 */ /* 0x000fe20000000f00 */
[----:B------:R-:W-:-:S02]  /*a7c0*/  IMAD.MOV.U32 R111, RZ, RZ, R127 ;  /* 0x000000ffff6f7224 */ /* 0x000fc400078e007f */
[C---:B------:R-:W-:Y:S08]  /*a7d0*/  HMMA.16816.F32.BF16 R64, R12.reuse, R16, R112 ;  /* 0x000000100c40723c */ /* 0x040ff00000041870 */
[----:B------:R-:W-:Y:S01]  /*a7e0*/  HMMA.16816.F32.BF16 R52, R12, R18, R84 ;  /* 0x000000120c34723c */ /* 0x000fe20000041854 */
[----:B-1----:R-:W-:Y:S01]  /*a7f0*/  FFMA.FTZ R2, R210, c[0x0][0x23c], -R6 ;  /* 0x00008f00d2027a23 */ /* 0x002fe20000010806 */
[----:B------:R-:W1:Y:S01]  /*a800*/  LDSM.16.MT88.4 R16, [R216+0xa000] ;  /* 0x00a00000d810783b */ /* 0x000e620000004200 */
[----:B------:R-:W-:-:S02]  /*a810*/  IMAD.MOV.U32 R210, RZ, RZ, R124 ;  /* 0x000000ffffd27224 */ /* 0x000fc400078e007c */
[----:B------:R2:W-:Y:S02]  /*a820*/  MUFU.EX2 R108, R2 ;  /* 0x00000002006c7308 */ /* 0x0005e40000000800 */
[----:B--2---:R-:W-:Y:S02]  /*a830*/  FFMA.FTZ R2, R201, c[0x0][0x23c], -R6 ;  /* 0x00008f00c9027a23 */ /* 0x004fe40000010806 */
[----:B------:R-:W-:-:S04]  /*a840*/  IMAD.MOV.U32 R201, RZ, RZ, R69 ;  /* 0x000000ffffc97224 */ /* 0x000fc800078e0045 */
[----:B------:R2:W3:Y:S01]  /*a850*/  MUFU.EX2 R171, R2 ;  /* 0x0000000200ab7308 */ /* 0x0004e20000000800 */
[----:B------:R-:W-:Y:S02]  /*a860*/  FFMA.FTZ R69, R161, c[0x0][0x23c], -R6 ;  /* 0x00008f00a1457a23 */ /* 0x000fe40000010806 */
[----:B------:R-:W-:Y:S01]  /*a870*/  IMAD.MOV.U32 R161, RZ, RZ, R201 ;  /* 0x000000ffffa17224 */ /* 0x000fe200078e00c9 */
[----:B------:R-:W-:Y:S02]  /*a880*/  MOV R201, R97 ;  /* 0x0000006100c97202 */ /* 0x000fe40000000f00 */
[----:B------:R-:W-:Y:S02]  /*a890*/  MOV R97, R95 ;  /* 0x0000005f00617202 */ /* 0x000fe40000000f00 */
[----:B------:R-:W-:-:S03]  /*a8a0*/  MOV R95, R51 ;  /* 0x00000033005f7202 */ /* 0x000fc60000000f00 */
[----:B------:R-:W-:Y:S02]  /*a8b0*/  IMAD.MOV.U32 R68, RZ, RZ, R97 ;  /* 0x000000ffff447224 */ /* 0x000fe400078e0061 */
[----:B--2---:R-:W-:Y:S01]  /*a8c0*/  FFMA.FTZ R2, R248, c[0x0][0x23c], -R5 ;  /* 0x00008f00f8027a23 */ /* 0x004fe20000010805 */
[----:B---3--:R-:W-:-:S03]  /*a8d0*/  F2FP.BF16.PACK_AB R14, R171, R108 ;  /* 0x0000006cab0e723e */ /* 0x008fc600000010ff */
[----:B------:R2:W-:Y:S02]  /*a8e0*/  MUFU.EX2 R196, R2 ;  /* 0x0000000200c47308 */ /* 0x0005e40000000800 */
[----:B--2---:R-:W-:-:S06]  /*a8f0*/  FFMA.FTZ R2, R246, c[0x0][0x23c], -R5 ;  /* 0x00008f00f6027a23 */ /* 0x004fcc0000010805 */
[----:B------:R2:W-:Y:S02]  /*a900*/  MUFU.EX2 R10, R2 ;  /* 0x00000002000a7308 */ /* 0x0005e40000000800 */
[----:B--2---:R-:W-:Y:S01]  /*a910*/  FFMA.FTZ R2, R204, c[0x0][0x23c], -R5 ;  /* 0x00008f00cc027a23 */ /* 0x004fe20000010805 */
[----:B------:R-:W-:Y:S01]  /*a920*/  MOV R204, R74 ;  /* 0x0000004a00cc7202 */ /* 0x000fe20000000f00 */
[----:B------:R-:W-:Y:S01]  /*a930*/  FFMA.FTZ R74, R179, c[0x0][0x23c], -R6 ;  /* 0x00008f00b34a7a23 */ /* 0x000fe20000010806 */
[----:B------:R-:W-:-:S03]  /*a940*/  MOV R179, R23 ;  /* 0x0000001700b37202 */ /* 0x000fc60000000f00 */
[----:B------:R2:W-:Y:S02]  /*a950*/  MUFU.EX2 R153, R2 ;  /* 0x0000000200997308 */ /* 0x0005e40000000800 */
[----:B--2---:R-:W-:Y:S01]  /*a960*/  FFMA.FTZ R2, R195, c[0x0][0x23c], -R5 ;  /* 0x00008f00c3027a23 */ /* 0x004fe20000010805 */
[----:B------:R-:W-:Y:S02]  /*a970*/  MOV R195, R99 ;  /* 0x0000006300c37202 */ /* 0x000fe40000000f00 */
[----:B------:R-:W-:-:S03]  /*a980*/  MOV R99, R21 ;  /* 0x0000001500637202 */ /* 0x000fc60000000f00 */
[----:B------:R2:W3:Y:S02]  /*a990*/  MUFU.EX2 R181, R2 ;  /* 0x0000000200b57308 */ /* 0x0004e40000000800 */
[----:B--2---:R-:W-:Y:S01]  /*a9a0*/  FFMA.FTZ R2, R251, c[0x0][0x23c], -R3 ;  /* 0x00008f00fb027a23 */ /* 0x004fe20000010803 */
[----:B---3--:R-:W-:-:S05]  /*a9b0*/  F2FP.BF16.PACK_AB R15, R181, R153 ;  /* 0x00000099b50f723e */ /* 0x008fca00000010ff */
[----:B------:R2:W3:Y:S02]  /*a9c0*/  MUFU.EX2 R8, R2 ;  /* 0x0000000200087308 */ /* 0x0004e40000000800 */
[----:B--2---:R-:W-:Y:S01]  /*a9d0*/  FFMA.FTZ R2, R213, c[0x0][0x23c], -R3 ;  /* 0x00008f00d5027a23 */ /* 0x004fe20000010803 */
[----:B---3--:R-:W-:Y:S01]  /*a9e0*/  MOV R185, R8 ;  /* 0x0000000800b97202 */ /* 0x008fe20000000f00 */
[----:B------:R-:W-:-:S04]  /*a9f0*/  IMAD.MOV.U32 R213, RZ, RZ, R22 ;  /* 0x000000ffffd57224 */ /* 0x000fc800078e0016 */
[----:B------:R2:W3:Y:S02]  /*aa00*/  MUFU.EX2 R7, R2 ;  /* 0x0000000200077308 */ /* 0x0004e40000000800 */
[----:B--2---:R-:W-:Y:S01]  /*aa10*/  FFMA.FTZ R2, R206, c[0x0][0x23c], -R3 ;  /* 0x00008f00ce027a23 */ /* 0x004fe20000010803 */
[----:B------:R-:W-:Y:S02]  /*aa20*/  MOV R206, R10 ;  /* 0x0000000a00ce7202 */ /* 0x000fe40000000f00 */
[----:B---3--:R-:W-:-:S03]  /*aa30*/  F2FP.BF16.PACK_AB R8, R7, R185 ;  /* 0x000000b90708723e */ /* 0x008fc600000010ff */
[----:B------:R2:W-:Y:S01]  /*aa40*/  MUFU.EX2 R155, R2 ;  /* 0x00000002009b7308 */ /* 0x0005e20000000800 */
[----:B------:R-:W-:Y:S01]  /*aa50*/  F2FP.BF16.PACK_AB R13, R206, R196 ;  /* 0x000000c4ce0d723e */ /* 0x000fe200000010ff */
[----:B--2---:R-:W-:Y:S02]  /*aa60*/  FFMA.FTZ R2, R128, c[0x0][0x23c], -R3 ;  /* 0x00008f0080027a23 */ /* 0x004fe40000010803 */
[----:B------:R-:W-:-:S04]  /*aa70*/  FFMA.FTZ R128, R194, c[0x0][0x23c], -R6 ;  /* 0x00008f00c2807a23 */ /* 0x000fc80000010806 */
[----:B------:R2:W3:Y:S01]  /*aa80*/  MUFU.EX2 R184, R2 ;  /* 0x0000000200b87308 */ /* 0x0004e20000000800 */
[----:B------:R-:W-:-:S05]  /*aa90*/  IMAD.MOV.U32 R194, RZ, RZ, R9 ;  /* 0x000000ffffc27224 */ /* 0x000fca00078e0009 */
[----:B------:R-:W-:-:S07]  /*aaa0*/  F2FP.BF16.PACK_AB R12, R194, R197 ;  /* 0x000000c5c20c723e */ /* 0x000fce00000010ff */
[----:B-1----:R-:W-:Y:S01]  /*aab0*/  HMMA.16816.F32.BF16 R136, R12, R16, R116 ;  /* 0x000000100c88723c */ /* 0x002fe20000041874 */
[----:B--2---:R-:W-:Y:S01]  /*aac0*/  FFMA.FTZ R2, R252, c[0x0][0x23c], -R0 ;  /* 0x00008f00fc027a23 */ /* 0x004fe20000010800 */
[----:B---3--:R-:W-:-:S03]  /*aad0*/  F2FP.BF16.PACK_AB R10, R184, R155 ;  /* 0x0000009bb80a723e */ /* 0x008fc600000010ff */
[----:B------:R1:W-:Y:S03]  /*aae0*/  MUFU.EX2 R248, R2 ;  /* 0x0000000200f87308 */ /* 0x0003e60000000800 */
[----:B------:R-:W-:Y:S01]  /*aaf0*/  HMMA.16816.F32.BF16 R124, R12, R18, R80 ;  /* 0x000000120c7c723c */ /* 0x000fe20000041850 */
[----:B-1----:R-:W-:Y:S01]  /*ab00*/  FFMA.FTZ R2, R244, c[0x0][0x23c], -R0 ;  /* 0x00008f00f4027a23 */ /* 0x002fe20000010800 */
[----:B------:R-:W-:Y:S02]  /*ab10*/  MOV R244, R93 ;  /* 0x0000005d00f47202 */ /* 0x000fe40000000f00 */
[----:B------:R-:W-:Y:S01]  /*ab20*/  MOV R93, R49 ;  /* 0x00000031005d7202 */ /* 0x000fe20000000f00 */
[----:B------:R1:W2:Y:S02]  /*ab30*/  MUFU.EX2 R251, R2 ;  /* 0x0000000200fb7308 */ /* 0x0002a40000000800 */
[----:B------:R-:W-:-:S02]  /*ab40*/  IMAD.MOV.U32 R6, RZ, RZ, R244 ;  /* 0x000000ffff067224 */ /* 0x000fc400078e00f4 */
[----:B------:R-:W-:Y:S02]  /*ab50*/  IMAD.MOV.U32 R244, RZ, RZ, R95 ;  /* 0x000000fffff47224 */ /* 0x000fe400078e005f */
[----:B-1----:R-:W-:Y:S01]  /*ab60*/  FFMA.FTZ R2, R211, c[0x0][0x23c], -R0 ;  /* 0x00008f00d3027a23 */ /* 0x002fe20000010800 */
[----:B--2---:R-:W-:Y:S01]  /*ab70*/  F2FP.BF16.PACK_AB R9, R251, R248 ;  /* 0x000000f8fb09723e */ /* 0x004fe200000010ff */
[----:B------:R-:W-:Y:S02]  /*ab80*/  IMAD.MOV.U32 R211, RZ, RZ, R92 ;  /* 0x000000ffffd37224 */ /* 0x000fe400078e005c */
[----:B------:R1:W-:Y:S01]  /*ab90*/  MUFU.EX2 R252, R2 ;  /* 0x0000000200fc7308 */ /* 0x0003e20000000800 */
[----:B------:R-:W-:Y:S02]  /*aba0*/  IMAD.MOV.U32 R92, RZ, RZ, R48 ;  /* 0x000000ffff5c7224 */ /* 0x000fe400078e0030 */
[----:B-1----:R-:W-:Y:S01]  /*abb0*/  FFMA.FTZ R2, R199, c[0x0][0x23c], -R0 ;  /* 0x00008f00c7027a23 */ /* 0x002fe20000010800 */
[----:B------:R-:W-:Y:S01]  /*abc0*/  MOV R199, R210 ;  /* 0x000000d200c77202 */ /* 0x000fe20000000f00 */
[----:B------:R-:W-:-:S03]  /*abd0*/  IMAD.MOV.U32 R210, RZ, RZ, R96 ;  /* 0x000000ffffd27224 */ /* 0x000fc600078e0060 */
[----:B------:R-:W1:Y:S01]  /*abe0*/  MUFU.EX2 R246, R2 ;  /* 0x0000000200f67308 */ /* 0x000e620000000800 */
[----:B------:R-:W-:Y:S02]  /*abf0*/  IMAD.MOV.U32 R96, RZ, RZ, R94 ;  /* 0x000000ffff607224 */ /* 0x000fe400078e005e */
[----:B------:R-:W-:Y:S01]  /*ac00*/  IMAD.MOV.U32 R94, RZ, RZ, R50 ;  /* 0x000000ffff5e7224 */ /* 0x000fe200078e0032 */
[----:B-1----:R-:W-:Y:S01]  /*ac10*/  F2FP.BF16.PACK_AB R11, R246, R252 ;  /* 0x000000fcf60b723e */ /* 0x002fe200000010ff */
[----:B------:R-:W-:Y:S02]  /*ac20*/  IMAD.MOV.U32 R2, RZ, RZ, R179 ;  /* 0x000000ffff027224 */ /* 0x000fe400078e00b3 */
[----:B------:R-:W-:Y:S02]  /*ac30*/  IMAD.MOV.U32 R179, RZ, RZ, R93 ;  /* 0x000000ffffb37224 */ /* 0x000fe400078e005d */
[----:B------:R-:W-:Y:S02]  /*ac40*/  FFMA.FTZ R2, R2, c[0x0][0x23c], -R3 ;  /* 0x00008f0002027a23 */ /* 0x000fe40000010803 */
[C---:B------:R-:W-:Y:S08]  /*ac50*/  HMMA.16816.F32.BF16 R104, R8.reuse, R16, R100 ;  /* 0x000000100868723c */ /* 0x040ff00000041864 */
[----:B------:R-:W-:Y:S01]  /*ac60*/  HMMA.16816.F32.BF16 R100, R8, R18, R88 ;  /* 0x000000120864723c */ /* 0x000fe20000041858 */
[----:B------:R-:W1:Y:S07]  /*ac70*/  LDSM.16.MT88.4 R16, [R219+0xa000] ;  /* 0x00a00000db10783b */ /* 0x000e6e0000004200 */
[C---:B-1----:R-:W-:Y:S07]  /*ac80*/  HMMA.16816.F32.BF16 R112, R12.reuse, R18, R24 ;  /* 0x000000120c70723c */ /* 0x042fee0000041818 */
[----:B------:R-:W-:Y:S01]  /*ac90*/  MOV R27, R204 ;  /* 0x000000cc001b7202 */ /* 0x000fe20000000f00 */
[----:B------:R-:W-:Y:S01]  /*aca0*/  IMAD.MOV.U32 R204, RZ, RZ, R98 ;  /* 0x000000ffffcc7224 */ /* 0x000fe200078e0062 */
[----:B------:R-:W-:Y:S01]  /*acb0*/  HMMA.16816.F32.BF16 R116, R12, R16, R44 ;  /* 0x000000100c74723c */ /* 0x000fe2000004182c */
[----:B------:R-:W-:Y:S01]  /*acc0*/  IMAD.MOV.U32 R98, RZ, RZ, R20 ;  /* 0x000000ffff627224 */ /* 0x000fe200078e0014 */
[----:B------:R-:W-:Y:S01]  /*acd0*/  MOV R26, R96 ;  /* 0x00000060001a7202 */ /* 0x000fe20000000f00 */
[----:B------:R-:W1:Y:S01]  /*ace0*/  LDSM.16.MT88.4 R20, [R217+0xa000] ;  /* 0x00a00000d914783b */ /* 0x000e620000004200 */
[----:B------:R-:W-:-:S02]  /*acf0*/  MOV R25, R211 ;  /* 0x000000d300197202 */ /* 0x000fc40000000f00 */
[----:B------:R-:W-:Y:S02]  /*ad00*/  MOV R143, R98 ;  /* 0x00000062008f7202 */ /* 0x000fe40000000f00 */
[----:B------:R-:W-:Y:S01]  /*ad10*/  HMMA.16816.F32.BF16 R84, R8, R16, R40 ;  /* 0x000000100854723c */ /* 0x000fe20000041828 */
[----:B------:R-:W-:Y:S02]  /*ad20*/  MOV R211, R94 ;  /* 0x0000005e00d37202 */ /* 0x000fe40000000f00 */
[----:B------:R-:W-:Y:S01]  /*ad30*/  MOV R24, R26 ;  /* 0x0000001a00187202 */ /* 0x000fe20000000f00 */
[----:B------:R-:W-:Y:S01]  /*ad40*/  IMAD.MOV.U32 R26, RZ, RZ, R68 ;  /* 0x000000ffff1a7224 */ /* 0x000fe200078e0044 */
[----:B------:R-:W-:-:S03]  /*ad50*/  MOV R68, R143 ;  /* 0x0000008f00447202 */ /* 0x000fc60000000f00 */
[C---:B------:R-:W-:Y:S01]  /*ad60*/  HMMA.16816.F32.BF16 R80, R8.reuse, R18, R36 ;  /* 0x000000120850723c */ /* 0x040fe20000041824 */
[----:B------:R-:W2:Y:S07]  /*ad70*/  LDSM.16.MT88.4 R16, [R218+0xa000] ;  /* 0x00a00000da10783b */ /* 0x000eae0000004200 */
[C---:B-1----:R-:W-:Y:S07]  /*ad80*/  HMMA.16816.F32.BF16 R48, R8.reuse, R20, R32 ;  /* 0x000000140830723c */ /* 0x042fee0000041820 */
[----:B------:R-:W-:Y:S01]  /*ad90*/  MOV R34, R199 ;  /* 0x000000c700227202 */ /* 0x000fe20000000f00 */
[----:B------:R-:W-:Y:S01]  /*ada0*/  HMMA.16816.F32.BF16 R44, R8, R22, R28 ;  /* 0x00000016082c723c */ /* 0x000fe2000004181c */
[----:B------:R-:W-:Y:S01]  /*adb0*/  MOV R199, R92 ;  /* 0x0000005c00c77202 */ /* 0x000fe20000000f00 */
[----:B------:R-:W-:-:S02]  /*adc0*/  IMAD.MOV.U32 R35, RZ, RZ, R161 ;  /* 0x000000ffff237224 */ /* 0x000fc400078e00a1 */
[----:B------:R-:W-:Y:S02]  /*add0*/  IMAD.MOV.U32 R161, RZ, RZ, R99 ;  /* 0x000000ffffa17224 */ /* 0x000fe400078e0063 */
[----:B------:R-:W-:Y:S01]  /*ade0*/  IMAD.MOV.U32 R143, RZ, RZ, R199 ;  /* 0x000000ffff8f7224 */ /* 0x000fe200078e00c7 */
[----:B------:R-:W-:Y:S01]  /*adf0*/  MOV R199, R179 ;  /* 0x000000b300c77202 */ /* 0x000fe20000000f00 */
[----:B------:R-:W-:Y:S01]  /*ae00*/  IMAD.MOV.U32 R179, RZ, RZ, R211 ;  /* 0x000000ffffb37224 */ /* 0x000fe200078e00d3 */
[----:B------:R-:W-:Y:S01]  /*ae10*/  MOV R211, R244 ;  /* 0x000000f400d37202 */ /* 0x000fe20000000f00 */
[C---:B--2---:R-:W-:Y:S01]  /*ae20*/  HMMA.16816.F32.BF16 R36, R8.reuse, R18, R56 ;  /* 0x000000120824723c */ /* 0x044fe20000041838 */
[----:B------:R-:W-:Y:S01]  /*ae30*/  MOV R244, R213 ;  /* 0x000000d500f47202 */ /* 0x000fe20000000f00 */
[----:B------:R-:W-:Y:S02]  /*ae40*/  IMAD.MOV.U32 R213, RZ, RZ, R245 ;  /* 0x000000ffffd57224 */ /* 0x000fe400078e00f5 */
[----:B------:R1:W-:Y:S04]  /*ae50*/  MUFU.EX2 R245, R2 ;  /* 0x0000000200f57308 */ /* 0x0003e80000000800 */
[----:B------:R-:W-:Y:S01]  /*ae60*/  HMMA.16816.F32.BF16 R40, R8, R16, R60 ;  /* 0x000000100828723c */ /* 0x000fe2000004183c */
[----:B------:R-:W-:Y:S01]  /*ae70*/  MOV R56, R211 ;  /* 0x000000d300387202 */ /* 0x000fe20000000f00 */
[----:B------:R-:W-:-:S02]  /*ae80*/  FFMA.FTZ R33, R212, c[0x0][0x23c], -R3 ;  /* 0x00008f00d4217a23 */ /* 0x000fc40000010803 */
[--C-:B------:R-:W-:Y:S02]  /*ae90*/  FFMA.FTZ R32, R202, c[0x0][0x23c], -R3.reuse ;  /* 0x00008f00ca207a23 */ /* 0x100fe40000010803 */
[----:B------:R-:W-:Y:S02]  /*aea0*/  FFMA.FTZ R31, R186, c[0x0][0x23c], -R3 ;  /* 0x00008f00ba1f7a23 */ /* 0x000fe40000010803 */
[----:B------:R-:W-:Y:S01]  /*aeb0*/  IMAD.MOV.U32 R61, RZ, RZ, R213 ;  /* 0x000000ffff3d7224 */ /* 0x000fe200078e00d5 */
[----:B------:R-:W-:Y:S01]  /*aec0*/  MOV R63, R156 ;  /* 0x0000009c003f7202 */ /* 0x000fe20000000f00 */
[----:B------:R-:W-:Y:S01]  /*aed0*/  IMAD.MOV.U32 R11, RZ, RZ, R56 ;  /* 0x000000ffff0b7224 */ /* 0x000fe200078e0038 */
[C---:B------:R-:W-:Y:S01]  /*aee0*/  HMMA.16816.F32.BF16 R96, R12.reuse, R20, R120 ;  /* 0x000000140c60723c */ /* 0x040fe20000041878 */
[--C-:B-1----:R-:W-:Y:S01]  /*aef0*/  FFMA.FTZ R2, R34, c[0x0][0x23c], -R3.reuse ;  /* 0x00008f0022027a23 */ /* 0x102fe20000010803 */
[----:B------:R-:W-:Y:S01]  /*af00*/  MOV R57, R244 ;  /* 0x000000f400397202 */ /* 0x000fe20000000f00 */
[----:B------:R-:W-:Y:S01]  /*af10*/  FFMA.FTZ R30, R183, c[0x0][0x23c], -R3 ;  /* 0x00008f00b71e7a23 */ /* 0x000fe20000010803 */
[----:B------:R-:W-:Y:S01]  /*af20*/  MOV R62, R157 ;  /* 0x0000009d003e7202 */ /* 0x000fe20000000f00 */
[----:B------:R1:W-:Y:S01]  /*af30*/  MUFU.EX2 R244, R2 ;  /* 0x0000000200f47308 */ /* 0x0003e20000000800 */
[----:B------:R-:W-:Y:S01]  /*af40*/  MOV R56, R61 ;  /* 0x0000003d00387202 */ /* 0x000fe20000000f00 */
[--C-:B------:R-:W-:Y:S01]  /*af50*/  FFMA.FTZ R29, R35, c[0x0][0x23c], -R5.reuse ;  /* 0x00008f00231d7a23 */ /* 0x100fe20000010805 */
[----:B------:R-:W-:Y:S01]  /*af60*/  MOV R61, R63 ;  /* 0x0000003f003d7202 */ /* 0x000fe20000000f00 */
[----:B------:R-:W-:Y:S01]  /*af70*/  IMAD.MOV.U32 R63, RZ, RZ, R24 ;  /* 0x000000ffff3f7224 */ /* 0x000fe200078e0018 */
[----:B------:R-:W-:Y:S01]  /*af80*/  MOV R34, R26 ;  /* 0x0000001a00227202 */ /* 0x000fe20000000f00 */
[----:B------:R-:W-:Y:S01]  /*af90*/  HMMA.16816.F32.BF16 R92, R12, R22, R76 ;  /* 0x000000160c5c723c */ /* 0x000fe2000004184c */
[----:B------:R-:W-:Y:S01]  /*afa0*/  MOV R24, R195 ;  /* 0x000000c300187202 */ /* 0x000fe20000000f00 */
[----:B------:R-:W-:Y:S01]  /*afb0*/  FFMA.FTZ R28, R27, c[0x0][0x23c], -R5 ;  /* 0x00008f001b1c7a23 */ /* 0x000fe20000010805 */
[----:B------:R-:W-:Y:S01]  /*afc0*/  MOV R10, R57 ;  /* 0x00000039000a7202 */ /* 0x000fe20000000f00 */
[----:B------:R-:W-:Y:S01]  /*afd0*/  IMAD.MOV.U32 R57, RZ, RZ, R62 ;  /* 0x000000ffff397224 */ /* 0x000fe200078e003e */
[----:B------:R-:W-:Y:S01]  /*afe0*/  MOV R195, R201 ;  /* 0x000000c900c37202 */ /* 0x000fe20000000f00 */
[----:B------:R-:W-:-:S02]  /*aff0*/  IMAD.MOV.U32 R201, RZ, RZ, R109 ;  /* 0x000000ffffc97224 */ /* 0x000fc400078e006d */
[C---:B------:R-:W-:Y:S01]  /*b000*/  HMMA.16816.F32.BF16 R88, R12.reuse, R16, R64 ;  /* 0x000000100c58723c */ /* 0x040fe20000041840 */
[--C-:B-1----:R-:W-:Y:S01]  /*b010*/  FFMA.FTZ R2, R250, c[0x0][0x23c], -R3.reuse ;  /* 0x00008f00fa027a23 */ /* 0x102fe20000010803 */
[----:B------:R-:W-:Y:S02]  /*b020*/  MOV R62, R34 ;  /* 0x00000022003e7202 */ /* 0x000fe40000000f00 */
[----:B------:R-:W-:Y:S01]  /*b030*/  MOV R20, R209 ;  /* 0x000000d100147202 */ /* 0x000fe20000000f00 */
[----:B------:R1:W-:Y:S01]  /*b040*/  MUFU.EX2 R213, R2 ;  /* 0x0000000200d57308 */ /* 0x0003e20000000800 */
        /* <DEDUP_REMOVED lines=9> */
[--C-:B------:R-:W-:Y:S01]  /*b0e0*/  FFMA.FTZ R123, R146, c[0x0][0x23c], -R3.reuse ;  /* 0x00008f00927b7a23 */ /* 0x100fe20000010803 */
[----:B------:R-:W-:Y:S01]  /*b0f0*/  MOV R200, R129 ;  /* 0x0000008100c87202 */ /* 0x000fe20000000f00 */
[----:B------:R-:W-:Y:S01]  /*b100*/  IMAD.MOV.U32 R9, RZ, RZ, R56 ;  /* 0x000000ffff097224 */ /* 0x000fe200078e0038 */
[----:B------:R-:W-:Y:S01]  /*b110*/  MOV R21, R61 ;  /* 0x0000003d00157202 */ /* 0x000fe20000000f00 */
[----:B------:R-:W-:Y:S01]  /*b120*/  HMMA.16816.F32.BF16 R52, R12, R18, R52 ;  /* 0x000000120c34723c */ /* 0x000fe20000041834 */
[----:B------:R-:W-:Y:S01]  /*b130*/  MOV R22, R63 ;  /* 0x0000003f00167202 */ /* 0x000fe20000000f00 */
[--C-:B-1----:R-:W-:Y:S01]  /*b140*/  FFMA.FTZ R2, R247, c[0x0][0x23c], -R3.reuse ;  /* 0x00008f00f7027a23 */ /* 0x102fe20000010803 */
        /* <DEDUP_REMOVED lines=26> */
[--C-:B------:R-:W-:Y:S01]  /*b2f0*/  FFMA.FTZ R3, R235, c[0x0][0x23c], -R0.reuse ;  /* 0x00008f00eb037a23 */ /* 0x100fe20000010800 */
[----:B------:R-:W-:Y:S01]  /*b300*/  LDSM.16.MT88.4 R16, [R219+0xa800] ;  /* 0x00a80000db10783b */ /* 0x000fe20000004200 */
[----:B------:R-:W-:-:S02]  /*b310*/  FFMA.FTZ R4, R249, c[0x0][0x23c], -R0 ;  /* 0x00008f00f9047a23 */ /* 0x000fc40000010800 */
[--C-:B------:R-:W-:Y:S01]  /*b320*/  FFMA.FTZ R25, R215, c[0x0][0x23c], -R0.reuse ;  /* 0x00008f00d7197a23 */ /* 0x100fe20000010800 */
[----:B------:R-:W-:Y:S01]  /*b330*/  LDSM.16.MT88.4 R12, [R217+0xa800] ;  /* 0x00a80000d90c783b */ /* 0x000fe20000004200 */
[--C-:B------:R-:W-:Y:S02]  /*b340*/  FFMA.FTZ R24, R207, c[0x0][0x23c], -R0.reuse ;  /* 0x00008f00cf187a23 */ /* 0x100fe40000010800 */
[--C-:B------:R-:W-:Y:S02]  /*b350*/  FFMA.FTZ R57, R187, c[0x0][0x23c], -R0.reuse ;  /* 0x00008f00bb397a23 */ /* 0x100fe40000010800 */
[--C-:B------:R-:W-:Y:S02]  /*b360*/  FFMA.FTZ R130, R182, c[0x0][0x23c], -R0.reuse ;  /* 0x00008f00b6827a23 */ /* 0x100fe40000010800 */
[--C-:B------:R-:W-:Y:S02]  /*b370*/  FFMA.FTZ R131, R166, c[0x0][0x23c], -R0.reuse ;  /* 0x00008f00a6837a23 */ /* 0x100fe40000010800 */
[----:B-1----:R-:W-:-:S02]  /*b380*/  FFMA.FTZ R2, R233, c[0x0][0x23c], -R0 ;  /* 0x00008f00e9027a23 */ /* 0x002fc40000010800 */
[--C-:B------:R-:W-:Y:S02]  /*b390*/  FFMA.FTZ R132, R163, c[0x0][0x23c], -R0.reuse ;  /* 0x00008f00a3847a23 */ /* 0x100fe40000010800 */
[----:B------:R-:W-:Y:S02]  /*b3a0*/  FFMA.FTZ R133, R162, c[0x0][0x23c], -R0 ;  /* 0x00008f00a2857a23 */ /* 0x000fe40000010800 */
[----:B------:R-:W-:Y:S02]  /*b3b0*/  FADD.FTZ R0, R23, R22 ;  /* 0x0000001617007221 */ /* 0x000fe40000010000 */
[----:B------:R-:W1:Y:S01]  /*b3c0*/  LDSM.16.MT88.4 R20, [R216+0xa800] ;  /* 0x00a80000d814783b */ /* 0x000e620000004200 */
        /* <DEDUP_REMOVED lines=8> */
[--C-:B------:R-:W-:Y:S01]  /*b450*/  FFMA.FTZ R27, R237, c[0x0][0x23c], -R5.reuse ;  /* 0x00008f00ed1b7a23 */ /* 0x100fe20000010805 */
[----:B------:R-:W2:Y:S01]  /*b460*/  LDSM.16.MT88.4 R8, [R218+0xa800] ;  /* 0x00a80000da08783b */ /* 0x000ea20000004200 */
[----:B------:R-:W-:Y:S01]  /*b470*/  MOV R35, R68 ;  /* 0x0000004400237202 */ /* 0x000fe20000000f00 */
[--C-:B------:R-:W-:Y:S01]  /*b480*/  FFMA.FTZ R68, R191, c[0x0][0x23c], -R5.reuse ;  /* 0x00008f00bf447a23 */ /* 0x100fe20000010805 */
[----:B------:R-:W-:Y:S01]  /*b490*/  MOV R191, R78 ;  /* 0x0000004e00bf7202 */ /* 0x000fe20000000f00 */
[----:B------:R-:W-:Y:S01]  /*b4a0*/  IMAD.MOV.U32 R78, RZ, RZ, R60 ;  /* 0x000000ffff4e7224 */ /* 0x000fe200078e003c */
[----:B------:R-:W-:Y:S01]  /*b4b0*/  MOV R60, R208 ;  /* 0x000000d0003c7202 */ /* 0x000fe20000000f00 */
[----:B------:R-:W3:Y:S08]  /*b4c0*/  MUFU.EX2 R209, R3 ;  /* 0x0000000300d17308 */ /* 0x000ef00000000800 */
[----:B------:R4:W-:Y:S01]  /*b4d0*/  MUFU.EX2 R207, R2 ;  /* 0x0000000200cf7308 */ /* 0x0009e20000000800 */
[--C-:B------:R-:W-:Y:S01]  /*b4e0*/  FFMA.FTZ R26, R234, c[0x0][0x23c], -R5.reuse ;  /* 0x00008f00ea1a7a23 */ /* 0x100fe20000010805 */
[----:B------:R-:W-:Y:S01]  /*b4f0*/  MOV R186, R6 ;  /* 0x0000000600ba7202 */ /* 0x000fe20000000f00 */
[--C-:B------:R-:W-:Y:S01]  /*b500*/  FFMA.FTZ R120, R180, c[0x0][0x23c], -R5.reuse ;  /* 0x00008f00b4787a23 */ /* 0x100fe20000010805 */
[----:B------:R-:W-:Y:S01]  /*b510*/  MOV R247, R194 ;  /* 0x000000c200f77202 */ /* 0x000fe20000000f00 */
[--C-:B------:R-:W-:Y:S01]  /*b520*/  FFMA.FTZ R59, R193, c[0x0][0x23c], -R5.reuse ;  /* 0x00008f00c13b7a23 */ /* 0x100fe20000010805 */
[----:B------:R-:W-:Y:S01]  /*b530*/  MOV R182, R201 ;  /* 0x000000c900b67202 */ /* 0x000fe20000000f00 */
[--C-:B------:R-:W-:Y:S01]  /*b540*/  FFMA.FTZ R143, R165, c[0x0][0x23c], -R5.reuse ;  /* 0x00008f00a58f7a23 */ /* 0x100fe20000010805 */
[----:B------:R1:W1:Y:S01]  /*b550*/  MUFU.EX2 R208, R4 ;  /* 0x0000000400d07308 */ /* 0x0002620000000800 */
[--C-:B------:R-:W-:Y:S01]  /*b560*/  FFMA.FTZ R156, R160, c[0x0][0x23c], -R5.reuse ;  /* 0x00008f00a09c7a23 */ /* 0x100fe20000010805 */
[----:B------:R-:W-:Y:S01]  /*b570*/  MOV R180, R7 ;  /* 0x0000000700b47202 */ /* 0x000fe20000000f00 */
[--C-:B------:R-:W-:Y:S01]  /*b580*/  FFMA.FTZ R157, R144, c[0x0][0x23c], -R5.reuse ;  /* 0x00008f00909d7a23 */ /* 0x100fe20000010805 */
[----:B------:R-:W-:Y:S01]  /*b590*/  MOV R193, R79 ;  /* 0x0000004f00c17202 */ /* 0x000fe20000000f00 */
[----:B------:R-:W-:Y:S01]  /*b5a0*/  FFMA.FTZ R158, R158, c[0x0][0x23c], -R5 ;  /* 0x00008f009e9e7a23 */ /* 0x000fe20000010805 */
[----:B------:R-:W-:Y:S01]  /*b5b0*/  MOV R165, R206 ;  /* 0x000000ce00a57202 */ /* 0x000fe20000000f00 */
[----:B------:R-:W-:Y:S01]  /*b5c0*/  IMAD.MOV.U32 R163, RZ, RZ, R195 ;  /* 0x000000ffffa37224 */ /* 0x000fe200078e00c3 */
[----:B------:R-:W-:Y:S01]  /*b5d0*/  MOV R166, R204 ;  /* 0x000000cc00a67202 */ /* 0x000fe20000000f00 */
[----:B----4-:R-:W-:Y:S01]  /*b5e0*/  FADD.FTZ R2, R250, R191 ;  /* 0x000000bffa027221 */ /* 0x010fe20000010000 */
[----:B------:R-:W-:Y:S01]  /*b5f0*/  MOV R194, R205 ;  /* 0x000000cd00c27202 */ /* 0x000fe20000000f00 */
[----:B------:R-:W-:Y:S01]  /*b600*/  IMAD.MOV.U32 R250, RZ, RZ, R203 ;  /* 0x000000fffffa7224 */ /* 0x000fe200078e00cb */
[----:B------:R-:W-:Y:S01]  /*b610*/  MOV R195, R200 ;  /* 0x000000c800c37202 */ /* 0x000fe20000000f00 */
[----:B------:R-:W-:Y:S01]  /*b620*/  MUFU.EX2 R201, R128 ;  /* 0x0000008000c97308 */ /* 0x000fe20000000800 */
[----:B---3--:R-:W-:Y:S01]  /*b630*/  F2FP.BF16.PACK_AB R5, R209, R210 ;  /* 0x000000d2d105723e */ /* 0x008fe200000010ff */
[----:B------:R-:W-:Y:S01]  /*b640*/  IMAD.MOV.U32 R212, RZ, RZ, R185 ;  /* 0x000000ffffd47224 */ /* 0x000fe200078e00b9 */
[----:B-1----:R-:W-:Y:S01]  /*b650*/  F2FP.BF16.PACK_AB R4, R244, R245 ;  /* 0x000000f5f404723e */ /* 0x002fe200000010ff */
[----:B------:R-:W-:Y:S01]  /*b660*/  IMAD.MOV.U32 R187, RZ, RZ, R109 ;  /* 0x000000ffffbb7224 */ /* 0x000fe200078e006d */
[----:B------:R-:W-:Y:S01]  /*b670*/  F2FP.BF16.PACK_AB R6, R211, R213 ;  /* 0x000000d5d306723e */ /* 0x000fe200000010ff */
[----:B------:R-:W-:Y:S01]  /*b680*/  FADD.FTZ R34, R34, R64 ;  /* 0x0000004022227221 */ /* 0x000fe20000010000 */
[----:B------:R-:W-:Y:S01]  /*b690*/  F2FP.BF16.PACK_AB R7, R208, R207 ;  /* 0x000000cfd007723e */ /* 0x000fe200000010ff */
[----:B------:R-:W-:Y:S01]  /*b6a0*/  MUFU.EX2 R203, R75 ;  /* 0x0000004b00cb7308 */ /* 0x000fe20000000800 */
[----:B------:R-:W-:Y:S01]  /*b6b0*/  MOV R79, R232 ;  /* 0x000000e8004f7202 */ /* 0x000fe20000000f00 */
[----:B------:R-:W-:Y:S01]  /*b6c0*/  FADD.FTZ R3, R214, R193 ;  /* 0x000000c1d6037221 */ /* 0x000fe20000010000 */
[----:B------:R-:W-:Y:S01]  /*b6d0*/  MOV R193, R110 ;  /* 0x0000006e00c17202 */ /* 0x000fe20000000f00 */
[----:B------:R-:W-:Y:S01]  /*b6e0*/  IMAD.MOV.U32 R146, RZ, RZ, R65 ;  /* 0x000000ffff927224 */ /* 0x000fe200078e0041 */
[----:B------:R-:W-:Y:S01]  /*b6f0*/  MOV R145, R66 ;  /* 0x0000004200917202 */ /* 0x000fe20000000f00 */
[----:B------:R-:W-:Y:S01]  /*b700*/  IMAD.MOV.U32 R249, RZ, RZ, R76 ;  /* 0x000000fffff97224 */ /* 0x000fe200078e004c */
[----:B------:R-:W-:Y:S01]  /*b710*/  MOV R164, R67 ;  /* 0x0000004300a47202 */ /* 0x000fe20000000f00 */
[----:B------:R-:W-:Y:S01]  /*b720*/  MUFU.EX2 R205, R74 ;  /* 0x0000004a00cd7308 */ /* 0x000fe20000000800 */
[----:B------:R-:W-:Y:S01]  /*b730*/  MOV R214, R108 ;  /* 0x0000006c00d67202 */ /* 0x000fe20000000f00 */
[----:B------:R-:W-:Y:S01]  /*b740*/  IMAD.MOV.U32 R185, RZ, RZ, R111 ;  /* 0x000000ffffb97224 */ /* 0x000fe200078e006f */
[----:B------:R-:W-:Y:S01]  /*b750*/  MOV R215, R77 ;  /* 0x0000004d00d77202 */ /* 0x000fe20000000f00 */
[----:B------:R-:W-:Y:S01]  /*b760*/  IMAD.MOV.U32 R167, RZ, RZ, R62 ;  /* 0x000000ffffa77224 */ /* 0x000fe200078e003e */
[----:B------:R-:W-:Y:S01]  /*b770*/  MOV R183, R63 ;  /* 0x0000003f00b77202 */ /* 0x000fe20000000f00 */
[----:B------:R-:W-:Y:S01]  /*b780*/  FADD.FTZ R0, R231, R0 ;  /* 0x00000000e7007221 */ /* 0x000fe20000010000 */
[----:B------:R1:W5:Y:S01]  /*b790*/  LDL.LU R237, [R1+0x11c] ;  /* 0x00011c0001ed7983 */ /* 0x0003620000300800 */
[----:B------:R-:W-:Y:S01]  /*b7a0*/  MUFU.EX2 R206, R69 ;  /* 0x0000004500ce7308 */ /* 0x000fe20000000800 */
[C---:B------:R-:W-:Y:S07]  /*b7b0*/  HMMA.16816.F32.BF16 R108, R4.reuse, R20, R104 ;  /* 0x00000014046c723c */ /* 0x040fee0000041868 */
[----:B------:R-:W-:Y:S01]  /*b7c0*/  MUFU.EX2 R128, R29 ;  /* 0x0000001d00807308 */ /* 0x000fe20000000800 */
[C---:B------:R-:W-:Y:S07]  /*b7d0*/  HMMA.16816.F32.BF16 R104, R4.reuse, R22, R100 ;  /* 0x000000160468723c */ /* 0x040fee0000041864 */
[----:B------:R-:W3:Y:S08]  /*b7e0*/  MUFU.EX2 R200, R28 ;  /* 0x0000001c00c87308 */ /* 0x000ef00000000800 */
[----:B------:R-:W-:Y:S08]  /*b7f0*/  MUFU.EX2 R202, R27 ;  /* 0x0000001b00ca7308 */ /* 0x000ff00000000800 */
[----:B------:R4:W1:Y:S01]  /*b800*/  MUFU.EX2 R204, R26 ;  /* 0x0000001a00cc7308 */ /* 0x0008620000000800 */
[----:B------:R-:W-:Y:S01]  /*b810*/  HMMA.16816.F32.BF16 R100, R4, R16, R84 ;  /* 0x000000100464723c */ /* 0x000fe20000041854 */
[----:B------:R-:W-:Y:S01]  /*b820*/  MOV R192, R78 ;  /* 0x0000004e00c07202 */ /* 0x000fe20000000f00 */
[----:B------:R-:W-:Y:S01]  /*b830*/  IMAD.MOV.U32 R191, RZ, RZ, R79 ;  /* 0x000000ffffbf7224 */ /* 0x000fe200078e004f */
[----:B------:R-:W-:-:S02]  /*b840*/  MOV R160, R60 ;  /* 0x0000003c00a07202 */ /* 0x000fc40000000f00 */
[----:B------:R-:W-:-:S03]  /*b850*/  MOV R144, R61 ;  /* 0x0000003d00907202 */ /* 0x000fc60000000f00 */
[C---:B--2---:R-:W-:Y:S01]  /*b860*/  HMMA.16816.F32.BF16 R64, R4.reuse, R8, R40 ;  /* 0x000000080440723c */ /* 0x044fe20000041828 */
[----:B------:R-:W-:Y:S01]  /*b870*/  FADD.FTZ R0, R228, R0 ;  /* 0x00000000e4007221 */ /* 0x000fe20000010000 */
[----:B------:R-:W-:Y:S01]  /*b880*/  MUFU.EX2 R75, R33 ;  /* 0x00000021004b7308 */ /* 0x000fe20000000800 */
[----:B------:R-:W-:Y:S01]  /*b890*/  FADD.FTZ R3, R230, R3 ;  /* 0x00000003e6037221 */ /* 0x000fe20000010000 */
[----:B------:R2:W5:Y:S04]  /*b8a0*/  LDL.LU R236, [R1+0x118] ;  /* 0x0001180001ec7983 */ /* 0x0005680000300800 */
[C---:B------:R-:W-:Y:S08]  /*b8b0*/  HMMA.16816.F32.BF16 R84, R4.reuse, R18, R80 ;  /* 0x000000120454723c */ /* 0x040ff00000041850 */
[C---:B------:R-:W-:Y:S08]  /*b8c0*/  HMMA.16816.F32.BF16 R76, R4.reuse, R14, R44 ;  /* 0x0000000e044c723c */ /* 0x040ff0000004182c */
[C---:B------:R-:W-:Y:S01]  /*b8d0*/  HMMA.16816.F32.BF16 R60, R4.reuse, R10, R36 ;  /* 0x0000000a043c723c */ /* 0x040fe20000041824 */
[----:B------:R-:W-:Y:S01]  /*b8e0*/  FADD.FTZ R0, R187, R0 ;  /* 0x00000000bb007221 */ /* 0x000fe20000010000 */
[----:B------:R-:W-:Y:S08]  /*b8f0*/  MUFU.EX2 R74, R25 ;  /* 0x00000019004a7308 */ /* 0x000ff00000000800 */
[----:B------:R-:W1:Y:S01]  /*b900*/  MUFU.EX2 R69, R24 ;  /* 0x0000001800457308 */ /* 0x000e620000000800 */
[----:B------:R-:W-:Y:S07]  /*b910*/  HMMA.16816.F32.BF16 R80, R4, R12, R48 ;  /* 0x0000000c0450723c */ /* 0x000fee0000041830 */
[----:B------:R-:W-:Y:S01]  /*b920*/  MUFU.EX2 R56, R56 ;  /* 0x0000003800387308 */ /* 0x000fe20000000800 */
[----:B------:R-:W-:Y:S01]  /*b930*/  FADD.FTZ R4, R163, R2 ;  /* 0x00000002a3047221 */ /* 0x000fe20000010000 */
[----:B---3--:R-:W-:-:S06]  /*b940*/  F2FP.BF16.PACK_AB R5, R200, R128 ;  /* 0x00000080c805723e */ /* 0x008fcc00000010ff */
[----:B------:R-:W-:Y:S01]  /*b950*/  MUFU.EX2 R57, R57 ;  /* 0x0000003900397308 */ /* 0x000fe20000000800 */
[----:B----4-:R-:W-:Y:S01]  /*b960*/  FADD.FTZ R26, R227, R4 ;  /* 0x00000004e31a7221 */ /* 0x010fe20000010000 */
[----:B------:R-:W-:Y:S01]  /*b970*/  F2FP.BF16.PACK_AB R4, R203, R201 ;  /* 0x000000c9cb04723e */ /* 0x000fe200000010ff */
[----:B------:R-:W-:Y:S01]  /*b980*/  FADD.FTZ R3, R166, R3 ;  /* 0x00000003a6037221 */ /* 0x000fe20000010000 */
[----:B------:R-:W-:Y:S01]  /*b990*/  F2FP.BF16.PACK_AB R6, R206, R205 ;  /* 0x000000cdce06723e */ /* 0x000fe200000010ff */
[----:B------:R2:W5:Y:S01]  /*b9a0*/  LDL.LU R235, [R1+0x114] ;  /* 0x0001140001eb7983 */ /* 0x0005620000300800 */
[----:B-1----:R-:W-:Y:S02]  /*b9b0*/  F2FP.BF16.PACK_AB R7, R204, R202 ;  /* 0x000000cacc07723e */ /* 0x002fe400000010ff */
[----:B------:R-:W-:Y:S01]  /*b9c0*/  MOV R187, R192 ;  /* 0x000000c000bb7202 */ /* 0x000fe20000000f00 */
[----:B------:R-:W-:Y:S01]  /*b9d0*/  IMAD.MOV.U32 R192, RZ, RZ, R215 ;  /* 0x000000ffffc07224 */ /* 0x000fe200078e00d7 */
[----:B------:R-:W-:Y:S01]  /*b9e0*/  MOV R215, R249 ;  /* 0x000000f900d77202 */ /* 0x000fe20000000f00 */
[----:B------:R-:W-:Y:S01]  /*b9f0*/  FADD.FTZ R2, R229, R34 ;  /* 0x00000022e5027221 */ /* 0x000fe20000010000 */
[----:B------:R-:W-:Y:S01]  /*ba00*/  MOV R249, R145 ;  /* 0x0000009100f97202 */ /* 0x000fe20000000f00 */
[----:B------:R-:W-:Y:S01]  /*ba10*/  IMAD.MOV.U32 R145, RZ, RZ, R146 ;  /* 0x000000ffff917224 */ /* 0x000fe200078e0092 */
[C---:B------:R-:W-:Y:S01]  /*ba20*/  HMMA.16816.F32.BF16 R40, R4.reuse, R16, R116 ;  /* 0x000000100428723c */ /* 0x040fe20000041874 */
[----:B------:R-:W-:Y:S01]  /*ba30*/  MOV R146, R35 ;  /* 0x0000002300927202 */ /* 0x000fe20000000f00 */
[----:B------:R1:W3:Y:S08]  /*ba40*/  MUFU.EX2 R116, R32 ;  /* 0x0000002000747308 */ /* 0x0002f00000000800 */
[----:B------:R-:W-:Y:S01]  /*ba50*/  MUFU.EX2 R134, R134 ;  /* 0x0000008600867308 */ /* 0x000fe20000000800 */
[C---:B------:R-:W-:Y:S07]  /*ba60*/  HMMA.16816.F32.BF16 R48, R4.reuse, R20, R136 ;  /* 0x000000140430723c */ /* 0x040fee0000041888 */
[----:B------:R-:W-:Y:S01]  /*ba70*/  MUFU.EX2 R27, R142 ;  /* 0x0000008e001b7308 */ /* 0x000fe20000000800 */
[C---:B-1----:R-:W-:Y:S07]  /*ba80*/  HMMA.16816.F32.BF16 R32, R4.reuse, R12, R96 ;  /* 0x0000000c0420723c */ /* 0x042fee0000041860 */
[----:B------:R-:W-:Y:S01]  /*ba90*/  MUFU.EX2 R58, R58 ;  /* 0x0000003a003a7308 */ /* 0x000fe20000000800 */
[C---:B------:R-:W-:Y:S01]  /*baa0*/  HMMA.16816.F32.BF16 R44, R4.reuse, R22, R124 ;  /* 0x00000016042c723c */ /* 0x040fe2000004187c */
[----:B------:R-:W1:Y:S06]  /*bab0*/  LDSM.16.MT88.4 R20, [R216+0xb000] ;  /* 0x00b00000d814783b */ /* 0x000e6c0000004200 */
[----:B------:R-:W-:Y:S01]  /*bac0*/  MUFU.EX2 R59, R59 ;  /* 0x0000003b003b7308 */ /* 0x000fe20000000800 */
[C---:B------:R-:W-:Y:S01]  /*bad0*/  HMMA.16816.F32.BF16 R112, R4.reuse, R18, R112 ;  /* 0x000000120470723c */ /* 0x040fe20000041870 */
[----:B------:R-:W4:Y:S06]  /*bae0*/  LDSM.16.MT88.4 R16, [R219+0xb000] ;  /* 0x00b00000db10783b */ /* 0x000f2c0000004200 */
[----:B------:R-:W-:Y:S01]  /*baf0*/  MUFU.EX2 R68, R68 ;  /* 0x0000004400447308 */ /* 0x000fe20000000800 */
[C---:B------:R-:W-:Y:S07]  /*bb00*/  HMMA.16816.F32.BF16 R88, R4.reuse, R8, R88 ;  /* 0x000000080458723c */ /* 0x040fee0000041858 */
[----:B------:R-:W-:Y:S01]  /*bb10*/  MUFU.EX2 R120, R120 ;  /* 0x0000007800787308 */ /* 0x000fe20000000800 */
[----:B------:R-:W-:Y:S01]  /*bb20*/  HMMA.16816.F32.BF16 R36, R4, R10, R52 ;  /* 0x0000000a0424723c */ /* 0x000fe20000041834 */
[----:B------:R-:W-:Y:S01]  /*bb30*/  LDSM.16.MT88.4 R8, [R218+0xb000] ;  /* 0x00b00000da08783b */ /* 0x000fe20000004200 */
[----:B------:R-:W-:-:S03]  /*bb40*/  MOV R166, R190 ;  /* 0x000000be00a67202 */ /* 0x000fc60000000f00 */
[----:B------:R2:W5:Y:S02]  /*bb50*/  LDL.LU R233, [R1+0x110] ;  /* 0x0001100001e97983 */ /* 0x0005640000300800 */
[----:B------:R-:W-:Y:S08]  /*bb60*/  MUFU.EX2 R117, R31 ;  /* 0x0000001f00757308 */ /* 0x000ff00000000800 */
[----:B------:R1:W1:Y:S01]  /*bb70*/  MUFU.EX2 R96, R30 ;  /* 0x0000001e00607308 */ /* 0x0002620000000800 */
[----:B------:R-:W-:-:S07]  /*bb80*/  FADD.FTZ R2, R182, R2 ;  /* 0x00000002b6027221 */ /* 0x000fce0000010000 */
[----:B------:R-:W2:Y:S01]  /*bb90*/  MUFU.EX2 R53, R140 ;  /* 0x0000008c00357308 */ /* 0x000ea20000000800 */
[----:B------:R-:W-:-:S07]  /*bba0*/  FADD.FTZ R3, R192, R3 ;  /* 0x00000003c0037221 */ /* 0x000fce0000010000 */
[----:B------:R2:W2:Y:S01]  /*bbb0*/  MUFU.EX2 R52, R141 ;  /* 0x0000008d00347308 */ /* 0x0004a20000000800 */
[----:B-1----:R-:W-:Y:S01]  /*bbc0*/  HMMA.16816.F32.BF16 R28, R4, R14, R92 ;  /* 0x0000000e041c723c */ /* 0x002fe2000004185c */
[----:B------:R-:W1:Y:S01]  /*bbd0*/  LDSM.16.MT88.4 R12, [R217+0xb000] ;  /* 0x00b00000d90c783b */ /* 0x000e620000004200 */
[----:B------:R-:W-:Y:S02]  /*bbe0*/  FADD.FTZ R2, R215, R2 ;  /* 0x00000002d7027221 */ /* 0x000fe40000010000 */
[----:B------:R-:W-:Y:S01]  /*bbf0*/  FADD.FTZ R0, R249, R0 ;  /* 0x00000000f9007221 */ /* 0x000fe20000010000 */
[----:B------:R-:W-:Y:S02]  /*bc00*/  MOV R127, R189 ;  /* 0x000000bd007f7202 */ /* 0x000fe40000000f00 */
[----:B------:R-:W-:Y:S01]  /*bc10*/  MOV R137, R188 ;  /* 0x000000bc00897202 */ /* 0x000fe20000000f00 */
[----:B------:R-:W-:Y:S01]  /*bc20*/  FADD.FTZ R4, R187, R26 ;  /* 0x0000001abb047221 */ /* 0x000fe20000010000 */
[----:B------:R-:W-:-:S02]  /*bc30*/  F2FP.BF16.PACK_AB R5, R69, R74 ;  /* 0x0000004a4505723e */ /* 0x000fc400000010ff */
[----:B------:R-:W-:Y:S01]  /*bc40*/  MOV R136, R147 ;  /* 0x0000009300887202 */ /* 0x000fe20000000f00 */
[----:B------:R-:W-:Y:S01]  /*bc50*/  FADD.FTZ R24, R145, R4 ;  /* 0x0000000491187221 */ /* 0x000fe20000010000 */
[----:B---3--:R-:W-:Y:S02]  /*bc60*/  F2FP.BF16.PACK_AB R4, R116, R75 ;  /* 0x0000004b7404723e */ /* 0x008fe400000010ff */
        /* <DEDUP_REMOVED lines=11> */
[----:B------:R-:W-:Y:S01]  /*bd20*/  FADD.FTZ R25, R226, R0 ;  /* 0x00000000e2197221 */ /* 0x000fe20000010000 */
[----:B------:R-:W-:Y:S01]  /*bd30*/  MUFU.EX2 R130, R130 ;  /* 0x0000008200827308 */ /* 0x000fe20000000800 */
[----:B------:R-:W-:Y:S01]  /*bd40*/  FADD.FTZ R24, R225, R24 ;  /* 0x00000018e1187221 */ /* 0x000fe20000010000 */
[----:B------:R-:W-:Y:S01]  /*bd50*/  HMMA.16816.F32.BF16 R108, R4, R20, R108 ;  /* 0x00000014046c723c */ /* 0x000fe2000004186c */
[----:B------:R-:W-:Y:S01]  /*bd60*/  FADD.FTZ R3, R224, R3 ;  /* 0x00000003e0037221 */ /* 0x000fe20000010000 */
[----:B------:R3:W5:Y:S01]  /*bd70*/  LDL.LU R232, [R1+0x10c] ;  /* 0x00010c0001e87983 */ /* 0x0007620000300800 */
[----:B------:R-:W-:-:S02]  /*bd80*/  FADD.FTZ R0, R223, R2 ;  /* 0x00000002df007221 */ /* 0x000fc40000010000 */
[----:B------:R-:W-:-:S03]  /*bd90*/  FADD.FTZ R2, R222, R25 ;  /* 0x00000019de027221 */ /* 0x000fc60000010000 */
[----:B------:R-:W-:Y:S01]  /*bda0*/  HMMA.16816.F32.BF16 R104, R4, R22, R104 ;  /* 0x000000160468723c */ /* 0x000fe20000041868 */
[----:B------:R-:W-:-:S07]  /*bdb0*/  FADD.FTZ R26, R221, R24 ;  /* 0x00000018dd1a7221 */ /* 0x000fce0000010000 */
[----:B----4-:R-:W-:Y:S01]  /*bdc0*/  HMMA.16816.F32.BF16 R100, R4, R16, R100 ;  /* 0x000000100464723c */ /* 0x010fe20000041864 */
[----:B------:R-:W-:-:S07]  /*bdd0*/  FADD.FTZ R25, R220, R3 ;  /* 0x00000003dc197221 */ /* 0x000fce0000010000 */
[----:B------:R-:W-:Y:S01]  /*bde0*/  HMMA.16816.F32.BF16 R84, R4, R18, R84 ;  /* 0x000000120454723c */ /* 0x000fe20000041854 */
[----:B------:R-:W-:-:S07]  /*bdf0*/  FADD.FTZ R0, R135, R0 ;  /* 0x0000000087007221 */ /* 0x000fce0000010000 */
[----:B-1----:R-:W-:Y:S01]  /*be00*/  HMMA.16816.F32.BF16 R80, R4, R12, R80 ;  /* 0x0000000c0450723c */ /* 0x002fe20000041850 */
[----:B------:R-:W-:-:S07]  /*be10*/  FADD.FTZ R24, R174, R2 ;  /* 0x00000002ae187221 */ /* 0x000fce0000010000 */
[----:B------:R-:W-:Y:S01]  /*be20*/  HMMA.16816.F32.BF16 R76, R4, R14, R76 ;  /* 0x0000000e044c723c */ /* 0x000fe2000004184c */
[----:B------:R-:W-:-:S07]  /*be30*/  FADD.FTZ R3, R169, R26 ;  /* 0x0000001aa9037221 */ /* 0x000fce0000010000 */
[C---:B------:R-:W-:Y:S08]  /*be40*/  HMMA.16816.F32.BF16 R64, R4.reuse, R8, R64 ;  /* 0x000000080440723c */ /* 0x040ff00000041840 */
[----:B------:R-:W-:Y:S01]  /*be50*/  HMMA.16816.F32.BF16 R60, R4, R10, R60 ;  /* 0x0000000a043c723c */ /* 0x000fe2000004183c */
[----:B------:R-:W-:Y:S01]  /*be60*/  MOV R215, R191 ;  /* 0x000000bf00d77202 */ /* 0x000fe20000000f00 */
[----:B------:R-:W-:Y:S01]  /*be70*/  IMAD.MOV.U32 R249, RZ, RZ, R160 ;  /* 0x000000fffff97224 */ /* 0x000fe200078e00a0 */
[----:B------:R-:W-:Y:S01]  /*be80*/  MOV R164, R144 ;  /* 0x0000009000a47202 */ /* 0x000fe20000000f00 */
[----:B--2---:R-:W-:Y:S01]  /*be90*/  IMAD.MOV.U32 R141, RZ, RZ, R186 ;  /* 0x000000ffff8d7224 */ /* 0x004fe200078e00ba */
[----:B------:R-:W-:Y:S01]  /*bea0*/  MOV R192, R161 ;  /* 0x000000a100c07202 */ /* 0x000fe20000000f00 */
[----:B------:R-:W-:Y:S01]  /*beb0*/  FADD.FTZ R2, R154, R25 ;  /* 0x000000199a027221 */ /* 0x000fe20000010000 */
[----:B------:R-:W-:-:S02]  /*bec0*/  F2FP.BF16.PACK_AB R4, R53, R134 ;  /* 0x000000863504723e */ /* 0x000fc400000010ff */
[----:B------:R-:W-:Y:S01]  /*bed0*/  MOV R140, R183 ;  /* 0x000000b7008c7202 */ /* 0x000fe20000000f00 */
[----:B------:R-:W-:Y:S01]  /*bee0*/  IMAD.MOV.U32 R187, RZ, RZ, R199 ;  /* 0x000000ffffbb7224 */ /* 0x000fe200078e00c7 */
[----:B------:R-:W-:Y:S02]  /*bef0*/  F2FP.BF16.PACK_AB R5, R59, R58 ;  /* 0x0000003a3b05723e */ /* 0x000fe400000010ff */
[----:B------:R-:W-:Y:S01]  /*bf00*/  MOV R182, R179 ;  /* 0x000000b300b67202 */ /* 0x000fe20000000f00 */
[----:B------:R-:W-:Y:S01]  /*bf10*/  IMAD.MOV.U32 R119, RZ, RZ, R137 ;  /* 0x000000ffff777224 */ /* 0x000fe200078e0089 */
[----:B------:R-:W-:Y:S01]  /*bf20*/  F2FP.BF16.PACK_AB R6, R27, R52 ;  /* 0x000000341b06723e */ /* 0x000fe200000010ff */
        /* <DEDUP_REMOVED lines=17> */
[----:B------:R-:W1:Y:S04]  /*c040*/  LDSM.16.MT88.4 R144, [R216+0xb800] ;  /* 0x00b80000d890783b */ /* 0x000e680000004200 */
[----:B------:R-:W2:Y:S03]  /*c050*/  LDSM.16.MT88.4 R160, [R219+0xb800] ;  /* 0x00b80000dba0783b */ /* 0x000ea60000004200 */
[C---:B------:R-:W-:Y:S01]  /*c060*/  HMMA.16816.F32.BF16 R44, R4.reuse, R22, R44 ;  /* 0x00000016042c723c */ /* 0x040fe2000004182c */
[----:B------:R-:W-:Y:S01]  /*c070*/  MUFU.EX2 R131, R131 ;  /* 0x0000008300837308 */ /* 0x000fe20000000800 */
[----:B------:R3:W5:Y:S06]  /*c080*/  LDL.LU R231, [R1+0x108] ;  /* 0x0001080001e77983 */ /* 0x00076c0000300800 */
[----:B------:R-:W-:Y:S01]  /*c090*/  HMMA.16816.F32.BF16 R16, R4, R18, R112 ;  /* 0x000000120410723c */ /* 0x000fe20000041870 */
[----:B------:R-:W-:-:S07]  /*c0a0*/  MOV R23, R185 ;  /* 0x000000b900177202 */ /* 0x000fce0000000f00 */
[----:B------:R-:W-:Y:S01]  /*c0b0*/  HMMA.16816.F32.BF16 R32, R4, R12, R32 ;  /* 0x0000000c0420723c */ /* 0x000fe20000041820 */
[----:B------:R-:W-:Y:S01]  /*c0c0*/  MOV R114, R250 ;  /* 0x000000fa00727202 */ /* 0x000fe20000000f00 */
[----:B------:R-:W-:-:S06]  /*c0d0*/  IMAD.MOV.U32 R115, RZ, RZ, R193 ;  /* 0x000000ffff737224 */ /* 0x000fcc00078e00c1 */
[----:B------:R-:W-:Y:S01]  /*c0e0*/  HMMA.16816.F32.BF16 R28, R4, R14, R28 ;  /* 0x0000000e041c723c */ /* 0x000fe2000004181c */
[----:B------:R-:W-:-:S07]  /*c0f0*/  FADD.FTZ R3, R114, R3 ;  /* 0x0000000372037221 */ /* 0x000fce0000010000 */
[----:B------:R-:W-:Y:S01]  /*c100*/  HMMA.16816.F32.BF16 R188, R4, R8, R88 ;  /* 0x0000000804bc723c */ /* 0x000fe20000041858 */
[----:B------:R-:W-:-:S07]  /*c110*/  FADD.FTZ R2, R115, R2 ;  /* 0x0000000273027221 */ /* 0x000fce0000010000 */
[----:B------:R-:W-:Y:S01]  /*c120*/  HMMA.16816.F32.BF16 R36, R4, R10, R36 ;  /* 0x0000000a0424723c */ /* 0x000fe20000041824 */
[----:B------:R-:W-:Y:S01]  /*c130*/  FADD.FTZ R0, R173, R0 ;  /* 0x00000000ad007221 */ /* 0x000fe20000010000 */
[----:B------:R-:W-:Y:S01]  /*c140*/  MOV R112, R140 ;  /* 0x0000008c00707202 */ /* 0x000fe20000000f00 */
[----:B------:R-:W-:Y:S01]  /*c150*/  IMAD.MOV.U32 R94, RZ, RZ, R192 ;  /* 0x000000ffff5e7224 */ /* 0x000fe200078e00c0 */
[----:B------:R-:W-:Y:S01]  /*c160*/  MOV R95, R187 ;  /* 0x000000bb005f7202 */ /* 0x000fe20000000f00 */
        /* <DEDUP_REMOVED lines=11> */
[----:B------:R-:W-:Y:S01]  /*c220*/  MUFU.EX2 R22, R148 ;  /* 0x0000009400167308 */ /* 0x000fe20000000800 */
[----:B------:R-:W-:Y:S01]  /*c230*/  FADD.FTZ R5, R142, R2 ;  /* 0x000000028e057221 */ /* 0x000fe20000010000 */
[----:B------:R-:W-:Y:S01]  /*c240*/  MOV R115, R92 ;  /* 0x0000005c00737202 */ /* 0x000fe20000000f00 */
[----:B------:R-:W-:Y:S01]  /*c250*/  FADD.FTZ R3, R175, R0 ;  /* 0x00000000af037221 */ /* 0x000fe20000010000 */
[----:B------:R-:W-:Y:S01]  /*c260*/  MOV R54, R94 ;  /* 0x0000005e00367202 */ /* 0x000fe20000000f00 */
[----:B------:R-:W-:Y:S01]  /*c270*/  FADD.FTZ R4, R172, R4 ;  /* 0x00000004ac047221 */ /* 0x000fe20000010000 */
[----:B------:R-:W-:Y:S01]  /*c280*/  MOV R127, R180 ;  /* 0x000000b4007f7202 */ /* 0x000fe20000000f00 */
[----:B------:R-:W-:Y:S01]  /*c290*/  FADD.FTZ R2, R91, R6 ;  /* 0x000000065b027221 */ /* 0x000fe20000010000 */
[----:B------:R-:W-:Y:S01]  /*c2a0*/  MUFU.EX2 R21, R149 ;  /* 0x0000009500157308 */ /* 0x000fe20000000800 */
[----:B------:R-:W-:Y:S01]  /*c2b0*/  IMAD.MOV.U32 R23, RZ, RZ, R93 ;  /* 0x000000ffff177224 */ /* 0x000fe200078e005d */
[----:B------:R-:W4:Y:S01]  /*c2c0*/  LDSM.16.MT88.4 R176, [R217+0xb800] ;  /* 0x00b80000d9b0783b */ /* 0x000f220000004200 */
[----:B------:R-:W-:Y:S01]  /*c2d0*/  FADD.FTZ R0, R112, R5 ;  /* 0x0000000570007221 */ /* 0x000fe20000010000 */
[----:B------:R-:W-:Y:S01]  /*c2e0*/  MOV R55, R95 ;  /* 0x0000005f00377202 */ /* 0x000fe20000000f00 */
[----:B------:R-:W-:Y:S01]  /*c2f0*/  FADD.FTZ R3, R113, R3 ;  /* 0x0000000371037221 */ /* 0x000fe20000010000 */
[----:B------:R-:W1:Y:S01]  /*c300*/  LDSM.16.MT88.4 R12, [R218+0xb800] ;  /* 0x00b80000da0c783b */ /* 0x000e620000004200 */
[----:B------:R-:W-:Y:S01]  /*c310*/  FADD.FTZ R5, R114, R4 ;  /* 0x0000000472057221 */ /* 0x000fe20000010000 */
[----:B------:R-:W-:Y:S01]  /*c320*/  MOV R94, R99 ;  /* 0x00000063005e7202 */ /* 0x000fe20000000f00 */
[----:B------:R-:W-:Y:S01]  /*c330*/  FADD.FTZ R4, R115, R2 ;  /* 0x0000000273047221 */ /* 0x000fe20000010000 */
[----:B------:R-:W-:Y:S01]  /*c340*/  MOV R93, R98 ;  /* 0x00000062005d7202 */ /* 0x000fe20000000f00 */
[----:B------:R-:W-:Y:S01]  /*c350*/  IMAD.MOV.U32 R92, RZ, RZ, R97 ;  /* 0x000000ffff5c7224 */ /* 0x000fe200078e0061 */
[----:B------:R-:W1:Y:S01]  /*c360*/  MUFU.EX2 R122, R122 ;  /* 0x0000007a007a7308 */ /* 0x000e620000000800 */
[----:B------:R-:W-:Y:S01]  /*c370*/  FADD.FTZ R2, R23, R0 ;  /* 0x0000000017027221 */ /* 0x000fe20000010000 */
[----:B------:R3:W5:Y:S01]  /*c380*/  LDL.LU R230, [R1+0x104] ;  /* 0x0001040001e67983 */ /* 0x0007620000300800 */
[----:B------:R-:W-:Y:S01]  /*c390*/  FADD.FTZ R0, R54, R3 ;  /* 0x0000000336007221 */ /* 0x000fe20000010000 */
[----:B------:R-:W-:Y:S01]  /*c3a0*/  MOV R97, R119 ;  /* 0x0000007700617202 */ /* 0x000fe20000000f00 */
[----:B------:R-:W-:-:S02]  /*c3b0*/  IMAD.MOV.U32 R95, RZ, RZ, R118 ;  /* 0x000000ffff5f7224 */ /* 0x000fc400078e0076 */
        /* <DEDUP_REMOVED lines=8> */
[----:B------:R-:W-:Y:S02]  /*c440*/  FADD.FTZ R2, R93, R2 ;  /* 0x000000025d027221 */ /* 0x000fe40000010000 */
[----:B------:R-:W-:Y:S01]  /*c450*/  IMAD.MOV.U32 R250, RZ, RZ, R181 ;  /* 0x000000fffffa7224 */ /* 0x000fe200078e00b5 */
        /* <DEDUP_REMOVED lines=43> */
[----:B------:R-:W-:Y:S01]  /*c710*/  FADD.FTZ R0, R209, R0 ;  /* 0x00000000d1007221 */ /* 0x000fe20000010000 */
[----:B-1----:R-:W-:Y:S01]  /*c720*/  F2FP.BF16.PACK_AB R192, R122, R121 ;  /* 0x000000797ac0723e */ /* 0x002fe200000010ff */
[----:B------:R-:W-:Y:S01]  /*c730*/  FADD.FTZ R2, R244, R2 ;  /* 0x00000002f4027221 */ /* 0x000fe20000010000 */
[----:B------:R-:W-:Y:S01]  /*c740*/  F2FP.BF16.PACK_AB R193, R131, R130 ;  /* 0x0000008283c1723e */ /* 0x000fe200000010ff */
[----:B------:R-:W-:Y:S01]  /*c750*/  FADD.FTZ R4, R205, R4 ;  /* 0x00000004cd047221 */ /* 0x000fe20000010000 */
[----:B------:R-:W1:Y:S01]  /*c760*/  MUFU.EX2 R11, R159 ;  /* 0x0000009f000b7308 */ /* 0x000e620000000800 */
[----:B------:R-:W-:Y:S01]  /*c770*/  FADD.FTZ R3, R202, R3 ;  /* 0x00000003ca037221 */ /* 0x000fe20000010000 */
[----:B------:R-:W-:Y:S01]  /*c780*/  F2FP.BF16.PACK_AB R196, R21, R22 ;  /* 0x0000001615c4723e */ /* 0x000fe200000010ff */
[----:B------:R-:W-:Y:S01]  /*c790*/  FADD.FTZ R0, R207, R0 ;  /* 0x00000000cf007221 */ /* 0x000fe20000010000 */
[----:B------:R-:W-:Y:S01]  /*c7a0*/  F2FP.BF16.PACK_AB R197, R9, R10 ;  /* 0x0000000a09c5723e */ /* 0x000fe200000010ff */
[----:B------:R-:W-:-:S02]  /*c7b0*/  FADD.FTZ R2, R213, R2 ;  /* 0x00000002d5027221 */ /* 0x000fc40000010000 */
[----:B------:R-:W-:Y:S01]  /*c7c0*/  FADD.FTZ R4, R206, R4 ;  /* 0x00000004ce047221 */ /* 0x000fe20000010000 */
[----:B------:R-:W2:Y:S01]  /*c7d0*/  MUFU.EX2 R7, R158 ;  /* 0x0000009e00077308 */ /* 0x000ea20000000800 */
[----:B------:R-:W-:Y:S02]  /*c7e0*/  FADD.FTZ R3, R204, R3 ;  /* 0x00000003cc037221 */ /* 0x000fe40000010000 */
[----:B------:R-:W-:Y:S02]  /*c7f0*/  FADD.FTZ R0, R208, R0 ;  /* 0x00000000d0007221 */ /* 0x000fe40000010000 */
[----:B------:R-:W-:Y:S02]  /*c800*/  FADD.FTZ R2, R211, R2 ;  /* 0x00000002d3027221 */ /* 0x000fe40000010000 */
[----:B------:R-:W-:Y:S01]  /*c810*/  FADD.FTZ R4, R134, R4 ;  /* 0x0000000486047221 */ /* 0x000fe20000010000 */
[----:B------:R-:W3:Y:S01]  /*c820*/  MUFU.EX2 R133, R133 ;  /* 0x0000008500857308 */ /* 0x000ee20000000800 */
[----:B------:R-:W-:Y:S01]  /*c830*/  FADD.FTZ R3, R58, R3 ;  /* 0x000000033a037221 */ /* 0x000fe20000010000 */
[----:B-1----:R-:W-:Y:S01]  /*c840*/  F2FP.BF16.PACK_AB R198, R11, R20 ;  /* 0x000000140bc6723e */ /* 0x002fe200000010ff */
[----:B------:R-:W-:-:S02]  /*c850*/  FADD.FTZ R0, R74, R0 ;  /* 0x000000004a007221 */ /* 0x000fc40000010000 */
[----:B------:R-:W-:Y:S02]  /*c860*/  FADD.FTZ R2, R75, R2 ;  /* 0x000000024b027221 */ /* 0x000fe40000010000 */
[----:B------:R-:W-:Y:S01]  /*c870*/  FADD.FTZ R4, R53, R4 ;  /* 0x0000000435047221 */ /* 0x000fe20000010000 */
[----:B------:R-:W1:Y:S01]  /*c880*/  MUFU.EX2 R129, R129 ;  /* 0x0000008100817308 */ /* 0x000e620000000800 */
[----:B------:R-:W-:Y:S01]  /*c890*/  FADD.FTZ R3, R59, R3 ;  /* 0x000000033b037221 */ /* 0x000fe20000010000 */
[----:B--2---:R-:W-:Y:S01]  /*c8a0*/  F2FP.BF16.PACK_AB R199, R7, R8 ;  /* 0x0000000807c7723e */ /* 0x004fe200000010ff */
[----:B------:R-:W-:Y:S02]  /*c8b0*/  FADD.FTZ R0, R69, R0 ;  /* 0x0000000045007221 */ /* 0x000fe40000010000 */
[----:B------:R-:W-:Y:S02]  /*c8c0*/  FADD.FTZ R2, R116, R2 ;  /* 0x0000000274027221 */ /* 0x000fe40000010000 */
[----:B------:R-:W-:Y:S01]  /*c8d0*/  FADD.FTZ R4, R52, R4 ;  /* 0x0000000434047221 */ /* 0x000fe20000010000 */
[----:B---3--:R-:W-:Y:S01]  /*c8e0*/  F2FP.BF16.PACK_AB R195, R133, R132 ;  /* 0x0000008485c3723e */ /* 0x008fe200000010ff */
[----:B------:R-:W-:Y:S01]  /*c8f0*/  FADD.FTZ R3, R68, R3 ;  /* 0x0000000344037221 */ /* 0x000fe20000010000 */
[----:B------:R-:W-:Y:S01]  /*c900*/  HMMA.16816.F32.BF16 R140, R196, R144, R48 ;  /* 0x00000090c48c723c */ /* 0x000fe20000041830 */
[----:B------:R-:W-:-:S02]  /*c910*/  FADD.FTZ R0, R56, R0 ;  /* 0x0000000038007221 */ /* 0x000fc40000010000 */
[----:B------:R-:W-:Y:S02]  /*c920*/  FADD.FTZ R2, R117, R2 ;  /* 0x0000000275027221 */ /* 0x000fe40000010000 */
[----:B------:R-:W-:Y:S01]  /*c930*/  FADD.FTZ R4, R27, R4 ;  /* 0x000000041b047221 */ /* 0x000fe20000010000 */
[----:B-1----:R-:W-:Y:S01]  /*c940*/  F2FP.BF16.PACK_AB R194, R129, R123 ;  /* 0x0000007b81c2723e */ /* 0x002fe200000010ff */
        /* <DEDUP_REMOVED lines=21> */
[----:B------:R-:W-:Y:S01]  /*caa0*/  HMMA.16816.F32.BF16 R164, R192, R162, R84 ;  /* 0x000000a2c0a4723c */ /* 0x000fe20000041854 */
[----:B------:R-:W-:Y:S01]  /*cab0*/  FADD.FTZ R0, R133, R0 ;  /* 0x0000000085007221 */ /* 0x000fe20000010000 */
[----:B------:R1:W-:Y:S01]  /*cac0*/  STL [R1+0x9c], R4 ;  /* 0x00009c0401007387 */ /* 0x0003e20000100800 */
[----:B------:R-:W-:-:S03]  /*cad0*/  FADD.FTZ R2, R129, R2 ;  /* 0x0000000281027221 */ /* 0x000fc60000010000 */
[----:B------:R1:W-:Y:S02]  /*cae0*/  STL [R1+0xa0], R3 ;  /* 0x0000a00301007387 */ /* 0x0003e40000100800 */
[C---:B----4-:R-:W-:Y:S02]  /*caf0*/  HMMA.16816.F32.BF16 R168, R192.reuse, R176, R80 ;  /* 0x000000b0c0a8723c */ /* 0x050fe40000041850 */
[----:B------:R1:W-:Y:S04]  /*cb00*/  STL [R1+0xa8], R0 ;  /* 0x0000a80001007387 */ /* 0x0003e80000100800 */
[----:B------:R1:W-:Y:S02]  /*cb10*/  STL [R1+0xa4], R2 ;  /* 0x0000a40201007387 */ /* 0x0003e40000100800 */
[----:B------:R-:W-:Y:S08]  /*cb20*/  HMMA.16816.F32.BF16 R180, R192, R178, R76 ;  /* 0x000000b2c0b4723c */ /* 0x000ff0000004184c */
        /* <DEDUP_REMOVED lines=9> */
[----:B-1----:R-:W2:Y:S04]  /*cbc0*/  LDL.64 R126, [R1+0xb8] ;  /* 0x0000b800017e7983 */ /* 0x002ea80000100a00 */
        /* <DEDUP_REMOVED lines=8> */
[----:B------:R-:W-:Y:S01]  /*cc50*/  STL [R1+0x124], R151 ;  /* 0x0001249701007387 */ /* 0x000fe20000100800 */
        /* <DEDUP_REMOVED lines=118> */
[----:B---3-5:R-:W-:Y:S04]  /*d3c0*/  LDSM.16.M88.4 R16, [R222] ;  /* 0x00000000de10783b */ /* 0x028fe80000000200 */
[----:B------:R-:W3:Y:S04]  /*d3d0*/  LDSM.16.M88.4 R40, [R135+0x4000] ;  /* 0x004000008728783b */ /* 0x000ee80000000200 */
[----:B------:R-:W-:Y:S04]  /*d3e0*/  LDSM.16.M88.4 R24, [R221+0x4000] ;  /* 0x00400000dd18783b */ /* 0x000fe80000000200 */
[----:B------:R-:W-:Y:S04]  /*d3f0*/  LDSM.16.M88.4 R4, [R225+0x2000] ;  /* 0x00200000e104783b */ /* 0x000fe80000000200 */
[----:B-1----:R-:W2:Y:S04]  /*d400*/  LDSM.16.M88.4 R12, [R222+0x2000] ;  /* 0x00200000de0c783b */ /* 0x002ea80000000200 */
[----:B------:R-:W1:Y:S04]  /*d410*/  LDSM.16.M88.4 R84, [R135+0x5800] ;  /* 0x005800008754783b */ /* 0x000e680000000200 */
[----:B----4-:R-:W4:Y:S04]  /*d420*/  LDSM.16.M88.4 R8, [R225] ;  /* 0x00000000e108783b */ /* 0x010f280000000200 */
[----:B------:R-:W4:Y:S04]  /*d430*/  LDSM.16.M88.4 R64, [R135+0x7000] ;  /* 0x007000008740783b */ /* 0x000f280000000200 */
[----:B------:R-:W4:Y:S04]  /*d440*/  LDSM.16.M88.4 R60, [R135+0x7800] ;  /* 0x00780000873c783b */ /* 0x000f280000000200 */
[----:B------:R-:W4:Y:S04]  /*d450*/  LDSM.16.M88.4 R88, [R135+0x5000] ;  /* 0x005000008758783b */ /* 0x000f280000000200 */
[----:B------:R-:W4:Y:S01]  /*d460*/  LDSM.16.M88.4 R80, [R135+0x6000] ;  /* 0x006000008750783b */ /* 0x000f220000000200 */
[-C--:B---3--:R-:W-:Y:S03]  /*d470*/  HMMA.16816.F32.BF16 R28, R16, R40.reuse, RZ ;  /* 0x00000028101c723c */ /* 0x088fe600000418ff */
[----:B------:R-:W3:Y:S04]  /*d480*/  LDSM.16.M88.4 R48, [R221+0x5800] ;  /* 0x00580000dd30783b */ /* 0x000ee80000000200 */
[----:B------:R-:W3:Y:S04]  /*d490*/  LDSM.16.M88.4 R76, [R135+0x6800] ;  /* 0x00680000874c783b */ /* 0x000ee80000000200 */
[----:B------:R-:W-:Y:S01]  /*d4a0*/  LDSM.16.M88.4 R32, [R135+0x4800] ;  /* 0x004800008720783b */ /* 0x000fe20000000200 */
[----:B--2---:R-:W-:Y:S03]  /*d4b0*/  HMMA.16816.F32.BF16 R20, R12, R40, RZ ;  /* 0x000000280c14723c */ /* 0x004fe600000418ff */
[----:B------:R-:W-:Y:S04]  /*d4c0*/  LDSM.16.M88.4 R52, [R221+0x5000] ;  /* 0x00500000dd34783b */ /* 0x000fe80000000200 */
[----:B------:R-:W-:Y:S01]  /*d4d0*/  LDSM.16.M88.4 R44, [R221+0x6000] ;  /* 0x00600000dd2c783b */ /* 0x000fe20000000200 */
[----:B-1----:R-:W-:Y:S03]  /*d4e0*/  HMMA.16816.F32.BF16 R128, R16, R84, RZ ;  /* 0x000000541080723c */ /* 0x002fe600000418ff */
[----:B------:R-:W-:Y:S04]  /*d4f0*/  LDSM.16.M88.4 R36, [R221+0x6800] ;  /* 0x00680000dd24783b */ /* 0x000fe80000000200 */
[----:B------:R-:W-:Y:S01]  /*d500*/  LDSM.16.M88.4 R56, [R221+0x4800] ;  /* 0x00480000dd38783b */ /* 0x000fe20000000200 */
[-C--:B----4-:R-:W-:Y:S03]  /*d510*/  HMMA.16816.F32.BF16 R248, R8, R24.reuse, R28 ;  /* 0x0000001808f8723c */ /* 0x090fe6000004181c */
[----:B------:R-:W1:Y:S04]  /*d520*/  LDSM.16.M88.4 R28, [R221+0x7000] ;  /* 0x00700000dd1c783b */ /* 0x000e680000000200 */
[----:B------:R-:W0:Y:S01]  /*d530*/  LDGDEPBAR ;  /* 0x00000000000079af */ /* 0x000e220000000000 */
[----:B------:R-:W-:Y:S03]  /*d540*/  HMMA.16816.F32.BF16 R244, R4, R24, R20 ;  /* 0x0000001804f4723c */ /* 0x000fe60000041814 */
[----:B------:R-:W2:Y:S05]  /*d550*/  LDSM.16.M88.4 R20, [R221+0x7800] ;  /* 0x00780000dd14783b */ /* 0x000eaa0000000200 */
[-C--:B------:R-:W-:Y:S08]  /*d560*/  HMMA.16816.F32.BF16 R104, R16, R64.reuse, RZ ;  /* 0x000000401068723c */ /* 0x080ff000000418ff */
[C---:B------:R-:W-:Y:S08]  /*d570*/  HMMA.16816.F32.BF16 R100, R12.reuse, R64, RZ ;  /* 0x000000400c64723c */ /* 0x040ff000000418ff */
[----:B------:R-:W-:Y:S08]  /*d580*/  HMMA.16816.F32.BF16 R92, R12, R60, RZ ;  /* 0x0000003c0c5c723c */ /* 0x000ff000000418ff */
[-C--:B------:R-:W-:Y:S08]  /*d590*/  HMMA.16816.F32.BF16 R204, R16, R88.reuse, RZ ;  /* 0x0000005810cc723c */ /* 0x080ff000000418ff */
[----:B------:R-:W-:Y:S08]  /*d5a0*/  HMMA.16816.F32.BF16 R200, R12, R88, RZ ;  /* 0x000000580cc8723c */ /* 0x000ff000000418ff */
[-C--:B------:R-:W-:Y:S08]  /*d5b0*/  HMMA.16816.F32.BF16 R120, R16, R80.reuse, RZ ;  /* 0x000000501078723c */ /* 0x080ff000000418ff */
[----:B------:R-:W-:Y:S08]  /*d5c0*/  HMMA.16816.F32.BF16 R116, R12, R80, RZ ;  /* 0x000000500c74723c */ /* 0x000ff000000418ff */
[----:B---3--:R-:W-:Y:S08]  /*d5d0*/  HMMA.16816.F32.BF16 R68, R8, R48, R128 ;  /* 0x000000300844723c */ /* 0x008ff00000041880 */
[-C--:B------:R-:W-:Y:S08]  /*d5e0*/  HMMA.16816.F32.BF16 R112, R16, R76.reuse, RZ ;  /* 0x0000004c1070723c */ /* 0x080ff000000418ff */
[----:B------:R-:W-:Y:S08]  /*d5f0*/  HMMA.16816.F32.BF16 R108, R12, R76, RZ ;  /* 0x0000004c0c6c723c */ /* 0x000ff000000418ff */
[----:B------:R-:W-:Y:S01]  /*d600*/  HMMA.16816.F32.BF16 R96, R16, R60, RZ ;  /* 0x0000003c1060723c */ /* 0x000fe200000418ff */
[----:B------:R-:W-:-:S02]  /*d610*/  IMAD.MOV.U32 R25, RZ, RZ, R70 ;  /* 0x000000ffff197224 */ /* 0x000fc400078e0046 */
[----:B------:R-:W-:-:S05]  /*d620*/  IMAD.MOV.U32 R24, RZ, RZ, R71 ;  /* 0x000000ffff187224 */ /* 0x000fca00078e0047 */
[-C--:B-1----:R-:W-:Y:S08]  /*d630*/  HMMA.16816.F32.BF16 R104, R8, R28.reuse, R104 ;  /* 0x0000001c0868723c */ /* 0x082ff00000041868 */
[C---:B------:R-:W-:Y:S08]  /*d640*/  HMMA.16816.F32.BF16 R100, R4.reuse, R28, R100 ;  /* 0x0000001c0464723c */ /* 0x040ff00000041864 */
[----:B--2---:R-:W-:Y:S08]  /*d650*/  HMMA.16816.F32.BF16 R92, R4, R20, R92 ;  /* 0x00000014045c723c */ /* 0x004ff0000004185c */
[----:B------:R-:W-:Y:S01]  /*d660*/  HMMA.16816.F32.BF16 R212, R16, R32, RZ ;  /* 0x0000002010d4723c */ /* 0x000fe200000418ff */
[----:B------:R-:W-:-:S02]  /*d670*/  IMAD.MOV.U32 R133, RZ, RZ, R104 ;  /* 0x000000ffff857224 */ /* 0x000fc400078e0068 */
[----:B------:R-:W-:-:S05]  /*d680*/  IMAD.MOV.U32 R132, RZ, RZ, R105 ;  /* 0x000000ffff847224 */ /* 0x000fca00078e0069 */
[----:B------:R-:W-:Y:S01]  /*d690*/  HMMA.16816.F32.BF16 R208, R12, R32, RZ ;  /* 0x000000200cd0723c */ /* 0x000fe200000418ff */
        /* <DEDUP_REMOVED lines=12> */
[----:B------:R-:W-:Y:S01]  /*d760*/  HMMA.16816.F32.BF16 R140, R8, R44, R120 ;  /* 0x0000002c088c723c */ /* 0x000fe20000041878 */
[----:B------:R-:W-:-:S07]  /*d770*/  IMAD.MOV.U32 R52, RZ, RZ, R107 ;  /* 0x000000ffff347224 */ /* 0x000fce00078e006b */
[----:B------:R-:W-:Y:S07]  /*d780*/  HMMA.16816.F32.BF16 R136, R4, R44, R116 ;  /* 0x0000002c0488723c */ /* 0x000fee0000041874 */
[----:B------:R-:W-:Y:S01]  /*d790*/  IMAD.MOV.U32 R44, RZ, RZ, R92 ;  /* 0x000000ffff2c7224 */ /* 0x000fe200078e005c */
[-C--:B------:R-:W-:Y:S08]  /*d7a0*/  HMMA.16816.F32.BF16 R72, R8, R36.reuse, R112 ;  /* 0x000000240848723c */ /* 0x080ff00000041870 */
[----:B------:R-:W-:Y:S07]  /*d7b0*/  HMMA.16816.F32.BF16 R68, R4, R36, R108 ;  /* 0x000000240444723c */ /* 0x000fee000004186c */
[----:B------:R-:W-:Y:S01]  /*d7c0*/  IMAD.MOV.U32 R37, RZ, RZ, R33 ;  /* 0x000000ffff257224 */ /* 0x000fe200078e0021 */
[----:B------:R-:W-:Y:S01]  /*d7d0*/  HMMA.16816.F32.BF16 R148, R8, R20, R96 ;  /* 0x000000140894723c */ /* 0x000fe20000041860 */
[----:B------:R-:W-:-:S07]  /*d7e0*/  IMAD.MOV.U32 R36, RZ, RZ, R32 ;  /* 0x000000ffff247224 */ /* 0x000fce00078e0020 */
        /* <DEDUP_REMOVED lines=10> */
[----:B------:R-:W-:Y:S08]  /*d890*/  HMMA.16816.F32.BF16 R32, R16, R34, RZ ;  /* 0x000000221020723c */ /* 0x000ff000000418ff */
[----:B------:R-:W-:Y:S08]  /*d8a0*/  HMMA.16816.F32.BF16 R12, R4, R22, R12 ;  /* 0x00000016040c723c */ /* 0x000ff0000004180c */
[C---:B------:R-:W-:Y:S08]  /*d8b0*/  HMMA.16816.F32.BF16 R88, R16.reuse, R90, RZ ;  /* 0x0000005a1058723c */ /* 0x040ff000000418ff */
[C---:B------:R-:W-:Y:S08]  /*d8c0*/  HMMA.16816.F32.BF16 R84, R16.reuse, R86, RZ ;  /* 0x000000561054723c */ /* 0x040ff000000418ff */
[C---:B------:R-:W-:Y:S08]  /*d8d0*/  HMMA.16816.F32.BF16 R80, R16.reuse, R82, RZ ;  /* 0x000000521050723c */ /* 0x040ff000000418ff */
[C---:B------:R-:W-:Y:S08]  /*d8e0*/  HMMA.16816.F32.BF16 R76, R16.reuse, R78, RZ ;  /* 0x0000004e104c723c */ /* 0x040ff000000418ff */
[C---:B------:R-:W-:Y:S08]  /*d8f0*/  HMMA.16816.F32.BF16 R64, R16.reuse, R66, RZ ;  /* 0x000000421040723c */ /* 0x040ff000000418ff */
[----:B------:R-:W-:Y:S08]  /*d900*/  HMMA.16816.F32.BF16 R16, R16, R62, RZ ;  /* 0x0000003e1010723c */ /* 0x000ff000000418ff */
[C---:B------:R-:W-:Y:S08]  /*d910*/  HMMA.16816.F32.BF16 R144, R4.reuse, R48, R124 ;  /* 0x000000300490723c */ /* 0x040ff0000004187c */
[C---:B------:R-:W-:Y:S08]  /*d920*/  HMMA.16816.F32.BF16 R120, R4.reuse, R50, R104 ;  /* 0x000000320478723c */ /* 0x040ff00000041868 */
[C---:B------:R-:W-:Y:S08]  /*d930*/  HMMA.16816.F32.BF16 R208, R4.reuse, R56, R208 ;  /* 0x0000003804d0723c */ /* 0x040ff000000418d0 */
[C---:B------:R-:W-:Y:S08]  /*d940*/  HMMA.16816.F32.BF16 R116, R4.reuse, R26, R116 ;  /* 0x0000001a0474723c */ /* 0x040ff00000041874 */
[C---:B------:R-:W-:Y:S08]  /*d950*/  HMMA.16816.F32.BF16 R112, R4.reuse, R58, R112 ;  /* 0x0000003a0470723c */ /* 0x040ff00000041870 */
[C---:B------:R-:W-:Y:S08]  /*d960*/  HMMA.16816.F32.BF16 R108, R4.reuse, R54, R108 ;  /* 0x00000036046c723c */ /* 0x040ff0000004186c */
[C---:B------:R-:W-:Y:S07]  /*d970*/  HMMA.16816.F32.BF16 R124, R4.reuse, R46, R100 ;  /* 0x0000002e047c723c */ /* 0x040fee0000041864 */
[----:B------:R-:W-:Y:S01]  /*d980*/  IMAD.MOV.U32 R103, RZ, RZ, R29 ;  /* 0x000000ffff677224 */ /* 0x000fe200078e001d */
[----:B------:R-:W-:Y:S01]  /*d990*/  HMMA.16816.F32.BF16 R128, R4, R38, R96 ;  /* 0x000000260480723c */ /* 0x000fe20000041860 */
[----:B------:R-:W-:-:S07]  /*d9a0*/  IMAD.MOV.U32 R102, RZ, RZ, R28 ;  /* 0x000000ffff667224 */ /* 0x000fce00078e001c */
[----:B------:R-:W-:Y:S07]  /*d9b0*/  HMMA.16816.F32.BF16 R104, R4, R30, R92 ;  /* 0x0000001e0468723c */ /* 0x000fee000004185c */
[----:B------:R-:W-:Y:S01]  /*d9c0*/  IMAD.MOV.U32 R7, RZ, RZ, R12 ;  /* 0x000000ffff077224 */ /* 0x000fe200078e000c */
[----:B------:R-:W-:Y:S01]  /*d9d0*/  HMMA.16816.F32.BF16 R212, R8, R56, R212 ;  /* 0x0000003808d4723c */ /* 0x000fe200000418d4 */
[----:B------:R-:W-:Y:S02]  /*d9e0*/  IMAD.MOV.U32 R6, RZ, RZ, R13 ;  /* 0x000000ffff067224 */ /* 0x000fe400078e000d */
[----:B------:R-:W-:-:S02]  /*d9f0*/  IMAD.MOV.U32 R5, RZ, RZ, R14 ;  /* 0x000000ffff057224 */ /* 0x000fc400078e000e */
[----:B------:R-:W-:Y:S02]  /*da00*/  IMAD.MOV.U32 R4, RZ, RZ, R15 ;  /* 0x000000ffff047224 */ /* 0x000fe400078e000f */
[----:B------:R-:W-:Y:S01]  /*da10*/  IMAD.MOV.U32 R60, RZ, RZ, R7 ;  /* 0x000000ffff3c7224 */ /* 0x000fe200078e0007 */
[C---:B------:R-:W-:Y:S01]  /*da20*/  HMMA.16816.F32.BF16 R40, R8.reuse, R26, R40 ;  /* 0x0000001a0828723c */ /* 0x040fe20000041828 */
[----:B------:R-:W-:Y:S01]  /*da30*/  IMAD.MOV.U32 R61, RZ, RZ, R6 ;  /* 0x000000ffff3d7224 */ /* 0x000fe200078e0006 */
[----:B------:R-:W-:Y:S01]  /*da40*/  LDSM.16.M88.4 R12, [R226] ;  /* 0x00000000e20c783b */ /* 0x000fe20000000200 */
[----:B------:R-:W-:Y:S02]  /*da50*/  IMAD.MOV.U32 R62, RZ, RZ, R5 ;  /* 0x000000ffff3e7224 */ /* 0x000fe400078e0005 */
[----:B------:R-:W-:Y:S02]  /*da60*/  IMAD.MOV.U32 R63, RZ, RZ, R4 ;  /* 0x000000ffff3f7224 */ /* 0x000fe400078e0004 */
[----:B------:R-:W1:Y:S01]  /*da70*/  LDSM.16.M88.4 R4, [R223+0x2000] ;  /* 0x00200000df04783b */ /* 0x000e620000000200 */
        /* <DEDUP_REMOVED lines=10> */
[C---:B------:R-:W-:Y:S08]  /*db20*/  HMMA.16816.F32.BF16 R84, R8.reuse, R50, R84 ;  /* 0x000000320854723c */ /* 0x040ff00000041854 */
[C---:B------:R-:W-:Y:S08]  /*db30*/  HMMA.16816.F32.BF16 R80, R8.reuse, R46, R80 ;  /* 0x0000002e0850723c */ /* 0x040ff00000041850 */
[C---:B------:R-:W-:Y:S08]  /*db40*/  HMMA.16816.F32.BF16 R76, R8.reuse, R38, R76 ;  /* 0x00000026084c723c */ /* 0x040ff0000004184c */
[C---:B------:R-:W-:Y:S08]  /*db50*/  HMMA.16816.F32.BF16 R64, R8.reuse, R30, R64 ;  /* 0x0000001e0840723c */ /* 0x040ff00000041840 */
[----:B------:R-:W-:Y:S01]  /*db60*/  HMMA.16816.F32.BF16 R16, R8, R22, R16 ;  /* 0x000000160810723c */ /* 0x000fe20000041810 */
[----:B------:R-:W2:Y:S07]  /*db70*/  LDSM.16.M88.4 R8, [R223] ;  /* 0x00000000df08783b */ /* 0x000eae0000000200 */
[C---:B-1----:R-:W-:Y:S07]  /*db80*/  HMMA.16816.F32.BF16 R36, R4.reuse, R12, R244 ;  /* 0x0000000c0424723c */ /* 0x042fee00000418f4 */
[----:B------:R-:W-:Y:S01]  /*db90*/  IMAD.MOV.U32 R246, RZ, RZ, R53 ;  /* 0x000000fffff67224 */ /* 0x000fe200078e0035 */
[----:B------:R-:W-:Y:S01]  /*dba0*/  HMMA.16816.F32.BF16 R24, R4, R14, R116 ;  /* 0x0000000e0418723c */ /* 0x000fe20000041874 */
[----:B------:R-:W-:-:S02]  /*dbb0*/  IMAD.MOV.U32 R247, RZ, RZ, R52 ;  /* 0x000000fffff77224 */ /* 0x000fc400078e0034 */
[----:B------:R-:W-:Y:S02]  /*dbc0*/  IMAD.MOV.U32 R244, RZ, RZ, R133 ;  /* 0x000000fffff47224 */ /* 0x000fe400078e0085 */
[----:B------:R-:W-:-:S03]  /*dbd0*/  IMAD.MOV.U32 R245, RZ, RZ, R132 ;  /* 0x000000fffff57224 */ /* 0x000fc600078e0084 */
[C---:B--2---:R-:W-:Y:S08]  /*dbe0*/  HMMA.16816.F32.BF16 R28, R8.reuse, R12, R248 ;  /* 0x0000000c081c723c */ /* 0x044ff000000418f8 */
[----:B------:R-:W-:Y:S01]  /*dbf0*/  HMMA.16816.F32.BF16 R20, R8, R14, R40 ;  /* 0x0000000e0814723c */ /* 0x000fe20000041828 */
[----:B------:R-:W1:Y:S07]  /*dc00*/  LDSM.16.M88.4 R12, [R233] ;  /* 0x00000000e90c783b */ /* 0x000e6e0000000200 */
        /* <DEDUP_REMOVED lines=10> */
[----:B------:R-:W-:Y:S01]  /*dcb0*/  IMAD.MOV.U32 R215, RZ, RZ, R134 ;  /* 0x000000ffffd77224 */ /* 0x000fe200078e0086 */
[----:B------:R-:W1:Y:S01]  /*dcc0*/  S2R R252, SR_TID.X ;  /* 0x0000000000fc7919 */ /* 0x000e620000002100 */
[----:B------:R-:W-:-:S02]  /*dcd0*/  IMAD.MOV.U32 R112, RZ, RZ, R44 ;  /* 0x000000ffff707224 */ /* 0x000fc400078e002c */
[----:B------:R-:W-:Y:S01]  /*dce0*/  HMMA.16816.F32.BF16 R44, R8, R14, R56 ;  /* 0x0000000e082c723c */ /* 0x000fe20000041838 */
[----:B------:R-:W2:Y:S01]  /*dcf0*/  LDSM.16.M88.4 R12, [R232] ;  /* 0x00000000e80c783b */ /* 0x000ea20000000200 */
[----:B------:R-:W-:Y:S02]  /*dd00*/  IMAD.MOV.U32 R113, RZ, RZ, R3 ;  /* 0x000000ffff717224 */ /* 0x000fe400078e0003 */
[----:B------:R-:W-:Y:S02]  /*dd10*/  IMAD.MOV.U32 R114, RZ, RZ, R2 ;  /* 0x000000ffff727224 */ /* 0x000fe400078e0002 */
[----:B------:R-:W-:Y:S02]  /*dd20*/  IMAD.MOV.U32 R115, RZ, RZ, R0 ;  /* 0x000000ffff737224 */ /* 0x000fe400078e0000 */
[----:B-1----:R-:W-:-:S05]  /*dd30*/  IMAD.SHL.U32 R252, R252, 0x2, RZ ;  /* 0x00000002fcfc7824 */ /* 0x002fca00078e00ff */
[----:B------:R-:W-:Y:S01]  /*dd40*/  LOP3.LUT R252, R252, 0x6, RZ, 0xc0, !PT ;  /* 0x00000006fcfc7812 */ /* 0x000fe200078ec0ff */
        /* <DEDUP_REMOVED lines=25> */
[C---:B-1----:R-:W-:Y:S08]  /*dee0*/  HMMA.16816.F32.BF16 R128, R4.reuse, R12, R112 ;  /* 0x0000000c0480723c */ /* 0x042ff00000041870 */
[----:B------:R-:W-:Y:S01]  /*def0*/  HMMA.16816.F32.BF16 R120, R4, R14, R60 ;  /* 0x0000000e0478723c */ /* 0x000fe2000004183c */
[----:B------:R-:W-:Y:S07]  /*df00*/  LDSM.16.M88.4 R4, [R224+0x2000] ;  /* 0x00200000e004783b */ /* 0x000fee0000000200 */
[C---:B------:R-:W-:Y:S08]  /*df10*/  HMMA.16816.F32.BF16 R112, R8.reuse, R12, R148 ;  /* 0x0000000c0870723c */ /* 0x040ff00000041894 */
[----:B------:R-:W-:Y:S01]  /*df20*/  HMMA.16816.F32.BF16 R88, R8, R14, R16 ;  /* 0x0000000e0858723c */ /* 0x000fe20000041810 */
[----:B------:R-:W1:Y:S04]  /*df30*/  LDSM.16.M88.4 R12, [R220] ;  /* 0x00000000dc0c783b */ /* 0x000e680000000200 */
[----:B------:R-:W2:Y:S03]  /*df40*/  LDSM.16.M88.4 R8, [R224] ;  /* 0x00000000e008783b */ /* 0x000ea60000000200 */
[-C--:B-1----:R-:W-:Y:S08]  /*df50*/  HMMA.16816.F32.BF16 R84, R4, R12.reuse, R36 ;  /* 0x0000000c0454723c */ /* 0x082ff00000041824 */
[----:B--2---:R-:W-:Y:S08]  /*df60*/  HMMA.16816.F32.BF16 R80, R8, R12, R28 ;  /* 0x0000000c0850723c */ /* 0x004ff0000004181c */
[-C--:B------:R-:W-:Y:S08]  /*df70*/  HMMA.16816.F32.BF16 R76, R4, R14.reuse, R24 ;  /* 0x0000000e044c723c */ /* 0x080ff00000041818 */
[C---:B------:R-:W-:Y:S01]  /*df80*/  HMMA.16816.F32.BF16 R64, R8.reuse, R14, R20 ;  /* 0x0000000e0840723c */ /* 0x040fe20000041814 */
[----:B------:R-:W1:Y:S07]  /*df90*/  LDSM.16.M88.4 R12, [R220+0x800] ;  /* 0x00080000dc0c783b */ /* 0x000e6e0000000200 */
[----:B------:R-:W-:Y:S01]  /*dfa0*/  FMUL.FTZ R0, R80, c[0x0][0x2ec] ;  /* 0x0000bb0050007a20 */ /* 0x000fe20000410000 */
        /* <DEDUP_REMOVED lines=13> */
[----:B------:R-:W-:Y:S01]  /*e080*/  HMMA.16816.F32.BF16 R36, R8, R14, R108 ;  /* 0x0000000e0824723c */ /* 0x000fe2000004186c */
[----:B------:R-:W1:Y:S01]  /*e090*/  LDSM.16.M88.4 R12, [R220+0x2000] ;  /* 0x00200000dc0c783b */ /* 0x000e620000000200 */
[----:B------:R-:W-:-:S06]  /*e0a0*/  FMUL.FTZ R2, R19, c[0x0][0x2ec] ;  /* 0x0000bb0013027a20 */ /* 0x000fcc0000410000 */
[----:B------:R-:W-:-:S04]  /*e0b0*/  FMUL.FTZ R3, R24, c[0x0][0x2ec] ;  /* 0x0000bb0018037a20 */ /* 0x000fc80000410000 */
[----:B------:R2:W-:Y:S02]  /*e0c0*/  MUFU.TANH R19, R3 ;  /* 0x0000000300137308 */ /* 0x0005e40000002400 */
[----:B--2---:R-:W-:Y:S01]  /*e0d0*/  FMUL.FTZ R3, R25, c[0x0][0x2ec] ;  /* 0x0000bb0019037a20 */ /* 0x004fe20000410000 */
        /* <DEDUP_REMOVED lines=14> */
[----:B------:R-:W-:Y:S08]  /*e1c0*/  MUFU.TANH R124, R2 ;  /* 0x00000002007c7308 */ /* 0x000ff00000002400 */
[----:B------:R-:W-:Y:S07]  /*e1d0*/  MUFU.TANH R125, R3 ;  /* 0x00000003007d7308 */ /* 0x000fee0000002400 */
        /* <DEDUP_REMOVED lines=8> */
[----:B------:R-:W1:Y:S01]  /*e260*/  LDSM.16.M88.4 R12, [R220+0x3800] ;  /* 0x00380000dc0c783b */ /* 0x000e620000000200 */
[----:B------:R-:W-:Y:S01]  /*e270*/  UISETP.GT.AND UP0, UPT, UR9, UR8, UPT ;  /* 0x000000080900728c */ /* 0x000fe2000bf04270 */
[----:B------:R-:W-:-:S04]  /*e280*/  DEPBAR.LE SB0, 0x0 ;  /* 0x000080000000791a */ /* 0x000fc80000000000 */
[C---:B-1----:R-:W-:Y:S08]  /*e290*/  HMMA.16816.F32.BF16 R68, R4.reuse, R12, R128 ;  /* 0x0000000c0444723c */ /* 0x042ff00000041880 */
        /* <DEDUP_REMOVED lines=18> */
[----:B------:R1:W2:Y:S02]  /*e3c0*/  MUFU.TANH R8, R0 ;  /* 0x0000000000087308 */ /* 0x0002a40000002400 */
[----:B-1----:R-:W-:-:S06]  /*e3d0*/  FMUL.FTZ R0, R81, c[0x0][0x2ec] ;  /* 0x0000bb0051007a20 */ /* 0x002fcc0000410000 */
[----:B------:R1:W-:Y:S11]  /*e3e0*/  MUFU.TANH R75, R0 ;  /* 0x00000000004b7308 */ /* 0x0003f60000002400 */
[----:B------:R-:W-:Y:S04]  /*e3f0*/  @!UPT UIADD3 URZ, URZ, URZ, URZ ;  /* 0x0000003f3f3ff290 */ /* 0x000fe8000fffe03f */
[----:B------:R-:W-:Y:S02]  /*e400*/  IMAD.MOV.U32 R138, RZ, RZ, R5 ;  /* 0x000000ffff8a7224 */ /* 0x000fe400078e0005 */
[----:B------:R-:W-:Y:S02]  /*e410*/  IMAD.MOV.U32 R136, RZ, RZ, R7 ;  /* 0x000000ffff887224 */ /* 0x000fe400078e0007 */
[----:B------:R-:W-:Y:S02]  /*e420*/  IMAD.MOV.U32 R137, RZ, RZ, R6 ;  /* 0x000000ffff897224 */ /* 0x000fe400078e0006 */
[----:B------:R-:W-:Y:S02]  /*e430*/  IMAD.MOV.U32 R139, RZ, RZ, R4 ;  /* 0x000000ffff8b7224 */ /* 0x000fe400078e0004 */
[----:B-1----:R-:W-:-:S04]  /*e440*/  FMUL.FTZ R0, R82, c[0x0][0x2ec] ;  /* 0x0000bb0052007a20 */ /* 0x002fc80000410000 */
[----:B------:R1:W3:Y:S02]  /*e450*/  MUFU.TANH R5, R0 ;  /* 0x0000000000057308 */ /* 0x0002e40000002400 */
[----:B-1----:R-:W-:-:S06]  /*e460*/  FMUL.FTZ R0, R83, c[0x0][0x2ec] ;  /* 0x0000bb0053007a20 */ /* 0x002fcc0000410000 */
[----:B------:R1:W-:Y:S02]  /*e470*/  MUFU.TANH R69, R0 ;  /* 0x0000000000457308 */ /* 0x0003e40000002400 */
[----:B-1----:R-:W-:-:S06]  /*e480*/  FMUL.FTZ R0, R84, c[0x0][0x2ec] ;  /* 0x0000bb0054007a20 */ /* 0x002fcc0000410000 */
[----:B------:R1:W4:Y:S02]  /*e490*/  MUFU.TANH R7, R0 ;  /* 0x0000000000077308 */ /* 0x0003240000002400 */
[----:B-1----:R-:W-:-:S06]  /*e4a0*/  FMUL.FTZ R0, R85, c[0x0][0x2ec] ;  /* 0x0000bb0055007a20 */ /* 0x002fcc0000410000 */
[----:B------:R1:W-:Y:S02]  /*e4b0*/  MUFU.TANH R74, R0 ;  /* 0x00000000004a7308 */ /* 0x0003e40000002400 */
[----:B-1----:R-:W-:-:S06]  /*e4c0*/  FMUL.FTZ R0, R86, c[0x0][0x2ec] ;  /* 0x0000bb0056007a20 */ /* 0x002fcc0000410000 */
[----:B------:R1:W1:Y:S02]  /*e4d0*/  MUFU.TANH R6, R0 ;  /* 0x0000000000067308 */ /* 0x0002640000002400 */
[----:B-1----:R-:W-:-:S06]  /*e4e0*/  FMUL.FTZ R0, R87, c[0x0][0x2ec] ;  /* 0x0000bb0057007a20 */ /* 0x002fcc0000410000 */
[----:B------:R1:W1:Y:S02]  /*e4f0*/  MUFU.TANH R68, R0 ;  /* 0x0000000000447308 */ /* 0x0002640000002400 */
[----:B-1----:R-:W-:-:S06]  /*e500*/  FMUL.FTZ R0, R64, c[0x0][0x2ec] ;  /* 0x0000bb0040007a20 */ /* 0x002fcc0000410000 */
[----:B------:R1:W1:Y:S02]  /*e510*/  MUFU.TANH R13, R0 ;  /* 0x00000000000d7308 */ /* 0x0002640000002400 */
[----:B-1----:R-:W-:-:S06]  /*e520*/  FMUL.FTZ R0, R65, c[0x0][0x2ec] ;  /* 0x0000bb0041007a20 */ /* 0x002fcc0000410000 */
[----:B------:R1:W-:Y:S02]  /*e530*/  MUFU.TANH R112, R0 ;  /* 0x0000000000707308 */ /* 0x0003e40000002400 */
        /* <DEDUP_REMOVED lines=82> */
[----:B-1----:R-:W-:-:S04]  /*ea60*/  IMAD.U32 R0, RZ, RZ, UR9 ;  /* 0x00000009ff007e24 */ /* 0x002fc8000f8e00ff */
[----:B------:R-:W-:-:S05]  /*ea70*/  IMAD R0, R0, 0x80, R252 ;  /* 0x0000008000007824 */ /* 0x000fca00078e02fc */
[----:B------:R-:W-:Y:S01]  /*ea80*/  IADD3 R2, R0, 0x1, RZ ;  /* 0x0000000100027810 */ /* 0x000fe20007ffe0ff */
[----:B------:R-:W-:Y:S03]  /*ea90*/  BAR.SYNC.DEFER_BLOCKING 0x0 ;  /* 0x0000000000007b1d */ /* 0x000fe60000010000 */
[C---:B------:R-:W-:Y:S02]  /*eaa0*/  ISETP.GE.AND P1, PT, R2.reuse, R240, PT ;  /* 0x000000f00200720c */ /* 0x040fe40003f26270 */
[C---:B------:R-:W-:Y:S02]  /*eab0*/  ISETP.GE.AND P0, PT, R2.reuse, R239, PT ;  /* 0x000000ef0200720c */ /* 0x040fe40003f06270 */
[C---:B------:R-:W-:Y:S02]  /*eac0*/  ISETP.LT.OR P1, PT, R2.reuse, R236, P1 ;  /* 0x000000ec0200720c */ /* 0x040fe40000f21670 */
[----:B------:R-:W-:-:S02]  /*ead0*/  ISETP.LT.OR P0, PT, R2, R235, P0 ;  /* 0x000000eb0200720c */ /* 0x000fc40000701670 */
[CC--:B------:R-:W-:Y:S02]  /*eae0*/  ISETP.GE.AND P3, PT, R2.reuse, R242.reuse, PT ;  /* 0x000000f20200720c */ /* 0x0c0fe40003f66270 */
[-C--:B------:R-:W-:Y:S02]  /*eaf0*/  ISETP.GE.AND P2, PT, R2, R241.reuse, PT ;  /* 0x000000f10200720c */ /* 0x080fe40003f46270 */
[----:B------:R-:W-:Y:S02]  /*eb00*/  P2R R4, PR, RZ, 0x2 ;  /* 0x00000002ff047803 */ /* 0x000fe40000000000 */
[----:B------:R-:W-:Y:S02]  /*eb10*/  P2R R3, PR, RZ, 0x1 ;  /* 0x00000001ff037803 */ /* 0x000fe40000000000 */
[C---:B------:R-:W-:Y:S02]  /*eb20*/  ISETP.GE.AND P1, PT, R0.reuse, R242, PT ;  /* 0x000000f20000720c */ /* 0x040fe40003f26270 */
[----:B------:R-:W-:-:S02]  /*eb30*/  ISETP.GE.AND P0, PT, R0, R241, PT ;  /* 0x000000f10000720c */ /* 0x000fc40003f06270 */
[CC--:B------:R-:W-:Y:S02]  /*eb40*/  ISETP.LT.OR P6, PT, R2.reuse, R238.reuse, P3 ;  /* 0x000000ee0200720c */ /* 0x0c0fe40001fc1670 */
[-C--:B------:R-:W-:Y:S01]  /*eb50*/  ISETP.LT.OR P5, PT, R2, R237.reuse, P2 ;  /* 0x000000ed0200720c */ /* 0x080fe200017a1670 */
[----:B------:R-:W-:Y:S01]  /*eb60*/  FMUL.FTZ R2, R26, c[0x0][0x2ec] ;  /* 0x0000bb001a027a20 */ /* 0x000fe20000410000 */
[C---:B------:R-:W-:Y:S02]  /*eb70*/  ISETP.LT.OR P1, PT, R0.reuse, R238, P1 ;  /* 0x000000ee0000720c */ /* 0x040fe40000f21670 */
[----:B------:R-:W-:Y:S01]  /*eb80*/  ISETP.LT.OR P0, PT, R0, R237, P0 ;  /* 0x000000ed0000720c */ /* 0x000fe20000701670 */
[----:B------:R1:W1:Y:S01]  /*eb90*/  MUFU.TANH R9, R2 ;  /* 0x0000000200097308 */ /* 0x0002620000002400 */
[----:B--2---:R-:W-:Y:S02]  /*eba0*/  FSEL R40, R8, -INF , !P1 ;  /* 0xff80000008287808 */ /* 0x004fe40004800000 */
[----:B---3--:R-:W-:Y:S01]  /*ebb0*/  FSEL R41, R5, -INF , !P0 ;  /* 0xff80000005297808 */ /* 0x008fe20004000000 */
[----:B------:R-:W-:Y:S01]  /*ebc0*/  FMUL.FTZ R5, R36, c[0x0][0x2ec] ;  /* 0x0000bb0024057a20 */ /* 0x000fe20000410000 */
[----:B------:R-:W-:-:S02]  /*ebd0*/  ISETP.GE.AND P1, PT, R0, R240, PT ;  /* 0x000000f00000720c */ /* 0x000fc40003f26270 */
[C---:B------:R-:W-:Y:S01]  /*ebe0*/  ISETP.GE.AND P0, PT, R0.reuse, R239, PT ;  /* 0x000000ef0000720c */ /* 0x040fe20003f06270 */
[----:B------:R2:W-:Y:S01]  /*ebf0*/  MUFU.TANH R17, R5 ;  /* 0x0000000500117308 */ /* 0x0005e20000002400 */
[C---:B------:R-:W-:Y:S02]  /*ec00*/  ISETP.LT.OR P1, PT, R0.reuse, R236, P1 ;  /* 0x000000ec0000720c */ /* 0x040fe40000f21670 */
[----:B------:R-:W-:Y:S02]  /*ec10*/  ISETP.LT.OR P0, PT, R0, R235, P0 ;  /* 0x000000eb0000720c */ /* 0x000fe40000701670 */
[----:B----4-:R-:W-:Y:S02]  /*ec20*/  FSEL R45, R7, -INF , !P1 ;  /* 0xff800000072d7808 */ /* 0x010fe40004800000 */
[----:B------:R-:W-:Y:S01]  /*ec30*/  FSEL R48, R6, -INF , !P0 ;  /* 0xff80000006307808 */ /* 0x000fe20004000000 */
[----:B-1----:R-:W-:Y:S01]  /*ec40*/  FMUL.FTZ R2, R27, c[0x0][0x2ec] ;  /* 0x0000bb001b027a20 */ /* 0x002fe20000410000 */
[----:B------:R-:W-:Y:S01]  /*ec50*/  FSEL R43, R75, -INF , !P6 ;  /* 0xff8000004b2b7808 */ /* 0x000fe20007000000 */
[----:B------:R-:W-:Y:S01]  /*ec60*/  FMUL.FTZ R6, R94, c[0x0][0x2ec] ;  /* 0x0000bb005e067a20 */ /* 0x000fe20000410000 */
[----:B------:R-:W-:Y:S01]  /*ec70*/  FSEL R47, R69, -INF , !P5 ;  /* 0xff800000452f7808 */ /* 0x000fe20006800000 */
[----:B------:R1:W3:Y:S01]  /*ec80*/  MUFU.TANH R27, R2 ;  /* 0x00000002001b7308 */ /* 0x0002e20000002400 */
[----:B--2---:R-:W-:-:S07]  /*ec90*/  FMUL.FTZ R5, R37, c[0x0][0x2ec] ;  /* 0x0000bb0025057a20 */ /* 0x004fce0000410000 */
[----:B------:R2:W-:Y:S01]  /*eca0*/  MUFU.TANH R75, R5 ;  /* 0x00000005004b7308 */ /* 0x0005e20000002400 */
[----:B-1----:R-:W-:-:S07]  /*ecb0*/  IADD3 R2, R0, 0x8, RZ ;  /* 0x0000000800027810 */ /* 0x002fce0007ffe0ff */
[----:B------:R-:W-:Y:S01]  /*ecc0*/  MUFU.TANH R7, R6 ;  /* 0x0000000600077308 */ /* 0x000fe20000002400 */
[C---:B------:R-:W-:Y:S02]  /*ecd0*/  ISETP.GE.AND P3, PT, R2.reuse, R242, PT ;  /* 0x000000f20200720c */ /* 0x040fe40003f66270 */
[C---:B------:R-:W-:Y:S02]  /*ece0*/  ISETP.GE.AND P2, PT, R2.reuse, R241, PT ;  /* 0x000000f10200720c */ /* 0x040fe40003f46270 */
[C---:B------:R-:W-:Y:S01]  /*ecf0*/  ISETP.GE.AND P1, PT, R2.reuse, R240, PT ;  /* 0x000000f00200720c */ /* 0x040fe20003f26270 */
[----:B--2---:R-:W-:Y:S01]  /*ed00*/  FMUL.FTZ R5, R57, c[0x0][0x2ec] ;  /* 0x0000bb0039057a20 */ /* 0x004fe20000410000 */
[C---:B------:R-:W-:Y:S02]  /*ed10*/  ISETP.GE.AND P0, PT, R2.reuse, R239, PT ;  /* 0x000000ef0200720c */ /* 0x040fe40003f06270 */
[----:B------:R-:W-:Y:S01]  /*ed20*/  ISETP.LT.OR P6, PT, R2, R238, P3 ;  /* 0x000000ee0200720c */ /* 0x000fe20001fc1670 */
[----:B------:R1:W-:Y:S01]  /*ed30*/  MUFU.TANH R53, R5 ;  /* 0x0000000500357308 */ /* 0x0003e20000002400 */
[----:B------:R-:W-:Y:S01]  /*ed40*/  ISETP.NE.AND P3, PT, R4, RZ, PT ;  /* 0x000000ff0400720c */ /* 0x000fe20003f65270 */
[----:B------:R-:W-:Y:S01]  /*ed50*/  FMUL.FTZ R4, R38, c[0x0][0x2ec] ;  /* 0x0000bb0026047a20 */ /* 0x000fe20000410000 */
[----:B------:R-:W-:-:S02]  /*ed60*/  ISETP.LT.OR P5, PT, R2, R237, P2 ;  /* 0x000000ed0200720c */ /* 0x000fc400017a1670 */
[C---:B------:R-:W-:Y:S02]  /*ed70*/  ISETP.LT.OR P1, PT, R2.reuse, R236, P1 ;  /* 0x000000ec0200720c */ /* 0x040fe40000f21670 */
[----:B------:R-:W-:Y:S01]  /*ed80*/  ISETP.LT.OR P4, PT, R2, R235, P0 ;  /* 0x000000eb0200720c */ /* 0x000fe20000781670 */
[----:B------:R2:W4:Y:S01]  /*ed90*/  MUFU.TANH R8, R4 ;  /* 0x0000000400087308 */ /* 0x0005220000002400 */
[----:B------:R-:W-:Y:S02]  /*eda0*/  IADD3 R2, R0, 0x9, RZ ;  /* 0x0000000900027810 */ /* 0x000fe40007ffe0ff */
[----:B------:R-:W-:Y:S02]  /*edb0*/  ISETP.NE.AND P2, PT, R3, RZ, PT ;  /* 0x000000ff0300720c */ /* 0x000fe40003f45270 */
[----:B------:R-:W-:Y:S02]  /*edc0*/  FSEL R49, R74, -INF , !P3 ;  /* 0xff8000004a317808 */ /* 0x000fe40005800000 */
[----:B------:R-:W-:Y:S01]  /*edd0*/  ISETP.GE.AND P3, PT, R2, R242, PT ;  /* 0x000000f20200720c */ /* 0x000fe20003f66270 */
[----:B-1----:R-:W-:Y:S01]  /*ede0*/  FMUL.FTZ R5, R58, c[0x0][0x2ec] ;  /* 0x0000bb003a057a20 */ /* 0x002fe20000410000 */
[----:B------:R-:W-:-:S02]  /*edf0*/  P2R R3, PR, RZ, 0x2 ;  /* 0x00000002ff037803 */ /* 0x000fc40000000000 */
[----:B------:R-:W-:Y:S02]  /*ee00*/  FSEL R52, R68, -INF , !P2 ;  /* 0xff80000044347808 */ /* 0x000fe40005000000 */
[C---:B------:R-:W-:Y:S02]  /*ee10*/  ISETP.GE.AND P2, PT, R2.reuse, R241, PT ;  /* 0x000000f10200720c */ /* 0x040fe40003f46270 */
[C---:B------:R-:W-:Y:S01]  /*ee20*/  ISETP.GE.AND P1, PT, R2.reuse, R240, PT ;  /* 0x000000f00200720c */ /* 0x040fe20003f26270 */
[----:B--2---:R-:W-:Y:S01]  /*ee30*/  FMUL.FTZ R4, R39, c[0x0][0x2ec] ;  /* 0x0000bb0027047a20 */ /* 0x004fe20000410000 */
[C---:B------:R-:W-:Y:S02]  /*ee40*/  ISETP.GE.AND P0, PT, R2.reuse, R239, PT ;  /* 0x000000ef0200720c */ /* 0x040fe40003f06270 */
[----:B------:R-:W-:Y:S01]  /*ee50*/  FSEL R38, R13, -INF , !P6 ;  /* 0xff8000000d267808 */ /* 0x000fe20007000000 */
[----:B------:R1:W-:Y:S01]  /*ee60*/  MUFU.TANH R54, R4 ;  /* 0x0000000400367308 */ /* 0x0003e20000002400 */
[----:B------:R-:W-:-:S02]  /*ee70*/  ISETP.LT.OR P6, PT, R2, R238, P3 ;  /* 0x000000ee0200720c */ /* 0x000fc40001fc1670 */
[----:B------:R-:W-:Y:S02]  /*ee80*/  FSEL R44, R10, -INF , !P5 ;  /* 0xff8000000a2c7808 */ /* 0x000fe40006800000 */
[----:B------:R-:W-:Y:S01]  /*ee90*/  ISETP.NE.AND P3, PT, R3, RZ, PT ;  /* 0x000000ff0300720c */ /* 0x000fe20003f65270 */
[----:B------:R-:W-:Y:S01]  /*eea0*/  FMUL.FTZ R3, R56, c[0x0][0x2ec] ;  /* 0x0000bb0038037a20 */ /* 0x000fe20000410000 */
[C---:B------:R-:W-:Y:S02]  /*eeb0*/  ISETP.LT.OR P5, PT, R2.reuse, R237, P2 ;  /* 0x000000ed0200720c */ /* 0x040fe400017a1670 */
[C---:B------:R-:W-:Y:S01]  /*eec0*/  ISETP.LT.OR P1, PT, R2.reuse, R236, P1 ;  /* 0x000000ec0200720c */ /* 0x040fe20000f21670 */
[----:B------:R2:W2:Y:S01]  /*eed0*/  MUFU.TANH R24, R3 ;  /* 0x0000000300187308 */ /* 0x0004a20000002400 */
[----:B------:R-:W-:Y:S02]  /*eee0*/  ISETP.LT.OR P0, PT, R2, R235, P0 ;  /* 0x000000eb0200720c */ /* 0x000fe40000701670 */
[----:B------:R-:W-:-:S02]  /*eef0*/  IADD3 R2, R0, 0x10, RZ ;  /* 0x0000001000027810 */ /* 0x000fc40007ffe0ff */
[----:B------:R-:W-:Y:S02]  /*ef00*/  FSEL R46, R14, -INF , !P3 ;  /* 0xff8000000e2e7808 */ /* 0x000fe40005800000 */
[----:B-1----:R-:W-:Y:S01]  /*ef10*/  P2R R4, PR, RZ, 0x2 ;  /* 0x00000002ff047803 */ /* 0x002fe20000000000 */
[----:B------:R-:W1:Y:S01]  /*ef20*/  MUFU.TANH R14, R5 ;  /* 0x00000005000e7308 */ /* 0x000e620000002400 */
[C---:B------:R-:W-:Y:S02]  /*ef30*/  ISETP.GE.AND P3, PT, R2.reuse, R242, PT ;  /* 0x000000f20200720c */ /* 0x040fe40003f66270 */
[C---:B------:R-:W-:Y:S02]  /*ef40*/  ISETP.GE.AND P2, PT, R2.reuse, R241, PT ;  /* 0x000000f10200720c */ /* 0x040fe40003f46270 */
[----:B------:R-:W-:Y:S02]  /*ef50*/  ISETP.GE.AND P1, PT, R2, R240, PT ;  /* 0x000000f00200720c */ /* 0x000fe40003f26270 */
[----:B------:R-:W-:-:S02]  /*ef60*/  FSEL R37, R112, -INF , !P6 ;  /* 0xff80000070257808 */ /* 0x000fc40007000000 */
[----:B--2---:R-:W-:Y:S02]  /*ef70*/  P2R R3, PR, RZ, 0x1 ;  /* 0x00000001ff037803 */ /* 0x004fe40000000000 */
[----:B------:R-:W-:Y:S02]  /*ef80*/  ISETP.GE.AND P0, PT, R2, R239, PT ;  /* 0x000000ef0200720c */ /* 0x000fe40003f06270 */
[----:B------:R-:W-:Y:S02]  /*ef90*/  FSEL R50, R12, -INF , !P4 ;  /* 0xff8000000c327808 */ /* 0x000fe40006000000 */
[----:B------:R-:W-:Y:S01]  /*efa0*/  FSEL R42, R86, -INF , !P5 ;  /* 0xff800000562a7808 */ /* 0x000fe20006800000 */
[----:B------:R-:W-:Y:S01]  /*efb0*/  IMAD.MOV.U32 R86, RZ, RZ, R128 ;  /* 0x000000ffff567224 */ /* 0x000fe200078e0080 */
[----:B------:R-:W-:Y:S02]  /*efc0*/  ISETP.LT.OR P6, PT, R2, R238, P3 ;  /* 0x000000ee0200720c */ /* 0x000fe40001fc1670 */
[----:B------:R-:W-:Y:S01]  /*efd0*/  ISETP.NE.AND P3, PT, R4, RZ, PT ;  /* 0x000000ff0400720c */ /* 0x000fe20003f65270 */
[----:B------:R-:W-:Y:S01]  /*efe0*/  FMUL.FTZ R4, R59, c[0x0][0x2ec] ;  /* 0x0000bb003b047a20 */ /* 0x000fe20000410000 */
[----:B------:R-:W-:-:S02]  /*eff0*/  ISETP.LT.OR P5, PT, R2, R237, P2 ;  /* 0x000000ed0200720c */ /* 0x000fc400017a1670 */
[C---:B------:R-:W-:Y:S01]  /*f000*/  ISETP.LT.OR P1, PT, R2.reuse, R236, P1 ;  /* 0x000000ec0200720c */ /* 0x040fe20000f21670 */
[----:B------:R2:W1:Y:S01]  /*f010*/  MUFU.TANH R35, R4 ;  /* 0x0000000400237308 */ /* 0x0004620000002400 */
[----:B------:R-:W-:Y:S02]  /*f020*/  ISETP.LT.OR P4, PT, R2, R235, P0 ;  /* 0x000000eb0200720c */ /* 0x000fe40000781670 */
[----:B------:R-:W-:Y:S02]  /*f030*/  IADD3 R2, R0, 0x11, RZ ;  /* 0x0000001100027810 */ /* 0x000fe40007ffe0ff */
[----:B------:R-:W-:Y:S02]  /*f040*/  ISETP.NE.AND P2, PT, R3, RZ, PT ;  /* 0x000000ff0300720c */ /* 0x000fe40003f45270 */
[----:B------:R-:W-:Y:S01]  /*f050*/  FSEL R39, R91, -INF , !P3 ;  /* 0xff8000005b277808 */ /* 0x000fe20005800000 */
[----:B------:R-:W-:Y:S01]  /*f060*/  IMAD.MOV.U32 R91, RZ, RZ, R129 ;  /* 0x000000ffff5b7224 */ /* 0x000fe200078e0081 */
[----:B------:R-:W-:-:S02]  /*f070*/  ISETP.GE.AND P3, PT, R2, R242, PT ;  /* 0x000000f20200720c */ /* 0x000fc40003f66270 */
[----:B------:R-:W-:Y:S02]  /*f080*/  P2R R3, PR, RZ, 0x2 ;  /* 0x00000002ff037803 */ /* 0x000fe40000000000 */
[----:B------:R-:W-:Y:S02]  /*f090*/  FSEL R51, R85, -INF , !P2 ;  /* 0xff80000055337808 */ /* 0x000fe40005000000 */
[----:B------:R-:W-:Y:S01]  /*f0a0*/  ISETP.GE.AND P2, PT, R2, R241, PT ;  /* 0x000000f10200720c */ /* 0x000fe20003f46270 */
[----:B--2---:R-:W-:Y:S01]  /*f0b0*/  FMUL.FTZ R4, R92, c[0x0][0x2ec] ;  /* 0x0000bb005c047a20 */ /* 0x004fe20000410000 */
[----:B------:R-:W-:Y:S01]  /*f0c0*/  FSEL R5, R82, -INF , !P6 ;  /* 0xff80000052057808 */ /* 0x000fe20007000000 */
[----:B------:R-:W-:Y:S01]  /*f0d0*/  IMAD.MOV.U32 R92, RZ, RZ, R133 ;  /* 0x000000ffff5c7224 */ /* 0x000fe200078e0085 */
[C---:B------:R-:W-:Y:S01]  /*f0e0*/  ISETP.GE.AND P1, PT, R2.reuse, R240, PT ;  /* 0x000000f00200720c */ /* 0x040fe20003f26270 */
[----:B------:R2:W1:Y:S01]  /*f0f0*/  MUFU.TANH R25, R4 ;  /* 0x0000000400197308 */ /* 0x0004620000002400 */
[C---:B------:R-:W-:Y:S01]  /*f100*/  ISETP.GE.AND P0, PT, R2.reuse, R239, PT ;  /* 0x000000ef0200720c */ /* 0x040fe20003f06270 */
[----:B------:R1:W-:Y:S01]  /*f110*/  STL [R1+0x64], R5 ;  /* 0x0000640501007387 */ /* 0x0003e20000100800 */
[----:B------:R-:W-:-:S02]  /*f120*/  ISETP.LT.OR P6, PT, R2, R238, P3 ;  /* 0x000000ee0200720c */ /* 0x000fc40001fc1670 */
[----:B------:R-:W-:Y:S01]  /*f130*/  ISETP.NE.AND P3, PT, R3, RZ, PT ;  /* 0x000000ff0300720c */ /* 0x000fe20003f65270 */
[----:B------:R-:W-:Y:S01]  /*f140*/  FMUL.FTZ R3, R93, c[0x0][0x2ec] ;  /* 0x0000bb005d037a20 */ /* 0x000fe20000410000 */
[----:B------:R-:W-:Y:S02]  /*f150*/  FSEL R68, R66, -INF , !P5 ;  /* 0xff80000042447808 */ /* 0x000fe40006800000 */
[C---:B------:R-:W-:Y:S01]  /*f160*/  ISETP.LT.OR P5, PT, R2.reuse, R237, P2 ;  /* 0x000000ed0200720c */ /* 0x040fe200017a1670 */
[----:B------:R1:W-:Y:S01]  /*f170*/  MUFU.TANH R36, R3 ;  /* 0x0000000300247308 */ /* 0x0003e20000002400 */
[C---:B------:R-:W-:Y:S02]  /*f180*/  ISETP.LT.OR P1, PT, R2.reuse, R236, P1 ;  /* 0x000000ec0200720c */ /* 0x040fe40000f21670 */
[----:B------:R-:W-:Y:S02]  /*f190*/  ISETP.LT.OR P0, PT, R2, R235, P0 ;  /* 0x000000eb0200720c */ /* 0x000fe40000701670 */
[----:B------:R-:W-:-:S02]  /*f1a0*/  IADD3 R2, R0, 0x18, RZ ;  /* 0x0000001800027810 */ /* 0x000fc40007ffe0ff */
[----:B------:R-:W-:Y:S02]  /*f1b0*/  FSEL R10, R81, -INF , !P3 ;  /* 0xff800000510a7808 */ /* 0x000fe40005800000 */
[----:B------:R-:W-:Y:S02]  /*f1c0*/  FSEL R6, R65, -INF , !P4 ;  /* 0xff80000041067808 */ /* 0x000fe40006000000 */
[----:B--2---:R-:W-:Y:S01]  /*f1d0*/  P2R R4, PR, RZ, 0x2 ;  /* 0x00000002ff047803 */ /* 0x004fe20000000000 */
[----:B------:R-:W-:Y:S01]  /*f1e0*/  STL [R1+0x84], R10 ;  /* 0x0000840a01007387 */ /* 0x000fe20000100800 */
[C---:B------:R-:W-:Y:S02]  /*f1f0*/  ISETP.GE.AND P3, PT, R2.reuse, R242, PT ;  /* 0x000000f20200720c */ /* 0x040fe40003f66270 */
[C---:B------:R-:W-:Y:S01]  /*f200*/  ISETP.GE.AND P2, PT, R2.reuse, R241, PT ;  /* 0x000000f10200720c */ /* 0x040fe20003f46270 */
[----:B------:R2:W-:Y:S01]  /*f210*/  STL [R1+0x90], R6 ;  /* 0x0000900601007387 */ /* 0x0005e20000100800 */
[----:B-1----:R-:W-:Y:S01]  /*f220*/  P2R R3, PR, RZ, 0x1 ;  /* 0x00000001ff037803 */ /* 0x002fe20000000000 */
[----:B------:R-:W-:Y:S01]  /*f230*/  FMUL.FTZ R5, R95, c[0x0][0x2ec] ;  /* 0x0000bb005f057a20 */ /* 0x000fe20000410000 */
[----:B------:R-:W-:-:S02]  /*f240*/  ISETP.GE.AND P1, PT, R2, R240, PT ;  /* 0x000000f00200720c */ /* 0x000fc40003f26270 */
[C---:B------:R-:W-:Y:S01]  /*f250*/  ISETP.GE.AND P0, PT, R2.reuse, R239, PT ;  /* 0x000000ef0200720c */ /* 0x040fe20003f06270 */
[----:B------:R-:W-:Y:S01]  /*f260*/  MUFU.TANH R34, R5 ;  /* 0x0000000500227308 */ /* 0x000fe20000002400 */
[----:B------:R-:W-:Y:S02]  /*f270*/  FSEL R58, R115, -INF , !P6 ;  /* 0xff800000733a7808 */ /* 0x000fe40007000000 */
[----:B------:R-:W-:Y:S02]  /*f280*/  ISETP.LT.OR P6, PT, R2, R238, P3 ;  /* 0x000000ee0200720c */ /* 0x000fe40001fc1670 */
[----:B------:R-:W-:Y:S01]  /*f290*/  ISETP.NE.AND P3, PT, R4, RZ, PT ;  /* 0x000000ff0400720c */ /* 0x000fe20003f65270 */
[----:B------:R-:W-:Y:S01]  /*f2a0*/  FMUL.FTZ R4, R96, c[0x0][0x2ec] ;  /* 0x0000bb0060047a20 */ /* 0x000fe20000410000 */
[C---:B------:R-:W-:Y:S02]  /*f2b0*/  ISETP.LT.OR P1, PT, R2.reuse, R236, P1 ;  /* 0x000000ec0200720c */ /* 0x040fe40000f21670 */
[----:B------:R-:W-:Y:S01]  /*f2c0*/  ISETP.LT.OR P4, PT, R2, R235, P0 ;  /* 0x000000eb0200720c */ /* 0x000fe20000781670 */
[----:B------:R1:W1:Y:S01]  /*f2d0*/  MUFU.TANH R23, R4 ;  /* 0x0000000400177308 */ /* 0x0002620000002400 */
[----:B------:R-:W-:-:S02]  /*f2e0*/  FSEL R74, R114, -INF , !P3 ;  /* 0xff800000724a7808 */ /* 0x000fc40005800000 */
[----:B------:R-:W-:Y:S02]  /*f2f0*/  FSEL R65, R79, -INF , !P6 ;  /* 0xff8000004f417808 */ /* 0x000fe40007000000 */
[----:B--2---:R-:W-:Y:S02]  /*f300*/  FSEL R6, R90, -INF , !P5 ;  /* 0xff8000005a067808 */ /* 0x004fe40006800000 */
[----:B------:R-:W-:Y:S02]  /*f310*/  ISETP.LT.OR P5, PT, R2, R237, P2 ;  /* 0x000000ed0200720c */ /* 0x000fe400017a1670 */
[----:B------:R-:W-:Y:S01]  /*f320*/  ISETP.NE.AND P2, PT, R3, RZ, PT ;  /* 0x000000ff0300720c */ /* 0x000fe20003f45270 */
[----:B------:R-:W-:Y:S01]  /*f330*/  STL [R1+0x60], R6 ;  /* 0x0000600601007387 */ /* 0x000fe20000100800 */
[----:B------:R-:W-:Y:S01]  /*f340*/  IADD3 R2, R0, 0x19, RZ ;  /* 0x0000001900027810 */ /* 0x000fe20007ffe0ff */
[----:B-1----:R-:W-:Y:S01]  /*f350*/  FMUL.FTZ R4, R97, c[0x0][0x2ec] ;  /* 0x0000bb0061047a20 */ /* 0x002fe20000410000 */
[----:B------:R-:W-:-:S02]  /*f360*/  P2R R3, PR, RZ, 0x2 ;  /* 0x00000002ff037803 */ /* 0x000fc40000000000 */
[----:B------:R-:W-:Y:S01]  /*f370*/  ISETP.GE.AND P3, PT, R2, R242, PT ;  /* 0x000000f20200720c */ /* 0x000fe20003f66270 */
[----:B------:R1:W-:Y:S01]  /*f380*/  MUFU.TANH R26, R4 ;  /* 0x00000004001a7308 */ /* 0x0003e20000002400 */
[----:B------:R-:W-:Y:S02]  /*f390*/  FSEL R5, R84, -INF , !P2 ;  /* 0xff80000054057808 */ /* 0x000fe40005000000 */
[C---:B------:R-:W-:Y:S02]  /*f3a0*/  ISETP.GE.AND P2, PT, R2.reuse, R241, PT ;  /* 0x000000f10200720c */ /* 0x040fe40003f46270 */
[C---:B------:R-:W-:Y:S01]  /*f3b0*/  ISETP.GE.AND P1, PT, R2.reuse, R240, PT ;  /* 0x000000f00200720c */ /* 0x040fe20003f26270 */
[----:B------:R2:W-:Y:S01]  /*f3c0*/  STL [R1+0x8c], R5 ;  /* 0x00008c0501007387 */ /* 0x0005e20000100800 */
[----:B------:R-:W-:Y:S02]  /*f3d0*/  ISETP.GE.AND P0, PT, R2, R239, PT ;  /* 0x000000ef0200720c */ /* 0x000fe40003f06270 */
[----:B------:R-:W-:-:S02]  /*f3e0*/  FSEL R127, R62, -INF , !P5 ;  /* 0xff8000003e7f7808 */ /* 0x000fc40006800000 */
[----:B------:R-:W-:Y:S02]  /*f3f0*/  ISETP.LT.OR P6, PT, R2, R238, P3 ;  /* 0x000000ee0200720c */ /* 0x000fe40001fc1670 */
[----:B------:R-:W-:Y:S01]  /*f400*/  ISETP.NE.AND P3, PT, R3, RZ, PT ;  /* 0x000000ff0300720c */ /* 0x000fe20003f65270 */
[----:B------:R-:W-:Y:S01]  /*f410*/  FMUL.FTZ R3, R98, c[0x0][0x2ec] ;  /* 0x0000bb0062037a20 */ /* 0x000fe20000410000 */
[C---:B------:R-:W-:Y:S02]  /*f420*/  ISETP.LT.OR P5, PT, R2.reuse, R237, P2 ;  /* 0x000000ed0200720c */ /* 0x040fe400017a1670 */
[C---:B------:R-:W-:Y:S01]  /*f430*/  ISETP.LT.OR P1, PT, R2.reuse, R236, P1 ;  /* 0x000000ec0200720c */ /* 0x040fe20000f21670 */
[----:B------:R3:W3:Y:S01]  /*f440*/  MUFU.TANH R13, R3 ;  /* 0x00000003000d7308 */ /* 0x0006e20000002400 */
[----:B------:R-:W-:Y:S02]  /*f450*/  ISETP.LT.OR P0, PT, R2, R235, P0 ;  /* 0x000000eb0200720c */ /* 0x000fe40000701670 */
[----:B------:R-:W-:-:S02]  /*f460*/  IADD3 R2, R0, 0x20, RZ ;  /* 0x0000002000027810 */ /* 0x000fc40007ffe0ff */
[----:B------:R-:W-:Y:S02]  /*f470*/  FSEL R69, R67, -INF , !P3 ;  /* 0xff80000043457808 */ /* 0x000fe40005800000 */
[C---:B------:R-:W-:Y:S02]  /*f480*/  ISETP.GE.AND P3, PT, R2.reuse, R242, PT ;  /* 0x000000f20200720c */ /* 0x040fe40003f66270 */
[----:B-1----:R-:W-:Y:S02]  /*f490*/  P2R R4, PR, RZ, 0x2 ;  /* 0x00000002ff047803 */ /* 0x002fe40000000000 */
[C---:B------:R-:W-:Y:S02]  /*f4a0*/  ISETP.GE.AND P2, PT, R2.reuse, R241, PT ;  /* 0x000000f10200720c */ /* 0x040fe40003f46270 */
[----:B------:R-:W-:Y:S01]  /*f4b0*/  ISETP.GE.AND P1, PT, R2, R240, PT ;  /* 0x000000f00200720c */ /* 0x000fe20003f26270 */
[----:B--2---:R-:W-:Y:S01]  /*f4c0*/  FMUL.FTZ R5, R99, c[0x0][0x2ec] ;  /* 0x0000bb0063057a20 */ /* 0x004fe20000410000 */
[----:B------:R-:W-:-:S02]  /*f4d0*/  FSEL R66, R113, -INF , !P6 ;  /* 0xff80000071427808 */ /* 0x000fc40007000000 */
[----:B---3--:R-:W-:Y:S01]  /*f4e0*/  P2R R3, PR, RZ, 0x1 ;  /* 0x00000001ff037803 */ /* 0x008fe20000000000 */
[----:B------:R1:W2:Y:S01]  /*f4f0*/  MUFU.TANH R22, R5 ;  /* 0x0000000500167308 */ /* 0x0002a20000002400 */
[C---:B------:R-:W-:Y:S02]  /*f500*/  ISETP.GE.AND P0, PT, R2.reuse, R239, PT ;  /* 0x000000ef0200720c */ /* 0x040fe40003f06270 */
[----:B------:R-:W-:Y:S02]  /*f510*/  ISETP.LT.OR P6, PT, R2, R238, P3 ;  /* 0x000000ee0200720c */ /* 0x000fe40001fc1670 */
[----:B------:R-:W-:Y:S02]  /*f520*/  FSEL R6, R60, -INF , !P4 ;  /* 0xff8000003c067808 */ /* 0x000fe40006000000 */
[----:B------:R-:W-:Y:S02]  /*f530*/  FSEL R57, R83, -INF , !P5 ;  /* 0xff80000053397808 */ /* 0x000fe40006800000 */
[----:B------:R-:W-:Y:S01]  /*f540*/  ISETP.NE.AND P3, PT, R4, RZ, PT ;  /* 0x000000ff0400720c */ /* 0x000fe20003f65270 */
[----:B------:R-:W-:Y:S01]  /*f550*/  FMUL.FTZ R4, R100, c[0x0][0x2ec] ;  /* 0x0000bb0064047a20 */ /* 0x000fe20000410000 */
[C---:B------:R-:W-:Y:S01]  /*f560*/  ISETP.LT.OR P5, PT, R2.reuse, R237, P2 ;  /* 0x000000ed0200720c */ /* 0x040fe200017a1670 */
[----:B------:R3:W-:Y:S01]  /*f570*/  STL [R1+0x88], R6 ;  /* 0x0000880601007387 */ /* 0x0007e20000100800 */
[C---:B------:R-:W-:Y:S01]  /*f580*/  ISETP.LT.OR P1, PT, R2.reuse, R236, P1 ;  /* 0x000000ec0200720c */ /* 0x040fe20000f21670 */
[----:B------:R2:W2:Y:S01]  /*f590*/  MUFU.TANH R21, R4 ;  /* 0x0000000400157308 */ /* 0x0004a20000002400 */
[----:B------:R-:W-:Y:S01]  /*f5a0*/  ISETP.LT.OR P4, PT, R2, R235, P0 ;  /* 0x000000eb0200720c */ /* 0x000fe20000781670 */
[----:B-1----:R-:W-:Y:S01]  /*f5b0*/  FMUL.FTZ R5, R103, c[0x0][0x2ec] ;  /* 0x0000bb0067057a20 */ /* 0x002fe20000410000 */
[----:B------:R-:W-:-:S02]  /*f5c0*/  ISETP.NE.AND P2, PT, R3, RZ, PT ;  /* 0x000000ff0300720c */ /* 0x000fc40003f45270 */
[----:B------:R-:W-:Y:S02]  /*f5d0*/  IADD3 R2, R0, 0x21, RZ ;  /* 0x0000002100027810 */ /* 0x000fe40007ffe0ff */
[----:B------:R-:W-:Y:S01]  /*f5e0*/  FSEL R60, R88, -INF , !P3 ;  /* 0xff800000583c7808 */ /* 0x000fe20005800000 */
[----:B------:R1:W-:Y:S01]  /*f5f0*/  MUFU.TANH R30, R5 ;  /* 0x00000005001e7308 */ /* 0x0003e20000002400 */
[----:B------:R-:W-:Y:S02]  /*f600*/  P2R R3, PR, RZ, 0x2 ;  /* 0x00000002ff037803 */ /* 0x000fe40000000000 */
[----:B------:R-:W-:Y:S02]  /*f610*/  ISETP.GE.AND P3, PT, R2, R242, PT ;  /* 0x000000f20200720c */ /* 0x000fe40003f66270 */
[----:B------:R-:W-:Y:S02]  /*f620*/  FSEL R62, R78, -INF , !P2 ;  /* 0xff8000004e3e7808 */ /* 0x000fe40005000000 */
[C---:B------:R-:W-:Y:S01]  /*f630*/  ISETP.GE.AND P2, PT, R2.reuse, R241, PT ;  /* 0x000000f10200720c */ /* 0x040fe20003f46270 */
[----:B--2---:R-:W-:Y:S01]  /*f640*/  FMUL.FTZ R4, R101, c[0x0][0x2ec] ;  /* 0x0000bb0065047a20 */ /* 0x004fe20000410000 */
[----:B------:R-:W-:-:S02]  /*f650*/  ISETP.GE.AND P1, PT, R2, R240, PT ;  /* 0x000000f00200720c */ /* 0x000fc40003f26270 */
[----:B------:R-:W-:Y:S01]  /*f660*/  ISETP.GE.AND P0, PT, R2, R239, PT ;  /* 0x000000ef0200720c */ /* 0x000fe20003f06270 */
[----:B------:R2:W-:Y:S01]  /*f670*/  MUFU.TANH R33, R4 ;  /* 0x0000000400217308 */ /* 0x0005e20000002400 */
[----:B------:R-:W-:Y:S02]  /*f680*/  FSEL R121, R64, -INF , !P6 ;  /* 0xff80000040797808 */ /* 0x000fe40007000000 */
[----:B------:R-:W-:Y:S01]  /*f690*/  FSEL R79, R55, -INF , !P5 ;  /* 0xff800000374f7808 */ /* 0x000fe20006800000 */
[----:B-1----:R-:W-:Y:S01]  /*f6a0*/  FMUL.FTZ R5, R104, c[0x0][0x2ec] ;  /* 0x0000bb0068057a20 */ /* 0x002fe20000410000 */
[C---:B------:R-:W-:Y:S02]  /*f6b0*/  ISETP.LT.OR P6, PT, R2.reuse, R238, P3 ;  /* 0x000000ee0200720c */ /* 0x040fe40001fc1670 */
[----:B------:R-:W-:Y:S02]  /*f6c0*/  ISETP.NE.AND P3, PT, R3, RZ, PT ;  /* 0x000000ff0300720c */ /* 0x000fe40003f65270 */
[----:B------:R-:W-:-:S02]  /*f6d0*/  ISETP.LT.OR P5, PT, R2, R237, P2 ;  /* 0x000000ed0200720c */ /* 0x000fc400017a1670 */
[C---:B------:R-:W-:Y:S02]  /*f6e0*/  ISETP.LT.OR P1, PT, R2.reuse, R236, P1 ;  /* 0x000000ec0200720c */ /* 0x040fe40000f21670 */
[----:B------:R-:W-:Y:S02]  /*f6f0*/  ISETP.LT.OR P0, PT, R2, R235, P0 ;  /* 0x000000eb0200720c */ /* 0x000fe40000701670 */
[----:B------:R-:W-:Y:S01]  /*f700*/  IADD3 R2, R0, 0x28, RZ ;  /* 0x0000002800027810 */ /* 0x000fe20007ffe0ff */
[----:B--2---:R-:W-:Y:S01]  /*f710*/  FMUL.FTZ R4, R102, c[0x0][0x2ec] ;  /* 0x0000bb0066047a20 */ /* 0x004fe20000410000 */
[----:B------:R-:W-:Y:S02]  /*f720*/  FSEL R101, R61, -INF , !P3 ;  /* 0xff8000003d657808 */ /* 0x000fe40005800000 */
[----:B------:R-:W-:Y:S01]  /*f730*/  P2R R3, PR, RZ, 0x1 ;  /* 0x00000001ff037803 */ /* 0x000fe20000000000 */
[----:B------:R1:W2:Y:S01]  /*f740*/  MUFU.TANH R12, R4 ;  /* 0x00000004000c7308 */ /* 0x0002a20000002400 */
[----:B------:R-:W-:-:S02]  /*f750*/  ISETP.GE.AND P3, PT, R2, R242, PT ;  /* 0x000000f20200720c */ /* 0x000fc40003f66270 */
[C---:B------:R-:W-:Y:S02]  /*f760*/  ISETP.GE.AND P2, PT, R2.reuse, R241, PT ;  /* 0x000000f10200720c */ /* 0x040fe40003f46270 */
[----:B------:R-:W-:Y:S02]  /*f770*/  ISETP.GE.AND P0, PT, R2, R239, PT ;  /* 0x000000ef0200720c */ /* 0x000fe40003f06270 */
[----:B------:R-:W-:Y:S02]  /*f780*/  FSEL R120, R89, -INF , !P6 ;  /* 0xff80000059787808 */ /* 0x000fe40007000000 */
[----:B---3--:R-:W-:Y:S02]  /*f790*/  FSEL R6, R15, -INF , !P4 ;  /* 0xff8000000f067808 */ /* 0x008fe40006000000 */
[----:B------:R-:W-:Y:S01]  /*f7a0*/  FSEL R59, R80, -INF , !P5 ;  /* 0xff800000503b7808 */ /* 0x000fe20006800000 */
[----:B------:R3:W2:Y:S01]  /*f7b0*/  MUFU.TANH R15, R5 ;  /* 0x00000005000f7308 */ /* 0x0006a20000002400 */
[C---:B------:R-:W-:Y:S01]  /*f7c0*/  ISETP.LT.OR P6, PT, R2.reuse, R238, P3 ;  /* 0x000000ee0200720c */ /* 0x040fe20001fc1670 */
[----:B------:R2:W-:Y:S01]  /*f7d0*/  STL [R1+0x94], R6 ;  /* 0x0000940601007387 */ /* 0x0005e20000100800 */
[----:B------:R-:W-:-:S02]  /*f7e0*/  ISETP.LT.OR P5, PT, R2, R237, P2 ;  /* 0x000000ed0200720c */ /* 0x000fc400017a1670 */
[----:B-1----:R-:W-:Y:S02]  /*f7f0*/  P2R R4, PR, RZ, 0x2 ;  /* 0x00000002ff047803 */ /* 0x002fe40000000000 */
[----:B------:R-:W-:Y:S02]  /*f800*/  ISETP.GE.AND P1, PT, R2, R240, PT ;  /* 0x000000f00200720c */ /* 0x000fe40003f26270 */
[----:B------:R-:W-:Y:S01]  /*f810*/  ISETP.NE.AND P3, PT, R4, RZ, PT ;  /* 0x000000ff0400720c */ /* 0x000fe20003f65270 */
[----:B------:R-:W-:Y:S01]  /*f820*/  FMUL.FTZ R4, R105, c[0x0][0x2ec] ;  /* 0x0000bb0069047a20 */ /* 0x000fe20000410000 */
[C---:B------:R-:W-:Y:S02]  /*f830*/  ISETP.LT.OR P1, PT, R2.reuse, R236, P1 ;  /* 0x000000ec0200720c */ /* 0x040fe40000f21670 */
[----:B------:R-:W-:Y:S01]  /*f840*/  ISETP.LT.OR P4, PT, R2, R235, P0 ;  /* 0x000000eb0200720c */ /* 0x000fe20000781670 */
[----:B------:R1:W-:Y:S01]  /*f850*/  MUFU.TANH R31, R4 ;  /* 0x00000004001f7308 */ /* 0x0003e20000002400 */
[----:B------:R-:W-:Y:S01]  /*f860*/  ISETP.NE.AND P2, PT, R3, RZ, PT ;  /* 0x000000ff0300720c */ /* 0x000fe20003f45270 */
[----:B---3--:R-:W-:Y:S01]  /*f870*/  FMUL.FTZ R5, R106, c[0x0][0x2ec] ;  /* 0x0000bb006a057a20 */ /* 0x008fe20000410000 */
[----:B------:R-:W-:-:S02]  /*f880*/  IADD3 R2, R0, 0x29, RZ ;  /* 0x0000002900027810 */ /* 0x000fc40007ffe0ff */
[----:B------:R-:W-:Y:S02]  /*f890*/  FSEL R208, R87, -INF , !P3 ;  /* 0xff80000057d07808 */ /* 0x000fe40005800000 */
[----:B------:R-:W-:Y:S01]  /*f8a0*/  P2R R3, PR, RZ, 0x2 ;  /* 0x00000002ff037803 */ /* 0x000fe20000000000 */
[----:B------:R3:W3:Y:S01]  /*f8b0*/  MUFU.TANH R10, R5 ;  /* 0x00000005000a7308 */ /* 0x0006e20000002400 */
[C---:B------:R-:W-:Y:S02]  /*f8c0*/  ISETP.GE.AND P3, PT, R2.reuse, R242, PT ;  /* 0x000000f20200720c */ /* 0x040fe40003f66270 */
[----:B------:R-:W-:Y:S02]  /*f8d0*/  FSEL R56, R77, -INF , !P2 ;  /* 0xff8000004d387808 */ /* 0x000fe40005000000 */
[----:B------:R-:W-:Y:S01]  /*f8e0*/  ISETP.GE.AND P2, PT, R2, R241, PT ;  /* 0x000000f10200720c */ /* 0x000fe20003f46270 */
[----:B--2---:R-:W-:Y:S01]  /*f8f0*/  FMUL.FTZ R6, R202, c[0x0][0x2ec] ;  /* 0x0000bb00ca067a20 */ /* 0x004fe20000410000 */
[C---:B------:R-:W-:Y:S01]  /*f900*/  ISETP.GE.AND P1, PT, R2.reuse, R240, PT ;  /* 0x000000f00200720c */ /* 0x040fe20003f26270 */
[----:B-1----:R-:W-:Y:S01]  /*f910*/  FMUL.FTZ R4, R107, c[0x0][0x2ec] ;  /* 0x0000bb006b047a20 */ /* 0x002fe20000410000 */
[----:B------:R-:W-:-:S02]  /*f920*/  ISETP.GE.AND P0, PT, R2, R239, PT ;  /* 0x000000ef0200720c */ /* 0x000fc40003f06270 */
[----:B------:R-:W-:Y:S02]  /*f930*/  FSEL R115, R63, -INF , !P6 ;  /* 0xff8000003f737808 */ /* 0x000fe40007000000 */
[----:B------:R-:W-:Y:S02]  /*f940*/  FSEL R102, R20, -INF , !P5 ;  /* 0xff80000014667808 */ /* 0x000fe40006800000 */
[----:B------:R-:W-:Y:S01]  /*f950*/  ISETP.LT.OR P6, PT, R2, R238, P3 ;  /* 0x000000ee0200720c */ /* 0x000fe20001fc1670 */
[----:B------:R1:W-:Y:S01]  /*f960*/  MUFU.TANH R20, R4 ;  /* 0x0000000400147308 */ /* 0x0003e20000002400 */
[----:B------:R-:W-:Y:S01]  /*f970*/  ISETP.NE.AND P3, PT, R3, RZ, PT ;  /* 0x000000ff0300720c */ /* 0x000fe20003f65270 */
[----:B---3--:R-:W-:Y:S01]  /*f980*/  FMUL.FTZ R5, R108, c[0x0][0x2ec] ;  /* 0x0000bb006c057a20 */ /* 0x008fe20000410000 */
[C---:B------:R-:W-:Y:S02]  /*f990*/  ISETP.LT.OR P5, PT, R2.reuse, R237, P2 ;  /* 0x000000ed0200720c */ /* 0x040fe400017a1670 */
[----:B------:R-:W-:-:S02]  /*f9a0*/  ISETP.LT.OR P1, PT, R2, R236, P1 ;  /* 0x000000ec0200720c */ /* 0x000fc40000f21670 */
[----:B------:R-:W-:Y:S01]  /*f9b0*/  ISETP.LT.OR P0, PT, R2, R235, P0 ;  /* 0x000000eb0200720c */ /* 0x000fe20000701670 */
[----:B------:R2:W3:Y:S01]  /*f9c0*/  MUFU.TANH R16, R5 ;  /* 0x0000000500107308 */ /* 0x0004e20000002400 */
[----:B------:R-:W-:Y:S02]  /*f9d0*/  IADD3 R2, R0, 0x30, RZ ;  /* 0x0000003000027810 */ /* 0x000fe40007ffe0ff */
[----:B------:R-:W-:Y:S02]  /*f9e0*/  FSEL R77, R32, -INF , !P3 ;  /* 0xff800000204d7808 */ /* 0x000fe40005800000 */
[----:B------:R-:W-:Y:S02]  /*f9f0*/  P2R R3, PR, RZ, 0x1 ;  /* 0x00000001ff037803 */ /* 0x000fe40000000000 */
[----:B------:R-:W-:Y:S02]  /*fa00*/  ISETP.GE.AND P3, PT, R2, R242, PT ;  /* 0x000000f20200720c */ /* 0x000fe40003f66270 */
[----:B-1----:R-:W-:-:S02]  /*fa10*/  P2R R4, PR, RZ, 0x2 ;  /* 0x00000002ff047803 */ /* 0x002fc40000000000 */
[C---:B------:R-:W-:Y:S02]  /*fa20*/  ISETP.GE.AND P2, PT, R2.reuse, R241, PT ;  /* 0x000000f10200720c */ /* 0x040fe40003f46270 */
[C---:B------:R-:W-:Y:S02]  /*fa30*/  ISETP.GE.AND P1, PT, R2.reuse, R240, PT ;  /* 0x000000f00200720c */ /* 0x040fe40003f26270 */
[----:B------:R-:W-:Y:S01]  /*fa40*/  ISETP.GE.AND P0, PT, R2, R239, PT ;  /* 0x000000ef0200720c */ /* 0x000fe20003f06270 */
[----:B--2---:R-:W-:Y:S01]  /*fa50*/  FMUL.FTZ R5, R109, c[0x0][0x2ec] ;  /* 0x0000bb006d057a20 */ /* 0x004fe20000410000 */
[----:B------:R-:W-:Y:S02]  /*fa60*/  FSEL R114, R123, -INF , !P6 ;  /* 0xff8000007b727808 */ /* 0x000fe40007000000 */
[----:B------:R-:W-:Y:S01]  /*fa70*/  FSEL R100, R11, -INF , !P4 ;  /* 0xff8000000b647808 */ /* 0x000fe20006000000 */
[----:B------:R1:W-:Y:S01]  /*fa80*/  MUFU.TANH R32, R5 ;  /* 0x0000000500207308 */ /* 0x0003e20000002400 */
[----:B------:R-:W-:-:S02]  /*fa90*/  FSEL R78, R76, -INF , !P5 ;  /* 0xff8000004c4e7808 */ /* 0x000fc40006800000 */
[----:B------:R-:W-:Y:S02]  /*faa0*/  ISETP.LT.OR P6, PT, R2, R238, P3 ;  /* 0x000000ee0200720c */ /* 0x000fe40001fc1670 */
[----:B------:R-:W-:Y:S01]  /*fab0*/  ISETP.NE.AND P3, PT, R4, RZ, PT ;  /* 0x000000ff0400720c */ /* 0x000fe20003f65270 */
[----:B------:R-:W-:Y:S01]  /*fac0*/  FMUL.FTZ R4, R110, c[0x0][0x2ec] ;  /* 0x0000bb006e047a20 */ /* 0x000fe20000410000 */
[C---:B------:R-:W-:Y:S02]  /*fad0*/  ISETP.LT.OR P5, PT, R2.reuse, R237, P2 ;  /* 0x000000ed0200720c */ /* 0x040fe400017a1670 */
[C---:B------:R-:W-:Y:S01]  /*fae0*/  ISETP.LT.OR P1, PT, R2.reuse, R236, P1 ;  /* 0x000000ec0200720c */ /* 0x040fe20000f21670 */
[----:B------:R2:W2:Y:S01]  /*faf0*/  MUFU.TANH R11, R4 ;  /* 0x00000004000b7308 */ /* 0x0004a20000002400 */
[----:B------:R-:W-:Y:S02]  /*fb00*/  ISETP.LT.OR P4, PT, R2, R235, P0 ;  /* 0x000000eb0200720c */ /* 0x000fe40000781670 */
[----:B------:R-:W-:-:S02]  /*fb10*/  IADD3 R2, R0, 0x31, RZ ;  /* 0x0000003100027810 */ /* 0x000fc40007ffe0ff */
[----:B------:R-:W-:Y:S02]  /*fb20*/  ISETP.NE.AND P2, PT, R3, RZ, PT ;  /* 0x000000ff0300720c */ /* 0x000fe40003f45270 */
[----:B-1----:R-:W-:Y:S02]  /*fb30*/  FSEL R5, R122, -INF , !P3 ;  /* 0xff8000007a057808 */ /* 0x002fe40005800000 */
[C---:B------:R-:W-:Y:S02]  /*fb40*/  ISETP.GE.AND P3, PT, R2.reuse, R242, PT ;  /* 0x000000f20200720c */ /* 0x040fe40003f66270 */
[----:B------:R-:W-:Y:S01]  /*fb50*/  P2R R3, PR, RZ, 0x2 ;  /* 0x00000002ff037803 */ /* 0x000fe20000000000 */
[----:B------:R1:W-:Y:S01]  /*fb60*/  STL [R1+0x28], R5 ;  /* 0x0000280501007387 */ /* 0x0003e20000100800 */
[----:B------:R-:W-:Y:S02]  /*fb70*/  FSEL R55, R29, -INF , !P2 ;  /* 0xff8000001d377808 */ /* 0x000fe40005000000 */
[C---:B------:R-:W-:Y:S01]  /*fb80*/  ISETP.GE.AND P2, PT, R2.reuse, R241, PT ;  /* 0x000000f10200720c */ /* 0x040fe20003f46270 */
[----:B--2---:R-:W-:Y:S01]  /*fb90*/  FMUL.FTZ R4, R111, c[0x0][0x2ec] ;  /* 0x0000bb006f047a20 */ /* 0x004fe20000410000 */
[----:B------:R-:W-:-:S02]  /*fba0*/  ISETP.GE.AND P1, PT, R2, R240, PT ;  /* 0x000000f00200720c */ /* 0x000fc40003f26270 */
[----:B------:R-:W-:Y:S02]  /*fbb0*/  ISETP.GE.AND P0, PT, R2, R239, PT ;  /* 0x000000ef0200720c */ /* 0x000fe40003f06270 */
[----:B------:R-:W-:Y:S02]  /*fbc0*/  FSEL R211, R28, -INF , !P6 ;  /* 0xff8000001cd37808 */ /* 0x000fe40007000000 */
[----:B------:R-:W-:Y:S01]  /*fbd0*/  ISETP.LT.OR P6, PT, R2, R238, P3 ;  /* 0x000000ee0200720c */ /* 0x000fe20001fc1670 */
[----:B------:R2:W-:Y:S01]  /*fbe0*/  MUFU.TANH R28, R4 ;  /* 0x00000004001c7308 */ /* 0x0005e20000002400 */
[----:B------:R-:W-:Y:S02]  /*fbf0*/  FSEL R76, R18, -INF , !P5 ;  /* 0xff800000124c7808 */ /* 0x000fe40006800000 */
[----:B------:R-:W-:Y:S01]  /*fc00*/  ISETP.NE.AND P3, PT, R3, RZ, PT ;  /* 0x000000ff0300720c */ /* 0x000fe20003f65270 */
[----:B------:R-:W-:Y:S01]  /*fc10*/  FMUL.FTZ R3, R116, c[0x0][0x2ec] ;  /* 0x0000bb0074037a20 */ /* 0x000fe20000410000 */
[----:B------:R-:W-:-:S02]  /*fc20*/  ISETP.LT.OR P5, PT, R2, R237, P2 ;  /* 0x000000ed0200720c */ /* 0x000fc400017a1670 */
[C---:B------:R-:W-:Y:S01]  /*fc30*/  ISETP.LT.OR P1, PT, R2.reuse, R236, P1 ;  /* 0x000000ec0200720c */ /* 0x040fe20000f21670 */
[----:B------:R3:W3:Y:S01]  /*fc40*/  MUFU.TANH R18, R3 ;  /* 0x0000000300127308 */ /* 0x0006e20000002400 */
[----:B------:R-:W-:Y:S02]  /*fc50*/  ISETP.LT.OR P0, PT, R2, R235, P0 ;  /* 0x000000eb0200720c */ /* 0x000fe40000701670 */
[----:B------:R-:W-:Y:S01]  /*fc60*/  IADD3 R2, R0, 0x38, RZ ;  /* 0x0000003800027810 */ /* 0x000fe20007ffe0ff */
[----:B-1----:R-:W-:Y:S01]  /*fc70*/  FMUL.FTZ R5, R117, c[0x0][0x2ec] ;  /* 0x0000bb0075057a20 */ /* 0x002fe20000410000 */
[----:B------:R-:W-:Y:S02]  /*fc80*/  FSEL R116, R19, -INF , !P3 ;  /* 0xff80000013747808 */ /* 0x000fe40005800000 */
[----:B--2---:R-:W-:Y:S01]  /*fc90*/  P2R R4, PR, RZ, 0x2 ;  /* 0x00000002ff047803 */ /* 0x004fe20000000000 */
[----:B------:R1:W-:Y:S01]  /*fca0*/  MUFU.TANH R29, R5 ;  /* 0x00000005001d7308 */ /* 0x0003e20000002400 */
[----:B------:R-:W-:-:S02]  /*fcb0*/  ISETP.GE.AND P3, PT, R2, R242, PT ;  /* 0x000000f20200720c */ /* 0x000fc40003f66270 */
[C---:B------:R-:W-:Y:S02]  /*fcc0*/  ISETP.GE.AND P2, PT, R2.reuse, R241, PT ;  /* 0x000000f10200720c */ /* 0x040fe40003f46270 */
[C---:B------:R-:W-:Y:S02]  /*fcd0*/  ISETP.GE.AND P1, PT, R2.reuse, R240, PT ;  /* 0x000000f00200720c */ /* 0x040fe40003f26270 */
[----:B---3--:R-:W-:Y:S02]  /*fce0*/  P2R R3, PR, RZ, 0x1 ;  /* 0x00000001ff037803 */ /* 0x008fe40000000000 */
[----:B------:R-:W-:Y:S02]  /*fcf0*/  ISETP.GE.AND P0, PT, R2, R239, PT ;  /* 0x000000ef0200720c */ /* 0x000fe40003f06270 */
[----:B------:R-:W-:Y:S02]  /*fd00*/  FSEL R207, R126, -INF , !P6 ;  /* 0xff8000007ecf7808 */ /* 0x000fe40007000000 */
[----:B------:R-:W-:-:S02]  /*fd10*/  FSEL R252, R124, -INF , !P5 ;  /* 0xff8000007cfc7808 */ /* 0x000fc40006800000 */
[----:B------:R-:W-:Y:S02]  /*fd20*/  ISETP.LT.OR P6, PT, R2, R238, P3 ;  /* 0x000000ee0200720c */ /* 0x000fe40001fc1670 */
[----:B-1----:R-:W-:Y:S02]  /*fd30*/  FSEL R5, R9, -INF , !P4 ;  /* 0xff80000009057808 */ /* 0x002fe40006000000 */
[----:B------:R-:W-:Y:S01]  /*fd40*/  ISETP.NE.AND P3, PT, R4, RZ, PT ;  /* 0x000000ff0400720c */ /* 0x000fe20003f65270 */
[----:B------:R-:W-:Y:S01]  /*fd50*/  FMUL.FTZ R4, R119, c[0x0][0x2ec] ;  /* 0x0000bb0077047a20 */ /* 0x000fe20000410000 */
[C---:B------:R-:W-:Y:S01]  /*fd60*/  ISETP.LT.OR P5, PT, R2.reuse, R237, P2 ;  /* 0x000000ed0200720c */ /* 0x040fe200017a1670 */
[----:B------:R1:W-:Y:S01]  /*fd70*/  STL [R1+0x98], R5 ;  /* 0x0000980501007387 */ /* 0x0003e20000100800 */
[C---:B------:R-:W-:Y:S01]  /*fd80*/  ISETP.LT.OR P1, PT, R2.reuse, R236, P1 ;  /* 0x000000ec0200720c */ /* 0x040fe20000f21670 */
[----:B------:R2:W-:Y:S01]  /*fd90*/  MUFU.TANH R19, R4 ;  /* 0x0000000400137308 */ /* 0x0005e20000002400 */
[----:B------:R-:W-:-:S02]  /*fda0*/  ISETP.LT.OR P4, PT, R2, R235, P0 ;  /* 0x000000eb0200720c */ /* 0x000fc40000781670 */
[----:B------:R-:W-:Y:S02]  /*fdb0*/  IADD3 R2, R0, 0x39, RZ ;  /* 0x0000003900027810 */ /* 0x000fe40007ffe0ff */
[----:B------:R-:W-:Y:S02]  /*fdc0*/  ISETP.NE.AND P2, PT, R3, RZ, PT ;  /* 0x000000ff0300720c */ /* 0x000fe40003f45270 */
[----:B------:R-:W-:Y:S02]  /*fdd0*/  FSEL R126, R125, -INF , !P3 ;  /* 0xff8000007d7e7808 */ /* 0x000fe40005800000 */
[----:B------:R-:W-:Y:S02]  /*fde0*/  ISETP.GE.AND P3, PT, R2, R242, PT ;  /* 0x000000f20200720c */ /* 0x000fe40003f66270 */
[----:B------:R-:W-:Y:S02]  /*fdf0*/  P2R R3, PR, RZ, 0x2 ;  /* 0x00000002ff037803 */ /* 0x000fe40000000000 */
[----:B------:R-:W-:-:S02]  /*fe00*/  FSEL R103, R27, -INF , !P2 ;  /* 0xff8000001b677808 */ /* 0x000fc40005000000 */
[----:B------:R-:W-:Y:S01]  /*fe10*/  ISETP.GE.AND P2, PT, R2, R241, PT ;  /* 0x000000f10200720c */ /* 0x000fe20003f46270 */
[----:B--2---:R-:W-:Y:S01]  /*fe20*/  FMUL.FTZ R4, R200, c[0x0][0x2ec] ;  /* 0x0000bb00c8047a20 */ /* 0x004fe20000410000 */
[C---:B------:R-:W-:Y:S02]  /*fe30*/  ISETP.GE.AND P1, PT, R2.reuse, R240, PT ;  /* 0x000000f00200720c */ /* 0x040fe40003f26270 */
[C---:B------:R-:W-:Y:S02]  /*fe40*/  ISETP.GE.AND P0, PT, R2.reuse, R239, PT ;  /* 0x000000ef0200720c */ /* 0x040fe40003f06270 */
[----:B------:R-:W-:Y:S02]  /*fe50*/  FSEL R131, R17, -INF , !P6 ;  /* 0xff80000011837808 */ /* 0x000fe40007000000 */
[----:B------:R-:W-:Y:S01]  /*fe60*/  ISETP.LT.OR P6, PT, R2, R238, P3 ;  /* 0x000000ee0200720c */ /* 0x000fe20001fc1670 */
[----:B------:R2:W-:Y:S01]  /*fe70*/  MUFU.TANH R17, R4 ;  /* 0x0000000400117308 */ /* 0x0005e20000002400 */
[----:B----4-:R-:W-:Y:S01]  /*fe80*/  FSEL R210, R8, -INF , !P5 ;  /* 0xff80000008d27808 */ /* 0x010fe20006800000 */
[----:B-1----:R-:W-:Y:S01]  /*fe90*/  FMUL.FTZ R5, R118, c[0x0][0x2ec] ;  /* 0x0000bb0076057a20 */ /* 0x002fe20000410000 */
[----:B------:R-:W-:Y:S01]  /*fea0*/  ISETP.NE.AND P3, PT, R3, RZ, PT ;  /* 0x000000ff0300720c */ /* 0x000fe20003f65270 */
[----:B------:R-:W-:Y:S01]  /*feb0*/  FMUL.FTZ R3, R201, c[0x0][0x2ec] ;  /* 0x0000bb00c9037a20 */ /* 0x000fe20000410000 */
[----:B------:R-:W-:-:S02]  /*fec0*/  ISETP.LT.OR P5, PT, R2, R237, P2 ;  /* 0x000000ed0200720c */ /* 0x000fc400017a1670 */
[C---:B------:R-:W-:Y:S01]  /*fed0*/  ISETP.LT.OR P1, PT, R2.reuse, R236, P1 ;  /* 0x000000ec0200720c */ /* 0x040fe20000f21670 */
[----:B------:R1:W-:Y:S01]  /*fee0*/  MUFU.TANH R27, R3 ;  /* 0x00000003001b7308 */ /* 0x0003e20000002400 */
[----:B------:R-:W-:Y:S02]  /*fef0*/  ISETP.LT.OR P0, PT, R2, R235, P0 ;  /* 0x000000eb0200720c */ /* 0x000fe40000701670 */
[----:B------:R-:W-:Y:S02]  /*ff00*/  IADD3 R2, R0, 0x40, RZ ;  /* 0x0000004000027810 */ /* 0x000fe40007ffe0ff */
[----:B------:R-:W-:Y:S02]  /*ff10*/  FSEL R117, R24, -INF , !P3 ;  /* 0xff80000018757808 */ /* 0x000fe40005800000 */
[----:B------:R-:W-:Y:S01]  /*ff20*/  ISETP.GE.AND P3, PT, R2, R242, PT ;  /* 0x000000f20200720c */ /* 0x000fe20003f66270 */
[----:B------:R3:W4:Y:S01]  /*ff30*/  MUFU.TANH R9, R5 ;  /* 0x0000000500097308 */ /* 0x0007220000002400 */
[----:B--2---:R-:W-:-:S02]  /*ff40*/  P2R R4, PR, RZ, 0x2 ;  /* 0x00000002ff047803 */ /* 0x004fc40000000000 */
[C---:B------:R-:W-:Y:S02]  /*ff50*/  ISETP.GE.AND P2, PT, R2.reuse, R241, PT ;  /* 0x000000f10200720c */ /* 0x040fe40003f46270 */
[C---:B------:R-:W-:Y:S02]  /*ff60*/  ISETP.GE.AND P1, PT, R2.reuse, R240, PT ;  /* 0x000000f00200720c */ /* 0x040fe40003f26270 */
[----:B------:R-:W-:Y:S01]  /*ff70*/  FSEL R124, R75, -INF , !P6 ;  /* 0xff8000004b7c7808 */ /* 0x000fe20007000000 */
[----:B------:R-:W2:Y:S01]  /*ff80*/  MUFU.TANH R8, R6 ;  /* 0x0000000600087308 */ /* 0x000ea20000002400 */
[----:B-1----:R-:W-:Y:S02]  /*ff90*/  P2R R3, PR, RZ, 0x1 ;  /* 0x00000001ff037803 */ /* 0x002fe40000000000 */
[----:B------:R-:W-:Y:S02]  /*ffa0*/  ISETP.GE.AND P0, PT, R2, R239, PT ;  /* 0x000000ef0200720c */ /* 0x000fe40003f06270 */
[----:B------:R-:W-:-:S02]  /*ffb0*/  FSEL R118, R14, -INF , !P4 ;  /* 0xff8000000e767808 */ /* 0x000fc40006000000 */
[----:B------:R-:W-:Y:S01]  /*ffc0*/  FSEL R206, R54, -INF , !P5 ;  /* 0xff80000036ce7808 */ /* 0x000fe20006800000 */
[----:B---3--:R-:W-:Y:S01]  /*ffd0*/  FMUL.FTZ R5, R203, c[0x0][0x2ec] ;  /* 0x0000bb00cb057a20 */ /* 0x008fe20000410000 */
[----:B------:R-:W-:Y:S02]  /*ffe0*/  ISETP.LT.OR P6, PT, R2, R238, P3 ;  /* 0x000000ee0200720c */ /* 0x000fe40001fc1670 */
[----:B------:R-:W-:Y:S01]  /*fff0*/  ISETP.NE.AND P3, PT, R4, RZ, PT ;  /* 0x000000ff0400720c */ /* 0x000fe20003f65270 */
[----:B------:R-:W-:Y:S01]  /*10000*/  FMUL.FTZ R4, R248, c[0x0][0x2ec] ;  /* 0x0000bb00f8047a20 */ /* 0x000fe20000410000 */
[C---:B------:R-:W-:Y:S01]  /*10010*/  ISETP.LT.OR P5, PT, R2.reuse, R237, P2 ;  /* 0x000000ed0200720c */ /* 0x040fe200017a1670 */
[----:B------:R1:W-:Y:S01]  /*10020*/  MUFU.TANH R24, R5 ;  /* 0x0000000500187308 */ /* 0x0003e20000002400 */
[C---:B------:R-:W-:Y:S02]  /*10030*/  ISETP.LT.OR P1, PT, R2.reuse, R236, P1 ;  /* 0x000000ec0200720c */ /* 0x040fe40000f21670 */
[----:B------:R-:W-:-:S02]  /*10040*/  ISETP.LT.OR P4, PT, R2, R235, P0 ;  /* 0x000000eb0200720c */ /* 0x000fc40000781670 */
[----:B------:R-:W-:Y:S02]  /*10050*/  ISETP.NE.AND P2, PT, R3, RZ, PT ;  /* 0x000000ff0300720c */ /* 0x000fe40003f45270 */
[----:B------:R-:W-:Y:S01]  /*10060*/  IADD3 R2, R0, 0x41, RZ ;  /* 0x0000004100027810 */ /* 0x000fe20007ffe0ff */
[----:B------:R3:W2:Y:S01]  /*10070*/  MUFU.TANH R14, R4 ;  /* 0x00000004000e7308 */ /* 0x0006a20000002400 */
[----:B------:R-:W-:Y:S02]  /*10080*/  FSEL R209, R53, -INF , !P3 ;  /* 0xff80000035d17808 */ /* 0x000fe40005800000 */
[----:B------:R-:W-:Y:S02]  /*10090*/  P2R R3, PR, RZ, 0x2 ;  /* 0x00000002ff037803 */ /* 0x000fe40000000000 */
[C---:B------:R-:W-:Y:S02]  /*100a0*/  ISETP.GE.AND P3, PT, R2.reuse, R242, PT ;  /* 0x000000f20200720c */ /* 0x040fe40003f66270 */
[----:B------:R-:W-:Y:S01]  /*100b0*/  FSEL R61, R35, -INF , !P2 ;  /* 0xff800000233d7808 */ /* 0x000fe20005000000 */
[----:B-1----:R-:W-:Y:S01]  /*100c0*/  FMUL.FTZ R5, R251, c[0x0][0x2ec] ;  /* 0x0000bb00fb057a20 */ /* 0x002fe20000410000 */
[----:B------:R-:W-:-:S02]  /*100d0*/  ISETP.GE.AND P2, PT, R2, R241, PT ;  /* 0x000000f10200720c */ /* 0x000fc40003f46270 */
[C---:B------:R-:W-:Y:S02]  /*100e0*/  ISETP.GE.AND P1, PT, R2.reuse, R240, PT ;  /* 0x000000f00200720c */ /* 0x040fe40003f26270 */
[C---:B------:R-:W-:Y:S02]  /*100f0*/  ISETP.GE.AND P0, PT, R2.reuse, R239, PT ;  /* 0x000000ef0200720c */ /* 0x040fe40003f06270 */
[----:B------:R-:W-:Y:S01]  /*10100*/  FSEL R123, R25, -INF , !P6 ;  /* 0xff800000197b7808 */ /* 0x000fe20007000000 */
[----:B---3--:R-:W-:Y:S01]  /*10110*/  FMUL.FTZ R4, R249, c[0x0][0x2ec] ;  /* 0x0000bb00f9047a20 */ /* 0x008fe20000410000 */
[----:B------:R-:W-:Y:S02]  /*10120*/  FSEL R130, R7, -INF , !P5 ;  /* 0xff80000007827808 */ /* 0x000fe40006800000 */
[----:B------:R-:W-:Y:S01]  /*10130*/  ISETP.LT.OR P6, PT, R2, R238, P3 ;  /* 0x000000ee0200720c */ /* 0x000fe20001fc1670 */
[----:B------:R1:W-:Y:S01]  /*10140*/  MUFU.TANH R25, R4 ;  /* 0x0000000400197308 */ /* 0x0003e20000002400 */
[----:B------:R-:W-:Y:S01]  /*10150*/  ISETP.NE.AND P3, PT, R3, RZ, PT ;  /* 0x000000ff0300720c */ /* 0x000fe20003f65270 */
[----:B------:R-:W-:Y:S01]  /*10160*/  FMUL.FTZ R3, R250, c[0x0][0x2ec] ;  /* 0x0000bb00fa037a20 */ /* 0x000fe20000410000 */
[----:B------:R-:W-:-:S02]  /*10170*/  ISETP.LT.OR P5, PT, R2, R237, P2 ;  /* 0x000000ed0200720c */ /* 0x000fc400017a1670 */
[C---:B------:R-:W-:Y:S02]  /*10180*/  ISETP.LT.OR P1, PT, R2.reuse, R236, P1 ;  /* 0x000000ec0200720c */ /* 0x040fe40000f21670 */
[----:B------:R-:W-:Y:S01]  /*10190*/  ISETP.LT.OR P0, PT, R2, R235, P0 ;  /* 0x000000eb0200720c */ /* 0x000fe20000701670 */
[----:B------:R3:W2:Y:S01]  /*101a0*/  MUFU.TANH R7, R3 ;  /* 0x0000000300077308 */ /* 0x0006a20000002400 */
[----:B------:R-:W-:Y:S02]  /*101b0*/  IADD3 R2, R0, 0x48, RZ ;  /* 0x0000004800027810 */ /* 0x000fe40007ffe0ff */
[----:B------:R-:W-:Y:S02]  /*101c0*/  FSEL R205, R23, -INF , !P3 ;  /* 0xff80000017cd7808 */ /* 0x000fe40005800000 */
[C---:B------:R-:W-:Y:S02]  /*101d0*/  ISETP.GE.AND P3, PT, R2.reuse, R242, PT ;  /* 0x000000f20200720c */ /* 0x040fe40003f66270 */
[----:B------:R-:W-:Y:S01]  /*101e0*/  ISETP.GE.AND P2, PT, R2, R241, PT ;  /* 0x000000f10200720c */ /* 0x000fe20003f46270 */
[----:B------:R2:W2:Y:S01]  /*101f0*/  MUFU.TANH R23, R5 ;  /* 0x0000000500177308 */ /* 0x0004a20000002400 */
[----:B-1----:R-:W-:-:S02]  /*10200*/  P2R R4, PR, RZ, 0x2 ;  /* 0x00000002ff047803 */ /* 0x002fc40000000000 */
[----:B------:R-:W-:Y:S02]  /*10210*/  ISETP.GE.AND P1, PT, R2, R240, PT ;  /* 0x000000f00200720c */ /* 0x000fe40003f26270 */
[----:B------:R-:W-:Y:S02]  /*10220*/  FSEL R113, R36, -INF , !P6 ;  /* 0xff80000024717808 */ /* 0x000fe40007000000 */
[C---:B------:R-:W-:Y:S02]  /*10230*/  ISETP.LT.OR P6, PT, R2.reuse, R238, P3 ;  /* 0x000000ee0200720c */ /* 0x040fe40001fc1670 */
[----:B---3--:R-:W-:Y:S02]  /*10240*/  P2R R3, PR, RZ, 0x1 ;  /* 0x00000001ff037803 */ /* 0x008fe40000000000 */
[----:B------:R-:W-:Y:S02]  /*10250*/  ISETP.GE.AND P0, PT, R2, R239, PT ;  /* 0x000000ef0200720c */ /* 0x000fe40003f06270 */
[----:B------:R-:W-:-:S02]  /*10260*/  FSEL R63, R13, -INF , !P4 ;  /* 0xff8000000d3f7808 */ /* 0x000fc40006000000 */
[----:B------:R-:W-:Y:S01]  /*10270*/  FSEL R129, R34, -INF , !P5 ;  /* 0xff80000022817808 */ /* 0x000fe20006800000 */
[----:B--2---:R-:W-:Y:S01]  /*10280*/  FMUL.FTZ R5, R247, c[0x0][0x2ec] ;  /* 0x0000bb00f7057a20 */ /* 0x004fe20000410000 */
[----:B------:R-:W-:Y:S01]  /*10290*/  ISETP.NE.AND P3, PT, R4, RZ, PT ;  /* 0x000000ff0400720c */ /* 0x000fe20003f65270 */
[----:B------:R-:W-:Y:S01]  /*102a0*/  FMUL.FTZ R4, R244, c[0x0][0x2ec] ;  /* 0x0000bb00f4047a20 */ /* 0x000fe20000410000 */
[C---:B------:R-:W-:Y:S02]  /*102b0*/  ISETP.LT.OR P5, PT, R2.reuse, R237, P2 ;  /* 0x000000ed0200720c */ /* 0x040fe400017a1670 */
[C---:B------:R-:W-:Y:S01]  /*102c0*/  ISETP.LT.OR P1, PT, R2.reuse, R236, P1 ;  /* 0x000000ec0200720c */ /* 0x040fe20000f21670 */
[----:B------:R1:W2:Y:S01]  /*102d0*/  MUFU.TANH R13, R4 ;  /* 0x00000004000d7308 */ /* 0x0002a20000002400 */
[----:B------:R-:W-:Y:S02]  /*102e0*/  ISETP.LT.OR P4, PT, R2, R235, P0 ;  /* 0x000000eb0200720c */ /* 0x000fe40000781670 */
[----:B------:R-:W-:-:S02]  /*102f0*/  ISETP.NE.AND P2, PT, R3, RZ, PT ;  /* 0x000000ff0300720c */ /* 0x000fc40003f45270 */
[----:B------:R-:W-:Y:S02]  /*10300*/  IADD3 R2, R0, 0x49, RZ ;  /* 0x0000004900027810 */ /* 0x000fe40007ffe0ff */
[----:B------:R-:W-:Y:S02]  /*10310*/  FSEL R204, R26, -INF , !P3 ;  /* 0xff8000001acc7808 */ /* 0x000fe40005800000 */
[----:B------:R-:W-:Y:S02]  /*10320*/  P2R R3, PR, RZ, 0x2 ;  /* 0x00000002ff037803 */ /* 0x000fe40000000000 */
[----:B------:R-:W-:Y:S02]  /*10330*/  ISETP.GE.AND P3, PT, R2, R242, PT ;  /* 0x000000f20200720c */ /* 0x000fe40003f66270 */
[----:B------:R-:W-:Y:S02]  /*10340*/  FSEL R119, R22, -INF , !P2 ;  /* 0xff80000016777808 */ /* 0x000fe40005000000 */
[C---:B------:R-:W-:Y:S01]  /*10350*/  ISETP.GE.AND P2, PT, R2.reuse, R241, PT ;  /* 0x000000f10200720c */ /* 0x040fe20003f46270 */
[----:B-1----:R-:W-:Y:S01]  /*10360*/  FMUL.FTZ R4, R245, c[0x0][0x2ec] ;  /* 0x0000bb00f5047a20 */ /* 0x002fe20000410000 */
[C---:B------:R-:W-:Y:S01]  /*10370*/  ISETP.GE.AND P1, PT, R2.reuse, R240, PT ;  /* 0x000000f00200720c */ /* 0x040fe20003f26270 */
[----:B------:R1:W-:Y:S01]  /*10380*/  MUFU.TANH R22, R5 ;  /* 0x0000000500167308 */ /* 0x0003e20000002400 */
[----:B------:R-:W-:-:S02]  /*10390*/  ISETP.GE.AND P0, PT, R2, R239, PT ;  /* 0x000000ef0200720c */ /* 0x000fc40003f06270 */
[----:B------:R-:W-:Y:S02]  /*103a0*/  FSEL R112, R21, -INF , !P6 ;  /* 0xff80000015707808 */ /* 0x000fe40007000000 */
[----:B------:R-:W-:Y:S02]  /*103b0*/  FSEL R128, R12, -INF , !P5 ;  /* 0xff8000000c807808 */ /* 0x000fe40006800000 */
[C---:B------:R-:W-:Y:S01]  /*103c0*/  ISETP.LT.OR P6, PT, R2.reuse, R238, P3 ;  /* 0x000000ee0200720c */ /* 0x040fe20001fc1670 */
[----:B------:R3:W-:Y:S01]  /*103d0*/  MUFU.TANH R26, R4 ;  /* 0x00000004001a7308 */ /* 0x0007e20000002400 */
[----:B------:R-:W-:Y:S02]  /*103e0*/  ISETP.NE.AND P3, PT, R3, RZ, PT ;  /* 0x000000ff0300720c */ /* 0x000fe40003f65270 */
[C---:B------:R-:W-:Y:S02]  /*103f0*/  ISETP.LT.OR P5, PT, R2.reuse, R237, P2 ;  /* 0x000000ed0200720c */ /* 0x040fe400017a1670 */
[----:B------:R-:W-:-:S02]  /*10400*/  ISETP.LT.OR P1, PT, R2, R236, P1 ;  /* 0x000000ec0200720c */ /* 0x000fc40000f21670 */
[----:B------:R-:W-:Y:S01]  /*10410*/  ISETP.LT.OR P0, PT, R2, R235, P0 ;  /* 0x000000eb0200720c */ /* 0x000fe20000701670 */
[----:B-1----:R-:W-:Y:S01]  /*10420*/  FMUL.FTZ R5, R212, c[0x0][0x2ec] ;  /* 0x0000bb00d4057a20 */ /* 0x002fe20000410000 */
[----:B------:R-:W-:Y:S02]  /*10430*/  IADD3 R2, R0, 0x50, RZ ;  /* 0x0000005000027810 */ /* 0x000fe40007ffe0ff */
[----:B------:R-:W-:Y:S02]  /*10440*/  FSEL R134, R15, -INF , !P3 ;  /* 0xff8000000f867808 */ /* 0x000fe40005800000 */
[----:B------:R-:W-:Y:S01]  /*10450*/  P2R R3, PR, RZ, 0x1 ;  /* 0x00000001ff037803 */ /* 0x000fe20000000000 */
[----:B------:R1:W-:Y:S01]  /*10460*/  MUFU.TANH R15, R5 ;  /* 0x00000005000f7308 */ /* 0x0003e20000002400 */
[----:B------:R-:W-:Y:S01]  /*10470*/  ISETP.GE.AND P3, PT, R2, R242, PT ;  /* 0x000000f20200720c */ /* 0x000fe20003f66270 */
[----:B---3--:R-:W-:Y:S01]  /*10480*/  FMUL.FTZ R4, R246, c[0x0][0x2ec] ;  /* 0x0000bb00f6047a20 */ /* 0x008fe20000410000 */
[----:B------:R-:W-:-:S02]  /*10490*/  ISETP.GE.AND P2, PT, R2, R241, PT ;  /* 0x000000f10200720c */ /* 0x000fc40003f46270 */
[----:B------:R-:W-:Y:S02]  /*104a0*/  ISETP.GE.AND P0, PT, R2, R239, PT ;  /* 0x000000ef0200720c */ /* 0x000fe40003f06270 */
[----:B------:R-:W-:Y:S01]  /*104b0*/  FSEL R110, R33, -INF , !P6 ;  /* 0xff800000216e7808 */ /* 0x000fe20007000000 */
[----:B------:R3:W2:Y:S01]  /*104c0*/  MUFU.TANH R6, R4 ;  /* 0x0000000400067308 */ /* 0x0006a20000002400 */
[----:B------:R-:W-:Y:S02]  /*104d0*/  FSEL R67, R10, -INF , !P4 ;  /* 0xff8000000a437808 */ /* 0x000fe40006000000 */
[----:B------:R-:W-:Y:S02]  /*104e0*/  FSEL R125, R30, -INF , !P5 ;  /* 0xff8000001e7d7808 */ /* 0x000fe40006800000 */
[C---:B------:R-:W-:Y:S02]  /*104f0*/  ISETP.LT.OR P6, PT, R2.reuse, R238, P3 ;  /* 0x000000ee0200720c */ /* 0x040fe40001fc1670 */
[----:B------:R-:W-:Y:S01]  /*10500*/  ISETP.LT.OR P5, PT, R2, R237, P2 ;  /* 0x000000ed0200720c */ /* 0x000fe200017a1670 */
[----:B-1----:R-:W-:Y:S01]  /*10510*/  FMUL.FTZ R5, R214, c[0x0][0x2ec] ;  /* 0x0000bb00d6057a20 */ /* 0x002fe20000410000 */
[----:B------:R-:W-:-:S02]  /*10520*/  ISETP.LT.OR P4, PT, R2, R235, P0 ;  /* 0x000000eb0200720c */ /* 0x000fc40000781670 */
[----:B------:R-:W-:Y:S01]  /*10530*/  ISETP.NE.AND P2, PT, R3, RZ, PT ;  /* 0x000000ff0300720c */ /* 0x000fe20003f45270 */
[----:B------:R1:W1:Y:S01]  /*10540*/  MUFU.TANH R10, R5 ;  /* 0x00000005000a7308 */ /* 0x0002620000002400 */
[----:B------:R-:W-:Y:S02]  /*10550*/  FSEL R107, R16, -INF , !P6 ;  /* 0xff800000106b7808 */ /* 0x000fe40007000000 */
[----:B------:R-:W-:Y:S02]  /*10560*/  FSEL R75, R20, -INF , !P2 ;  /* 0xff800000144b7808 */ /* 0x000fe40005000000 */
[----:B---3--:R-:W-:Y:S02]  /*10570*/  P2R R4, PR, RZ, 0x2 ;  /* 0x00000002ff047803 */ /* 0x008fe40000000000 */
[----:B------:R-:W-:Y:S02]  /*10580*/  ISETP.GE.AND P1, PT, R2, R240, PT ;  /* 0x000000f00200720c */ /* 0x000fe40003f26270 */
[----:B------:R-:W-:Y:S01]  /*10590*/  ISETP.NE.AND P3, PT, R4, RZ, PT ;  /* 0x000000ff0400720c */ /* 0x000fe20003f65270 */
[----:B------:R-:W-:Y:S01]  /*105a0*/  FMUL.FTZ R4, R213, c[0x0][0x2ec] ;  /* 0x0000bb00d5047a20 */ /* 0x000fe20000410000 */
[----:B------:R-:W-:-:S02]  /*105b0*/  ISETP.LT.OR P1, PT, R2, R236, P1 ;  /* 0x000000ec0200720c */ /* 0x000fc40000f21670 */
[----:B------:R-:W-:Y:S01]  /*105c0*/  IADD3 R2, R0, 0x51, RZ ;  /* 0x0000005100027810 */ /* 0x000fe20007ffe0ff */
[----:B------:R3:W2:Y:S01]  /*105d0*/  MUFU.TANH R21, R4 ;  /* 0x0000000400157308 */ /* 0x0006a20000002400 */
[----:B------:R-:W-:Y:S01]  /*105e0*/  FSEL R133, R31, -INF , !P3 ;  /* 0xff8000001f857808 */ /* 0x000fe20005800000 */
[----:B-1----:R-:W-:Y:S01]  /*105f0*/  FMUL.FTZ R5, R132, c[0x0][0x2ec] ;  /* 0x0000bb0084057a20 */ /* 0x002fe20000410000 */
[----:B------:R-:W-:Y:S02]  /*10600*/  P2R R3, PR, RZ, 0x2 ;  /* 0x00000002ff037803 */ /* 0x000fe40000000000 */
[C---:B------:R-:W-:Y:S02]  /*10610*/  ISETP.GE.AND P3, PT, R2.reuse, R242, PT ;  /* 0x000000f20200720c */ /* 0x040fe40003f66270 */
[C---:B------:R-:W-:Y:S01]  /*10620*/  ISETP.GE.AND P2, PT, R2.reuse, R241, PT ;  /* 0x000000f10200720c */ /* 0x040fe20003f46270 */
[----:B------:R1:W-:Y:S01]  /*10630*/  MUFU.TANH R12, R5 ;  /* 0x00000005000c7308 */ /* 0x0003e20000002400 */
[----:B------:R-:W-:-:S02]  /*10640*/  ISETP.GE.AND P1, PT, R2, R240, PT ;  /* 0x000000f00200720c */ /* 0x000fc40003f26270 */
[C---:B------:R-:W-:Y:S02]  /*10650*/  ISETP.GE.AND P0, PT, R2.reuse, R239, PT ;  /* 0x000000ef0200720c */ /* 0x040fe40003f06270 */
[----:B------:R-:W-:Y:S02]  /*10660*/  FSEL R111, R11, -INF , !P5 ;  /* 0xff8000000b6f7808 */ /* 0x000fe40006800000 */
[C---:B------:R-:W-:Y:S01]  /*10670*/  ISETP.LT.OR P6, PT, R2.reuse, R238, P3 ;  /* 0x000000ee0200720c */ /* 0x040fe20001fc1670 */
[----:B---3--:R-:W-:Y:S01]  /*10680*/  FMUL.FTZ R4, R215, c[0x0][0x2ec] ;  /* 0x0000bb00d7047a20 */ /* 0x008fe20000410000 */
[----:B------:R-:W-:Y:S02]  /*10690*/  ISETP.NE.AND P3, PT, R3, RZ, PT ;  /* 0x000000ff0300720c */ /* 0x000fe40003f65270 */
[C---:B------:R-:W-:Y:S01]  /*106a0*/  ISETP.LT.OR P5, PT, R2.reuse, R237, P2 ;  /* 0x000000ed0200720c */ /* 0x040fe200017a1670 */
[----:B------:R3:W2:Y:S01]  /*106b0*/  MUFU.TANH R16, R4 ;  /* 0x0000000400107308 */ /* 0x0006a20000002400 */
[----:B------:R-:W-:-:S02]  /*106c0*/  ISETP.LT.OR P1, PT, R2, R236, P1 ;  /* 0x000000ec0200720c */ /* 0x000fc40000f21670 */
[----:B------:R-:W-:Y:S01]  /*106d0*/  ISETP.LT.OR P0, PT, R2, R235, P0 ;  /* 0x000000eb0200720c */ /* 0x000fe20000701670 */
[----:B-1----:R-:W-:Y:S01]  /*106e0*/  FMUL.FTZ R5, R92, c[0x0][0x2ec] ;  /* 0x0000bb005c057a20 */ /* 0x002fe20000410000 */
[----:B------:R-:W-:Y:S02]  /*106f0*/  IADD3 R2, R0, 0x58, RZ ;  /* 0x0000005800027810 */ /* 0x000fe40007ffe0ff */
[----:B------:R-:W-:Y:S01]  /*10700*/  FSEL R132, R18, -INF , !P3 ;  /* 0xff80000012847808 */ /* 0x000fe20005800000 */
[----:B------:R1:W-:Y:S01]  /*10710*/  MUFU.TANH R20, R5 ;  /* 0x0000000500147308 */ /* 0x0003e20000002400 */
[----:B------:R-:W-:Y:S02]  /*10720*/  P2R R3, PR, RZ, 0x1 ;  /* 0x00000001ff037803 */ /* 0x000fe40000000000 */
[C---:B------:R-:W-:Y:S02]  /*10730*/  ISETP.GE.AND P3, PT, R2.reuse, R242, PT ;  /* 0x000000f20200720c */ /* 0x040fe40003f66270 */
[----:B------:R-:W-:-:S02]  /*10740*/  ISETP.GE.AND P2, PT, R2, R241, PT ;  /* 0x000000f10200720c */ /* 0x000fc40003f46270 */
[C---:B------:R-:W-:Y:S02]  /*10750*/  ISETP.GE.AND P0, PT, R2.reuse, R239, PT ;  /* 0x000000ef0200720c */ /* 0x040fe40003f06270 */
[----:B---3--:R-:W-:Y:S02]  /*10760*/  P2R R4, PR, RZ, 0x2 ;  /* 0x00000002ff047803 */ /* 0x008fe40000000000 */
[----:B------:R-:W-:Y:S02]  /*10770*/  ISETP.GE.AND P1, PT, R2, R240, PT ;  /* 0x000000f00200720c */ /* 0x000fe40003f26270 */
[----:B------:R-:W-:Y:S02]  /*10780*/  FSEL R104, R32, -INF , !P6 ;  /* 0xff80000020687808 */ /* 0x000fe40007000000 */
[----:B----4-:R-:W-:Y:S02]  /*10790*/  FSEL R64, R9, -INF , !P4 ;  /* 0xff80000009407808 */ /* 0x010fe40006000000 */
[----:B------:R-:W-:-:S02]  /*107a0*/  FSEL R108, R28, -INF , !P5 ;  /* 0xff8000001c6c7808 */ /* 0x000fc40006800000 */
[----:B------:R-:W-:Y:S02]  /*107b0*/  ISETP.LT.OR P6, PT, R2, R238, P3 ;  /* 0x000000ee0200720c */ /* 0x000fe40001fc1670 */
[----:B------:R-:W-:Y:S01]  /*107c0*/  ISETP.NE.AND P3, PT, R4, RZ, PT ;  /* 0x000000ff0400720c */ /* 0x000fe20003f65270 */
[----:B------:R-:W-:Y:S01]  /*107d0*/  FMUL.FTZ R4, R151, c[0x0][0x2ec] ;  /* 0x0000bb0097047a20 */ /* 0x000fe20000410000 */
[----:B------:R-:W-:Y:S01]  /*107e0*/  ISETP.LT.OR P5, PT, R2, R237, P2 ;  /* 0x000000ed0200720c */ /* 0x000fe200017a1670 */
[----:B-1----:R-:W-:Y:S01]  /*107f0*/  FMUL.FTZ R5, R148, c[0x0][0x2ec] ;  /* 0x0000bb0094057a20 */ /* 0x002fe20000410000 */
[C---:B------:R-:W-:Y:S01]  /*10800*/  ISETP.LT.OR P1, PT, R2.reuse, R236, P1 ;  /* 0x000000ec0200720c */ /* 0x040fe20000f21670 */
[----:B------:R1:W5:Y:S01]  /*10810*/  LDL.LU R151, [R1+0x124] ;  /* 0x0001240001977983 */ /* 0x0003620000300800 */
[----:B------:R-:W-:Y:S01]  /*10820*/  ISETP.LT.OR P4, PT, R2, R235, P0 ;  /* 0x000000eb0200720c */ /* 0x000fe20000781670 */
[----:B------:R3:W4:Y:S01]  /*10830*/  MUFU.TANH R9, R4 ;  /* 0x0000000400097308 */ /* 0x0007220000002400 */
[----:B------:R-:W-:-:S02]  /*10840*/  IADD3 R2, R0, 0x59, RZ ;  /* 0x0000005900027810 */ /* 0x000fc40007ffe0ff */
[----:B------:R-:W-:Y:S02]  /*10850*/  ISETP.NE.AND P2, PT, R3, RZ, PT ;  /* 0x000000ff0300720c */ /* 0x000fe40003f45270 */
[----:B------:R-:W-:Y:S02]  /*10860*/  FSEL R122, R29, -INF , !P3 ;  /* 0xff8000001d7a7808 */ /* 0x000fe40005800000 */
[C---:B------:R-:W-:Y:S02]  /*10870*/  ISETP.GE.AND P3, PT, R2.reuse, R242, PT ;  /* 0x000000f20200720c */ /* 0x040fe40003f66270 */
[----:B------:R-:W-:Y:S02]  /*10880*/  P2R R3, PR, RZ, 0x2 ;  /* 0x00000002ff037803 */ /* 0x000fe40000000000 */
[----:B------:R-:W-:Y:S02]  /*10890*/  FSEL R251, R19, -INF , !P2 ;  /* 0xff80000013fb7808 */ /* 0x000fe40005000000 */
[----:B------:R-:W-:-:S02]  /*108a0*/  ISETP.GE.AND P2, PT, R2, R241, PT ;  /* 0x000000f10200720c */ /* 0x000fc40003f46270 */
[----:B------:R-:W-:Y:S01]  /*108b0*/  ISETP.GE.AND P1, PT, R2, R240, PT ;  /* 0x000000f00200720c */ /* 0x000fe20003f26270 */
[----:B---3--:R-:W-:Y:S01]  /*108c0*/  FMUL.FTZ R4, R150, c[0x0][0x2ec] ;  /* 0x0000bb0096047a20 */ /* 0x008fe20000410000 */
[----:B------:R-:W-:Y:S02]  /*108d0*/  ISETP.GE.AND P0, PT, R2, R239, PT ;  /* 0x000000ef0200720c */ /* 0x000fe40003f06270 */
[----:B------:R-:W-:Y:S02]  /*108e0*/  FSEL R97, R17, -INF , !P6 ;  /* 0xff80000011617808 */ /* 0x000fe40007000000 */
[----:B------:R-:W-:Y:S01]  /*108f0*/  FSEL R105, R8, -INF , !P5 ;  /* 0xff80000008697808 */ /* 0x000fe20006800000 */
[----:B------:R-:W-:Y:S01]  /*10900*/  MUFU.TANH R18, R5 ;  /* 0x0000000500127308 */ /* 0x000fe20000002400 */
[C---:B------:R-:W-:Y:S01]  /*10910*/  ISETP.LT.OR P6, PT, R2.reuse, R238, P3 ;  /* 0x000000ee0200720c */ /* 0x040fe20001fc1670 */
[----:B------:R1:W5:Y:S01]  /*10920*/  LDL.LU R150, [R1+0x120] ;  /* 0x0001200001967983 */ /* 0x0003620000300800 */
[----:B------:R-:W-:Y:S01]  /*10930*/  ISETP.NE.AND P3, PT, R3, RZ, PT ;  /* 0x000000ff0300720c */ /* 0x000fe20003f65270 */
[----:B------:R-:W-:Y:S01]  /*10940*/  FMUL.FTZ R3, R149, c[0x0][0x2ec] ;  /* 0x0000bb0095037a20 */ /* 0x000fe20000410000 */
[C---:B------:R-:W-:Y:S01]  /*10950*/  ISETP.LT.OR P5, PT, R2.reuse, R237, P2 ;  /* 0x000000ed0200720c */ /* 0x040fe200017a1670 */
[----:B------:R1:W5:Y:S01]  /*10960*/  LDL.LU R149, [R1+0x11c] ;  /* 0x00011c0001957983 */ /* 0x0003620000300800 */
[C---:B------:R-:W-:Y:S01]  /*10970*/  ISETP.LT.OR P1, PT, R2.reuse, R236, P1 ;  /* 0x000000ec0200720c */ /* 0x040fe20000f21670 */
[----:B------:R3:W-:Y:S01]  /*10980*/  MUFU.TANH R19, R4 ;  /* 0x0000000400137308 */ /* 0x0007e20000002400 */
[----:B------:R-:W-:Y:S01]  /*10990*/  ISETP.LT.OR P0, PT, R2, R235, P0 ;  /* 0x000000eb0200720c */ /* 0x000fe20000701670 */
[----:B------:R1:W5:Y:S01]  /*109a0*/  LDL.LU R148, [R1+0x118] ;  /* 0x0001180001947983 */ /* 0x0003620000300800 */
[----:B------:R-:W-:-:S02]  /*109b0*/  IADD3 R2, R0, 0x60, RZ ;  /* 0x0000006000027810 */ /* 0x000fc40007ffe0ff */
[----:B------:R-:W-:Y:S02]  /*109c0*/  FSEL R109, R14, -INF , !P3 ;  /* 0xff8000000e6d7808 */ /* 0x000fe40005800000 */
[C---:B------:R-:W-:Y:S01]  /*109d0*/  ISETP.GE.AND P3, PT, R2.reuse, R242, PT ;  /* 0x000000f20200720c */ /* 0x040fe20003f66270 */
[----:B------:R2:W1:Y:S01]  /*109e0*/  MUFU.TANH R11, R3 ;  /* 0x00000003000b7308 */ /* 0x0004620000002400 */
[C---:B------:R-:W-:Y:S02]  /*109f0*/  ISETP.GE.AND P2, PT, R2.reuse, R241, PT ;  /* 0x000000f10200720c */ /* 0x040fe40003f46270 */
[----:B------:R-:W-:Y:S02]  /*10a00*/  FSEL R94, R27, -INF , !P6 ;  /* 0xff8000001b5e7808 */ /* 0x000fe40007000000 */
[----:B---3--:R-:W-:Y:S02]  /*10a10*/  P2R R4, PR, RZ, 0x2 ;  /* 0x00000002ff047803 */ /* 0x008fe40000000000 */
[----:B------:R-:W-:-:S02]  /*10a20*/  ISETP.GE.AND P1, PT, R2, R240, PT ;  /* 0x000000f00200720c */ /* 0x000fc40003f26270 */
[----:B------:R-:W-:Y:S02]  /*10a30*/  FSEL R250, R7, -INF , !P4 ;  /* 0xff80000007fa7808 */ /* 0x000fe40006000000 */
[----:B--2---:R-:W-:Y:S02]  /*10a40*/  P2R R3, PR, RZ, 0x1 ;  /* 0x00000001ff037803 */ /* 0x004fe40000000000 */
[----:B------:R-:W-:Y:S02]  /*10a50*/  ISETP.GE.AND P0, PT, R2, R239, PT ;  /* 0x000000ef0200720c */ /* 0x000fe40003f06270 */
[----:B------:R-:W-:Y:S02]  /*10a60*/  FSEL R98, R24, -INF , !P5 ;  /* 0xff80000018627808 */ /* 0x000fe40006800000 */
[----:B------:R-:W-:Y:S02]  /*10a70*/  ISETP.LT.OR P6, PT, R2, R238, P3 ;  /* 0x000000ee0200720c */ /* 0x000fe40001fc1670 */
[----:B------:R-:W-:-:S02]  /*10a80*/  ISETP.NE.AND P3, PT, R4, RZ, PT ;  /* 0x000000ff0400720c */ /* 0x000fc40003f65270 */
[C---:B------:R-:W-:Y:S02]  /*10a90*/  ISETP.LT.OR P5, PT, R2.reuse, R237, P2 ;  /* 0x000000ed0200720c */ /* 0x040fe400017a1670 */
[C---:B------:R-:W-:Y:S02]  /*10aa0*/  ISETP.LT.OR P1, PT, R2.reuse, R236, P1 ;  /* 0x000000ec0200720c */ /* 0x040fe40000f21670 */
[----:B------:R-:W-:Y:S02]  /*10ab0*/  ISETP.LT.OR P4, PT, R2, R235, P0 ;  /* 0x000000eb0200720c */ /* 0x000fe40000781670 */
[----:B------:R-:W-:Y:S02]  /*10ac0*/  IADD3 R2, R0, 0x61, RZ ;  /* 0x0000006100027810 */ /* 0x000fe40007ffe0ff */
[----:B------:R-:W-:Y:S02]  /*10ad0*/  ISETP.NE.AND P2, PT, R3, RZ, PT ;  /* 0x000000ff0300720c */ /* 0x000fe40003f45270 */
[----:B------:R-:W-:Y:S01]  /*10ae0*/  FSEL R106, R25, -INF , !P3 ;  /* 0xff800000196a7808 */ /* 0x000fe20005800000 */
[----:B------:R-:W-:Y:S01]  /*10af0*/  FMUL.FTZ R4, R146, c[0x0][0x2ec] ;  /* 0x0000bb0092047a20 */ /* 0x000fe20000410000 */
[----:B------:R-:W-:-:S02]  /*10b00*/  ISETP.GE.AND P3, PT, R2, R242, PT ;  /* 0x000000f20200720c */ /* 0x000fc40003f66270 */
[----:B------:R-:W-:Y:S02]  /*10b10*/  P2R R3, PR, RZ, 0x2 ;  /* 0x00000002ff037803 */ /* 0x000fe40000000000 */
[----:B------:R-:W-:Y:S02]  /*10b20*/  FSEL R249, R23, -INF , !P2 ;  /* 0xff80000017f97808 */ /* 0x000fe40005000000 */
[C---:B------:R-:W-:Y:S02]  /*10b30*/  ISETP.GE.AND P2, PT, R2.reuse, R241, PT ;  /* 0x000000f10200720c */ /* 0x040fe40003f46270 */
[C---:B------:R-:W-:Y:S02]  /*10b40*/  ISETP.GE.AND P1, PT, R2.reuse, R240, PT ;  /* 0x000000f00200720c */ /* 0x040fe40003f26270 */
        /* <DEDUP_REMOVED lines=8> */
[C---:B------:R-:W-:Y:S02]  /*10bd0*/  ISETP.LT.OR P1, PT, R2.reuse, R236, P1 ;  /* 0x000000ec0200720c */ /* 0x040fe40000f21670 */
[----:B------:R-:W-:Y:S02]  /*10be0*/  ISETP.LT.OR P0, PT, R2, R235, P0 ;  /* 0x000000eb0200720c */ /* 0x000fe40000701670 */
[----:B------:R-:W-:Y:S01]  /*10bf0*/  IADD3 R2, R0, 0x68, RZ ;  /* 0x0000006800027810 */ /* 0x000fe20007ffe0ff */
[----:B--2---:R-:W-:Y:S01]  /*10c00*/  FMUL.FTZ R4, R91, c[0x0][0x2ec] ;  /* 0x0000bb005b047a20 */ /* 0x004fe20000410000 */
[----:B------:R2:W-:Y:S01]  /*10c10*/  MUFU.TANH R17, R3 ;  /* 0x0000000300117308 */ /* 0x0005e20000002400 */
[----:B------:R-:W-:-:S02]  /*10c20*/  FSEL R99, R15, -INF , !P3 ;  /* 0xff8000000f637808 */ /* 0x000fc40005800000 */
[C---:B------:R-:W-:Y:S02]  /*10c30*/  ISETP.GE.AND P3, PT, R2.reuse, R242, PT ;  /* 0x000000f20200720c */ /* 0x040fe40003f66270 */
[----:B------:R-:W-:-:S03]  /*10c40*/  ISETP.GE.AND P2, PT, R2, R241, PT ;  /* 0x000000f10200720c */ /* 0x000fc60003f46270 */
[----:B------:R3:W-:Y:S01]  /*10c50*/  MUFU.TANH R13, R4 ;  /* 0x00000004000d7308 */ /* 0x0007e20000002400 */
[----:B------:R-:W-:Y:S01]  /*10c60*/  FSEL R87, R26, -INF , !P6 ;  /* 0xff8000001a577808 */ /* 0x000fe20007000000 */
[----:B------:R-:W-:Y:S01]  /*10c70*/  FMUL.FTZ R5, R147, c[0x0][0x2ec] ;  /* 0x0000bb0093057a20 */ /* 0x000fe20000410000 */
[----:B------:R-:W-:Y:S01]  /*10c80*/  FSEL R248, R10, -INF , !P4 ;  /* 0xff8000000af87808 */ /* 0x000fe20006000000 */
[----:B------:R-:W-:Y:S01]  /*10c90*/  FMUL.FTZ R6, R145, c[0x0][0x2ec] ;  /* 0x0000bb0091067a20 */ /* 0x000fe20000410000 */
[----:B--2---:R-:W-:Y:S01]  /*10ca0*/  P2R R3, PR, RZ, 0x1 ;  /* 0x00000001ff037803 */ /* 0x004fe20000000000 */
[----:B------:R2:W5:Y:S01]  /*10cb0*/  LDL.LU R147, [R1+0x114] ;  /* 0x0001140001937983 */ /* 0x0005620000300800 */
[----:B------:R-:W-:Y:S02]  /*10cc0*/  ISETP.GE.AND P0, PT, R2, R239, PT ;  /* 0x000000ef0200720c */ /* 0x000fe40003f06270 */
[----:B------:R-:W-:Y:S02]  /*10cd0*/  FSEL R91, R22, -INF , !P5 ;  /* 0xff800000165b7808 */ /* 0x000fe40006800000 */
[----:B---3--:R-:W-:-:S02]  /*10ce0*/  P2R R4, PR, RZ, 0x2 ;  /* 0x00000002ff047803 */ /* 0x008fc40000000000 */
[C---:B------:R-:W-:Y:S01]  /*10cf0*/  ISETP.LT.OR P6, PT, R2.reuse, R238, P3 ;  /* 0x000000ee0200720c */ /* 0x040fe20001fc1670 */
[----:B------:R-:W3:Y:S01]  /*10d00*/  MUFU.TANH R8, R5 ;  /* 0x0000000500087308 */ /* 0x000ee20000002400 */
[----:B------:R-:W-:Y:S01]  /*10d10*/  ISETP.GE.AND P1, PT, R2, R240, PT ;  /* 0x000000f00200720c */ /* 0x000fe20003f26270 */
[----:B------:R2:W5:Y:S01]  /*10d20*/  LDL.LU R146, [R1+0x110] ;  /* 0x0001100001927983 */ /* 0x0005620000300800 */
[----:B------:R-:W-:Y:S02]  /*10d30*/  ISETP.NE.AND P3, PT, R4, RZ, PT ;  /* 0x000000ff0400720c */ /* 0x000fe40003f65270 */
[C---:B------:R-:W-:Y:S01]  /*10d40*/  ISETP.LT.OR P5, PT, R2.reuse, R237, P2 ;  /* 0x000000ed0200720c */ /* 0x040fe200017a1670 */
[----:B------:R2:W5:Y:S01]  /*10d50*/  LDL.LU R145, [R1+0x10c] ;  /* 0x00010c0001917983 */ /* 0x0005620000300800 */
[C---:B------:R-:W-:Y:S02]  /*10d60*/  ISETP.LT.OR P1, PT, R2.reuse, R236, P1 ;  /* 0x000000ec0200720c */ /* 0x040fe40000f21670 */
[----:B------:R-:W-:-:S02]  /*10d70*/  ISETP.LT.OR P4, PT, R2, R235, P0 ;  /* 0x000000eb0200720c */ /* 0x000fc40000781670 */
[----:B------:R-:W-:Y:S02]  /*10d80*/  IADD3 R2, R0, 0x69, RZ ;  /* 0x0000006900027810 */ /* 0x000fe40007ffe0ff */
[----:B------:R-:W-:Y:S02]  /*10d90*/  ISETP.NE.AND P2, PT, R3, RZ, PT ;  /* 0x000000ff0300720c */ /* 0x000fe40003f45270 */
[----:B------:R-:W-:Y:S01]  /*10da0*/  FSEL R96, R21, -INF , !P3 ;  /* 0xff80000015607808 */ /* 0x000fe20005800000 */
[----:B------:R-:W-:Y:S01]  /*10db0*/  FMUL.FTZ R4, R143, c[0x0][0x2ec] ;  /* 0x0000bb008f047a20 */ /* 0x000fe20000410000 */
[----:B------:R-:W-:Y:S02]  /*10dc0*/  ISETP.GE.AND P3, PT, R2, R242, PT ;  /* 0x000000f20200720c */ /* 0x000fe40003f66270 */
[----:B------:R-:W-:Y:S02]  /*10dd0*/  P2R R3, PR, RZ, 0x2 ;  /* 0x00000002ff037803 */ /* 0x000fe40000000000 */
[----:B------:R-:W-:-:S02]  /*10de0*/  FSEL R247, R16, -INF , !P2 ;  /* 0xff80000010f77808 */ /* 0x000fc40005000000 */
[C---:B------:R-:W-:Y:S02]  /*10df0*/  ISETP.GE.AND P2, PT, R2.reuse, R241, PT ;  /* 0x000000f10200720c */ /* 0x040fe40003f46270 */
[C---:B------:R-:W-:Y:S02]  /*10e00*/  ISETP.GE.AND P1, PT, R2.reuse, R240, PT ;  /* 0x000000f00200720c */ /* 0x040fe40003f26270 */
[----:B------:R-:W-:Y:S02]  /*10e10*/  ISETP.GE.AND P0, PT, R2, R239, PT ;  /* 0x000000ef0200720c */ /* 0x000fe40003f06270 */
[----:B------:R-:W-:Y:S01]  /*10e20*/  FSEL R85, R12, -INF , !P6 ;  /* 0xff8000000c557808 */ /* 0x000fe20007000000 */
[----:B------:R1:W-:Y:S01]  /*10e30*/  MUFU.TANH R10, R4 ;  /* 0x00000004000a7308 */ /* 0x0003e20000002400 */
[----:B------:R-:W-:Y:S02]  /*10e40*/  ISETP.LT.OR P6, PT, R2, R238, P3 ;  /* 0x000000ee0200720c */ /* 0x000fe40001fc1670 */
[----:B----4-:R-:W-:-:S02]  /*10e50*/  FSEL R89, R9, -INF , !P5 ;  /* 0xff80000009597808 */ /* 0x010fc40006800000 */
[----:B------:R-:W-:Y:S01]  /*10e60*/  ISETP.NE.AND P3, PT, R3, RZ, PT ;  /* 0x000000ff0300720c */ /* 0x000fe20003f65270 */
[----:B------:R-:W-:Y:S01]  /*10e70*/  FMUL.FTZ R3, R141, c[0x0][0x2ec] ;  /* 0x0000bb008d037a20 */ /* 0x000fe20000410000 */
[C---:B------:R-:W-:Y:S02]  /*10e80*/  ISETP.LT.OR P5, PT, R2.reuse, R237, P2 ;  /* 0x000000ed0200720c */ /* 0x040fe400017a1670 */
[C---:B------:R-:W-:Y:S02]  /*10e90*/  ISETP.LT.OR P1, PT, R2.reuse, R236, P1 ;  /* 0x000000ec0200720c */ /* 0x040fe40000f21670 */
[----:B------:R-:W-:Y:S02]  /*10ea0*/  ISETP.LT.OR P0, PT, R2, R235, P0 ;  /* 0x000000eb0200720c */ /* 0x000fe40000701670 */
[----:B------:R-:W-:Y:S01]  /*10eb0*/  IADD3 R2, R0, 0x70, RZ ;  /* 0x0000007000027810 */ /* 0x000fe20007ffe0ff */
[----:B-1----:R-:W-:Y:S01]  /*10ec0*/  FMUL.FTZ R4, R142, c[0x0][0x2ec] ;  /* 0x0000bb008e047a20 */ /* 0x002fe20000410000 */
[----:B------:R-:W1:Y:S01]  /*10ed0*/  MUFU.TANH R7, R6 ;  /* 0x0000000600077308 */ /* 0x000e620000002400 */
[----:B------:R-:W-:-:S02]  /*10ee0*/  FSEL R93, R11, -INF , !P3 ;  /* 0xff8000000b5d7808 */ /* 0x000fc40005800000 */
[C---:B------:R-:W-:Y:S02]  /*10ef0*/  ISETP.GE.AND P3, PT, R2.reuse, R242, PT ;  /* 0x000000f20200720c */ /* 0x040fe40003f66270 */
[----:B------:R-:W-:-:S03]  /*10f00*/  ISETP.GE.AND P2, PT, R2, R241, PT ;  /* 0x000000f10200720c */ /* 0x000fc60003f46270 */
[----:B------:R4:W-:Y:S01]  /*10f10*/  MUFU.TANH R16, R4 ;  /* 0x0000000400107308 */ /* 0x0009e20000002400 */
[----:B------:R-:W-:Y:S01]  /*10f20*/  FMUL.FTZ R5, R144, c[0x0][0x2ec] ;  /* 0x0000bb0090057a20 */ /* 0x000fe20000410000 */
[----:B------:R-:W-:Y:S01]  /*10f30*/  FSEL R82, R20, -INF , !P6 ;  /* 0xff80000014527808 */ /* 0x000fe20007000000 */
[----:B------:R2:W5:Y:S05]  /*10f40*/  LDL.LU R144, [R1+0x108] ;  /* 0x0001080001907983 */ /* 0x00056a0000300800 */
[----:B------:R1:W-:Y:S01]  /*10f50*/  MUFU.TANH R6, R3 ;  /* 0x0000000300067308 */ /* 0x0003e20000002400 */
[----:B---3--:R-:W-:Y:S01]  /*10f60*/  FSEL R246, R8, -INF , !P4 ;  /* 0xff80000008f67808 */ /* 0x008fe20006000000 */
[----:B------:R2:W5:Y:S01]  /*10f70*/  LDL.LU R143, [R1+0x104] ;  /* 0x00010400018f7983 */ /* 0x0005620000300800 */
[----:B------:R-:W-:-:S02]  /*10f80*/  FSEL R86, R19, -INF , !P5 ;  /* 0xff80000013567808 */ /* 0x000fc40006800000 */
[----:B----4-:R-:W-:-:S03]  /*10f90*/  P2R R4, PR, RZ, 0x2 ;  /* 0x00000002ff047803 */ /* 0x010fc60000000000 */
[----:B------:R-:W3:Y:S01]  /*10fa0*/  MUFU.TANH R15, R5 ;  /* 0x00000005000f7308 */ /* 0x000ee20000002400 */
[C---:B------:R-:W-:Y:S01]  /*10fb0*/  ISETP.GE.AND P1, PT, R2.reuse, R240, PT ;  /* 0x000000f00200720c */ /* 0x040fe20003f26270 */
[----:B------:R2:W5:Y:S01]  /*10fc0*/  LDL.LU R142, [R1+0x100] ;  /* 0x00010000018e7983 */ /* 0x0005620000300800 */
[C---:B------:R-:W-:Y:S02]  /*10fd0*/  ISETP.LT.OR P6, PT, R2.reuse, R238, P3 ;  /* 0x000000ee0200720c */ /* 0x040fe40001fc1670 */
[----:B-1----:R-:W-:Y:S01]  /*10fe0*/  P2R R3, PR, RZ, 0x1 ;  /* 0x00000001ff037803 */ /* 0x002fe20000000000 */
[----:B------:R2:W5:Y:S01]  /*10ff0*/  LDL.LU R141, [R1+0xfc] ;  /* 0x0000fc00018d7983 */ /* 0x0005620000300800 */
[----:B------:R-:W-:Y:S02]  /*11000*/  ISETP.GE.AND P0, PT, R2, R239, PT ;  /* 0x000000ef0200720c */ /* 0x000fe40003f06270 */
[----:B------:R-:W-:Y:S02]  /*11010*/  ISETP.NE.AND P3, PT, R4, RZ, PT ;  /* 0x000000ff0400720c */ /* 0x000fe40003f65270 */
[----:B------:R-:W-:-:S02]  /*11020*/  ISETP.LT.OR P5, PT, R2, R237, P2 ;  /* 0x000000ed0200720c */ /* 0x000fc400017a1670 */
[C---:B------:R-:W-:Y:S02]  /*11030*/  ISETP.LT.OR P1, PT, R2.reuse, R236, P1 ;  /* 0x000000ec0200720c */ /* 0x040fe40000f21670 */
[----:B------:R-:W-:Y:S01]  /*11040*/  ISETP.LT.OR P4, PT, R2, R235, P0 ;  /* 0x000000eb0200720c */ /* 0x000fe20000781670 */
[----:B------:R-:W-:Y:S01]  /*11050*/  FMUL.FTZ R4, R139, c[0x0][0x2ec] ;  /* 0x0000bb008b047a20 */ /* 0x000fe20000410000 */
[----:B------:R-:W-:Y:S02]  /*11060*/  ISETP.NE.AND P2, PT, R3, RZ, PT ;  /* 0x000000ff0300720c */ /* 0x000fe40003f45270 */
[----:B------:R-:W-:Y:S02]  /*11070*/  IADD3 R2, R0, 0x71, RZ ;  /* 0x0000007100027810 */ /* 0x000fe40007ffe0ff */
[----:B------:R-:W-:Y:S01]  /*11080*/  FSEL R92, R18, -INF , !P3 ;  /* 0xff800000125c7808 */ /* 0x000fe20005800000 */
[----:B------:R1:W-:Y:S01]  /*11090*/  MUFU.TANH R11, R4 ;  /* 0x00000004000b7308 */ /* 0x0003e20000002400 */
[----:B------:R-:W-:-:S02]  /*110a0*/  P2R R3, PR, RZ, 0x2 ;  /* 0x00000002ff037803 */ /* 0x000fc40000000000 */
[----:B------:R-:W-:Y:S02]  /*110b0*/  ISETP.GE.AND P3, PT, R2, R242, PT ;  /* 0x000000f20200720c */ /* 0x000fe40003f66270 */
[----:B------:R-:W-:Y:S02]  /*110c0*/  FSEL R245, R14, -INF , !P2 ;  /* 0xff8000000ef57808 */ /* 0x000fe40005000000 */
[C---:B------:R-:W-:Y:S02]  /*110d0*/  ISETP.GE.AND P2, PT, R2.reuse, R241, PT ;  /* 0x000000f10200720c */ /* 0x040fe40003f46270 */
[C---:B------:R-:W-:Y:S02]  /*110e0*/  ISETP.GE.AND P1, PT, R2.reuse, R240, PT ;  /* 0x000000f00200720c */ /* 0x040fe40003f26270 */
[----:B------:R-:W-:Y:S02]  /*110f0*/  ISETP.GE.AND P0, PT, R2, R239, PT ;  /* 0x000000ef0200720c */ /* 0x000fe40003f06270 */
[----:B------:R-:W-:Y:S01]  /*11100*/  FSEL R27, R13, -INF , !P6 ;  /* 0xff8000000d1b7808 */ /* 0x000fe20007000000 */
[----:B-1----:R-:W-:Y:S01]  /*11110*/  FMUL.FTZ R4, R138, c[0x0][0x2ec] ;  /* 0x0000bb008a047a20 */ /* 0x002fe20000410000 */
[----:B------:R-:W-:-:S02]  /*11120*/  FSEL R83, R7, -INF , !P5 ;  /* 0xff80000007537808 */ /* 0x000fc40006800000 */
[----:B------:R-:W-:Y:S01]  /*11130*/  ISETP.LT.OR P6, PT, R2, R238, P3 ;  /* 0x000000ee0200720c */ /* 0x000fe20001fc1670 */
[----:B------:R-:W-:Y:S01]  /*11140*/  FMUL.FTZ R5, R140, c[0x0][0x2ec] ;  /* 0x0000bb008c057a20 */ /* 0x000fe20000410000 */
[----:B------:R-:W-:Y:S01]  /*11150*/  ISETP.NE.AND P3, PT, R3, RZ, PT ;  /* 0x000000ff0300720c */ /* 0x000fe20003f65270 */
[----:B------:R1:W-:Y:S01]  /*11160*/  MUFU.TANH R9, R4 ;  /* 0x0000000400097308 */ /* 0x0003e20000002400 */
[C---:B------:R-:W-:Y:S01]  /*11170*/  ISETP.LT.OR P5, PT, R2.reuse, R237, P2 ;  /* 0x000000ed0200720c */ /* 0x040fe200017a1670 */
[----:B------:R2:W5:Y:S01]  /*11180*/  LDL.LU R140, [R1+0xf8] ;  /* 0x0000f800018c7983 */ /* 0x0005620000300800 */
[C---:B------:R-:W-:Y:S02]  /*11190*/  ISETP.LT.OR P1, PT, R2.reuse, R236, P1 ;  /* 0x000000ec0200720c */ /* 0x040fe40000f21670 */
[----:B------:R-:W-:Y:S01]  /*111a0*/  ISETP.LT.OR P0, PT, R2, R235, P0 ;  /* 0x000000eb0200720c */ /* 0x000fe20000701670 */
[----:B------:R2:W5:Y:S01]  /*111b0*/  LDL.LU R139, [R1+0xf4] ;  /* 0x0000f400018b7983 */ /* 0x0005620000300800 */
[----:B------:R-:W-:Y:S01]  /*111c0*/  IADD3 R2, R0, 0x78, RZ ;  /* 0x0000007800027810 */ /* 0x000fe20007ffe0ff */
[----:B------:R4:W2:Y:S01]  /*111d0*/  MUFU.TANH R12, R5 ;  /* 0x00000005000c7308 */ /* 0x0008a20000002400 */
[----:B------:R-:W-:Y:S01]  /*111e0*/  FSEL R88, R10, -INF , !P3 ;  /* 0xff8000000a587808 */ /* 0x000fe20005800000 */
[----:B------:R2:W5:Y:S01]  /*111f0*/  LDL.LU R138, [R1+0xf0] ;  /* 0x0000f000018a7983 */ /* 0x0005620000300800 */
[C---:B------:R-:W-:Y:S01]  /*11200*/  ISETP.GE.AND P3, PT, R2.reuse, R242, PT ;  /* 0x000000f20200720c */ /* 0x040fe20003f66270 */
[----:B-1----:R-:W-:Y:S01]  /*11210*/  FMUL.FTZ R4, R137, c[0x0][0x2ec] ;  /* 0x0000bb0089047a20 */ /* 0x002fe20000410000 */
[----:B------:R-:W-:Y:S01]  /*11220*/  ISETP.GE.AND P2, PT, R2, R241, PT ;  /* 0x000000f10200720c */ /* 0x000fe20003f46270 */
[----:B------:R1:W5:Y:S02]  /*11230*/  LDL.LU R137, [R1+0xec] ;  /* 0x0000ec0001897983 */ /* 0x0003640000300800 */
[----:B------:R2:W-:Y:S01]  /*11240*/  MUFU.TANH R8, R4 ;  /* 0x0000000400087308 */ /* 0x0005e20000002400 */
[----:B------:R-:W-:Y:S01]  /*11250*/  P2R R3, PR, RZ, 0x1 ;  /* 0x00000001ff037803 */ /* 0x000fe20000000000 */
[----:B----4-:R-:W-:Y:S01]  /*11260*/  FMUL.FTZ R5, R136, c[0x0][0x2ec] ;  /* 0x0000bb0088057a20 */ /* 0x010fe20000410000 */
[----:B---3--:R-:W-:Y:S01]  /*11270*/  FSEL R26, R15, -INF , !P5 ;  /* 0xff8000000f1a7808 */ /* 0x008fe20006800000 */
[----:B------:R1:W5:Y:S01]  /*11280*/  LDL.LU R136, [R1+0xe8] ;  /* 0x0000e80001887983 */ /* 0x0003620000300800 */
[----:B------:R-:W-:-:S03]  /*11290*/  FSEL R215, R6, -INF , !P4 ;  /* 0xff80000006d77808 */ /* 0x000fc60006000000 */
[----:B------:R3:W-:Y:S01]  /*112a0*/  MUFU.TANH R7, R5 ;  /* 0x0000000500077308 */ /* 0x0007e20000002400 */
[C---:B------:R-:W-:Y:S01]  /*112b0*/  ISETP.LT.OR P5, PT, R2.reuse, R238, P3 ;  /* 0x000000ee0200720c */ /* 0x040fe20001fa1670 */
[----:B------:R-:W-:Y:S01]  /*112c0*/  FMUL.FTZ R6, R73, c[0x0][0x2ec] ;  /* 0x0000bb0049067a20 */ /* 0x000fe20000410000 */
[----:B------:R-:W-:Y:S01]  /*112d0*/  ISETP.LT.OR P3, PT, R2, R237, P2 ;  /* 0x000000ed0200720c */ /* 0x000fe20001761670 */
[----:B------:R1:W5:Y:S01]  /*112e0*/  LDL.LU R73, [R1+0xe4] ;  /* 0x0000e40001497983 */ /* 0x0003620000300800 */
[----:B--2---:R-:W-:Y:S02]  /*112f0*/  P2R R4, PR, RZ, 0x2 ;  /* 0x00000002ff047803 */ /* 0x004fe40000000000 */
[----:B------:R-:W-:Y:S02]  /*11300*/  FSEL R25, R17, -INF , !P6 ;  /* 0xff80000011197808 */ /* 0x000fe40007000000 */
[----:B------:R-:W-:Y:S01]  /*11310*/  ISETP.NE.AND P2, PT, R4, RZ, PT ;  /* 0x000000ff0400720c */ /* 0x000fe20003f45270 */
[----:B------:R-:W-:Y:S01]  /*11320*/  FMUL.FTZ R4, R71, c[0x0][0x2ec] ;  /* 0x0000bb0047047a20 */ /* 0x000fe20000410000 */
[----:B------:R-:W-:Y:S01]  /*11330*/  ISETP.NE.AND P6, PT, R3, RZ, PT ;  /* 0x000000ff0300720c */ /* 0x000fe20003fc5270 */
[----:B---3--:R-:W-:-:S02]  /*11340*/  FMUL.FTZ R5, R72, c[0x0][0x2ec] ;  /* 0x0000bb0048057a20 */ /* 0x008fc40000410000 */
[----:B------:R1:W5:Y:S01]  /*11350*/  LDL.LU R72, [R1+0xe0] ;  /* 0x0000e00001487983 */ /* 0x0003620000300800 */
[----:B------:R-:W-:-:S03]  /*11360*/  FMUL.FTZ R3, R70, c[0x0][0x2ec] ;  /* 0x0000bb0046037a20 */ /* 0x000fc60000410000 */
[----:B------:R1:W5:Y:S04]  /*11370*/  LDL.LU R71, [R1+0xdc] ;  /* 0x0000dc0001477983 */ /* 0x0003680000300800 */
[----:B------:R1:W5:Y:S01]  /*11380*/  LDL.LU R70, [R1+0xd8] ;  /* 0x0000d80001467983 */ /* 0x0003620000300800 */
[C---:B------:R-:W-:Y:S01]  /*11390*/  ISETP.GE.AND P1, PT, R2.reuse, R240, PT ;  /* 0x000000f00200720c */ /* 0x040fe20003f26270 */
[----:B------:R-:W2:Y:S01]  /*113a0*/  MUFU.TANH R6, R6 ;  /* 0x0000000600067308 */ /* 0x000ea20000002400 */
[----:B------:R-:W-:Y:S02]  /*113b0*/  ISETP.GE.AND P0, PT, R2, R239, PT ;  /* 0x000000ef0200720c */ /* 0x000fe40003f06270 */
[----:B------:R-:W-:Y:S02]  /*113c0*/  IADD3 R0, R0, 0x79, RZ ;  /* 0x0000007900007810 */ /* 0x000fe40007ffe0ff */
[----:B------:R-:W-:-:S02]  /*113d0*/  ISETP.LT.OR P1, PT, R2, R236, P1 ;  /* 0x000000ec0200720c */ /* 0x000fc40000f21670 */
[----:B------:R-:W-:Y:S02]  /*113e0*/  FSEL R84, R16, -INF , !P2 ;  /* 0xff80000010547808 */ /* 0x000fe40005000000 */
[----:B------:R-:W-:Y:S02]  /*113f0*/  ISETP.LT.OR P4, PT, R2, R235, P0 ;  /* 0x000000eb0200720c */ /* 0x000fe40000781670 */
[C---:B------:R-:W-:Y:S02]  /*11400*/  ISETP.GE.AND P2, PT, R0.reuse, R242, PT ;  /* 0x000000f20000720c */ /* 0x040fe40003f46270 */
[----:B------:R-:W-:Y:S02]  /*11410*/  ISETP.GE.AND P0, PT, R0, R240, PT ;  /* 0x000000f00000720c */ /* 0x000fe40003f06270 */
[----:B------:R-:W-:Y:S02]  /*11420*/  P2R R2, PR, RZ, 0x2 ;  /* 0x00000002ff027803 */ /* 0x000fe40000000000 */
[----:B------:R-:W-:-:S02]  /*11430*/  FSEL R214, R12, -INF , !P6 ;  /* 0xff8000000cd67808 */ /* 0x000fc40007000000 */
[C---:B------:R-:W-:Y:S02]  /*11440*/  ISETP.LT.OR P6, PT, R0.reuse, R238, P2 ;  /* 0x000000ee0000720c */ /* 0x040fe400017c1670 */
[----:B------:R-:W-:Y:S02]  /*11450*/  ISETP.LT.OR P2, PT, R0, R236, P0 ;  /* 0x000000ec0000720c */ /* 0x000fe40000741670 */
[----:B------:R-:W-:Y:S01]  /*11460*/  ISETP.NE.AND P0, PT, R2, RZ, PT ;  /* 0x000000ff0200720c */ /* 0x000fe20003f05270 */
[----:B------:R-:W3:Y:S03]  /*11470*/  MUFU.TANH R4, R4 ;  /* 0x0000000400047308 */ /* 0x000ee60000002400 */
[----:B--2---:R-:W-:Y:S02]  /*11480*/  FSEL R81, R6, -INF , !P0 ;  /* 0xff80000006517808 */ /* 0x004fe40004000000 */
[----:B------:R-:W-:-:S03]  /*11490*/  PLOP3.LUT P0, PT, PT, PT, UP0, 0x80, 0x0 ;  /* 0x000000000000781c */ /* 0x000fc60003f0f008 */
[----:B------:R-:W2:Y:S01]  /*114a0*/  MUFU.TANH R5, R5 ;  /* 0x0000000500057308 */ /* 0x000ea20000002400 */
[----:B------:R-:W-:-:S07]  /*114b0*/  ISETP.GE.AND P1, PT, R0, R241, PT ;  /* 0x000000f10000720c */ /* 0x000fce0003f26270 */
[----:B------:R-:W4:Y:S01]  /*114c0*/  MUFU.TANH R3, R3 ;  /* 0x0000000300037308 */ /* 0x000f220000002400 */
[----:B------:R-:W-:Y:S02]  /*114d0*/  FSEL R24, R8, -INF , !P3 ;  /* 0xff80000008187808 */ /* 0x000fe40005800000 */
[C---:B------:R-:W-:Y:S02]  /*114e0*/  ISETP.GE.AND P3, PT, R0.reuse, R239, PT ;  /* 0x000000ef0000720c */ /* 0x040fe40003f66270 */
[----:B------:R-:W-:Y:S02]  /*114f0*/  FSEL R22, R11, -INF , !P5 ;  /* 0xff8000000b167808 */ /* 0x000fe40006800000 */
[C---:B------:R-:W-:Y:S02]  /*11500*/  ISETP.LT.OR P5, PT, R0.reuse, R237, P1 ;  /* 0x000000ed0000720c */ /* 0x040fe40000fa1670 */
[----:B------:R-:W-:Y:S02]  /*11510*/  ISETP.LT.OR P1, PT, R0, R235, P3 ;  /* 0x000000eb0000720c */ /* 0x000fe40001f21670 */
[----:B---3--:R-:W-:-:S02]  /*11520*/  FSEL R213, R4, -INF , !P4 ;  /* 0xff80000004d57808 */ /* 0x008fc40006000000 */
[----:B------:R-:W-:Y:S02]  /*11530*/  LOP3.LUT P4, RZ, R234, 0x80000, RZ, 0xc0, !PT ;  /* 0x00080000eaff7812 */ /* 0x000fe4000788c0ff */
[----:B------:R-:W-:Y:S02]  /*11540*/  FSEL R21, R9, -INF , !P6 ;  /* 0xff80000009157808 */ /* 0x000fe40007000000 */
[----:B------:R-:W-:Y:S02]  /*11550*/  FSEL R23, R7, -INF , !P5 ;  /* 0xff80000007177808 */ /* 0x000fe40006800000 */
[----:B--2---:R-:W-:Y:S02]  /*11560*/  FSEL R80, R5, -INF , !P2 ;  /* 0xff80000005507808 */ /* 0x004fe40005000000 */
[----:B----4-:R-:W-:Y:S01]  /*11570*/  FSEL R212, R3, -INF , !P1 ;  /* 0xff80000003d47808 */ /* 0x010fe20004800000 */
[----:B------:R-:W-:Y:S05]  /*11580*/  @!P0 BRA `(.L_x_734) ;  /* 0x000006e000008947 */ /* 0x000fea0003800000 */
[----:B-1----:R-:W2:Y:S04]  /*11590*/  LDL.64 R202, [R1+0xc8] ;  /* 0x0000c80001ca7983 */ /* 0x002ea80000100a00 */
        /* <DEDUP_REMOVED lines=107> */
.L_x_736:
[----:B------:R-:W-:Y:S05]  /*11c50*/  BSYNC B0 ;  /* 0x0000000000007941 */ /* 0x000fea0003800000 */
.L_x_735:
[----:B------:R-:W0:Y:S02]  /*11c60*/  LDGDEPBAR ;  /* 0x00000000000079af */ /* 0x000e240000000000 */
.L_x_734:
[----:B-1----:R-:W2:Y:S04]  /*11c70*/  LDL.LU R6, [R1+0x98] ;  /* 0x0000980001067983 */ /* 0x002ea80000300800 */
[----:B------:R-:W3:Y:S04]  /*11c80*/  LDL.LU R0, [R1+0x90] ;  /* 0x0000900001007983 */ /* 0x000ee80000300800 */
[----:B------:R-:W4:Y:S04]  /*11c90*/  LDL.LU R5, [R1+0x94] ;  /* 0x0000940001057983 */ /* 0x000f280000300800 */
[----:B------:R-:W4:Y:S04]  /*11ca0*/  LDL.LU R4, [R1+0x88] ;  /* 0x0000880001047983 */ /* 0x000f280000300800 */
[----:B------:R-:W4:Y:S04]  /*11cb0*/  LDL.LU R2, [R1+0x60] ;  /* 0x0000600001027983 */ /* 0x000f280000300800 */
[----:B------:R-:W4:Y:S04]  /*11cc0*/  LDL.LU R3, [R1+0x84] ;  /* 0x0000840001037983 */ /* 0x000f280000300800 */
[----:B------:R1:W-:Y:S01]  /*11cd0*/  STL [R1+0x130], R241 ;  /* 0x000130f101007387 */ /* 0x0003e20000100800 */
[----:B------:R-:W-:Y:S01]  /*11ce0*/  MOV R35, R127 ;  /* 0x0000007f00237202 */ /* 0x000fe20000000f00 */
[----:B------:R-:W-:-:S02]  /*11cf0*/  IMAD.MOV.U32 R31, RZ, RZ, R101 ;  /* 0x000000ffff1f7224 */ /* 0x000fc400078e0065 */
[----:B------:R-:W-:Y:S01]  /*11d00*/  IMAD.MOV.U32 R33, RZ, RZ, R208 ;  /* 0x000000ffff217224 */ /* 0x000fe200078e00d0 */
[----:B------:R-:W-:Y:S04]  /*11d10*/  LDSM.16.MT88.4 R16, [R216+0x8000] ;  /* 0x00800000d810783b */ /* 0x000fe80000004200 */
[----:B-1----:R-:W4:Y:S04]  /*11d20*/  LDL.LU R241, [R1+0x64] ;  /* 0x0000640001f17983 */ /* 0x002f280000300800 */
        /* <DEDUP_REMOVED lines=10> */
[----:B------:R1:W-:Y:S04]  /*11dd0*/  STL [R1+0x104], R230 ;  /* 0x000104e601007387 */ /* 0x0003e80000100800 */
[----:B------:R1:W-:Y:S04]  /*11de0*/  STL [R1+0x100], R229 ;  /* 0x000100e501007387 */ /* 0x0003e80000100800 */
[----:B------:R-:W-:Y:S04]  /*11df0*/  STL [R1+0xfc], R228 ;  /* 0x0000fce401007387 */ /* 0x000fe80000100800 */
[----:B------:R1:W-:Y:S04]  /*11e00*/  STL [R1+0xf8], R227 ;  /* 0x0000f8e301007387 */ /* 0x0003e80000100800 */
[----:B------:R1:W-:Y:S02]  /*11e10*/  STL [R1+0xf4], R226 ;  /* 0x0000f4e201007387 */ /* 0x0003e40000100800 */
[----:B-1----:R-:W-:-:S02]  /*11e20*/  MOV R232, R102 ;  /* 0x0000006600e87202 */ /* 0x002fc40000000f00 */
[----:B------:R-:W-:Y:S01]  /*11e30*/  STL [R1+0xf0], R225 ;  /* 0x0000f0e101007387 */ /* 0x000fe20000100800 */
[----:B------:R-:W-:-:S03]  /*11e40*/  MOV R231, R103 ;  /* 0x0000006700e77202 */ /* 0x000fc60000000f00 */
[----:B------:R1:W-:Y:S01]  /*11e50*/  STL [R1+0xec], R224 ;  /* 0x0000ece001007387 */ /* 0x0003e20000100800 */
[----:B------:R-:W-:-:S03]  /*11e60*/  IMAD.MOV.U32 R230, RZ, RZ, R55 ;  /* 0x000000ffffe67224 */ /* 0x000fc600078e0037 */
[----:B------:R-:W-:Y:S01]  /*11e70*/  STL [R1+0xe8], R223 ;  /* 0x0000e8df01007387 */ /* 0x000fe20000100800 */
[----:B------:R-:W-:-:S03]  /*11e80*/  IMAD.MOV.U32 R229, RZ, RZ, R116 ;  /* 0x000000ffffe57224 */ /* 0x000fc600078e0074 */
[----:B------:R-:W-:Y:S04]  /*11e90*/  STL [R1+0xe4], R222 ;  /* 0x0000e4de01007387 */ /* 0x000fe80000100800 */
[----:B------:R-:W-:Y:S01]  /*11ea0*/  STL [R1+0xe0], R221 ;  /* 0x0000e0dd01007387 */ /* 0x000fe20000100800 */
[----:B------:R-:W-:-:S03]  /*11eb0*/  MOV R227, R117 ;  /* 0x0000007500e37202 */ /* 0x000fc60000000f00 */
[----:B------:R-:W-:Y:S01]  /*11ec0*/  STL [R1+0xdc], R220 ;  /* 0x0000dcdc01007387 */ /* 0x000fe20000100800 */
[----:B------:R-:W-:-:S03]  /*11ed0*/  IMAD.MOV.U32 R226, RZ, RZ, R126 ;  /* 0x000000ffffe27224 */ /* 0x000fc600078e007e */
[----:B------:R1:W-:Y:S04]  /*11ee0*/  STL [R1+0xd8], R135 ;  /* 0x0000d88701007387 */ /* 0x0003e80000100800 */
[----:B------:R-:W4:Y:S01]  /*11ef0*/  LDL.LU R11, [R1+0x9c] ;  /* 0x00009c00010b7983 */ /* 0x000f220000300800 */
[----:B-1----:R-:W-:-:S03]  /*11f00*/  IMAD.MOV.U32 R224, RZ, RZ, R119 ;  /* 0x000000ffffe07224 */ /* 0x002fc600078e0077 */
[----:B------:R-:W4:Y:S04]  /*11f10*/  LDL.LU R10, [R1+0xa0] ;  /* 0x0000a000010a7983 */ /* 0x000f280000300800 */
[----:B------:R-:W4:Y:S04]  /*11f20*/  LDL.LU R240, [R1+0x28] ;  /* 0x0000280001f07983 */ /* 0x000f280000300800 */
[----:B------:R-:W4:Y:S01]  /*11f30*/  LDL.LU R238, [R1+0x8c] ;  /* 0x00008c0001ee7983 */ /* 0x000f220000300800 */
[----:B------:R-:W-:Y:S02]  /*11f40*/  MOV R135, R118 ;  /* 0x0000007600877202 */ /* 0x000fe40000000f00 */
[----:B--2---:R-:W-:-:S02]  /*11f50*/  MOV R221, R6 ;  /* 0x0000000600dd7202 */ /* 0x004fc40000000f00 */
[----:B---3--:R-:W-:Y:S02]  /*11f60*/  MOV R32, R0 ;  /* 0x0000000000207202 */ /* 0x008fe40000000f00 */
[----:B-----5:R-:W-:Y:S01]  /*11f70*/  FMNMX.FTZ R0, R73, R40, !PT ;  /* 0x0000002849007209 */ /* 0x020fe20007810000 */
[----:B----4-:R-:W-:-:S03]  /*11f80*/  IMAD.MOV.U32 R225, RZ, RZ, R5 ;  /* 0x000000ffffe17224 */ /* 0x010fc600078e0005 */
[----:B------:R-:W-:Y:S02]  /*11f90*/  FMNMX.FTZ R0, R43, R0, !PT ;  /* 0x000000002b007209 */ /* 0x000fe40007810000 */
[----:B------:R-:W-:Y:S02]  /*11fa0*/  MOV R228, R4 ;  /* 0x0000000400e47202 */ /* 0x000fe40000000f00 */
[----:B------:R-:W-:Y:S02]  /*11fb0*/  FMNMX.FTZ R0, R38, R0, !PT ;  /* 0x0000000026007209 */ /* 0x000fe40007810000 */
[----:B------:R-:W-:Y:S02]  /*11fc0*/  MOV R30, R2 ;  /* 0x00000002001e7202 */ /* 0x000fe40000000f00 */
[----:B------:R-:W-:Y:S01]  /*11fd0*/  FMNMX.FTZ R0, R37, R0, !PT ;  /* 0x0000000025007209 */ /* 0x000fe20007810000 */
[----:B------:R-:W-:-:S03]  /*11fe0*/  IMAD.MOV.U32 R29, RZ, RZ, R3 ;  /* 0x000000ffff1d7224 */ /* 0x000fc600078e0003 */
        /* <DEDUP_REMOVED lines=29> */
[----:B------:R-:W-:-:S04]  /*121c0*/  FMNMX.FTZ R0, R44, R0, !PT ;  /* 0x000000002c007209 */ /* 0x000fc80007810000 */
[----:B------:R-:W-:Y:S02]  /*121d0*/  FMNMX.FTZ R2, R42, R0, !PT ;  /* 0x000000002a027209 */ /* 0x000fe40007810000 */
[----:B------:R-:W-:Y:S02]  /*121e0*/  FMNMX.FTZ R0, R21, R3, !PT ;  /* 0x0000000315007209 */ /* 0x000fe40007810000 */
[----:B------:R-:W-:-:S03]  /*121f0*/  FMNMX.FTZ R2, R68, R2, !PT ;  /* 0x0000000244027209 */ /* 0x000fc60007810000 */
        /* <DEDUP_REMOVED lines=104> */
[----:B------:R-:W3:Y:S01]  /*12880*/  SHFL.BFLY PT, R7, R2, 0x1, 0x1f ;  /* 0x0c201f0002077f89 */ /* 0x000ee200000e0000 */
        /* <DEDUP_REMOVED lines=8> */
[----:B----4-:R-:W-:-:S07]  /*12910*/  FFMA.FTZ R3, R43, c[0x0][0x23c], -R4 ;  /* 0x00008f002b037a23 */ /* 0x010fce0000010804 */
[----:B------:R2:W-:Y:S01]  /*12920*/  MUFU.EX2 R222, R3 ;  /* 0x0000000300de7308 */ /* 0x0005e20000000800 */
[----:B-1----:R-:W-:-:S05]  /*12930*/  FMNMX.FTZ R0, R5, R6, !PT ;  /* 0x0000000605007209 */ /* 0x002fca0007810000 */
[----:B------:R-:W1:Y:S01]  /*12940*/  SHFL.BFLY PT, R6, R0, 0x1, 0x1f ;  /* 0x0c201f0000067f89 */ /* 0x000e6200000e0000 */
[----:B--2---:R-:W-:Y:S01]  /*12950*/  FMUL.FTZ R3, R202, c[0x0][0x23c] ;  /* 0x00008f00ca037a20 */ /* 0x004fe20000410000 */
[----:B---3--:R-:W-:-:S04]  /*12960*/  FMNMX.FTZ R201, R2, R7, !PT ;  /* 0x0000000702c97209 */ /* 0x008fc80007810000 */
[----:B------:R-:W-:-:S05]  /*12970*/  FSEL R3, R3, RZ, P2 ;  /* 0x000000ff03037208 */ /* 0x000fca0001000000 */
[--C-:B------:R-:W-:Y:S02]  /*12980*/  FFMA.FTZ R5, R41, c[0x0][0x23c], -R3.reuse ;  /* 0x00008f0029057a23 */ /* 0x100fe40000010803 */
[----:B------:R-:W-:Y:S02]  /*12990*/  FFMA.FTZ R2, R47, c[0x0][0x23c], -R3 ;  /* 0x00008f002f027a23 */ /* 0x000fe40000010803 */
[----:B------:R2:W-:Y:S01]  /*129a0*/  MUFU.EX2 R13, R5 ;  /* 0x00000005000d7308 */ /* 0x0005e20000000800 */
[----:B------:R-:W-:-:S07]  /*129b0*/  FSETP.NEU.FTZ.AND P1, PT, R201, -INF , PT ;  /* 0xff800000c900780b */ /* 0x000fce0003f3d000 */
[----:B------:R3:W-:Y:S01]  /*129c0*/  MUFU.EX2 R223, R2 ;  /* 0x0000000200df7308 */ /* 0x0007e20000000800 */
[----:B--2---:R-:W-:-:S07]  /*129d0*/  FFMA.FTZ R5, R44, c[0x0][0x23c], -R3 ;  /* 0x00008f002c057a23 */ /* 0x004fce0000010803 */
[----:B------:R2:W-:Y:S01]  /*129e0*/  MUFU.EX2 R28, R5 ;  /* 0x00000005001c7308 */ /* 0x0005e20000000800 */
[----:B---3--:R-:W-:Y:S01]  /*129f0*/  FMUL.FTZ R2, R201, c[0x0][0x23c] ;  /* 0x00008f00c9027a20 */ /* 0x008fe20000410000 */
[----:B-1----:R-:W-:-:S04]  /*12a00*/  FMNMX.FTZ R200, R0, R6, !PT ;  /* 0x0000000600c87209 */ /* 0x002fc80007810000 */
[----:B------:R-:W-:Y:S01]  /*12a10*/  FSEL R2, R2, RZ, P1 ;  /* 0x000000ff02027208 */ /* 0x000fe20000800000 */
[----:B--2---:R-:W-:-:S04]  /*12a20*/  FFMA.FTZ R5, R42, c[0x0][0x23c], -R3 ;  /* 0x00008f002a057a23 */ /* 0x004fc80000010803 */
        /* <DEDUP_REMOVED lines=13> */
[----:B------:R-:W-:Y:S01]  /*12b00*/  FSEL R7, R202, RZ, P2 ;  /* 0x000000ffca077208 */ /* 0x000fe20001000000 */
[----:B------:R-:W-:Y:S02]  /*12b10*/  FADD.FTZ R6, R73, -R6 ;  /* 0x8000000649067221 */ /* 0x000fe40000010000 */
[----:B-1----:R-:W-:-:S04]  /*12b20*/  FFMA.FTZ R5, R48, c[0x0][0x23c], -R0 ;  /* 0x00008f0030057a23 */ /* 0x002fc80000010800 */
[----:B------:R1:W-:Y:S01]  /*12b30*/  MUFU.EX2 R126, R5 ;  /* 0x00000005007e7308 */ /* 0x0003e20000000800 */
[----:B------:R-:W-:Y:S02]  /*12b40*/  FADD.FTZ R7, R72, -R7 ;  /* 0x8000000748077221 */ /* 0x000fe40000010000 */
[----:B-1----:R-:W-:-:S05]  /*12b50*/  FFMA.FTZ R5, R52, c[0x0][0x23c], -R0 ;  /* 0x00008f0034057a23 */ /* 0x002fca0000010800 */
[----:B------:R1:W-:Y:S01]  /*12b60*/  MUFU.EX2 R9, R5 ;  /* 0x0000000500097308 */ /* 0x0003e20000000800 */
[----:B------:R-:W-:Y:S02]  /*12b70*/  FMUL.FTZ R7, R7, c[0x0][0x23c] ;  /* 0x00008f0007077a20 */ /* 0x000fe40000410000 */
[----:B-1----:R-:W-:-:S05]  /*12b80*/  FFMA.FTZ R5, R50, c[0x0][0x23c], -R0 ;  /* 0x00008f0032057a23 */ /* 0x002fca0000010800 */
[----:B------:R1:W-:Y:S08]  /*12b90*/  MUFU.EX2 R237, R5 ;  /* 0x0000000500ed7308 */ /* 0x0003f00000000800 */
[----:B------:R2:W3:Y:S01]  /*12ba0*/  MUFU.EX2 R20, R7 ;  /* 0x0000000700147308 */ /* 0x0004e20000000800 */
[----:B-1----:R-:W-:Y:S01]  /*12bb0*/  FMUL.FTZ R5, R6, c[0x0][0x23c] ;  /* 0x00008f0006057a20 */ /* 0x002fe20000410000 */
[----:B------:R-:W-:-:S05]  /*12bc0*/  FSEL R6, R201, RZ, P1 ;  /* 0x000000ffc9067208 */ /* 0x000fca0000800000 */
[----:B------:R-:W-:Y:S01]  /*12bd0*/  FADD.FTZ R8, R71, -R6 ;  /* 0x8000000647087221 */ /* 0x000fe20000010000 */
[----:B------:R-:W-:Y:S01]  /*12be0*/  FSEL R6, R200, RZ, P0 ;  /* 0x000000ffc8067208 */ /* 0x000fe20000000000 */
[----:B------:R-:W1:Y:S04]  /*12bf0*/  MUFU.EX2 R5, R5 ;  /* 0x0000000500057308 */ /* 0x000e680000000800 */
[----:B------:R-:W-:Y:S02]  /*12c00*/  FADD.FTZ R6, R70, -R6 ;  /* 0x8000000646067221 */ /* 0x000fe40000010000 */
[----:B--2---:R-:W-:Y:S02]  /*12c10*/  FMUL.FTZ R7, R8, c[0x0][0x23c] ;  /* 0x00008f0008077a20 */ /* 0x004fe40000410000 */
[----:B------:R-:W-:-:S02]  /*12c20*/  FMUL.FTZ R6, R6, c[0x0][0x23c] ;  /* 0x00008f0006067a20 */ /* 0x000fc40000410000 */
[----:B------:R-:W-:Y:S02]  /*12c30*/  FFMA.FTZ R8, R51, c[0x0][0x23c], -R0 ;  /* 0x00008f0033087a23 */ /* 0x000fe40000010800 */
[----:B------:R-:W2:Y:S01]  /*12c40*/  MUFU.EX2 R7, R7 ;  /* 0x0000000700077308 */ /* 0x000ea20000000800 */
[-C--:B---3--:R-:W-:Y:S01]  /*12c50*/  FFMA.FTZ R208, R10, R20.reuse, R13 ;  /* 0x000000140ad07223 */ /* 0x088fe2000001000d */
[----:B------:R-:W-:Y:S01]  /*12c60*/  F2FP.BF16.PACK_AB R13, R223, R13 ;  /* 0x0000000ddf0d723e */ /* 0x000fe200000010ff */
[----:B------:R-:W-:Y:S01]  /*12c70*/  FMUL.FTZ R142, R142, R20 ;  /* 0x000000148e8e7220 */ /* 0x000fe20000410000 */
[----:B------:R-:W-:Y:S01]  /*12c80*/  F2FP.BF16.PACK_AB R14, R236, R34 ;  /* 0x00000022ec0e723e */ /* 0x000fe200000010ff */
[----:B-1----:R-:W-:-:S03]  /*12c90*/  FFMA.FTZ R244, R11, R5, R12 ;  /* 0x000000050bf47223 */ /* 0x002fc6000001000c */
[----:B------:R-:W1:Y:S01]  /*12ca0*/  MUFU.EX2 R6, R6 ;  /* 0x0000000600067308 */ /* 0x000e620000000800 */
[-C--:B------:R-:W-:Y:S01]  /*12cb0*/  FMUL.FTZ R140, R140, R5.reuse ;  /* 0x000000058c8c7220 */ /* 0x080fe20000410000 */
[----:B------:R-:W-:Y:S01]  /*12cc0*/  F2FP.BF16.PACK_AB R12, R222, R12 ;  /* 0x0000000cde0c723e */ /* 0x000fe200000010ff */
[----:B------:R-:W-:Y:S01]  /*12cd0*/  FMUL.FTZ R141, R141, R5 ;  /* 0x000000058d8d7220 */ /* 0x000fe20000410000 */
[----:B------:R-:W-:Y:S01]  /*12ce0*/  F2FP.BF16.PACK_AB R15, R235, R28 ;  /* 0x0000001ceb0f723e */ /* 0x000fe200000010ff */
[----:B------:R-:W-:-:S03]  /*12cf0*/  FMUL.FTZ R143, R143, R20 ;  /* 0x000000148f8f7220 */ /* 0x000fc60000410000 */
[----:B------:R3:W4:Y:S04]  /*12d00*/  MUFU.EX2 R233, R8 ;  /* 0x0000000800e97308 */ /* 0x0007280000000800 */
[----:B------:R-:W-:Y:S01]  /*12d10*/  HMMA.16816.F32.BF16 R116, R12, R16, R140 ;  /* 0x000000100c74723c */ /* 0x000fe2000004188c */
[----:B------:R-:W-:Y:S01]  /*12d20*/  F2FP.BF16.PACK_AB R10, R234, R239 ;  /* 0x000000efea0a723e */ /* 0x000fe200000010ff */
[----:B--2---:R-:W-:-:S05]  /*12d30*/  FMUL.FTZ R148, R148, R7 ;  /* 0x0000000794947220 */ /* 0x004fca0000410000 */
[----:B------:R-:W-:Y:S02]  /*12d40*/  IMAD.MOV.U32 R141, RZ, RZ, R9 ;  /* 0x000000ffff8d7224 */ /* 0x000fe400078e0009 */
[----:B------:R-:W-:Y:S02]  /*12d50*/  FMUL.FTZ R149, R149, R7 ;  /* 0x0000000795957220 */ /* 0x000fe40000410000 */
[-C--:B-1----:R-:W-:Y:S01]  /*12d60*/  FMUL.FTZ R150, R150, R6.reuse ;  /* 0x0000000696967220 */ /* 0x082fe20000410000 */
[----:B---3--:R-:W-:Y:S01]  /*12d70*/  F2FP.BF16.PACK_AB R8, R220, R127 ;  /* 0x0000007fdc08723e */ /* 0x008fe200000010ff */
[----:B------:R-:W-:Y:S01]  /*12d80*/  FMUL.FTZ R151, R151, R6 ;  /* 0x0000000697977220 */ /* 0x000fe20000410000 */
[----:B------:R-:W-:Y:S02]  /*12d90*/  F2FP.BF16.PACK_AB R9, R141, R126 ;  /* 0x0000007e8d09723e */ /* 0x000fe400000010ff */
[----:B----4-:R-:W-:Y:S01]  /*12da0*/  F2FP.BF16.PACK_AB R11, R233, R237 ;  /* 0x000000ede90b723e */ /* 0x010fe200000010ff */
[----:B------:R-:W-:-:S02]  /*12db0*/  FMUL.FTZ R144, R144, R5 ;  /* 0x0000000590907220 */ /* 0x000fc40000410000 */
[----:B------:R-:W-:Y:S02]  /*12dc0*/  FMUL.FTZ R145, R145, R5 ;  /* 0x0000000591917220 */ /* 0x000fe40000410000 */
[-C--:B------:R-:W-:Y:S02]  /*12dd0*/  FMUL.FTZ R136, R136, R7.reuse ;  /* 0x0000000788887220 */ /* 0x080fe40000410000 */
[----:B------:R-:W-:Y:S02]  /*12de0*/  FMUL.FTZ R137, R137, R7 ;  /* 0x0000000789897220 */ /* 0x000fe40000410000 */
[-C--:B------:R-:W-:Y:S02]  /*12df0*/  FMUL.FTZ R138, R138, R6.reuse ;  /* 0x000000068a8a7220 */ /* 0x080fe40000410000 */
[----:B------:R-:W-:Y:S02]  /*12e00*/  FMUL.FTZ R139, R139, R6 ;  /* 0x000000068b8b7220 */ /* 0x000fe40000410000 */
[----:B------:R-:W-:-:S02]  /*12e10*/  FMUL.FTZ R146, R146, R20 ;  /* 0x0000001492927220 */ /* 0x000fc40000410000 */
[----:B------:R-:W-:Y:S01]  /*12e20*/  FMUL.FTZ R147, R147, R20 ;  /* 0x0000001493937220 */ /* 0x000fe20000410000 */
[C---:B------:R-:W-:Y:S07]  /*12e30*/  HMMA.16816.F32.BF16 R48, R8.reuse, R18, R148 ;  /* 0x000000120830723c */ /* 0x040fee0000041894 */
[----:B------:R-:W-:Y:S01]  /*12e40*/  MOV R148, R100 ;  /* 0x0000006400947202 */ /* 0x000fe20000000f00 */
[----:B------:R-:W-:Y:S08]  /*12e50*/  HMMA.16816.F32.BF16 R52, R8, R16, R136 ;  /* 0x000000100834723c */ /* 0x000ff00000041888 */
[----:B------:R-:W-:Y:S01]  /*12e60*/  HMMA.16816.F32.BF16 R100, R12, R18, R144 ;  /* 0x000000120c64723c */ /* 0x000fe20000041890 */
[----:B------:R-:W1:Y:S01]  /*12e70*/  LDSM.16.MT88.4 R16, [R219+0x8000] ;  /* 0x00800000db10783b */ /* 0x000e620000004200 */
[----:B------:R-:W-:-:S02]  /*12e80*/  FMUL.FTZ R164, R164, R7 ;  /* 0x00000007a4a47220 */ /* 0x000fc40000410000 */
[----:B------:R-:W-:Y:S02]  /*12e90*/  FMUL.FTZ R165, R165, R7 ;  /* 0x00000007a5a57220 */ /* 0x000fe40000410000 */
[-C--:B------:R-:W-:Y:S02]  /*12ea0*/  FMUL.FTZ R166, R166, R6.reuse ;  /* 0x00000006a6a67220 */ /* 0x080fe40000410000 */
[----:B------:R-:W-:Y:S02]  /*12eb0*/  FMUL.FTZ R167, R167, R6 ;  /* 0x00000006a7a77220 */ /* 0x000fe40000410000 */
[-C--:B------:R-:W-:Y:S02]  /*12ec0*/  FMUL.FTZ R160, R160, R5.reuse ;  /* 0x00000005a0a07220 */ /* 0x080fe40000410000 */
[----:B------:R-:W-:Y:S02]  /*12ed0*/  FMUL.FTZ R161, R161, R5 ;  /* 0x00000005a1a17220 */ /* 0x000fe40000410000 */
[----:B------:R-:W-:-:S02]  /*12ee0*/  FMUL.FTZ R162, R162, R20 ;  /* 0x00000014a2a27220 */ /* 0x000fc40000410000 */
[----:B------:R-:W-:Y:S02]  /*12ef0*/  FMUL.FTZ R163, R163, R20 ;  /* 0x00000014a3a37220 */ /* 0x000fe40000410000 */
[----:B------:R-:W-:Y:S02]  /*12f00*/  IMAD.MOV.U32 R145, RZ, RZ, R67 ;  /* 0x000000ffff917224 */ /* 0x000fe400078e0043 */
[----:B------:R-:W-:Y:S01]  /*12f10*/  IMAD.MOV.U32 R137, RZ, RZ, R64 ;  /* 0x000000ffff897224 */ /* 0x000fe200078e0040 */
[----:B-1----:R-:W-:Y:S07]  /*12f20*/  HMMA.16816.F32.BF16 R40, R8, R18, R164 ;  /* 0x000000120828723c */ /* 0x002fee00000418a4 */
[----:B------:R-:W-:-:S02]  /*12f30*/  MOV R165, R66 ;  /* 0x0000004200a57202 */ /* 0x000fc40000000f00 */
[----:B------:R-:W-:Y:S02]  /*12f40*/  MOV R164, R65 ;  /* 0x0000004100a47202 */ /* 0x000fe40000000f00 */
[----:B------:R-:W-:Y:S01]  /*12f50*/  HMMA.16816.F32.BF16 R64, R12, R18, R160 ;  /* 0x000000120c40723c */ /* 0x000fe200000418a0 */
[----:B------:R-:W2:Y:S04]  /*12f60*/  LDL.LU R161, [R1+0xa4] ;  /* 0x0000a40001a17983 */ /* 0x000ea80000300800 */
[----:B------:R-:W3:Y:S01]  /*12f70*/  LDL.LU R162, [R1+0xa8] ;  /* 0x0000a80001a27983 */ /* 0x000ee20000300800 */
        /* <DEDUP_REMOVED lines=9> */
[----:B------:R-:W-:-:S02]  /*13010*/  IMAD.MOV.U32 R149, RZ, RZ, R61 ;  /* 0x000000ffff957224 */ /* 0x000fc400078e003d */
[----:B------:R-:W-:Y:S02]  /*13020*/  IMAD.MOV.U32 R143, RZ, RZ, R60 ;  /* 0x000000ffff8f7224 */ /* 0x000fe400078e003c */
[----:B------:R-:W-:Y:S01]  /*13030*/  IMAD.MOV.U32 R146, RZ, RZ, R62 ;  /* 0x000000ffff927224 */ /* 0x000fe200078e003e */
[-C--:B------:R-:W-:Y:S08]  /*13040*/  HMMA.16816.F32.BF16 R44, R8, R16.reuse, R152 ;  /* 0x00000010082c723c */ /* 0x080ff00000041898 */
[----:B------:R-:W-:Y:S01]  /*13050*/  HMMA.16816.F32.BF16 R60, R12, R16, R156 ;  /* 0x000000100c3c723c */ /* 0x000fe2000004189c */
[----:B------:R-:W1:Y:S01]  /*13060*/  LDSM.16.MT88.4 R16, [R217+0x8000] ;  /* 0x00800000d910783b */ /* 0x000e620000004200 */
[----:B------:R-:W-:-:S02]  /*13070*/  FMUL.FTZ R172, R172, R5 ;  /* 0x00000005acac7220 */ /* 0x000fc40000410000 */
[-C--:B------:R-:W-:Y:S02]  /*13080*/  FMUL.FTZ R173, R173, R5.reuse ;  /* 0x00000005adad7220 */ /* 0x080fe40000410000 */
[-C--:B------:R-:W-:Y:S02]  /*13090*/  FMUL.FTZ R176, R176, R5.reuse ;  /* 0x00000005b0b07220 */ /* 0x080fe40000410000 */
[----:B------:R-:W-:Y:S02]  /*130a0*/  FMUL.FTZ R177, R177, R5 ;  /* 0x00000005b1b17220 */ /* 0x000fe40000410000 */
[-C--:B------:R-:W-:Y:S02]  /*130b0*/  FMUL.FTZ R174, R174, R20.reuse ;  /* 0x00000014aeae7220 */ /* 0x080fe40000410000 */
[----:B------:R-:W-:Y:S02]  /*130c0*/  FMUL.FTZ R175, R175, R20 ;  /* 0x00000014afaf7220 */ /* 0x000fe40000410000 */
[----:B------:R-:W-:-:S02]  /*130d0*/  FMUL.FTZ R168, R168, R7 ;  /* 0x00000007a8a87220 */ /* 0x000fc40000410000 */
[-C--:B------:R-:W-:Y:S02]  /*130e0*/  FMUL.FTZ R169, R169, R7.reuse ;  /* 0x00000007a9a97220 */ /* 0x080fe40000410000 */
[-C--:B------:R-:W-:Y:S02]  /*130f0*/  FMUL.FTZ R170, R170, R6.reuse ;  /* 0x00000006aaaa7220 */ /* 0x080fe40000410000 */
[-C--:B------:R-:W-:Y:S02]  /*13100*/  FMUL.FTZ R171, R171, R6.reuse ;  /* 0x00000006abab7220 */ /* 0x080fe40000410000 */
[-C--:B------:R-:W-:Y:S02]  /*13110*/  FMUL.FTZ R180, R180, R7.reuse ;  /* 0x00000007b4b47220 */ /* 0x080fe40000410000 */
[----:B------:R-:W-:Y:S02]  /*13120*/  FMUL.FTZ R181, R181, R7 ;  /* 0x00000007b5b57220 */ /* 0x000fe40000410000 */
[----:B------:R-:W-:-:S02]  /*13130*/  FMUL.FTZ R182, R182, R6 ;  /* 0x00000006b6b67220 */ /* 0x000fc40000410000 */
[----:B------:R-:W-:Y:S02]  /*13140*/  FMUL.FTZ R183, R183, R6 ;  /* 0x00000006b7b77220 */ /* 0x000fe40000410000 */
[-C--:B------:R-:W-:Y:S02]  /*13150*/  FMUL.FTZ R178, R178, R20.reuse ;  /* 0x00000014b2b27220 */ /* 0x080fe40000410000 */
[----:B------:R-:W-:Y:S01]  /*13160*/  FMUL.FTZ R179, R179, R20 ;  /* 0x00000014b3b37220 */ /* 0x000fe20000410000 */
        /* <DEDUP_REMOVED lines=8> */
[----:B-1----:R-:W-:Y:S01]  /*131f0*/  HMMA.16816.F32.BF16 R36, R8, R16, R168 ;  /* 0x000000100824723c */ /* 0x002fe200000418a8 */
[----:B------:R-:W-:Y:S02]  /*13200*/  MOV R144, R69 ;  /* 0x0000004500907202 */ /* 0x000fe40000000f00 */
[----:B------:R-:W-:-:S05]  /*13210*/  MOV R166, R68 ;  /* 0x0000004400a67202 */ /* 0x000fca0000000f00 */
[----:B------:R-:W-:Y:S08]  /*13220*/  HMMA.16816.F32.BF16 R68, R12, R16, R172 ;  /* 0x000000100c44723c */ /* 0x000ff000000418ac */
[-C--:B------:R-:W-:Y:S08]  /*13230*/  HMMA.16816.F32.BF16 R32, R8, R18.reuse, R180 ;  /* 0x000000120820723c */ /* 0x080ff000000418b4 */
[----:B------:R-:W-:Y:S01]  /*13240*/  HMMA.16816.F32.BF16 R76, R12, R18, R176 ;  /* 0x000000120c4c723c */ /* 0x000fe200000418b0 */
[----:B------:R-:W1:Y:S01]  /*13250*/  LDSM.16.MT88.4 R16, [R218+0x8000] ;  /* 0x00800000da10783b */ /* 0x000e620000004200 */
[----:B------:R-:W-:Y:S01]  /*13260*/  MOV R163, R58 ;  /* 0x0000003a00a37202 */ /* 0x000fe20000000f00 */
[----:B------:R-:W-:Y:S01]  /*13270*/  IMAD.MOV.U32 R167, RZ, RZ, R74 ;  /* 0x000000ffffa77224 */ /* 0x000fe200078e004a */
[----:B------:R-:W-:Y:S01]  /*13280*/  MOV R154, R30 ;  /* 0x0000001e009a7202 */ /* 0x000fe20000000f00 */
[----:B------:R-:W-:Y:S01]  /*13290*/  IMAD.MOV.U32 R153, RZ, RZ, R29 ;  /* 0x000000ffff997224 */ /* 0x000fe200078e001d */
[----:B------:R-:W-:Y:S01]  /*132a0*/  MOV R159, R75 ;  /* 0x0000004b009f7202 */ /* 0x000fe20000000f00 */
[----:B------:R-:W-:-:S02]  /*132b0*/  FMUL.FTZ R188, R188, R5 ;  /* 0x00000005bcbc7220 */ /* 0x000fc40000410000 */
[-C--:B------:R-:W-:Y:S02]  /*132c0*/  FMUL.FTZ R189, R189, R5.reuse ;  /* 0x00000005bdbd7220 */ /* 0x080fe40000410000 */
[-C--:B------:R-:W-:Y:S02]  /*132d0*/  FMUL.FTZ R196, R196, R5.reuse ;  /* 0x00000005c4c47220 */ /* 0x080fe40000410000 */
[----:B------:R-:W-:Y:S01]  /*132e0*/  FMUL.FTZ R197, R197, R5 ;  /* 0x00000005c5c57220 */ /* 0x000fe20000410000 */
[----:B------:R-:W-:Y:S01]  /*132f0*/  MOV R5, R56 ;  /* 0x0000003800057202 */ /* 0x000fe20000000f00 */
[-C--:B------:R-:W-:Y:S02]  /*13300*/  FMUL.FTZ R192, R192, R7.reuse ;  /* 0x00000007c0c07220 */ /* 0x080fe40000410000 */
[----:B------:R-:W-:Y:S02]  /*13310*/  FMUL.FTZ R193, R193, R7 ;  /* 0x00000007c1c17220 */ /* 0x000fe40000410000 */
[----:B------:R-:W-:-:S02]  /*13320*/  FMUL.FTZ R194, R194, R6 ;  /* 0x00000006c2c27220 */ /* 0x000fc40000410000 */
[----:B------:R-:W-:Y:S02]  /*13330*/  FMUL.FTZ R195, R195, R6 ;  /* 0x00000006c3c37220 */ /* 0x000fe40000410000 */
[----:B------:R-:W-:Y:S02]  /*13340*/  IMAD.MOV.U32 R142, RZ, RZ, R31 ;  /* 0x000000ffff8e7224 */ /* 0x000fe400078e001f */
[----:B------:R-:W-:Y:S02]  /*13350*/  IMAD.MOV.U32 R151, RZ, RZ, R28 ;  /* 0x000000ffff977224 */ /* 0x000fe400078e001c */
[----:B------:R-:W-:Y:S01]  /*13360*/  IMAD.MOV.U32 R136, RZ, RZ, R57 ;  /* 0x000000ffff887224 */ /* 0x000fe200078e0039 */
[----:B-1----:R-:W-:Y:S01]  /*13370*/  HMMA.16816.F32.BF16 R28, R8, R18, R192 ;  /* 0x00000012081c723c */ /* 0x002fe200000418c0 */
[----:B------:R-:W-:Y:S02]  /*13380*/  IMAD.MOV.U32 R138, RZ, RZ, R59 ;  /* 0x000000ffff8a7224 */ /* 0x000fe400078e003b */
[----:B------:R-:W-:-:S02]  /*13390*/  FMUL.FTZ R184, R184, R7 ;  /* 0x00000007b8b87220 */ /* 0x000fc40000410000 */
[----:B------:R-:W-:Y:S02]  /*133a0*/  FMUL.FTZ R185, R185, R7 ;  /* 0x00000007b9b97220 */ /* 0x000fe40000410000 */
[-C--:B------:R-:W-:Y:S02]  /*133b0*/  FMUL.FTZ R186, R186, R6.reuse ;  /* 0x00000006baba7220 */ /* 0x080fe40000410000 */
[----:B------:R-:W-:Y:S02]  /*133c0*/  FMUL.FTZ R187, R187, R6 ;  /* 0x00000006bbbb7220 */ /* 0x000fe40000410000 */
[-C--:B------:R-:W-:Y:S02]  /*133d0*/  FMUL.FTZ R190, R190, R20.reuse ;  /* 0x00000014bebe7220 */ /* 0x080fe40000410000 */
[----:B------:R-:W-:-:S03]  /*133e0*/  FMUL.FTZ R191, R191, R20 ;  /* 0x00000014bfbf7220 */ /* 0x000fc60000410000 */
[-C--:B------:R-:W-:Y:S01]  /*133f0*/  HMMA.16816.F32.BF16 R56, R8, R16.reuse, R184 ;  /* 0x000000100838723c */ /* 0x080fe200000418b8 */
[--C-:B------:R-:W-:Y:S02]  /*13400*/  FFMA.FTZ R121, R121, c[0x0][0x23c], -R4.reuse ;  /* 0x00008f0079797a23 */ /* 0x100fe40000010804 */
[--C-:B------:R-:W-:Y:S02]  /*13410*/  FFMA.FTZ R120, R120, c[0x0][0x23c], -R4.reuse ;  /* 0x00008f0078787a23 */ /* 0x100fe40000010804 */
[--C-:B------:R-:W-:Y:S02]  /*13420*/  FFMA.FTZ R115, R115, c[0x0][0x23c], -R4.reuse ;  /* 0x00008f0073737a23 */ /* 0x100fe40000010804 */
[--C-:B------:R-:W-:Y:S01]  /*13430*/  FFMA.FTZ R186, R87, c[0x0][0x23c], -R4.reuse ;  /* 0x00008f0057ba7a23 */ /* 0x100fe20000010804 */
[----:B------:R-:W-:Y:S01]  /*13440*/  HMMA.16816.F32.BF16 R72, R12, R16, R188 ;  /* 0x000000100c48723c */ /* 0x000fe200000418bc */
        /* <DEDUP_REMOVED lines=8> */
[-C--:B------:R-:W-:Y:S02]  /*134d0*/  FMUL.FTZ R198, R198, R20.reuse ;  /* 0x00000014c6c67220 */ /* 0x080fe40000410000 */
[----:B------:R-:W-:Y:S02]  /*134e0*/  FMUL.FTZ R199, R199, R20 ;  /* 0x00000014c7c77220 */ /* 0x000fe40000410000 */
[----:B------:R-:W-:Y:S02]  /*134f0*/  FFMA.FTZ R140, R140, c[0x0][0x23c], -R3 ;  /* 0x00008f008c8c7a23 */ /* 0x000fe40000010803 */
[----:B---3--:R-:W-:Y:S02]  /*13500*/  FFMA.FTZ R126, R162, R6, R126 ;  /* 0x00000006a27e7223 */ /* 0x008fe4000001007e */
        /* <DEDUP_REMOVED lines=16> */
[----:B--2---:R-:W-:-:S02]  /*13610*/  FFMA.FTZ R127, R161, R7, R127 ;  /* 0x00000007a17f7223 */ /* 0x004fc4000001007f */
[----:B------:R-:W-:Y:S01]  /*13620*/  IMAD.MOV.U32 R150, RZ, RZ, R141 ;  /* 0x000000ffff967224 */ /* 0x000fe200078e008d */
[----:B------:R-:W-:Y:S01]  /*13630*/  MOV R141, R5 ;  /* 0x00000005008d7202 */ /* 0x000fe20000000f00 */
[----:B------:R-:W-:Y:S01]  /*13640*/  IMAD.MOV.U32 R161, RZ, RZ, R162 ;  /* 0x000000ffffa17224 */ /* 0x000fe200078e00a2 */
[----:B------:R-:W-:Y:S01]  /*13650*/  MOV R162, R163 ;  /* 0x000000a300a27202 */ /* 0x000fe20000000f00 */
[----:B------:R-:W-:Y:S02]  /*13660*/  FFMA.FTZ R5, R241, c[0x0][0x23c], -R4 ;  /* 0x00008f00f1057a23 */ /* 0x000fe40000010804 */
[----:B------:R-:W-:Y:S01]  /*13670*/  IMAD.MOV.U32 R163, RZ, RZ, R164 ;  /* 0x000000ffffa37224 */ /* 0x000fe200078e00a4 */
[----:B------:R-:W-:Y:S01]  /*13680*/  MOV R164, R165 ;  /* 0x000000a500a47202 */ /* 0x000fe20000000f00 */
[----:B------:R-:W-:Y:S01]  /*13690*/  IMAD.MOV.U32 R165, RZ, RZ, R167 ;  /* 0x000000ffffa57224 */ /* 0x000fe200078e00a7 */
[----:B------:R-:W-:Y:S01]  /*136a0*/  MOV R167, R152 ;  /* 0x0000009800a77202 */ /* 0x000fe20000000f00 */
[----:B------:R-:W-:Y:S01]  /*136b0*/  IMAD.MOV.U32 R152, RZ, RZ, R153 ;  /* 0x000000ffff987224 */ /* 0x000fe200078e0099 */
        /* <DEDUP_REMOVED lines=8> */
[----:B------:R-:W-:-:S02]  /*13740*/  IMAD.MOV.U32 R149, RZ, RZ, R150 ;  /* 0x000000ffff957224 */ /* 0x000fc400078e0096 */
[--C-:B------:R-:W-:Y:S02]  /*13750*/  FFMA.FTZ R179, R95, c[0x0][0x23c], -R3.reuse ;  /* 0x00008f005fb37a23 */ /* 0x100fe40000010803 */
[----:B------:R-:W-:Y:S01]  /*13760*/  FFMA.FTZ R185, R86, c[0x0][0x23c], -R3 ;  /* 0x00008f0056b97a23 */ /* 0x000fe20000010803 */
[----:B------:R-:W-:Y:S01]  /*13770*/  HMMA.16816.F32.BF16 R196, R12, R18, R196 ;  /* 0x000000120cc4723c */ /* 0x000fe200000418c4 */
[--C-:B------:R-:W-:Y:S02]  /*13780*/  FFMA.FTZ R6, R22, c[0x0][0x23c], -R4.reuse ;  /* 0x00008f0016067a23 */ /* 0x100fe40000010804 */
[----:B------:R-:W-:Y:S01]  /*13790*/  IMAD.MOV.U32 R90, RZ, RZ, R225 ;  /* 0x000000ffff5a7224 */ /* 0x000fe200078e00e1 */
[----:B------:R-:W-:Y:S01]  /*137a0*/  MOV R94, R220 ;  /* 0x000000dc005e7202 */ /* 0x000fe20000000f00 */
[----:B-1----:R-:W-:Y:S01]  /*137b0*/  FFMA.FTZ R5, R161, c[0x0][0x23c], -R4 ;  /* 0x00008f00a1057a23 */ /* 0x002fe20000010804 */
[----:B------:R-:W-:Y:S01]  /*137c0*/  MOV R161, R162 ;  /* 0x000000a200a17202 */ /* 0x000fe20000000f00 */
[----:B------:R-:W-:Y:S01]  /*137d0*/  IMAD.MOV.U32 R162, RZ, RZ, R163 ;  /* 0x000000ffffa27224 */ /* 0x000fe200078e00a3 */
[----:B------:R-:W-:Y:S01]  /*137e0*/  MOV R163, R164 ;  /* 0x000000a400a37202 */ /* 0x000fe20000000f00 */
[----:B------:R-:W1:Y:S01]  /*137f0*/  LDSM.16.MT88.4 R12, [R216+0x8800] ;  /* 0x00880000d80c783b */ /* 0x000e620000004200 */
[----:B------:R-:W-:Y:S01]  /*13800*/  MOV R164, R167 ;  /* 0x000000a700a47202 */ /* 0x000fe20000000f00 */
[----:B------:R-:W-:Y:S01]  /*13810*/  IMAD.MOV.U32 R167, RZ, RZ, R152 ;  /* 0x000000ffffa77224 */ /* 0x000fe200078e0098 */
[----:B------:R-:W-:Y:S01]  /*13820*/  MOV R152, R157 ;  /* 0x0000009d00987202 */ /* 0x000fe20000000f00 */
[----:B------:R-:W-:Y:S01]  /*13830*/  LDSM.16.MT88.4 R16, [R217+0x8800] ;  /* 0x00880000d910783b */ /* 0x000fe20000004200 */
[----:B------:R-:W-:Y:S01]  /*13840*/  MOV R157, R158 ;  /* 0x0000009e009d7202 */ /* 0x000fe20000000f00 */
        /* <DEDUP_REMOVED lines=8> */
[----:B------:R-:W-:Y:S01]  /*138d0*/  FFMA.FTZ R213, R213, c[0x0][0x23c], -R0 ;  /* 0x00008f00d5d57a23 */ /* 0x000fe20000010800 */
[----:B------:R-:W-:Y:S01]  /*138e0*/  MOV R149, R150 ;  /* 0x0000009600957202 */ /* 0x000fe20000000f00 */
[----:B------:R-:W-:Y:S01]  /*138f0*/  IMAD.MOV.U32 R150, RZ, RZ, R136 ;  /* 0x000000ffff967224 */ /* 0x000fe200078e0088 */
[----:B------:R-:W-:Y:S01]  /*13900*/  MOV R136, R232 ;  /* 0x000000e800887202 */ /* 0x000fe20000000f00 */
[----:B------:R-:W-:Y:S01]  /*13910*/  FFMA.FTZ R212, R212, c[0x0][0x23c], -R0 ;  /* 0x00008f00d4d47a23 */ /* 0x000fe20000010800 */
[----:B------:R2:W3:Y:S01]  /*13920*/  MUFU.EX2 R232, R5 ;  /* 0x0000000500e87308 */ /* 0x0004e20000000800 */
[----:B------:R4:W5:Y:S01]  /*13930*/  LDL.LU R241, [R1+0x130] ;  /* 0x0001300001f17983 */ /* 0x0009620000300800 */
[----:B--2---:R-:W-:Y:S01]  /*13940*/  FFMA.FTZ R5, R161, c[0x0][0x23c], -R4 ;  /* 0x00008f00a1057a23 */ /* 0x004fe20000010804 */
        /* <DEDUP_REMOVED lines=10> */
[----:B------:R-:W-:Y:S02]  /*139f0*/  IMAD.MOV.U32 R138, RZ, RZ, R230 ;  /* 0x000000ffff8a7224 */ /* 0x000fe400078e00e6 */
[----:B------:R2:W-:Y:S02]  /*13a00*/  MUFU.EX2 R230, R5 ;  /* 0x0000000500e67308 */ /* 0x0005e40000000800 */
[----:B--2---:R-:W-:Y:S01]  /*13a10*/  FFMA.FTZ R5, R161, c[0x0][0x23c], -R4 ;  /* 0x00008f00a1057a23 */ /* 0x004fe20000010804 */
[----:B------:R-:W-:-:S02]  /*13a20*/  MOV R161, R162 ;  /* 0x000000a200a17202 */ /* 0x000fc40000000f00 */
[----:B------:R-:W-:Y:S01]  /*13a30*/  MOV R162, R163 ;  /* 0x000000a300a27202 */ /* 0x000fe20000000f00 */
[----:B------:R-:W-:Y:S01]  /*13a40*/  IMAD.MOV.U32 R163, RZ, RZ, R157 ;  /* 0x000000ffffa37224 */ /* 0x000fe200078e009d */
[----:B------:R-:W-:Y:S02]  /*13a50*/  MOV R157, R146 ;  /* 0x00000092009d7202 */ /* 0x000fe40000000f00 */
[----:B------:R-:W-:Y:S01]  /*13a60*/  MOV R146, R147 ;  /* 0x0000009300927202 */ /* 0x000fe20000000f00 */
[----:B------:R-:W-:Y:S01]  /*13a70*/  IMAD.MOV.U32 R147, RZ, RZ, R150 ;  /* 0x000000ffff937224 */ /* 0x000fe200078e0096 */
[----:B------:R-:W-:Y:S01]  /*13a80*/  MOV R150, R136 ;  /* 0x0000008800967202 */ /* 0x000fe20000000f00 */
[----:B------:R2:W-:Y:S01]  /*13a90*/  MUFU.EX2 R7, R5 ;  /* 0x0000000500077308 */ /* 0x0005e20000000800 */
        /* <DEDUP_REMOVED lines=16> */
[----:B--2---:R-:W-:Y:S02]  /*13ba0*/  FFMA.FTZ R5, R175, c[0x0][0x23c], -R3 ;  /* 0x00008f00af057a23 */ /* 0x004fe40000010803 */
[----:B------:R-:W-:-:S02]  /*13bb0*/  IMAD.MOV.U32 R175, RZ, RZ, R166 ;  /* 0x000000ffffaf7224 */ /* 0x000fc400078e00a6 */
[----:B------:R-:W-:Y:S01]  /*13bc0*/  IMAD.MOV.U32 R166, RZ, RZ, R231 ;  /* 0x000000ffffa67224 */ /* 0x000fe200078e00e7 */
[----:B------:R-:W-:-:S03]  /*13bd0*/  MOV R173, R164 ;  /* 0x000000a400ad7202 */ /* 0x000fc60000000f00 */
[----:B------:R-:W-:Y:S01]  /*13be0*/  IMAD.MOV.U32 R165, RZ, RZ, R166 ;  /* 0x000000ffffa57224 */ /* 0x000fe200078e00a6 */
[----:B------:R-:W-:Y:S02]  /*13bf0*/  MOV R166, R167 ;  /* 0x000000a700a67202 */ /* 0x000fe40000000f00 */
[----:B------:R-:W-:Y:S01]  /*13c00*/  MOV R167, R152 ;  /* 0x0000009800a77202 */ /* 0x000fe20000000f00 */
[----:B------:R-:W-:Y:S01]  /*13c10*/  IMAD.MOV.U32 R152, RZ, RZ, R153 ;  /* 0x000000ffff987224 */ /* 0x000fe200078e0099 */
[----:B------:R-:W-:Y:S01]  /*13c20*/  MOV R171, R162 ;  /* 0x000000a200ab7202 */ /* 0x000fe20000000f00 */
[----:B------:R2:W1:Y:S01]  /*13c30*/  MUFU.EX2 R231, R5 ;  /* 0x0000000500e77308 */ /* 0x0004620000000800 */
[----:B------:R-:W-:Y:S02]  /*13c40*/  MOV R153, R154 ;  /* 0x0000009a00997202 */ /* 0x000fe40000000f00 */
[----:B------:R-:W-:Y:S02]  /*13c50*/  MOV R182, R170 ;  /* 0x000000aa00b67202 */ /* 0x000fe40000000f00 */
[----:B------:R-:W-:Y:S01]  /*13c60*/  MOV R154, R155 ;  /* 0x0000009b009a7202 */ /* 0x000fe20000000f00 */
[----:B------:R-:W-:Y:S01]  /*13c70*/  IMAD.MOV.U32 R155, RZ, RZ, R156 ;  /* 0x000000ffff9b7224 */ /* 0x000fe200078e009c */
[----:B------:R-:W-:-:S02]  /*13c80*/  MOV R183, R173 ;  /* 0x000000ad00b77202 */ /* 0x000fc40000000f00 */
[----:B------:R-:W-:Y:S02]  /*13c90*/  MOV R156, R142 ;  /* 0x0000008e009c7202 */ /* 0x000fe40000000f00 */
[----:B------:R-:W-:Y:S02]  /*13ca0*/  MOV R170, R174 ;  /* 0x000000ae00aa7202 */ /* 0x000fe40000000f00 */
[----:B------:R-:W-:Y:S01]  /*13cb0*/  MOV R142, R229 ;  /* 0x000000e5008e7202 */ /* 0x000fe20000000f00 */
[----:B--2---:R-:W-:Y:S01]  /*13cc0*/  FFMA.FTZ R5, R169, c[0x0][0x23c], -R3 ;  /* 0x00008f00a9057a23 */ /* 0x004fe20000010803 */
[----:B------:R-:W-:Y:S01]  /*13cd0*/  MOV R169, R171 ;  /* 0x000000ab00a97202 */ /* 0x000fe20000000f00 */
[----:B------:R-:W-:Y:S02]  /*13ce0*/  IMAD.MOV.U32 R171, RZ, RZ, R175 ;  /* 0x000000ffffab7224 */ /* 0x000fe400078e00af */
[----:B------:R2:W-:Y:S01]  /*13cf0*/  MUFU.EX2 R229, R5 ;  /* 0x0000000500e57308 */ /* 0x0005e20000000800 */
[----:B------:R-:W-:-:S02]  /*13d00*/  FFMA.FTZ R147, R211, c[0x0][0x23c], -R4 ;  /* 0x00008f00d3937a23 */ /* 0x000fc40000010804 */
[--C-:B------:R-:W-:Y:S02]  /*13d10*/  FFMA.FTZ R146, R207, c[0x0][0x23c], -R4.reuse ;  /* 0x00008f00cf927a23 */ /* 0x100fe40000010804 */
[----:B------:R-:W-:Y:S02]  /*13d20*/  FFMA.FTZ R145, R131, c[0x0][0x23c], -R4 ;  /* 0x00008f0083917a23 */ /* 0x000fe40000010804 */
[----:B--2---:R-:W-:Y:S02]  /*13d30*/  FFMA.FTZ R5, R182, c[0x0][0x23c], -R3 ;  /* 0x00008f00b6057a23 */ /* 0x004fe40000010803 */
        /* <DEDUP_REMOVED lines=16> */
[----:B------:R-:W-:Y:S02]  /*13e40*/  FFMA.FTZ R175, R97, c[0x0][0x23c], -R4 ;  /* 0x00008f0061af7a23 */ /* 0x000fe40000010804 */
[----:B------:R-:W-:Y:S01]  /*13e50*/  IMAD.MOV.U32 R152, RZ, RZ, R153 ;  /* 0x000000ffff987224 */ /* 0x000fe200078e0099 */
[----:B------:R-:W-:Y:S01]  /*13e60*/  MOV R153, R154 ;  /* 0x0000009a00997202 */ /* 0x000fe20000000f00 */
[----:B------:R-:W-:Y:S01]  /*13e70*/  FFMA.FTZ R4, R182, c[0x0][0x23c], -R2 ;  /* 0x00008f00b6047a23 */ /* 0x000fe20000010802 */
[----:B------:R-:W-:Y:S01]  /*13e80*/  MOV R154, R155 ;  /* 0x0000009b009a7202 */ /* 0x000fe20000000f00 */
[----:B------:R-:W-:Y:S01]  /*13e90*/  IMAD.MOV.U32 R155, RZ, RZ, R156 ;  /* 0x000000ffff9b7224 */ /* 0x000fe200078e009c */
[----:B------:R-:W-:Y:S01]  /*13ea0*/  MOV R156, R157 ;  /* 0x0000009d009c7202 */ /* 0x000fe20000000f00 */
[----:B------:R-:W-:Y:S01]  /*13eb0*/  FFMA.FTZ R113, R168, c[0x0][0x23c], -R3 ;  /* 0x00008f00a8717a23 */ /* 0x000fe20000010803 */
[----:B------:R-:W-:Y:S01]  /*13ec0*/  MOV R157, R158 ;  /* 0x0000009e009d7202 */ /* 0x000fe20000000f00 */
[----:B------:R2:W-:Y:S01]  /*13ed0*/  MUFU.EX2 R189, R4 ;  /* 0x0000000400bd7308 */ /* 0x0005e20000000800 */
[----:B------:R-:W-:Y:S01]  /*13ee0*/  IMAD.MOV.U32 R158, RZ, RZ, R159 ;  /* 0x000000ffff9e7224 */ /* 0x000fe200078e009f */
[----:B------:R-:W-:Y:S01]  /*13ef0*/  MOV R168, R172 ;  /* 0x000000ac00a87202 */ /* 0x000fe20000000f00 */
[----:B------:R-:W-:Y:S01]  /*13f00*/  IMAD.MOV.U32 R181, RZ, RZ, R171 ;  /* 0x000000ffffb57224 */ /* 0x000fe200078e00ab */
[----:B------:R-:W-:-:S02]  /*13f10*/  MOV R159, R143 ;  /* 0x0000008f009f7202 */ /* 0x000fc40000000f00 */
[----:B------:R-:W-:Y:S02]  /*13f20*/  MOV R172, R153 ;  /* 0x0000009900ac7202 */ /* 0x000fe40000000f00 */
[----:B------:R-:W-:Y:S01]  /*13f30*/  MOV R153, R138 ;  /* 0x0000008a00997202 */ /* 0x000fe20000000f00 */
[--C-:B------:R-:W-:Y:S01]  /*13f40*/  FFMA.FTZ R138, R210, c[0x0][0x23c], -R3.reuse ;  /* 0x00008f00d28a7a23 */ /* 0x100fe20000010803 */
[----:B------:R-:W-:Y:S01]  /*13f50*/  MOV R150, R238 ;  /* 0x000000ee00967202 */ /* 0x000fe20000000f00 */
[----:B------:R-:W-:Y:S02]  /*13f60*/  FFMA.FTZ R112, R183, c[0x0][0x23c], -R3 ;  /* 0x00008f00b7707a23 */ /* 0x000fe40000010803 */
[----:B--2---:R-:W-:Y:S01]  /*13f70*/  FFMA.FTZ R4, R170, c[0x0][0x23c], -R2 ;  /* 0x00008f00aa047a23 */ /* 0x004fe20000010802 */
[----:B------:R-:W-:Y:S01]  /*13f80*/  MOV R170, R167 ;  /* 0x000000a700aa7202 */ /* 0x000fe20000000f00 */
[----:B------:R-:W-:Y:S02]  /*13f90*/  IMAD.MOV.U32 R183, RZ, RZ, R165 ;  /* 0x000000ffffb77224 */ /* 0x000fe400078e00a5 */
[----:B------:R2:W-:Y:S01]  /*13fa0*/  MUFU.EX2 R210, R4 ;  /* 0x0000000400d27308 */ /* 0x0005e20000000800 */
[----:B------:R-:W-:Y:S01]  /*13fb0*/  MOV R165, R154 ;  /* 0x0000009a00a57202 */ /* 0x000fe20000000f00 */
[----:B------:R-:W-:Y:S01]  /*13fc0*/  IMAD.MOV.U32 R167, RZ, RZ, R159 ;  /* 0x000000ffffa77224 */ /* 0x000fe200078e009f */
[----:B------:R-:W-:Y:S01]  /*13fd0*/  MOV R136, R239 ;  /* 0x000000ef00887202 */ /* 0x000fe20000000f00 */
[----:B------:R-:W-:Y:S01]  /*13fe0*/  FFMA.FTZ R124, R169, c[0x0][0x23c], -R3 ;  /* 0x00008f00a97c7a23 */ /* 0x000fe20000010803 */
[----:B------:R-:W-:Y:S01]  /*13ff0*/  MOV R154, R158 ;  /* 0x0000009e009a7202 */ /* 0x000fe20000000f00 */
[----:B------:R-:W-:Y:S01]  /*14000*/  IMAD.MOV.U32 R171, RZ, RZ, R152 ;  /* 0x000000ffffab7224 */ /* 0x000fe200078e0098 */
[----:B------:R-:W-:-:S02]  /*14010*/  MOV R182, R160 ;  /* 0x000000a000b67202 */ /* 0x000fc40000000f00 */
[----:B------:R-:W-:Y:S02]  /*14020*/  MOV R169, R166 ;  /* 0x000000a600a97202 */ /* 0x000fe40000000f00 */
[----:B------:R-:W-:Y:S01]  /*14030*/  MOV R152, R150 ;  /* 0x0000009600987202 */ /* 0x000fe20000000f00 */
[----:B--2---:R-:W-:Y:S01]  /*14040*/  FFMA.FTZ R4, R181, c[0x0][0x23c], -R2 ;  /* 0x00008f00b5047a23 */ /* 0x004fe20000010802 */
[----:B------:R-:W-:Y:S01]  /*14050*/  MOV R150, R151 ;  /* 0x0000009700967202 */ /* 0x000fe20000000f00 */
[----:B------:R-:W-:Y:S02]  /*14060*/  IMAD.MOV.U32 R9, RZ, RZ, R165 ;  /* 0x000000ffff097224 */ /* 0x000fe400078e00a5 */
[----:B------:R2:W-:Y:S01]  /*14070*/  MUFU.EX2 R207, R4 ;  /* 0x0000000400cf7308 */ /* 0x0005e20000000800 */
        /* <DEDUP_REMOVED lines=12> */
[----:B--2---:R-:W-:Y:S01]  /*14140*/  FFMA.FTZ R4, R167, c[0x0][0x23c], -R2 ;  /* 0x00008f00a7047a23 */ /* 0x004fe20000010802 */
        /* <DEDUP_REMOVED lines=19> */
[----:B------:R-:W-:Y:S01]  /*14280*/  FFMA.FTZ R3, R9, c[0x0][0x23c], -R0 ;  /* 0x00008f0009037a23 */ /* 0x000fe20000010800 */
[----:B------:R-:W-:Y:S01]  /*14290*/  MOV R10, R166 ;  /* 0x000000a6000a7202 */ /* 0x000fe20000000f00 */
[----:B------:R-:W-:Y:S02]  /*142a0*/  FFMA.FTZ R25, R195, c[0x0][0x23c], -R2 ;  /* 0x00008f00c3197a23 */ /* 0x000fe40000010802 */
[----:B------:R-:W-:Y:S01]  /*142b0*/  IMAD.MOV.U32 R141, RZ, RZ, R240 ;  /* 0x000000ffff8d7224 */ /* 0x000fe200078e00f0 */
[----:B------:R2:W-:Y:S01]  /*142c0*/  MUFU.EX2 R206, R3 ;  /* 0x0000000300ce7308 */ /* 0x0005e20000000800 */
[----:B------:R-:W-:Y:S01]  /*142d0*/  FFMA.FTZ R27, R10, c[0x0][0x23c], -R2 ;  /* 0x00008f000a1b7a23 */ /* 0x000fe20000010802 */
[----:B------:R-:W-:Y:S01]  /*142e0*/  MOV R143, R227 ;  /* 0x000000e3008f7202 */ /* 0x000fe20000000f00 */
[----:B------:R-:W-:-:S02]  /*142f0*/  IMAD.MOV.U32 R10, RZ, RZ, R177 ;  /* 0x000000ffff0a7224 */ /* 0x000fc400078e00b1 */
[--C-:B------:R-:W-:Y:S02]  /*14300*/  FFMA.FTZ R26, R11, c[0x0][0x23c], -R2.reuse ;  /* 0x00008f000b1a7a23 */ /* 0x100fe40000010802 */
[----:B------:R-:W-:Y:S01]  /*14310*/  FFMA.FTZ R129, R209, c[0x0][0x23c], -R2 ;  /* 0x00008f00d1817a23 */ /* 0x000fe20000010802 */
[----:B------:R-:W-:Y:S01]  /*14320*/  MOV R125, R6 ;  /* 0x00000006007d7202 */ /* 0x000fe20000000f00 */
[----:B------:R-:W-:Y:S01]  /*14330*/  IMAD.MOV.U32 R166, RZ, RZ, R153 ;  /* 0x000000ffffa67224 */ /* 0x000fe200078e0099 */
[----:B---3--:R-:W-:Y:S01]  /*14340*/  F2FP.BF16.PACK_AB R8, R232, R193 ;  /* 0x000000c1e808723e */ /* 0x008fe200000010ff */
[----:B------:R-:W3:Y:S01]  /*14350*/  LDSM.16.MT88.4 R20, [R219+0x8800] ;  /* 0x00880000db14783b */ /* 0x000ee20000004200 */
[----:B-1----:R-:W-:Y:S01]  /*14360*/  F2FP.BF16.PACK_AB R9, R231, R192 ;  /* 0x000000c0e709723e */ /* 0x002fe200000010ff */
[----:B------:R-:W-:Y:S01]  /*14370*/  IMAD.MOV.U32 R82, RZ, RZ, R180 ;  /* 0x000000ffff527224 */ /* 0x000fe200078e00b4 */
[----:B------:R-:W-:Y:S01]  /*14380*/  MOV R104, R178 ;  /* 0x000000b200687202 */ /* 0x000fe20000000f00 */
[----:B------:R-:W-:Y:S01]  /*14390*/  MUFU.EX2 R140, R140 ;  /* 0x0000008c008c7308 */ /* 0x000fe20000000800 */
[----:B--2---:R-:W-:Y:S01]  /*143a0*/  FFMA.FTZ R3, R165, c[0x0][0x23c], -R0 ;  /* 0x00008f00a5037a23 */ /* 0x004fe20000010800 */
[----:B------:R-:W-:Y:S01]  /*143b0*/  MOV R153, R155 ;  /* 0x0000009b00997202 */ /* 0x000fe20000000f00 */
[----:B------:R4:W5:Y:S05]  /*143c0*/  LDL.LU R240, [R1+0x12c] ;  /* 0x00012c0001f07983 */ /* 0x00096a0000300800 */
[----:B------:R1:W2:Y:S01]  /*143d0*/  MUFU.EX2 R195, R3 ;  /* 0x0000000300c37308 */ /* 0x0002a20000000800 */
[----:B------:R-:W-:Y:S01]  /*143e0*/  MOV R155, R148 ;  /* 0x00000094009b7202 */ /* 0x000fe20000000f00 */
[----:B------:R-:W-:Y:S01]  /*143f0*/  IMAD.MOV.U32 R148, RZ, RZ, R141 ;  /* 0x000000ffff947224 */ /* 0x000fe200078e008d */
[----:B------:R-:W-:-:S05]  /*14400*/  MOV R141, R142 ;  /* 0x0000008e008d7202 */ /* 0x000fca0000000f00 */
[----:B------:R2:W2:Y:S01]  /*14410*/  MUFU.EX2 R227, R5 ;  /* 0x0000000500e37308 */ /* 0x0004a20000000800 */
[----:B------:R-:W-:Y:S02]  /*14420*/  MOV R11, R181 ;  /* 0x000000b5000b7202 */ /* 0x000fe40000000f00 */
[----:B------:R-:W-:Y:S02]  /*14430*/  MOV R209, R7 ;  /* 0x0000000700d17202 */ /* 0x000fe40000000f00 */
[----:B------:R-:W-:Y:S01]  /*14440*/  MOV R177, R168 ;  /* 0x000000a800b17202 */ /* 0x000fe20000000f00 */
[----:B------:R-:W-:Y:S01]  /*14450*/  FFMA.FTZ R130, R143, c[0x0][0x23c], -R2 ;  /* 0x00008f008f827a23 */ /* 0x000fe20000010802 */
[----:B------:R-:W-:Y:S01]  /*14460*/  MOV R165, R153 ;  /* 0x0000009900a57202 */ /* 0x000fe20000000f00 */
[----:B-1----:R-:W-:Y:S01]  /*14470*/  FFMA.FTZ R3, R228, c[0x0][0x23c], -R0 ;  /* 0x00008f00e4037a23 */ /* 0x002fe20000010800 */
[----:B------:R-:W-:Y:S01]  /*14480*/  MOV R105, R156 ;  /* 0x0000009c00697202 */ /* 0x000fe20000000f00 */
[--C-:B------:R-:W-:Y:S01]  /*14490*/  FFMA.FTZ R178, R84, c[0x0][0x23c], -R2.reuse ;  /* 0x00008f0054b27a23 */ /* 0x100fe20000010802 */
[----:B------:R-:W-:Y:S01]  /*144a0*/  MUFU.EX2 R27, R27 ;  /* 0x0000001b001b7308 */ /* 0x000fe20000000800 */
[----:B------:R-:W-:Y:S01]  /*144b0*/  MOV R142, R226 ;  /* 0x000000e2008e7202 */ /* 0x000fe20000000f00 */
[----:B------:R-:W-:Y:S01]  /*144c0*/  FFMA.FTZ R180, R81, c[0x0][0x23c], -R2 ;  /* 0x00008f0051b47a23 */ /* 0x000fe20000010802 */
[----:B------:R4:W5:Y:S05]  /*144d0*/  LDL.LU R239, [R1+0x128] ;  /* 0x0001280001ef7983 */ /* 0x00096a0000300800 */
[----:B------:R1:W-:Y:S08]  /*144e0*/  MUFU.EX2 R228, R3 ;  /* 0x0000000300e47308 */ /* 0x0003f00000000800 */
[----:B------:R3:W3:Y:S01]  /*144f0*/  MUFU.EX2 R226, R4 ;  /* 0x0000000400e27308 */ /* 0x0006e20000000800 */
[----:B------:R-:W-:Y:S01]  /*14500*/  IMAD.MOV.U32 R110, RZ, RZ, R11 ;  /* 0x000000ffff6e7224 */ /* 0x000fe200078e000b */
[----:B--2---:R-:W-:Y:S01]  /*14510*/  F2FP.BF16.PACK_AB R5, R195, R206 ;  /* 0x000000cec305723e */ /* 0x004fe200000010ff */
[----:B------:R-:W-:Y:S01]  /*14520*/  IMAD.MOV.U32 R181, RZ, RZ, R166 ;  /* 0x000000ffffb57224 */ /* 0x000fe200078e00a6 */
[----:B------:R-:W-:Y:S01]  /*14530*/  MOV R168, R167 ;  /* 0x000000a700a87202 */ /* 0x000fe20000000f00 */
[--C-:B------:R-:W-:Y:S01]  /*14540*/  FFMA.FTZ R24, R148, c[0x0][0x23c], -R2.reuse ;  /* 0x00008f0094187a23 */ /* 0x100fe20000010802 */
[----:B------:R-:W-:Y:S01]  /*14550*/  MOV R107, R177 ;  /* 0x000000b1006b7202 */ /* 0x000fe20000000f00 */
[----:B------:R-:W-:Y:S01]  /*14560*/  FFMA.FTZ R128, R141, c[0x0][0x23c], -R2 ;  /* 0x00008f008d807a23 */ /* 0x000fe20000010802 */
[----:B------:R-:W-:Y:S01]  /*14570*/  MOV R190, R165 ;  /* 0x000000a500be7202 */ /* 0x000fe20000000f00 */
[----:B-1----:R-:W-:Y:S01]  /*14580*/  FFMA.FTZ R3, R10, c[0x0][0x23c], -R0 ;  /* 0x00008f000a037a23 */ /* 0x002fe20000010800 */
[----:B------:R-:W-:Y:S01]  /*14590*/  MUFU.EX2 R26, R26 ;  /* 0x0000001a001a7308 */ /* 0x000fe20000000800 */
[----:B------:R-:W-:Y:S01]  /*145a0*/  FFMA.FTZ R131, R142, c[0x0][0x23c], -R2 ;  /* 0x00008f008e837a23 */ /* 0x000fe20000010802 */
[----:B------:R4:W5:Y:S06]  /*145b0*/  LDL.LU R238, [R1+0x124] ;  /* 0x0001240001ee7983 */ /* 0x00096c0000300800 */
[----:B------:R-:W1:Y:S01]  /*145c0*/  MUFU.EX2 R225, R3 ;  /* 0x0000000300e17308 */ /* 0x000e620000000800 */
[----:B------:R-:W-:-:S02]  /*145d0*/  F2FP.BF16.PACK_AB R10, R209, R230 ;  /* 0x000000e6d10a723e */ /* 0x000fc400000010ff */
[----:B------:R-:W-:Y:S02]  /*145e0*/  F2FP.BF16.PACK_AB R11, R227, R229 ;  /* 0x000000e5e30b723e */ /* 0x000fe400000010ff */
[----:B---3--:R-:W-:Y:S02]  /*145f0*/  F2FP.BF16.PACK_AB R4, R210, R189 ;  /* 0x000000bdd204723e */ /* 0x008fe400000010ff */
[----:B------:R-:W-:Y:S02]  /*14600*/  F2FP.BF16.PACK_AB R6, R226, R207 ;  /* 0x000000cfe206723e */ /* 0x000fe400000010ff */
[----:B-1----:R-:W-:Y:S01]  /*14610*/  F2FP.BF16.PACK_AB R7, R225, R228 ;  /* 0x000000e4e107723e */ /* 0x002fe200000010ff */
[-C--:B------:R-:W-:Y:S08]  /*14620*/  HMMA.16816.F32.BF16 R116, R8, R12.reuse, R116 ;  /* 0x0000000c0874723c */ /* 0x080ff00000041874 */
[C---:B------:R-:W-:Y:S08]  /*14630*/  HMMA.16816.F32.BF16 R52, R4.reuse, R12, R52 ;  /* 0x0000000c0434723c */ /* 0x040ff00000041834 */
[-C--:B------:R-:W-:Y:S08]  /*14640*/  HMMA.16816.F32.BF16 R48, R4, R14.reuse, R48 ;  /* 0x0000000e0430723c */ /* 0x080ff00000041830 */
[----:B------:R-:W-:Y:S01]  /*14650*/  HMMA.16816.F32.BF16 R100, R8, R14, R100 ;  /* 0x0000000e0864723c */ /* 0x000fe20000041864 */
[----:B------:R-:W1:Y:S01]  /*14660*/  LDSM.16.MT88.4 R12, [R218+0x8800] ;  /* 0x00880000da0c783b */ /* 0x000e620000004200 */
[----:B------:R-:W-:Y:S01]  /*14670*/  IMAD.MOV.U32 R166, RZ, RZ, R154 ;  /* 0x000000ffffa67224 */ /* 0x000fe200078e009a */
[----:B------:R-:W-:Y:S01]  /*14680*/  MOV R167, R155 ;  /* 0x0000009b00a77202 */ /* 0x000fe20000000f00 */
[----:B------:R-:W-:Y:S01]  /*14690*/  IMAD.MOV.U32 R108, RZ, RZ, R168 ;  /* 0x000000ffff6c7224 */ /* 0x000fe200078e00a8 */
[----:B------:R-:W-:Y:S01]  /*146a0*/  MOV R111, R181 ;  /* 0x000000b5006f7202 */ /* 0x000fe20000000f00 */
[----:B------:R-:W-:Y:S01]  /*146b0*/  FFMA.FTZ R142, R205, c[0x0][0x23c], -R2 ;  /* 0x00008f00cd8e7a23 */ /* 0x000fe20000010802 */
[----:B------:R-:W-:Y:S01]  /*146c0*/  MOV R191, R166 ;  /* 0x000000a600bf7202 */ /* 0x000fe20000000f00 */
[----:B------:R-:W-:-:S02]  /*146d0*/  IMAD.MOV.U32 R97, RZ, RZ, R167 ;  /* 0x000000ffff617224 */ /* 0x000fc400078e00a7 */
        /* <DEDUP_REMOVED lines=12> */
[----:B------:R-:W-:Y:S01]  /*147a0*/  FFMA.FTZ R181, R80, c[0x0][0x23c], -R2 ;  /* 0x00008f0050b57a23 */ /* 0x000fe20000010802 */
[----:B------:R-:W-:Y:S01]  /*147b0*/  HMMA.16816.F32.BF16 R44, R4, R20, R44 ;  /* 0x00000014042c723c */ /* 0x000fe2000004182c */
[----:B------:R-:W-:Y:S01]  /*147c0*/  FFMA.FTZ R2, R90, c[0x0][0x23c], -R0 ;  /* 0x00008f005a027a23 */ /* 0x000fe20000010800 */
[----:B------:R-:W-:-:S03]  /*147d0*/  MOV R90, R223 ;  /* 0x000000df005a7202 */ /* 0x000fc60000000f00 */
[----:B------:R2:W-:Y:S03]  /*147e0*/  MUFU.EX2 R223, R2 ;  /* 0x0000000200df7308 */ /* 0x0005e60000000800 */
[----:B------:R-:W-:Y:S08]  /*147f0*/  HMMA.16816.F32.BF16 R40, R4, R22, R40 ;  /* 0x000000160428723c */ /* 0x000ff00000041828 */
[C---:B------:R-:W-:Y:S01]  /*14800*/  HMMA.16816.F32.BF16 R60, R8.reuse, R20, R60 ;  /* 0x00000014083c723c */ /* 0x040fe2000004183c */
[----:B------:R-:W-:Y:S07]  /*14810*/  MUFU.EX2 R205, R25 ;  /* 0x0000001900cd7308 */ /* 0x000fee0000000800 */
[----:B------:R-:W-:Y:S01]  /*14820*/  HMMA.16816.F32.BF16 R64, R8, R22, R64 ;  /* 0x000000160840723c */ /* 0x000fe20000041840 */
[----:B------:R-:W3:Y:S01]  /*14830*/  LDSM.16.MT88.4 R20, [R216+0x9000] ;  /* 0x00900000d814783b */ /* 0x000ee20000004200 */
[----:B--2---:R-:W-:-:S06]  /*14840*/  FFMA.FTZ R2, R105, c[0x0][0x23c], -R0 ;  /* 0x00008f0069027a23 */ /* 0x004fcc0000010800 */
[C---:B------:R-:W-:Y:S01]  /*14850*/  HMMA.16816.F32.BF16 R36, R4.reuse, R16, R36 ;  /* 0x000000100424723c */ /* 0x040fe20000041824 */
[----:B------:R2:W1:Y:S07]  /*14860*/  MUFU.EX2 R25, R2 ;  /* 0x0000000200197308 */ /* 0x00046e0000000800 */
[----:B------:R-:W-:Y:S08]  /*14870*/  HMMA.16816.F32.BF16 R32, R4, R18, R32 ;  /* 0x000000120420723c */ /* 0x000ff00000041820 */
[----:B------:R-:W-:Y:S01]  /*14880*/  HMMA.16816.F32.BF16 R68, R8, R16, R68 ;  /* 0x000000100844723c */ /* 0x000fe20000041844 */
[----:B--2---:R-:W-:-:S07]  /*14890*/  FFMA.FTZ R2, R108, c[0x0][0x23c], -R0 ;  /* 0x00008f006c027a23 */ /* 0x004fce0000010800 */
[----:B------:R-:W-:Y:S01]  /*148a0*/  HMMA.16816.F32.BF16 R76, R8, R18, R76 ;  /* 0x00000012084c723c */ /* 0x000fe2000004184c */
[----:B------:R-:W2:Y:S01]  /*148b0*/  LDSM.16.MT88.4 R16, [R219+0x9000] ;  /* 0x00900000db10783b */ /* 0x000ea20000004200 */
[----:B------:R3:W-:Y:S06]  /*148c0*/  MUFU.EX2 R3, R2 ;  /* 0x0000000200037308 */ /* 0x0007ec0000000800 */
[C---:B-1----:R-:W-:Y:S08]  /*148d0*/  HMMA.16816.F32.BF16 R56, R4.reuse, R12, R56 ;  /* 0x0000000c0438723c */ /* 0x042ff00000041838 */
[----:B------:R-:W-:Y:S08]  /*148e0*/  HMMA.16816.F32.BF16 R28, R4, R14, R28 ;  /* 0x0000000e041c723c */ /* 0x000ff0000004181c */
[----:B------:R-:W-:Y:S01]  /*148f0*/  HMMA.16816.F32.BF16 R72, R8, R12, R72 ;  /* 0x0000000c0848723c */ /* 0x000fe20000041848 */
[----:B---3--:R-:W-:-:S07]  /*14900*/  FFMA.FTZ R2, R111, c[0x0][0x23c], -R0 ;  /* 0x00008f006f027a23 */ /* 0x008fce0000010800 */
[----:B------:R-:W-:Y:S01]  /*14910*/  HMMA.16816.F32.BF16 R196, R8, R14, R196 ;  /* 0x0000000e08c4723c */ /* 0x000fe200000418c4 */
[----:B------:R-:W1:Y:S04]  /*14920*/  LDSM.16.MT88.4 R12, [R217+0x9000] ;  /* 0x00900000d90c783b */ /* 0x000e680000004200 */
[----:B------:R-:W3:Y:S01]  /*14930*/  LDSM.16.MT88.4 R8, [R218+0x9000] ;  /* 0x00900000da08783b */ /* 0x000ee20000004200 */
[----:B------:R2:W2:Y:S02]  /*14940*/  MUFU.EX2 R220, R24 ;  /* 0x0000001800dc7308 */ /* 0x0004a40000000800 */
[----:B--2---:R-:W-:-:S06]  /*14950*/  MOV R24, R135 ;  /* 0x0000008700187202 */ /* 0x004fcc0000000f00 */
[----:B------:R-:W2:Y:S01]  /*14960*/  MUFU.EX2 R135, R2 ;  /* 0x0000000200877308 */ /* 0x000ea20000000800 */
[----:B------:R-:W-:Y:S02]  /*14970*/  F2FP.BF16.PACK_AB R4, R26, R27 ;  /* 0x0000001b1a04723e */ /* 0x000fe400000010ff */
[----:B------:R-:W-:Y:S02]  /*14980*/  F2FP.BF16.PACK_AB R5, R25, R223 ;  /* 0x000000df1905723e */ /* 0x000fe400000010ff */
[----:B------:R-:W-:Y:S02]  /*14990*/  F2FP.BF16.PACK_AB R6, R220, R205 ;  /* 0x000000cddc06723e */ /* 0x000fe400000010ff */
[----:B------:R-:W-:Y:S01]  /*149a0*/  MOV R204, R125 ;  /* 0x0000007d00cc7202 */ /* 0x000fe20000000f00 */
[----:B------:R-:W-:Y:S01]  /*149b0*/  IMAD.MOV.U32 R125, RZ, RZ, R104 ;  /* 0x000000ffff7d7224 */ /* 0x000fe200078e0068 */
[----:B------:R-:W-:Y:S02]  /*149c0*/  MOV R122, R107 ;  /* 0x0000006b007a7202 */ /* 0x000fe40000000f00 */
[----:B--2---:R-:W-:-:S07]  /*149d0*/  F2FP.BF16.PACK_AB R7, R135, R3 ;  /* 0x000000038707723e */ /* 0x004fce00000010ff */
[----:B------:R-:W-:Y:S01]  /*149e0*/  HMMA.16816.F32.BF16 R104, R4, R22, R48 ;  /* 0x000000160468723c */ /* 0x000fe20000041830 */
[----:B------:R-:W-:-:S06]  /*149f0*/  MOV R133, R85 ;  /* 0x0000005500857202 */ /* 0x000fcc0000000f00 */
[----:B------:R-:W-:Y:S02]  /*14a00*/  MOV R51, R97 ;  /* 0x0000006100337202 */ /* 0x000fe40000000f00 */
[----:B------:R-:W-:Y:S01]  /*14a10*/  HMMA.16816.F32.BF16 R96, R4, R16, R44 ;  /* 0x000000100460723c */ /* 0x000fe2000004182c */
[----:B------:R-:W-:Y:S01]  /*14a20*/  MOV R132, R87 ;  /* 0x0000005700847202 */ /* 0x000fe20000000f00 */
[----:B------:R-:W-:-:S05]  /*14a30*/  IMAD.MOV.U32 R134, RZ, RZ, R82 ;  /* 0x000000ffff867224 */ /* 0x000fca00078e0052 */
[----:B------:R-:W-:Y:S01]  /*14a40*/  MOV R47, R222 ;  /* 0x000000de002f7202 */ /* 0x000fe20000000f00 */
[C---:B-1----:R-:W-:Y:S01]  /*14a50*/  HMMA.16816.F32.BF16 R84, R4.reuse, R12, R36 ;  /* 0x0000000c0454723c */ /* 0x042fe20000041824 */
[----:B------:R-:W-:Y:S01]  /*14a60*/  MOV R48, R90 ;  /* 0x0000005a00307202 */ /* 0x000fe20000000f00 */
[----:B------:R-:W-:Y:S01]  /*14a70*/  IMAD.MOV.U32 R50, RZ, RZ, R3 ;  /* 0x000000ffff327224 */ /* 0x000fe200078e0003 */
[----:B------:R-:W-:Y:S01]  /*14a80*/  MOV R44, R190 ;  /* 0x000000be002c7202 */ /* 0x000fe20000000f00 */
[----:B------:R-:W-:Y:S01]  /*14a90*/  IMAD.MOV.U32 R45, RZ, RZ, R191 ;  /* 0x000000ffff2d7224 */ /* 0x000fe200078e00bf */
[----:B------:R-:W-:Y:S01]  /*14aa0*/  MOV R46, R224 ;  /* 0x000000e0002e7202 */ /* 0x000fe20000000f00 */
[----:B------:R-:W-:Y:S02]  /*14ab0*/  FFMA.FTZ R3, R221, c[0x0][0x23c], -R0 ;  /* 0x00008f00dd037a23 */ /* 0x000fe40000010800 */
[----:B------:R-:W-:Y:S01]  /*14ac0*/  IMAD.MOV.U32 R37, RZ, RZ, R47 ;  /* 0x000000ffff257224 */ /* 0x000fe200078e002f */
[C---:B------:R-:W-:Y:S01]  /*14ad0*/  HMMA.16816.F32.BF16 R88, R4.reuse, R18, R40 ;  /* 0x000000120458723c */ /* 0x040fe20000041828 */
[----:B------:R-:W-:Y:S01]  /*14ae0*/  MOV R47, R204 ;  /* 0x000000cc002f7202 */ /* 0x000fe20000000f00 */
[----:B------:R1:W-:Y:S06]  /*14af0*/  MUFU.EX2 R191, R121 ;  /* 0x0000007900bf7308 */ /* 0x0003ec0000000800 */
[----:B---3--:R-:W-:Y:S02]  /*14b00*/  HMMA.16816.F32.BF16 R80, R4, R8, R56 ;  /* 0x000000080450723c */ /* 0x008fe40000041838 */
[----:B------:R2:W-:Y:S01]  /*14b10*/  MUFU.EX2 R222, R120 ;  /* 0x0000007800de7308 */ /* 0x0005e20000000800 */
[----:B------:R-:W-:-:S07]  /*14b20*/  MOV R38, R48 ;  /* 0x0000003000267202 */ /* 0x000fce0000000f00 */
[----:B------:R-:W-:Y:S08]  /*14b30*/  MUFU.EX2 R224, R115 ;  /* 0x0000007300e07308 */ /* 0x000ff00000000800 */
[----:B------:R-:W-:Y:S08]  /*14b40*/  MUFU.EX2 R59, R114 ;  /* 0x00000072003b7308 */ /* 0x000ff00000000800 */
[----:B------:R-:W-:Y:S08]  /*14b50*/  MUFU.EX2 R190, R112 ;  /* 0x0000007000be7308 */ /* 0x000ff00000000800 */
[----:B------:R-:W3:Y:S08]  /*14b60*/  MUFU.EX2 R221, R113 ;  /* 0x0000007100dd7308 */ /* 0x000ef00000000800 */
[----:B------:R2:W-:Y:S08]  /*14b70*/  MUFU.EX2 R204, R124 ;  /* 0x0000007c00cc7308 */ /* 0x0005f00000000800 */
[----:B------:R3:W3:Y:S01]  /*14b80*/  MUFU.EX2 R41, R123 ;  /* 0x0000007b00297308 */ /* 0x0006e20000000800 */
[----:B------:R-:W-:Y:S01]  /*14b90*/  IMAD.MOV.U32 R2, RZ, RZ, R110 ;  /* 0x000000ffff027224 */ /* 0x000fe200078e006e */
[----:B------:R-:W-:Y:S01]  /*14ba0*/  MOV R49, R94 ;  /* 0x0000005e00317202 */ /* 0x000fe20000000f00 */
[----:B------:R-:W-:Y:S01]  /*14bb0*/  HMMA.16816.F32.BF16 R108, R4, R20, R52 ;  /* 0x00000014046c723c */ /* 0x000fe20000041834 */
[----:B-1----:R-:W-:Y:S01]  /*14bc0*/  FFMA.FTZ R121, R46, c[0x0][0x23c], -R0 ;  /* 0x00008f002e797a23 */ /* 0x002fe20000010800 */
[----:B------:R-:W-:Y:S01]  /*14bd0*/  MOV R43, R51 ;  /* 0x00000033002b7202 */ /* 0x000fe20000000f00 */
[----:B------:R-:W-:Y:S01]  /*14be0*/  IMAD.MOV.U32 R51, RZ, RZ, R150 ;  /* 0x000000ffff337224 */ /* 0x000fe200078e0096 */
[----:B------:R-:W-:Y:S01]  /*14bf0*/  MOV R46, R134 ;  /* 0x00000086002e7202 */ /* 0x000fe20000000f00 */
[----:B------:R-:W-:-:S03]  /*14c00*/  FFMA.FTZ R40, R44, c[0x0][0x23c], -R0 ;  /* 0x00008f002c287a23 */ /* 0x000fc60000010800 */
[----:B------:R-:W-:Y:S01]  /*14c10*/  HMMA.16816.F32.BF16 R92, R4, R14, R32 ;  /* 0x0000000e045c723c */ /* 0x000fe20000041820 */
[----:B------:R-:W-:Y:S01]  /*14c20*/  IMAD.MOV.U32 R42, RZ, RZ, R50 ;  /* 0x000000ffff2a7224 */ /* 0x000fe200078e0032 */
[----:B------:R-:W-:Y:S01]  /*14c30*/  MOV R44, R132 ;  /* 0x00000084002c7202 */ /* 0x000fe20000000f00 */
[----:B--2---:R-:W-:-:S05]  /*14c40*/  FFMA.FTZ R120, R45, c[0x0][0x23c], -R0 ;  /* 0x00008f002d787a23 */ /* 0x004fca0000010800 */
[----:B------:R-:W-:Y:S01]  /*14c50*/  HMMA.16816.F32.BF16 R52, R4, R10, R28 ;  /* 0x0000000a0434723c */ /* 0x000fe2000004181c */
[----:B------:R-:W-:Y:S01]  /*14c60*/  IMAD.MOV.U32 R45, RZ, RZ, R133 ;  /* 0x000000ffff2d7224 */ /* 0x000fe200078e0085 */
[----:B------:R-:W-:-:S05]  /*14c70*/  MOV R39, R49 ;  /* 0x0000003100277202 */ /* 0x000fca0000000f00 */
[----:B------:R-:W-:Y:S02]  /*14c80*/  FADD.FTZ R5, R37, R244 ;  /* 0x000000f425057221 */ /* 0x000fe40000010000 */
[----:B------:R-:W-:Y:S01]  /*14c90*/  FADD.FTZ R4, R38, R208 ;  /* 0x000000d026047221 */ /* 0x000fe20000010000 */
[----:B------:R-:W-:Y:S01]  /*14ca0*/  MOV R50, R26 ;  /* 0x0000001a00327202 */ /* 0x000fe20000000f00 */
[----:B------:R-:W-:Y:S01]  /*14cb0*/  FADD.FTZ R124, R46, R5 ;  /* 0x000000052e7c7221 */ /* 0x000fe20000010000 */
[----:B---3--:R-:W-:Y:S01]  /*14cc0*/  F2FP.BF16.PACK_AB R5, R221, R190 ;  /* 0x000000bedd05723e */ /* 0x008fe200000010ff */
[----:B------:R-:W-:Y:S01]  /*14cd0*/  FADD.FTZ R123, R51, R4 ;  /* 0x00000004337b7221 */ /* 0x000fe20000010000 */
[----:B------:R-:W-:Y:S01]  /*14ce0*/  F2FP.BF16.PACK_AB R4, R222, R191 ;  /* 0x000000bfde04723e */ /* 0x000fe200000010ff */
[----:B------:R-:W-:Y:S01]  /*14cf0*/  IMAD.MOV.U32 R48, RZ, RZ, R27 ;  /* 0x000000ffff307224 */ /* 0x000fe200078e001b */
[----:B------:R-:W-:Y:S02]  /*14d00*/  F2FP.BF16.PACK_AB R6, R59, R224 ;  /* 0x000000e03b06723e */ /* 0x000fe400000010ff */
[----:B------:R-:W-:Y:S01]  /*14d10*/  F2FP.BF16.PACK_AB R7, R41, R204 ;  /* 0x000000cc2907723e */ /* 0x000fe200000010ff */
[----:B------:R-:W-:Y:S01]  /*14d20*/  FADD.FTZ R126, R43, R126 ;  /* 0x0000007e2b7e7221 */ /* 0x000fe20000010000 */
        /* <DEDUP_REMOVED lines=9> */
[----:B------:R-:W-:Y:S02]  /*14dc0*/  MOV R27, R149 ;  /* 0x00000095001b7202 */ /* 0x000fe40000000f00 */
[----:B------:R-:W-:-:S02]  /*14dd0*/  MOV R47, R50 ;  /* 0x00000032002f7202 */ /* 0x000fc40000000f00 */
[----:B------:R-:W-:Y:S01]  /*14de0*/  MOV R46, R49 ;  /* 0x00000031002e7202 */ /* 0x000fe20000000f00 */
[--C-:B------:R-:W-:Y:S01]  /*14df0*/  FFMA.FTZ R132, R136, c[0x0][0x23c], -R0.reuse ;  /* 0x00008f0088847a23 */ /* 0x100fe20000010800 */
[----:B------:R-:W-:Y:S01]  /*14e00*/  MOV R209, R151 ;  /* 0x0000009700d17202 */ /* 0x000fe20000000f00 */
[C---:B------:R-:W-:Y:S01]  /*14e10*/  HMMA.16816.F32.BF16 R112, R4.reuse, R20, R116 ;  /* 0x000000140470723c */ /* 0x040fe20000041874 */
[--C-:B------:R-:W-:Y:S01]  /*14e20*/  FFMA.FTZ R2, R2, c[0x0][0x23c], -R0.reuse ;  /* 0x00008f0002027a23 */ /* 0x100fe20000010800 */
[----:B------:R1:W-:Y:S01]  /*14e30*/  MUFU.EX2 R244, R24 ;  /* 0x0000001800f47308 */ /* 0x0003e20000000800 */
[--C-:B------:R-:W-:Y:S02]  /*14e40*/  FFMA.FTZ R122, R122, c[0x0][0x23c], -R0.reuse ;  /* 0x00008f007a7a7a23 */ /* 0x100fe40000010800 */
[--C-:B------:R-:W-:Y:S02]  /*14e50*/  FFMA.FTZ R125, R125, c[0x0][0x23c], -R0.reuse ;  /* 0x00008f007d7d7a23 */ /* 0x100fe40000010800 */
[--C-:B------:R-:W-:Y:S01]  /*14e60*/  FFMA.FTZ R133, R251, c[0x0][0x23c], -R0.reuse ;  /* 0x00008f00fb857a23 */ /* 0x100fe20000010800 */
[----:B------:R-:W-:Y:S01]  /*14e70*/  HMMA.16816.F32.BF16 R100, R4, R22, R100 ;  /* 0x000000160464723c */ /* 0x000fe20000041864 */
[----:B------:R-:W-:-:S02]  /*14e80*/  FFMA.FTZ R134, R250, c[0x0][0x23c], -R0 ;  /* 0x00008f00fa867a23 */ /* 0x000fc40000010800 */
[--C-:B------:R-:W-:Y:S01]  /*14e90*/  FFMA.FTZ R136, R249, c[0x0][0x23c], -R0.reuse ;  /* 0x00008f00f9887a23 */ /* 0x100fe20000010800 */
[----:B------:R-:W-:Y:S01]  /*14ea0*/  MOV R249, R26 ;  /* 0x0000001a00f97202 */ /* 0x000fe20000000f00 */
[--C-:B------:R-:W-:Y:S01]  /*14eb0*/  FFMA.FTZ R149, R248, c[0x0][0x23c], -R0.reuse ;  /* 0x00008f00f8957a23 */ /* 0x100fe20000010800 */
[----:B------:R-:W-:Y:S01]  /*14ec0*/  MOV R248, R25 ;  /* 0x0000001900f87202 */ /* 0x000fe20000000f00 */
[--C-:B------:R-:W-:Y:S01]  /*14ed0*/  FFMA.FTZ R150, R247, c[0x0][0x23c], -R0.reuse ;  /* 0x00008f00f7967a23 */ /* 0x100fe20000010800 */
[----:B------:R-:W-:Y:S01]  /*14ee0*/  HMMA.16816.F32.BF16 R32, R4, R12, R68 ;  /* 0x0000000c0420723c */ /* 0x000fe20000041844 */
[--C-:B------:R-:W-:Y:S02]  /*14ef0*/  FFMA.FTZ R151, R246, c[0x0][0x23c], -R0.reuse ;  /* 0x00008f00f6977a23 */ /* 0x100fe40000010800 */
[----:B------:R-:W-:Y:S01]  /*14f00*/  FFMA.FTZ R152, R245, c[0x0][0x23c], -R0 ;  /* 0x00008f00f5987a23 */ /* 0x000fe20000010800 */
[----:B------:R-:W-:Y:S01]  /*14f10*/  MOV R245, R46 ;  /* 0x0000002e00f57202 */ /* 0x000fe20000000f00 */
[----:B------:R-:W-:-:S02]  /*14f20*/  FADD.FTZ R0, R39, R127 ;  /* 0x0000007f27007221 */ /* 0x000fc40000010000 */
[----:B------:R-:W-:Y:S01]  /*14f30*/  IMAD.MOV.U32 R70, RZ, RZ, R44 ;  /* 0x000000ffff467224 */ /* 0x000fe200078e002c */
[----:B------:R-:W-:Y:S01]  /*14f40*/  HMMA.16816.F32.BF16 R20, R4, R14, R76 ;  /* 0x0000000e0414723c */ /* 0x000fe2000004184c */
[----:B------:R-:W-:Y:S01]  /*14f50*/  MOV R71, R45 ;  /* 0x0000002d00477202 */ /* 0x000fe20000000f00 */
[----:B------:R-:W-:Y:S01]  /*14f60*/  IMAD.MOV.U32 R246, RZ, RZ, R47 ;  /* 0x000000fffff67224 */ /* 0x000fe200078e002f */
[----:B------:R-:W2:Y:S01]  /*14f70*/  LDSM.16.MT88.4 R12, [R219+0x9800] ;  /* 0x00980000db0c783b */ /* 0x000ea20000004200 */
[----:B------:R-:W-:-:S03]  /*14f80*/  IMAD.MOV.U32 R251, RZ, RZ, R27 ;  /* 0x000000fffffb7224 */ /* 0x000fc600078e001b */
[----:B-1----:R-:W1:Y:S01]  /*14f90*/  LDSM.16.MT88.4 R24, [R218+0x9800] ;  /* 0x00980000da18783b */ /* 0x002e620000004200 */
[C---:B------:R-:W-:Y:S08]  /*14fa0*/  HMMA.16816.F32.BF16 R48, R4.reuse, R16, R60 ;  /* 0x000000100430723c */ /* 0x040ff0000004183c */
[C---:B------:R-:W-:Y:S01]  /*14fb0*/  HMMA.16816.F32.BF16 R36, R4.reuse, R18, R64 ;  /* 0x000000120424723c */ /* 0x040fe20000041840 */
[----:B------:R-:W3:Y:S07]  /*14fc0*/  LDSM.16.MT88.4 R16, [R216+0x9800] ;  /* 0x00980000d810783b */ /* 0x000eee0000004200 */
[C---:B------:R-:W-:Y:S08]  /*14fd0*/  HMMA.16816.F32.BF16 R28, R4.reuse, R8, R72 ;  /* 0x00000008041c723c */ /* 0x040ff00000041848 */
[----:B------:R-:W-:Y:S01]  /*14fe0*/  HMMA.16816.F32.BF16 R44, R4, R10, R196 ;  /* 0x0000000a042c723c */ /* 0x000fe200000418c4 */
[----:B------:R-:W1:Y:S01]  /*14ff0*/  LDSM.16.MT88.4 R8, [R217+0x9800] ;  /* 0x00980000d908783b */ /* 0x000e620000004200 */
[----:B------:R-:W1:Y:S01]  /*15000*/  MUFU.EX2 R56, R131 ;  /* 0x0000008300387308 */ /* 0x000e620000000800 */
[----:B------:R-:W-:-:S07]  /*15010*/  FADD.FTZ R0, R209, R0 ;  /* 0x00000000d1007221 */ /* 0x000fce0000010000 */
[----:B------:R-:W-:Y:S08]  /*15020*/  MUFU.EX2 R128, R128 ;  /* 0x0000008000807308 */ /* 0x000ff00000000800 */
[----:B------:R-:W-:Y:S08]  /*15030*/  MUFU.EX2 R209, R130 ;  /* 0x0000008200d17308 */ /* 0x000ff00000000800 */
[----:B------:R-:W1:Y:S08]  /*15040*/  MUFU.EX2 R119, R129 ;  /* 0x0000008100777308 */ /* 0x000e700000000800 */
[----:B------:R-:W-:Y:S08]  /*15050*/  MUFU.EX2 R68, R3 ;  /* 0x0000000300447308 */ /* 0x000ff00000000800 */
[----:B------:R-:W2:Y:S08]  /*15060*/  MUFU.EX2 R72, R2 ;  /* 0x0000000200487308 */ /* 0x000eb00000000800 */
[----:B------:R-:W3:Y:S01]  /*15070*/  MUFU.EX2 R75, R40 ;  /* 0x00000028004b7308 */ /* 0x000ee20000000800 */
[----:B-1----:R-:W-:Y:S01]  /*15080*/  IMAD.MOV.U32 R74, RZ, RZ, R56 ;  /* 0x000000ffff4a7224 */ /* 0x002fe200078e0038 */
[----:B------:R-:W-:-:S04]  /*15090*/  F2FP.BF16.PACK_AB R6, R119, R209 ;  /* 0x000000d17706723e */ /* 0x000fc800000010ff */
[----:B------:R-:W-:Y:S02]  /*150a0*/  F2FP.BF16.PACK_AB R4, R74, R128 ;  /* 0x000000804a04723e */ /* 0x000fe400000010ff */
[----:B------:R-:W-:Y:S01]  /*150b0*/  MUFU.EX2 R197, R147 ;  /* 0x0000009300c57308 */ /* 0x000fe20000000800 */
[----:B--2---:R-:W-:-:S07]  /*150c0*/  F2FP.BF16.PACK_AB R5, R72, R68 ;  /* 0x000000444805723e */ /* 0x004fce00000010ff */
[----:B------:R-:W-:Y:S01]  /*150d0*/  MUFU.EX2 R198, R146 ;  /* 0x0000009200c67308 */ /* 0x000fe20000000800 */
[----:B---3--:R-:W-:-:S07]  /*150e0*/  F2FP.BF16.PACK_AB R7, R75, R244 ;  /* 0x000000f44b07723e */ /* 0x008fce00000010ff */
[----:B------:R-:W-:Y:S01]  /*150f0*/  MUFU.EX2 R117, R145 ;  /* 0x0000009100757308 */ /* 0x000fe20000000800 */
[----:B------:R-:W-:-:S07]  /*15100*/  MOV R127, R58 ;  /* 0x0000003a007f7202 */ /* 0x000fce0000000f00 */
[----:B------:R-:W-:Y:S01]  /*15110*/  MUFU.EX2 R247, R144 ;  /* 0x0000009000f77308 */ /* 0x000fe20000000800 */
[----:B------:R-:W-:-:S07]  /*15120*/  MOV R130, R59 ;  /* 0x0000003b00827202 */ /* 0x000fce0000000f00 */
[----:B------:R-:W1:Y:S08]  /*15130*/  MUFU.EX2 R196, R139 ;  /* 0x0000008b00c47308 */ /* 0x000e700000000800 */
[----:B------:R-:W-:Y:S08]  /*15140*/  MUFU.EX2 R208, R138 ;  /* 0x0000008a00d07308 */ /* 0x000ff00000000800 */
[----:B------:R-:W2:Y:S01]  /*15150*/  MUFU.EX2 R250, R137 ;  /* 0x0000008900fa7308 */ /* 0x000ea20000000800 */
[----:B------:R-:W-:Y:S01]  /*15160*/  HMMA.16816.F32.BF16 R56, R4, R14, R88 ;  /* 0x0000000e0438723c */ /* 0x000fe20000041858 */
[----:B------:R-:W-:Y:S01]  /*15170*/  IMAD.MOV.U32 R131, RZ, RZ, R42 ;  /* 0x000000ffff837224 */ /* 0x000fe200078e002a */
[----:B------:R-:W-:-:S02]  /*15180*/  MOV R118, R43 ;  /* 0x0000002b00767202 */ /* 0x000fc40000000f00 */
[----:B------:R-:W-:-:S04]  /*15190*/  MOV R69, R41 ;  /* 0x0000002900457202 */ /* 0x000fc80000000f00 */
[C---:B------:R-:W-:Y:S08]  /*151a0*/  HMMA.16816.F32.BF16 R88, R4.reuse, R24, R80 ;  /* 0x000000180458723c */ /* 0x040ff00000041850 */
[C---:B------:R-:W-:Y:S08]  /*151b0*/  HMMA.16816.F32.BF16 R40, R4.reuse, R16, R108 ;  /* 0x000000100428723c */ /* 0x040ff0000004186c */
[C---:B------:R-:W-:Y:S08]  /*151c0*/  HMMA.16816.F32.BF16 R64, R4.reuse, R18, R104 ;  /* 0x000000120440723c */ /* 0x040ff00000041868 */
[C---:B------:R-:W-:Y:S08]  /*151d0*/  HMMA.16816.F32.BF16 R60, R4.reuse, R12, R96 ;  /* 0x0000000c043c723c */ /* 0x040ff00000041860 */
[C---:B------:R-:W-:Y:S08]  /*151e0*/  HMMA.16816.F32.BF16 R76, R4.reuse, R8, R84 ;  /* 0x00000008044c723c */ /* 0x040ff00000041854 */
[C---:B------:R-:W-:Y:S08]  /*151f0*/  HMMA.16816.F32.BF16 R92, R4.reuse, R10, R92 ;  /* 0x0000000a045c723c */ /* 0x040ff0000004185c */
[----:B------:R-:W-:Y:S07]  /*15200*/  HMMA.16816.F32.BF16 R80, R4, R26, R52 ;  /* 0x0000001a0450723c */ /* 0x000fee0000041834 */
[----:B------:R-:W-:Y:S01]  /*15210*/  FADD.FTZ R4, R237, R126 ;  /* 0x0000007eed047221 */ /* 0x000fe20000010000 */
[----:B-1----:R-:W-:-:S02]  /*15220*/  F2FP.BF16.PACK_AB R5, R196, R140 ;  /* 0x0000008cc405723e */ /* 0x002fc400000010ff */
[----:B------:R-:W-:Y:S01]  /*15230*/  F2FP.BF16.PACK_AB R6, R247, R117 ;  /* 0x00000075f706723e */ /* 0x000fe200000010ff */
[----:B------:R-:W-:Y:S01]  /*15240*/  FADD.FTZ R116, R233, R4 ;  /* 0x00000004e9747221 */ /* 0x000fe20000010000 */
[----:B------:R-:W-:Y:S02]  /*15250*/  F2FP.BF16.PACK_AB R4, R198, R197 ;  /* 0x000000c5c604723e */ /* 0x000fe400000010ff */
[----:B--2---:R-:W-:Y:S01]  /*15260*/  F2FP.BF16.PACK_AB R7, R250, R208 ;  /* 0x000000d0fa07723e */ /* 0x004fe200000010ff */
[----:B------:R-:W-:Y:S01]  /*15270*/  FADD.FTZ R2, R235, R123 ;  /* 0x0000007beb027221 */ /* 0x000fe20000010000 */
[----:B------:R1:W2:Y:S01]  /*15280*/  MUFU.EX2 R52, R120 ;  /* 0x0000007800347308 */ /* 0x0002a20000000800 */
[----:B------:R-:W-:Y:S01]  /*15290*/  FADD.FTZ R0, R234, R0 ;  /* 0x00000000ea007221 */ /* 0x000fe20000010000 */
[----:B------:R-:W-:-:S06]  /*152a0*/  MOV R129, R127 ;  /* 0x0000007f00817202 */ /* 0x000fcc0000000f00 */
[----:B------:R-:W-:Y:S01]  /*152b0*/  MUFU.EX2 R141, R141 ;  /* 0x0000008d008d7308 */ /* 0x000fe20000000800 */
[C---:B------:R-:W-:Y:S07]  /*152c0*/  HMMA.16816.F32.BF16 R108, R4.reuse, R18, R100 ;  /* 0x00000012046c723c */ /* 0x040fee0000041864 */
[----:B------:R-:W3:Y:S01]  /*152d0*/  MUFU.EX2 R137, R142 ;  /* 0x0000008e00897308 */ /* 0x000ee20000000800 */
[C---:B------:R-:W-:Y:S07]  /*152e0*/  HMMA.16816.F32.BF16 R104, R4.reuse, R12, R48 ;  /* 0x0000000c0468723c */ /* 0x040fee0000041830 */
[----:B------:R-:W-:Y:S01]  /*152f0*/  MUFU.EX2 R143, R143 ;  /* 0x0000008f008f7308 */ /* 0x000fe20000000800 */
[C---:B------:R-:W-:Y:S01]  /*15300*/  HMMA.16816.F32.BF16 R96, R4.reuse, R14, R36 ;  /* 0x0000000e0460723c */ /* 0x040fe20000041824 */
[----:B------:R-:W2:Y:S06]  /*15310*/  LDSM.16.MT88.4 R12, [R216+0xa000] ;  /* 0x00a00000d80c783b */ /* 0x000eac0000004200 */
[----:B------:R-:W-:Y:S01]  /*15320*/  MUFU.EX2 R199, R122 ;  /* 0x0000007a00c77308 */ /* 0x000fe20000000800 */
[C---:B------:R-:W-:Y:S01]  /*15330*/  HMMA.16816.F32.BF16 R112, R4.reuse, R16, R112 ;  /* 0x000000100470723c */ /* 0x040fe20000041870 */
[----:B------:R-:W-:Y:S01]  /*15340*/  LDSM.16.MT88.4 R16, [R218+0xa000] ;  /* 0x00a00000da10783b */ /* 0x000fe20000004200 */
[----:B------:R-:W-:Y:S01]  /*15350*/  FADD.FTZ R3, R236, R124 ;  /* 0x0000007cec037221 */ /* 0x000fe20000010000 */
[----:B------:R-:W-:Y:S01]  /*15360*/  MOV R145, R128 ;  /* 0x0000008000917202 */ /* 0x000fe20000000f00 */
[----:B------:R-:W-:Y:S01]  /*15370*/  IMAD.MOV.U32 R138, RZ, RZ, R246 ;  /* 0x000000ffff8a7224 */ /* 0x000fe200078e00f6 */
[----:B------:R-:W-:Y:S01]  /*15380*/  MOV R139, R248 ;  /* 0x000000f8008b7202 */ /* 0x000fe20000000f00 */
[----:B------:R-:W-:Y:S01]  /*15390*/  IMAD.MOV.U32 R144, RZ, RZ, R68 ;  /* 0x000000ffff907224 */ /* 0x000fe200078e0044 */
[----:B------:R-:W-:Y:S01]  /*153a0*/  MOV R146, R69 ;  /* 0x0000004500927202 */ /* 0x000fe20000000f00 */
[C---:B------:R-:W-:Y:S01]  /*153b0*/  HMMA.16816.F32.BF16 R32, R4.reuse, R8, R32 ;  /* 0x000000080420723c */ /* 0x040fe20000041820 */
[----:B------:R-:W-:Y:S01]  /*153c0*/  IMAD.MOV.U32 R147, RZ, RZ, R70 ;  /* 0x000000ffff937224 */ /* 0x000fe200078e0046 */
[----:B------:R-:W-:Y:S01]  /*153d0*/  MUFU.EX2 R153, R153 ;  /* 0x0000009900997308 */ /* 0x000fe20000000800 */
[----:B------:R4:W5:Y:S05]  /*153e0*/  LDL.LU R237, [R1+0x120] ;  /* 0x0001200001ed7983 */ /* 0x00096a0000300800 */
[C---:B------:R-:W-:Y:S01]  /*153f0*/  HMMA.16816.F32.BF16 R100, R4.reuse, R10, R20 ;  /* 0x0000000a0464723c */ /* 0x040fe20000041814 */
[----:B------:R-:W3:Y:S04]  /*15400*/  LDSM.16.MT88.4 R8, [R219+0xa000] ;  /* 0x00a00000db08783b */ /* 0x000ee80000004200 */
[----:B------:R-:W3:Y:S01]  /*15410*/  LDSM.16.MT88.4 R20, [R217+0xa000] ;  /* 0x00a00000d914783b */ /* 0x000ee20000004200 */
        /* <DEDUP_REMOVED lines=9> */
[----:B------:R2:W-:Y:S01]  /*154b0*/  MUFU.EX2 R192, R148 ;  /* 0x0000009400c07308 */ /* 0x0005e20000000800 */
[----:B-1----:R-:W-:Y:S01]  /*154c0*/  MOV R120, R74 ;  /* 0x0000004a00787202 */ /* 0x002fe20000000f00 */
[----:B------:R-:W-:Y:S06]  /*154d0*/  HMMA.16816.F32.BF16 R84, R4, R24, R28 ;  /* 0x000000180454723c */ /* 0x000fec000004181c */
[----:B------:R-:W-:Y:S01]  /*154e0*/  MUFU.EX2 R142, R161 ;  /* 0x000000a1008e7308 */ /* 0x000fe20000000800 */
[----:B------:R-:W-:Y:S01]  /*154f0*/  MOV R124, R71 ;  /* 0x00000047007c7202 */ /* 0x000fe20000000f00 */
[----:B------:R4:W5:Y:S06]  /*15500*/  LDL.LU R236, [R1+0x11c] ;  /* 0x00011c0001ec7983 */ /* 0x00096c0000300800 */
[----:B------:R-:W1:Y:S01]  /*15510*/  MUFU.EX2 R189, R121 ;  /* 0x0000007900bd7308 */ /* 0x000e620000000800 */
[----:B--2---:R-:W-:Y:S01]  /*15520*/  MOV R125, R52 ;  /* 0x00000034007d7202 */ /* 0x004fe20000000f00 */
[----:B------:R-:W-:Y:S01]  /*15530*/  IMAD.MOV.U32 R130, RZ, RZ, R251 ;  /* 0x000000ffff827224 */ /* 0x000fe200078e00fb */
[----:B------:R-:W-:Y:S01]  /*15540*/  MOV R193, R131 ;  /* 0x0000008300c17202 */ /* 0x000fe20000000f00 */
[----:B------:R-:W-:Y:S01]  /*15550*/  LDSM.16.MT88.4 R28, [R218+0xa800] ;  /* 0x00a80000da1c783b */ /* 0x000fe20000004200 */
[----:B------:R-:W-:-:S02]  /*15560*/  MOV R129, R249 ;  /* 0x000000f900817202 */ /* 0x000fc40000000f00 */
[----:B------:R-:W-:Y:S01]  /*15570*/  MOV R131, R211 ;  /* 0x000000d300837202 */ /* 0x000fe20000000f00 */
[----:B------:R2:W-:Y:S01]  /*15580*/  MUFU.EX2 R246, R164 ;  /* 0x000000a400f67308 */ /* 0x0005e20000000800 */
[----:B------:R-:W-:-:S07]  /*15590*/  MOV R148, R75 ;  /* 0x0000004b00947202 */ /* 0x000fce0000000f00 */
[----:B------:R-:W-:Y:S01]  /*155a0*/  MUFU.EX2 R248, R158 ;  /* 0x0000009e00f87308 */ /* 0x000fe20000000800 */
[----:B------:R-:W-:Y:S01]  /*155b0*/  HMMA.16816.F32.BF16 R72, R4, R26, R44 ;  /* 0x0000001a0448723c */ /* 0x000fe2000004182c */
[----:B------:R-:W-:Y:S01]  /*155c0*/  LDSM.16.MT88.4 R24, [R219+0xa800] ;  /* 0x00a80000db18783b */ /* 0x000fe20000004200 */
[----:B------:R-:W-:Y:S02]  /*155d0*/  FADD.FTZ R3, R232, R3 ;  /* 0x00000003e8037221 */ /* 0x000fe40000010000 */
[----:B------:R-:W-:Y:S01]  /*155e0*/  FADD.FTZ R2, R231, R2 ;  /* 0x00000002e7027221 */ /* 0x000fe20000010000 */
[----:B------:R4:W5:Y:S02]  /*155f0*/  LDL.LU R235, [R1+0x118] ;  /* 0x0001180001eb7983 */ /* 0x0009640000300800 */
[----:B------:R-:W-:Y:S01]  /*15600*/  MUFU.EX2 R249, R163 ;  /* 0x000000a300f97308 */ /* 0x000fe20000000800 */
[----:B---3--:R-:W-:Y:S02]  /*15610*/  F2FP.BF16.PACK_AB R4, R141, R137 ;  /* 0x000000898d04723e */ /* 0x008fe400000010ff */
[----:B-1----:R-:W-:-:S02]  /*15620*/  F2FP.BF16.PACK_AB R5, R189, R125 ;  /* 0x0000007dbd05723e */ /* 0x002fc400000010ff */
[----:B------:R-:W-:-:S03]  /*15630*/  F2FP.BF16.PACK_AB R6, R192, R143 ;  /* 0x0000008fc006723e */ /* 0x000fc600000010ff */
[----:B------:R1:W-:Y:S01]  /*15640*/  MUFU.EX2 R252, R162 ;  /* 0x000000a200fc7308 */ /* 0x0003e20000000800 */
[----:B------:R-:W-:-:S07]  /*15650*/  F2FP.BF16.PACK_AB R7, R127, R199 ;  /* 0x000000c77f07723e */ /* 0x000fce00000010ff */
[----:B------:R-:W-:Y:S08]  /*15660*/  MUFU.EX2 R211, R160 ;  /* 0x000000a000d37308 */ /* 0x000ff00000000800 */
[----:B------:R-:W3:Y:S08]  /*15670*/  MUFU.EX2 R245, R159 ;  /* 0x0000009f00f57308 */ /* 0x000ef00000000800 */
[----:B------:R-:W1:Y:S01]  /*15680*/  MUFU.EX2 R251, R157 ;  /* 0x0000009d00fb7308 */ /* 0x000e620000000800 */
[C---:B------:R-:W-:Y:S01]  /*15690*/  HMMA.16816.F32.BF16 R68, R4.reuse, R12, R40 ;  /* 0x0000000c0444723c */ /* 0x040fe20000041828 */
[----:B------:R-:W-:Y:S01]  /*156a0*/  FADD.FTZ R0, R210, R0 ;  /* 0x00000000d2007221 */ /* 0x000fe20000010000 */
[----:B--2---:R-:W-:Y:S01]  /*156b0*/  MOV R164, R137 ;  /* 0x0000008900a47202 */ /* 0x004fe20000000f00 */
[----:B------:R-:W-:Y:S01]  /*156c0*/  FADD.FTZ R37, R230, R3 ;  /* 0x00000003e6257221 */ /* 0x000fe20000010000 */
[----:B------:R4:W5:Y:S04]  /*156d0*/  LDL.LU R234, [R1+0x114] ;  /* 0x0001140001ea7983 */ /* 0x0009680000300800 */
        /* <DEDUP_REMOVED lines=8> */
[----:B------:R-:W-:Y:S01]  /*15760*/  MUFU.EX2 R210, R132 ;  /* 0x0000008400d27308 */ /* 0x000fe20000000800 */
[----:B-1----:R-:W-:Y:S01]  /*15770*/  MOV R162, R38 ;  /* 0x0000002600a27202 */ /* 0x002fe20000000f00 */
[----:B------:R-:W-:Y:S01]  /*15780*/  IMAD.MOV.U32 R161, RZ, RZ, R148 ;  /* 0x000000ffffa17224 */ /* 0x000fe200078e0094 */
[----:B------:R-:W-:Y:S01]  /*15790*/  MOV R163, R39 ;  /* 0x0000002700a37202 */ /* 0x000fe20000000f00 */
[----:B------:R4:W5:Y:S01]  /*157a0*/  LDL.LU R233, [R1+0x110] ;  /* 0x0001100001e97983 */ /* 0x0009620000300800 */
[----:B------:R-:W-:Y:S01]  /*157b0*/  FADD.FTZ R4, R206, R116 ;  /* 0x00000074ce047221 */ /* 0x000fe20000010000 */
[----:B---3--:R-:W-:-:S02]  /*157c0*/  F2FP.BF16.PACK_AB R5, R245, R211 ;  /* 0x000000d3f505723e */ /* 0x008fc400000010ff */
[----:B------:R-:W-:Y:S01]  /*157d0*/  F2FP.BF16.PACK_AB R6, R142, R252 ;  /* 0x000000fc8e06723e */ /* 0x000fe200000010ff */
[----:B------:R-:W-:Y:S01]  /*157e0*/  FADD.FTZ R36, R195, R4 ;  /* 0x00000004c3247221 */ /* 0x000fe20000010000 */
[----:B------:R-:W-:Y:S02]  /*157f0*/  F2FP.BF16.PACK_AB R4, R249, R246 ;  /* 0x000000f6f904723e */ /* 0x000fe400000010ff */
[----:B------:R-:W-:Y:S01]  /*15800*/  F2FP.BF16.PACK_AB R7, R251, R248 ;  /* 0x000000f8fb07723e */ /* 0x000fe200000010ff */
[----:B------:R-:W-:Y:S01]  /*15810*/  IMAD.MOV.U32 R95, RZ, RZ, R120 ;  /* 0x000000ffff5f7224 */ /* 0x000fe200078e0078 */
[----:B------:R-:W-:Y:S01]  /*15820*/  MOV R94, R123 ;  /* 0x0000007b005e7202 */ /* 0x000fe20000000f00 */
[----:B------:R-:W-:Y:S01]  /*15830*/  IMAD.MOV.U32 R82, RZ, RZ, R118 ;  /* 0x000000ffff527224 */ /* 0x000fe200078e0076 */
[----:B------:R-:W-:Y:S02]  /*15840*/  MOV R93, R117 ;  /* 0x00000075005d7202 */ /* 0x000fe40000000f00 */
[----:B------:R-:W-:Y:S01]  /*15850*/  MOV R83, R119 ;  /* 0x0000007700537202 */ /* 0x000fe20000000f00 */
[C---:B------:R-:W-:Y:S01]  /*15860*/  HMMA.16816.F32.BF16 R76, R4.reuse, R12, R112 ;  /* 0x0000000c044c723c */ /* 0x040fe20000041870 */
[----:B------:R-:W-:Y:S01]  /*15870*/  MOV R88, R250 ;  /* 0x000000fa00587202 */ /* 0x000fe20000000f00 */
[----:B------:R-:W-:Y:S01]  /*15880*/  IMAD.MOV.U32 R89, RZ, RZ, R247 ;  /* 0x000000ffff597224 */ /* 0x000fe200078e00f7 */
[----:B------:R-:W-:Y:S01]  /*15890*/  MOV R90, R244 ;  /* 0x000000f4005a7202 */ /* 0x000fe20000000f00 */
[----:B------:R-:W-:Y:S01]  /*158a0*/  IMAD.MOV.U32 R92, RZ, RZ, R208 ;  /* 0x000000ffff5c7224 */ /* 0x000fe200078e00d0 */
[----:B------:R-:W-:Y:S01]  /*158b0*/  MOV R91, R209 ;  /* 0x000000d1005b7202 */ /* 0x000fe20000000f00 */
[----:B------:R-:W-:Y:S01]  /*158c0*/  FADD.FTZ R2, R207, R0 ;  /* 0x00000000cf027221 */ /* 0x000fe20000010000 */
[----:B------:R-:W-:Y:S01]  /*158d0*/  MOV R137, R130 ;  /* 0x0000008200897202 */ /* 0x000fe20000000f00 */
[C---:B------:R-:W-:Y:S01]  /*158e0*/  HMMA.16816.F32.BF16 R12, R4.reuse, R14, R108 ;  /* 0x0000000e040c723c */ /* 0x040fe2000004186c */
[----:B------:R-:W-:Y:S01]  /*158f0*/  MOV R38, R205 ;  /* 0x000000cd00267202 */ /* 0x000fe20000000f00 */
[----:B------:R-:W-:Y:S01]  /*15900*/  MUFU.EX2 R132, R170 ;  /* 0x000000aa00847308 */ /* 0x000fe20000000800 */
[----:B------:R-:W-:Y:S01]  /*15910*/  MOV R39, R204 ;  /* 0x000000cc00277202 */ /* 0x000fe20000000f00 */
[----:B------:R-:W-:Y:S01]  /*15920*/  IMAD.MOV.U32 R148, RZ, RZ, R193 ;  /* 0x000000ffff947224 */ /* 0x000fe200078e00c1 */
[----:B------:R4:W5:Y:S03]  /*15930*/  LDL.LU R232, [R1+0x10c] ;  /* 0x00010c0001e87983 */ /* 0x0009660000300800 */
[C---:B------:R-:W-:Y:S08]  /*15940*/  HMMA.16816.F32.BF16 R108, R4.reuse, R8, R104 ;  /* 0x00000008046c723c */ /* 0x040ff00000041868 */
[C---:B------:R-:W-:Y:S01]  /*15950*/  HMMA.16816.F32.BF16 R120, R4.reuse, R10, R96 ;  /* 0x0000000a0478723c */ /* 0x040fe20000041860 */
[----:B------:R-:W1:Y:S07]  /*15960*/  LDSM.16.MT88.4 R8, [R216+0xa800] ;  /* 0x00a80000d808783b */ /* 0x000e6e0000004200 */
[C---:B------:R-:W-:Y:S01]  /*15970*/  HMMA.16816.F32.BF16 R116, R4.reuse, R20, R32 ;  /* 0x000000140474723c */ /* 0x040fe20000041820 */
[----:B------:R-:W2:Y:S01]  /*15980*/  LDSM.16.MT88.4 R32, [R217+0xa800] ;  /* 0x00a80000d920783b */ /* 0x000ea20000004200 */
[----:B------:R-:W3:Y:S08]  /*15990*/  MUFU.EX2 R250, R154 ;  /* 0x0000009a00fa7308 */ /* 0x000ef00000000800 */
[----:B------:R-:W-:Y:S08]  /*159a0*/  MUFU.EX2 R247, R155 ;  /* 0x0000009b00f77308 */ /* 0x000ff00000000800 */
[----:B------:R-:W-:Y:S08]  /*159b0*/  MUFU.EX2 R244, R156 ;  /* 0x0000009c00f47308 */ /* 0x000ff00000000800 */
[----:B------:R-:W1:Y:S08]  /*159c0*/  MUFU.EX2 R209, R133 ;  /* 0x0000008500d17308 */ /* 0x000e700000000800 */
[----:B------:R-:W-:Y:S08]  /*159d0*/  MUFU.EX2 R208, R134 ;  /* 0x0000008600d07308 */ /* 0x000ff00000000800 */
[----:B------:R-:W1:Y:S01]  /*159e0*/  MUFU.EX2 R207, R136 ;  /* 0x0000008800cf7308 */ /* 0x000e620000000800 */
[----:B------:R-:W-:Y:S01]  /*159f0*/  MOV R20, R124 ;  /* 0x0000007c00147202 */ /* 0x000fe20000000f00 */
[----:B------:R-:W-:Y:S01]  /*15a00*/  HMMA.16816.F32.BF16 R112, R4, R22, R100 ;  /* 0x000000160470723c */ /* 0x000fe20000041864 */
[----:B------:R-:W-:Y:S01]  /*15a10*/  MOV R124, R126 ;  /* 0x0000007e007c7202 */ /* 0x000fe20000000f00 */
[----:B------:R-:W-:Y:S01]  /*15a20*/  IMAD.MOV.U32 R126, RZ, RZ, R138 ;  /* 0x000000ffff7e7224 */ /* 0x000fe200078e008a */
[----:B------:R-:W-:-:S03]  /*15a30*/  MOV R138, R131 ;  /* 0x00000083008a7202 */ /* 0x000fc60000000f00 */
[----:B------:R1:W-:Y:S01]  /*15a40*/  MUFU.EX2 R206, R173 ;  /* 0x000000ad00ce7308 */ /* 0x0003e20000000800 */
[----:B------:R-:W-:Y:S01]  /*15a50*/  MOV R23, R139 ;  /* 0x0000008b00177202 */ /* 0x000fe20000000f00 */
[C---:B------:R-:W-:Y:S06]  /*15a60*/  HMMA.16816.F32.BF16 R104, R4.reuse, R16, R84 ;  /* 0x000000100468723c */ /* 0x040fec0000041854 */
[----:B------:R-:W-:Y:S08]  /*15a70*/  MUFU.EX2 R205, R174 ;  /* 0x000000ae00cd7308 */ /* 0x000ff00000000800 */
[----:B------:R-:W-:Y:S01]  /*15a80*/  MUFU.EX2 R204, R175 ;  /* 0x000000af00cc7308 */ /* 0x000fe20000000800 */
[----:B-1----:R-:W-:Y:S01]  /*15a90*/  MOV R173, R153 ;  /* 0x0000009900ad7202 */ /* 0x002fe20000000f00 */
[----:B------:R-:W-:Y:S06]  /*15aa0*/  HMMA.16816.F32.BF16 R96, R4, R18, R72 ;  /* 0x000000120460723c */ /* 0x000fec0000041848 */
[----:B------:R1:W-:Y:S01]  /*15ab0*/  MUFU.EX2 R130, R172 ;  /* 0x000000ac00827308 */ /* 0x0003e20000000800 */
[----:B---3--:R-:W-:Y:S01]  /*15ac0*/  F2FP.BF16.PACK_AB R4, R250, R173 ;  /* 0x000000adfa04723e */ /* 0x008fe200000010ff */
[----:B------:R-:W-:Y:S01]  /*15ad0*/  IMAD.MOV.U32 R158, RZ, RZ, R83 ;  /* 0x000000ffff9e7224 */ /* 0x000fe200078e0053 */
[----:B------:R-:W-:Y:S01]  /*15ae0*/  F2FP.BF16.PACK_AB R5, R209, R210 ;  /* 0x000000d2d105723e */ /* 0x000fe200000010ff */
[----:B------:R-:W-:Y:S01]  /*15af0*/  IMAD.MOV.U32 R195, RZ, RZ, R90 ;  /* 0x000000ffffc37224 */ /* 0x000fe200078e005a */
[----:B------:R-:W-:-:S02]  /*15b00*/  F2FP.BF16.PACK_AB R6, R244, R247 ;  /* 0x000000f7f406723e */ /* 0x000fc400000010ff */
[----:B------:R-:W-:Y:S01]  /*15b10*/  MOV R159, R82 ;  /* 0x00000052009f7202 */ /* 0x000fe20000000f00 */
[----:B------:R-:W-:Y:S01]  /*15b20*/  MUFU.EX2 R134, R176 ;  /* 0x000000b000867308 */ /* 0x000fe20000000800 */
[----:B------:R-:W-:Y:S02]  /*15b30*/  F2FP.BF16.PACK_AB R7, R207, R208 ;  /* 0x000000d0cf07723e */ /* 0x000fe400000010ff */
[----:B------:R-:W-:Y:S02]  /*15b40*/  MOV R157, R88 ;  /* 0x00000058009d7202 */ /* 0x000fe40000000f00 */
[----:B------:R-:W-:Y:S01]  /*15b50*/  MOV R160, R95 ;  /* 0x0000005f00a07202 */ /* 0x000fe20000000f00 */
[----:B------:R-:W-:Y:S01]  /*15b60*/  FADD.FTZ R2, R226, R2 ;  /* 0x00000002e2027221 */ /* 0x000fe20000010000 */
[----:B------:R4:W5:Y:S01]  /*15b70*/  LDL.LU R231, [R1+0x108] ;  /* 0x0001080001e77983 */ /* 0x0009620000300800 */
[----:B------:R-:W3:Y:S01]  /*15b80*/  MUFU.EX2 R133, R169 ;  /* 0x000000a900857308 */ /* 0x000ee20000000800 */
[----:B------:R-:W-:-:S07]  /*15b90*/  MOV R21, R94 ;  /* 0x0000005e00157202 */ /* 0x000fce0000000f00 */
[----:B------:R1:W1:Y:S01]  /*15ba0*/  MUFU.EX2 R131, R171 ;  /* 0x000000ab00837308 */ /* 0x0002620000000800 */
[----:B------:R-:W-:Y:S01]  /*15bb0*/  IMAD.MOV.U32 R22, RZ, RZ, R23 ;  /* 0x000000ffff167224 */ /* 0x000fe200078e0017 */
[----:B------:R-:W-:Y:S01]  /*15bc0*/  MOV R153, R89 ;  /* 0x0000005900997202 */ /* 0x000fe20000000f00 */
[----:B------:R-:W-:Y:S01]  /*15bd0*/  IMAD.MOV.U32 R156, RZ, RZ, R93 ;  /* 0x000000ffff9c7224 */ /* 0x000fe200078e005d */
[----:B------:R-:W-:Y:S01]  /*15be0*/  MOV R154, R91 ;  /* 0x0000005b009a7202 */ /* 0x000fe20000000f00 */
[----:B------:R-:W-:Y:S01]  /*15bf0*/  HMMA.16816.F32.BF16 R100, R4, R8, R68 ;  /* 0x000000080464723c */ /* 0x000fe20000041844 */
[----:B------:R-:W-:Y:S01]  /*15c00*/  MOV R155, R92 ;  /* 0x0000005c009b7202 */ /* 0x000fe20000000f00 */
[----:B------:R-:W-:Y:S01]  /*15c10*/  LDSM.16.MT88.4 R16, [R219+0xb000] ;  /* 0x00b00000db10783b */ /* 0x000fe20000004200 */
[----:B------:R-:W-:Y:S02]  /*15c20*/  MOV R23, R20 ;  /* 0x0000001400177202 */ /* 0x000fe40000000f00 */
[----:B------:R-:W-:-:S03]  /*15c30*/  MOV R20, R21 ;  /* 0x0000001500147202 */ /* 0x000fc60000000f00 */
[C---:B--2---:R-:W-:Y:S01]  /*15c40*/  HMMA.16816.F32.BF16 R80, R4.reuse, R32, R52 ;  /* 0x000000200450723c */ /* 0x044fe20000041834 */
[----:B------:R-:W-:Y:S01]  /*15c50*/  IMAD.MOV.U32 R21, RZ, RZ, R156 ;  /* 0x000000ffff157224 */ /* 0x000fe200078e009c */
[----:B------:R-:W-:Y:S01]  /*15c60*/  MOV R156, R155 ;  /* 0x0000009b009c7202 */ /* 0x000fe20000000f00 */
[----:B------:R-:W-:Y:S01]  /*15c70*/  IMAD.MOV.U32 R193, RZ, RZ, R129 ;  /* 0x000000ffffc17224 */ /* 0x000fe200078e0081 */
[----:B-1----:R-:W-:Y:S01]  /*15c80*/  MOV R172, R126 ;  /* 0x0000007e00ac7202 */ /* 0x002fe20000000f00 */
[----:B------:R-:W-:Y:S01]  /*15c90*/  IMAD.MOV.U32 R139, RZ, RZ, R128 ;  /* 0x000000ffff8b7224 */ /* 0x000fe200078e0080 */
        /* <DEDUP_REMOVED lines=8> */
[----:B------:R1:W-:Y:S01]  /*15d20*/  MUFU.EX2 R129, R165 ;  /* 0x000000a500817308 */ /* 0x0003e20000000800 */
[----:B------:R-:W-:Y:S01]  /*15d30*/  MOV R171, R124 ;  /* 0x0000007c00ab7202 */ /* 0x000fe20000000f00 */
[----:B------:R-:W-:Y:S01]  /*15d40*/  FADD.FTZ R0, R228, R36 ;  /* 0x00000024e4007221 */ /* 0x000fe20000010000 */
[----:B------:R4:W5:Y:S02]  /*15d50*/  LDL.LU R229, [R1+0x100] ;  /* 0x0001000001e57983 */ /* 0x0009640000300800 */
[----:B------:R-:W-:Y:S01]  /*15d60*/  FADD.FTZ R4, R22, R37 ;  /* 0x0000002516047221 */ /* 0x000fe20000010000 */
[----:B---3--:R-:W-:Y:S01]  /*15d70*/  F2FP.BF16.PACK_AB R5, R132, R133 ;  /* 0x000000858405723e */ /* 0x008fe200000010ff */
[----:B------:R-:W-:Y:S01]  /*15d80*/  IMAD.MOV.U32 R22, RZ, RZ, R23 ;  /* 0x000000ffff167224 */ /* 0x000fe200078e0017 */
[----:B------:R-:W-:Y:S01]  /*15d90*/  MOV R23, R20 ;  /* 0x0000001400177202 */ /* 0x000fe20000000f00 */
[----:B------:R-:W-:Y:S01]  /*15da0*/  FADD.FTZ R40, R191, R4 ;  /* 0x00000004bf287221 */ /* 0x000fe20000010000 */
[----:B------:R-:W-:-:S02]  /*15db0*/  F2FP.BF16.PACK_AB R4, R205, R206 ;  /* 0x000000cecd04723e */ /* 0x000fc400000010ff */
[----:B------:R-:W-:Y:S02]  /*15dc0*/  F2FP.BF16.PACK_AB R6, R134, R204 ;  /* 0x000000cc8606723e */ /* 0x000fe400000010ff */
[----:B------:R-:W-:Y:S01]  /*15dd0*/  F2FP.BF16.PACK_AB R7, R130, R131 ;  /* 0x000000838207723e */ /* 0x000fe200000010ff */
[----:B------:R-:W-:Y:S01]  /*15de0*/  IMAD.MOV.U32 R154, RZ, RZ, R195 ;  /* 0x000000ffff9a7224 */ /* 0x000fe200078e00c3 */
        /* <DEDUP_REMOVED lines=9> */
[----:B------:R-:W2:Y:S01]  /*15e80*/  LDSM.16.MT88.4 R20, [R216+0xb000] ;  /* 0x00b00000d814783b */ /* 0x000ea20000004200 */
[----:B------:R-:W-:Y:S01]  /*15e90*/  IMAD.MOV.U32 R157, RZ, RZ, R158 ;  /* 0x000000ffff9d7224 */ /* 0x000fe200078e009e */
[----:B------:R-:W-:Y:S01]  /*15ea0*/  MOV R158, R159 ;  /* 0x0000009f009e7202 */ /* 0x000fe20000000f00 */
[----:B------:R-:W3:Y:S08]  /*15eb0*/  MUFU.EX2 R128, R166 ;  /* 0x000000a600807308 */ /* 0x000ef00000000800 */
[----:B------:R-:W-:Y:S01]  /*15ec0*/  MUFU.EX2 R126, R168 ;  /* 0x000000a8007e7308 */ /* 0x000fe20000000800 */
[----:B------:R-:W-:Y:S01]  /*15ed0*/  HMMA.16816.F32.BF16 R56, R4, R10, R12 ;  /* 0x0000000a0438723c */ /* 0x000fe2000004180c */
[----:B------:R-:W2:Y:S01]  /*15ee0*/  LDSM.16.MT88.4 R12, [R217+0xb000] ;  /* 0x00b00000d90c783b */ /* 0x000ea20000004200 */
[----:B------:R-:W-:-:S03]  /*15ef0*/  MOV R156, R155 ;  /* 0x0000009b009c7202 */ /* 0x000fc60000000f00 */
[----:B------:R-:W2:Y:S01]  /*15f00*/  LDSM.16.MT88.4 R8, [R218+0xb000] ;  /* 0x00b00000da08783b */ /* 0x000ea20000004200 */
[----:B------:R-:W-:Y:S01]  /*15f10*/  MOV R155, R154 ;  /* 0x0000009a009b7202 */ /* 0x000fe20000000f00 */
[----:B------:R-:W-:Y:S01]  /*15f20*/  IMAD.MOV.U32 R154, RZ, RZ, R195 ;  /* 0x000000ffff9a7224 */ /* 0x000fe200078e00c3 */
[----:B------:R-:W-:Y:S01]  /*15f30*/  MOV R159, R127 ;  /* 0x0000007f009f7202 */ /* 0x000fe20000000f00 */
[----:B------:R-:W-:Y:S01]  /*15f40*/  MUFU.EX2 R124, R150 ;  /* 0x00000096007c7308 */ /* 0x000fe20000000800 */
[----:B------:R-:W-:Y:S01]  /*15f50*/  MOV R195, R153 ;  /* 0x0000009900c37202 */ /* 0x000fe20000000f00 */
[----:B------:R-:W-:Y:S01]  /*15f60*/  FADD.FTZ R0, R225, R0 ;  /* 0x00000000e1007221 */ /* 0x000fe20000010000 */
[----:B------:R-:W-:Y:S01]  /*15f70*/  MOV R153, R157 ;  /* 0x0000009d00997202 */ /* 0x000fe20000000f00 */
[----:B------:R-:W-:Y:S01]  /*15f80*/  IMAD.MOV.U32 R157, RZ, RZ, R158 ;  /* 0x000000ffff9d7224 */ /* 0x000fe200078e009e */
[----:B------:R-:W-:-:S03]  /*15f90*/  MOV R158, R159 ;  /* 0x0000009f009e7202 */ /* 0x000fc60000000f00 */
[----:B------:R-:W-:Y:S01]  /*15fa0*/  MUFU.EX2 R43, R182 ;  /* 0x000000b6002b7308 */ /* 0x000fe20000000800 */
[----:B------:R-:W-:Y:S01]  /*15fb0*/  MOV R159, R164 ;  /* 0x000000a4009f7202 */ /* 0x000fe20000000f00 */
[----:B------:R-:W-:Y:S01]  /*15fc0*/  IMAD.MOV.U32 R164, RZ, RZ, R125 ;  /* 0x000000ffffa47224 */ /* 0x000fe200078e007d */
[----:B------:R-:W-:Y:S01]  /*15fd0*/  MOV R125, R38 ;  /* 0x00000026007d7202 */ /* 0x000fe20000000f00 */
[----:B------:R-:W-:Y:S04]  /*15fe0*/  HMMA.16816.F32.BF16 R48, R4, R24, R108 ;  /* 0x000000180430723c */ /* 0x000fe8000004186c */
[----:B------:R-:W-:Y:S01]  /*15ff0*/  MUFU.EX2 R42, R183 ;  /* 0x000000b7002a7308 */ /* 0x000fe20000000800 */
[----:B------:R-:W-:Y:S01]  /*16000*/  MOV R176, R125 ;  /* 0x0000007d00b07202 */ /* 0x000fe20000000f00 */
[----:B-1----:R-:W-:Y:S01]  /*16010*/  IMAD.MOV.U32 R165, RZ, RZ, R223 ;  /* 0x000000ffffa57224 */ /* 0x002fe200078e00df */
[----:B------:R-:W-:Y:S01]  /*16020*/  MOV R38, R39 ;  /* 0x0000002700267202 */ /* 0x000fe20000000f00 */
[----:B------:R-:W-:Y:S01]  /*16030*/  FADD.FTZ R3, R227, R3 ;  /* 0x00000003e3037221 */ /* 0x000fe20000010000 */
[----:B------:R4:W5:Y:S03]  /*16040*/  LDL.LU R228, [R1+0xfc] ;  /* 0x0000fc0001e47983 */ /* 0x0009660000300800 */
[----:B------:R-:W-:Y:S01]  /*16050*/  MUFU.EX2 R127, R167 ;  /* 0x000000a7007f7308 */ /* 0x000fe20000000800 */
[----:B------:R-:W-:-:S07]  /*16060*/  IMAD.MOV.U32 R39, RZ, RZ, R224 ;  /* 0x000000ffff277224 */ /* 0x000fce00078e00e0 */
[----:B------:R-:W1:Y:S08]  /*16070*/  MUFU.EX2 R125, R149 ;  /* 0x00000095007d7308 */ /* 0x000e700000000800 */
[----:B------:R-:W-:Y:S08]  /*16080*/  MUFU.EX2 R109, R151 ;  /* 0x00000097006d7308 */ /* 0x000ff00000000800 */
[----:B------:R-:W1:Y:S01]  /*16090*/  MUFU.EX2 R108, R152 ;  /* 0x00000098006c7308 */ /* 0x000e620000000800 */
[----:B------:R-:W-:Y:S01]  /*160a0*/  MOV R169, R38 ;  /* 0x0000002600a97202 */ /* 0x000fe20000000f00 */
[----:B------:R-:W-:Y:S01]  /*160b0*/  IMAD.MOV.U32 R170, RZ, RZ, R39 ;  /* 0x000000ffffaa7224 */ /* 0x000fe200078e0027 */
[C---:B------:R-:W-:Y:S05]  /*160c0*/  HMMA.16816.F32.BF16 R64, R4.reuse, R28, R104 ;  /* 0x0000001c0440723c */ /* 0x040fea0000041868 */
[----:B------:R-:W-:Y:S03]  /*160d0*/  MUFU.EX2 R79, R186 ;  /* 0x000000ba004f7308 */ /* 0x000fe60000000800 */
[C---:B------:R-:W-:Y:S05]  /*160e0*/  HMMA.16816.F32.BF16 R44, R4.reuse, R26, R120 ;  /* 0x0000001a042c723c */ /* 0x040fea0000041878 */
[----:B------:R-:W-:Y:S08]  /*160f0*/  MUFU.EX2 R78, R187 ;  /* 0x000000bb004e7308 */ /* 0x000ff00000000800 */
[----:B------:R-:W-:Y:S01]  /*16100*/  MUFU.EX2 R77, R188 ;  /* 0x000000bc004d7308 */ /* 0x000fe20000000800 */
[C---:B------:R-:W-:Y:S07]  /*16110*/  HMMA.16816.F32.BF16 R36, R4.reuse, R32, R116 ;  /* 0x000000200424723c */ /* 0x040fee0000041874 */
[----:B------:R-:W1:Y:S01]  /*16120*/  MUFU.EX2 R76, R179 ;  /* 0x000000b3004c7308 */ /* 0x000e620000000800 */
[C---:B------:R-:W-:Y:S07]  /*16130*/  HMMA.16816.F32.BF16 R32, R4.reuse, R34, R112 ;  /* 0x000000220420723c */ /* 0x040fee0000041870 */
[----:B------:R-:W-:Y:S01]  /*16140*/  MUFU.EX2 R41, R185 ;  /* 0x000000b900297308 */ /* 0x000fe20000000800 */
[----:B------:R-:W-:Y:S01]  /*16150*/  HMMA.16816.F32.BF16 R28, R4, R30, R96 ;  /* 0x0000001e041c723c */ /* 0x000fe20000041860 */
[----:B------:R-:W-:Y:S01]  /*16160*/  FADD.FTZ R0, R165, R0 ;  /* 0x00000000a5007221 */ /* 0x000fe20000010000 */
[----:B------:R-:W-:Y:S01]  /*16170*/  MOV R191, R162 ;  /* 0x000000a200bf7202 */ /* 0x000fe20000000f00 */
[----:B------:R-:W-:Y:S01]  /*16180*/  FADD.FTZ R3, R190, R3 ;  /* 0x00000003be037221 */ /* 0x000fe20000010000 */
[----:B------:R4:W5:Y:S03]  /*16190*/  LDL.LU R227, [R1+0xf8] ;  /* 0x0000f80001e37983 */ /* 0x0009660000300800 */
[----:B------:R-:W4:Y:S01]  /*161a0*/  MUFU.EX2 R96, R184 ;  /* 0x000000b800607308 */ /* 0x000f220000000800 */
[----:B---3--:R-:W-:-:S02]  /*161b0*/  F2FP.BF16.PACK_AB R4, R128, R129 ;  /* 0x000000818004723e */ /* 0x008fc400000010ff */
[----:B-1----:R-:W-:Y:S02]  /*161c0*/  F2FP.BF16.PACK_AB R5, R124, R125 ;  /* 0x0000007d7c05723e */ /* 0x002fe400000010ff */
[----:B------:R-:W-:Y:S02]  /*161d0*/  F2FP.BF16.PACK_AB R6, R126, R127 ;  /* 0x0000007f7e06723e */ /* 0x000fe400000010ff */
[----:B------:R-:W-:Y:S01]  /*161e0*/  F2FP.BF16.PACK_AB R7, R108, R109 ;  /* 0x0000006d6c07723e */ /* 0x000fe200000010ff */
[----:B------:R-:W-:Y:S01]  /*161f0*/  FADD.FTZ R24, R171, R0 ;  /* 0x00000000ab187221 */ /* 0x000fe20000010000 */
[----:B------:R-:W-:Y:S01]  /*16200*/  MOV R165, R144 ;  /* 0x0000009000a57202 */ /* 0x000fe20000000f00 */
[----:B------:R-:W-:Y:S01]  /*16210*/  FADD.FTZ R3, R221, R3 ;  /* 0x00000003dd037221 */ /* 0x000fe20000010000 */
[----:B------:R-:W-:Y:S01]  /*16220*/  MOV R167, R163 ;  /* 0x000000a300a77202 */ /* 0x000fe20000000f00 */
[----:B------:R-:W-:Y:S02]  /*16230*/  FADD.FTZ R2, R172, R2 ;  /* 0x00000002ac027221 */ /* 0x000fe40000010000 */
[----:B------:R-:W-:Y:S01]  /*16240*/  IMAD.MOV.U32 R166, RZ, RZ, R148 ;  /* 0x000000ffffa67224 */ /* 0x000fe200078e0094 */
[C---:B--2---:R-:W-:Y:S01]  /*16250*/  HMMA.16816.F32.BF16 R100, R4.reuse, R20, R100 ;  /* 0x000000140464723c */ /* 0x044fe20000041864 */
[----:B------:R-:W-:Y:S01]  /*16260*/  MOV R117, R138 ;  /* 0x0000008a00757202 */ /* 0x000fe20000000f00 */
[----:B------:R-:W-:Y:S01]  /*16270*/  IMAD.MOV.U32 R116, RZ, RZ, R139 ;  /* 0x000000ffff747224 */ /* 0x000fe200078e008b */
[----:B------:R-:W-:Y:S01]  /*16280*/  MUFU.EX2 R27, R177 ;  /* 0x000000b1001b7308 */ /* 0x000fe20000000800 */
[----:B------:R-:W-:Y:S01]  /*16290*/  IMAD.MOV.U32 R118, RZ, RZ, R193 ;  /* 0x000000ffff767224 */ /* 0x000fe200078e00c1 */
[----:B------:R1:W5:Y:S03]  /*162a0*/  LDL.LU R226, [R1+0xf4] ;  /* 0x0000f40001e27983 */ /* 0x0003660000300800 */
        /* <DEDUP_REMOVED lines=9> */
[----:B------:R-:W-:Y:S01]  /*16340*/  IMAD.MOV.U32 R172, RZ, RZ, R146 ;  /* 0x000000ffffac7224 */ /* 0x000fe200078e0092 */
[----:B------:R-:W-:Y:S01]  /*16350*/  MOV R148, R145 ;  /* 0x0000009100947202 */ /* 0x000fe20000000f00 */
[----:B------:R-:W-:Y:S01]  /*16360*/  FADD.FTZ R2, R176, R2 ;  /* 0x00000002b0027221 */ /* 0x000fe20000010000 */
[----:B------:R-:W-:Y:S01]  /*16370*/  MOV R190, R166 ;  /* 0x000000a600be7202 */ /* 0x000fe20000000f00 */
[----:B------:R-:W-:Y:S01]  /*16380*/  FADD.FTZ R4, R222, R40 ;  /* 0x00000028de047221 */ /* 0x000fe20000010000 */
[----:B------:R-:W-:Y:S01]  /*16390*/  F2FP.BF16.PACK_AB R5, R43, R76 ;  /* 0x0000004c2b05723e */ /* 0x000fe200000010ff */
[----:B------:R2:W3:Y:S01]  /*163a0*/  MUFU.EX2 R26, R178 ;  /* 0x000000b2001a7308 */ /* 0x0004e20000000800 */
[----:B------:R-:W-:Y:S01]  /*163b0*/  F2FP.BF16.PACK_AB R6, R77, R78 ;  /* 0x0000004e4d06723e */ /* 0x000fe200000010ff */
[----:B------:R-:W-:Y:S01]  /*163c0*/  FADD.FTZ R0, R170, R4 ;  /* 0x00000004aa007221 */ /* 0x000fe20000010000 */
[----:B----4-:R-:W-:Y:S01]  /*163d0*/  F2FP.BF16.PACK_AB R4, R79, R96 ;  /* 0x000000604f04723e */ /* 0x010fe200000010ff */
[----:B------:R1:W5:Y:S01]  /*163e0*/  LDL.LU R225, [R1+0xf0] ;  /* 0x0000f00001e17983 */ /* 0x0003620000300800 */
[----:B------:R-:W-:-:S02]  /*163f0*/  F2FP.BF16.PACK_AB R7, R41, R42 ;  /* 0x0000002a2907723e */ /* 0x000fc400000010ff */
[----:B------:R-:W-:Y:S01]  /*16400*/  MOV R169, R174 ;  /* 0x000000ae00a97202 */ /* 0x000fe20000000f00 */
[----:B------:R-:W-:Y:S01]  /*16410*/  FADD.FTZ R3, R172, R3 ;  /* 0x00000003ac037221 */ /* 0x000fe20000010000 */
[----:B------:R-:W-:Y:S01]  /*16420*/  MOV R170, R160 ;  /* 0x000000a000aa7202 */ /* 0x000fe20000000f00 */
[----:B------:R-:W-:Y:S01]  /*16430*/  FADD.FTZ R2, R220, R2 ;  /* 0x00000002dc027221 */ /* 0x000fe20000010000 */
[----:B------:R-:W-:Y:S01]  /*16440*/  MOV R119, R148 ;  /* 0x0000009400777202 */ /* 0x000fe20000000f00 */
[C---:B------:R-:W-:Y:S01]  /*16450*/  HMMA.16816.F32.BF16 R60, R4.reuse, R20, R60 ;  /* 0x00000014043c723c */ /* 0x040fe2000004183c */
[----:B------:R-:W-:Y:S01]  /*16460*/  MOV R166, R170 ;  /* 0x000000aa00a67202 */ /* 0x000fe20000000f00 */
[----:B------:R-:W-:Y:S01]  /*16470*/  IMAD.MOV.U32 R170, RZ, RZ, R156 ;  /* 0x000000ffffaa7224 */ /* 0x000fe200078e009c */
[----:B------:R-:W-:Y:S01]  /*16480*/  MOV R172, R175 ;  /* 0x000000af00ac7202 */ /* 0x000fe20000000f00 */
[----:B------:R-:W4:Y:S04]  /*16490*/  LDSM.16.MT88.4 R144, [R216+0xb800] ;  /* 0x00b80000d890783b */ /* 0x000f280000004200 */
[C---:B------:R-:W-:Y:S01]  /*164a0*/  HMMA.16816.F32.BF16 R56, R4.reuse, R22, R56 ;  /* 0x000000160438723c */ /* 0x040fe20000041838 */
[----:B------:R-:W-:Y:S01]  /*164b0*/  MOV R175, R155 ;  /* 0x0000009b00af7202 */ /* 0x000fe20000000f00 */
[----:B--2---:R-:W-:Y:S01]  /*164c0*/  LDSM.16.MT88.4 R176, [R217+0xb800] ;  /* 0x00b80000d9b0783b */ /* 0x004fe20000004200 */
[----:B------:R-:W-:Y:S03]  /*164d0*/  MUFU.EX2 R25, R180 ;  /* 0x000000b400197308 */ /* 0x000fe60000000800 */
[----:B------:R1:W5:Y:S02]  /*164e0*/  LDL.LU R224, [R1+0xec] ;  /* 0x0000ec0001e07983 */ /* 0x0003640000300800 */
[C---:B------:R-:W-:Y:S08]  /*164f0*/  HMMA.16816.F32.BF16 R48, R4.reuse, R16, R48 ;  /* 0x000000100430723c */ /* 0x040ff00000041830 */
[C---:B------:R-:W-:Y:S08]  /*16500*/  HMMA.16816.F32.BF16 R44, R4.reuse, R18, R44 ;  /* 0x00000012042c723c */ /* 0x040ff0000004182c */
[C---:B------:R-:W-:Y:S08]  /*16510*/  HMMA.16816.F32.BF16 R36, R4.reuse, R12, R36 ;  /* 0x0000000c0424723c */ /* 0x040ff00000041824 */
[C---:B------:R-:W-:Y:S08]  /*16520*/  HMMA.16816.F32.BF16 R32, R4.reuse, R14, R32 ;  /* 0x0000000e0420723c */ /* 0x040ff00000041820 */
[C---:B------:R-:W-:Y:S08]  /*16530*/  HMMA.16816.F32.BF16 R64, R4.reuse, R8, R64 ;  /* 0x000000080440723c */ /* 0x040ff00000041840 */
[----:B------:R-:W-:Y:S01]  /*16540*/  HMMA.16816.F32.BF16 R28, R4, R10, R28 ;  /* 0x0000000a041c723c */ /* 0x000fe2000004181c */
[----:B------:R-:W-:-:S02]  /*16550*/  MOV R155, R154 ;  /* 0x0000009a009b7202 */ /* 0x000fc40000000f00 */
[----:B------:R-:W-:Y:S01]  /*16560*/  MOV R123, R172 ;  /* 0x000000ac007b7202 */ /* 0x000fe20000000f00 */
[----:B------:R2:W-:Y:S01]  /*16570*/  MUFU.EX2 R17, R190 ;  /* 0x000000be00117308 */ /* 0x0005e20000000800 */
[----:B------:R-:W-:Y:S01]  /*16580*/  MOV R111, R170 ;  /* 0x000000aa006f7202 */ /* 0x000fe20000000f00 */
[----:B------:R-:W-:Y:S01]  /*16590*/  FADD.FTZ R3, R140, R3 ;  /* 0x000000038c037221 */ /* 0x000fe20000010000 */
[----:B------:R-:W-:Y:S01]  /*165a0*/  MOV R156, R157 ;  /* 0x0000009d009c7202 */ /* 0x000fe20000000f00 */
[----:B------:R-:W-:Y:S01]  /*165b0*/  FADD.FTZ R4, R191, R24 ;  /* 0x00000018bf047221 */ /* 0x000fe20000010000 */
[----:B------:R-:W-:Y:S01]  /*165c0*/  LDSM.16.MT88.4 R12, [R218+0xb800] ;  /* 0x00b80000da0c783b */ /* 0x000fe20000004200 */
[----:B------:R-:W-:Y:S02]  /*165d0*/  IMAD.MOV.U32 R191, RZ, RZ, R165 ;  /* 0x000000ffffbf7224 */ /* 0x000fe400078e00a5 */
[----:B------:R-:W-:Y:S02]  /*165e0*/  IMAD.MOV.U32 R165, RZ, RZ, R169 ;  /* 0x000000ffffa57224 */ /* 0x000fe400078e00a9 */
[----:B------:R-:W-:-:S02]  /*165f0*/  IMAD.MOV.U32 R121, RZ, RZ, R166 ;  /* 0x000000ffff797224 */ /* 0x000fc400078e00a6 */
[----:B------:R-:W-:Y:S02]  /*16600*/  FADD.FTZ R2, R119, R2 ;  /* 0x0000000277027221 */ /* 0x000fe40000010000 */
[----:B------:R-:W-:Y:S01]  /*16610*/  IMAD.MOV.U32 R174, RZ, RZ, R161 ;  /* 0x000000ffffae7224 */ /* 0x000fe200078e00a1 */
[----:B------:R-:W-:Y:S01]  /*16620*/  MUFU.EX2 R22, R215 ;  /* 0x000000d700167308 */ /* 0x000fe20000000800 */
[----:B------:R-:W-:Y:S01]  /*16630*/  FADD.FTZ R5, R167, R0 ;  /* 0x00000000a7057221 */ /* 0x000fe20000010000 */
[----:B------:R-:W-:Y:S01]  /*16640*/  MOV R167, R171 ;  /* 0x000000ab00a77202 */ /* 0x000fe20000000f00 */
[----:B------:R-:W-:Y:S01]  /*16650*/  IMAD.MOV.U32 R154, RZ, RZ, R195 ;  /* 0x000000ffff9a7224 */ /* 0x000fe200078e00c3 */
[----:B------:R-:W-:Y:S01]  /*16660*/  MOV R171, R136 ;  /* 0x0000008800ab7202 */ /* 0x000fe20000000f00 */
[----:B------:R-:W-:Y:S01]  /*16670*/  FADD.FTZ R0, R135, R4 ;  /* 0x0000000487007221 */ /* 0x000fe20000010000 */
[----:B------:R-:W-:Y:S01]  /*16680*/  MOV R120, R191 ;  /* 0x000000bf00787202 */ /* 0x000fe20000000f00 */
[----:B------:R1:W5:Y:S01]  /*16690*/  LDL.LU R223, [R1+0xe8] ;  /* 0x0000e80001df7983 */ /* 0x0003620000300800 */
[----:B------:R-:W-:Y:S01]  /*166a0*/  MOV R122, R165 ;  /* 0x000000a5007a7202 */ /* 0x000fe20000000f00 */
[----:B------:R-:W-:Y:S01]  /*166b0*/  FADD.FTZ R4, R197, R5 ;  /* 0x00000005c5047221 */ /* 0x000fe20000010000 */
[----:B--2---:R-:W-:Y:S01]  /*166c0*/  MOV R190, R175 ;  /* 0x000000af00be7202 */ /* 0x004fe20000000f00 */
        /* <DEDUP_REMOVED lines=16> */
[----:B------:R2:W-:Y:S01]  /*167d0*/  MUFU.EX2 R11, R156 ;  /* 0x0000009c000b7308 */ /* 0x0005e20000000800 */
[----:B------:R-:W-:Y:S01]  /*167e0*/  FADD.FTZ R0, R99, R0 ;  /* 0x0000000063007221 */ /* 0x000fe20000010000 */
[----:B------:R-:W-:Y:S01]  /*167f0*/  MOV R113, R172 ;  /* 0x000000ac00717202 */ /* 0x000fe20000000f00 */
[----:B------:R-:W-:Y:S01]  /*16800*/  IMAD.MOV.U32 R112, RZ, RZ, R191 ;  /* 0x000000ffff707224 */ /* 0x000fe200078e00bf */
[----:B------:R-:W-:Y:S01]  /*16810*/  MOV R114, R175 ;  /* 0x000000af00727202 */ /* 0x000fe20000000f00 */
[----:B------:R-:W-:-:S03]  /*16820*/  FADD.FTZ R3, R104, R6 ;  /* 0x0000000668037221 */ /* 0x000fc60000010000 */
[----:B------:R1:W-:Y:S01]  /*16830*/  MUFU.EX2 R9, R116 ;  /* 0x0000007400097308 */ /* 0x0003e20000000800 */
[----:B------:R-:W-:Y:S01]  /*16840*/  FADD.FTZ R2, R105, R4 ;  /* 0x0000000469027221 */ /* 0x000fe20000010000 */
[----:B------:R-:W-:Y:S01]  /*16850*/  MOV R119, R189 ;  /* 0x000000bd00777202 */ /* 0x000fe20000000f00 */
[----:B------:R-:W-:Y:S01]  /*16860*/  FADD.FTZ R5, R106, R5 ;  /* 0x000000056a057221 */ /* 0x000fe20000010000 */
[----:B------:R-:W3:Y:S01]  /*16870*/  LDSM.16.MT88.4 R160, [R219+0xb800] ;  /* 0x00b80000dba0783b */ /* 0x000ee20000004200 */
[----:B------:R-:W-:Y:S02]  /*16880*/  IMAD.MOV.U32 R115, RZ, RZ, R174 ;  /* 0x000000ffff737224 */ /* 0x000fe400078e00ae */
[----:B--2---:R-:W-:Y:S01]  /*16890*/  IMAD.MOV.U32 R156, RZ, RZ, R157 ;  /* 0x000000ffff9c7224 */ /* 0x004fe200078e009d */
[----:B------:R-:W-:Y:S01]  /*168a0*/  MOV R157, R158 ;  /* 0x0000009e009d7202 */ /* 0x000fe20000000f00 */
[----:B------:R-:W-:Y:S01]  /*168b0*/  FADD.FTZ R4, R107, R0 ;  /* 0x000000006b047221 */ /* 0x000fe20000010000 */
[----:B------:R-:W-:Y:S01]  /*168c0*/  MOV R158, R159 ;  /* 0x0000009f009e7202 */ /* 0x000fe20000000f00 */
[----:B------:R-:W-:Y:S01]  /*168d0*/  FADD.FTZ R6, R112, R3 ;  /* 0x0000000370067221 */ /* 0x000fe20000010000 */
[----:B------:R2:W-:Y:S01]  /*168e0*/  MUFU.EX2 R8, R117 ;  /* 0x0000007500087308 */ /* 0x0005e20000000800 */
[----:B------:R-:W-:Y:S01]  /*168f0*/  FADD.FTZ R2, R113, R2 ;  /* 0x0000000271027221 */ /* 0x000fe20000010000 */
[----:B------:R-:W-:Y:S01]  /*16900*/  MOV R164, R192 ;  /* 0x000000c000a47202 */ /* 0x000fe20000000f00 */
[----:B-1----:R-:W-:-:S05]  /*16910*/  IMAD.MOV.U32 R116, RZ, RZ, R157 ;  /* 0x000000ffff747224 */ /* 0x002fca00078e009d */
[----:B------:R1:W-:Y:S01]  /*16920*/  MUFU.EX2 R7, R118 ;  /* 0x0000007600077308 */ /* 0x0003e20000000800 */
[----:B------:R-:W-:Y:S01]  /*16930*/  FADD.FTZ R0, R114, R5 ;  /* 0x0000000572007221 */ /* 0x000fe20000010000 */
[----:B------:R-:W-:Y:S01]  /*16940*/  MOV R169, R137 ;  /* 0x0000008900a97202 */ /* 0x000fe20000000f00 */
[----:B------:R-:W-:Y:S01]  /*16950*/  FADD.FTZ R3, R115, R4 ;  /* 0x0000000473037221 */ /* 0x000fe20000010000 */
[----:B------:R3:W5:Y:S01]  /*16960*/  LDL.LU R222, [R1+0xe4] ;  /* 0x0000e40001de7983 */ /* 0x0007620000300800 */
[----:B------:R-:W-:Y:S01]  /*16970*/  FADD.FTZ R5, R246, R6 ;  /* 0x00000006f6057221 */ /* 0x000fe20000010000 */
[----:B--2---:R-:W-:Y:S01]  /*16980*/  MOV R117, R158 ;  /* 0x0000009e00757202 */ /* 0x004fe20000000f00 */
[----:B------:R-:W-:Y:S01]  /*16990*/  FADD.FTZ R4, R211, R2 ;  /* 0x00000002d3047221 */ /* 0x000fe20000010000 */
[----:B------:R-:W-:Y:S01]  /*169a0*/  MOV R120, R143 ;  /* 0x0000008f00787202 */ /* 0x000fe20000000f00 */
[----:B------:R-:W-:Y:S02]  /*169b0*/  FADD.FTZ R2, R116, R0 ;  /* 0x0000000074027221 */ /* 0x000fe40000010000 */
[----:B------:R-:W-:Y:S01]  /*169c0*/  IMAD.MOV.U32 R159, RZ, RZ, R164 ;  /* 0x000000ffff9f7224 */ /* 0x000fe200078e00a4 */
[----:B-1----:R-:W-:Y:S01]  /*169d0*/  MOV R118, R141 ;  /* 0x0000008d00767202 */ /* 0x002fe20000000f00 */
[----:B------:R-:W-:-:S02]  /*169e0*/  FADD.FTZ R0, R117, R3 ;  /* 0x0000000375007221 */ /* 0x000fc40000010000 */
[----:B------:R-:W-:Y:S02]  /*169f0*/  IMAD.MOV.U32 R121, RZ, RZ, R199 ;  /* 0x000000ffff797224 */ /* 0x000fe400078e00c7 */
[----:B------:R-:W-:Y:S01]  /*16a00*/  IMAD.MOV.U32 R122, RZ, RZ, R142 ;  /* 0x000000ffff7a7224 */ /* 0x000fe200078e008e */
[----:B------:R-:W-:Y:S01]  /*16a10*/  MOV R110, R156 ;  /* 0x0000009c006e7202 */ /* 0x000fe20000000f00 */
[----:B------:R-:W-:Y:S01]  /*16a20*/  FADD.FTZ R5, R249, R5 ;  /* 0x00000005f9057221 */ /* 0x000fe20000010000 */
[----:B------:R-:W-:Y:S01]  /*16a30*/  MOV R111, R173 ;  /* 0x000000ad006f7202 */ /* 0x000fe20000000f00 */
[----:B------:R-:W-:Y:S01]  /*16a40*/  FADD.FTZ R3, R245, R4 ;  /* 0x00000004f5037221 */ /* 0x000fe20000010000 */
[----:B------:R-:W-:Y:S01]  /*16a50*/  MUFU.EX2 R18, R194 ;  /* 0x000000c200127308 */ /* 0x000fe20000000800 */
[----:B------:R-:W-:-:S07]  /*16a60*/  FADD.FTZ R2, R118, R2 ;  /* 0x0000000276027221 */ /* 0x000fce0000010000 */
[----:B------:R-:W1:Y:S01]  /*16a70*/  MUFU.EX2 R21, R214 ;  /* 0x000000d600157308 */ /* 0x000e620000000800 */
[----:B------:R-:W-:Y:S01]  /*16a80*/  FADD.FTZ R0, R119, R0 ;  /* 0x0000000077007221 */ /* 0x000fe20000010000 */
[----:B------:R-:W-:Y:S01]  /*16a90*/  MOV R123, R159 ;  /* 0x0000009f007b7202 */ /* 0x000fe20000000f00 */
[----:B------:R-:W-:-:S05]  /*16aa0*/  FADD.FTZ R4, R252, R5 ;  /* 0x00000005fc047221 */ /* 0x000fca0000010000 */
[----:B------:R-:W-:Y:S01]  /*16ab0*/  MUFU.EX2 R16, R167 ;  /* 0x000000a700107308 */ /* 0x000fe20000000800 */
[----:B------:R-:W-:-:S07]  /*16ac0*/  FADD.FTZ R3, R248, R3 ;  /* 0x00000003f8037221 */ /* 0x000fce0000010000 */
[----:B------:R-:W-:Y:S01]  /*16ad0*/  MUFU.EX2 R20, R213 ;  /* 0x000000d500147308 */ /* 0x000fe20000000800 */
[----:B------:R-:W-:-:S07]  /*16ae0*/  FADD.FTZ R2, R120, R2 ;  /* 0x0000000278027221 */ /* 0x000fce0000010000 */
[----:B------:R-:W2:Y:S01]  /*16af0*/  MUFU.EX2 R23, R181 ;  /* 0x000000b500177308 */ /* 0x000ea20000000800 */
[----:B------:R-:W-:-:S07]  /*16b00*/  FADD.FTZ R0, R121, R0 ;  /* 0x0000000079007221 */ /* 0x000fce0000010000 */
[----:B------:R-:W4:Y:S01]  /*16b10*/  MUFU.EX2 R19, R212 ;  /* 0x000000d400137308 */ /* 0x000f220000000800 */
[----:B------:R-:W-:Y:S01]  /*16b20*/  FADD.FTZ R4, R122, R4 ;  /* 0x000000047a047221 */ /* 0x000fe20000010000 */
[----:B---3--:R-:W-:Y:S01]  /*16b30*/  F2FP.BF16.PACK_AB R192, R26, R27 ;  /* 0x0000001b1ac0723e */ /* 0x008fe200000010ff */
[----:B------:R-:W-:Y:S01]  /*16b40*/  FADD.FTZ R3, R251, R3 ;  /* 0x00000003fb037221 */ /* 0x000fe20000010000 */
[----:B------:R3:W5:Y:S01]  /*16b50*/  LDL.LU R221, [R1+0xe0] ;  /* 0x0000e00001dd7983 */ /* 0x0007620000300800 */
[----:B------:R-:W-:Y:S02]  /*16b60*/  FADD.FTZ R2, R123, R2 ;  /* 0x000000027b027221 */ /* 0x000fe40000010000 */
[----:B------:R-:W-:Y:S01]  /*16b70*/  FADD.FTZ R0, R110, R0 ;  /* 0x000000006e007221 */ /* 0x000fe20000010000 */
[----:B------:R-:W3:Y:S01]  /*16b80*/  MUFU.EX2 R10, R169 ;  /* 0x000000a9000a7308 */ /* 0x000ee20000000800 */
[----:B------:R-:W-:Y:S01]  /*16b90*/  FADD.FTZ R4, R206, R4 ;  /* 0x00000004ce047221 */ /* 0x000fe20000010000 */
[----:B-1----:R-:W-:Y:S01]  /*16ba0*/  F2FP.BF16.PACK_AB R193, R21, R22 ;  /* 0x0000001615c1723e */ /* 0x002fe200000010ff */
[----:B------:R-:W-:Y:S01]  /*16bb0*/  FADD.FTZ R3, R133, R3 ;  /* 0x0000000385037221 */ /* 0x000fe20000010000 */
[----:B--2---:R-:W-:Y:S01]  /*16bc0*/  F2FP.BF16.PACK_AB R194, R23, R25 ;  /* 0x0000001917c2723e */ /* 0x004fe200000010ff */
[----:B------:R-:W-:Y:S01]  /*16bd0*/  FADD.FTZ R2, R111, R2 ;  /* 0x000000026f027221 */ /* 0x000fe20000010000 */
[----:B------:R-:W-:Y:S01]  /*16be0*/  F2FP.BF16.PACK_AB R196, R17, R18 ;  /* 0x0000001211c4723e */ /* 0x000fe200000010ff */
[----:B------:R-:W-:Y:S01]  /*16bf0*/  FADD.FTZ R0, R210, R0 ;  /* 0x00000000d2007221 */ /* 0x000fe20000010000 */
[----:B----4-:R-:W-:Y:S01]  /*16c00*/  F2FP.BF16.PACK_AB R195, R19, R20 ;  /* 0x0000001413c3723e */ /* 0x010fe200000010ff */
[----:B------:R-:W-:Y:S01]  /*16c10*/  FADD.FTZ R4, R205, R4 ;  /* 0x00000004cd047221 */ /* 0x000fe20000010000 */
[----:B------:R-:W-:Y:S01]  /*16c20*/  F2FP.BF16.PACK_AB R198, R11, R16 ;  /* 0x000000100bc6723e */ /* 0x000fe200000010ff */
[----:B------:R-:W-:Y:S01]  /*16c30*/  FADD.FTZ R3, R132, R3 ;  /* 0x0000000384037221 */ /* 0x000fe20000010000 */
[----:B------:R-:W-:Y:S01]  /*16c40*/  F2FP.BF16.PACK_AB R199, R7, R8 ;  /* 0x0000000807c7723e */ /* 0x000fe200000010ff */
[----:B------:R-:W-:Y:S01]  /*16c50*/  FADD.FTZ R2, R250, R2 ;  /* 0x00000002fa027221 */ /* 0x000fe20000010000 */
[----:B------:R1:W5:Y:S01]  /*16c60*/  LDL.LU R220, [R1+0xdc] ;  /* 0x0000dc0001dc7983 */ /* 0x0003620000300800 */
[----:B------:R-:W-:-:S02]  /*16c70*/  FADD.FTZ R0, R209, R0 ;  /* 0x00000000d1007221 */ /* 0x000fc40000010000 */
[----:B------:R-:W-:Y:S01]  /*16c80*/  FADD.FTZ R4, R204, R4 ;  /* 0x00000004cc047221 */ /* 0x000fe20000010000 */
[----:B---3--:R-:W-:Y:S01]  /*16c90*/  F2FP.BF16.PACK_AB R197, R9, R10 ;  /* 0x0000000a09c5723e */ /* 0x008fe200000010ff */
[----:B------:R-:W-:Y:S01]  /*16ca0*/  FADD.FTZ R3, R131, R3 ;  /* 0x0000000383037221 */ /* 0x000fe20000010000 */
[----:B------:R1:W5:Y:S01]  /*16cb0*/  LDL.LU R135, [R1+0xd8] ;  /* 0x0000d80001877983 */ /* 0x0003620000300800 */
        /* <DEDUP_REMOVED lines=62> */
.L_x_733:
[----:B-1----:R-:W-:-:S06]  /*170a0*/  UISETP.GT.AND UP0, UPT, UR9, UR8, UPT ;  /* 0x000000080900728c */ /* 0x002fcc000bf04270 */
[----:B------:R-:W-:-:S13]  /*170b0*/  PLOP3.LUT P0, PT, PT, PT, UP0, 0x80, 0x0 ;  /* 0x000000000000781c */ /* 0x000fda0003f0f008 */
[----:B------:R-:W-:Y:S05]  /*170c0*/  @!P0 BRA `(.L_x_737) ;  /* 0x00009dc000008947 */ /* 0x000fea0003800000 */
[----:B------:R-:W2:Y:S01]  /*170d0*/  LDL.64 R8, [R1+0xb8] ;  /* 0x0000b80001087983 */ /* 0x000ea20000100a00 */
[----:B------:R-:W-:Y:S01]  /*170e0*/  ULDC UR17, c[0x0][0x1a4] ;  /* 0x0000690000117ab9 */ /* 0x000fe20000000800 */
[----:B------:R-:W-:Y:S01]  /*170f0*/  IMAD.MOV.U32 R132, RZ, RZ, R72 ;  /* 0x000000ffff847224 */ /* 0x000fe200078e0048 */
        /* <DEDUP_REMOVED lines=42> */
.L_x_740:
        /* <DEDUP_REMOVED lines=88> */
.L_x_738:
[----:B------:R-:W2:Y:S01]  /*17920*/  LDL.64 R6, [R1+0xb0] ;  /* 0x0000b00001067983 */ /* 0x000ea20000100a00 */
[----:B------:R-:W-:Y:S04]  /*17930*/  DEPBAR.LE SB0, 0x0 ;  /* 0x000080000000791a */ /* 0x000fe80000000000 */
[----:B------:R-:W-:Y:S01]  /*17940*/  UIADD3 UR7, UR9, -0x1, URZ ;  /* 0xffffffff09077890 */ /* 0x000fe2000fffe03f */
[----:B------:R-:W-:Y:S03]  /*17950*/  BAR.SYNC.DEFER_BLOCKING 0x0 ;  /* 0x0000000000007b1d */ /* 0x000fe60000010000 */
[----:B------:R-:W-:Y:S02]  /*17960*/  USHF.R.S32.HI UR5, URZ, 0x1f, UR7 ;  /* 0x0000001f3f057899 */ /* 0x000fe40008011407 */
[----:B-1----:R-:W-:Y:S01]  /*17970*/  MOV R4, UR7 ;  /* 0x0000000700047c02 */ /* 0x002fe20008000f00 */
[----:B------:R-:W-:Y:S02]  /*17980*/  UIMAD UR4, UR28, UR7, URZ ;  /* 0x000000071c0472a4 */ /* 0x000fe4000f8e023f */
        /* <DEDUP_REMOVED lines=16> */
[----:B------:R-:W-:Y:S02]  /*17a90*/  @!P5 IADD3 R7, P2, R4, UR14, RZ ;  /* 0x0000000e0407dc10 */ /* 0x000fe4000ff5e0ff */
[----:B------:R-:W-:Y:S01]  /*17aa0*/  @!P5 IADD3.X R8, R0, UR10, RZ, P1, !PT ;  /* 0x0000000a0008dc10 */ /* 0x000fe20008ffe4ff */
[----:B------:R-:W-:Y:S01]  /*17ab0*/  @P5 STS.128 [R243+0x8800], RZ ;  /* 0x008800fff3005388 */ /* 0x000fe20000000c00 */
[C---:B------:R-:W-:Y:S02]  /*17ac0*/  @!P5 IADD3 R6, P0, R4.reuse, UR52, RZ ;  /* 0x000000340406dc10 */ /* 0x040fe4000ff1e0ff */
[----:B------:R-:W-:Y:S02]  /*17ad0*/  @!P5 IADD3 R9, P6, R4, UR48, RZ ;  /* 0x000000300409dc10 */ /* 0x000fe4000ffde0ff */
[----:B------:R-:W-:Y:S02]  /*17ae0*/  @!P5 LEA R12, P1, R6, c[0x0][0x170], 0x1 ;  /* 0x00005c00060cda11 */ /* 0x000fe400078208ff */
[C---:B------:R-:W-:Y:S01]  /*17af0*/  @!P5 IADD3.X R10, R0.reuse, UR12, RZ, P0, !PT ;  /* 0x0000000c000adc10 */ /* 0x040fe200087fe4ff */
[----:B------:R-:W-:Y:S01]  /*17b00*/  @!PT LDS RZ, [RZ] ;  /* 0x00000000fffff984 */ /* 0x000fe20000000800 */
[----:B------:R-:W-:Y:S01]  /*17b10*/  @!PT LDS RZ, [RZ] ;  /* 0x00000000fffff984 */ /* 0x000fe20000000800 */
[----:B------:R-:W-:Y:S01]  /*17b20*/  @!PT LDS RZ, [RZ] ;  /* 0x00000000fffff984 */ /* 0x000fe20000000800 */
[----:B------:R1:W-:Y:S01]  /*17b30*/  @!P5 LDGSTS.E.BYPASS.LTC128B.128 [R243+0x8800], [R18.64] ;  /* 0x0880000012f3dfae */ /* 0x0003e2000b901d72 */
[----:B------:R-:W-:Y:S02]  /*17b40*/  @!P5 IADD3.X R21, R0, UR15, RZ, P6, !PT ;  /* 0x0000000f0015dc10 */ /* 0x000fe4000b7fe4ff */
[----:B------:R-:W-:Y:S02]  /*17b50*/  P2R R2, PR, RZ, 0x4 ;  /* 0x00000004ff027803 */ /* 0x000fe40000000000 */
[C---:B------:R-:W-:Y:S02]  /*17b60*/  @!P5 LEA R14, P2, R5.reuse, c[0x0][0x170], 0x1 ;  /* 0x00005c00050eda11 */ /* 0x040fe400078408ff */
[----:B------:R-:W-:Y:S01]  /*17b70*/  @!P5 LEA.HI.X R13, R6, c[0x0][0x174], R10, 0x1, P1 ;  /* 0x00005d00060dda11 */ /* 0x000fe200008f0c0a */
[----:B------:R-:W-:Y:S01]  /*17b80*/  @P5 STS.128 [R243+0x9000], RZ ;  /* 0x009000fff3005388 */ /* 0x000fe20000000c00 */
[----:B------:R-:W-:Y:S02]  /*17b90*/  @!P5 LEA.HI.X R15, R5, c[0x0][0x174], R8, 0x1, P2 ;  /* 0x00005d00050fda11 */ /* 0x000fe400010f0c08 */
[----:B------:R-:W-:Y:S02]  /*17ba0*/  ISETP.NE.AND P3, PT, R2, RZ, PT ;  /* 0x000000ff0200720c */ /* 0x000fe40003f65270 */
[----:B------:R-:W-:Y:S02]  /*17bb0*/  @!P5 LEA R8, P2, R9, c[0x0][0x170], 0x1 ;  /* 0x00005c000908da11 */ /* 0x000fe400078408ff */
[----:B------:R-:W-:Y:S01]  /*17bc0*/  @!P5 IADD3.X R5, R0, UR13, RZ, P3, !PT ;  /* 0x0000000d0005dc10 */ /* 0x000fe20009ffe4ff */
[----:B------:R-:W-:Y:S01]  /*17bd0*/  @!PT LDS RZ, [RZ] ;  /* 0x00000000fffff984 */ /* 0x000fe20000000800 */
[----:B------:R-:W-:Y:S01]  /*17be0*/  @!PT LDS RZ, [RZ] ;  /* 0x00000000fffff984 */ /* 0x000fe20000000800 */
[----:B------:R-:W-:Y:S01]  /*17bf0*/  @!PT LDS RZ, [RZ] ;  /* 0x00000000fffff984 */ /* 0x000fe20000000800 */
[----:B------:R2:W-:Y:S01]  /*17c00*/  @!P5 LDGSTS.E.BYPASS.LTC128B.128 [R243+0x9000], [R14.64] ;  /* 0x090000000ef3dfae */ /* 0x0005e2000b901d72 */
[----:B------:R-:W-:Y:S02]  /*17c10*/  @!P5 LEA R10, P3, R7, c[0x0][0x170], 0x1 ;  /* 0x00005c00070ada11 */ /* 0x000fe400078608ff */
[----:B------:R-:W-:Y:S02]  /*17c20*/  @!P5 LEA.HI.X R9, R9, c[0x0][0x174], R21, 0x1, P2 ;  /* 0x00005d000909da11 */ /* 0x000fe400010f0c15 */
[----:B------:R-:W-:Y:S02]  /*17c30*/  @!P5 LEA.HI.X R11, R7, c[0x0][0x174], R5, 0x1, P3 ;  /* 0x00005d00070bda11 */ /* 0x000fe400018f0c05 */
[C---:B------:R-:W-:Y:S01]  /*17c40*/  @!P5 IADD3 R20, P4, R4.reuse, UR46, RZ ;  /* 0x0000002e0414dc10 */ /* 0x040fe2000ff9e0ff */
[----:B------:R-:W-:Y:S01]  /*17c50*/  @P5 STS.128 [R243+0x9800], RZ ;  /* 0x009800fff3005388 */ /* 0x000fe20000000c00 */
[----:B------:R-:W-:Y:S02]  /*17c60*/  @!P5 IADD3 R2, P0, R4, UR44, RZ ;  /* 0x0000002c0402dc10 */ /* 0x000fe4000ff1e0ff */
[----:B------:R-:W-:Y:S02]  /*17c70*/  @!P5 LEA R6, P1, R20, c[0x0][0x170], 0x1 ;  /* 0x00005c001406da11 */ /* 0x000fe400078208ff */
[C---:B------:R-:W-:Y:S02]  /*17c80*/  @!P5 IADD3.X R22, R0.reuse, UR16, RZ, P4, !PT ;  /* 0x000000100016dc10 */ /* 0x040fe4000a7fe4ff */
[----:B------:R-:W-:Y:S01]  /*17c90*/  @!P5 IADD3.X R0, R0, UR17, RZ, P0, !PT ;  /* 0x000000110000dc10 */ /* 0x000fe200087fe4ff */
[----:B------:R-:W-:Y:S01]  /*17ca0*/  @!PT LDS RZ, [RZ] ;  /* 0x00000000fffff984 */ /* 0x000fe20000000800 */
[----:B------:R-:W-:Y:S01]  /*17cb0*/  @!PT LDS RZ, [RZ] ;  /* 0x00000000fffff984 */ /* 0x000fe20000000800 */
[----:B------:R-:W-:Y:S01]  /*17cc0*/  @!PT LDS RZ, [RZ] ;  /* 0x00000000fffff984 */ /* 0x000fe20000000800 */
[----:B------:R2:W-:Y:S01]  /*17cd0*/  @!P5 LDGSTS.E.BYPASS.LTC128B.128 [R243+0x9800], [R12.64] ;  /* 0x098000000cf3dfae */ /* 0x0005e2000b901d72 */
[----:B------:R-:W-:Y:S02]  /*17ce0*/  @!P5 LEA.HI.X R7, R20, c[0x0][0x174], R22, 0x1, P1 ;  /* 0x00005d001407da11 */ /* 0x000fe400008f0c16 */
[C---:B------:R-:W-:Y:S04]  /*17cf0*/  @!P5 LEA R4, P0, R2.reuse, c[0x0][0x170], 0x1 ;  /* 0x00005c000204da11 */ /* 0x040fe800078008ff */
[----:B------:R-:W-:Y:S01]  /*17d00*/  @!P5 LEA.HI.X R5, R2, c[0x0][0x174], R0, 0x1, P0 ;  /* 0x00005d000205da11 */ /* 0x000fe200000f0c00 */
[----:B------:R-:W-:Y:S01]  /*17d10*/  @P5 STS.128 [R243+0xa000], RZ ;  /* 0x00a000fff3005388 */ /* 0x000fe20000000c00 */
[----:B------:R-:W-:Y:S07]  /*17d20*/  PLOP3.LUT P0, PT, PT, PT, UP0, 0x80, 0x0 ;  /* 0x000000000000781c */ /* 0x000fee0003f0f008 */
        /* <DEDUP_REMOVED lines=19> */
[----:B-----5:R-:W-:Y:S08]  /*17e60*/  LDSM.16.M88.4 R128, [R222] ;  /* 0x00000000de80783b */ /* 0x020ff00000000200 */
[----:B-1----:R-:W4:Y:S08]  /*17e70*/  LDSM.16.M88.4 R16, [R135+0x4000] ;  /* 0x004000008710783b */ /* 0x002f300000000200 */
[----:B------:R-:W3:Y:S08]  /*17e80*/  LDSM.16.M88.4 R124, [R222+0x2000] ;  /* 0x00200000de7c783b */ /* 0x000ef00000000200 */
[----:B------:R-:W1:Y:S08]  /*17e90*/  LDSM.16.M88.4 R32, [R135+0x4800] ;  /* 0x004800008720783b */ /* 0x000e700000000200 */
[----:B------:R-:W1:Y:S08]  /*17ea0*/  LDSM.16.M88.4 R48, [R135+0x5000] ;  /* 0x005000008730783b */ /* 0x000e700000000200 */
[----:B------:R-:W1:Y:S01]  /*17eb0*/  LDSM.16.M88.4 R64, [R135+0x5800] ;  /* 0x005800008740783b */ /* 0x000e620000000200 */
[-C--:B----4-:R-:W-:Y:S07]  /*17ec0*/  HMMA.16816.F32.BF16 R4, R128, R16.reuse, RZ ;  /* 0x000000108004723c */ /* 0x090fee00000418ff */
[----:B------:R-:W4:Y:S01]  /*17ed0*/  LDSM.16.M88.4 R80, [R135+0x6000] ;  /* 0x006000008750783b */ /* 0x000f220000000200 */
[C---:B---3--:R-:W-:Y:S07]  /*17ee0*/  HMMA.16816.F32.BF16 R8, R124.reuse, R16, RZ ;  /* 0x000000107c08723c */ /* 0x048fee00000418ff */
[----:B------:R-:W3:Y:S01]  /*17ef0*/  LDSM.16.M88.4 R96, [R135+0x6800] ;  /* 0x006800008760783b */ /* 0x000ee20000000200 */
[-C--:B--2---:R-:W-:Y:S07]  /*17f00*/  HMMA.16816.F32.BF16 R12, R124, R18.reuse, RZ ;  /* 0x000000127c0c723c */ /* 0x084fee00000418ff */
[----:B------:R-:W2:Y:S01]  /*17f10*/  LDSM.16.M88.4 R112, [R135+0x7000] ;  /* 0x007000008770783b */ /* 0x000ea20000000200 */
[C---:B------:R-:W-:Y:S07]  /*17f20*/  HMMA.16816.F32.BF16 R16, R128.reuse, R18, RZ ;  /* 0x000000128010723c */ /* 0x040fee00000418ff */
[----:B------:R-:W2:Y:S01]  /*17f30*/  LDSM.16.M88.4 R200, [R135+0x7800] ;  /* 0x0078000087c8783b */ /* 0x000ea20000000200 */
[-C--:B-1----:R-:W-:Y:S07]  /*17f40*/  HMMA.16816.F32.BF16 R20, R128, R32.reuse, RZ ;  /* 0x000000208014723c */ /* 0x082fee00000418ff */
[----:B------:R-:W-:Y:S01]  /*17f50*/  LDSM.16.M88.4 R204, [R225] ;  /* 0x00000000e1cc783b */ /* 0x000fe20000000200 */
[C---:B------:R-:W-:Y:S07]  /*17f60*/  HMMA.16816.F32.BF16 R24, R124.reuse, R32, RZ ;  /* 0x000000207c18723c */ /* 0x040fee00000418ff */
[----:B------:R-:W1:Y:S01]  /*17f70*/  LDSM.16.M88.4 R208, [R221+0x4000] ;  /* 0x00400000ddd0783b */ /* 0x000e620000000200 */
[-C--:B------:R-:W-:Y:S07]  /*17f80*/  HMMA.16816.F32.BF16 R28, R124, R34.reuse, RZ ;  /* 0x000000227c1c723c */ /* 0x080fee00000418ff */
[----:B------:R-:W1:Y:S01]  /*17f90*/  LDSM.16.M88.4 R212, [R225+0x2000] ;  /* 0x00200000e1d4783b */ /* 0x000e620000000200 */
[C---:B------:R-:W-:Y:S07]  /*17fa0*/  HMMA.16816.F32.BF16 R32, R128.reuse, R34, RZ ;  /* 0x000000228020723c */ /* 0x040fee00000418ff */
[----:B------:R-:W0:Y:S01]  /*17fb0*/  LDGDEPBAR ;  /* 0x00000000000079af */ /* 0x000e220000000000 */
        /* <DEDUP_REMOVED lines=65> */
[----:B------:R-:W2:Y:S08]  /*183d0*/  LDSM.16.M88.4 R200, [R223+0x2000] ;  /* 0x00200000dfc8783b */ /* 0x000eb00000000200 */
        /* <DEDUP_REMOVED lines=41> */
[----:B------:R-:W2:Y:S07]  /*18670*/  LDSM.16.M88.4 R204, [R224+0x2000] ;  /* 0x00200000e0cc783b */ /* 0x000eae0000000200 */
        /* <DEDUP_REMOVED lines=19> */
[----:B-1----:R1:W-:Y:S01]  /*187b0*/  STL [R1], R2 ;  /* 0x0000000201007387 */ /* 0x0023e20000100800 */
[----:B------:R-:W-:Y:S02]  /*187c0*/  FMUL.FTZ R17, R17, c[0x0][0x2ec] ;  /* 0x0000bb0011117a20 */ /* 0x000fe40000410000 */
[----:B------:R-:W-:Y:S02]  /*187d0*/  FMUL.FTZ R18, R18, c[0x0][0x2ec] ;  /* 0x0000bb0012127a20 */ /* 0x000fe40000410000 */
[----:B------:R-:W-:Y:S01]  /*187e0*/  FMUL.FTZ R19, R19, c[0x0][0x2ec] ;  /* 0x0000bb0013137a20 */ /* 0x000fe20000410000 */
[----:B------:R-:W-:Y:S01]  /*187f0*/  MUFU.TANH R252, R10 ;  /* 0x0000000a00fc7308 */ /* 0x000fe20000002400 */
[----:B------:R-:W-:Y:S01]  /*18800*/  FMUL.FTZ R16, R16, c[0x0][0x2ec] ;  /* 0x0000bb0010107a20 */ /* 0x000fe20000410000 */
[----:B--2---:R2:W-:Y:S08]  /*18810*/  STL [R1+0x10], R0 ;  /* 0x0000100001007387 */ /* 0x0045f00000100800 */
[----:B------:R-:W-:Y:S10]  /*18820*/  MUFU.TANH R247, R16 ;  /* 0x0000001000f77308 */ /* 0x000ff40000002400 */
[----:B-1----:R1:W3:Y:S10]  /*18830*/  MUFU.TANH R2, R7 ;  /* 0x0000000700027308 */ /* 0x0022f40000002400 */
[----:B--2---:R-:W2:Y:S10]  /*18840*/  MUFU.TANH R0, R8 ;  /* 0x0000000800007308 */ /* 0x004eb40000002400 */
[----:B------:R-:W-:Y:S01]  /*18850*/  MUFU.TANH R211, R17 ;  /* 0x0000001100d37308 */ /* 0x000fe20000002400 */
[----:B-1----:R-:W1:Y:S09]  /*18860*/  LDSM.16.M88.4 R4, [R220+0x800] ;  /* 0x00080000dc04783b */ /* 0x002e720000000200 */
[----:B------:R-:W-:Y:S01]  /*18870*/  MUFU.TANH R249, R18 ;  /* 0x0000001200f97308 */ /* 0x000fe20000002400 */
[----:B---3--:R3:W-:Y:S04]  /*18880*/  STL [R1+0x14], R2 ;  /* 0x0000140201007387 */ /* 0x0087e80000100800 */
[----:B--2---:R2:W-:Y:S05]  /*18890*/  STL [R1+0x4], R0 ;  /* 0x0000040001007387 */ /* 0x0045ea0000100800 */
[----:B------:R-:W-:Y:S10]  /*188a0*/  MUFU.TANH R248, R19 ;  /* 0x0000001300f87308 */ /* 0x000ff40000002400 */
[----:B---3--:R-:W-:Y:S01]  /*188b0*/  MUFU.TANH R2, R12 ;  /* 0x0000000c00027308 */ /* 0x008fe20000002400 */
[-C--:B-1----:R-:W-:Y:S09]  /*188c0*/  HMMA.16816.F32.BF16 R20, R212, R4.reuse, R20 ;  /* 0x00000004d414723c */ /* 0x082ff20000041814 */
[----:B--2---:R-:W1:Y:S01]  /*188d0*/  MUFU.TANH R0, R9 ;  /* 0x0000000900007308 */ /* 0x004e620000002400 */
[C---:B------:R-:W-:Y:S08]  /*188e0*/  HMMA.16816.F32.BF16 R24, R204.reuse, R4, R24 ;  /* 0x00000004cc18723c */ /* 0x040ff00000041818 */
[-C--:B------:R-:W-:Y:S08]  /*188f0*/  HMMA.16816.F32.BF16 R28, R204, R6.reuse, R28 ;  /* 0x00000006cc1c723c */ /* 0x080ff0000004181c */
[C---:B------:R-:W-:Y:S01]  /*18900*/  HMMA.16816.F32.BF16 R32, R212.reuse, R6, R32 ;  /* 0x00000006d420723c */ /* 0x040fe20000041820 */
[----:B------:R-:W-:Y:S03]  /*18910*/  LDSM.16.M88.4 R4, [R220+0x1800] ;  /* 0x00180000dc04783b */ /* 0x000fe60000000200 */
[----:B------:R-:W-:Y:S02]  /*18920*/  FMUL.FTZ R21, R21, c[0x0][0x2ec] ;  /* 0x0000bb0015157a20 */ /* 0x000fe40000410000 */
[----:B------:R-:W-:Y:S02]  /*18930*/  FMUL.FTZ R23, R23, c[0x0][0x2ec] ;  /* 0x0000bb0017177a20 */ /* 0x000fe40000410000 */
[----:B------:R-:W-:Y:S01]  /*18940*/  MUFU.TANH R209, R21 ;  /* 0x0000001500d17308 */ /* 0x000fe20000002400 */
[----:B-1----:R1:W-:Y:S03]  /*18950*/  STL [R1+0x1c], R0 ;  /* 0x00001c0001007387 */ /* 0x0023e60000100800 */
[----:B------:R-:W-:Y:S02]  /*18960*/  FMUL.FTZ R25, R25, c[0x0][0x2ec] ;  /* 0x0000bb0019197a20 */ /* 0x000fe40000410000 */
[----:B------:R-:W-:Y:S02]  /*18970*/  FMUL.FTZ R26, R26, c[0x0][0x2ec] ;  /* 0x0000bb001a1a7a20 */ /* 0x000fe40000410000 */
[----:B------:R-:W-:Y:S02]  /*18980*/  FMUL.FTZ R27, R27, c[0x0][0x2ec] ;  /* 0x0000bb001b1b7a20 */ /* 0x000fe40000410000 */
[----:B------:R-:W-:Y:S01]  /*18990*/  MUFU.TANH R246, R23 ;  /* 0x0000001700f67308 */ /* 0x000fe20000002400 */
[----:B------:R-:W-:Y:S02]  /*189a0*/  FMUL.FTZ R29, R29, c[0x0][0x2ec] ;  /* 0x0000bb001d1d7a20 */ /* 0x000fe40000410000 */
[----:B------:R-:W-:Y:S02]  /*189b0*/  FMUL.FTZ R30, R30, c[0x0][0x2ec] ;  /* 0x0000bb001e1e7a20 */ /* 0x000fe40000410000 */
        /* <DEDUP_REMOVED lines=8> */
[----:B------:R-:W-:Y:S01]  /*18a40*/  FMUL.FTZ R33, R33, c[0x0][0x2ec] ;  /* 0x0000bb0021217a20 */ /* 0x000fe20000410000 */
[----:B-1----:R1:W2:Y:S01]  /*18a50*/  MUFU.TANH R0, R11 ;  /* 0x0000000b00007308 */ /* 0x0022a20000002400 */
[----:B------:R-:W-:Y:S09]  /*18a60*/  FMUL.FTZ R34, R34, c[0x0][0x2ec] ;  /* 0x0000bb0022227a20 */ /* 0x000ff20000410000 */
[----:B------:R-:W-:Y:S10]  /*18a70*/  MUFU.TANH R210, R20 ;  /* 0x0000001400d27308 */ /* 0x000ff40000002400 */
[----:B------:R-:W-:Y:S01]  /*18a80*/  MUFU.TANH R244, R22 ;  /* 0x0000001600f47308 */ /* 0x000fe20000002400 */
[----:B-1----:R-:W1:Y:S09]  /*18a90*/  LDSM.16.M88.4 R8, [R220+0x1000] ;  /* 0x00100000dc08783b */ /* 0x002e720000000200 */
[----:B------:R-:W-:Y:S01]  /*18aa0*/  MUFU.TANH R251, R28 ;  /* 0x0000001c00fb7308 */ /* 0x000fe20000002400 */
[----:B--2---:R2:W-:Y:S04]  /*18ab0*/  STL [R1+0x7c], R0 ;  /* 0x00007c0001007387 */ /* 0x0045e80000100800 */
[----:B------:R3:W-:Y:S05]  /*18ac0*/  STL [R1+0x18], R2 ;  /* 0x0000180201007387 */ /* 0x0007ea0000100800 */
[----:B------:R-:W-:Y:S10]  /*18ad0*/  MUFU.TANH R22, R32 ;  /* 0x0000002000167308 */ /* 0x000ff40000002400 */
[----:B------:R-:W-:Y:S10]  /*18ae0*/  MUFU.TANH R20, R33 ;  /* 0x0000002100147308 */ /* 0x000ff40000002400 */
[----:B--2---:R-:W2:Y:S01]  /*18af0*/  MUFU.TANH R0, R13 ;  /* 0x0000000d00007308 */ /* 0x004ea20000002400 */
[-C--:B-1----:R-:W-:Y:S09]  /*18b00*/  HMMA.16816.F32.BF16 R36, R212, R8.reuse, R36 ;  /* 0x00000008d424723c */ /* 0x082ff20000041824 */
[----:B---3--:R-:W1:Y:S01]  /*18b10*/  MUFU.TANH R2, R14 ;  /* 0x0000000e00027308 */ /* 0x008e620000002400 */
[C---:B------:R-:W-:Y:S09]  /*18b20*/  HMMA.16816.F32.BF16 R40, R204.reuse, R8, R40 ;  /* 0x00000008cc28723c */ /* 0x040ff20000041828 */
[----:B------:R-:W-:Y:S01]  /*18b30*/  MUFU.TANH R202, R34 ;  /* 0x0000002200ca7308 */ /* 0x000fe20000002400 */
[-C--:B------:R-:W-:Y:S01]  /*18b40*/  HMMA.16816.F32.BF16 R44, R204, R10.reuse, R44 ;  /* 0x0000000acc2c723c */ /* 0x080fe2000004182c */
[----:B--2---:R2:W-:Y:S03]  /*18b50*/  STL [R1+0x5c], R0 ;  /* 0x00005c0001007387 */ /* 0x0045e60000100800 */
[----:B------:R-:W-:Y:S04]  /*18b60*/  FMUL.FTZ R36, R36, c[0x0][0x2ec] ;  /* 0x0000bb0024247a20 */ /* 0x000fe80000410000 */
[C---:B------:R-:W-:Y:S01]  /*18b70*/  HMMA.16816.F32.BF16 R48, R212.reuse, R10, R48 ;  /* 0x0000000ad430723c */ /* 0x040fe20000041830 */
[----:B------:R-:W-:Y:S01]  /*18b80*/  MUFU.TANH R35, R35 ;  /* 0x0000002300237308 */ /* 0x000fe20000002400 */
[----:B------:R-:W3:Y:S02]  /*18b90*/  LDSM.16.M88.4 R8, [R220+0x2000] ;  /* 0x00200000dc08783b */ /* 0x000ee40000000200 */
[----:B------:R-:W-:Y:S02]  /*18ba0*/  FMUL.FTZ R37, R37, c[0x0][0x2ec] ;  /* 0x0000bb0025257a20 */ /* 0x000fe40000410000 */
[----:B------:R-:W-:Y:S02]  /*18bb0*/  FMUL.FTZ R38, R38, c[0x0][0x2ec] ;  /* 0x0000bb0026267a20 */ /* 0x000fe40000410000 */
[-C--:B------:R-:W-:Y:S02]  /*18bc0*/  HMMA.16816.F32.BF16 R52, R212, R4.reuse, R52 ;  /* 0x00000004d434723c */ /* 0x080fe40000041834 */
[----:B-1----:R1:W-:Y:S01]  /*18bd0*/  STL [R1+0x64], R2 ;  /* 0x0000640201007387 */ /* 0x0023e20000100800 */
[----:B------:R-:W-:Y:S01]  /*18be0*/  MUFU.TANH R36, R36 ;  /* 0x0000002400247308 */ /* 0x000fe20000002400 */
[----:B------:R-:W-:Y:S02]  /*18bf0*/  FMUL.FTZ R41, R41, c[0x0][0x2ec] ;  /* 0x0000bb0029297a20 */ /* 0x000fe40000410000 */
[----:B------:R-:W-:Y:S02]  /*18c00*/  FMUL.FTZ R42, R42, c[0x0][0x2ec] ;  /* 0x0000bb002a2a7a20 */ /* 0x000fe40000410000 */
[C---:B------:R-:W-:Y:S04]  /*18c10*/  HMMA.16816.F32.BF16 R56, R204.reuse, R4, R56 ;  /* 0x00000004cc38723c */ /* 0x040fe80000041838 */
[----:B------:R-:W-:Y:S01]  /*18c20*/  FMUL.FTZ R43, R43, c[0x0][0x2ec] ;  /* 0x0000bb002b2b7a20 */ /* 0x000fe20000410000 */
[----:B--2---:R-:W2:Y:S01]  /*18c30*/  MUFU.TANH R0, R15 ;  /* 0x0000000f00007308 */ /* 0x004ea20000002400 */
[----:B------:R-:W-:Y:S02]  /*18c40*/  FMUL.FTZ R45, R45, c[0x0][0x2ec] ;  /* 0x0000bb002d2d7a20 */ /* 0x000fe40000410000 */
[-C--:B------:R-:W-:Y:S04]  /*18c50*/  HMMA.16816.F32.BF16 R60, R204, R6.reuse, R60 ;  /* 0x00000006cc3c723c */ /* 0x080fe8000004183c */
[----:B------:R-:W-:Y:S02]  /*18c60*/  FMUL.FTZ R46, R46, c[0x0][0x2ec] ;  /* 0x0000bb002e2e7a20 */ /* 0x000fe40000410000 */
[----:B------:R-:W-:Y:S01]  /*18c70*/  FMUL.FTZ R47, R47, c[0x0][0x2ec] ;  /* 0x0000bb002f2f7a20 */ /* 0x000fe20000410000 */
[----:B------:R-:W-:Y:S01]  /*18c80*/  MUFU.TANH R37, R37 ;  /* 0x0000002500257308 */ /* 0x000fe20000002400 */
[C---:B------:R-:W-:Y:S01]  /*18c90*/  HMMA.16816.F32.BF16 R64, R212.reuse, R6, R64 ;  /* 0x00000006d440723c */ /* 0x040fe20000041840 */
[----:B------:R-:W4:Y:S03]  /*18ca0*/  LDSM.16.M88.4 R4, [R220+0x2800] ;  /* 0x00280000dc04783b */ /* 0x000f260000000200 */
[----:B------:R-:W-:Y:S02]  /*18cb0*/  FMUL.FTZ R40, R40, c[0x0][0x2ec] ;  /* 0x0000bb0028287a20 */ /* 0x000fe40000410000 */
[----:B------:R-:W-:Y:S02]  /*18cc0*/  FMUL.FTZ R44, R44, c[0x0][0x2ec] ;  /* 0x0000bb002c2c7a20 */ /* 0x000fe40000410000 */
[----:B------:R-:W-:Y:S01]  /*18cd0*/  FMUL.FTZ R58, R58, c[0x0][0x2ec] ;  /* 0x0000bb003a3a7a20 */ /* 0x000fe20000410000 */
[----:B-1----:R-:W-:Y:S01]  /*18ce0*/  MUFU.TANH R2, R26 ;  /* 0x0000001a00027308 */ /* 0x002fe20000002400 */
[-C--:B---3--:R-:W-:Y:S01]  /*18cf0*/  HMMA.16816.F32.BF16 R68, R212, R8.reuse, R68 ;  /* 0x00000008d444723c */ /* 0x088fe20000041844 */
[----:B--2---:R1:W-:Y:S02]  /*18d00*/  STL [R1+0x78], R0 ;  /* 0x0000780001007387 */ /* 0x0043e40000100800 */
[----:B------:R-:W-:Y:S03]  /*18d10*/  FMUL.FTZ R59, R59, c[0x0][0x2ec] ;  /* 0x0000bb003b3b7a20 */ /* 0x000fe60000410000 */
[----:B------:R-:W-:Y:S02]  /*18d20*/  FMUL.FTZ R62, R62, c[0x0][0x2ec] ;  /* 0x0000bb003e3e7a20 */ /* 0x000fe40000410000 */
[C---:B------:R-:W-:Y:S01]  /*18d30*/  HMMA.16816.F32.BF16 R72, R204.reuse, R8, R72 ;  /* 0x00000008cc48723c */ /* 0x040fe20000041848 */
[----:B------:R-:W-:Y:S03]  /*18d40*/  MUFU.TANH R19, R38 ;  /* 0x0000002600137308 */ /* 0x000fe60000002400 */
[----:B------:R-:W-:Y:S02]  /*18d50*/  FMUL.FTZ R63, R63, c[0x0][0x2ec] ;  /* 0x0000bb003f3f7a20 */ /* 0x000fe40000410000 */
[----:B------:R-:W-:Y:S02]  /*18d60*/  FMUL.FTZ R48, R48, c[0x0][0x2ec] ;  /* 0x0000bb0030307a20 */ /* 0x000fe40000410000 */
[-C--:B------:R-:W-:Y:S03]  /*18d70*/  HMMA.16816.F32.BF16 R76, R204, R10.reuse, R76 ;  /* 0x0000000acc4c723c */ /* 0x080fe6000004184c */
[----:B------:R-:W-:Y:S01]  /*18d80*/  MUFU.TANH R245, R40 ;  /* 0x0000002800f57308 */ /* 0x000fe20000002400 */
[----:B------:R-:W-:Y:S02]  /*18d90*/  FMUL.FTZ R49, R49, c[0x0][0x2ec] ;  /* 0x0000bb0031317a20 */ /* 0x000fe40000410000 */
[----:B------:R-:W-:Y:S02]  /*18da0*/  FMUL.FTZ R50, R50, c[0x0][0x2ec] ;  /* 0x0000bb0032327a20 */ /* 0x000fe40000410000 */
[C---:B------:R-:W-:Y:S01]  /*18db0*/  HMMA.16816.F32.BF16 R80, R212.reuse, R10, R80 ;  /* 0x0000000ad450723c */ /* 0x040fe20000041850 */
[----:B------:R-:W2:Y:S03]  /*18dc0*/  LDSM.16.M88.4 R8, [R220+0x3000] ;  /* 0x00300000dc08783b */ /* 0x000ea60000000200 */
[----:B------:R-:W-:Y:S01]  /*18dd0*/  FMUL.FTZ R51, R51, c[0x0][0x2ec] ;  /* 0x0000bb0033337a20 */ /* 0x000fe20000410000 */
[----:B-1----:R-:W1:Y:S01]  /*18de0*/  MUFU.TANH R0, R25 ;  /* 0x0000001900007308 */ /* 0x002e620000002400 */
[----:B------:R-:W-:Y:S02]  /*18df0*/  FMUL.FTZ R52, R52, c[0x0][0x2ec] ;  /* 0x0000bb0034347a20 */ /* 0x000fe40000410000 */
[-C--:B----4-:R-:W-:Y:S04]  /*18e00*/  HMMA.16816.F32.BF16 R84, R212, R4.reuse, R84 ;  /* 0x00000004d454723c */ /* 0x090fe80000041854 */
[----:B------:R-:W-:Y:S02]  /*18e10*/  FMUL.FTZ R53, R53, c[0x0][0x2ec] ;  /* 0x0000bb0035357a20 */ /* 0x000fe40000410000 */
[----:B------:R-:W-:Y:S01]  /*18e20*/  FMUL.FTZ R54, R54, c[0x0][0x2ec] ;  /* 0x0000bb0036367a20 */ /* 0x000fe20000410000 */
[----:B------:R-:W-:Y:S01]  /*18e30*/  MUFU.TANH R208, R44 ;  /* 0x0000002c00d07308 */ /* 0x000fe20000002400 */
[C---:B------:R-:W-:Y:S04]  /*18e40*/  HMMA.16816.F32.BF16 R88, R204.reuse, R4, R88 ;  /* 0x00000004cc58723c */ /* 0x040fe80000041858 */
[----:B------:R-:W-:Y:S02]  /*18e50*/  FMUL.FTZ R55, R55, c[0x0][0x2ec] ;  /* 0x0000bb0037377a20 */ /* 0x000fe40000410000 */
[----:B------:R-:W-:Y:S02]  /*18e60*/  FMUL.FTZ R56, R56, c[0x0][0x2ec] ;  /* 0x0000bb0038387a20 */ /* 0x000fe40000410000 */
[-C--:B------:R-:W-:Y:S01]  /*18e70*/  HMMA.16816.F32.BF16 R92, R204, R6.reuse, R92 ;  /* 0x00000006cc5c723c */ /* 0x080fe2000004185c */
[----:B------:R-:W-:Y:S03]  /*18e80*/  MUFU.TANH R17, R48 ;  /* 0x0000003000117308 */ /* 0x000fe60000002400 */
[----:B------:R-:W-:Y:S01]  /*18e90*/  FMUL.FTZ R57, R57, c[0x0][0x2ec] ;  /* 0x0000bb0039397a20 */ /* 0x000fe20000410000 */
[----:B-1----:R1:W-:Y:S01]  /*18ea0*/  STL [R1+0x8], R0 ;  /* 0x0000080001007387 */ /* 0x0023e20000100800 */
[----:B------:R-:W-:Y:S02]  /*18eb0*/  FMUL.FTZ R60, R60, c[0x0][0x2ec] ;  /* 0x0000bb003c3c7a20 */ /* 0x000fe40000410000 */
[C---:B------:R-:W-:Y:S01]  /*18ec0*/  HMMA.16816.F32.BF16 R96, R212.reuse, R6, R96 ;  /* 0x00000006d460723c */ /* 0x040fe20000041860 */
[----:B------:R-:W3:Y:S01]  /*18ed0*/  LDSM.16.M88.4 R4, [R220+0x3800] ;  /* 0x00380000dc04783b */ /* 0x000ee20000000200 */
[----:B------:R-:W-:Y:S04]  /*18ee0*/  DEPBAR.LE SB0, 0x0 ;  /* 0x000080000000791a */ /* 0x000fe80000000000 */
[----:B------:R-:W-:Y:S01]  /*18ef0*/  MUFU.TANH R49, R49 ;  /* 0x0000003100317308 */ /* 0x000fe20000002400 */
[----:B------:R-:W-:Y:S02]  /*18f00*/  FMUL.FTZ R61, R61, c[0x0][0x2ec] ;  /* 0x0000bb003d3d7a20 */ /* 0x000fe40000410000 */
[----:B------:R4:W-:Y:S01]  /*18f10*/  STL [R1+0x60], R2 ;  /* 0x0000600201007387 */ /* 0x0009e20000100800 */
[-C--:B--2---:R-:W-:Y:S05]  /*18f20*/  HMMA.16816.F32.BF16 R100, R212, R8.reuse, R100 ;  /* 0x00000008d464723c */ /* 0x084fea0000041864 */
[----:B------:R-:W-:Y:S01]  /*18f30*/  FMUL.FTZ R64, R64, c[0x0][0x2ec] ;  /* 0x0000bb0040407a20 */ /* 0x000fe20000410000 */
[----:B------:R-:W-:Y:S01]  /*18f40*/  MUFU.TANH R50, R50 ;  /* 0x0000003200327308 */ /* 0x000fe20000002400 */
[----:B------:R-:W-:Y:S01]  /*18f50*/  BAR.SYNC.DEFER_BLOCKING 0x0 ;  /* 0x0000000000007b1d */ /* 0x000fe20000010000 */
[----:B------:R-:W-:Y:S01]  /*18f60*/  FMUL.FTZ R95, R95, c[0x0][0x2ec] ;  /* 0x0000bb005f5f7a20 */ /* 0x000fe20000410000 */
[C---:B------:R-:W-:Y:S04]  /*18f70*/  HMMA.16816.F32.BF16 R104, R204.reuse, R8, R104 ;  /* 0x00000008cc68723c */ /* 0x040fe80000041868 */
[----:B------:R-:W-:Y:S02]  /*18f80*/  FMUL.FTZ R65, R65, c[0x0][0x2ec] ;  /* 0x0000bb0041417a20 */ /* 0x000fe40000410000 */
[----:B------:R-:W-:Y:S01]  /*18f90*/  FMUL.FTZ R66, R66, c[0x0][0x2ec] ;  /* 0x0000bb0042427a20 */ /* 0x000fe20000410000 */
[----:B-1----:R-:W1:Y:S01]  /*18fa0*/  MUFU.TANH R0, R27 ;  /* 0x0000001b00007308 */ /* 0x002e620000002400 */
[-C--:B------:R-:W-:Y:S04]  /*18fb0*/  HMMA.16816.F32.BF16 R108, R204, R10.reuse, R108 ;  /* 0x0000000acc6c723c */ /* 0x080fe8000004186c */
[----:B------:R-:W-:Y:S02]  /*18fc0*/  FMUL.FTZ R67, R67, c[0x0][0x2ec] ;  /* 0x0000bb0043437a20 */ /* 0x000fe40000410000 */
[----:B------:R-:W-:Y:S02]  /*18fd0*/  FMUL.FTZ R68, R68, c[0x0][0x2ec] ;  /* 0x0000bb0044447a20 */ /* 0x000fe40000410000 */
[C---:B------:R-:W-:Y:S01]  /*18fe0*/  HMMA.16816.F32.BF16 R112, R212.reuse, R10, R112 ;  /* 0x0000000ad470723c */ /* 0x040fe20000041870 */
[----:B----4-:R-:W-:Y:S03]  /*18ff0*/  MUFU.TANH R2, R30 ;  /* 0x0000001e00027308 */ /* 0x010fe60000002400 */
[----:B------:R-:W-:Y:S02]  /*19000*/  FMUL.FTZ R69, R69, c[0x0][0x2ec] ;  /* 0x0000bb0045457a20 */ /* 0x000fe40000410000 */
[----:B------:R-:W-:Y:S02]  /*19010*/  FMUL.FTZ R70, R70, c[0x0][0x2ec] ;  /* 0x0000bb0046467a20 */ /* 0x000fe40000410000 */
[-C--:B---3--:R-:W-:Y:S03]  /*19020*/  HMMA.16816.F32.BF16 R116, R212, R4.reuse, R116 ;  /* 0x00000004d474723c */ /* 0x088fe60000041874 */
[----:B------:R-:W-:Y:S01]  /*19030*/  MUFU.TANH R51, R51 ;  /* 0x0000003300337308 */ /* 0x000fe20000002400 */
[----:B------:R-:W-:Y:S02]  /*19040*/  FMUL.FTZ R71, R71, c[0x0][0x2ec] ;  /* 0x0000bb0047477a20 */ /* 0x000fe40000410000 */
[----:B------:R-:W-:Y:S01]  /*19050*/  FMUL.FTZ R72, R72, c[0x0][0x2ec] ;  /* 0x0000bb0048487a20 */ /* 0x000fe20000410000 */
[----:B-1----:R1:W-:Y:S01]  /*19060*/  STL [R1+0x6c], R0 ;  /* 0x00006c0001007387 */ /* 0x0023e20000100800 */
        /* <DEDUP_REMOVED lines=8> */
[----:B------:R-:W-:Y:S04]  /*190f0*/  HMMA.16816.F32.BF16 R128, R212, R6, R128 ;  /* 0x00000006d480723c */ /* 0x000fe80000041880 */
[----:B------:R-:W-:Y:S02]  /*19100*/  FMUL.FTZ R77, R77, c[0x0][0x2ec] ;  /* 0x0000bb004d4d7a20 */ /* 0x000fe40000410000 */
[----:B------:R-:W-:Y:S02]  /*19110*/  FMUL.FTZ R78, R78, c[0x0][0x2ec] ;  /* 0x0000bb004e4e7a20 */ /* 0x000fe40000410000 */
[----:B------:R-:W-:Y:S01]  /*19120*/  FMUL.FTZ R79, R79, c[0x0][0x2ec] ;  /* 0x0000bb004f4f7a20 */ /* 0x000fe20000410000 */
[----:B-1----:R-:W1:Y:S03]  /*19130*/  MUFU.TANH R0, R29 ;  /* 0x0000001d00007308 */ /* 0x002e660000002400 */
        /* <DEDUP_REMOVED lines=16> */
[----:B------:R2:W-:Y:S01]  /*19240*/  STL [R1+0x58], R2 ;  /* 0x0000580201007387 */ /* 0x0005e20000100800 */
        /* <DEDUP_REMOVED lines=19> */
[----:B--2---:R-:W-:Y:S01]  /*19380*/  MUFU.TANH R2, R42 ;  /* 0x0000002a00027308 */ /* 0x004fe20000002400 */
        /* <DEDUP_REMOVED lines=27> */
[----:B------:R-:W-:Y:S05]  /*19540*/  FMUL.FTZ R127, R127, c[0x0][0x2ec] ;  /* 0x0000bb007f7f7a20 */ /* 0x000fea0000410000 */
[----:B------:R-:W-:Y:S10]  /*19550*/  MUFU.TANH R64, R64 ;  /* 0x0000004000407308 */ /* 0x000ff40000002400 */
[----:B------:R-:W-:Y:S01]  /*19560*/  MUFU.TANH R65, R65 ;  /* 0x0000004100417308 */ /* 0x000fe20000002400 */
[----:B-1----:R1:W-:Y:S04]  /*19570*/  STL [R1+0x4c], R0 ;  /* 0x00004c0001007387 */ /* 0x0023e80000100800 */
[----:B------:R2:W-:Y:S05]  /*19580*/  STL [R1+0x54], R2 ;  /* 0x0000540201007387 */ /* 0x0005ea0000100800 */
[----:B------:R-:W-:Y:S10]  /*19590*/  MUFU.TANH R66, R66 ;  /* 0x0000004200427308 */ /* 0x000ff40000002400 */
[----:B------:R-:W-:Y:S10]  /*195a0*/  MUFU.TANH R67, R67 ;  /* 0x0000004300437308 */ /* 0x000ff40000002400 */
[----:B-1----:R-:W1:Y:S10]  /*195b0*/  MUFU.TANH R0, R43 ;  /* 0x0000002b00007308 */ /* 0x002e740000002400 */
[----:B--2---:R-:W-:Y:S10]  /*195c0*/  MUFU.TANH R2, R46 ;  /* 0x0000002e00027308 */ /* 0x004ff40000002400 */
[----:B------:R-:W-:Y:S01]  /*195d0*/  MUFU.TANH R68, R68 ;  /* 0x0000004400447308 */ /* 0x000fe20000002400 */
[----:B-1----:R1:W-:Y:S09]  /*195e0*/  STL [R1+0x70], R0 ;  /* 0x0000700001007387 */ /* 0x0023f20000100800 */
[----:B------:R-:W-:Y:S10]  /*195f0*/  MUFU.TANH R69, R69 ;  /* 0x0000004500457308 */ /* 0x000ff40000002400 */
[----:B------:R-:W-:Y:S10]  /*19600*/  MUFU.TANH R70, R70 ;  /* 0x0000004600467308 */ /* 0x000ff40000002400 */
[----:B-1----:R-:W1:Y:S10]  /*19610*/  MUFU.TANH R0, R45 ;  /* 0x0000002d00007308 */ /* 0x002e740000002400 */
[----:B------:R-:W-:Y:S10]  /*19620*/  MUFU.TANH R71, R71 ;  /* 0x0000004700477308 */ /* 0x000ff40000002400 */
[----:B------:R-:W-:Y:S01]  /*19630*/  MUFU.TANH R72, R72 ;  /* 0x0000004800487308 */ /* 0x000fe20000002400 */
[----:B-1----:R1:W-:Y:S04]  /*19640*/  STL [R1+0x44], R0 ;  /* 0x0000440001007387 */ /* 0x0023e80000100800 */
[----:B------:R2:W-:Y:S05]  /*19650*/  STL [R1+0x50], R2 ;  /* 0x0000500201007387 */ /* 0x0005ea0000100800 */
[----:B------:R-:W-:Y:S10]  /*19660*/  MUFU.TANH R73, R73 ;  /* 0x0000004900497308 */ /* 0x000ff40000002400 */
[----:B------:R-:W-:Y:S10]  /*19670*/  MUFU.TANH R57, R74 ;  /* 0x0000004a00397308 */ /* 0x000ff40000002400 */
[----:B-1----:R-:W1:Y:S10]  /*19680*/  MUFU.TANH R0, R47 ;  /* 0x0000002f00007308 */ /* 0x002e740000002400 */
[----:B--2---:R-:W2:Y:S10]  /*19690*/  MUFU.TANH R2, R58 ;  /* 0x0000003a00027308 */ /* 0x004eb40000002400 */
[----:B------:R-:W-:Y:S01]  /*196a0*/  MUFU.TANH R75, R75 ;  /* 0x0000004b004b7308 */ /* 0x000fe20000002400 */
[----:B-1----:R1:W-:Y:S09]  /*196b0*/  STL [R1+0x68], R0 ;  /* 0x0000680001007387 */ /* 0x0023f20000100800 */
[----:B------:R-:W-:Y:S01]  /*196c0*/  MUFU.TANH R76, R76 ;  /* 0x0000004c004c7308 */ /* 0x000fe20000002400 */
[----:B--2---:R2:W-:Y:S09]  /*196d0*/  STL [R1+0x38], R2 ;  /* 0x0000380201007387 */ /* 0x0045f20000100800 */
[----:B------:R-:W-:Y:S10]  /*196e0*/  MUFU.TANH R77, R77 ;  /* 0x0000004d004d7308 */ /* 0x000ff40000002400 */
[----:B-1----:R-:W1:Y:S10]  /*196f0*/  MUFU.TANH R0, R59 ;  /* 0x0000003b00007308 */ /* 0x002e740000002400 */
[----:B--2---:R-:W2:Y:S10]  /*19700*/  MUFU.TANH R2, R62 ;  /* 0x0000003e00027308 */ /* 0x004eb40000002400 */
[----:B------:R-:W-:Y:S01]  /*19710*/  MUFU.TANH R78, R78 ;  /* 0x0000004e004e7308 */ /* 0x000fe20000002400 */
[----:B-1----:R1:W-:Y:S09]  /*19720*/  STL [R1+0x3c], R0 ;  /* 0x00003c0001007387 */ /* 0x0023f20000100800 */
[----:B------:R-:W-:Y:S01]  /*19730*/  MUFU.TANH R79, R79 ;  /* 0x0000004f004f7308 */ /* 0x000fe20000002400 */
[----:B--2---:R-:W-:Y:S09]  /*19740*/  STL [R1+0x2c], R2 ;  /* 0x00002c0201007387 */ /* 0x004ff20000100800 */
[----:B------:R-:W-:Y:S10]  /*19750*/  MUFU.TANH R80, R80 ;  /* 0x0000005000507308 */ /* 0x000ff40000002400 */
[----:B-1----:R-:W1:Y:S10]  /*19760*/  MUFU.TANH R0, R63 ;  /* 0x0000003f00007308 */ /* 0x002e740000002400 */
        /* <DEDUP_REMOVED lines=52> */
[----:B------:R-:W1:Y:S02]  /*19ab0*/  MUFU.TANH R23, R23 ;  /* 0x0000001700177308 */ /* 0x000e640000002400 */
[----:B-1234-:R-:W-:-:S05]  /*19ac0*/  @P0 BRA `(.L_x_740) ;  /* 0xffffd8d000000947 */ /* 0x01efca000383ffff */
.L_x_739:
[----:B------:R-:W-:Y:S01]  /*19ad0*/  LOP3.LUT R234, R234, 0xfff7ffff, RZ, 0xc0, !PT ;  /* 0xfff7ffffeaea7812 */ /* 0x000fe200078ec0ff */
[----:B-1----:R-:W2:Y:S01]  /*19ae0*/  LDL.LU R8, [R1+0x10] ;  /* 0x0000100001087983 */ /* 0x002ea20000300800 */
[----:B------:R-:W-:Y:S01]  /*19af0*/  IMAD.U32 R0, RZ, RZ, UR7 ;  /* 0x00000007ff007e24 */ /* 0x000fe2000f8e00ff */
[----:B------:R-:W-:Y:S01]  /*19b00*/  UISETP.GT.AND UP0, UPT, UR7, UR8, UPT ;  /* 0x000000080700728c */ /* 0x000fe2000bf04270 */
[----:B------:R-:W-:Y:S01]  /*19b10*/  @P5 LOP3.LUT R234, R234, 0x80000, RZ, 0xfc, !PT ;  /* 0x00080000eaea5812 */ /* 0x000fe200078efcff */
[----:B------:R-:W3:Y:S01]  /*19b20*/  LDL.LU R2, [R1+0x4] ;  /* 0x0000040001027983 */ /* 0x000ee20000300800 */
[----:B------:R-:W-:Y:S01]  /*19b30*/  IMAD.MOV.U32 R4, RZ, RZ, R21 ;  /* 0x000000ffff047224 */ /* 0x000fe200078e0015 */
[----:B------:R-:W-:Y:S01]  /*19b40*/  UMOV UR9, UR7 ;  /* 0x0000000700097c82 */ /* 0x000fe20008000000 */
[----:B------:R-:W-:Y:S01]  /*19b50*/  LOP3.LUT R234, R234, 0xffffff7f, RZ, 0xc0, !PT ;  /* 0xffffff7feaea7812 */ /* 0x000fe200078ec0ff */
[----:B------:R-:W4:Y:S01]  /*19b60*/  LDL.LU R5, [R1+0x18] ;  /* 0x0000180001057983 */ /* 0x000f220000300800 */
[----:B------:R-:W-:Y:S03]  /*19b70*/  IMAD.MOV.U32 R34, RZ, RZ, R4 ;  /* 0x000000ffff227224 */ /* 0x000fe600078e0004 */
[----:B------:R-:W4:Y:S01]  /*19b80*/  LDL.LU R6, [R1+0x5c] ;  /* 0x00005c0001067983 */ /* 0x000f220000300800 */
[----:B------:R-:W-:Y:S03]  /*19b90*/  IMAD.MOV.U32 R87, RZ, RZ, R34 ;  /* 0x000000ffff577224 */ /* 0x000fe600078e0022 */
        /* <DEDUP_REMOVED lines=17> */
[----:B------:R-:W4:Y:S04]  /*19cb0*/  LDL.LU R30, [R1+0x14] ;  /* 0x00001400011e7983 */ /* 0x000f280000300800 */
[----:B------:R-:W4:Y:S04]  /*19cc0*/  LDL.LU R86, [R1+0x1c] ;  /* 0x00001c0001567983 */ /* 0x000f280000300800 */
[----:B------:R-:W1:Y:S02]  /*19cd0*/  S2R R9, SR_TID.X ;  /* 0x0000000000097919 */ /* 0x000e640000002100 */
[----:B-1----:R-:W-:Y:S05]  /*19ce0*/  IMAD.SHL.U32 R9, R9, 0x2, RZ ;  /* 0x0000000209097824 */ /* 0x002fea00078e00ff */
[----:B------:R-:W-:Y:S05]  /*19cf0*/  LOP3.LUT R9, R9, 0x6, RZ, 0xc0, !PT ;  /* 0x0000000609097812 */ /* 0x000fea00078ec0ff */
[----:B------:R-:W-:Y:S05]  /*19d00*/  IMAD R0, R0, 0x80, R9 ;  /* 0x0000008000007824 */ /* 0x000fea00078e0209 */
[C---:B------:R-:W-:Y:S02]  /*19d10*/  ISETP.GE.AND P1, PT, R0.reuse, R238, PT ;  /* 0x000000ee0000720c */ /* 0x040fe40003f26270 */
[C---:B------:R-:W-:Y:S02]  /*19d20*/  ISETP.GE.AND P0, PT, R0.reuse, R237, PT ;  /* 0x000000ed0000720c */ /* 0x040fe40003f06270 */
[C---:B------:R-:W-:Y:S02]  /*19d30*/  ISETP.GE.OR P1, PT, R0.reuse, R242, !P1 ;  /* 0x000000f20000720c */ /* 0x040fe40004f26670 */
[C---:B------:R-:W-:Y:S02]  /*19d40*/  ISETP.GE.OR P0, PT, R0.reuse, R241, !P0 ;  /* 0x000000f10000720c */ /* 0x040fe40004706670 */
[----:B------:R-:W-:Y:S02]  /*19d50*/  IADD3 R10, R0, 0x8, RZ ;  /* 0x00000008000a7810 */ /* 0x000fe40007ffe0ff */
[----:B------:R-:W-:Y:S02]  /*19d60*/  FSEL R28, R250, -INF , !P0 ;  /* 0xff800000fa1c7808 */ /* 0x000fe40004000000 */
[C---:B------:R-:W-:Y:S02]  /*19d70*/  IADD3 R12, R0.reuse, 0x29, RZ ;  /* 0x00000029000c7810 */ /* 0x040fe40007ffe0ff */
[C---:B------:R-:W-:Y:S02]  /*19d80*/  ISETP.GE.AND P0, PT, R0.reuse, R235, PT ;  /* 0x000000eb0000720c */ /* 0x040fe40003f06270 */
[C---:B------:R-:W-:Y:S02]  /*19d90*/  IADD3 R9, R0.reuse, 0x9, RZ ;  /* 0x0000000900097810 */ /* 0x040fe40007ffe0ff */
[C---:B------:R-:W-:Y:S02]  /*19da0*/  ISETP.GE.OR P0, PT, R0.reuse, R239, !P0 ;  /* 0x000000ef0000720c */ /* 0x040fe40004706670 */
[----:B------:R-:W-:Y:S02]  /*19db0*/  IADD3 R4, R0, 0x20, RZ ;  /* 0x0000002000047810 */ /* 0x000fe40007ffe0ff */
[----:B------:R-:W-:Y:S02]  /*19dc0*/  FSEL R39, R252, -INF , !P0 ;  /* 0xff800000fc277808 */ /* 0x000fe40004000000 */
[C---:B------:R-:W-:Y:S02]  /*19dd0*/  IADD3 R11, R0.reuse, 0x28, RZ ;  /* 0x00000028000b7810 */ /* 0x040fe40007ffe0ff */
[C---:B------:R-:W-:Y:S01]  /*19de0*/  IADD3 R14, R0.reuse, 0x30, RZ ;  /* 0x00000030000e7810 */ /* 0x040fe20007ffe0ff */
[----:B--2---:R-:W-:Y:S01]  /*19df0*/  IMAD.MOV.U32 R16, RZ, RZ, R8 ;  /* 0x000000ffff107224 */ /* 0x004fe200078e0008 */
[C---:B------:R-:W-:Y:S01]  /*19e00*/  IADD3 R8, R0.reuse, 0x10, RZ ;  /* 0x0000001000087810 */ /* 0x040fe20007ffe0ff */
[----:B---3--:R-:W-:Y:S01]  /*19e10*/  IMAD.MOV.U32 R21, RZ, RZ, R2 ;  /* 0x000000ffff157224 */ /* 0x008fe200078e0002 */
[----:B------:R-:W-:Y:S02]  /*19e20*/  IADD3 R2, R0, 0x1, RZ ;  /* 0x0000000100027810 */ /* 0x000fe40007ffe0ff */
[----:B------:R-:W-:Y:S01]  /*19e30*/  ISETP.GE.AND P0, PT, R8, R238, PT ;  /* 0x000000ee0800720c */ /* 0x000fe20003f06270 */
[----:B----4-:R-:W-:Y:S01]  /*19e40*/  IMAD.MOV.U32 R15, RZ, RZ, R5 ;  /* 0x000000ffff0f7224 */ /* 0x010fe200078e0005 */
[----:B------:R-:W-:Y:S02]  /*19e50*/  ISETP.GE.AND P2, PT, R2, R235, PT ;  /* 0x000000eb0200720c */ /* 0x000fe40003f46270 */
[----:B------:R-:W-:Y:S01]  /*19e60*/  ISETP.GE.OR P0, PT, R8, R242, !P0 ;  /* 0x000000f20800720c */ /* 0x000fe20004706670 */
[----:B------:R-:W-:Y:S01]  /*19e70*/  IMAD.MOV.U32 R13, RZ, RZ, R6 ;  /* 0x000000ffff0d7224 */ /* 0x000fe200078e0006 */
[C---:B------:R-:W-:Y:S01]  /*19e80*/  ISETP.GE.OR P2, PT, R2.reuse, R239, !P2 ;  /* 0x000000ef0200720c */ /* 0x040fe20005746670 */
[----:B------:R-:W-:Y:S01]  /*19e90*/  IMAD.MOV.U32 R89, RZ, RZ, R15 ;  /* 0x000000ffff597224 */ /* 0x000fe200078e000f */
[-C--:B------:R-:W-:Y:S02]  /*19ea0*/  ISETP.GE.AND P3, PT, R2, R236.reuse, PT ;  /* 0x000000ec0200720c */ /* 0x080fe40003f66270 */
[----:B------:R-:W-:Y:S02]  /*19eb0*/  FSEL R27, R7, -INF , !P1 ;  /* 0xff800000071b7808 */ /* 0x000fe40004800000 */
[C---:B------:R-:W-:Y:S02]  /*19ec0*/  ISETP.GE.AND P1, PT, R0.reuse, R236, PT ;  /* 0x000000ec0000720c */ /* 0x040fe40003f26270 */
[C---:B------:R-:W-:Y:S02]  /*19ed0*/  IADD3 R7, R0.reuse, 0x11, RZ ;  /* 0x0000001100077810 */ /* 0x040fe40007ffe0ff */
[C---:B------:R-:W-:Y:S02]  /*19ee0*/  ISETP.GE.OR P1, PT, R0.reuse, R240, !P1 ;  /* 0x000000f00000720c */ /* 0x040fe40004f26670 */
[----:B------:R-:W-:Y:S02]  /*19ef0*/  IADD3 R6, R0, 0x18, RZ ;  /* 0x0000001800067810 */ /* 0x000fe40007ffe0ff */
[----:B------:R-:W-:Y:S02]  /*19f00*/  @P2 LOP3.LUT R234, R234, 0x80, RZ, 0xfc, !PT ;  /* 0x00000080eaea2812 */ /* 0x000fe400078efcff */
[CC--:B------:R-:W-:Y:S02]  /*19f10*/  ISETP.GE.AND P2, PT, R10.reuse, R238.reuse, PT ;  /* 0x000000ee0a00720c */ /* 0x0c0fe40003f46270 */
[----:B------:R-:W-:Y:S02]  /*19f20*/  FSEL R33, R21, -INF , !P1 ;  /* 0xff80000015217808 */ /* 0x000fe40004800000 */
[C---:B------:R-:W-:Y:S02]  /*19f30*/  ISETP.GE.AND P1, PT, R9.reuse, R238, PT ;  /* 0x000000ee0900720c */ /* 0x040fe40003f26270 */
[-C--:B------:R-:W-:Y:S02]  /*19f40*/  ISETP.GE.OR P2, PT, R10, R242.reuse, !P2 ;  /* 0x000000f20a00720c */ /* 0x080fe40005746670 */
[----:B------:R-:W-:Y:S02]  /*19f50*/  ISETP.GE.OR P1, PT, R9, R242, !P1 ;  /* 0x000000f20900720c */ /* 0x000fe40004f26670 */
[----:B------:R-:W-:Y:S02]  /*19f60*/  FSEL R31, R247, -INF , !P2 ;  /* 0xff800000f71f7808 */ /* 0x000fe40005000000 */
[-C--:B------:R-:W-:Y:S02]  /*19f70*/  ISETP.GE.AND P2, PT, R7, R238.reuse, PT ;  /* 0x000000ee0700720c */ /* 0x080fe40003f46270 */
[----:B------:R-:W-:Y:S02]  /*19f80*/  IADD3 R5, R0, 0x19, RZ ;  /* 0x0000001900057810 */ /* 0x000fe40007ffe0ff */
[CC--:B------:R-:W-:Y:S02]  /*19f90*/  ISETP.GE.AND P6, PT, R2.reuse, R238.reuse, PT ;  /* 0x000000ee0200720c */ /* 0x0c0fe40003fc6270 */
[----:B------:R-:W-:Y:S02]  /*19fa0*/  ISETP.GE.AND P4, PT, R2, R237, PT ;  /* 0x000000ed0200720c */ /* 0x000fe40003f86270 */
[----:B------:R-:W-:Y:S02]  /*19fb0*/  FSEL R32, R211, -INF , !P1 ;  /* 0xff800000d3207808 */ /* 0x000fe40004800000 */
[-C--:B------:R-:W-:Y:S02]  /*19fc0*/  ISETP.GE.AND P1, PT, R6, R238.reuse, PT ;  /* 0x000000ee0600720c */ /* 0x080fe40003f26270 */
[----:B------:R-:W-:Y:S02]  /*19fd0*/  FSEL R88, R210, -INF , !P0 ;  /* 0xff800000d2587808 */ /* 0x000fe40004000000 */
[----:B------:R-:W-:Y:S02]  /*19fe0*/  ISETP.GE.AND P0, PT, R5, R238, PT ;  /* 0x000000ee0500720c */ /* 0x000fe40003f06270 */
[C---:B------:R-:W-:Y:S02]  /*19ff0*/  ISETP.GE.OR P5, PT, R2.reuse, R240, !P3 ;  /* 0x000000f00200720c */ /* 0x040fe40005fa6670 */
[-C--:B------:R-:W-:Y:S02]  /*1a000*/  ISETP.GE.OR P3, PT, R7, R242.reuse, !P2 ;  /* 0x000000f20700720c */ /* 0x080fe40005766670 */
[CC--:B------:R-:W-:Y:S02]  /*1a010*/  ISETP.GE.OR P6, PT, R2.reuse, R242.reuse, !P6 ;  /* 0x000000f20200720c */ /* 0x0c0fe400077c6670 */
[----:B------:R-:W-:Y:S02]  /*1a020*/  ISETP.GE.OR P4, PT, R2, R241, !P4 ;  /* 0x000000f10200720c */ /* 0x000fe40006786670 */
[-C--:B------:R-:W-:Y:S02]  /*1a030*/  ISETP.GE.OR P2, PT, R6, R242.reuse, !P1 ;  /* 0x000000f20600720c */ /* 0x080fe40004f46670 */
[----:B------:R-:W-:Y:S02]  /*1a040*/  ISETP.GE.OR P1, PT, R5, R242, !P0 ;  /* 0x000000f20500720c */ /* 0x000fe40004726670 */
[----:B------:R-:W-:Y:S02]  /*1a050*/  FSEL R90, R209, -INF , !P3 ;  /* 0xff800000d15a7808 */ /* 0x000fe40005800000 */
[-C--:B------:R-:W-:Y:S02]  /*1a060*/  ISETP.GE.AND P3, PT, R4, R238.reuse, PT ;  /* 0x000000ee0400720c */ /* 0x080fe40003f66270 */
[----:B------:R-:W-:Y:S02]  /*1a070*/  ISETP.GE.AND P0, PT, R10, R237, PT ;  /* 0x000000ed0a00720c */ /* 0x000fe40003f06270 */
[----:B------:R-:W-:Y:S02]  /*1a080*/  IADD3 R2, R0, 0x21, RZ ;  /* 0x0000002100027810 */ /* 0x000fe40007ffe0ff */
[----:B------:R-:W-:Y:S02]  /*1a090*/  FSEL R106, R22, -INF , !P2 ;  /* 0xff800000166a7808 */ /* 0x000fe40005000000 */
[----:B------:R-:W-:Y:S02]  /*1a0a0*/  FSEL R107, R20, -INF , !P1 ;  /* 0xff800000146b7808 */ /* 0x000fe40004800000 */
[----:B------:R-:W-:Y:S02]  /*1a0b0*/  ISETP.GE.AND P1, PT, R2, R238, PT ;  /* 0x000000ee0200720c */ /* 0x000fe40003f26270 */
[-C--:B------:R-:W-:Y:S02]  /*1a0c0*/  ISETP.GE.OR P2, PT, R4, R242.reuse, !P3 ;  /* 0x000000f20400720c */ /* 0x080fe40005f46670 */
[----:B------:R-:W-:Y:S02]  /*1a0d0*/  ISETP.GE.OR P0, PT, R10, R241, !P0 ;  /* 0x000000f10a00720c */ /* 0x000fe40004706670 */
[-C--:B------:R-:W-:Y:S02]  /*1a0e0*/  ISETP.GE.AND P3, PT, R9, R237.reuse, PT ;  /* 0x000000ed0900720c */ /* 0x080fe40003f66270 */
[----:B------:R-:W-:Y:S02]  /*1a0f0*/  FSEL R111, R36, -INF , !P2 ;  /* 0xff800000246f7808 */ /* 0x000fe40005000000 */
[----:B------:R-:W-:Y:S02]  /*1a100*/  ISETP.GE.OR P2, PT, R2, R242, !P1 ;  /* 0x000000f20200720c */ /* 0x000fe40004f46670 */
[----:B------:R-:W-:Y:S02]  /*1a110*/  FSEL R30, R30, -INF , !P4 ;  /* 0xff8000001e1e7808 */ /* 0x000fe40006000000 */
[-C--:B------:R-:W-:Y:S02]  /*1a120*/  ISETP.GE.AND P4, PT, R11, R238.reuse, PT ;  /* 0x000000ee0b00720c */ /* 0x080fe40003f86270 */
[----:B------:R-:W-:Y:S02]  /*1a130*/  FSEL R34, R249, -INF , !P0 ;  /* 0xff800000f9227808 */ /* 0x000fe40004000000 */
[----:B------:R-:W-:Y:S02]  /*1a140*/  ISETP.GE.AND P0, PT, R8, R237, PT ;  /* 0x000000ed0800720c */ /* 0x000fe40003f06270 */
[----:B------:R-:W-:Y:S02]  /*1a150*/  ISETP.GE.OR P1, PT, R9, R241, !P3 ;  /* 0x000000f10900720c */ /* 0x000fe40005f26670 */
[----:B------:R-:W-:Y:S02]  /*1a160*/  FSEL R211, R37, -INF , !P2 ;  /* 0xff80000025d37808 */ /* 0x000fe40005000000 */
[----:B------:R-:W-:Y:S02]  /*1a170*/  ISETP.GE.AND P2, PT, R12, R238, PT ;  /* 0x000000ee0c00720c */ /* 0x000fe40003f46270 */
[----:B------:R-:W-:Y:S02]  /*1a180*/  ISETP.GE.OR P3, PT, R11, R242, !P4 ;  /* 0x000000f20b00720c */ /* 0x000fe40006766670 */
[----:B------:R-:W-:Y:S02]  /*1a190*/  ISETP.GE.AND P4, PT, R7, R237, PT ;  /* 0x000000ed0700720c */ /* 0x000fe40003f86270 */
[----:B------:R-:W-:Y:S02]  /*1a1a0*/  ISETP.GE.OR P0, PT, R8, R241, !P0 ;  /* 0x000000f10800720c */ /* 0x000fe40004706670 */
[----:B------:R-:W-:Y:S02]  /*1a1b0*/  FSEL R38, R248, -INF , !P1 ;  /* 0xff800000f8267808 */ /* 0x000fe40004800000 */
[----:B------:R-:W-:Y:S02]  /*1a1c0*/  FSEL R29, R16, -INF , !P6 ;  /* 0xff800000101d7808 */ /* 0x000fe40007000000 */
[----:B------:R-:W-:Y:S02]  /*1a1d0*/  FSEL R214, R17, -INF , !P3 ;  /* 0xff80000011d67808 */ /* 0x000fe40005800000 */
[----:B------:R-:W-:Y:S02]  /*1a1e0*/  ISETP.GE.AND P3, PT, R14, R238, PT ;  /* 0x000000ee0e00720c */ /* 0x000fe40003f66270 */
[----:B------:R-:W-:Y:S02]  /*1a1f0*/  ISETP.GE.OR P2, PT, R12, R242, !P2 ;  /* 0x000000f20c00720c */ /* 0x000fe40005746670 */
[----:B------:R-:W-:Y:S02]  /*1a200*/  FSEL R94, R244, -INF , !P0 ;  /* 0xff800000f45e7808 */ /* 0x000fe40004000000 */
[----:B------:R-:W-:Y:S02]  /*1a210*/  ISETP.GE.AND P1, PT, R6, R237, PT ;  /* 0x000000ed0600720c */ /* 0x000fe40003f26270 */
[----:B------:R-:W-:Y:S02]  /*1a220*/  ISETP.GE.OR P0, PT, R7, R241, !P4 ;  /* 0x000000f10700720c */ /* 0x000fe40006706670 */
[C---:B------:R-:W-:Y:S02]  /*1a230*/  IADD3 R16, R0.reuse, 0x31, RZ ;  /* 0x0000003100107810 */ /* 0x040fe40007ffe0ff */
[----:B------:R-:W-:Y:S02]  /*1a240*/  IADD3 R21, R0, 0x38, RZ ;  /* 0x0000003800157810 */ /* 0x000fe40007ffe0ff */
[----:B------:R-:W-:Y:S02]  /*1a250*/  FSEL R244, R49, -INF , !P2 ;  /* 0xff80000031f47808 */ /* 0x000fe40005000000 */
[----:B------:R-:W-:Y:S02]  /*1a260*/  ISETP.GE.AND P2, PT, R16, R238, PT ;  /* 0x000000ee1000720c */ /* 0x000fe40003f46270 */
[-C--:B------:R-:W-:Y:S02]  /*1a270*/  ISETP.GE.OR P3, PT, R14, R242.reuse, !P3 ;  /* 0x000000f20e00720c */ /* 0x080fe40005f66670 */
[----:B------:R-:W-:Y:S02]  /*1a280*/  FSEL R95, R246, -INF , !P0 ;  /* 0xff800000f65f7808 */ /* 0x000fe40004000000 */
[C---:B------:R-:W-:Y:S02]  /*1a290*/  ISETP.GE.AND P0, PT, R5.reuse, R237, PT ;  /* 0x000000ed0500720c */ /* 0x040fe40003f06270 */
[-C--:B------:R-:W-:Y:S02]  /*1a2a0*/  ISETP.GE.OR P1, PT, R6, R241.reuse, !P1 ;  /* 0x000000f10600720c */ /* 0x080fe40004f26670 */
[----:B------:R-:W-:Y:S02]  /*1a2b0*/  FSEL R247, R52, -INF , !P3 ;  /* 0xff80000034f77808 */ /* 0x000fe40005800000 */
[----:B------:R-:W-:Y:S02]  /*1a2c0*/  ISETP.GE.OR P3, PT, R16, R242, !P2 ;  /* 0x000000f21000720c */ /* 0x000fe40005766670 */
[----:B------:R-:W-:Y:S02]  /*1a2d0*/  ISETP.GE.OR P2, PT, R5, R241, !P0 ;  /* 0x000000f10500720c */ /* 0x000fe40004746670 */
[----:B------:R-:W-:Y:S02]  /*1a2e0*/  FSEL R109, R202, -INF , !P1 ;  /* 0xff800000ca6d7808 */ /* 0x000fe40004800000 */
[----:B------:R-:W-:Y:S02]  /*1a2f0*/  ISETP.GE.AND P1, PT, R21, R238, PT ;  /* 0x000000ee1500720c */ /* 0x000fe40003f26270 */
[----:B------:R-:W-:Y:S02]  /*1a300*/  ISETP.GE.AND P0, PT, R10, R235, PT ;  /* 0x000000eb0a00720c */ /* 0x000fe40003f06270 */
[----:B------:R-:W-:Y:S02]  /*1a310*/  FSEL R250, R53, -INF , !P3 ;  /* 0xff80000035fa7808 */ /* 0x000fe40005800000 */
[----:B------:R-:W-:Y:S02]  /*1a320*/  IADD3 R20, R0, 0x39, RZ ;  /* 0x0000003900147810 */ /* 0x000fe40007ffe0ff */
[----:B------:R-:W-:Y:S02]  /*1a330*/  ISETP.GE.OR P3, PT, R10, R239, !P0 ;  /* 0x000000ef0a00720c */ /* 0x000fe40004766670 */
[----:B------:R-:W-:Y:S02]  /*1a340*/  ISETP.GE.OR P0, PT, R21, R242, !P1 ;  /* 0x000000f21500720c */ /* 0x000fe40004f06670 */
[----:B------:R-:W-:Y:S02]  /*1a350*/  FSEL R110, R35, -INF , !P2 ;  /* 0xff800000236e7808 */ /* 0x000fe40005000000 */
[-C--:B------:R-:W-:Y:S02]  /*1a360*/  ISETP.GE.AND P2, PT, R4, R237.reuse, PT ;  /* 0x000000ed0400720c */ /* 0x080fe40003f46270 */
[----:B------:R-:W-:Y:S02]  /*1a370*/  FSEL R249, R64, -INF , !P0 ;  /* 0xff80000040f97808 */ /* 0x000fe40004000000 */
[----:B------:R-:W-:Y:S02]  /*1a380*/  ISETP.GE.AND P1, PT, R20, R238, PT ;  /* 0x000000ee1400720c */ /* 0x000fe40003f26270 */
[----:B------:R-:W-:Y:S02]  /*1a390*/  ISETP.GE.AND P0, PT, R2, R237, PT ;  /* 0x000000ed0200720c */ /* 0x000fe40003f06270 */
[-C--:B------:R-:W-:Y:S02]  /*1a3a0*/  ISETP.GE.OR P2, PT, R4, R241.reuse, !P2 ;  /* 0x000000f10400720c */ /* 0x080fe40005746670 */
[----:B------:R-:W-:Y:S02]  /*1a3b0*/  ISETP.GE.OR P1, PT, R20, R242, !P1 ;  /* 0x000000f21400720c */ /* 0x000fe40004f26670 */
[----:B------:R-:W-:Y:S02]  /*1a3c0*/  ISETP.GE.OR P0, PT, R2, R241, !P0 ;  /* 0x000000f10200720c */ /* 0x000fe40004706670 */
[----:B------:R-:W-:Y:S02]  /*1a3d0*/  FSEL R220, R19, -INF , !P2 ;  /* 0xff80000013dc7808 */ /* 0x000fe40005000000 */
[----:B------:R-:W-:Y:S02]  /*1a3e0*/  FSEL R52, R18, -INF , !P0 ;  /* 0xff80000012347808 */ /* 0x000fe40004000000 */
[----:B------:R-:W-:Y:S02]  /*1a3f0*/  FSEL R221, R65, -INF , !P1 ;  /* 0xff80000041dd7808 */ /* 0x000fe40004800000 */
[----:B------:R-:W-:Y:S02]  /*1a400*/  IADD3 R19, R0, 0x40, RZ ;  /* 0x0000004000137810 */ /* 0x000fe40007ffe0ff */
[C---:B------:R-:W-:Y:S02]  /*1a410*/  ISETP.GE.AND P1, PT, R9.reuse, R236, PT ;  /* 0x000000ec0900720c */ /* 0x040fe40003f26270 */
[C---:B------:R-:W-:Y:S02]  /*1a420*/  ISETP.GE.AND P0, PT, R9.reuse, R235, PT ;  /* 0x000000eb0900720c */ /* 0x040fe40003f06270 */
[----:B------:R-:W-:Y:S02]  /*1a430*/  LOP3.LUT R234, R234, 0xffffffbf, RZ, 0xc0, !PT ;  /* 0xffffffbfeaea7812 */ /* 0x000fe400078ec0ff */
[----:B------:R-:W-:Y:S02]  /*1a440*/  IADD3 R18, R0, 0x41, RZ ;  /* 0x0000004100127810 */ /* 0x000fe40007ffe0ff */
[----:B------:R-:W-:Y:S02]  /*1a450*/  @P3 LOP3.LUT R234, R234, 0x40, RZ, 0xfc, !PT ;  /* 0x00000040eaea3812 */ /* 0x000fe400078efcff */
[C---:B------:R-:W-:Y:S02]  /*1a460*/  ISETP.GE.OR P3, PT, R9.reuse, R240, !P1 ;  /* 0x000000f00900720c */ /* 0x040fe40004f66670 */
[----:B------:R-:W-:Y:S02]  /*1a470*/  ISETP.GE.OR P1, PT, R9, R239, !P0 ;  /* 0x000000ef0900720c */ /* 0x000fe40004726670 */
[C---:B------:R-:W-:Y:S02]  /*1a480*/  ISETP.GE.AND P0, PT, R19.reuse, R238, PT ;  /* 0x000000ee1300720c */ /* 0x040fe40003f06270 */
[----:B------:R-:W-:Y:S02]  /*1a490*/  LOP3.LUT R234, R234, 0xffff7fff, RZ, 0xc0, !PT ;  /* 0xffff7fffeaea7812 */ /* 0x000fe400078ec0ff */
[----:B------:R-:W-:Y:S02]  /*1a4a0*/  ISETP.GE.OR P0, PT, R19, R242, !P0 ;  /* 0x000000f21300720c */ /* 0x000fe40004706670 */
[----:B------:R-:W-:Y:S02]  /*1a4b0*/  IADD3 R22, R0, 0x48, RZ ;  /* 0x0000004800167810 */ /* 0x000fe40007ffe0ff */
[----:B------:R-:W-:Y:S02]  /*1a4c0*/  FSEL R49, R68, -INF , !P0 ;  /* 0xff80000044317808 */ /* 0x000fe40004000000 */
[C---:B------:R-:W-:Y:S02]  /*1a4d0*/  ISETP.GE.AND P0, PT, R11.reuse, R237, PT ;  /* 0x000000ed0b00720c */ /* 0x040fe40003f06270 */
[----:B------:R-:W-:Y:S02]  /*1a4e0*/  @P1 LOP3.LUT R234, R234, 0x8000, RZ, 0xfc, !PT ;  /* 0x00008000eaea1812 */ /* 0x000fe400078efcff */
[----:B------:R-:W-:Y:S02]  /*1a4f0*/  ISETP.GE.OR P0, PT, R11, R241, !P0 ;  /* 0x000000f10b00720c */ /* 0x000fe40004706670 */
[----:B------:R-:W-:Y:S02]  /*1a500*/  LOP3.LUT R234, R234, 0xfffdffff, RZ, 0xc0, !PT ;  /* 0xfffdffffeaea7812 */ /* 0x000fe400078ec0ff */
[----:B------:R-:W-:Y:S02]  /*1a510*/  FSEL R207, R50, -INF , !P0 ;  /* 0xff80000032cf7808 */ /* 0x000fe40004000000 */
[-C--:B------:R-:W-:Y:S02]  /*1a520*/  ISETP.GE.AND P0, PT, R8, R236.reuse, PT ;  /* 0x000000ec0800720c */ /* 0x080fe40003f06270 */
[----:B------:R-:W-:Y:S01]  /*1a530*/  ISETP.GE.AND P4, PT, R10, R236, PT ;  /* 0x000000ec0a00720c */ /* 0x000fe20003f86270 */
[----:B------:R-:W-:Y:S01]  /*1a540*/  STL [R1+0x30], R207 ;  /* 0x000030cf01007387 */ /* 0x000fe20000100800 */
[CC--:B------:R-:W-:Y:S02]  /*1a550*/  ISETP.GE.OR P2, PT, R8.reuse, R240.reuse, !P0 ;  /* 0x000000f00800720c */ /* 0x0c0fe40004746670 */
[----:B------:R-:W-:Y:S02]  /*1a560*/  ISETP.GE.AND P0, PT, R8, R235, PT ;  /* 0x000000eb0800720c */ /* 0x000fe40003f06270 */
[----:B------:R-:W-:Y:S02]  /*1a570*/  ISETP.GE.OR P6, PT, R10, R240, !P4 ;  /* 0x000000f00a00720c */ /* 0x000fe400067c6670 */
[----:B------:R-:W-:Y:S02]  /*1a580*/  ISETP.GE.OR P1, PT, R8, R239, !P0 ;  /* 0x000000ef0800720c */ /* 0x000fe40004726670 */
[----:B------:R-:W-:Y:S02]  /*1a590*/  ISETP.GE.AND P0, PT, R18, R238, PT ;  /* 0x000000ee1200720c */ /* 0x000fe40003f06270 */
[----:B------:R-:W-:Y:S02]  /*1a5a0*/  IADD3 R17, R0, 0x49, RZ ;  /* 0x0000004900117810 */ /* 0x000fe40007ffe0ff */
[----:B------:R-:W-:Y:S02]  /*1a5b0*/  ISETP.GE.OR P0, PT, R18, R242, !P0 ;  /* 0x000000f21200720c */ /* 0x000fe40004706670 */
[----:B------:R-:W-:Y:S02]  /*1a5c0*/  IADD3 R15, R0, 0x50, RZ ;  /* 0x00000050000f7810 */ /* 0x000fe40007ffe0ff */
[----:B------:R-:W-:Y:S02]  /*1a5d0*/  FSEL R252, R69, -INF , !P0 ;  /* 0xff80000045fc7808 */ /* 0x000fe40004000000 */
[----:B------:R-:W-:Y:S02]  /*1a5e0*/  ISETP.GE.AND P0, PT, R12, R237, PT ;  /* 0x000000ed0c00720c */ /* 0x000fe40003f06270 */
[----:B------:R-:W-:Y:S02]  /*1a5f0*/  @P1 LOP3.LUT R234, R234, 0x20000, RZ, 0xfc, !PT ;  /* 0x00020000eaea1812 */ /* 0x000fe400078efcff */
[----:B------:R-:W-:Y:S02]  /*1a600*/  ISETP.GE.OR P0, PT, R12, R241, !P0 ;  /* 0x000000f10c00720c */ /* 0x000fe40004706670 */
[----:B------:R-:W-:Y:S02]  /*1a610*/  LOP3.LUT R234, R234, 0xfffbffff, RZ, 0xc0, !PT ;  /* 0xfffbffffeaea7812 */ /* 0x000fe400078ec0ff */
[----:B------:R-:W-:Y:S02]  /*1a620*/  FSEL R135, R51, -INF , !P0 ;  /* 0xff80000033877808 */ /* 0x000fe40004000000 */
[C---:B------:R-:W-:Y:S02]  /*1a630*/  ISETP.GE.AND P0, PT, R7.reuse, R236, PT ;  /* 0x000000ec0700720c */ /* 0x040fe40003f06270 */
[----:B------:R-:W-:Y:S01]  /*1a640*/  FSEL R35, R86, -INF , !P5 ;  /* 0xff80000056237808 */ /* 0x000fe20006800000 */
[----:B------:R-:W-:Y:S01]  /*1a650*/  IMAD.MOV.U32 R86, RZ, RZ, R13 ;  /* 0x000000ffff567224 */ /* 0x000fe200078e000d */
[C---:B------:R-:W-:Y:S02]  /*1a660*/  ISETP.GE.OR P1, PT, R7.reuse, R240, !P0 ;  /* 0x000000f00700720c */ /* 0x040fe40004726670 */
[C---:B------:R-:W-:Y:S02]  /*1a670*/  ISETP.GE.AND P0, PT, R7.reuse, R235, PT ;  /* 0x000000eb0700720c */ /* 0x040fe40003f06270 */
[----:B------:R-:W-:Y:S02]  /*1a680*/  IADD3 R13, R0, 0x51, RZ ;  /* 0x00000051000d7810 */ /* 0x000fe40007ffe0ff */
[----:B------:R-:W-:Y:S02]  /*1a690*/  ISETP.GE.OR P4, PT, R7, R239, !P0 ;  /* 0x000000ef0700720c */ /* 0x000fe40004786670 */
[C---:B------:R-:W-:Y:S02]  /*1a6a0*/  ISETP.GE.AND P0, PT, R22.reuse, R238, PT ;  /* 0x000000ee1600720c */ /* 0x040fe40003f06270 */
[----:B------:R-:W-:Y:S02]  /*1a6b0*/  FSEL R36, R89, -INF , !P6 ;  /* 0xff80000059247808 */ /* 0x000fe40007000000 */
        /* <DEDUP_REMOVED lines=8> */
[----:B------:R-:W-:Y:S02]  /*1a740*/  ISETP.GE.AND P0, PT, R6, R236, PT ;  /* 0x000000ec0600720c */ /* 0x000fe40003f06270 */
[----:B------:R-:W-:Y:S01]  /*1a750*/  FSEL R37, R86, -INF , !P3 ;  /* 0xff80000056257808 */ /* 0x000fe20005800000 */
[----:B------:R-:W-:Y:S01]  /*1a760*/  STL [R1+0x24], R128 ;  /* 0x0000248001007387 */ /* 0x000fe20000100800 */
[C---:B------:R-:W-:Y:S02]  /*1a770*/  ISETP.GE.OR P4, PT, R6.reuse, R240, !P0 ;  /* 0x000000f00600720c */ /* 0x040fe40004786670 */
[----:B------:R-:W-:Y:S02]  /*1a780*/  ISETP.GE.AND P0, PT, R6, R235, PT ;  /* 0x000000eb0600720c */ /* 0x000fe40003f06270 */
[----:B------:R-:W-:Y:S02]  /*1a790*/  IADD3 R9, R0, 0x59, RZ ;  /* 0x0000005900097810 */ /* 0x000fe40007ffe0ff */
[----:B------:R-:W-:Y:S02]  /*1a7a0*/  ISETP.GE.OR P0, PT, R6, R239, !P0 ;  /* 0x000000ef0600720c */ /* 0x000fe40004706670 */
[----:B------:R-:W-:Y:S02]  /*1a7b0*/  FSEL R87, R87, -INF , !P2 ;  /* 0xff80000057577808 */ /* 0x000fe40005000000 */
[C---:B------:R-:W-:Y:S02]  /*1a7c0*/  IADD3 R8, R0.reuse, 0x60, RZ ;  /* 0x0000006000087810 */ /* 0x040fe40007ffe0ff */
[C---:B------:R-:W-:Y:S02]  /*1a7d0*/  IADD3 R7, R0.reuse, 0x61, RZ ;  /* 0x0000006100077810 */ /* 0x040fe40007ffe0ff */
[----:B------:R-:W-:Y:S02]  /*1a7e0*/  IADD3 R6, R0, 0x68, RZ ;  /* 0x0000006800067810 */ /* 0x000fe40007ffe0ff */
[----:B------:R-:W-:Y:S03]  /*1a7f0*/  FSEL R91, R251, -INF , !P4 ;  /* 0xff800000fb5b7808 */ /* 0x000fe60006000000 */
        /* <DEDUP_REMOVED lines=8> */
[C---:B------:R-:W-:Y:S03]  /*1a880*/  ISETP.GE.AND P0, PT, R5.reuse, R236, PT ;  /* 0x000000ec0500720c */ /* 0x040fe60003f06270 */
[----:B------:R-:W-:Y:S01]  /*1a890*/  STL [R1+0x20], R127 ;  /* 0x0000207f01007387 */ /* 0x000fe20000100800 */
[C---:B------:R-:W-:Y:S11]  /*1a8a0*/  ISETP.GE.OR P0, PT, R5.reuse, R240, !P0 ;  /* 0x000000f00500720c */ /* 0x040ff60004706670 */
[----:B------:R-:W-:Y:S02]  /*1a8b0*/  @!UPT UIADD3 URZ, URZ, URZ, URZ ;  /* 0x0000003f3f3ff290 */ /* 0x000fe4000fffe03f */
[----:B------:R-:W-:Y:S02]  /*1a8c0*/  @P0 LOP3.LUT R234, R234, 0x2, RZ, 0xfc, !PT ;  /* 0x00000002eaea0812 */ /* 0x000fe400078efcff */
[C---:B------:R-:W-:Y:S02]  /*1a8d0*/  ISETP.GE.AND P0, PT, R5.reuse, R235, PT ;  /* 0x000000eb0500720c */ /* 0x040fe40003f06270 */
[----:B------:R-:W-:Y:S02]  /*1a8e0*/  LOP3.LUT R234, R234, 0xffffbfff, RZ, 0xc0, !PT ;  /* 0xffffbfffeaea7812 */ /* 0x000fe400078ec0ff */
        /* <DEDUP_REMOVED lines=12> */
[C---:B------:R-:W-:Y:S02]  /*1a9b0*/  ISETP.GE.OR P5, PT, R4.reuse, R240, !P0 ;  /* 0x000000f00400720c */ /* 0x040fe400047a6670 */
[----:B------:R-:W-:Y:S01]  /*1a9c0*/  ISETP.GE.AND P0, PT, R4, R235, PT ;  /* 0x000000eb0400720c */ /* 0x000fe20003f06270 */
[----:B------:R-:W2:Y:S10]  /*1a9d0*/  LDL.LU R86, [R1+0x8] ;  /* 0x0000080001567983 */ /* 0x000eb40000300800 */
[----:B------:R-:W-:Y:S02]  /*1a9e0*/  @P5 LOP3.LUT R234, R234, 0x4, RZ, 0xfc, !PT ;  /* 0x00000004eaea5812 */ /* 0x000fe400078efcff */
[----:B------:R-:W-:Y:S02]  /*1a9f0*/  ISETP.GE.OR P5, PT, R4, R239, !P0 ;  /* 0x000000ef0400720c */ /* 0x000fe400047a6670 */
[C---:B------:R-:W-:Y:S02]  /*1aa00*/  ISETP.GE.AND P0, PT, R13.reuse, R238, PT ;  /* 0x000000ee0d00720c */ /* 0x040fe40003f06270 */
[----:B------:R-:W-:Y:S02]  /*1aa10*/  LOP3.LUT R234, R234, 0xffffdfff, RZ, 0xc0, !PT ;  /* 0xffffdfffeaea7812 */ /* 0x000fe400078ec0ff */
        /* <DEDUP_REMOVED lines=8> */
[C---:B------:R-:W-:Y:S04]  /*1aaa0*/  ISETP.GE.AND P0, PT, R2.reuse, R236, PT ;  /* 0x000000ec0200720c */ /* 0x040fe80003f06270 */
[C---:B------:R-:W-:Y:S02]  /*1aab0*/  ISETP.GE.OR P6, PT, R2.reuse, R240, !P0 ;  /* 0x000000f00200720c */ /* 0x040fe400047c6670 */
[C---:B------:R-:W-:Y:S04]  /*1aac0*/  ISETP.GE.AND P0, PT, R2.reuse, R235, PT ;  /* 0x000000eb0200720c */ /* 0x040fe80003f06270 */
[----:B------:R-:W-:Y:S02]  /*1aad0*/  ISETP.GE.OR P5, PT, R2, R239, !P0 ;  /* 0x000000ef0200720c */ /* 0x000fe400047a6670 */
[----:B------:R-:W-:Y:S02]  /*1aae0*/  ISETP.GE.AND P0, PT, R10, R238, PT ;  /* 0x000000ee0a00720c */ /* 0x000fe40003f06270 */
[----:B------:R-:W-:Y:S02]  /*1aaf0*/  IADD3 R2, R0, 0x71, RZ ;  /* 0x0000007100027810 */ /* 0x000fe40007ffe0ff */
[----:B------:R-:W-:Y:S02]  /*1ab00*/  ISETP.GE.OR P0, PT, R10, R242, !P0 ;  /* 0x000000f20a00720c */ /* 0x000fe40004706670 */
[----:B------:R-:W-:Y:S02]  /*1ab10*/  @P6 LOP3.LUT R234, R234, 0x8, RZ, 0xfc, !PT ;  /* 0x00000008eaea6812 */ /* 0x000fe400078efcff */
[----:B------:R-:W-:Y:S02]  /*1ab20*/  FSEL R126, R96, -INF , !P0 ;  /* 0xff800000607e7808 */ /* 0x000fe40004000000 */
[C---:B------:R-:W-:Y:S02]  /*1ab30*/  ISETP.GE.AND P0, PT, R19.reuse, R237, PT ;  /* 0x000000ed1300720c */ /* 0x040fe40003f06270 */
[----:B------:R-:W-:Y:S02]  /*1ab40*/  LOP3.LUT R234, R234, 0xffffefff, RZ, 0xc0, !PT ;  /* 0xffffefffeaea7812 */ /* 0x000fe400078ec0ff */
[----:B------:R-:W-:Y:S02]  /*1ab50*/  ISETP.GE.OR P0, PT, R19, R241, !P0 ;  /* 0x000000f11300720c */ /* 0x000fe40004706670 */
[----:B------:R-:W-:Y:S02]  /*1ab60*/  @P5 LOP3.LUT R234, R234, 0x1000, RZ, 0xfc, !PT ;  /* 0x00001000eaea5812 */ /* 0x000fe400078efcff */
[----:B------:R-:W-:Y:S02]  /*1ab70*/  FSEL R67, R70, -INF , !P0 ;  /* 0xff80000046437808 */ /* 0x000fe40004000000 */
[C---:B------:R-:W-:Y:S02]  /*1ab80*/  ISETP.GE.AND P0, PT, R11.reuse, R236, PT ;  /* 0x000000ec0b00720c */ /* 0x040fe40003f06270 */
[----:B------:R-:W-:Y:S01]  /*1ab90*/  LOP3.LUT R234, R234, 0xfffff7ff, RZ, 0xc0, !PT ;  /* 0xfffff7ffeaea7812 */ /* 0x000fe200078ec0ff */
[----:B------:R-:W-:Y:S01]  /*1aba0*/  STL [R1+0x14], R67 ;  /* 0x0000144301007387 */ /* 0x000fe20000100800 */
[C---:B------:R-:W-:Y:S02]  /*1abb0*/  ISETP.GE.OR P5, PT, R11.reuse, R240, !P0 ;  /* 0x000000f00b00720c */ /* 0x040fe400047a6670 */
[C---:B------:R-:W-:Y:S02]  /*1abc0*/  ISETP.GE.AND P0, PT, R11.reuse, R235, PT ;  /* 0x000000eb0b00720c */ /* 0x040fe40003f06270 */
[----:B------:R-:W-:Y:S02]  /*1abd0*/  FSEL R80, R208, -INF , !P5 ;  /* 0xff800000d0507808 */ /* 0x000fe40006800000 */
[----:B------:R-:W-:Y:S02]  /*1abe0*/  ISETP.GE.OR P3, PT, R11, R239, !P0 ;  /* 0x000000ef0b00720c */ /* 0x000fe40004766670 */
[C---:B------:R-:W-:Y:S02]  /*1abf0*/  ISETP.GE.AND P0, PT, R9.reuse, R238, PT ;  /* 0x000000ee0900720c */ /* 0x040fe40003f06270 */
[C---:B------:R-:W-:Y:S02]  /*1ac00*/  IADD3 R11, R0.reuse, 0x78, RZ ;  /* 0x00000078000b7810 */ /* 0x040fe40007ffe0ff */
        /* <DEDUP_REMOVED lines=10> */
[C---:B------:R-:W-:Y:S02]  /*1acb0*/  ISETP.GE.OR P2, PT, R12.reuse, R240, !P0 ;  /* 0x000000f00c00720c */ /* 0x040fe40004746670 */
[C---:B------:R-:W-:Y:S01]  /*1acc0*/  ISETP.GE.AND P0, PT, R12.reuse, R235, PT ;  /* 0x000000eb0c00720c */ /* 0x040fe20003f06270 */
[----:B------:R-:W3:Y:S03]  /*1acd0*/  LDL.LU R122, [R1+0x7c] ;  /* 0x00007c00017a7983 */ /* 0x000ee60000300800 */
[----:B------:R-:W-:Y:S01]  /*1ace0*/  ISETP.GE.OR P0, PT, R12, R239, !P0 ;  /* 0x000000ef0c00720c */ /* 0x000fe20004706670 */
[----:B------:R-:W4:Y:S04]  /*1acf0*/  LDL.LU R89, [R1+0x48] ;  /* 0x0000480001597983 */ /* 0x000f280000300800 */
[----:B------:R-:W4:Y:S02]  /*1ad00*/  LDL.LU R93, [R1+0x64] ;  /* 0x00006400015d7983 */ /* 0x000f240000300800 */
[----:B------:R-:W-:Y:S04]  /*1ad10*/  @P2 LOP3.LUT R234, R234, 0x20, RZ, 0xfc, !PT ;  /* 0x00000020eaea2812 */ /* 0x000fe800078efcff */
[C---:B------:R-:W-:Y:S02]  /*1ad20*/  LOP3.LUT P2, RZ, R234.reuse, 0x80, RZ, 0xc0, !PT ;  /* 0x00000080eaff7812 */ /* 0x040fe4000784c0ff */
[----:B------:R-:W-:Y:S04]  /*1ad30*/  LOP3.LUT R234, R234, 0xfffffbff, RZ, 0xc0, !PT ;  /* 0xfffffbffeaea7812 */ /* 0x000fe800078ec0ff */
[----:B------:R-:W-:Y:S02]  /*1ad40*/  @P0 LOP3.LUT R234, R234, 0x400, RZ, 0xfc, !PT ;  /* 0x00000400eaea0812 */ /* 0x000fe400078efcff */
[C---:B------:R-:W-:Y:S04]  /*1ad50*/  ISETP.GE.AND P0, PT, R8.reuse, R238, PT ;  /* 0x000000ee0800720c */ /* 0x040fe80003f06270 */
[----:B------:R-:W-:Y:S04]  /*1ad60*/  ISETP.GE.OR P0, PT, R8, R242, !P0 ;  /* 0x000000f20800720c */ /* 0x000fe80004706670 */
[----:B------:R-:W-:Y:S02]  /*1ad70*/  FSEL R209, R100, -INF , !P0 ;  /* 0xff80000064d17808 */ /* 0x000fe40004000000 */
[C---:B------:R-:W-:Y:S04]  /*1ad80*/  ISETP.GE.AND P0, PT, R22.reuse, R237, PT ;  /* 0x000000ed1600720c */ /* 0x040fe80003f06270 */
[----:B------:R-:W-:Y:S04]  /*1ad90*/  ISETP.GE.OR P0, PT, R22, R241, !P0 ;  /* 0x000000f11600720c */ /* 0x000fe80004706670 */
[----:B------:R-:W-:Y:S01]  /*1ada0*/  FSEL R65, R82, -INF , !P0 ;  /* 0xff80000052417808 */ /* 0x000fe20004000000 */
[----:B------:R-:W-:Y:S01]  /*1adb0*/  IMAD.MOV.U32 R82, RZ, RZ, R220 ;  /* 0x000000ffff527224 */ /* 0x000fe200078e00dc */
[C---:B------:R-:W-:Y:S03]  /*1adc0*/  ISETP.GE.AND P0, PT, R14.reuse, R236, PT ;  /* 0x000000ec0e00720c */ /* 0x040fe60003f06270 */
[----:B------:R-:W-:Y:S01]  /*1add0*/  STL [R1+0xc], R65 ;  /* 0x00000c4101007387 */ /* 0x000fe20000100800 */
[C---:B------:R-:W-:Y:S02]  /*1ade0*/  ISETP.GE.OR P3, PT, R14.reuse, R240, !P0 ;  /* 0x000000f00e00720c */ /* 0x040fe40004766670 */
[C---:B------:R-:W-:Y:S04]  /*1adf0*/  ISETP.GE.AND P0, PT, R14.reuse, R235, PT ;  /* 0x000000eb0e00720c */ /* 0x040fe80003f06270 */
[----:B------:R-:W-:Y:S02]  /*1ae00*/  ISETP.GE.OR P0, PT, R14, R239, !P0 ;  /* 0x000000ef0e00720c */ /* 0x000fe40004706670 */
[----:B------:R-:W-:Y:S04]  /*1ae10*/  FMNMX.FTZ R14, R27, R3, !PT ;  /* 0x000000031b0e7209 */ /* 0x000fe80007810000 */
[----:B------:R-:W-:Y:S04]  /*1ae20*/  FMNMX.FTZ R14, R29, R14, !PT ;  /* 0x0000000e1d0e7209 */ /* 0x000fe80007810000 */
[----:B------:R-:W-:Y:S04]  /*1ae30*/  FMNMX.FTZ R14, R31, R14, !PT ;  /* 0x0000000e1f0e7209 */ /* 0x000fe80007810000 */
[----:B------:R-:W-:Y:S04]  /*1ae40*/  FMNMX.FTZ R14, R32, R14, !PT ;  /* 0x0000000e200e7209 */ /* 0x000fe80007810000 */
[----:B------:R-:W-:Y:S04]  /*1ae50*/  FMNMX.FTZ R14, R88, R14, !PT ;  /* 0x0000000e580e7209 */ /* 0x000fe80007810000 */
[----:B------:R-:W-:Y:S04]  /*1ae60*/  FMNMX.FTZ R14, R90, R14, !PT ;  /* 0x0000000e5a0e7209 */ /* 0x000fe80007810000 */
[----:B------:R-:W-:Y:S02]  /*1ae70*/  FMNMX.FTZ R14, R106, R14, !PT ;  /* 0x0000000e6a0e7209 */ /* 0x000fe40007810000 */
[----:B--2---:R-:W-:Y:S02]  /*1ae80*/  FSEL R86, R86, -INF , !P1 ;  /* 0xff80000056567808 */ /* 0x004fe40004800000 */
[C---:B------:R-:W-:Y:S02]  /*1ae90*/  LOP3.LUT P1, RZ, R234.reuse, 0x2, RZ, 0xc0, !PT ;  /* 0x00000002eaff7812 */ /* 0x040fe4000782c0ff */
[----:B------:R-:W-:Y:S04]  /*1aea0*/  LOP3.LUT R234, R234, 0xfffffffe, RZ, 0xc0, !PT ;  /* 0xfffffffeeaea7812 */ /* 0x000fe800078ec0ff */
[----:B------:R-:W-:Y:S04]  /*1aeb0*/  @P3 LOP3.LUT R234, R234, 0x1, RZ, 0xfc, !PT ;  /* 0x00000001eaea3812 */ /* 0x000fe800078efcff */
[C---:B------:R-:W-:Y:S02]  /*1aec0*/  LOP3.LUT P3, RZ, R234.reuse, 0x4, RZ, 0xc0, !PT ;  /* 0x00000004eaff7812 */ /* 0x040fe4000786c0ff */
[----:B------:R-:W-:Y:S02]  /*1aed0*/  LOP3.LUT R234, R234, 0xfffffdff, RZ, 0xc0, !PT ;  /* 0xfffffdffeaea7812 */ /* 0x000fe400078ec0ff */
[----:B------:R-:W-:Y:S02]  /*1aee0*/  FSEL R51, R245, -INF , !P3 ;  /* 0xff800000f5337808 */ /* 0x000fe40005800000 */
[----:B------:R-:W-:Y:S02]  /*1aef0*/  @P0 LOP3.LUT R234, R234, 0x200, RZ, 0xfc, !PT ;  /* 0x00000200eaea0812 */ /* 0x000fe400078efcff */
[C---:B------:R-:W-:Y:S02]  /*1af00*/  ISETP.GE.AND P0, PT, R7.reuse, R238, PT ;  /* 0x000000ee0700720c */ /* 0x040fe40003f06270 */
[----:B------:R-:W-:Y:S02]  /*1af10*/  LOP3.LUT R234, R234, 0xffefffff, RZ, 0xc0, !PT ;  /* 0xffefffffeaea7812 */ /* 0x000fe400078ec0ff */
[----:B------:R-:W-:Y:S04]  /*1af20*/  ISETP.GE.OR P0, PT, R7, R242, !P0 ;  /* 0x000000f20700720c */ /* 0x000fe80004706670 */
[----:B------:R-:W-:Y:S01]  /*1af30*/  FSEL R130, R101, -INF , !P0 ;  /* 0xff80000065827808 */ /* 0x000fe20004000000 */
[----:B------:R-:W-:Y:S01]  /*1af40*/  IMAD.MOV.U32 R101, RZ, RZ, R221 ;  /* 0x000000ffff657224 */ /* 0x000fe200078e00dd */
[C---:B------:R-:W-:Y:S04]  /*1af50*/  ISETP.GE.AND P0, PT, R17.reuse, R237, PT ;  /* 0x000000ed1100720c */ /* 0x040fe80003f06270 */
[----:B------:R-:W-:Y:S04]  /*1af60*/  ISETP.GE.OR P0, PT, R17, R241, !P0 ;  /* 0x000000f11100720c */ /* 0x000fe80004706670 */
[----:B------:R-:W-:Y:S02]  /*1af70*/  FSEL R64, R83, -INF , !P0 ;  /* 0xff80000053407808 */ /* 0x000fe40004000000 */
[C---:B------:R-:W-:Y:S03]  /*1af80*/  ISETP.GE.AND P0, PT, R16.reuse, R236, PT ;  /* 0x000000ec1000720c */ /* 0x040fe60003f06270 */
[----:B------:R-:W-:Y:S01]  /*1af90*/  STL [R1+0x8], R64 ;  /* 0x0000084001007387 */ /* 0x000fe20000100800 */
[C---:B------:R-:W-:Y:S02]  /*1afa0*/  ISETP.GE.OR P6, PT, R16.reuse, R240, !P0 ;  /* 0x000000f01000720c */ /* 0x040fe400047c6670 */
[C---:B------:R-:W-:Y:S01]  /*1afb0*/  ISETP.GE.AND P0, PT, R16.reuse, R235, PT ;  /* 0x000000eb1000720c */ /* 0x040fe20003f06270 */
[----:B------:R-:W2:Y:S03]  /*1afc0*/  LDL.LU R204, [R1+0x78] ;  /* 0x0000780001cc7983 */ /* 0x000ea60000300800 */
[----:B------:R-:W-:Y:S02]  /*1afd0*/  ISETP.GE.OR P4, PT, R16, R239, !P0 ;  /* 0x000000ef1000720c */ /* 0x000fe40004786670 */
[C---:B------:R-:W-:Y:S04]  /*1afe0*/  ISETP.GE.AND P0, PT, R6.reuse, R238, PT ;  /* 0x000000ee0600720c */ /* 0x040fe80003f06270 */
        /* <DEDUP_REMOVED lines=9> */
[----:B------:R-:W-:Y:S02]  /*1b080*/  LOP3.LUT P6, RZ, R234, 0x8000, RZ, 0xc0, !PT ;  /* 0x00008000eaff7812 */ /* 0x000fe400078cc0ff */
[C---:B------:R-:W-:Y:S02]  /*1b090*/  ISETP.GE.OR P4, PT, R21.reuse, R240, !P0 ;  /* 0x000000f01500720c */ /* 0x040fe40004786670 */
[C---:B------:R-:W-:Y:S04]  /*1b0a0*/  ISETP.GE.AND P0, PT, R21.reuse, R235, PT ;  /* 0x000000eb1500720c */ /* 0x040fe80003f06270 */
[----:B------:R-:W-:Y:S02]  /*1b0b0*/  ISETP.GE.OR P0, PT, R21, R239, !P0 ;  /* 0x000000ef1500720c */ /* 0x000fe40004706670 */
[----:B---3--:R-:W-:Y:S02]  /*1b0c0*/  FSEL R16, R122, -INF , !P2 ;  /* 0xff8000007a107808 */ /* 0x008fe40005000000 */
[C---:B------:R-:W-:Y:S02]  /*1b0d0*/  LOP3.LUT P2, RZ, R234.reuse, 0x8, RZ, 0xc0, !PT ;  /* 0x00000008eaff7812 */ /* 0x040fe4000784c0ff */
[----:B----4-:R-:W-:Y:S02]  /*1b0e0*/  FSEL R96, R89, -INF , !P1 ;  /* 0xff80000059607808 */ /* 0x010fe40004800000 */
[----:B------:R-:W3:Y:S01]  /*1b0f0*/  LDL.LU R89, [R1+0x4c] ;  /* 0x00004c0001597983 */ /* 0x000ee20000300800 */
[----:B------:R-:W-:Y:S04]  /*1b100*/  LOP3.LUT R234, R234, 0xffdfffff, RZ, 0xc0, !PT ;  /* 0xffdfffffeaea7812 */ /* 0x000fe800078ec0ff */
[----:B------:R-:W-:Y:S04]  /*1b110*/  @P4 LOP3.LUT R234, R234, 0x200000, RZ, 0xfc, !PT ;  /* 0x00200000eaea4812 */ /* 0x000fe800078efcff */
[C---:B------:R-:W-:Y:S02]  /*1b120*/  LOP3.LUT P4, RZ, R234.reuse, 0x40, RZ, 0xc0, !PT ;  /* 0x00000040eaff7812 */ /* 0x040fe4000788c0ff */
[C---:B------:R-:W-:Y:S02]  /*1b130*/  LOP3.LUT P1, RZ, R234.reuse, 0x20000, RZ, 0xc0, !PT ;  /* 0x00020000eaff7812 */ /* 0x040fe4000782c0ff */
[----:B------:R-:W-:Y:S02]  /*1b140*/  FSEL R21, R93, -INF , !P4 ;  /* 0xff8000005d157808 */ /* 0x000fe40006000000 */
[----:B------:R-:W4:Y:S01]  /*1b150*/  LDL.LU R93, [R1+0x60] ;  /* 0x00006000015d7983 */ /* 0x000f220000300800 */
[----:B------:R-:W-:Y:S04]  /*1b160*/  LOP3.LUT R234, R234, 0xffffff7f, RZ, 0xc0, !PT ;  /* 0xffffff7feaea7812 */ /* 0x000fe800078ec0ff */
[----:B------:R-:W-:Y:S02]  /*1b170*/  @P0 LOP3.LUT R234, R234, 0x80, RZ, 0xfc, !PT ;  /* 0x00000080eaea0812 */ /* 0x000fe400078efcff */
[C---:B------:R-:W-:Y:S02]  /*1b180*/  ISETP.GE.AND P0, PT, R5.reuse, R238, PT ;  /* 0x000000ee0500720c */ /* 0x040fe40003f06270 */
[C---:B------:R-:W-:Y:S02]  /*1b190*/  LOP3.LUT P4, RZ, R234.reuse, 0x40000, RZ, 0xc0, !PT ;  /* 0x00040000eaff7812 */ /* 0x040fe4000788c0ff */
        /* <DEDUP_REMOVED lines=15> */
[C---:B------:R-:W-:Y:S04]  /*1b290*/  ISETP.GE.AND P0, PT, R10.reuse, R237, PT ;  /* 0x000000ed0a00720c */ /* 0x040fe80003f06270 */
[----:B------:R-:W-:Y:S04]  /*1b2a0*/  ISETP.GE.OR P0, PT, R10, R241, !P0 ;  /* 0x000000f10a00720c */ /* 0x000fe80004706670 */
[----:B------:R-:W-:Y:S02]  /*1b2b0*/  FSEL R212, R98, -INF , !P0 ;  /* 0xff80000062d47808 */ /* 0x000fe40004000000 */
[----:B------:R-:W-:Y:S02]  /*1b2c0*/  ISETP.GE.AND P0, PT, R19, R236, PT ;  /* 0x000000ec1300720c */ /* 0x000fe40003f06270 */
[----:B--2---:R-:W-:Y:S02]  /*1b2d0*/  FSEL R40, R204, -INF , !P6 ;  /* 0xff800000cc287808 */ /* 0x004fe40007000000 */
[C---:B------:R-:W-:Y:S02]  /*1b2e0*/  LOP3.LUT P6, RZ, R234.reuse, 0x10000, RZ, 0xc0, !PT ;  /* 0x00010000eaff7812 */ /* 0x040fe400078cc0ff */
[----:B------:R-:W-:Y:S02]  /*1b2f0*/  LOP3.LUT R234, R234, 0xfffffffb, RZ, 0xc0, !PT ;  /* 0xfffffffbeaea7812 */ /* 0x000fe400078ec0ff */
[----:B---3--:R-:W-:Y:S02]  /*1b300*/  FSEL R53, R89, -INF , !P2 ;  /* 0xff80000059357808 */ /* 0x008fe40005000000 */
[----:B------:R-:W2:Y:S01]  /*1b310*/  LDL.LU R89, [R1+0x6c] ;  /* 0x00006c0001597983 */ /* 0x000ea20000300800 */
[C---:B------:R-:W-:Y:S02]  /*1b320*/  ISETP.GE.OR P2, PT, R19.reuse, R240, !P0 ;  /* 0x000000f01300720c */ /* 0x040fe40004746670 */
[C---:B------:R-:W-:Y:S01]  /*1b330*/  ISETP.GE.AND P0, PT, R19.reuse, R235, PT ;  /* 0x000000eb1300720c */ /* 0x040fe20003f06270 */
[----:B------:R-:W3:Y:S03]  /*1b340*/  LDL.LU R243, [R1+0x44] ;  /* 0x0000440001f37983 */ /* 0x000ee60000300800 */
[----:B------:R-:W-:Y:S01]  /*1b350*/  ISETP.GE.OR P0, PT, R19, R239, !P0 ;  /* 0x000000ef1300720c */ /* 0x000fe20004706670 */
[----:B------:R-:W3:Y:S01]  /*1b360*/  LDL.LU R206, [R1+0x58] ;  /* 0x0000580001ce7983 */ /* 0x000ee20000300800 */
[----:B------:R-:W-:Y:S02]  /*1b370*/  FSEL R19, R61, -INF , !P3 ;  /* 0xff8000003d137808 */ /* 0x000fe40005800000 */
[----:B------:R-:W-:Y:S01]  /*1b380*/  FSEL R61, R72, -INF , !P2 ;  /* 0xff800000483d7808 */ /* 0x000fe20005000000 */
[----:B------:R-:W3:Y:S01]  /*1b390*/  LDL.LU R205, [R1+0x74] ;  /* 0x0000740001cd7983 */ /* 0x000ee20000300800 */
[----:B----4-:R-:W-:Y:S03]  /*1b3a0*/  FSEL R93, R93, -INF , !P1 ;  /* 0xff8000005d5d7808 */ /* 0x010fe60004800000 */
[----:B------:R-:W4:Y:S04]  /*1b3b0*/  LDL.LU R204, [R1+0x54] ;  /* 0x0000540001cc7983 */ /* 0x000f280000300800 */
[----:B------:R-:W4:Y:S01]  /*1b3c0*/  LDL.LU R232, [R1+0x70] ;  /* 0x0000700001e87983 */ /* 0x000f220000300800 */
[----:B------:R-:W-:Y:S02]  /*1b3d0*/  @P0 LOP3.LUT R234, R234, 0x4, RZ, 0xfc, !PT ;  /* 0x00000004eaea0812 */ /* 0x000fe400078efcff */
[----:B------:R-:W-:Y:S01]  /*1b3e0*/  ISETP.GE.AND P0, PT, R2, R238, PT ;  /* 0x000000ee0200720c */ /* 0x000fe20003f06270 */
[----:B------:R-:W-:Y:S01]  /*1b3f0*/  STL [R1+0x118], R238 ;  /* 0x000118ee01007387 */ /* 0x000fe20000100800 */
[----:B------:R-:W-:Y:S02]  /*1b400*/  LOP3.LUT P2, RZ, R234, 0x400, RZ, 0xc0, !PT ;  /* 0x00000400eaff7812 */ /* 0x000fe4000784c0ff */
[----:B------:R-:W-:Y:S01]  /*1b410*/  ISETP.GE.OR P0, PT, R2, R242, !P0 ;  /* 0x000000f20200720c */ /* 0x000fe20004706670 */
[----:B------:R-:W-:Y:S01]  /*1b420*/  STL [R1+0x11c], R242 ;  /* 0x00011cf201007387 */ /* 0x000fe20000100800 */
[----:B------:R-:W-:Y:S02]  /*1b430*/  LOP3.LUT P3, RZ, R234, 0x80, RZ, 0xc0, !PT ;  /* 0x00000080eaff7812 */ /* 0x000fe4000786c0ff */
[----:B------:R-:W-:Y:S01]  /*1b440*/  FSEL R113, R117, -INF , !P0 ;  /* 0xff80000075717808 */ /* 0x000fe20004000000 */
[----:B------:R-:W4:Y:S01]  /*1b450*/  LDL.LU R233, [R1+0x50] ;  /* 0x0000500001e97983 */ /* 0x000f220000300800 */
        /* <DEDUP_REMOVED lines=9> */
[----:B------:R-:W-:Y:S02]  /*1b4f0*/  ISETP.GE.AND P1, PT, R22, R235, PT ;  /* 0x000000eb1600720c */ /* 0x000fe40003f26270 */
[----:B------:R-:W-:Y:S04]  /*1b500*/  ISETP.GE.OR P0, PT, R11, R242, !P0 ;  /* 0x000000f20b00720c */ /* 0x000fe80004706670 */
[----:B------:R-:W-:Y:S02]  /*1b510*/  FSEL R112, R26, -INF , !P0 ;  /* 0xff8000001a707808 */ /* 0x000fe40004000000 */
[C---:B------:R-:W-:Y:S02]  /*1b520*/  LOP3.LUT P0, RZ, R234.reuse, 0x20, RZ, 0xc0, !PT ;  /* 0x00000020eaff7812 */ /* 0x040fe4000780c0ff */
[----:B--2---:R-:W-:Y:S02]  /*1b530*/  FSEL R89, R89, -INF , !P4 ;  /* 0xff80000059597808 */ /* 0x004fe40006000000 */
[----:B------:R-:W-:Y:S02]  /*1b540*/  LOP3.LUT P4, RZ, R234, 0x200000, RZ, 0xc0, !PT ;  /* 0x00200000eaff7812 */ /* 0x000fe4000788c0ff */
[----:B---3--:R-:W-:Y:S02]  /*1b550*/  FSEL R81, R243, -INF , !P0 ;  /* 0xff800000f3517808 */ /* 0x008fe40004000000 */
[----:B------:R-:W-:Y:S01]  /*1b560*/  ISETP.GE.AND P0, PT, R8, R237, PT ;  /* 0x000000ed0800720c */ /* 0x000fe20003f06270 */
[----:B------:R-:W2:Y:S01]  /*1b570*/  LDL.LU R243, [R1+0x68] ;  /* 0x0000680001f37983 */ /* 0x000ea20000300800 */
[----:B------:R-:W-:Y:S02]  /*1b580*/  FSEL R98, R206, -INF , !P6 ;  /* 0xff800000ce627808 */ /* 0x000fe40007000000 */
[----:B------:R-:W-:Y:S02]  /*1b590*/  ISETP.GE.OR P0, PT, R8, R241, !P0 ;  /* 0x000000f10800720c */ /* 0x000fe40004706670 */
[----:B------:R-:W-:Y:S02]  /*1b5a0*/  LOP3.LUT P6, RZ, R234, 0x100000, RZ, 0xc0, !PT ;  /* 0x00100000eaff7812 */ /* 0x000fe400078cc0ff */
[----:B------:R-:W-:Y:S01]  /*1b5b0*/  FSEL R208, R102, -INF , !P0 ;  /* 0xff80000066d07808 */ /* 0x000fe20004000000 */
[----:B------:R-:W-:Y:S01]  /*1b5c0*/  IMAD.MOV.U32 R102, RZ, RZ, R135 ;  /* 0x000000ffff667224 */ /* 0x000fe200078e0087 */
[C---:B------:R-:W-:Y:S02]  /*1b5d0*/  ISETP.GE.AND P0, PT, R0.reuse, R238, PT ;  /* 0x000000ee0000720c */ /* 0x040fe40003f06270 */
[----:B------:R-:W-:Y:S02]  /*1b5e0*/  FSEL R26, R201, -INF , !P6 ;  /* 0xff800000c91a7808 */ /* 0x000fe40007000000 */
[----:B------:R-:W-:Y:S02]  /*1b5f0*/  ISETP.GE.OR P0, PT, R0, R242, !P0 ;  /* 0x000000f20000720c */ /* 0x000fe40004706670 */
[C---:B------:R-:W-:Y:S01]  /*1b600*/  LOP3.LUT P6, RZ, R234.reuse, 0x2000, RZ, 0xc0, !PT ;  /* 0x00002000eaff7812 */ /* 0x040fe200078cc0ff */
[----:B------:R-:W-:Y:S01]  /*1b610*/  STL [R1+0x88], R26 ;  /* 0x0000881a01007387 */ /* 0x000fe20000100800 */
[----:B------:R-:W-:Y:S02]  /*1b620*/  FSEL R99, R25, -INF , !P0 ;  /* 0xff80000019637808 */ /* 0x000fe40004000000 */
[----:B------:R-:W-:Y:S01]  /*1b630*/  LOP3.LUT P0, RZ, R234, 0x1, RZ, 0xc0, !PT ;  /* 0x00000001eaff7812 */ /* 0x000fe2000780c0ff */
[----:B------:R-:W3:Y:S01]  /*1b640*/  LDL.LU R231, [R1+0x38] ;  /* 0x0000380001e77983 */ /* 0x000ee20000300800 */
[----:B----4-:R-:W-:Y:S02]  /*1b650*/  FSEL R20, R204, -INF , !P6 ;  /* 0xff800000cc147808 */ /* 0x010fe40007000000 */
[----:B------:R-:W-:Y:S02]  /*1b660*/  FSEL R41, R203, -INF , !P0 ;  /* 0xff800000cb297808 */ /* 0x000fe40004000000 */
[C---:B------:R-:W-:Y:S01]  /*1b670*/  ISETP.GE.AND P0, PT, R7.reuse, R237, PT ;  /* 0x000000ed0700720c */ /* 0x040fe20003f06270 */
[----:B------:R-:W-:Y:S01]  /*1b680*/  STL [R1+0x58], R20 ;  /* 0x0000581401007387 */ /* 0x000fe20000100800 */
[----:B------:R-:W-:Y:S02]  /*1b690*/  FSEL R54, R200, -INF , !P4 ;  /* 0xff800000c8367808 */ /* 0x000fe40006000000 */
[----:B------:R-:W-:Y:S02]  /*1b6a0*/  ISETP.GE.OR P0, PT, R7, R241, !P0 ;  /* 0x000000f10700720c */ /* 0x000fe40004706670 */
[C---:B------:R-:W-:Y:S02]  /*1b6b0*/  LOP3.LUT P4, RZ, R234.reuse, 0x200, RZ, 0xc0, !PT ;  /* 0x00000200eaff7812 */ /* 0x040fe4000788c0ff */
[----:B------:R-:W-:Y:S01]  /*1b6c0*/  FSEL R206, R103, -INF , !P0 ;  /* 0xff80000067ce7808 */ /* 0x000fe20004000000 */
[----:B------:R-:W-:Y:S01]  /*1b6d0*/  IMAD.MOV.U32 R103, RZ, RZ, R41 ;  /* 0x000000ffff677224 */ /* 0x000fe200078e0029 */
[C---:B------:R-:W-:Y:S02]  /*1b6e0*/  LOP3.LUT P0, RZ, R234.reuse, 0x4000, RZ, 0xc0, !PT ;  /* 0x00004000eaff7812 */ /* 0x040fe4000780c0ff */
[----:B------:R-:W-:Y:S02]  /*1b6f0*/  LOP3.LUT P6, RZ, R234, 0x100, RZ, 0xc0, !PT ;  /* 0x00000100eaff7812 */ /* 0x000fe400078cc0ff */
        /* <DEDUP_REMOVED lines=9> */
[C---:B------:R-:W-:Y:S01]  /*1b790*/  ISETP.GE.AND P0, PT, R4.reuse, R237, PT ;  /* 0x000000ed0400720c */ /* 0x040fe20003f06270 */
[----:B------:R-:W4:Y:S03]  /*1b7a0*/  LDL.LU R232, [R1+0x3c] ;  /* 0x00003c0001e87983 */ /* 0x000f260000300800 */
[----:B------:R-:W-:Y:S01]  /*1b7b0*/  ISETP.GE.OR P0, PT, R4, R241, !P0 ;  /* 0x000000f10400720c */ /* 0x000fe20004706670 */
[----:B------:R-:W-:Y:S03]  /*1b7c0*/  STL [R1+0x84], R19 ;  /* 0x0000841301007387 */ /* 0x000fe60000100800 */
[----:B------:R-:W-:Y:S02]  /*1b7d0*/  FSEL R203, R118, -INF , !P0 ;  /* 0xff80000076cb7808 */ /* 0x000fe40004000000 */
[----:B------:R-:W-:Y:S04]  /*1b7e0*/  LOP3.LUT P0, RZ, R234, 0x800, RZ, 0xc0, !PT ;  /* 0x00000800eaff7812 */ /* 0x000fe8000780c0ff */
[----:B------:R-:W-:Y:S02]  /*1b7f0*/  FSEL R12, R233, -INF , !P0 ;  /* 0xff800000e90c7808 */ /* 0x000fe40004000000 */
[----:B------:R-:W4:Y:S01]  /*1b800*/  LDL.LU R233, [R1+0x2c] ;  /* 0x00002c0001e97983 */ /* 0x000f220000300800 */
[C---:B------:R-:W-:Y:S03]  /*1b810*/  ISETP.GE.AND P0, PT, R2.reuse, R237, PT ;  /* 0x000000ed0200720c */ /* 0x040fe60003f06270 */
[----:B------:R1:W-:Y:S01]  /*1b820*/  STL [R1+0x50], R12 ;  /* 0x0000500c01007387 */ /* 0x0003e20000100800 */
        /* <DEDUP_REMOVED lines=8> */
[----:B------:R-:W-:Y:S02]  /*1b8b0*/  ISETP.GE.AND P0, PT, R0, R237, PT ;  /* 0x000000ed0000720c */ /* 0x000fe40003f06270 */
[----:B-1----:R-:W-:Y:S02]  /*1b8c0*/  FMNMX.FTZ R12, R28, R132, !PT ;  /* 0x000000841c0c7209 */ /* 0x002fe40007810000 */
[----:B------:R-:W-:Y:S02]  /*1b8d0*/  ISETP.GE.OR P0, PT, R0, R241, !P0 ;  /* 0x000000f10000720c */ /* 0x000fe40004706670 */
[----:B------:R-:W-:Y:S02]  /*1b8e0*/  FMNMX.FTZ R12, R30, R12, !PT ;  /* 0x0000000c1e0c7209 */ /* 0x000fe40007810000 */
[----:B------:R-:W-:Y:S02]  /*1b8f0*/  FSEL R114, R23, -INF , !P0 ;  /* 0xff80000017727808 */ /* 0x000fe40004000000 */
[C---:B------:R-:W-:Y:S02]  /*1b900*/  ISETP.GE.AND P0, PT, R17.reuse, R236, PT ;  /* 0x000000ec1100720c */ /* 0x040fe40003f06270 */
[----:B------:R-:W-:Y:S02]  /*1b910*/  FMNMX.FTZ R12, R34, R12, !PT ;  /* 0x0000000c220c7209 */ /* 0x000fe40007810000 */
        /* <DEDUP_REMOVED lines=19> */
[----:B------:R-:W-:Y:S01]  /*1ba50*/  FSEL R45, R105, -INF , !P0 ;  /* 0xff800000692d7808 */ /* 0x000fe20004000000 */
[----:B------:R-:W-:Y:S01]  /*1ba60*/  IMAD.MOV.U32 R105, RZ, RZ, R69 ;  /* 0x000000ffff697224 */ /* 0x000fe200078e0045 */
[C---:B------:R-:W-:Y:S04]  /*1ba70*/  ISETP.GE.AND P0, PT, R6.reuse, R236, PT ;  /* 0x000000ec0600720c */ /* 0x040fe80003f06270 */
[----:B------:R-:W-:Y:S04]  /*1ba80*/  ISETP.GE.OR P0, PT, R6, R240, !P0 ;  /* 0x000000f00600720c */ /* 0x000fe80004706670 */
[----:B------:R-:W-:Y:S02]  /*1ba90*/  FSEL R228, R108, -INF , !P0 ;  /* 0xff8000006ce47808 */ /* 0x000fe40004000000 */
[----:B------:R-:W-:Y:S02]  /*1baa0*/  ISETP.GE.AND P0, PT, R6, R235, PT ;  /* 0x000000eb0600720c */ /* 0x000fe40003f06270 */
[----:B--2---:R-:W-:Y:S02]  /*1bab0*/  FSEL R83, R243, -INF , !P2 ;  /* 0xff800000f3537808 */ /* 0x004fe40005000000 */
[----:B------:R-:W2:Y:S01]  /*1bac0*/  LDL.LU R243, [R1+0x34] ;  /* 0x0000340001f37983 */ /* 0x000ea20000300800 */
[C---:B------:R-:W-:Y:S02]  /*1bad0*/  LOP3.LUT P2, RZ, R234.reuse, 0x40, RZ, 0xc0, !PT ;  /* 0x00000040eaff7812 */ /* 0x040fe4000784c0ff */
[----:B---3--:R-:W-:Y:S02]  /*1bae0*/  FSEL R18, R231, -INF , !P4 ;  /* 0xff800000e7127808 */ /* 0x008fe40006000000 */
[C---:B------:R-:W-:Y:S02]  /*1baf0*/  LOP3.LUT P4, RZ, R234.reuse, 0x4, RZ, 0xc0, !PT ;  /* 0x00000004eaff7812 */ /* 0x040fe4000788c0ff */
[----:B------:R-:W-:Y:S01]  /*1bb00*/  LOP3.LUT R234, R234, 0xfffffff7, RZ, 0xc0, !PT ;  /* 0xfffffff7eaea7812 */ /* 0x000fe200078ec0ff */
[----:B------:R-:W-:Y:S01]  /*1bb10*/  STL [R1+0x80], R18 ;  /* 0x0000801201007387 */ /* 0x000fe20000100800 */
[----:B------:R-:W-:Y:S02]  /*1bb20*/  FSEL R55, R57, -INF , !P4 ;  /* 0xff80000039377808 */ /* 0x000fe40006000000 */
[----:B------:R-:W-:Y:S01]  /*1bb30*/  FSEL R231, R75, -INF , !P5 ;  /* 0xff8000004be77808 */ /* 0x000fe20006800000 */
[----:B------:R-:W-:Y:S04]  /*1bb40*/  STL [R1+0x120], R237 ;  /* 0x000120ed01007387 */ /* 0x000fe80000100800 */
[----:B------:R4:W-:Y:S04]  /*1bb50*/  STL [R1+0x124], R241 ;  /* 0x000124f101007387 */ /* 0x0009e80000100800 */
[----:B------:R-:W-:Y:S04]  /*1bb60*/  STL [R1+0x12c], R105 ;  /* 0x00012c6901007387 */ /* 0x000fe80000100800 */
[----:B------:R1:W-:Y:S01]  /*1bb70*/  STL [R1+0x130], R251 ;  /* 0x000130fb01007387 */ /* 0x0003e20000100800 */
[----:B----4-:R-:W-:Y:S02]  /*1bb80*/  FSEL R241, R232, -INF , !P6 ;  /* 0xff800000e8f17808 */ /* 0x010fe40007000000 */
[----:B------:R-:W-:Y:S02]  /*1bb90*/  ISETP.GE.OR P6, PT, R22, R239, !P1 ;  /* 0x000000ef1600720c */ /* 0x000fe40004fc6670 */
[----:B------:R-:W-:Y:S02]  /*1bba0*/  ISETP.GE.AND P1, PT, R17, R235, PT ;  /* 0x000000eb1100720c */ /* 0x000fe40003f26270 */
[----:B------:R-:W-:Y:S02]  /*1bbb0*/  FSEL R230, R78, -INF , !P6 ;  /* 0xff8000004ee67808 */ /* 0x000fe40007000000 */
[----:B------:R-:W-:Y:S02]  /*1bbc0*/  FSEL R237, R233, -INF , !P3 ;  /* 0xff800000e9ed7808 */ /* 0x000fe40005800000 */
[----:B------:R-:W-:Y:S02]  /*1bbd0*/  ISETP.GE.OR P3, PT, R17, R239, !P1 ;  /* 0x000000ef1100720c */ /* 0x000fe40004f66670 */
[----:B------:R-:W-:Y:S02]  /*1bbe0*/  ISETP.GE.AND P1, PT, R13, R235, PT ;  /* 0x000000eb0d00720c */ /* 0x000fe40003f26270 */
[----:B------:R-:W-:Y:S02]  /*1bbf0*/  FSEL R229, R79, -INF , !P3 ;  /* 0xff8000004fe57808 */ /* 0x000fe40005800000 */
[----:B------:R-:W-:Y:S02]  /*1bc00*/  ISETP.GE.OR P4, PT, R13, R239, !P1 ;  /* 0x000000ef0d00720c */ /* 0x000fe40004f86670 */
[C---:B------:R-:W-:Y:S02]  /*1bc10*/  ISETP.GE.AND P1, PT, R10.reuse, R235, PT ;  /* 0x000000eb0a00720c */ /* 0x040fe40003f26270 */
        /* <DEDUP_REMOVED lines=8> */
[----:B------:R-:W-:Y:S02]  /*1bca0*/  @P1 LOP3.LUT R234, R234, 0x8, RZ, 0xfc, !PT ;  /* 0x00000008eaea1812 */ /* 0x000fe400078efcff */
[C---:B------:R-:W-:Y:S02]  /*1bcb0*/  ISETP.GE.AND P1, PT, R9.reuse, R235, PT ;  /* 0x000000eb0900720c */ /* 0x040fe40003f26270 */
[----:B------:R-:W-:Y:S02]  /*1bcc0*/  LOP3.LUT R234, R234, 0xfffffffb, RZ, 0xc0, !PT ;  /* 0xfffffffbeaea7812 */ /* 0x000fe400078ec0ff */
        /* <DEDUP_REMOVED lines=9> */
[----:B------:R-:W-:Y:S02]  /*1bd60*/  FMNMX.FTZ R10, R249, R10, !PT ;  /* 0x0000000af90a7209 */ /* 0x000fe40007810000 */
[----:B------:R-:W-:Y:S02]  /*1bd70*/  ISETP.GE.OR P1, PT, R8, R239, !P1 ;  /* 0x000000ef0800720c */ /* 0x000fe40004f26670 */
[----:B------:R-:W-:Y:S02]  /*1bd80*/  FMNMX.FTZ R8, R52, R9, !PT ;  /* 0x0000000934087209 */ /* 0x000fe40007810000 */
[----:B------:R-:W-:Y:S02]  /*1bd90*/  FMNMX.FTZ R10, R101, R10, !PT ;  /* 0x0000000a650a7209 */ /* 0x000fe40007810000 */
[----:B------:R-:W-:Y:S02]  /*1bda0*/  FMNMX.FTZ R8, R207, R8, !PT ;  /* 0x00000008cf087209 */ /* 0x000fe40007810000 */
[----:B------:R-:W-:Y:S02]  /*1bdb0*/  LOP3.LUT R234, R234, 0xfffffffd, RZ, 0xc0, !PT ;  /* 0xfffffffdeaea7812 */ /* 0x000fe400078ec0ff */
[----:B------:R-:W-:Y:S02]  /*1bdc0*/  FMNMX.FTZ R8, R102, R8, !PT ;  /* 0x0000000866087209 */ /* 0x000fe40007810000 */
[----:B------:R-:W-:Y:S02]  /*1bdd0*/  FMNMX.FTZ R9, R49, R10, !PT ;  /* 0x0000000a31097209 */ /* 0x000fe40007810000 */
[----:B------:R-:W-:Y:S02]  /*1bde0*/  FMNMX.FTZ R8, R128, R8, !PT ;  /* 0x0000000880087209 */ /* 0x000fe40007810000 */
[----:B------:R-:W-:Y:S02]  /*1bdf0*/  @P1 LOP3.LUT R234, R234, 0x2, RZ, 0xfc, !PT ;  /* 0x00000002eaea1812 */ /* 0x000fe400078efcff */
        /* <DEDUP_REMOVED lines=15> */
[----:B-1----:R-:W3:Y:S01]  /*1bef0*/  LDL.LU R251, [R1+0x50] ;  /* 0x0000500001fb7983 */ /* 0x002ee20000300800 */
[----:B------:R-:W-:Y:S02]  /*1bf00*/  ISETP.GE.OR P3, PT, R6, R239, !P0 ;  /* 0x000000ef0600720c */ /* 0x000fe40004766670 */
[----:B------:R-:W-:Y:S01]  /*1bf10*/  FMNMX.FTZ R6, R36, R7, !PT ;  /* 0x0000000724067209 */ /* 0x000fe20007810000 */
[----:B------:R-:W4:Y:S01]  /*1bf20*/  LDL.LU R127, [R1+0x40] ;  /* 0x00004000017f7983 */ /* 0x000f220000300800 */
        /* <DEDUP_REMOVED lines=30> */
[----:B------:R-:W-:Y:S02]  /*1c110*/  FMNMX.FTZ R7, R103, R7, !PT ;  /* 0x0000000767077209 */ /* 0x000fe40007810000 */
[----:B------:R-:W-:Y:S02]  /*1c120*/  FMNMX.FTZ R6, R97, R6, !PT ;  /* 0x0000000661067209 */ /* 0x000fe40007810000 */
[C---:B------:R-:W-:Y:S02]  /*1c130*/  ISETP.GE.OR P0, PT, R5.reuse, R240, !P0 ;  /* 0x000000f00500720c */ /* 0x040fe40004706670 */
[----:B------:R-:W-:Y:S02]  /*1c140*/  FMNMX.FTZ R8, R210, R8, !PT ;  /* 0x00000008d2087209 */ /* 0x000fe40007810000 */
[----:B------:R-:W-:Y:S02]  /*1c150*/  FMNMX.FTZ R73, R112, R73, !PT ;  /* 0x0000004970497209 */ /* 0x000fe40007810000 */
[----:B------:R-:W-:Y:S02]  /*1c160*/  FMNMX.FTZ R6, R20, R6, !PT ;  /* 0x0000000614067209 */ /* 0x000fe40007810000 */
[----:B------:R-:W-:Y:S02]  /*1c170*/  FMNMX.FTZ R7, R26, R7, !PT ;  /* 0x000000071a077209 */ /* 0x000fe40007810000 */
[----:B------:R-:W-:Y:S02]  /*1c180*/  FSEL R41, R44, -INF , !P0 ;  /* 0xff8000002c297808 */ /* 0x000fe40004000000 */
[----:B------:R-:W-:Y:S02]  /*1c190*/  ISETP.GE.AND P0, PT, R5, R235, PT ;  /* 0x000000eb0500720c */ /* 0x000fe40003f06270 */
[----:B------:R-:W-:Y:S02]  /*1c1a0*/  FMNMX.FTZ R8, R208, R8, !PT ;  /* 0x00000008d0087209 */ /* 0x000fe40007810000 */
[----:B------:R-:W-:Y:S02]  /*1c1b0*/  FMNMX.FTZ R73, R99, R73, !PT ;  /* 0x0000004963497209 */ /* 0x000fe40007810000 */
[----:B------:R-:W-:Y:S02]  /*1c1c0*/  FMNMX.FTZ R7, R54, R7, !PT ;  /* 0x0000000736077209 */ /* 0x000fe40007810000 */
[----:B------:R-:W-:Y:S02]  /*1c1d0*/  ISETP.GE.OR P6, PT, R5, R239, !P0 ;  /* 0x000000ef0500720c */ /* 0x000fe400047c6670 */
[----:B------:R-:W-:Y:S02]  /*1c1e0*/  FMNMX.FTZ R5, R50, R6, !PT ;  /* 0x0000000632057209 */ /* 0x000fe40007810000 */
[----:B------:R-:W-:Y:S02]  /*1c1f0*/  FMNMX.FTZ R72, R206, R8, !PT ;  /* 0x00000008ce487209 */ /* 0x000fe40007810000 */
[----:B------:R-:W-:Y:S01]  /*1c200*/  FMNMX.FTZ R6, R19, R7, !PT ;  /* 0x0000000713067209 */ /* 0x000fe20007810000 */
[----:B------:R-:W1:Y:S01]  /*1c210*/  SHFL.BFLY PT, R8, R73, 0x2, 0x1f ;  /* 0x0c401f0049087f89 */ /* 0x000e6200000e0000 */
[C---:B------:R-:W-:Y:S02]  /*1c220*/  ISETP.GE.AND P0, PT, R4.reuse, R236, PT ;  /* 0x000000ec0400720c */ /* 0x040fe40003f06270 */
[----:B------:R-:W-:Y:S02]  /*1c230*/  FMNMX.FTZ R6, R61, R6, !PT ;  /* 0x000000063d067209 */ /* 0x000fe40007810000 */
[----:B------:R-:W-:Y:S02]  /*1c240*/  ISETP.GE.OR P0, PT, R4, R240, !P0 ;  /* 0x000000f00400720c */ /* 0x000fe40004706670 */
[----:B------:R-:W-:Y:S02]  /*1c250*/  LOP3.LUT P1, RZ, R234, 0x8, RZ, 0xc0, !PT ;  /* 0x00000008eaff7812 */ /* 0x000fe4000782c0ff */
[----:B------:R-:W-:Y:S02]  /*1c260*/  FSEL R207, R120, -INF , !P0 ;  /* 0xff80000078cf7808 */ /* 0x000fe40004000000 */
[C---:B------:R-:W-:Y:S02]  /*1c270*/  ISETP.GE.AND P0, PT, R2.reuse, R236, PT ;  /* 0x000000ec0200720c */ /* 0x040fe40003f06270 */
[----:B------:R-:W-:Y:S02]  /*1c280*/  FSEL R108, R63, -INF , !P1 ;  /* 0xff8000003f6c7808 */ /* 0x000fe40004800000 */
[----:B------:R-:W-:Y:S02]  /*1c290*/  ISETP.GE.OR P0, PT, R2, R240, !P0 ;  /* 0x000000f00200720c */ /* 0x000fe40004706670 */
[-C--:B------:R-:W-:Y:S02]  /*1c2a0*/  ISETP.GE.AND P1, PT, R4, R235.reuse, PT ;  /* 0x000000eb0400720c */ /* 0x080fe40003f26270 */
[----:B------:R-:W-:Y:S02]  /*1c2b0*/  FSEL R200, R121, -INF , !P0 ;  /* 0xff80000079c87808 */ /* 0x000fe40004000000 */
[-C--:B------:R-:W-:Y:S02]  /*1c2c0*/  ISETP.GE.AND P0, PT, R2, R235.reuse, PT ;  /* 0x000000eb0200720c */ /* 0x080fe40003f06270 */
[----:B--2---:R-:W-:Y:S02]  /*1c2d0*/  FSEL R242, R243, -INF , !P2 ;  /* 0xff800000f3f27808 */ /* 0x004fe40005000000 */
[----:B------:R-:W-:Y:S02]  /*1c2e0*/  ISETP.GE.AND P2, PT, R15, R235, PT ;  /* 0x000000eb0f00720c */ /* 0x000fe40003f46270 */
[----:B-1----:R-:W-:Y:S02]  /*1c2f0*/  FMNMX.FTZ R73, R73, R8, !PT ;  /* 0x0000000849497209 */ /* 0x002fe40007810000 */
[-C--:B------:R-:W-:Y:S02]  /*1c300*/  ISETP.GE.OR P2, PT, R15, R239.reuse, !P2 ;  /* 0x000000ef0f00720c */ /* 0x080fe40005746670 */
[----:B------:R-:W-:Y:S02]  /*1c310*/  FSEL R10, R56, -INF , !P4 ;  /* 0xff800000380a7808 */ /* 0x000fe40006000000 */
[----:B------:R-:W-:Y:S02]  /*1c320*/  ISETP.GE.OR P4, PT, R4, R239, !P1 ;  /* 0x000000ef0400720c */ /* 0x000fe40004f86670 */
[----:B------:R-:W-:Y:S01]  /*1c330*/  FSEL R25, R47, -INF , !P2 ;  /* 0xff8000002f197808 */ /* 0x000fe20005000000 */
[----:B------:R-:W-:Y:S01]  /*1c340*/  IMAD.MOV.U32 R120, RZ, RZ, R10 ;  /* 0x000000ffff787224 */ /* 0x000fe200078e000a */
[C---:B------:R-:W-:Y:S02]  /*1c350*/  LOP3.LUT P2, RZ, R234.reuse, 0x4, RZ, 0xc0, !PT ;  /* 0x00000004eaff7812 */ /* 0x040fe4000784c0ff */
[----:B------:R-:W-:Y:S02]  /*1c360*/  LOP3.LUT P1, RZ, R234, 0x2, RZ, 0xc0, !PT ;  /* 0x00000002eaff7812 */ /* 0x000fe4000782c0ff */
[----:B------:R-:W-:Y:S02]  /*1c370*/  FMNMX.FTZ R72, R205, R72, !PT ;  /* 0x00000048cd487209 */ /* 0x000fe40007810000 */
[----:B------:R-:W-:Y:S02]  /*1c380*/  FSEL R56, R58, -INF , !P1 ;  /* 0xff8000003a387808 */ /* 0x000fe40004800000 */
[----:B------:R-:W-:Y:S02]  /*1c390*/  FSEL R47, R62, -INF , !P5 ;  /* 0xff8000003e2f7808 */ /* 0x000fe40006800000 */
[----:B------:R-:W-:Y:S02]  /*1c3a0*/  FSEL R59, R59, -INF , !P3 ;  /* 0xff8000003b3b7808 */ /* 0x000fe40005800000 */
[----:B------:R-:W-:Y:S02]  /*1c3b0*/  FMNMX.FTZ R72, R204, R72, !PT ;  /* 0x00000048cc487209 */ /* 0x000fe40007810000 */
[----:B------:R-:W-:Y:S02]  /*1c3c0*/  FSEL R57, R60, -INF , !P6 ;  /* 0xff8000003c397808 */ /* 0x000fe40007000000 */
[----:B------:R-:W-:Y:S02]  /*1c3d0*/  FMNMX.FTZ R72, R203, R72, !PT ;  /* 0x00000048cb487209 */ /* 0x000fe40007810000 */
[----:B------:R-:W-:Y:S02]  /*1c3e0*/  ISETP.GE.AND P1, PT, R11, R235, PT ;  /* 0x000000eb0b00720c */ /* 0x000fe40003f26270 */
[----:B------:R-:W-:Y:S02]  /*1c3f0*/  FMNMX.FTZ R72, R202, R72, !PT ;  /* 0x00000048ca487209 */ /* 0x000fe40007810000 */
[----:B------:R-:W-:Y:S02]  /*1c400*/  FSEL R48, R48, -INF , !P4 ;  /* 0xff80000030307808 */ /* 0x000fe40006000000 */
[----:B------:R-:W-:Y:S02]  /*1c410*/  FMNMX.FTZ R72, R201, R72, !PT ;  /* 0x00000048c9487209 */ /* 0x000fe40007810000 */
[----:B------:R-:W-:Y:S02]  /*1c420*/  ISETP.GE.OR P1, PT, R11, R239, !P1 ;  /* 0x000000ef0b00720c */ /* 0x000fe40004f26670 */
[----:B------:R-:W-:Y:S02]  /*1c430*/  FMNMX.FTZ R72, R114, R72, !PT ;  /* 0x0000004872487209 */ /* 0x000fe40007810000 */
[----:B------:R-:W-:Y:S02]  /*1c440*/  LOP3.LUT P5, RZ, R234, 0x80000, RZ, 0xc0, !PT ;  /* 0x00080000eaff7812 */ /* 0x000fe400078ac0ff */
[----:B---3--:R-:W-:Y:S04]  /*1c450*/  FMNMX.FTZ R5, R251, R5, !PT ;  /* 0x00000005fb057209 */ /* 0x008fe80007810000 */
[----:B------:R-:W-:Y:S02]  /*1c460*/  FMNMX.FTZ R7, R83, R5, !PT ;  /* 0x0000000553077209 */ /* 0x000fe40007810000 */
[----:B------:R-:W-:Y:S02]  /*1c470*/  FMNMX.FTZ R5, R226, R6, !PT ;  /* 0x00000006e2057209 */ /* 0x000fe40007810000 */
[----:B------:R-:W-:Y:S01]  /*1c480*/  FMNMX.FTZ R7, R18, R7, !PT ;  /* 0x0000000712077209 */ /* 0x000fe20007810000 */
[----:B------:R-:W-:Y:S01]  /*1c490*/  SHFL.BFLY PT, R6, R72, 0x2, 0x1f ;  /* 0x0c401f0048067f89 */ /* 0x000fe200000e0000 */
[----:B------:R-:W-:Y:S02]  /*1c4a0*/  FMNMX.FTZ R71, R225, R5, !PT ;  /* 0x00000005e1477209 */ /* 0x000fe40007810000 */
[----:B------:R-:W-:Y:S02]  /*1c4b0*/  FMNMX.FTZ R5, R241, R7, !PT ;  /* 0x00000007f1057209 */ /* 0x000fe40007810000 */
[----:B----4-:R-:W-:Y:S02]  /*1c4c0*/  FSEL R117, R127, -INF , !P2 ;  /* 0xff8000007f757808 */ /* 0x010fe40005000000 */
[----:B------:R-:W-:Y:S01]  /*1c4d0*/  FMNMX.FTZ R5, R237, R5, !PT ;  /* 0x00000005ed057209 */ /* 0x000fe20007810000 */
[----:B------:R-:W1:Y:S01]  /*1c4e0*/  SHFL.BFLY PT, R7, R73, 0x1, 0x1f ;  /* 0x0c201f0049077f89 */ /* 0x000e6200000e0000 */
[----:B------:R-:W-:Y:S02]  /*1c4f0*/  ISETP.GE.OR P2, PT, R2, R239, !P0 ;  /* 0x000000ef0200720c */ /* 0x000fe40004746670 */
[----:B------:R-:W-:Y:S02]  /*1c500*/  FMNMX.FTZ R5, R242, R5, !PT ;  /* 0x00000005f2057209 */ /* 0x000fe40007810000 */
[----:B------:R-:W-:Y:S02]  /*1c510*/  ISETP.GE.AND P0, PT, R11, R236, PT ;  /* 0x000000ec0b00720c */ /* 0x000fe40003f06270 */
[----:B------:R-:W-:Y:S02]  /*1c520*/  FMNMX.FTZ R5, R55, R5, !PT ;  /* 0x0000000537057209 */ /* 0x000fe40007810000 */
[----:B------:R-:W-:Y:S02]  /*1c530*/  ISETP.GE.OR P0, PT, R11, R240, !P0 ;  /* 0x000000f00b00720c */ /* 0x000fe40004706670 */
[----:B------:R-:W-:Y:S02]  /*1c540*/  FMNMX.FTZ R5, R231, R5, !PT ;  /* 0x00000005e7057209 */ /* 0x000fe40007810000 */
[----:B------:R-:W-:Y:S02]  /*1c550*/  FSEL R128, R124, -INF , !P0 ;  /* 0xff8000007c807808 */ /* 0x000fe40004000000 */
[----:B------:R-:W-:Y:S02]  /*1c560*/  FMNMX.FTZ R4, R230, R5, !PT ;  /* 0x00000005e6047209 */ /* 0x000fe40007810000 */
[C---:B------:R-:W-:Y:S02]  /*1c570*/  ISETP.GE.AND P0, PT, R0.reuse, R236, PT ;  /* 0x000000ec0000720c */ /* 0x040fe40003f06270 */
[----:B------:R-:W-:Y:S02]  /*1c580*/  FMNMX.FTZ R2, R229, R4, !PT ;  /* 0x00000004e5027209 */ /* 0x000fe40007810000 */
[----:B------:R-:W-:Y:S02]  /*1c590*/  ISETP.GE.OR P0, PT, R0, R240, !P0 ;  /* 0x000000f00000720c */ /* 0x000fe40004706670 */
[----:B------:R-:W-:Y:S02]  /*1c5a0*/  FMNMX.FTZ R2, R25, R2, !PT ;  /* 0x0000000219027209 */ /* 0x000fe40007810000 */
[----:B-1----:R-:W-:Y:S02]  /*1c5b0*/  FMNMX.FTZ R73, R73, R7, !PT ;  /* 0x0000000749497209 */ /* 0x002fe40007810000 */
[----:B------:R-:W-:Y:S02]  /*1c5c0*/  FMNMX.FTZ R2, R120, R2, !PT ;  /* 0x0000000278027209 */ /* 0x000fe40007810000 */
[----:B------:R-:W-:Y:S01]  /*1c5d0*/  FMNMX.FTZ R71, R224, R71, !PT ;  /* 0x00000047e0477209 */ /* 0x000fe20007810000 */
[C---:B------:R-:W-:Y:S01]  /*1c5e0*/  FMUL.FTZ R84, R73.reuse, c[0x0][0x23c] ;  /* 0x00008f0049547a20 */ /* 0x040fe20000410000 */
[----:B------:R-:W-:Y:S02]  /*1c5f0*/  FMNMX.FTZ R2, R108, R2, !PT ;  /* 0x000000026c027209 */ /* 0x000fe40007810000 */
[----:B------:R-:W-:Y:S02]  /*1c600*/  FSETP.NEU.FTZ.AND P3, PT, R73, -INF , PT ;  /* 0xff8000004900780b */ /* 0x000fe40003f7d000 */
[----:B------:R-:W-:Y:S02]  /*1c610*/  FMNMX.FTZ R2, R117, R2, !PT ;  /* 0x0000000275027209 */ /* 0x000fe40007810000 */
[----:B------:R-:W-:Y:S02]  /*1c620*/  FSEL R84, R84, RZ, P3 ;  /* 0x000000ff54547208 */ /* 0x000fe40001800000 */
[----:B------:R-:W-:Y:S02]  /*1c630*/  FMNMX.FTZ R2, R56, R2, !PT ;  /* 0x0000000238027209 */ /* 0x000fe40007810000 */
[----:B------:R-:W-:Y:S01]  /*1c640*/  FSEL R127, R125, -INF , !P0 ;  /* 0xff8000007d7f7808 */ /* 0x000fe20004000000 */
[--C-:B------:R-:W-:Y:S01]  /*1c650*/  FFMA.FTZ R101, R101, c[0x0][0x23c], -R84.reuse ;  /* 0x00008f0065657a23 */ /* 0x100fe20000010854 */
[----:B------:R-:W-:Y:S01]  /*1c660*/  FMNMX.FTZ R2, R47, R2, !PT ;  /* 0x000000022f027209 */ /* 0x000fe20007810000 */
[--C-:B------:R-:W-:Y:S01]  /*1c670*/  FFMA.FTZ R126, R126, c[0x0][0x23c], -R84.reuse ;  /* 0x00008f007e7e7a23 */ /* 0x100fe20000010854 */
[C---:B------:R-:W-:Y:S01]  /*1c680*/  ISETP.GE.AND P0, PT, R0.reuse, R235, PT ;  /* 0x000000eb0000720c */ /* 0x040fe20003f06270 */
[--C-:B------:R-:W-:Y:S01]  /*1c690*/  FFMA.FTZ R131, R131, c[0x0][0x23c], -R84.reuse ;  /* 0x00008f0083837a23 */ /* 0x100fe20000010854 */
[----:B------:R-:W-:Y:S01]  /*1c6a0*/  FMNMX.FTZ R2, R59, R2, !PT ;  /* 0x000000023b027209 */ /* 0x000fe20007810000 */
[--C-:B------:R-:W-:Y:S01]  /*1c6b0*/  FFMA.FTZ R209, R209, c[0x0][0x23c], -R84.reuse ;  /* 0x00008f00d1d17a23 */ /* 0x100fe20000010854 */
[----:B------:R-:W-:Y:S02]  /*1c6c0*/  ISETP.GE.OR P0, PT, R0, R239, !P0 ;  /* 0x000000ef0000720c */ /* 0x000fe40004706670 */
[----:B------:R-:W-:Y:S01]  /*1c6d0*/  FMNMX.FTZ R0, R57, R2, !PT ;  /* 0x0000000239007209 */ /* 0x000fe20007810000 */
[--C-:B------:R-:W-:Y:S01]  /*1c6e0*/  FFMA.FTZ R2, R27, c[0x0][0x23c], -R84.reuse ;  /* 0x00008f001b027a23 */ /* 0x100fe20000010854 */
[----:B------:R-:W-:Y:S02]  /*1c6f0*/  FMNMX.FTZ R71, R223, R71, !PT ;  /* 0x00000047df477209 */ /* 0x000fe40007810000 */
[----:B------:R-:W-:Y:S01]  /*1c700*/  FMNMX.FTZ R72, R72, R6, !PT ;  /* 0x0000000648487209 */ /* 0x000fe20007810000 */
[----:B------:R1:W-:Y:S01]  /*1c710*/  MUFU.EX2 R85, R2 ;  /* 0x0000000200557308 */ /* 0x0003e20000000800 */
[----:B------:R-:W-:Y:S02]  /*1c720*/  FMNMX.FTZ R71, R43, R71, !PT ;  /* 0x000000472b477209 */ /* 0x000fe40007810000 */
[----:B------:R-:W-:Y:S01]  /*1c730*/  FSEL R227, R123, -INF , !P2 ;  /* 0xff8000007be37808 */ /* 0x000fe20005000000 */
[----:B------:R-:W2:Y:S01]  /*1c740*/  SHFL.BFLY PT, R4, R72, 0x1, 0x1f ;  /* 0x0c201f0048047f89 */ /* 0x000ea200000e0000 */
[----:B------:R-:W-:Y:S02]  /*1c750*/  FMNMX.FTZ R71, R221, R71, !PT ;  /* 0x00000047dd477209 */ /* 0x000fe40007810000 */
[----:B------:R-:W-:Y:S02]  /*1c760*/  FSEL R226, R46, -INF , !P1 ;  /* 0xff8000002ee27808 */ /* 0x000fe40004800000 */
        /* <DEDUP_REMOVED lines=8> */
[--C-:B-1----:R-:W-:Y:S01]  /*1c7f0*/  FFMA.FTZ R2, R29, c[0x0][0x23c], -R84.reuse ;  /* 0x00008f001d027a23 */ /* 0x102fe20000010854 */
[----:B------:R-:W-:Y:S02]  /*1c800*/  FMNMX.FTZ R71, R41, R71, !PT ;  /* 0x0000004729477209 */ /* 0x000fe40007810000 */
[----:B------:R-:W-:Y:S01]  /*1c810*/  FMNMX.FTZ R0, R74, R0, !PT ;  /* 0x000000004a007209 */ /* 0x000fe20007810000 */
[----:B------:R-:W1:Y:S01]  /*1c820*/  MUFU.EX2 R124, R2 ;  /* 0x00000002007c7308 */ /* 0x000e620000000800 */
[----:B------:R-:W-:Y:S02]  /*1c830*/  FMNMX.FTZ R71, R207, R71, !PT ;  /* 0x00000047cf477209 */ /* 0x000fe40007810000 */
[----:B--2---:R-:W-:Y:S02]  /*1c840*/  FMNMX.FTZ R72, R72, R4, !PT ;  /* 0x0000000448487209 */ /* 0x004fe40007810000 */
[----:B------:R-:W-:Y:S02]  /*1c850*/  FMNMX.FTZ R71, R200, R71, !PT ;  /* 0x00000047c8477209 */ /* 0x000fe40007810000 */
[C---:B------:R-:W-:Y:S01]  /*1c860*/  FSETP.NEU.FTZ.AND P2, PT, R72.reuse, -INF , PT ;  /* 0xff8000004800780b */ /* 0x040fe20003f5d000 */
[----:B------:R-:W-:Y:S01]  /*1c870*/  FMUL.FTZ R75, R72, c[0x0][0x23c] ;  /* 0x00008f00484b7a20 */ /* 0x000fe20000410000 */
[----:B------:R-:W-:Y:S04]  /*1c880*/  FMNMX.FTZ R71, R128, R71, !PT ;  /* 0x0000004780477209 */ /* 0x000fe80007810000 */
[----:B------:R-:W-:Y:S02]  /*1c890*/  FMNMX.FTZ R71, R127, R71, !PT ;  /* 0x000000477f477209 */ /* 0x000fe40007810000 */
[----:B------:R-:W-:Y:S03]  /*1c8a0*/  FSEL R75, R75, RZ, P2 ;  /* 0x000000ff4b4b7208 */ /* 0x000fe60001000000 */
[----:B------:R-:W2:Y:S02]  /*1c8b0*/  SHFL.BFLY PT, R5, R71, 0x2, 0x1f ;  /* 0x0c401f0047057f89 */ /* 0x000ea400000e0000 */
[--C-:B------:R-:W-:Y:S02]  /*1c8c0*/  FFMA.FTZ R4, R28, c[0x0][0x23c], -R75.reuse ;  /* 0x00008f001c047a23 */ /* 0x100fe4000001084b */
[--C-:B------:R-:W-:Y:S02]  /*1c8d0*/  FFMA.FTZ R208, R208, c[0x0][0x23c], -R75.reuse ;  /* 0x00008f00d0d07a23 */ /* 0x100fe4000001084b */
[----:B------:R3:W-:Y:S01]  /*1c8e0*/  MUFU.EX2 R119, R4 ;  /* 0x0000000400777308 */ /* 0x0007e20000000800 */
[----:B-1----:R-:W-:Y:S01]  /*1c8f0*/  F2FP.BF16.PACK_AB R76, R124, R85 ;  /* 0x000000557c4c723e */ /* 0x002fe200000010ff */
[----:B------:R-:W1:Y:S01]  /*1c900*/  SHFL.BFLY PT, R2, R0, 0x2, 0x1f ;  /* 0x0c401f0000027f89 */ /* 0x000e6200000e0000 */
[----:B--2---:R-:W-:Y:S07]  /*1c910*/  FMNMX.FTZ R71, R71, R5, !PT ;  /* 0x0000000547477209 */ /* 0x004fee0007810000 */
[----:B------:R-:W2:Y:S01]  /*1c920*/  SHFL.BFLY PT, R5, R71, 0x1, 0x1f ;  /* 0x0c201f0047057f89 */ /* 0x000ea200000e0000 */
[--C-:B---3--:R-:W-:Y:S01]  /*1c930*/  FFMA.FTZ R4, R30, c[0x0][0x23c], -R75.reuse ;  /* 0x00008f001e047a23 */ /* 0x108fe2000001084b */
[----:B-1----:R-:W-:Y:S01]  /*1c940*/  FMNMX.FTZ R0, R0, R2, !PT ;  /* 0x0000000200007209 */ /* 0x002fe20007810000 */
[--C-:B------:R-:W-:Y:S02]  /*1c950*/  FFMA.FTZ R2, R34, c[0x0][0x23c], -R75.reuse ;  /* 0x00008f0022027a23 */ /* 0x100fe4000001084b */
[----:B------:R-:W1:Y:S10]  /*1c960*/  MUFU.EX2 R243, R4 ;  /* 0x0000000400f37308 */ /* 0x000e740000000800 */
[----:B------:R3:W-:Y:S01]  /*1c970*/  MUFU.EX2 R232, R2 ;  /* 0x0000000200e87308 */ /* 0x0007e20000000800 */
[----:B--2---:R-:W-:Y:S04]  /*1c980*/  FMNMX.FTZ R71, R71, R5, !PT ;  /* 0x0000000547477209 */ /* 0x004fe80007810000 */
[C---:B------:R-:W-:Y:S01]  /*1c990*/  FSETP.NEU.FTZ.AND P1, PT, R71.reuse, -INF , PT ;  /* 0xff8000004700780b */ /* 0x040fe20003f3d000 */
[----:B------:R-:W-:Y:S01]  /*1c9a0*/  FMUL.FTZ R92, R71, c[0x0][0x23c] ;  /* 0x00008f00475c7a20 */ /* 0x000fe20000410000 */
[----:B-1----:R-:W-:Y:S01]  /*1c9b0*/  F2FP.BF16.PACK_AB R77, R243, R119 ;  /* 0x00000077f34d723e */ /* 0x002fe200000010ff */
[----:B------:R-:W-:Y:S03]  /*1c9c0*/  FFMA.FTZ R4, R31, c[0x0][0x23c], -R84 ;  /* 0x00008f001f047a23 */ /* 0x000fe60000010854 */
[----:B------:R-:W-:Y:S01]  /*1c9d0*/  FSEL R92, R92, RZ, P1 ;  /* 0x000000ff5c5c7208 */ /* 0x000fe20000800000 */
[----:B------:R1:W-:Y:S04]  /*1c9e0*/  MUFU.EX2 R222, R4 ;  /* 0x0000000400de7308 */ /* 0x0003e80000000800 */
[--C-:B------:R-:W-:Y:S01]  /*1c9f0*/  FFMA.FTZ R207, R207, c[0x0][0x23c], -R92.reuse ;  /* 0x00008f00cfcf7a23 */ /* 0x100fe2000001085c */
[----:B---3--:R-:W2:Y:S01]  /*1ca00*/  SHFL.BFLY PT, R2, R0, 0x1, 0x1f ;  /* 0x0c201f0000027f89 */ /* 0x008ea200000e0000 */
[----:B------:R-:W-:Y:S02]  /*1ca10*/  FFMA.FTZ R200, R200, c[0x0][0x23c], -R92 ;  /* 0x00008f00c8c87a23 */ /* 0x000fe4000001085c */
[----:B-1----:R-:W-:Y:S04]  /*1ca20*/  FFMA.FTZ R4, R32, c[0x0][0x23c], -R84 ;  /* 0x00008f0020047a23 */ /* 0x002fe80000010854 */
[----:B------:R1:W3:Y:S01]  /*1ca30*/  MUFU.EX2 R118, R4 ;  /* 0x0000000400767308 */ /* 0x0002e20000000800 */
[----:B--2---:R-:W-:Y:S01]  /*1ca40*/  FMNMX.FTZ R70, R0, R2, !PT ;  /* 0x0000000200467209 */ /* 0x004fe20007810000 */
[----:B------:R-:W-:Y:S03]  /*1ca50*/  FFMA.FTZ R0, R36, c[0x0][0x23c], -R92 ;  /* 0x00008f0024007a23 */ /* 0x000fe6000001085c */
[C---:B------:R-:W-:Y:S01]  /*1ca60*/  FSETP.NEU.FTZ.AND P0, PT, R70.reuse, -INF , PT ;  /* 0xff8000004600780b */ /* 0x040fe20003f1d000 */
[----:B------:R-:W-:Y:S04]  /*1ca70*/  FMUL.FTZ R100, R70, c[0x0][0x23c] ;  /* 0x00008f0046647a20 */ /* 0x000fe80000410000 */
[----:B------:R2:W-:Y:S01]  /*1ca80*/  MUFU.EX2 R238, R0 ;  /* 0x0000000000ee7308 */ /* 0x0005e20000000800 */
[----:B------:R-:W-:Y:S05]  /*1ca90*/  FSEL R100, R100, RZ, P0 ;  /* 0x000000ff64647208 */ /* 0x000fea0000000000 */
[----:B------:R-:W-:Y:S02]  /*1caa0*/  FFMA.FTZ R2, R21, c[0x0][0x23c], -R100 ;  /* 0x00008f0015027a23 */ /* 0x000fe40000010864 */
[----:B------:R-:W4:Y:S02]  /*1cab0*/  LDSM.16.MT88.4 R20, [R216+0x8000] ;  /* 0x00800000d814783b */ /* 0x000f240000004200 */
[----:B------:R2:W-:Y:S01]  /*1cac0*/  MUFU.EX2 R233, R2 ;  /* 0x0000000200e97308 */ /* 0x0005e20000000800 */
[----:B-1----:R-:W-:Y:S01]  /*1cad0*/  FFMA.FTZ R4, R38, c[0x0][0x23c], -R75 ;  /* 0x00008f0026047a23 */ /* 0x002fe2000001084b */
[----:B---3--:R-:W-:Y:S08]  /*1cae0*/  F2FP.BF16.PACK_AB R78, R118, R222 ;  /* 0x000000de764e723e */ /* 0x008ff000000010ff */
[----:B------:R1:W3:Y:S01]  /*1caf0*/  MUFU.EX2 R104, R4 ;  /* 0x0000000400687308 */ /* 0x0002e20000000800 */
[--C-:B--2---:R-:W-:Y:S09]  /*1cb00*/  FFMA.FTZ R0, R37, c[0x0][0x23c], -R92.reuse ;  /* 0x00008f0025007a23 */ /* 0x104ff2000001085c */
[----:B------:R2:W2:Y:S01]  /*1cb10*/  MUFU.EX2 R105, R0 ;  /* 0x0000000000697308 */ /* 0x0004a20000000800 */
[----:B------:R-:W-:Y:S01]  /*1cb20*/  FSEL R2, R72, RZ, P2 ;  /* 0x000000ff48027208 */ /* 0x000fe20001000000 */
[----:B-1----:R-:W-:Y:S01]  /*1cb30*/  FFMA.FTZ R4, R33, c[0x0][0x23c], -R92 ;  /* 0x00008f0021047a23 */ /* 0x002fe2000001085c */
[----:B---3--:R-:W-:Y:S07]  /*1cb40*/  F2FP.BF16.PACK_AB R79, R104, R232 ;  /* 0x000000e8684f723e */ /* 0x008fee00000010ff */
[----:B------:R1:W-:Y:S01]  /*1cb50*/  MUFU.EX2 R115, R4 ;  /* 0x0000000400737308 */ /* 0x0003e20000000800 */
[----:B--2---:R-:W-:Y:S01]  /*1cb60*/  FFMA.FTZ R0, R39, c[0x0][0x23c], -R100 ;  /* 0x00008f0027007a23 */ /* 0x004fe20000010864 */
[----:B------:R-:W-:Y:S01]  /*1cb70*/  F2FP.BF16.PACK_AB R66, R105, R238 ;  /* 0x000000ee6942723e */ /* 0x000fe200000010ff */
[----:B------:R-:W2:Y:S07]  /*1cb80*/  LDSM.16.MT88.4 R36, [R219+0x8000] ;  /* 0x00800000db24783b */ /* 0x000eae0000004200 */
[----:B------:R3:W-:Y:S01]  /*1cb90*/  MUFU.EX2 R24, R0 ;  /* 0x0000000000187308 */ /* 0x0007e20000000800 */
[----:B-1----:R-:W-:Y:S09]  /*1cba0*/  FFMA.FTZ R4, R35, c[0x0][0x23c], -R92 ;  /* 0x00008f0023047a23 */ /* 0x002ff2000001085c */
[----:B------:R-:W1:Y:S01]  /*1cbb0*/  MUFU.EX2 R63, R4 ;  /* 0x00000004003f7308 */ /* 0x000e620000000800 */
[----:B---3--:R-:W-:Y:S09]  /*1cbc0*/  FFMA.FTZ R0, R16, c[0x0][0x23c], -R100 ;  /* 0x00008f0010007a23 */ /* 0x008ff20000010864 */
[----:B------:R3:W2:Y:S01]  /*1cbd0*/  MUFU.EX2 R42, R0 ;  /* 0x00000000002a7308 */ /* 0x0006a20000000800 */
[----:B-1----:R-:W-:Y:S02]  /*1cbe0*/  F2FP.BF16.PACK_AB R64, R63, R115 ;  /* 0x000000733f40723e */ /* 0x002fe400000010ff */
[----:B---3--:R-:W-:Y:S02]  /*1cbf0*/  FSEL R0, R73, RZ, P3 ;  /* 0x000000ff49007208 */ /* 0x008fe40001800000 */
[----:B--2---:R-:W-:Y:S03]  /*1cc00*/  F2FP.BF16.PACK_AB R65, R42, R24 ;  /* 0x000000182a41723e */ /* 0x004fe600000010ff */
[----:B------:R-:W-:Y:S04]  /*1cc10*/  FADD.FTZ R0, -R0, R3 ;  /* 0x0000000300007221 */ /* 0x000fe80000010100 */
[----:B------:R-:W-:Y:S04]  /*1cc20*/  FMUL.FTZ R0, R0, c[0x0][0x23c] ;  /* 0x00008f0000007a20 */ /* 0x000fe80000410000 */
[----:B------:R1:W2:Y:S02]  /*1cc30*/  MUFU.EX2 R3, R0 ;  /* 0x0000000000037308 */ /* 0x0002a40000000800 */
[----:B-1----:R-:W-:Y:S01]  /*1cc40*/  FADD.FTZ R0, -R2, R132 ;  /* 0x0000008402007221 */ /* 0x002fe20000010100 */
[----:B------:R-:W-:Y:S01]  /*1cc50*/  FSEL R2, R71, RZ, P1 ;  /* 0x000000ff47027208 */ /* 0x000fe20000800000 */
[C---:B--2---:R-:W-:Y:S02]  /*1cc60*/  FMUL.FTZ R4, R3.reuse, R140 ;  /* 0x0000008c03047220 */ /* 0x044fe40000410000 */
[----:B------:R-:W-:Y:S02]  /*1cc70*/  FMUL.FTZ R0, R0, c[0x0][0x23c] ;  /* 0x00008f0000007a20 */ /* 0x000fe40000410000 */
[C---:B------:R-:W-:Y:S02]  /*1cc80*/  FMUL.FTZ R5, R3.reuse, R141 ;  /* 0x0000008d03057220 */ /* 0x040fe40000410000 */
[C---:B------:R-:W-:Y:S01]  /*1cc90*/  FMUL.FTZ R16, R3.reuse, R144 ;  /* 0x0000009003107220 */ /* 0x040fe20000410000 */
[----:B------:R1:W2:Y:S01]  /*1cca0*/  MUFU.EX2 R69, R0 ;  /* 0x0000000000457308 */ /* 0x0002a20000000800 */
[C---:B------:R-:W-:Y:S01]  /*1ccb0*/  FMUL.FTZ R17, R3.reuse, R145 ;  /* 0x0000009103117220 */ /* 0x040fe20000410000 */
[----:B------:R-:W-:Y:S01]  /*1ccc0*/  MOV R145, R54 ;  /* 0x0000003600917202 */ /* 0x000fe20000000f00 */
[----:B------:R-:W-:Y:S02]  /*1ccd0*/  IMAD.MOV.U32 R144, RZ, RZ, R55 ;  /* 0x000000ffff907224 */ /* 0x000fe400078e0037 */
[C---:B------:R-:W-:Y:S02]  /*1cce0*/  FMUL.FTZ R32, R3.reuse, R160 ;  /* 0x000000a003207220 */ /* 0x040fe40000410000 */
[----:B------:R-:W-:Y:S02]  /*1ccf0*/  FMUL.FTZ R33, R3, R161 ;  /* 0x000000a103217220 */ /* 0x000fe40000410000 */
[----:B------:R-:W-:Y:S02]  /*1cd00*/  IMAD.MOV.U32 R161, RZ, RZ, R83 ;  /* 0x000000ffffa17224 */ /* 0x000fe400078e0053 */
[----:B------:R-:W-:Y:S02]  /*1cd10*/  IMAD.MOV.U32 R141, RZ, RZ, R56 ;  /* 0x000000ffff8d7224 */ /* 0x000fe400078e0038 */
[----:B------:R-:W-:Y:S02]  /*1cd20*/  IMAD.MOV.U32 R160, RZ, RZ, R102 ;  /* 0x000000ffffa07224 */ /* 0x000fe400078e0066 */
[----:B------:R-:W-:Y:S02]  /*1cd30*/  IMAD.MOV.U32 R132, RZ, RZ, R103 ;  /* 0x000000ffff847224 */ /* 0x000fe400078e0067 */
[--C-:B------:R-:W-:Y:S02]  /*1cd40*/  FFMA.FTZ R103, R250, c[0x0][0x23c], -R84.reuse ;  /* 0x00008f00fa677a23 */ /* 0x100fe40000010854 */
[----:B------:R-:W-:Y:S02]  /*1cd50*/  FFMA.FTZ R102, R249, c[0x0][0x23c], -R84 ;  /* 0x00008f00f9667a23 */ /* 0x000fe40000010854 */
[----:B-1----:R-:W-:Y:S01]  /*1cd60*/  FADD.FTZ R0, -R2, R133 ;  /* 0x0000008502007221 */ /* 0x002fe20000010100 */
[----:B------:R-:W-:Y:S01]  /*1cd70*/  FSEL R2, R70, RZ, P0 ;  /* 0x000000ff46027208 */ /* 0x000fe20000000000 */
[C---:B--2---:R-:W-:Y:S01]  /*1cd80*/  FMUL.FTZ R6, R69.reuse, R142 ;  /* 0x0000008e45067220 */ /* 0x044fe20000410000 */
[----:B------:R-:W-:Y:S01]  /*1cd90*/  PLOP3.LUT P0, PT, PT, PT, UP0, 0x80, 0x0 ;  /* 0x000000000000781c */ /* 0x000fe20003f0f008 */
[----:B------:R-:W-:Y:S02]  /*1cda0*/  FMUL.FTZ R0, R0, c[0x0][0x23c] ;  /* 0x00008f0000007a20 */ /* 0x000fe40000410000 */
[C---:B------:R-:W-:Y:S02]  /*1cdb0*/  FMUL.FTZ R7, R69.reuse, R143 ;  /* 0x0000008f45077220 */ /* 0x040fe40000410000 */
[C---:B------:R-:W-:Y:S01]  /*1cdc0*/  FMUL.FTZ R18, R69.reuse, R146 ;  /* 0x0000009245127220 */ /* 0x040fe20000410000 */
[----:B------:R1:W2:Y:S01]  /*1cdd0*/  MUFU.EX2 R68, R0 ;  /* 0x0000000000447308 */ /* 0x0002a20000000800 */
[C---:B------:R-:W-:Y:S02]  /*1cde0*/  FMUL.FTZ R19, R69.reuse, R147 ;  /* 0x0000009345137220 */ /* 0x040fe40000410000 */
[C---:B------:R-:W-:Y:S01]  /*1cdf0*/  FMUL.FTZ R35, R69.reuse, R163 ;  /* 0x000000a345237220 */ /* 0x040fe20000410000 */
[-C--:B----4-:R-:W-:Y:S01]  /*1ce00*/  HMMA.16816.F32.BF16 R4, R76, R20.reuse, R4 ;  /* 0x000000144c04723c */ /* 0x090fe20000041804 */
[----:B------:R-:W-:Y:S02]  /*1ce10*/  IMAD.MOV.U32 R163, RZ, RZ, R52 ;  /* 0x000000ffffa37224 */ /* 0x000fe400078e0034 */
[----:B------:R-:W-:Y:S02]  /*1ce20*/  FMUL.FTZ R34, R69, R162 ;  /* 0x000000a245227220 */ /* 0x000fe40000410000 */
[----:B------:R-:W-:Y:S02]  /*1ce30*/  IMAD.MOV.U32 R162, RZ, RZ, R82 ;  /* 0x000000ffffa27224 */ /* 0x000fe400078e0052 */
[----:B------:R-:W-:Y:S02]  /*1ce40*/  IMAD.MOV.U32 R142, RZ, RZ, R81 ;  /* 0x000000ffff8e7224 */ /* 0x000fe400078e0051 */
[----:B------:R-:W-:Y:S03]  /*1ce50*/  IMAD.MOV.U32 R133, RZ, RZ, R48 ;  /* 0x000000ffff857224 */ /* 0x000fe600078e0030 */
[----:B------:R-:W-:Y:S02]  /*1ce60*/  FMUL.FTZ R48, R3, R176 ;  /* 0x000000b003307220 */ /* 0x000fe40000410000 */
[----:B------:R-:W-:Y:S02]  /*1ce70*/  IMAD.MOV.U32 R146, RZ, RZ, R61 ;  /* 0x000000ffff927224 */ /* 0x000fe400078e003d */
        /* <DEDUP_REMOVED lines=9> */
[C---:B------:R-:W-:Y:S02]  /*1cf10*/  FMUL.FTZ R28, R68.reuse, R164 ;  /* 0x000000a4441c7220 */ /* 0x040fe40000410000 */
[C---:B------:R-:W-:Y:S01]  /*1cf20*/  FMUL.FTZ R29, R68.reuse, R165 ;  /* 0x000000a5441d7220 */ /* 0x040fe20000410000 */
[----:B------:R-:W2:Y:S01]  /*1cf30*/  MUFU.EX2 R0, R0 ;  /* 0x0000000000007308 */ /* 0x000ea20000000800 */
[----:B------:R-:W-:Y:S02]  /*1cf40*/  IMAD.MOV.U32 R134, RZ, RZ, R41 ;  /* 0x000000ffff867224 */ /* 0x000fe400078e0029 */
[C---:B------:R-:W-:Y:S02]  /*1cf50*/  FMUL.FTZ R40, R68.reuse, R168 ;  /* 0x000000a844287220 */ /* 0x040fe40000410000 */
[C---:B------:R-:W-:Y:S02]  /*1cf60*/  FMUL.FTZ R41, R68.reuse, R169 ;  /* 0x000000a944297220 */ /* 0x040fe40000410000 */
[----:B------:R-:W-:Y:S02]  /*1cf70*/  IMAD.MOV.U32 R148, RZ, RZ, R45 ;  /* 0x000000ffff947224 */ /* 0x000fe400078e002d */
[----:B------:R-:W-:Y:S02]  /*1cf80*/  FMUL.FTZ R45, R68, R181 ;  /* 0x000000b5442d7220 */ /* 0x000fe40000410000 */
[----:B------:R-:W-:Y:S02]  /*1cf90*/  IMAD.MOV.U32 R149, RZ, RZ, R50 ;  /* 0x000000ffff957224 */ /* 0x000fe400078e0032 */
[----:B------:R-:W-:Y:S01]  /*1cfa0*/  FMUL.FTZ R50, R69, R178 ;  /* 0x000000b245327220 */ /* 0x000fe20000410000 */
[----:B-1----:R-:W-:Y:S01]  /*1cfb0*/  F2FP.BF16.PACK_AB R67, R44, R233 ;  /* 0x000000e92c43723e */ /* 0x002fe200000010ff */
[----:B------:R-:W-:Y:S02]  /*1cfc0*/  FFMA.FTZ R2, R88, c[0x0][0x23c], -R84 ;  /* 0x00008f0058027a23 */ /* 0x000fe40000010854 */
[----:B------:R-:W-:Y:S02]  /*1cfd0*/  IMAD.MOV.U32 R165, RZ, RZ, R59 ;  /* 0x000000ffffa57224 */ /* 0x000fe400078e003b */
[C---:B------:R-:W-:Y:S02]  /*1cfe0*/  FMUL.FTZ R56, R68.reuse, R184 ;  /* 0x000000b844387220 */ /* 0x040fe40000410000 */
[----:B------:R-:W-:Y:S02]  /*1cff0*/  IMAD.MOV.U32 R164, RZ, RZ, R63 ;  /* 0x000000ffffa47224 */ /* 0x000fe400078e003f */
[----:B------:R-:W-:Y:S02]  /*1d000*/  FMUL.FTZ R60, R68, R192 ;  /* 0x000000c0443c7220 */ /* 0x000fe40000410000 */
[C---:B--2---:R-:W-:Y:S02]  /*1d010*/  FMUL.FTZ R30, R0.reuse, R166 ;  /* 0x000000a6001e7220 */ /* 0x044fe40000410000 */
[----:B------:R-:W-:Y:S02]  /*1d020*/  IMAD.MOV.U32 R166, RZ, RZ, R120 ;  /* 0x000000ffffa67224 */ /* 0x000fe400078e0078 */
[C---:B------:R-:W-:Y:S01]  /*1d030*/  FMUL.FTZ R10, R0.reuse, R138 ;  /* 0x0000008a000a7220 */ /* 0x040fe20000410000 */
[----:B------:R1:W-:Y:S01]  /*1d040*/  MUFU.EX2 R120, R2 ;  /* 0x0000000200787308 */ /* 0x0003e20000000800 */
[C---:B------:R-:W-:Y:S02]  /*1d050*/  FMUL.FTZ R11, R0.reuse, R139 ;  /* 0x0000008b000b7220 */ /* 0x040fe40000410000 */
[C---:B------:R-:W-:Y:S02]  /*1d060*/  FMUL.FTZ R14, R0.reuse, R150 ;  /* 0x00000096000e7220 */ /* 0x040fe40000410000 */
[C---:B------:R-:W-:Y:S02]  /*1d070*/  FMUL.FTZ R15, R0.reuse, R151 ;  /* 0x00000097000f7220 */ /* 0x040fe40000410000 */
[C---:B------:R-:W-:Y:S01]  /*1d080*/  FMUL.FTZ R26, R0.reuse, R154 ;  /* 0x0000009a001a7220 */ /* 0x040fe20000410000 */
[C---:B------:R-:W-:Y:S01]  /*1d090*/  HMMA.16816.F32.BF16 R8, R64.reuse, R20, R8 ;  /* 0x000000144008723c */ /* 0x040fe20000041808 */
[C---:B------:R-:W-:Y:S02]  /*1d0a0*/  FMUL.FTZ R27, R0.reuse, R155 ;  /* 0x0000009b001b7220 */ /* 0x040fe40000410000 */
[----:B------:R-:W-:Y:S02]  /*1d0b0*/  FMUL.FTZ R31, R0, R167 ;  /* 0x000000a7001f7220 */ /* 0x000fe40000410000 */
[----:B------:R-:W-:Y:S02]  /*1d0c0*/  IMAD.MOV.U32 R151, RZ, RZ, R80 ;  /* 0x000000ffff977224 */ /* 0x000fe400078e0050 */
[C---:B------:R-:W-:Y:S01]  /*1d0d0*/  FMUL.FTZ R20, R3.reuse, R156 ;  /* 0x0000009c03147220 */ /* 0x040fe20000410000 */
[----:B------:R-:W-:Y:S01]  /*1d0e0*/  LDSM.16.MT88.4 R80, [R218+0x8000] ;  /* 0x00800000da50783b */ /* 0x000fe20000004200 */
[----:B------:R-:W-:Y:S01]  /*1d0f0*/  FMUL.FTZ R21, R3, R157 ;  /* 0x0000009d03157220 */ /* 0x000fe20000410000 */
[-C--:B------:R-:W-:Y:S02]  /*1d100*/  HMMA.16816.F32.BF16 R12, R64, R22.reuse, R12 ;  /* 0x00000016400c723c */ /* 0x080fe4000004180c */
[----:B------:R-:W-:Y:S02]  /*1d110*/  IMAD.MOV.U32 R157, RZ, RZ, R25 ;  /* 0x000000ffff9d7224 */ /* 0x000fe400078e0019 */
[----:B------:R-:W-:Y:S02]  /*1d120*/  FMUL.FTZ R25, R68, R153 ;  /* 0x0000009944197220 */ /* 0x000fe40000410000 */
[----:B-1----:R-:W-:Y:S02]  /*1d130*/  FFMA.FTZ R2, R90, c[0x0][0x23c], -R84 ;  /* 0x00008f005a027a23 */ /* 0x002fe40000010854 */
[----:B------:R-:W-:Y:S01]  /*1d140*/  IMAD.MOV.U32 R153, RZ, RZ, R42 ;  /* 0x000000ffff997224 */ /* 0x000fe200078e002a */
[C---:B------:R-:W-:Y:S01]  /*1d150*/  HMMA.16816.F32.BF16 R16, R76.reuse, R22, R16 ;  /* 0x000000164c10723c */ /* 0x040fe20000041810 */
[----:B------:R1:W-:Y:S02]  /*1d160*/  MUFU.EX2 R125, R2 ;  /* 0x00000002007d7308 */ /* 0x0003e40000000800 */
[----:B------:R-:W-:Y:S02]  /*1d170*/  IMAD.MOV.U32 R154, RZ, RZ, R43 ;  /* 0x000000ffff9a7224 */ /* 0x000fe400078e002b */
[----:B------:R-:W-:Y:S02]  /*1d180*/  FMUL.FTZ R42, R0, R170 ;  /* 0x000000aa002a7220 */ /* 0x000fe40000410000 */
[C---:B------:R-:W-:Y:S02]  /*1d190*/  FMUL.FTZ R22, R69.reuse, R158 ;  /* 0x0000009e45167220 */ /* 0x040fe40000410000 */
[----:B------:R-:W-:Y:S03]  /*1d1a0*/  FMUL.FTZ R23, R69, R159 ;  /* 0x0000009f45177220 */ /* 0x000fe60000410000 */
[----:B------:R-:W-:Y:S02]  /*1d1b0*/  IMAD.MOV.U32 R159, RZ, RZ, R24 ;  /* 0x000000ffff9f7224 */ /* 0x000fe400078e0018 */
[----:B------:R-:W-:Y:S02]  /*1d1c0*/  FMUL.FTZ R24, R68, R152 ;  /* 0x0000009844187220 */ /* 0x000fe40000410000 */
[----:B------:R-:W-:Y:S01]  /*1d1d0*/  IMAD.MOV.U32 R152, RZ, RZ, R53 ;  /* 0x000000ffff987224 */ /* 0x000fe200078e0035 */
[-C--:B------:R-:W-:Y:S01]  /*1d1e0*/  HMMA.16816.F32.BF16 R20, R76, R36.reuse, R20 ;  /* 0x000000244c14723c */ /* 0x080fe20000041814 */
[----:B------:R-:W-:Y:S01]  /*1d1f0*/  FMUL.FTZ R43, R0, R171 ;  /* 0x000000ab002b7220 */ /* 0x000fe20000410000 */
[----:B------:R-:W2:Y:S01]  /*1d200*/  LDSM.16.MT88.4 R52, [R217+0x8000] ;  /* 0x00800000d934783b */ /* 0x000ea20000004200 */
[----:B------:R-:W-:Y:S02]  /*1d210*/  IMAD.MOV.U32 R150, RZ, RZ, R47 ;  /* 0x000000ffff967224 */ /* 0x000fe400078e002f */
[----:B------:R-:W-:Y:S02]  /*1d220*/  IMAD.MOV.U32 R156, RZ, RZ, R44 ;  /* 0x000000ffff9c7224 */ /* 0x000fe400078e002c */
[----:B------:R-:W-:Y:S01]  /*1d230*/  FMUL.FTZ R44, R68, R180 ;  /* 0x000000b4442c7220 */ /* 0x000fe20000410000 */
[C---:B------:R-:W-:Y:S01]  /*1d240*/  HMMA.16816.F32.BF16 R24, R64.reuse, R36, R24 ;  /* 0x000000244018723c */ /* 0x040fe20000041818 */
[----:B-1----:R-:W-:Y:S03]  /*1d250*/  FFMA.FTZ R2, R94, c[0x0][0x23c], -R75 ;  /* 0x00008f005e027a23 */ /* 0x002fe6000001084b */
[C---:B------:R-:W-:Y:S01]  /*1d260*/  FMUL.FTZ R46, R0.reuse, R182 ;  /* 0x000000b6002e7220 */ /* 0x040fe20000410000 */
[----:B------:R1:W-:Y:S01]  /*1d270*/  MUFU.EX2 R121, R2 ;  /* 0x0000000200797308 */ /* 0x0003e20000000800 */
[----:B------:R-:W-:Y:S02]  /*1d280*/  FMUL.FTZ R47, R0, R183 ;  /* 0x000000b7002f7220 */ /* 0x000fe40000410000 */
[C---:B------:R-:W-:Y:S01]  /*1d290*/  FMUL.FTZ R36, R3.reuse, R172 ;  /* 0x000000ac03247220 */ /* 0x040fe20000410000 */
[-C--:B------:R-:W-:Y:S03]  /*1d2a0*/  HMMA.16816.F32.BF16 R28, R64, R38.reuse, R28 ;  /* 0x00000026401c723c */ /* 0x080fe6000004181c */
[C---:B------:R-:W-:Y:S02]  /*1d2b0*/  FMUL.FTZ R37, R3.reuse, R173 ;  /* 0x000000ad03257220 */ /* 0x040fe40000410000 */
[----:B------:R-:W-:Y:S02]  /*1d2c0*/  IMAD.MOV.U32 R155, RZ, RZ, R51 ;  /* 0x000000ffff9b7224 */ /* 0x000fe400078e0033 */
[----:B------:R-:W-:Y:S01]  /*1d2d0*/  IMAD.MOV.U32 R172, RZ, RZ, R49 ;  /* 0x000000ffffac7224 */ /* 0x000fe200078e0031 */
[C---:B------:R-:W-:Y:S01]  /*1d2e0*/  HMMA.16816.F32.BF16 R32, R76.reuse, R38, R32 ;  /* 0x000000264c20723c */ /* 0x040fe20000041820 */
[----:B------:R-:W-:Y:S03]  /*1d2f0*/  FMUL.FTZ R49, R3, R177 ;  /* 0x000000b103317220 */ /* 0x000fe60000410000 */
[C---:B------:R-:W-:Y:S02]  /*1d300*/  FMUL.FTZ R51, R69.reuse, R179 ;  /* 0x000000b345337220 */ /* 0x040fe40000410000 */
[----:B------:R-:W-:Y:S02]  /*1d310*/  IMAD.MOV.U32 R158, RZ, RZ, R57 ;  /* 0x000000ffff9e7224 */ /* 0x000fe400078e0039 */
[----:B------:R-:W-:Y:S04]  /*1d320*/  FMUL.FTZ R38, R69, R174 ;  /* 0x000000ae45267220 */ /* 0x000fe80000410000 */
[----:B-1----:R-:W-:Y:S02]  /*1d330*/  FFMA.FTZ R2, R95, c[0x0][0x23c], -R75 ;  /* 0x00008f005f027a23 */ /* 0x002fe4000001084b */
[----:B------:R-:W-:Y:S02]  /*1d340*/  FMUL.FTZ R39, R69, R175 ;  /* 0x000000af45277220 */ /* 0x000fe40000410000 */
[----:B------:R-:W-:Y:S01]  /*1d350*/  FMUL.FTZ R57, R68, R185 ;  /* 0x000000b944397220 */ /* 0x000fe20000410000 */
[----:B------:R1:W-:Y:S01]  /*1d360*/  MUFU.EX2 R138, R2 ;  /* 0x00000002008a7308 */ /* 0x0003e20000000800 */
[C---:B------:R-:W-:Y:S02]  /*1d370*/  FMUL.FTZ R58, R0.reuse, R186 ;  /* 0x000000ba003a7220 */ /* 0x040fe40000410000 */
[----:B------:R-:W-:Y:S01]  /*1d380*/  FMUL.FTZ R59, R0, R187 ;  /* 0x000000bb003b7220 */ /* 0x000fe20000410000 */
[-C--:B--2---:R-:W-:Y:S01]  /*1d390*/  HMMA.16816.F32.BF16 R36, R76, R52.reuse, R36 ;  /* 0x000000344c24723c */ /* 0x084fe20000041824 */
[----:B------:R-:W-:Y:S02]  /*1d3a0*/  FMUL.FTZ R61, R68, R193 ;  /* 0x000000c1443d7220 */ /* 0x000fe40000410000 */
[C---:B------:R-:W-:Y:S02]  /*1d3b0*/  FMUL.FTZ R62, R0.reuse, R194 ;  /* 0x000000c2003e7220 */ /* 0x040fe40000410000 */
[----:B------:R-:W-:Y:S02]  /*1d3c0*/  FMUL.FTZ R63, R0, R195 ;  /* 0x000000c3003f7220 */ /* 0x000fe40000410000 */
[----:B------:R-:W-:Y:S01]  /*1d3d0*/  IMAD.MOV.U32 R167, RZ, RZ, R104 ;  /* 0x000000ffffa77224 */ /* 0x000fe200078e0068 */
[C---:B------:R-:W-:Y:S01]  /*1d3e0*/  HMMA.16816.F32.BF16 R40, R64.reuse, R52, R40 ;  /* 0x000000344028723c */ /* 0x040fe20000041828 */
[----:B------:R-:W-:Y:S03]  /*1d3f0*/  IMAD.MOV.U32 R171, RZ, RZ, R162 ;  /* 0x000000ffffab7224 */ /* 0x000fe600078e00a2 */
[----:B------:R-:W-:Y:S02]  /*1d400*/  IMAD.MOV.U32 R168, RZ, RZ, R160 ;  /* 0x000000ffffa87224 */ /* 0x000fe400078e00a0 */
[----:B------:R-:W-:Y:S02]  /*1d410*/  IMAD.MOV.U32 R174, RZ, RZ, R167 ;  /* 0x000000ffffae7224 */ /* 0x000fe400078e00a7 */
[----:B------:R-:W-:Y:S01]  /*1d420*/  FMUL.FTZ R52, R3, R188 ;  /* 0x000000bc03347220 */ /* 0x000fe20000410000 */
[-C--:B------:R-:W-:Y:S03]  /*1d430*/  HMMA.16816.F32.BF16 R44, R64, R54.reuse, R44 ;  /* 0x00000036402c723c */ /* 0x080fe6000004182c */
[----:B-1----:R-:W-:Y:S02]  /*1d440*/  FFMA.FTZ R2, R109, c[0x0][0x23c], -R75 ;  /* 0x00008f006d027a23 */ /* 0x002fe4000001084b */
[----:B------:R-:W-:Y:S02]  /*1d450*/  FMUL.FTZ R53, R3, R189 ;  /* 0x000000bd03357220 */ /* 0x000fe40000410000 */
[----:B------:R-:W-:Y:S01]  /*1d460*/  FFMA.FTZ R109, R172, c[0x0][0x23c], -R84 ;  /* 0x00008f00ac6d7a23 */ /* 0x000fe20000010854 */
[----:B------:R1:W-:Y:S01]  /*1d470*/  MUFU.EX2 R139, R2 ;  /* 0x00000002008b7308 */ /* 0x0003e20000000800 */
[----:B------:R-:W-:Y:S01]  /*1d480*/  IMAD.MOV.U32 R173, RZ, RZ, R165 ;  /* 0x000000ffffad7224 */ /* 0x000fe200078e00a5 */
[C---:B------:R-:W-:Y:S02]  /*1d490*/  HMMA.16816.F32.BF16 R48, R76.reuse, R54, R48 ;  /* 0x000000364c30723c */ /* 0x040fe40000041830 */
[----:B------:R-:W-:Y:S02]  /*1d4a0*/  IMAD.MOV.U32 R172, RZ, RZ, R159 ;  /* 0x000000ffffac7224 */ /* 0x000fe400078e009f */
[----:B------:R-:W-:Y:S02]  /*1d4b0*/  IMAD.MOV.U32 R162, RZ, RZ, R157 ;  /* 0x000000ffffa27224 */ /* 0x000fe400078e009d */
[----:B------:R-:W-:Y:S02]  /*1d4c0*/  IMAD.MOV.U32 R160, RZ, RZ, R118 ;  /* 0x000000ffffa07224 */ /* 0x000fe400078e0076 */
[C---:B------:R-:W-:Y:S04]  /*1d4d0*/  FMUL.FTZ R54, R69.reuse, R190 ;  /* 0x000000be45367220 */ /* 0x040fe80000410000 */
[----:B------:R-:W-:Y:S02]  /*1d4e0*/  FMUL.FTZ R55, R69, R191 ;  /* 0x000000bf45377220 */ /* 0x000fe40000410000 */
[----:B------:R-:W-:Y:S02]  /*1d4f0*/  IMAD.MOV.U32 R167, RZ, RZ, R117 ;  /* 0x000000ffffa77224 */ /* 0x000fe400078e0075 */
[----:B------:R-:W-:Y:S02]  /*1d500*/  IMAD.MOV.U32 R165, RZ, RZ, R108 ;  /* 0x000000ffffa57224 */ /* 0x000fe400078e006c */
[----:B------:R-:W-:Y:S01]  /*1d510*/  IMAD.MOV.U32 R170, RZ, RZ, R163 ;  /* 0x000000ffffaa7224 */ /* 0x000fe200078e00a3 */
[-C--:B------:R-:W-:Y:S01]  /*1d520*/  HMMA.16816.F32.BF16 R52, R76, R80.reuse, R52 ;  /* 0x000000504c34723c */ /* 0x080fe20000041834 */
[--C-:B------:R-:W-:Y:S02]  /*1d530*/  FFMA.FTZ R108, R252, c[0x0][0x23c], -R84.reuse ;  /* 0x00008f00fc6c7a23 */ /* 0x100fe40000010854 */
[----:B-1----:R-:W-:Y:S02]  /*1d540*/  FFMA.FTZ R2, R110, c[0x0][0x23c], -R75 ;  /* 0x00008f006e027a23 */ /* 0x002fe4000001084b */
[--C-:B------:R-:W-:Y:S02]  /*1d550*/  FFMA.FTZ R179, R99, c[0x0][0x23c], -R84.reuse ;  /* 0x00008f0063b37a23 */ /* 0x100fe40000010854 */
[--C-:B------:R-:W-:Y:S01]  /*1d560*/  FFMA.FTZ R178, R112, c[0x0][0x23c], -R84.reuse ;  /* 0x00008f0070b27a23 */ /* 0x100fe20000010854 */
[----:B------:R1:W2:Y:S01]  /*1d570*/  MUFU.EX2 R147, R2 ;  /* 0x0000000200937308 */ /* 0x0002a20000000800 */
[--C-:B------:R-:W-:Y:S01]  /*1d580*/  FFMA.FTZ R95, R211, c[0x0][0x23c], -R84.reuse ;  /* 0x00008f00d35f7a23 */ /* 0x100fe20000010854 */
[C---:B------:R-:W-:Y:S02]  /*1d590*/  HMMA.16816.F32.BF16 R56, R64.reuse, R80, R56 ;  /* 0x000000504038723c */ /* 0x040fe40000041838 */
[--C-:B------:R-:W-:Y:S02]  /*1d5a0*/  FFMA.FTZ R94, R214, c[0x0][0x23c], -R84.reuse ;  /* 0x00008f00d65e7a23 */ /* 0x100fe40000010854 */
[----:B------:R-:W-:Y:S02]  /*1d5b0*/  FFMA.FTZ R104, R247, c[0x0][0x23c], -R84 ;  /* 0x00008f00f7687a23 */ /* 0x000fe40000010854 */
[----:B------:R-:W-:Y:S02]  /*1d5c0*/  IMAD.MOV.U32 R163, RZ, RZ, R161 ;  /* 0x000000ffffa37224 */ /* 0x000fe400078e00a1 */
[----:B------:R-:W-:Y:S01]  /*1d5d0*/  IMAD.MOV.U32 R175, RZ, RZ, R166 ;  /* 0x000000ffffaf7224 */ /* 0x000fe200078e00a6 */
[-C--:B------:R-:W-:Y:S01]  /*1d5e0*/  HMMA.16816.F32.BF16 R60, R64, R82.reuse, R60 ;  /* 0x00000052403c723c */ /* 0x080fe2000004183c */
[----:B------:R-:W-:Y:S02]  /*1d5f0*/  MUFU.EX2 R214, R102 ;  /* 0x0000006600d67308 */ /* 0x000fe40000000800 */
[--C-:B------:R-:W-:Y:S02]  /*1d600*/  FFMA.FTZ R110, R248, c[0x0][0x23c], -R84.reuse ;  /* 0x00008f00f86e7a23 */ /* 0x100fe40000010854 */
[--C-:B------:R-:W-:Y:S02]  /*1d610*/  FFMA.FTZ R118, R215, c[0x0][0x23c], -R84.reuse ;  /* 0x00008f00d7767a23 */ /* 0x100fe40000010854 */
[--C-:B------:R-:W-:Y:S02]  /*1d620*/  FFMA.FTZ R64, R106, c[0x0][0x23c], -R84.reuse ;  /* 0x00008f006a407a23 */ /* 0x100fe40000010854 */
[----:B------:R-:W-:Y:S02]  /*1d630*/  FFMA.FTZ R66, R107, c[0x0][0x23c], -R84 ;  /* 0x00008f006b427a23 */ /* 0x000fe40000010854 */
[----:B------:R3:W-:Y:S01]  /*1d640*/  MUFU.EX2 R140, R64 ;  /* 0x00000040008c7308 */ /* 0x0007e20000000800 */
[----:B------:R-:W-:Y:S02]  /*1d650*/  FMUL.FTZ R65, R3, R197 ;  /* 0x000000c503417220 */ /* 0x000fe40000410000 */
[----:B-1----:R-:W-:Y:S02]  /*1d660*/  FFMA.FTZ R2, R87, c[0x0][0x23c], -R92 ;  /* 0x00008f0057027a23 */ /* 0x002fe4000001085c */
[----:B------:R-:W-:Y:S02]  /*1d670*/  FMUL.FTZ R67, R69, R199 ;  /* 0x000000c745437220 */ /* 0x000fe40000410000 */
[--C-:B------:R-:W-:Y:S02]  /*1d680*/  FFMA.FTZ R117, R213, c[0x0][0x23c], -R84.reuse ;  /* 0x00008f00d5757a23 */ /* 0x100fe40000010854 */
[--C-:B------:R-:W-:Y:S01]  /*1d690*/  FFMA.FTZ R157, R130, c[0x0][0x23c], -R84.reuse ;  /* 0x00008f00829d7a23 */ /* 0x100fe20000010854 */
[----:B------:R1:W-:Y:S01]  /*1d6a0*/  MUFU.EX2 R123, R2 ;  /* 0x00000002007b7308 */ /* 0x0003e20000000800 */
[--C-:B------:R-:W-:Y:S02]  /*1d6b0*/  FFMA.FTZ R159, R129, c[0x0][0x23c], -R84.reuse ;  /* 0x00008f00819f7a23 */ /* 0x100fe40000010854 */
[--C-:B------:R-:W-:Y:S02]  /*1d6c0*/  FFMA.FTZ R161, R122, c[0x0][0x23c], -R84.reuse ;  /* 0x00008f007aa17a23 */ /* 0x100fe40000010854 */
[----:B------:R-:W-:Y:S02]  /*1d6d0*/  FFMA.FTZ R166, R116, c[0x0][0x23c], -R84 ;  /* 0x00008f0074a67a23 */ /* 0x000fe40000010854 */
[----:B------:R-:W-:Y:S02]  /*1d6e0*/  IMAD.MOV.U32 R187, RZ, RZ, R155 ;  /* 0x000000ffffbb7224 */ /* 0x000fe400078e009b */
[----:B------:R-:W-:Y:S01]  /*1d6f0*/  FFMA.FTZ R90, R171, c[0x0][0x23c], -R75 ;  /* 0x00008f00ab5a7a23 */ /* 0x000fe2000001084b */
[----:B------:R4:W2:Y:S01]  /*1d700*/  MUFU.EX2 R143, R66 ;  /* 0x00000042008f7308 */ /* 0x0008a20000000800 */
[----:B------:R-:W-:Y:S02]  /*1d710*/  IMAD.MOV.U32 R188, RZ, RZ, R163 ;  /* 0x000000ffffbc7224 */ /* 0x000fe400078e00a3 */
[----:B------:R-:W-:Y:S02]  /*1d720*/  IMAD.MOV.U32 R186, RZ, RZ, R152 ;  /* 0x000000ffffba7224 */ /* 0x000fe400078e0098 */
[----:B---3--:R-:W-:Y:S02]  /*1d730*/  FMUL.FTZ R64, R3, R196 ;  /* 0x000000c403407220 */ /* 0x008fe40000410000 */
[----:B------:R-:W-:Y:S01]  /*1d740*/  IMAD.MOV.U32 R185, RZ, RZ, R151 ;  /* 0x000000ffffb97224 */ /* 0x000fe200078e0097 */
[----:B------:R-:W-:Y:S01]  /*1d750*/  MOV R151, R150 ;  /* 0x0000009600977202 */ /* 0x000fe20000000f00 */
[----:B------:R-:W-:Y:S01]  /*1d760*/  IMAD.MOV.U32 R184, RZ, RZ, R142 ;  /* 0x000000ffffb87224 */ /* 0x000fe200078e008e */
[----:B------:R-:W-:Y:S01]  /*1d770*/  MUFU.EX2 R215, R101 ;  /* 0x0000006500d77308 */ /* 0x000fe20000000800 */
[----:B------:R-:W-:Y:S02]  /*1d780*/  IMAD.MOV.U32 R152, RZ, RZ, R156 ;  /* 0x000000ffff987224 */ /* 0x000fe400078e009c */
[----:B------:R-:W-:Y:S02]  /*1d790*/  IMAD.MOV.U32 R163, RZ, RZ, R144 ;  /* 0x000000ffffa37224 */ /* 0x000fe400078e0090 */
[--C-:B-1----:R-:W-:Y:S02]  /*1d7a0*/  FFMA.FTZ R2, R86, c[0x0][0x23c], -R92.reuse ;  /* 0x00008f0056027a23 */ /* 0x102fe4000001085c */
[--C-:B------:R-:W-:Y:S02]  /*1d7b0*/  FFMA.FTZ R122, R245, c[0x0][0x23c], -R75.reuse ;  /* 0x00008f00f57a7a23 */ /* 0x100fe4000001084b */
[--C-:B------:R-:W-:Y:S01]  /*1d7c0*/  FFMA.FTZ R129, R212, c[0x0][0x23c], -R75.reuse ;  /* 0x00008f00d4817a23 */ /* 0x100fe2000001084b */
[----:B------:R1:W-:Y:S01]  /*1d7d0*/  MUFU.EX2 R136, R2 ;  /* 0x0000000200887308 */ /* 0x0003e20000000800 */
[--C-:B------:R-:W-:Y:S02]  /*1d7e0*/  FFMA.FTZ R130, R210, c[0x0][0x23c], -R75.reuse ;  /* 0x00008f00d2827a23 */ /* 0x100fe4000001084b */
[----:B------:R-:W-:Y:S02]  /*1d7f0*/  FFMA.FTZ R177, R201, c[0x0][0x23c], -R75 ;  /* 0x00008f00c9b17a23 */ /* 0x000fe4000001084b */
[----:B----4-:R-:W-:Y:S02]  /*1d800*/  FMUL.FTZ R66, R69, R198 ;  /* 0x000000c645427220 */ /* 0x010fe40000410000 */
[----:B------:R-:W-:Y:S03]  /*1d810*/  IMAD.MOV.U32 R150, RZ, RZ, R141 ;  /* 0x000000ffff967224 */ /* 0x000fe600078e008d */
[----:B------:R-:W-:Y:S02]  /*1d820*/  MUFU.EX2 R141, R90 ;  /* 0x0000005a008d7308 */ /* 0x000fe40000000800 */
[----:B------:R-:W-:Y:S01]  /*1d830*/  HMMA.16816.F32.BF16 R64, R76, R82, R64 ;  /* 0x000000524c40723c */ /* 0x000fe20000041840 */
[----:B------:R-:W3:Y:S06]  /*1d840*/  LDSM.16.MT88.4 R80, [R216+0x8800] ;  /* 0x00880000d850783b */ /* 0x000eec0000004200 */
[----:B------:R-:W-:Y:S01]  /*1d850*/  FFMA.FTZ R77, R96, c[0x0][0x23c], -R92 ;  /* 0x00008f00604d7a23 */ /* 0x000fe2000001085c */
[----:B--2---:R-:W-:Y:S01]  /*1d860*/  F2FP.BF16.PACK_AB R79, R147, R139 ;  /* 0x0000008b934f723e */ /* 0x004fe200000010ff */
[----:B------:R-:W-:Y:S02]  /*1d870*/  FFMA.FTZ R76, R93, c[0x0][0x23c], -R100 ;  /* 0x00008f005d4c7a23 */ /* 0x000fe40000010864 */
[----:B------:R-:W2:Y:S01]  /*1d880*/  MUFU.EX2 R169, R77 ;  /* 0x0000004d00a97308 */ /* 0x000ea20000000800 */
[----:B-1----:R-:W-:Y:S01]  /*1d890*/  FFMA.FTZ R2, R91, c[0x0][0x23c], -R92 ;  /* 0x00008f005b027a23 */ /* 0x002fe2000001085c */
[----:B------:R-:W-:Y:S01]  /*1d8a0*/  F2FP.BF16.PACK_AB R78, R143, R140 ;  /* 0x0000008c8f4e723e */ /* 0x000fe200000010ff */
[--C-:B------:R-:W-:Y:S02]  /*1d8b0*/  FFMA.FTZ R96, R111, c[0x0][0x23c], -R84.reuse ;  /* 0x00008f006f607a23 */ /* 0x100fe40000010854 */
[--C-:B------:R-:W-:Y:S02]  /*1d8c0*/  FFMA.FTZ R93, R244, c[0x0][0x23c], -R84.reuse ;  /* 0x00008f00f45d7a23 */ /* 0x100fe40000010854 */
[----:B------:R-:W-:Y:S03]  /*1d8d0*/  FFMA.FTZ R111, R246, c[0x0][0x23c], -R84 ;  /* 0x00008f00f66f7a23 */ /* 0x000fe60000010854 */
[----:B------:R-:W1:Y:S10]  /*1d8e0*/  MUFU.EX2 R137, R2 ;  /* 0x0000000200897308 */ /* 0x000e740000000800 */
[----:B------:R4:W-:Y:S01]  /*1d8f0*/  MUFU.EX2 R197, R76 ;  /* 0x0000004c00c57308 */ /* 0x0009e20000000800 */
[----:B--2---:R-:W-:Y:S01]  /*1d900*/  IMAD.MOV.U32 R252, RZ, RZ, R169 ;  /* 0x000000fffffc7224 */ /* 0x004fe200078e00a9 */
[----:B------:R-:W-:Y:S01]  /*1d910*/  F2FP.BF16.PACK_AB R77, R138, R121 ;  /* 0x000000798a4d723e */ /* 0x000fe200000010ff */
[----:B------:R-:W-:Y:S02]  /*1d920*/  IMAD.MOV.U32 R169, RZ, RZ, R168 ;  /* 0x000000ffffa97224 */ /* 0x000fe400078e00a8 */
[----:B------:R-:W-:Y:S02]  /*1d930*/  IMAD.MOV.U32 R168, RZ, RZ, R173 ;  /* 0x000000ffffa87224 */ /* 0x000fe400078e00ad */
[----:B------:R-:W-:Y:S03]  /*1d940*/  IMAD.MOV.U32 R173, RZ, RZ, R172 ;  /* 0x000000ffffad7224 */ /* 0x000fe600078e00ac */
        /* <DEDUP_REMOVED lines=8> */
[----:B------:R-:W-:Y:S01]  /*1d9d0*/  IMAD.MOV.U32 R164, RZ, RZ, R149 ;  /* 0x000000ffffa47224 */ /* 0x000fe200078e0095 */
[----:B------:R-:W-:Y:S01]  /*1d9e0*/  MOV R149, R251 ;  /* 0x000000fb00957202 */ /* 0x000fe20000000f00 */
[--C-:B------:R-:W-:Y:S01]  /*1d9f0*/  FFMA.FTZ R2, R89, c[0x0][0x23c], -R100.reuse ;  /* 0x00008f0059027a23 */ /* 0x100fe20000010864 */
[----:B------:R-:W2:Y:S01]  /*1da00*/  LDL.LU R251, [R1+0x130] ;  /* 0x0001300001fb7983 */ /* 0x000ea20000300800 */
[----:B------:R-:W-:Y:S02]  /*1da10*/  FFMA.FTZ R89, R170, c[0x0][0x23c], -R75 ;  /* 0x00008f00aa597a23 */ /* 0x000fe4000001084b */
[----:B----4-:R-:W-:Y:S01]  /*1da20*/  FFMA.FTZ R76, R98, c[0x0][0x23c], -R100 ;  /* 0x00008f00624c7a23 */ /* 0x010fe20000010864 */
[----:B------:R-:W4:Y:S01]  /*1da30*/  LDL.LU R170, [R1+0x30] ;  /* 0x0000300001aa7983 */ /* 0x000f220000300800 */
[----:B------:R-:W-:Y:S01]  /*1da40*/  IMAD.MOV.U32 R171, RZ, RZ, R160 ;  /* 0x000000ffffab7224 */ /* 0x000fe200078e00a0 */
[----:B------:R-:W-:Y:S01]  /*1da50*/  MUFU.EX2 R144, R89 ;  /* 0x0000005900907308 */ /* 0x000fe20000000800 */
[----:B------:R-:W-:Y:S02]  /*1da60*/  IMAD.MOV.U32 R190, RZ, RZ, R164 ;  /* 0x000000ffffbe7224 */ /* 0x000fe400078e00a4 */
[----:B------:R-:W-:Y:S02]  /*1da70*/  IMAD.MOV.U32 R164, RZ, RZ, R153 ;  /* 0x000000ffffa47224 */ /* 0x000fe400078e0099 */
[----:B------:R-:W-:Y:S05]  /*1da80*/  FFMA.FTZ R160, R204, c[0x0][0x23c], -R75 ;  /* 0x00008f00cca07a23 */ /* 0x000fea000001084b */
[----:B------:R1:W-:Y:S10]  /*1da90*/  MUFU.EX2 R194, R2 ;  /* 0x0000000200c27308 */ /* 0x0003f40000000800 */
[----:B------:R3:W-:Y:S01]  /*1daa0*/  MUFU.EX2 R195, R76 ;  /* 0x0000004c00c37308 */ /* 0x0007e20000000800 */
[----:B-1----:R-:W-:Y:S09]  /*1dab0*/  FFMA.FTZ R2, R97, c[0x0][0x23c], -R100 ;  /* 0x00008f0061027a23 */ /* 0x002ff20000010864 */
[----:B------:R1:W1:Y:S01]  /*1dac0*/  MUFU.EX2 R196, R2 ;  /* 0x0000000200c47308 */ /* 0x0002620000000800 */
[----:B---3--:R-:W-:Y:S07]  /*1dad0*/  F2FP.BF16.PACK_AB R76, R125, R120 ;  /* 0x000000787d4c723e */ /* 0x008fee00000010ff */
[-C--:B------:R-:W-:Y:S01]  /*1dae0*/  HMMA.16816.F32.BF16 R4, R76, R80.reuse, R4 ;  /* 0x000000504c04723c */ /* 0x080fe20000041804 */
[----:B-1----:R-:W-:Y:S01]  /*1daf0*/  FFMA.FTZ R2, R187, c[0x0][0x23c], -R92 ;  /* 0x00008f00bb027a23 */ /* 0x002fe2000001085c */
[----:B------:R-:W-:Y:S01]  /*1db00*/  F2FP.BF16.PACK_AB R87, R196, R195 ;  /* 0x000000c3c457723e */ /* 0x000fe200000010ff */
[----:B------:R-:W-:Y:S02]  /*1db10*/  IMAD.MOV.U32 R187, RZ, RZ, R186 ;  /* 0x000000ffffbb7224 */ /* 0x000fe400078e00ba */
[----:B------:R-:W-:Y:S01]  /*1db20*/  IMAD.MOV.U32 R186, RZ, RZ, R185 ;  /* 0x000000ffffba7224 */ /* 0x000fe200078e00b9 */
[----:B------:R1:W-:Y:S01]  /*1db30*/  MUFU.EX2 R193, R2 ;  /* 0x0000000200c17308 */ /* 0x0003e20000000800 */
[----:B------:R-:W-:Y:S02]  /*1db40*/  IMAD.MOV.U32 R185, RZ, RZ, R184 ;  /* 0x000000ffffb97224 */ /* 0x000fe400078e00b8 */
[----:B-1----:R-:W-:Y:S03]  /*1db50*/  FFMA.FTZ R2, R187, c[0x0][0x23c], -R92 ;  /* 0x00008f00bb027a23 */ /* 0x002fe6000001085c */
[----:B------:R-:W-:Y:S02]  /*1db60*/  IMAD.MOV.U32 R187, RZ, RZ, R186 ;  /* 0x000000ffffbb7224 */ /* 0x000fe400078e00ba */
[----:B------:R-:W-:Y:S02]  /*1db70*/  IMAD.MOV.U32 R186, RZ, RZ, R185 ;  /* 0x000000ffffba7224 */ /* 0x000fe400078e00b9 */
[----:B------:R-:W-:Y:S01]  /*1db80*/  MUFU.EX2 R249, R2 ;  /* 0x0000000200f97308 */ /* 0x000fe20000000800 */
[--C-:B--2---:R-:W-:Y:S02]  /*1db90*/  FFMA.FTZ R116, R251, c[0x0][0x23c], -R75.reuse ;  /* 0x00008f00fb747a23 */ /* 0x104fe4000001084b */
[----:B----4-:R-:W-:Y:S02]  /*1dba0*/  FFMA.FTZ R88, R170, c[0x0][0x23c], -R75 ;  /* 0x00008f00aa587a23 */ /* 0x010fe4000001084b */
[----:B------:R-:W-:Y:S02]  /*1dbb0*/  IMAD.MOV.U32 R170, RZ, RZ, R169 ;  /* 0x000000ffffaa7224 */ /* 0x000fe400078e00a9 */
[----:B------:R-:W-:Y:S03]  /*1dbc0*/  IMAD.MOV.U32 R169, RZ, RZ, R173 ;  /* 0x000000ffffa97224 */ /* 0x000fe600078e00ad */
[----:B------:R1:W-:Y:S01]  /*1dbd0*/  MUFU.EX2 R153, R88 ;  /* 0x0000005800997308 */ /* 0x0003e20000000800 */
[----:B------:R-:W-:Y:S02]  /*1dbe0*/  IMAD.MOV.U32 R173, RZ, RZ, R172 ;  /* 0x000000ffffad7224 */ /* 0x000fe400078e00ac */
[----:B------:R-:W-:Y:S02]  /*1dbf0*/  IMAD.MOV.U32 R172, RZ, RZ, R162 ;  /* 0x000000ffffac7224 */ /* 0x000fe400078e00a2 */
[----:B------:R-:W-:Y:S02]  /*1dc00*/  IMAD.MOV.U32 R162, RZ, RZ, R149 ;  /* 0x000000ffffa27224 */ /* 0x000fe400078e0095 */
[----:B------:R-:W-:Y:S02]  /*1dc10*/  IMAD.MOV.U32 R149, RZ, RZ, R105 ;  /* 0x000000ffff957224 */ /* 0x000fe400078e0069 */
[----:B------:R-:W-:Y:S01]  /*1dc20*/  FFMA.FTZ R91, R170, c[0x0][0x23c], -R75 ;  /* 0x00008f00aa5b7a23 */ /* 0x000fe2000001084b */
[----:B------:R-:W2:Y:S01]  /*1dc30*/  LDL.LU R105, [R1+0x12c] ;  /* 0x00012c0001697983 */ /* 0x000ea20000300800 */
[----:B------:R-:W-:Y:S02]  /*1dc40*/  IMAD.MOV.U32 R182, RZ, RZ, R169 ;  /* 0x000000ffffb67224 */ /* 0x000fe400078e00a9 */
[----:B------:R-:W-:Y:S01]  /*1dc50*/  IMAD.MOV.U32 R181, RZ, RZ, R173 ;  /* 0x000000ffffb57224 */ /* 0x000fe200078e00ad */
[----:B------:R-:W3:Y:S01]  /*1dc60*/  LDL.LU R170, [R1+0x24] ;  /* 0x0000240001aa7983 */ /* 0x000ee20000300800 */
        /* <DEDUP_REMOVED lines=10> */
[----:B-1----:R-:W-:Y:S01]  /*1dd10*/  FFMA.FTZ R88, R187, c[0x0][0x23c], -R92 ;  /* 0x00008f00bb587a23 */ /* 0x002fe2000001085c */
[----:B------:R1:W-:Y:S01]  /*1dd20*/  MUFU.EX2 R145, R95 ;  /* 0x0000005f00917308 */ /* 0x0003e20000000800 */
[----:B------:R-:W-:Y:S02]  /*1dd30*/  IMAD.MOV.U32 R187, RZ, RZ, R186 ;  /* 0x000000ffffbb7224 */ /* 0x000fe400078e00ba */
[----:B------:R-:W-:Y:S02]  /*1dd40*/  IMAD.MOV.U32 R172, RZ, RZ, R158 ;  /* 0x000000ffffac7224 */ /* 0x000fe400078e009e */
[--C-:B------:R-:W-:Y:S02]  /*1dd50*/  FFMA.FTZ R146, R206, c[0x0][0x23c], -R75.reuse ;  /* 0x00008f00ce927a23 */ /* 0x100fe4000001084b */
[--C-:B------:R-:W-:Y:S02]  /*1dd60*/  FFMA.FTZ R158, R205, c[0x0][0x23c], -R75.reuse ;  /* 0x00008f00cd9e7a23 */ /* 0x100fe4000001084b */
[----:B------:R-:W-:Y:S01]  /*1dd70*/  FFMA.FTZ R165, R203, c[0x0][0x23c], -R75 ;  /* 0x00008f00cba57a23 */ /* 0x000fe2000001084b */
[----:B------:R4:W-:Y:S01]  /*1dd80*/  MUFU.EX2 R248, R88 ;  /* 0x0000005800f87308 */ /* 0x0009e20000000800 */
[----:B-1----:R-:W-:Y:S02]  /*1dd90*/  IMAD.MOV.U32 R95, RZ, RZ, R134 ;  /* 0x000000ffff5f7224 */ /* 0x002fe400078e0086 */
[----:B------:R-:W-:Y:S02]  /*1dda0*/  IMAD.MOV.U32 R134, RZ, RZ, R227 ;  /* 0x000000ffff867224 */ /* 0x000fe400078e00e3 */
[----:B------:R-:W-:Y:S04]  /*1ddb0*/  IMAD.MOV.U32 R102, RZ, RZ, R95 ;  /* 0x000000ffff667224 */ /* 0x000fe800078e005f */
[----:B------:R-:W-:Y:S01]  /*1ddc0*/  IMAD.MOV.U32 R101, RZ, RZ, R102 ;  /* 0x000000ffff657224 */ /* 0x000fe200078e0066 */
[----:B----4-:R-:W-:Y:S01]  /*1ddd0*/  LDSM.16.MT88.4 R88, [R219+0x9000] ;  /* 0x00900000db58783b */ /* 0x010fe20000004200 */
[--C-:B--2---:R-:W-:Y:S02]  /*1dde0*/  FFMA.FTZ R105, R105, c[0x0][0x23c], -R75.reuse ;  /* 0x00008f0069697a23 */ /* 0x104fe4000001084b */
[----:B---3--:R-:W-:Y:S02]  /*1ddf0*/  FFMA.FTZ R99, R170, c[0x0][0x23c], -R75 ;  /* 0x00008f00aa637a23 */ /* 0x008fe4000001084b */
[----:B------:R1:W-:Y:S03]  /*1de00*/  MUFU.EX2 R212, R105 ;  /* 0x0000006900d47308 */ /* 0x0003e60000000800 */
[----:B------:R-:W2:Y:S01]  /*1de10*/  LDL.LU R170, [R1+0x20] ;  /* 0x0000200001aa7983 */ /* 0x000ea20000300800 */
[----:B-1----:R-:W-:Y:S02]  /*1de20*/  IMAD.MOV.U32 R105, RZ, RZ, R101 ;  /* 0x000000ffff697224 */ /* 0x002fe400078e0065 */
[--C-:B------:R-:W-:Y:S02]  /*1de30*/  FFMA.FTZ R101, R220, c[0x0][0x23c], -R92.reuse ;  /* 0x00008f00dc657a23 */ /* 0x100fe4000001085c */
[--C-:B------:R-:W-:Y:S02]  /*1de40*/  FFMA.FTZ R105, R105, c[0x0][0x23c], -R92.reuse ;  /* 0x00008f0069697a23 */ /* 0x100fe4000001085c */
[--C-:B--2---:R-:W-:Y:S02]  /*1de50*/  FFMA.FTZ R98, R170, c[0x0][0x23c], -R75.reuse ;  /* 0x00008f00aa627a23 */ /* 0x104fe4000001084b */
[----:B------:R-:W2:Y:S02]  /*1de60*/  LDL.LU R170, [R1+0x1c] ;  /* 0x00001c0001aa7983 */ /* 0x000ea40000300800 */
[--C-:B--2---:R-:W-:Y:S02]  /*1de70*/  FFMA.FTZ R97, R170, c[0x0][0x23c], -R75.reuse ;  /* 0x00008f00aa617a23 */ /* 0x104fe4000001084b */
[----:B------:R-:W2:Y:S02]  /*1de80*/  LDL.LU R170, [R1+0x14] ;  /* 0x0000140001aa7983 */ /* 0x000ea40000300800 */
[----:B------:R1:W-:Y:S02]  /*1de90*/  MUFU.EX2 R213, R97 ;  /* 0x0000006100d57308 */ /* 0x0003e40000000800 */
[----:B-1----:R-:W-:Y:S02]  /*1dea0*/  FFMA.FTZ R97, R223, c[0x0][0x23c], -R92 ;  /* 0x00008f00df617a23 */ /* 0x002fe4000001085c */
[--C-:B--2---:R-:W-:Y:S02]  /*1deb0*/  FFMA.FTZ R107, R170, c[0x0][0x23c], -R75.reuse ;  /* 0x00008f00aa6b7a23 */ /* 0x104fe4000001084b */
[----:B------:R-:W2:Y:S02]  /*1dec0*/  LDL.LU R170, [R1+0x10] ;  /* 0x0000100001aa7983 */ /* 0x000ea40000300800 */
[--C-:B--2---:R-:W-:Y:S02]  /*1ded0*/  FFMA.FTZ R106, R170, c[0x0][0x23c], -R75.reuse ;  /* 0x00008f00aa6a7a23 */ /* 0x104fe4000001084b */
[----:B------:R-:W2:Y:S02]  /*1dee0*/  LDL.LU R170, [R1+0xc] ;  /* 0x00000c0001aa7983 */ /* 0x000ea40000300800 */
[--C-:B--2---:R-:W-:Y:S02]  /*1def0*/  FFMA.FTZ R112, R170, c[0x0][0x23c], -R75.reuse ;  /* 0x00008f00aa707a23 */ /* 0x104fe4000001084b */
[----:B------:R-:W2:Y:S04]  /*1df00*/  LDL.LU R170, [R1+0x8] ;  /* 0x0000080001aa7983 */ /* 0x000ea80000300800 */
[----:B------:R-:W3:Y:S04]  /*1df10*/  LDL.LU R84, [R1+0x9c] ;  /* 0x00009c0001547983 */ /* 0x000ee80000300800 */
[----:B------:R-:W4:Y:S01]  /*1df20*/  LDL.LU R191, [R1+0x58] ;  /* 0x0000580001bf7983 */ /* 0x000f220000300800 */
[----:B--2---:R-:W-:Y:S02]  /*1df30*/  FFMA.FTZ R113, R170, c[0x0][0x23c], -R75 ;  /* 0x00008f00aa717a23 */ /* 0x004fe4000001084b */
[----:B------:R-:W-:Y:S02]  /*1df40*/  IMAD.MOV.U32 R170, RZ, RZ, R167 ;  /* 0x000000ffffaa7224 */ /* 0x000fe400078e00a7 */
[----:B------:R-:W-:Y:S02]  /*1df50*/  FFMA.FTZ R167, R202, c[0x0][0x23c], -R75 ;  /* 0x00008f00caa77a23 */ /* 0x000fe4000001084b */
[----:B------:R-:W-:Y:S02]  /*1df60*/  IMAD.MOV.U32 R171, RZ, RZ, R170 ;  /* 0x000000ffffab7224 */ /* 0x000fe400078e00aa */
[----:B------:R-:W-:Y:S02]  /*1df70*/  IMAD.MOV.U32 R170, RZ, RZ, R169 ;  /* 0x000000ffffaa7224 */ /* 0x000fe400078e00a9 */
[----:B------:R-:W-:Y:S02]  /*1df80*/  IMAD.MOV.U32 R169, RZ, RZ, R173 ;  /* 0x000000ffffa97224 */ /* 0x000fe400078e00ad */
[----:B------:R-:W-:Y:S02]  /*1df90*/  IMAD.MOV.U32 R173, RZ, RZ, R154 ;  /* 0x000000ffffad7224 */ /* 0x000fe400078e009a */
[----:B----4-:R-:W-:Y:S01]  /*1dfa0*/  IMAD.MOV.U32 R184, RZ, RZ, R191 ;  /* 0x000000ffffb87224 */ /* 0x010fe200078e00bf */
        /* <DEDUP_REMOVED lines=18> */
[----:B------:R-:W4:Y:S01]  /*1e0d0*/  LDL.LU R173, [R1+0x88] ;  /* 0x0000880001ad7983 */ /* 0x000f220000300800 */
[----:B------:R-:W-:Y:S02]  /*1e0e0*/  IMAD.MOV.U32 R186, RZ, RZ, R185 ;  /* 0x000000ffffba7224 */ /* 0x000fe400078e00b9 */
[----:B------:R-:W-:Y:S02]  /*1e0f0*/  IMAD.MOV.U32 R185, RZ, RZ, R184 ;  /* 0x000000ffffb97224 */ /* 0x000fe400078e00b8 */
[----:B------:R-:W-:Y:S02]  /*1e100*/  IMAD.MOV.U32 R184, RZ, RZ, R191 ;  /* 0x000000ffffb87224 */ /* 0x000fe400078e00bf */
[----:B------:R-:W-:Y:S02]  /*1e110*/  IMAD.MOV.U32 R191, RZ, RZ, R190 ;  /* 0x000000ffffbf7224 */ /* 0x000fe400078e00be */
[----:B------:R-:W-:Y:S02]  /*1e120*/  IMAD.MOV.U32 R190, RZ, RZ, R168 ;  /* 0x000000ffffbe7224 */ /* 0x000fe400078e00a8 */
[----:B------:R-:W-:Y:S02]  /*1e130*/  IMAD.MOV.U32 R168, RZ, RZ, R175 ;  /* 0x000000ffffa87224 */ /* 0x000fe400078e00af */
[----:B------:R-:W-:Y:S02]  /*1e140*/  IMAD.MOV.U32 R175, RZ, RZ, R174 ;  /* 0x000000ffffaf7224 */ /* 0x000fe400078e00ae */
[----:B------:R-:W-:Y:S02]  /*1e150*/  FFMA.FTZ R75, R114, c[0x0][0x23c], -R75 ;  /* 0x00008f00724b7a23 */ /* 0x000fe4000001084b */
[----:B---3--:R-:W-:Y:S01]  /*1e160*/  FFMA.FTZ R114, R3, R84, R85 ;  /* 0x0000005403727223 */ /* 0x008fe20000010055 */
[----:B------:R-:W-:Y:S01]  /*1e170*/  F2FP.BF16.PACK_AB R84, R136, R123 ;  /* 0x0000007b8854723e */ /* 0x000fe200000010ff */
[----:B------:R-:W-:Y:S01]  /*1e180*/  FFMA.FTZ R3, R187, c[0x0][0x23c], -R92 ;  /* 0x00008f00bb037a23 */ /* 0x000fe2000001085c */
[----:B------:R-:W-:Y:S01]  /*1e190*/  F2FP.BF16.PACK_AB R85, R194, R197 ;  /* 0x000000c5c255723e */ /* 0x000fe200000010ff */
[----:B------:R-:W-:Y:S02]  /*1e1a0*/  IMAD.MOV.U32 R187, RZ, RZ, R186 ;  /* 0x000000ffffbb7224 */ /* 0x000fe400078e00ba */
[----:B------:R-:W-:Y:S01]  /*1e1b0*/  IMAD.MOV.U32 R186, RZ, RZ, R185 ;  /* 0x000000ffffba7224 */ /* 0x000fe200078e00b9 */
[----:B------:R-:W-:Y:S01]  /*1e1c0*/  MUFU.EX2 R250, R3 ;  /* 0x0000000300fa7308 */ /* 0x000fe20000000800 */
[----:B------:R-:W-:Y:S02]  /*1e1d0*/  IMAD.MOV.U32 R185, RZ, RZ, R184 ;  /* 0x000000ffffb97224 */ /* 0x000fe400078e00b8 */
[C---:B------:R-:W-:Y:S01]  /*1e1e0*/  HMMA.16816.F32.BF16 R8, R84.reuse, R80, R8 ;  /* 0x000000505408723c */ /* 0x040fe20000041808 */
[----:B------:R-:W-:Y:S02]  /*1e1f0*/  IMAD.MOV.U32 R184, RZ, RZ, R191 ;  /* 0x000000ffffb87224 */ /* 0x000fe400078e00bf */
[----:B------:R-:W-:Y:S02]  /*1e200*/  IMAD.MOV.U32 R191, RZ, RZ, R168 ;  /* 0x000000ffffbf7224 */ /* 0x000fe400078e00a8 */
[----:B------:R-:W-:Y:S02]  /*1e210*/  IMAD.MOV.U32 R168, RZ, RZ, R175 ;  /* 0x000000ffffa87224 */ /* 0x000fe400078e00af */
[----:B------:R-:W-:Y:S01]  /*1e220*/  FFMA.FTZ R2, R187, c[0x0][0x23c], -R100 ;  /* 0x00008f00bb027a23 */ /* 0x000fe20000010864 */
[-C--:B------:R-:W-:Y:S01]  /*1e230*/  HMMA.16816.F32.BF16 R12, R84, R82.reuse, R12 ;  /* 0x00000052540c723c */ /* 0x080fe2000004180c */
[----:B------:R-:W-:Y:S02]  /*1e240*/  IMAD.MOV.U32 R187, RZ, RZ, R186 ;  /* 0x000000ffffbb7224 */ /* 0x000fe400078e00ba */
[----:B------:R1:W-:Y:S01]  /*1e250*/  MUFU.EX2 R192, R2 ;  /* 0x0000000200c07308 */ /* 0x0003e20000000800 */
[----:B------:R-:W-:Y:S02]  /*1e260*/  IMAD.MOV.U32 R186, RZ, RZ, R185 ;  /* 0x000000ffffba7224 */ /* 0x000fe400078e00b9 */
[----:B------:R-:W-:Y:S02]  /*1e270*/  IMAD.MOV.U32 R185, RZ, RZ, R184 ;  /* 0x000000ffffb97224 */ /* 0x000fe400078e00b8 */
[C---:B------:R-:W-:Y:S01]  /*1e280*/  HMMA.16816.F32.BF16 R16, R76.reuse, R82, R16 ;  /* 0x000000524c10723c */ /* 0x040fe20000041810 */
[----:B------:R-:W-:Y:S01]  /*1e290*/  IMAD.MOV.U32 R184, RZ, RZ, R191 ;  /* 0x000000ffffb87224 */ /* 0x000fe200078e00bf */
[----:B------:R-:W3:Y:S02]  /*1e2a0*/  LDSM.16.MT88.4 R80, [R219+0x8800] ;  /* 0x00880000db50783b */ /* 0x000ee40000004200 */
[----:B-1----:R-:W-:Y:S02]  /*1e2b0*/  FFMA.FTZ R2, R187, c[0x0][0x23c], -R100 ;  /* 0x00008f00bb027a23 */ /* 0x002fe40000010864 */
[----:B------:R-:W-:Y:S02]  /*1e2c0*/  IMAD.MOV.U32 R187, RZ, RZ, R186 ;  /* 0x000000ffffbb7224 */ /* 0x000fe400078e00ba */
[----:B------:R1:W1:Y:S01]  /*1e2d0*/  MUFU.EX2 R199, R2 ;  /* 0x0000000200c77308 */ /* 0x0002620000000800 */
[----:B------:R-:W-:Y:S03]  /*1e2e0*/  IMAD.MOV.U32 R186, RZ, RZ, R185 ;  /* 0x000000ffffba7224 */ /* 0x000fe600078e00b9 */
[----:B------:R-:W-:Y:S02]  /*1e2f0*/  IMAD.MOV.U32 R185, RZ, RZ, R184 ;  /* 0x000000ffffb97224 */ /* 0x000fe400078e00b8 */
[----:B------:R-:W-:Y:S01]  /*1e300*/  IMAD.MOV.U32 R198, RZ, RZ, R186 ;  /* 0x000000ffffc67224 */ /* 0x000fe200078e00ba */
[-C--:B---3--:R-:W-:Y:S01]  /*1e310*/  HMMA.16816.F32.BF16 R20, R76, R80.reuse, R20 ;  /* 0x000000504c14723c */ /* 0x088fe20000041814 */
[----:B-1----:R-:W-:Y:S02]  /*1e320*/  FFMA.FTZ R2, R187, c[0x0][0x23c], -R100 ;  /* 0x00008f00bb027a23 */ /* 0x002fe40000010864 */
[----:B------:R-:W-:Y:S05]  /*1e330*/  IMAD.MOV.U32 R187, RZ, RZ, R185 ;  /* 0x000000ffffbb7224 */ /* 0x000fea00078e00b9 */
[C---:B------:R-:W-:Y:S01]  /*1e340*/  HMMA.16816.F32.BF16 R24, R84.reuse, R80, R24 ;  /* 0x000000505418723c */ /* 0x040fe20000041818 */
[----:B------:R-:W-:Y:S07]  /*1e350*/  IMAD.MOV.U32 R251, RZ, RZ, R187 ;  /* 0x000000fffffb7224 */ /* 0x000fee00078e00bb */
        /* <DEDUP_REMOVED lines=9> */
[C---:B------:R-:W-:Y:S07]  /*1e3f0*/  HMMA.16816.F32.BF16 R56, R84.reuse, R80, R56 ;  /* 0x000000505438723c */ /* 0x040fee0000041838 */
[----:B------:R-:W-:Y:S01]  /*1e400*/  F2FP.BF16.PACK_AB R81, R199, R192 ;  /* 0x000000c0c751723e */ /* 0x000fe200000010ff */
[-C--:B------:R-:W-:Y:S01]  /*1e410*/  HMMA.16816.F32.BF16 R60, R84, R82.reuse, R60 ;  /* 0x00000052543c723c */ /* 0x080fe2000004183c */
[----:B------:R-:W1:Y:S07]  /*1e420*/  LDSM.16.MT88.4 R84, [R216+0x9000] ;  /* 0x00900000d854783b */ /* 0x000e6e0000004200 */
[----:B------:R-:W-:Y:S07]  /*1e430*/  HMMA.16816.F32.BF16 R64, R76, R82, R64 ;  /* 0x000000524c40723c */ /* 0x000fee0000041840 */
[----:B------:R-:W-:Y:S02]  /*1e440*/  F2FP.BF16.PACK_AB R77, R144, R141 ;  /* 0x0000008d904d723e */ /* 0x000fe400000010ff */
[----:B------:R-:W-:Y:S03]  /*1e450*/  F2FP.BF16.PACK_AB R78, R156, R154 ;  /* 0x0000009a9c4e723e */ /* 0x000fe600000010ff */
[----:B------:R-:W-:Y:S02]  /*1e460*/  F2FP.BF16.PACK_AB R79, R155, R153 ;  /* 0x000000999b4f723e */ /* 0x000fe400000010ff */
[----:B------:R-:W-:Y:S02]  /*1e470*/  F2FP.BF16.PACK_AB R82, R250, R248 ;  /* 0x000000f8fa52723e */ /* 0x000fe400000010ff */
[----:B----4-:R-:W-:Y:S01]  /*1e480*/  MOV R174, R173 ;  /* 0x000000ad00ae7202 */ /* 0x010fe20000000f00 */
        /* <DEDUP_REMOVED lines=13> */
[----:B------:R-:W-:Y:S03]  /*1e560*/  MOV R191, R174 ;  /* 0x000000ae00bf7202 */ /* 0x000fe60000000f00 */
[----:B------:R-:W-:Y:S02]  /*1e570*/  IMAD.MOV.U32 R186, RZ, RZ, R184 ;  /* 0x000000ffffba7224 */ /* 0x000fe400078e00b8 */
[----:B------:R-:W-:Y:S02]  /*1e580*/  IMAD.MOV.U32 R185, RZ, RZ, R191 ;  /* 0x000000ffffb97224 */ /* 0x000fe400078e00bf */
[----:B------:R-:W-:Y:S02]  /*1e590*/  IMAD.MOV.U32 R246, RZ, RZ, R186 ;  /* 0x000000fffff67224 */ /* 0x000fe400078e00ba */
[----:B------:R-:W-:Y:S02]  /*1e5a0*/  IMAD.MOV.U32 R244, RZ, RZ, R185 ;  /* 0x000000fffff47224 */ /* 0x000fe400078e00b9 */
[----:B------:R-:W-:Y:S02]  /*1e5b0*/  IMAD.MOV.U32 R245, RZ, RZ, R246 ;  /* 0x000000fffff57224 */ /* 0x000fe400078e00f6 */
[----:B---3--:R-:W-:Y:S02]  /*1e5c0*/  IMAD.MOV.U32 R162, RZ, RZ, R152 ;  /* 0x000000ffffa27224 */ /* 0x008fe400078e0098 */
[----:B------:R-:W-:Y:S02]  /*1e5d0*/  IMAD.MOV.U32 R152, RZ, RZ, R151 ;  /* 0x000000ffff987224 */ /* 0x000fe400078e0097 */
[----:B------:R-:W3:Y:S01]  /*1e5e0*/  LDL.LU R151, [R1+0x80] ;  /* 0x0000800001977983 */ /* 0x000ee20000300800 */
[----:B------:R-:W-:Y:S02]  /*1e5f0*/  IMAD.MOV.U32 R163, RZ, RZ, R162 ;  /* 0x000000ffffa37224 */ /* 0x000fe400078e00a2 */
[----:B------:R-:W-:Y:S02]  /*1e600*/  IMAD.MOV.U32 R162, RZ, RZ, R152 ;  /* 0x000000ffffa27224 */ /* 0x000fe400078e0098 */
[----:B------:R-:W-:Y:S02]  /*1e610*/  IMAD.MOV.U32 R174, RZ, RZ, R163 ;  /* 0x000000ffffae7224 */ /* 0x000fe400078e00a3 */
[----:B------:R-:W-:Y:S02]  /*1e620*/  IMAD.MOV.U32 R163, RZ, RZ, R162 ;  /* 0x000000ffffa37224 */ /* 0x000fe400078e00a2 */
[----:B------:R-:W-:Y:S04]  /*1e630*/  IMAD.MOV.U32 R184, RZ, RZ, R174 ;  /* 0x000000ffffb87224 */ /* 0x000fe800078e00ae */
[----:B------:R-:W-:Y:S02]  /*1e640*/  IMAD.MOV.U32 R211, RZ, RZ, R184 ;  /* 0x000000ffffd37224 */ /* 0x000fe400078e00b8 */
[----:B------:R-:W-:Y:S02]  /*1e650*/  IMAD.MOV.U32 R184, RZ, RZ, R149 ;  /* 0x000000ffffb87224 */ /* 0x000fe400078e0095 */
[----:B------:R-:W-:Y:S01]  /*1e660*/  MUFU.EX2 R149, R99 ;  /* 0x0000006300957308 */ /* 0x000fe20000000800 */
[----:B------:R-:W-:Y:S02]  /*1e670*/  IMAD.MOV.U32 R246, RZ, RZ, R211 ;  /* 0x000000fffff67224 */ /* 0x000fe400078e00d3 */
[----:B---3--:R-:W-:Y:S02]  /*1e680*/  IMAD.MOV.U32 R152, RZ, RZ, R151 ;  /* 0x000000ffff987224 */ /* 0x008fe400078e0097 */
        /* <DEDUP_REMOVED lines=8> */
[----:B------:R-:W-:Y:S01]  /*1e710*/  IMAD.MOV.U32 R174, RZ, RZ, R151 ;  /* 0x000000ffffae7224 */ /* 0x000fe200078e0097 */
[----:B------:R3:W5:Y:S01]  /*1e720*/  LDL.LU R237, [R1+0x120] ;  /* 0x0001200001ed7983 */ /* 0x0007620000300800 */
[----:B------:R-:W-:Y:S02]  /*1e730*/  IMAD.MOV.U32 R151, RZ, RZ, R148 ;  /* 0x000000ffff977224 */ /* 0x000fe400078e0094 */
[----:B------:R4:W-:Y:S01]  /*1e740*/  MUFU.EX2 R148, R2 ;  /* 0x0000000200947308 */ /* 0x0009e20000000800 */
[----:B------:R-:W-:Y:S02]  /*1e750*/  IMAD.MOV.U32 R191, RZ, RZ, R162 ;  /* 0x000000ffffbf7224 */ /* 0x000fe400078e00a2 */
[----:B------:R-:W-:Y:S02]  /*1e760*/  IMAD.MOV.U32 R162, RZ, RZ, R152 ;  /* 0x000000ffffa27224 */ /* 0x000fe400078e0098 */
[----:B------:R-:W-:Y:S02]  /*1e770*/  IMAD.MOV.U32 R152, RZ, RZ, R150 ;  /* 0x000000ffff987224 */ /* 0x000fe400078e0096 */
[----:B------:R-:W-:Y:S02]  /*1e780*/  IMAD.MOV.U32 R150, RZ, RZ, R242 ;  /* 0x000000ffff967224 */ /* 0x000fe400078e00f2 */
        /* <DEDUP_REMOVED lines=11> */
[----:B----4-:R-:W-:Y:S02]  /*1e840*/  FFMA.FTZ R2, R198, c[0x0][0x23c], -R100 ;  /* 0x00008f00c6027a23 */ /* 0x010fe40000010864 */
[----:B------:R-:W-:Y:S02]  /*1e850*/  IMAD.MOV.U32 R198, RZ, RZ, R191 ;  /* 0x000000ffffc67224 */ /* 0x000fe400078e00bf */
[----:B------:R-:W-:Y:S02]  /*1e860*/  IMAD.MOV.U32 R191, RZ, RZ, R238 ;  /* 0x000000ffffbf7224 */ /* 0x000fe400078e00ee */
[----:B------:R3:W5:Y:S01]  /*1e870*/  LDL.LU R238, [R1+0x118] ;  /* 0x0001180001ee7983 */ /* 0x0007620000300800 */
[----:B------:R-:W4:Y:S01]  /*1e880*/  MUFU.EX2 R247, R2 ;  /* 0x0000000200f77308 */ /* 0x000f220000000800 */
        /* <DEDUP_REMOVED lines=12> */
[----:B------:R-:W-:Y:S01]  /*1e950*/  IMAD.MOV.U32 R169, RZ, RZ, R243 ;  /* 0x000000ffffa97224 */ /* 0x000fe200078e00f3 */
[----:B----4-:R-:W-:Y:S01]  /*1e960*/  F2FP.BF16.PACK_AB R83, R247, R148 ;  /* 0x00000094f753723e */ /* 0x010fe200000010ff */
[----:B------:R-:W-:Y:S01]  /*1e970*/  FFMA.FTZ R2, R251, c[0x0][0x23c], -R92 ;  /* 0x00008f00fb027a23 */ /* 0x000fe2000001085c */
[----:B------:R3:W5:Y:S01]  /*1e980*/  LDL.LU R243, [R1+0x114] ;  /* 0x0001140001f37983 */ /* 0x0007620000300800 */
[----:B------:R-:W-:Y:S01]  /*1e990*/  IMAD.MOV.U32 R251, RZ, RZ, R244 ;  /* 0x000000fffffb7224 */ /* 0x000fe200078e00f4 */
[----:B------:R-:W-:Y:S02]  /*1e9a0*/  MOV R244, R198 ;  /* 0x000000c600f47202 */ /* 0x000fe40000000f00 */
        /* <DEDUP_REMOVED lines=13> */
[----:B----4-:R-:W-:Y:S02]  /*1ea80*/  FFMA.FTZ R2, R245, c[0x0][0x23c], -R92 ;  /* 0x00008f00f5027a23 */ /* 0x010fe4000001085c */
        /* <DEDUP_REMOVED lines=23> */
[--C-:B----4-:R-:W-:Y:S02]  /*1ec00*/  FFMA.FTZ R2, R210, c[0x0][0x23c], -R92.reuse ;  /* 0x00008f00d2027a23 */ /* 0x110fe4000001085c */
[----:B------:R-:W-:Y:S02]  /*1ec10*/  IMAD.MOV.U32 R210, RZ, RZ, R251 ;  /* 0x000000ffffd27224 */ /* 0x000fe400078e00fb */
[----:B------:R4:W-:Y:S01]  /*1ec20*/  MUFU.EX2 R175, R2 ;  /* 0x0000000200af7308 */ /* 0x0009e20000000800 */
[----:B------:R-:W-:Y:S02]  /*1ec30*/  FFMA.FTZ R3, R206, c[0x0][0x23c], -R92 ;  /* 0x00008f00ce037a23 */ /* 0x000fe4000001085c */
        /* <DEDUP_REMOVED lines=8> */
[----:B------:R-:W-:Y:S02]  /*1ecc0*/  IMAD.MOV.U32 R251, RZ, RZ, R244 ;  /* 0x000000fffffb7224 */ /* 0x000fe400078e00f4 */
[----:B------:R-:W-:Y:S02]  /*1ecd0*/  IMAD.MOV.U32 R244, RZ, RZ, R187 ;  /* 0x000000fffff47224 */ /* 0x000fe400078e00bb */
[----:B------:R-:W-:Y:S02]  /*1ece0*/  IMAD.MOV.U32 R187, RZ, RZ, R184 ;  /* 0x000000ffffbb7224 */ /* 0x000fe400078e00b8 */
[----:B------:R-:W-:Y:S02]  /*1ecf0*/  IMAD.MOV.U32 R184, RZ, RZ, R190 ;  /* 0x000000ffffb87224 */ /* 0x000fe400078e00be */
[----:B----4-:R-:W-:Y:S02]  /*1ed00*/  FFMA.FTZ R2, R205, c[0x0][0x23c], -R100 ;  /* 0x00008f00cd027a23 */ /* 0x010fe40000010864 */
[----:B------:R-:W-:Y:S02]  /*1ed10*/  IMAD.MOV.U32 R190, RZ, RZ, R180 ;  /* 0x000000ffffbe7224 */ /* 0x000fe400078e00b4 */
[----:B------:R4:W-:Y:S01]  /*1ed20*/  MUFU.EX2 R246, R2 ;  /* 0x0000000200f67308 */ /* 0x0009e20000000800 */
        /* <DEDUP_REMOVED lines=51> */
[----:B----4-:R-:W-:Y:S02]  /*1f060*/  FFMA.FTZ R2, R203, c[0x0][0x23c], -R100 ;  /* 0x00008f00cb027a23 */ /* 0x010fe40000010864 */
        /* <DEDUP_REMOVED lines=8> */
[----:B------:R3:W5:Y:S01]  /*1f0f0*/  LDL.LU R229, [R1+0x100] ;  /* 0x0001000001e57983 */ /* 0x0007620000300800 */
[----:B--2---:R-:W-:Y:S02]  /*1f100*/  FFMA.FTZ R3, R226, c[0x0][0x23c], -R92 ;  /* 0x00008f00e2037a23 */ /* 0x004fe4000001085c */
[----:B------:R-:W-:Y:S01]  /*1f110*/  IMAD.MOV.U32 R103, RZ, RZ, R205 ;  /* 0x000000ffff677224 */ /* 0x000fe200078e00cd */
[----:B------:R3:W5:Y:S01]  /*1f120*/  LDL.LU R228, [R1+0xfc] ;  /* 0x0000fc0001e47983 */ /* 0x0007620000300800 */
[----:B------:R-:W-:Y:S01]  /*1f130*/  IMAD.MOV.U32 R93, RZ, RZ, R210 ;  /* 0x000000ffff5d7224 */ /* 0x000fe200078e00d2 */
[----:B------:R-:W-:Y:S01]  /*1f140*/  MUFU.EX2 R205, R109 ;  /* 0x0000006d00cd7308 */ /* 0x000fe20000000800 */
[----:B------:R-:W-:Y:S01]  /*1f150*/  IMAD.MOV.U32 R104, RZ, RZ, R206 ;  /* 0x000000ffff687224 */ /* 0x000fe200078e00ce */
[----:B------:R3:W5:Y:S01]  /*1f160*/  LDL.LU R227, [R1+0xf8] ;  /* 0x0000f80001e37983 */ /* 0x0007620000300800 */
[----:B------:R-:W-:Y:S02]  /*1f170*/  IMAD.MOV.U32 R96, RZ, RZ, R204 ;  /* 0x000000ffff607224 */ /* 0x000fe400078e00cc */
[----:B------:R-:W-:Y:S01]  /*1f180*/  IMAD.MOV.U32 R201, RZ, RZ, R203 ;  /* 0x000000ffffc97224 */ /* 0x000fe200078e00cb */
[----:B------:R3:W5:Y:S01]  /*1f190*/  LDL.LU R226, [R1+0xf4] ;  /* 0x0000f40001e27983 */ /* 0x0007620000300800 */
[----:B------:R-:W-:Y:S01]  /*1f1a0*/  IMAD.MOV.U32 R95, RZ, RZ, R96 ;  /* 0x000000ffff5f7224 */ /* 0x000fe200078e0060 */
[----:B------:R-:W-:Y:S01]  /*1f1b0*/  MOV R96, R185 ;  /* 0x000000b900607202 */ /* 0x000fe20000000f00 */
[----:B----4-:R-:W-:Y:S01]  /*1f1c0*/  FFMA.FTZ R2, R202, c[0x0][0x23c], -R100 ;  /* 0x00008f00ca027a23 */ /* 0x010fe20000010864 */
[----:B------:R2:W-:Y:S01]  /*1f1d0*/  MUFU.EX2 R206, R108 ;  /* 0x0000006c00ce7308 */ /* 0x0005e20000000800 */
[----:B------:R-:W-:Y:S09]  /*1f1e0*/  IMAD.MOV.U32 R185, RZ, RZ, R222 ;  /* 0x000000ffffb97224 */ /* 0x000ff200078e00de */
[----:B------:R4:W1:Y:S10]  /*1f1f0*/  MUFU.EX2 R251, R2 ;  /* 0x0000000200fb7308 */ /* 0x0008740000000800 */
[----:B------:R-:W-:Y:S01]  /*1f200*/  MUFU.EX2 R210, R106 ;  /* 0x0000006a00d27308 */ /* 0x000fe20000000800 */
[----:B--2---:R-:W-:Y:S02]  /*1f210*/  IMAD.MOV.U32 R108, RZ, RZ, R245 ;  /* 0x000000ffff6c7224 */ /* 0x004fe400078e00f5 */
[----:B------:R-:W-:Y:S02]  /*1f220*/  IMAD.MOV.U32 R245, RZ, RZ, R180 ;  /* 0x000000fffff57224 */ /* 0x000fe400078e00b4 */
[----:B------:R-:W-:Y:S05]  /*1f230*/  IMAD.MOV.U32 R180, RZ, RZ, R170 ;  /* 0x000000ffffb47224 */ /* 0x000fea00078e00aa */
[----:B------:R2:W-:Y:S01]  /*1f240*/  MUFU.EX2 R204, R107 ;  /* 0x0000006b00cc7308 */ /* 0x0005e20000000800 */
[----:B------:R-:W-:Y:S02]  /*1f250*/  IMAD.MOV.U32 R170, RZ, RZ, R162 ;  /* 0x000000ffffaa7224 */ /* 0x000fe400078e00a2 */
[--C-:B------:R-:W-:Y:S02]  /*1f260*/  FFMA.FTZ R162, R128, c[0x0][0x23c], -R92.reuse ;  /* 0x00008f0080a27a23 */ /* 0x100fe4000001085c */
[----:B----4-:R-:W-:Y:S02]  /*1f270*/  FFMA.FTZ R2, R103, c[0x0][0x23c], -R92 ;  /* 0x00008f0067027a23 */ /* 0x010fe4000001085c */
[----:B------:R-:W-:Y:S02]  /*1f280*/  IMAD.MOV.U32 R103, RZ, RZ, R104 ;  /* 0x000000ffff677224 */ /* 0x000fe400078e0068 */
[----:B------:R-:W-:Y:S01]  /*1f290*/  IMAD.MOV.U32 R104, RZ, RZ, R93 ;  /* 0x000000ffff687224 */ /* 0x000fe200078e005d */
[----:B------:R4:W-:Y:S01]  /*1f2a0*/  MUFU.EX2 R202, R111 ;  /* 0x0000006f00ca7308 */ /* 0x0009e20000000800 */
[----:B------:R-:W-:Y:S02]  /*1f2b0*/  FFMA.FTZ R93, R225, c[0x0][0x23c], -R92 ;  /* 0x00008f00e15d7a23 */ /* 0x000fe4000001085c */
[----:B------:R3:W5:Y:S01]  /*1f2c0*/  LDL.LU R225, [R1+0xf0] ;  /* 0x0000f00001e17983 */ /* 0x0007620000300800 */
[----:B------:R-:W-:Y:S02]  /*1f2d0*/  IMAD.MOV.U32 R99, RZ, RZ, R103 ;  /* 0x000000ffff637224 */ /* 0x000fe400078e0067 */
[----:B------:R-:W-:Y:S02]  /*1f2e0*/  IMAD.MOV.U32 R103, RZ, RZ, R104 ;  /* 0x000000ffff677224 */ /* 0x000fe400078e0068 */
[----:B------:R-:W-:Y:S02]  /*1f2f0*/  IMAD.MOV.U32 R104, RZ, RZ, R94 ;  /* 0x000000ffff687224 */ /* 0x000fe400078e005e */
[----:B------:R-:W-:Y:S01]  /*1f300*/  FFMA.FTZ R94, R224, c[0x0][0x23c], -R92 ;  /* 0x00008f00e05e7a23 */ /* 0x000fe2000001085c */
[----:B------:R1:W-:Y:S01]  /*1f310*/  MUFU.EX2 R203, R110 ;  /* 0x0000006e00cb7308 */ /* 0x0003e20000000800 */
[----:B------:R3:W5:Y:S01]  /*1f320*/  LDL.LU R224, [R1+0xec] ;  /* 0x0000ec0001e07983 */ /* 0x0007620000300800 */
[----:B------:R-:W-:Y:S02]  /*1f330*/  IMAD.MOV.U32 R98, RZ, RZ, R99 ;  /* 0x000000ffff627224 */ /* 0x000fe400078e0063 */
[----:B------:R-:W-:Y:S01]  /*1f340*/  IMAD.MOV.U32 R99, RZ, RZ, R201 ;  /* 0x000000ffff637224 */ /* 0x000fe200078e00c9 */
[----:B------:R3:W5:Y:S01]  /*1f350*/  LDL.LU R223, [R1+0xe8] ;  /* 0x0000e80001df7983 */ /* 0x0007620000300800 */
[----:B--2---:R-:W-:Y:S02]  /*1f360*/  IMAD.MOV.U32 R107, RZ, RZ, R96 ;  /* 0x000000ffff6b7224 */ /* 0x004fe400078e0060 */
[----:B------:R-:W-:Y:S01]  /*1f370*/  IMAD.MOV.U32 R102, RZ, RZ, R99 ;  /* 0x000000ffff667224 */ /* 0x000fe200078e0063 */
[----:B------:R3:W5:Y:S01]  /*1f380*/  LDL.LU R222, [R1+0xe4] ;  /* 0x0000e40001de7983 */ /* 0x0007620000300800 */
[----:B------:R-:W-:Y:S01]  /*1f390*/  FFMA.FTZ R99, R221, c[0x0][0x23c], -R92 ;  /* 0x00008f00dd637a23 */ /* 0x000fe2000001085c */
[----:B------:R2:W-:Y:S01]  /*1f3a0*/  MUFU.EX2 R201, R112 ;  /* 0x0000007000c97308 */ /* 0x0005e20000000800 */
[----:B------:R-:W-:Y:S01]  /*1f3b0*/  IMAD.MOV.U32 R109, RZ, RZ, R102 ;  /* 0x000000ffff6d7224 */ /* 0x000fe200078e0066 */
[----:B------:R3:W5:Y:S01]  /*1f3c0*/  LDL.LU R221, [R1+0xe0] ;  /* 0x0000e00001dd7983 */ /* 0x0007620000300800 */
[----:B------:R-:W-:Y:S02]  /*1f3d0*/  FFMA.FTZ R102, R135, c[0x0][0x23c], -R92 ;  /* 0x00008f0087667a23 */ /* 0x000fe4000001085c */
[----:B------:R-:W-:Y:S01]  /*1f3e0*/  IMAD.MOV.U32 R106, RZ, RZ, R109 ;  /* 0x000000ffff6a7224 */ /* 0x000fe200078e006d */
[----:B------:R3:W5:Y:S01]  /*1f3f0*/  LDL.LU R220, [R1+0xdc] ;  /* 0x0000dc0001dc7983 */ /* 0x0007620000300800 */
[----:B------:R-:W-:Y:S02]  /*1f400*/  IMAD.MOV.U32 R96, RZ, RZ, R190 ;  /* 0x000000ffff607224 */ /* 0x000fe400078e00be */
[----:B------:R-:W-:Y:S01]  /*1f410*/  IMAD.MOV.U32 R190, RZ, RZ, R171 ;  /* 0x000000ffffbe7224 */ /* 0x000fe200078e00ab */
[----:B------:R3:W5:Y:S01]  /*1f420*/  LDL.LU R135, [R1+0xd8] ;  /* 0x0000d80001877983 */ /* 0x0007620000300800 */
[----:B----4-:R-:W-:Y:S02]  /*1f430*/  IMAD.MOV.U32 R111, RZ, RZ, R107 ;  /* 0x000000ffff6f7224 */ /* 0x010fe400078e006b */
[----:B------:R-:W-:Y:S01]  /*1f440*/  IMAD.MOV.U32 R107, RZ, RZ, R245 ;  /* 0x000000ffff6b7224 */ /* 0x000fe200078e00f5 */
[----:B------:R-:W4:Y:S01]  /*1f450*/  LDL.LU R76, [R1+0xa0] ;  /* 0x0000a000014c7983 */ /* 0x000f220000300800 */
[----:B------:R-:W-:Y:S02]  /*1f460*/  IMAD.MOV.U32 R245, RZ, RZ, R190 ;  /* 0x000000fffff57224 */ /* 0x000fe400078e00be */
[----:B------:R-:W-:Y:S01]  /*1f470*/  IMAD.MOV.U32 R128, RZ, RZ, R170 ;  /* 0x000000ffff807224 */ /* 0x000fe200078e00aa */
[----:B------:R-:W3:Y:S01]  /*1f480*/  LDL.LU R80, [R1+0xa4] ;  /* 0x0000a40001507983 */ /* 0x000ee20000300800 */
[----:B------:R-:W-:Y:S01]  /*1f490*/  IMAD.MOV.U32 R109, RZ, RZ, R191 ;  /* 0x000000ffff6d7224 */ /* 0x000fe200078e00bf */
[----:B------:R-:W-:Y:S01]  /*1f4a0*/  MUFU.EX2 R170, R93 ;  /* 0x0000005d00aa7308 */ /* 0x000fe20000000800 */
[----:B------:R-:W-:Y:S02]  /*1f4b0*/  IMAD.MOV.U32 R171, RZ, RZ, R163 ;  /* 0x000000ffffab7224 */ /* 0x000fe400078e00a3 */
[----:B-1----:R-:W-:Y:S02]  /*1f4c0*/  IMAD.MOV.U32 R110, RZ, RZ, R109 ;  /* 0x000000ffff6e7224 */ /* 0x002fe400078e006d */
[----:B--2---:R-:W-:Y:S02]  /*1f4d0*/  IMAD.MOV.U32 R112, RZ, RZ, R106 ;  /* 0x000000ffff707224 */ /* 0x004fe400078e006a */
[----:B------:R-:W-:Y:S02]  /*1f4e0*/  IMAD.MOV.U32 R106, RZ, RZ, R180 ;  /* 0x000000ffff6a7224 */ /* 0x000fe400078e00b4 */
[----:B------:R-:W-:Y:S01]  /*1f4f0*/  IMAD.MOV.U32 R180, RZ, RZ, R172 ;  /* 0x000000ffffb47224 */ /* 0x000fe200078e00ac */
[----:B------:R1:W-:Y:S01]  /*1f500*/  MUFU.EX2 R191, R113 ;  /* 0x0000007100bf7308 */ /* 0x0003e20000000800 */
[----:B------:R-:W-:Y:S02]  /*1f510*/  IMAD.MOV.U32 R109, RZ, RZ, R171 ;  /* 0x000000ffff6d7224 */ /* 0x000fe400078e00ab */
[--C-:B------:R-:W-:Y:S01]  /*1f520*/  FFMA.FTZ R163, R127, c[0x0][0x23c], -R92.reuse ;  /* 0x00008f007fa37a23 */ /* 0x100fe2000001085c */
[----:B------:R-:W-:Y:S01]  /*1f530*/  MOV R127, R186 ;  /* 0x000000ba007f7202 */ /* 0x000fe20000000f00 */
[--C-:B------:R-:W-:Y:S02]  /*1f540*/  FFMA.FTZ R98, R98, c[0x0][0x23c], -R92.reuse ;  /* 0x00008f0062627a23 */ /* 0x100fe4000001085c */
[--C-:B------:R-:W-:Y:S02]  /*1f550*/  FFMA.FTZ R103, R103, c[0x0][0x23c], -R92.reuse ;  /* 0x00008f0067677a23 */ /* 0x100fe4000001085c */
[----:B------:R-:W-:Y:S01]  /*1f560*/  FFMA.FTZ R104, R104, c[0x0][0x23c], -R92 ;  /* 0x00008f0068687a23 */ /* 0x000fe2000001085c */
[----:B------:R2:W-:Y:S10]  /*1f570*/  MUFU.EX2 R172, R2 ;  /* 0x0000000200ac7308 */ /* 0x0005f40000000800 */
[----:B------:R2:W2:Y:S01]  /*1f580*/  MUFU.EX2 R171, R3 ;  /* 0x0000000300ab7308 */ /* 0x0004a20000000800 */
[----:B-1----:R-:W-:Y:S02]  /*1f590*/  IMAD.MOV.U32 R113, RZ, RZ, R108 ;  /* 0x000000ffff717224 */ /* 0x002fe400078e006c */
[----:B------:R-:W-:Y:S02]  /*1f5a0*/  IMAD.MOV.U32 R108, RZ, RZ, R96 ;  /* 0x000000ffff6c7224 */ /* 0x000fe400078e0060 */
[----:B------:R-:W-:Y:S02]  /*1f5b0*/  FADD.FTZ R96, R124, R114 ;  /* 0x000000727c607221 */ /* 0x000fe40000010000 */
[----:B------:R-:W-:Y:S03]  /*1f5c0*/  IMAD.MOV.U32 R114, RZ, RZ, R189 ;  /* 0x000000ffff727224 */ /* 0x000fe600078e00bd */
[----:B------:R-:W-:Y:S01]  /*1f5d0*/  MUFU.EX2 R186, R131 ;  /* 0x0000008300ba7308 */ /* 0x000fe20000000800 */
[----:B------:R-:W-:Y:S02]  /*1f5e0*/  IMAD.MOV.U32 R124, RZ, RZ, R112 ;  /* 0x000000ffff7c7224 */ /* 0x000fe400078e0070 */
[----:B--2---:R-:W-:Y:S02]  /*1f5f0*/  FFMA.FTZ R2, R181, c[0x0][0x23c], -R100 ;  /* 0x00008f00b5027a23 */ /* 0x004fe40000010864 */
[----:B------:R-:W-:Y:S02]  /*1f600*/  IMAD.MOV.U32 R181, RZ, RZ, R168 ;  /* 0x000000ffffb57224 */ /* 0x000fe400078e00a8 */
[----:B------:R-:W-:Y:S03]  /*1f610*/  IMAD.MOV.U32 R112, RZ, RZ, R187 ;  /* 0x000000ffff707224 */ /* 0x000fe600078e00bb */
[----:B------:R1:W-:Y:S01]  /*1f620*/  MUFU.EX2 R168, R2 ;  /* 0x0000000200a87308 */ /* 0x0003e20000000800 */
[----:B------:R-:W-:Y:S02]  /*1f630*/  IMAD.MOV.U32 R3, RZ, RZ, R113 ;  /* 0x000000ffff037224 */ /* 0x000fe400078e0071 */
[----:B------:R-:W-:Y:S07]  /*1f640*/  IMAD.MOV.U32 R113, RZ, RZ, R95 ;  /* 0x000000ffff717224 */ /* 0x000fee00078e005f */
[----:B------:R-:W-:Y:S10]  /*1f650*/  MUFU.EX2 R189, R117 ;  /* 0x0000007500bd7308 */ /* 0x000ff40000000800 */
[----:B------:R2:W2:Y:S01]  /*1f660*/  MUFU.EX2 R190, R94 ;  /* 0x0000005e00be7308 */ /* 0x0004a20000000800 */
[--C-:B-1----:R-:W-:Y:S09]  /*1f670*/  FFMA.FTZ R2, R245, c[0x0][0x23c], -R100.reuse ;  /* 0x00008f00f5027a23 */ /* 0x102ff20000010864 */
[----:B------:R1:W1:Y:S10]  /*1f680*/  MUFU.EX2 R245, R2 ;  /* 0x0000000200f57308 */ /* 0x0002740000000800 */
[----:B------:R-:W-:Y:S01]  /*1f690*/  MUFU.EX2 R187, R126 ;  /* 0x0000007e00bb7308 */ /* 0x000fe20000000800 */
[----:B--2---:R-:W-:Y:S09]  /*1f6a0*/  LDSM.16.MT88.4 R92, [R219+0x9800] ;  /* 0x00980000db5c783b */ /* 0x004ff20000004200 */
[----:B------:R-:W-:Y:S01]  /*1f6b0*/  MUFU.EX2 R126, R208 ;  /* 0x000000d0007e7308 */ /* 0x000fe20000000800 */
[--C-:B-1----:R-:W-:Y:S09]  /*1f6c0*/  FFMA.FTZ R2, R169, c[0x0][0x23c], -R100.reuse ;  /* 0x00008f00a9027a23 */ /* 0x102ff20000010864 */
[----:B------:R1:W-:Y:S02]  /*1f6d0*/  MUFU.EX2 R169, R2 ;  /* 0x0000000200a97308 */ /* 0x0003e40000000800 */
[----:B-1----:R-:W-:Y:S02]  /*1f6e0*/  FFMA.FTZ R2, R128, c[0x0][0x23c], -R100 ;  /* 0x00008f0080027a23 */ /* 0x002fe40000010864 */
[----:B------:R-:W-:Y:S06]  /*1f6f0*/  IMAD.MOV.U32 R128, RZ, RZ, R188 ;  /* 0x000000ffff807224 */ /* 0x000fec00078e00bc */
[----:B------:R-:W-:Y:S10]  /*1f700*/  MUFU.EX2 R188, R122 ;  /* 0x0000007a00bc7308 */ /* 0x000ff40000000800 */
[----:B------:R-:W-:Y:S01]  /*1f710*/  MUFU.EX2 R122, R161 ;  /* 0x000000a1007a7308 */ /* 0x000fe20000000800 */
[----:B----4-:R-:W-:Y:S01]  /*1f720*/  FFMA.FTZ R69, R69, R76, R119 ;  /* 0x0000004c45457223 */ /* 0x010fe20000010077 */
[----:B------:R-:W-:Y:S01]  /*1f730*/  F2FP.BF16.PACK_AB R76, R145, R142 ;  /* 0x0000008e914c723e */ /* 0x000fe200000010ff */
[----:B------:R-:W-:Y:S02]  /*1f740*/  IMAD.MOV.U32 R119, RZ, RZ, R244 ;  /* 0x000000ffff777224 */ /* 0x000fe400078e00f4 */
[----:B------:R-:W-:Y:S05]  /*1f750*/  IMAD.MOV.U32 R244, RZ, RZ, R182 ;  /* 0x000000fffff47224 */ /* 0x000fea00078e00b6 */
[----:B------:R1:W2:Y:S01]  /*1f760*/  MUFU.EX2 R182, R2 ;  /* 0x0000000200b67308 */ /* 0x0002a20000000800 */
[----:B---3--:R-:W-:Y:S01]  /*1f770*/  FFMA.FTZ R68, R68, R80, R115 ;  /* 0x0000005044447223 */ /* 0x008fe20000010073 */
[-C--:B------:R-:W-:Y:S01]  /*1f780*/  HMMA.16816.F32.BF16 R4, R76, R84.reuse, R4 ;  /* 0x000000544c04723c */ /* 0x080fe20000041804 */
[----:B------:R-:W-:Y:S01]  /*1f790*/  F2FP.BF16.PACK_AB R80, R249, R193 ;  /* 0x000000c1f950723e */ /* 0x000fe200000010ff */
[----:B------:R-:W-:Y:S02]  /*1f7a0*/  IMAD.MOV.U32 R115, RZ, RZ, R184 ;  /* 0x000000ffff737224 */ /* 0x000fe400078e00b8 */
[----:B------:R-:W-:Y:S02]  /*1f7b0*/  FADD.FTZ R3, R3, R69 ;  /* 0x0000004503037221 */ /* 0x000fe40000010000 */
[----:B------:R-:W-:Y:S02]  /*1f7c0*/  IMAD.MOV.U32 R117, RZ, RZ, R115 ;  /* 0x000000ffff757224 */ /* 0x000fe400078e0073 */
[C---:B------:R-:W-:Y:S01]  /*1f7d0*/  HMMA.16816.F32.BF16 R8, R80.reuse, R84, R8 ;  /* 0x000000545008723c */ /* 0x040fe20000041808 */
[----:B------:R-:W-:Y:S03]  /*1f7e0*/  MUFU.EX2 R184, R129 ;  /* 0x0000008100b87308 */ /* 0x000fe60000000800 */
[----:B------:R-:W-:Y:S02]  /*1f7f0*/  IMAD.MOV.U32 R115, RZ, RZ, R106 ;  /* 0x000000ffff737224 */ /* 0x000fe400078e006a */
[----:B------:R-:W-:Y:S02]  /*1f800*/  IMAD.MOV.U32 R106, RZ, RZ, R132 ;  /* 0x000000ffff6a7224 */ /* 0x000fe400078e0084 */
[-C--:B------:R-:W-:Y:S03]  /*1f810*/  HMMA.16816.F32.BF16 R12, R80, R86.reuse, R12 ;  /* 0x00000056500c723c */ /* 0x080fe6000004180c */
[----:B------:R-:W-:Y:S01]  /*1f820*/  MUFU.EX2 R132, R101 ;  /* 0x0000006500847308 */ /* 0x000fe20000000800 */
[----:B-1----:R-:W-:Y:S04]  /*1f830*/  IMAD.MOV.U32 R2, RZ, RZ, R183 ;  /* 0x000000ffff027224 */ /* 0x002fe800078e00b7 */
[C---:B------:R-:W-:Y:S01]  /*1f840*/  HMMA.16816.F32.BF16 R16, R76.reuse, R86, R16 ;  /* 0x000000564c10723c */ /* 0x040fe20000041810 */
[----:B------:R-:W1:Y:S03]  /*1f850*/  LDSM.16.MT88.4 R84, [R217+0x9000] ;  /* 0x00900000d954783b */ /* 0x000e660000004200 */
[----:B------:R-:W-:Y:S01]  /*1f860*/  FADD.FTZ R2, R2, R68 ;  /* 0x0000004402027221 */ /* 0x000fe20000010000 */
[----:B------:R3:W-:Y:S01]  /*1f870*/  MUFU.EX2 R183, R118 ;  /* 0x0000007600b77308 */ /* 0x0007e20000000800 */
[----:B------:R-:W-:Y:S02]  /*1f880*/  FADD.FTZ R68, R185, R96 ;  /* 0x00000060b9447221 */ /* 0x000fe40000010000 */
[-C--:B------:R-:W-:Y:S04]  /*1f890*/  HMMA.16816.F32.BF16 R20, R76, R88.reuse, R20 ;  /* 0x000000584c14723c */ /* 0x080fe80000041814 */
[----:B------:R-:W-:Y:S02]  /*1f8a0*/  FADD.FTZ R68, R114, R68 ;  /* 0x0000004472447221 */ /* 0x000fe40000010000 */
[----:B------:R-:W-:Y:S01]  /*1f8b0*/  IMAD.MOV.U32 R114, RZ, RZ, R111 ;  /* 0x000000ffff727224 */ /* 0x000fe200078e006f */
[----:B------:R-:W-:Y:S01]  /*1f8c0*/  MUFU.EX2 R185, R130 ;  /* 0x0000008200b97308 */ /* 0x000fe20000000800 */
[C---:B------:R-:W-:Y:S01]  /*1f8d0*/  HMMA.16816.F32.BF16 R24, R80.reuse, R88, R24 ;  /* 0x000000585018723c */ /* 0x040fe20000041818 */
[----:B------:R-:W-:Y:S03]  /*1f8e0*/  IMAD.MOV.U32 R111, RZ, RZ, R133 ;  /* 0x000000ffff6f7224 */ /* 0x000fe600078e0085 */
[----:B------:R-:W-:Y:S04]  /*1f8f0*/  FADD.FTZ R68, R120, R68 ;  /* 0x0000004478447221 */ /* 0x000fe80000010000 */
[-C--:B------:R-:W-:Y:S01]  /*1f900*/  HMMA.16816.F32.BF16 R28, R80, R90.reuse, R28 ;  /* 0x0000005a501c723c */ /* 0x080fe2000004181c */
[----:B------:R-:W-:Y:S03]  /*1f910*/  MUFU.EX2 R133, R99 ;  /* 0x0000006300857308 */ /* 0x000fe60000000800 */
[----:B------:R-:W-:Y:S02]  /*1f920*/  FADD.FTZ R68, R125, R68 ;  /* 0x000000447d447221 */ /* 0x000fe40000010000 */
[----:B---3--:R-:W-:Y:S02]  /*1f930*/  IMAD.MOV.U32 R118, RZ, RZ, R181 ;  /* 0x000000ffff767224 */ /* 0x008fe400078e00b5 */
[C---:B------:R-:W-:Y:S01]  /*1f940*/  HMMA.16816.F32.BF16 R32, R76.reuse, R90, R32 ;  /* 0x0000005a4c20723c */ /* 0x040fe20000041820 */
[----:B------:R-:W3:Y:S02]  /*1f950*/  LDSM.16.MT88.4 R88, [R218+0x9000] ;  /* 0x00900000da58783b */ /* 0x000ee40000004200 */
[----:B------:R-:W-:Y:S01]  /*1f960*/  MUFU.EX2 R120, R160 ;  /* 0x000000a000787308 */ /* 0x000fe20000000800 */
[----:B------:R-:W-:Y:S02]  /*1f970*/  FADD.FTZ R69, R118, R3 ;  /* 0x0000000376457221 */ /* 0x000fe40000010000 */
[----:B------:R-:W-:Y:S02]  /*1f980*/  FADD.FTZ R3, R124, R2 ;  /* 0x000000027c037221 */ /* 0x000fe40000010000 */
[----:B------:R-:W-:Y:S01]  /*1f990*/  FFMA.FTZ R2, R117, c[0x0][0x23c], -R100 ;  /* 0x00008f0075027a23 */ /* 0x000fe20000010864 */
[-C--:B-1----:R-:W-:Y:S03]  /*1f9a0*/  HMMA.16816.F32.BF16 R36, R76, R84.reuse, R36 ;  /* 0x000000544c24723c */ /* 0x082fe60000041824 */
[----:B------:R-:W-:Y:S01]  /*1f9b0*/  IMAD.MOV.U32 R118, RZ, RZ, R119 ;  /* 0x000000ffff767224 */ /* 0x000fe200078e0077 */
[----:B------:R1:W-:Y:S01]  /*1f9c0*/  MUFU.EX2 R131, R2 ;  /* 0x0000000200837308 */ /* 0x0003e20000000800 */
[----:B------:R-:W-:Y:S02]  /*1f9d0*/  FADD.FTZ R68, R140, R68 ;  /* 0x000000448c447221 */ /* 0x000fe40000010000 */
[----:B------:R-:W-:Y:S01]  /*1f9e0*/  IMAD.MOV.U32 R124, RZ, RZ, R113 ;  /* 0x000000ffff7c7224 */ /* 0x000fe200078e0071 */
[C---:B------:R-:W-:Y:S01]  /*1f9f0*/  HMMA.16816.F32.BF16 R40, R80.reuse, R84, R40 ;  /* 0x000000545028723c */ /* 0x040fe20000041828 */
[----:B------:R-:W-:Y:S03]  /*1fa00*/  FADD.FTZ R68, R143, R68 ;  /* 0x000000448f447221 */ /* 0x000fe60000010000 */
[----:B------:R-:W-:Y:S02]  /*1fa10*/  IMAD.MOV.U32 R113, RZ, RZ, R110 ;  /* 0x000000ffff717224 */ /* 0x000fe400078e006e */
[----:B------:R-:W-:Y:S01]  /*1fa20*/  IMAD.MOV.U32 R110, RZ, RZ, R134 ;  /* 0x000000ffff6e7224 */ /* 0x000fe200078e0086 */
[----:B------:R-:W-:Y:S01]  /*1fa30*/  MUFU.EX2 R181, R116 ;  /* 0x0000007400b57308 */ /* 0x000fe20000000800 */
[-C--:B------:R-:W-:Y:S01]  /*1fa40*/  HMMA.16816.F32.BF16 R44, R80, R86.reuse, R44 ;  /* 0x00000056502c723c */ /* 0x080fe2000004182c */
[----:B------:R-:W-:Y:S03]  /*1fa50*/  FADD.FTZ R68, R142, R68 ;  /* 0x000000448e447221 */ /* 0x000fe60000010000 */
[----:B------:R-:W-:Y:S02]  /*1fa60*/  IMAD.MOV.U32 R119, RZ, RZ, R109 ;  /* 0x000000ffff777224 */ /* 0x000fe400078e006d */
[----:B------:R-:W-:Y:S02]  /*1fa70*/  FADD.FTZ R68, R145, R68 ;  /* 0x0000004491447221 */ /* 0x000fe40000010000 */
[C---:B------:R-:W-:Y:S01]  /*1fa80*/  HMMA.16816.F32.BF16 R48, R76.reuse, R86, R48 ;  /* 0x000000564c30723c */ /* 0x040fe20000041830 */
[----:B------:R-:W4:Y:S01]  /*1fa90*/  LDSM.16.MT88.4 R84, [R216+0x9800] ;  /* 0x00980000d854783b */ /* 0x000f220000004200 */
[----:B------:R-:W-:Y:S02]  /*1faa0*/  MUFU.EX2 R134, R98 ;  /* 0x0000006200867308 */ /* 0x000fe40000000800 */
[----:B-1----:R-:W-:Y:S02]  /*1fab0*/  FFMA.FTZ R2, R118, c[0x0][0x23c], -R100 ;  /* 0x00008f0076027a23 */ /* 0x002fe40000010864 */
[----:B------:R-:W-:Y:S02]  /*1fac0*/  IMAD.MOV.U32 R118, RZ, RZ, R124 ;  /* 0x000000ffff767224 */ /* 0x000fe400078e007c */
[-C--:B---3--:R-:W-:Y:S01]  /*1fad0*/  HMMA.16816.F32.BF16 R52, R76, R88.reuse, R52 ;  /* 0x000000584c34723c */ /* 0x088fe20000041834 */
[----:B------:R-:W-:Y:S03]  /*1fae0*/  IMAD.MOV.U32 R109, RZ, RZ, R180 ;  /* 0x000000ffff6d7224 */ /* 0x000fe600078e00b4 */
[----:B------:R1:W-:Y:S01]  /*1faf0*/  MUFU.EX2 R130, R2 ;  /* 0x0000000200827308 */ /* 0x0003e20000000800 */
[----:B------:R-:W-:Y:S02]  /*1fb00*/  IMAD.MOV.U32 R124, RZ, RZ, R114 ;  /* 0x000000ffff7c7224 */ /* 0x000fe400078e0072 */
[----:B------:R-:W-:Y:S01]  /*1fb10*/  IMAD.MOV.U32 R114, RZ, RZ, R115 ;  /* 0x000000ffff727224 */ /* 0x000fe200078e0073 */
[C---:B------:R-:W-:Y:S01]  /*1fb20*/  HMMA.16816.F32.BF16 R56, R80.reuse, R88, R56 ;  /* 0x000000585038723c */ /* 0x040fe20000041838 */
[----:B------:R-:W-:Y:S03]  /*1fb30*/  FADD.FTZ R3, R124, R3 ;  /* 0x000000037c037221 */ /* 0x000fe60000010000 */
[----:B------:R-:W-:Y:S02]  /*1fb40*/  IMAD.MOV.U32 R115, RZ, RZ, R119 ;  /* 0x000000ffff737224 */ /* 0x000fe400078e0077 */
[----:B------:R3:W2:Y:S01]  /*1fb50*/  MUFU.EX2 R180, R97 ;  /* 0x0000006100b47308 */ /* 0x0006a20000000800 */
[----:B------:R-:W-:Y:S01]  /*1fb60*/  IMAD.MOV.U32 R119, RZ, RZ, R127 ;  /* 0x000000ffff777224 */ /* 0x000fe200078e007f */
[-C--:B------:R-:W-:Y:S01]  /*1fb70*/  HMMA.16816.F32.BF16 R60, R80, R90.reuse, R60 ;  /* 0x0000005a503c723c */ /* 0x080fe2000004183c */
[----:B------:R-:W-:Y:S06]  /*1fb80*/  IMAD.MOV.U32 R208, RZ, RZ, R113 ;  /* 0x000000ffffd07224 */ /* 0x000fec00078e0071 */
[----:B------:R-:W-:Y:S01]  /*1fb90*/  F2FP.BF16.PACK_AB R80, R164, R198 ;  /* 0x000000c6a450723e */ /* 0x000fe200000010ff */
[----:B------:R-:W-:Y:S01]  /*1fba0*/  HMMA.16816.F32.BF16 R64, R76, R90, R64 ;  /* 0x0000005a4c40723c */ /* 0x000fe20000041840 */
[----:B------:R-:W-:Y:S01]  /*1fbb0*/  F2FP.BF16.PACK_AB R82, R211, R175 ;  /* 0x000000afd352723e */ /* 0x000fe200000010ff */
[----:B------:R-:W2:Y:S01]  /*1fbc0*/  LDSM.16.MT88.4 R88, [R217+0x9800] ;  /* 0x00980000d958783b */ /* 0x000ea20000004200 */
[----:B------:R-:W-:Y:S01]  /*1fbd0*/  MUFU.EX2 R124, R146 ;  /* 0x00000092007c7308 */ /* 0x000fe20000000800 */
[--C-:B-1----:R-:W-:Y:S01]  /*1fbe0*/  FFMA.FTZ R2, R244, c[0x0][0x23c], -R100.reuse ;  /* 0x00008f00f4027a23 */ /* 0x102fe20000010864 */
[----:B------:R-:W-:Y:S02]  /*1fbf0*/  F2FP.BF16.PACK_AB R81, R173, R246 ;  /* 0x000000f6ad51723e */ /* 0x000fe400000010ff */
[----:B------:R-:W-:Y:S02]  /*1fc00*/  F2FP.BF16.PACK_AB R76, R152, R150 ;  /* 0x00000096984c723e */ /* 0x000fe400000010ff */
[----:B------:R-:W-:Y:S03]  /*1fc10*/  F2FP.BF16.PACK_AB R77, R151, R149 ;  /* 0x00000095974d723e */ /* 0x000fe600000010ff */
[----:B------:R-:W-:Y:S01]  /*1fc20*/  F2FP.BF16.PACK_AB R78, R215, R214 ;  /* 0x000000d6d74e723e */ /* 0x000fe200000010ff */
[----:B------:R1:W-:Y:S01]  /*1fc30*/  MUFU.EX2 R244, R2 ;  /* 0x0000000200f47308 */ /* 0x0003e20000000800 */
[----:B------:R-:W-:Y:S01]  /*1fc40*/  F2FP.BF16.PACK_AB R79, R212, R213 ;  /* 0x000000d5d44f723e */ /* 0x000fe200000010ff */
[----:B---3--:R-:W-:Y:S01]  /*1fc50*/  LDSM.16.MT88.4 R96, [R217+0xa000] ;  /* 0x00a00000d960783b */ /* 0x008fe20000004200 */
[----:B------:R-:W-:Y:S05]  /*1fc60*/  F2FP.BF16.PACK_AB R83, R251, R174 ;  /* 0x000000aefb53723e */ /* 0x000fea00000010ff */
[-C--:B----4-:R-:W-:Y:S02]  /*1fc70*/  HMMA.16816.F32.BF16 R4, R76, R84.reuse, R4 ;  /* 0x000000544c04723c */ /* 0x090fe40000041804 */
[----:B------:R3:W-:Y:S06]  /*1fc80*/  MUFU.EX2 R127, R157 ;  /* 0x0000009d007f7308 */ /* 0x0007ec0000000800 */
[C---:B------:R-:W-:Y:S04]  /*1fc90*/  HMMA.16816.F32.BF16 R8, R80.reuse, R84, R8 ;  /* 0x000000545008723c */ /* 0x040fe80000041808 */
[----:B------:R-:W-:Y:S04]  /*1fca0*/  MUFU.EX2 R116, R105 ;  /* 0x0000006900747308 */ /* 0x000fe80000000800 */
[-C--:B------:R-:W-:Y:S01]  /*1fcb0*/  HMMA.16816.F32.BF16 R12, R80, R86.reuse, R12 ;  /* 0x00000056500c723c */ /* 0x080fe2000004180c */
[----:B-1----:R-:W-:Y:S05]  /*1fcc0*/  FFMA.FTZ R2, R128, c[0x0][0x23c], -R100 ;  /* 0x00008f0080027a23 */ /* 0x002fea0000010864 */
[----:B------:R1:W4:Y:S02]  /*1fcd0*/  MUFU.EX2 R129, R2 ;  /* 0x0000000200817308 */ /* 0x0003240000000800 */
[C---:B------:R-:W-:Y:S01]  /*1fce0*/  HMMA.16816.F32.BF16 R16, R76.reuse, R86, R16 ;  /* 0x000000564c10723c */ /* 0x040fe20000041810 */
[----:B------:R-:W4:Y:S03]  /*1fcf0*/  LDSM.16.MT88.4 R84, [R218+0x9800] ;  /* 0x00980000da54783b */ /* 0x000f260000004200 */
[----:B---3--:R-:W-:Y:S04]  /*1fd00*/  IMAD.MOV.U32 R157, RZ, RZ, R111 ;  /* 0x000000ffff9d7224 */ /* 0x008fe800078e006f */
[-C--:B------:R-:W-:Y:S01]  /*1fd10*/  HMMA.16816.F32.BF16 R20, R76, R92.reuse, R20 ;  /* 0x0000005c4c14723c */ /* 0x080fe20000041814 */
[----:B------:R-:W-:Y:S07]  /*1fd20*/  MUFU.EX2 R111, R176 ;  /* 0x000000b0006f7308 */ /* 0x000fee0000000800 */
[C---:B------:R-:W-:Y:S03]  /*1fd30*/  HMMA.16816.F32.BF16 R24, R80.reuse, R92, R24 ;  /* 0x0000005c5018723c */ /* 0x040fe60000041818 */
[----:B------:R-:W-:Y:S01]  /*1fd40*/  MUFU.EX2 R105, R75 ;  /* 0x0000004b00697308 */ /* 0x000fe20000000800 */
[----:B-1----:R-:W-:Y:S04]  /*1fd50*/  FADD.FTZ R2, R118, R69 ;  /* 0x0000004576027221 */ /* 0x002fe80000010000 */
[-C--:B------:R-:W-:Y:S01]  /*1fd60*/  HMMA.16816.F32.BF16 R28, R80, R94.reuse, R28 ;  /* 0x0000005e501c723c */ /* 0x080fe2000004181c */
[----:B------:R-:W3:Y:S03]  /*1fd70*/  LDL.LU R69, [R1+0xa8] ;  /* 0x0000a80001457983 */ /* 0x000ee60000300800 */
[----:B------:R-:W-:Y:S01]  /*1fd80*/  FADD.FTZ R101, R121, R2 ;  /* 0x0000000279657221 */ /* 0x000fe20000010000 */
[----:B------:R1:W-:Y:S01]  /*1fd90*/  MUFU.EX2 R128, R209 ;  /* 0x000000d100807308 */ /* 0x0003e20000000800 */
[----:B------:R-:W-:Y:S02]  /*1fda0*/  FADD.FTZ R2, R123, R3 ;  /* 0x000000037b027221 */ /* 0x000fe40000010000 */
[C---:B------:R-:W-:Y:S01]  /*1fdb0*/  HMMA.16816.F32.BF16 R32, R76.reuse, R94, R32 ;  /* 0x0000005e4c20723c */ /* 0x040fe20000041820 */
[----:B------:R-:W4:Y:S03]  /*1fdc0*/  LDSM.16.MT88.4 R92, [R216+0xa000] ;  /* 0x00a00000d85c783b */ /* 0x000f260000004200 */
[----:B------:R-:W-:Y:S03]  /*1fdd0*/  FADD.FTZ R3, R138, R101 ;  /* 0x000000658a037221 */ /* 0x000fe60000010000 */
[----:B------:R-:W-:Y:S01]  /*1fde0*/  MUFU.EX2 R123, R159 ;  /* 0x0000009f007b7308 */ /* 0x000fe20000000800 */
[-C--:B--2---:R-:W-:Y:S01]  /*1fdf0*/  HMMA.16816.F32.BF16 R36, R76, R88.reuse, R36 ;  /* 0x000000584c24723c */ /* 0x084fe20000041824 */
[----:B------:R-:W-:Y:S04]  /*1fe00*/  FADD.FTZ R3, R139, R3 ;  /* 0x000000038b037221 */ /* 0x000fe80000010000 */
[----:B------:R-:W-:Y:S03]  /*1fe10*/  FADD.FTZ R3, R147, R3 ;  /* 0x0000000393037221 */ /* 0x000fe60000010000 */
[C---:B------:R-:W-:Y:S01]  /*1fe20*/  HMMA.16816.F32.BF16 R40, R80.reuse, R88, R40 ;  /* 0x000000585028723c */ /* 0x040fe20000041828 */
[----:B------:R-:W-:Y:S01]  /*1fe30*/  FADD.FTZ R3, R141, R3 ;  /* 0x000000038d037221 */ /* 0x000fe20000010000 */
[----:B------:R-:W-:Y:S02]  /*1fe40*/  MUFU.EX2 R121, R158 ;  /* 0x0000009e00797308 */ /* 0x000fe40000000800 */
[----:B-1----:R-:W-:Y:S04]  /*1fe50*/  IMAD.MOV.U32 R209, RZ, RZ, R119 ;  /* 0x000000ffffd17224 */ /* 0x002fe800078e0077 */
[-C--:B------:R-:W-:Y:S04]  /*1fe60*/  HMMA.16816.F32.BF16 R44, R80, R90.reuse, R44 ;  /* 0x0000005a502c723c */ /* 0x080fe8000004182c */
[----:B------:R1:W-:Y:S04]  /*1fe70*/  MUFU.EX2 R119, R102 ;  /* 0x0000006600777308 */ /* 0x0003e80000000800 */
[C---:B------:R-:W-:Y:S01]  /*1fe80*/  HMMA.16816.F32.BF16 R48, R76.reuse, R90, R48 ;  /* 0x0000005a4c30723c */ /* 0x040fe20000041830 */
[----:B------:R-:W2:Y:S05]  /*1fe90*/  LDSM.16.MT88.4 R88, [R219+0xa000] ;  /* 0x00a00000db58783b */ /* 0x000eaa0000004200 */
[----:B------:R-:W2:Y:S02]  /*1fea0*/  MUFU.EX2 R118, R103 ;  /* 0x0000006700767308 */ /* 0x000ea40000000800 */
[-C--:B----4-:R-:W-:Y:S08]  /*1feb0*/  HMMA.16816.F32.BF16 R52, R76, R84.reuse, R52 ;  /* 0x000000544c34723c */ /* 0x090ff00000041834 */
[C---:B------:R-:W-:Y:S01]  /*1fec0*/  HMMA.16816.F32.BF16 R56, R80.reuse, R84, R56 ;  /* 0x000000545038723c */ /* 0x040fe20000041838 */
[----:B------:R-:W4:Y:S03]  /*1fed0*/  MUFU.EX2 R117, R104 ;  /* 0x0000006800757308 */ /* 0x000f260000000800 */
[----:B-1----:R-:W-:Y:S04]  /*1fee0*/  FFMA.FTZ R102, R106, c[0x0][0x23c], -R100 ;  /* 0x00008f006a667a23 */ /* 0x002fe80000010864 */
[-C--:B------:R-:W-:Y:S03]  /*1fef0*/  HMMA.16816.F32.BF16 R60, R80, R86.reuse, R60 ;  /* 0x00000056503c723c */ /* 0x080fe6000004183c */
[----:B------:R-:W-:Y:S04]  /*1ff00*/  MUFU.EX2 R106, R177 ;  /* 0x000000b1006a7308 */ /* 0x000fe80000000800 */
[----:B------:R-:W-:Y:S01]  /*1ff10*/  F2FP.BF16.PACK_AB R80, R171, R172 ;  /* 0x000000acab50723e */ /* 0x000fe200000010ff */
[----:B------:R-:W-:Y:S01]  /*1ff20*/  HMMA.16816.F32.BF16 R64, R76, R86, R64 ;  /* 0x000000564c40723c */ /* 0x000fe20000041840 */
[----:B------:R-:W-:Y:S01]  /*1ff30*/  F2FP.BF16.PACK_AB R82, R190, R170 ;  /* 0x000000aabe52723e */ /* 0x000fe200000010ff */
[----:B------:R-:W1:Y:S02]  /*1ff40*/  LDSM.16.MT88.4 R84, [R218+0xa000] ;  /* 0x00a00000da54783b */ /* 0x000e640000004200 */
[----:B------:R-:W-:Y:S01]  /*1ff50*/  F2FP.BF16.PACK_AB R81, R245, R168 ;  /* 0x000000a8f551723e */ /* 0x000fe200000010ff */
[----:B------:R-:W-:Y:S01]  /*1ff60*/  MUFU.EX2 R75, R102 ;  /* 0x00000066004b7308 */ /* 0x000fe20000000800 */
[----:B------:R-:W-:Y:S02]  /*1ff70*/  F2FP.BF16.PACK_AB R83, R182, R169 ;  /* 0x000000a9b653723e */ /* 0x000fe400000010ff */
[----:B------:R-:W-:Y:S04]  /*1ff80*/  F2FP.BF16.PACK_AB R76, R206, R205 ;  /* 0x000000cdce4c723e */ /* 0x000fe800000010ff */
[----:B------:R-:W-:Y:S02]  /*1ff90*/  F2FP.BF16.PACK_AB R77, R210, R204 ;  /* 0x000000ccd24d723e */ /* 0x000fe400000010ff */
[----:B------:R-:W-:Y:S01]  /*1ffa0*/  F2FP.BF16.PACK_AB R78, R202, R203 ;  /* 0x000000cbca4e723e */ /* 0x000fe200000010ff */
[----:B------:R-:W-:Y:S01]  /*1ffb0*/  MUFU.EX2 R104, R207 ;  /* 0x000000cf00687308 */ /* 0x000fe20000000800 */
[----:B------:R-:W-:Y:S07]  /*1ffc0*/  F2FP.BF16.PACK_AB R79, R191, R201 ;  /* 0x000000c9bf4f723e */ /* 0x000fee00000010ff */
[-C--:B------:R-:W-:Y:S02]  /*1ffd0*/  HMMA.16816.F32.BF16 R4, R76, R92.reuse, R4 ;  /* 0x0000005c4c04723c */ /* 0x080fe40000041804 */
[----:B------:R-:W-:Y:S06]  /*1ffe0*/  MUFU.EX2 R103, R200 ;  /* 0x000000c800677308 */ /* 0x000fec0000000800 */
        /* <DEDUP_REMOVED lines=36> */
[----:B------:R-:W2:Y:S03]  /*20230*/  LDSM.16.MT88.4 R92, [R219+0xb000] ;  /* 0x00b00000db5c783b */ /* 0x000ea60000004200 */
[----:B---3--:R-:W-:Y:S04]  /*20240*/  FFMA.FTZ R69, R0, R69, R209 ;  /* 0x0000004500457223 */ /* 0x008fe800000100d1 */
[-C--:B------:R-:W-:Y:S01]  /*20250*/  HMMA.16816.F32.BF16 R36, R76, R96.reuse, R36 ;  /* 0x000000604c24723c */ /* 0x080fe20000041824 */
[----:B------:R-:W-:Y:S03]  /*20260*/  FADD.FTZ R0, R136, R2 ;  /* 0x0000000288007221 */ /* 0x000fe60000010000 */
[----:B------:R-:W-:Y:S02]  /*20270*/  FFMA.FTZ R2, R115, c[0x0][0x23c], -R100 ;  /* 0x00008f0073027a23 */ /* 0x000fe40000010864 */
[----:B------:R-:W-:Y:S02]  /*20280*/  IMAD.MOV.U32 R209, RZ, RZ, R110 ;  /* 0x000000ffffd17224 */ /* 0x000fe400078e006e */
[C---:B------:R-:W-:Y:S01]  /*20290*/  HMMA.16816.F32.BF16 R40, R80.reuse, R96, R40 ;  /* 0x000000605028723c */ /* 0x040fe20000041828 */
[----:B------:R3:W-:Y:S03]  /*202a0*/  MUFU.EX2 R115, R2 ;  /* 0x0000000200737308 */ /* 0x0007e60000000800 */
[----:B------:R-:W-:Y:S04]  /*202b0*/  FFMA.FTZ R101, R209, c[0x0][0x23c], -R100 ;  /* 0x00008f00d1657a23 */ /* 0x000fe80000010864 */
[-C--:B------:R-:W-:Y:S03]  /*202c0*/  HMMA.16816.F32.BF16 R44, R80, R98.reuse, R44 ;  /* 0x00000062502c723c */ /* 0x080fe6000004182c */
[----:B------:R-:W-:Y:S05]  /*202d0*/  MUFU.EX2 R110, R165 ;  /* 0x000000a5006e7308 */ /* 0x000fea0000000800 */
[C---:B------:R-:W-:Y:S01]  /*202e0*/  HMMA.16816.F32.BF16 R48, R76.reuse, R98, R48 ;  /* 0x000000624c30723c */ /* 0x040fe20000041830 */
[----:B------:R-:W2:Y:S04]  /*202f0*/  LDSM.16.MT88.4 R96, [R217+0xb000] ;  /* 0x00b00000d960783b */ /* 0x000ea80000004200 */
[----:B------:R-:W-:Y:S03]  /*20300*/  MUFU.EX2 R101, R101 ;  /* 0x0000006500657308 */ /* 0x000fe60000000800 */
[-C--:B-1----:R-:W-:Y:S01]  /*20310*/  HMMA.16816.F32.BF16 R52, R76, R84.reuse, R52 ;  /* 0x000000544c34723c */ /* 0x082fe20000041834 */
[----:B---3--:R-:W-:Y:S03]  /*20320*/  FADD.FTZ R2, R137, R0 ;  /* 0x0000000089027221 */ /* 0x008fe60000010000 */
[----:B------:R-:W-:Y:S02]  /*20330*/  FFMA.FTZ R0, R114, c[0x0][0x23c], -R100 ;  /* 0x00008f0072007a23 */ /* 0x000fe40000010864 */
[----:B------:R-:W-:Y:S02]  /*20340*/  FADD.FTZ R2, R252, R2 ;  /* 0x00000002fc027221 */ /* 0x000fe40000010000 */
[C---:B------:R-:W-:Y:S01]  /*20350*/  HMMA.16816.F32.BF16 R56, R80.reuse, R84, R56 ;  /* 0x000000545038723c */ /* 0x040fe20000041838 */
[----:B------:R1:W3:Y:S03]  /*20360*/  MUFU.EX2 R125, R0 ;  /* 0x00000000007d7308 */ /* 0x0002e60000000800 */
[----:B------:R-:W-:Y:S04]  /*20370*/  FADD.FTZ R2, R193, R2 ;  /* 0x00000002c1027221 */ /* 0x000fe80000010000 */
[-C--:B------:R-:W-:Y:S01]  /*20380*/  HMMA.16816.F32.BF16 R60, R80, R86.reuse, R60 ;  /* 0x00000056503c723c */ /* 0x080fe2000004183c */
[----:B------:R-:W-:Y:S06]  /*20390*/  FADD.FTZ R2, R249, R2 ;  /* 0x00000002f9027221 */ /* 0x000fec0000010000 */
[----:B------:R-:W-:Y:S01]  /*203a0*/  F2FP.BF16.PACK_AB R80, R118, R119 ;  /* 0x000000777650723e */ /* 0x000fe200000010ff */
[----:B------:R-:W-:Y:S01]  /*203b0*/  HMMA.16816.F32.BF16 R64, R76, R86, R64 ;  /* 0x000000564c40723c */ /* 0x000fe20000041840 */
[----:B----4-:R-:W-:Y:S01]  /*203c0*/  F2FP.BF16.PACK_AB R82, R116, R117 ;  /* 0x000000757452723e */ /* 0x010fe200000010ff */
[----:B------:R-:W4:Y:S05]  /*203d0*/  LDSM.16.MT88.4 R84, [R218+0xb000] ;  /* 0x00b00000da54783b */ /* 0x000f2a0000004200 */
[----:B------:R-:W-:Y:S01]  /*203e0*/  F2FP.BF16.PACK_AB R76, R127, R128 ;  /* 0x000000807f4c723e */ /* 0x000fe200000010ff */
[--C-:B-1----:R-:W-:Y:S02]  /*203f0*/  FFMA.FTZ R0, R112, c[0x0][0x23c], -R100.reuse ;  /* 0x00008f0070007a23 */ /* 0x102fe40000010864 */
[----:B------:R-:W-:Y:S02]  /*20400*/  MUFU.EX2 R112, R166 ;  /* 0x000000a600707308 */ /* 0x000fe40000000800 */
[----:B------:R-:W-:Y:S02]  /*20410*/  F2FP.BF16.PACK_AB R77, R124, R126 ;  /* 0x0000007e7c4d723e */ /* 0x000fe400000010ff */
[----:B------:R-:W-:Y:S02]  /*20420*/  F2FP.BF16.PACK_AB R78, R122, R123 ;  /* 0x0000007b7a4e723e */ /* 0x000fe400000010ff */
[----:B------:R-:W-:Y:S02]  /*20430*/  F2FP.BF16.PACK_AB R79, R120, R121 ;  /* 0x00000079784f723e */ /* 0x000fe400000010ff */
[----:B---3--:R-:W-:Y:S02]  /*20440*/  F2FP.BF16.PACK_AB R81, R125, R115 ;  /* 0x000000737d51723e */ /* 0x008fe400000010ff */
[----:B------:R1:W-:Y:S03]  /*20450*/  MUFU.EX2 R113, R0 ;  /* 0x0000000000717308 */ /* 0x0003e60000000800 */
[-C--:B--2---:R-:W-:Y:S01]  /*20460*/  HMMA.16816.F32.BF16 R4, R76, R88.reuse, R4 ;  /* 0x000000584c04723c */ /* 0x084fe20000041804 */
[--C-:B-1----:R-:W-:Y:S06]  /*20470*/  FFMA.FTZ R0, R109, c[0x0][0x23c], -R100.reuse ;  /* 0x00008f006d007a23 */ /* 0x102fec0000010864 */
[----:B------:R-:W-:Y:S10]  /*20480*/  MUFU.EX2 R109, R167 ;  /* 0x000000a7006d7308 */ /* 0x000ff40000000800 */
[----:B------:R-:W1:Y:S02]  /*20490*/  MUFU.EX2 R114, R0 ;  /* 0x0000000000727308 */ /* 0x000e640000000800 */
[----:B-1----:R-:W-:Y:S01]  /*204a0*/  F2FP.BF16.PACK_AB R83, R114, R113 ;  /* 0x000000717253723e */ /* 0x002fe200000010ff */
[----:B------:R-:W-:Y:S02]  /*204b0*/  FADD.FTZ R0, R208, R69 ;  /* 0x00000045d0007221 */ /* 0x000fe40000010000 */
[----:B------:R-:W-:Y:S02]  /*204c0*/  FFMA.FTZ R69, R157, c[0x0][0x23c], -R100 ;  /* 0x00008f009d457a23 */ /* 0x000fe40000010864 */
[----:B------:R-:W-:Y:S02]  /*204d0*/  FADD.FTZ R0, R108, R0 ;  /* 0x000000006c007221 */ /* 0x000fe40000010000 */
[C---:B------:R-:W-:Y:S01]  /*204e0*/  HMMA.16816.F32.BF16 R8, R80.reuse, R88, R8 ;  /* 0x000000585008723c */ /* 0x040fe20000041808 */
[----:B------:R-:W-:Y:S01]  /*204f0*/  MUFU.EX2 R89, R163 ;  /* 0x000000a300597308 */ /* 0x000fe20000000800 */
[----:B------:R-:W-:Y:S02]  /*20500*/  FFMA.FTZ R100, R74, c[0x0][0x23c], -R100 ;  /* 0x00008f004a647a23 */ /* 0x000fe40000010864 */
[----:B------:R-:W-:Y:S02]  /*20510*/  FADD.FTZ R74, R144, R3 ;  /* 0x00000003904a7221 */ /* 0x000fe40000010000 */
[----:B------:R-:W1:Y:S01]  /*20520*/  LDSM.16.MT88.4 R144, [R216+0xb800] ;  /* 0x00b80000d890783b */ /* 0x000e620000004200 */
[----:B------:R-:W-:Y:S01]  /*20530*/  FADD.FTZ R0, R107, R0 ;  /* 0x000000006b007221 */ /* 0x000fe20000010000 */
[-C--:B------:R-:W-:Y:S01]  /*20540*/  HMMA.16816.F32.BF16 R12, R80, R90.reuse, R12 ;  /* 0x0000005a500c723c */ /* 0x080fe2000004180c */
[----:B------:R-:W-:Y:S02]  /*20550*/  FADD.FTZ R3, R154, R68 ;  /* 0x000000449a037221 */ /* 0x000fe40000010000 */
[----:B------:R-:W-:Y:S01]  /*20560*/  MUFU.EX2 R108, R178 ;  /* 0x000000b2006c7308 */ /* 0x000fe20000000800 */
[----:B------:R-:W-:Y:S01]  /*20570*/  FADD.FTZ R0, R197, R0 ;  /* 0x00000000c5007221 */ /* 0x000fe20000010000 */
[----:B------:R-:W-:Y:S01]  /*20580*/  F2FP.BF16.PACK_AB R197, R109, R110 ;  /* 0x0000006e6dc5723e */ /* 0x000fe200000010ff */
[----:B------:R-:W-:Y:S02]  /*20590*/  FADD.FTZ R74, R153, R74 ;  /* 0x0000004a994a7221 */ /* 0x000fe40000010000 */
[C---:B------:R-:W-:Y:S01]  /*205a0*/  HMMA.16816.F32.BF16 R16, R76.reuse, R90, R16 ;  /* 0x0000005a4c10723c */ /* 0x040fe20000041810 */
[----:B------:R-:W-:Y:S03]  /*205b0*/  FADD.FTZ R0, R194, R0 ;  /* 0x00000000c2007221 */ /* 0x000fe60000010000 */
[----:B------:R-:W-:Y:S01]  /*205c0*/  FADD.FTZ R3, R156, R3 ;  /* 0x000000039c037221 */ /* 0x000fe20000010000 */
[----:B------:R2:W3:Y:S01]  /*205d0*/  MUFU.EX2 R90, R162 ;  /* 0x000000a2005a7308 */ /* 0x0004e20000000800 */
[----:B------:R-:W-:Y:S02]  /*205e0*/  FADD.FTZ R0, R195, R0 ;  /* 0x00000000c3007221 */ /* 0x000fe40000010000 */
[-C--:B------:R-:W-:Y:S01]  /*205f0*/  HMMA.16816.F32.BF16 R20, R76, R92.reuse, R20 ;  /* 0x0000005c4c14723c */ /* 0x080fe20000041814 */
[----:B------:R-:W-:Y:S03]  /*20600*/  FADD.FTZ R3, R150, R3 ;  /* 0x0000000396037221 */ /* 0x000fe60000010000 */
[----:B------:R-:W-:Y:S01]  /*20610*/  FADD.FTZ R0, R196, R0 ;  /* 0x00000000c4007221 */ /* 0x000fe20000010000 */
[----:B------:R-:W-:Y:S01]  /*20620*/  F2FP.BF16.PACK_AB R196, R111, R112 ;  /* 0x000000706fc4723e */ /* 0x000fe200000010ff */
[----:B------:R-:W-:Y:S01]  /*20630*/  FADD.FTZ R3, R152, R3 ;  /* 0x0000000398037221 */ /* 0x000fe20000010000 */
[----:B------:R1:W-:Y:S01]  /*20640*/  MUFU.EX2 R107, R179 ;  /* 0x000000b3006b7308 */ /* 0x0003e20000000800 */
[C---:B------:R-:W-:Y:S01]  /*20650*/  HMMA.16816.F32.BF16 R24, R80.reuse, R92, R24 ;  /* 0x0000005c5018723c */ /* 0x040fe20000041818 */
[----:B------:R-:W-:Y:S03]  /*20660*/  FADD.FTZ R0, R192, R0 ;  /* 0x00000000c0007221 */ /* 0x000fe60000010000 */
[----:B------:R-:W-:Y:S01]  /*20670*/  F2FP.BF16.PACK_AB R192, R103, R104 ;  /* 0x0000006867c0723e */ /* 0x000fe200000010ff */
[----:B------:R-:W-:Y:S01]  /*20680*/  FADD.FTZ R0, R199, R0 ;  /* 0x00000000c7007221 */ /* 0x000fe20000010000 */
[----:B------:R-:W-:Y:S01]  /*20690*/  F2FP.BF16.PACK_AB R199, R105, R106 ;  /* 0x0000006a69c7723e */ /* 0x000fe200000010ff */
[----:B------:R-:W-:Y:S01]  /*206a0*/  FADD.FTZ R3, R214, R3 ;  /* 0x00000003d6037221 */ /* 0x000fe20000010000 */
[-C--:B------:R-:W-:Y:S01]  /*206b0*/  HMMA.16816.F32.BF16 R28, R80, R94.reuse, R28 ;  /* 0x0000005e501c723c */ /* 0x080fe2000004181c */
[----:B------:R-:W4:Y:S03]  /*206c0*/  MUFU.EX2 R100, R100 ;  /* 0x0000006400647308 */ /* 0x000f260000000800 */
[----:B------:R-:W-:Y:S01]  /*206d0*/  FADD.FTZ R68, R148, R0 ;  /* 0x0000000094447221 */ /* 0x000fe20000010000 */
[----:B--2---:R-:W2:Y:S01]  /*206e0*/  LDSM.16.MT88.4 R160, [R219+0xb800] ;  /* 0x00b80000dba0783b */ /* 0x004ea20000004200 */
[----:B---3--:R-:W-:Y:S01]  /*206f0*/  F2FP.BF16.PACK_AB R194, R89, R90 ;  /* 0x0000005a59c2723e */ /* 0x008fe200000010ff */
[----:B------:R-:W-:Y:S01]  /*20700*/  FADD.FTZ R3, R215, R3 ;  /* 0x00000003d7037221 */ /* 0x000fe20000010000 */
[C---:B------:R-:W-:Y:S01]  /*20710*/  HMMA.16816.F32.BF16 R32, R76.reuse, R94, R32 ;  /* 0x0000005e4c20723c */ /* 0x040fe20000041820 */
[----:B------:R-:W-:Y:S02]  /*20720*/  FADD.FTZ R68, R247, R68 ;  /* 0x00000044f7447221 */ /* 0x000fe40000010000 */
[----:B------:R3:W3:Y:S01]  /*20730*/  MUFU.EX2 R88, R69 ;  /* 0x0000004500587308 */ /* 0x0006e20000000800 */
[----:B------:R-:W-:Y:S01]  /*20740*/  FADD.FTZ R3, R205, R3 ;  /* 0x00000003cd037221 */ /* 0x000fe20000010000 */
[----:B-1----:R-:W1:Y:S03]  /*20750*/  LDSM.16.MT88.4 R176, [R217+0xb800] ;  /* 0x00b80000d9b0783b */ /* 0x002e660000004200 */
[-C--:B------:R-:W-:Y:S08]  /*20760*/  HMMA.16816.F32.BF16 R36, R76, R96.reuse, R36 ;  /* 0x000000604c24723c */ /* 0x080ff00000041824 */
[C---:B------:R-:W-:Y:S01]  /*20770*/  HMMA.16816.F32.BF16 R40, R80.reuse, R96, R40 ;  /* 0x000000605028723c */ /* 0x040fe20000041828 */
[----:B----4-:R-:W-:Y:S07]  /*20780*/  F2FP.BF16.PACK_AB R195, R100, R75 ;  /* 0x0000004b64c3723e */ /* 0x010fee00000010ff */
[-C--:B------:R-:W-:Y:S01]  /*20790*/  HMMA.16816.F32.BF16 R44, R80, R98.reuse, R44 ;  /* 0x00000062502c723c */ /* 0x080fe2000004182c */
[----:B---3--:R-:W-:Y:S03]  /*207a0*/  FADD.FTZ R69, R248, R2 ;  /* 0x00000002f8457221 */ /* 0x008fe60000010000 */
[----:B------:R-:W-:Y:S01]  /*207b0*/  F2FP.BF16.PACK_AB R193, R101, R88 ;  /* 0x0000005865c1723e */ /* 0x000fe200000010ff */
[----:B------:R-:W-:Y:S03]  /*207c0*/  FADD.FTZ R2, R155, R74 ;  /* 0x0000004a9b027221 */ /* 0x000fe60000010000 */
[C---:B------:R-:W-:Y:S01]  /*207d0*/  HMMA.16816.F32.BF16 R48, R76.reuse, R98, R48 ;  /* 0x000000624c30723c */ /* 0x040fe20000041830 */
[----:B------:R-:W-:Y:S03]  /*207e0*/  FADD.FTZ R0, R250, R69 ;  /* 0x00000045fa007221 */ /* 0x000fe60000010000 */
[----:B------:R-:W-:Y:S02]  /*207f0*/  FADD.FTZ R2, R149, R2 ;  /* 0x0000000295027221 */ /* 0x000fe40000010000 */
[----:B------:R-:W-:Y:S01]  /*20800*/  FADD.FTZ R69, R198, R0 ;  /* 0x00000000c6457221 */ /* 0x000fe20000010000 */
[----:B------:R-:W-:Y:S01]  /*20810*/  F2FP.BF16.PACK_AB R198, R107, R108 ;  /* 0x0000006c6bc6723e */ /* 0x000fe200000010ff */
        /* <DEDUP_REMOVED lines=10> */
[----:B------:R-:W-:Y:S01]  /*208c0*/  HMMA.16816.F32.BF16 R64, R76, R86, R64 ;  /* 0x000000564c40723c */ /* 0x000fe20000041840 */
[----:B------:R-:W-:Y:S07]  /*208d0*/  FADD.FTZ R0, R245, R0 ;  /* 0x00000000f5007221 */ /* 0x000fee0000010000 */
[-C--:B------:R-:W-:Y:S07]  /*208e0*/  HMMA.16816.F32.BF16 R140, R196, R144.reuse, R4 ;  /* 0x00000090c48c723c */ /* 0x080fee0000041804 */
[----:B------:R-:W-:Y:S01]  /*208f0*/  FADD.FTZ R4, R164, R69 ;  /* 0x00000045a4047221 */ /* 0x000fe20000010000 */
[C---:B------:R-:W-:Y:S07]  /*20900*/  HMMA.16816.F32.BF16 R136, R192.reuse, R144, R8 ;  /* 0x00000090c088723c */ /* 0x040fee0000041808 */
[----:B------:R-:W-:Y:S01]  /*20910*/  FADD.FTZ R8, R175, R4 ;  /* 0x00000004af087221 */ /* 0x000fe20000010000 */
[-C--:B------:R-:W-:Y:S01]  /*20920*/  HMMA.16816.F32.BF16 R148, R192, R146.reuse, R12 ;  /* 0x00000092c094723c */ /* 0x080fe2000004180c */
[----:B------:R-:W-:Y:S01]  /*20930*/  FADD.FTZ R9, R212, R2 ;  /* 0x00000002d4097221 */ /* 0x000fe20000010000 */
[----:B------:R-:W3:Y:S02]  /*20940*/  LDSM.16.MT88.4 R4, [R218+0xb800] ;  /* 0x00b80000da04783b */ /* 0x000ee40000004200 */
        /* <DEDUP_REMOVED lines=43> */
[-C--:B---3--:R-:W-:Y:S01]  /*20c00*/  HMMA.16816.F32.BF16 R188, R196, R4.reuse, R52 ;  /* 0x00000004c4bc723c */ /* 0x088fe20000041834 */
        /* <DEDUP_REMOVED lines=29> */
[----:B------:R-:W-:Y:S02]  /*20de0*/  FADD.FTZ R0, R75, R0 ;  /* 0x000000004b007221 */ /* 0x000fe40000010000 */
[----:B------:R-:W-:Y:S01]  /*20df0*/  FADD.FTZ R2, R89, R2 ;  /* 0x0000000259027221 */ /* 0x000fe20000010000 */
[----:B------:R1:W-:Y:S01]  /*20e00*/  STL [R1+0xa0], R3 ;  /* 0x0000a00301007387 */ /* 0x0003e20000100800 */
[----:B------:R-:W-:Y:S02]  /*20e10*/  FADD.FTZ R0, R100, R0 ;  /* 0x0000000064007221 */ /* 0x000fe40000010000 */
[----:B------:R-:W-:Y:S01]  /*20e20*/  IMAD.MOV.U32 R134, RZ, RZ, R70 ;  /* 0x000000ffff867224 */ /* 0x000fe200078e0046 */
[----:B------:R2:W-:Y:S01]  /*20e30*/  STL [R1+0xa4], R2 ;  /* 0x0000a40201007387 */ /* 0x0005e20000100800 */
[----:B------:R-:W-:Y:S02]  /*20e40*/  IMAD.MOV.U32 R132, RZ, RZ, R72 ;  /* 0x000000ffff847224 */ /* 0x000fe400078e0048 */
[----:B------:R-:W-:Y:S01]  /*20e50*/  IMAD.MOV.U32 R133, RZ, RZ, R71 ;  /* 0x000000ffff857224 */ /* 0x000fe200078e0047 */
[----:B------:R2:W-:Y:S01]  /*20e60*/  STL [R1+0xa8], R0 ;  /* 0x0000a80001007387 */ /* 0x0005e20000100800 */
[----:B-1----:R-:W-:Y:S01]  /*20e70*/  IMAD.MOV.U32 R3, RZ, RZ, R73 ;  /* 0x000000ffff037224 */ /* 0x002fe200078e0049 */
[----:B--2--5:R-:W-:-:S05]  /*20e80*/  @P0 BRA `(.L_x_738) ;  /* 0xffff6a9000000947 */ /* 0x024fca000383ffff */
.L_x_737:
        /* <DEDUP_REMOVED lines=253> */
[----:B------:R2:W3:Y:S01]  /*21e60*/  LDS.128 R16, [R243] ;  /* 0x00000000f3107984 */ /* 0x0004e20000000c00 */
        /* <DEDUP_REMOVED lines=15> */
[----:B------:R-:W4:Y:S01]  /*21f60*/  S2R R3, SR_TID.X ;  /* 0x0000000000037919 */ /* 0x000f220000002100 */
[----:B------:R-:W-:-:S04]  /*21f70*/  SHF.R.S32.HI R2, RZ, 0x1f, R32 ;  /* 0x0000001fff027819 */ /* 0x000fc80000011420 */
[----:B------:R-:W-:-:S04]  /*21f80*/  LEA.HI R2, R2, R32, RZ, 0x2 ;  /* 0x0000002002027211 */ /* 0x000fc800078f10ff */
[----:B------:R-:W-:-:S05]  /*21f90*/  LOP3.LUT R2, R2, 0xffffffc, RZ, 0xc0, !PT ;  /* 0x0ffffffc02027812 */ /* 0x000fca00078ec0ff */
[----:B------:R-:W-:Y:S01]  /*21fa0*/  IMAD.IADD R2, R32, 0x1, -R2 ;  /* 0x0000000120027824 */ /* 0x000fe200078e0a02 */
[----:B----4-:R-:W-:-:S04]  /*21fb0*/  SHF.R.S32.HI R0, RZ, 0x1f, R3 ;  /* 0x0000001fff007819 */ /* 0x010fc80000011403 */
        /* <DEDUP_REMOVED lines=38> */
.L_x_742:
[----:B------:R-:W-:Y:S05]  /*22220*/  BSYNC B0 ;  /* 0x0000000000007941 */ /* 0x000fea0003800000 */
.L_x_741:
[----:B----4-:R-:W4:Y:S01]  /*22230*/  LDL.LU.64 R4, [R1+0xb8] ;  /* 0x0000b80001047983 */ /* 0x010f220000300a00 */
[----:B------:R-:W-:Y:S01]  /*22240*/  LEA.HI R12, R43, R42, RZ, 0x3 ;  /* 0x0000002a2b0c7211 */ /* 0x000fe200078f18ff */
[----:B------:R-:W-:Y:S01]  /*22250*/  UIMAD UR10, UR10, -0x80, UR35 ;  /* 0xffffff800a0a78a4 */ /* 0x000fe2000f8e0223 */
[----:B------:R-:W-:Y:S01]  /*22260*/  BSSY B0, `(.L_x_743) ;  /* 0x0000021000007945 */ /* 0x000fe20003800000 */
[----:B------:R-:W3:Y:S01]  /*22270*/  S2R R3, SR_TID.X ;  /* 0x0000000000037919 */ /* 0x000ee20000002100 */
[----:B------:R-:W-:Y:S02]  /*22280*/  USHF.R.S32.HI UR6, URZ, 0x1f, UR11 ;  /* 0x0000001f3f067899 */ /* 0x000fe4000801140b */
[----:B------:R-:W-:Y:S01]  /*22290*/  ULDC.64 UR4, c[0x0][0x1f0] ;  /* 0x00007c0000047ab9 */ /* 0x000fe20000000a00 */
[----:B------:R-:W2:Y:S01]  /*222a0*/  S2R R10, SR_CTAID.Z ;  /* 0x00000000000a7919 */ /* 0x000ea20000002700 */
[----:B------:R-:W-:-:S04]  /*222b0*/  UIMAD UR4, UR6, UR4, URZ ;  /* 0x00000004060472a4 */ /* 0x000fc8000f8e023f */
[----:B------:R-:W-:Y:S01]  /*222c0*/  UIMAD UR4, UR11, UR5, UR4 ;  /* 0x000000050b0472a4 */ /* 0x000fe2000f8e0204 */
[----:B---3--:R-:W-:-:S04]  /*222d0*/  SHF.R.S32.HI R2, RZ, 0x1f, R3 ;  /* 0x0000001fff027819 */ /* 0x008fc80000011403 */
        /* <DEDUP_REMOVED lines=13> */
[----:B--2---:R-:W-:-:S04]  /*223b0*/  IMAD.WIDE.U32 R10, R10, c[0x0][0x1f0], R4 ;  /* 0x00007c000a0a7a25 */ /* 0x004fc800078e0004 */
        /* <DEDUP_REMOVED lines=11> */
.L_x_744:
[----:B------:R-:W-:Y:S05]  /*22470*/  BSYNC B0 ;  /* 0x0000000000007941 */ /* 0x000fea0003800000 */
.L_x_743:
[----:B------:R-:W-:Y:S01]  /*22480*/  LEA.HI.SX32 R0, R12, 0x10, 0x1d ;  /* 0x000000100c007811 */ /* 0x000fe200078feaff */
[----:B------:R-:W-:Y:S03]  /*22490*/  BSSY B0, `(.L_x_745) ;  /* 0x000000e000007945 */ /* 0x000fe60003800000 */
[----:B------:R-:W-:-:S13]  /*224a0*/  ISETP.GE.OR P0, PT, R0, UR10, P1 ;  /* 0x0000000a00007c0c */ /* 0x000fda0008f06670 */
[----:B------:R-:W-:Y:S05]  /*224b0*/  @P0 BRA `(.L_x_746) ;  /* 0x000000b000000947 */ /* 0x000fea0003800000 */
[----:B--2---:R-:W-:Y:S01]  /*224c0*/  IADD3 R4, P0, R6, 0x10, RZ ;  /* 0x0000001006047810 */ /* 0x004fe20007f1e0ff */
        /* <DEDUP_REMOVED lines=10> */
.L_x_746:
[----:B------:R-:W-:Y:S05]  /*22570*/  BSYNC B0 ;  /* 0x0000000000007941 */ /* 0x000fea0003800000 */
.L_x_745:
        /* <DEDUP_REMOVED lines=15> */
.L_x_748:
[----:B------:R-:W-:Y:S05]  /*22670*/  BSYNC B0 ;  /* 0x0000000000007941 */ /* 0x000fea0003800000 */
.L_x_747:
        /* <DEDUP_REMOVED lines=15> */
.L_x_750:
[----:B------:R-:W-:Y:S05]  /*22770*/  BSYNC B0 ;  /* 0x0000000000007941 */ /* 0x000fea0003800000 */
.L_x_749:
[----:B------:R-:W-:Y:S01]  /*22780*/  LEA.HI.SX32 R0, R12, 0x40, 0x1d ;  /* 0x000000400c007811 */ /* 0x000fe200078feaff */
[----:B------:R-:W-:Y:S03]  /*22790*/  BSSY B0, `(.L_x_751) ;  /* 0x000000e000007945 */ /* 0x000fe60003800000 */
[----:B------:R-:W-:-:S13]  /*227a0*/  ISETP.GE.OR P0, PT, R0, UR10, P1 ;  /* 0x0000000a00007c0c */ /* 0x000fda0008f06670 */
[----:B------:R-:W-:Y:S05]  /*227b0*/  @P0 BRA `(.L_x_752) ;  /* 0x000000b000000947 */ /* 0x000fea0003800000 */
[----:B-12---:R-:W-:Y:S01]  /*227c0*/  IADD3 R4, P0, R6, 0x40, RZ ;  /* 0x0000004006047810 */ /* 0x006fe20007f1e0ff */
        /* <DEDUP_REMOVED lines=10> */
.L_x_752:
[----:B------:R-:W-:Y:S05]  /*22870*/  BSYNC B0 ;  /* 0x0000000000007941 */ /* 0x000fea0003800000 */
.L_x_751:
        /* <DEDUP_REMOVED lines=15> */
.L_x_754:
[----:B------:R-:W-:Y:S05]  /*22970*/  BSYNC B0 ;  /* 0x0000000000007941 */ /* 0x000fea0003800000 */
.L_x_753:
        /* <DEDUP_REMOVED lines=15> */
.L_x_756:
[----:B------:R-:W-:Y:S05]  /*22a70*/  BSYNC B0 ;  /* 0x0000000000007941 */ /* 0x000fea0003800000 */
.L_x_755:
[----:B------:R-:W-:-:S04]  /*22a80*/  LEA.HI.SX32 R0, R12, 0x70, 0x1d ;  /* 0x000000700c007811 */ /* 0x000fc800078feaff */
[----:B------:R-:W-:-:S13]  /*22a90*/  ISETP.GE.OR P0, PT, R0, UR10, P1 ;  /* 0x0000000a00007c0c */ /* 0x000fda0008f06670 */
[----:B------:R-:W-:Y:S05]  /*22aa0*/  @P0 EXIT ;  /* 0x000000000000094d */ /* 0x000fea0003800000 */
[----:B------:R-:W-:Y:S01]  /*22ab0*/  IADD3 R6, P0, R6, 0x70, RZ ;  /* 0x0000007006067810 */ /* 0x000fe20007f1e0ff */
        /* <DEDUP_REMOVED lines=11> */
.L_x_757:
        /* <DEDUP_REMOVED lines=9> */
.L_x_2123:


//--------------------- .text._ZN5flash16flash_fwd_kernelI23Flash_fwd_kernel_traitsILi64ELi128ELi128ELi4ELb0ELb0EN7cutlass10bfloat16_tE19Flash_kernel_traitsILi64ELi128ELi128ELi4ES3_EELb0ELb0ELb1ELb1ELb0ELb0ELb0ELb0EEEvNS_16Flash_fwd_paramsE --------------------------
	.section	.text._ZN5flash16flash_fwd_kernelI23Flash_fwd_kernel_traitsILi64ELi128ELi128ELi4ELb0ELb0EN7cutlass10bfloat16_tE19Flash_kernel_traitsILi64ELi128ELi128ELi4ES3_EELb0ELb0ELb1ELb1ELb0ELb0ELb0ELb0EEEvNS_16Flash_fwd_paramsE,"ax",@progbits
	.sectioninfo	@"SHI_REGISTERS=255"
	.align	128
        .global         _ZN5flash16flash_fwd_kernelI23Flash_fwd_kernel_traitsILi64ELi128ELi128ELi4ELb0ELb0EN7cutlass10bfloat16_tE19Flash_kernel_traitsILi64ELi128ELi128ELi4ES3_EELb0ELb0ELb1ELb1ELb0ELb0ELb0ELb0EEEvNS_16Flash_fwd_paramsE
        .type           _ZN5flash16flash_fwd_kernelI23Flash_fwd_kernel_traitsILi64ELi128ELi128ELi4ELb0ELb0EN7cutlass10bfloat16_tE19Flash_kernel_traitsILi64ELi128ELi128ELi4ES3_EELb0ELb0ELb1ELb1ELb0ELb0ELb0ELb0EEEvNS_16Flash_fwd_paramsE,@function
        .size           _ZN5flash16flash_fwd_kernelI23Flash_fwd_kernel_traitsILi64ELi128ELi128ELi4ELb0ELb0EN7cutlass10bfloat16_tE19Flash_kernel_traitsILi64ELi128ELi128ELi4ES3_EELb0ELb0ELb1ELb1ELb0ELb0ELb0ELb0EEEvNS_16Flash_fwd_paramsE,(.L_x_2124 - _ZN5flash16flash_fwd_kernelI23Flash_fwd_kernel_traitsILi64ELi128ELi128ELi4ELb0ELb0EN7cutlass10bfloat16_tE19Flash_kernel_traitsILi64ELi128ELi128ELi4ES3_EELb0ELb0ELb1ELb1ELb0ELb0ELb0ELb0EEEvNS_16Flash_fwd_paramsE)
        .other          _ZN5flash16flash_fwd_kernelI23Flash_fwd_kernel_traitsILi64ELi128ELi128ELi4ELb0ELb0EN7cutlass10bfloat16_tE19Flash_kernel_traitsILi64ELi128ELi128ELi4ES3_EELb0ELb0ELb1ELb1ELb0ELb0ELb0ELb0EEEvNS_16Flash_fwd_paramsE,@"STO_CUDA_ENTRY STV_DEFAULT"
_ZN5flash16flash_fwd_kernelI23Flash_fwd_kernel_traitsILi64ELi128ELi128ELi4ELb0ELb0EN7cutlass10bfloat16_tE19Flash_kernel_traitsILi64ELi128ELi128ELi4ES3_EELb0ELb0ELb1ELb1ELb0ELb0ELb0ELb0EEEvNS_16Flash_fwd_paramsE:
.text._ZN5flash16flash_fwd_kernelI23Flash_fwd_kernel_traitsILi64ELi128ELi128ELi4ELb0ELb0EN7cutlass10bfloat16_tE19Flash_kernel_traitsILi64ELi128ELi128ELi4ES3_EELb0ELb0ELb1ELb1ELb0ELb0ELb0ELb0EEEvNS_16Flash_fwd_paramsE:
        /* <DEDUP_REMOVED lines=56> */
.L_x_758:
[----:B-1----:R-:W-:Y:S02]  /*0380*/  ULDC UR7, c[0x0][0x218] ;  /* 0x0000860000077ab9 */ /* 0x002fe40000000800 */
.L_x_759:
        /* <DEDUP_REMOVED lines=49> */
[----:B------:R-:W-:Y:S01]  /*06a0*/  ULDC.U8 UR13, c[0x0][0x329] ;  /* 0x0000ca40000d7ab9 */ /* 0x000fe20000000000 */
[----:B------:R-:W-:Y:S01]  /*06b0*/  LEA.HI R4, R4, R26, RZ, 0x3 ;  /* 0x0000001a04047211 */ /* 0x000fe200078f18ff */
[----:B------:R-:W-:Y:S01]  /*06c0*/  USHF.R.S32.HI UR9, URZ, 0x1f, UR18 ;  /* 0x0000001f3f097899 */ /* 0x000fe20008011412 */
[----:B------:R-:W-:Y:S01]  /*06d0*/  BSSY B0, `(.L_x_761) ;  /* 0x0000041000007945 */ /* 0x000fe20003800000 */
[----:B------:R-:W-:Y:S01]  /*06e0*/  UISETP.NE.AND UP1, UPT, UR13, URZ, UPT ;  /* 0x0000003f0d00728c */ /* 0x000fe2000bf25270 */
[----:B------:R-:W-:Y:S01]  /*06f0*/  LOP3.LUT R0, R4, 0xfffffff8, RZ, 0xc0, !PT ;  /* 0xfffffff804007812 */ /* 0x000fe200078ec0ff */
[----:B------:R-:W-:Y:S01]  /*0700*/  ULDC.64 UR6, c[0x0][0x1e0] ;  /* 0x0000780000067ab9 */ /* 0x000fe20000000a00 */
[----:B------:R-:W-:Y:S01]  /*0710*/  SHF.R.S32.HI R4, RZ, 0x3, R4 ;  /* 0x00000003ff047819 */ /* 0x000fe20000011404 */
[----:B------:R-:W-:-:S02]  /*0720*/  @UP0 UIMAD.WIDE.U32 UR16, UR32, UR4, URZ ;  /* 0x00000004201002a5 */ /* 0x000fc4000f8e003f */
[----:B------:R-:W-:Y:S01]  /*0730*/  @!UP0 USHF.R.S32.HI UR10, URZ, 0x1f, UR12 ;  /* 0x0000001f3f0a8899 */ /* 0x000fe2000801140c */
[----:B------:R-:W-:Y:S01]  /*0740*/  IMAD.IADD R14, R26, 0x1, -R0 ;  /* 0x000000011a0e7824 */ /* 0x000fe200078e0a00 */
[----:B------:R-:W-:Y:S01]  /*0750*/  @UP0 UIMAD UR8, UR32, UR5, UR17 ;  /* 0x00000005200802a4 */ /* 0x000fe2000f8e0211 */
[----:B------:R-:W-:Y:S01]  /*0760*/  SHF.R.S32.HI R5, RZ, 0x1f, R4 ;  /* 0x0000001fff057819 */ /* 0x000fe20000011404 */
[----:B------:R-:W-:Y:S01]  /*0770*/  ULDC.U8 UR15, c[0x0][0x328] ;  /* 0x0000ca00000f7ab9 */ /* 0x000fe20000000000 */
[----:B------:R-:W-:Y:S01]  /*0780*/  IMAD.SHL.U32 R0, R14, 0x8, RZ ;  /* 0x000000080e007824 */ /* 0x000fe200078e00ff */
[----:B------:R-:W-:Y:S02]  /*0790*/  ULDC.64 UR4, c[0x0][0x1f0] ;  /* 0x00007c0000047ab9 */ /* 0x000fe40000000a00 */
[----:B------:R-:W-:Y:S02]  /*07a0*/  UIMAD UR4, UR9, UR4, URZ ;  /* 0x00000004090472a4 */ /* 0x000fe4000f8e023f */
[----:B------:R-:W-:Y:S01]  /*07b0*/  @!UP0 UIMAD UR9, UR10, UR6, URZ ;  /* 0x000000060a0982a4 */ /* 0x000fe2000f8e023f */
[----:B------:R-:W-:Y:S01]  /*07c0*/  ISETP.GE.AND P1, PT, R0, c[0x0][0x220], PT ;  /* 0x0000880000007a0c */ /* 0x000fe20003f26270 */
[----:B------:R-:W-:-:S02]  /*07d0*/  @!UP0 UIMAD.WIDE.U32 UR10, UR12, UR6, URZ ;  /* 0x000000060c0a82a5 */ /* 0x000fc4000f8e003f */
[----:B------:R-:W-:Y:S02]  /*07e0*/  UISETP.NE.AND UP2, UPT, UR15, URZ, UPT ;  /* 0x0000003f0f00728c */ /* 0x000fe4000bf45270 */
[----:B------:R-:W-:Y:S02]  /*07f0*/  @!UP0 UIMAD UR9, UR12, UR7, UR9 ;  /* 0x000000070c0982a4 */ /* 0x000fe4000f8e0209 */
[----:B------:R-:W-:Y:S02]  /*0800*/  UISETP.NE.OR UP3, UPT, UR13, URZ, !UP2 ;  /* 0x0000003f0d00728c */ /* 0x000fe4000d765670 */
[----:B------:R-:W-:Y:S02]  /*0810*/  ULDC UR7, c[0x0][0x214] ;  /* 0x0000850000077ab9 */ /* 0x000fe40000000800 */
[----:B------:R-:W-:Y:S02]  /*0820*/  @UP1 ULDC UR17, c[0x0][0x210] ;  /* 0x0000840000111ab9 */ /* 0x000fe40000000800 */
[----:B------:R-:W-:-:S02]  /*0830*/  ULDC UR6, c[0x0][0x234] ;  /* 0x00008d0000067ab9 */ /* 0x000fc40000000800 */
[----:B------:R-:W-:Y:S02]  /*0840*/  @!UP0 UMOV UR16, UR10 ;  /* 0x0000000a00108c82 */ /* 0x000fe40008000000 */
[----:B------:R-:W-:Y:S01]  /*0850*/  @UP1 UIMAD UR10, UR17, UR7, URZ ;  /* 0x00000007110a12a4 */ /* 0x000fe2000f8e023f */
[----:B------:R-:W-:Y:S01]  /*0860*/  IADD3 R2, P0, R0, UR16, RZ ;  /* 0x0000001000027c10 */ /* 0x000fe2000ff1e0ff */
[----:B------:R-:W-:Y:S02]  /*0870*/  @!UP1 USEL UR10, UR7, UR6, !UP2 ;  /* 0x00000006070a9287 */ /* 0x000fe4000d000000 */
[----:B------:R-:W-:Y:S02]  /*0880*/  UIMAD UR5, UR18, UR5, UR4 ;  /* 0x00000005120572a4 */ /* 0x000fe4000f8e0204 */
[----:B------:R-:W-:Y:S02]  /*0890*/  @UP1 UMOV UR13, 0x1 ;  /* 0x00000001000d1882 */ /* 0x000fe40000000000 */
[----:B------:R-:W-:-:S02]  /*08a0*/  ULDC UR4, c[0x0][0x1c0] ;  /* 0x0000700000047ab9 */ /* 0x000fc40000000800 */
[----:B------:R-:W-:Y:S02]  /*08b0*/  @!UP1 UIMAD UR13, UR10, UR4, URZ ;  /* 0x000000040a0d92a4 */ /* 0x000fe4000f8e023f */
[----:B------:R-:W-:Y:S02]  /*08c0*/  @!UP0 UIADD3 UR8, UR11, UR9, URZ ;  /* 0x000000090b088290 */ /* 0x000fe4000fffe03f */
[----:B------:R-:W-:Y:S02]  /*08d0*/  UIADD3 UR36, -UR14, UR36, URZ ;  /* 0x000000240e247290 */ /* 0x000fe4000fffe13f */
[----:B------:R-:W-:Y:S02]  /*08e0*/  @!UP3 UIMAD UR17, UR12, UR7, URZ ;  /* 0x000000070c11b2a4 */ /* 0x000fe4000f8e023f */
[----:B------:R-:W-:Y:S01]  /*08f0*/  UIMAD UR13, UR12, UR13, URZ ;  /* 0x0000000d0c0d72a4 */ /* 0x000fe2000f8e023f */
[----:B------:R-:W-:Y:S01]  /*0900*/  LEA.HI.X.SX32 R3, R0, UR8, 0x1, P0 ;  /* 0x0000000800037c11 */ /* 0x000fe200080f0eff */
[----:B------:R-:W-:Y:S01]  /*0910*/  @!UP3 USEL UR17, UR17, UR32, !UP0 ;  /* 0x000000201111b287 */ /* 0x000fe2000c000000 */
[C---:B------:R-:W-:Y:S01]  /*0920*/  ISETP.GE.OR P0, PT, R4.reuse, UR36, P1 ;  /* 0x0000002404007c0c */ /* 0x040fe20008f06670 */
[----:B------:R-:W-:Y:S01]  /*0930*/  USEL UR13, UR13, URZ, UP3 ;  /* 0x0000003f0d0d7287 */ /* 0x000fe20009800000 */
[----:B------:R-:W-:Y:S01]  /*0940*/  ISETP.GE.AND P4, PT, R4, UR36, PT ;  /* 0x0000002404007c0c */ /* 0x000fe2000bf86270 */
[----:B------:R-:W-:Y:S01]  /*0950*/  @UP1 ULDC UR15, c[0x0][0x210] ;  /* 0x00008400000f1ab9 */ /* 0x000fe20000000800 */
[----:B-1----:R-:W-:Y:S01]  /*0960*/  IMAD.WIDE.U32 R8, R8, c[0x0][0x1f0], R2 ;  /* 0x00007c0008087a25 */ /* 0x002fe200078e0002 */
[----:B------:R-:W-:-:S02]  /*0970*/  @!UP1 UMOV UR15, 0x1 ;  /* 0x00000001000f9882 */ /* 0x000fc40000000000 */
[----:B------:R-:W-:Y:S01]  /*0980*/  UIMAD UR13, UR18, UR10, UR13 ;  /* 0x0000000a120d72a4 */ /* 0x000fe2000f8e020d */
[----:B------:R-:W-:Y:S01]  /*0990*/  IMAD.U32 R2, RZ, RZ, UR33 ;  /* 0x00000021ff027e24 */ /* 0x000fe2000f8e00ff */
[----:B------:R-:W-:Y:S01]  /*09a0*/  UIMAD UR14, UR14, UR15, URZ ;  /* 0x0000000f0e0e72a4 */ /* 0x000fe2000f8e023f */
[----:B------:R-:W-:Y:S01]  /*09b0*/  IADD3 R7, R9, UR5, RZ ;  /* 0x0000000509077c10 */ /* 0x000fe2000fffe0ff */
[----:B------:R-:W-:Y:S01]  /*09c0*/  UMOV UR20, URZ ;  /* 0x0000003f00147c82 */ /* 0x000fe20008000000 */
[----:B------:R-:W-:Y:S01]  /*09d0*/  IMAD.WIDE R2, R2, 0x80, R4 ;  /* 0x0000008002027825 */ /* 0x000fe200078e0204 */
[----:B------:R-:W-:Y:S02]  /*09e0*/  @!UP3 UMOV UR20, UR17 ;  /* 0x000000110014bc82 */ /* 0x000fe40008000000 */
[----:B------:R-:W-:Y:S02]  /*09f0*/  UMOV UR21, URZ ;  /* 0x0000003f00157c82 */ /* 0x000fe40008000000 */
[----:B------:R-:W-:-:S02]  /*0a00*/  USHF.R.S32.HI UR6, URZ, 0x1f, UR13 ;  /* 0x0000001f3f067899 */ /* 0x000fc4000801140d */
        /* <DEDUP_REMOVED lines=13> */
.L_x_762:
[----:B------:R-:W-:Y:S05]  /*0ae0*/  BSYNC B0 ;  /* 0x0000000000007941 */ /* 0x000fea0003800000 */
.L_x_761:
        /* <DEDUP_REMOVED lines=16> */
.L_x_764:
[----:B------:R-:W-:Y:S05]  /*0bf0*/  BSYNC B0 ;  /* 0x0000000000007941 */ /* 0x000fea0003800000 */
.L_x_763:
        /* <DEDUP_REMOVED lines=17> */
.L_x_766:
[----:B------:R-:W-:Y:S05]  /*0d10*/  BSYNC B0 ;  /* 0x0000000000007941 */ /* 0x000fea0003800000 */
.L_x_765:
        /* <DEDUP_REMOVED lines=16> */
.L_x_768:
[----:B------:R-:W-:Y:S05]  /*0e20*/  BSYNC B0 ;  /* 0x0000000000007941 */ /* 0x000fea0003800000 */
.L_x_767:
        /* <DEDUP_REMOVED lines=17> */
.L_x_770:
[----:B------:R-:W-:Y:S05]  /*0f40*/  BSYNC B0 ;  /* 0x0000000000007941 */ /* 0x000fea0003800000 */
.L_x_769:
        /* <DEDUP_REMOVED lines=17> */
.L_x_772:
[----:B------:R-:W-:Y:S05]  /*1060*/  BSYNC B0 ;  /* 0x0000000000007941 */ /* 0x000fea0003800000 */
.L_x_771:
        /* <DEDUP_REMOVED lines=16> */
.L_x_774:
[----:B------:R-:W-:Y:S05]  /*1170*/  BSYNC B0 ;  /* 0x0000000000007941 */ /* 0x000fea0003800000 */
.L_x_773:
        /* <DEDUP_REMOVED lines=15> */
.L_x_776:
[----:B------:R-:W-:Y:S05]  /*1270*/  BSYNC B0 ;  /* 0x0000000000007941 */ /* 0x000fea0003800000 */
.L_x_775:
        /* <DEDUP_REMOVED lines=69> */
.L_x_760:
        /* <DEDUP_REMOVED lines=24> */
[----:B------:R-:W-:-:S02]  /*1850*/  UIMAD.WIDE.U32 UR20, UR6, UR4, URZ ;  /* 0x00000004061472a5 */ /* 0x000fc4000f8e003f */
[----:B------:R-:W-:Y:S02]  /*1860*/  UIMAD UR11, UR6, UR5, UR11 ;  /* 0x00000005060b72a4 */ /* 0x000fe4000f8e020b */
[----:B------:R-:W-:Y:S02]  /*1870*/  USHF.R.S32.HI UR10, URZ, 0x1f, UR12 ;  /* 0x0000001f3f0a7899 */ /* 0x000fe4000801140c */
[----:B------:R-:W-:Y:S02]  /*1880*/  ULDC.64 UR4, c[0x0][0x180] ;  /* 0x0000600000047ab9 */ /* 0x000fe40000000a00 */
[----:B------:R-:W-:Y:S02]  /*1890*/  UIADD3 UR21, UR21, UR11, URZ ;  /* 0x0000000b15157290 */ /* 0x000fe4000fffe03f */
[----:B------:R-:W-:Y:S02]  /*18a0*/  UIMAD UR10, UR10, UR4, URZ ;  /* 0x000000040a0a72a4 */ /* 0x000fe4000f8e023f */
[----:B------:R-:W-:-:S02]  /*18b0*/  UIMAD.WIDE.U32 UR20, UR12, UR4, UR20 ;  /* 0x000000040c1472a5 */ /* 0x000fc4000f8e0014 */
[----:B------:R-:W-:-:S04]  /*18c0*/  UIMAD UR10, UR12, UR5, UR10 ;  /* 0x000000050c0a72a4 */ /* 0x000fc8000f8e020a */
[----:B------:R-:W-:Y:S02]  /*18d0*/  UIADD3 UR10, UR21, UR10, URZ ;  /* 0x0000000a150a7290 */ /* 0x000fe4000fffe03f */
.L_x_777:
        /* <DEDUP_REMOVED lines=45> */
.L_x_778:
[----:B------:R-:W-:Y:S01]  /*1bb0*/  SHF.R.S32.HI R19, RZ, 0x1f, R26 ;  /* 0x0000001fff137819 */ /* 0x000fe2000001141a */
[----:B------:R-:W1:Y:S01]  /*1bc0*/  S2R R10, SR_CTAID.Z ;  /* 0x00000000000a7919 */ /* 0x000e620000002700 */
[----:B------:R-:W-:Y:S01]  /*1bd0*/  UIADD3 UR6, -UR14, UR36, URZ ;  /* 0x000000240e067290 */ /* 0x000fe2000fffe13f */
[----:B------:R-:W-:Y:S01]  /*1be0*/  IMAD.U32 R6, RZ, RZ, UR33 ;  /* 0x00000021ff067e24 */ /* 0x000fe2000f8e00ff */
[CC--:B------:R-:W-:Y:S01]  /*1bf0*/  LEA.HI R0, R19.reuse, R26.reuse, RZ, 0x3 ;  /* 0x0000001a13007211 */ /* 0x0c0fe200078f18ff */
[----:B------:R-:W-:Y:S01]  /*1c00*/  ULDC.64 UR4, c[0x0][0x1a8] ;  /* 0x00006a0000047ab9 */ /* 0x000fe20000000a00 */
[CC--:B------:R-:W-:Y:S01]  /*1c10*/  LEA.HI R4, R19.reuse, R26.reuse, RZ, 0x6 ;  /* 0x0000001a13047211 */ /* 0x0c0fe200078f30ff */
        /* <DEDUP_REMOVED lines=42> */
.L_x_780:
[----:B------:R-:W-:Y:S05]  /*1ec0*/  BSYNC B0 ;  /* 0x0000000000007941 */ /* 0x000fea0003800000 */
.L_x_779:
        /* <DEDUP_REMOVED lines=21> */
.L_x_782:
[----:B------:R-:W-:Y:S05]  /*2020*/  BSYNC B0 ;  /* 0x0000000000007941 */ /* 0x000fea0003800000 */
.L_x_781:
        /* <DEDUP_REMOVED lines=21> */
.L_x_784:
[----:B------:R-:W-:Y:S05]  /*2180*/  BSYNC B0 ;  /* 0x0000000000007941 */ /* 0x000fea0003800000 */
.L_x_783:
        /* <DEDUP_REMOVED lines=21> */
.L_x_786:
[----:B------:R-:W-:Y:S05]  /*22e0*/  BSYNC B0 ;  /* 0x0000000000007941 */ /* 0x000fea0003800000 */
.L_x_785:
        /* <DEDUP_REMOVED lines=21> */
.L_x_788:
[----:B------:R-:W-:Y:S05]  /*2440*/  BSYNC B0 ;  /* 0x0000000000007941 */ /* 0x000fea0003800000 */
.L_x_787:
        /* <DEDUP_REMOVED lines=21> */
.L_x_790:
[----:B------:R-:W-:Y:S05]  /*25a0*/  BSYNC B0 ;  /* 0x0000000000007941 */ /* 0x000fea0003800000 */
.L_x_789:
        /* <DEDUP_REMOVED lines=21> */
.L_x_792:
[----:B------:R-:W-:Y:S05]  /*2700*/  BSYNC B0 ;  /* 0x0000000000007941 */ /* 0x000fea0003800000 */
.L_x_791:
        /* <DEDUP_REMOVED lines=25> */
.L_x_794:
[----:B------:R-:W-:Y:S05]  /*28a0*/  BSYNC B0 ;  /* 0x0000000000007941 */ /* 0x000fea0003800000 */
.L_x_793:
        /* <DEDUP_REMOVED lines=12> */
[----:B------:R-:W-:Y:S01]  /*2970*/  IMAD R0, R14, c[0x0][0x1a4], R0 ;  /* 0x000069000e007a24 */ /* 0x000fe200078e0200 */
        /* <DEDUP_REMOVED lines=46> */
.L_x_796:
[----:B------:R-:W-:Y:S05]  /*2c60*/  BSYNC B0 ;  /* 0x0000000000007941 */ /* 0x000fea0003800000 */
.L_x_795:
        /* <DEDUP_REMOVED lines=17> */
.L_x_798:
[----:B------:R-:W-:Y:S05]  /*2d80*/  BSYNC B0 ;  /* 0x0000000000007941 */ /* 0x000fea0003800000 */
.L_x_797:
        /* <DEDUP_REMOVED lines=17> */
.L_x_800:
[----:B------:R-:W-:Y:S05]  /*2ea0*/  BSYNC B0 ;  /* 0x0000000000007941 */ /* 0x000fea0003800000 */
.L_x_799:
        /* <DEDUP_REMOVED lines=18> */
.L_x_802:
[----:B------:R-:W-:Y:S05]  /*2fd0*/  BSYNC B0 ;  /* 0x0000000000007941 */ /* 0x000fea0003800000 */
.L_x_801:
        /* <DEDUP_REMOVED lines=17> */
.L_x_804:
[----:B------:R-:W-:Y:S05]  /*30f0*/  BSYNC B0 ;  /* 0x0000000000007941 */ /* 0x000fea0003800000 */
.L_x_803:
        /* <DEDUP_REMOVED lines=19> */
.L_x_806:
[----:B------:R-:W-:Y:S05]  /*3230*/  BSYNC B0 ;  /* 0x0000000000007941 */ /* 0x000fea0003800000 */
.L_x_805:
        /* <DEDUP_REMOVED lines=19> */
.L_x_808:
[----:B------:R-:W-:Y:S05]  /*3370*/  BSYNC B0 ;  /* 0x0000000000007941 */ /* 0x000fea0003800000 */
.L_x_807:
        /* <DEDUP_REMOVED lines=18> */
.L_x_810:
[----:B------:R-:W-:Y:S05]  /*34a0*/  BSYNC B0 ;  /* 0x0000000000007941 */ /* 0x000fea0003800000 */
.L_x_809:
[----:B------:R-:W-:Y:S01]  /*34b0*/  ULDC.64 UR10, c[0x0][0x318] ;  /* 0x0000c600000a7ab9 */ /* 0x000fe20000000a00 */
[----:B------:R-:W0:Y:S01]  /*34c0*/  LDGDEPBAR ;  /* 0x00000000000079af */ /* 0x000e220000000000 */
[----:B------:R-:W-:Y:S01]  /*34d0*/  UISETP.NE.U32.AND UP1, UPT, URZ, UR10, UPT ;  /* 0x0000000a3f00728c */ /* 0x000fe2000bf25070 */
[----:B---3--:R-:W-:Y:S02]  /*34e0*/  IMAD.MOV.U32 R10, RZ, RZ, R32 ;  /* 0x000000ffff0a7224 */ /* 0x008fe400078e0020 */
[----:B------:R-:W-:Y:S01]  /*34f0*/  IMAD.MOV.U32 R11, RZ, RZ, R33 ;  /* 0x000000ffff0b7224 */ /* 0x000fe200078e0021 */
[----:B------:R-:W-:-:S03]  /*3500*/  UISETP.NE.AND.EX UP1, UPT, URZ, UR11, UPT, UP1 ;  /* 0x0000000b3f00728c */ /* 0x000fc6000bf25310 */
[----:B------:R-:W-:-:S03]  /*3510*/  ULDC.64 UR10, c[0x0][0x320] ;  /* 0x0000c800000a7ab9 */ /* 0x000fc60000000a00 */
        /* <DEDUP_REMOVED lines=8> */
[----:B------:R-:W-:Y:S02]  /*35a0*/  ULDC UR10, c[0x0][0x318] ;  /* 0x0000c600000a7ab9 */ /* 0x000fe40000000800 */
[----:B------:R-:W-:Y:S02]  /*35b0*/  @UP1 ULEA UR12, UP0, UR22, UR10, 0x2 ;  /* 0x0000000a160c1291 */ /* 0x000fe4000f80103f */
[----:B------:R-:W-:Y:S02]  /*35c0*/  @UP1 UIADD3 UR11, UR23, UR11, URZ ;  /* 0x0000000b170b1290 */ /* 0x000fe4000fffe03f */
[----:B------:R-:W-:Y:S02]  /*35d0*/  ULDC UR10, c[0x0][0x31c] ;  /* 0x0000c700000a7ab9 */ /* 0x000fe40000000800 */
[----:B------:R-:W-:Y:S01]  /*35e0*/  @UP1 ULEA.HI.X UR13, UR22, UR10, UR11, 0x2, UP0 ;  /* 0x0000000a160d1291 */ /* 0x000fe200080f140b */
[----:B-1----:R-:W-:-:S05]  /*35f0*/  IMAD.U32 R6, RZ, RZ, UR12 ;  /* 0x0000000cff067e24 */ /* 0x002fca000f8e00ff */
[----:B------:R-:W-:Y:S01]  /*3600*/  MOV R7, UR13 ;  /* 0x0000000d00077c02 */ /* 0x000fe20008000f00 */
[----:B------:R-:W1:Y:S01]  /*3610*/  @P0 MUFU.RCP R3, c[0x0][0x238] ;  /* 0x00008e0000030b08 */ /* 0x000e620000001000 */
[----:B------:R-:W-:Y:S01]  /*3620*/  ISETP.GE.AND P1, PT, R14, UR5, PT ;  /* 0x000000050e007c0c */ /* 0x000fe2000bf26270 */
[----:B------:R-:W-:Y:S02]  /*3630*/  ULDC.64 UR12, c[0x0][0x1a0] ;  /* 0x00006800000c7ab9 */ /* 0x000fe40000000a00 */
[----:B------:R3:W1:Y:S01]  /*3640*/  @P0 LDG.E R0, [R6.64] ;  /* 0x0000003406000981 */ /* 0x000662000c1e1900 */
[----:B------:R-:W-:Y:S01]  /*3650*/  MOV R10, R30 ;  /* 0x0000001e000a7202 */ /* 0x000fe20000000f00 */
[----:B------:R-:W-:Y:S01]  /*3660*/  USHF.L.U64.HI UR28, UR12, UR28, UR13 ;  /* 0x0000001c0c1c7299 */ /* 0x000fe2000801020d */
[----:B------:R-:W-:Y:S01]  /*3670*/  IMAD.SHL.U32 R26, R26, 0x2, RZ ;  /* 0x000000021a1a7824 */ /* 0x000fe200078e00ff */
[----:B------:R-:W-:Y:S01]  /*3680*/  BAR.SYNC.DEFER_BLOCKING 0x0 ;  /* 0x0000000000007b1d */ /* 0x000fe20000010000 */
[----:B------:R-:W-:-:S02]  /*3690*/  USHF.L.U32 UR29, UR12, 0x7, URZ ;  /* 0x000000070c1d7899 */ /* 0x000fc4000800063f */
[----:B------:R-:W-:Y:S01]  /*36a0*/  UIMAD UR11, UR28, UR9, URZ ;  /* 0x000000091c0b72a4 */ /* 0x000fe2000f8e023f */
[----:B------:R-:W-:Y:S02]  /*36b0*/  LOP3.LUT R244, R26, 0x6, RZ, 0xc0, !PT ;  /* 0x000000061af47812 */ /* 0x000fe400078ec0ff */
[----:B------:R2:W-:Y:S01]  /*36c0*/  STL.64 [R1+0x80], R10 ;  /* 0x0000800a01007387 */ /* 0x0005e20000100a00 */
[----:B------:R-:W-:Y:S01]  /*36d0*/  UIMAD UR19, UR19, UR29, UR11 ;  /* 0x0000001d131372a4 */ /* 0x000fe2000f8e020b */
[----:B------:R-:W-:Y:S01]  /*36e0*/  BSSY B0, `(.L_x_811) ;  /* 0x0000016000007945 */ /* 0x000fe20003800000 */
[----:B------:R-:W-:Y:S01]  /*36f0*/  UMOV UR35, URZ ;  /* 0x0000003f00237c82 */ /* 0x000fe20008000000 */
[----:B---3--:R-:W-:Y:S01]  /*3700*/  IMAD.U32 R6, RZ, RZ, UR9 ;  /* 0x00000009ff067e24 */ /* 0x008fe2000f8e00ff */
[----:B------:R2:W-:Y:S03]  /*3710*/  @P1 STS.128 [R246+0x8000], RZ ;  /* 0x008000fff6001388 */ /* 0x0005e60000000c00 */
[----:B------:R-:W-:-:S05]  /*3720*/  IMAD.WIDE.U32 R6, R6, UR29, R10 ;  /* 0x0000001d06067c25 */ /* 0x000fca000f8e000a */
[----:B------:R-:W-:Y:S01]  /*3730*/  IADD3 R9, R7, UR19, RZ ;  /* 0x0000001307097c10 */ /* 0x000fe2000fffe0ff */
[----:B-1----:R-:W-:-:S04]  /*3740*/  @P0 FMUL.FTZ R0, R0, R3 ;  /* 0x0000000300000220 */ /* 0x002fc80000410000 */
[----:B------:R1:W3:Y:S02]  /*3750*/  @P0 R2UR UR10, R0 ;  /* 0x00000000000a03c2 */ /* 0x0002e400000e0000 */
[----:B-1----:R-:W-:Y:S01]  /*3760*/  SHF.R.S32.HI R0, RZ, 0x1f, R5 ;  /* 0x0000001fff007819 */ /* 0x002fe20000011405 */
[----:B---3--:R-:W-:-:S03]  /*3770*/  @UP1 UMOV UR35, UR10 ;  /* 0x0000000a00231c82 */ /* 0x008fc60008000000 */
[----:B------:R-:W-:-:S04]  /*3780*/  LEA.HI R0, R0, R5, RZ, 0x2 ;  /* 0x0000000500007211 */ /* 0x000fc800078f10ff */
[----:B------:R-:W-:Y:S01]  /*3790*/  SHF.R.S32.HI R214, RZ, 0x2, R0 ;  /* 0x00000002ffd67819 */ /* 0x000fe20000011400 */
        /* <DEDUP_REMOVED lines=10> */
.L_x_812:
[----:B--2---:R-:W-:Y:S05]  /*3840*/  BSYNC B0 ;  /* 0x0000000000007941 */ /* 0x004fea0003800000 */
.L_x_811:
        /* <DEDUP_REMOVED lines=12> */
[----:B------:R-:W-:-:S04]  /*3910*/  LEA R10, P0, R0, c[0x0][0x170], 0x1 ;  /* 0x00005c00000a7a11 */ /* 0x000fc800078008ff */
[----:B------:R-:W-:-:S05]  /*3920*/  LEA.HI.X R11, R0, c[0x0][0x174], R3, 0x1, P0 ;  /* 0x00005d00000b7a11 */ /* 0x000fca00000f0c03 */
[----:B------:R-:W-:Y:S01]  /*3930*/  @!PT LDS RZ, [RZ] ;  /* 0x00000000fffff984 */ /* 0x000fe20000000800 */
[----:B------:R-:W-:Y:S01]  /*3940*/  @!PT LDS RZ, [RZ] ;  /* 0x00000000fffff984 */ /* 0x000fe20000000800 */
[----:B------:R-:W-:Y:S01]  /*3950*/  @!PT LDS RZ, [RZ] ;  /* 0x00000000fffff984 */ /* 0x000fe20000000800 */
[----:B------:R1:W-:Y:S04]  /*3960*/  LDGSTS.E.BYPASS.LTC128B.128 [R246+0x8800], [R10.64] ;  /* 0x088000000af67fae */ /* 0x0003e8000b901d74 */
.L_x_814:
[----:B------:R-:W-:Y:S05]  /*3970*/  BSYNC B0 ;  /* 0x0000000000007941 */ /* 0x000fea0003800000 */
.L_x_813:
        /* <DEDUP_REMOVED lines=18> */
.L_x_816:
[----:B------:R-:W-:Y:S05]  /*3aa0*/  BSYNC B0 ;  /* 0x0000000000007941 */ /* 0x000fea0003800000 */
.L_x_815:
        /* <DEDUP_REMOVED lines=19> */
.L_x_818:
[----:B------:R-:W-:Y:S05]  /*3be0*/  BSYNC B0 ;  /* 0x0000000000007941 */ /* 0x000fea0003800000 */
.L_x_817:
        /* <DEDUP_REMOVED lines=18> */
.L_x_820:
[----:B------:R-:W-:Y:S05]  /*3d10*/  BSYNC B0 ;  /* 0x0000000000007941 */ /* 0x000fea0003800000 */
.L_x_819:
        /* <DEDUP_REMOVED lines=20> */
.L_x_822:
[----:B------:R-:W-:Y:S05]  /*3e60*/  BSYNC B0 ;  /* 0x0000000000007941 */ /* 0x000fea0003800000 */
.L_x_821:
        /* <DEDUP_REMOVED lines=20> */
.L_x_824:
[----:B------:R-:W-:Y:S05]  /*3fb0*/  BSYNC B0 ;  /* 0x0000000000007941 */ /* 0x000fea0003800000 */
.L_x_823:
        /* <DEDUP_REMOVED lines=19> */
.L_x_826:
[----:B------:R-:W-:Y:S05]  /*40f0*/  BSYNC B0 ;  /* 0x0000000000007941 */ /* 0x000fea0003800000 */
.L_x_825:
[----:B-1----:R-:W-:Y:S01]  /*4100*/  SHF.R.S32.HI R7, RZ, 0x4, R19 ;  /* 0x00000004ff077819 */ /* 0x002fe20000011413 */
[C---:B------:R-:W-:Y:S01]  /*4110*/  IMAD.SHL.U32 R6, R48.reuse, 0x40, RZ ;  /* 0x0000004030067824 */ /* 0x040fe200078e00ff */
[----:B------:R-:W-:Y:S01]  /*4120*/  R2P PR, R48, 0x6 ;  /* 0x0000000630007804 */ /* 0x000fe20000000000 */
[----:B------:R-:W-:Y:S01]  /*4130*/  IMAD.SHL.U32 R3, R23, 0x40, RZ ;  /* 0x0000004017037824 */ /* 0x000fe200078e00ff */
[----:B------:R-:W-:Y:S01]  /*4140*/  LEA.HI R0, R19, R7, RZ, 0x1 ;  /* 0x0000000713007211 */ /* 0x000fe200078f08ff */
[----:B------:R-:W-:Y:S01]  /*4150*/  IMAD.SHL.U32 R5, R14, 0x8, RZ ;  /* 0x000000080e057824 */ /* 0x000fe200078e00ff */
[----:B------:R-:W-:Y:S01]  /*4160*/  UIADD3 UR5, UR15, -UR36, URZ ;  /* 0x800000240f057290 */ /* 0x000fe2000fffe03f */
[----:B------:R-:W0:Y:S01]  /*4170*/  LDGDEPBAR ;  /* 0x00000000000079af */ /* 0x000e220000000000 */
[----:B------:R-:W-:Y:S01]  /*4180*/  LOP3.LUT R0, R0, 0xfffffffe, RZ, 0xc0, !PT ;  /* 0xfffffffe00007812 */ /* 0x000fe200078ec0ff */
[----:B------:R-:W-:Y:S01]  /*4190*/  UIADD3 UR11, UR15, 0x1, -UR36 ;  /* 0x000000010f0b7890 */ /* 0x000fe2000fffe824 */
[----:B------:R-:W-:Y:S01]  /*41a0*/  LOP3.LUT R3, R3, 0x1c0, RZ, 0xc0, !PT ;  /* 0x000001c003037812 */ /* 0x000fe200078ec0ff */
[----:B------:R-:W-:-:S02]  /*41b0*/  ULDC UR10, c[0x0][0x2e8] ;  /* 0x0000ba00000a7ab9 */ /* 0x000fc40000000800 */
[----:B------:R-:W-:Y:S01]  /*41c0*/  IMAD.IADD R7, R7, 0x1, -R0 ;  /* 0x0000000107077824 */ /* 0x000fe200078e0a00 */
[----:B------:R-:W-:Y:S01]  /*41d0*/  LOP3.LUT R0, R6, 0x1c0, RZ, 0xc0, !PT ;  /* 0x000001c006007812 */ /* 0x000fe200078ec0ff */
[----:B------:R-:W-:Y:S02]  /*41e0*/  UIADD3 UR10, UR11, UR10, URZ ;  /* 0x0000000a0b0a7290 */ /* 0x000fe4000fffe03f */
[----:B------:R-:W-:Y:S01]  /*41f0*/  IMAD.SHL.U32 R6, R7, 0x8, RZ ;  /* 0x0000000807067824 */ /* 0x000fe200078e00ff */
[----:B------:R-:W-:Y:S01]  /*4200*/  LOP3.LUT R8, R0, 0x8, R5, 0xf8, !PT ;  /* 0x0000000800087812 */ /* 0x000fe200078ef805 */
[----:B------:R-:W-:Y:S01]  /*4210*/  UISETP.GT.AND UP0, UPT, UR9, UR8, UPT ;  /* 0x000000080900728c */ /* 0x000fe2000bf04270 */
        /* <DEDUP_REMOVED lines=20> */
[----:B------:R-:W-:-:S03]  /*4360*/  IMAD.U32 R3, RZ, RZ, UR9 ;  /* 0x00000009ff037e24 */ /* 0x000fc6000f8e00ff */
[----:B------:R-:W2:Y:S04]  /*4370*/  LDSM.16.M88.4 R28, [R212+0x7000] ;  /* 0x00700000d41c783b */ /* 0x000ea80000000200 */
[----:B------:R-:W3:Y:S04]  /*4380*/  LDSM.16.M88.4 R16, [R212+0x4000] ;  /* 0x00400000d410783b */ /* 0x000ee80000000200 */
[----:B------:R-:W4:Y:S04]  /*4390*/  LDSM.16.M88.4 R44, [R212+0x5000] ;  /* 0x00500000d42c783b */ /* 0x000f280000000200 */
[----:B------:R-:W2:Y:S04]  /*43a0*/  LDSM.16.M88.4 R40, [R212+0x5800] ;  /* 0x00580000d428783b */ /* 0x000ea80000000200 */
        /* <DEDUP_REMOVED lines=12> */
[----:B------:R-:W-:Y:S01]  /*4470*/  LDSM.16.M88.4 R100, [R218+0x5800] ;  /* 0x00580000da64783b */ /* 0x000fe20000000200 */
[C---:B------:R-:W-:Y:S03]  /*4480*/  HMMA.16816.F32.BF16 R180, R12.reuse, R22, RZ ;  /* 0x000000160cb4723c */ /* 0x040fe600000418ff */
[----:B------:R-:W-:Y:S05]  /*4490*/  LDSM.16.M88.4 R116, [R218+0x6000] ;  /* 0x00600000da74783b */ /* 0x000fea0000000200 */
[C---:B--2---:R-:W-:Y:S08]  /*44a0*/  HMMA.16816.F32.BF16 R20, R12.reuse, R28, RZ ;  /* 0x0000001c0c14723c */ /* 0x044ff000000418ff */
[-C--:B---3--:R-:W-:Y:S08]  /*44b0*/  HMMA.16816.F32.BF16 R188, R12, R16.reuse, RZ ;  /* 0x000000100cbc723c */ /* 0x088ff000000418ff */
[C---:B------:R-:W-:Y:S08]  /*44c0*/  HMMA.16816.F32.BF16 R104, R8.reuse, R16, RZ ;  /* 0x000000100868723c */ /* 0x040ff000000418ff */
[----:B------:R-:W-:Y:S01]  /*44d0*/  HMMA.16816.F32.BF16 R96, R8, R18, RZ ;  /* 0x000000120860723c */ /* 0x000fe200000418ff */
[----:B------:R-:W-:-:S02]  /*44e0*/  IMAD.MOV.U32 R217, RZ, RZ, R20 ;  /* 0x000000ffffd97224 */ /* 0x000fc400078e0014 */
[----:B------:R-:W-:Y:S02]  /*44f0*/  IMAD.MOV.U32 R7, RZ, RZ, R21 ;  /* 0x000000ffff077224 */ /* 0x000fe400078e0015 */
[----:B------:R-:W-:Y:S02]  /*4500*/  IMAD.MOV.U32 R6, RZ, RZ, R22 ;  /* 0x000000ffff067224 */ /* 0x000fe400078e0016 */
[----:B------:R-:W-:Y:S01]  /*4510*/  IMAD.MOV.U32 R5, RZ, RZ, R23 ;  /* 0x000000ffff057224 */ /* 0x000fe200078e0017 */
[----:B------:R-:W-:Y:S01]  /*4520*/  HMMA.16816.F32.BF16 R184, R12, R18, RZ ;  /* 0x000000120cb8723c */ /* 0x000fe200000418ff */
[----:B------:R-:W1:Y:S07]  /*4530*/  LDSM.16.M88.4 R16, [R222+0x2000] ;  /* 0x00200000de10783b */ /* 0x000e6e0000000200 */
[C---:B----4-:R-:W-:Y:S08]  /*4540*/  HMMA.16816.F32.BF16 R84, R8.reuse, R44, RZ ;  /* 0x0000002c0854723c */ /* 0x050ff000000418ff */
[C---:B------:R-:W-:Y:S08]  /*4550*/  HMMA.16816.F32.BF16 R80, R8.reuse, R46, RZ ;  /* 0x0000002e0850723c */ /* 0x040ff000000418ff */
[C---:B------:R-:W-:Y:S08]  /*4560*/  HMMA.16816.F32.BF16 R112, R8.reuse, R28, RZ ;  /* 0x0000001c0870723c */ /* 0x040ff000000418ff */
[----:B------:R-:W-:Y:S08]  /*4570*/  HMMA.16816.F32.BF16 R140, R8, R30, RZ ;  /* 0x0000001e088c723c */ /* 0x000ff000000418ff */
[C---:B------:R-:W-:Y:S08]  /*4580*/  HMMA.16816.F32.BF16 R192, R12.reuse, R44, RZ ;  /* 0x0000002c0cc0723c */ /* 0x040ff000000418ff */
[C---:B------:R-:W-:Y:S08]  /*4590*/  HMMA.16816.F32.BF16 R20, R12.reuse, R30, RZ ;  /* 0x0000001e0c14723c */ /* 0x040ff000000418ff */
[C---:B------:R-:W-:Y:S08]  /*45a0*/  HMMA.16816.F32.BF16 R44, R12.reuse, R46, RZ ;  /* 0x0000002e0c2c723c */ /* 0x040ff000000418ff */
[C---:B------:R-:W-:Y:S08]  /*45b0*/  HMMA.16816.F32.BF16 R196, R12.reuse, R40, RZ ;  /* 0x000000280cc4723c */ /* 0x040ff000000418ff */
[----:B------:R-:W-:Y:S01]  /*45c0*/  HMMA.16816.F32.BF16 R204, R12, R42, RZ ;  /* 0x0000002a0ccc723c */ /* 0x000fe200000418ff */
[----:B------:R-:W-:-:S02]  /*45d0*/  IMAD.MOV.U32 R252, RZ, RZ, R20 ;  /* 0x000000fffffc7224 */ /* 0x000fc400078e0014 */
[----:B------:R-:W-:Y:S02]  /*45e0*/  IMAD.MOV.U32 R247, RZ, RZ, R21 ;  /* 0x000000fffff77224 */ /* 0x000fe400078e0015 */
[----:B------:R-:W-:Y:S02]  /*45f0*/  IMAD.MOV.U32 R245, RZ, RZ, R22 ;  /* 0x000000fffff57224 */ /* 0x000fe400078e0016 */
[----:B------:R-:W-:Y:S01]  /*4600*/  IMAD.MOV.U32 R221, RZ, RZ, R23 ;  /* 0x000000ffffdd7224 */ /* 0x000fe200078e0017 */
        /* <DEDUP_REMOVED lines=8> */
[----:B------:R-:W-:-:S02]  /*4690*/  IMAD.MOV.U32 R23, RZ, RZ, R28 ;  /* 0x000000ffff177224 */ /* 0x000fc400078e001c */
[----:B------:R-:W-:Y:S02]  /*46a0*/  IMAD.MOV.U32 R22, RZ, RZ, R29 ;  /* 0x000000ffff167224 */ /* 0x000fe400078e001d */
[----:B------:R-:W-:Y:S02]  /*46b0*/  IMAD.MOV.U32 R21, RZ, RZ, R30 ;  /* 0x000000ffff157224 */ /* 0x000fe400078e001e */
[----:B------:R-:W-:Y:S01]  /*46c0*/  IMAD.MOV.U32 R20, RZ, RZ, R31 ;  /* 0x000000ffff147224 */ /* 0x000fe200078e001f */
[----:B------:R-:W-:Y:S01]  /*46d0*/  HMMA.16816.F32.BF16 R108, R8, R34, RZ ;  /* 0x00000022086c723c */ /* 0x000fe200000418ff */
[----:B------:R-:W-:Y:S01]  /*46e0*/  IMAD.MOV.U32 R27, RZ, RZ, R12 ;  /* 0x000000ffff1b7224 */ /* 0x000fe200078e000c */
[----:B------:R-:W-:Y:S01]  /*46f0*/  LDSM.16.M88.4 R28, [R223+0x1000] ;  /* 0x00100000df1c783b */ /* 0x000fe20000000200 */
[----:B------:R-:W-:Y:S02]  /*4700*/  IMAD.MOV.U32 R26, RZ, RZ, R13 ;  /* 0x000000ffff1a7224 */ /* 0x000fe400078e000d */
[----:B------:R-:W-:-:S02]  /*4710*/  IMAD.MOV.U32 R25, RZ, RZ, R14 ;  /* 0x000000ffff197224 */ /* 0x000fc400078e000e */
[----:B------:R-:W-:Y:S01]  /*4720*/  IMAD.MOV.U32 R24, RZ, RZ, R15 ;  /* 0x000000ffff187224 */ /* 0x000fe200078e000f */
[C---:B------:R-:W-:Y:S01]  /*4730*/  HMMA.16816.F32.BF16 R76, R8.reuse, R40, RZ ;  /* 0x00000028084c723c */ /* 0x040fe200000418ff */
[----:B------:R-:W2:Y:S07]  /*4740*/  LDSM.16.M88.4 R12, [R222] ;  /* 0x00000000de0c783b */ /* 0x000eae0000000200 */
[C---:B------:R-:W-:Y:S01]  /*4750*/  HMMA.16816.F32.BF16 R72, R8.reuse, R42, RZ ;  /* 0x0000002a0848723c */ /* 0x040fe200000418ff */
[----:B------:R-:W-:Y:S07]  /*4760*/  LDSM.16.M88.4 R40, [R223+0x2800] ;  /* 0x00280000df28783b */ /* 0x000fee0000000200 */
[C---:B------:R-:W-:Y:S08]  /*4770*/  HMMA.16816.F32.BF16 R68, R8.reuse, R36, RZ ;  /* 0x000000240844723c */ /* 0x040ff000000418ff */
[C---:B------:R-:W-:Y:S01]  /*4780*/  HMMA.16816.F32.BF16 R64, R8.reuse, R38, RZ ;  /* 0x000000260840723c */ /* 0x040fe200000418ff */
[----:B------:R-:W-:Y:S07]  /*4790*/  LDSM.16.M88.4 R36, [R223] ;  /* 0x00000000df24783b */ /* 0x000fee0000000200 */
[----:B------:R-:W-:Y:S01]  /*47a0*/  HMMA.16816.F32.BF16 R60, R8, R32, RZ ;  /* 0x00000020083c723c */ /* 0x000fe200000418ff */
[----:B------:R-:W-:Y:S06]  /*47b0*/  LDSM.16.M88.4 R32, [R223+0x800] ;  /* 0x00080000df20783b */ /* 0x000fec0000000200 */
[----:B------:R-:W-:Y:S01]  /*47c0*/  IMAD.MOV.U32 R11, RZ, RZ, R136 ;  /* 0x000000ffff0b7224 */ /* 0x000fe200078e0088 */
[----:B-1----:R-:W-:Y:S01]  /*47d0*/  HMMA.16816.F32.BF16 R224, R16, R54, R88 ;  /* 0x0000003610e0723c */ /* 0x002fe20000041858 */
        /* <DEDUP_REMOVED lines=8> */
[----:B------:R-:W1:Y:S01]  /*4860*/  LDSM.16.M88.4 R8, [R220+0x2000] ;  /* 0x00200000dc08783b */ /* 0x000e620000000200 */
[C---:B------:R-:W-:Y:S03]  /*4870*/  HMMA.16816.F32.BF16 R148, R16.reuse, R120, R60 ;  /* 0x000000781094723c */ /* 0x040fe6000004183c */
[----:B------:R-:W3:Y:S05]  /*4880*/  LDSM.16.M88.4 R60, [R223+0x3000] ;  /* 0x00300000df3c783b */ /* 0x000eea0000000200 */
[C---:B------:R-:W-:Y:S08]  /*4890*/  HMMA.16816.F32.BF16 R236, R16.reuse, R52, R92 ;  /* 0x0000003410ec723c */ /* 0x040ff0000004185c */
[----:B------:R-:W-:Y:S08]  /*48a0*/  HMMA.16816.F32.BF16 R240, R16, R58, R96 ;  /* 0x0000003a10f0723c */ /* 0x000ff00000041860 */
[-C--:B--2---:R-:W-:Y:S07]  /*48b0*/  HMMA.16816.F32.BF16 R92, R12, R56.reuse, R188 ;  /* 0x000000380c5c723c */ /* 0x084fee00000418bc */
        /* <DEDUP_REMOVED lines=12> */
[----:B------:R-:W-:Y:S01]  /*4980*/  IMAD.MOV.U32 R113, RZ, RZ, R26 ;  /* 0x000000ffff717224 */ /* 0x000fe200078e001a */
[----:B------:R-:W-:Y:S01]  /*4990*/  LDSM.16.M88.4 R20, [R223+0x2000] ;  /* 0x00200000df14783b */ /* 0x000fe20000000200 */
[----:B------:R-:W-:Y:S02]  /*49a0*/  IMAD.MOV.U32 R114, RZ, RZ, R25 ;  /* 0x000000ffff727224 */ /* 0x000fe400078e0019 */
[----:B------:R-:W-:Y:S02]  /*49b0*/  IMAD.MOV.U32 R115, RZ, RZ, R24 ;  /* 0x000000ffff737224 */ /* 0x000fe400078e0018 */
[----:B------:R-:W-:Y:S01]  /*49c0*/  IMAD.MOV.U32 R156, RZ, RZ, R252 ;  /* 0x000000ffff9c7224 */ /* 0x000fe200078e00fc */
[----:B------:R-:W-:Y:S01]  /*49d0*/  HMMA.16816.F32.BF16 R200, R16, R48, R84 ;  /* 0x0000003010c8723c */ /* 0x000fe20000041854 */
[----:B------:R-:W-:Y:S01]  /*49e0*/  IMAD.MOV.U32 R157, RZ, RZ, R247 ;  /* 0x000000ffff9d7224 */ /* 0x000fe200078e00f7 */
[----:B------:R-:W-:Y:S01]  /*49f0*/  LDSM.16.M88.4 R24, [R223+0x1800] ;  /* 0x00180000df18783b */ /* 0x000fe20000000200 */
[----:B------:R-:W-:-:S02]  /*4a00*/  IMAD.MOV.U32 R158, RZ, RZ, R245 ;  /* 0x000000ffff9e7224 */ /* 0x000fc400078e00f5 */
[----:B------:R-:W-:Y:S02]  /*4a10*/  IMAD.MOV.U32 R159, RZ, RZ, R221 ;  /* 0x000000ffff9f7224 */ /* 0x000fe400078e00dd */
[----:B------:R-:W-:Y:S01]  /*4a20*/  IMAD.IADD R217, R0, 0x1, R223 ;  /* 0x0000000100d97824 */ /* 0x000fe200078e02df */
[----:B------:R-:W-:Y:S01]  /*4a30*/  HMMA.16816.F32.BF16 R176, R16, R50, R80 ;  /* 0x0000003210b0723c */ /* 0x000fe20000041850 */
[----:B------:R-:W-:Y:S01]  /*4a40*/  LEA R0, R213, UR14, 0x4 ;  /* 0x0000000ed5007c11 */ /* 0x000fe2000f8e20ff */
[----:B------:R-:W-:-:S04]  /*4a50*/  IMAD R221, R2, 0x2, R220 ;  /* 0x0000000202dd7824 */ /* 0x000fc800078e02dc */
[----:B------:R-:W-:Y:S02]  /*4a60*/  IMAD.IADD R0, R214, 0x1, R0 ;  /* 0x00000001d6007824 */ /* 0x000fe400078e0200 */
[C---:B------:R-:W-:Y:S08]  /*4a70*/  HMMA.16816.F32.BF16 R168, R16.reuse, R100, R76 ;  /* 0x0000006410a8723c */ /* 0x040ff0000004184c */
[----:B------:R-:W-:Y:S08]  /*4a80*/  HMMA.16816.F32.BF16 R164, R16, R102, R72 ;  /* 0x0000006610a4723c */ /* 0x000ff00000041848 */
        /* <DEDUP_REMOVED lines=8> */
[C---:B------:R-:W-:Y:S01]  /*4b10*/  HMMA.16816.F32.BF16 R152, R16.reuse, R118, R64 ;  /* 0x000000761098723c */ /* 0x040fe20000041840 */
[----:B------:R-:W-:Y:S07]  /*4b20*/  LDSM.16.M88.4 R64, [R220] ;  /* 0x00000000dc40783b */ /* 0x000fee0000000200 */
[C---:B------:R-:W-:Y:S08]  /*4b30*/  HMMA.16816.F32.BF16 R132, R16.reuse, R124, R132 ;  /* 0x0000007c1084723c */ /* 0x040ff00000041884 */
[----:B------:R-:W-:Y:S01]  /*4b40*/  HMMA.16816.F32.BF16 R108, R16, R130, R140 ;  /* 0x00000082106c723c */ /* 0x000fe2000004188c */
[----:B------:R-:W2:Y:S07]  /*4b50*/  LDSM.16.M88.4 R140, [R223+0x3800] ;  /* 0x00380000df8c783b */ /* 0x000eae0000000200 */
        /* <DEDUP_REMOVED lines=8> */
[C---:B-1----:R-:W-:Y:S08]  /*4be0*/  HMMA.16816.F32.BF16 R12, R8.reuse, R42, R144 ;  /* 0x0000002a080c723c */ /* 0x042ff00000041890 */
[C---:B------:R-:W-:Y:S08]  /*4bf0*/  HMMA.16816.F32.BF16 R156, R8.reuse, R40, R148 ;  /* 0x00000028089c723c */ /* 0x040ff00000041894 */
        /* <DEDUP_REMOVED lines=10> */
[C---:B---3--:R-:W-:Y:S08]  /*4ca0*/  HMMA.16816.F32.BF16 R12, R8.reuse, R60, R136 ;  /* 0x0000003c080c723c */ /* 0x048ff00000041888 */
[C---:B------:R-:W-:Y:S07]  /*4cb0*/  HMMA.16816.F32.BF16 R120, R8.reuse, R32, R236 ;  /* 0x000000200878723c */ /* 0x040fee00000418ec */
[----:B------:R-:W-:Y:S01]  /*4cc0*/  IADD3 R236, R0, UR5, RZ ;  /* 0x0000000500ec7c10 */ /* 0x000fe2000fffe0ff */
[C---:B------:R-:W-:Y:S08]  /*4cd0*/  HMMA.16816.F32.BF16 R224, R8.reuse, R34, R224 ;  /* 0x0000002208e0723c */ /* 0x040ff000000418e0 */
[----:B------:R-:W-:Y:S01]  /*4ce0*/  IMAD.MOV.U32 R183, RZ, RZ, R14 ;  /* 0x000000ffffb77224 */ /* 0x000fe200078e000e */
[----:B------:R-:W-:Y:S01]  /*4cf0*/  HMMA.16816.F32.BF16 R200, R8, R28, R200 ;  /* 0x0000001c08c8723c */ /* 0x000fe200000418c8 */
[----:B------:R-:W-:-:S02]  /*4d00*/  IMAD.MOV.U32 R182, RZ, RZ, R15 ;  /* 0x000000ffffb67224 */ /* 0x000fc400078e000f */
[----:B------:R-:W-:Y:S02]  /*4d10*/  IMAD.MOV.U32 R150, RZ, RZ, R12 ;  /* 0x000000ffff967224 */ /* 0x000fe400078e000c */
[----:B------:R-:W-:-:S03]  /*4d20*/  IMAD.MOV.U32 R149, RZ, RZ, R13 ;  /* 0x000000ffff957224 */ /* 0x000fc600078e000d */
[C---:B--2---:R-:W-:Y:S08]  /*4d30*/  HMMA.16816.F32.BF16 R12, R8.reuse, R140, R132 ;  /* 0x0000008c080c723c */ /* 0x044ff00000041884 */
[C---:B------:R-:W-:Y:S08]  /*4d40*/  HMMA.16816.F32.BF16 R176, R8.reuse, R30, R176 ;  /* 0x0000001e08b0723c */ /* 0x040ff000000418b0 */
        /* <DEDUP_REMOVED lines=8> */
[----:B------:R-:W-:-:S07]  /*4dd0*/  IMAD.MOV.U32 R213, RZ, RZ, R184 ;  /* 0x000000ffffd57224 */ /* 0x000fce00078e00b8 */
[C---:B------:R-:W-:Y:S08]  /*4de0*/  HMMA.16816.F32.BF16 R152, R8.reuse, R22, R152 ;  /* 0x000000160898723c */ /* 0x040ff00000041898 */
[C---:B------:R-:W-:Y:S08]  /*4df0*/  HMMA.16816.F32.BF16 R12, R8.reuse, R62, R108 ;  /* 0x0000003e080c723c */ /* 0x040ff0000004186c */
[----:B------:R-:W-:Y:S08]  /*4e00*/  HMMA.16816.F32.BF16 R8, R8, R142, R96 ;  /* 0x0000008e0808723c */ /* 0x000ff00000041860 */
[C---:B------:R-:W-:Y:S08]  /*4e10*/  HMMA.16816.F32.BF16 R144, R64.reuse, R40, R68 ;  /* 0x000000284090723c */ /* 0x040ff00000041844 */
[----:B------:R-:W-:Y:S01]  /*4e20*/  IMAD.MOV.U32 R190, RZ, RZ, R12 ;  /* 0x000000ffffbe7224 */ /* 0x000fe200078e000c */
[----:B------:R-:W-:Y:S01]  /*4e30*/  HMMA.16816.F32.BF16 R92, R64, R36, R92 ;  /* 0x00000024405c723c */ /* 0x000fe2000004185c */
[----:B------:R-:W-:-:S02]  /*4e40*/  IMAD.MOV.U32 R189, RZ, RZ, R13 ;  /* 0x000000ffffbd7224 */ /* 0x000fc400078e000d */
[----:B------:R-:W-:Y:S02]  /*4e50*/  IMAD.MOV.U32 R188, RZ, RZ, R14 ;  /* 0x000000ffffbc7224 */ /* 0x000fe400078e000e */
[----:B------:R-:W-:Y:S02]  /*4e60*/  IMAD.MOV.U32 R175, RZ, RZ, R15 ;  /* 0x000000ffffaf7224 */ /* 0x000fe400078e000f */
[----:B------:R-:W-:Y:S01]  /*4e70*/  IMAD.MOV.U32 R252, RZ, RZ, R8 ;  /* 0x000000fffffc7224 */ /* 0x000fe200078e0008 */
[C---:B------:R-:W-:Y:S01]  /*4e80*/  HMMA.16816.F32.BF16 R84, R64.reuse, R38, R84 ;  /* 0x000000264054723c */ /* 0x040fe20000041854 */
[----:B------:R-:W-:Y:S01]  /*4e90*/  IMAD.MOV.U32 R230, RZ, RZ, R9 ;  /* 0x000000ffffe67224 */ /* 0x000fe200078e0009 */
[----:B------:R-:W-:Y:S01]  /*4ea0*/  LDSM.16.M88.4 R12, [R217] ;  /* 0x00000000d90c783b */ /* 0x000fe20000000200 */
[----:B------:R-:W-:Y:S02]  /*4eb0*/  IMAD.MOV.U32 R229, RZ, RZ, R10 ;  /* 0x000000ffffe57224 */ /* 0x000fe400078e000a */
[----:B------:R-:W-:Y:S01]  /*4ec0*/  IMAD.MOV.U32 R228, RZ, RZ, R11 ;  /* 0x000000ffffe47224 */ /* 0x000fe200078e000b */
[----:B------:R-:W-:Y:S02]  /*4ed0*/  LDSM.16.M88.4 R36, [R221] ;  /* 0x00000000dd24783b */ /* 0x000fe40000000200 */
[C---:B------:R-:W-:Y:S08]  /*4ee0*/  HMMA.16816.F32.BF16 R8, R64.reuse, R42, R88 ;  /* 0x0000002a4008723c */ /* 0x040ff00000041858 */
[C---:B------:R-:W-:Y:S01]  /*4ef0*/  HMMA.16816.F32.BF16 R132, R64.reuse, R20, R44 ;  /* 0x000000144084723c */ /* 0x040fe2000004182c */
[----:B------:R-:W1:Y:S07]  /*4f00*/  LDSM.16.M88.4 R44, [R221+0x2000] ;  /* 0x00200000dd2c783b */ /* 0x000e6e0000000200 */
[C---:B------:R-:W-:Y:S07]  /*4f10*/  HMMA.16816.F32.BF16 R76, R64.reuse, R34, R76 ;  /* 0x00000022404c723c */ /* 0x040fee000004184c */
[----:B------:R-:W-:Y:S01]  /*4f20*/  IMAD R35, R3, 0x80, R244 ;  /* 0x0000008003237824 */ /* 0x000fe200078e02f4 */
[----:B------:R-:W-:Y:S01]  /*4f30*/  HMMA.16816.F32.BF16 R136, R64, R22, R16 ;  /* 0x000000164088723c */ /* 0x000fe20000041810 */
[----:B------:R-:W-:-:S02]  /*4f40*/  IMAD.MOV.U32 R195, RZ, RZ, R11 ;  /* 0x000000ffffc37224 */ /* 0x000fc400078e000b */
[----:B------:R-:W-:Y:S01]  /*4f50*/  IMAD.MOV.U32 R194, RZ, RZ, R9 ;  /* 0x000000ffffc27224 */ /* 0x000fe200078e0009 */
[----:B------:R-:W-:Y:S01]  /*4f60*/  IADD3 R3, R35, 0x1, RZ ;  /* 0x0000000123037810 */ /* 0x000fe20007ffe0ff */
[----:B------:R-:W-:Y:S02]  /*4f70*/  IMAD.MOV.U32 R193, RZ, RZ, R10 ;  /* 0x000000ffffc17224 */ /* 0x000fe400078e000a */
[----:B------:R-:W-:Y:S01]  /*4f80*/  IMAD.MOV.U32 R192, RZ, RZ, R8 ;  /* 0x000000ffffc07224 */ /* 0x000fe200078e0008 */
[----:B------:R-:W-:Y:S01]  /*4f90*/  HMMA.16816.F32.BF16 R72, R64, R28, R72 ;  /* 0x0000001c4048723c */ /* 0x000fe20000041848 */
[C---:B------:R-:W-:Y:S02]  /*4fa0*/  IMAD.IADD R5, R236.reuse, 0x1, -R35 ;  /* 0x00000001ec057824 */ /* 0x040fe400078e0a23 */
[----:B------:R-:W-:-:S03]  /*4fb0*/  IMAD.IADD R7, R236, 0x1, -R3 ;  /* 0x00000001ec077824 */ /* 0x000fc600078e0a03 */
[----:B------:R-:W-:Y:S02]  /*4fc0*/  IABS R5, R5 ;  /* 0x0000000500057213 */ /* 0x000fe40000000000 */
[----:B------:R-:W-:Y:S03]  /*4fd0*/  HMMA.16816.F32.BF16 R8, R64, R60, R100 ;  /* 0x0000003c4008723c */ /* 0x000fe60000041864 */
[----:B------:R-:W-:Y:S01]  /*4fe0*/  IMAD.MOV.U32 R6, RZ, RZ, R5 ;  /* 0x000000ffff067224 */ /* 0x000fe200078e0005 */
[----:B------:R-:W-:-:S03]  /*4ff0*/  IABS R5, R7 ;  /* 0x0000000700057213 */ /* 0x000fc60000000000 */
[----:B------:R2:W-:Y:S01]  /*5000*/  I2F R18, R6 ;  /* 0x0000000600127306 */ /* 0x0005e20000201400 */
[C---:B------:R-:W-:Y:S07]  /*5010*/  HMMA.16816.F32.BF16 R108, R64.reuse, R24, R52 ;  /* 0x00000018406c723c */ /* 0x040fee0000041834 */
[----:B------:R3:W-:Y:S01]  /*5020*/  I2F R28, R5 ;  /* 0x00000005001c7306 */ /* 0x0007e20000201400 */
[----:B------:R-:W-:Y:S01]  /*5030*/  HMMA.16816.F32.BF16 R124, R64, R26, R48 ;  /* 0x0000001a407c723c */ /* 0x000fe20000041830 */
[----:B--2---:R-:W-:-:S07]  /*5040*/  IADD3 R6, R0, 0x48, RZ ;  /* 0x0000004800067810 */ /* 0x004fce0007ffe0ff */
[----:B------:R-:W-:Y:S01]  /*5050*/  IMAD.MOV.U32 R191, RZ, RZ, R10 ;  /* 0x000000ffffbf7224 */ /* 0x000fe200078e000a */
[----:B-1----:R-:W-:Y:S01]  /*5060*/  HMMA.16816.F32.BF16 R24, R44, R12, R112 ;  /* 0x0000000c2c18723c */ /* 0x002fe20000041870 */
[----:B------:R-:W-:Y:S01]  /*5070*/  IMAD.MOV.U32 R71, RZ, RZ, R11 ;  /* 0x000000ffff477224 */ /* 0x000fe200078e000b */
[----:B------:R-:W-:Y:S01]  /*5080*/  IADD3 R241, R6, UR5, RZ ;  /* 0x0000000506f17c10 */ /* 0x000fe2000fffe0ff */
[----:B------:R-:W-:Y:S02]  /*5090*/  IMAD.MOV.U32 R70, RZ, RZ, R8 ;  /* 0x000000ffff467224 */ /* 0x000fe400078e0008 */
[----:B------:R-:W-:-:S03]  /*50a0*/  IMAD.MOV.U32 R69, RZ, RZ, R9 ;  /* 0x000000ffff457224 */ /* 0x000fc600078e0009 */
[----:B------:R-:W-:Y:S08]  /*50b0*/  HMMA.16816.F32.BF16 R8, R64, R140, R104 ;  /* 0x0000008c4008723c */ /* 0x000ff00000041868 */
[C---:B------:R-:W-:Y:S08]  /*50c0*/  HMMA.16816.F32.BF16 R20, R36.reuse, R12, R92 ;  /* 0x0000000c2414723c */ /* 0x040ff0000004185c */
[-C--:B------:R-:W-:Y:S08]  /*50d0*/  HMMA.16816.F32.BF16 R48, R36, R14.reuse, R84 ;  /* 0x0000000e2430723c */ /* 0x080ff00000041854 */
[----:B------:R-:W-:Y:S01]  /*50e0*/  IMAD.MOV.U32 R141, RZ, RZ, R10 ;  /* 0x000000ffff8d7224 */ /* 0x000fe200078e000a */
[C---:B------:R-:W-:Y:S01]  /*50f0*/  IADD3 R10, R0.reuse, 0x8, RZ ;  /* 0x00000008000a7810 */ /* 0x040fe20007ffe0ff */
[----:B------:R-:W-:Y:S01]  /*5100*/  IMAD.MOV.U32 R151, RZ, RZ, R8 ;  /* 0x000000ffff977224 */ /* 0x000fe200078e0008 */
[----:B------:R-:W-:Y:S01]  /*5110*/  IADD3 R8, R0, 0x40, RZ ;  /* 0x0000004000087810 */ /* 0x000fe20007ffe0ff */
[----:B------:R-:W-:Y:S01]  /*5120*/  IMAD.MOV.U32 R148, RZ, RZ, R9 ;  /* 0x000000ffff947224 */ /* 0x000fe200078e0009 */
[----:B------:R-:W-:Y:S01]  /*5130*/  IADD3 R235, R10, UR5, RZ ;  /* 0x000000050aeb7c10 */ /* 0x000fe2000fffe0ff */
[----:B------:R-:W-:Y:S01]  /*5140*/  IMAD.MOV.U32 R140, RZ, RZ, R11 ;  /* 0x000000ffff8c7224 */ /* 0x000fe200078e000b */
[----:B------:R-:W-:Y:S01]  /*5150*/  IADD3 R234, R8, UR5, RZ ;  /* 0x0000000508ea7c10 */ /* 0x000fe2000fffe0ff */
[----:B------:R-:W-:Y:S01]  /*5160*/  HMMA.16816.F32.BF16 R52, R44, R14, R116 ;  /* 0x0000000e2c34723c */ /* 0x000fe20000041874 */
[----:B------:R-:W-:Y:S01]  /*5170*/  IADD3 R0, R0, UR10, RZ ;  /* 0x0000000a00007c10 */ /* 0x000fe2000fffe0ff */
[C---:B------:R-:W-:Y:S01]  /*5180*/  IMAD.IADD R7, R235.reuse, 0x1, -R35 ;  /* 0x00000001eb077824 */ /* 0x040fe200078e0a23 */
[----:B------:R-:W-:Y:S01]  /*5190*/  IADD3 R11, R10, UR10, RZ ;  /* 0x0000000a0a0b7c10 */ /* 0x000fe2000fffe0ff */
[----:B------:R-:W-:Y:S01]  /*51a0*/  IMAD.IADD R9, R235, 0x1, -R3 ;  /* 0x00000001eb097824 */ /* 0x000fe200078e0a03 */
[----:B------:R-:W-:Y:S01]  /*51b0*/  IMNMX R245, R0, UR15, PT ;  /* 0x0000000f00f57c17 */ /* 0x000fe2000b800200 */
[----:B---3--:R-:W-:Y:S01]  /*51c0*/  IMAD.IADD R5, R234, 0x1, -R35 ;  /* 0x00000001ea057824 */ /* 0x008fe200078e0a23 */
[----:B------:R-:W-:Y:S01]  /*51d0*/  IABS R7, R7 ;  /* 0x0000000700077213 */ /* 0x000fe20000000000 */
[----:B------:R-:W-:Y:S01]  /*51e0*/  HMMA.16816.F32.BF16 R80, R64, R32, R80 ;  /* 0x000000204050723c */ /* 0x000fe20000041850 */
[----:B------:R-:W-:-:S02]  /*51f0*/  IABS R0, R9 ;  /* 0x0000000900007213 */ /* 0x000fc40000000000 */
[----:B------:R1:W2:Y:S01]  /*5200*/  I2F R17, R7 ;  /* 0x0000000700117306 */ /* 0x0002a20000201400 */
[----:B------:R-:W-:Y:S01]  /*5210*/  IADD3 R10, R8, UR10, RZ ;  /* 0x0000000a080a7c10 */ /* 0x000fe2000fffe0ff */
[----:B------:R-:W-:Y:S01]  /*5220*/  IMAD.IADD R8, R234, 0x1, -R3 ;  /* 0x00000001ea087824 */ /* 0x000fe200078e0a03 */
[----:B------:R-:W-:Y:S02]  /*5230*/  IABS R5, R5 ;  /* 0x0000000500057213 */ /* 0x000fe40000000000 */
[----:B------:R-:W-:Y:S01]  /*5240*/  IADD3 R9, R6, UR10, RZ ;  /* 0x0000000a06097c10 */ /* 0x000fe2000fffe0ff */
[----:B------:R-:W-:Y:S01]  /*5250*/  HMMA.16816.F32.BF16 R96, R64, R30, R56 ;  /* 0x0000001e4060723c */ /* 0x000fe20000041838 */
[----:B------:R-:W-:Y:S01]  /*5260*/  IABS R6, R8 ;  /* 0x0000000800067213 */ /* 0x000fe20000000000 */
[----:B------:R-:W3:Y:S01]  /*5270*/  I2F R16, R5 ;  /* 0x0000000500107306 */ /* 0x000ee20000201400 */
[----:B------:R-:W-:Y:S02]  /*5280*/  IMNMX R244, R11, UR15, PT ;  /* 0x0000000f0bf47c17 */ /* 0x000fe4000b800200 */
[----:B------:R-:W-:-:S02]  /*5290*/  IMNMX R242, R9, UR15, PT ;  /* 0x0000000f09f27c17 */ /* 0x000fc4000b800200 */
[----:B------:R-:W-:Y:S01]  /*52a0*/  IMNMX R243, R10, UR15, PT ;  /* 0x0000000f0af37c17 */ /* 0x000fe2000b800200 */
[----:B------:R-:W-:Y:S01]  /*52b0*/  HMMA.16816.F32.BF16 R128, R64, R62, R128 ;  /* 0x0000003e4080723c */ /* 0x000fe20000041880 */
[----:B------:R-:W-:Y:S01]  /*52c0*/  ISETP.GE.AND P0, PT, R3, R242, PT ;  /* 0x000000f20300720c */ /* 0x000fe20003f06270 */
[----:B-1----:R-:W-:Y:S01]  /*52d0*/  IMAD.IADD R7, R241, 0x1, -R35 ;  /* 0x00000001f1077824 */ /* 0x002fe200078e0a23 */
[----:B------:R-:W-:Y:S01]  /*52e0*/  ISETP.GE.AND P1, PT, R3, R243, PT ;  /* 0x000000f30300720c */ /* 0x000fe20003f26270 */
[----:B--2---:R-:W-:Y:S01]  /*52f0*/  FFMA.FTZ R14, R17, -UR35, R22 ;  /* 0x80000023110e7c23 */ /* 0x004fe20008010016 */
[C---:B------:R-:W-:Y:S01]  /*5300*/  ISETP.GE.AND P3, PT, R3.reuse, R245, PT ;  /* 0x000000f50300720c */ /* 0x040fe20003f66270 */
[----:B------:R-:W-:Y:S01]  /*5310*/  FFMA.FTZ R17, R28, -UR35, R21 ;  /* 0x800000231c117c23 */ /* 0x000fe20008010015 */
[----:B------:R-:W-:Y:S02]  /*5320*/  IABS R7, R7 ;  /* 0x0000000700077213 */ /* 0x000fe40000000000 */
[----:B------:R-:W-:Y:S01]  /*5330*/  ISETP.GE.AND P2, PT, R3, R244, PT ;  /* 0x000000f40300720c */ /* 0x000fe20003f46270 */
[----:B---3--:R-:W-:Y:S01]  /*5340*/  FFMA.FTZ R15, R16, -UR35, R24 ;  /* 0x80000023100f7c23 */ /* 0x008fe20008010018 */
[----:B------:R1:W2:Y:S01]  /*5350*/  I2F R13, R7 ;  /* 0x00000007000d7306 */ /* 0x0002a20000201400 */
[----:B------:R-:W-:-:S05]  /*5360*/  IADD3 R5, R35, 0x8, RZ ;  /* 0x0000000823057810 */ /* 0x000fca0007ffe0ff */
[----:B------:R-:W-:-:S05]  /*5370*/  IMAD.IADD R8, R236, 0x1, -R5 ;  /* 0x00000001ec087824 */ /* 0x000fca00078e0a05 */
[----:B------:R-:W-:Y:S02]  /*5380*/  IABS R9, R8 ;  /* 0x0000000800097213 */ /* 0x000fe40000000000 */
[----:B------:R-:W-:Y:S01]  /*5390*/  IADD3 R8, R241, -c[0x0][0x2e4], RZ ;  /* 0x8000b900f1087a10 */ /* 0x000fe20007ffe0ff */
[----:B-1----:R-:W-:Y:S01]  /*53a0*/  IMAD.MOV.U32 R7, RZ, RZ, R0 ;  /* 0x000000ffff077224 */ /* 0x002fe200078e0000 */
[----:B------:R-:W-:Y:S01]  /*53b0*/  IADD3 R0, R236, -c[0x0][0x2e4], RZ ;  /* 0x8000b900ec007a10 */ /* 0x000fe20007ffe0ff */
[----:B--2---:R-:W-:Y:S01]  /*53c0*/  FFMA.FTZ R16, R13, -UR35, R26 ;  /* 0x800000230d107c23 */ /* 0x004fe2000801001a */
[----:B------:R-:W-:Y:S01]  /*53d0*/  IMNMX R237, RZ, R8, !PT ;  /* 0x00000008ffed7217 */ /* 0x000fe20007800200 */
[----:B------:R1:W2:Y:S01]  /*53e0*/  I2F R12, R7 ;  /* 0x00000007000c7306 */ /* 0x0002a20000201400 */
[----:B------:R-:W-:Y:S01]  /*53f0*/  IMNMX R240, RZ, R0, !PT ;  /* 0x00000000fff07217 */ /* 0x000fe20007800200 */
[----:B------:R-:W-:Y:S01]  /*5400*/  IMAD.MOV.U32 R0, RZ, RZ, R6 ;  /* 0x000000ffff007224 */ /* 0x000fe200078e0006 */
[C---:B------:R-:W-:Y:S01]  /*5410*/  ISETP.LT.OR P0, PT, R3.reuse, R237, P0 ;  /* 0x000000ed0300720c */ /* 0x040fe20000701670 */
[----:B------:R-:W-:Y:S01]  /*5420*/  FFMA.FTZ R8, R18, -UR35, R20 ;  /* 0x8000002312087c23 */ /* 0x000fe20008010014 */
[----:B------:R-:W-:Y:S01]  /*5430*/  ISETP.LT.OR P3, PT, R3, R240, P3 ;  /* 0x000000f00300720c */ /* 0x000fe20001f61670 */
[----:B------:R-:W-:Y:S01]  /*5440*/  IMAD.IADD R13, R234, 0x1, -R5 ;  /* 0x00000001ea0d7824 */ /* 0x000fe200078e0a05 */
[----:B------:R-:W-:Y:S01]  /*5450*/  P2R R18, PR, RZ, 0x1 ;  /* 0x00000001ff127803 */ /* 0x000fe20000000000 */
[----:B------:R-:W3:Y:S01]  /*5460*/  I2F R11, R0 ;  /* 0x00000000000b7306 */ /* 0x000ee20000201400 */
[----:B------:R-:W-:-:S02]  /*5470*/  ISETP.GE.AND P0, PT, R35, R244, PT ;  /* 0x000000f42300720c */ /* 0x000fc40003f06270 */
[----:B------:R-:W-:Y:S01]  /*5480*/  FSEL R103, R17, -INF , !P3 ;  /* 0xff80000011677808 */ /* 0x000fe20005800000 */
[----:B-1----:R-:W-:Y:S02]  /*5490*/  IMAD.IADD R7, R241, 0x1, -R3 ;  /* 0x00000001f1077824 */ /* 0x002fe400078e0a03 */
[----:B--2---:R-:W-:-:S03]  /*54a0*/  FFMA.FTZ R20, R12, -UR35, R23 ;  /* 0x800000230c147c23 */ /* 0x004fc60008010017 */
[----:B------:R-:W-:Y:S02]  /*54b0*/  IABS R6, R7 ;  /* 0x0000000700067213 */ /* 0x000fe40000000000 */
[----:B------:R-:W-:Y:S01]  /*54c0*/  IADD3 R7, R234, -c[0x0][0x2e4], RZ ;  /* 0x8000b900ea077a10 */ /* 0x000fe20007ffe0ff */
[----:B---3--:R-:W-:Y:S02]  /*54d0*/  FFMA.FTZ R21, R11, -UR35, R25 ;  /* 0x800000230b157c23 */ /* 0x008fe40008010019 */
[----:B------:R-:W-:Y:S01]  /*54e0*/  IMAD.MOV.U32 R0, RZ, RZ, R6 ;  /* 0x000000ffff007224 */ /* 0x000fe200078e0006 */
[----:B------:R-:W-:Y:S02]  /*54f0*/  IADD3 R6, R235, -c[0x0][0x2e4], RZ ;  /* 0x8000b900eb067a10 */ /* 0x000fe40007ffe0ff */
[----:B------:R-:W-:Y:S01]  /*5500*/  IMNMX R238, RZ, R7, !PT ;  /* 0x00000007ffee7217 */ /* 0x000fe20007800200 */
[----:B------:R1:W2:Y:S01]  /*5510*/  I2F R10, R0 ;  /* 0x00000000000a7306 */ /* 0x0002a20000201400 */
[----:B------:R-:W-:-:S02]  /*5520*/  IMNMX R239, RZ, R6, !PT ;  /* 0x00000006ffef7217 */ /* 0x000fc40007800200 */
[C---:B------:R-:W-:Y:S02]  /*5530*/  ISETP.LT.OR P1, PT, R3.reuse, R238, P1 ;  /* 0x000000ee0300720c */ /* 0x040fe40000f21670 */
[----:B------:R-:W-:Y:S02]  /*5540*/  ISETP.LT.OR P6, PT, R3, R239, P2 ;  /* 0x000000ef0300720c */ /* 0x000fe400017c1670 */
[----:B------:R-:W-:Y:S02]  /*5550*/  P2R R19, PR, RZ, 0x2 ;  /* 0x00000002ff137803 */ /* 0x000fe40000000000 */
[C---:B------:R-:W-:Y:S02]  /*5560*/  IADD3 R3, R35.reuse, 0x9, RZ ;  /* 0x0000000923037810 */ /* 0x040fe40007ffe0ff */
[C---:B------:R-:W-:Y:S02]  /*5570*/  ISETP.GE.AND P1, PT, R35.reuse, R245, PT ;  /* 0x000000f52300720c */ /* 0x040fe40003f26270 */
[----:B------:R-:W-:-:S02]  /*5580*/  ISETP.LT.OR P0, PT, R35, R239, P0 ;  /* 0x000000ef2300720c */ /* 0x000fc40000701670 */
[----:B------:R-:W-:Y:S01]  /*5590*/  ISETP.LT.OR P1, PT, R35, R240, P1 ;  /* 0x000000f02300720c */ /* 0x000fe20000f21670 */
[----:B-1----:R-:W-:Y:S01]  /*55a0*/  IMAD.MOV.U32 R0, RZ, RZ, R9 ;  /* 0x000000ffff007224 */ /* 0x002fe200078e0009 */
[----:B------:R-:W-:Y:S01]  /*55b0*/  FSEL R115, R14, -INF , !P0 ;  /* 0xff8000000e737808 */ /* 0x000fe20004000000 */
[----:B--2---:R-:W-:Y:S01]  /*55c0*/  FFMA.FTZ R22, R10, -UR35, R27 ;  /* 0x800000230a167c23 */ /* 0x004fe2000801001b */
[----:B------:R-:W-:Y:S01]  /*55d0*/  FSEL R105, R8, -INF , !P1 ;  /* 0xff80000008697808 */ /* 0x000fe20004800000 */
[----:B------:R-:W1:Y:S01]  /*55e0*/  I2F R6, R0 ;  /* 0x0000000000067306 */ /* 0x000e620000201400 */
[----:B------:R-:W-:Y:S01]  /*55f0*/  ISETP.GE.AND P2, PT, R5, R245, PT ;  /* 0x000000f50500720c */ /* 0x000fe20003f46270 */
[----:B------:R-:W2:Y:S01]  /*5600*/  LDSM.16.M88.4 R8, [R217+0x800] ;  /* 0x00080000d908783b */ /* 0x000ea20000000200 */
[C---:B------:R-:W-:Y:S02]  /*5610*/  ISETP.GE.AND P1, PT, R35.reuse, R243, PT ;  /* 0x000000f32300720c */ /* 0x040fe40003f26270 */
[----:B------:R-:W-:-:S02]  /*5620*/  ISETP.GE.AND P0, PT, R35, R242, PT ;  /* 0x000000f22300720c */ /* 0x000fc40003f06270 */
[----:B------:R-:W-:Y:S02]  /*5630*/  ISETP.LT.OR P2, PT, R5, R240, P2 ;  /* 0x000000f00500720c */ /* 0x000fe40001741670 */
[C---:B------:R-:W-:Y:S02]  /*5640*/  ISETP.LT.OR P1, PT, R35.reuse, R238, P1 ;  /* 0x000000ee2300720c */ /* 0x040fe40000f21670 */
[----:B------:R-:W-:Y:S02]  /*5650*/  ISETP.LT.OR P0, PT, R35, R237, P0 ;  /* 0x000000ed2300720c */ /* 0x000fe40000701670 */
[----:B------:R-:W-:Y:S02]  /*5660*/  P2R R14, PR, RZ, 0x4 ;  /* 0x00000004ff0e7803 */ /* 0x000fe40000000000 */
[----:B------:R-:W-:Y:S01]  /*5670*/  FSEL R118, R15, -INF , !P1 ;  /* 0xff8000000f767808 */ /* 0x000fe20004800000 */
[----:B-1----:R-:W-:Y:S01]  /*5680*/  FFMA.FTZ R23, R6, -UR35, R48 ;  /* 0x8000002306177c23 */ /* 0x002fe20008010030 */
[----:B------:R-:W-:Y:S01]  /*5690*/  IADD3 R0, R35, 0x10, RZ ;  /* 0x0000001023007810 */ /* 0x000fe20007ffe0ff */
[----:B------:R-:W-:Y:S01]  /*56a0*/  IMAD.IADD R6, R236, 0x1, -R3 ;  /* 0x00000001ec067824 */ /* 0x000fe200078e0a03 */
[----:B------:R-:W-:-:S02]  /*56b0*/  FSEL R119, R16, -INF , !P0 ;  /* 0xff80000010777808 */ /* 0x000fc40004000000 */
[C---:B------:R-:W-:Y:S01]  /*56c0*/  ISETP.GE.AND P2, PT, R5.reuse, R244, PT ;  /* 0x000000f40500720c */ /* 0x040fe20003f46270 */
[----:B------:R-:W-:Y:S01]  /*56d0*/  IMAD.IADD R7, R236, 0x1, -R0 ;  /* 0x00000001ec077824 */ /* 0x000fe200078e0a00 */
[----:B------:R-:W-:Y:S02]  /*56e0*/  IABS R6, R6 ;  /* 0x0000000600067213 */ /* 0x000fe40000000000 */
[----:B------:R-:W-:Y:S02]  /*56f0*/  ISETP.GE.AND P1, PT, R5, R243, PT ;  /* 0x000000f30500720c */ /* 0x000fe40003f26270 */
[----:B------:R-:W-:Y:S01]  /*5700*/  IABS R12, R7 ;  /* 0x00000007000c7213 */ /* 0x000fe20000000000 */
[----:B------:R-:W-:Y:S01]  /*5710*/  IMAD.IADD R7, R235, 0x1, -R5 ;  /* 0x00000001eb077824 */ /* 0x000fe200078e0a05 */
[----:B------:R1:W-:Y:S01]  /*5720*/  I2F R24, R6 ;  /* 0x0000000600187306 */ /* 0x0003e20000201400 */
[C---:B------:R-:W-:Y:S02]  /*5730*/  ISETP.GE.AND P0, PT, R5.reuse, R242, PT ;  /* 0x000000f20500720c */ /* 0x040fe40003f06270 */
[----:B------:R-:W-:-:S02]  /*5740*/  ISETP.LT.OR P5, PT, R5, R239, P2 ;  /* 0x000000ef0500720c */ /* 0x000fc400017a1670 */
[C---:B------:R-:W-:Y:S02]  /*5750*/  ISETP.LT.OR P4, PT, R5.reuse, R238, P1 ;  /* 0x000000ee0500720c */ /* 0x040fe40000f81670 */
[----:B------:R-:W-:Y:S02]  /*5760*/  ISETP.LT.OR P3, PT, R5, R237, P0 ;  /* 0x000000ed0500720c */ /* 0x000fe40000761670 */
[C---:B------:R-:W-:Y:S02]  /*5770*/  ISETP.GE.AND P0, PT, R3.reuse, R245, PT ;  /* 0x000000f50300720c */ /* 0x040fe40003f06270 */
[----:B------:R-:W-:Y:S02]  /*5780*/  FSEL R112, R20, -INF , !P6 ;  /* 0xff80000014707808 */ /* 0x000fe40007000000 */
[----:B------:R-:W-:Y:S01]  /*5790*/  ISETP.LT.OR P6, PT, R3, R240, P0 ;  /* 0x000000f00300720c */ /* 0x000fe200007c1670 */
[----:B--2---:R-:W-:Y:S01]  /*57a0*/  HMMA.16816.F32.BF16 R28, R36, R8, R80 ;  /* 0x00000008241c723c */ /* 0x004fe20000041850 */
[----:B------:R-:W-:-:S02]  /*57b0*/  ISETP.NE.AND P2, PT, R19, RZ, PT ;  /* 0x000000ff1300720c */ /* 0x000fc40003f45270 */
[----:B-1----:R-:W-:Y:S01]  /*57c0*/  IABS R6, R7 ;  /* 0x0000000700067213 */ /* 0x002fe20000000000 */
[----:B------:R-:W-:Y:S01]  /*57d0*/  IMAD.MOV.U32 R7, RZ, RZ, R12 ;  /* 0x000000ffff077224 */ /* 0x000fe200078e000c */
[----:B------:R-:W-:Y:S02]  /*57e0*/  IABS R12, R13 ;  /* 0x0000000d000c7213 */ /* 0x000fe40000000000 */
[----:B------:R1:W-:Y:S01]  /*57f0*/  I2F R13, R6 ;  /* 0x00000006000d7306 */ /* 0x0003e20000201400 */
[----:B------:R-:W-:Y:S01]  /*5800*/  ISETP.NE.AND P1, PT, R18, RZ, PT ;  /* 0x000000ff1200720c */ /* 0x000fe20003f25270 */
[C---:B------:R-:W-:Y:S01]  /*5810*/  HMMA.16816.F32.BF16 R40, R44.reuse, R8, R120 ;  /* 0x000000082c28723c */ /* 0x040fe20000041878 */
[----:B------:R-:W-:Y:S02]  /*5820*/  ISETP.NE.AND P0, PT, R14, RZ, PT ;  /* 0x000000ff0e00720c */ /* 0x000fe40003f05270 */
[----:B------:R-:W-:Y:S02]  /*5830*/  FSEL R114, R21, -INF , !P2 ;  /* 0xff80000015727808 */ /* 0x000fe40005000000 */
[----:B------:R-:W-:Y:S01]  /*5840*/  FSEL R117, R22, -INF , !P1 ;  /* 0xff80000016757808 */ /* 0x000fe20004800000 */
[----:B------:R2:W-:Y:S01]  /*5850*/  I2F R25, R7 ;  /* 0x0000000700197306 */ /* 0x0005e20000201400 */
[----:B------:R-:W-:Y:S01]  /*5860*/  FSEL R106, R23, -INF , !P0 ;  /* 0xff800000176a7808 */ /* 0x000fe20004000000 */
[----:B------:R-:W-:Y:S01]  /*5870*/  IMAD.IADD R8, R241, 0x1, -R0 ;  /* 0x00000001f1087824 */ /* 0x000fe200078e0a00 */
[C---:B------:R-:W-:Y:S01]  /*5880*/  ISETP.GE.AND P2, PT, R3.reuse, R244, PT ;  /* 0x000000f40300720c */ /* 0x040fe20003f46270 */
[-C--:B------:R-:W-:Y:S01]  /*5890*/  HMMA.16816.F32.BF16 R60, R44, R10.reuse, R224 ;  /* 0x0000000a2c3c723c */ /* 0x080fe200000418e0 */
[C---:B------:R-:W-:Y:S01]  /*58a0*/  ISETP.GE.AND P1, PT, R3.reuse, R243, PT ;  /* 0x000000f30300720c */ /* 0x040fe20003f26270 */
[----:B------:R-:W-:Y:S01]  /*58b0*/  IMAD.MOV.U32 R123, RZ, RZ, R186 ;  /* 0x000000ffff7b7224 */ /* 0x000fe200078e00ba */
[----:B------:R-:W-:Y:S01]  /*58c0*/  ISETP.GE.AND P0, PT, R3, R242, PT ;  /* 0x000000f20300720c */ /* 0x000fe20003f06270 */
[----:B-1----:R-:W-:Y:S01]  /*58d0*/  IMAD.IADD R6, R241, 0x1, -R5 ;  /* 0x00000001f1067824 */ /* 0x002fe200078e0a05 */
[C---:B------:R-:W-:Y:S01]  /*58e0*/  ISETP.LT.OR P2, PT, R3.reuse, R239, P2 ;  /* 0x000000ef0300720c */ /* 0x040fe20001741670 */
[----:B------:R-:W-:Y:S01]  /*58f0*/  IMAD.MOV.U32 R5, RZ, RZ, R12 ;  /* 0x000000ffff057224 */ /* 0x000fe200078e000c */
[C---:B------:R-:W-:Y:S01]  /*5900*/  ISETP.LT.OR P1, PT, R3.reuse, R238, P1 ;  /* 0x000000ee0300720c */ /* 0x040fe20000f21670 */
[----:B------:R-:W-:Y:S01]  /*5910*/  HMMA.16816.F32.BF16 R56, R36, R10, R76 ;  /* 0x0000000a2438723c */ /* 0x000fe2000004184c */
[----:B------:R-:W-:Y:S01]  /*5920*/  IABS R15, R6 ;  /* 0x00000006000f7213 */ /* 0x000fe20000000000 */
[----:B------:R1:W3:Y:S01]  /*5930*/  I2F R12, R5 ;  /* 0x00000005000c7306 */ /* 0x0002e20000201400 */
[--C-:B------:R-:W-:Y:S01]  /*5940*/  IMAD.IADD R6, R234, 0x1, -R3.reuse ;  /* 0x00000001ea067824 */ /* 0x100fe200078e0a03 */
[----:B------:R-:W-:Y:S01]  /*5950*/  ISETP.LT.OR P0, PT, R3, R237, P0 ;  /* 0x000000ed0300720c */ /* 0x000fe20000701670 */
[----:B--2---:R-:W-:Y:S01]  /*5960*/  IMAD.IADD R7, R235, 0x1, -R3 ;  /* 0x00000001eb077824 */ /* 0x004fe200078e0a03 */
[----:B------:R-:W-:Y:S01]  /*5970*/  P2R R18, PR, RZ, 0x4 ;  /* 0x00000004ff127803 */ /* 0x000fe20000000000 */
[----:B------:R-:W-:Y:S01]  /*5980*/  IMAD.MOV.U32 R226, RZ, RZ, R182 ;  /* 0x000000ffffe27224 */ /* 0x000fe200078e00b6 */
[----:B------:R-:W-:Y:S01]  /*5990*/  IABS R6, R6 ;  /* 0x0000000600067213 */ /* 0x000fe20000000000 */
[----:B------:R-:W-:Y:S01]  /*59a0*/  IMAD.MOV.U32 R225, RZ, RZ, R183 ;  /* 0x000000ffffe17224 */ /* 0x000fe200078e00b7 */
[----:B------:R-:W-:Y:S01]  /*59b0*/  P2R R17, PR, RZ, 0x2 ;  /* 0x00000002ff117803 */ /* 0x000fe20000000000 */
[----:B------:R-:W-:Y:S01]  /*59c0*/  IMAD.MOV.U32 R120, RZ, RZ, R189 ;  /* 0x000000ffff787224 */ /* 0x000fe200078e00bd */
[C---:B------:R-:W-:Y:S01]  /*59d0*/  ISETP.GE.AND P2, PT, R0.reuse, R244, PT ;  /* 0x000000f40000720c */ /* 0x040fe20003f46270 */
[----:B------:R-:W-:Y:S01]  /*59e0*/  IMAD.MOV.U32 R227, RZ, RZ, R190 ;  /* 0x000000ffffe37224 */ /* 0x000fe200078e00be */
[----:B------:R-:W-:Y:S01]  /*59f0*/  ISETP.GE.AND P1, PT, R0, R243, PT ;  /* 0x000000f30000720c */ /* 0x000fe20003f26270 */
[----:B------:R-:W-:-:S02]  /*5a00*/  IMAD.MOV.U32 R121, RZ, RZ, R188 ;  /* 0x000000ffff797224 */ /* 0x000fc400078e00bc */
[----:B------:R-:W-:Y:S01]  /*5a10*/  IMAD.MOV.U32 R224, RZ, RZ, R149 ;  /* 0x000000ffffe07224 */ /* 0x000fe200078e0095 */
[----:B-1----:R-:W-:Y:S01]  /*5a20*/  IABS R5, R7 ;  /* 0x0000000700057213 */ /* 0x002fe20000000000 */
[----:B------:R-:W-:Y:S01]  /*5a30*/  IMAD.MOV.U32 R7, RZ, RZ, R15 ;  /* 0x000000ffff077224 */ /* 0x000fe200078e000f */
[----:B------:R-:W-:Y:S01]  /*5a40*/  P2R R15, PR, RZ, 0x1 ;  /* 0x00000001ff0f7803 */ /* 0x000fe20000000000 */
[----:B---3--:R-:W-:Y:S01]  /*5a50*/  FFMA.FTZ R9, R12, -UR35, R52 ;  /* 0x800000230c097c23 */ /* 0x008fe20008010034 */
[----:B------:R1:W-:Y:S01]  /*5a60*/  I2F R19, R5 ;  /* 0x0000000500137306 */ /* 0x0003e20000201400 */
[C---:B------:R-:W-:Y:S01]  /*5a70*/  ISETP.GE.AND P0, PT, R0.reuse, R245, PT ;  /* 0x000000f50000720c */ /* 0x040fe20003f06270 */
[----:B------:R-:W-:Y:S02]  /*5a80*/  IMAD.MOV.U32 R122, RZ, RZ, R187 ;  /* 0x000000ffff7a7224 */ /* 0x000fe400078e00bb */
[----:B------:R-:W-:Y:S02]  /*5a90*/  FSEL R113, R9, -INF , !P4 ;  /* 0xff80000009717808 */ /* 0x000fe40006000000 */
[----:B------:R-:W-:-:S02]  /*5aa0*/  ISETP.LT.OR P0, PT, R0, R240, P0 ;  /* 0x000000f00000720c */ /* 0x000fc40000701670 */
[----:B------:R-:W2:Y:S01]  /*5ab0*/  I2F R7, R7 ;  /* 0x0000000700077306 */ /* 0x000ea20000201400 */
[C---:B------:R-:W-:Y:S02]  /*5ac0*/  ISETP.LT.OR P4, PT, R0.reuse, R238, P1 ;  /* 0x000000ee0000720c */ /* 0x040fe40000f81670 */
[----:B------:R-:W-:Y:S02]  /*5ad0*/  P2R R21, PR, RZ, 0x1 ;  /* 0x00000001ff157803 */ /* 0x000fe40000000000 */
[----:B------:R-:W-:Y:S02]  /*5ae0*/  ISETP.GE.AND P0, PT, R0, R242, PT ;  /* 0x000000f20000720c */ /* 0x000fe40003f06270 */
[----:B------:R-:W-:Y:S01]  /*5af0*/  ISETP.NE.AND P1, PT, R15, RZ, PT ;  /* 0x000000ff0f00720c */ /* 0x000fe20003f25270 */
[----:B-1----:R-:W-:Y:S02]  /*5b00*/  IMAD.IADD R5, R241, 0x1, -R3 ;  /* 0x00000001f1057824 */ /* 0x002fe400078e0a03 */
[----:B------:R-:W-:-:S02]  /*5b10*/  IMAD.MOV.U32 R3, RZ, RZ, R6 ;  /* 0x000000ffff037224 */ /* 0x000fc400078e0006 */
[----:B------:R-:W-:Y:S01]  /*5b20*/  FFMA.FTZ R6, R13, -UR35, R50 ;  /* 0x800000230d067c23 */ /* 0x000fe20008010032 */
[----:B------:R-:W-:Y:S01]  /*5b30*/  IABS R5, R5 ;  /* 0x0000000500057213 */ /* 0x000fe20000000000 */
[----:B------:R1:W3:Y:S01]  /*5b40*/  I2F R16, R3 ;  /* 0x0000000300107306 */ /* 0x0002e20000201400 */
[----:B------:R-:W-:Y:S02]  /*5b50*/  FFMA.FTZ R13, R24, -UR35, R49 ;  /* 0x80000023180d7c23 */ /* 0x000fe40008010031 */
[----:B--2---:R-:W-:Y:S01]  /*5b60*/  FFMA.FTZ R12, R7, -UR35, R54 ;  /* 0x80000023070c7c23 */ /* 0x004fe20008010036 */
[----:B------:R-:W-:Y:S01]  /*5b70*/  FSEL R107, R6, -INF , !P5 ;  /* 0xff800000066b7808 */ /* 0x000fe20006800000 */
[----:B------:R-:W-:Y:S01]  /*5b80*/  IMAD.MOV.U32 R7, RZ, RZ, R5 ;  /* 0x000000ffff077224 */ /* 0x000fe200078e0005 */
[----:B------:R-:W-:Y:S01]  /*5b90*/  IADD3 R5, R35, 0x11, RZ ;  /* 0x0000001123057810 */ /* 0x000fe20007ffe0ff */
[----:B------:R-:W-:Y:S01]  /*5ba0*/  FFMA.FTZ R10, R19, -UR35, R51 ;  /* 0x80000023130a7c23 */ /* 0x000fe20008010033 */
[----:B------:R-:W-:Y:S01]  /*5bb0*/  FSEL R116, R12, -INF , !P3 ;  /* 0xff8000000c747808 */ /* 0x000fe20005800000 */
[----:B------:R2:W4:Y:S01]  /*5bc0*/  I2F R20, R7 ;  /* 0x0000000700147306 */ /* 0x0005220000201400 */
[----:B------:R-:W-:-:S02]  /*5bd0*/  ISETP.LT.OR P5, PT, R0, R239, P2 ;  /* 0x000000ef0000720c */ /* 0x000fc400017a1670 */
[----:B------:R-:W-:Y:S02]  /*5be0*/  ISETP.LT.OR P3, PT, R0, R237, P0 ;  /* 0x000000ed0000720c */ /* 0x000fe40000761670 */
[----:B------:R-:W-:Y:S01]  /*5bf0*/  FSEL R100, R13, -INF , !P6 ;  /* 0xff8000000d647808 */ /* 0x000fe20007000000 */
[----:B------:R-:W-:Y:S01]  /*5c00*/  FFMA.FTZ R13, R25, -UR35, R28 ;  /* 0x80000023190d7c23 */ /* 0x000fe2000801001c */
[----:B------:R-:W-:Y:S01]  /*5c10*/  ISETP.NE.AND P6, PT, R18, RZ, PT ;  /* 0x000000ff1200720c */ /* 0x000fe20003fc5270 */
[----:B-1----:R-:W-:Y:S01]  /*5c20*/  IMAD.IADD R3, R235, 0x1, -R0 ;  /* 0x00000001eb037824 */ /* 0x002fe200078e0a00 */
[----:B------:R-:W-:Y:S01]  /*5c30*/  ISETP.GE.AND P0, PT, R5, R245, PT ;  /* 0x000000f50500720c */ /* 0x000fe20003f06270 */
[----:B---3--:R-:W-:Y:S01]  /*5c40*/  FFMA.FTZ R11, R16, -UR35, R53 ;  /* 0x80000023100b7c23 */ /* 0x008fe20008010035 */
[----:B------:R-:W-:Y:S01]  /*5c50*/  FSEL R95, R10, -INF , !P6 ;  /* 0xff8000000a5f7808 */ /* 0x000fe20007000000 */
[----:B------:R-:W1:Y:S01]  /*5c60*/  LDSM.16.M88.4 R24, [R217+0x1000] ;  /* 0x00100000d918783b */ /* 0x000e620000000200 */
[----:B------:R-:W-:-:S02]  /*5c70*/  IABS R3, R3 ;  /* 0x0000000300037213 */ /* 0x000fc40000000000 */
[----:B------:R-:W-:Y:S01]  /*5c80*/  ISETP.LT.OR P6, PT, R5, R240, P0 ;  /* 0x000000f00500720c */ /* 0x000fe200007c1670 */
[----:B--2---:R-:W-:Y:S01]  /*5c90*/  IMAD.IADD R7, R234, 0x1, -R0 ;  /* 0x00000001ea077824 */ /* 0x004fe200078e0a00 */
[----:B------:R-:W-:Y:S01]  /*5ca0*/  ISETP.NE.AND P2, PT, R17, RZ, PT ;  /* 0x000000ff1100720c */ /* 0x000fe20003f45270 */
[----:B------:R-:W-:Y:S01]  /*5cb0*/  IMAD.MOV.U32 R6, RZ, RZ, R3 ;  /* 0x000000ffff067224 */ /* 0x000fe200078e0003 */
[----:B------:R-:W-:Y:S01]  /*5cc0*/  ISETP.NE.AND P0, PT, R21, RZ, PT ;  /* 0x000000ff1500720c */ /* 0x000fe20003f05270 */
[----:B------:R-:W-:Y:S01]  /*5cd0*/  IMAD.IADD R0, R236, 0x1, -R5 ;  /* 0x00000001ec007824 */ /* 0x000fe200078e0a05 */
[----:B------:R-:W-:Y:S01]  /*5ce0*/  IABS R3, R7 ;  /* 0x0000000700037213 */ /* 0x000fe20000000000 */
[----:B------:R2:W3:Y:S01]  /*5cf0*/  I2F R14, R6 ;  /* 0x00000006000e7306 */ /* 0x0004e20000201400 */
[----:B----4-:R-:W-:Y:S01]  /*5d00*/  FFMA.FTZ R12, R20, -UR35, R55 ;  /* 0x80000023140c7c23 */ /* 0x010fe20008010037 */
[----:B------:R-:W-:Y:S02]  /*5d10*/  FSEL R102, R11, -INF , !P2 ;  /* 0xff8000000b667808 */ /* 0x000fe40005000000 */
[----:B------:R-:W-:-:S02]  /*5d20*/  IABS R0, R0 ;  /* 0x0000000000007213 */ /* 0x000fc40000000000 */
[----:B------:R-:W-:Y:S02]  /*5d30*/  FSEL R104, R12, -INF , !P1 ;  /* 0xff8000000c687808 */ /* 0x000fe40004800000 */
[----:B------:R-:W4:Y:S01]  /*5d40*/  I2F R15, R0 ;  /* 0x00000000000f7306 */ /* 0x000f220000201400 */
[----:B------:R-:W-:Y:S02]  /*5d50*/  FSEL R90, R13, -INF , !P0 ;  /* 0xff8000000d5a7808 */ /* 0x000fe40004000000 */
[C---:B------:R-:W-:Y:S02]  /*5d60*/  ISETP.GE.AND P2, PT, R5.reuse, R244, PT ;  /* 0x000000f40500720c */ /* 0x040fe40003f46270 */
[C---:B------:R-:W-:Y:S02]  /*5d70*/  ISETP.GE.AND P1, PT, R5.reuse, R243, PT ;  /* 0x000000f30500720c */ /* 0x040fe40003f26270 */
[----:B------:R-:W-:Y:S01]  /*5d80*/  ISETP.GE.AND P0, PT, R5, R242, PT ;  /* 0x000000f20500720c */ /* 0x000fe20003f06270 */
[----:B--2---:R-:W-:Y:S01]  /*5d90*/  IMAD.MOV.U32 R6, RZ, RZ, R3 ;  /* 0x000000ffff067224 */ /* 0x004fe200078e0003 */
[----:B------:R-:W-:Y:S01]  /*5da0*/  IABS R3, R8 ;  /* 0x0000000800037213 */ /* 0x000fe20000000000 */
[----:B------:R-:W-:Y:S01]  /*5db0*/  IMAD.IADD R8, R235, 0x1, -R5 ;  /* 0x00000001eb087824 */ /* 0x000fe200078e0a05 */
[C---:B------:R-:W-:Y:S01]  /*5dc0*/  ISETP.LT.OR P2, PT, R5.reuse, R239, P2 ;  /* 0x000000ef0500720c */ /* 0x040fe20001741670 */
[----:B------:R-:W2:Y:S01]  /*5dd0*/  I2F R7, R6 ;  /* 0x0000000600077306 */ /* 0x000ea20000201400 */
[C---:B------:R-:W-:Y:S01]  /*5de0*/  ISETP.LT.OR P1, PT, R5.reuse, R238, P1 ;  /* 0x000000ee0500720c */ /* 0x040fe20000f21670 */
[----:B---3--:R-:W-:Y:S01]  /*5df0*/  FFMA.FTZ R16, R14, -UR35, R30 ;  /* 0x800000230e107c23 */ /* 0x008fe2000801001e */
[----:B------:R-:W-:Y:S01]  /*5e00*/  ISETP.LT.OR P0, PT, R5, R237, P0 ;  /* 0x000000ed0500720c */ /* 0x000fe20000701670 */
[----:B----4-:R-:W-:Y:S01]  /*5e10*/  FFMA.FTZ R11, R15, -UR35, R29 ;  /* 0x800000230f0b7c23 */ /* 0x010fe2000801001d */
[----:B------:R-:W-:-:S02]  /*5e20*/  IADD3 R0, R35, 0x19, RZ ;  /* 0x0000001923007810 */ /* 0x000fc40007ffe0ff */
[----:B------:R-:W-:Y:S01]  /*5e30*/  P2R R12, PR, RZ, 0x1 ;  /* 0x00000001ff0c7803 */ /* 0x000fe20000000000 */
[----:B------:R3:W4:Y:S01]  /*5e40*/  I2F R9, R3 ;  /* 0x0000000300097306 */ /* 0x0007220000201400 */
[----:B------:R-:W-:Y:S01]  /*5e50*/  FSEL R92, R16, -INF , !P5 ;  /* 0xff800000105c7808 */ /* 0x000fe20006800000 */
[----:B-1----:R-:W-:Y:S01]  /*5e60*/  HMMA.16816.F32.BF16 R52, R44, R24, R200 ;  /* 0x000000182c34723c */ /* 0x002fe200000418c8 */
[----:B------:R-:W-:Y:S02]  /*5e70*/  P2R R14, PR, RZ, 0x4 ;  /* 0x00000004ff0e7803 */ /* 0x000fe40000000000 */
[----:B------:R-:W-:Y:S02]  /*5e80*/  P2R R13, PR, RZ, 0x2 ;  /* 0x00000002ff0d7803 */ /* 0x000fe40000000000 */
[----:B------:R-:W-:Y:S01]  /*5e90*/  FSEL R88, R11, -INF , !P6 ;  /* 0xff8000000b587808 */ /* 0x000fe20007000000 */
[----:B--2---:R-:W-:Y:S01]  /*5ea0*/  FFMA.FTZ R19, R7, -UR35, R40 ;  /* 0x8000002307137c23 */ /* 0x004fe20008010028 */
[----:B------:R-:W-:Y:S01]  /*5eb0*/  ISETP.NE.AND P6, PT, R14, RZ, PT ;  /* 0x000000ff0e00720c */ /* 0x000fe20003fc5270 */
[----:B------:R-:W-:Y:S03]  /*5ec0*/  HMMA.16816.F32.BF16 R48, R36, R26, R96 ;  /* 0x0000001a2430723c */ /* 0x000fe60000041860 */
[----:B------:R-:W-:-:S02]  /*5ed0*/  FSEL R94, R19, -INF , !P4 ;  /* 0xff800000135e7808 */ /* 0x000fc40006000000 */
[----:B---3--:R-:W-:Y:S01]  /*5ee0*/  IADD3 R3, R35, 0x18, RZ ;  /* 0x0000001823037810 */ /* 0x008fe20007ffe0ff */
[----:B----4-:R-:W-:Y:S02]  /*5ef0*/  FFMA.FTZ R18, R9, -UR35, R42 ;  /* 0x8000002309127c23 */ /* 0x010fe4000801002a */
[C---:B------:R-:W-:Y:S01]  /*5f00*/  IMAD.IADD R9, R236.reuse, 0x1, -R0 ;  /* 0x00000001ec097824 */ /* 0x040fe200078e0a00 */
[C---:B------:R-:W-:Y:S01]  /*5f10*/  ISETP.GE.AND P0, PT, R3.reuse, R245, PT ;  /* 0x000000f50300720c */ /* 0x040fe20003f06270 */
[----:B------:R-:W-:Y:S01]  /*5f20*/  IMAD.IADD R6, R236, 0x1, -R3 ;  /* 0x00000001ec067824 */ /* 0x000fe200078e0a03 */
[C---:B------:R-:W-:Y:S01]  /*5f30*/  ISETP.GE.AND P2, PT, R3.reuse, R244, PT ;  /* 0x000000f40300720c */ /* 0x040fe20003f46270 */
[----:B------:R-:W-:Y:S01]  /*5f40*/  IMAD.MOV.U32 R97, RZ, RZ, R191 ;  /* 0x000000ffff617224 */ /* 0x000fe200078e00bf */
[----:B------:R-:W-:Y:S01]  /*5f50*/  IABS R9, R9 ;  /* 0x0000000900097213 */ /* 0x000fe20000000000 */
[----:B------:R-:W-:Y:S01]  /*5f60*/  IMAD.MOV.U32 R98, RZ, RZ, R71 ;  /* 0x000000ffff627224 */ /* 0x000fe200078e0047 */
[----:B------:R-:W-:Y:S01]  /*5f70*/  IABS R6, R6 ;  /* 0x0000000600067213 */ /* 0x000fe20000000000 */
[----:B------:R-:W-:Y:S01]  /*5f80*/  IMAD.MOV.U32 R96, RZ, RZ, R69 ;  /* 0x000000ffff607224 */ /* 0x000fe200078e0045 */
[C---:B------:R-:W-:Y:S01]  /*5f90*/  ISETP.LT.OR P0, PT, R3.reuse, R240, P0 ;  /* 0x000000f00300720c */ /* 0x040fe20000701670 */
[----:B------:R-:W-:Y:S01]  /*5fa0*/  IMAD.MOV.U32 R99, RZ, RZ, R150 ;  /* 0x000000ffff637224 */ /* 0x000fe200078e0096 */
[----:B------:R-:W-:Y:S01]  /*5fb0*/  ISETP.GE.AND P1, PT, R3, R243, PT ;  /* 0x000000f30300720c */ /* 0x000fe20003f26270 */
[----:B------:R-:W-:Y:S01]  /*5fc0*/  IMAD.MOV.U32 R7, RZ, RZ, R6 ;  /* 0x000000ffff077224 */ /* 0x000fe200078e0006 */
[----:B------:R-:W-:-:S02]  /*5fd0*/  IABS R6, R8 ;  /* 0x0000000800067213 */ /* 0x000fc40000000000 */
[----:B------:R-:W-:Y:S01]  /*5fe0*/  P2R R15, PR, RZ, 0x1 ;  /* 0x00000001ff0f7803 */ /* 0x000fe20000000000 */
[----:B------:R1:W2:Y:S01]  /*5ff0*/  I2F R20, R7 ;  /* 0x0000000700147306 */ /* 0x0002a20000201400 */
[C---:B------:R-:W-:Y:S02]  /*6000*/  ISETP.GE.AND P0, PT, R3.reuse, R242, PT ;  /* 0x000000f20300720c */ /* 0x040fe40003f06270 */
[----:B------:R-:W-:Y:S02]  /*6010*/  FSEL R101, R18, -INF , !P3 ;  /* 0xff80000012657808 */ /* 0x000fe40005800000 */
[C---:B------:R-:W-:Y:S02]  /*6020*/  ISETP.LT.OR P5, PT, R3.reuse, R239, P2 ;  /* 0x000000ef0300720c */ /* 0x040fe400017a1670 */
[C---:B------:R-:W-:Y:S01]  /*6030*/  ISETP.LT.OR P4, PT, R3.reuse, R238, P1 ;  /* 0x000000ee0300720c */ /* 0x040fe20000f81670 */
[----:B------:R3:W4:Y:S01]  /*6040*/  I2F R8, R6 ;  /* 0x0000000600087306 */ /* 0x0007220000201400 */
[----:B------:R-:W-:-:S02]  /*6050*/  ISETP.LT.OR P3, PT, R3, R237, P0 ;  /* 0x000000ed0300720c */ /* 0x000fc40000761670 */
[----:B------:R-:W-:Y:S02]  /*6060*/  ISETP.GE.AND P0, PT, R0, R245, PT ;  /* 0x000000f50000720c */ /* 0x000fe40003f06270 */
[----:B------:R-:W-:Y:S02]  /*6070*/  ISETP.NE.AND P1, PT, R12, RZ, PT ;  /* 0x000000ff0c00720c */ /* 0x000fe40003f25270 */
[----:B------:R-:W-:Y:S01]  /*6080*/  ISETP.NE.AND P2, PT, R13, RZ, PT ;  /* 0x000000ff0d00720c */ /* 0x000fe20003f45270 */
[--C-:B-1----:R-:W-:Y:S02]  /*6090*/  IMAD.IADD R7, R234, 0x1, -R5.reuse ;  /* 0x00000001ea077824 */ /* 0x102fe400078e0a05 */
[----:B------:R-:W-:Y:S02]  /*60a0*/  IMAD.IADD R5, R241, 0x1, -R5 ;  /* 0x00000001f1057824 */ /* 0x000fe400078e0a05 */
[----:B--2---:R-:W-:Y:S01]  /*60b0*/  FFMA.FTZ R12, R20, -UR35, R56 ;  /* 0x80000023140c7c23 */ /* 0x004fe20008010038 */
[----:B---3--:R-:W-:Y:S01]  /*60c0*/  IABS R6, R7 ;  /* 0x0000000700067213 */ /* 0x008fe20000000000 */
[----:B------:R-:W-:Y:S01]  /*60d0*/  IMAD.MOV.U32 R7, RZ, RZ, R9 ;  /* 0x000000ffff077224 */ /* 0x000fe200078e0009 */
[----:B------:R-:W-:Y:S01]  /*60e0*/  IABS R9, R5 ;  /* 0x0000000500097213 */ /* 0x000fe20000000000 */
[----:B----4-:R-:W-:Y:S01]  /*60f0*/  FFMA.FTZ R17, R8, -UR35, R31 ;  /* 0x8000002308117c23 */ /* 0x010fe2000801001f */
[----:B------:R1:W2:Y:S01]  /*6100*/  I2F R10, R6 ;  /* 0x00000006000a7306 */ /* 0x0002a20000201400 */
[----:B------:R-:W-:Y:S02]  /*6110*/  HMMA.16816.F32.BF16 R28, R44, R26, R176 ;  /* 0x0000001a2c1c723c */ /* 0x000fe400000418b0 */
[----:B------:R-:W-:Y:S01]  /*6120*/  IMAD.MOV.U32 R8, RZ, RZ, R9 ;  /* 0x000000ffff087224 */ /* 0x000fe200078e0009 */
[----:B------:R-:W-:Y:S01]  /*6130*/  FSEL R89, R17, -INF , !P6 ;  /* 0xff80000011597808 */ /* 0x000fe20007000000 */
[----:B------:R-:W-:Y:S01]  /*6140*/  IMAD.IADD R9, R234, 0x1, -R3 ;  /* 0x00000001ea097824 */ /* 0x000fe200078e0a03 */
[----:B------:R-:W-:-:S02]  /*6150*/  ISETP.LT.OR P6, PT, R0, R240, P0 ;  /* 0x000000f00000720c */ /* 0x000fc400007c1670 */
[----:B------:R3:W-:Y:S01]  /*6160*/  I2F R23, R7 ;  /* 0x0000000700177306 */ /* 0x0007e20000201400 */
[----:B------:R-:W-:Y:S01]  /*6170*/  ISETP.NE.AND P0, PT, R15, RZ, PT ;  /* 0x000000ff0f00720c */ /* 0x000fe20003f05270 */
[----:B------:R-:W-:Y:S02]  /*6180*/  IMAD.MOV.U32 R176, RZ, RZ, R196 ;  /* 0x000000ffffb07224 */ /* 0x000fe400078e00c4 */
[----:B------:R-:W-:Y:S01]  /*6190*/  IMAD.MOV.U32 R178, RZ, RZ, R70 ;  /* 0x000000ffffb27224 */ /* 0x000fe200078e0046 */
[----:B------:R-:W-:Y:S01]  /*61a0*/  FSEL R85, R12, -INF , !P0 ;  /* 0xff8000000c557808 */ /* 0x000fe20004000000 */
[----:B------:R-:W-:Y:S01]  /*61b0*/  IMAD.MOV.U32 R179, RZ, RZ, R197 ;  /* 0x000000ffffb37224 */ /* 0x000fe200078e00c5 */
[----:B------:R-:W-:Y:S01]  /*61c0*/  ISETP.GE.AND P0, PT, R0, R242, PT ;  /* 0x000000f20000720c */ /* 0x000fe20003f06270 */
[----:B-1----:R-:W-:Y:S01]  /*61d0*/  IMAD.IADD R6, R235, 0x1, -R3 ;  /* 0x00000001eb067824 */ /* 0x002fe200078e0a03 */
[----:B------:R1:W4:Y:S01]  /*61e0*/  I2F R16, R8 ;  /* 0x0000000800107306 */ /* 0x0003220000201400 */
[----:B--2---:R-:W-:Y:S01]  /*61f0*/  FFMA.FTZ R10, R10, -UR35, R41 ;  /* 0x800000230a0a7c23 */ /* 0x004fe20008010029 */
[----:B------:R-:W-:Y:S01]  /*6200*/  ISETP.LT.OR P0, PT, R0, R237, P0 ;  /* 0x000000ed0000720c */ /* 0x000fe20000701670 */
[----:B------:R-:W-:-:S03]  /*6210*/  IMAD.MOV.U32 R177, RZ, RZ, R198 ;  /* 0x000000ffffb17224 */ /* 0x000fc600078e00c6 */
[----:B------:R-:W-:Y:S02]  /*6220*/  FSEL R91, R10, -INF , !P2 ;  /* 0xff8000000a5b7808 */ /* 0x000fe40005000000 */
[----:B---3--:R-:W-:Y:S02]  /*6230*/  IADD3 R7, R35, 0x20, RZ ;  /* 0x0000002023077810 */ /* 0x008fe40007ffe0ff */
[----:B------:R-:W-:Y:S02]  /*6240*/  ISETP.GE.AND P2, PT, R0, R244, PT ;  /* 0x000000f40000720c */ /* 0x000fe40003f46270 */
[----:B------:R-:W-:Y:S01]  /*6250*/  P2R R20, PR, RZ, 0x1 ;  /* 0x00000001ff147803 */ /* 0x000fe20000000000 */
[----:B------:R-:W-:Y:S01]  /*6260*/  IMAD.IADD R5, R236, 0x1, -R7 ;  /* 0x00000001ec057824 */ /* 0x000fe200078e0a07 */
[----:B------:R-:W-:Y:S02]  /*6270*/  ISETP.LT.OR P2, PT, R0, R239, P2 ;  /* 0x000000ef0000720c */ /* 0x000fe40001741670 */
[----:B-1----:R-:W-:Y:S01]  /*6280*/  IABS R8, R6 ;  /* 0x0000000600087213 */ /* 0x002fe20000000000 */
[----:B----4-:R-:W-:Y:S01]  /*6290*/  FFMA.FTZ R11, R16, -UR35, R43 ;  /* 0x80000023100b7c23 */ /* 0x010fe2000801002b */
[----:B------:R-:W-:Y:S01]  /*62a0*/  IABS R5, R5 ;  /* 0x0000000500057213 */ /* 0x000fe20000000000 */
[----:B------:R-:W-:Y:S01]  /*62b0*/  HMMA.16816.F32.BF16 R40, R36, R24, R72 ;  /* 0x000000182428723c */ /* 0x000fe20000041848 */
[----:B------:R-:W-:Y:S01]  /*62c0*/  IABS R6, R9 ;  /* 0x0000000900067213 */ /* 0x000fe20000000000 */
[----:B------:R-:W-:Y:S01]  /*62d0*/  IMAD.IADD R9, R241, 0x1, -R0 ;  /* 0x00000001f1097824 */ /* 0x000fe200078e0a00 */
[----:B------:R1:W2:Y:S01]  /*62e0*/  I2F R19, R5 ;  /* 0x0000000500137306 */ /* 0x0002a20000201400 */
[----:B------:R-:W-:-:S02]  /*62f0*/  FSEL R93, R11, -INF , !P1 ;  /* 0xff8000000b5d7808 */ /* 0x000fc40004800000 */
[C---:B------:R-:W-:Y:S02]  /*6300*/  ISETP.GE.AND P1, PT, R0.reuse, R243, PT ;  /* 0x000000f30000720c */ /* 0x040fe40003f26270 */
[C---:B------:R-:W-:Y:S02]  /*6310*/  ISETP.GE.AND P0, PT, R7.reuse, R245, PT ;  /* 0x000000f50700720c */ /* 0x040fe40003f06270 */
[----:B------:R-:W-:Y:S02]  /*6320*/  ISETP.LT.OR P1, PT, R0, R238, P1 ;  /* 0x000000ee0000720c */ /* 0x000fe40000f21670 */
[----:B------:R-:W-:Y:S02]  /*6330*/  ISETP.LT.OR P0, PT, R7, R240, P0 ;  /* 0x000000f00700720c */ /* 0x000fe40000701670 */
[----:B------:R-:W-:Y:S02]  /*6340*/  P2R R22, PR, RZ, 0x4 ;  /* 0x00000004ff167803 */ /* 0x000fe40000000000 */
[----:B------:R-:W-:-:S02]  /*6350*/  P2R R21, PR, RZ, 0x2 ;  /* 0x00000002ff157803 */ /* 0x000fc40000000000 */
[C---:B------:R-:W-:Y:S01]  /*6360*/  ISETP.GE.AND P2, PT, R7.reuse, R244, PT ;  /* 0x000000f40700720c */ /* 0x040fe20003f46270 */
[----:B-1----:R-:W-:Y:S01]  /*6370*/  IMAD.MOV.U32 R5, RZ, RZ, R8 ;  /* 0x000000ffff057224 */ /* 0x002fe200078e0008 */
[----:B------:R-:W-:Y:S01]  /*6380*/  ISETP.GE.AND P1, PT, R7, R243, PT ;  /* 0x000000f30700720c */ /* 0x000fe20003f26270 */
[----:B------:R-:W-:Y:S02]  /*6390*/  IMAD.IADD R8, R234, 0x1, -R0 ;  /* 0x00000001ea087824 */ /* 0x000fe400078e0a00 */
[----:B------:R1:W3:Y:S01]  /*63a0*/  I2F R18, R5 ;  /* 0x0000000500127306 */ /* 0x0002e20000201400 */
[----:B--2---:R-:W-:Y:S02]  /*63b0*/  FFMA.FTZ R19, R19, -UR35, R40 ;  /* 0x8000002313137c23 */ /* 0x004fe40008010028 */
[----:B-1----:R-:W-:Y:S02]  /*63c0*/  IMAD.IADD R5, R241, 0x1, -R3 ;  /* 0x00000001f1057824 */ /* 0x002fe400078e0a03 */
[----:B------:R-:W-:Y:S01]  /*63d0*/  IMAD.MOV.U32 R3, RZ, RZ, R6 ;  /* 0x000000ffff037224 */ /* 0x000fe200078e0006 */
[----:B------:R-:W-:Y:S01]  /*63e0*/  IADD3 R6, R35, 0x21, RZ ;  /* 0x0000002123067810 */ /* 0x000fe20007ffe0ff */
[----:B---3--:R-:W-:Y:S01]  /*63f0*/  FFMA.FTZ R12, R18, -UR35, R58 ;  /* 0x80000023120c7c23 */ /* 0x008fe2000801003a */
[----:B------:R-:W-:Y:S01]  /*6400*/  IABS R5, R5 ;  /* 0x0000000500057213 */ /* 0x000fe20000000000 */
[----:B------:R1:W2:Y:S03]  /*6410*/  I2F R14, R3 ;  /* 0x00000003000e7306 */ /* 0x0002a60000201400 */
[----:B------:R-:W-:-:S02]  /*6420*/  FSEL R83, R12, -INF , !P5 ;  /* 0xff8000000c537808 */ /* 0x000fc40006800000 */
[----:B------:R-:W-:Y:S02]  /*6430*/  ISETP.LT.OR P5, PT, R7, R239, P2 ;  /* 0x000000ef0700720c */ /* 0x000fe400017a1670 */
[----:B------:R-:W-:Y:S01]  /*6440*/  ISETP.NE.AND P2, PT, R21, RZ, PT ;  /* 0x000000ff1500720c */ /* 0x000fe20003f45270 */
[----:B------:R-:W3:Y:S01]  /*6450*/  I2F R17, R5 ;  /* 0x0000000500117306 */ /* 0x000ee20000201400 */
[----:B-1----:R-:W-:Y:S02]  /*6460*/  IMAD.IADD R3, R235, 0x1, -R0 ;  /* 0x00000001eb037824 */ /* 0x002fe400078e0a00 */
[----:B------:R-:W-:Y:S02]  /*6470*/  IMAD.IADD R0, R236, 0x1, -R6 ;  /* 0x00000001ec007824 */ /* 0x000fe400078e0a06 */
[----:B--2---:R-:W-:Y:S01]  /*6480*/  FFMA.FTZ R16, R14, -UR35, R60 ;  /* 0x800000230e107c23 */ /* 0x004fe2000801003c */
[----:B------:R-:W-:Y:S01]  /*6490*/  IABS R3, R3 ;  /* 0x0000000300037213 */ /* 0x000fe20000000000 */
[----:B------:R-:W-:Y:S01]  /*64a0*/  FFMA.FTZ R14, R23, -UR35, R57 ;  /* 0x80000023170e7c23 */ /* 0x000fe20008010039 */
[----:B------:R-:W-:Y:S01]  /*64b0*/  IABS R0, R0 ;  /* 0x0000000000007213 */ /* 0x000fe20000000000 */
[----:B---3--:R-:W-:Y:S01]  /*64c0*/  FFMA.FTZ R15, R17, -UR35, R62 ;  /* 0x80000023110f7c23 */ /* 0x008fe2000801003e */
[----:B------:R-:W-:Y:S01]  /*64d0*/  FSEL R84, R16, -INF , !P4 ;  /* 0xff80000010547808 */ /* 0x000fe20006000000 */
[----:B------:R-:W-:Y:S01]  /*64e0*/  IMAD.MOV.U32 R5, RZ, RZ, R3 ;  /* 0x000000ffff057224 */ /* 0x000fe200078e0003 */
[----:B------:R-:W-:Y:S01]  /*64f0*/  IABS R3, R8 ;  /* 0x0000000800037213 */ /* 0x000fe20000000000 */
[----:B------:R-:W-:Y:S01]  /*6500*/  IMAD.MOV.U32 R8, RZ, RZ, R0 ;  /* 0x000000ffff087224 */ /* 0x000fe200078e0000 */
[----:B------:R-:W-:Y:S01]  /*6510*/  IADD3 R0, R35, 0x29, RZ ;  /* 0x0000002923007810 */ /* 0x000fe20007ffe0ff */
[----:B------:R1:W2:Y:S01]  /*6520*/  I2F R13, R5 ;  /* 0x00000005000d7306 */ /* 0x0002a20000201400 */
[----:B------:R-:W-:-:S02]  /*6530*/  FSEL R86, R15, -INF , !P3 ;  /* 0xff8000000f567808 */ /* 0x000fc40005800000 */
[----:B------:R-:W-:Y:S02]  /*6540*/  FSEL R80, R14, -INF , !P6 ;  /* 0xff8000000e507808 */ /* 0x000fe40007000000 */
[----:B------:R-:W-:Y:S02]  /*6550*/  ISETP.LT.OR P4, PT, R7, R238, P1 ;  /* 0x000000ee0700720c */ /* 0x000fe40000f81670 */
[----:B------:R-:W-:Y:S01]  /*6560*/  ISETP.NE.AND P6, PT, R22, RZ, PT ;  /* 0x000000ff1600720c */ /* 0x000fe20003fc5270 */
[----:B------:R-:W3:Y:S01]  /*6570*/  I2F R11, R3 ;  /* 0x00000003000b7306 */ /* 0x000ee20000201400 */
[----:B------:R-:W-:Y:S02]  /*6580*/  ISETP.NE.AND P1, PT, R20, RZ, PT ;  /* 0x000000ff1400720c */ /* 0x000fe40003f25270 */
[----:B-1----:R-:W-:-:S05]  /*6590*/  IABS R5, R9 ;  /* 0x0000000900057213 */ /* 0x002fca0000000000 */
[----:B------:R1:W-:Y:S01]  /*65a0*/  I2F R24, R8 ;  /* 0x0000000800187306 */ /* 0x0003e20000201400 */
[----:B--2---:R-:W-:-:S05]  /*65b0*/  FFMA.FTZ R13, R13, -UR35, R59 ;  /* 0x800000230d0d7c23 */ /* 0x004fca000801003b */
[----:B------:R-:W-:Y:S01]  /*65c0*/  FSEL R81, R13, -INF , !P6 ;  /* 0xff8000000d517808 */ /* 0x000fe20007000000 */
[----:B---3--:R-:W-:Y:S01]  /*65d0*/  FFMA.FTZ R18, R11, -UR35, R61 ;  /* 0x800000230b127c23 */ /* 0x008fe2000801003d */
[----:B------:R-:W-:Y:S01]  /*65e0*/  IADD3 R3, R35, 0x28, RZ ;  /* 0x0000002823037810 */ /* 0x000fe20007ffe0ff */
[----:B------:R2:W3:Y:S01]  /*65f0*/  I2F R10, R5 ;  /* 0x00000005000a7306 */ /* 0x0004e20000201400 */
[----:B------:R-:W-:Y:S02]  /*6600*/  IMAD.IADD R11, R234, 0x1, -R7 ;  /* 0x00000001ea0b7824 */ /* 0x000fe400078e0a07 */
[----:B------:R-:W-:Y:S02]  /*6610*/  FSEL R82, R18, -INF , !P2 ;  /* 0xff80000012527808 */ /* 0x000fe40005000000 */
[----:B------:R-:W-:Y:S01]  /*6620*/  ISETP.GE.AND P2, PT, R6, R244, PT ;  /* 0x000000f40600720c */ /* 0x000fe20003f46270 */
[----:B-1----:R-:W-:-:S03]  /*6630*/  IMAD.IADD R8, R236, 0x1, -R0 ;  /* 0x00000001ec087824 */ /* 0x002fc600078e0a00 */
[----:B------:R-:W-:Y:S02]  /*6640*/  ISETP.LT.OR P2, PT, R6, R239, P2 ;  /* 0x000000ef0600720c */ /* 0x000fe40001741670 */
[----:B------:R-:W-:Y:S02]  /*6650*/  IABS R8, R8 ;  /* 0x0000000800087213 */ /* 0x000fe40000000000 */
[----:B------:R-:W-:Y:S01]  /*6660*/  P2R R21, PR, RZ, 0x4 ;  /* 0x00000004ff157803 */ /* 0x000fe20000000000 */
[----:B--2---:R-:W-:Y:S01]  /*6670*/  IMAD.IADD R5, R236, 0x1, -R3 ;  /* 0x00000001ec057824 */ /* 0x004fe200078e0a03 */
[----:B------:R-:W-:Y:S01]  /*6680*/  ISETP.GE.AND P2, PT, R3, R244, PT ;  /* 0x000000f40300720c */ /* 0x000fe20003f46270 */
[----:B---3--:R-:W-:-:S03]  /*6690*/  FFMA.FTZ R17, R10, -UR35, R63 ;  /* 0x800000230a117c23 */ /* 0x008fc6000801003f */
[----:B------:R-:W-:Y:S02]  /*66a0*/  IABS R5, R5 ;  /* 0x0000000500057213 */ /* 0x000fe40000000000 */
[----:B------:R-:W-:Y:S01]  /*66b0*/  FSEL R87, R17, -INF , !P1 ;  /* 0xff80000011577808 */ /* 0x000fe20004800000 */
[----:B------:R-:W-:Y:S01]  /*66c0*/  FFMA.FTZ R17, R24, -UR35, R41 ;  /* 0x8000002318117c23 */ /* 0x000fe20008010029 */
[C---:B------:R-:W-:Y:S01]  /*66d0*/  ISETP.GE.AND P1, PT, R6.reuse, R243, PT ;  /* 0x000000f30600720c */ /* 0x040fe20003f26270 */
[----:B------:R-:W-:Y:S01]  /*66e0*/  IMAD.MOV.U32 R9, RZ, RZ, R5 ;  /* 0x000000ffff097224 */ /* 0x000fe200078e0005 */
[----:B------:R-:W-:Y:S02]  /*66f0*/  IADD3 R5, R35, 0x30, RZ ;  /* 0x0000003023057810 */ /* 0x000fe40007ffe0ff */
[----:B------:R-:W-:Y:S01]  /*6700*/  ISETP.LT.OR P1, PT, R6, R238, P1 ;  /* 0x000000ee0600720c */ /* 0x000fe20000f21670 */
[----:B------:R1:W-:Y:S02]  /*6710*/  I2F R33, R9 ;  /* 0x0000000900217306 */ /* 0x0003e40000201400 */
[----:B------:R-:W-:Y:S01]  /*6720*/  IMAD.IADD R10, R236, 0x1, -R5 ;  /* 0x00000001ec0a7824 */ /* 0x000fe200078e0a05 */
[----:B------:R-:W-:-:S02]  /*6730*/  P2R R20, PR, RZ, 0x2 ;  /* 0x00000002ff147803 */ /* 0x000fc40000000000 */
[----:B------:R-:W-:Y:S01]  /*6740*/  ISETP.GE.AND P1, PT, R3, R243, PT ;  /* 0x000000f30300720c */ /* 0x000fe20003f26270 */
[----:B-1----:R-:W-:Y:S01]  /*6750*/  IMAD.MOV.U32 R9, RZ, RZ, R8 ;  /* 0x000000ffff097224 */ /* 0x002fe200078e0008 */
[----:B------:R-:W-:Y:S01]  /*6760*/  IABS R8, R10 ;  /* 0x0000000a00087213 */ /* 0x000fe20000000000 */
[----:B------:R-:W-:Y:S02]  /*6770*/  IMAD.IADD R10, R235, 0x1, -R7 ;  /* 0x00000001eb0a7824 */ /* 0x000fe400078e0a07 */
[----:B------:R1:W-:Y:S02]  /*6780*/  I2F R34, R9 ;  /* 0x0000000900227306 */ /* 0x0003e40000201400 */
[----:B-1----:R-:W-:Y:S01]  /*6790*/  IMAD.MOV.U32 R9, RZ, RZ, R8 ;  /* 0x000000ffff097224 */ /* 0x002fe200078e0008 */
[----:B------:R-:W-:Y:S02]  /*67a0*/  IABS R8, R10 ;  /* 0x0000000a00087213 */ /* 0x000fe40000000000 */
[----:B------:R-:W-:-:S03]  /*67b0*/  P2R R10, PR, RZ, 0x1 ;  /* 0x00000001ff0a7803 */ /* 0x000fc60000000000 */
[----:B------:R1:W-:Y:S01]  /*67c0*/  I2F R68, R9 ;  /* 0x0000000900447306 */ /* 0x0003e20000201400 */
[----:B------:R-:W-:-:S04]  /*67d0*/  ISETP.GE.AND P0, PT, R7, R242, PT ;  /* 0x000000f20700720c */ /* 0x000fc80003f06270 */
[----:B------:R-:W-:Y:S02]  /*67e0*/  ISETP.LT.OR P3, PT, R7, R237, P0 ;  /* 0x000000ed0700720c */ /* 0x000fe40000761670 */
[----:B------:R-:W-:-:S04]  /*67f0*/  ISETP.GE.AND P0, PT, R6, R245, PT ;  /* 0x000000f50600720c */ /* 0x000fc80003f06270 */
[----:B------:R-:W-:Y:S02]  /*6800*/  ISETP.LT.OR P6, PT, R6, R240, P0 ;  /* 0x000000f00600720c */ /* 0x000fe400007c1670 */
[----:B------:R-:W-:Y:S02]  /*6810*/  ISETP.NE.AND P0, PT, R10, RZ, PT ;  /* 0x000000ff0a00720c */ /* 0x000fe40003f05270 */
[----:B------:R-:W-:Y:S02]  /*6820*/  FSEL R247, R17, -INF , !P6 ;  /* 0xff80000011f77808 */ /* 0x000fe40007000000 */
[----:B-1----:R-:W-:Y:S02]  /*6830*/  IABS R9, R11 ;  /* 0x0000000b00097213 */ /* 0x002fe40000000000 */
[----:B------:R1:W-:Y:S01]  /*6840*/  I2F R11, R8 ;  /* 0x00000008000b7306 */ /* 0x0003e20000201400 */
[----:B------:R-:W-:Y:S02]  /*6850*/  FSEL R251, R19, -INF , !P0 ;  /* 0xff80000013fb7808 */ /* 0x000fe40004000000 */
[----:B------:R-:W-:-:S02]  /*6860*/  ISETP.GE.AND P0, PT, R6, R242, PT ;  /* 0x000000f20600720c */ /* 0x000fc40003f06270 */
[----:B------:R-:W-:Y:S02]  /*6870*/  ISETP.NE.AND P6, PT, R21, RZ, PT ;  /* 0x000000ff1500720c */ /* 0x000fe40003fc5270 */
[----:B------:R-:W-:-:S04]  /*6880*/  ISETP.LT.OR P0, PT, R6, R237, P0 ;  /* 0x000000ed0600720c */ /* 0x000fc80000701670 */
[----:B------:R-:W-:Y:S02]  /*6890*/  P2R R19, PR, RZ, 0x1 ;  /* 0x00000001ff137803 */ /* 0x000fe40000000000 */
[----:B------:R-:W-:Y:S01]  /*68a0*/  ISETP.GE.AND P0, PT, R3, R245, PT ;  /* 0x000000f50300720c */ /* 0x000fe20003f06270 */
[----:B-1----:R-:W-:-:S03]  /*68b0*/  IMAD.IADD R8, R241, 0x1, -R7 ;  /* 0x00000001f1087824 */ /* 0x002fc600078e0a07 */
[----:B------:R-:W-:Y:S01]  /*68c0*/  ISETP.LT.OR P0, PT, R3, R240, P0 ;  /* 0x000000f00300720c */ /* 0x000fe20000701670 */
[----:B------:R-:W-:Y:S01]  /*68d0*/  IMAD.MOV.U32 R7, RZ, RZ, R9 ;  /* 0x000000ffff077224 */ /* 0x000fe200078e0009 */
[----:B------:R-:W-:-:S03]  /*68e0*/  IABS R12, R8 ;  /* 0x00000008000c7213 */ /* 0x000fc60000000000 */
[----:B------:R1:W2:Y:S01]  /*68f0*/  I2F R9, R7 ;  /* 0x0000000700097306 */ /* 0x0002a20000201400 */
[----:B------:R-:W-:Y:S01]  /*6900*/  IMAD.IADD R8, R234, 0x1, -R6 ;  /* 0x00000001ea087824 */ /* 0x000fe200078e0a06 */
[----:B------:R-:W-:Y:S01]  /*6910*/  P2R R22, PR, RZ, 0x1 ;  /* 0x00000001ff167803 */ /* 0x000fe20000000000 */
[----:B------:R-:W-:Y:S01]  /*6920*/  IMAD.MOV.U32 R10, RZ, RZ, R12 ;  /* 0x000000ffff0a7224 */ /* 0x000fe200078e000c */
[----:B------:R-:W-:Y:S01]  /*6930*/  ISETP.GE.AND P0, PT, R3, R242, PT ;  /* 0x000000f20300720c */ /* 0x000fe20003f06270 */
[----:B------:R-:W3:Y:S01]  /*6940*/  LDSM.16.M88.4 R12, [R217+0x1800] ;  /* 0x00180000d90c783b */ /* 0x000ee20000000200 */
[----:B------:R-:W-:-:S03]  /*6950*/  IABS R8, R8 ;  /* 0x0000000800087213 */ /* 0x000fc60000000000 */
[----:B------:R-:W4:Y:S01]  /*6960*/  I2F R10, R10 ;  /* 0x0000000a000a7306 */ /* 0x000f220000201400 */
[----:B-1----:R-:W-:Y:S02]  /*6970*/  IMAD.IADD R7, R235, 0x1, -R6 ;  /* 0x00000001eb077824 */ /* 0x002fe400078e0a06 */
[----:B--2---:R-:W-:Y:S02]  /*6980*/  FFMA.FTZ R16, R9, -UR35, R52 ;  /* 0x8000002309107c23 */ /* 0x004fe40008010034 */
[----:B------:R-:W-:Y:S01]  /*6990*/  IMAD.IADD R9, R241, 0x1, -R3 ;  /* 0x00000001f1097824 */ /* 0x000fe200078e0a03 */
[----:B------:R-:W-:Y:S02]  /*69a0*/  IABS R7, R7 ;  /* 0x0000000700077213 */ /* 0x000fe40000000000 */
[----:B------:R-:W-:Y:S01]  /*69b0*/  FSEL R248, R16, -INF , !P4 ;  /* 0xff80000010f87808 */ /* 0x000fe20006000000 */
[----:B------:R-:W-:Y:S01]  /*69c0*/  FFMA.FTZ R16, R33, -UR35, R48 ;  /* 0x8000002321107c23 */ /* 0x000fe20008010030 */
[----:B------:R1:W-:Y:S01]  /*69d0*/  I2F R23, R7 ;  /* 0x0000000700177306 */ /* 0x0003e20000201400 */
[----:B------:R-:W-:Y:S01]  /*69e0*/  ISETP.LT.OR P4, PT, R3, R238, P1 ;  /* 0x000000ee0300720c */ /* 0x000fe20000f81670 */
[----:B------:R-:W-:Y:S01]  /*69f0*/  IMAD.MOV.U32 R33, RZ, RZ, R195 ;  /* 0x000000ffff217224 */ /* 0x000fe200078e00c3 */
[----:B------:R-:W-:Y:S01]  /*6a00*/  ISETP.NE.AND P1, PT, R19, RZ, PT ;  /* 0x000000ff1300720c */ /* 0x000fe20003f25270 */
[----:B-1----:R-:W-:-:S02]  /*6a10*/  IMAD.IADD R7, R241, 0x1, -R6 ;  /* 0x00000001f1077824 */ /* 0x002fc400078e0a06 */
[----:B------:R-:W-:Y:S02]  /*6a20*/  IMAD.MOV.U32 R6, RZ, RZ, R8 ;  /* 0x000000ffff067224 */ /* 0x000fe400078e0008 */
[----:B------:R-:W-:Y:S01]  /*6a30*/  FFMA.FTZ R8, R11, -UR35, R42 ;  /* 0x800000230b087c23 */ /* 0x000fe2000801002a */
[----:B------:R-:W-:Y:S01]  /*6a40*/  IABS R7, R7 ;  /* 0x0000000700077213 */ /* 0x000fe20000000000 */
[----:B------:R1:W2:Y:S01]  /*6a50*/  I2F R18, R6 ;  /* 0x0000000600127306 */ /* 0x0002a20000201400 */
[----:B----4-:R-:W-:Y:S01]  /*6a60*/  FFMA.FTZ R11, R10, -UR35, R54 ;  /* 0x800000230a0b7c23 */ /* 0x010fe20008010036 */
[-C--:B---3--:R-:W-:Y:S01]  /*6a70*/  HMMA.16816.F32.BF16 R60, R44, R14.reuse, R164 ;  /* 0x0000000e2c3c723c */ /* 0x088fe200000418a4 */
[----:B------:R-:W-:Y:S01]  /*6a80*/  FSEL R250, R8, -INF , !P5 ;  /* 0xff80000008fa7808 */ /* 0x000fe20006800000 */
[----:B------:R-:W-:Y:S01]  /*6a90*/  IMAD.IADD R8, R234, 0x1, -R3 ;  /* 0x00000001ea087824 */ /* 0x000fe200078e0a03 */
[----:B------:R-:W-:Y:S01]  /*6aa0*/  ISETP.LT.OR P5, PT, R3, R239, P2 ;  /* 0x000000ef0300720c */ /* 0x000fe200017a1670 */
[----:B------:R-:W-:Y:S01]  /*6ab0*/  IMAD.IADD R10, R235, 0x1, -R0 ;  /* 0x00000001eb0a7824 */ /* 0x000fe200078e0a00 */
[----:B------:R-:W-:Y:S01]  /*6ac0*/  FSEL R249, R11, -INF , !P3 ;  /* 0xff8000000bf97808 */ /* 0x000fe20005800000 */
[----:B------:R-:W3:Y:S01]  /*6ad0*/  I2F R25, R7 ;  /* 0x0000000700197306 */ /* 0x000ee20000201400 */
[----:B------:R-:W-:Y:S01]  /*6ae0*/  ISETP.LT.OR P3, PT, R3, R237, P0 ;  /* 0x000000ed0300720c */ /* 0x000fe20000761670 */
[----:B------:R-:W-:Y:S01]  /*6af0*/  HMMA.16816.F32.BF16 R56, R36, R14, R124 ;  /* 0x0000000e2438723c */ /* 0x000fe2000004187c */
[----:B------:R-:W-:-:S02]  /*6b00*/  ISETP.NE.AND P2, PT, R20, RZ, PT ;  /* 0x000000ff1400720c */ /* 0x000fc40003f45270 */
[----:B------:R-:W-:Y:S01]  /*6b10*/  ISETP.GE.AND P0, PT, R0, R245, PT ;  /* 0x000000f50000720c */ /* 0x000fe20003f06270 */
[----:B-1----:R-:W-:Y:S01]  /*6b20*/  IMAD.IADD R6, R235, 0x1, -R3 ;  /* 0x00000001eb067824 */ /* 0x002fe200078e0a03 */
[----:B------:R-:W-:Y:S01]  /*6b30*/  IABS R3, R10 ;  /* 0x0000000a00037213 */ /* 0x000fe20000000000 */
[----:B--2---:R-:W-:Y:S02]  /*6b40*/  FFMA.FTZ R11, R18, -UR35, R53 ;  /* 0x80000023120b7c23 */ /* 0x004fe40008010035 */
[----:B------:R-:W-:Y:S01]  /*6b50*/  IMAD.MOV.U32 R126, RZ, RZ, R173 ;  /* 0x000000ffff7e7224 */ /* 0x000fe200078e00ad */
[----:B------:R-:W-:Y:S01]  /*6b60*/  IABS R6, R6 ;  /* 0x0000000600067213 */ /* 0x000fe20000000000 */
[----:B------:R-:W-:Y:S01]  /*6b70*/  IMAD.MOV.U32 R124, RZ, RZ, R181 ;  /* 0x000000ffff7c7224 */ /* 0x000fe200078e00b5 */
[----:B------:R-:W-:Y:S01]  /*6b80*/  FSEL R207, R11, -INF , !P2 ;  /* 0xff8000000bcf7808 */ /* 0x000fe20005000000 */
[----:B---3--:R-:W-:Y:S01]  /*6b90*/  FFMA.FTZ R10, R25, -UR35, R55 ;  /* 0x80000023190a7c23 */ /* 0x008fe20008010037 */
[----:B------:R-:W-:Y:S01]  /*6ba0*/  ISETP.GE.AND P2, PT, R0, R244, PT ;  /* 0x000000f40000720c */ /* 0x000fe20003f46270 */
[----:B------:R-:W-:Y:S01]  /*6bb0*/  IMAD.MOV.U32 R7, RZ, RZ, R6 ;  /* 0x000000ffff077224 */ /* 0x000fe200078e0006 */
[----:B------:R-:W-:Y:S01]  /*6bc0*/  IABS R6, R8 ;  /* 0x0000000800067213 */ /* 0x000fe20000000000 */
[----:B------:R-:W-:Y:S01]  /*6bd0*/  FFMA.FTZ R8, R23, -UR35, R43 ;  /* 0x8000002317087c23 */ /* 0x000fe2000801002b */
[----:B------:R-:W-:Y:S01]  /*6be0*/  FSEL R209, R10, -INF , !P1 ;  /* 0xff8000000ad17808 */ /* 0x000fe20004800000 */
[----:B------:R1:W-:Y:S01]  /*6bf0*/  I2F R32, R7 ;  /* 0x0000000700207306 */ /* 0x0003e20000201400 */
[----:B------:R-:W-:Y:S01]  /*6c00*/  ISETP.GE.AND P1, PT, R0, R243, PT ;  /* 0x000000f30000720c */ /* 0x000fe20003f26270 */
[-C--:B------:R-:W-:Y:S01]  /*6c10*/  HMMA.16816.F32.BF16 R52, R44, R12.reuse, R168 ;  /* 0x0000000c2c34723c */ /* 0x080fe200000418a8 */
[----:B------:R-:W-:Y:S01]  /*6c20*/  FSEL R208, R8, -INF , !P6 ;  /* 0xff80000008d07808 */ /* 0x000fe20007000000 */
[----:B------:R-:W-:Y:S01]  /*6c30*/  IMAD.IADD R8, R235, 0x1, -R5 ;  /* 0x00000001eb087824 */ /* 0x000fe200078e0a05 */
[----:B------:R-:W-:Y:S01]  /*6c40*/  ISETP.LT.OR P6, PT, R0, R240, P0 ;  /* 0x000000f00000720c */ /* 0x000fe200007c1670 */
[----:B------:R-:W-:Y:S01]  /*6c50*/  IMAD.MOV.U32 R125, RZ, RZ, R174 ;  /* 0x000000ffff7d7224 */ /* 0x000fe200078e00ae */
[----:B------:R-:W-:Y:S01]  /*6c60*/  ISETP.NE.AND P0, PT, R22, RZ, PT ;  /* 0x000000ff1600720c */ /* 0x000fe20003f05270 */
[----:B------:R-:W-:Y:S01]  /*6c70*/  IMAD.MOV.U32 R127, RZ, RZ, R172 ;  /* 0x000000ffff7f7224 */ /* 0x000fe200078e00ac */
[----:B------:R-:W-:Y:S01]  /*6c80*/  ISETP.LT.OR P2, PT, R0, R239, P2 ;  /* 0x000000ef0000720c */ /* 0x000fe20001741670 */
[----:B------:R-:W-:Y:S01]  /*6c90*/  HMMA.16816.F32.BF16 R40, R36, R12, R108 ;  /* 0x0000000c2428723c */ /* 0x000fe2000004186c */
[----:B------:R-:W-:-:S02]  /*6ca0*/  FSEL R202, R16, -INF , !P0 ;  /* 0xff80000010ca7808 */ /* 0x000fc40004000000 */
[C---:B------:R-:W-:Y:S02]  /*6cb0*/  ISETP.GE.AND P0, PT, R0.reuse, R242, PT ;  /* 0x000000f20000720c */ /* 0x040fe40003f06270 */
[----:B------:R-:W-:Y:S01]  /*6cc0*/  ISETP.LT.OR P1, PT, R0, R238, P1 ;  /* 0x000000ee0000720c */ /* 0x000fe20000f21670 */
[----:B-1----:R-:W-:Y:S01]  /*6cd0*/  IMAD.MOV.U32 R7, RZ, RZ, R6 ;  /* 0x000000ffff077224 */ /* 0x002fe200078e0006 */
[----:B------:R-:W-:Y:S01]  /*6ce0*/  IABS R6, R9 ;  /* 0x0000000900067213 */ /* 0x000fe20000000000 */
[----:B------:R-:W-:Y:S01]  /*6cf0*/  IMAD.IADD R9, R234, 0x1, -R5 ;  /* 0x00000001ea097824 */ /* 0x000fe200078e0a05 */
[----:B------:R-:W-:Y:S01]  /*6d00*/  ISETP.LT.OR P0, PT, R0, R237, P0 ;  /* 0x000000ed0000720c */ /* 0x000fe20000701670 */
[----:B------:R1:W2:Y:S01]  /*6d10*/  I2F R24, R7 ;  /* 0x0000000700187306 */ /* 0x0002a20000201400 */
[----:B------:R-:W-:Y:S01]  /*6d20*/  P2R R17, PR, RZ, 0x4 ;  /* 0x00000004ff117803 */ /* 0x000fe20000000000 */
[----:B------:R-:W-:Y:S01]  /*6d30*/  IMAD.MOV.U32 R110, RZ, RZ, R194 ;  /* 0x000000ffff6e7224 */ /* 0x000fe200078e00c2 */
[----:B------:R-:W-:Y:S01]  /*6d40*/  P2R R13, PR, RZ, 0x1 ;  /* 0x00000001ff0d7803 */ /* 0x000fe20000000000 */
[----:B------:R-:W-:Y:S01]  /*6d50*/  IMAD.MOV.U32 R109, RZ, RZ, R192 ;  /* 0x000000ffff6d7224 */ /* 0x000fe200078e00c0 */
[C---:B------:R-:W-:Y:S01]  /*6d60*/  ISETP.GE.AND P0, PT, R5.reuse, R245, PT ;  /* 0x000000f50500720c */ /* 0x040fe20003f06270 */
[----:B------:R-:W-:Y:S01]  /*6d70*/  IMAD.MOV.U32 R111, RZ, RZ, R193 ;  /* 0x000000ffff6f7224 */ /* 0x000fe200078e00c1 */
[----:B------:R-:W-:Y:S01]  /*6d80*/  P2R R16, PR, RZ, 0x2 ;  /* 0x00000002ff107803 */ /* 0x000fe20000000000 */
[----:B------:R3:W4:Y:S01]  /*6d90*/  I2F R20, R6 ;  /* 0x0000000600147306 */ /* 0x0007220000201400 */
[C---:B------:R-:W-:Y:S01]  /*6da0*/  ISETP.LT.OR P0, PT, R5.reuse, R240, P0 ;  /* 0x000000f00500720c */ /* 0x040fe20000701670 */
[----:B------:R-:W-:Y:S01]  /*6db0*/  HMMA.16816.F32.BF16 R64, R64, R142, R124 ;  /* 0x0000008e4040723c */ /* 0x000fe2000004187c */
[C---:B------:R-:W-:Y:S01]  /*6dc0*/  ISETP.GE.AND P2, PT, R5.reuse, R244, PT ;  /* 0x000000f40500720c */ /* 0x040fe20003f46270 */
[----:B------:R-:W-:Y:S01]  /*6dd0*/  IMAD.MOV.U32 R108, RZ, RZ, R176 ;  /* 0x000000ffff6c7224 */ /* 0x000fe200078e00b0 */
[----:B------:R-:W-:Y:S01]  /*6de0*/  ISETP.GE.AND P1, PT, R5, R243, PT ;  /* 0x000000f30500720c */ /* 0x000fe20003f26270 */
[----:B-1----:R-:W-:-:S02]  /*6df0*/  IMAD.IADD R7, R234, 0x1, -R0 ;  /* 0x00000001ea077824 */ /* 0x002fc400078e0a00 */
[----:B--2---:R-:W-:Y:S02]  /*6e00*/  FFMA.FTZ R11, R24, -UR35, R28 ;  /* 0x80000023180b7c23 */ /* 0x004fe4000801001c */
[----:B------:R-:W-:Y:S02]  /*6e10*/  IMAD.MOV.U32 R124, RZ, RZ, R109 ;  /* 0x000000ffff7c7224 */ /* 0x000fe400078e006d */
[----:B------:R-:W-:Y:S01]  /*6e20*/  IMAD.MOV.U32 R125, RZ, RZ, R110 ;  /* 0x000000ffff7d7224 */ /* 0x000fe200078e006e */
[----:B------:R-:W-:Y:S01]  /*6e30*/  FSEL R194, R11, -INF , !P4 ;  /* 0xff8000000bc27808 */ /* 0x000fe20006000000 */
[----:B---3--:R-:W-:Y:S01]  /*6e40*/  IMAD.MOV.U32 R6, RZ, RZ, R3 ;  /* 0x000000ffff067224 */ /* 0x008fe200078e0003 */
[----:B------:R-:W-:Y:S01]  /*6e50*/  IABS R3, R7 ;  /* 0x0000000700037213 */ /* 0x000fe20000000000 */
[----:B------:R-:W-:Y:S01]  /*6e60*/  IMAD.IADD R7, R241, 0x1, -R0 ;  /* 0x00000001f1077824 */ /* 0x000fe200078e0a00 */
[----:B------:R-:W-:Y:S01]  /*6e70*/  IABS R0, R9 ;  /* 0x0000000900007213 */ /* 0x000fe20000000000 */
[----:B------:R1:W2:Y:S01]  /*6e80*/  I2F R23, R6 ;  /* 0x0000000600177306 */ /* 0x0002a20000201400 */
[----:B----4-:R-:W-:Y:S01]  /*6e90*/  FFMA.FTZ R9, R20, -UR35, R30 ;  /* 0x8000002314097c23 */ /* 0x010fe2000801001e */
[----:B------:R-:W-:Y:S01]  /*6ea0*/  P2R R20, PR, RZ, 0x1 ;  /* 0x00000001ff147803 */ /* 0x000fe20000000000 */
[----:B------:R-:W-:Y:S01]  /*6eb0*/  IMAD.MOV.U32 R126, RZ, RZ, R111 ;  /* 0x000000ffff7e7224 */ /* 0x000fe200078e006f */
[----:B------:R-:W-:Y:S01]  /*6ec0*/  ISETP.GE.AND P0, PT, R5, R242, PT ;  /* 0x000000f20500720c */ /* 0x000fe20003f06270 */
[----:B------:R-:W-:Y:S01]  /*6ed0*/  IMAD.MOV.U32 R127, RZ, RZ, R33 ;  /* 0x000000ffff7f7224 */ /* 0x000fe200078e0021 */
[----:B------:R-:W-:Y:S01]  /*6ee0*/  FSEL R195, R9, -INF , !P3 ;  /* 0xff80000009c37808 */ /* 0x000fe20005800000 */
[----:B------:R-:W-:Y:S01]  /*6ef0*/  IMAD.MOV.U32 R109, RZ, RZ, R177 ;  /* 0x000000ffff6d7224 */ /* 0x000fe200078e00b1 */
[C---:B------:R-:W-:Y:S01]  /*6f00*/  ISETP.LT.OR P4, PT, R5.reuse, R238, P1 ;  /* 0x000000ee0500720c */ /* 0x040fe20000f81670 */
[----:B------:R-:W-:Y:S01]  /*6f10*/  IMAD.MOV.U32 R110, RZ, RZ, R179 ;  /* 0x000000ffff6e7224 */ /* 0x000fe200078e00b3 */
[----:B------:R-:W-:Y:S01]  /*6f20*/  ISETP.LT.OR P3, PT, R5, R237, P0 ;  /* 0x000000ed0500720c */ /* 0x000fe20000761670 */
[----:B------:R-:W-:Y:S01]  /*6f30*/  IMAD.MOV.U32 R111, RZ, RZ, R180 ;  /* 0x000000ffff6f7224 */ /* 0x000fe200078e00b4 */
[----:B------:R-:W-:Y:S01]  /*6f40*/  ISETP.NE.AND P1, PT, R13, RZ, PT ;  /* 0x000000ff0d00720c */ /* 0x000fe20003f25270 */
[----:B-1----:R-:W-:Y:S01]  /*6f50*/  IMAD.MOV.U32 R6, RZ, RZ, R3 ;  /* 0x000000ffff067224 */ /* 0x002fe200078e0003 */
[----:B------:R-:W-:Y:S01]  /*6f60*/  IABS R3, R7 ;  /* 0x0000000700037213 */ /* 0x000fe20000000000 */
[----:B------:R-:W-:-:S02]  /*6f70*/  IMAD.IADD R7, R241, 0x1, -R5 ;  /* 0x00000001f1077824 */ /* 0x000fc400078e0a05 */
[----:B------:R1:W3:Y:S01]  /*6f80*/  I2F R21, R6 ;  /* 0x0000000600157306 */ /* 0x0002e20000201400 */
[----:B--2---:R-:W-:Y:S02]  /*6f90*/  FFMA.FTZ R9, R23, -UR35, R51 ;  /* 0x8000002317097c23 */ /* 0x004fe40008010033 */
[----:B-1----:R-:W-:Y:S01]  /*6fa0*/  IMAD.MOV.U32 R6, RZ, RZ, R3 ;  /* 0x000000ffff067224 */ /* 0x002fe200078e0003 */
[----:B------:R-:W-:Y:S01]  /*6fb0*/  IABS R3, R8 ;  /* 0x0000000800037213 */ /* 0x000fe20000000000 */
[----:B------:R-:W-:-:S03]  /*6fc0*/  FFMA.FTZ R8, R32, -UR35, R50 ;  /* 0x8000002320087c23 */ /* 0x000fc60008010032 */
[----:B------:R1:W2:Y:S01]  /*6fd0*/  I2F R19, R6 ;  /* 0x0000000600137306 */ /* 0x0002a20000201400 */
[----:B---3--:R-:W-:Y:S01]  /*6fe0*/  FFMA.FTZ R11, R21, -UR35, R29 ;  /* 0x80000023150b7c23 */ /* 0x008fe2000801001d */
[----:B------:R-:W-:Y:S01]  /*6ff0*/  FSEL R196, R8, -INF , !P5 ;  /* 0xff80000008c47808 */ /* 0x000fe20006800000 */
[----:B------:R-:W-:Y:S01]  /*7000*/  FFMA.FTZ R8, R34, -UR35, R49 ;  /* 0x8000002322087c23 */ /* 0x000fe20008010031 */
[----:B------:R-:W-:Y:S02]  /*7010*/  ISETP.LT.OR P5, PT, R5, R239, P2 ;  /* 0x000000ef0500720c */ /* 0x000fe400017a1670 */
[----:B------:R-:W-:Y:S02]  /*7020*/  ISETP.NE.AND P2, PT, R16, RZ, PT ;  /* 0x000000ff1000720c */ /* 0x000fe40003f45270 */
[----:B------:R-:W3:Y:S01]  /*7030*/  I2F R18, R3 ;  /* 0x0000000300127306 */ /* 0x000ee20000201400 */
[----:B------:R-:W-:Y:S02]  /*7040*/  FSEL R191, R8, -INF , !P6 ;  /* 0xff80000008bf7808 */ /* 0x000fe40007000000 */
[----:B------:R-:W-:Y:S01]  /*7050*/  ISETP.NE.AND P6, PT, R17, RZ, PT ;  /* 0x000000ff1100720c */ /* 0x000fe20003fc5270 */
[----:B------:R-:W-:Y:S01]  /*7060*/  FFMA.FTZ R17, R68, -UR35, R40 ;  /* 0x8000002344117c23 */ /* 0x000fe20008010028 */
[----:B------:R-:W-:-:S02]  /*7070*/  FSEL R173, R11, -INF , !P2 ;  /* 0xff8000000bad7808 */ /* 0x000fc40005000000 */
[----:B------:R-:W-:Y:S01]  /*7080*/  FSEL R182, R9, -INF , !P6 ;  /* 0xff80000009b67808 */ /* 0x000fe20007000000 */
[----:B-1----:R-:W-:Y:S01]  /*7090*/  IMAD.MOV.U32 R6, RZ, RZ, R0 ;  /* 0x000000ffff067224 */ /* 0x002fe200078e0000 */
[----:B------:R-:W-:Y:S01]  /*70a0*/  IABS R0, R7 ;  /* 0x0000000700007213 */ /* 0x000fe20000000000 */
[----:B--2---:R-:W-:Y:S02]  /*70b0*/  FFMA.FTZ R16, R19, -UR35, R31 ;  /* 0x8000002313107c23 */ /* 0x004fe4000801001f */
[----:B------:R1:W2:Y:S03]  /*70c0*/  I2F R12, R6 ;  /* 0x00000006000c7306 */ /* 0x0002a60000201400 */
[----:B------:R-:W-:Y:S01]  /*70d0*/  FSEL R183, R16, -INF , !P1 ;  /* 0xff80000010b77808 */ /* 0x000fe20004800000 */
[----:B---3--:R-:W-:Y:S01]  /*70e0*/  FFMA.FTZ R18, R18, -UR35, R42 ;  /* 0x8000002312127c23 */ /* 0x008fe2000801002a */
[----:B------:R-:W-:-:S04]  /*70f0*/  IADD3 R3, R35, 0x31, RZ ;  /* 0x0000003123037810 */ /* 0x000fc80007ffe0ff */
[C---:B------:R-:W-:Y:S01]  /*7100*/  ISETP.GE.AND P0, PT, R3.reuse, R245, PT ;  /* 0x000000f50300720c */ /* 0x040fe20003f06270 */
[----:B------:R-:W-:Y:S01]  /*7110*/  IMAD.IADD R7, R236, 0x1, -R3 ;  /* 0x00000001ec077824 */ /* 0x000fe200078e0a03 */
[C---:B------:R-:W-:Y:S02]  /*7120*/  ISETP.GE.AND P2, PT, R3.reuse, R244, PT ;  /* 0x000000f40300720c */ /* 0x040fe40003f46270 */
[----:B------:R-:W-:Y:S02]  /*7130*/  ISETP.LT.OR P6, PT, R3, R240, P0 ;  /* 0x000000f00300720c */ /* 0x000fe400007c1670 */
[----:B------:R-:W-:Y:S01]  /*7140*/  ISETP.NE.AND P0, PT, R20, RZ, PT ;  /* 0x000000ff1400720c */ /* 0x000fe20003f05270 */
[----:B-1----:R-:W-:Y:S01]  /*7150*/  IMAD.MOV.U32 R6, RZ, RZ, R0 ;  /* 0x000000ffff067224 */ /* 0x002fe200078e0000 */
[----:B------:R-:W-:Y:S01]  /*7160*/  IABS R0, R7 ;  /* 0x0000000700007213 */ /* 0x000fe20000000000 */
[----:B--2---:R-:W-:Y:S01]  /*7170*/  FFMA.FTZ R21, R12, -UR35, R52 ;  /* 0x800000230c157c23 */ /* 0x004fe20008010034 */
[----:B------:R-:W-:Y:S01]  /*7180*/  FSEL R231, R17, -INF , !P0 ;  /* 0xff80000011e77808 */ /* 0x000fe20004000000 */
[----:B------:R-:W1:Y:S01]  /*7190*/  LDSM.16.M88.4 R12, [R217+0x2000] ;  /* 0x00200000d90c783b */ /* 0x000e620000000200 */
[----:B------:R-:W2:Y:S01]  /*71a0*/  I2F R7, R0 ;  /* 0x0000000000077306 */ /* 0x000ea20000201400 */
[----:B------:R-:W-:-:S02]  /*71b0*/  ISETP.GE.AND P0, PT, R3, R242, PT ;  /* 0x000000f20300720c */ /* 0x000fc40003f06270 */
[C---:B------:R-:W-:Y:S02]  /*71c0*/  ISETP.GE.AND P1, PT, R3.reuse, R243, PT ;  /* 0x000000f30300720c */ /* 0x040fe40003f26270 */
[C---:B------:R-:W-:Y:S02]  /*71d0*/  ISETP.LT.OR P0, PT, R3.reuse, R237, P0 ;  /* 0x000000ed0300720c */ /* 0x040fe40000701670 */
[C---:B------:R-:W-:Y:S01]  /*71e0*/  ISETP.LT.OR P2, PT, R3.reuse, R239, P2 ;  /* 0x000000ef0300720c */ /* 0x040fe20001741670 */
[----:B------:R-:W3:Y:S01]  /*71f0*/  I2F R10, R6 ;  /* 0x00000006000a7306 */ /* 0x000ee20000201400 */
[----:B------:R-:W-:Y:S02]  /*7200*/  ISETP.LT.OR P1, PT, R3, R238, P1 ;  /* 0x000000ee0300720c */ /* 0x000fe40000f21670 */
[----:B------:R-:W-:Y:S02]  /*7210*/  FSEL R211, R18, -INF , !P5 ;  /* 0xff80000012d37808 */ /* 0x000fe40006800000 */
[----:B------:R-:W-:-:S02]  /*7220*/  P2R R11, PR, RZ, 0x4 ;  /* 0x00000004ff0b7803 */ /* 0x000fc40000000000 */
[----:B------:R-:W-:Y:S01]  /*7230*/  FSEL R210, R21, -INF , !P4 ;  /* 0xff80000015d27808 */ /* 0x000fe20006000000 */
[----:B--2---:R-:W-:Y:S01]  /*7240*/  FFMA.FTZ R22, R7, -UR35, R41 ;  /* 0x8000002307167c23 */ /* 0x004fe20008010029 */
[----:B------:R-:W-:-:S04]  /*7250*/  IADD3 R0, R35, 0x38, RZ ;  /* 0x0000003823007810 */ /* 0x000fc80007ffe0ff */
[----:B------:R-:W-:Y:S01]  /*7260*/  ISETP.GE.AND P2, PT, R0, R244, PT ;  /* 0x000000f40000720c */ /* 0x000fe20003f46270 */
[----:B------:R-:W-:Y:S01]  /*7270*/  IMAD.IADD R5, R236, 0x1, -R0 ;  /* 0x00000001ec057824 */ /* 0x000fe200078e0a00 */
[----:B------:R-:W-:Y:S01]  /*7280*/  FSEL R206, R22, -INF , !P6 ;  /* 0xff80000016ce7808 */ /* 0x000fe20007000000 */
[----:B---3--:R-:W-:Y:S01]  /*7290*/  FFMA.FTZ R19, R10, -UR35, R54 ;  /* 0x800000230a137c23 */ /* 0x008fe20008010036 */
[----:B------:R-:W-:Y:S02]  /*72a0*/  IADD3 R6, R35, 0x39, RZ ;  /* 0x0000003923067810 */ /* 0x000fe40007ffe0ff */
[----:B------:R-:W-:Y:S02]  /*72b0*/  IABS R5, R5 ;  /* 0x0000000500057213 */ /* 0x000fe40000000000 */
[----:B------:R-:W-:Y:S01]  /*72c0*/  P2R R10, PR, RZ, 0x2 ;  /* 0x00000002ff0a7803 */ /* 0x000fe20000000000 */
[----:B------:R-:W-:Y:S01]  /*72d0*/  IMAD.IADD R7, R236, 0x1, -R6 ;  /* 0x00000001ec077824 */ /* 0x000fe200078e0a06 */
[C---:B------:R-:W-:Y:S01]  /*72e0*/  ISETP.GE.AND P1, PT, R0.reuse, R243, PT ;  /* 0x000000f30000720c */ /* 0x040fe20003f26270 */
[----:B------:R-:W-:Y:S01]  /*72f0*/  IMAD.MOV.U32 R8, RZ, RZ, R5 ;  /* 0x000000ffff087224 */ /* 0x000fe200078e0005 */
[----:B------:R-:W-:Y:S01]  /*7300*/  FSEL R233, R19, -INF , !P3 ;  /* 0xff80000013e97808 */ /* 0x000fe20005800000 */
[----:B------:R-:W-:Y:S01]  /*7310*/  IMAD.IADD R5, R235, 0x1, -R3 ;  /* 0x00000001eb057824 */ /* 0x000fe200078e0a03 */
[----:B------:R-:W-:Y:S01]  /*7320*/  IABS R7, R7 ;  /* 0x0000000700077213 */ /* 0x000fe20000000000 */
[----:B------:R2:W3:Y:S01]  /*7330*/  I2F R23, R8 ;  /* 0x0000000800177306 */ /* 0x0004e20000201400 */
[----:B------:R-:W-:-:S02]  /*7340*/  ISETP.LT.OR P5, PT, R0, R239, P2 ;  /* 0x000000ef0000720c */ /* 0x000fc400017a1670 */
[----:B------:R-:W-:Y:S01]  /*7350*/  IABS R5, R5 ;  /* 0x0000000500057213 */ /* 0x000fe20000000000 */
[----:B-1----:R-:W-:Y:S01]  /*7360*/  HMMA.16816.F32.BF16 R48, R36, R12, R132 ;  /* 0x0000000c2430723c */ /* 0x002fe20000041884 */
[----:B------:R-:W-:Y:S02]  /*7370*/  ISETP.LT.OR P4, PT, R0, R238, P1 ;  /* 0x000000ee0000720c */ /* 0x000fe40000f81670 */
[----:B------:R-:W-:Y:S01]  /*7380*/  ISETP.NE.AND P6, PT, R11, RZ, PT ;  /* 0x000000ff0b00720c */ /* 0x000fe20003fc5270 */
[----:B------:R1:W-:Y:S01]  /*7390*/  I2F R16, R5 ;  /* 0x0000000500107306 */ /* 0x0003e20000201400 */
[----:B------:R-:W-:-:S03]  /*73a0*/  ISETP.NE.AND P2, PT, R10, RZ, PT ;  /* 0x000000ff0a00720c */ /* 0x000fc60003f45270 */
[----:B------:R-:W-:Y:S01]  /*73b0*/  HMMA.16816.F32.BF16 R68, R44, R12, R160 ;  /* 0x0000000c2c44723c */ /* 0x000fe200000418a0 */
[----:B--2---:R-:W-:-:S03]  /*73c0*/  IMAD.IADD R8, R234, 0x1, -R3 ;  /* 0x00000001ea087824 */ /* 0x004fc600078e0a03 */
[----:B------:R2:W4:Y:S01]  /*73d0*/  I2F R24, R7 ;  /* 0x0000000700187306 */ /* 0x0005220000201400 */
[----:B---3--:R-:W-:-:S03]  /*73e0*/  FFMA.FTZ R11, R23, -UR35, R56 ;  /* 0x80000023170b7c23 */ /* 0x008fc60008010038 */
[----:B------:R-:W-:Y:S01]  /*73f0*/  HMMA.16816.F32.BF16 R76, R44, R14, R152 ;  /* 0x0000000e2c4c723c */ /* 0x000fe20000041898 */
[----:B------:R-:W-:Y:S01]  /*7400*/  IABS R8, R8 ;  /* 0x0000000800087213 */ /* 0x000fe20000000000 */
[----:B-1----:R-:W-:-:S04]  /*7410*/  IMAD.IADD R5, R241, 0x1, -R3 ;  /* 0x00000001f1057824 */ /* 0x002fc800078e0a03 */
[----:B------:R-:W-:Y:S01]  /*7420*/  IMAD.MOV.U32 R3, RZ, RZ, R8 ;  /* 0x000000ffff037224 */ /* 0x000fe200078e0008 */
[----:B------:R-:W-:Y:S01]  /*7430*/  P2R R8, PR, RZ, 0x1 ;  /* 0x00000001ff087803 */ /* 0x000fe20000000000 */
[----:B------:R-:W-:Y:S01]  /*7440*/  HMMA.16816.F32.BF16 R72, R36, R14, R136 ;  /* 0x0000000e2448723c */ /* 0x000fe20000041888 */
[----:B------:R-:W-:Y:S01]  /*7450*/  ISETP.GE.AND P0, PT, R0, R245, PT ;  /* 0x000000f50000720c */ /* 0x000fe20003f06270 */
[----:B------:R-:W1:Y:S01]  /*7460*/  I2F R9, R3 ;  /* 0x0000000300097306 */ /* 0x000e620000201400 */
[----:B------:R-:W-:Y:S01]  /*7470*/  IABS R17, R5 ;  /* 0x0000000500117213 */ /* 0x000fe20000000000 */
[--C-:B------:R-:W-:Y:S01]  /*7480*/  IMAD.IADD R5, R234, 0x1, -R0.reuse ;  /* 0x00000001ea057824 */ /* 0x100fe200078e0a00 */
[----:B------:R-:W-:Y:S01]  /*7490*/  ISETP.LT.OR P0, PT, R0, R240, P0 ;  /* 0x000000f00000720c */ /* 0x000fe20000701670 */
[----:B--2---:R-:W-:Y:S01]  /*74a0*/  IMAD.IADD R7, R235, 0x1, -R0 ;  /* 0x00000001eb077824 */ /* 0x004fe200078e0a00 */
[----:B------:R-:W-:Y:S01]  /*74b0*/  ISETP.NE.AND P1, PT, R8, RZ, PT ;  /* 0x000000ff0800720c */ /* 0x000fe20003f25270 */
[----:B------:R-:W-:Y:S01]  /*74c0*/  IMAD.IADD R8, R241, 0x1, -R6 ;  /* 0x00000001f1087824 */ /* 0x000fe200078e0a06 */
[----:B------:R-:W-:Y:S01]  /*74d0*/  P2R R18, PR, RZ, 0x1 ;  /* 0x00000001ff127803 */ /* 0x000fe20000000000 */
[----:B----4-:R-:W-:Y:S01]  /*74e0*/  FFMA.FTZ R15, R24, -UR35, R57 ;  /* 0x80000023180f7c23 */ /* 0x010fe20008010039 */
[----:B------:R-:W-:Y:S01]  /*74f0*/  IABS R5, R5 ;  /* 0x0000000500057213 */ /* 0x000fe20000000000 */
[----:B------:R-:W2:Y:S01]  /*7500*/  LDSM.16.M88.4 R24, [R217+0x2800] ;  /* 0x00280000d918783b */ /* 0x000ea20000000200 */
[----:B------:R-:W-:-:S04]  /*7510*/  ISETP.GE.AND P0, PT, R0, R242, PT ;  /* 0x000000f20000720c */ /* 0x000fc80003f06270 */
[----:B------:R-:W-:Y:S01]  /*7520*/  ISETP.LT.OR P3, PT, R0, R237, P0 ;  /* 0x000000ed0000720c */ /* 0x000fe20000761670 */
[----:B-1----:R-:W-:Y:S01]  /*7530*/  FFMA.FTZ R9, R9, -UR35, R53 ;  /* 0x8000002309097c23 */ /* 0x002fe20008010035 */
[----:B------:R-:W-:Y:S01]  /*7540*/  IABS R3, R7 ;  /* 0x0000000700037213 */ /* 0x000fe20000000000 */
[----:B------:R-:W-:Y:S01]  /*7550*/  IMAD.MOV.U32 R7, RZ, RZ, R17 ;  /* 0x000000ffff077224 */ /* 0x000fe200078e0011 */
[C---:B------:R-:W-:Y:S02]  /*7560*/  ISETP.GE.AND P0, PT, R6.reuse, R245, PT ;  /* 0x000000f50600720c */ /* 0x040fe40003f06270 */
[----:B------:R1:W-:Y:S01]  /*7570*/  I2F R19, R3 ;  /* 0x0000000300137306 */ /* 0x0003e20000201400 */
[----:B------:R-:W-:Y:S02]  /*7580*/  FSEL R199, R9, -INF , !P2 ;  /* 0xff80000009c77808 */ /* 0x000fe40005000000 */
[----:B------:R-:W-:-:S04]  /*7590*/  ISETP.GE.AND P2, PT, R6, R244, PT ;  /* 0x000000f40600720c */ /* 0x000fc80003f46270 */
[----:B------:R-:W-:Y:S01]  /*75a0*/  ISETP.LT.OR P2, PT, R6, R239, P2 ;  /* 0x000000ef0600720c */ /* 0x000fe20001741670 */
[----:B------:R3:W4:Y:S01]  /*75b0*/  I2F R17, R7 ;  /* 0x0000000700117306 */ /* 0x0007220000201400 */
[----:B-1----:R-:W-:Y:S02]  /*75c0*/  IMAD.IADD R3, R241, 0x1, -R0 ;  /* 0x00000001f1037824 */ /* 0x002fe400078e0a00 */
[----:B------:R-:W-:Y:S01]  /*75d0*/  IMAD.MOV.U32 R0, RZ, RZ, R5 ;  /* 0x000000ffff007224 */ /* 0x000fe200078e0005 */
[----:B------:R-:W-:Y:S02]  /*75e0*/  IADD3 R5, R35, 0x40, RZ ;  /* 0x0000004023057810 */ /* 0x000fe40007ffe0ff */
[----:B------:R-:W-:Y:S02]  /*75f0*/  IABS R3, R3 ;  /* 0x0000000300037213 */ /* 0x000fe40000000000 */
[----:B------:R1:W5:Y:S01]  /*7600*/  I2F R13, R0 ;  /* 0x00000000000d7306 */ /* 0x0003620000201400 */
[----:B---3--:R-:W-:-:S02]  /*7610*/  FFMA.FTZ R7, R16, -UR35, R43 ;  /* 0x8000002310077c23 */ /* 0x008fc4000801002b */
[----:B----4-:R-:W-:-:S03]  /*7620*/  FFMA.FTZ R10, R17, -UR35, R55 ;  /* 0x80000023110a7c23 */ /* 0x010fc60008010037 */
[----:B------:R-:W-:Y:S01]  /*7630*/  FSEL R200, R7, -INF , !P6 ;  /* 0xff80000007c87808 */ /* 0x000fe20007000000 */
[----:B------:R-:W-:Y:S01]  /*7640*/  IMAD.IADD R7, R234, 0x1, -R6 ;  /* 0x00000001ea077824 */ /* 0x000fe200078e0a06 */
[----:B------:R-:W3:Y:S01]  /*7650*/  I2F R20, R3 ;  /* 0x0000000300147306 */ /* 0x000ee20000201400 */
[----:B------:R-:W-:Y:S01]  /*7660*/  ISETP.LT.OR P6, PT, R6, R240, P0 ;  /* 0x000000f00600720c */ /* 0x000fe200007c1670 */
[-C--:B--2---:R-:W-:Y:S01]  /*7670*/  HMMA.16816.F32.BF16 R40, R36, R24.reuse, R144 ;  /* 0x000000182428723c */ /* 0x084fe20000041890 */
[----:B------:R-:W-:Y:S02]  /*7680*/  ISETP.NE.AND P0, PT, R18, RZ, PT ;  /* 0x000000ff1200720c */ /* 0x000fe40003f05270 */
[----:B------:R-:W-:Y:S01]  /*7690*/  FSEL R201, R10, -INF , !P1 ;  /* 0xff8000000ac97808 */ /* 0x000fe20004800000 */
[----:B------:R-:W-:Y:S01]  /*76a0*/  FFMA.FTZ R10, R19, -UR35, R58 ;  /* 0x80000023130a7c23 */ /* 0x000fe2000801003a */
[----:B------:R-:W-:Y:S01]  /*76b0*/  FSEL R192, R11, -INF , !P0 ;  /* 0xff8000000bc07808 */ /* 0x000fe20004000000 */
[----:B-1----:R-:W-:Y:S01]  /*76c0*/  IMAD.IADD R0, R235, 0x1, -R6 ;  /* 0x00000001eb007824 */ /* 0x002fe200078e0a06 */
[C---:B------:R-:W-:Y:S01]  /*76d0*/  ISETP.GE.AND P1, PT, R6.reuse, R243, PT ;  /* 0x000000f30600720c */ /* 0x040fe20003f26270 */
[----:B-----5:R-:W-:Y:S01]  /*76e0*/  FFMA.FTZ R11, R13, -UR35, R60 ;  /* 0x800000230d0b7c23 */ /* 0x020fe2000801003c */
[----:B------:R-:W-:Y:S01]  /*76f0*/  ISETP.GE.AND P0, PT, R6, R242, PT ;  /* 0x000000f20600720c */ /* 0x000fe20003f06270 */
[----:B------:R-:W-:Y:S01]  /*7700*/  HMMA.16816.F32.BF16 R52, R44, R24, R156 ;  /* 0x000000182c34723c */ /* 0x000fe2000004189c */
[----:B------:R-:W-:-:S02]  /*7710*/  IABS R0, R0 ;  /* 0x0000000000007213 */ /* 0x000fc40000000000 */
[----:B------:R-:W-:Y:S01]  /*7720*/  ISETP.LT.OR P1, PT, R6, R238, P1 ;  /* 0x000000ee0600720c */ /* 0x000fe20000f21670 */
[----:B---3--:R-:W-:Y:S01]  /*7730*/  FFMA.FTZ R14, R20, -UR35, R62 ;  /* 0x80000023140e7c23 */ /* 0x008fe2000801003e */
[----:B------:R-:W-:Y:S01]  /*7740*/  ISETP.LT.OR P0, PT, R6, R237, P0 ;  /* 0x000000ed0600720c */ /* 0x000fe20000701670 */
[----:B------:R-:W-:Y:S01]  /*7750*/  IMAD.MOV.U32 R3, RZ, RZ, R0 ;  /* 0x000000ffff037224 */ /* 0x000fe200078e0000 */
[----:B------:R-:W-:Y:S01]  /*7760*/  IABS R0, R7 ;  /* 0x0000000700007213 */ /* 0x000fe20000000000 */
[----:B------:R-:W-:Y:S01]  /*7770*/  IMAD.IADD R6, R236, 0x1, -R5 ;  /* 0x00000001ec067824 */ /* 0x000fe200078e0a05 */
[----:B------:R-:W-:Y:S01]  /*7780*/  P2R R16, PR, RZ, 0x1 ;  /* 0x00000001ff107803 */ /* 0x000fe20000000000 */
[----:B------:R1:W2:Y:S01]  /*7790*/  I2F R12, R3 ;  /* 0x00000003000c7306 */ /* 0x0002a20000201400 */
[----:B------:R-:W-:Y:S02]  /*77a0*/  ISETP.GE.AND P0, PT, R5, R245, PT ;  /* 0x000000f50500720c */ /* 0x000fe40003f06270 */
[----:B------:R-:W-:-:S02]  /*77b0*/  P2R R18, PR, RZ, 0x4 ;  /* 0x00000004ff127803 */ /* 0x000fc40000000000 */
[C---:B------:R-:W-:Y:S02]  /*77c0*/  ISETP.LT.OR P0, PT, R5.reuse, R240, P0 ;  /* 0x000000f00500720c */ /* 0x040fe40000701670 */
[----:B------:R-:W-:Y:S02]  /*77d0*/  P2R R17, PR, RZ, 0x2 ;  /* 0x00000002ff117803 */ /* 0x000fe40000000000 */
[----:B------:R-:W-:Y:S02]  /*77e0*/  P2R R13, PR, RZ, 0x1 ;  /* 0x00000001ff0d7803 */ /* 0x000fe40000000000 */
[C---:B------:R-:W-:Y:S02]  /*77f0*/  ISETP.GE.AND P2, PT, R5.reuse, R244, PT ;  /* 0x000000f40500720c */ /* 0x040fe40003f46270 */
[C---:B------:R-:W-:Y:S02]  /*7800*/  ISETP.GE.AND P1, PT, R5.reuse, R243, PT ;  /* 0x000000f30500720c */ /* 0x040fe40003f26270 */
[----:B------:R-:W-:Y:S01]  /*7810*/  ISETP.GE.AND P0, PT, R5, R242, PT ;  /* 0x000000f20500720c */ /* 0x000fe20003f06270 */
[----:B-1----:R-:W-:Y:S01]  /*7820*/  IMAD.MOV.U32 R3, RZ, RZ, R0 ;  /* 0x000000ffff037224 */ /* 0x002fe200078e0000 */
[----:B------:R-:W-:Y:S01]  /*7830*/  IABS R0, R8 ;  /* 0x0000000800007213 */ /* 0x000fe20000000000 */
[----:B--2---:R-:W-:Y:S01]  /*7840*/  FFMA.FTZ R19, R12, -UR35, R59 ;  /* 0x800000230c137c23 */ /* 0x004fe2000801003b */
[----:B------:R-:W-:Y:S01]  /*7850*/  FSEL R184, R10, -INF , !P5 ;  /* 0xff8000000ab87808 */ /* 0x000fe20006800000 */
[----:B------:R-:W1:Y:S01]  /*7860*/  I2F R7, R3 ;  /* 0x0000000300077306 */ /* 0x000e620000201400 */
[----:B------:R-:W-:Y:S01]  /*7870*/  IMAD.IADD R8, R235, 0x1, -R5 ;  /* 0x00000001eb087824 */ /* 0x000fe200078e0a05 */
[----:B------:R-:W-:-:S02]  /*7880*/  FSEL R185, R11, -INF , !P4 ;  /* 0xff8000000bb97808 */ /* 0x000fc40006000000 */
[----:B------:R-:W-:Y:S02]  /*7890*/  FSEL R186, R14, -INF , !P3 ;  /* 0xff8000000eba7808 */ /* 0x000fe40005800000 */
[C---:B------:R-:W-:Y:S02]  /*78a0*/  ISETP.LT.OR P5, PT, R5.reuse, R239, P2 ;  /* 0x000000ef0500720c */ /* 0x040fe400017a1670 */
[----:B------:R-:W2:Y:S01]  /*78b0*/  I2F R9, R0 ;  /* 0x0000000000097306 */ /* 0x000ea20000201400 */
[C---:B------:R-:W-:Y:S02]  /*78c0*/  ISETP.LT.OR P4, PT, R5.reuse, R238, P1 ;  /* 0x000000ee0500720c */ /* 0x040fe40000f81670 */
[----:B------:R-:W-:Y:S02]  /*78d0*/  ISETP.LT.OR P3, PT, R5, R237, P0 ;  /* 0x000000ed0500720c */ /* 0x000fe40000761670 */
[----:B------:R-:W-:Y:S02]  /*78e0*/  ISETP.NE.AND P2, PT, R17, RZ, PT ;  /* 0x000000ff1100720c */ /* 0x000fe40003f45270 */
[----:B------:R-:W-:Y:S01]  /*78f0*/  FSEL R169, R15, -INF , !P6 ;  /* 0xff8000000fa97808 */ /* 0x000fe20007000000 */
[----:B-1----:R-:W-:Y:S01]  /*7900*/  FFMA.FTZ R21, R7, -UR35, R61 ;  /* 0x8000002307157c23 */ /* 0x002fe2000801003d */
[----:B------:R-:W-:-:S02]  /*7910*/  IADD3 R3, R35, 0x41, RZ ;  /* 0x0000004123037810 */ /* 0x000fc40007ffe0ff */
[----:B------:R-:W-:Y:S02]  /*7920*/  ISETP.NE.AND P6, PT, R18, RZ, PT ;  /* 0x000000ff1200720c */ /* 0x000fe40003fc5270 */
[----:B------:R-:W-:Y:S02]  /*7930*/  ISETP.GE.AND P0, PT, R3, R245, PT ;  /* 0x000000f50300720c */ /* 0x000fe40003f06270 */
[----:B------:R-:W-:Y:S01]  /*7940*/  FSEL R166, R19, -INF , !P6 ;  /* 0xff80000013a67808 */ /* 0x000fe20007000000 */
[----:B--2---:R-:W-:Y:S01]  /*7950*/  FFMA.FTZ R20, R9, -UR35, R63 ;  /* 0x8000002309147c23 */ /* 0x004fe2000801003f */
[----:B------:R-:W-:Y:S01]  /*7960*/  IABS R0, R6 ;  /* 0x0000000600007213 */ /* 0x000fe20000000000 */
[----:B------:R-:W-:Y:S01]  /*7970*/  IMAD.IADD R6, R236, 0x1, -R3 ;  /* 0x00000001ec067824 */ /* 0x000fe200078e0a03 */
[----:B------:R-:W-:Y:S02]  /*7980*/  ISETP.LT.OR P6, PT, R3, R240, P0 ;  /* 0x000000f00300720c */ /* 0x000fe400007c1670 */
[----:B------:R-:W1:Y:S01]  /*7990*/  I2F R12, R0 ;  /* 0x00000000000c7306 */ /* 0x000e620000201400 */
[----:B------:R-:W-:-:S02]  /*79a0*/  ISETP.NE.AND P1, PT, R16, RZ, PT ;  /* 0x000000ff1000720c */ /* 0x000fc40003f25270 */
[----:B------:R-:W-:Y:S02]  /*79b0*/  IABS R6, R6 ;  /* 0x0000000600067213 */ /* 0x000fe40000000000 */
[----:B------:R-:W-:Y:S02]  /*79c0*/  ISETP.NE.AND P0, PT, R13, RZ, PT ;  /* 0x000000ff0d00720c */ /* 0x000fe40003f05270 */
[----:B------:R-:W-:Y:S01]  /*79d0*/  FSEL R150, R21, -INF , !P2 ;  /* 0xff80000015967808 */ /* 0x000fe20005000000 */
[----:B------:R-:W-:Y:S01]  /*79e0*/  IMAD.MOV.U32 R7, RZ, RZ, R6 ;  /* 0x000000ffff077224 */ /* 0x000fe200078e0006 */
[----:B------:R-:W-:Y:S02]  /*79f0*/  IABS R6, R8 ;  /* 0x0000000800067213 */ /* 0x000fe40000000000 */
[----:B------:R-:W-:Y:S01]  /*7a00*/  FSEL R167, R20, -INF , !P1 ;  /* 0xff80000014a77808 */ /* 0x000fe20004800000 */
[----:B------:R2:W-:Y:S01]  /*7a10*/  I2F R22, R7 ;  /* 0x0000000700167306 */ /* 0x0005e20000201400 */
[----:B------:R-:W-:-:S02]  /*7a20*/  ISETP.GE.AND P2, PT, R3, R244, PT ;  /* 0x000000f40300720c */ /* 0x000fc40003f46270 */
[----:B------:R-:W-:Y:S01]  /*7a30*/  ISETP.GE.AND P1, PT, R3, R243, PT ;  /* 0x000000f30300720c */ /* 0x000fe20003f26270 */
[----:B-1----:R-:W-:Y:S01]  /*7a40*/  FFMA.FTZ R11, R12, -UR35, R48 ;  /* 0x800000230c0b7c23 */ /* 0x002fe20008010030 */
[----:B------:R-:W-:Y:S02]  /*7a50*/  IADD3 R0, R35, 0x48, RZ ;  /* 0x0000004823007810 */ /* 0x000fe40007ffe0ff */
[----:B------:R-:W-:Y:S01]  /*7a60*/  ISETP.LT.OR P2, PT, R3, R239, P2 ;  /* 0x000000ef0300720c */ /* 0x000fe20001741670 */
[----:B------:R-:W1:Y:S01]  /*7a70*/  I2F R8, R6 ;  /* 0x0000000600087306 */ /* 0x000e620000201400 */
[----:B------:R-:W-:Y:S01]  /*7a80*/  FSEL R205, R11, -INF , !P0 ;  /* 0xff8000000bcd7808 */ /* 0x000fe20004000000 */
[----:B------:R-:W-:Y:S01]  /*7a90*/  IMAD.IADD R9, R236, 0x1, -R0 ;  /* 0x00000001ec097824 */ /* 0x000fe200078e0a00 */
[C---:B------:R-:W-:Y:S02]  /*7aa0*/  ISETP.GE.AND P0, PT, R3.reuse, R242, PT ;  /* 0x000000f20300720c */ /* 0x040fe40003f06270 */
[----:B------:R-:W-:-:S02]  /*7ab0*/  ISETP.LT.OR P1, PT, R3, R238, P1 ;  /* 0x000000ee0300720c */ /* 0x000fc40000f21670 */
[----:B------:R-:W-:Y:S01]  /*7ac0*/  IABS R9, R9 ;  /* 0x0000000900097213 */ /* 0x000fe20000000000 */
[--C-:B--2---:R-:W-:Y:S01]  /*7ad0*/  IMAD.IADD R7, R234, 0x1, -R5.reuse ;  /* 0x00000001ea077824 */ /* 0x104fe200078e0a05 */
[----:B------:R-:W-:Y:S01]  /*7ae0*/  ISETP.LT.OR P0, PT, R3, R237, P0 ;  /* 0x000000ed0300720c */ /* 0x000fe20000701670 */
[----:B------:R-:W-:Y:S01]  /*7af0*/  IMAD.IADD R5, R241, 0x1, -R5 ;  /* 0x00000001f1057824 */ /* 0x000fe200078e0a05 */
[----:B------:R-:W-:Y:S02]  /*7b00*/  P2R R15, PR, RZ, 0x4 ;  /* 0x00000004ff0f7803 */ /* 0x000fe40000000000 */
[----:B------:R-:W-:Y:S02]  /*7b10*/  P2R R13, PR, RZ, 0x1 ;  /* 0x00000001ff0d7803 */ /* 0x000fe40000000000 */
[----:B------:R-:W-:Y:S01]  /*7b20*/  ISETP.GE.AND P0, PT, R0, R245, PT ;  /* 0x000000f50000720c */ /* 0x000fe20003f06270 */
[----:B-1----:R-:W-:Y:S01]  /*7b30*/  FFMA.FTZ R17, R8, -UR35, R50 ;  /* 0x8000002308117c23 */ /* 0x002fe20008010032 */
[----:B------:R-:W-:Y:S01]  /*7b40*/  IABS R6, R7 ;  /* 0x0000000700067213 */ /* 0x000fe20000000000 */
[----:B------:R-:W-:Y:S01]  /*7b50*/  IMAD.MOV.U32 R7, RZ, RZ, R9 ;  /* 0x000000ffff077224 */ /* 0x000fe200078e0009 */
[----:B------:R-:W-:-:S02]  /*7b60*/  IABS R9, R5 ;  /* 0x0000000500097213 */ /* 0x000fc40000000000 */
[----:B------:R1:W2:Y:S01]  /*7b70*/  I2F R10, R6 ;  /* 0x00000006000a7306 */ /* 0x0002a20000201400 */
[----:B------:R-:W-:Y:S02]  /*7b80*/  ISETP.LT.OR P0, PT, R0, R240, P0 ;  /* 0x000000f00000720c */ /* 0x000fe40000701670 */
[----:B------:R-:W-:Y:S01]  /*7b90*/  IMAD.MOV.U32 R8, RZ, RZ, R9 ;  /* 0x000000ffff087224 */ /* 0x000fe200078e0009 */
[----:B------:R-:W-:Y:S01]  /*7ba0*/  P2R R14, PR, RZ, 0x2 ;  /* 0x00000002ff0e7803 */ /* 0x000fe20000000000 */
[----:B------:R-:W-:Y:S01]  /*7bb0*/  IMAD.IADD R9, R234, 0x1, -R3 ;  /* 0x00000001ea097824 */ /* 0x000fe200078e0a03 */
[----:B------:R-:W-:Y:S02]  /*7bc0*/  P2R R20, PR, RZ, 0x1 ;  /* 0x00000001ff147803 */ /* 0x000fe40000000000 */
[----:B------:R3:W4:Y:S01]  /*7bd0*/  I2F R28, R7 ;  /* 0x00000007001c7306 */ /* 0x0007220000201400 */
[C---:B------:R-:W-:Y:S02]  /*7be0*/  ISETP.GE.AND P2, PT, R0.reuse, R244, PT ;  /* 0x000000f40000720c */ /* 0x040fe40003f46270 */
[----:B------:R-:W-:-:S02]  /*7bf0*/  ISETP.GE.AND P1, PT, R0, R243, PT ;  /* 0x000000f30000720c */ /* 0x000fc40003f26270 */
[----:B------:R-:W-:Y:S02]  /*7c00*/  ISETP.GE.AND P0, PT, R0, R242, PT ;  /* 0x000000f20000720c */ /* 0x000fe40003f06270 */
[----:B------:R-:W-:Y:S01]  /*7c10*/  FSEL R203, R17, -INF , !P5 ;  /* 0xff80000011cb7808 */ /* 0x000fe20006800000 */
[----:B-1----:R-:W-:Y:S01]  /*7c20*/  IMAD.IADD R6, R235, 0x1, -R3 ;  /* 0x00000001eb067824 */ /* 0x002fe200078e0a03 */
[----:B------:R1:W5:Y:S01]  /*7c30*/  I2F R12, R8 ;  /* 0x00000008000c7306 */ /* 0x0003620000201400 */
[----:B--2---:R-:W-:Y:S01]  /*7c40*/  FFMA.FTZ R10, R10, -UR35, R68 ;  /* 0x800000230a0a7c23 */ /* 0x004fe20008010044 */
[----:B------:R-:W-:Y:S02]  /*7c50*/  ISETP.LT.OR P5, PT, R0, R239, P2 ;  /* 0x000000ef0000720c */ /* 0x000fe400017a1670 */
[----:B------:R-:W-:Y:S02]  /*7c60*/  ISETP.NE.AND P2, PT, R14, RZ, PT ;  /* 0x000000ff0e00720c */ /* 0x000fe40003f45270 */
[----:B------:R-:W-:-:S02]  /*7c70*/  FSEL R204, R10, -INF , !P4 ;  /* 0xff8000000acc7808 */ /* 0x000fc40006000000 */
[----:B---3--:R-:W-:Y:S02]  /*7c80*/  IADD3 R7, R35, 0x49, RZ ;  /* 0x0000004923077810 */ /* 0x008fe40007ffe0ff */
[----:B------:R-:W-:Y:S02]  /*7c90*/  ISETP.LT.OR P4, PT, R0, R238, P1 ;  /* 0x000000ee0000720c */ /* 0x000fe40000f81670 */
[----:B------:R-:W-:Y:S01]  /*7ca0*/  ISETP.NE.AND P1, PT, R13, RZ, PT ;  /* 0x000000ff0d00720c */ /* 0x000fe20003f25270 */
[----:B------:R-:W-:Y:S02]  /*7cb0*/  IMAD.IADD R5, R236, 0x1, -R7 ;  /* 0x00000001ec057824 */ /* 0x000fe400078e0a07 */
[----:B----4-:R-:W-:Y:S01]  /*7cc0*/  FFMA.FTZ R13, R28, -UR35, R72 ;  /* 0x800000231c0d7c23 */ /* 0x010fe20008010048 */
[----:B-1----:R-:W-:Y:S01]  /*7cd0*/  IABS R8, R6 ;  /* 0x0000000600087213 */ /* 0x002fe20000000000 */
[----:B-----5:R-:W-:Y:S01]  /*7ce0*/  FFMA.FTZ R11, R12, -UR35, R70 ;  /* 0x800000230c0b7c23 */ /* 0x020fe20008010046 */
[----:B------:R-:W-:Y:S01]  /*7cf0*/  IABS R5, R5 ;  /* 0x0000000500057213 */ /* 0x000fe20000000000 */
[----:B------:R-:W-:Y:S01]  /*7d00*/  FFMA.FTZ R12, R22, -UR35, R49 ;  /* 0x80000023160c7c23 */ /* 0x000fe20008010031 */
[----:B------:R-:W-:Y:S01]  /*7d10*/  IABS R6, R9 ;  /* 0x0000000900067213 */ /* 0x000fe20000000000 */
[----:B------:R-:W-:Y:S01]  /*7d20*/  IMAD.IADD R9, R241, 0x1, -R0 ;  /* 0x00000001f1097824 */ /* 0x000fe200078e0a00 */
[----:B------:R1:W-:Y:S01]  /*7d30*/  I2F R23, R5 ;  /* 0x0000000500177306 */ /* 0x0003e20000201400 */
[----:B------:R-:W-:Y:S01]  /*7d40*/  FSEL R232, R11, -INF , !P3 ;  /* 0xff8000000be87808 */ /* 0x000fe20005800000 */
[----:B------:R-:W-:Y:S01]  /*7d50*/  HMMA.16816.F32.BF16 R28, R36, R26, R124 ;  /* 0x0000001a241c723c */ /* 0x000fe2000004187c */
[----:B------:R-:W-:-:S02]  /*7d60*/  ISETP.LT.OR P3, PT, R0, R237, P0 ;  /* 0x000000ed0000720c */ /* 0x000fc40000761670 */
[----:B------:R-:W-:Y:S02]  /*7d70*/  FSEL R197, R12, -INF , !P6 ;  /* 0xff8000000cc57808 */ /* 0x000fe40007000000 */
[----:B------:R-:W-:Y:S02]  /*7d80*/  ISETP.NE.AND P6, PT, R15, RZ, PT ;  /* 0x000000ff0f00720c */ /* 0x000fe40003fc5270 */
[----:B------:R-:W-:Y:S01]  /*7d90*/  ISETP.GE.AND P0, PT, R7, R245, PT ;  /* 0x000000f50700720c */ /* 0x000fe20003f06270 */
[----:B------:R-:W-:Y:S01]  /*7da0*/  HMMA.16816.F32.BF16 R24, R44, R26, R108 ;  /* 0x0000001a2c18723c */ /* 0x000fe2000004186c */
[----:B-1----:R-:W-:Y:S02]  /*7db0*/  IMAD.MOV.U32 R5, RZ, RZ, R8 ;  /* 0x000000ffff057224 */ /* 0x002fe400078e0008 */
[----:B------:R-:W-:Y:S02]  /*7dc0*/  IMAD.IADD R8, R234, 0x1, -R0 ;  /* 0x00000001ea087824 */ /* 0x000fe400078e0a00 */
[----:B------:R1:W2:Y:S02]  /*7dd0*/  I2F R18, R5 ;  /* 0x0000000500127306 */ /* 0x0002a40000201400 */
        /* <DEDUP_REMOVED lines=8> */
[----:B-1----:R-:W-:Y:S02]  /*7e60*/  IMAD.IADD R5, R241, 0x1, -R3 ;  /* 0x00000001f1057824 */ /* 0x002fe400078e0a03 */
[----:B------:R-:W-:Y:S01]  /*7e70*/  IMAD.MOV.U32 R3, RZ, RZ, R6 ;  /* 0x000000ffff037224 */ /* 0x000fe200078e0006 */
[----:B------:R-:W-:Y:S01]  /*7e80*/  IADD3 R6, R35, 0x50, RZ ;  /* 0x0000005023067810 */ /* 0x000fe20007ffe0ff */
[----:B--2---:R-:W-:Y:S01]  /*7e90*/  FFMA.FTZ R12, R18, -UR35, R51 ;  /* 0x80000023120c7c23 */ /* 0x004fe20008010033 */
[----:B------:R-:W-:Y:S01]  /*7ea0*/  IABS R5, R5 ;  /* 0x0000000500057213 */ /* 0x000fe20000000000 */
[----:B------:R1:W2:Y:S01]  /*7eb0*/  I2F R16, R3 ;  /* 0x0000000300107306 */ /* 0x0002a20000201400 */
[----:B------:R-:W-:Y:S02]  /*7ec0*/  IMAD.MOV.U32 R224, RZ, RZ, R227 ;  /* 0x000000ffffe07224 */ /* 0x000fe400078e00e3 */
[----:B------:R-:W-:Y:S01]  /*7ed0*/  FSEL R189, R12, -INF , !P6 ;  /* 0xff8000000cbd7808 */ /* 0x000fe20007000000 */
[----:B------:R-:W-:Y:S01]  /*7ee0*/  IMAD.MOV.U32 R227, RZ, RZ, R175 ;  /* 0x000000ffffe37224 */ /* 0x000fe200078e00af */
[----:B------:R-:W-:Y:S01]  /*7ef0*/  ISETP.LT.OR P6, PT, R7, R240, P0 ;  /* 0x000000f00700720c */ /* 0x000fe200007c1670 */
[----:B------:R-:W-:Y:S01]  /*7f00*/  IMAD.MOV.U32 R225, RZ, RZ, R120 ;  /* 0x000000ffffe17224 */ /* 0x000fe200078e0078 */
[----:B------:R-:W-:Y:S01]  /*7f10*/  ISETP.NE.AND P0, PT, R20, RZ, PT ;  /* 0x000000ff1400720c */ /* 0x000fe20003f05270 */
[----:B------:R-:W3:Y:S01]  /*7f20*/  I2F R19, R5 ;  /* 0x0000000500137306 */ /* 0x000ee20000201400 */
[----:B------:R-:W-:-:S02]  /*7f30*/  IMAD.MOV.U32 R226, RZ, RZ, R121 ;  /* 0x000000ffffe27224 */ /* 0x000fc400078e0079 */
[----:B------:R-:W-:Y:S01]  /*7f40*/  FSEL R181, R13, -INF , !P0 ;  /* 0xff8000000db57808 */ /* 0x000fe20004000000 */
[----:B------:R-:W-:Y:S01]  /*7f50*/  IMAD.MOV.U32 R120, RZ, RZ, R122 ;  /* 0x000000ffff787224 */ /* 0x000fe200078e007a */
[----:B------:R-:W-:Y:S01]  /*7f60*/  ISETP.GE.AND P0, PT, R7, R242, PT ;  /* 0x000000f20700720c */ /* 0x000fe20003f06270 */
[----:B------:R-:W-:Y:S02]  /*7f70*/  IMAD.MOV.U32 R121, RZ, RZ, R123 ;  /* 0x000000ffff797224 */ /* 0x000fe400078e007b */
[----:B-1----:R-:W-:Y:S01]  /*7f80*/  IMAD.IADD R3, R235, 0x1, -R0 ;  /* 0x00000001eb037824 */ /* 0x002fe200078e0a00 */
[----:B------:R-:W-:Y:S01]  /*7f90*/  ISETP.LT.OR P0, PT, R7, R237, P0 ;  /* 0x000000ed0700720c */ /* 0x000fe20000701670 */
[----:B------:R-:W-:Y:S02]  /*7fa0*/  IMAD.IADD R0, R236, 0x1, -R6 ;  /* 0x00000001ec007824 */ /* 0x000fe400078e0a06 */
[----:B--2---:R-:W-:Y:S01]  /*7fb0*/  FFMA.FTZ R15, R16, -UR35, R69 ;  /* 0x80000023100f7c23 */ /* 0x004fe20008010045 */
[----:B------:R-:W-:Y:S01]  /*7fc0*/  IABS R3, R3 ;  /* 0x0000000300037213 */ /* 0x000fe20000000000 */
[----:B------:R-:W-:Y:S01]  /*7fd0*/  IMAD.MOV.U32 R122, RZ, RZ, R214 ;  /* 0x000000ffff7a7224 */ /* 0x000fe200078e00d6 */
        /* <DEDUP_REMOVED lines=8> */
[----:B------:R-:W-:Y:S01]  /*8060*/  FSEL R198, R14, -INF , !P1 ;  /* 0xff8000000ec67808 */ /* 0x000fe20004800000 */
[----:B------:R-:W-:Y:S01]  /*8070*/  FFMA.FTZ R19, R23, -UR35, R73 ;  /* 0x8000002317137c23 */ /* 0x000fe20008010049 */
[C---:B------:R-:W-:Y:S01]  /*8080*/  ISETP.GE.AND P2, PT, R7.reuse, R244, PT ;  /* 0x000000f40700720c */ /* 0x040fe20003f46270 */
[----:B------:R-:W-:Y:S01]  /*8090*/  IMAD.MOV.U32 R123, RZ, RZ, R213 ;  /* 0x000000ffff7b7224 */ /* 0x000fe200078e00d5 */
[----:B------:R-:W-:-:S02]  /*80a0*/  ISETP.GE.AND P1, PT, R7, R243, PT ;  /* 0x000000f30700720c */ /* 0x000fc40003f26270 */
[C---:B------:R-:W-:Y:S01]  /*80b0*/  ISETP.LT.OR P2, PT, R7.reuse, R239, P2 ;  /* 0x000000ef0700720c */ /* 0x040fe20001741670 */
[----:B------:R3:W4:Y:S01]  /*80c0*/  I2F R11, R3 ;  /* 0x00000003000b7306 */ /* 0x0007220000201400 */
[----:B------:R-:W-:Y:S02]  /*80d0*/  ISETP.LT.OR P1, PT, R7, R238, P1 ;  /* 0x000000ee0700720c */ /* 0x000fe40000f21670 */
[----:B------:R-:W-:Y:S02]  /*80e0*/  P2R R12, PR, RZ, 0x4 ;  /* 0x00000004ff0c7803 */ /* 0x000fe40000000000 */
[----:B------:R-:W-:Y:S02]  /*80f0*/  ISETP.GE.AND P2, PT, R6, R244, PT ;  /* 0x000000f40600720c */ /* 0x000fe40003f46270 */
[----:B------:R-:W-:Y:S01]  /*8100*/  FSEL R168, R19, -INF , !P6 ;  /* 0xff80000013a87808 */ /* 0x000fe20007000000 */
[----:B------:R5:W5:Y:S01]  /*8110*/  I2F R21, R8 ;  /* 0x0000000800157306 */ /* 0x000b620000201400 */
[----:B-1----:R-:W-:Y:S01]  /*8120*/  IABS R5, R9 ;  /* 0x0000000900057213 */ /* 0x002fe20000000000 */
[----:B--2---:R-:W-:Y:S01]  /*8130*/  FFMA.FTZ R17, R17, -UR35, R74 ;  /* 0x8000002311117c23 */ /* 0x004fe2000801004a */
[----:B------:R-:W-:-:S04]  /*8140*/  ISETP.NE.AND P6, PT, R12, RZ, PT ;  /* 0x000000ff0c00720c */ /* 0x000fc80003fc5270 */
[----:B------:R-:W-:Y:S01]  /*8150*/  FSEL R174, R17, -INF , !P5 ;  /* 0xff80000011ae7808 */ /* 0x000fe20006800000 */
[----:B------:R1:W2:Y:S01]  /*8160*/  I2F R10, R5 ;  /* 0x00000005000a7306 */ /* 0x0002a20000201400 */
[----:B---3--:R-:W-:Y:S01]  /*8170*/  IADD3 R3, R35, 0x51, RZ ;  /* 0x0000005123037810 */ /* 0x008fe20007ffe0ff */
[----:B----4-:R-:W-:Y:S01]  /*8180*/  FFMA.FTZ R18, R11, -UR35, R76 ;  /* 0x800000230b127c23 */ /* 0x010fe2000801004c */
[----:B------:R-:W-:Y:S01]  /*8190*/  ISETP.LT.OR P5, PT, R6, R239, P2 ;  /* 0x000000ef0600720c */ /* 0x000fe200017a1670 */
[----:B------:R-:W-:-:S03]  /*81a0*/  IMAD.IADD R11, R234, 0x1, -R7 ;  /* 0x00000001ea0b7824 */ /* 0x000fc600078e0a07 */
[----:B------:R-:W-:Y:S01]  /*81b0*/  FSEL R188, R18, -INF , !P4 ;  /* 0xff80000012bc7808 */ /* 0x000fe20006000000 */
[----:B-----5:R-:W-:Y:S02]  /*81c0*/  IMAD.IADD R8, R236, 0x1, -R0 ;  /* 0x00000001ec087824 */ /* 0x020fe400078e0a00 */
[----:B------:R-:W-:-:S03]  /*81d0*/  FFMA.FTZ R12, R21, -UR35, R40 ;  /* 0x80000023150c7c23 */ /* 0x000fc60008010028 */
[----:B------:R-:W-:Y:S01]  /*81e0*/  IABS R8, R8 ;  /* 0x0000000800087213 */ /* 0x000fe20000000000 */
[----:B-1----:R-:W-:Y:S02]  /*81f0*/  IMAD.IADD R5, R236, 0x1, -R3 ;  /* 0x00000001ec057824 */ /* 0x002fe400078e0a03 */
[----:B--2---:R-:W-:-:S03]  /*8200*/  FFMA.FTZ R16, R10, -UR35, R78 ;  /* 0x800000230a107c23 */ /* 0x004fc6000801004e */
[----:B------:R-:W-:Y:S02]  /*8210*/  IABS R5, R5 ;  /* 0x0000000500057213 */ /* 0x000fe40000000000 */
[----:B------:R-:W-:-:S03]  /*8220*/  FSEL R193, R16, -INF , !P3 ;  /* 0xff80000010c17808 */ /* 0x000fc60005800000 */
[----:B------:R-:W-:Y:S01]  /*8230*/  IMAD.MOV.U32 R9, RZ, RZ, R5 ;  /* 0x000000ffff097224 */ /* 0x000fe200078e0005 */
[----:B------:R-:W-:-:S03]  /*8240*/  IADD3 R5, R35, 0x59, RZ ;  /* 0x0000005923057810 */ /* 0x000fc60007ffe0ff */
[----:B------:R1:W-:Y:S02]  /*8250*/  I2F R22, R9 ;  /* 0x0000000900167306 */ /* 0x0003e40000201400 */
[----:B------:R-:W-:Y:S02]  /*8260*/  IMAD.IADD R10, R236, 0x1, -R5 ;  /* 0x00000001ec0a7824 */ /* 0x000fe400078e0a05 */
[----:B-1----:R-:W-:-:S03]  /*8270*/  IMAD.MOV.U32 R9, RZ, RZ, R8 ;  /* 0x000000ffff097224 */ /* 0x002fc600078e0008 */
[----:B------:R-:W-:Y:S01]  /*8280*/  IABS R8, R10 ;  /* 0x0000000a00087213 */ /* 0x000fe20000000000 */
[----:B------:R-:W-:Y:S01]  /*8290*/  IMAD.IADD R10, R235, 0x1, -R7 ;  /* 0x00000001eb0a7824 */ /* 0x000fe200078e0a07 */
[----:B------:R1:W-:Y:S03]  /*82a0*/  I2F R48, R9 ;  /* 0x0000000900307306 */ /* 0x0003e60000201400 */
[----:B-1----:R-:W-:Y:S01]  /*82b0*/  IMAD.MOV.U32 R9, RZ, RZ, R8 ;  /* 0x000000ffff097224 */ /* 0x002fe200078e0008 */
[----:B------:R-:W-:Y:S02]  /*82c0*/  IABS R8, R10 ;  /* 0x0000000a00087213 */ /* 0x000fe40000000000 */
[----:B------:R-:W-:Y:S02]  /*82d0*/  P2R R10, PR, RZ, 0x2 ;  /* 0x00000002ff0a7803 */ /* 0x000fe40000000000 */
[----:B------:R1:W-:Y:S01]  /*82e0*/  I2F R49, R9 ;  /* 0x0000000900317306 */ /* 0x0003e20000201400 */
[----:B------:R-:W-:-:S02]  /*82f0*/  ISETP.GE.AND P1, PT, R6, R243, PT ;  /* 0x000000f30600720c */ /* 0x000fc40003f26270 */
[----:B------:R-:W-:Y:S02]  /*8300*/  ISETP.NE.AND P2, PT, R10, RZ, PT ;  /* 0x000000ff0a00720c */ /* 0x000fe40003f45270 */
[----:B------:R-:W-:-:S03]  /*8310*/  ISETP.LT.OR P4, PT, R6, R238, P1 ;  /* 0x000000ee0600720c */ /* 0x000fc60000f81670 */
[----:B------:R2:W-:Y:S01]  /*8320*/  I2F R13, R8 ;  /* 0x00000008000d7306 */ /* 0x0005e20000201400 */
[----:B-1----:R-:W-:Y:S01]  /*8330*/  IABS R9, R11 ;  /* 0x0000000b00097213 */ /* 0x002fe20000000000 */
[----:B--2---:R-:W-:-:S04]  /*8340*/  IMAD.IADD R8, R241, 0x1, -R7 ;  /* 0x00000001f1087824 */ /* 0x004fc800078e0a07 */
[----:B------:R-:W-:Y:S01]  /*8350*/  IMAD.MOV.U32 R7, RZ, RZ, R9 ;  /* 0x000000ffff077224 */ /* 0x000fe200078e0009 */
[----:B------:R-:W-:Y:S02]  /*8360*/  P2R R9, PR, RZ, 0x1 ;  /* 0x00000001ff097803 */ /* 0x000fe40000000000 */
[----:B------:R-:W-:Y:S01]  /*8370*/  ISETP.GE.AND P0, PT, R6, R245, PT ;  /* 0x000000f50600720c */ /* 0x000fe20003f06270 */
[----:B------:R1:W2:Y:S01]  /*8380*/  I2F R11, R7 ;  /* 0x00000007000b7306 */ /* 0x0002a20000201400 */
[----:B------:R-:W-:Y:S01]  /*8390*/  IABS R14, R8 ;  /* 0x00000008000e7213 */ /* 0x000fe20000000000 */
[----:B------:R-:W-:Y:S01]  /*83a0*/  IMAD.IADD R8, R234, 0x1, -R6 ;  /* 0x00000001ea087824 */ /* 0x000fe200078e0a06 */
[----:B------:R-:W-:Y:S02]  /*83b0*/  ISETP.LT.OR P0, PT, R6, R240, P0 ;  /* 0x000000f00600720c */ /* 0x000fe40000701670 */
[----:B------:R-:W-:Y:S01]  /*83c0*/  ISETP.NE.AND P1, PT, R9, RZ, PT ;  /* 0x000000ff0900720c */ /* 0x000fe20003f25270 */
[----:B------:R-:W-:Y:S01]  /*83d0*/  IMAD.IADD R9, R241, 0x1, -R3 ;  /* 0x00000001f1097824 */ /* 0x000fe200078e0a03 */
[----:B------:R-:W-:Y:S01]  /*83e0*/  P2R R15, PR, RZ, 0x1 ;  /* 0x00000001ff0f7803 */ /* 0x000fe20000000000 */
[----:B------:R-:W3:Y:S01]  /*83f0*/  I2F R14, R14 ;  /* 0x0000000e000e7306 */ /* 0x000ee20000201400 */
[----:B------:R-:W-:-:S02]  /*8400*/  IABS R8, R8 ;  /* 0x0000000800087213 */ /* 0x000fc40000000000 */
[----:B------:R-:W-:-:S04]  /*8410*/  ISETP.GE.AND P0, PT, R6, R242, PT ;  /* 0x000000f20600720c */ /* 0x000fc80003f06270 */
[----:B------:R-:W-:Y:S01]  /*8420*/  ISETP.LT.OR P3, PT, R6, R237, P0 ;  /* 0x000000ed0600720c */ /* 0x000fe20000761670 */
[----:B-1----:R-:W-:Y:S01]  /*8430*/  IMAD.IADD R7, R235, 0x1, -R6 ;  /* 0x00000001eb077824 */ /* 0x002fe200078e0a06 */
[----:B------:R-:W-:Y:S01]  /*8440*/  ISETP.GE.AND P0, PT, R3, R245, PT ;  /* 0x000000f50300720c */ /* 0x000fe20003f06270 */
[----:B--2---:R-:W-:-:S03]  /*8450*/  FFMA.FTZ R11, R11, -UR35, R77 ;  /* 0x800000230b0b7c23 */ /* 0x004fc6000801004d */
[----:B------:R-:W-:Y:S02]  /*8460*/  IABS R7, R7 ;  /* 0x0000000700077213 */ /* 0x000fe40000000000 */
[----:B------:R-:W-:Y:S01]  /*8470*/  FSEL R172, R11, -INF , !P2 ;  /* 0xff8000000bac7808 */ /* 0x000fe20005000000 */
[----:B---3--:R-:W-:Y:S01]  /*8480*/  FFMA.FTZ R10, R14, -UR35, R79 ;  /* 0x800000230e0a7c23 */ /* 0x008fe2000801004f */
[----:B------:R1:W-:Y:S01]  /*8490*/  I2F R16, R7 ;  /* 0x0000000700107306 */ /* 0x0003e20000201400 */
[----:B------:R-:W-:-:S03]  /*84a0*/  ISETP.GE.AND P2, PT, R3, R244, PT ;  /* 0x000000f40300720c */ /* 0x000fc60003f46270 */
[----:B------:R-:W-:Y:S02]  /*84b0*/  FSEL R187, R10, -INF , !P1 ;  /* 0xff8000000abb7808 */ /* 0x000fe40004800000 */
[C---:B------:R-:W-:Y:S02]  /*84c0*/  ISETP.GE.AND P1, PT, R3.reuse, R243, PT ;  /* 0x000000f30300720c */ /* 0x040fe40003f26270 */
[C---:B------:R-:W-:Y:S02]  /*84d0*/  ISETP.LT.OR P2, PT, R3.reuse, R239, P2 ;  /* 0x000000ef0300720c */ /* 0x040fe40001741670 */
[----:B------:R-:W-:Y:S02]  /*84e0*/  ISETP.LT.OR P1, PT, R3, R238, P1 ;  /* 0x000000ee0300720c */ /* 0x000fe40000f21670 */
[----:B------:R-:W-:Y:S02]  /*84f0*/  P2R R20, PR, RZ, 0x4 ;  /* 0x00000004ff147803 */ /* 0x000fe40000000000 */
[----:B------:R-:W-:Y:S01]  /*8500*/  ISETP.GE.AND P2, PT, R0, R244, PT ;  /* 0x000000f40000720c */ /* 0x000fe20003f46270 */
[----:B-1----:R-:W-:-:S02]  /*8510*/  IMAD.IADD R7, R241, 0x1, -R6 ;  /* 0x00000001f1077824 */ /* 0x002fc400078e0a06 */
[----:B------:R-:W-:Y:S02]  /*8520*/  IMAD.MOV.U32 R6, RZ, RZ, R8 ;  /* 0x000000ffff067224 */ /* 0x000fe400078e0008 */
[----:B------:R-:W-:Y:S01]  /*8530*/  FFMA.FTZ R8, R13, -UR35, R75 ;  /* 0x800000230d087c23 */ /* 0x000fe2000801004b */
[----:B------:R-:W-:Y:S01]  /*8540*/  IABS R7, R7 ;  /* 0x0000000700077213 */ /* 0x000fe20000000000 */
[----:B------:R1:W2:Y:S03]  /*8550*/  I2F R13, R6 ;  /* 0x00000006000d7306 */ /* 0x0002a60000201400 */
[----:B------:R-:W-:Y:S01]  /*8560*/  FSEL R149, R8, -INF , !P6 ;  /* 0xff80000008957808 */ /* 0x000fe20007000000 */
[----:B------:R-:W-:Y:S01]  /*8570*/  IMAD.IADD R8, R234, 0x1, -R3 ;  /* 0x00000001ea087824 */ /* 0x000fe200078e0a03 */
[----:B------:R-:W-:Y:S02]  /*8580*/  ISETP.LT.OR P6, PT, R3, R240, P0 ;  /* 0x000000f00300720c */ /* 0x000fe400007c1670 */
[----:B------:R-:W-:Y:S01]  /*8590*/  ISETP.NE.AND P0, PT, R15, RZ, PT ;  /* 0x000000ff0f00720c */ /* 0x000fe20003f05270 */
[----:B------:R-:W3:Y:S01]  /*85a0*/  I2F R17, R7 ;  /* 0x0000000700117306 */ /* 0x000ee20000201400 */
[----:B------:R-:W-:-:S02]  /*85b0*/  P2R R15, PR, RZ, 0x2 ;  /* 0x00000002ff0f7803 */ /* 0x000fc40000000000 */
[----:B------:R-:W-:Y:S01]  /*85c0*/  FSEL R138, R12, -INF , !P0 ;  /* 0xff8000000c8a7808 */ /* 0x000fe20004000000 */
[----:B------:R-:W-:Y:S01]  /*85d0*/  FFMA.FTZ R12, R22, -UR35, R41 ;  /* 0x80000023160c7c23 */ /* 0x000fe20008010029 */
[----:B------:R-:W-:Y:S02]  /*85e0*/  ISETP.GE.AND P0, PT, R3, R242, PT ;  /* 0x000000f20300720c */ /* 0x000fe40003f06270 */
[----:B------:R-:W-:Y:S01]  /*85f0*/  ISETP.GE.AND P1, PT, R0, R243, PT ;  /* 0x000000f30000720c */ /* 0x000fe20003f26270 */
[----:B-1----:R-:W-:Y:S01]  /*8600*/  IMAD.IADD R6, R235, 0x1, -R3 ;  /* 0x00000001eb067824 */ /* 0x002fe200078e0a03 */
[----:B------:R-:W-:Y:S01]  /*8610*/  ISETP.LT.OR P0, PT, R3, R237, P0 ;  /* 0x000000ed0300720c */ /* 0x000fe20000701670 */
[----:B------:R-:W-:Y:S01]  /*8620*/  IMAD.IADD R3, R235, 0x1, -R0 ;  /* 0x00000001eb037824 */ /* 0x000fe200078e0a00 */
[----:B------:R-:W-:Y:S01]  /*8630*/  FSEL R137, R12, -INF , !P6 ;  /* 0xff8000000c897808 */ /* 0x000fe20007000000 */
[----:B--2---:R-:W-:Y:S01]  /*8640*/  FFMA.FTZ R11, R13, -UR35, R52 ;  /* 0x800000230d0b7c23 */ /* 0x004fe20008010034 */
[----:B------:R-:W-:-:S02]  /*8650*/  IABS R6, R6 ;  /* 0x0000000600067213 */ /* 0x000fc40000000000 */
[----:B------:R-:W-:Y:S01]  /*8660*/  IABS R3, R3 ;  /* 0x0000000300037213 */ /* 0x000fe20000000000 */
[----:B---3--:R-:W-:Y:S01]  /*8670*/  FFMA.FTZ R10, R17, -UR35, R54 ;  /* 0x80000023110a7c23 */ /* 0x008fe20008010036 */
[----:B------:R-:W-:Y:S01]  /*8680*/  P2R R14, PR, RZ, 0x1 ;  /* 0x00000001ff0e7803 */ /* 0x000fe20000000000 */
[----:B------:R-:W-:Y:S01]  /*8690*/  IMAD.MOV.U32 R7, RZ, RZ, R6 ;  /* 0x000000ffff077224 */ /* 0x000fe200078e0006 */
[----:B------:R-:W-:Y:S01]  /*86a0*/  IABS R6, R8 ;  /* 0x0000000800067213 */ /* 0x000fe20000000000 */
[----:B------:R-:W-:Y:S01]  /*86b0*/  FFMA.FTZ R8, R16, -UR35, R42 ;  /* 0x8000002310087c23 */ /* 0x000fe2000801002a */
[C---:B------:R-:W-:Y:S01]  /*86c0*/  ISETP.GE.AND P0, PT, R0.reuse, R245, PT ;  /* 0x000000f50000720c */ /* 0x040fe20003f06270 */
[----:B------:R-:W1:Y:S01]  /*86d0*/  LDSM.16.M88.4 R16, [R217+0x3000] ;  /* 0x00300000d910783b */ /* 0x000e620000000200 */
[----:B------:R2:W-:Y:S01]  /*86e0*/  I2F R34, R7 ;  /* 0x0000000700227306 */ /* 0x0005e20000201400 */
[----:B------:R-:W-:Y:S02]  /*86f0*/  FSEL R179, R11, -INF , !P4 ;  /* 0xff8000000bb37808 */ /* 0x000fe40006000000 */
[----:B------:R-:W-:-:S02]  /*8700*/  ISETP.LT.OR P0, PT, R0, R240, P0 ;  /* 0x000000f00000720c */ /* 0x000fc40000701670 */
[----:B------:R-:W-:Y:S01]  /*8710*/  FSEL R170, R8, -INF , !P5 ;  /* 0xff80000008aa7808 */ /* 0x000fe20006800000 */
[----:B------:R-:W-:Y:S01]  /*8720*/  IMAD.IADD R8, R235, 0x1, -R5 ;  /* 0x00000001eb087824 */ /* 0x000fe200078e0a05 */
[----:B------:R-:W-:Y:S01]  /*8730*/  P2R R13, PR, RZ, 0x1 ;  /* 0x00000001ff0d7803 */ /* 0x000fe20000000000 */
[----:B------:R3:W4:Y:S01]  /*8740*/  I2F R23, R6 ;  /* 0x0000000600177306 */ /* 0x0007220000201400 */
[----:B------:R-:W-:Y:S02]  /*8750*/  ISETP.GE.AND P0, PT, R0, R242, PT ;  /* 0x000000f20000720c */ /* 0x000fe40003f06270 */
[----:B------:R-:W-:Y:S02]  /*8760*/  FSEL R180, R10, -INF , !P3 ;  /* 0xff8000000ab47808 */ /* 0x000fe40005800000 */
[C---:B------:R-:W-:Y:S02]  /*8770*/  ISETP.LT.OR P5, PT, R0.reuse, R239, P2 ;  /* 0x000000ef0000720c */ /* 0x040fe400017a1670 */
[----:B------:R-:W-:-:S02]  /*8780*/  ISETP.LT.OR P4, PT, R0, R238, P1 ;  /* 0x000000ee0000720c */ /* 0x000fc40000f81670 */
[----:B--2---:R-:W-:Y:S01]  /*8790*/  IABS R7, R9 ;  /* 0x0000000900077213 */ /* 0x004fe20000000000 */
[----:B------:R-:W-:Y:S01]  /*87a0*/  IMAD.IADD R9, R234, 0x1, -R5 ;  /* 0x00000001ea097824 */ /* 0x000fe200078e0a05 */
[----:B------:R-:W-:Y:S02]  /*87b0*/  ISETP.LT.OR P3, PT, R0, R237, P0 ;  /* 0x000000ed0000720c */ /* 0x000fe40000761670 */
[----:B------:R-:W-:Y:S02]  /*87c0*/  ISETP.NE.AND P6, PT, R20, RZ, PT ;  /* 0x000000ff1400720c */ /* 0x000fe40003fc5270 */
[----:B------:R-:W-:Y:S01]  /*87d0*/  ISETP.GE.AND P0, PT, R5, R245, PT ;  /* 0x000000f50500720c */ /* 0x000fe20003f06270 */
[----:B---3--:R-:W-:Y:S01]  /*87e0*/  IMAD.MOV.U32 R6, RZ, RZ, R7 ;  /* 0x000000ffff067224 */ /* 0x008fe200078e0007 */
[----:B------:R-:W-:Y:S01]  /*87f0*/  ISETP.NE.AND P2, PT, R15, RZ, PT ;  /* 0x000000ff0f00720c */ /* 0x000fe20003f45270 */
[----:B------:R-:W-:Y:S01]  /*8800*/  IMAD.IADD R7, R234, 0x1, -R0 ;  /* 0x00000001ea077824 */ /* 0x000fe200078e0a00 */
[----:B------:R-:W-:Y:S01]  /*8810*/  ISETP.NE.AND P1, PT, R14, RZ, PT ;  /* 0x000000ff0e00720c */ /* 0x000fe20003f25270 */
[----:B------:R2:W3:Y:S01]  /*8820*/  I2F R21, R6 ;  /* 0x0000000600157306 */ /* 0x0004e20000201400 */
[----:B----4-:R-:W-:-:S02]  /*8830*/  FFMA.FTZ R11, R23, -UR35, R53 ;  /* 0x80000023170b7c23 */ /* 0x010fc40008010035 */
[----:B------:R-:W-:-:S03]  /*8840*/  FFMA.FTZ R14, R49, -UR35, R29 ;  /* 0x80000023310e7c23 */ /* 0x000fc6000801001d */
[----:B------:R-:W-:Y:S02]  /*8850*/  FSEL R177, R11, -INF , !P2 ;  /* 0xff8000000bb17808 */ /* 0x000fe40005000000 */
[----:B------:R-:W-:-:S04]  /*8860*/  ISETP.GE.AND P2, PT, R5, R244, PT ;  /* 0x000000f40500720c */ /* 0x000fc80003f46270 */
[----:B------:R-:W-:Y:S01]  /*8870*/  ISETP.LT.OR P2, PT, R5, R239, P2 ;  /* 0x000000ef0500720c */ /* 0x000fe20001741670 */
[----:B--2---:R-:W-:Y:S01]  /*8880*/  IMAD.MOV.U32 R6, RZ, RZ, R3 ;  /* 0x000000ffff067224 */ /* 0x004fe200078e0003 */
[----:B------:R-:W-:Y:S01]  /*8890*/  IABS R3, R7 ;  /* 0x0000000700037213 */ /* 0x000fe20000000000 */
[----:B------:R-:W-:Y:S01]  /*88a0*/  IMAD.IADD R7, R241, 0x1, -R0 ;  /* 0x00000001f1077824 */ /* 0x000fe200078e0a00 */
[----:B------:R-:W-:Y:S01]  /*88b0*/  IABS R0, R9 ;  /* 0x0000000900007213 */ /* 0x000fe20000000000 */
[----:B------:R2:W4:Y:S01]  /*88c0*/  I2F R33, R6 ;  /* 0x0000000600217306 */ /* 0x0005220000201400 */
[----:B---3--:R-:W-:Y:S01]  /*88d0*/  FFMA.FTZ R9, R21, -UR35, R55 ;  /* 0x8000002315097c23 */ /* 0x008fe20008010037 */
[----:B------:R-:W-:Y:S01]  /*88e0*/  P2R R21, PR, RZ, 0x4 ;  /* 0x00000004ff157803 */ /* 0x000fe20000000000 */
[----:B-1----:R-:W-:Y:S03]  /*88f0*/  HMMA.16816.F32.BF16 R52, R44, R16, R96 ;  /* 0x000000102c34723c */ /* 0x002fe60000041860 */
[----:B------:R-:W-:-:S02]  /*8900*/  FSEL R178, R9, -INF , !P1 ;  /* 0xff80000009b27808 */ /* 0x000fc40004800000 */
[----:B------:R-:W-:-:S04]  /*8910*/  ISETP.GE.AND P1, PT, R5, R243, PT ;  /* 0x000000f30500720c */ /* 0x000fc80003f26270 */
[----:B------:R-:W-:Y:S01]  /*8920*/  ISETP.LT.OR P1, PT, R5, R238, P1 ;  /* 0x000000ee0500720c */ /* 0x000fe20000f21670 */
[----:B--2---:R-:W-:Y:S01]  /*8930*/  IMAD.MOV.U32 R6, RZ, RZ, R3 ;  /* 0x000000ffff067224 */ /* 0x004fe200078e0003 */
[----:B------:R-:W-:Y:S01]  /*8940*/  IABS R3, R7 ;  /* 0x0000000700037213 */ /* 0x000fe20000000000 */
[----:B------:R-:W-:Y:S02]  /*8950*/  IMAD.IADD R7, R241, 0x1, -R5 ;  /* 0x00000001f1077824 */ /* 0x000fe400078e0a05 */
[----:B------:R1:W2:Y:S01]  /*8960*/  I2F R32, R6 ;  /* 0x0000000600207306 */ /* 0x0002a20000201400 */
[----:B----4-:R-:W-:-:S05]  /*8970*/  FFMA.FTZ R9, R33, -UR35, R30 ;  /* 0x8000002321097c23 */ /* 0x010fca000801001e */
[----:B------:R-:W-:Y:S01]  /*8980*/  FSEL R153, R9, -INF , !P5 ;  /* 0xff80000009997808 */ /* 0x000fe20006800000 */
[----:B-1----:R-:W-:Y:S01]  /*8990*/  IMAD.MOV.U32 R6, RZ, RZ, R3 ;  /* 0x000000ffff067224 */ /* 0x002fe200078e0003 */
[----:B------:R-:W-:Y:S01]  /*89a0*/  IABS R3, R8 ;  /* 0x0000000800037213 */ /* 0x000fe20000000000 */
[----:B------:R-:W-:Y:S02]  /*89b0*/  FFMA.FTZ R8, R34, -UR35, R43 ;  /* 0x8000002322087c23 */ /* 0x000fe4000801002b */
[----:B------:R1:W3:Y:S01]  /*89c0*/  I2F R22, R6 ;  /* 0x0000000600167306 */ /* 0x0002e20000201400 */
[----:B------:R-:W-:Y:S01]  /*89d0*/  HMMA.16816.F32.BF16 R40, R36, R16, R108 ;  /* 0x000000102428723c */ /* 0x000fe2000004186c */
[----:B--2---:R-:W-:Y:S01]  /*89e0*/  FFMA.FTZ R11, R32, -UR35, R24 ;  /* 0x80000023200b7c23 */ /* 0x004fe20008010018 */
[----:B------:R-:W-:Y:S01]  /*89f0*/  FSEL R154, R8, -INF , !P6 ;  /* 0xff800000089a7808 */ /* 0x000fe20007000000 */
[----:B------:R-:W-:Y:S01]  /*8a00*/  FFMA.FTZ R8, R48, -UR35, R28 ;  /* 0x8000002330087c23 */ /* 0x000fe2000801001c */
[----:B------:R-:W-:-:S02]  /*8a10*/  ISETP.LT.OR P6, PT, R5, R240, P0 ;  /* 0x000000f00500720c */ /* 0x000fc400007c1670 */
[----:B------:R-:W-:Y:S01]  /*8a20*/  ISETP.NE.AND P0, PT, R13, RZ, PT ;  /* 0x000000ff0d00720c */ /* 0x000fe20003f05270 */
[----:B------:R-:W2:Y:S01]  /*8a30*/  I2F R20, R3 ;  /* 0x0000000300147306 */ /* 0x000ea20000201400 */
[----:B------:R-:W-:Y:S01]  /*8a40*/  P2R R16, PR, RZ, 0x2 ;  /* 0x00000002ff107803 */ /* 0x000fe20000000000 */
[-C--:B------:R-:W-:Y:S01]  /*8a50*/  HMMA.16816.F32.BF16 R48, R44, R18.reuse, R224 ;  /* 0x000000122c30723c */ /* 0x080fe200000418e0 */
[----:B------:R-:W-:Y:S02]  /*8a60*/  FSEL R136, R8, -INF , !P0 ;  /* 0xff80000008887808 */ /* 0x000fe40004000000 */
[----:B------:R-:W-:Y:S02]  /*8a70*/  ISETP.GE.AND P0, PT, R5, R242, PT ;  /* 0x000000f20500720c */ /* 0x000fe40003f06270 */
[----:B------:R-:W-:Y:S01]  /*8a80*/  FSEL R175, R11, -INF , !P4 ;  /* 0xff8000000baf7808 */ /* 0x000fe20006000000 */
[----:B-1----:R-:W-:Y:S01]  /*8a90*/  IMAD.MOV.U32 R6, RZ, RZ, R0 ;  /* 0x000000ffff067224 */ /* 0x002fe200078e0000 */
[----:B------:R-:W-:Y:S01]  /*8aa0*/  IABS R0, R7 ;  /* 0x0000000700007213 */ /* 0x000fe20000000000 */
[----:B---3--:R-:W-:Y:S01]  /*8ab0*/  FFMA.FTZ R13, R22, -UR35, R26 ;  /* 0x80000023160d7c23 */ /* 0x008fe2000801001a */
[----:B------:R-:W-:Y:S01]  /*8ac0*/  ISETP.LT.OR P0, PT, R5, R237, P0 ;  /* 0x000000ed0500720c */ /* 0x000fe20000701670 */
[----:B------:R1:W3:Y:S01]  /*8ad0*/  I2F R12, R6 ;  /* 0x00000006000c7306 */ /* 0x0002e20000201400 */
[C---:B------:R-:W-:Y:S01]  /*8ae0*/  IADD3 R5, R35.reuse, 0x68, RZ ;  /* 0x0000006823057810 */ /* 0x040fe20007ffe0ff */
[----:B------:R-:W-:Y:S01]  /*8af0*/  IMAD.MOV.U32 R224, RZ, RZ, R151 ;  /* 0x000000ffffe07224 */ /* 0x000fe200078e0097 */
[----:B------:R-:W-:Y:S01]  /*8b00*/  P2R R15, PR, RZ, 0x1 ;  /* 0x00000001ff0f7803 */ /* 0x000fe20000000000 */
[----:B--2---:R-:W-:Y:S01]  /*8b10*/  FFMA.FTZ R17, R20, -UR35, R31 ;  /* 0x8000002314117c23 */ /* 0x004fe2000801001f */
[----:B------:R-:W-:Y:S01]  /*8b20*/  IADD3 R3, R35, 0x60, RZ ;  /* 0x0000006023037810 */ /* 0x000fe20007ffe0ff */
[----:B------:R-:W-:Y:S01]  /*8b30*/  HMMA.16816.F32.BF16 R28, R36, R18, R128 ;  /* 0x00000012241c723c */ /* 0x000fe20000041880 */
[----:B------:R-:W-:Y:S01]  /*8b40*/  FSEL R176, R13, -INF , !P3 ;  /* 0xff8000000db07808 */ /* 0x000fe20005800000 */
[----:B------:R-:W-:Y:S01]  /*8b50*/  IMAD.MOV.U32 R225, RZ, RZ, R148 ;  /* 0x000000ffffe17224 */ /* 0x000fe200078e0094 */
[C---:B------:R-:W-:Y:S01]  /*8b60*/  ISETP.GE.AND P0, PT, R3.reuse, R245, PT ;  /* 0x000000f50300720c */ /* 0x040fe20003f06270 */
[----:B------:R-:W-:Y:S01]  /*8b70*/  IMAD.IADD R7, R236, 0x1, -R3 ;  /* 0x00000001ec077824 */ /* 0x000fe200078e0a03 */
[C---:B------:R-:W-:Y:S01]  /*8b80*/  ISETP.GE.AND P2, PT, R3.reuse, R244, PT ;  /* 0x000000f40300720c */ /* 0x040fe20003f46270 */
[----:B------:R-:W-:Y:S01]  /*8b90*/  IMAD.MOV.U32 R226, RZ, RZ, R141 ;  /* 0x000000ffffe27224 */ /* 0x000fe200078e008d */
[C---:B------:R-:W-:Y:S01]  /*8ba0*/  ISETP.LT.OR P0, PT, R3.reuse, R240, P0 ;  /* 0x000000f00300720c */ /* 0x040fe20000701670 */
[----:B------:R-:W-:Y:S01]  /*8bb0*/  IMAD.MOV.U32 R227, RZ, RZ, R140 ;  /* 0x000000ffffe37224 */ /* 0x000fe200078e008c */
[C---:B------:R-:W-:Y:S01]  /*8bc0*/  ISETP.GE.AND P1, PT, R3.reuse, R243, PT ;  /* 0x000000f30300720c */ /* 0x040fe20003f26270 */
[----:B-1----:R-:W-:Y:S01]  /*8bd0*/  IMAD.MOV.U32 R6, RZ, RZ, R0 ;  /* 0x000000ffff067224 */ /* 0x002fe200078e0000 */
[----:B------:R-:W-:Y:S01]  /*8be0*/  IABS R0, R7 ;  /* 0x0000000700007213 */ /* 0x000fe20000000000 */
[----:B---3--:R-:W-:Y:S01]  /*8bf0*/  FFMA.FTZ R22, R12, -UR35, R25 ;  /* 0x800000230c167c23 */ /* 0x008fe20008010019 */
[----:B------:R-:W-:Y:S01]  /*8c00*/  P2R R9, PR, RZ, 0x1 ;  /* 0x00000001ff097803 */ /* 0x000fe20000000000 */
[----:B------:R-:W1:Y:S01]  /*8c10*/  I2F R10, R6 ;  /* 0x00000006000a7306 */ /* 0x000e620000201400 */
[----:B------:R-:W-:-:S02]  /*8c20*/  ISETP.GE.AND P0, PT, R3, R242, PT ;  /* 0x000000f20300720c */ /* 0x000fc40003f06270 */
[C---:B------:R-:W-:Y:S02]  /*8c30*/  ISETP.LT.OR P5, PT, R3.reuse, R239, P2 ;  /* 0x000000ef0300720c */ /* 0x040fe400017a1670 */
[C---:B------:R-:W-:Y:S02]  /*8c40*/  ISETP.LT.OR P4, PT, R3.reuse, R238, P1 ;  /* 0x000000ee0300720c */ /* 0x040fe40000f81670 */
[----:B------:R-:W-:Y:S01]  /*8c50*/  ISETP.LT.OR P3, PT, R3, R237, P0 ;  /* 0x000000ed0300720c */ /* 0x000fe20000761670 */
[----:B------:R2:W3:Y:S01]  /*8c60*/  I2F R7, R0 ;  /* 0x0000000000077306 */ /* 0x0004e20000201400 */
[----:B------:R-:W-:Y:S02]  /*8c70*/  FSEL R75, R14, -INF , !P6 ;  /* 0xff8000000e4b7808 */ /* 0x000fe40007000000 */
[----:B------:R-:W-:Y:S02]  /*8c80*/  ISETP.NE.AND P6, PT, R21, RZ, PT ;  /* 0x000000ff1500720c */ /* 0x000fe40003fc5270 */
[----:B------:R-:W-:-:S02]  /*8c90*/  ISETP.NE.AND P2, PT, R16, RZ, PT ;  /* 0x000000ff1000720c */ /* 0x000fc40003f45270 */
[----:B------:R-:W-:Y:S01]  /*8ca0*/  FSEL R152, R17, -INF , !P6 ;  /* 0xff80000011987808 */ /* 0x000fe20007000000 */
[----:B-1----:R-:W-:Y:S01]  /*8cb0*/  FFMA.FTZ R12, R10, -UR35, R27 ;  /* 0x800000230a0c7c23 */ /* 0x002fe2000801001b */
[----:B------:R-:W-:Y:S01]  /*8cc0*/  ISETP.NE.AND P1, PT, R15, RZ, PT ;  /* 0x000000ff0f00720c */ /* 0x000fe20003f25270 */
[----:B------:R-:W1:Y:S01]  /*8cd0*/  LDSM.16.M88.4 R24, [R217+0x3800] ;  /* 0x00380000d918783b */ /* 0x000e620000000200 */
[----:B------:R-:W-:Y:S01]  /*8ce0*/  FSEL R163, R22, -INF , !P2 ;  /* 0xff80000016a37808 */ /* 0x000fe20005000000 */
[----:B------:R-:W-:-:S04]  /*8cf0*/  DEPBAR.LE SB0, 0x0 ;  /* 0x000080000000791a */ /* 0x000fc80000000000 */
[----:B--2---:R-:W-:Y:S01]  /*8d00*/  IADD3 R0, R35, 0x61, RZ ;  /* 0x0000006123007810 */ /* 0x004fe20007ffe0ff */
[----:B---3--:R-:W-:Y:S01]  /*8d10*/  FFMA.FTZ R20, R7, -UR35, R40 ;  /* 0x8000002307147c23 */ /* 0x008fe20008010028 */
[----:B------:R-:W-:Y:S01]  /*8d20*/  FSEL R171, R12, -INF , !P1 ;  /* 0xff8000000cab7808 */ /* 0x000fe20004800000 */
[C---:B------:R-:W-:Y:S01]  /*8d30*/  IMAD.IADD R7, R236.reuse, 0x1, -R5 ;  /* 0x00000001ec077824 */ /* 0x040fe200078e0a05 */
[----:B------:R-:W-:Y:S01]  /*8d40*/  BAR.SYNC.DEFER_BLOCKING 0x0 ;  /* 0x0000000000007b1d */ /* 0x000fe20000010000 */
[----:B------:R-:W-:Y:S01]  /*8d50*/  IMAD.IADD R6, R236, 0x1, -R0 ;  /* 0x00000001ec067824 */ /* 0x000fe200078e0a00 */
[----:B------:R-:W-:Y:S02]  /*8d60*/  ISETP.GE.AND P0, PT, R0, R245, PT ;  /* 0x000000f50000720c */ /* 0x000fe40003f06270 */
[----:B------:R-:W-:Y:S02]  /*8d70*/  IABS R7, R7 ;  /* 0x0000000700077213 */ /* 0x000fe40000000000 */
[----:B------:R-:W-:-:S02]  /*8d80*/  IABS R6, R6 ;  /* 0x0000000600067213 */ /* 0x000fc40000000000 */
[----:B------:R2:W-:Y:S01]  /*8d90*/  I2F R32, R7 ;  /* 0x0000000700207306 */ /* 0x0005e20000201400 */
[C---:B------:R-:W-:Y:S02]  /*8da0*/  ISETP.LT.OR P6, PT, R0.reuse, R240, P0 ;  /* 0x000000f00000720c */ /* 0x040fe400007c1670 */
[----:B------:R-:W-:Y:S01]  /*8db0*/  IMAD.MOV.U32 R8, RZ, RZ, R6 ;  /* 0x000000ffff087224 */ /* 0x000fe200078e0006 */
[----:B------:R-:W-:Y:S01]  /*8dc0*/  ISETP.NE.AND P0, PT, R9, RZ, PT ;  /* 0x000000ff0900720c */ /* 0x000fe20003f05270 */
[----:B------:R-:W-:Y:S01]  /*8dd0*/  IMAD.IADD R6, R235, 0x1, -R3 ;  /* 0x00000001eb067824 */ /* 0x000fe200078e0a03 */
[----:B------:R-:W-:Y:S02]  /*8de0*/  ISETP.GE.AND P2, PT, R0, R244, PT ;  /* 0x000000f40000720c */ /* 0x000fe40003f46270 */
[----:B------:R3:W4:Y:S01]  /*8df0*/  I2F R23, R8 ;  /* 0x0000000800177306 */ /* 0x0007220000201400 */
[----:B------:R-:W-:Y:S02]  /*8e00*/  FSEL R147, R20, -INF , !P0 ;  /* 0xff80000014937808 */ /* 0x000fe40004000000 */
[----:B------:R-:W-:-:S02]  /*8e10*/  IABS R6, R6 ;  /* 0x0000000600067213 */ /* 0x000fc40000000000 */
[C---:B------:R-:W-:Y:S02]  /*8e20*/  ISETP.GE.AND P1, PT, R0.reuse, R243, PT ;  /* 0x000000f30000720c */ /* 0x040fe40003f26270 */
[C---:B------:R-:W-:Y:S01]  /*8e30*/  ISETP.GE.AND P0, PT, R0.reuse, R242, PT ;  /* 0x000000f20000720c */ /* 0x040fe20003f06270 */
[----:B------:R5:W5:Y:S01]  /*8e40*/  I2F R10, R6 ;  /* 0x00000006000a7306 */ /* 0x000b620000201400 */
[----:B--2---:R-:W-:Y:S01]  /*8e50*/  IMAD.IADD R7, R235, 0x1, -R0 ;  /* 0x00000001eb077824 */ /* 0x004fe200078e0a00 */
[C---:B------:R-:W-:Y:S02]  /*8e60*/  ISETP.LT.OR P2, PT, R0.reuse, R239, P2 ;  /* 0x000000ef0000720c */ /* 0x040fe40001741670 */
[C---:B------:R-:W-:Y:S02]  /*8e70*/  ISETP.LT.OR P1, PT, R0.reuse, R238, P1 ;  /* 0x000000ee0000720c */ /* 0x040fe40000f21670 */
[----:B------:R-:W-:Y:S01]  /*8e80*/  ISETP.LT.OR P0, PT, R0, R237, P0 ;  /* 0x000000ed0000720c */ /* 0x000fe20000701670 */
[----:B-1----:R-:W-:Y:S01]  /*8e90*/  HMMA.16816.F32.BF16 R56, R36, R24, R224 ;  /* 0x000000182438723c */ /* 0x002fe200000418e0 */
[----:B---3--:R-:W-:Y:S01]  /*8ea0*/  IMAD.IADD R8, R234, 0x1, -R3 ;  /* 0x00000001ea087824 */ /* 0x008fe200078e0a03 */
[----:B------:R-:W-:Y:S01]  /*8eb0*/  P2R R20, PR, RZ, 0x4 ;  /* 0x00000004ff147803 */ /* 0x000fe20000000000 */
[----:B----4-:R-:W-:Y:S01]  /*8ec0*/  FFMA.FTZ R13, R23, -UR35, R41 ;  /* 0x80000023170d7c23 */ /* 0x010fe20008010029 */
[----:B------:R-:W-:-:S02]  /*8ed0*/  P2R R16, PR, RZ, 0x1 ;  /* 0x00000001ff107803 */ /* 0x000fc40000000000 */
[----:B------:R-:W-:Y:S02]  /*8ee0*/  IABS R8, R8 ;  /* 0x0000000800087213 */ /* 0x000fe40000000000 */
[----:B------:R-:W-:Y:S01]  /*8ef0*/  ISETP.GE.AND P0, PT, R5, R245, PT ;  /* 0x000000f50500720c */ /* 0x000fe20003f06270 */
[----:B-----5:R-:W-:Y:S01]  /*8f00*/  IMAD.IADD R6, R241, 0x1, -R3 ;  /* 0x00000001f1067824 */ /* 0x020fe200078e0a03 */
[----:B------:R-:W-:Y:S01]  /*8f10*/  P2R R17, PR, RZ, 0x2 ;  /* 0x00000002ff117803 */ /* 0x000fe20000000000 */
[----:B------:R-:W-:Y:S01]  /*8f20*/  IMAD.MOV.U32 R3, RZ, RZ, R8 ;  /* 0x000000ffff037224 */ /* 0x000fe200078e0008 */
[----:B------:R-:W-:Y:S01]  /*8f30*/  ISETP.LT.OR P0, PT, R5, R240, P0 ;  /* 0x000000f00500720c */ /* 0x000fe20000701670 */
[----:B------:R-:W-:Y:S01]  /*8f40*/  FFMA.FTZ R10, R10, -UR35, R42 ;  /* 0x800000230a0a7c23 */ /* 0x000fe2000801002a */
[----:B------:R-:W-:Y:S01]  /*8f50*/  IABS R11, R6 ;  /* 0x00000006000b7213 */ /* 0x000fe20000000000 */
[----:B------:R1:W2:Y:S01]  /*8f60*/  I2F R8, R3 ;  /* 0x0000000300087306 */ /* 0x0002a20000201400 */
[----:B------:R-:W-:Y:S01]  /*8f70*/  IMAD.IADD R6, R234, 0x1, -R0 ;  /* 0x00000001ea067824 */ /* 0x000fe200078e0a00 */
[----:B------:R-:W-:Y:S01]  /*8f80*/  P2R R18, PR, RZ, 0x1 ;  /* 0x00000001ff127803 */ /* 0x000fe20000000000 */
[----:B------:R-:W-:Y:S01]  /*8f90*/  HMMA.16816.F32.BF16 R60, R44, R24, R120 ;  /* 0x000000182c3c723c */ /* 0x000fe20000041878 */
[----:B------:R-:W-:-:S02]  /*8fa0*/  FSEL R151, R10, -INF , !P5 ;  /* 0xff8000000a977808 */ /* 0x000fc40006800000 */
[----:B------:R-:W-:Y:S02]  /*8fb0*/  IABS R6, R6 ;  /* 0x0000000600067213 */ /* 0x000fe40000000000 */
[C---:B------:R-:W-:Y:S02]  /*8fc0*/  ISETP.GE.AND P2, PT, R5.reuse, R244, PT ;  /* 0x000000f40500720c */ /* 0x040fe40003f46270 */
[C---:B------:R-:W-:Y:S01]  /*8fd0*/  ISETP.GE.AND P1, PT, R5.reuse, R243, PT ;  /* 0x000000f30500720c */ /* 0x040fe20003f26270 */
[----:B------:R-:W-:Y:S01]  /*8fe0*/  IMAD.MOV.U32 R120, RZ, RZ, R252 ;  /* 0x000000ffff787224 */ /* 0x000fe200078e00fc */
[C---:B------:R-:W-:Y:S01]  /*8ff0*/  ISETP.GE.AND P0, PT, R5.reuse, R242, PT ;  /* 0x000000f20500720c */ /* 0x040fe20003f06270 */
[----:B------:R-:W-:Y:S01]  /*9000*/  IMAD.MOV.U32 R121, RZ, RZ, R230 ;  /* 0x000000ffff797224 */ /* 0x000fe200078e00e6 */
[----:B------:R-:W-:Y:S01]  /*9010*/  ISETP.LT.OR P5, PT, R5, R239, P2 ;  /* 0x000000ef0500720c */ /* 0x000fe200017a1670 */
[----:B------:R-:W-:Y:S01]  /*9020*/  IMAD.MOV.U32 R122, RZ, RZ, R229 ;  /* 0x000000ffff7a7224 */ /* 0x000fe200078e00e5 */
[----:B-1----:R-:W-:Y:S01]  /*9030*/  IABS R3, R7 ;  /* 0x0000000700037213 */ /* 0x002fe20000000000 */
[----:B------:R-:W-:Y:S01]  /*9040*/  IMAD.MOV.U32 R7, RZ, RZ, R11 ;  /* 0x000000ffff077224 */ /* 0x000fe200078e000b */
[----:B------:R-:W-:Y:S01]  /*9050*/  FSEL R148, R13, -INF , !P6 ;  /* 0xff8000000d947808 */ /* 0x000fe20007000000 */
[----:B--2---:R-:W-:Y:S01]  /*9060*/  FFMA.FTZ R11, R8, -UR35, R52 ;  /* 0x80000023080b7c23 */ /* 0x004fe20008010034 */
[----:B------:R1:W-:Y:S01]  /*9070*/  I2F R21, R3 ;  /* 0x0000000300157306 */ /* 0x0003e20000201400 */
[----:B------:R-:W-:Y:S01]  /*9080*/  IMAD.IADD R8, R234, 0x1, -R5 ;  /* 0x00000001ea087824 */ /* 0x000fe200078e0a05 */
[----:B------:R-:W-:Y:S01]  /*9090*/  ISETP.NE.AND P2, PT, R17, RZ, PT ;  /* 0x000000ff1100720c */ /* 0x000fe20003f45270 */
[----:B------:R-:W-:Y:S01]  /*90a0*/  IMAD.MOV.U32 R123, RZ, RZ, R228 ;  /* 0x000000ffff7b7224 */ /* 0x000fe200078e00e4 */
[----:B------:R-:W-:-:S02]  /*90b0*/  FSEL R161, R11, -INF , !P4 ;  /* 0xff8000000ba17808 */ /* 0x000fc40006000000 */
[----:B------:R-:W-:Y:S02]  /*90c0*/  ISETP.LT.OR P4, PT, R5, R238, P1 ;  /* 0x000000ee0500720c */ /* 0x000fe40000f81670 */
[----:B------:R-:W2:Y:S01]  /*90d0*/  I2F R7, R7 ;  /* 0x0000000700077306 */ /* 0x000ea20000201400 */
[----:B------:R-:W-:Y:S02]  /*90e0*/  ISETP.NE.AND P6, PT, R20, RZ, PT ;  /* 0x000000ff1400720c */ /* 0x000fe40003fc5270 */
[----:B------:R-:W-:Y:S02]  /*90f0*/  ISETP.NE.AND P1, PT, R16, RZ, PT ;  /* 0x000000ff1000720c */ /* 0x000fe40003f25270 */
[C---:B------:R-:W-:Y:S02]  /*9100*/  IADD3 R230, R223.reuse, 0x800, RZ ;  /* 0x00000800dfe67810 */ /* 0x040fe40007ffe0ff */
[----:B------:R-:W-:Y:S01]  /*9110*/  IADD3 R229, R223, 0x1000, RZ ;  /* 0x00001000dfe57810 */ /* 0x000fe20007ffe0ff */
[----:B-1----:R-:W-:Y:S01]  /*9120*/  IMAD.IADD R3, R241, 0x1, -R0 ;  /* 0x00000001f1037824 */ /* 0x002fe200078e0a00 */
[C---:B------:R-:W-:Y:S01]  /*9130*/  IADD3 R228, R223.reuse, 0x1800, RZ ;  /* 0x00001800dfe47810 */ /* 0x040fe20007ffe0ff */
[----:B------:R-:W-:Y:S01]  /*9140*/  IMAD.MOV.U32 R0, RZ, RZ, R6 ;  /* 0x000000ffff007224 */ /* 0x000fe200078e0006 */
[----:B------:R-:W-:-:S02]  /*9150*/  IADD3 R227, R223, 0x2000, RZ ;  /* 0x00002000dfe37810 */ /* 0x000fc40007ffe0ff */
[----:B------:R-:W-:Y:S01]  /*9160*/  IABS R6, R3 ;  /* 0x0000000300067213 */ /* 0x000fe20000000000 */
[----:B------:R-:W-:Y:S01]  /*9170*/  IMAD.IADD R3, R235, 0x1, -R5 ;  /* 0x00000001eb037824 */ /* 0x000fe200078e0a05 */
[----:B------:R1:W3:Y:S01]  /*9180*/  I2F R15, R0 ;  /* 0x00000000000f7306 */ /* 0x0002e20000201400 */
[----:B--2---:R-:W-:Y:S01]  /*9190*/  FFMA.FTZ R12, R7, -UR35, R54 ;  /* 0x80000023070c7c23 */ /* 0x004fe20008010036 */
[----:B------:R-:W-:Y:S02]  /*91a0*/  IADD3 R226, R223, 0x2800, RZ ;  /* 0x00002800dfe27810 */ /* 0x000fe40007ffe0ff */
[----:B------:R-:W-:Y:S02]  /*91b0*/  IABS R3, R3 ;  /* 0x0000000300037213 */ /* 0x000fe40000000000 */
[----:B------:R-:W-:Y:S01]  /*91c0*/  FSEL R162, R12, -INF , !P3 ;  /* 0xff8000000ca27808 */ /* 0x000fe20005800000 */
[----:B------:R-:W-:Y:S01]  /*91d0*/  FFMA.FTZ R12, R21, -UR35, R43 ;  /* 0x80000023150c7c23 */ /* 0x000fe2000801002b */
[----:B------:R-:W2:Y:S01]  /*91e0*/  I2F R19, R6 ;  /* 0x0000000600137306 */ /* 0x000ea20000201400 */
[----:B------:R-:W-:Y:S01]  /*91f0*/  IMAD.MOV.U32 R7, RZ, RZ, R3 ;  /* 0x000000ffff077224 */ /* 0x000fe200078e0003 */
[----:B------:R-:W-:Y:S01]  /*9200*/  IABS R3, R8 ;  /* 0x0000000800037213 */ /* 0x000fe20000000000 */
[----:B------:R-:W-:Y:S01]  /*9210*/  IMAD.IADD R8, R241, 0x1, -R5 ;  /* 0x00000001f1087824 */ /* 0x000fe200078e0a05 */
[----:B------:R-:W-:-:S02]  /*9220*/  ISETP.LT.OR P3, PT, R5, R237, P0 ;  /* 0x000000ed0500720c */ /* 0x000fc40000761670 */
[----:B------:R-:W-:Y:S02]  /*9230*/  FSEL R144, R12, -INF , !P6 ;  /* 0xff8000000c907808 */ /* 0x000fe40007000000 */
[----:B-1----:R-:W-:Y:S01]  /*9240*/  IADD3 R0, R35, 0x69, RZ ;  /* 0x0000006923007810 */ /* 0x002fe20007ffe0ff */
[----:B------:R1:W4:Y:S01]  /*9250*/  I2F R14, R7 ;  /* 0x00000007000e7306 */ /* 0x0003220000201400 */
[----:B---3--:R-:W-:Y:S01]  /*9260*/  FFMA.FTZ R16, R15, -UR35, R53 ;  /* 0x800000230f107c23 */ /* 0x008fe20008010035 */
[----:B------:R-:W-:Y:S01]  /*9270*/  IADD3 R225, R223, 0x3000, RZ ;  /* 0x00003000dfe17810 */ /* 0x000fe20007ffe0ff */
[----:B------:R-:W-:Y:S01]  /*9280*/  FFMA.FTZ R15, R32, -UR35, R28 ;  /* 0x80000023200f7c23 */ /* 0x000fe2000801001c */
[----:B------:R-:W-:Y:S01]  /*9290*/  ISETP.GE.AND P0, PT, R0, R245, PT ;  /* 0x000000f50000720c */ /* 0x000fe20003f06270 */
[----:B------:R-:W-:Y:S01]  /*92a0*/  IMAD.IADD R9, R236, 0x1, -R0 ;  /* 0x00000001ec097824 */ /* 0x000fe200078e0a00 */
[----:B------:R-:W-:Y:S01]  /*92b0*/  FSEL R155, R16, -INF , !P2 ;  /* 0xff800000109b7808 */ /* 0x000fe20005000000 */
[----:B--2---:R-:W-:Y:S01]  /*92c0*/  FFMA.FTZ R13, R19, -UR35, R55 ;  /* 0x80000023130d7c23 */ /* 0x004fe20008010037 */
[----:B------:R-:W-:-:S02]  /*92d0*/  IADD3 R6, R35, 0x70, RZ ;  /* 0x0000007023067810 */ /* 0x000fc40007ffe0ff */
[----:B------:R-:W-:Y:S02]  /*92e0*/  IABS R9, R9 ;  /* 0x0000000900097213 */ /* 0x000fe40000000000 */
[----:B------:R-:W-:Y:S02]  /*92f0*/  ISETP.LT.OR P6, PT, R0, R240, P0 ;  /* 0x000000f00000720c */ /* 0x000fe400007c1670 */
[----:B------:R-:W-:Y:S01]  /*9300*/  ISETP.NE.AND P0, PT, R18, RZ, PT ;  /* 0x000000ff1200720c */ /* 0x000fe20003f05270 */
[----:B------:R-:W-:Y:S01]  /*9310*/  IMAD.MOV.U32 R5, RZ, RZ, R9 ;  /* 0x000000ffff057224 */ /* 0x000fe200078e0009 */
[----:B------:R-:W-:Y:S01]  /*9320*/  FSEL R159, R13, -INF , !P1 ;  /* 0xff8000000d9f7808 */ /* 0x000fe20004800000 */
[----:B-1----:R-:W-:Y:S01]  /*9330*/  IMAD.MOV.U32 R7, RZ, RZ, R3 ;  /* 0x000000ffff077224 */ /* 0x002fe200078e0003 */
[----:B------:R-:W-:Y:S01]  /*9340*/  IABS R3, R8 ;  /* 0x0000000800037213 */ /* 0x000fe20000000000 */
[----:B------:R1:W2:Y:S01]  /*9350*/  I2F R17, R5 ;  /* 0x0000000500117306 */ /* 0x0002a20000201400 */
[----:B------:R-:W-:Y:S01]  /*9360*/  IMAD.IADD R9, R234, 0x1, -R0 ;  /* 0x00000001ea097824 */ /* 0x000fe200078e0a00 */
[----:B------:R-:W-:Y:S01]  /*9370*/  FSEL R141, R15, -INF , !P0 ;  /* 0xff8000000f8d7808 */ /* 0x000fe20004000000 */
[----:B----4-:R-:W-:Y:S01]  /*9380*/  FFMA.FTZ R19, R14, -UR35, R30 ;  /* 0x800000230e137c23 */ /* 0x010fe2000801001e */
[----:B------:R-:W-:-:S02]  /*9390*/  ISETP.GE.AND P2, PT, R0, R244, PT ;  /* 0x000000f40000720c */ /* 0x000fc40003f46270 */
[C---:B------:R-:W-:Y:S02]  /*93a0*/  ISETP.GE.AND P1, PT, R0.reuse, R243, PT ;  /* 0x000000f30000720c */ /* 0x040fe40003f26270 */
[----:B------:R3:W4:Y:S01]  /*93b0*/  I2F R8, R3 ;  /* 0x0000000300087306 */ /* 0x0007220000201400 */
[C---:B------:R-:W-:Y:S02]  /*93c0*/  ISETP.GE.AND P0, PT, R0.reuse, R242, PT ;  /* 0x000000f20000720c */ /* 0x040fe40003f06270 */
[C---:B------:R-:W-:Y:S02]  /*93d0*/  ISETP.LT.OR P2, PT, R0.reuse, R239, P2 ;  /* 0x000000ef0000720c */ /* 0x040fe40001741670 */
[C---:B------:R-:W-:Y:S02]  /*93e0*/  ISETP.LT.OR P1, PT, R0.reuse, R238, P1 ;  /* 0x000000ee0000720c */ /* 0x040fe40000f21670 */
[----:B------:R-:W-:Y:S01]  /*93f0*/  ISETP.LT.OR P0, PT, R0, R237, P0 ;  /* 0x000000ed0000720c */ /* 0x000fe20000701670 */
[----:B------:R5:W5:Y:S01]  /*9400*/  I2F R10, R7 ;  /* 0x00000007000a7306 */ /* 0x000b620000201400 */
[----:B-1----:R-:W-:Y:S01]  /*9410*/  IADD3 R5, R35, 0x71, RZ ;  /* 0x0000007123057810 */ /* 0x002fe20007ffe0ff */
[----:B--2---:R-:W-:Y:S01]  /*9420*/  FFMA.FTZ R12, R17, -UR35, R29 ;  /* 0x80000023110c7c23 */ /* 0x004fe2000801001d */
[----:B------:R-:W-:-:S02]  /*9430*/  P2R R13, PR, RZ, 0x1 ;  /* 0x00000001ff0d7803 */ /* 0x000fc40000000000 */
[----:B------:R-:W-:Y:S02]  /*9440*/  ISETP.GE.AND P0, PT, R6, R245, PT ;  /* 0x000000f50600720c */ /* 0x000fe40003f06270 */
[----:B------:R-:W-:Y:S01]  /*9450*/  P2R R15, PR, RZ, 0x4 ;  /* 0x00000004ff0f7803 */ /* 0x000fe20000000000 */
[----:B---3--:R-:W-:Y:S01]  /*9460*/  IMAD.IADD R3, R236, 0x1, -R6 ;  /* 0x00000001ec037824 */ /* 0x008fe200078e0a06 */
[----:B------:R-:W-:Y:S01]  /*9470*/  ISETP.LT.OR P0, PT, R6, R240, P0 ;  /* 0x000000f00600720c */ /* 0x000fe20000701670 */
[----:B----4-:R-:W-:Y:S01]  /*9480*/  FFMA.FTZ R20, R8, -UR35, R50 ;  /* 0x8000002308147c23 */ /* 0x010fe20008010032 */
[----:B------:R-:W-:Y:S02]  /*9490*/  P2R R14, PR, RZ, 0x2 ;  /* 0x00000002ff0e7803 */ /* 0x000fe40000000000 */
[----:B------:R-:W-:Y:S02]  /*94a0*/  IABS R3, R3 ;  /* 0x0000000300037213 */ /* 0x000fe40000000000 */
[----:B------:R-:W-:Y:S01]  /*94b0*/  P2R R16, PR, RZ, 0x1 ;  /* 0x00000001ff107803 */ /* 0x000fe20000000000 */
[----:B-----5:R-:W-:Y:S01]  /*94c0*/  IMAD.IADD R7, R235, 0x1, -R0 ;  /* 0x00000001eb077824 */ /* 0x020fe200078e0a00 */
[----:B------:R1:W2:Y:S01]  /*94d0*/  I2F R22, R3 ;  /* 0x0000000300167306 */ /* 0x0002a20000201400 */
[----:B------:R-:W-:Y:S01]  /*94e0*/  FFMA.FTZ R21, R10, -UR35, R48 ;  /* 0x800000230a157c23 */ /* 0x000fe20008010030 */
[----:B------:R-:W-:Y:S01]  /*94f0*/  ISETP.GE.AND P2, PT, R6, R244, PT ;  /* 0x000000f40600720c */ /* 0x000fe20003f46270 */
[----:B------:R-:W-:Y:S01]  /*9500*/  IMAD.IADD R10, R236, 0x1, -R5 ;  /* 0x00000001ec0a7824 */ /* 0x000fe200078e0a05 */
[----:B------:R-:W-:-:S02]  /*9510*/  IABS R7, R7 ;  /* 0x0000000700077213 */ /* 0x000fc40000000000 */
[C---:B------:R-:W-:Y:S02]  /*9520*/  ISETP.GE.AND P1, PT, R6.reuse, R243, PT ;  /* 0x000000f30600720c */ /* 0x040fe40003f26270 */
[----:B------:R-:W-:Y:S01]  /*9530*/  ISETP.GE.AND P0, PT, R6, R242, PT ;  /* 0x000000f20600720c */ /* 0x000fe20003f06270 */
[----:B------:R-:W-:Y:S01]  /*9540*/  IMAD.MOV.U32 R8, RZ, RZ, R7 ;  /* 0x000000ffff087224 */ /* 0x000fe200078e0007 */
[----:B------:R-:W-:Y:S02]  /*9550*/  IABS R7, R9 ;  /* 0x0000000900077213 */ /* 0x000fe40000000000 */
[----:B------:R-:W-:Y:S01]  /*9560*/  FSEL R135, R12, -INF , !P6 ;  /* 0xff8000000c877808 */ /* 0x000fe20007000000 */
[----:B------:R3:W4:Y:S01]  /*9570*/  I2F R11, R8 ;  /* 0x00000008000b7306 */ /* 0x0007220000201400 */
[----:B------:R-:W-:Y:S02]  /*9580*/  ISETP.NE.AND P6, PT, R15, RZ, PT ;  /* 0x000000ff0f00720c */ /* 0x000fe40003fc5270 */
[----:B-1----:R-:W-:Y:S01]  /*9590*/  IADD3 R3, R35, 0x78, RZ ;  /* 0x0000007823037810 */ /* 0x002fe20007ffe0ff */
[----:B--2---:R-:W-:Y:S01]  /*95a0*/  FFMA.FTZ R12, R22, -UR35, R56 ;  /* 0x80000023160c7c23 */ /* 0x004fe20008010038 */
[----:B------:R-:W-:-:S02]  /*95b0*/  FSEL R140, R19, -INF , !P5 ;  /* 0xff800000138c7808 */ /* 0x000fc40006800000 */
[----:B------:R-:W-:Y:S01]  /*95c0*/  FSEL R143, R21, -INF , !P4 ;  /* 0xff800000158f7808 */ /* 0x000fe20006000000 */
[----:B------:R-:W-:Y:S01]  /*95d0*/  IMAD.IADD R9, R236, 0x1, -R3 ;  /* 0x00000001ec097824 */ /* 0x000fe200078e0a03 */
[----:B------:R-:W-:Y:S02]  /*95e0*/  FSEL R145, R20, -INF , !P3 ;  /* 0xff80000014917808 */ /* 0x000fe40005800000 */
[C---:B------:R-:W-:Y:S02]  /*95f0*/  ISETP.LT.OR P5, PT, R6.reuse, R239, P2 ;  /* 0x000000ef0600720c */ /* 0x040fe400017a1670 */
[----:B------:R-:W-:Y:S02]  /*9600*/  IABS R9, R9 ;  /* 0x0000000900097213 */ /* 0x000fe40000000000 */
[C---:B------:R-:W-:Y:S01]  /*9610*/  ISETP.LT.OR P4, PT, R6.reuse, R238, P1 ;  /* 0x000000ee0600720c */ /* 0x040fe20000f81670 */
[----:B---3--:R-:W-:Y:S01]  /*9620*/  IMAD.MOV.U32 R8, RZ, RZ, R7 ;  /* 0x000000ffff087224 */ /* 0x008fe200078e0007 */
[----:B------:R-:W-:Y:S01]  /*9630*/  IABS R7, R10 ;  /* 0x0000000a00077213 */ /* 0x000fe20000000000 */
[----:B----4-:R-:W-:Y:S01]  /*9640*/  FFMA.FTZ R17, R11, -UR35, R31 ;  /* 0x800000230b117c23 */ /* 0x010fe2000801001f */
[----:B------:R-:W-:Y:S01]  /*9650*/  ISETP.LT.OR P3, PT, R6, R237, P0 ;  /* 0x000000ed0600720c */ /* 0x000fe20000761670 */
[----:B------:R1:W2:Y:S01]  /*9660*/  I2F R10, R8 ;  /* 0x00000008000a7306 */ /* 0x0002a20000201400 */
[----:B------:R-:W-:Y:S01]  /*9670*/  ISETP.GE.AND P0, PT, R5, R245, PT ;  /* 0x000000f50500720c */ /* 0x000fe20003f06270 */
[----:B------:R-:W-:Y:S01]  /*9680*/  HMMA.16816.F32.BF16 R28, R36, R26, R64 ;  /* 0x0000001a241c723c */ /* 0x000fe20000041840 */
[----:B------:R-:W-:-:S02]  /*9690*/  FSEL R139, R17, -INF , !P6 ;  /* 0xff800000118b7808 */ /* 0x000fc40007000000 */
[----:B------:R-:W-:Y:S02]  /*96a0*/  ISETP.LT.OR P6, PT, R5, R240, P0 ;  /* 0x000000f00500720c */ /* 0x000fe400007c1670 */
[----:B------:R-:W-:Y:S01]  /*96b0*/  ISETP.NE.AND P2, PT, R14, RZ, PT ;  /* 0x000000ff0e00720c */ /* 0x000fe20003f45270 */
[----:B------:R3:W4:Y:S01]  /*96c0*/  I2F R23, R7 ;  /* 0x0000000700177306 */ /* 0x0007220000201400 */
[----:B------:R-:W-:Y:S02]  /*96d0*/  ISETP.NE.AND P1, PT, R13, RZ, PT ;  /* 0x000000ff0d00720c */ /* 0x000fe40003f25270 */
[----:B------:R-:W-:Y:S02]  /*96e0*/  ISETP.NE.AND P0, PT, R16, RZ, PT ;  /* 0x000000ff1000720c */ /* 0x000fe40003f05270 */
[----:B------:R-:W-:Y:S02]  /*96f0*/  IADD3 R224, R223, 0x3800, RZ ;  /* 0x00003800dfe07810 */ /* 0x000fe40007ffe0ff */
[----:B------:R-:W-:Y:S01]  /*9700*/  FSEL R132, R12, -INF , !P0 ;  /* 0xff8000000c847808 */ /* 0x000fe20004000000 */
[----:B-1----:R-:W-:Y:S01]  /*9710*/  IMAD.IADD R8, R241, 0x1, -R0 ;  /* 0x00000001f1087824 */ /* 0x002fe200078e0a00 */
[----:B------:R-:W-:Y:S01]  /*9720*/  IADD3 R0, R35, 0x79, RZ ;  /* 0x0000007923007810 */ /* 0x000fe20007ffe0ff */
[----:B--2---:R-:W-:Y:S01]  /*9730*/  FFMA.FTZ R18, R10, -UR35, R49 ;  /* 0x800000230a127c23 */ /* 0x004fe20008010031 */
[----:B------:R-:W-:Y:S01]  /*9740*/  ISETP.GE.AND P0, PT, R5, R242, PT ;  /* 0x000000f20500720c */ /* 0x000fe20003f06270 */
[----:B------:R-:W-:Y:S01]  /*9750*/  IMAD.IADD R10, R234, 0x1, -R6 ;  /* 0x00000001ea0a7824 */ /* 0x000fe200078e0a06 */
[----:B------:R-:W-:-:S02]  /*9760*/  IABS R8, R8 ;  /* 0x0000000800087213 */ /* 0x000fc40000000000 */
[----:B------:R-:W-:Y:S01]  /*9770*/  FSEL R142, R18, -INF , !P2 ;  /* 0xff800000128e7808 */ /* 0x000fe20005000000 */
[----:B---3--:R-:W-:Y:S01]  /*9780*/  IMAD.MOV.U32 R7, RZ, RZ, R9 ;  /* 0x000000ffff077224 */ /* 0x008fe200078e0009 */
[----:B------:R-:W1:Y:S01]  /*9790*/  I2F R11, R8 ;  /* 0x00000008000b7306 */ /* 0x000e620000201400 */
[----:B------:R-:W-:Y:S01]  /*97a0*/  IMAD.IADD R9, R235, 0x1, -R6 ;  /* 0x00000001eb097824 */ /* 0x000fe200078e0a06 */
[----:B------:R-:W-:Y:S01]  /*97b0*/  ISETP.GE.AND P2, PT, R5, R244, PT ;  /* 0x000000f40500720c */ /* 0x000fe20003f46270 */
[----:B----4-:R-:W-:Y:S01]  /*97c0*/  FFMA.FTZ R12, R23, -UR35, R57 ;  /* 0x80000023170c7c23 */ /* 0x010fe20008010039 */
[C---:B------:R-:W-:Y:S02]  /*97d0*/  ISETP.LT.OR P0, PT, R5.reuse, R237, P0 ;  /* 0x000000ed0500720c */ /* 0x040fe40000701670 */
[----:B------:R-:W-:Y:S02]  /*97e0*/  ISETP.LT.OR P2, PT, R5, R239, P2 ;  /* 0x000000ef0500720c */ /* 0x000fe40001741670 */
[----:B------:R2:W-:Y:S01]  /*97f0*/  I2F R24, R7 ;  /* 0x0000000700187306 */ /* 0x0005e20000201400 */
[----:B------:R-:W-:-:S02]  /*9800*/  P2R R14, PR, RZ, 0x1 ;  /* 0x00000001ff0e7803 */ /* 0x000fc40000000000 */
[C---:B------:R-:W-:Y:S02]  /*9810*/  ISETP.GE.AND P0, PT, R3.reuse, R245, PT ;  /* 0x000000f50300720c */ /* 0x040fe40003f06270 */
[----:B------:R-:W-:Y:S02]  /*9820*/  P2R R13, PR, RZ, 0x4 ;  /* 0x00000004ff0d7803 */ /* 0x000fe40000000000 */
[C---:B------:R-:W-:Y:S02]  /*9830*/  ISETP.LT.OR P0, PT, R3.reuse, R240, P0 ;  /* 0x000000f00300720c */ /* 0x040fe40000701670 */
[----:B------:R-:W-:Y:S02]  /*9840*/  ISETP.GE.AND P2, PT, R3, R244, PT ;  /* 0x000000f40300720c */ /* 0x000fe40003f46270 */
[----:B------:R-:W-:Y:S01]  /*9850*/  FSEL R74, R12, -INF , !P6 ;  /* 0xff8000000c4a7808 */ /* 0x000fe20007000000 */
[----:B--2---:R-:W-:-:S05]  /*9860*/  IMAD.IADD R7, R236, 0x1, -R0 ;  /* 0x00000001ec077824 */ /* 0x004fca00078e0a00 */
[----:B------:R-:W-:-:S05]  /*9870*/  IABS R7, R7 ;  /* 0x0000000700077213 */ /* 0x000fca0000000000 */
[----:B------:R-:W-:Y:S01]  /*9880*/  IMAD.MOV.U32 R8, RZ, RZ, R7 ;  /* 0x000000ffff087224 */ /* 0x000fe200078e0007 */
[----:B------:R-:W-:Y:S01]  /*9890*/  IABS R7, R9 ;  /* 0x0000000900077213 */ /* 0x000fe20000000000 */
[----:B------:R-:W-:Y:S02]  /*98a0*/  IMAD.IADD R9, R241, 0x1, -R5 ;  /* 0x00000001f1097824 */ /* 0x000fe400078e0a05 */
[----:B------:R2:W-:Y:S08]  /*98b0*/  I2F R25, R8 ;  /* 0x0000000800197306 */ /* 0x0005f00000201400 */
[----:B------:R3:W-:Y:S01]  /*98c0*/  I2F R15, R7 ;  /* 0x00000007000f7306 */ /* 0x0007e20000201400 */
[----:B--2---:R-:W-:Y:S01]  /*98d0*/  IABS R8, R10 ;  /* 0x0000000a00087213 */ /* 0x004fe20000000000 */
[----:B-1----:R-:W-:-:S05]  /*98e0*/  FFMA.FTZ R10, R11, -UR35, R51 ;  /* 0x800000230b0a7c23 */ /* 0x002fca0008010033 */
[----:B------:R-:W-:Y:S01]  /*98f0*/  FSEL R146, R10, -INF , !P1 ;  /* 0xff8000000a927808 */ /* 0x000fe20004800000 */
[----:B------:R-:W-:Y:S01]  /*9900*/  IMAD.IADD R10, R235, 0x1, -R0 ;  /* 0x00000001eb0a7824 */ /* 0x000fe200078e0a00 */
[----:B------:R-:W-:Y:S01]  /*9910*/  ISETP.GE.AND P1, PT, R5, R243, PT ;  /* 0x000000f30500720c */ /* 0x000fe20003f26270 */
[----:B---3--:R-:W-:Y:S02]  /*9920*/  IMAD.IADD R7, R241, 0x1, -R6 ;  /* 0x00000001f1077824 */ /* 0x008fe400078e0a06 */
[----:B------:R-:W-:Y:S01]  /*9930*/  IMAD.MOV.U32 R6, RZ, RZ, R8 ;  /* 0x000000ffff067224 */ /* 0x000fe200078e0008 */
[----:B------:R-:W-:Y:S01]  /*9940*/  ISETP.LT.OR P1, PT, R5, R238, P1 ;  /* 0x000000ee0500720c */ /* 0x000fe20000f21670 */
[----:B------:R-:W-:Y:S01]  /*9950*/  IMAD.IADD R8, R234, 0x1, -R5 ;  /* 0x00000001ea087824 */ /* 0x000fe200078e0a05 */
[----:B------:R-:W-:Y:S01]  /*9960*/  IABS R7, R7 ;  /* 0x0000000700077213 */ /* 0x000fe20000000000 */
[----:B------:R1:W2:Y:S01]  /*9970*/  I2F R11, R6 ;  /* 0x00000006000b7306 */ /* 0x0002a20000201400 */
[----:B------:R-:W-:-:S02]  /*9980*/  P2R R16, PR, RZ, 0x2 ;  /* 0x00000002ff107803 */ /* 0x000fc40000000000 */
[----:B------:R-:W-:-:S04]  /*9990*/  ISETP.GE.AND P1, PT, R3, R243, PT ;  /* 0x000000f30300720c */ /* 0x000fc80003f26270 */
[----:B------:R-:W-:Y:S01]  /*99a0*/  ISETP.LT.OR P6, PT, R3, R238, P1 ;  /* 0x000000ee0300720c */ /* 0x000fe20000fc1670 */
[----:B------:R3:W4:Y:S01]  /*99b0*/  I2F R17, R7 ;  /* 0x0000000700117306 */ /* 0x0007220000201400 */
[----:B------:R-:W-:Y:S01]  /*99c0*/  ISETP.NE.AND P1, PT, R16, RZ, PT ;  /* 0x000000ff1000720c */ /* 0x000fe20003f25270 */
[C---:B-1----:R-:W-:Y:S02]  /*99d0*/  IMAD.IADD R6, R235.reuse, 0x1, -R5 ;  /* 0x00000001eb067824 */ /* 0x042fe400078e0a05 */
[----:B------:R-:W-:-:S03]  /*99e0*/  IMAD.IADD R5, R235, 0x1, -R3 ;  /* 0x00000001eb057824 */ /* 0x000fc600078e0a03 */
[----:B------:R-:W-:Y:S02]  /*99f0*/  IABS R6, R6 ;  /* 0x0000000600067213 */ /* 0x000fe40000000000 */
[----:B------:R-:W-:-:S03]  /*9a00*/  IABS R5, R5 ;  /* 0x0000000500057213 */ /* 0x000fc60000000000 */
[----:B---3--:R-:W-:Y:S01]  /*9a10*/  IMAD.MOV.U32 R7, RZ, RZ, R6 ;  /* 0x000000ffff077224 */ /* 0x008fe200078e0006 */
[----:B------:R-:W-:Y:S01]  /*9a20*/  IABS R6, R8 ;  /* 0x0000000800067213 */ /* 0x000fe20000000000 */
[----:B------:R-:W-:Y:S02]  /*9a30*/  IMAD.IADD R8, R241, 0x1, -R3 ;  /* 0x00000001f1087824 */ /* 0x000fe400078e0a03 */
[----:B------:R1:W-:Y:S08]  /*9a40*/  I2F R22, R7 ;  /* 0x0000000700167306 */ /* 0x0003f00000201400 */
[----:B------:R3:W5:Y:S01]  /*9a50*/  I2F R20, R6 ;  /* 0x0000000600147306 */ /* 0x0007620000201400 */
[----:B-1----:R-:W-:Y:S01]  /*9a60*/  IABS R7, R9 ;  /* 0x0000000900077213 */ /* 0x002fe20000000000 */
[----:B--2---:R-:W-:-:S02]  /*9a70*/  FFMA.FTZ R9, R11, -UR35, R60 ;  /* 0x800000230b097c23 */ /* 0x004fc4000801003c */
[----:B----4-:R-:W-:-:S04]  /*9a80*/  FFMA.FTZ R11, R17, -UR35, R62 ;  /* 0x80000023110b7c23 */ /* 0x010fc8000801003e */
[----:B------:R1:W2:Y:S01]  /*9a90*/  I2F R23, R7 ;  /* 0x0000000700177306 */ /* 0x0002a20000201400 */
[----:B------:R-:W-:Y:S01]  /*9aa0*/  HMMA.16816.F32.BF16 R16, R44, R26, R120 ;  /* 0x0000001a2c10723c */ /* 0x000fe20000041878 */
[----:B------:R-:W-:Y:S01]  /*9ab0*/  FSEL R133, R9, -INF , !P4 ;  /* 0xff80000009857808 */ /* 0x000fe20006000000 */
[----:B---3--:R-:W-:Y:S01]  /*9ac0*/  FFMA.FTZ R6, R15, -UR35, R58 ;  /* 0x800000230f067c23 */ /* 0x008fe2000801003a */
[----:B------:R-:W-:Y:S01]  /*9ad0*/  ISETP.NE.AND P4, PT, R13, RZ, PT ;  /* 0x000000ff0d00720c */ /* 0x000fe20003f85270 */
[----:B-----5:R-:W-:Y:S01]  /*9ae0*/  FFMA.FTZ R9, R20, -UR35, R61 ;  /* 0x8000002314097c23 */ /* 0x020fe2000801003d */
[----:B------:R-:W-:Y:S02]  /*9af0*/  FSEL R134, R11, -INF , !P3 ;  /* 0xff8000000b867808 */ /* 0x000fe40005800000 */
[----:B------:R-:W-:Y:S01]  /*9b00*/  FSEL R131, R6, -INF , !P5 ;  /* 0xff80000006837808 */ /* 0x000fe20006800000 */
[----:B------:R-:W-:Y:S01]  /*9b10*/  IMAD.MOV.U32 R6, RZ, RZ, R5 ;  /* 0x000000ffff067224 */ /* 0x000fe200078e0005 */
[----:B------:R-:W-:-:S02]  /*9b20*/  ISETP.LT.OR P5, PT, R3, R239, P2 ;  /* 0x000000ef0300720c */ /* 0x000fc400017a1670 */
[----:B------:R-:W-:Y:S01]  /*9b30*/  ISETP.NE.AND P2, PT, R14, RZ, PT ;  /* 0x000000ff0e00720c */ /* 0x000fe20003f45270 */
[----:B------:R3:W-:Y:S01]  /*9b40*/  I2F R21, R6 ;  /* 0x0000000600157306 */ /* 0x0007e20000201400 */
[----:B------:R-:W-:Y:S01]  /*9b50*/  P2R R13, PR, RZ, 0x20 ;  /* 0x00000020ff0d7803 */ /* 0x000fe20000000000 */
[----:B-1----:R-:W-:Y:S01]  /*9b60*/  IMAD.IADD R7, R234, 0x1, -R3 ;  /* 0x00000001ea077824 */ /* 0x002fe200078e0a03 */
[----:B------:R-:W-:Y:S01]  /*9b70*/  FSEL R156, R9, -INF , !P1 ;  /* 0xff800000099c7808 */ /* 0x000fe20004800000 */
[----:B------:R-:W-:Y:S01]  /*9b80*/  FFMA.FTZ R9, R25, -UR35, R29 ;  /* 0x8000002319097c23 */ /* 0x000fe2000801001d */
[----:B------:R-:W-:Y:S02]  /*9b90*/  ISETP.GE.AND P1, PT, R0, R244, PT ;  /* 0x000000f40000720c */ /* 0x000fe40003f26270 */
[----:B------:R-:W-:Y:S02]  /*9ba0*/  IABS R5, R7 ;  /* 0x0000000700057213 */ /* 0x000fe40000000000 */
[----:B------:R-:W-:-:S02]  /*9bb0*/  P2R R7, PR, RZ, 0x1 ;  /* 0x00000001ff077803 */ /* 0x000fc40000000000 */
[----:B------:R-:W-:Y:S02]  /*9bc0*/  ISETP.GE.AND P0, PT, R3, R242, PT ;  /* 0x000000f20300720c */ /* 0x000fe40003f06270 */
[----:B------:R-:W-:Y:S01]  /*9bd0*/  ISETP.NE.AND P3, PT, R7, RZ, PT ;  /* 0x000000ff0700720c */ /* 0x000fe20003f65270 */
[----:B------:R-:W-:Y:S01]  /*9be0*/  FFMA.FTZ R7, R22, -UR35, R59 ;  /* 0x8000002316077c23 */ /* 0x000fe2000801003b */
[----:B------:R-:W-:Y:S01]  /*9bf0*/  ISETP.LT.OR P5, PT, R3, R237, P0 ;  /* 0x000000ed0300720c */ /* 0x000fe200007a1670 */
[----:B---3--:R-:W-:Y:S01]  /*9c00*/  IMAD.MOV.U32 R6, RZ, RZ, R5 ;  /* 0x000000ffff067224 */ /* 0x008fe200078e0005 */
[----:B------:R-:W-:Y:S01]  /*9c10*/  IABS R5, R8 ;  /* 0x0000000800057213 */ /* 0x000fe20000000000 */
[----:B--2---:R-:W-:Y:S01]  /*9c20*/  FFMA.FTZ R8, R23, -UR35, R63 ;  /* 0x8000002317087c23 */ /* 0x004fe2000801003f */
[----:B------:R-:W-:Y:S01]  /*9c30*/  IABS R3, R10 ;  /* 0x0000000a00037213 */ /* 0x000fe20000000000 */
[----:B------:R1:W2:Y:S01]  /*9c40*/  I2F R15, R6 ;  /* 0x00000006000f7306 */ /* 0x0002a20000201400 */
[----:B------:R-:W-:Y:S01]  /*9c50*/  ISETP.GE.AND P0, PT, R0, R245, PT ;  /* 0x000000f50000720c */ /* 0x000fe20003f06270 */
[----:B------:R-:W-:Y:S01]  /*9c60*/  FFMA.FTZ R10, R24, -UR35, R28 ;  /* 0x80000023180a7c23 */ /* 0x000fe2000801001c */
[----:B------:R-:W-:-:S02]  /*9c70*/  FSEL R130, R7, -INF , !P4 ;  /* 0xff80000007827808 */ /* 0x000fc40006000000 */
[----:B------:R-:W-:Y:S02]  /*9c80*/  ISETP.LT.OR P4, PT, R0, R240, P0 ;  /* 0x000000f00000720c */ /* 0x000fe40000781670 */
[----:B------:R-:W-:Y:S01]  /*9c90*/  FSEL R160, R8, -INF , !P2 ;  /* 0xff80000008a07808 */ /* 0x000fe20005000000 */
[----:B------:R3:W4:Y:S01]  /*9ca0*/  I2F R12, R5 ;  /* 0x00000005000c7306 */ /* 0x0007220000201400 */
[C---:B------:R-:W-:Y:S02]  /*9cb0*/  ISETP.GE.AND P0, PT, R0.reuse, R243, PT ;  /* 0x000000f30000720c */ /* 0x040fe40003f06270 */
[----:B------:R-:W-:Y:S02]  /*9cc0*/  ISETP.GE.AND P2, PT, R0, R242, PT ;  /* 0x000000f20000720c */ /* 0x000fe40003f46270 */
[----:B------:R-:W-:Y:S02]  /*9cd0*/  FSEL R69, R10, -INF , !P3 ;  /* 0xff8000000a457808 */ /* 0x000fe40005800000 */
[----:B------:R-:W-:Y:S01]  /*9ce0*/  ISETP.LT.OR P3, PT, R0, R239, P1 ;  /* 0x000000ef0000720c */ /* 0x000fe20000f61670 */
[----:B-1----:R-:W-:Y:S01]  /*9cf0*/  IMAD.IADD R6, R234, 0x1, -R0 ;  /* 0x00000001ea067824 */ /* 0x002fe200078e0a00 */
[C---:B------:R-:W-:Y:S01]  /*9d00*/  ISETP.LT.OR P1, PT, R0.reuse, R238, P0 ;  /* 0x000000ee0000720c */ /* 0x040fe20000721670 */
[----:B--2---:R-:W-:Y:S01]  /*9d10*/  FFMA.FTZ R10, R15, -UR35, R16 ;  /* 0x800000230f0a7c23 */ /* 0x004fe20008010010 */
[----:B------:R-:W-:-:S02]  /*9d20*/  ISETP.LT.OR P0, PT, R0, R237, P2 ;  /* 0x000000ed0000720c */ /* 0x000fc40001701670 */
[----:B------:R-:W-:Y:S02]  /*9d30*/  ISETP.NE.AND P2, PT, R13, RZ, PT ;  /* 0x000000ff0d00720c */ /* 0x000fe40003f45270 */
[----:B------:R-:W-:Y:S01]  /*9d40*/  FSEL R157, R10, -INF , !P6 ;  /* 0xff8000000a9d7808 */ /* 0x000fe20007000000 */
[----:B---3--:R-:W-:Y:S01]  /*9d50*/  IMAD.MOV.U32 R5, RZ, RZ, R3 ;  /* 0x000000ffff057224 */ /* 0x008fe200078e0003 */
[----:B------:R-:W-:Y:S01]  /*9d60*/  IABS R3, R6 ;  /* 0x0000000600037213 */ /* 0x000fe20000000000 */
[----:B------:R-:W-:Y:S01]  /*9d70*/  IMAD.IADD R6, R241, 0x1, -R0 ;  /* 0x00000001f1067824 */ /* 0x000fe200078e0a00 */
[----:B------:R-:W-:Y:S01]  /*9d80*/  FSEL R68, R9, -INF , !P4 ;  /* 0xff80000009447808 */ /* 0x000fe20006000000 */
[----:B------:R1:W2:Y:S01]  /*9d90*/  I2F R11, R5 ;  /* 0x00000005000b7306 */ /* 0x0002a20000201400 */
[----:B----4-:R-:W-:Y:S02]  /*9da0*/  FFMA.FTZ R8, R12, -UR35, R18 ;  /* 0x800000230c087c23 */ /* 0x010fe40008010012 */
[----:B------:R-:W-:-:S03]  /*9db0*/  IMAD.IADD R0, R216, 0x1, R215 ;  /* 0x00000001d8007824 */ /* 0x000fc600078e02d7 */
[----:B------:R-:W-:Y:S01]  /*9dc0*/  FSEL R164, R8, -INF , !P5 ;  /* 0xff80000008a47808 */ /* 0x000fe20006800000 */
[----:B-1----:R-:W-:Y:S01]  /*9dd0*/  IMAD.MOV.U32 R5, RZ, RZ, R3 ;  /* 0x000000ffff057224 */ /* 0x002fe200078e0003 */
[----:B------:R-:W-:Y:S01]  /*9de0*/  IABS R3, R6 ;  /* 0x0000000600037213 */ /* 0x000fe20000000000 */
[----:B--2---:R-:W-:Y:S02]  /*9df0*/  FFMA.FTZ R7, R11, -UR35, R31 ;  /* 0x800000230b077c23 */ /* 0x004fe4000801001f */
[----:B------:R-:W1:Y:S03]  /*9e00*/  I2F R6, R5 ;  /* 0x0000000500067306 */ /* 0x000e660000201400 */
[----:B------:R-:W-:-:S05]  /*9e10*/  FSEL R128, R7, -INF , !P3 ;  /* 0xff80000007807808 */ /* 0x000fca0005800000 */
[----:B------:R2:W3:Y:S01]  /*9e20*/  I2F R5, R3 ;  /* 0x0000000300057306 */ /* 0x0004e20000201400 */
[----:B-1----:R-:W-:-:S05]  /*9e30*/  FFMA.FTZ R6, R6, -UR35, R17 ;  /* 0x8000002306067c23 */ /* 0x002fca0008010011 */
[----:B------:R-:W-:Y:S01]  /*9e40*/  FSEL R158, R6, -INF , !P1 ;  /* 0xff800000069e7808 */ /* 0x000fe20004800000 */
[----:B--2---:R-:W-:Y:S02]  /*9e50*/  FFMA.FTZ R3, R21, -UR35, R30 ;  /* 0x8000002315037c23 */ /* 0x004fe4000801001e */
[----:B---3--:R-:W-:-:S03]  /*9e60*/  FFMA.FTZ R5, R5, -UR35, R19 ;  /* 0x8000002305057c23 */ /* 0x008fc60008010013 */
[----:B------:R-:W-:Y:S02]  /*9e70*/  FSEL R129, R3, -INF , !P2 ;  /* 0xff80000003817808 */ /* 0x000fe40005000000 */
[----:B------:R-:W-:Y:S02]  /*9e80*/  PLOP3.LUT P2, PT, PT, PT, UP0, 0x80, 0x0 ;  /* 0x000000000000781c */ /* 0x000fe40003f4f008 */
[----:B------:R-:W-:Y:S02]  /*9e90*/  FSEL R165, R5, -INF , !P0 ;  /* 0xff80000005a57808 */ /* 0x000fe40004000000 */
[----:B------:R-:W-:-:S04]  /*9ea0*/  P2R R3, PR, RZ, 0x4 ;  /* 0x00000004ff037803 */ /* 0x000fc80000000000 */
[----:B------:R-:W-:Y:S11]  /*9eb0*/  ISETP.NE.AND P6, PT, R3, RZ, PT ;  /* 0x000000ff0300720c */ /* 0x000ff60003fc5270 */
[----:B------:R-:W-:Y:S02]  /*9ec0*/  @!UPT UIADD3 URZ, URZ, URZ, URZ ;  /* 0x0000003f3f3ff290 */ /* 0x000fe4000fffe03f */
        /* <DEDUP_REMOVED lines=8> */
[----:B------:R-:W-:-:S02]  /*9f50*/  IMAD.U32 R5, RZ, RZ, UR4 ;  /* 0x00000004ff057e24 */ /* 0x000fc4000f8e00ff */
[----:B------:R-:W-:Y:S01]  /*9f60*/  IMAD.U32 R8, RZ, RZ, UR10 ;  /* 0x0000000aff087e24 */ /* 0x000fe2000f8e00ff */
[----:B------:R-:W-:Y:S01]  /*9f70*/  UIMAD UR10, UR16, UR10, URZ ;  /* 0x0000000a100a72a4 */ /* 0x000fe2000f8e023f */
[----:B------:R-:W-:Y:S02]  /*9f80*/  IMAD.U32 R13, RZ, RZ, UR4 ;  /* 0x00000004ff0d7e24 */ /* 0x000fe4000f8e00ff */
[----:B------:R-:W-:Y:S01]  /*9f90*/  IMAD.U32 R17, RZ, RZ, UR4 ;  /* 0x00000004ff117e24 */ /* 0x000fe2000f8e00ff */
[----:B------:R-:W-:Y:S01]  /*9fa0*/  UIMAD UR5, UR5, UR17, UR10 ;  /* 0x00000011050572a4 */ /* 0x000fe2000f8e020a */
        /* <DEDUP_REMOVED lines=92> */
.L_x_829:
[----:B------:R-:W-:Y:S05]  /*a570*/  BSYNC B0 ;  /* 0x0000000000007941 */ /* 0x000fea0003800000 */
.L_x_828:
[----:B------:R-:W0:Y:S02]  /*a580*/  LDGDEPBAR ;  /* 0x00000000000079af */ /* 0x000e240000000000 */
.L_x_827:
[----:B------:R-:W-:Y:S01]  /*a590*/  FMNMX.FTZ R3, R105, R103, !PT ;  /* 0x0000006769037209 */ /* 0x000fe20007810000 */
[----:B------:R-:W-:Y:S01]  /*a5a0*/  STL [R1+0xec], R236 ;  /* 0x0000ecec01007387 */ /* 0x000fe20000100800 */
[----:B------:R-:W-:Y:S02]  /*a5b0*/  SHF.L.U32 R213, R0, 0x1, RZ ;  /* 0x0000000100d57819 */ /* 0x000fe400000006ff */
[----:B------:R-:W-:Y:S01]  /*a5c0*/  FMNMX.FTZ R3, R106, R3, !PT ;  /* 0x000000036a037209 */ /* 0x000fe20007810000 */
[----:B------:R-:W-:Y:S02]  /*a5d0*/  STL [R1+0xe8], R235 ;  /* 0x0000e8eb01007387 */ /* 0x000fe40000100800 */
[--C-:B------:R-:W-:Y:S01]  /*a5e0*/  IMAD R214, R4, 0x2, R213.reuse ;  /* 0x0000000204d67824 */ /* 0x100fe200078e02d5 */
[----:B------:R-:W-:Y:S01]  /*a5f0*/  FMNMX.FTZ R3, R100, R3, !PT ;  /* 0x0000000364037209 */ /* 0x000fe20007810000 */
[----:B------:R-:W-:Y:S01]  /*a600*/  STL [R1+0xe4], R234 ;  /* 0x0000e4ea01007387 */ /* 0x000fe20000100800 */
[----:B------:R-:W-:-:S02]  /*a610*/  IMAD R216, R2, 0x2, R213 ;  /* 0x0000000202d87824 */ /* 0x000fc400078e02d5 */
        /* <DEDUP_REMOVED lines=48> */
[----:B-1----:R-:W-:Y:S01]  /*a920*/  LDSM.16.MT88.4 R28, [R214+0x8800] ;  /* 0x00880000d61c783b */ /* 0x002fe20000004200 */
        /* <DEDUP_REMOVED lines=64> */
[----:B------:R-:W-:Y:S01]  /*ad30*/  FMUL.FTZ R7, R73, c[0x0][0x23c] ;  /* 0x00008f0049077a20 */ /* 0x000fe20000410000 */
[----:B------:R-:W-:Y:S02]  /*ad40*/  FMNMX.FTZ R3, R209, R6, !PT ;  /* 0x00000006d1037209 */ /* 0x000fe40007810000 */
[----:B------:R-:W-:Y:S02]  /*ad50*/  FMNMX.FTZ R72, R128, R72, !PT ;  /* 0x0000004880487209 */ /* 0x000fe40007810000 */
[----:B------:R-:W-:Y:S02]  /*ad60*/  FMNMX.FTZ R5, R179, R5, !PT ;  /* 0x00000005b3057209 */ /* 0x000fe40007810000 */
[----:B------:R-:W-:Y:S01]  /*ad70*/  FSETP.NEU.FTZ.AND P0, PT, R73, -INF , PT ;  /* 0xff8000004900780b */ /* 0x000fe20003f1d000 */
[----:B--2---:R-:W1:Y:S01]  /*ad80*/  SHFL.BFLY PT, R8, R72, 0x2, 0x1f ;  /* 0x0c401f0048087f89 */ /* 0x004e6200000e0000 */
[----:B------:R-:W-:-:S02]  /*ad90*/  FMNMX.FTZ R3, R195, R3, !PT ;  /* 0x00000003c3037209 */ /* 0x000fc40007810000 */
        /* <DEDUP_REMOVED lines=15> */
[--C-:B------:R-:W-:Y:S01]  /*ae90*/  FFMA.FTZ R147, R147, c[0x0][0x23c], -R7.reuse ;  /* 0x00008f0093937a23 */ /* 0x100fe20000010807 */
[----:B-1----:R-:W-:Y:S01]  /*aea0*/  FMNMX.FTZ R72, R72, R8, !PT ;  /* 0x0000000848487209 */ /* 0x002fe20007810000 */
[--C-:B------:R-:W-:Y:S02]  /*aeb0*/  FFMA.FTZ R8, R100, c[0x0][0x23c], -R7.reuse ;  /* 0x00008f0064087a23 */ /* 0x100fe40000010807 */
[--C-:B------:R-:W-:Y:S02]  /*aec0*/  FFMA.FTZ R148, R148, c[0x0][0x23c], -R7.reuse ;  /* 0x00008f0094947a23 */ /* 0x100fe40000010807 */
[----:B------:R-:W1:Y:S01]  /*aed0*/  SHFL.BFLY PT, R9, R72, 0x1, 0x1f ;  /* 0x0c201f0048097f89 */ /* 0x000e6200000e0000 */
[----:B--2---:R-:W-:Y:S01]  /*aee0*/  FFMA.FTZ R6, R103, c[0x0][0x23c], -R7 ;  /* 0x00008f0067067a23 */ /* 0x004fe20000010807 */
[----:B------:R-:W-:Y:S08]  /*aef0*/  MUFU.EX2 R126, R8 ;  /* 0x00000008007e7308 */ /* 0x000ff00000000800 */
[----:B------:R2:W3:Y:S01]  /*af00*/  MUFU.EX2 R10, R6 ;  /* 0x00000006000a7308 */ /* 0x0004e20000000800 */
[----:B-1----:R-:W-:-:S02]  /*af10*/  FMNMX.FTZ R72, R72, R9, !PT ;  /* 0x0000000948487209 */ /* 0x002fc40007810000 */
[----:B--2---:R-:W-:Y:S01]  /*af20*/  FMNMX.FTZ R6, R155, R5, !PT ;  /* 0x000000059b067209 */ /* 0x004fe20007810000 */
[----:B---3--:R-:W-:Y:S01]  /*af30*/  IMAD.MOV.U32 R2, RZ, RZ, R10 ;  /* 0x000000ffff027224 */ /* 0x008fe200078e000a */
[----:B------:R-:W-:Y:S01]  /*af40*/  FMNMX.FTZ R5, R167, R3, !PT ;  /* 0x00000003a7057209 */ /* 0x000fe20007810000 */
[----:B------:R-:W-:Y:S01]  /*af50*/  FFMA.FTZ R3, R106, c[0x0][0x23c], -R7 ;  /* 0x00008f006a037a23 */ /* 0x000fe20000010807 */
[----:B------:R-:W-:Y:S02]  /*af60*/  FMNMX.FTZ R6, R143, R6, !PT ;  /* 0x000000068f067209 */ /* 0x000fe40007810000 */
[----:B------:R-:W-:Y:S01]  /*af70*/  FMNMX.FTZ R5, R232, R5, !PT ;  /* 0x00000005e8057209 */ /* 0x000fe20007810000 */
[----:B------:R1:W2:Y:S01]  /*af80*/  MUFU.EX2 R212, R3 ;  /* 0x0000000300d47308 */ /* 0x0002a20000000800 */
[----:B------:R-:W-:Y:S02]  /*af90*/  FMNMX.FTZ R6, R142, R6, !PT ;  /* 0x000000068e067209 */ /* 0x000fe40007810000 */
[----:B------:R-:W-:-:S02]  /*afa0*/  FSETP.NEU.FTZ.AND P0, PT, R72, -INF , PT ;  /* 0xff8000004800780b */ /* 0x000fc40003f1d000 */
[----:B------:R-:W-:Y:S02]  /*afb0*/  F2FP.BF16.PACK_AB R20, R2, R127 ;  /* 0x0000007f0214723e */ /* 0x000fe400000010ff */
[----:B-1----:R-:W-:Y:S02]  /*afc0*/  FMNMX.FTZ R3, R198, R5, !PT ;  /* 0x00000005c6037209 */ /* 0x002fe40007810000 */
[----:B------:R-:W-:Y:S01]  /*afd0*/  FMNMX.FTZ R5, R133, R6, !PT ;  /* 0x0000000685057209 */ /* 0x000fe20007810000 */
[----:B------:R-:W-:Y:S01]  /*afe0*/  FMUL.FTZ R6, R72, c[0x0][0x23c] ;  /* 0x00008f0048067a20 */ /* 0x000fe20000410000 */
[----:B------:R-:W-:Y:S02]  /*aff0*/  FMNMX.FTZ R3, R193, R3, !PT ;  /* 0x00000003c1037209 */ /* 0x000fe40007810000 */
        /* <DEDUP_REMOVED lines=8> */
[----:B------:R-:W-:Y:S01]  /*b080*/  FSEL R6, R6, RZ, P0 ;  /* 0x000000ff06067208 */ /* 0x000fe20000000000 */
[----:B------:R-:W3:Y:S01]  /*b090*/  SHFL.BFLY PT, R8, R71, 0x2, 0x1f ;  /* 0x0c401f0047087f89 */ /* 0x000ee200000e0000 */
[----:B------:R-:W-:Y:S02]  /*b0a0*/  FMNMX.FTZ R5, R176, R5, !PT ;  /* 0x00000005b0057209 */ /* 0x000fe40007810000 */
[----:B--2---:R-:W-:Y:S01]  /*b0b0*/  F2FP.BF16.PACK_AB R22, R126, R212 ;  /* 0x000000d47e16723e */ /* 0x004fe200000010ff */
[----:B------:R-:W-:Y:S01]  /*b0c0*/  FFMA.FTZ R151, R151, c[0x0][0x23c], -R6 ;  /* 0x00008f0097977a23 */ /* 0x000fe20000010806 */
[----:B------:R-:W-:Y:S01]  /*b0d0*/  FMNMX.FTZ R5, R171, R5, !PT ;  /* 0x00000005ab057209 */ /* 0x000fe20007810000 */
[----:B-1----:R-:W-:-:S04]  /*b0e0*/  FFMA.FTZ R3, R88, c[0x0][0x23c], -R7 ;  /* 0x00008f0058037a23 */ /* 0x002fc80000010807 */
[----:B------:R1:W2:Y:S01]  /*b0f0*/  MUFU.EX2 R124, R3 ;  /* 0x00000003007c7308 */ /* 0x0002a20000000800 */
[----:B---3--:R-:W-:Y:S01]  /*b100*/  FMNMX.FTZ R71, R71, R8, !PT ;  /* 0x0000000847477209 */ /* 0x008fe20007810000 */
[----:B-1----:R-:W-:Y:S01]  /*b110*/  FFMA.FTZ R3, R85, c[0x0][0x23c], -R7 ;  /* 0x00008f0055037a23 */ /* 0x002fe20000010807 */
[----:B--2---:R-:W-:-:S05]  /*b120*/  F2FP.BF16.PACK_AB R12, R124, R122 ;  /* 0x0000007a7c0c723e */ /* 0x004fca00000010ff */
[----:B------:R1:W-:Y:S02]  /*b130*/  MUFU.EX2 R217, R3 ;  /* 0x0000000300d97308 */ /* 0x0003e40000000800 */
[----:B-1----:R-:W-:Y:S01]  /*b140*/  FMNMX.FTZ R3, R162, R5, !PT ;  /* 0x00000005a2037209 */ /* 0x002fe20007810000 */
[----:B------:R-:W-:-:S03]  /*b150*/  FFMA.FTZ R5, R80, c[0x0][0x23c], -R7 ;  /* 0x00008f0050057a23 */ /* 0x000fc60000010807 */
[----:B------:R-:W-:Y:S02]  /*b160*/  FMNMX.FTZ R3, R159, R3, !PT ;  /* 0x000000039f037209 */ /* 0x000fe40007810000 */
[----:B------:R1:W2:Y:S02]  /*b170*/  MUFU.EX2 R224, R5 ;  /* 0x0000000500e07308 */ /* 0x0002a40000000800 */
[----:B------:R-:W-:-:S04]  /*b180*/  FMNMX.FTZ R3, R145, R3, !PT ;  /* 0x0000000391037209 */ /* 0x000fc80007810000 */
[----:B------:R-:W-:-:S04]  /*b190*/  FMNMX.FTZ R3, R146, R3, !PT ;  /* 0x0000000392037209 */ /* 0x000fc80007810000 */
[----:B------:R-:W-:Y:S01]  /*b1a0*/  FMNMX.FTZ R70, R134, R3, !PT ;  /* 0x0000000386467209 */ /* 0x000fe20007810000 */
[----:B------:R-:W-:-:S03]  /*b1b0*/  FFMA.FTZ R3, R112, c[0x0][0x23c], -R6 ;  /* 0x00008f0070037a23 */ /* 0x000fc60000010806 */
[----:B------:R-:W-:Y:S01]  /*b1c0*/  FMNMX.FTZ R70, R160, R70, !PT ;  /* 0x00000046a0467209 */ /* 0x000fe20007810000 */
[----:B-1----:R-:W-:Y:S01]  /*b1d0*/  FFMA.FTZ R5, R115, c[0x0][0x23c], -R6 ;  /* 0x00008f0073057a23 */ /* 0x002fe20000010806 */
[----:B------:R1:W3:Y:S01]  /*b1e0*/  MUFU.EX2 R11, R3 ;  /* 0x00000003000b7308 */ /* 0x0002e20000000800 */
[----:B--2---:R-:W-:Y:S02]  /*b1f0*/  F2FP.BF16.PACK_AB R14, R224, R217 ;  /* 0x000000d9e00e723e */ /* 0x004fe400000010ff */
[----:B------:R-:W-:-:S04]  /*b200*/  FMNMX.FTZ R70, R164, R70, !PT ;  /* 0x00000046a4467209 */ /* 0x000fc80007810000 */
[----:B------:R-:W-:Y:S01]  /*b210*/  FMNMX.FTZ R70, R165, R70, !PT ;  /* 0x00000046a5467209 */ /* 0x000fe20007810000 */
[----:B------:R2:W4:Y:S04]  /*b220*/  MUFU.EX2 R220, R5 ;  /* 0x0000000500dc7308 */ /* 0x0005280000000800 */
[----:B------:R-:W4:Y:S01]  /*b230*/  SHFL.BFLY PT, R8, R70, 0x2, 0x1f ;  /* 0x0c401f0046087f89 */ /* 0x000f2200000e0000 */
[----:B-1----:R-:W-:Y:S01]  /*b240*/  FFMA.FTZ R3, R107, c[0x0][0x23c], -R6 ;  /* 0x00008f006b037a23 */ /* 0x002fe20000010806 */
[----:B---3--:R-:W-:-:S03]  /*b250*/  MOV R4, R11 ;  /* 0x0000000b00047202 */ /* 0x008fc60000000f00 */
[----:B------:R1:W-:Y:S01]  /*b260*/  MUFU.EX2 R252, R3 ;  /* 0x0000000300fc7308 */ /* 0x0003e20000000800 */
[----:B--2---:R-:W2:Y:S01]  /*b270*/  SHFL.BFLY PT, R5, R71, 0x1, 0x1f ;  /* 0x0c201f0047057f89 */ /* 0x004ea200000e0000 */
[----:B----4-:R-:W-:Y:S01]  /*b280*/  F2FP.BF16.PACK_AB R21, R4, R220 ;  /* 0x000000dc0415723e */ /* 0x010fe200000010ff */
[----:B-1----:R-:W-:Y:S01]  /*b290*/  FFMA.FTZ R3, R95, c[0x0][0x23c], -R6 ;  /* 0x00008f005f037a23 */ /* 0x002fe20000010806 */
[----:B------:R-:W-:-:S04]  /*b2a0*/  FMNMX.FTZ R70, R70, R8, !PT ;  /* 0x0000000846467209 */ /* 0x000fc80007810000 */
[----:B------:R1:W3:Y:S01]  /*b2b0*/  MUFU.EX2 R121, R3 ;  /* 0x0000000300797308 */ /* 0x0002e20000000800 */
[----:B------:R-:W4:Y:S01]  /*b2c0*/  SHFL.BFLY PT, R8, R70, 0x1, 0x1f ;  /* 0x0c201f0046087f89 */ /* 0x000f2200000e0000 */
[----:B--2---:R-:W-:-:S04]  /*b2d0*/  FMNMX.FTZ R71, R71, R5, !PT ;  /* 0x0000000547477209 */ /* 0x004fc80007810000 */
[C---:B------:R-:W-:Y:S01]  /*b2e0*/  FSETP.NEU.FTZ.AND P0, PT, R71.reuse, -INF , PT ;  /* 0xff8000004700780b */ /* 0x040fe20003f1d000 */
[----:B------:R-:W-:Y:S02]  /*b2f0*/  FMUL.FTZ R5, R71, c[0x0][0x23c] ;  /* 0x00008f0047057a20 */ /* 0x000fe40000410000 */
[----:B-1----:R-:W-:Y:S01]  /*b300*/  FFMA.FTZ R3, R92, c[0x0][0x23c], -R6 ;  /* 0x00008f005c037a23 */ /* 0x002fe20000010806 */
[----:B---3--:R-:W-:Y:S02]  /*b310*/  F2FP.BF16.PACK_AB R23, R121, R252 ;  /* 0x000000fc7917723e */ /* 0x008fe400000010ff */
[----:B------:R-:W-:Y:S01]  /*b320*/  FSEL R5, R5, RZ, P0 ;  /* 0x000000ff05057208 */ /* 0x000fe20000000000 */
[----:B------:R1:W-:Y:S04]  /*b330*/  MUFU.EX2 R120, R3 ;  /* 0x0000000300787308 */ /* 0x0003e80000000800 */
[----:B------:R-:W-:Y:S01]  /*b340*/  HMMA.16816.F32.BF16 R60, R20, R32, RZ ;  /* 0x00000020143c723c */ /* 0x000fe200000418ff */
[--C-:B------:R-:W-:Y:S01]  /*b350*/  FFMA.FTZ R142, R142, c[0x0][0x23c], -R5.reuse ;  /* 0x00008f008e8e7a23 */ /* 0x100fe20000010805 */
[----:B----4-:R-:W-:Y:S01]  /*b360*/  FMNMX.FTZ R70, R70, R8, !PT ;  /* 0x0000000846467209 */ /* 0x010fe20007810000 */
[----:B------:R-:W-:-:S02]  /*b370*/  FFMA.FTZ R8, R84, c[0x0][0x23c], -R5 ;  /* 0x00008f0054087a23 */ /* 0x000fc40000010805 */
[--C-:B------:R-:W-:Y:S01]  /*b380*/  FFMA.FTZ R156, R156, c[0x0][0x23c], -R5.reuse ;  /* 0x00008f009c9c7a23 */ /* 0x100fe20000010805 */
[----:B------:R-:W-:Y:S01]  /*b390*/  FSETP.NEU.FTZ.AND P0, PT, R70, -INF , PT ;  /* 0xff8000004600780b */ /* 0x000fe20003f1d000 */
[----:B------:R2:W-:Y:S01]  /*b3a0*/  MUFU.EX2 R226, R8 ;  /* 0x0000000800e27308 */ /* 0x0005e20000000800 */
[----:B------:R-:W-:Y:S01]  /*b3b0*/  HMMA.16816.F32.BF16 R76, R20, R44, RZ ;  /* 0x0000002c144c723c */ /* 0x000fe200000418ff */
[--C-:B------:R-:W-:Y:S02]  /*b3c0*/  FFMA.FTZ R157, R157, c[0x0][0x23c], -R5.reuse ;  /* 0x00008f009d9d7a23 */ /* 0x100fe40000010805 */
[----:B------:R-:W-:Y:S02]  /*b3d0*/  FFMA.FTZ R158, R158, c[0x0][0x23c], -R5 ;  /* 0x00008f009e9e7a23 */ /* 0x000fe40000010805 */
[----:B-1----:R-:W-:-:S04]  /*b3e0*/  FFMA.FTZ R3, R89, c[0x0][0x23c], -R6 ;  /* 0x00008f0059037a23 */ /* 0x002fc80000010806 */
[----:B------:R1:W3:Y:S01]  /*b3f0*/  MUFU.EX2 R218, R3 ;  /* 0x0000000300da7308 */ /* 0x0002e20000000800 */
[----:B--2---:R-:W-:-:S07]  /*b400*/  FFMA.FTZ R8, R82, c[0x0][0x23c], -R5 ;  /* 0x00008f0052087a23 */ /* 0x004fce0000010805 */
[----:B------:R-:W2:Y:S01]  /*b410*/  MUFU.EX2 R222, R8 ;  /* 0x0000000800de7308 */ /* 0x000ea20000000800 */
[----:B-1----:R-:W-:Y:S01]  /*b420*/  FFMA.FTZ R3, R83, c[0x0][0x23c], -R6 ;  /* 0x00008f0053037a23 */ /* 0x002fe20000010806 */
[----:B---3--:R-:W-:-:S06]  /*b430*/  F2FP.BF16.PACK_AB R13, R218, R120 ;  /* 0x00000078da0d723e */ /* 0x008fcc00000010ff */
[----:B------:R1:W-:Y:S01]  /*b440*/  MUFU.EX2 R227, R3 ;  /* 0x0000000300e37308 */ /* 0x0003e20000000800 */
[----:B--2---:R-:W-:Y:S01]  /*b450*/  F2FP.BF16.PACK_AB R10, R222, R226 ;  /* 0x000000e2de0a723e */ /* 0x004fe200000010ff */
[----:B-1----:R-:W-:-:S06]  /*b460*/  FFMA.FTZ R3, R81, c[0x0][0x23c], -R6 ;  /* 0x00008f0051037a23 */ /* 0x002fcc0000010806 */
        /* <DEDUP_REMOVED lines=16> */
[----:B-1----:R-:W-:Y:S01]  /*b570*/  FMUL.FTZ R3, R70, c[0x0][0x23c] ;  /* 0x00008f0046037a20 */ /* 0x002fe20000410000 */
[----:B--2---:R-:W-:-:S04]  /*b580*/  F2FP.BF16.PACK_AB R8, R219, R100 ;  /* 0x00000064db08723e */ /* 0x004fc800000010ff */
[----:B------:R-:W-:-:S05]  /*b590*/  FSEL R3, R3, RZ, P0 ;  /* 0x000000ff03037208 */ /* 0x000fca0000000000 */
[--C-:B------:R-:W-:Y:S02]  /*b5a0*/  FFMA.FTZ R0, R119, c[0x0][0x23c], -R3.reuse ;  /* 0x00008f0077007a23 */ /* 0x100fe40000010803 */
[--C-:B------:R-:W-:Y:S02]  /*b5b0*/  FFMA.FTZ R145, R145, c[0x0][0x23c], -R3.reuse ;  /* 0x00008f0091917a23 */ /* 0x100fe40000010803 */
[----:B------:R1:W-:Y:S01]  /*b5c0*/  MUFU.EX2 R230, R0 ;  /* 0x0000000000e67308 */ /* 0x0003e20000000800 */
[--C-:B------:R-:W-:Y:S02]  /*b5d0*/  FFMA.FTZ R146, R146, c[0x0][0x23c], -R3.reuse ;  /* 0x00008f0092927a23 */ /* 0x100fe40000010803 */
[--C-:B------:R-:W-:Y:S02]  /*b5e0*/  FFMA.FTZ R160, R160, c[0x0][0x23c], -R3.reuse ;  /* 0x00008f00a0a07a23 */ /* 0x100fe40000010803 */
[--C-:B------:R-:W-:Y:S02]  /*b5f0*/  FFMA.FTZ R164, R164, c[0x0][0x23c], -R3.reuse ;  /* 0x00008f00a4a47a23 */ /* 0x100fe40000010803 */
[----:B------:R-:W-:-:S02]  /*b600*/  FFMA.FTZ R165, R165, c[0x0][0x23c], -R3 ;  /* 0x00008f00a5a57a23 */ /* 0x000fc40000010803 */
[----:B-1----:R-:W-:-:S04]  /*b610*/  FFMA.FTZ R0, R117, c[0x0][0x23c], -R3 ;  /* 0x00008f0075007a23 */ /* 0x002fc80000010803 */
[----:B------:R1:W2:Y:S02]  /*b620*/  MUFU.EX2 R234, R0 ;  /* 0x0000000000ea7308 */ /* 0x0002a40000000800 */
[----:B-1----:R-:W-:Y:S01]  /*b630*/  FFMA.FTZ R0, R116, c[0x0][0x23c], -R3 ;  /* 0x00008f0074007a23 */ /* 0x002fe20000010803 */
[----:B--2---:R-:W-:Y:S01]  /*b640*/  F2FP.BF16.PACK_AB R17, R234, R230 ;  /* 0x000000e6ea11723e */ /* 0x004fe200000010ff */
[----:B------:R-:W-:Y:S04]  /*b650*/  HMMA.16816.F32.BF16 R116, R12, R28, R76 ;  /* 0x0000001c0c74723c */ /* 0x000fe8000004184c */
[----:B------:R1:W-:Y:S03]  /*b660*/  MUFU.EX2 R228, R0 ;  /* 0x0000000000e47308 */ /* 0x0003e60000000800 */
[----:B------:R-:W-:Y:S01]  /*b670*/  IMAD.MOV.U32 R76, RZ, RZ, R123 ;  /* 0x000000ffff4c7224 */ /* 0x000fe200078e007b */
[----:B------:R-:W-:Y:S01]  /*b680*/  MOV R77, R124 ;  /* 0x0000007c004d7202 */ /* 0x000fe20000000f00 */
[----:B------:R-:W-:Y:S01]  /*b690*/  IMAD.MOV.U32 R78, RZ, RZ, R219 ;  /* 0x000000ffff4e7224 */ /* 0x000fe200078e00db */
[----:B------:R-:W-:Y:S01]  /*b6a0*/  MOV R79, R218 ;  /* 0x000000da004f7202 */ /* 0x000fe20000000f00 */
[----:B-1----:R-:W-:-:S04]  /*b6b0*/  FFMA.FTZ R0, R104, c[0x0][0x23c], -R3 ;  /* 0x00008f0068007a23 */ /* 0x002fc80000010803 */
[----:B------:R1:W2:Y:S02]  /*b6c0*/  MUFU.EX2 R103, R0 ;  /* 0x0000000000677308 */ /* 0x0002a40000000800 */
[----:B-1----:R-:W-:Y:S01]  /*b6d0*/  FFMA.FTZ R0, R101, c[0x0][0x23c], -R3 ;  /* 0x00008f0065007a23 */ /* 0x002fe20000010803 */
[----:B--2---:R-:W-:-:S05]  /*b6e0*/  F2FP.BF16.PACK_AB R19, R103, R228 ;  /* 0x000000e46713723e */ /* 0x004fca00000010ff */
[----:B------:R1:W-:Y:S02]  /*b6f0*/  MUFU.EX2 R125, R0 ;  /* 0x00000000007d7308 */ /* 0x0003e40000000800 */
[C---:B------:R-:W-:Y:S08]  /*b700*/  HMMA.16816.F32.BF16 R56, R16.reuse, R32, RZ ;  /* 0x000000201038723c */ /* 0x040ff000000418ff */
[----:B------:R-:W-:Y:S01]  /*b710*/  HMMA.16816.F32.BF16 R64, R16, R44, RZ ;  /* 0x0000002c1040723c */ /* 0x000fe200000418ff */
[----:B-1----:R-:W-:-:S04]  /*b720*/  FFMA.FTZ R0, R93, c[0x0][0x23c], -R3 ;  /* 0x00008f005d007a23 */ /* 0x002fc80000010803 */
[----:B------:R1:W2:Y:S03]  /*b730*/  MUFU.EX2 R88, R0 ;  /* 0x0000000000587308 */ /* 0x0002a60000000800 */
[----:B------:R-:W-:Y:S08]  /*b740*/  HMMA.16816.F32.BF16 R92, R12, R52, R60 ;  /* 0x000000340c5c723c */ /* 0x000ff0000004183c */
[----:B------:R-:W-:Y:S01]  /*b750*/  HMMA.16816.F32.BF16 R60, R20, R40, RZ ;  /* 0x00000028143c723c */ /* 0x000fe200000418ff */
[----:B-1----:R-:W-:Y:S01]  /*b760*/  FFMA.FTZ R0, R86, c[0x0][0x23c], -R3 ;  /* 0x00008f0056007a23 */ /* 0x002fe20000010803 */
[----:B--2---:R-:W-:-:S06]  /*b770*/  F2FP.BF16.PACK_AB R9, R88, R125 ;  /* 0x0000007d5809723e */ /* 0x004fcc00000010ff */
[----:B------:R-:W-:Y:S01]  /*b780*/  HMMA.16816.F32.BF16 R80, R16, R48, RZ ;  /* 0x000000301050723c */ /* 0x000fe200000418ff */
[----:B------:R1:W-:Y:S02]  /*b790*/  MUFU.EX2 R225, R0 ;  /* 0x0000000000e17308 */ /* 0x0003e40000000800 */
[----:B-1----:R-:W-:-:S05]  /*b7a0*/  FFMA.FTZ R0, R87, c[0x0][0x23c], -R3 ;  /* 0x00008f0057007a23 */ /* 0x002fca0000010803 */
[----:B------:R-:W-:Y:S01]  /*b7b0*/  HMMA.16816.F32.BF16 R84, R20, R48, RZ ;  /* 0x000000301454723c */ /* 0x000fe200000418ff */
[----:B------:R-:W1:Y:S02]  /*b7c0*/  MUFU.EX2 R221, R0 ;  /* 0x0000000000dd7308 */ /* 0x000e640000000800 */
[----:B-1----:R-:W-:Y:S01]  /*b7d0*/  F2FP.BF16.PACK_AB R11, R221, R225 ;  /* 0x000000e1dd0b723e */ /* 0x002fe200000010ff */
[----:B------:R-:W-:Y:S11]  /*b7e0*/  FFMA.FTZ R0, R251, c[0x0][0x23c], -R7 ;  /* 0x00008f00fb007a23 */ /* 0x000ff60000010807 */
[----:B------:R-:W-:Y:S09]  /*b7f0*/  @!UPT UIADD3 URZ, URZ, URZ, URZ ;  /* 0x0000003f3f3ff290 */ /* 0x000ff2000fffe03f */
[----:B------:R-:W-:Y:S08]  /*b800*/  HMMA.16816.F32.BF16 R108, R12, R36, R84 ;  /* 0x000000240c6c723c */ /* 0x000ff00000041854 */
[----:B------:R-:W-:Y:S07]  /*b810*/  HMMA.16816.F32.BF16 R96, R8, R52, R56 ;  /* 0x000000340860723c */ /* 0x000fee0000041838 */
[----:B------:R-:W-:Y:S01]  /*b820*/  IMAD.MOV.U32 R52, RZ, RZ, R127 ;  /* 0x000000ffff347224 */ /* 0x000fe200078e007f */
[----:B------:R-:W-:Y:S01]  /*b830*/  HMMA.16816.F32.BF16 R56, R16, R40, RZ ;  /* 0x000000281038723c */ /* 0x000fe200000418ff */
[----:B------:R-:W-:-:S06]  /*b840*/  MOV R53, R126 ;  /* 0x0000007e00357202 */ /* 0x000fcc0000000f00 */
[----:B------:R-:W-:Y:S01]  /*b850*/  IMAD.MOV.U32 R40, RZ, RZ, R122 ;  /* 0x000000ffff287224 */ /* 0x000fe200078e007a */
[----:B------:R-:W-:Y:S01]  /*b860*/  HMMA.16816.F32.BF16 R112, R8, R28, R64 ;  /* 0x0000001c0870723c */ /* 0x000fe20000041840 */
[----:B------:R-:W-:-:S06]  /*b870*/  MOV R41, R88 ;  /* 0x0000005800297202 */ /* 0x000fcc0000000f00 */
[----:B------:R-:W-:Y:S01]  /*b880*/  MOV R67, R121 ;  /* 0x0000007900437202 */ /* 0x000fe20000000f00 */
[----:B------:R-:W-:Y:S01]  /*b890*/  IMAD.MOV.U32 R66, RZ, RZ, R120 ;  /* 0x000000ffff427224 */ /* 0x000fe200078e0078 */
[C---:B------:R-:W-:Y:S07]  /*b8a0*/  HMMA.16816.F32.BF16 R104, R8.reuse, R36, R80 ;  /* 0x000000240868723c */ /* 0x040fee0000041850 */
[----:B------:R-:W-:Y:S01]  /*b8b0*/  IMAD.MOV.U32 R37, RZ, RZ, R125 ;  /* 0x000000ffff257224 */ /* 0x000fe200078e007d */
[----:B------:R-:W-:Y:S01]  /*b8c0*/  HMMA.16816.F32.BF16 R120, R8, R24, R56 ;  /* 0x000000180878723c */ /* 0x000fe20000041838 */
[----:B------:R-:W-:Y:S01]  /*b8d0*/  MOV R81, R212 ;  /* 0x000000d400517202 */ /* 0x000fe20000000f00 */
[----:B------:R-:W-:Y:S01]  /*b8e0*/  IMAD.MOV.U32 R82, RZ, RZ, R103 ;  /* 0x000000ffff527224 */ /* 0x000fe200078e0067 */
[----:B------:R-:W-:Y:S01]  /*b8f0*/  MOV R83, R100 ;  /* 0x0000006400537202 */ /* 0x000fe20000000f00 */
[----:B------:R-:W-:Y:S01]  /*b900*/  IMAD.MOV.U32 R80, RZ, RZ, R217 ;  /* 0x000000ffff507224 */ /* 0x000fe200078e00d9 */
[----:B------:R-:W-:-:S03]  /*b910*/  MOV R36, R220 ;  /* 0x000000dc00247202 */ /* 0x000fc60000000f00 */
[----:B------:R-:W-:Y:S08]  /*b920*/  HMMA.16816.F32.BF16 R56, R16, R50, RZ ;  /* 0x000000321038723c */ /* 0x000ff000000418ff */
[----:B------:R-:W-:Y:S08]  /*b930*/  HMMA.16816.F32.BF16 R124, R12, R24, R60 ;  /* 0x000000180c7c723c */ /* 0x000ff0000004183c */
[----:B------:R-:W-:Y:S08]  /*b940*/  HMMA.16816.F32.BF16 R60, R16, R34, RZ ;  /* 0x00000022103c723c */ /* 0x000ff000000418ff */
[----:B------:R-:W-:Y:S08]  /*b950*/  HMMA.16816.F32.BF16 R84, R8, R38, R56 ;  /* 0x000000260854723c */ /* 0x000ff00000041838 */
[C---:B------:R-:W-:Y:S08]  /*b960*/  HMMA.16816.F32.BF16 R56, R16.reuse, R46, RZ ;  /* 0x0000002e1038723c */ /* 0x040ff000000418ff */
[----:B------:R-:W-:Y:S08]  /*b970*/  HMMA.16816.F32.BF16 R16, R16, R42, RZ ;  /* 0x0000002a1010723c */ /* 0x000ff000000418ff */
[C---:B------:R-:W-:Y:S08]  /*b980*/  HMMA.16816.F32.BF16 R60, R8.reuse, R54, R60 ;  /* 0x00000036083c723c */ /* 0x040ff0000004183c */
[C---:B------:R-:W-:Y:S01]  /*b990*/  HMMA.16816.F32.BF16 R88, R8.reuse, R30, R56 ;  /* 0x0000001e0858723c */ /* 0x040fe20000041838 */
[----:B------:R1:W-:Y:S06]  /*b9a0*/  MUFU.EX2 R57, R0 ;  /* 0x0000000000397308 */ /* 0x0003ec0000000800 */
[----:B------:R-:W-:Y:S01]  /*b9b0*/  MOV R58, R78 ;  /* 0x0000004e003a7202 */ /* 0x000fe20000000f00 */
[----:B------:R-:W-:Y:S01]  /*b9c0*/  HMMA.16816.F32.BF16 R100, R8, R26, R16 ;  /* 0x0000001a0864723c */ /* 0x000fe20000041810 */
[----:B------:R-:W2:Y:S01]  /*b9d0*/  LDSM.16.MT88.4 R16, [R213+0x9000] ;  /* 0x00900000d510783b */ /* 0x000ea20000004200 */
[----:B------:R-:W-:-:S06]  /*b9e0*/  IMAD.MOV.U32 R59, RZ, RZ, R79 ;  /* 0x000000ffff3b7224 */ /* 0x000fcc00078e004f */
[----:B------:R-:W-:Y:S01]  /*b9f0*/  HMMA.16816.F32.BF16 R32, R20, R34, RZ ;  /* 0x000000221420723c */ /* 0x000fe200000418ff */
[----:B-1----:R-:W-:Y:S01]  /*ba00*/  FFMA.FTZ R0, R247, c[0x0][0x23c], -R7 ;  /* 0x00008f00f7007a23 */ /* 0x002fe20000010807 */
[----:B------:R-:W-:-:S03]  /*ba10*/  MOV R247, R52 ;  /* 0x0000003400f77202 */ /* 0x000fc60000000f00 */
[----:B------:R1:W-:Y:S03]  /*ba20*/  MUFU.EX2 R64, R0 ;  /* 0x0000000000407308 */ /* 0x0003e60000000800 */
[C---:B------:R-:W-:Y:S08]  /*ba30*/  HMMA.16816.F32.BF16 R48, R20.reuse, R50, RZ ;  /* 0x000000321430723c */ /* 0x040ff000000418ff */
[----:B------:R-:W-:Y:S01]  /*ba40*/  HMMA.16816.F32.BF16 R44, R20, R46, RZ ;  /* 0x0000002e142c723c */ /* 0x000fe200000418ff */
[----:B-1----:R-:W-:-:S07]  /*ba50*/  FFMA.FTZ R0, R202, c[0x0][0x23c], -R7 ;  /* 0x00008f00ca007a23 */ /* 0x002fce0000010807 */
[----:B------:R-:W-:Y:S01]  /*ba60*/  HMMA.16816.F32.BF16 R20, R20, R42, RZ ;  /* 0x0000002a1414723c */ /* 0x000fe200000418ff */
[----:B------:R1:W-:Y:S07]  /*ba70*/  MUFU.EX2 R219, R0 ;  /* 0x0000000000db7308 */ /* 0x0003ee0000000800 */
[C---:B------:R-:W-:Y:S07]  /*ba80*/  HMMA.16816.F32.BF16 R32, R12.reuse, R54, R32 ;  /* 0x000000360c20723c */ /* 0x040fee0000041820 */
[----:B------:R-:W-:Y:S01]  /*ba90*/  IMAD.MOV.U32 R54, RZ, RZ, R81 ;  /* 0x000000ffff367224 */ /* 0x000fe200078e0051 */
[----:B------:R-:W-:Y:S01]  /*baa0*/  HMMA.16816.F32.BF16 R48, R12, R38, R48 ;  /* 0x000000260c30723c */ /* 0x000fe20000041830 */
[----:B-1----:R-:W-:Y:S01]  /*bab0*/  FFMA.FTZ R0, R191, c[0x0][0x23c], -R7 ;  /* 0x00008f00bf007a23 */ /* 0x002fe20000010807 */
[----:B------:R-:W-:-:S03]  /*bac0*/  MOV R55, R82 ;  /* 0x0000005200377202 */ /* 0x000fc60000000f00 */
[----:B------:R1:W3:Y:S02]  /*bad0*/  MUFU.EX2 R212, R0 ;  /* 0x0000000000d47308 */ /* 0x0002e40000000800 */
[----:B------:R-:W-:Y:S01]  /*bae0*/  IMAD.MOV.U32 R202, RZ, RZ, R55 ;  /* 0x000000ffffca7224 */ /* 0x000fe200078e0037 */
[C---:B------:R-:W-:Y:S08]  /*baf0*/  HMMA.16816.F32.BF16 R44, R12.reuse, R30, R44 ;  /* 0x0000001e0c2c723c */ /* 0x040ff0000004182c */
[----:B------:R-:W-:Y:S01]  /*bb00*/  HMMA.16816.F32.BF16 R20, R12, R26, R20 ;  /* 0x0000001a0c14723c */ /* 0x000fe20000041814 */
[----:B-1----:R-:W-:-:S06]  /*bb10*/  FFMA.FTZ R0, R250, c[0x0][0x23c], -R6 ;  /* 0x00008f00fa007a23 */ /* 0x002fcc0000010806 */
[----:B---3--:R-:W-:Y:S01]  /*bb20*/  F2FP.BF16.PACK_AB R14, R212, R219 ;  /* 0x000000dbd40e723e */ /* 0x008fe200000010ff */
[----:B------:R1:W-:Y:S02]  /*bb30*/  MUFU.EX2 R29, R0 ;  /* 0x00000000001d7308 */ /* 0x0003e40000000800 */
[----:B-1----:R-:W-:Y:S02]  /*bb40*/  FFMA.FTZ R0, R208, c[0x0][0x23c], -R6 ;  /* 0x00008f00d0007a23 */ /* 0x002fe40000010806 */
[----:B------:R-:W-:-:S04]  /*bb50*/  IMAD.MOV.U32 R208, RZ, RZ, R36 ;  /* 0x000000ffffd07224 */ /* 0x000fc800078e0024 */
[----:B------:R1:W-:Y:S02]  /*bb60*/  MUFU.EX2 R28, R0 ;  /* 0x00000000001c7308 */ /* 0x0003e40000000800 */
[----:B-1----:R-:W-:Y:S01]  /*bb70*/  FFMA.FTZ R0, R196, c[0x0][0x23c], -R6 ;  /* 0x00008f00c4007a23 */ /* 0x002fe20000010806 */
[----:B------:R-:W-:-:S05]  /*bb80*/  MOV R196, R76 ;  /* 0x0000004c00c47202 */ /* 0x000fca0000000f00 */
[----:B------:R1:W-:Y:S02]  /*bb90*/  MUFU.EX2 R218, R0 ;  /* 0x0000000000da7308 */ /* 0x0003e40000000800 */
[----:B-1----:R-:W-:-:S06]  /*bba0*/  FFMA.FTZ R0, R182, c[0x0][0x23c], -R6 ;  /* 0x00008f00b6007a23 */ /* 0x002fcc0000010806 */
[----:B------:R1:W3:Y:S02]  /*bbb0*/  MUFU.EX2 R56, R0 ;  /* 0x0000000000387308 */ /* 0x0002e40000000800 */
[----:B-1----:R-:W-:Y:S01]  /*bbc0*/  FFMA.FTZ R0, R248, c[0x0][0x23c], -R5 ;  /* 0x00008f00f8007a23 */ /* 0x002fe20000010805 */
[----:B------:R-:W-:Y:S02]  /*bbd0*/  MOV R248, R64 ;  /* 0x0000004000f87202 */ /* 0x000fe40000000f00 */
[----:B---3--:R-:W-:-:S03]  /*bbe0*/  F2FP.BF16.PACK_AB R15, R56, R218 ;  /* 0x000000da380f723e */ /* 0x008fc600000010ff */
[----:B------:R1:W3:Y:S01]  /*bbf0*/  MUFU.EX2 R8, R0 ;  /* 0x0000000000087308 */ /* 0x0002e20000000800 */
[----:B------:R-:W-:Y:S01]  /*bc00*/  F2FP.BF16.PACK_AB R12, R248, R57 ;  /* 0x00000039f80c723e */ /* 0x000fe200000010ff */
[----:B-1----:R-:W-:Y:S02]  /*bc10*/  FFMA.FTZ R0, R207, c[0x0][0x23c], -R5 ;  /* 0x00008f00cf007a23 */ /* 0x002fe40000010805 */
[----:B------:R-:W-:-:S04]  /*bc20*/  IMAD.MOV.U32 R207, RZ, RZ, R77 ;  /* 0x000000ffffcf7224 */ /* 0x000fc800078e004d */
[----:B------:R1:W-:Y:S02]  /*bc30*/  MUFU.EX2 R220, R0 ;  /* 0x0000000000dc7308 */ /* 0x0003e40000000800 */
[----:B-1----:R-:W-:-:S06]  /*bc40*/  FFMA.FTZ R0, R194, c[0x0][0x23c], -R5 ;  /* 0x00008f00c2007a23 */ /* 0x002fcc0000010805 */
[----:B------:R1:W-:Y:S02]  /*bc50*/  MUFU.EX2 R217, R0 ;  /* 0x0000000000d97308 */ /* 0x0003e40000000800 */
[----:B-1----:R-:W-:Y:S02]  /*bc60*/  FFMA.FTZ R0, R173, c[0x0][0x23c], -R5 ;  /* 0x00008f00ad007a23 */ /* 0x002fe40000010805 */
[----:B------:R-:W-:Y:S01]  /*bc70*/  IMAD.MOV.U32 R173, RZ, RZ, R29 ;  /* 0x000000ffffad7224 */ /* 0x000fe200078e001d */
[----:B------:R-:W-:-:S03]  /*bc80*/  MOV R29, R80 ;  /* 0x00000050001d7202 */ /* 0x000fc60000000f00 */
[----:B------:R1:W4:Y:S01]  /*bc90*/  MUFU.EX2 R24, R0 ;  /* 0x0000000000187308 */ /* 0x0003220000000800 */
[----:B------:R-:W-:Y:S01]  /*bca0*/  MOV R251, R29 ;  /* 0x0000001d00fb7202 */ /* 0x000fe20000000f00 */
[----:B-1----:R-:W-:Y:S01]  /*bcb0*/  FFMA.FTZ R0, R249, c[0x0][0x23c], -R3 ;  /* 0x00008f00f9007a23 */ /* 0x002fe20000010803 */
[----:B---3--:R-:W-:Y:S02]  /*bcc0*/  MOV R249, R8 ;  /* 0x0000000800f97202 */ /* 0x008fe40000000f00 */
[----:B----4-:R-:W-:-:S03]  /*bcd0*/  F2FP.BF16.PACK_AB R10, R24, R217 ;  /* 0x000000d9180a723e */ /* 0x010fc600000010ff */
[----:B------:R1:W-:Y:S01]  /*bce0*/  MUFU.EX2 R182, R0 ;  /* 0x0000000000b67308 */ /* 0x0003e20000000800 */
[----:B------:R-:W-:Y:S01]  /*bcf0*/  F2FP.BF16.PACK_AB R8, R220, R249 ;  /* 0x000000f9dc08723e */ /* 0x000fe200000010ff */
[----:B-1----:R-:W-:Y:S02]  /*bd00*/  FFMA.FTZ R0, R209, c[0x0][0x23c], -R3 ;  /* 0x00008f00d1007a23 */ /* 0x002fe40000010803 */
[----:B------:R-:W-:-:S04]  /*bd10*/  IMAD.MOV.U32 R209, RZ, RZ, R28 ;  /* 0x000000ffffd17224 */ /* 0x000fc800078e001c */
[----:B------:R1:W3:Y:S01]  /*bd20*/  MUFU.EX2 R194, R0 ;  /* 0x0000000000c27308 */ /* 0x0002e20000000800 */
[----:B------:R-:W-:Y:S01]  /*bd30*/  IMAD.MOV.U32 R28, RZ, RZ, R83 ;  /* 0x000000ffff1c7224 */ /* 0x000fe200078e0053 */
[----:B------:R-:W-:-:S04]  /*bd40*/  F2FP.BF16.PACK_AB R13, R209, R173 ;  /* 0x000000add10d723e */ /* 0x000fc800000010ff */
[----:B------:R-:W-:-:S03]  /*bd50*/  MOV R250, R28 ;  /* 0x0000001c00fa7202 */ /* 0x000fc60000000f00 */
[----:B--2---:R-:W-:Y:S01]  /*bd60*/  HMMA.16816.F32.BF16 R76, R12, R16, R92 ;  /* 0x000000100c4c723c */ /* 0x004fe2000004185c */
[----:B-1----:R-:W-:Y:S01]  /*bd70*/  FFMA.FTZ R0, R195, c[0x0][0x23c], -R3 ;  /* 0x00008f00c3007a23 */ /* 0x002fe20000010803 */
[----:B---3--:R-:W-:-:S03]  /*bd80*/  F2FP.BF16.PACK_AB R9, R194, R182 ;  /* 0x000000b6c209723e */ /* 0x008fc600000010ff */
[----:B------:R1:W-:Y:S02]  /*bd90*/  MUFU.EX2 R195, R0 ;  /* 0x0000000000c37308 */ /* 0x0003e40000000800 */
[----:B-1----:R-:W-:-:S06]  /*bda0*/  FFMA.FTZ R0, R183, c[0x0][0x23c], -R3 ;  /* 0x00008f00b7007a23 */ /* 0x002fcc0000010803 */
[----:B------:R-:W1:Y:S02]  /*bdb0*/  MUFU.EX2 R25, R0 ;  /* 0x0000000000197308 */ /* 0x000e640000000800 */
[----:B-1----:R-:W-:Y:S01]  /*bdc0*/  F2FP.BF16.PACK_AB R11, R25, R195 ;  /* 0x000000c3190b723e */ /* 0x002fe200000010ff */
[----:B------:R-:W-:-:S05]  /*bdd0*/  FFMA.FTZ R0, R231, c[0x0][0x23c], -R7 ;  /* 0x00008f00e7007a23 */ /* 0x000fca0000010807 */
[----:B------:R1:W2:Y:S01]  /*bde0*/  MUFU.EX2 R191, R0 ;  /* 0x0000000000bf7308 */ /* 0x0002a20000000800 */
[C---:B------:R-:W-:Y:S07]  /*bdf0*/  HMMA.16816.F32.BF16 R80, R8.reuse, R16, R96 ;  /* 0x000000100850723c */ /* 0x040fee0000041860 */
[----:B------:R-:W-:Y:S01]  /*be00*/  MOV R99, R66 ;  /* 0x0000004200637202 */ /* 0x000fe20000000f00 */
[----:B------:R-:W-:Y:S01]  /*be10*/  IMAD.MOV.U32 R98, RZ, RZ, R67 ;  /* 0x000000ffff627224 */ /* 0x000fe200078e0043 */
[----:B------:R-:W-:Y:S01]  /*be20*/  MOV R97, R40 ;  /* 0x0000002800617202 */ /* 0x000fe20000000f00 */
[----:B------:R-:W-:Y:S01]  /*be30*/  IMAD.MOV.U32 R96, RZ, RZ, R41 ;  /* 0x000000ffff607224 */ /* 0x000fe200078e0029 */
[----:B------:R-:W-:Y:S01]  /*be40*/  HMMA.16816.F32.BF16 R64, R8, R18, R60 ;  /* 0x000000120840723c */ /* 0x000fe2000004183c */
[----:B-1----:R-:W-:Y:S01]  /*be50*/  FFMA.FTZ R0, R206, c[0x0][0x23c], -R7 ;  /* 0x00008f00ce007a23 */ /* 0x002fe20000010807 */
[----:B--2---:R-:W-:-:S06]  /*be60*/  MOV R206, R191 ;  /* 0x000000bf00ce7202 */ /* 0x004fcc0000000f00 */
[C---:B------:R-:W-:Y:S01]  /*be70*/  HMMA.16816.F32.BF16 R40, R12.reuse, R18, R32 ;  /* 0x000000120c28723c */ /* 0x040fe20000041820 */
[----:B------:R-:W1:Y:S07]  /*be80*/  LDSM.16.MT88.4 R16, [R216+0x9000] ;  /* 0x00900000d810783b */ /* 0x000e6e0000004200 */
[C---:B-1----:R-:W-:Y:S07]  /*be90*/  HMMA.16816.F32.BF16 R60, R12.reuse, R16, R108 ;  /* 0x000000100c3c723c */ /* 0x042fee000004186c */
[----:B------:R-:W-:Y:S01]  /*bea0*/  MOV R111, R56 ;  /* 0x00000038006f7202 */ /* 0x000fe20000000f00 */
[----:B------:R-:W-:Y:S01]  /*beb0*/  IMAD.MOV.U32 R110, RZ, RZ, R57 ;  /* 0x000000ffff6e7224 */ /* 0x000fe200078e0039 */
[----:B------:R-:W-:Y:S01]  /*bec0*/  MOV R109, R58 ;  /* 0x0000003a006d7202 */ /* 0x000fe20000000f00 */
[----:B------:R-:W-:Y:S01]  /*bed0*/  IMAD.MOV.U32 R108, RZ, RZ, R59 ;  /* 0x000000ffff6c7224 */ /* 0x000fe200078e003b */
[----:B------:R-:W-:Y:S08]  /*bee0*/  HMMA.16816.F32.BF16 R48, R12, R18, R48 ;  /* 0x000000120c30723c */ /* 0x000ff00000041830 */
[C---:B------:R-:W-:Y:S07]  /*bef0*/  HMMA.16816.F32.BF16 R56, R8.reuse, R16, R104 ;  /* 0x000000100838723c */ /* 0x040fee0000041868 */
[----:B------:R-:W-:Y:S01]  /*bf00*/  MOV R107, R54 ;  /* 0x00000036006b7202 */ /* 0x000fe20000000f00 */
[----:B------:R-:W-:Y:S01]  /*bf10*/  IMAD.MOV.U32 R104, RZ, RZ, R25 ;  /* 0x000000ffff687224 */ /* 0x000fe200078e0019 */
[----:B------:R-:W-:Y:S01]  /*bf20*/  MOV R106, R53 ;  /* 0x00000035006a7202 */ /* 0x000fe20000000f00 */
[----:B------:R-:W-:Y:S01]  /*bf30*/  IMAD.MOV.U32 R105, RZ, RZ, R24 ;  /* 0x000000ffff697224 */ /* 0x000fe200078e0018 */
[----:B------:R-:W-:Y:S01]  /*bf40*/  HMMA.16816.F32.BF16 R52, R8, R18, R84 ;  /* 0x000000120834723c */ /* 0x000fe20000041854 */
[----:B------:R-:W1:Y:S01]  /*bf50*/  LDSM.16.MT88.4 R16, [R214+0x9000] ;  /* 0x00900000d610783b */ /* 0x000e620000004200 */
[----:B------:R2:W3:Y:S05]  /*bf60*/  MUFU.EX2 R84, R0 ;  /* 0x0000000000547308 */ /* 0x0004ea0000000800 */
[----:B------:R-:W-:Y:S01]  /*bf70*/  IMAD.MOV.U32 R87, RZ, RZ, R37 ;  /* 0x000000ffff577224 */ /* 0x000fe200078e0025 */
[----:B------:R-:W-:-:S02]  /*bf80*/  MOV R86, R104 ;  /* 0x0000006800567202 */ /* 0x000fc40000000f00 */
        /* <DEDUP_REMOVED lines=9> */
[----:B--2---:R-:W-:Y:S01]  /*c020*/  FFMA.FTZ R0, R192, c[0x0][0x23c], -R7 ;  /* 0x00008f00c0007a23 */ /* 0x004fe20000010807 */
[----:B------:R-:W-:Y:S01]  /*c030*/  MOV R98, R207 ;  /* 0x000000cf00627202 */ /* 0x000fe20000000f00 */
[----:B------:R-:W-:-:S02]  /*c040*/  IMAD.MOV.U32 R109, RZ, RZ, R111 ;  /* 0x000000ffff6d7224 */ /* 0x000fc400078e006f */
[----:B------:R2:W-:Y:S01]  /*c050*/  MUFU.EX2 R183, R0 ;  /* 0x0000000000b77308 */ /* 0x0005e20000000800 */
[----:B------:R-:W-:Y:S02]  /*c060*/  IMAD.MOV.U32 R111, RZ, RZ, R97 ;  /* 0x000000ffff6f7224 */ /* 0x000fe400078e0061 */
[----:B------:R-:W-:Y:S02]  /*c070*/  IMAD.MOV.U32 R97, RZ, RZ, R99 ;  /* 0x000000ffff617224 */ /* 0x000fe400078e0063 */
[----:B------:R-:W-:Y:S02]  /*c080*/  IMAD.MOV.U32 R99, RZ, RZ, R196 ;  /* 0x000000ffff637224 */ /* 0x000fe400078e00c4 */
[----:B--2---:R-:W-:Y:S01]  /*c090*/  FFMA.FTZ R0, R169, c[0x0][0x23c], -R7 ;  /* 0x00008f00a9007a23 */ /* 0x004fe20000010807 */
[----:B-1----:R-:W-:Y:S01]  /*c0a0*/  HMMA.16816.F32.BF16 R36, R12, R16, R116 ;  /* 0x000000100c24723c */ /* 0x002fe20000041874 */
[----:B------:R-:W-:Y:S01]  /*c0b0*/  IMAD.MOV.U32 R169, RZ, RZ, R85 ;  /* 0x000000ffffa97224 */ /* 0x000fe200078e0055 */
[----:B------:R-:W-:-:S02]  /*c0c0*/  MOV R85, R87 ;  /* 0x0000005700557202 */ /* 0x000fc40000000f00 */
[----:B------:R-:W-:-:S04]  /*c0d0*/  MOV R87, R105 ;  /* 0x0000006900577202 */ /* 0x000fc80000000f00 */
[C---:B------:R-:W-:Y:S08]  /*c0e0*/  HMMA.16816.F32.BF16 R32, R8.reuse, R16, R112 ;  /* 0x000000100820723c */ /* 0x040ff00000041870 */
[-C--:B------:R-:W-:Y:S08]  /*c0f0*/  HMMA.16816.F32.BF16 R28, R8, R18.reuse, R88 ;  /* 0x00000012081c723c */ /* 0x080ff00000041858 */
[----:B------:R-:W-:Y:S01]  /*c100*/  HMMA.16816.F32.BF16 R44, R12, R18, R44 ;  /* 0x000000120c2c723c */ /* 0x000fe2000004182c */
[----:B------:R-:W1:Y:S07]  /*c110*/  LDSM.16.MT88.4 R16, [R215+0x9000] ;  /* 0x00900000d710783b */ /* 0x000e6e0000004200 */
[C---:B-1----:R-:W-:Y:S01]  /*c120*/  HMMA.16816.F32.BF16 R92, R8.reuse, R16, R120 ;  /* 0x00000010085c723c */ /* 0x042fe20000041878 */
[----:B------:R1:W2:Y:S06]  /*c130*/  MUFU.EX2 R123, R0 ;  /* 0x00000000007b7308 */ /* 0x0002ac0000000800 */
[----:B------:R-:W-:Y:S01]  /*c140*/  IMAD.MOV.U32 R122, RZ, RZ, R106 ;  /* 0x000000ffff7a7224 */ /* 0x000fe200078e006a */
[----:B------:R-:W-:Y:S01]  /*c150*/  HMMA.16816.F32.BF16 R88, R8, R18, R100 ;  /* 0x000000120858723c */ /* 0x000fe20000041864 */
[----:B------:R-:W-:Y:S01]  /*c160*/  IMAD.MOV.U32 R120, RZ, RZ, R98 ;  /* 0x000000ffff787224 */ /* 0x000fe200078e0062 */
[----:B------:R-:W-:-:S05]  /*c170*/  MOV R121, R99 ;  /* 0x0000006300797202 */ /* 0x000fca0000000f00 */
[----:B------:R-:W-:Y:S01]  /*c180*/  MOV R101, R107 ;  /* 0x0000006b00657202 */ /* 0x000fe20000000f00 */
[C---:B------:R-:W-:Y:S01]  /*c190*/  HMMA.16816.F32.BF16 R24, R12.reuse, R16, R124 ;  /* 0x000000100c18723c */ /* 0x040fe2000004187c */
[----:B-1----:R-:W-:Y:S01]  /*c1a0*/  FFMA.FTZ R0, R211, c[0x0][0x23c], -R6 ;  /* 0x00008f00d3007a23 */ /* 0x002fe20000010806 */
[----:B---3--:R-:W-:Y:S01]  /*c1b0*/  MOV R211, R84 ;  /* 0x0000005400d37202 */ /* 0x008fe20000000f00 */
[----:B------:R-:W-:Y:S01]  /*c1c0*/  IMAD.MOV.U32 R102, RZ, RZ, R96 ;  /* 0x000000ffff667224 */ /* 0x000fe200078e0060 */
[----:B------:R-:W-:Y:S01]  /*c1d0*/  MOV R103, R97 ;  /* 0x0000006100677202 */ /* 0x000fe20000000f00 */
[----:B------:R1:W-:Y:S02]  /*c1e0*/  MUFU.EX2 R84, R0 ;  /* 0x0000000000547308 */ /* 0x0003e40000000800 */
[----:B------:R-:W-:Y:S01]  /*c1f0*/  IMAD.MOV.U32 R127, RZ, RZ, R108 ;  /* 0x000000ffff7f7224 */ /* 0x000fe200078e006c */
[----:B------:R-:W-:Y:S01]  /*c200*/  HMMA.16816.F32.BF16 R20, R12, R18, R20 ;  /* 0x000000120c14723c */ /* 0x000fe20000041814 */
[----:B------:R-:W3:Y:S01]  /*c210*/  LDSM.16.MT88.4 R16, [R213+0x9800] ;  /* 0x00980000d510783b */ /* 0x000ee20000004200 */
[----:B------:R-:W-:Y:S01]  /*c220*/  MOV R126, R109 ;  /* 0x0000006d007e7202 */ /* 0x000fe20000000f00 */
[----:B------:R-:W-:Y:S01]  /*c230*/  IMAD.MOV.U32 R125, RZ, RZ, R110 ;  /* 0x000000ffff7d7224 */ /* 0x000fe200078e006e */
[----:B------:R-:W-:-:S03]  /*c240*/  MOV R124, R111 ;  /* 0x0000006f007c7202 */ /* 0x000fc60000000f00 */
[----:B------:R-:W-:Y:S02]  /*c250*/  F2FP.BF16.PACK_AB R12, R211, R206 ;  /* 0x000000ced30c723e */ /* 0x000fe400000010ff */
[----:B--2---:R-:W-:Y:S01]  /*c260*/  F2FP.BF16.PACK_AB R14, R123, R183 ;  /* 0x000000b77b0e723e */ /* 0x004fe200000010ff */
[----:B-1----:R-:W-:Y:S01]  /*c270*/  FFMA.FTZ R0, R200, c[0x0][0x23c], -R6 ;  /* 0x00008f00c8007a23 */ /* 0x002fe20000010806 */
[----:B------:R-:W-:-:S03]  /*c280*/  MOV R200, R121 ;  /* 0x0000007900c87202 */ /* 0x000fc60000000f00 */
[----:B------:R1:W-:Y:S02]  /*c290*/  MUFU.EX2 R8, R0 ;  /* 0x0000000000087308 */ /* 0x0003e40000000800 */
[----:B-1----:R-:W-:-:S06]  /*c2a0*/  FFMA.FTZ R0, R184, c[0x0][0x23c], -R6 ;  /* 0x00008f00b8007a23 */ /* 0x002fcc0000010806 */
[----:B------:R1:W-:Y:S02]  /*c2b0*/  MUFU.EX2 R207, R0 ;  /* 0x0000000000cf7308 */ /* 0x0003e40000000800 */
[----:B-1----:R-:W-:Y:S02]  /*c2c0*/  FFMA.FTZ R0, R166, c[0x0][0x23c], -R6 ;  /* 0x00008f00a6007a23 */ /* 0x002fe40000010806 */
[----:B------:R-:W-:-:S04]  /*c2d0*/  FFMA.FTZ R166, R132, c[0x0][0x23c], -R7 ;  /* 0x00008f0084a67a23 */ /* 0x000fc80000010807 */
[----:B------:R1:W2:Y:S02]  /*c2e0*/  MUFU.EX2 R100, R0 ;  /* 0x0000000000647308 */ /* 0x0002a40000000800 */
[----:B-1----:R-:W-:Y:S01]  /*c2f0*/  FFMA.FTZ R0, R210, c[0x0][0x23c], -R5 ;  /* 0x00008f00d2007a23 */ /* 0x002fe20000010805 */
[----:B--2---:R-:W-:-:S05]  /*c300*/  F2FP.BF16.PACK_AB R15, R100, R207 ;  /* 0x000000cf640f723e */ /* 0x004fca00000010ff */
[----:B------:R1:W-:Y:S02]  /*c310*/  MUFU.EX2 R196, R0 ;  /* 0x0000000000c47308 */ /* 0x0003e40000000800 */
[----:B-1----:R-:W-:-:S06]  /*c320*/  FFMA.FTZ R0, R199, c[0x0][0x23c], -R5 ;  /* 0x00008f00c7007a23 */ /* 0x002fcc0000010805 */
[----:B------:R1:W2:Y:S02]  /*c330*/  MUFU.EX2 R184, R0 ;  /* 0x0000000000b87308 */ /* 0x0002a40000000800 */
[----:B-1----:R-:W-:Y:S01]  /*c340*/  FFMA.FTZ R0, R185, c[0x0][0x23c], -R5 ;  /* 0x00008f00b9007a23 */ /* 0x002fe20000010805 */
[----:B------:R-:W-:Y:S02]  /*c350*/  MOV R185, R8 ;  /* 0x0000000800b97202 */ /* 0x000fe40000000f00 */
[----:B--2---:R-:W-:-:S03]  /*c360*/  F2FP.BF16.PACK_AB R8, R184, R196 ;  /* 0x000000c4b808723e */ /* 0x004fc600000010ff */
[----:B------:R1:W-:Y:S01]  /*c370*/  MUFU.EX2 R231, R0 ;  /* 0x0000000000e77308 */ /* 0x0003e20000000800 */
[----:B------:R-:W-:-:S07]  /*c380*/  F2FP.BF16.PACK_AB R13, R185, R84 ;  /* 0x00000054b90d723e */ /* 0x000fce00000010ff */
[----:B---3--:R-:W-:Y:S01]  /*c390*/  HMMA.16816.F32.BF16 R116, R12, R16, R76 ;  /* 0x000000100c74723c */ /* 0x008fe2000004184c */
[----:B-1----:R-:W-:Y:S02]  /*c3a0*/  FFMA.FTZ R0, R150, c[0x0][0x23c], -R5 ;  /* 0x00008f0096007a23 */ /* 0x002fe40000010805 */
[----:B------:R-:W-:Y:S02]  /*c3b0*/  FFMA.FTZ R150, R135, c[0x0][0x23c], -R7 ;  /* 0x00008f0087967a23 */ /* 0x000fe40000010807 */
        /* <DEDUP_REMOVED lines=8> */
[----:B--2---:R-:W-:-:S05]  /*c440*/  F2FP.BF16.PACK_AB R9, R192, R191 ;  /* 0x000000bfc009723e */ /* 0x004fca00000010ff */
[----:B------:R1:W-:Y:S02]  /*c450*/  MUFU.EX2 R233, R0 ;  /* 0x0000000000e97308 */ /* 0x0003e40000000800 */
[----:B-1----:R-:W-:Y:S02]  /*c460*/  FFMA.FTZ R0, R167, c[0x0][0x23c], -R3 ;  /* 0x00008f00a7007a23 */ /* 0x002fe40000010803 */
[----:B------:R-:W-:-:S04]  /*c470*/  IMAD.MOV.U32 R167, RZ, RZ, R86 ;  /* 0x000000ffffa77224 */ /* 0x000fc800078e0056 */
[----:B------:R-:W1:Y:S01]  /*c480*/  MUFU.EX2 R186, R0 ;  /* 0x0000000000ba7308 */ /* 0x000e620000000800 */
[----:B------:R-:W-:Y:S02]  /*c490*/  IMAD.MOV.U32 R86, RZ, RZ, R104 ;  /* 0x000000ffff567224 */ /* 0x000fe400078e0068 */
[----:B------:R-:W-:Y:S01]  /*c4a0*/  HMMA.16816.F32.BF16 R104, R12, R18, R40 ;  /* 0x000000120c68723c */ /* 0x000fe20000041828 */
[----:B-1----:R-:W-:Y:S01]  /*c4b0*/  F2FP.BF16.PACK_AB R11, R186, R233 ;  /* 0x000000e9ba0b723e */ /* 0x002fe200000010ff */
[----:B------:R-:W-:-:S06]  /*c4c0*/  FFMA.FTZ R0, R205, c[0x0][0x23c], -R7 ;  /* 0x00008f00cd007a23 */ /* 0x000fcc0000010807 */
[C---:B------:R-:W-:Y:S08]  /*c4d0*/  HMMA.16816.F32.BF16 R112, R8.reuse, R16, R80 ;  /* 0x000000100870723c */ /* 0x040ff00000041850 */
[----:B------:R-:W-:Y:S01]  /*c4e0*/  HMMA.16816.F32.BF16 R108, R8, R18, R64 ;  /* 0x00000012086c723c */ /* 0x000fe20000041840 */
[----:B------:R-:W1:Y:S07]  /*c4f0*/  LDSM.16.MT88.4 R16, [R216+0x9800] ;  /* 0x00980000d810783b */ /* 0x000e6e0000004200 */
[----:B-1----:R-:W-:Y:S07]  /*c500*/  HMMA.16816.F32.BF16 R96, R12, R16, R60 ;  /* 0x000000100c60723c */ /* 0x002fee000004183c */
[----:B------:R-:W-:Y:S01]  /*c510*/  IMAD.MOV.U32 R60, RZ, RZ, R206 ;  /* 0x000000ffff3c7224 */ /* 0x000fe200078e00ce */
[----:B------:R-:W-:Y:S01]  /*c520*/  MOV R61, R84 ;  /* 0x00000054003d7202 */ /* 0x000fe20000000f00 */
[----:B------:R-:W-:Y:S01]  /*c530*/  IMAD.MOV.U32 R62, RZ, RZ, R85 ;  /* 0x000000ffff3e7224 */ /* 0x000fe200078e0055 */
[----:B------:R-:W-:Y:S01]  /*c540*/  MOV R63, R86 ;  /* 0x00000056003f7202 */ /* 0x000fe20000000f00 */
[----:B------:R-:W-:Y:S01]  /*c550*/  IMAD.MOV.U32 R206, RZ, RZ, R87 ;  /* 0x000000ffffce7224 */ /* 0x000fe200078e0057 */
[C---:B------:R-:W-:Y:S08]  /*c560*/  HMMA.16816.F32.BF16 R80, R8.reuse, R18, R52 ;  /* 0x000000120850723c */ /* 0x040ff00000041834 */
[----:B------:R-:W-:Y:S07]  /*c570*/  HMMA.16816.F32.BF16 R84, R8, R16, R56 ;  /* 0x000000100854723c */ /* 0x000fee0000041838 */
[----:B------:R-:W-:Y:S01]  /*c580*/  IMAD.MOV.U32 R58, RZ, RZ, R120 ;  /* 0x000000ffff3a7224 */ /* 0x000fe200078e0078 */
[----:B------:R-:W-:Y:S01]  /*c590*/  HMMA.16816.F32.BF16 R76, R12, R18, R48 ;  /* 0x000000120c4c723c */ /* 0x000fe20000041830 */
[----:B------:R-:W1:Y:S01]  /*c5a0*/  LDSM.16.MT88.4 R16, [R214+0x9800] ;  /* 0x00980000d610783b */ /* 0x000e620000004200 */
[----:B------:R-:W-:Y:S01]  /*c5b0*/  IMAD.MOV.U32 R56, RZ, RZ, R122 ;  /* 0x000000ffff387224 */ /* 0x000fe200078e007a */
[----:B------:R-:W-:-:S02]  /*c5c0*/  MOV R57, R101 ;  /* 0x0000006500397202 */ /* 0x000fc40000000f00 */
[----:B------:R-:W-:Y:S02]  /*c5d0*/  MOV R59, R103 ;  /* 0x00000067003b7202 */ /* 0x000fe40000000f00 */
[----:B------:R-:W-:Y:S01]  /*c5e0*/  MOV R51, R123 ;  /* 0x0000007b00337202 */ /* 0x000fe20000000f00 */
[----:B------:R-:W-:Y:S01]  /*c5f0*/  IMAD.MOV.U32 R49, RZ, RZ, R100 ;  /* 0x000000ffff317224 */ /* 0x000fe200078e0064 */
[----:B------:R-:W-:Y:S02]  /*c600*/  MOV R50, R208 ;  /* 0x000000d000327202 */ /* 0x000fe40000000f00 */
[----:B------:R-:W-:Y:S02]  /*c610*/  MOV R208, R252 ;  /* 0x000000fc00d07202 */ /* 0x000fe40000000f00 */
[----:B------:R-:W-:Y:S01]  /*c620*/  MOV R48, R251 ;  /* 0x000000fb00307202 */ /* 0x000fe20000000f00 */
[-C--:B-1----:R-:W-:Y:S08]  /*c630*/  HMMA.16816.F32.BF16 R120, R12, R16.reuse, R36 ;  /* 0x000000100c78723c */ /* 0x082ff00000041824 */
[C---:B------:R-:W-:Y:S08]  /*c640*/  HMMA.16816.F32.BF16 R40, R8.reuse, R16, R32 ;  /* 0x000000100828723c */ /* 0x040ff00000041820 */
[-C--:B------:R-:W-:Y:S08]  /*c650*/  HMMA.16816.F32.BF16 R36, R8, R18.reuse, R28 ;  /* 0x000000120824723c */ /* 0x080ff0000004181c */
[----:B------:R-:W-:Y:S01]  /*c660*/  HMMA.16816.F32.BF16 R100, R12, R18, R44 ;  /* 0x000000120c64723c */ /* 0x000fe2000004182c */
[----:B------:R-:W1:Y:S01]  /*c670*/  LDSM.16.MT88.4 R16, [R215+0x9800] ;  /* 0x00980000d710783b */ /* 0x000e620000004200 */
[----:B------:R2:W3:Y:S05]  /*c680*/  MUFU.EX2 R44, R0 ;  /* 0x00000000002c7308 */ /* 0x0004ea0000000800 */
[----:B------:R-:W-:Y:S01]  /*c690*/  MOV R45, R51 ;  /* 0x00000033002d7202 */ /* 0x000fe20000000f00 */
[----:B------:R-:W-:Y:S01]  /*c6a0*/  IMAD.MOV.U32 R51, RZ, RZ, R250 ;  /* 0x000000ffff337224 */ /* 0x000fe200078e00fa */
[----:B------:R-:W-:-:S02]  /*c6b0*/  MOV R46, R56 ;  /* 0x00000038002e7202 */ /* 0x000fc40000000f00 */
[----:B------:R-:W-:Y:S01]  /*c6c0*/  MOV R56, R169 ;  /* 0x000000a900387202 */ /* 0x000fe20000000f00 */
[--C-:B------:R-:W-:Y:S02]  /*c6d0*/  FFMA.FTZ R169, R68, c[0x0][0x23c], -R7.reuse ;  /* 0x00008f0044a97a23 */ /* 0x100fe40000010807 */
[--C-:B------:R-:W-:Y:S02]  /*c6e0*/  FFMA.FTZ R68, R153, c[0x0][0x23c], -R6.reuse ;  /* 0x00008f0099447a23 */ /* 0x100fe40000010806 */
[----:B------:R-:W-:Y:S02]  /*c6f0*/  FFMA.FTZ R153, R140, c[0x0][0x23c], -R6 ;  /* 0x00008f008c997a23 */ /* 0x000fe40000010806 */
[----:B--2---:R-:W-:Y:S02]  /*c700*/  FFMA.FTZ R0, R197, c[0x0][0x23c], -R7 ;  /* 0x00008f00c5007a23 */ /* 0x004fe40000010807 */
[--C-:B------:R-:W-:Y:S02]  /*c710*/  FFMA.FTZ R140, R155, c[0x0][0x23c], -R5.reuse ;  /* 0x00008f009b8c7a23 */ /* 0x100fe40000010805 */
[----:B------:R2:W-:Y:S01]  /*c720*/  MUFU.EX2 R47, R0 ;  /* 0x00000000002f7308 */ /* 0x0005e20000000800 */
[----:B------:R-:W-:-:S02]  /*c730*/  FFMA.FTZ R155, R133, c[0x0][0x23c], -R5 ;  /* 0x00008f00859b7a23 */ /* 0x000fc40000010805 */
[----:B--2---:R-:W-:Y:S01]  /*c740*/  FFMA.FTZ R0, R181, c[0x0][0x23c], -R7 ;  /* 0x00008f00b5007a23 */ /* 0x004fe20000010807 */
[----:B---3--:R-:W-:Y:S01]  /*c750*/  MOV R181, R44 ;  /* 0x0000002c00b57202 */ /* 0x008fe20000000f00 */
[-C--:B-1----:R-:W-:Y:S03]  /*c760*/  HMMA.16816.F32.BF16 R64, R12, R16.reuse, R24 ;  /* 0x000000100c40723c */ /* 0x082fe60000041818 */
[----:B------:R1:W-:Y:S04]  /*c770*/  MUFU.EX2 R199, R0 ;  /* 0x0000000000c77308 */ /* 0x0003e80000000800 */
[----:B------:R-:W-:Y:S01]  /*c780*/  IMAD.MOV.U32 R26, RZ, RZ, R45 ;  /* 0x000000ffff1a7224 */ /* 0x000fe200078e002d */
[----:B------:R-:W-:Y:S01]  /*c790*/  HMMA.16816.F32.BF16 R32, R8, R16, R92 ;  /* 0x000000100820723c */ /* 0x000fe2000004185c */
[----:B------:R-:W-:Y:S01]  /*c7a0*/  MOV R45, R248 ;  /* 0x000000f8002d7202 */ /* 0x000fe20000000f00 */
[----:B------:R-:W-:-:S02]  /*c7b0*/  FFMA.FTZ R25, R179, c[0x0][0x23c], -R5 ;  /* 0x00008f00b3197a23 */ /* 0x000fc40000010805 */
[----:B------:R-:W-:Y:S02]  /*c7c0*/  FFMA.FTZ R24, R177, c[0x0][0x23c], -R5 ;  /* 0x00008f00b1187a23 */ /* 0x000fe40000010805 */
[----:B------:R-:W-:Y:S01]  /*c7d0*/  IMAD.MOV.U32 R177, RZ, RZ, R210 ;  /* 0x000000ffffb17224 */ /* 0x000fe200078e00d2 */
[----:B------:R-:W-:Y:S01]  /*c7e0*/  MOV R17, R247 ;  /* 0x000000f700117202 */ /* 0x000fe20000000f00 */
[-C--:B------:R-:W-:Y:S01]  /*c7f0*/  HMMA.16816.F32.BF16 R52, R12, R18.reuse, R20 ;  /* 0x000000120c34723c */ /* 0x080fe20000041814 */
[----:B-1----:R-:W-:Y:S01]  /*c800*/  FFMA.FTZ R0, R168, c[0x0][0x23c], -R7 ;  /* 0x00008f00a8007a23 */ /* 0x002fe20000010807 */
[----:B------:R-:W1:Y:S01]  /*c810*/  LDSM.16.MT88.4 R12, [R213+0xa000] ;  /* 0x00a00000d50c783b */ /* 0x000e620000004200 */
[----:B------:R-:W-:Y:S01]  /*c820*/  MOV R93, R233 ;  /* 0x000000e9005d7202 */ /* 0x000fe20000000f00 */
[----:B------:R-:W-:Y:S01]  /*c830*/  IMAD.MOV.U32 R92, RZ, RZ, R231 ;  /* 0x000000ffff5c7224 */ /* 0x000fe200078e00e7 */
[----:B------:R2:W-:Y:S01]  /*c840*/  MUFU.EX2 R27, R0 ;  /* 0x00000000001b7308 */ /* 0x0005e20000000800 */
[----:B------:R-:W-:Y:S01]  /*c850*/  MOV R16, R2 ;  /* 0x0000000200107202 */ /* 0x000fe20000000f00 */
[----:B------:R-:W-:Y:S01]  /*c860*/  FFMA.FTZ R2, R193, c[0x0][0x23c], -R3 ;  /* 0x00008f00c1027a23 */ /* 0x000fe20000010803 */
[----:B------:R-:W-:Y:S01]  /*c870*/  MOV R95, R46 ;  /* 0x0000002e005f7202 */ /* 0x000fe20000000f00 */
[----:B------:R-:W-:Y:S01]  /*c880*/  FFMA.FTZ R168, R69, c[0x0][0x23c], -R7 ;  /* 0x00008f0045a87a23 */ /* 0x000fe20000010807 */
[----:B------:R-:W-:Y:S01]  /*c890*/  MOV R46, R173 ;  /* 0x000000ad002e7202 */ /* 0x000fe20000000f00 */
[--C-:B------:R-:W-:Y:S01]  /*c8a0*/  FFMA.FTZ R69, R154, c[0x0][0x23c], -R6.reuse ;  /* 0x00008f009a457a23 */ /* 0x100fe20000010806 */
[----:B------:R-:W-:Y:S01]  /*c8b0*/  HMMA.16816.F32.BF16 R28, R8, R18, R88 ;  /* 0x00000012081c723c */ /* 0x000fe20000041858 */
[----:B------:R-:W-:-:S02]  /*c8c0*/  FFMA.FTZ R154, R139, c[0x0][0x23c], -R6 ;  /* 0x00008f008b9a7a23 */ /* 0x000fc40000010806 */
[----:B------:R-:W-:Y:S02]  /*c8d0*/  FFMA.FTZ R139, R143, c[0x0][0x23c], -R5 ;  /* 0x00008f008f8b7a23 */ /* 0x000fe40000010805 */
[----:B------:R-:W-:Y:S02]  /*c8e0*/  FFMA.FTZ R143, R162, c[0x0][0x23c], -R3 ;  /* 0x00008f00a28f7a23 */ /* 0x000fe40000010803 */
[--C-:B------:R-:W-:Y:S02]  /*c8f0*/  FFMA.FTZ R23, R175, c[0x0][0x23c], -R5.reuse ;  /* 0x00008f00af177a23 */ /* 0x100fe40000010805 */
[--C-:B--2---:R-:W-:Y:S01]  /*c900*/  FFMA.FTZ R0, R203, c[0x0][0x23c], -R6.reuse ;  /* 0x00008f00cb007a23 */ /* 0x104fe20000010806 */
[----:B------:R-:W-:Y:S01]  /*c910*/  MOV R203, R45 ;  /* 0x0000002d00cb7202 */ /* 0x000fe20000000f00 */
[----:B------:R-:W-:Y:S01]  /*c920*/  FFMA.FTZ R173, R129, c[0x0][0x23c], -R6 ;  /* 0x00008f0081ad7a23 */ /* 0x000fe20000010806 */
[----:B------:R-:W-:Y:S01]  /*c930*/  MUFU.EX2 R210, R23 ;  /* 0x0000001700d27308 */ /* 0x000fe20000000800 */
[----:B------:R-:W-:-:S02]  /*c940*/  FFMA.FTZ R22, R163, c[0x0][0x23c], -R5 ;  /* 0x00008f00a3167a23 */ /* 0x000fc40000010805 */
[--C-:B------:R-:W-:Y:S02]  /*c950*/  FFMA.FTZ R20, R178, c[0x0][0x23c], -R3.reuse ;  /* 0x00008f00b2147a23 */ /* 0x100fe40000010803 */
[----:B------:R-:W-:Y:S02]  /*c960*/  IMAD.MOV.U32 R178, RZ, RZ, R92 ;  /* 0x000000ffffb27224 */ /* 0x000fe400078e005c */
[----:B------:R-:W-:Y:S01]  /*c970*/  IMAD.MOV.U32 R45, RZ, RZ, R56 ;  /* 0x000000ffff2d7224 */ /* 0x000fe200078e0038 */
[----:B------:R2:W-:Y:S01]  /*c980*/  MUFU.EX2 R252, R0 ;  /* 0x0000000000fc7308 */ /* 0x0005e20000000800 */
[----:B------:R-:W-:-:S07]  /*c990*/  FFMA.FTZ R21, R180, c[0x0][0x23c], -R3 ;  /* 0x00008f00b4157a23 */ /* 0x000fce0000010803 */
[----:B------:R-:W-:Y:S01]  /*c9a0*/  MUFU.EX2 R205, R20 ;  /* 0x0000001400cd7308 */ /* 0x000fe20000000800 */
[----:B--2---:R-:W-:-:S07]  /*c9b0*/  FFMA.FTZ R0, R189, c[0x0][0x23c], -R6 ;  /* 0x00008f00bd007a23 */ /* 0x004fce0000010806 */
[----:B------:R2:W3:Y:S02]  /*c9c0*/  MUFU.EX2 R189, R0 ;  /* 0x0000000000bd7308 */ /* 0x0004e40000000800 */
[--C-:B--2---:R-:W-:Y:S01]  /*c9d0*/  FFMA.FTZ R0, R174, c[0x0][0x23c], -R6.reuse ;  /* 0x00008f00ae007a23 */ /* 0x104fe20000010806 */
[----:B---3--:R-:W-:Y:S01]  /*c9e0*/  F2FP.BF16.PACK_AB R9, R189, R252 ;  /* 0x000000fcbd09723e */ /* 0x008fe200000010ff */
[----:B------:R-:W-:-:S04]  /*c9f0*/  FFMA.FTZ R174, R128, c[0x0][0x23c], -R6 ;  /* 0x00008f0080ae7a23 */ /* 0x000fc80000010806 */
[----:B------:R2:W-:Y:S02]  /*ca00*/  MUFU.EX2 R197, R0 ;  /* 0x0000000000c57308 */ /* 0x0005e40000000800 */
[----:B--2---:R-:W-:Y:S02]  /*ca10*/  FFMA.FTZ R0, R149, c[0x0][0x23c], -R6 ;  /* 0x00008f0095007a23 */ /* 0x004fe40000010806 */
[----:B------:R-:W-:-:S04]  /*ca20*/  FFMA.FTZ R149, R141, c[0x0][0x23c], -R7 ;  /* 0x00008f008d957a23 */ /* 0x000fc80000010807 */
[----:B------:R2:W3:Y:S01]  /*ca30*/  MUFU.EX2 R94, R0 ;  /* 0x00000000005e7308 */ /* 0x0004e20000000800 */
[--C-:B------:R-:W-:Y:S02]  /*ca40*/  FFMA.FTZ R141, R161, c[0x0][0x23c], -R5.reuse ;  /* 0x00008f00a18d7a23 */ /* 0x100fe40000010805 */
[----:B--2---:R-:W-:Y:S02]  /*ca50*/  FFMA.FTZ R0, R204, c[0x0][0x23c], -R5 ;  /* 0x00008f00cc007a23 */ /* 0x004fe40000010805 */
[----:B---3--:R-:W-:Y:S01]  /*ca60*/  IMAD.MOV.U32 R175, RZ, RZ, R94 ;  /* 0x000000ffffaf7224 */ /* 0x008fe200078e005e */
[----:B------:R-:W-:Y:S02]  /*ca70*/  MOV R94, R26 ;  /* 0x0000001a005e7202 */ /* 0x000fe40000000f00 */
[----:B------:R2:W-:Y:S01]  /*ca80*/  MUFU.EX2 R251, R0 ;  /* 0x0000000000fb7308 */ /* 0x0005e20000000800 */
[----:B------:R-:W-:Y:S01]  /*ca90*/  FFMA.FTZ R26, R171, c[0x0][0x23c], -R3 ;  /* 0x00008f00ab1a7a23 */ /* 0x000fe20000010803 */
[----:B------:R-:W-:-:S02]  /*caa0*/  F2FP.BF16.PACK_AB R11, R175, R197 ;  /* 0x000000c5af0b723e */ /* 0x000fc400000010ff */
[----:B------:R-:W-:Y:S01]  /*cab0*/  MOV R161, R94 ;  /* 0x0000005e00a17202 */ /* 0x000fe20000000f00 */
[----:B------:R-:W-:Y:S01]  /*cac0*/  IMAD.MOV.U32 R94, RZ, RZ, R49 ;  /* 0x000000ffff5e7224 */ /* 0x000fe200078e0031 */
[----:B------:R-:W-:Y:S02]  /*cad0*/  MOV R49, R62 ;  /* 0x0000003e00317202 */ /* 0x000fe40000000f00 */
[----:B------:R-:W-:Y:S02]  /*cae0*/  MUFU.EX2 R204, R21 ;  /* 0x0000001500cc7308 */ /* 0x000fe40000000800 */
[----:B------:R-:W-:Y:S01]  /*caf0*/  MOV R163, R94 ;  /* 0x0000005e00a37202 */ /* 0x000fe20000000f00 */
[----:B------:R-:W-:Y:S02]  /*cb00*/  IMAD.MOV.U32 R171, RZ, RZ, R49 ;  /* 0x000000ffffab7224 */ /* 0x000fe400078e0031 */
[----:B--2---:R-:W-:Y:S02]  /*cb10*/  FFMA.FTZ R0, R190, c[0x0][0x23c], -R5 ;  /* 0x00008f00be007a23 */ /* 0x004fe40000010805 */
[----:B------:R-:W-:-:S02]  /*cb20*/  IMAD.MOV.U32 R190, RZ, RZ, R47 ;  /* 0x000000ffffbe7224 */ /* 0x000fc400078e002f */
[----:B------:R-:W-:Y:S01]  /*cb30*/  IMAD.MOV.U32 R47, RZ, RZ, R57 ;  /* 0x000000ffff2f7224 */ /* 0x000fe200078e0039 */
[----:B------:R2:W3:Y:S01]  /*cb40*/  MUFU.EX2 R250, R0 ;  /* 0x0000000000fa7308 */ /* 0x0004e20000000800 */
[----:B------:R-:W-:Y:S01]  /*cb50*/  MOV R57, R167 ;  /* 0x000000a700397202 */ /* 0x000fe20000000f00 */
[----:B------:R-:W-:Y:S01]  /*cb60*/  FFMA.FTZ R167, R74, c[0x0][0x23c], -R7 ;  /* 0x00008f004aa77a23 */ /* 0x000fe20000010807 */
[----:B------:R-:W-:Y:S01]  /*cb70*/  F2FP.BF16.PACK_AB R8, R190, R181 ;  /* 0x000000b5be08723e */ /* 0x000fe200000010ff */
[--C-:B------:R-:W-:Y:S01]  /*cb80*/  FFMA.FTZ R74, R170, c[0x0][0x23c], -R6.reuse ;  /* 0x00008f00aa4a7a23 */ /* 0x100fe20000010806 */
[----:B------:R-:W-:Y:S01]  /*cb90*/  MOV R44, R47 ;  /* 0x0000002f002c7202 */ /* 0x000fe20000000f00 */
[----:B------:R-:W-:Y:S02]  /*cba0*/  IMAD.MOV.U32 R47, RZ, RZ, R249 ;  /* 0x000000ffff2f7224 */ /* 0x000fe400078e00f9 */
[----:B------:R-:W-:Y:S01]  /*cbb0*/  FFMA.FTZ R170, R131, c[0x0][0x23c], -R6 ;  /* 0x00008f0083aa7a23 */ /* 0x000fe20000010806 */
[----:B------:R-:W-:-:S02]  /*cbc0*/  MOV R162, R44 ;  /* 0x0000002c00a27202 */ /* 0x000fc40000000f00 */
[----:B------:R-:W-:Y:S01]  /*cbd0*/  MOV R44, R51 ;  /* 0x00000033002c7202 */ /* 0x000fe20000000f00 */
[----:B------:R-:W-:Y:S01]  /*cbe0*/  IMAD.MOV.U32 R51, RZ, RZ, R211 ;  /* 0x000000ffff337224 */ /* 0x000fe200078e00d3 */
[----:B------:R-:W-:Y:S02]  /*cbf0*/  MOV R211, R4 ;  /* 0x0000000400d37202 */ /* 0x000fe40000000f00 */
[----:B------:R-:W-:Y:S01]  /*cc00*/  MOV R92, R47 ;  /* 0x0000002f005c7202 */ /* 0x000fe20000000f00 */
[----:B--2---:R-:W-:Y:S01]  /*cc10*/  FFMA.FTZ R0, R188, c[0x0][0x23c], -R5 ;  /* 0x00008f00bc007a23 */ /* 0x004fe20000010805 */
[----:B------:R-:W-:Y:S01]  /*cc20*/  MOV R188, R27 ;  /* 0x0000001b00bc7202 */ /* 0x000fe20000000f00 */
[--C-:B------:R-:W-:Y:S01]  /*cc30*/  FFMA.FTZ R27, R152, c[0x0][0x23c], -R6.reuse ;  /* 0x00008f00981b7a23 */ /* 0x100fe20000010806 */
[----:B---3--:R-:W-:Y:S01]  /*cc40*/  F2FP.BF16.PACK_AB R4, R250, R251 ;  /* 0x000000fbfa04723e */ /* 0x008fe200000010ff */
[----:B------:R2:W-:Y:S01]  /*cc50*/  MUFU.EX2 R249, R0 ;  /* 0x0000000000f97308 */ /* 0x0005e20000000800 */
[----:B------:R-:W-:Y:S01]  /*cc60*/  FFMA.FTZ R152, R144, c[0x0][0x23c], -R6 ;  /* 0x00008f0090987a23 */ /* 0x000fe20000010806 */
[----:B------:R-:W-:Y:S01]  /*cc70*/  F2FP.BF16.PACK_AB R10, R188, R199 ;  /* 0x000000c7bc0a723e */ /* 0x000fe200000010ff */
[--C-:B------:R-:W-:Y:S01]  /*cc80*/  FFMA.FTZ R144, R159, c[0x0][0x23c], -R3.reuse ;  /* 0x00008f009f907a23 */ /* 0x100fe20000010803 */
[----:B------:R-:W-:Y:S01]  /*cc90*/  MOV R47, R60 ;  /* 0x0000003c002f7202 */ /* 0x000fe20000000f00 */
[----:B------:R-:W-:Y:S01]  /*cca0*/  FFMA.FTZ R159, R134, c[0x0][0x23c], -R3 ;  /* 0x00008f00869f7a23 */ /* 0x000fe20000010803 */
[----:B------:R-:W-:-:S03]  /*ccb0*/  MOV R179, R51 ;  /* 0x0000003300b37202 */ /* 0x000fc60000000f00 */
[C---:B-1----:R-:W-:Y:S01]  /*ccc0*/  HMMA.16816.F32.BF16 R132, R8.reuse, R12, R116 ;  /* 0x0000000c0884723c */ /* 0x042fe20000041874 */
[----:B--2---:R-:W-:Y:S02]  /*ccd0*/  FFMA.FTZ R0, R172, c[0x0][0x23c], -R5 ;  /* 0x00008f00ac007a23 */ /* 0x004fe40000010805 */
[----:B------:R-:W-:Y:S02]  /*cce0*/  FFMA.FTZ R172, R130, c[0x0][0x23c], -R6 ;  /* 0x00008f0082ac7a23 */ /* 0x000fe40000010806 */
[----:B------:R1:W2:Y:S03]  /*ccf0*/  MUFU.EX2 R248, R0 ;  /* 0x0000000000f87308 */ /* 0x0002a60000000800 */
[----:B------:R-:W-:Y:S01]  /*cd00*/  HMMA.16816.F32.BF16 R128, R8, R14, R104 ;  /* 0x0000000e0880723c */ /* 0x000fe20000041868 */
[----:B-1----:R-:W-:Y:S01]  /*cd10*/  FFMA.FTZ R0, R232, c[0x0][0x23c], -R3 ;  /* 0x00008f00e8007a23 */ /* 0x002fe20000010803 */
[----:B--2---:R-:W-:-:S03]  /*cd20*/  F2FP.BF16.PACK_AB R6, R248, R249 ;  /* 0x000000f9f806723e */ /* 0x004fc600000010ff */
[----:B------:R1:W-:Y:S08]  /*cd30*/  MUFU.EX2 R232, R2 ;  /* 0x0000000200e87308 */ /* 0x0003f00000000800 */
[----:B------:R2:W-:Y:S01]  /*cd40*/  MUFU.EX2 R247, R0 ;  /* 0x0000000000f77308 */ /* 0x0005e20000000800 */
[----:B-1----:R-:W-:Y:S02]  /*cd50*/  FFMA.FTZ R2, R176, c[0x0][0x23c], -R3 ;  /* 0x00008f00b0027a23 */ /* 0x002fe40000010803 */
[----:B------:R-:W-:Y:S01]  /*cd60*/  IMAD.MOV.U32 R176, RZ, RZ, R95 ;  /* 0x000000ffffb07224 */ /* 0x000fe200078e005f */
[----:B------:R-:W-:-:S02]  /*cd70*/  MOV R95, R50 ;  /* 0x00000032005f7202 */ /* 0x000fc40000000f00 */
[----:B------:R-:W-:Y:S01]  /*cd80*/  MOV R50, R63 ;  /* 0x0000003f00327202 */ /* 0x000fe20000000f00 */
[----:B--2---:R-:W-:Y:S01]  /*cd90*/  FFMA.FTZ R0, R198, c[0x0][0x23c], -R3 ;  /* 0x00008f00c6007a23 */ /* 0x004fe20000010803 */
[----:B------:R-:W-:Y:S02]  /*cda0*/  MOV R198, R93 ;  /* 0x0000005d00c67202 */ /* 0x000fe40000000f00 */
[----:B------:R-:W-:Y:S01]  /*cdb0*/  MOV R93, R48 ;  /* 0x00000030005d7202 */ /* 0x000fe20000000f00 */
[----:B------:R1:W2:Y:S01]  /*cdc0*/  MUFU.EX2 R233, R0 ;  /* 0x0000000000e97308 */ /* 0x0002a20000000800 */
[----:B------:R-:W-:-:S05]  /*cdd0*/  IMAD.MOV.U32 R48, RZ, RZ, R61 ;  /* 0x000000ffff307224 */ /* 0x000fca00078e003d */
[----:B------:R-:W-:Y:S01]  /*cde0*/  MOV R193, R48 ;  /* 0x0000003000c17202 */ /* 0x000fe20000000f00 */
[----:B-1----:R-:W-:Y:S01]  /*cdf0*/  FFMA.FTZ R0, R187, c[0x0][0x23c], -R3 ;  /* 0x00008f00bb007a23 */ /* 0x002fe20000010803 */
[----:B--2---:R-:W-:Y:S01]  /*ce00*/  F2FP.BF16.PACK_AB R5, R233, R247 ;  /* 0x000000f7e905723e */ /* 0x004fe200000010ff */
[----:B------:R-:W-:Y:S01]  /*ce10*/  IMAD.MOV.U32 R3, RZ, RZ, R95 ;  /* 0x000000ffff037224 */ /* 0x000fe200078e005f */
[----:B------:R-:W-:Y:S01]  /*ce20*/  MOV R187, R47 ;  /* 0x0000002f00bb7202 */ /* 0x000fe20000000f00 */
[----:B------:R-:W1:Y:S02]  /*ce30*/  MUFU.EX2 R231, R0 ;  /* 0x0000000000e77308 */ /* 0x000e640000000800 */
[----:B-1----:R-:W-:Y:S01]  /*ce40*/  F2FP.BF16.PACK_AB R7, R231, R232 ;  /* 0x000000e8e707723e */ /* 0x002fe200000010ff */
[----:B------:R-:W-:Y:S02]  /*ce50*/  FADD.FTZ R0, R17, R16 ;  /* 0x0000001011007221 */ /* 0x000fe40000010000 */
[----:B------:R-:W-:Y:S01]  /*ce60*/  IMAD.MOV.U32 R17, RZ, RZ, R46 ;  /* 0x000000ffff117224 */ /* 0x000fe200078e002e */
[----:B------:R-:W-:-:S03]  /*ce70*/  MOV R46, R57 ;  /* 0x00000039002e7202 */ /* 0x000fc60000000f00 */
[----:B------:R-:W-:Y:S02]  /*ce80*/  HMMA.16816.F32.BF16 R60, R4, R12, R112 ;  /* 0x0000000c043c723c */ /* 0x000fe40000041870 */
[----:B------:R-:W-:-:S05]  /*ce90*/  IMAD.MOV.U32 R180, RZ, RZ, R46 ;  /* 0x000000ffffb47224 */ /* 0x000fca00078e002e */
[----:B------:R-:W-:Y:S01]  /*cea0*/  MOV R113, R58 ;  /* 0x0000003a00717202 */ /* 0x000fe20000000f00 */
[----:B------:R-:W-:Y:S01]  /*ceb0*/  IMAD.MOV.U32 R112, RZ, RZ, R59 ;  /* 0x000000ffff707224 */ /* 0x000fe200078e003b */
[----:B------:R-:W-:Y:S01]  /*cec0*/  MOV R115, R44 ;  /* 0x0000002c00737202 */ /* 0x000fe20000000f00 */
[----:B------:R-:W-:Y:S01]  /*ced0*/  HMMA.16816.F32.BF16 R56, R4, R14, R108 ;  /* 0x0000000e0438723c */ /* 0x000fe2000004186c */
[----:B------:R-:W1:Y:S01]  /*cee0*/  LDSM.16.MT88.4 R12, [R216+0xa000] ;  /* 0x00a00000d80c783b */ /* 0x000e620000004200 */
[----:B------:R-:W-:-:S05]  /*cef0*/  MOV R114, R45 ;  /* 0x0000002d00727202 */ /* 0x000fca0000000f00 */
[----:B------:R-:W-:Y:S01]  /*cf00*/  MOV R111, R124 ;  /* 0x0000007c006f7202 */ /* 0x000fe20000000f00 */
[----:B------:R-:W-:Y:S01]  /*cf10*/  IMAD.MOV.U32 R109, RZ, RZ, R126 ;  /* 0x000000ffff6d7224 */ /* 0x000fe200078e007e */
[----:B------:R-:W-:Y:S02]  /*cf20*/  MOV R110, R125 ;  /* 0x0000007d006e7202 */ /* 0x000fe40000000f00 */
[----:B------:R-:W-:Y:S02]  /*cf30*/  MOV R108, R127 ;  /* 0x0000007f006c7202 */ /* 0x000fe40000000f00 */
[----:B-1----:R-:W-:Y:S07]  /*cf40*/  HMMA.16816.F32.BF16 R124, R8, R12, R96 ;  /* 0x0000000c087c723c */ /* 0x002fee0000041860 */
[----:B------:R-:W-:Y:S01]  /*cf50*/  MOV R99, R17 ;  /* 0x0000001100637202 */ /* 0x000fe20000000f00 */
[----:B------:R-:W-:Y:S01]  /*cf60*/  HMMA.16816.F32.BF16 R44, R4, R14, R80 ;  /* 0x0000000e042c723c */ /* 0x000fe20000041850 */
[----:B------:R-:W1:Y:S01]  /*cf70*/  LDSM.16.MT88.4 R16, [R214+0xa000] ;  /* 0x00a00000d610783b */ /* 0x000e620000004200 */
[----:B------:R-:W-:Y:S01]  /*cf80*/  MOV R96, R50 ;  /* 0x0000003200607202 */ /* 0x000fe20000000f00 */
[----:B------:R-:W-:Y:S01]  /*cf90*/  IMAD.MOV.U32 R98, RZ, RZ, R92 ;  /* 0x000000ffff627224 */ /* 0x000fe200078e005c */
[----:B------:R-:W-:-:S04]  /*cfa0*/  MOV R97, R93 ;  /* 0x0000005d00617202 */ /* 0x000fc80000000f00 */
[----:B------:R-:W-:Y:S07]  /*cfb0*/  HMMA.16816.F32.BF16 R48, R4, R12, R84 ;  /* 0x0000000c0430723c */ /* 0x000fee0000041854 */
[----:B------:R-:W-:Y:S01]  /*cfc0*/  MOV R85, R211 ;  /* 0x000000d300557202 */ /* 0x000fe20000000f00 */
[----:B------:R-:W-:Y:S01]  /*cfd0*/  HMMA.16816.F32.BF16 R116, R8, R14, R76 ;  /* 0x0000000e0874723c */ /* 0x000fe2000004184c */
[----:B------:R-:W2:Y:S01]  /*cfe0*/  LDSM.16.MT88.4 R12, [R215+0xa000] ;  /* 0x00a00000d70c783b */ /* 0x000ea20000004200 */
[----:B------:R3:W4:Y:S01]  /*cff0*/  MUFU.EX2 R211, R22 ;  /* 0x0000001600d37308 */ /* 0x0007220000000800 */
[----:B------:R-:W-:Y:S01]  /*d000*/  MOV R86, R206 ;  /* 0x000000ce00567202 */ /* 0x000fe20000000f00 */
[----:B------:R-:W-:-:S02]  /*d010*/  IMAD.MOV.U32 R87, RZ, RZ, R208 ;  /* 0x000000ffff577224 */ /* 0x000fc400078e00d0 */
[----:B------:R-:W-:Y:S02]  /*d020*/  FADD.FTZ R3, R3, R85 ;  /* 0x0000005503037221 */ /* 0x000fe40000010000 */
[----:B------:R-:W-:Y:S01]  /*d030*/  FADD.FTZ R0, R86, R0 ;  /* 0x0000000056007221 */ /* 0x000fe20000010000 */
[----:B------:R-:W-:Y:S01]  /*d040*/  MOV R85, R87 ;  /* 0x0000005700557202 */ /* 0x000fe20000000f00 */
[----:B---3--:R-:W3:Y:S01]  /*d050*/  LDSM.16.MT88.4 R20, [R213+0xa800] ;  /* 0x00a80000d514783b */ /* 0x008ee20000004200 */
[C---:B-1----:R-:W-:Y:S08]  /*d060*/  HMMA.16816.F32.BF16 R40, R4.reuse, R16, R40 ;  /* 0x000000100428723c */ /* 0x042ff00000041828 */
[----:B------:R-:W-:Y:S08]  /*d070*/  HMMA.16816.F32.BF16 R36, R4, R18, R36 ;  /* 0x000000120424723c */ /* 0x000ff00000041824 */
[C---:B------:R-:W-:Y:S08]  /*d080*/  HMMA.16816.F32.BF16 R104, R8.reuse, R16, R120 ;  /* 0x000000100868723c */ /* 0x040ff00000041878 */
[----:B------:R-:W-:Y:S01]  /*d090*/  HMMA.16816.F32.BF16 R100, R8, R18, R100 ;  /* 0x000000120864723c */ /* 0x000fe20000041864 */
[----:B------:R-:W1:Y:S01]  /*d0a0*/  LDSM.16.MT88.4 R16, [R216+0xa800] ;  /* 0x00a80000d810783b */ /* 0x000e620000004200 */
        /* <DEDUP_REMOVED lines=9> */
[C---:B--2---:R-:W-:Y:S01]  /*d140*/  HMMA.16816.F32.BF16 R32, R4.reuse, R12, R32 ;  /* 0x0000000c0420723c */ /* 0x044fe20000041820 */
[----:B------:R-:W-:Y:S01]  /*d150*/  MOV R110, R112 ;  /* 0x00000070006e7202 */ /* 0x000fe20000000f00 */
[----:B------:R-:W-:Y:S01]  /*d160*/  IMAD.MOV.U32 R112, RZ, RZ, R162 ;  /* 0x000000ffff707224 */ /* 0x000fe200078e00a2 */
[----:B------:R-:W-:Y:S01]  /*d170*/  MOV R111, R113 ;  /* 0x00000071006f7202 */ /* 0x000fe20000000f00 */
[----:B------:R-:W-:Y:S01]  /*d180*/  IMAD.MOV.U32 R162, RZ, RZ, R207 ;  /* 0x000000ffffa27224 */ /* 0x000fe200078e00cf */
[----:B------:R-:W-:Y:S01]  /*d190*/  MOV R113, R176 ;  /* 0x000000b000717202 */ /* 0x000fe20000000f00 */
[----:B------:R-:W2:Y:S01]  /*d1a0*/  MUFU.EX2 R208, R24 ;  /* 0x0000001800d07308 */ /* 0x000ea20000000800 */
[----:B------:R-:W-:Y:S01]  /*d1b0*/  MOV R176, R209 ;  /* 0x000000d100b07202 */ /* 0x000fe20000000f00 */
[----:B------:R-:W-:Y:S06]  /*d1c0*/  HMMA.16816.F32.BF16 R28, R4, R14, R28 ;  /* 0x0000000e041c723c */ /* 0x000fec000004181c */
[----:B------:R1:W-:Y:S01]  /*d1d0*/  MUFU.EX2 R207, R2 ;  /* 0x0000000200cf7308 */ /* 0x0003e20000000800 */
[----:B------:R-:W-:Y:S01]  /*d1e0*/  FADD.FTZ R4, R235, R236 ;  /* 0x000000eceb047221 */ /* 0x000fe20000010000 */
[C---:B------:R-:W-:Y:S06]  /*d1f0*/  HMMA.16816.F32.BF16 R92, R8.reuse, R12, R64 ;  /* 0x0000000c085c723c */ /* 0x040fec0000041840 */
[----:B------:R-:W3:Y:S02]  /*d200*/  MUFU.EX2 R209, R26 ;  /* 0x0000001a00d17308 */ /* 0x000ee40000000800 */
[----:B------:R-:W-:Y:S01]  /*d210*/  HMMA.16816.F32.BF16 R88, R8, R14, R52 ;  /* 0x0000000e0858723c */ /* 0x000fe20000041834 */
[----:B------:R-:W3:Y:S04]  /*d220*/  LDSM.16.MT88.4 R12, [R214+0xa800] ;  /* 0x00a80000d60c783b */ /* 0x000ee80000004200 */
[----:B------:R-:W3:Y:S01]  /*d230*/  LDSM.16.MT88.4 R8, [R215+0xa800] ;  /* 0x00a80000d708783b */ /* 0x000ee20000004200 */
[----:B------:R-:W-:-:S02]  /*d240*/  FADD.FTZ R5, R230, R234 ;  /* 0x000000eae6057221 */ /* 0x000fc40000010000 */
[----:B-1----:R-:W-:Y:S01]  /*d250*/  FADD.FTZ R2, R85, R3 ;  /* 0x0000000355027221 */ /* 0x002fe20000010000 */
[----:B----4-:R-:W-:Y:S01]  /*d260*/  F2FP.BF16.PACK_AB R6, R211, R210 ;  /* 0x000000d2d306723e */ /* 0x010fe200000010ff */
[----:B------:R-:W-:Y:S01]  /*d270*/  FADD.FTZ R3, R229, R4 ;  /* 0x00000004e5037221 */ /* 0x000fe20000010000 */
[----:B--2---:R-:W-:Y:S01]  /*d280*/  F2FP.BF16.PACK_AB R4, R208, R206 ;  /* 0x000000ced004723e */ /* 0x004fe200000010ff */
[----:B------:R-:W-:Y:S01]  /*d290*/  FADD.FTZ R24, R228, R5 ;  /* 0x00000005e4187221 */ /* 0x000fe20000010000 */
[----:B------:R-:W-:Y:S01]  /*d2a0*/  F2FP.BF16.PACK_AB R5, R205, R204 ;  /* 0x000000cccd05723e */ /* 0x000fe200000010ff */
[----:B------:R-:W-:Y:S01]  /*d2b0*/  FADD.FTZ R0, R86, R0 ;  /* 0x0000000056007221 */ /* 0x000fe20000010000 */
[----:B---3--:R-:W-:Y:S01]  /*d2c0*/  F2FP.BF16.PACK_AB R7, R209, R207 ;  /* 0x000000cfd107723e */ /* 0x008fe200000010ff */
[----:B------:R-:W-:Y:S01]  /*d2d0*/  IMAD.MOV.U32 R85, RZ, RZ, R109 ;  /* 0x000000ffff557224 */ /* 0x000fe200078e006d */
[----:B------:R-:W-:Y:S01]  /*d2e0*/  MOV R55, R87 ;  /* 0x0000005700377202 */ /* 0x000fe20000000f00 */
[----:B------:R-:W-:Y:S01]  /*d2f0*/  MUFU.EX2 R122, R138 ;  /* 0x0000008a007a7308 */ /* 0x000fe20000000800 */
[----:B------:R-:W-:Y:S01]  /*d300*/  MOV R86, R110 ;  /* 0x0000006e00567202 */ /* 0x000fe20000000f00 */
[----:B------:R1:W5:Y:S01]  /*d310*/  LDL.LU R236, [R1+0xec] ;  /* 0x0000ec0001ec7983 */ /* 0x0003620000300800 */
[----:B------:R-:W-:-:S02]  /*d320*/  MOV R54, R108 ;  /* 0x0000006c00367202 */ /* 0x000fc40000000f00 */
[----:B------:R-:W-:-:S03]  /*d330*/  MOV R87, R111 ;  /* 0x0000006f00577202 */ /* 0x000fc60000000f00 */
[----:B------:R2:W-:Y:S01]  /*d340*/  MUFU.EX2 R120, R74 ;  /* 0x0000004a00787308 */ /* 0x0005e20000000800 */
[----:B------:R-:W-:Y:S07]  /*d350*/  HMMA.16816.F32.BF16 R108, R4, R22, R56 ;  /* 0x00000016046c723c */ /* 0x000fee0000041838 */
[----:B------:R-:W3:Y:S01]  /*d360*/  MUFU.EX2 R121, R69 ;  /* 0x0000004500797308 */ /* 0x000ee20000000800 */
[----:B------:R-:W-:Y:S01]  /*d370*/  MOV R56, R96 ;  /* 0x0000006000387202 */ /* 0x000fe20000000f00 */
[----:B------:R-:W-:Y:S01]  /*d380*/  IMAD.MOV.U32 R58, RZ, RZ, R98 ;  /* 0x000000ffff3a7224 */ /* 0x000fe200078e0062 */
[----:B------:R-:W-:-:S05]  /*d390*/  MOV R57, R97 ;  /* 0x0000006100397202 */ /* 0x000fca0000000f00 */
[----:B------:R-:W-:Y:S01]  /*d3a0*/  MUFU.EX2 R123, R68 ;  /* 0x00000044007b7308 */ /* 0x000fe20000000800 */
[----:B------:R-:W-:Y:S01]  /*d3b0*/  MOV R59, R99 ;  /* 0x00000063003b7202 */ /* 0x000fe20000000f00 */
[----:B------:R-:W-:Y:S01]  /*d3c0*/  IMAD.MOV.U32 R53, RZ, RZ, R112 ;  /* 0x000000ffff357224 */ /* 0x000fe200078e0070 */
[----:B------:R-:W-:Y:S01]  /*d3d0*/  HMMA.16816.F32.BF16 R96, R4, R16, R48 ;  /* 0x000000100460723c */ /* 0x000fe20000041830 */
[----:B------:R-:W-:Y:S01]  /*d3e0*/  MOV R52, R113 ;  /* 0x0000007100347202 */ /* 0x000fe20000000f00 */
[----:B------:R-:W-:Y:S01]  /*d3f0*/  IMAD.MOV.U32 R26, RZ, RZ, R115 ;  /* 0x000000ffff1a7224 */ /* 0x000fe200078e0073 */
[----:B------:R-:W-:Y:S01]  /*d400*/  MOV R25, R114 ;  /* 0x0000007200197202 */ /* 0x000fe20000000f00 */
[----:B------:R1:W5:Y:S03]  /*d410*/  LDL.LU R235, [R1+0xe8] ;  /* 0x0000e80001eb7983 */ /* 0x0003660000300800 */
[----:B------:R-:W-:Y:S01]  /*d420*/  MOV R48, R85 ;  /* 0x0000005500307202 */ /* 0x000fe20000000f00 */
[----:B------:R-:W-:Y:S01]  /*d430*/  IMAD.MOV.U32 R49, RZ, RZ, R86 ;  /* 0x000000ffff317224 */ /* 0x000fe200078e0056 */
[----:B------:R-:W-:-:S02]  /*d440*/  MOV R50, R87 ;  /* 0x0000005700327202 */ /* 0x000fc40000000f00 */
[----:B------:R-:W-:Y:S01]  /*d450*/  MOV R51, R203 ;  /* 0x000000cb00337202 */ /* 0x000fe20000000f00 */
[C---:B------:R-:W-:Y:S01]  /*d460*/  HMMA.16816.F32.BF16 R84, R4.reuse, R18, R44 ;  /* 0x000000120454723c */ /* 0x040fe2000004182c */
[----:B------:R4:W-:Y:S07]  /*d470*/  MUFU.EX2 R203, R75 ;  /* 0x0000004b00cb7308 */ /* 0x0009ee0000000800 */
[----:B------:R-:W-:Y:S01]  /*d480*/  HMMA.16816.F32.BF16 R80, R4, R12, R40 ;  /* 0x0000000c0450723c */ /* 0x000fe20000041828 */
[----:B------:R-:W-:Y:S01]  /*d490*/  IMAD.MOV.U32 R45, RZ, RZ, R201 ;  /* 0x000000ffff2d7224 */ /* 0x000fe200078e00c9 */
[----:B------:R-:W-:Y:S01]  /*d4a0*/  MOV R46, R200 ;  /* 0x000000c8002e7202 */ /* 0x000fe20000000f00 */
[----:B------:R-:W-:Y:S01]  /*d4b0*/  MUFU.EX2 R201, R27 ;  /* 0x0000001b00c97308 */ /* 0x000fe20000000800 */
[----:B------:R-:W-:-:S04]  /*d4c0*/  MOV R47, R202 ;  /* 0x000000ca002f7202 */ /* 0x000fc80000000f00 */
[C---:B------:R-:W-:Y:S08]  /*d4d0*/  HMMA.16816.F32.BF16 R76, R4.reuse, R14, R36 ;  /* 0x0000000e044c723c */ /* 0x040ff00000041824 */
[C---:B------:R-:W-:Y:S01]  /*d4e0*/  HMMA.16816.F32.BF16 R64, R4.reuse, R8, R32 ;  /* 0x000000080440723c */ /* 0x040fe20000041820 */
[----:B------:R1:W-:Y:S01]  /*d4f0*/  MUFU.EX2 R200, R137 ;  /* 0x0000008900c87308 */ /* 0x0003e20000000800 */
[----:B--2---:R-:W-:Y:S01]  /*d500*/  IMAD.MOV.U32 R74, RZ, RZ, R58 ;  /* 0x000000ffff4a7224 */ /* 0x004fe200078e003a */
[----:B------:R-:W-:Y:S01]  /*d510*/  MOV R138, R59 ;  /* 0x0000003b008a7202 */ /* 0x000fe20000000f00 */
[----:B------:R2:W5:Y:S04]  /*d520*/  LDL.LU R234, [R1+0xe4] ;  /* 0x0000e40001ea7983 */ /* 0x0005680000300800 */
[----:B------:R-:W-:Y:S01]  /*d530*/  HMMA.16816.F32.BF16 R112, R4, R20, R60 ;  /* 0x000000140470723c */ /* 0x000fe2000004183c */
[----:B------:R-:W2:Y:S01]  /*d540*/  MUFU.EX2 R202, R136 ;  /* 0x0000008800ca7308 */ /* 0x000ea20000000800 */
[----:B------:R-:W-:-:S02]  /*d550*/  FADD.FTZ R3, R46, R3 ;  /* 0x000000032e037221 */ /* 0x000fc40000010000 */
[----:B------:R-:W-:Y:S01]  /*d560*/  FADD.FTZ R0, R48, R0 ;  /* 0x0000000030007221 */ /* 0x000fe20000010000 */
[----:B----4-:R-:W-:Y:S01]  /*d570*/  MOV R75, R57 ;  /* 0x00000039004b7202 */ /* 0x010fe20000000f00 */
[----:B------:R4:W5:Y:S02]  /*d580*/  LDL.LU R230, [R1+0xe0] ;  /* 0x0000e00001e67983 */ /* 0x0009640000300800 */
[----:B------:R-:W-:Y:S01]  /*d590*/  HMMA.16816.F32.BF16 R60, R4, R10, R28 ;  /* 0x0000000a043c723c */ /* 0x000fe2000004181c */
[----:B------:R-:W-:Y:S01]  /*d5a0*/  FADD.FTZ R26, R26, R3 ;  /* 0x000000031a1a7221 */ /* 0x000fe20000010000 */
[----:B------:R-:W-:Y:S01]  /*d5b0*/  MOV R68, R54 ;  /* 0x0000003600447202 */ /* 0x000fe20000000f00 */
[----:B-1----:R-:W-:Y:S01]  /*d5c0*/  IMAD.MOV.U32 R137, RZ, RZ, R51 ;  /* 0x000000ffff897224 */ /* 0x002fe200078e0033 */
[----:B------:R-:W-:Y:S01]  /*d5d0*/  MOV R69, R55 ;  /* 0x0000003700457202 */ /* 0x000fe20000000f00 */
[----:B------:R4:W5:Y:S02]  /*d5e0*/  LDL.LU R229, [R1+0xdc] ;  /* 0x0000dc0001e57983 */ /* 0x0009640000300800 */
[----:B------:R-:W-:Y:S01]  /*d5f0*/  FADD.FTZ R4, R45, R2 ;  /* 0x000000022d047221 */ /* 0x000fe20000010000 */
[----:B---3--:R-:W-:Y:S01]  /*d600*/  F2FP.BF16.PACK_AB R5, R121, R120 ;  /* 0x000000787905723e */ /* 0x008fe200000010ff */
[----:B------:R-:W-:Y:S01]  /*d610*/  FADD.FTZ R2, R47, R24 ;  /* 0x000000182f027221 */ /* 0x000fe20000010000 */
[----:B--2---:R-:W-:Y:S01]  /*d620*/  F2FP.BF16.PACK_AB R6, R203, R202 ;  /* 0x000000cacb06723e */ /* 0x004fe200000010ff */
[----:B------:R-:W-:Y:S01]  /*d630*/  FADD.FTZ R27, R49, R4 ;  /* 0x00000004311b7221 */ /* 0x000fe20000010000 */
[----:B------:R-:W-:-:S02]  /*d640*/  F2FP.BF16.PACK_AB R4, R200, R122 ;  /* 0x0000007ac804723e */ /* 0x000fc400000010ff */
[----:B------:R-:W-:Y:S01]  /*d650*/  F2FP.BF16.PACK_AB R7, R201, R123 ;  /* 0x0000007bc907723e */ /* 0x000fe200000010ff */
[----:B------:R-:W-:Y:S01]  /*d660*/  FADD.FTZ R25, R25, R2 ;  /* 0x0000000219197221 */ /* 0x000fe20000010000 */
[----:B------:R-:W-:Y:S01]  /*d670*/  MOV R136, R56 ;  /* 0x0000003800887202 */ /* 0x000fe20000000f00 */
[----:B------:R-:W-:Y:S01]  /*d680*/  FADD.FTZ R24, R50, R0 ;  /* 0x0000000032187221 */ /* 0x000fe20000010000 */
[----:B------:R-:W-:Y:S01]  /*d690*/  MOV R3, R52 ;  /* 0x0000003400037202 */ /* 0x000fe20000000f00 */
[----:B------:R-:W-:Y:S01]  /*d6a0*/  IMAD.MOV.U32 R2, RZ, RZ, R53 ;  /* 0x000000ffff027224 */ /* 0x000fe200078e0035 */
[----:B------:R4:W5:Y:S01]  /*d6b0*/  LDL.LU R228, [R1+0xd8] ;  /* 0x0000d80001e47983 */ /* 0x0009620000300800 */
[----:B------:R-:W-:Y:S01]  /*d6c0*/  HMMA.16816.F32.BF16 R56, R4, R20, R132 ;  /* 0x000000140438723c */ /* 0x000fe20000041884 */
[----:B------:R-:W-:Y:S02]  /*d6d0*/  FADD.FTZ R0, R68, R25 ;  /* 0x0000001944007221 */ /* 0x000fe40000010000 */
[----:B------:R-:W-:-:S02]  /*d6e0*/  FADD.FTZ R3, R3, R27 ;  /* 0x0000001b03037221 */ /* 0x000fc40000010000 */
[----:B------:R-:W-:Y:S02]  /*d6f0*/  FADD.FTZ R2, R2, R26 ;  /* 0x0000001a02027221 */ /* 0x000fe40000010000 */
[----:B------:R-:W-:Y:S01]  /*d700*/  FADD.FTZ R3, R227, R3 ;  /* 0x00000003e3037221 */ /* 0x000fe20000010000 */
[C---:B------:R-:W-:Y:S01]  /*d710*/  HMMA.16816.F32.BF16 R48, R4.reuse, R22, R128 ;  /* 0x000000160430723c */ /* 0x040fe20000041880 */
[----:B------:R-:W1:Y:S07]  /*d720*/  LDSM.16.MT88.4 R20, [R213+0xb000] ;  /* 0x00b00000d514783b */ /* 0x000e6e0000004200 */
[C---:B------:R-:W-:Y:S08]  /*d730*/  HMMA.16816.F32.BF16 R40, R4.reuse, R16, R124 ;  /* 0x000000100428723c */ /* 0x040ff0000004187c */
[C---:B------:R-:W-:Y:S01]  /*d740*/  HMMA.16816.F32.BF16 R36, R4.reuse, R18, R116 ;  /* 0x000000120424723c */ /* 0x040fe20000041874 */
[----:B------:R-:W2:Y:S01]  /*d750*/  LDSM.16.MT88.4 R16, [R216+0xb000] ;  /* 0x00b00000d810783b */ /* 0x000ea20000004200 */
[----:B------:R-:W-:Y:S06]  /*d760*/  MUFU.EX2 R116, R141 ;  /* 0x0000008d00747308 */ /* 0x000fec0000000800 */
[C---:B------:R-:W-:Y:S08]  /*d770*/  HMMA.16816.F32.BF16 R28, R4.reuse, R12, R104 ;  /* 0x0000000c041c723c */ /* 0x040ff00000041868 */
[C---:B------:R-:W-:Y:S01]  /*d780*/  HMMA.16816.F32.BF16 R32, R4.reuse, R14, R100 ;  /* 0x0000000e0420723c */ /* 0x040fe20000041864 */
[----:B------:R-:W3:Y:S01]  /*d790*/  LDSM.16.MT88.4 R12, [R214+0xb000] ;  /* 0x00b00000d60c783b */ /* 0x000ee20000004200 */
[----:B------:R-:W-:Y:S06]  /*d7a0*/  MUFU.EX2 R117, R140 ;  /* 0x0000008c00757308 */ /* 0x000fec0000000800 */
[C---:B------:R-:W-:Y:S08]  /*d7b0*/  HMMA.16816.F32.BF16 R52, R4.reuse, R8, R92 ;  /* 0x000000080434723c */ /* 0x040ff0000004185c */
[----:B------:R-:W-:Y:S01]  /*d7c0*/  HMMA.16816.F32.BF16 R44, R4, R10, R88 ;  /* 0x0000000a042c723c */ /* 0x000fe20000041858 */
[----:B------:R-:W1:Y:S01]  /*d7d0*/  LDSM.16.MT88.4 R8, [R215+0xb000] ;  /* 0x00b00000d708783b */ /* 0x000e620000004200 */
[----:B------:R-:W-:Y:S01]  /*d7e0*/  MUFU.EX2 R118, R139 ;  /* 0x0000008b00767308 */ /* 0x000fe20000000800 */
[----:B------:R-:W-:-:S02]  /*d7f0*/  FADD.FTZ R2, R226, R2 ;  /* 0x00000002e2027221 */ /* 0x000fc40000010000 */
[----:B------:R-:W-:Y:S01]  /*d800*/  FADD.FTZ R0, R225, R0 ;  /* 0x00000000e1007221 */ /* 0x000fe20000010000 */
[----:B------:R-:W-:Y:S01]  /*d810*/  MOV R132, R198 ;  /* 0x000000c600847202 */ /* 0x000fe20000000f00 */
[----:B------:R-:W-:Y:S01]  /*d820*/  FADD.FTZ R4, R69, R24 ;  /* 0x0000001845047221 */ /* 0x000fe20000010000 */
[----:B------:R-:W-:Y:S01]  /*d830*/  MOV R134, R163 ;  /* 0x000000a300867202 */ /* 0x000fe20000000f00 */
[----:B------:R-:W-:Y:S01]  /*d840*/  IMAD.MOV.U32 R133, RZ, RZ, R161 ;  /* 0x000000ffff857224 */ /* 0x000fe200078e00a1 */
[----:B------:R-:W1:Y:S01]  /*d850*/  MUFU.EX2 R104, R142 ;  /* 0x0000008e00687308 */ /* 0x000e620000000800 */
[----:B------:R-:W-:Y:S01]  /*d860*/  IMAD.MOV.U32 R69, RZ, RZ, R74 ;  /* 0x000000ffff457224 */ /* 0x000fe200078e004a */
[----:B------:R-:W-:Y:S01]  /*d870*/  MOV R135, R177 ;  /* 0x000000b100877202 */ /* 0x000fe20000000f00 */
[----:B------:R4:W5:Y:S05]  /*d880*/  LDL.LU R227, [R1+0xd4] ;  /* 0x0000d40001e37983 */ /* 0x00096a0000300800 */
[----:B------:R-:W-:Y:S01]  /*d890*/  MUFU.EX2 R102, R143 ;  /* 0x0000008f00667308 */ /* 0x000fe20000000800 */
[----:B------:R-:W-:-:S07]  /*d8a0*/  MOV R74, R75 ;  /* 0x0000004b004a7202 */ /* 0x000fce0000000f00 */
[----:B------:R-:W1:Y:S08]  /*d8b0*/  MUFU.EX2 R101, R144 ;  /* 0x0000009000657308 */ /* 0x000e700000000800 */
[----:B------:R-:W-:Y:S08]  /*d8c0*/  MUFU.EX2 R95, R145 ;  /* 0x00000091005f7308 */ /* 0x000ff00000000800 */
[----:B------:R-:W1:Y:S01]  /*d8d0*/  MUFU.EX2 R100, R146 ;  /* 0x0000009200647308 */ /* 0x000e620000000800 */
[----:B------:R-:W-:-:S07]  /*d8e0*/  FADD.FTZ R24, R224, R4 ;  /* 0x00000004e0187221 */ /* 0x000fce0000010000 */
[----:B------:R1:W-:Y:S08]  /*d8f0*/  MUFU.EX2 R94, R147 ;  /* 0x00000093005e7308 */ /* 0x0003f00000000800 */
[----:B------:R-:W1:Y:S08]  /*d900*/  MUFU.EX2 R93, R148 ;  /* 0x00000094005d7308 */ /* 0x000e700000000800 */
[----:B------:R-:W-:Y:S08]  /*d910*/  MUFU.EX2 R92, R149 ;  /* 0x00000095005c7308 */ /* 0x000ff00000000800 */
[----:B------:R-:W-:Y:S08]  /*d920*/  MUFU.EX2 R91, R150 ;  /* 0x00000096005b7308 */ /* 0x000ff00000000800 */
[----:B------:R-:W-:Y:S08]  /*d930*/  MUFU.EX2 R90, R151 ;  /* 0x00000097005a7308 */ /* 0x000ff00000000800 */
[----:B------:R-:W2:Y:S08]  /*d940*/  MUFU.EX2 R89, R152 ;  /* 0x0000009800597308 */ /* 0x000eb00000000800 */
[----:B------:R-:W-:Y:S01]  /*d950*/  MUFU.EX2 R88, R153 ;  /* 0x0000009900587308 */ /* 0x000fe20000000800 */
[----:B-1----:R-:W-:Y:S01]  /*d960*/  F2FP.BF16.PACK_AB R6, R104, R118 ;  /* 0x000000766806723e */ /* 0x002fe200000010ff */
[----:B------:R-:W-:-:S02]  /*d970*/  FADD.FTZ R26, R223, R3 ;  /* 0x00000003df1a7221 */ /* 0x000fc40000010000 */
[----:B------:R-:W-:Y:S01]  /*d980*/  IMAD.MOV.U32 R131, RZ, RZ, R176 ;  /* 0x000000ffff837224 */ /* 0x000fe200078e00b0 */
[----:B------:R-:W-:Y:S01]  /*d990*/  MOV R107, R171 ;  /* 0x000000ab006b7202 */ /* 0x000fe20000000f00 */
[----:B------:R-:W-:Y:S01]  /*d9a0*/  IMAD.MOV.U32 R106, RZ, RZ, R138 ;  /* 0x000000ffff6a7224 */ /* 0x000fe200078e008a */
[----:B------:R-:W-:Y:S01]  /*d9b0*/  MOV R140, R180 ;  /* 0x000000b4008c7202 */ /* 0x000fe20000000f00 */
[----:B------:R-:W1:Y:S01]  /*d9c0*/  MUFU.EX2 R75, R154 ;  /* 0x0000009a004b7308 */ /* 0x000e620000000800 */
[----:B------:R-:W-:Y:S01]  /*d9d0*/  F2FP.BF16.PACK_AB R4, R117, R116 ;  /* 0x000000747504723e */ /* 0x000fe200000010ff */
        /* <DEDUP_REMOVED lines=10> */
[C---:B------:R-:W-:Y:S01]  /*da80*/  HMMA.16816.F32.BF16 R112, R4.reuse, R20, R112 ;  /* 0x000000140470723c */ /* 0x040fe20000041870 */
[----:B------:R-:W-:Y:S01]  /*da90*/  FADD.FTZ R26, R74, R26 ;  /* 0x0000001a4a1a7221 */ /* 0x000fe20000010000 */
[----:B------:R-:W-:Y:S01]  /*daa0*/  MOV R127, R183 ;  /* 0x000000b7007f7202 */ /* 0x000fe20000000f00 */
[----:B------:R-:W-:Y:S01]  /*dab0*/  FADD.FTZ R25, R136, R3 ;  /* 0x0000000388197221 */ /* 0x000fe20000010000 */
[----:B------:R-:W-:Y:S01]  /*dac0*/  MOV R129, R181 ;  /* 0x000000b500817202 */ /* 0x000fe20000000f00 */
[----:B------:R-:W-:Y:S01]  /*dad0*/  IMAD.MOV.U32 R198, RZ, RZ, R179 ;  /* 0x000000ffffc67224 */ /* 0x000fe200078e00b3 */
[----:B------:R-:W-:Y:S01]  /*dae0*/  MUFU.EX2 R68, R157 ;  /* 0x0000009d00447308 */ /* 0x000fe20000000800 */
[----:B------:R-:W-:Y:S01]  /*daf0*/  IMAD.MOV.U32 R128, RZ, RZ, R186 ;  /* 0x000000ffff807224 */ /* 0x000fe200078e00ba */
[----:B------:R-:W-:Y:S01]  /*db00*/  HMMA.16816.F32.BF16 R108, R4, R22, R108 ;  /* 0x00000016046c723c */ /* 0x000fe2000004186c */
[----:B------:R-:W-:Y:S01]  /*db10*/  FADD.FTZ R24, R182, R2 ;  /* 0x00000002b6187221 */ /* 0x000fe20000010000 */
[----:B------:R-:W1:Y:S01]  /*db20*/  LDSM.16.MT88.4 R144, [R213+0xb800] ;  /* 0x00b80000d590783b */ /* 0x000e620000004200 */
[----:B------:R-:W-:-:S03]  /*db30*/  FADD.FTZ R27, R137, R0 ;  /* 0x00000000891b7221 */ /* 0x000fc60000010000 */
[----:B------:R4:W5:Y:S02]  /*db40*/  LDL.LU R226, [R1+0xd0] ;  /* 0x0000d00001e27983 */ /* 0x0009640000300800 */
[----:B--2---:R-:W-:Y:S01]  /*db50*/  HMMA.16816.F32.BF16 R96, R4, R16, R96 ;  /* 0x000000100460723c */ /* 0x004fe20000041860 */
[----:B------:R-:W-:-:S07]  /*db60*/  FADD.FTZ R3, R131, R26 ;  /* 0x0000001a83037221 */ /* 0x000fce0000010000 */
[----:B------:R-:W-:Y:S01]  /*db70*/  HMMA.16816.F32.BF16 R84, R4, R18, R84 ;  /* 0x000000120454723c */ /* 0x000fe20000041854 */
[----:B------:R-:W-:-:S07]  /*db80*/  FADD.FTZ R2, R220, R25 ;  /* 0x00000019dc027221 */ /* 0x000fce0000010000 */
[C---:B---3--:R-:W-:Y:S08]  /*db90*/  HMMA.16816.F32.BF16 R80, R4.reuse, R12, R80 ;  /* 0x0000000c0450723c */ /* 0x048ff00000041850 */
[C---:B------:R-:W-:Y:S08]  /*dba0*/  HMMA.16816.F32.BF16 R76, R4.reuse, R14, R76 ;  /* 0x0000000e044c723c */ /* 0x040ff0000004184c */
[C---:B------:R-:W-:Y:S08]  /*dbb0*/  HMMA.16816.F32.BF16 R64, R4.reuse, R8, R64 ;  /* 0x000000080440723c */ /* 0x040ff00000041840 */
[----:B------:R-:W-:Y:S01]  /*dbc0*/  HMMA.16816.F32.BF16 R60, R4, R10, R60 ;  /* 0x0000000a043c723c */ /* 0x000fe2000004183c */
[----:B------:R-:W-:Y:S01]  /*dbd0*/  FADD.FTZ R0, R194, R24 ;  /* 0x00000018c2007221 */ /* 0x000fe20000010000 */
[----:B------:R-:W-:Y:S01]  /*dbe0*/  MOV R137, R162 ;  /* 0x000000a200897202 */ /* 0x000fe20000000f00 */
[----:B------:R-:W-:Y:S01]  /*dbf0*/  IMAD.MOV.U32 R103, RZ, RZ, R125 ;  /* 0x000000ffff677224 */ /* 0x000fe200078e007d */
[----:B------:R-:W-:-:S02]  /*dc00*/  MOV R136, R178 ;  /* 0x000000b200887202 */ /* 0x000fc40000000f00 */
[----:B------:R-:W-:Y:S01]  /*dc10*/  MOV R105, R126 ;  /* 0x0000007e00697202 */ /* 0x000fe20000000f00 */
[----:B------:R-:W-:Y:S01]  /*dc20*/  MUFU.EX2 R74, R155 ;  /* 0x0000009b004a7308 */ /* 0x000fe20000000800 */
[----:B------:R-:W-:Y:S01]  /*dc30*/  F2FP.BF16.PACK_AB R4, R93, R94 ;  /* 0x0000005e5d04723e */ /* 0x000fe200000010ff */
[----:B------:R4:W5:Y:S01]  /*dc40*/  LDL.LU R225, [R1+0xcc] ;  /* 0x0000cc0001e17983 */ /* 0x0009620000300800 */
[----:B------:R-:W-:Y:S02]  /*dc50*/  F2FP.BF16.PACK_AB R5, R89, R90 ;  /* 0x0000005a5905723e */ /* 0x000fe400000010ff */
[----:B------:R-:W-:Y:S02]  /*dc60*/  F2FP.BF16.PACK_AB R6, R91, R92 ;  /* 0x0000005c5b06723e */ /* 0x000fe400000010ff */
[----:B-1----:R-:W-:Y:S01]  /*dc70*/  F2FP.BF16.PACK_AB R7, R75, R88 ;  /* 0x000000584b07723e */ /* 0x002fe200000010ff */
[----:B------:R-:W-:Y:S02]  /*dc80*/  FADD.FTZ R3, R218, R3 ;  /* 0x00000003da037221 */ /* 0x000fe40000010000 */
[----:B------:R-:W-:-:S02]  /*dc90*/  FADD.FTZ R2, R217, R2 ;  /* 0x00000002d9027221 */ /* 0x000fc40000010000 */
[----:B------:R-:W-:Y:S01]  /*dca0*/  FADD.FTZ R0, R195, R0 ;  /* 0x00000000c3007221 */ /* 0x000fe20000010000 */
[----:B------:R-:W-:Y:S01]  /*dcb0*/  MOV R130, R137 ;  /* 0x0000008900827202 */ /* 0x000fe20000000f00 */
[C---:B------:R-:W-:Y:S01]  /*dcc0*/  HMMA.16816.F32.BF16 R56, R4.reuse, R20, R56 ;  /* 0x000000140438723c */ /* 0x040fe20000041838 */
[----:B------:R-:W-:Y:S01]  /*dcd0*/  FADD.FTZ R3, R106, R3 ;  /* 0x000000036a037221 */ /* 0x000fe20000010000 */
[----:B------:R-:W-:Y:S01]  /*dce0*/  MOV R26, R124 ;  /* 0x0000007c001a7202 */ /* 0x000fe20000000f00 */
[----:B------:R-:W-:Y:S01]  /*dcf0*/  IMAD.MOV.U32 R125, RZ, RZ, R133 ;  /* 0x000000ffff7d7224 */ /* 0x000fe200078e0085 */
[----:B------:R-:W-:Y:S01]  /*dd00*/  MOV R131, R136 ;  /* 0x0000008800837202 */ /* 0x000fe20000000f00 */
[----:B------:R-:W-:Y:S01]  /*dd10*/  MUFU.EX2 R69, R156 ;  /* 0x0000009c00457308 */ /* 0x000fe20000000800 */
[----:B------:R-:W-:Y:S01]  /*dd20*/  MOV R126, R134 ;  /* 0x00000086007e7202 */ /* 0x000fe20000000f00 */
[----:B------:R-:W-:Y:S01]  /*dd30*/  LDSM.16.MT88.4 R176, [R214+0xb800] ;  /* 0x00b80000d6b0783b */ /* 0x000fe20000004200 */
[----:B------:R-:W-:Y:S01]  /*dd40*/  HMMA.16816.F32.BF16 R48, R4, R22, R48 ;  /* 0x000000160430723c */ /* 0x000fe20000041830 */
[----:B------:R-:W-:-:S02]  /*dd50*/  FADD.FTZ R2, R107, R2 ;  /* 0x000000026b027221 */ /* 0x000fc40000010000 */
[----:B------:R4:W5:Y:S05]  /*dd60*/  LDL.LU R224, [R1+0xc8] ;  /* 0x0000c80001e07983 */ /* 0x00096a0000300800 */
        /* <DEDUP_REMOVED lines=11> */
[----:B------:R-:W-:Y:S01]  /*de20*/  FADD.FTZ R4, R219, R27 ;  /* 0x0000001bdb047221 */ /* 0x000fe20000010000 */
[----:B------:R-:W-:Y:S01]  /*de30*/  MOV R134, R188 ;  /* 0x000000bc00867202 */ /* 0x000fe20000000f00 */
[----:B------:R-:W1:Y:S01]  /*de40*/  MUFU.EX2 R18, R166 ;  /* 0x000000a600127308 */ /* 0x000e620000000800 */
[----:B------:R-:W-:Y:S01]  /*de50*/  LDSM.16.MT88.4 R12, [R215+0xb800] ;  /* 0x00b80000d70c783b */ /* 0x000fe20000004200 */
[----:B------:R-:W-:Y:S02]  /*de60*/  FADD.FTZ R4, R212, R4 ;  /* 0x00000004d4047221 */ /* 0x000fe40000010000 */
        /* <DEDUP_REMOVED lines=14> */
[----:B------:R4:W5:Y:S01]  /*df50*/  LDL.LU R222, [R1+0xc0] ;  /* 0x0000c00001de7983 */ /* 0x0009620000300800 */
[----:B------:R-:W-:-:S02]  /*df60*/  FADD.FTZ R5, R106, R4 ;  /* 0x000000046a057221 */ /* 0x000fc40000010000 */
[----:B------:R-:W-:Y:S01]  /*df70*/  FADD.FTZ R4, R107, R2 ;  /* 0x000000026b047221 */ /* 0x000fe20000010000 */
[----:B------:R4:W5:Y:S01]  /*df80*/  LDL.LU R221, [R1+0xbc] ;  /* 0x0000bc0001dd7983 */ /* 0x0009620000300800 */
[----:B------:R-:W-:Y:S02]  /*df90*/  FADD.FTZ R2, R119, R0 ;  /* 0x0000000077027221 */ /* 0x000fe40000010000 */
[----:B------:R-:W-:Y:S01]  /*dfa0*/  FADD.FTZ R0, R124, R3 ;  /* 0x000000037c007221 */ /* 0x000fe20000010000 */
[----:B------:R-:W3:Y:S01]  /*dfb0*/  MUFU.EX2 R22, R159 ;  /* 0x0000009f00167308 */ /* 0x000ee20000000800 */
        /* <DEDUP_REMOVED lines=8> */
[----:B------:R-:W-:Y:S01]  /*e040*/  IMAD.MOV.U32 R131, RZ, RZ, R189 ;  /* 0x000000ffff837224 */ /* 0x000fe200078e00bd */
        /* <DEDUP_REMOVED lines=10> */
[----:B------:R-:W-:Y:S02]  /*e0f0*/  FADD.FTZ R2, R250, R2 ;  /* 0x00000002fa027221 */ /* 0x000fe40000010000 */
[----:B------:R-:W-:Y:S02]  /*e100*/  FADD.FTZ R4, R132, R4 ;  /* 0x0000000484047221 */ /* 0x000fe40000010000 */
[----:B------:R-:W-:Y:S02]  /*e110*/  IMAD.MOV.U32 R135, RZ, RZ, R175 ;  /* 0x000000ffff877224 */ /* 0x000fe400078e00af */
        /* <DEDUP_REMOVED lines=28> */
[----:B------:R1:W1:Y:S01]  /*e2e0*/  MUFU.EX2 R21, R160 ;  /* 0x000000a000157308 */ /* 0x0002620000000800 */
[----:B------:R-:W-:Y:S02]  /*e2f0*/  FADD.FTZ R3, R89, R3 ;  /* 0x0000000359037221 */ /* 0x000fe40000010000 */
[----:B------:R-:W-:Y:S02]  /*e300*/  FADD.FTZ R0, R101, R0 ;  /* 0x0000000065007221 */ /* 0x000fe40000010000 */
[----:B------:R-:W-:Y:S02]  /*e310*/  FADD.FTZ R2, R117, R2 ;  /* 0x0000000275027221 */ /* 0x000fe40000010000 */
[----:B------:R-:W-:Y:S01]  /*e320*/  FADD.FTZ R4, R92, R4 ;  /* 0x000000045c047221 */ /* 0x000fe20000010000 */
[----:B------:R-:W2:Y:S01]  /*e330*/  MUFU.EX2 R16, R168 ;  /* 0x000000a800107308 */ /* 0x000ea20000000800 */
[----:B------:R-:W-:-:S02]  /*e340*/  FADD.FTZ R3, R88, R3 ;  /* 0x0000000358037221 */ /* 0x000fc40000010000 */
[----:B------:R-:W-:Y:S02]  /*e350*/  FADD.FTZ R0, R95, R0 ;  /* 0x000000005f007221 */ /* 0x000fe40000010000 */
[----:B------:R-:W-:-:S03]  /*e360*/  FADD.FTZ R2, R118, R2 ;  /* 0x0000000276027221 */ /* 0x000fc60000010000 */
[----:B------:R-:W2:Y:S01]  /*e370*/  MUFU.EX2 R8, R173 ;  /* 0x000000ad00087308 */ /* 0x000ea20000000800 */
[----:B-1----:R-:W1:Y:S01]  /*e380*/  LDSM.16.MT88.4 R160, [R216+0xb800] ;  /* 0x00b80000d8a0783b */ /* 0x002e620000004200 */
[----:B------:R-:W-:Y:S02]  /*e390*/  FADD.FTZ R4, R91, R4 ;  /* 0x000000045b047221 */ /* 0x000fe40000010000 */
[----:B------:R-:W-:-:S04]  /*e3a0*/  FADD.FTZ R3, R75, R3 ;  /* 0x000000034b037221 */ /* 0x000fc80000010000 */
[----:B------:R-:W1:Y:S01]  /*e3b0*/  MUFU.EX2 R20, R164 ;  /* 0x000000a400147308 */ /* 0x000e620000000800 */
[----:B------:R-:W-:Y:S02]  /*e3c0*/  FADD.FTZ R0, R100, R0 ;  /* 0x0000000064007221 */ /* 0x000fe40000010000 */
[----:B------:R-:W-:-:S05]  /*e3d0*/  FADD.FTZ R2, R104, R2 ;  /* 0x0000000268027221 */ /* 0x000fca0000010000 */
[----:B------:R-:W1:Y:S01]  /*e3e0*/  MUFU.EX2 R11, R169 ;  /* 0x000000a9000b7308 */ /* 0x000e620000000800 */
[----:B------:R-:W-:Y:S02]  /*e3f0*/  FADD.FTZ R4, R18, R4 ;  /* 0x0000000412047221 */ /* 0x000fe40000010000 */
[----:B--2---:R-:W-:-:S05]  /*e400*/  FADD.FTZ R3, R10, R3 ;  /* 0x000000030a037221 */ /* 0x004fca0000010000 */
[----:B------:R-:W2:Y:S01]  /*e410*/  MUFU.EX2 R7, R174 ;  /* 0x000000ae00077308 */ /* 0x000ea20000000800 */
[----:B---3--:R-:W-:Y:S02]  /*e420*/  FADD.FTZ R0, R22, R0 ;  /* 0x0000000016007221 */ /* 0x008fe40000010000 */
[----:B------:R-:W-:-:S05]  /*e430*/  FADD.FTZ R2, R74, R2 ;  /* 0x000000024a027221 */ /* 0x000fca0000010000 */
[----:B------:R-:W3:Y:S01]  /*e440*/  MUFU.EX2 R19, R165 ;  /* 0x000000a500137308 */ /* 0x000ee20000000800 */
[----:B------:R-:W-:-:S07]  /*e450*/  FADD.FTZ R4, R17, R4 ;  /* 0x0000000411047221 */ /* 0x000fce0000010000 */
[----:B------:R-:W2:Y:S01]  /*e460*/  MUFU.EX2 R23, R158 ;  /* 0x0000009e00177308 */ /* 0x000ea20000000800 */
[----:B------:R-:W-:Y:S02]  /*e470*/  FADD.FTZ R3, R9, R3 ;  /* 0x0000000309037221 */ /* 0x000fe40000010000 */
[----:B------:R-:W-:Y:S02]  /*e480*/  FADD.FTZ R0, R21, R0 ;  /* 0x0000000015007221 */ /* 0x000fe40000010000 */
[----:B------:R-:W-:Y:S02]  /*e490*/  FADD.FTZ R2, R69, R2 ;  /* 0x0000000245027221 */ /* 0x000fe40000010000 */
[----:B------:R-:W-:Y:S02]  /*e4a0*/  FADD.FTZ R4, R16, R4 ;  /* 0x0000000410047221 */ /* 0x000fe40000010000 */
[----:B------:R-:W-:Y:S02]  /*e4b0*/  FADD.FTZ R3, R8, R3 ;  /* 0x0000000308037221 */ /* 0x000fe40000010000 */
[----:B-1----:R-:W-:-:S02]  /*e4c0*/  FADD.FTZ R0, R20, R0 ;  /* 0x0000000014007221 */ /* 0x002fc40000010000 */
[----:B------:R-:W-:Y:S02]  /*e4d0*/  FADD.FTZ R2, R68, R2 ;  /* 0x0000000244027221 */ /* 0x000fe40000010000 */
[----:B------:R-:W-:Y:S02]  /*e4e0*/  FADD.FTZ R4, R11, R4 ;  /* 0x000000040b047221 */ /* 0x000fe40000010000 */
[----:B--2---:R-:W-:Y:S02]  /*e4f0*/  FADD.FTZ R3, R7, R3 ;  /* 0x0000000307037221 */ /* 0x004fe40000010000 */
[----:B---3--:R-:W-:Y:S02]  /*e500*/  FADD.FTZ R0, R19, R0 ;  /* 0x0000000013007221 */ /* 0x008fe40000010000 */
        /* <DEDUP_REMOVED lines=30> */
[----:B----4-:R-:W2:Y:S04]  /*e6f0*/  LDL.64 R132, [R1+0x88] ;  /* 0x0000880001847983 */ /* 0x010ea80000100a00 */
        /* <DEDUP_REMOVED lines=73> */
[----:B------:R-:W-:Y:S01]  /*eb90*/  LOP3.LUT R231, R231, 0xfffffff7, RZ, 0xc0, !PT ;  /* 0xfffffff7e7e77812 */ /* 0x000fe200078ec0ff */
[----:B------:R-:W-:Y:S01]  /*eba0*/  @!P4 IMAD.WIDE.U32 R8, R8, 0x30, R2 ;  /* 0x000000300808c825 */ /* 0x000fe200078e0002 */
[----:B------:R-:W-:Y:S01]  /*ebb0*/  @!PT LDS RZ, [RZ] ;  /* 0x00000000fffff984 */ /* 0x000fe20000000800 */
[----:B------:R-:W-:Y:S01]  /*ebc0*/  @!PT LDS RZ, [RZ] ;  /* 0x00000000fffff984 */ /* 0x000fe20000000800 */
[----:B------:R-:W-:Y:S01]  /*ebd0*/  @!PT LDS RZ, [RZ] ;  /* 0x00000000fffff984 */ /* 0x000fe20000000800 */
[----:B------:R1:W-:Y:S01]  /*ebe0*/  @!P4 LDGSTS.E.BYPASS.LTC128B.128 [R246+0x8000], [R10.64] ;  /* 0x080000000af6cfae */ /* 0x0003e2000b901d74 */
[----:B------:R-:W-:Y:S02]  /*ebf0*/  @P4 LOP3.LUT R233, R233, 0x1000000, RZ, 0xfc, !PT ;  /* 0x01000000e9e94812 */ /* 0x000fe400078efcff */
        /* <DEDUP_REMOVED lines=56> */
[----:B-----5:R-:W-:Y:S04]  /*ef80*/  LDSM.16.M88.4 R48, [R212+0x4000] ;  /* 0x00400000d430783b */ /* 0x020fe80000000200 */
[----:B------:R-:W-:Y:S04]  /*ef90*/  LDSM.16.M88.4 R40, [R212+0x4800] ;  /* 0x00480000d428783b */ /* 0x000fe80000000200 */
[----:B---3--:R-:W2:Y:S04]  /*efa0*/  LDSM.16.M88.4 R16, [R219] ;  /* 0x00000000db10783b */ /* 0x008ea80000000200 */
[----:B------:R-:W-:Y:S04]  /*efb0*/  LDSM.16.M88.4 R32, [R218+0x4000] ;  /* 0x00400000da20783b */ /* 0x000fe80000000200 */
[----:B-1----:R-:W1:Y:S04]  /*efc0*/  LDSM.16.M88.4 R12, [R219+0x2000] ;  /* 0x00200000db0c783b */ /* 0x002e680000000200 */
[----:B------:R-:W3:Y:S04]  /*efd0*/  LDSM.16.M88.4 R4, [R222+0x2000] ;  /* 0x00200000de04783b */ /* 0x000ee80000000200 */
[----:B------:R-:W3:Y:S04]  /*efe0*/  LDSM.16.M88.4 R24, [R218+0x4800] ;  /* 0x00480000da18783b */ /* 0x000ee80000000200 */
[----:B----4-:R-:W4:Y:S04]  /*eff0*/  LDSM.16.M88.4 R8, [R222] ;  /* 0x00000000de08783b */ /* 0x010f280000000200 */
[----:B------:R-:W3:Y:S04]  /*f000*/  LDSM.16.M88.4 R64, [R212+0x7000] ;  /* 0x00700000d440783b */ /* 0x000ee80000000200 */
[----:B------:R-:W3:Y:S04]  /*f010*/  LDSM.16.M88.4 R60, [R212+0x7800] ;  /* 0x00780000d43c783b */ /* 0x000ee80000000200 */
[----:B------:R-:W3:Y:S04]  /*f020*/  LDSM.16.M88.4 R88, [R212+0x5000] ;  /* 0x00500000d458783b */ /* 0x000ee80000000200 */
[----:B------:R-:W4:Y:S01]  /*f030*/  LDSM.16.M88.4 R84, [R212+0x5800] ;  /* 0x00580000d454783b */ /* 0x000f220000000200 */
[----:B--2---:R-:W-:Y:S03]  /*f040*/  HMMA.16816.F32.BF16 R20, R16, R40, RZ ;  /* 0x000000281014723c */ /* 0x004fe600000418ff */
[----:B------:R-:W2:Y:S04]  /*f050*/  LDSM.16.M88.4 R80, [R212+0x6000] ;  /* 0x00600000d450783b */ /* 0x000ea80000000200 */
[----:B------:R-:W2:Y:S01]  /*f060*/  LDSM.16.M88.4 R76, [R212+0x6800] ;  /* 0x00680000d44c783b */ /* 0x000ea20000000200 */
[C---:B-1----:R-:W-:Y:S03]  /*f070*/  HMMA.16816.F32.BF16 R28, R12.reuse, R48, RZ ;  /* 0x000000300c1c723c */ /* 0x042fe600000418ff */
[----:B------:R-:W-:Y:S04]  /*f080*/  LDSM.16.M88.4 R56, [R218+0x5000] ;  /* 0x00500000da38783b */ /* 0x000fe80000000200 */
[----:B------:R-:W0:Y:S01]  /*f090*/  LDGDEPBAR ;  /* 0x00000000000079af */ /* 0x000e220000000000 */
[----:B------:R-:W-:Y:S08]  /*f0a0*/  HMMA.16816.F32.BF16 R36, R12, R40, RZ ;  /* 0x000000280c24723c */ /* 0x000ff000000418ff */
[----:B------:R-:W-:Y:S08]  /*f0b0*/  HMMA.16816.F32.BF16 R44, R16, R48, RZ ;  /* 0x00000030102c723c */ /* 0x000ff000000418ff */
[C---:B---3--:R-:W-:Y:S01]  /*f0c0*/  HMMA.16816.F32.BF16 R208, R4.reuse, R32, R28 ;  /* 0x0000002004d0723c */ /* 0x048fe2000004181c */
[----:B------:R-:W1:Y:S07]  /*f0d0*/  LDSM.16.M88.4 R28, [R218+0x7000] ;  /* 0x00700000da1c783b */ /* 0x000e6e0000000200 */
[-C--:B------:R-:W-:Y:S01]  /*f0e0*/  HMMA.16816.F32.BF16 R52, R4, R24.reuse, R36 ;  /* 0x000000180434723c */ /* 0x080fe20000041824 */
[----:B------:R-:W-:Y:S07]  /*f0f0*/  LDSM.16.M88.4 R36, [R218+0x6800] ;  /* 0x00680000da24783b */ /* 0x000fee0000000200 */
[----:B----4-:R-:W-:Y:S01]  /*f100*/  HMMA.16816.F32.BF16 R68, R8, R24, R20 ;  /* 0x000000180844723c */ /* 0x010fe20000041814 */
[----:B------:R-:W3:Y:S07]  /*f110*/  LDSM.16.M88.4 R20, [R218+0x7800] ;  /* 0x00780000da14783b */ /* 0x000eee0000000200 */
[-C--:B------:R-:W-:Y:S08]  /*f120*/  HMMA.16816.F32.BF16 R104, R16, R64.reuse, RZ ;  /* 0x000000401068723c */ /* 0x080ff000000418ff */
[----:B------:R-:W-:Y:S01]  /*f130*/  HMMA.16816.F32.BF16 R100, R12, R64, RZ ;  /* 0x000000400c64723c */ /* 0x000fe200000418ff */
[----:B------:R-:W-:-:S02]  /*f140*/  IMAD.MOV.U32 R75, RZ, RZ, R53 ;  /* 0x000000ffff4b7224 */ /* 0x000fc400078e0035 */
[----:B------:R-:W-:Y:S02]  /*f150*/  IMAD.MOV.U32 R74, RZ, RZ, R54 ;  /* 0x000000ffff4a7224 */ /* 0x000fe400078e0036 */
[----:B------:R-:W-:Y:S02]  /*f160*/  IMAD.MOV.U32 R73, RZ, RZ, R55 ;  /* 0x000000ffff497224 */ /* 0x000fe400078e0037 */
[----:B------:R-:W-:Y:S01]  /*f170*/  IMAD.MOV.U32 R72, RZ, RZ, R52 ;  /* 0x000000ffff487224 */ /* 0x000fe200078e0034 */
[----:B------:R-:W-:Y:S01]  /*f180*/  HMMA.16816.F32.BF16 R96, R16, R60, RZ ;  /* 0x0000003c1060723c */ /* 0x000fe200000418ff */
[----:B------:R-:W4:Y:S07]  /*f190*/  LDSM.16.M88.4 R52, [R218+0x5800] ;  /* 0x00580000da34783b */ /* 0x000f2e0000000200 */
[----:B------:R-:W-:Y:S01]  /*f1a0*/  HMMA.16816.F32.BF16 R204, R8, R32, R44 ;  /* 0x0000002008cc723c */ /* 0x000fe2000004182c */
[----:B------:R-:W1:Y:S07]  /*f1b0*/  LDSM.16.M88.4 R44, [R218+0x6000] ;  /* 0x00600000da2c783b */ /* 0x000e6e0000000200 */
[----:B------:R-:W-:Y:S08]  /*f1c0*/  HMMA.16816.F32.BF16 R132, R12, R88, RZ ;  /* 0x000000580c84723c */ /* 0x000ff000000418ff */
[-C--:B------:R-:W-:Y:S08]  /*f1d0*/  HMMA.16816.F32.BF16 R128, R16, R84.reuse, RZ ;  /* 0x000000541080723c */ /* 0x080ff000000418ff */
[----:B------:R-:W-:Y:S08]  /*f1e0*/  HMMA.16816.F32.BF16 R124, R12, R84, RZ ;  /* 0x000000540c7c723c */ /* 0x000ff000000418ff */
[C---:B--2---:R-:W-:Y:S08]  /*f1f0*/  HMMA.16816.F32.BF16 R120, R16.reuse, R80, RZ ;  /* 0x000000501078723c */ /* 0x044ff000000418ff */
[-C--:B------:R-:W-:Y:S08]  /*f200*/  HMMA.16816.F32.BF16 R112, R16, R76.reuse, RZ ;  /* 0x0000004c1070723c */ /* 0x080ff000000418ff */
[----:B------:R-:W-:Y:S08]  /*f210*/  HMMA.16816.F32.BF16 R108, R12, R76, RZ ;  /* 0x0000004c0c6c723c */ /* 0x000ff000000418ff */
[----:B-1----:R-:W-:Y:S08]  /*f220*/  HMMA.16816.F32.BF16 R104, R8, R28, R104 ;  /* 0x0000001c0868723c */ /* 0x002ff00000041868 */
[C---:B------:R-:W-:Y:S08]  /*f230*/  HMMA.16816.F32.BF16 R116, R12.reuse, R80, RZ ;  /* 0x000000500c74723c */ /* 0x040ff000000418ff */
[----:B------:R-:W-:Y:S08]  /*f240*/  HMMA.16816.F32.BF16 R92, R12, R60, RZ ;  /* 0x0000003c0c5c723c */ /* 0x000ff000000418ff */
[----:B------:R-:W-:Y:S01]  /*f250*/  HMMA.16816.F32.BF16 R100, R4, R28, R100 ;  /* 0x0000001c0464723c */ /* 0x000fe20000041864 */
[----:B------:R-:W-:-:S02]  /*f260*/  IMAD.MOV.U32 R143, RZ, RZ, R104 ;  /* 0x000000ffff8f7224 */ /* 0x000fc400078e0068 */
[----:B------:R-:W-:Y:S02]  /*f270*/  IMAD.MOV.U32 R142, RZ, RZ, R105 ;  /* 0x000000ffff8e7224 */ /* 0x000fe400078e0069 */
[----:B------:R-:W-:Y:S02]  /*f280*/  IMAD.MOV.U32 R252, RZ, RZ, R106 ;  /* 0x000000fffffc7224 */ /* 0x000fe400078e006a */
[----:B------:R-:W-:Y:S01]  /*f290*/  IMAD.MOV.U32 R247, RZ, RZ, R107 ;  /* 0x000000fffff77224 */ /* 0x000fe200078e006b */
[----:B---3--:R-:W-:Y:S08]  /*f2a0*/  HMMA.16816.F32.BF16 R96, R8, R20, R96 ;  /* 0x000000140860723c */ /* 0x008ff00000041860 */
[----:B------:R-:W-:Y:S08]  /*f2b0*/  HMMA.16816.F32.BF16 R132, R4, R56, R132 ;  /* 0x000000380484723c */ /* 0x000ff00000041884 */
[----:B----4-:R-:W-:Y:S01]  /*f2c0*/  HMMA.16816.F32.BF16 R128, R8, R52, R128 ;  /* 0x000000340880723c */ /* 0x010fe20000041880 */
[----:B------:R-:W-:-:S02]  /*f2d0*/  IMAD.MOV.U32 R41, RZ, RZ, R102 ;  /* 0x000000ffff297224 */ /* 0x000fc400078e0066 */
[----:B------:R-:W-:-:S05]  /*f2e0*/  IMAD.MOV.U32 R40, RZ, RZ, R103 ;  /* 0x000000ffff287224 */ /* 0x000fca00078e0067 */
        /* <DEDUP_REMOVED lines=55> */
[----:B------:R-:W-:-:S03]  /*f660*/  IMAD.MOV.U32 R107, RZ, RZ, R40 ;  /* 0x000000ffff6b7224 */ /* 0x000fc600078e0028 */
[C---:B------:R-:W-:Y:S08]  /*f670*/  HMMA.16816.F32.BF16 R112, R12.reuse, R42, RZ ;  /* 0x0000002a0c70723c */ /* 0x040ff000000418ff */
[C---:B------:R-:W-:Y:S08]  /*f680*/  HMMA.16816.F32.BF16 R108, R12.reuse, R90, RZ ;  /* 0x0000005a0c6c723c */ /* 0x040ff000000418ff */
[----:B------:R-:W-:Y:S08]  /*f690*/  HMMA.16816.F32.BF16 R92, R12, R66, RZ ;  /* 0x000000420c5c723c */ /* 0x000ff000000418ff */
[----:B------:R-:W-:Y:S08]  /*f6a0*/  HMMA.16816.F32.BF16 R132, R4, R46, R100 ;  /* 0x0000002e0484723c */ /* 0x000ff00000041864 */
[----:B------:R-:W-:Y:S08]  /*f6b0*/  HMMA.16816.F32.BF16 R136, R8, R56, R200 ;  /* 0x000000380888723c */ /* 0x000ff000000418c8 */
[----:B------:R-:W-:Y:S08]  /*f6c0*/  HMMA.16816.F32.BF16 R100, R4, R38, R96 ;  /* 0x000000260464723c */ /* 0x000ff00000041860 */
        /* <DEDUP_REMOVED lines=20> */
[C---:B------:R-:W-:Y:S08]  /*f810*/  HMMA.16816.F32.BF16 R80, R16.reuse, R82, RZ ;  /* 0x000000521050723c */ /* 0x040ff000000418ff */
[C---:B------:R-:W-:Y:S08]  /*f820*/  HMMA.16816.F32.BF16 R76, R16.reuse, R78, RZ ;  /* 0x0000004e104c723c */ /* 0x040ff000000418ff */
[----:B------:R-:W-:Y:S08]  /*f830*/  HMMA.16816.F32.BF16 R64, R16, R66, RZ ;  /* 0x000000421040723c */ /* 0x000ff000000418ff */
[-C--:B------:R-:W-:Y:S08]  /*f840*/  HMMA.16816.F32.BF16 R12, R12, R62.reuse, RZ ;  /* 0x0000003e0c0c723c */ /* 0x080ff000000418ff */
[----:B------:R-:W-:Y:S07]  /*f850*/  HMMA.16816.F32.BF16 R16, R16, R62, RZ ;  /* 0x0000003e1010723c */ /* 0x000fee00000418ff */
[----:B------:R-:W-:Y:S01]  /*f860*/  IMAD.MOV.U32 R62, RZ, RZ, R121 ;  /* 0x000000ffff3e7224 */ /* 0x000fe200078e0079 */
[----:B------:R-:W-:Y:S01]  /*f870*/  HMMA.16816.F32.BF16 R116, R4, R34, R116 ;  /* 0x000000220474723c */ /* 0x000fe20000041874 */
[----:B------:R-:W-:-:S02]  /*f880*/  IMAD.MOV.U32 R63, RZ, RZ, R120 ;  /* 0x000000ffff3f7224 */ /* 0x000fc400078e0078 */
[----:B------:R-:W-:Y:S02]  /*f890*/  IMAD.MOV.U32 R120, RZ, RZ, R126 ;  /* 0x000000ffff787224 */ /* 0x000fe400078e007e */
[----:B------:R-:W-:-:S03]  /*f8a0*/  IMAD.MOV.U32 R121, RZ, RZ, R127 ;  /* 0x000000ffff797224 */ /* 0x000fc600078e007f */
[C---:B------:R-:W-:Y:S08]  /*f8b0*/  HMMA.16816.F32.BF16 R112, R4.reuse, R26, R112 ;  /* 0x0000001a0470723c */ /* 0x040ff00000041870 */
[C---:B------:R-:W-:Y:S08]  /*f8c0*/  HMMA.16816.F32.BF16 R108, R4.reuse, R58, R108 ;  /* 0x0000003a046c723c */ /* 0x040ff0000004186c */
[C---:B------:R-:W-:Y:S08]  /*f8d0*/  HMMA.16816.F32.BF16 R100, R4.reuse, R30, R92 ;  /* 0x0000001e0464723c */ /* 0x040ff0000004185c */
[----:B------:R-:W-:Y:S01]  /*f8e0*/  HMMA.16816.F32.BF16 R136, R4, R22, R12 ;  /* 0x000000160488723c */ /* 0x000fe2000004180c */
[----:B------:R-:W-:Y:S04]  /*f8f0*/  LDSM.16.M88.4 R4, [R220+0x2000] ;  /* 0x00200000dc04783b */ /* 0x000fe80000000200 */
[----:B------:R-:W1:Y:S03]  /*f900*/  LDSM.16.M88.4 R12, [R223] ;  /* 0x00000000df0c783b */ /* 0x000e660000000200 */
        /* <DEDUP_REMOVED lines=8> */
[----:B------:R-:W2:Y:S01]  /*f990*/  LDSM.16.M88.4 R8, [R220] ;  /* 0x00000000dc08783b */ /* 0x000ea20000000200 */
[----:B------:R-:W-:-:S02]  /*f9a0*/  IMAD.MOV.U32 R126, RZ, RZ, R155 ;  /* 0x000000ffff7e7224 */ /* 0x000fc400078e009b */
[----:B------:R-:W-:Y:S02]  /*f9b0*/  IMAD.MOV.U32 R127, RZ, RZ, R154 ;  /* 0x000000ffff7f7224 */ /* 0x000fe400078e009a */
[----:B------:R-:W-:Y:S02]  /*f9c0*/  IMAD.MOV.U32 R93, RZ, RZ, R102 ;  /* 0x000000ffff5d7224 */ /* 0x000fe400078e0066 */
[C---:B-1----:R-:W-:Y:S01]  /*f9d0*/  HMMA.16816.F32.BF16 R208, R4.reuse, R12, R208 ;  /* 0x0000000c04d0723c */ /* 0x042fe200000418d0 */
        /* <DEDUP_REMOVED lines=9> */
[----:B------:R-:W-:Y:S02]  /*fa70*/  IMAD.MOV.U32 R47, RZ, RZ, R96 ;  /* 0x000000ffff2f7224 */ /* 0x000fe400078e0060 */
[----:B------:R-:W-:Y:S02]  /*fa80*/  IMAD.MOV.U32 R58, RZ, RZ, R21 ;  /* 0x000000ffff3a7224 */ /* 0x000fe400078e0015 */
[----:B------:R-:W-:Y:S01]  /*fa90*/  IMAD.MOV.U32 R59, RZ, RZ, R20 ;  /* 0x000000ffff3b7224 */ /* 0x000fe200078e0014 */
[C---:B--2---:R-:W-:Y:S08]  /*faa0*/  HMMA.16816.F32.BF16 R72, R8.reuse, R12, R204 ;  /* 0x0000000c0848723c */ /* 0x044ff000000418cc */
[----:B------:R-:W-:Y:S01]  /*fab0*/  HMMA.16816.F32.BF16 R200, R8, R14, R48 ;  /* 0x0000000e08c8723c */ /* 0x000fe20000041830 */
[----:B------:R-:W1:Y:S06]  /*fac0*/  LDSM.16.M88.4 R12, [R230] ;  /* 0x00000000e60c783b */ /* 0x000e6c0000000200 */
[----:B------:R-:W-:-:S02]  /*fad0*/  IMAD.MOV.U32 R48, RZ, RZ, R125 ;  /* 0x000000ffff307224 */ /* 0x000fc400078e007d */
[----:B------:R-:W-:Y:S02]  /*fae0*/  IMAD.MOV.U32 R49, RZ, RZ, R124 ;  /* 0x000000ffff317224 */ /* 0x000fe400078e007c */
[----:B------:R-:W-:Y:S02]  /*faf0*/  IMAD.MOV.U32 R50, RZ, RZ, R123 ;  /* 0x000000ffff327224 */ /* 0x000fe400078e007b */
[----:B------:R-:W-:Y:S02]  /*fb00*/  IMAD.MOV.U32 R51, RZ, RZ, R122 ;  /* 0x000000ffff337224 */ /* 0x000fe400078e007a */
[----:B------:R-:W-:Y:S01]  /*fb10*/  IMAD.MOV.U32 R122, RZ, RZ, R159 ;  /* 0x000000ffff7a7224 */ /* 0x000fe200078e009f */
[-C--:B-1----:R-:W-:Y:S08]  /*fb20*/  HMMA.16816.F32.BF16 R204, R4, R12.reuse, R132 ;  /* 0x0000000c04cc723c */ /* 0x082ff00000041884 */
[C---:B------:R-:W-:Y:S08]  /*fb30*/  HMMA.16816.F32.BF16 R68, R8.reuse, R12, R68 ;  /* 0x0000000c0844723c */ /* 0x040ff00000041844 */
[----:B------:R-:W-:Y:S01]  /*fb40*/  HMMA.16816.F32.BF16 R116, R8, R14, R40 ;  /* 0x0000000e0874723c */ /* 0x000fe20000041828 */
[----:B------:R-:W-:Y:S01]  /*fb50*/  IMAD.MOV.U32 R123, RZ, RZ, R158 ;  /* 0x000000ffff7b7224 */ /* 0x000fe200078e009e */
[----:B------:R1:W5:Y:S01]  /*fb60*/  LDL.LU R159, [R1+0x114] ;  /* 0x00011400019f7983 */ /* 0x0003620000300800 */
[----:B------:R-:W-:-:S02]  /*fb70*/  IMAD.MOV.U32 R124, RZ, RZ, R157 ;  /* 0x000000ffff7c7224 */ /* 0x000fc400078e009d */
[----:B------:R-:W-:Y:S01]  /*fb80*/  IMAD.MOV.U32 R125, RZ, RZ, R156 ;  /* 0x000000ffff7d7224 */ /* 0x000fe200078e009c */
[----:B------:R1:W5:Y:S02]  /*fb90*/  LDL.LU R158, [R1+0x110] ;  /* 0x00011000019e7983 */ /* 0x0003640000300800 */
[----:B------:R-:W-:Y:S02]  /*fba0*/  HMMA.16816.F32.BF16 R132, R4, R14, R112 ;  /* 0x0000000e0484723c */ /* 0x000fe40000041870 */
[----:B------:R-:W2:Y:S01]  /*fbb0*/  LDSM.16.M88.4 R12, [R229] ;  /* 0x00000000e50c783b */ /* 0x000ea20000000200 */
[----:B------:R-:W-:Y:S02]  /*fbc0*/  IMAD.MOV.U32 R34, RZ, RZ, R93 ;  /* 0x000000ffff227224 */ /* 0x000fe400078e005d */
[----:B------:R-:W-:Y:S01]  /*fbd0*/  IMAD.MOV.U32 R35, RZ, RZ, R92 ;  /* 0x000000ffff237224 */ /* 0x000fe200078e005c */
[----:B------:R1:W5:Y:S01]  /*fbe0*/  LDL.LU R157, [R1+0x10c] ;  /* 0x00010c00019d7983 */ /* 0x0003620000300800 */
[----:B------:R-:W-:-:S02]  /*fbf0*/  IMAD.MOV.U32 R104, RZ, RZ, R153 ;  /* 0x000000ffff687224 */ /* 0x000fc400078e0099 */
[----:B------:R-:W-:Y:S01]  /*fc00*/  IMAD.MOV.U32 R105, RZ, RZ, R152 ;  /* 0x000000ffff697224 */ /* 0x000fe200078e0098 */
[----:B------:R1:W5:Y:S01]  /*fc10*/  LDL.LU R156, [R1+0x108] ;  /* 0x00010800019c7983 */ /* 0x0003620000300800 */
[----:B------:R-:W-:Y:S02]  /*fc20*/  IMAD.MOV.U32 R106, RZ, RZ, R151 ;  /* 0x000000ffff6a7224 */ /* 0x000fe400078e0097 */
[----:B------:R-:W-:Y:S01]  /*fc30*/  IMAD.MOV.U32 R107, RZ, RZ, R150 ;  /* 0x000000ffff6b7224 */ /* 0x000fe200078e0096 */
[----:B------:R1:W5:Y:S01]  /*fc40*/  LDL.LU R155, [R1+0x104] ;  /* 0x00010400019b7983 */ /* 0x0003620000300800 */
        /* <DEDUP_REMOVED lines=12> */
[-C--:B--2---:R-:W-:Y:S08]  /*fd10*/  HMMA.16816.F32.BF16 R124, R8, R12.reuse, R124 ;  /* 0x0000000c087c723c */ /* 0x084ff0000004187c */
[C---:B------:R-:W-:Y:S08]  /*fd20*/  HMMA.16816.F32.BF16 R120, R4.reuse, R12, R120 ;  /* 0x0000000c0478723c */ /* 0x040ff00000041878 */
[-C--:B------:R-:W-:Y:S08]  /*fd30*/  HMMA.16816.F32.BF16 R112, R4, R14.reuse, R108 ;  /* 0x0000000e0470723c */ /* 0x080ff0000004186c */
[----:B------:R-:W-:Y:S01]  /*fd40*/  HMMA.16816.F32.BF16 R92, R8, R14, R88 ;  /* 0x0000000e085c723c */ /* 0x000fe20000041858 */
[----:B------:R-:W2:Y:S01]  /*fd50*/  LDSM.16.M88.4 R12, [R228] ;  /* 0x00000000e40c783b */ /* 0x000ea20000000200 */
        /* <DEDUP_REMOVED lines=12> */
[----:B------:R-:W-:-:S03]  /*fe20*/  IMAD.U32 R0, RZ, RZ, UR9 ;  /* 0x00000009ff007e24 */ /* 0x000fc6000f8e00ff */
[----:B------:R1:W5:Y:S04]  /*fe30*/  LDL.LU R146, [R1+0xe0] ;  /* 0x0000e00001927983 */ /* 0x0003680000300800 */
[----:B------:R1:W5:Y:S04]  /*fe40*/  LDL.LU R145, [R1+0xdc] ;  /* 0x0000dc0001917983 */ /* 0x0003680000300800 */
[----:B------:R1:W5:Y:S04]  /*fe50*/  LDL.LU R144, [R1+0xd8] ;  /* 0x0000d80001907983 */ /* 0x0003680000300800 */
[----:B------:R1:W5:Y:S04]  /*fe60*/  LDL.LU R143, [R1+0xd4] ;  /* 0x0000d400018f7983 */ /* 0x0003680000300800 */
[----:B------:R1:W5:Y:S01]  /*fe70*/  LDL.LU R142, [R1+0xd0] ;  /* 0x0000d000018e7983 */ /* 0x0003620000300800 */
        /* <DEDUP_REMOVED lines=23> */
[----:B------:R-:W-:Y:S07]  /*fff0*/  LDSM.16.M88.4 R4, [R221+0x2000] ;  /* 0x00200000dd04783b */ /* 0x000fee0000000200 */
[----:B------:R-:W-:Y:S01]  /*10000*/  HMMA.16816.F32.BF16 R16, R8, R14, R16 ;  /* 0x0000000e0810723c */ /* 0x000fe20000041810 */
[----:B------:R-:W2:Y:S04]  /*10010*/  LDSM.16.M88.4 R12, [R217] ;  /* 0x00000000d90c783b */ /* 0x000ea80000000200 */
[----:B------:R-:W3:Y:S03]  /*10020*/  LDSM.16.M88.4 R8, [R221] ;  /* 0x00000000dd08783b */ /* 0x000ee60000000200 */
[-C--:B--2---:R-:W-:Y:S08]  /*10030*/  HMMA.16816.F32.BF16 R128, R4, R12.reuse, R208 ;  /* 0x0000000c0480723c */ /* 0x084ff000000418d0 */
[----:B---3--:R-:W-:Y:S08]  /*10040*/  HMMA.16816.F32.BF16 R108, R8, R12, R72 ;  /* 0x0000000c086c723c */ /* 0x008ff00000041848 */
        /* <DEDUP_REMOVED lines=26> */
[----:B------:R-:W-:Y:S11]  /*101f0*/  HMMA.16816.F32.BF16 R12, R8, R14, R76 ;  /* 0x0000000e080c723c */ /* 0x000ff6000004184c */
[----:B------:R-:W-:Y:S05]  /*10200*/  @!UPT UIADD3 URZ, URZ, URZ, URZ ;  /* 0x0000003f3f3ff290 */ /* 0x000fea000fffe03f */
[----:B------:R-:W-:Y:S02]  /*10210*/  IMAD.MOV.U32 R139, RZ, RZ, R47 ;  /* 0x000000ffff8b7224 */ /* 0x000fe400078e002f */
[----:B------:R-:W2:Y:S01]  /*10220*/  S2R R47, SR_TID.X ;  /* 0x00000000002f7919 */ /* 0x000ea20000002100 */
[----:B------:R-:W-:Y:S02]  /*10230*/  IMAD.MOV.U32 R2, RZ, RZ, R46 ;  /* 0x000000ffff027224 */ /* 0x000fe400078e002e */
[----:B------:R-:W-:Y:S02]  /*10240*/  IMAD.MOV.U32 R3, RZ, RZ, R44 ;  /* 0x000000ffff037224 */ /* 0x000fe400078e002c */
[----:B------:R-:W-:Y:S02]  /*10250*/  IMAD.MOV.U32 R140, RZ, RZ, R45 ;  /* 0x000000ffff8c7224 */ /* 0x000fe400078e002d */
[----:B------:R-:W-:Y:S02]  /*10260*/  IMAD.MOV.U32 R252, RZ, RZ, R14 ;  /* 0x000000fffffc7224 */ /* 0x000fe400078e000e */
[----:B------:R-:W-:-:S02]  /*10270*/  IMAD.MOV.U32 R247, RZ, RZ, R13 ;  /* 0x000000fffff77224 */ /* 0x000fc400078e000d */
[----:B------:R-:W-:Y:S02]  /*10280*/  IMAD.MOV.U32 R232, RZ, RZ, R12 ;  /* 0x000000ffffe87224 */ /* 0x000fe400078e000c */
[----:B------:R-:W-:Y:S02]  /*10290*/  IMAD.MOV.U32 R141, RZ, RZ, R15 ;  /* 0x000000ffff8d7224 */ /* 0x000fe400078e000f */
[----:B------:R-:W3:Y:S01]  /*102a0*/  LDSM.16.M88.4 R12, [R217+0x3000] ;  /* 0x00300000d90c783b */ /* 0x000ee20000000200 */
[----:B--2---:R-:W-:-:S05]  /*102b0*/  IMAD.SHL.U32 R47, R47, 0x2, RZ ;  /* 0x000000022f2f7824 */ /* 0x004fca00078e00ff */
[----:B------:R-:W-:-:S05]  /*102c0*/  LOP3.LUT R47, R47, 0x6, RZ, 0xc0, !PT ;  /* 0x000000062f2f7812 */ /* 0x000fca00078ec0ff */
[----:B------:R-:W-:Y:S01]  /*102d0*/  IMAD R0, R0, 0x80, R47 ;  /* 0x0000008000007824 */ /* 0x000fe200078e022f */
[-C--:B---3--:R-:W-:Y:S08]  /*102e0*/  HMMA.16816.F32.BF16 R40, R8, R12.reuse, R40 ;  /* 0x0000000c0828723c */ /* 0x088ff00000041828 */
[C---:B------:R-:W-:Y:S08]  /*102f0*/  HMMA.16816.F32.BF16 R36, R4.reuse, R12, R36 ;  /* 0x0000000c0424723c */ /* 0x040ff00000041824 */
[-C--:B------:R-:W-:Y:S08]  /*10300*/  HMMA.16816.F32.BF16 R32, R4, R14.reuse, R32 ;  /* 0x0000000e0420723c */ /* 0x080ff00000041820 */
[----:B------:R-:W-:Y:S01]  /*10310*/  HMMA.16816.F32.BF16 R64, R8, R14, R64 ;  /* 0x0000000e0840723c */ /* 0x000fe20000041840 */
[----:B------:R-:W2:Y:S01]  /*10320*/  LDSM.16.M88.4 R12, [R217+0x3800] ;  /* 0x00380000d90c783b */ /* 0x000ea20000000200 */
[----:B------:R-:W-:Y:S01]  /*10330*/  UISETP.GT.AND UP0, UPT, UR9, UR8, UPT ;  /* 0x000000080900728c */ /* 0x000fe2000bf04270 */
[----:B------:R-:W-:Y:S11]  /*10340*/  DEPBAR.LE SB0, 0x0 ;  /* 0x000080000000791a */ /* 0x000ff60000000000 */
[----:B------:R-:W-:Y:S02]  /*10350*/  @!UPT UIADD3 URZ, URZ, URZ, URZ ;  /* 0x0000003f3f3ff290 */ /* 0x000fe4000fffe03f */
[----:B------:R-:W-:Y:S02]  /*10360*/  IMAD.MOV.U32 R74, RZ, RZ, R35 ;  /* 0x000000ffff4a7224 */ /* 0x000fe400078e0023 */
[----:B------:R-:W-:Y:S02]  /*10370*/  IMAD.MOV.U32 R35, RZ, RZ, R2 ;  /* 0x000000ffff237224 */ /* 0x000fe400078e0002 */
[----:B------:R-:W-:Y:S02]  /*10380*/  IMAD.IADD R2, R236, 0x1, -R0 ;  /* 0x00000001ec027824 */ /* 0x000fe400078e0a00 */
[----:B------:R-:W-:Y:S02]  /*10390*/  IMAD.MOV.U32 R136, RZ, RZ, R33 ;  /* 0x000000ffff887224 */ /* 0x000fe400078e0021 */
[----:B------:R-:W-:Y:S01]  /*103a0*/  IMAD.MOV.U32 R33, RZ, RZ, R3 ;  /* 0x000000ffff217224 */ /* 0x000fe200078e0003 */
[----:B------:R-:W-:Y:S01]  /*103b0*/  IABS R2, R2 ;  /* 0x0000000200027213 */ /* 0x000fe20000000000 */
[----:B------:R-:W-:-:S02]  /*103c0*/  IMAD.MOV.U32 R138, RZ, RZ, R32 ;  /* 0x000000ffff8a7224 */ /* 0x000fc400078e0020 */
[----:B------:R-:W-:Y:S02]  /*103d0*/  IMAD.MOV.U32 R137, RZ, RZ, R34 ;  /* 0x000000ffff897224 */ /* 0x000fe400078e0022 */
[----:B------:R-:W-:Y:S02]  /*103e0*/  IMAD.MOV.U32 R3, RZ, RZ, R2 ;  /* 0x000000ffff037224 */ /* 0x000fe400078e0002 */
[----:B------:R-:W-:-:S05]  /*103f0*/  IMAD.IADD R2, R235, 0x1, -R0 ;  /* 0x00000001eb027824 */ /* 0x000fca00078e0a00 */
[----:B------:R-:W-:Y:S01]  /*10400*/  IABS R2, R2 ;  /* 0x0000000200027213 */ /* 0x000fe20000000000 */
[C---:B--2---:R-:W-:Y:S08]  /*10410*/  HMMA.16816.F32.BF16 R24, R4.reuse, R12, R24 ;  /* 0x0000000c0418723c */ /* 0x044ff00000041818 */
[-C--:B------:R-:W-:Y:S08]  /*10420*/  HMMA.16816.F32.BF16 R20, R4, R14.reuse, R20 ;  /* 0x0000000e0414723c */ /* 0x080ff00000041814 */
[C---:B------:R-:W-:Y:S08]  /*10430*/  HMMA.16816.F32.BF16 R4, R8.reuse, R14, R16 ;  /* 0x0000000e0804723c */ /* 0x040ff00000041810 */
[----:B------:R-:W-:Y:S08]  /*10440*/  HMMA.16816.F32.BF16 R28, R8, R12, R28 ;  /* 0x0000000c081c723c */ /* 0x000ff0000004181c */
[----:B------:R-:W-:-:S02]  /*10450*/  IMAD.MOV.U32 R70, RZ, RZ, R21 ;  /* 0x000000ffff467224 */ /* 0x000fc400078e0015 */
[----:B------:R-:W-:Y:S02]  /*10460*/  IMAD.MOV.U32 R68, RZ, RZ, R20 ;  /* 0x000000ffff447224 */ /* 0x000fe400078e0014 */
[----:B------:R-:W-:-:S04]  /*10470*/  IMAD.MOV.U32 R73, RZ, RZ, R22 ;  /* 0x000000ffff497224 */ /* 0x000fc800078e0016 */
[----:B------:R-:W-:Y:S02]  /*10480*/  IMAD.MOV.U32 R69, RZ, RZ, R4 ;  /* 0x000000ffff457224 */ /* 0x000fe400078e0004 */
[----:B------:R-:W-:Y:S02]  /*10490*/  IMAD.IADD R4, R234, 0x1, -R0 ;  /* 0x00000001ea047824 */ /* 0x000fe400078e0a00 */
[----:B------:R-:W-:Y:S02]  /*104a0*/  IMAD.MOV.U32 R72, RZ, RZ, R5 ;  /* 0x000000ffff487224 */ /* 0x000fe400078e0005 */
[----:B------:R2:W3:Y:S01]  /*104b0*/  I2F R5, R3 ;  /* 0x0000000300057306 */ /* 0x0004e20000201400 */
[----:B------:R-:W-:Y:S02]  /*104c0*/  IMAD.MOV.U32 R75, RZ, RZ, R6 ;  /* 0x000000ffff4b7224 */ /* 0x000fe400078e0006 */
[----:B------:R-:W-:Y:S02]  /*104d0*/  IMAD.MOV.U32 R71, RZ, RZ, R7 ;  /* 0x000000ffff477224 */ /* 0x000fe400078e0007 */
[----:B--2---:R-:W-:Y:S01]  /*104e0*/  IMAD.MOV.U32 R3, RZ, RZ, R2 ;  /* 0x000000ffff037224 */ /* 0x004fe200078e0002 */
[----:B------:R-:W-:Y:S01]  /*104f0*/  IABS R2, R4 ;  /* 0x0000000400027213 */ /* 0x000fe20000000000 */
[----:B---3--:R-:W-:-:S02]  /*10500*/  FFMA.FTZ R13, R5, -UR35, R108 ;  /* 0x80000023050d7c23 */ /* 0x008fc4000801006c */
[----:B------:R-:W-:Y:S02]  /*10510*/  IMAD.MOV.U32 R108, RZ, RZ, R33 ;  /* 0x000000ffff6c7224 */ /* 0x000fe400078e0021 */
[----:B------:R-:W2:Y:S08]  /*10520*/  I2F R3, R3 ;  /* 0x0000000300037306 */ /* 0x000eb00000201400 */
[----:B------:R-:W3:Y:S01]  /*10530*/  I2F R2, R2 ;  /* 0x0000000200027306 */ /* 0x000ee20000201400 */
[----:B--2---:R-:W-:-:S02]  /*10540*/  FFMA.FTZ R12, R3, -UR35, R110 ;  /* 0x80000023030c7c23 */ /* 0x004fc4000801006e */
[----:B------:R-:W-:Y:S02]  /*10550*/  IMAD.IADD R3, R241, 0x1, -R0 ;  /* 0x00000001f1037824 */ /* 0x000fe400078e0a00 */
[----:B------:R-:W-:-:S03]  /*10560*/  IMAD.MOV.U32 R110, RZ, RZ, R35 ;  /* 0x000000ffff6e7224 */ /* 0x000fc600078e0023 */
[----:B------:R-:W-:Y:S01]  /*10570*/  IABS R3, R3 ;  /* 0x0000000300037213 */ /* 0x000fe20000000000 */
[----:B---3--:R-:W-:Y:S01]  /*10580*/  FFMA.FTZ R11, R2, -UR35, R128 ;  /* 0x80000023020b7c23 */ /* 0x008fe20008010080 */
[----:B------:R-:W-:-:S03]  /*10590*/  IADD3 R2, R0, 0x1, RZ ;  /* 0x0000000100027810 */ /* 0x000fc60007ffe0ff */
[----:B------:R-:W-:Y:S01]  /*105a0*/  IMAD.MOV.U32 R4, RZ, RZ, R3 ;  /* 0x000000ffff047224 */ /* 0x000fe200078e0003 */
[----:B------:R-:W-:Y:S01]  /*105b0*/  BAR.SYNC.DEFER_BLOCKING 0x0 ;  /* 0x0000000000007b1d */ /* 0x000fe20000010000 */
[--C-:B------:R-:W-:Y:S01]  /*105c0*/  IMAD.IADD R5, R236, 0x1, -R2.reuse ;  /* 0x00000001ec057824 */ /* 0x100fe200078e0a02 */
[C---:B------:R-:W-:Y:S02]  /*105d0*/  ISETP.GE.AND P1, PT, R2.reuse, R243, PT ;  /* 0x000000f30200720c */ /* 0x040fe40003f26270 */
[C---:B------:R-:W-:Y:S02]  /*105e0*/  ISETP.GE.AND P3, PT, R2.reuse, R245, PT ;  /* 0x000000f50200720c */ /* 0x040fe40003f66270 */
[----:B------:R-:W-:Y:S01]  /*105f0*/  IABS R3, R5 ;  /* 0x0000000500037213 */ /* 0x000fe20000000000 */
[----:B------:R2:W-:Y:S01]  /*10600*/  I2F R10, R4 ;  /* 0x00000004000a7306 */ /* 0x0005e20000201400 */
[----:B------:R-:W-:Y:S01]  /*10610*/  ISETP.LT.OR P1, PT, R2, R238, P1 ;  /* 0x000000ee0200720c */ /* 0x000fe20000f21670 */
[----:B------:R-:W-:Y:S01]  /*10620*/  IMAD.IADD R5, R234, 0x1, -R2 ;  /* 0x00000001ea057824 */ /* 0x000fe200078e0a02 */
[----:B------:R-:W-:-:S02]  /*10630*/  ISETP.GE.AND P2, PT, R2, R244, PT ;  /* 0x000000f40200720c */ /* 0x000fc40003f46270 */
[C---:B------:R-:W-:Y:S02]  /*10640*/  ISETP.GE.AND P0, PT, R2.reuse, R242, PT ;  /* 0x000000f20200720c */ /* 0x040fe40003f06270 */
[C---:B------:R-:W-:Y:S02]  /*10650*/  ISETP.LT.OR P6, PT, R2.reuse, R240, P3 ;  /* 0x000000f00200720c */ /* 0x040fe40001fc1670 */
[C---:B------:R-:W-:Y:S02]  /*10660*/  ISETP.LT.OR P5, PT, R2.reuse, R239, P2 ;  /* 0x000000ef0200720c */ /* 0x040fe400017a1670 */
[----:B------:R-:W-:-:S03]  /*10670*/  ISETP.LT.OR P0, PT, R2, R237, P0 ;  /* 0x000000ed0200720c */ /* 0x000fc60000701670 */
[----:B------:R-:W-:Y:S01]  /*10680*/  @P1 LOP3.LUT R231, R231, 0x8, RZ, 0xfc, !PT ;  /* 0x00000008e7e71812 */ /* 0x000fe200078efcff */
[----:B--2---:R-:W-:Y:S01]  /*10690*/  IMAD.MOV.U32 R4, RZ, RZ, R3 ;  /* 0x000000ffff047224 */ /* 0x004fe200078e0003 */
[C---:B------:R-:W-:Y:S01]  /*106a0*/  ISETP.GE.AND P1, PT, R0.reuse, R245, PT ;  /* 0x000000f50000720c */ /* 0x040fe20003f26270 */
[----:B------:R-:W-:Y:S01]  /*106b0*/  IMAD.IADD R3, R235, 0x1, -R2 ;  /* 0x00000001eb037824 */ /* 0x000fe200078e0a02 */
[----:B------:R-:W-:Y:S01]  /*106c0*/  LOP3.LUT R231, R231, 0xfffffffb, RZ, 0xc0, !PT ;  /* 0xfffffffbe7e77812 */ /* 0x000fe200078ec0ff */
[----:B------:R2:W-:Y:S01]  /*106d0*/  I2F R9, R4 ;  /* 0x0000000400097306 */ /* 0x0005e20000201400 */
[----:B------:R-:W-:Y:S02]  /*106e0*/  ISETP.LT.OR P1, PT, R0, R240, P1 ;  /* 0x000000f00000720c */ /* 0x000fe40000f21670 */
[----:B------:R-:W-:Y:S02]  /*106f0*/  IABS R3, R3 ;  /* 0x0000000300037213 */ /* 0x000fe40000000000 */
[----:B------:R-:W-:-:S02]  /*10700*/  @P0 LOP3.LUT R231, R231, 0x4, RZ, 0xfc, !PT ;  /* 0x00000004e7e70812 */ /* 0x000fc400078efcff */
[C---:B------:R-:W-:Y:S02]  /*10710*/  ISETP.GE.AND P0, PT, R0.reuse, R244, PT ;  /* 0x000000f40000720c */ /* 0x040fe40003f06270 */
[----:B------:R-:W-:Y:S02]  /*10720*/  FSEL R16, R13, -INF , !P1 ;  /* 0xff8000000d107808 */ /* 0x000fe40004800000 */
[C---:B------:R-:W-:Y:S02]  /*10730*/  ISETP.LT.OR P0, PT, R0.reuse, R239, P0 ;  /* 0x000000ef0000720c */ /* 0x040fe40000701670 */
[----:B------:R-:W-:Y:S02]  /*10740*/  ISETP.GE.AND P1, PT, R0, R243, PT ;  /* 0x000000f30000720c */ /* 0x000fe40003f26270 */
[----:B------:R-:W-:Y:S01]  /*10750*/  FSEL R17, R12, -INF , !P0 ;  /* 0xff8000000c117808 */ /* 0x000fe20004000000 */
[----:B--2---:R-:W-:Y:S01]  /*10760*/  IMAD.MOV.U32 R4, RZ, RZ, R3 ;  /* 0x000000ffff047224 */ /* 0x004fe200078e0003 */
[----:B------:R-:W-:-:S02]  /*10770*/  IABS R3, R5 ;  /* 0x0000000500037213 */ /* 0x000fc40000000000 */
[C---:B------:R-:W-:Y:S01]  /*10780*/  ISETP.GE.AND P0, PT, R0.reuse, R242, PT ;  /* 0x000000f20000720c */ /* 0x040fe20003f06270 */
[----:B------:R2:W3:Y:S01]  /*10790*/  I2F R6, R4 ;  /* 0x0000000400067306 */ /* 0x0004e20000201400 */
[C---:B------:R-:W-:Y:S02]  /*107a0*/  ISETP.LT.OR P1, PT, R0.reuse, R238, P1 ;  /* 0x000000ee0000720c */ /* 0x040fe40000f21670 */
[----:B------:R-:W-:Y:S02]  /*107b0*/  ISETP.LT.OR P0, PT, R0, R237, P0 ;  /* 0x000000ed0000720c */ /* 0x000fe40000701670 */
[----:B------:R-:W-:-:S03]  /*107c0*/  FSEL R19, R11, -INF , !P1 ;  /* 0xff8000000b137808 */ /* 0x000fc60004800000 */
[----:B------:R4:W1:Y:S01]  /*107d0*/  I2F R8, R3 ;  /* 0x0000000300087306 */ /* 0x0008620000201400 */
[----:B--2---:R-:W-:Y:S01]  /*107e0*/  IMAD.IADD R4, R241, 0x1, -R2 ;  /* 0x00000001f1047824 */ /* 0x004fe200078e0a02 */
[----:B------:R-:W-:Y:S01]  /*107f0*/  IADD3 R2, R0, 0x8, RZ ;  /* 0x0000000800027810 */ /* 0x000fe20007ffe0ff */
[----:B---3--:R-:W-:Y:S02]  /*10800*/  FFMA.FTZ R6, R6, -UR35, R111 ;  /* 0x8000002306067c23 */ /* 0x008fe4000801006f */
[----:B------:R-:W-:Y:S01]  /*10810*/  IMAD.MOV.U32 R111, RZ, RZ, R252 ;  /* 0x000000ffff6f7224 */ /* 0x000fe200078e00fc */
[----:B------:R-:W-:Y:S01]  /*10820*/  IABS R4, R4 ;  /* 0x0000000400047213 */ /* 0x000fe20000000000 */
[--C-:B------:R-:W-:Y:S01]  /*10830*/  IMAD.IADD R5, R235, 0x1, -R2.reuse ;  /* 0x00000001eb057824 */ /* 0x100fe200078e0a02 */
[----:B------:R-:W-:Y:S01]  /*10840*/  ISETP.GE.AND P3, PT, R2, R245, PT ;  /* 0x000000f50200720c */ /* 0x000fe20003f66270 */
[----:B----4-:R-:W-:Y:S01]  /*10850*/  IMAD.IADD R3, R236, 0x1, -R2 ;  /* 0x00000001ec037824 */ /* 0x010fe200078e0a02 */
[----:B------:R2:W3:Y:S01]  /*10860*/  I2F R14, R4 ;  /* 0x00000004000e7306 */ /* 0x0004e20000201400 */
[----:B------:R-:W-:Y:S01]  /*10870*/  ISETP.GE.AND P2, PT, R2, R244, PT ;  /* 0x000000f40200720c */ /* 0x000fe20003f46270 */
[----:B-1----:R-:W-:Y:S01]  /*10880*/  FFMA.FTZ R8, R8, -UR35, R129 ;  /* 0x8000002308087c23 */ /* 0x002fe20008010081 */
[----:B------:R-:W-:-:S02]  /*10890*/  ISETP.GE.AND P1, PT, R2, R243, PT ;  /* 0x000000f30200720c */ /* 0x000fc40003f26270 */
[----:B------:R-:W-:Y:S02]  /*108a0*/  IABS R3, R3 ;  /* 0x0000000300037213 */ /* 0x000fe40000000000 */
[----:B------:R-:W-:Y:S02]  /*108b0*/  FSEL R32, R6, -INF , !P5 ;  /* 0xff80000006207808 */ /* 0x000fe40006800000 */
[C---:B------:R-:W-:Y:S02]  /*108c0*/  ISETP.LT.OR P5, PT, R2.reuse, R239, P2 ;  /* 0x000000ef0200720c */ /* 0x040fe400017a1670 */
[----:B------:R-:W-:Y:S02]  /*108d0*/  ISETP.LT.OR P1, PT, R2, R238, P1 ;  /* 0x000000ee0200720c */ /* 0x000fe40000f21670 */
[----:B------:R-:W-:Y:S01]  /*108e0*/  LOP3.LUT P2, RZ, R231, 0x4, RZ, 0xc0, !PT ;  /* 0x00000004e7ff7812 */ /* 0x000fe2000784c0ff */
[----:B--2---:R-:W-:Y:S01]  /*108f0*/  IMAD.MOV.U32 R4, RZ, RZ, R3 ;  /* 0x000000ffff047224 */ /* 0x004fe200078e0003 */
[----:B------:R-:W-:Y:S01]  /*10900*/  IABS R3, R5 ;  /* 0x0000000500037213 */ /* 0x000fe20000000000 */
[----:B------:R-:W-:-:S02]  /*10910*/  FFMA.FTZ R5, R9, -UR35, R109 ;  /* 0x8000002309057c23 */ /* 0x000fc4000801006d */
[----:B------:R-:W1:Y:S01]  /*10920*/  I2F R7, R4 ;  /* 0x0000000400077306 */ /* 0x000e620000201400 */
[----:B---3--:R-:W-:Y:S02]  /*10930*/  FFMA.FTZ R9, R14, -UR35, R131 ;  /* 0x800000230e097c23 */ /* 0x008fe40008010083 */
[----:B------:R-:W-:Y:S01]  /*10940*/  FSEL R20, R5, -INF , !P6 ;  /* 0xff80000005147808 */ /* 0x000fe20007000000 */
[----:B------:R-:W-:Y:S01]  /*10950*/  IMAD.MOV.U32 R109, RZ, RZ, R108 ;  /* 0x000000ffff6d7224 */ /* 0x000fe200078e006c */
[----:B------:R-:W-:Y:S01]  /*10960*/  ISETP.LT.OR P6, PT, R2, R240, P3 ;  /* 0x000000f00200720c */ /* 0x000fe20001fc1670 */
[----:B------:R-:W-:Y:S01]  /*10970*/  IMAD.MOV.U32 R108, RZ, RZ, R247 ;  /* 0x000000ffff6c7224 */ /* 0x000fe200078e00f7 */
[C---:B------:R-:W-:Y:S01]  /*10980*/  LOP3.LUT P3, RZ, R231.reuse, 0x8, RZ, 0xc0, !PT ;  /* 0x00000008e7ff7812 */ /* 0x040fe2000786c0ff */
[----:B------:R2:W3:Y:S01]  /*10990*/  I2F R4, R3 ;  /* 0x0000000300047306 */ /* 0x0004e20000201400 */
[----:B------:R-:W-:Y:S02]  /*109a0*/  LOP3.LUT R231, R231, 0xfffffffd, RZ, 0xc0, !PT ;  /* 0xfffffffde7e77812 */ /* 0x000fe400078ec0ff */
[----:B------:R-:W-:-:S02]  /*109b0*/  FSEL R77, R8, -INF , !P3 ;  /* 0xff800000084d7808 */ /* 0x000fc40005800000 */
[----:B------:R-:W-:Y:S02]  /*109c0*/  @P1 LOP3.LUT R231, R231, 0x2, RZ, 0xfc, !PT ;  /* 0x00000002e7e71812 */ /* 0x000fe400078efcff */
[----:B------:R-:W-:Y:S01]  /*109d0*/  FSEL R78, R9, -INF , !P2 ;  /* 0xff800000094e7808 */ /* 0x000fe20005000000 */
[----:B-1----:R-:W-:-:S05]  /*109e0*/  FFMA.FTZ R7, R7, -UR35, R200 ;  /* 0x8000002307077c23 */ /* 0x002fca00080100c8 */
[----:B------:R-:W-:Y:S01]  /*109f0*/  FSEL R18, R7, -INF , !P6 ;  /* 0xff80000007127808 */ /* 0x000fe20007000000 */
[----:B--2---:R-:W-:Y:S02]  /*10a00*/  FFMA.FTZ R3, R10, -UR35, R130 ;  /* 0x800000230a037c23 */ /* 0x004fe40008010082 */
[----:B---3--:R-:W-:Y:S02]  /*10a10*/  FFMA.FTZ R10, R4, -UR35, R202 ;  /* 0x80000023040a7c23 */ /* 0x008fe400080100ca */
[--C-:B------:R-:W-:Y:S01]  /*10a20*/  IMAD.IADD R4, R241, 0x1, -R2.reuse ;  /* 0x00000001f1047824 */ /* 0x100fe200078e0a02 */
[----:B------:R-:W-:Y:S01]  /*10a30*/  FSEL R21, R3, -INF , !P0 ;  /* 0xff80000003157808 */ /* 0x000fe20004000000 */
[----:B------:R-:W-:Y:S01]  /*10a40*/  IMAD.IADD R3, R234, 0x1, -R2 ;  /* 0x00000001ea037824 */ /* 0x000fe200078e0a02 */
[----:B------:R-:W-:Y:S02]  /*10a50*/  ISETP.GE.AND P0, PT, R2, R242, PT ;  /* 0x000000f20200720c */ /* 0x000fe40003f06270 */
[----:B------:R-:W-:-:S02]  /*10a60*/  IABS R4, R4 ;  /* 0x0000000400047213 */ /* 0x000fc40000000000 */
[----:B------:R-:W-:Y:S02]  /*10a70*/  ISETP.LT.OR P4, PT, R2, R237, P0 ;  /* 0x000000ed0200720c */ /* 0x000fe40000781670 */
[----:B------:R-:W-:Y:S01]  /*10a80*/  IABS R3, R3 ;  /* 0x0000000300037213 */ /* 0x000fe20000000000 */
[----:B------:R-:W-:Y:S01]  /*10a90*/  I2F R11, R4 ;  /* 0x00000004000b7306 */ /* 0x000fe20000201400 */
[----:B------:R-:W-:Y:S02]  /*10aa0*/  IADD3 R2, R0, 0x9, RZ ;  /* 0x0000000900027810 */ /* 0x000fe40007ffe0ff */
[----:B------:R-:W-:Y:S02]  /*10ab0*/  FSEL R22, R10, -INF , !P5 ;  /* 0xff8000000a167808 */ /* 0x000fe40006800000 */
[C---:B------:R-:W-:Y:S02]  /*10ac0*/  ISETP.GE.AND P3, PT, R2.reuse, R245, PT ;  /* 0x000000f50200720c */ /* 0x040fe40003f66270 */
[C---:B------:R-:W-:Y:S01]  /*10ad0*/  ISETP.GE.AND P2, PT, R2.reuse, R244, PT ;  /* 0x000000f40200720c */ /* 0x040fe20003f46270 */
[----:B------:R1:W-:Y:S01]  /*10ae0*/  I2F R5, R3 ;  /* 0x0000000300057306 */ /* 0x0003e20000201400 */
[----:B------:R-:W-:-:S02]  /*10af0*/  ISETP.GE.AND P1, PT, R2, R243, PT ;  /* 0x000000f30200720c */ /* 0x000fc40003f26270 */
[C---:B------:R-:W-:Y:S02]  /*10b00*/  ISETP.GE.AND P0, PT, R2.reuse, R242, PT ;  /* 0x000000f20200720c */ /* 0x040fe40003f06270 */
[C---:B------:R-:W-:Y:S02]  /*10b10*/  ISETP.LT.OR P6, PT, R2.reuse, R240, P3 ;  /* 0x000000f00200720c */ /* 0x040fe40001fc1670 */
[C---:B------:R-:W-:Y:S02]  /*10b20*/  ISETP.LT.OR P5, PT, R2.reuse, R239, P2 ;  /* 0x000000ef0200720c */ /* 0x040fe400017a1670 */
[C---:B------:R-:W-:Y:S02]  /*10b30*/  ISETP.LT.OR P1, PT, R2.reuse, R238, P1 ;  /* 0x000000ee0200720c */ /* 0x040fe40000f21670 */
[----:B------:R-:W-:Y:S02]  /*10b40*/  ISETP.LT.OR P0, PT, R2, R237, P0 ;  /* 0x000000ed0200720c */ /* 0x000fe40000701670 */
[----:B------:R-:W-:-:S02]  /*10b50*/  LOP3.LUT P3, RZ, R231, 0x2, RZ, 0xc0, !PT ;  /* 0x00000002e7ff7812 */ /* 0x000fc4000786c0ff */
[----:B------:R-:W-:Y:S01]  /*10b60*/  LOP3.LUT R231, R231, 0xfffffff7, RZ, 0xc0, !PT ;  /* 0xfffffff7e7e77812 */ /* 0x000fe200078ec0ff */
[----:B-1----:R-:W-:-:S05]  /*10b70*/  IMAD.IADD R3, R236, 0x1, -R2 ;  /* 0x00000001ec037824 */ /* 0x002fca00078e0a02 */
[----:B------:R-:W-:Y:S02]  /*10b80*/  IABS R3, R3 ;  /* 0x0000000300037213 */ /* 0x000fe40000000000 */
[----:B------:R-:W-:-:S03]  /*10b90*/  @P1 LOP3.LUT R231, R231, 0x8, RZ, 0xfc, !PT ;  /* 0x00000008e7e71812 */ /* 0x000fc600078efcff */
[----:B------:R-:W-:Y:S01]  /*10ba0*/  IMAD.MOV.U32 R4, RZ, RZ, R3 ;  /* 0x000000ffff047224 */ /* 0x000fe200078e0003 */
[----:B------:R-:W-:Y:S01]  /*10bb0*/  LOP3.LUT R231, R231, 0xfffffffb, RZ, 0xc0, !PT ;  /* 0xfffffffbe7e77812 */ /* 0x000fe200078ec0ff */
[----:B------:R-:W-:Y:S02]  /*10bc0*/  IMAD.IADD R3, R235, 0x1, -R2 ;  /* 0x00000001eb037824 */ /* 0x000fe400078e0a02 */
[----:B------:R1:W2:Y:S01]  /*10bd0*/  I2F R6, R4 ;  /* 0x0000000400067306 */ /* 0x0002a20000201400 */
[----:B------:R-:W-:Y:S02]  /*10be0*/  @P0 LOP3.LUT R231, R231, 0x4, RZ, 0xfc, !PT ;  /* 0x00000004e7e70812 */ /* 0x000fe400078efcff */
[----:B------:R-:W-:-:S05]  /*10bf0*/  IABS R3, R3 ;  /* 0x0000000300037213 */ /* 0x000fca0000000000 */
[----:B-1----:R-:W-:Y:S02]  /*10c00*/  IMAD.MOV.U32 R4, RZ, RZ, R3 ;  /* 0x000000ffff047224 */ /* 0x002fe400078e0003 */
[----:B------:R-:W-:Y:S02]  /*10c10*/  IMAD.IADD R3, R234, 0x1, -R2 ;  /* 0x00000001ea037824 */ /* 0x000fe400078e0a02 */
[----:B------:R1:W3:Y:S01]  /*10c20*/  I2F R8, R4 ;  /* 0x0000000400087306 */ /* 0x0002e20000201400 */
[----:B--2---:R-:W-:Y:S02]  /*10c30*/  FFMA.FTZ R6, R6, -UR35, R201 ;  /* 0x8000002306067c23 */ /* 0x004fe400080100c9 */
[----:B------:R-:W-:-:S03]  /*10c40*/  IABS R3, R3 ;  /* 0x0000000300037213 */ /* 0x000fc60000000000 */
[----:B------:R-:W-:Y:S02]  /*10c50*/  FSEL R15, R6, -INF , !P6 ;  /* 0xff800000060f7808 */ /* 0x000fe40007000000 */
[----:B------:R2:W-:Y:S01]  /*10c60*/  I2F R7, R3 ;  /* 0x0000000300077306 */ /* 0x0005e20000201400 */
[----:B-1----:R-:W-:Y:S01]  /*10c70*/  IMAD.IADD R4, R241, 0x1, -R2 ;  /* 0x00000001f1047824 */ /* 0x002fe200078e0a02 */
[----:B------:R-:W-:Y:S01]  /*10c80*/  IADD3 R2, R0, 0x10, RZ ;  /* 0x0000001000027810 */ /* 0x000fe20007ffe0ff */
[----:B---3--:R-:W-:-:S03]  /*10c90*/  FFMA.FTZ R8, R8, -UR35, R203 ;  /* 0x8000002308087c23 */ /* 0x008fc600080100cb */
[----:B------:R-:W-:Y:S02]  /*10ca0*/  IABS R4, R4 ;  /* 0x0000000400047213 */ /* 0x000fe40000000000 */
[----:B------:R-:W-:Y:S01]  /*10cb0*/  ISETP.GE.AND P2, PT, R2, R244, PT ;  /* 0x000000f40200720c */ /* 0x000fe20003f46270 */
[----:B--2---:R-:W-:Y:S01]  /*10cc0*/  IMAD.IADD R3, R236, 0x1, -R2 ;  /* 0x00000001ec037824 */ /* 0x004fe200078e0a02 */
[----:B------:R1:W2:Y:S01]  /*10cd0*/  I2F R9, R4 ;  /* 0x0000000400097306 */ /* 0x0002a20000201400 */
[C---:B------:R-:W-:Y:S02]  /*10ce0*/  ISETP.GE.AND P1, PT, R2.reuse, R243, PT ;  /* 0x000000f30200720c */ /* 0x040fe40003f26270 */
[----:B------:R-:W-:Y:S02]  /*10cf0*/  ISETP.GE.AND P0, PT, R2, R242, PT ;  /* 0x000000f20200720c */ /* 0x000fe40003f06270 */
[----:B------:R-:W-:Y:S02]  /*10d00*/  IABS R3, R3 ;  /* 0x0000000300037213 */ /* 0x000fe40000000000 */
[----:B------:R-:W-:-:S02]  /*10d10*/  FSEL R44, R8, -INF , !P5 ;  /* 0xff800000082c7808 */ /* 0x000fc40006800000 */
[C---:B------:R-:W-:Y:S02]  /*10d20*/  ISETP.LT.OR P5, PT, R2.reuse, R239, P2 ;  /* 0x000000ef0200720c */ /* 0x040fe400017a1670 */
[----:B------:R-:W3:Y:S01]  /*10d30*/  I2F R3, R3 ;  /* 0x0000000300037306 */ /* 0x000ee20000201400 */
[----:B------:R-:W-:Y:S02]  /*10d40*/  ISETP.LT.OR P1, PT, R2, R238, P1 ;  /* 0x000000ee0200720c */ /* 0x000fe40000f21670 */
[----:B------:R-:W-:Y:S01]  /*10d50*/  LOP3.LUT P2, RZ, R231, 0x4, RZ, 0xc0, !PT ;  /* 0x00000004e7ff7812 */ /* 0x000fe2000784c0ff */
[----:B-1----:R-:W-:Y:S02]  /*10d60*/  FFMA.FTZ R4, R5, -UR35, R248 ;  /* 0x8000002305047c23 */ /* 0x002fe400080100f8 */
[----:B------:R-:W-:Y:S02]  /*10d70*/  FFMA.FTZ R5, R11, -UR35, R250 ;  /* 0x800000230b057c23 */ /* 0x000fe400080100fa */
[----:B--2---:R-:W-:Y:S01]  /*10d80*/  FFMA.FTZ R13, R9, -UR35, R251 ;  /* 0x80000023090d7c23 */ /* 0x004fe200080100fb */
[----:B------:R-:W-:Y:S01]  /*10d90*/  FSEL R47, R4, -INF , !P3 ;  /* 0xff800000042f7808 */ /* 0x000fe20005800000 */
[----:B------:R-:W-:Y:S01]  /*10da0*/  FFMA.FTZ R11, R7, -UR35, R249 ;  /* 0x80000023070b7c23 */ /* 0x000fe200080100f9 */
[----:B------:R-:W-:-:S02]  /*10db0*/  ISETP.GE.AND P3, PT, R2, R245, PT ;  /* 0x000000f50200720c */ /* 0x000fc40003f66270 */
[----:B------:R-:W-:Y:S01]  /*10dc0*/  FSEL R76, R5, -INF , !P4 ;  /* 0xff800000054c7808 */ /* 0x000fe20006000000 */
[----:B---3--:R-:W-:Y:S01]  /*10dd0*/  FFMA.FTZ R12, R3, -UR35, R208 ;  /* 0x80000023030c7c23 */ /* 0x008fe200080100d0 */
[C---:B------:R-:W-:Y:S01]  /*10de0*/  ISETP.LT.OR P6, PT, R2.reuse, R240, P3 ;  /* 0x000000f00200720c */ /* 0x040fe20001fc1670 */
[----:B------:R-:W-:Y:S01]  /*10df0*/  IMAD.IADD R3, R235, 0x1, -R2 ;  /* 0x00000001eb037824 */ /* 0x000fe200078e0a02 */
[----:B------:R-:W-:Y:S02]  /*10e00*/  ISETP.LT.OR P4, PT, R2, R237, P0 ;  /* 0x000000ed0200720c */ /* 0x000fe40000781670 */
[C---:B------:R-:W-:Y:S02]  /*10e10*/  LOP3.LUT P3, RZ, R231.reuse, 0x8, RZ, 0xc0, !PT ;  /* 0x00000008e7ff7812 */ /* 0x040fe4000786c0ff */
[----:B------:R-:W-:Y:S02]  /*10e20*/  IABS R3, R3 ;  /* 0x0000000300037213 */ /* 0x000fe40000000000 */
[----:B------:R-:W-:-:S02]  /*10e30*/  LOP3.LUT R231, R231, 0xfffffffd, RZ, 0xc0, !PT ;  /* 0xfffffffde7e77812 */ /* 0x000fc400078ec0ff */
[----:B------:R-:W-:Y:S01]  /*10e40*/  FSEL R45, R11, -INF , !P3 ;  /* 0xff8000000b2d7808 */ /* 0x000fe20005800000 */
[----:B------:R-:W-:Y:S01]  /*10e50*/  IMAD.MOV.U32 R4, RZ, RZ, R3 ;  /* 0x000000ffff047224 */ /* 0x000fe200078e0003 */
[----:B------:R-:W-:Y:S01]  /*10e60*/  @P1 LOP3.LUT R231, R231, 0x2, RZ, 0xfc, !PT ;  /* 0x00000002e7e71812 */ /* 0x000fe200078efcff */
[----:B------:R-:W-:Y:S01]  /*10e70*/  IMAD.IADD R3, R234, 0x1, -R2 ;  /* 0x00000001ea037824 */ /* 0x000fe200078e0a02 */
[----:B------:R-:W-:Y:S01]  /*10e80*/  FSEL R46, R13, -INF , !P2 ;  /* 0xff8000000d2e7808 */ /* 0x000fe20005000000 */
[----:B------:R1:W-:Y:S01]  /*10e90*/  I2F R10, R4 ;  /* 0x00000004000a7306 */ /* 0x0003e20000201400 */
[----:B------:R-:W-:Y:S02]  /*10ea0*/  FSEL R79, R12, -INF , !P6 ;  /* 0xff8000000c4f7808 */ /* 0x000fe40007000000 */
[----:B------:R-:W-:-:S05]  /*10eb0*/  IABS R3, R3 ;  /* 0x0000000300037213 */ /* 0x000fca0000000000 */
[----:B------:R2:W-:Y:S01]  /*10ec0*/  I2F R9, R3 ;  /* 0x0000000300097306 */ /* 0x0005e20000201400 */
[----:B-1----:R-:W-:Y:S01]  /*10ed0*/  IMAD.IADD R4, R241, 0x1, -R2 ;  /* 0x00000001f1047824 */ /* 0x002fe200078e0a02 */
[----:B------:R-:W-:-:S04]  /*10ee0*/  IADD3 R2, R0, 0x11, RZ ;  /* 0x0000001100027810 */ /* 0x000fc80007ffe0ff */
[----:B------:R-:W-:Y:S01]  /*10ef0*/  IABS R4, R4 ;  /* 0x0000000400047213 */ /* 0x000fe20000000000 */
[--C-:B------:R-:W-:Y:S01]  /*10f00*/  IMAD.IADD R5, R235, 0x1, -R2.reuse ;  /* 0x00000001eb057824 */ /* 0x100fe200078e0a02 */
[----:B------:R-:W-:Y:S01]  /*10f10*/  ISETP.GE.AND P3, PT, R2, R245, PT ;  /* 0x000000f50200720c */ /* 0x000fe20003f66270 */
[----:B--2---:R-:W-:Y:S01]  /*10f20*/  IMAD.IADD R3, R236, 0x1, -R2 ;  /* 0x00000001ec037824 */ /* 0x004fe200078e0a02 */
[----:B------:R1:W-:Y:S01]  /*10f30*/  I2F R14, R4 ;  /* 0x00000004000e7306 */ /* 0x0003e20000201400 */
[C---:B------:R-:W-:Y:S02]  /*10f40*/  ISETP.GE.AND P2, PT, R2.reuse, R244, PT ;  /* 0x000000f40200720c */ /* 0x040fe40003f46270 */
[C---:B------:R-:W-:Y:S02]  /*10f50*/  ISETP.GE.AND P1, PT, R2.reuse, R243, PT ;  /* 0x000000f30200720c */ /* 0x040fe40003f26270 */
[----:B------:R-:W-:Y:S02]  /*10f60*/  IABS R3, R3 ;  /* 0x0000000300037213 */ /* 0x000fe40000000000 */
[----:B------:R-:W-:-:S02]  /*10f70*/  ISETP.GE.AND P0, PT, R2, R242, PT ;  /* 0x000000f20200720c */ /* 0x000fc40003f06270 */
[C---:B------:R-:W-:Y:S02]  /*10f80*/  ISETP.LT.OR P6, PT, R2.reuse, R240, P3 ;  /* 0x000000f00200720c */ /* 0x040fe40001fc1670 */
[C---:B------:R-:W-:Y:S02]  /*10f90*/  ISETP.LT.OR P1, PT, R2.reuse, R238, P1 ;  /* 0x000000ee0200720c */ /* 0x040fe40000f21670 */
[----:B------:R-:W-:Y:S02]  /*10fa0*/  ISETP.LT.OR P0, PT, R2, R237, P0 ;  /* 0x000000ed0200720c */ /* 0x000fe40000701670 */
[----:B------:R-:W-:Y:S01]  /*10fb0*/  LOP3.LUT P3, RZ, R231, 0x2, RZ, 0xc0, !PT ;  /* 0x00000002e7ff7812 */ /* 0x000fe2000786c0ff */
[----:B-1----:R-:W-:Y:S01]  /*10fc0*/  IMAD.MOV.U32 R4, RZ, RZ, R3 ;  /* 0x000000ffff047224 */ /* 0x002fe200078e0003 */
[----:B------:R-:W-:Y:S01]  /*10fd0*/  IABS R3, R5 ;  /* 0x0000000500037213 */ /* 0x000fe20000000000 */
[----:B------:R-:W-:Y:S01]  /*10fe0*/  IMAD.IADD R5, R241, 0x1, -R2 ;  /* 0x00000001f1057824 */ /* 0x000fe200078e0a02 */
[----:B------:R-:W-:Y:S01]  /*10ff0*/  LOP3.LUT R231, R231, 0xfffffff7, RZ, 0xc0, !PT ;  /* 0xfffffff7e7e77812 */ /* 0x000fe200078ec0ff */
[----:B------:R1:W2:Y:S04]  /*11000*/  I2F R7, R4 ;  /* 0x0000000400077306 */ /* 0x0002a80000201400 */
[----:B------:R-:W-:-:S04]  /*11010*/  @P1 LOP3.LUT R231, R231, 0x8, RZ, 0xfc, !PT ;  /* 0x00000008e7e71812 */ /* 0x000fc800078efcff */
[----:B------:R-:W-:-:S04]  /*11020*/  LOP3.LUT R231, R231, 0xfffffffb, RZ, 0xc0, !PT ;  /* 0xfffffffbe7e77812 */ /* 0x000fc800078ec0ff */
[----:B------:R-:W-:Y:S01]  /*11030*/  @P0 LOP3.LUT R231, R231, 0x4, RZ, 0xfc, !PT ;  /* 0x00000004e7e70812 */ /* 0x000fe200078efcff */
[----:B-1----:R-:W-:Y:S02]  /*11040*/  IMAD.MOV.U32 R4, RZ, RZ, R3 ;  /* 0x000000ffff047224 */ /* 0x002fe400078e0003 */
[----:B------:R-:W-:Y:S02]  /*11050*/  IMAD.IADD R3, R234, 0x1, -R2 ;  /* 0x00000001ea037824 */ /* 0x000fe400078e0a02 */
[----:B------:R1:W3:Y:S01]  /*11060*/  I2F R8, R4 ;  /* 0x0000000400087306 */ /* 0x0002e20000201400 */
[----:B--2---:R-:W-:Y:S02]  /*11070*/  FFMA.FTZ R7, R7, -UR35, R209 ;  /* 0x8000002307077c23 */ /* 0x004fe400080100d1 */
[----:B------:R-:W-:-:S05]  /*11080*/  IABS R3, R3 ;  /* 0x0000000300037213 */ /* 0x000fca0000000000 */
[----:B-1----:R-:W-:Y:S01]  /*11090*/  IMAD.MOV.U32 R4, RZ, RZ, R3 ;  /* 0x000000ffff047224 */ /* 0x002fe200078e0003 */
[----:B------:R-:W-:Y:S01]  /*110a0*/  IABS R3, R5 ;  /* 0x0000000500037213 */ /* 0x000fe20000000000 */
[----:B------:R-:W-:Y:S02]  /*110b0*/  FFMA.FTZ R5, R9, -UR35, R204 ;  /* 0x8000002309057c23 */ /* 0x000fe400080100cc */
[----:B------:R1:W2:Y:S01]  /*110c0*/  I2F R6, R4 ;  /* 0x0000000400067306 */ /* 0x0002a20000201400 */
[----:B---3--:R-:W-:Y:S02]  /*110d0*/  FFMA.FTZ R8, R8, -UR35, R211 ;  /* 0x8000002308087c23 */ /* 0x008fe400080100d3 */
[----:B------:R-:W-:Y:S02]  /*110e0*/  FSEL R202, R5, -INF , !P3 ;  /* 0xff80000005ca7808 */ /* 0x000fe40005800000 */
[----:B------:R-:W-:-:S03]  /*110f0*/  FSEL R5, R7, -INF , !P6 ;  /* 0xff80000007057808 */ /* 0x000fc60007000000 */
[----:B------:R-:W3:Y:S01]  /*11100*/  I2F R3, R3 ;  /* 0x0000000300037306 */ /* 0x000ee20000201400 */
[----:B-1----:R-:W-:Y:S02]  /*11110*/  FFMA.FTZ R4, R10, -UR35, R210 ;  /* 0x800000230a047c23 */ /* 0x002fe400080100d2 */
[----:B--2---:R-:W-:-:S03]  /*11120*/  FFMA.FTZ R13, R6, -UR35, R205 ;  /* 0x80000023060d7c23 */ /* 0x004fc600080100cd */
[----:B------:R-:W-:Y:S01]  /*11130*/  FSEL R34, R4, -INF , !P5 ;  /* 0xff80000004227808 */ /* 0x000fe20006800000 */
[----:B------:R-:W-:Y:S01]  /*11140*/  FFMA.FTZ R4, R14, -UR35, R206 ;  /* 0x800000230e047c23 */ /* 0x000fe200080100ce */
[----:B------:R-:W-:Y:S01]  /*11150*/  ISETP.LT.OR P5, PT, R2, R239, P2 ;  /* 0x000000ef0200720c */ /* 0x000fe200017a1670 */
[----:B---3--:R-:W-:Y:S01]  /*11160*/  FFMA.FTZ R11, R3, -UR35, R207 ;  /* 0x80000023030b7c23 */ /* 0x008fe200080100cf */
[----:B------:R-:W-:Y:S02]  /*11170*/  IADD3 R2, R0, 0x18, RZ ;  /* 0x0000001800027810 */ /* 0x000fe40007ffe0ff */
[----:B------:R-:W-:Y:S02]  /*11180*/  FSEL R4, R4, -INF , !P4 ;  /* 0xff80000004047808 */ /* 0x000fe40006000000 */
[----:B------:R-:W-:Y:S01]  /*11190*/  ISETP.GE.AND P3, PT, R2, R245, PT ;  /* 0x000000f50200720c */ /* 0x000fe20003f66270 */
[----:B------:R-:W-:Y:S01]  /*111a0*/  IMAD.IADD R3, R236, 0x1, -R2 ;  /* 0x00000001ec037824 */ /* 0x000fe200078e0a02 */
[C---:B------:R-:W-:Y:S01]  /*111b0*/  ISETP.GE.AND P2, PT, R2.reuse, R244, PT ;  /* 0x000000f40200720c */ /* 0x040fe20003f46270 */
[----:B------:R1:W-:Y:S01]  /*111c0*/  STL [R1+0x6c], R4 ;  /* 0x00006c0401007387 */ /* 0x0003e20000100800 */
[----:B------:R-:W-:-:S02]  /*111d0*/  ISETP.GE.AND P1, PT, R2, R243, PT ;  /* 0x000000f30200720c */ /* 0x000fc40003f26270 */
[----:B------:R-:W-:Y:S01]  /*111e0*/  IABS R3, R3 ;  /* 0x0000000300037213 */ /* 0x000fe20000000000 */
[----:B------:R2:W-:Y:S01]  /*111f0*/  STL [R1+0x60], R5 ;  /* 0x0000600501007387 */ /* 0x0005e20000100800 */
[----:B------:R-:W-:Y:S02]  /*11200*/  ISETP.GE.AND P0, PT, R2, R242, PT ;  /* 0x000000f20200720c */ /* 0x000fe40003f06270 */
[----:B------:R-:W-:Y:S02]  /*11210*/  FSEL R33, R8, -INF , !P5 ;  /* 0xff80000008217808 */ /* 0x000fe40006800000 */
[C---:B------:R-:W-:Y:S02]  /*11220*/  ISETP.LT.OR P6, PT, R2.reuse, R240, P3 ;  /* 0x000000f00200720c */ /* 0x040fe40001fc1670 */
[C---:B------:R-:W-:Y:S02]  /*11230*/  ISETP.LT.OR P5, PT, R2.reuse, R239, P2 ;  /* 0x000000ef0200720c */ /* 0x040fe400017a1670 */
[----:B------:R-:W-:-:S02]  /*11240*/  ISETP.LT.OR P1, PT, R2, R238, P1 ;  /* 0x000000ee0200720c */ /* 0x000fc40000f21670 */
[----:B------:R-:W-:Y:S02]  /*11250*/  ISETP.LT.OR P4, PT, R2, R237, P0 ;  /* 0x000000ed0200720c */ /* 0x000fe40000781670 */
[C---:B------:R-:W-:Y:S02]  /*11260*/  LOP3.LUT P2, RZ, R231.reuse, 0x4, RZ, 0xc0, !PT ;  /* 0x00000004e7ff7812 */ /* 0x040fe4000784c0ff */
[C---:B------:R-:W-:Y:S02]  /*11270*/  LOP3.LUT P3, RZ, R231.reuse, 0x8, RZ, 0xc0, !PT ;  /* 0x00000008e7ff7812 */ /* 0x040fe4000786c0ff */
[----:B------:R-:W-:Y:S02]  /*11280*/  LOP3.LUT R231, R231, 0xfffffffd, RZ, 0xc0, !PT ;  /* 0xfffffffde7e77812 */ /* 0x000fe400078ec0ff */
[----:B------:R-:W-:Y:S01]  /*11290*/  FSEL R201, R13, -INF , !P3 ;  /* 0xff8000000dc97808 */ /* 0x000fe20005800000 */
[----:B-1----:R-:W-:Y:S02]  /*112a0*/  IMAD.MOV.U32 R4, RZ, RZ, R3 ;  /* 0x000000ffff047224 */ /* 0x002fe400078e0003 */
[----:B------:R-:W-:Y:S01]  /*112b0*/  @P1 LOP3.LUT R231, R231, 0x2, RZ, 0xfc, !PT ;  /* 0x00000002e7e71812 */ /* 0x000fe200078efcff */
[----:B------:R-:W-:Y:S01]  /*112c0*/  IMAD.IADD R3, R235, 0x1, -R2 ;  /* 0x00000001eb037824 */ /* 0x000fe200078e0a02 */
[----:B------:R1:W-:Y:S04]  /*112d0*/  I2F R10, R4 ;  /* 0x00000004000a7306 */ /* 0x0003e80000201400 */
[----:B------:R-:W-:-:S05]  /*112e0*/  IABS R3, R3 ;  /* 0x0000000300037213 */ /* 0x000fca0000000000 */
[----:B-1----:R-:W-:Y:S02]  /*112f0*/  IMAD.MOV.U32 R4, RZ, RZ, R3 ;  /* 0x000000ffff047224 */ /* 0x002fe400078e0003 */
[----:B------:R-:W-:Y:S02]  /*11300*/  IMAD.IADD R3, R234, 0x1, -R2 ;  /* 0x00000001ea037824 */ /* 0x000fe400078e0a02 */
[----:B------:R1:W-:Y:S03]  /*11310*/  I2F R8, R4 ;  /* 0x0000000400087306 */ /* 0x0003e60000201400 */
[----:B------:R-:W-:-:S05]  /*11320*/  IABS R3, R3 ;  /* 0x0000000300037213 */ /* 0x000fca0000000000 */
[----:B------:R3:W4:Y:S01]  /*11330*/  I2F R7, R3 ;  /* 0x0000000300077306 */ /* 0x0007220000201400 */
[----:B-1----:R-:W-:Y:S01]  /*11340*/  IMAD.IADD R4, R241, 0x1, -R2 ;  /* 0x00000001f1047824 */ /* 0x002fe200078e0a02 */
[----:B------:R-:W-:-:S04]  /*11350*/  IADD3 R2, R0, 0x19, RZ ;  /* 0x0000001900027810 */ /* 0x000fc80007ffe0ff */
[----:B------:R-:W-:Y:S01]  /*11360*/  IABS R4, R4 ;  /* 0x0000000400047213 */ /* 0x000fe20000000000 */
[--C-:B--2---:R-:W-:Y:S01]  /*11370*/  IMAD.IADD R5, R234, 0x1, -R2.reuse ;  /* 0x00000001ea057824 */ /* 0x104fe200078e0a02 */
[----:B------:R-:W-:Y:S01]  /*11380*/  ISETP.GE.AND P3, PT, R2, R245, PT ;  /* 0x000000f50200720c */ /* 0x000fe20003f66270 */
[----:B---3--:R-:W-:Y:S01]  /*11390*/  IMAD.IADD R3, R236, 0x1, -R2 ;  /* 0x00000001ec037824 */ /* 0x008fe200078e0a02 */
[----:B------:R1:W-:Y:S01]  /*113a0*/  I2F R12, R4 ;  /* 0x00000004000c7306 */ /* 0x0003e20000201400 */
[C---:B------:R-:W-:Y:S01]  /*113b0*/  ISETP.GE.AND P1, PT, R2.reuse, R243, PT ;  /* 0x000000f30200720c */ /* 0x040fe20003f26270 */
[----:B----4-:R-:W-:Y:S01]  /*113c0*/  FFMA.FTZ R7, R7, -UR35, R132 ;  /* 0x8000002307077c23 */ /* 0x010fe20008010084 */
[C---:B------:R-:W-:Y:S02]  /*113d0*/  ISETP.GE.AND P0, PT, R2.reuse, R242, PT ;  /* 0x000000f20200720c */ /* 0x040fe40003f06270 */
[----:B------:R-:W-:Y:S02]  /*113e0*/  IABS R3, R3 ;  /* 0x0000000300037213 */ /* 0x000fe40000000000 */
[----:B------:R-:W-:-:S02]  /*113f0*/  ISETP.LT.OR P1, PT, R2, R238, P1 ;  /* 0x000000ee0200720c */ /* 0x000fc40000f21670 */
[----:B------:R-:W-:Y:S01]  /*11400*/  ISETP.LT.OR P0, PT, R2, R237, P0 ;  /* 0x000000ed0200720c */ /* 0x000fe20000701670 */
[----:B-1----:R-:W-:Y:S02]  /*11410*/  IMAD.MOV.U32 R4, RZ, RZ, R3 ;  /* 0x000000ffff047224 */ /* 0x002fe400078e0003 */
[----:B------:R-:W-:Y:S02]  /*11420*/  IMAD.IADD R3, R235, 0x1, -R2 ;  /* 0x00000001eb037824 */ /* 0x000fe400078e0a02 */
[----:B------:R1:W2:Y:S03]  /*11430*/  I2F R9, R4 ;  /* 0x0000000400097306 */ /* 0x0002a60000201400 */
[----:B------:R-:W-:-:S05]  /*11440*/  IABS R3, R3 ;  /* 0x0000000300037213 */ /* 0x000fca0000000000 */
[----:B-1----:R-:W-:Y:S01]  /*11450*/  IMAD.MOV.U32 R4, RZ, RZ, R3 ;  /* 0x000000ffff047224 */ /* 0x002fe200078e0003 */
[----:B------:R-:W-:Y:S01]  /*11460*/  IABS R3, R5 ;  /* 0x0000000500037213 */ /* 0x000fe20000000000 */
[----:B------:R-:W-:Y:S02]  /*11470*/  FFMA.FTZ R5, R10, -UR35, R116 ;  /* 0x800000230a057c23 */ /* 0x000fe40008010074 */
[----:B------:R1:W3:Y:S01]  /*11480*/  I2F R6, R4 ;  /* 0x0000000400067306 */ /* 0x0002e20000201400 */
[----:B--2---:R-:W-:Y:S02]  /*11490*/  FFMA.FTZ R9, R9, -UR35, R117 ;  /* 0x8000002309097c23 */ /* 0x004fe40008010075 */
[----:B------:R-:W-:-:S05]  /*114a0*/  IMAD.MOV.U32 R116, RZ, RZ, R232 ;  /* 0x000000ffff747224 */ /* 0x000fca00078e00e8 */
[----:B------:R-:W2:Y:S01]  /*114b0*/  I2F R3, R3 ;  /* 0x0000000300037306 */ /* 0x000ea20000201400 */
[----:B-1----:R-:W-:Y:S02]  /*114c0*/  FFMA.FTZ R4, R8, -UR35, R118 ;  /* 0x8000002308047c23 */ /* 0x002fe40008010076 */
[----:B------:R-:W-:Y:S02]  /*114d0*/  FFMA.FTZ R8, R12, -UR35, R134 ;  /* 0x800000230c087c23 */ /* 0x000fe40008010086 */
[----:B---3--:R-:W-:Y:S01]  /*114e0*/  FFMA.FTZ R6, R6, -UR35, R119 ;  /* 0x8000002306067c23 */ /* 0x008fe20008010077 */
[----:B------:R-:W-:Y:S01]  /*114f0*/  FSEL R117, R4, -INF , !P5 ;  /* 0xff80000004757808 */ /* 0x000fe20006800000 */
[----:B--2---:R-:W-:Y:S01]  /*11500*/  FFMA.FTZ R12, R3, -UR35, R133 ;  /* 0x80000023030c7c23 */ /* 0x004fe20008010085 */
[----:B------:R-:W-:Y:S02]  /*11510*/  FSEL R3, R11, -INF , !P2 ;  /* 0xff8000000b037808 */ /* 0x000fe40005000000 */
[----:B------:R-:W-:-:S03]  /*11520*/  ISETP.GE.AND P2, PT, R2, R244, PT ;  /* 0x000000f40200720c */ /* 0x000fc60003f46270 */
[----:B------:R1:W-:Y:S01]  /*11530*/  STL [R1+0x68], R3 ;  /* 0x0000680301007387 */ /* 0x0003e20000100800 */
[C---:B------:R-:W-:Y:S02]  /*11540*/  ISETP.LT.OR P5, PT, R2.reuse, R239, P2 ;  /* 0x000000ef0200720c */ /* 0x040fe400017a1670 */
[----:B-1----:R-:W-:Y:S02]  /*11550*/  FSEL R3, R5, -INF , !P6 ;  /* 0xff80000005037808 */ /* 0x002fe40007000000 */
[----:B------:R-:W-:Y:S02]  /*11560*/  ISETP.LT.OR P6, PT, R2, R240, P3 ;  /* 0x000000f00200720c */ /* 0x000fe40001fc1670 */
[C---:B------:R-:W-:Y:S01]  /*11570*/  LOP3.LUT P3, RZ, R231.reuse, 0x2, RZ, 0xc0, !PT ;  /* 0x00000002e7ff7812 */ /* 0x040fe2000786c0ff */
[----:B------:R1:W-:Y:S01]  /*11580*/  STL [R1+0x4c], R3 ;  /* 0x00004c0301007387 */ /* 0x0003e20000100800 */
[----:B------:R-:W-:Y:S02]  /*11590*/  LOP3.LUT R231, R231, 0xfffffff7, RZ, 0xc0, !PT ;  /* 0xfffffff7e7e77812 */ /* 0x000fe400078ec0ff */
[----:B------:R-:W-:-:S02]  /*115a0*/  FSEL R203, R7, -INF , !P3 ;  /* 0xff80000007cb7808 */ /* 0x000fc40005800000 */
[----:B------:R-:W-:-:S04]  /*115b0*/  @P1 LOP3.LUT R231, R231, 0x8, RZ, 0xfc, !PT ;  /* 0x00000008e7e71812 */ /* 0x000fc800078efcff */
[----:B------:R-:W-:-:S04]  /*115c0*/  LOP3.LUT R231, R231, 0xfffffffb, RZ, 0xc0, !PT ;  /* 0xfffffffbe7e77812 */ /* 0x000fc800078ec0ff */
[----:B------:R-:W-:Y:S01]  /*115d0*/  @P0 LOP3.LUT R231, R231, 0x4, RZ, 0xfc, !PT ;  /* 0x00000004e7e70812 */ /* 0x000fe200078efcff */
[----:B-1----:R-:W-:Y:S01]  /*115e0*/  IMAD.IADD R3, R241, 0x1, -R2 ;  /* 0x00000001f1037824 */ /* 0x002fe200078e0a02 */
[----:B------:R-:W-:-:S04]  /*115f0*/  IADD3 R2, R0, 0x20, RZ ;  /* 0x0000002000027810 */ /* 0x000fc80007ffe0ff */
[----:B------:R-:W-:Y:S01]  /*11600*/  IABS R3, R3 ;  /* 0x0000000300037213 */ /* 0x000fe20000000000 */
[--C-:B------:R-:W-:Y:S01]  /*11610*/  IMAD.IADD R5, R235, 0x1, -R2.reuse ;  /* 0x00000001eb057824 */ /* 0x100fe200078e0a02 */
[C---:B------:R-:W-:Y:S02]  /*11620*/  ISETP.GE.AND P3, PT, R2.reuse, R245, PT ;  /* 0x000000f50200720c */ /* 0x040fe40003f66270 */
[C---:B------:R-:W-:Y:S01]  /*11630*/  ISETP.GE.AND P2, PT, R2.reuse, R244, PT ;  /* 0x000000f40200720c */ /* 0x040fe20003f46270 */
[----:B------:R-:W-:Y:S01]  /*11640*/  IMAD.MOV.U32 R4, RZ, RZ, R3 ;  /* 0x000000ffff047224 */ /* 0x000fe200078e0003 */
[----:B------:R-:W-:Y:S01]  /*11650*/  ISETP.GE.AND P1, PT, R2, R243, PT ;  /* 0x000000f30200720c */ /* 0x000fe20003f26270 */
[----:B------:R-:W-:Y:S01]  /*11660*/  IMAD.IADD R3, R236, 0x1, -R2 ;  /* 0x00000001ec037824 */ /* 0x000fe200078e0a02 */
[C---:B------:R-:W-:Y:S01]  /*11670*/  ISETP.GE.AND P0, PT, R2.reuse, R242, PT ;  /* 0x000000f20200720c */ /* 0x040fe20003f06270 */
[----:B------:R1:W-:Y:S01]  /*11680*/  I2F R11, R4 ;  /* 0x00000004000b7306 */ /* 0x0003e20000201400 */
[----:B------:R-:W-:-:S02]  /*11690*/  ISETP.LT.OR P1, PT, R2, R238, P1 ;  /* 0x000000ee0200720c */ /* 0x000fc40000f21670 */
[----:B------:R-:W-:Y:S02]  /*116a0*/  IABS R3, R3 ;  /* 0x0000000300037213 */ /* 0x000fe40000000000 */
[----:B-1----:R-:W-:Y:S02]  /*116b0*/  FSEL R4, R8, -INF , !P4 ;  /* 0xff80000008047808 */ /* 0x002fe40006000000 */
[----:B------:R-:W-:-:S03]  /*116c0*/  ISETP.LT.OR P4, PT, R2, R237, P0 ;  /* 0x000000ed0200720c */ /* 0x000fc60000781670 */
[----:B------:R1:W-:Y:S02]  /*116d0*/  STL [R1+0x64], R4 ;  /* 0x0000640401007387 */ /* 0x0003e40000100800 */
[----:B-1----:R-:W-:Y:S01]  /*116e0*/  IMAD.MOV.U32 R4, RZ, RZ, R3 ;  /* 0x000000ffff047224 */ /* 0x002fe200078e0003 */
[----:B------:R-:W-:Y:S02]  /*116f0*/  IABS R3, R5 ;  /* 0x0000000500037213 */ /* 0x000fe40000000000 */
[----:B------:R-:W-:Y:S02]  /*11700*/  FSEL R5, R9, -INF , !P6 ;  /* 0xff80000009057808 */ /* 0x000fe40007000000 */
[----:B------:R1:W-:Y:S01]  /*11710*/  I2F R9, R4 ;  /* 0x0000000400097306 */ /* 0x0003e20000201400 */
[----:B------:R-:W-:Y:S02]  /*11720*/  ISETP.LT.OR P6, PT, R2, R240, P3 ;  /* 0x000000f00200720c */ /* 0x000fe40001fc1670 */
[----:B------:R2:W-:Y:S01]  /*11730*/  STL [R1+0x48], R5 ;  /* 0x0000480501007387 */ /* 0x0005e20000100800 */
[----:B------:R-:W-:Y:S01]  /*11740*/  LOP3.LUT P3, RZ, R231, 0x8, RZ, 0xc0, !PT ;  /* 0x00000008e7ff7812 */ /* 0x000fe2000786c0ff */
[----:B-1----:R-:W-:-:S02]  /*11750*/  IMAD.MOV.U32 R4, RZ, RZ, R3 ;  /* 0x000000ffff047224 */ /* 0x002fc400078e0003 */
[----:B------:R-:W-:-:S05]  /*11760*/  IMAD.IADD R3, R234, 0x1, -R2 ;  /* 0x00000001ea037824 */ /* 0x000fca00078e0a02 */
[----:B------:R-:W-:-:S04]  /*11770*/  IABS R3, R3 ;  /* 0x0000000300037213 */ /* 0x000fc80000000000 */
[----:B------:R-:W1:Y:S01]  /*11780*/  I2F R8, R3 ;  /* 0x0000000300087306 */ /* 0x000e620000201400 */
[----:B--2---:R-:W-:Y:S02]  /*11790*/  FSEL R5, R6, -INF , !P5 ;  /* 0xff80000006057808 */ /* 0x004fe40006800000 */
[----:B------:R-:W-:Y:S02]  /*117a0*/  ISETP.LT.OR P5, PT, R2, R239, P2 ;  /* 0x000000ef0200720c */ /* 0x000fe400017a1670 */
[C---:B------:R-:W-:Y:S01]  /*117b0*/  LOP3.LUT P2, RZ, R231.reuse, 0x4, RZ, 0xc0, !PT ;  /* 0x00000004e7ff7812 */ /* 0x040fe2000784c0ff */
[----:B------:R2:W-:Y:S01]  /*117c0*/  STL [R1+0x54], R5 ;  /* 0x0000540501007387 */ /* 0x0005e20000100800 */
[----:B------:R-:W-:Y:S01]  /*117d0*/  LOP3.LUT R231, R231, 0xfffffffd, RZ, 0xc0, !PT ;  /* 0xfffffffde7e77812 */ /* 0x000fe200078ec0ff */
[----:B------:R3:W4:Y:S03]  /*117e0*/  I2F R6, R4 ;  /* 0x0000000400067306 */ /* 0x0007260000201400 */
[----:B------:R-:W-:Y:S01]  /*117f0*/  @P1 LOP3.LUT R231, R231, 0x2, RZ, 0xfc, !PT ;  /* 0x00000002e7e71812 */ /* 0x000fe200078efcff */
[----:B-1----:R-:W-:-:S02]  /*11800*/  FFMA.FTZ R8, R8, -UR35, R120 ;  /* 0x8000002308087c23 */ /* 0x002fc40008010078 */
[----:B---3--:R-:W-:Y:S01]  /*11810*/  IMAD.IADD R4, R241, 0x1, -R2 ;  /* 0x00000001f1047824 */ /* 0x008fe200078e0a02 */
[----:B------:R-:W-:Y:S01]  /*11820*/  IADD3 R2, R0, 0x21, RZ ;  /* 0x0000002100027810 */ /* 0x000fe20007ffe0ff */
[----:B----4-:R-:W-:-:S03]  /*11830*/  FFMA.FTZ R6, R6, -UR35, R126 ;  /* 0x8000002306067c23 */ /* 0x010fc6000801007e */
[----:B------:R-:W-:Y:S01]  /*11840*/  IABS R4, R4 ;  /* 0x0000000400047213 */ /* 0x000fe20000000000 */
[--C-:B------:R-:W-:Y:S01]  /*11850*/  IMAD.IADD R3, R236, 0x1, -R2.reuse ;  /* 0x00000001ec037824 */ /* 0x100fe200078e0a02 */
[C---:B------:R-:W-:Y:S01]  /*11860*/  ISETP.GE.AND P1, PT, R2.reuse, R243, PT ;  /* 0x000000f30200720c */ /* 0x040fe20003f26270 */
[----:B--2---:R-:W-:Y:S01]  /*11870*/  IMAD.IADD R5, R235, 0x1, -R2 ;  /* 0x00000001eb057824 */ /* 0x004fe200078e0a02 */
[----:B------:R1:W2:Y:S01]  /*11880*/  I2F R10, R4 ;  /* 0x00000004000a7306 */ /* 0x0002a20000201400 */
[C---:B------:R-:W-:Y:S02]  /*11890*/  ISETP.GE.AND P0, PT, R2.reuse, R242, PT ;  /* 0x000000f20200720c */ /* 0x040fe40003f06270 */
[----:B------:R-:W-:Y:S02]  /*118a0*/  IABS R3, R3 ;  /* 0x0000000300037213 */ /* 0x000fe40000000000 */
[C---:B------:R-:W-:Y:S02]  /*118b0*/  ISETP.LT.OR P1, PT, R2.reuse, R238, P1 ;  /* 0x000000ee0200720c */ /* 0x040fe40000f21670 */
[----:B------:R-:W-:Y:S01]  /*118c0*/  ISETP.LT.OR P0, PT, R2, R237, P0 ;  /* 0x000000ed0200720c */ /* 0x000fe20000701670 */
[----:B-1----:R-:W-:Y:S01]  /*118d0*/  IMAD.MOV.U32 R4, RZ, RZ, R3 ;  /* 0x000000ffff047224 */ /* 0x002fe200078e0003 */
[----:B------:R-:W-:Y:S01]  /*118e0*/  IABS R3, R5 ;  /* 0x0000000500037213 */ /* 0x000fe20000000000 */
[----:B------:R-:W-:-:S02]  /*118f0*/  FFMA.FTZ R5, R9, -UR35, R124 ;  /* 0x8000002309057c23 */ /* 0x000fc4000801007c */
[----:B------:R-:W1:Y:S01]  /*11900*/  I2F R7, R4 ;  /* 0x0000000400077306 */ /* 0x000e620000201400 */
[----:B--2---:R-:W-:-:S05]  /*11910*/  FFMA.FTZ R9, R10, -UR35, R122 ;  /* 0x800000230a097c23 */ /* 0x004fca000801007a */
[----:B------:R-:W-:Y:S02]  /*11920*/  FSEL R35, R9, -INF , !P4 ;  /* 0xff80000009237808 */ /* 0x000fe40006000000 */
[----:B------:R-:W2:Y:S01]  /*11930*/  I2F R4, R3 ;  /* 0x0000000300047306 */ /* 0x000ea20000201400 */
[----:B-1----:R-:W-:Y:S02]  /*11940*/  FFMA.FTZ R7, R7, -UR35, R125 ;  /* 0x8000002307077c23 */ /* 0x002fe4000801007d */
[----:B--2---:R-:W-:Y:S01]  /*11950*/  FFMA.FTZ R10, R4, -UR35, R127 ;  /* 0x80000023040a7c23 */ /* 0x004fe2000801007f */
[----:B------:R-:W-:Y:S01]  /*11960*/  FSEL R4, R12, -INF , !P3 ;  /* 0xff8000000c047808 */ /* 0x000fe20005800000 */
[----:B------:R-:W-:Y:S01]  /*11970*/  FFMA.FTZ R3, R11, -UR35, R135 ;  /* 0x800000230b037c23 */ /* 0x000fe20008010087 */
[----:B------:R-:W-:-:S03]  /*11980*/  ISETP.GE.AND P3, PT, R2, R245, PT ;  /* 0x000000f50200720c */ /* 0x000fc60003f66270 */
[----:B------:R1:W-:Y:S01]  /*11990*/  STL [R1+0x50], R4 ;  /* 0x0000500401007387 */ /* 0x0003e20000100800 */
[----:B------:R-:W-:Y:S01]  /*119a0*/  FSEL R200, R3, -INF , !P2 ;  /* 0xff80000003c87808 */ /* 0x000fe20005000000 */
[----:B------:R-:W-:Y:S01]  /*119b0*/  IMAD.IADD R3, R234, 0x1, -R2 ;  /* 0x00000001ea037824 */ /* 0x000fe200078e0a02 */
[----:B------:R-:W-:-:S04]  /*119c0*/  ISETP.GE.AND P2, PT, R2, R244, PT ;  /* 0x000000f40200720c */ /* 0x000fc80003f46270 */
[----:B------:R-:W-:Y:S02]  /*119d0*/  IABS R3, R3 ;  /* 0x0000000300037213 */ /* 0x000fe40000000000 */
[----:B-1----:R-:W-:Y:S02]  /*119e0*/  FSEL R4, R5, -INF , !P6 ;  /* 0xff80000005047808 */ /* 0x002fe40007000000 */
[----:B------:R-:W-:Y:S01]  /*119f0*/  ISETP.LT.OR P6, PT, R2, R240, P3 ;  /* 0x000000f00200720c */ /* 0x000fe20001fc1670 */
[----:B------:R1:W-:Y:S01]  /*11a00*/  I2F R5, R3 ;  /* 0x0000000300057306 */ /* 0x0003e20000201400 */
[C---:B------:R-:W-:Y:S01]  /*11a10*/  LOP3.LUT P3, RZ, R231.reuse, 0x2, RZ, 0xc0, !PT ;  /* 0x00000002e7ff7812 */ /* 0x040fe2000786c0ff */
[----:B------:R2:W-:Y:S01]  /*11a20*/  STL [R1+0x34], R4 ;  /* 0x0000340401007387 */ /* 0x0005e20000100800 */
[----:B------:R-:W-:-:S04]  /*11a30*/  LOP3.LUT R231, R231, 0xfffffff7, RZ, 0xc0, !PT ;  /* 0xfffffff7e7e77812 */ /* 0x000fc800078ec0ff */
[----:B------:R-:W-:-:S04]  /*11a40*/  @P1 LOP3.LUT R231, R231, 0x8, RZ, 0xfc, !PT ;  /* 0x00000008e7e71812 */ /* 0x000fc800078efcff */
[----:B------:R-:W-:-:S04]  /*11a50*/  LOP3.LUT R231, R231, 0xfffffffb, RZ, 0xc0, !PT ;  /* 0xfffffffbe7e77812 */ /* 0x000fc800078ec0ff */
[----:B------:R-:W-:Y:S02]  /*11a60*/  @P0 LOP3.LUT R231, R231, 0x4, RZ, 0xfc, !PT ;  /* 0x00000004e7e70812 */ /* 0x000fe400078efcff */
[----:B--2---:R-:W-:Y:S02]  /*11a70*/  FSEL R4, R6, -INF , !P5 ;  /* 0xff80000006047808 */ /* 0x004fe40006800000 */
[----:B------:R-:W-:Y:S02]  /*11a80*/  ISETP.LT.OR P5, PT, R2, R239, P2 ;  /* 0x000000ef0200720c */ /* 0x000fe400017a1670 */
[----:B------:R-:W-:Y:S01]  /*11a90*/  FSEL R6, R8, -INF , !P3 ;  /* 0xff80000008067808 */ /* 0x000fe20005800000 */
[----:B------:R2:W-:Y:S04]  /*11aa0*/  STL [R1+0x3c], R4 ;  /* 0x00003c0401007387 */ /* 0x0005e80000100800 */
[----:B------:R3:W-:Y:S01]  /*11ab0*/  STL [R1+0x44], R6 ;  /* 0x0000440601007387 */ /* 0x0007e20000100800 */
[----:B--2---:R-:W-:Y:S01]  /*11ac0*/  IMAD.IADD R4, R241, 0x1, -R2 ;  /* 0x00000001f1047824 */ /* 0x004fe200078e0a02 */
[----:B------:R-:W-:-:S02]  /*11ad0*/  IADD3 R2, R0, 0x28, RZ ;  /* 0x0000002800027810 */ /* 0x000fc40007ffe0ff */
[----:B---3--:R-:W-:-:S03]  /*11ae0*/  FSEL R6, R7, -INF , !P6 ;  /* 0xff80000007067808 */ /* 0x008fc60007000000 */
[----:B-1----:R-:W-:Y:S01]  /*11af0*/  IMAD.IADD R3, R236, 0x1, -R2 ;  /* 0x00000001ec037824 */ /* 0x002fe200078e0a02 */
[----:B------:R-:W-:Y:S01]  /*11b00*/  IABS R4, R4 ;  /* 0x0000000400047213 */ /* 0x000fe20000000000 */
[----:B------:R1:W-:Y:S01]  /*11b10*/  STL [R1+0x28], R6 ;  /* 0x0000280601007387 */ /* 0x0003e20000100800 */
[C---:B------:R-:W-:Y:S02]  /*11b20*/  ISETP.GE.AND P3, PT, R2.reuse, R245, PT ;  /* 0x000000f50200720c */ /* 0x040fe40003f66270 */
[----:B------:R2:W-:Y:S01]  /*11b30*/  I2F R11, R4 ;  /* 0x00000004000b7306 */ /* 0x0005e20000201400 */
[----:B------:R-:W-:Y:S02]  /*11b40*/  IABS R3, R3 ;  /* 0x0000000300037213 */ /* 0x000fe40000000000 */
[C---:B------:R-:W-:Y:S02]  /*11b50*/  ISETP.GE.AND P2, PT, R2.reuse, R244, PT ;  /* 0x000000f40200720c */ /* 0x040fe40003f46270 */
[----:B------:R-:W-:-:S02]  /*11b60*/  ISETP.GE.AND P1, PT, R2, R243, PT ;  /* 0x000000f30200720c */ /* 0x000fc40003f26270 */
[C---:B------:R-:W-:Y:S02]  /*11b70*/  ISETP.GE.AND P0, PT, R2.reuse, R242, PT ;  /* 0x000000f20200720c */ /* 0x040fe40003f06270 */
[C---:B------:R-:W-:Y:S02]  /*11b80*/  ISETP.LT.OR P6, PT, R2.reuse, R240, P3 ;  /* 0x000000f00200720c */ /* 0x040fe40001fc1670 */
[C---:B------:R-:W-:Y:S02]  /*11b90*/  ISETP.LT.OR P1, PT, R2.reuse, R238, P1 ;  /* 0x000000ee0200720c */ /* 0x040fe40000f21670 */
[----:B------:R-:W-:Y:S02]  /*11ba0*/  ISETP.LT.OR P4, PT, R2, R237, P0 ;  /* 0x000000ed0200720c */ /* 0x000fe40000781670 */
[----:B------:R-:W-:Y:S01]  /*11bb0*/  LOP3.LUT P3, RZ, R231, 0x8, RZ, 0xc0, !PT ;  /* 0x00000008e7ff7812 */ /* 0x000fe2000786c0ff */
[----:B--2---:R-:W-:Y:S02]  /*11bc0*/  IMAD.MOV.U32 R4, RZ, RZ, R3 ;  /* 0x000000ffff047224 */ /* 0x004fe400078e0003 */
[----:B------:R-:W-:-:S02]  /*11bd0*/  IMAD.IADD R3, R235, 0x1, -R2 ;  /* 0x00000001eb037824 */ /* 0x000fc400078e0a02 */
[----:B-1----:R1:W2:Y:S03]  /*11be0*/  I2F R6, R4 ;  /* 0x0000000400067306 */ /* 0x0022a60000201400 */
[----:B------:R-:W-:Y:S02]  /*11bf0*/  IABS R3, R3 ;  /* 0x0000000300037213 */ /* 0x000fe40000000000 */
[----:B-1----:R-:W-:Y:S01]  /*11c00*/  FSEL R4, R10, -INF , !P5 ;  /* 0xff8000000a047808 */ /* 0x002fe20006800000 */
[----:B--2---:R-:W-:Y:S01]  /*11c10*/  FFMA.FTZ R6, R6, -UR35, R92 ;  /* 0x8000002306067c23 */ /* 0x004fe2000801005c */
[----:B------:R-:W-:Y:S02]  /*11c20*/  ISETP.LT.OR P5, PT, R2, R239, P2 ;  /* 0x000000ef0200720c */ /* 0x000fe400017a1670 */
[C---:B------:R-:W-:Y:S01]  /*11c30*/  LOP3.LUT P2, RZ, R231.reuse, 0x4, RZ, 0xc0, !PT ;  /* 0x00000004e7ff7812 */ /* 0x040fe2000784c0ff */
[----:B------:R1:W-:Y:S01]  /*11c40*/  STL [R1+0x38], R4 ;  /* 0x0000380401007387 */ /* 0x0003e20000100800 */
[----:B------:R-:W-:-:S04]  /*11c50*/  LOP3.LUT R231, R231, 0xfffffffd, RZ, 0xc0, !PT ;  /* 0xfffffffde7e77812 */ /* 0x000fc800078ec0ff */
[----:B------:R-:W-:Y:S01]  /*11c60*/  @P1 LOP3.LUT R231, R231, 0x2, RZ, 0xfc, !PT ;  /* 0x00000002e7e71812 */ /* 0x000fe200078efcff */
[----:B-1----:R-:W-:Y:S02]  /*11c70*/  IMAD.MOV.U32 R4, RZ, RZ, R3 ;  /* 0x000000ffff047224 */ /* 0x002fe400078e0003 */
[----:B------:R-:W-:Y:S02]  /*11c80*/  IMAD.IADD R3, R234, 0x1, -R2 ;  /* 0x00000001ea037824 */ /* 0x000fe400078e0a02 */
[----:B------:R1:W2:Y:S03]  /*11c90*/  I2F R8, R4 ;  /* 0x0000000400087306 */ /* 0x0002a60000201400 */
[----:B------:R-:W-:-:S05]  /*11ca0*/  IABS R3, R3 ;  /* 0x0000000300037213 */ /* 0x000fca0000000000 */
[----:B------:R3:W-:Y:S01]  /*11cb0*/  I2F R7, R3 ;  /* 0x0000000300077306 */ /* 0x0007e20000201400 */
[----:B-1----:R-:W-:Y:S01]  /*11cc0*/  IMAD.IADD R4, R241, 0x1, -R2 ;  /* 0x00000001f1047824 */ /* 0x002fe200078e0a02 */
[----:B------:R-:W-:Y:S01]  /*11cd0*/  IADD3 R2, R0, 0x29, RZ ;  /* 0x0000002900027810 */ /* 0x000fe20007ffe0ff */
[----:B--2---:R-:W-:-:S03]  /*11ce0*/  FFMA.FTZ R8, R8, -UR35, R94 ;  /* 0x8000002308087c23 */ /* 0x004fc6000801005e */
[----:B------:R-:W-:Y:S02]  /*11cf0*/  IABS R4, R4 ;  /* 0x0000000400047213 */ /* 0x000fe40000000000 */
[----:B------:R-:W-:Y:S01]  /*11d00*/  ISETP.GE.AND P1, PT, R2, R243, PT ;  /* 0x000000f30200720c */ /* 0x000fe20003f26270 */
[----:B---3--:R-:W-:Y:S01]  /*11d10*/  IMAD.IADD R3, R236, 0x1, -R2 ;  /* 0x00000001ec037824 */ /* 0x008fe200078e0a02 */
[----:B------:R1:W2:Y:S01]  /*11d20*/  I2F R9, R4 ;  /* 0x0000000400097306 */ /* 0x0002a20000201400 */
[C---:B------:R-:W-:Y:S02]  /*11d30*/  ISETP.GE.AND P0, PT, R2.reuse, R242, PT ;  /* 0x000000f20200720c */ /* 0x040fe40003f06270 */
[C---:B------:R-:W-:Y:S02]  /*11d40*/  ISETP.LT.OR P1, PT, R2.reuse, R238, P1 ;  /* 0x000000ee0200720c */ /* 0x040fe40000f21670 */
[----:B------:R-:W-:Y:S02]  /*11d50*/  IABS R3, R3 ;  /* 0x0000000300037213 */ /* 0x000fe40000000000 */
[----:B------:R-:W-:-:S04]  /*11d60*/  ISETP.LT.OR P0, PT, R2, R237, P0 ;  /* 0x000000ed0200720c */ /* 0x000fc80000701670 */
[----:B------:R-:W3:Y:S01]  /*11d70*/  I2F R3, R3 ;  /* 0x0000000300037306 */ /* 0x000ee20000201400 */
[----:B-1----:R-:W-:Y:S02]  /*11d80*/  FFMA.FTZ R4, R5, -UR35, R121 ;  /* 0x8000002305047c23 */ /* 0x002fe40008010079 */
[----:B------:R-:W-:Y:S02]  /*11d90*/  FFMA.FTZ R5, R11, -UR35, R123 ;  /* 0x800000230b057c23 */ /* 0x000fe4000801007b */
[----:B--2---:R-:W-:Y:S01]  /*11da0*/  FFMA.FTZ R13, R9, -UR35, R114 ;  /* 0x80000023090d7c23 */ /* 0x004fe20008010072 */
[----:B------:R-:W-:Y:S01]  /*11db0*/  FSEL R4, R4, -INF , !P3 ;  /* 0xff80000004047808 */ /* 0x000fe20005800000 */
[----:B------:R-:W-:Y:S01]  /*11dc0*/  FFMA.FTZ R11, R7, -UR35, R112 ;  /* 0x80000023070b7c23 */ /* 0x000fe20008010070 */
[----:B------:R-:W-:-:S03]  /*11dd0*/  ISETP.GE.AND P3, PT, R2, R245, PT ;  /* 0x000000f50200720c */ /* 0x000fc60003f66270 */
[----:B------:R1:W-:Y:S01]  /*11de0*/  STL [R1+0x30], R4 ;  /* 0x0000300401007387 */ /* 0x0003e20000100800 */
[----:B---3--:R-:W-:Y:S02]  /*11df0*/  FFMA.FTZ R12, R3, -UR35, R93 ;  /* 0x80000023030c7c23 */ /* 0x008fe4000801005d */
[----:B------:R-:W-:-:S05]  /*11e00*/  IMAD.IADD R3, R235, 0x1, -R2 ;  /* 0x00000001eb037824 */ /* 0x000fca00078e0a02 */
[----:B------:R-:W-:Y:S02]  /*11e10*/  IABS R3, R3 ;  /* 0x0000000300037213 */ /* 0x000fe40000000000 */
[----:B-1----:R-:W-:Y:S02]  /*11e20*/  FSEL R4, R5, -INF , !P2 ;  /* 0xff80000005047808 */ /* 0x002fe40005000000 */
[----:B------:R-:W-:Y:S02]  /*11e30*/  FSEL R5, R6, -INF , !P6 ;  /* 0xff80000006057808 */ /* 0x000fe40007000000 */
[C---:B------:R-:W-:Y:S01]  /*11e40*/  ISETP.GE.AND P2, PT, R2.reuse, R244, PT ;  /* 0x000000f40200720c */ /* 0x040fe20003f46270 */
[----:B------:R1:W-:Y:S01]  /*11e50*/  STL [R1+0x40], R4 ;  /* 0x0000400401007387 */ /* 0x0003e20000100800 */
[----:B------:R-:W-:Y:S02]  /*11e60*/  ISETP.LT.OR P6, PT, R2, R240, P3 ;  /* 0x000000f00200720c */ /* 0x000fe40001fc1670 */
[C---:B------:R-:W-:Y:S01]  /*11e70*/  LOP3.LUT P3, RZ, R231.reuse, 0x2, RZ, 0xc0, !PT ;  /* 0x00000002e7ff7812 */ /* 0x040fe2000786c0ff */
[----:B------:R2:W-:Y:S01]  /*11e80*/  STL [R1+0x18], R5 ;  /* 0x0000180501007387 */ /* 0x0005e20000100800 */
[----:B------:R-:W-:-:S02]  /*11e90*/  LOP3.LUT R231, R231, 0xfffffff7, RZ, 0xc0, !PT ;  /* 0xfffffff7e7e77812 */ /* 0x000fc400078ec0ff */
[----:B------:R-:W-:Y:S02]  /*11ea0*/  FSEL R93, R11, -INF , !P3 ;  /* 0xff8000000b5d7808 */ /* 0x000fe40005800000 */
[----:B------:R-:W-:-:S04]  /*11eb0*/  @P1 LOP3.LUT R231, R231, 0x8, RZ, 0xfc, !PT ;  /* 0x00000008e7e71812 */ /* 0x000fc800078efcff */
[----:B------:R-:W-:-:S04]  /*11ec0*/  LOP3.LUT R231, R231, 0xfffffffb, RZ, 0xc0, !PT ;  /* 0xfffffffbe7e77812 */ /* 0x000fc800078ec0ff */
[----:B------:R-:W-:Y:S01]  /*11ed0*/  @P0 LOP3.LUT R231, R231, 0x4, RZ, 0xfc, !PT ;  /* 0x00000004e7e70812 */ /* 0x000fe200078efcff */
[----:B-1----:R-:W-:Y:S02]  /*11ee0*/  IMAD.MOV.U32 R4, RZ, RZ, R3 ;  /* 0x000000ffff047224 */ /* 0x002fe400078e0003 */
[--C-:B------:R-:W-:Y:S01]  /*11ef0*/  IMAD.IADD R3, R234, 0x1, -R2.reuse ;  /* 0x00000001ea037824 */ /* 0x100fe200078e0a02 */
[----:B--2---:R-:W-:Y:S01]  /*11f00*/  FSEL R5, R8, -INF , !P5 ;  /* 0xff80000008057808 */ /* 0x004fe20006800000 */
[----:B------:R1:W-:Y:S01]  /*11f10*/  I2F R10, R4 ;  /* 0x00000004000a7306 */ /* 0x0003e20000201400 */
[----:B------:R-:W-:Y:S02]  /*11f20*/  ISETP.LT.OR P5, PT, R2, R239, P2 ;  /* 0x000000ef0200720c */ /* 0x000fe400017a1670 */
[----:B------:R-:W-:Y:S01]  /*11f30*/  IABS R3, R3 ;  /* 0x0000000300037213 */ /* 0x000fe20000000000 */
[----:B------:R2:W-:Y:S04]  /*11f40*/  STL [R1+0x20], R5 ;  /* 0x0000200501007387 */ /* 0x0005e80000100800 */
[----:B------:R3:W-:Y:S01]  /*11f50*/  I2F R9, R3 ;  /* 0x0000000300097306 */ /* 0x0007e20000201400 */
[----:B-1----:R-:W-:Y:S01]  /*11f60*/  IMAD.IADD R4, R241, 0x1, -R2 ;  /* 0x00000001f1047824 */ /* 0x002fe200078e0a02 */
[----:B------:R-:W-:-:S04]  /*11f70*/  IADD3 R2, R0, 0x30, RZ ;  /* 0x0000003000027810 */ /* 0x000fc80007ffe0ff */
[----:B------:R-:W-:Y:S02]  /*11f80*/  IABS R4, R4 ;  /* 0x0000000400047213 */ /* 0x000fe40000000000 */
[----:B------:R-:W-:Y:S01]  /*11f90*/  ISETP.GE.AND P3, PT, R2, R245, PT ;  /* 0x000000f50200720c */ /* 0x000fe20003f66270 */
[--C-:B---3--:R-:W-:Y:S01]  /*11fa0*/  IMAD.IADD R3, R236, 0x1, -R2.reuse ;  /* 0x00000001ec037824 */ /* 0x108fe200078e0a02 */
[----:B------:R1:W-:Y:S01]  /*11fb0*/  I2F R14, R4 ;  /* 0x00000004000e7306 */ /* 0x0003e20000201400 */
[C---:B------:R-:W-:Y:S02]  /*11fc0*/  ISETP.GE.AND P2, PT, R2.reuse, R244, PT ;  /* 0x000000f40200720c */ /* 0x040fe40003f46270 */
[C---:B------:R-:W-:Y:S01]  /*11fd0*/  ISETP.GE.AND P1, PT, R2.reuse, R243, PT ;  /* 0x000000f30200720c */ /* 0x040fe20003f26270 */
[----:B--2---:R-:W-:Y:S01]  /*11fe0*/  IMAD.IADD R5, R235, 0x1, -R2 ;  /* 0x00000001eb057824 */ /* 0x004fe200078e0a02 */
[----:B------:R-:W-:Y:S02]  /*11ff0*/  IABS R3, R3 ;  /* 0x0000000300037213 */ /* 0x000fe40000000000 */
[----:B------:R-:W-:-:S02]  /*12000*/  ISETP.GE.AND P0, PT, R2, R242, PT ;  /* 0x000000f20200720c */ /* 0x000fc40003f06270 */
[----:B------:R-:W-:Y:S01]  /*12010*/  ISETP.LT.OR P1, PT, R2, R238, P1 ;  /* 0x000000ee0200720c */ /* 0x000fe20000f21670 */
[----:B-1----:R-:W-:Y:S01]  /*12020*/  IMAD.MOV.U32 R4, RZ, RZ, R3 ;  /* 0x000000ffff047224 */ /* 0x002fe200078e0003 */
[----:B------:R-:W-:Y:S01]  /*12030*/  IABS R3, R5 ;  /* 0x0000000500037213 */ /* 0x000fe20000000000 */
[--C-:B------:R-:W-:Y:S02]  /*12040*/  IMAD.IADD R5, R241, 0x1, -R2.reuse ;  /* 0x00000001f1057824 */ /* 0x100fe400078e0a02 */
[----:B------:R1:W2:Y:S02]  /*12050*/  I2F R7, R4 ;  /* 0x0000000400077306 */ /* 0x0002a40000201400 */
[----:B-1----:R-:W-:Y:S02]  /*12060*/  IMAD.MOV.U32 R4, RZ, RZ, R3 ;  /* 0x000000ffff047224 */ /* 0x002fe400078e0003 */
[----:B------:R-:W-:-:S04]  /*12070*/  IMAD.IADD R3, R234, 0x1, -R2 ;  /* 0x00000001ea037824 */ /* 0x000fc800078e0a02 */
[----:B------:R1:W3:Y:S01]  /*12080*/  I2F R8, R4 ;  /* 0x0000000400087306 */ /* 0x0002e20000201400 */
[----:B--2---:R-:W-:Y:S01]  /*12090*/  FFMA.FTZ R7, R7, -UR35, R104 ;  /* 0x8000002307077c23 */ /* 0x004fe20008010068 */
[----:B------:R-:W-:-:S05]  /*120a0*/  IABS R3, R3 ;  /* 0x0000000300037213 */ /* 0x000fca0000000000 */
[----:B-1----:R-:W-:Y:S01]  /*120b0*/  IMAD.MOV.U32 R4, RZ, RZ, R3 ;  /* 0x000000ffff047224 */ /* 0x002fe200078e0003 */
[----:B------:R-:W-:Y:S01]  /*120c0*/  IABS R3, R5 ;  /* 0x0000000500037213 */ /* 0x000fe20000000000 */
[----:B---3--:R-:W-:Y:S01]  /*120d0*/  FFMA.FTZ R8, R8, -UR35, R106 ;  /* 0x8000002308087c23 */ /* 0x008fe2000801006a */
[----:B------:R-:W-:Y:S01]  /*120e0*/  FSEL R5, R13, -INF , !P4 ;  /* 0xff8000000d057808 */ /* 0x000fe20006000000 */
[----:B------:R1:W2:Y:S01]  /*120f0*/  I2F R6, R4 ;  /* 0x0000000400067306 */ /* 0x0002a20000201400 */
[----:B------:R-:W-:-:S03]  /*12100*/  ISETP.LT.OR P4, PT, R2, R237, P0 ;  /* 0x000000ed0200720c */ /* 0x000fc60000781670 */
[----:B------:R3:W-:Y:S04]  /*12110*/  STL [R1+0x2c], R5 ;  /* 0x00002c0501007387 */ /* 0x0007e80000100800 */
[----:B------:R-:W4:Y:S01]  /*12120*/  I2F R3, R3 ;  /* 0x0000000300037306 */ /* 0x000f220000201400 */
[----:B-1----:R-:W-:Y:S02]  /*12130*/  FFMA.FTZ R4, R10, -UR35, R95 ;  /* 0x800000230a047c23 */ /* 0x002fe4000801005f */
[----:B--2---:R-:W-:-:S03]  /*12140*/  FFMA.FTZ R13, R6, -UR35, R100 ;  /* 0x80000023060d7c23 */ /* 0x004fc60008010064 */
[----:B------:R-:W-:Y:S02]  /*12150*/  FSEL R4, R4, -INF , !P5 ;  /* 0xff80000004047808 */ /* 0x000fe40006800000 */
[----:B------:R-:W-:Y:S01]  /*12160*/  ISETP.LT.OR P5, PT, R2, R239, P2 ;  /* 0x000000ef0200720c */ /* 0x000fe200017a1670 */
[----:B----4-:R-:W-:Y:S01]  /*12170*/  FFMA.FTZ R11, R3, -UR35, R102 ;  /* 0x80000023030b7c23 */ /* 0x010fe20008010066 */
[----:B------:R-:W-:Y:S02]  /*12180*/  LOP3.LUT P2, RZ, R231, 0x4, RZ, 0xc0, !PT ;  /* 0x00000004e7ff7812 */ /* 0x000fe4000784c0ff */
[----:B------:R-:W-:Y:S02]  /*12190*/  FSEL R104, R8, -INF , !P5 ;  /* 0xff80000008687808 */ /* 0x000fe40006800000 */
[----:B---3--:R-:W-:Y:S02]  /*121a0*/  FSEL R5, R12, -INF , !P6 ;  /* 0xff8000000c057808 */ /* 0x008fe40007000000 */
[----:B------:R-:W-:-:S02]  /*121b0*/  ISETP.LT.OR P6, PT, R2, R240, P3 ;  /* 0x000000f00200720c */ /* 0x000fc40001fc1670 */
[----:B------:R-:W-:Y:S01]  /*121c0*/  IADD3 R2, R0, 0x31, RZ ;  /* 0x0000003100027810 */ /* 0x000fe20007ffe0ff */
[----:B------:R1:W-:Y:S01]  /*121d0*/  STL [R1+0xc], R5 ;  /* 0x00000c0501007387 */ /* 0x0003e20000100800 */
[C---:B------:R-:W-:Y:S02]  /*121e0*/  LOP3.LUT P3, RZ, R231.reuse, 0x8, RZ, 0xc0, !PT ;  /* 0x00000008e7ff7812 */ /* 0x040fe4000786c0ff */
[----:B------:R-:W-:Y:S01]  /*121f0*/  LOP3.LUT R231, R231, 0xfffffffd, RZ, 0xc0, !PT ;  /* 0xfffffffde7e77812 */ /* 0x000fe200078ec0ff */
[----:B------:R-:W-:Y:S01]  /*12200*/  IMAD.IADD R3, R236, 0x1, -R2 ;  /* 0x00000001ec037824 */ /* 0x000fe200078e0a02 */
[----:B------:R2:W-:Y:S01]  /*12210*/  STL [R1+0x14], R4 ;  /* 0x0000140401007387 */ /* 0x0005e20000100800 */
[----:B------:R-:W-:Y:S02]  /*12220*/  ISETP.GE.AND P0, PT, R2, R242, PT ;  /* 0x000000f20200720c */ /* 0x000fe40003f06270 */
[----:B------:R-:W-:Y:S02]  /*12230*/  @P1 LOP3.LUT R231, R231, 0x2, RZ, 0xfc, !PT ;  /* 0x00000002e7e71812 */ /* 0x000fe400078efcff */
[----:B------:R-:W-:-:S02]  /*12240*/  IABS R3, R3 ;  /* 0x0000000300037213 */ /* 0x000fc40000000000 */
[C---:B------:R-:W-:Y:S02]  /*12250*/  ISETP.GE.AND P1, PT, R2.reuse, R243, PT ;  /* 0x000000f30200720c */ /* 0x040fe40003f26270 */
[----:B------:R-:W-:Y:S02]  /*12260*/  FSEL R92, R7, -INF , !P6 ;  /* 0xff800000075c7808 */ /* 0x000fe40007000000 */
[C---:B------:R-:W-:Y:S02]  /*12270*/  ISETP.LT.OR P1, PT, R2.reuse, R238, P1 ;  /* 0x000000ee0200720c */ /* 0x040fe40000f21670 */
[----:B------:R-:W-:Y:S01]  /*12280*/  ISETP.LT.OR P0, PT, R2, R237, P0 ;  /* 0x000000ed0200720c */ /* 0x000fe20000701670 */
[----:B-1----:R-:W-:Y:S02]  /*12290*/  FFMA.FTZ R5, R9, -UR35, R113 ;  /* 0x8000002309057c23 */ /* 0x002fe40008010071 */
[----:B--2---:R-:W-:-:S03]  /*122a0*/  FFMA.FTZ R4, R14, -UR35, R115 ;  /* 0x800000230e047c23 */ /* 0x004fc60008010073 */
[----:B------:R-:W-:Y:S02]  /*122b0*/  FSEL R94, R5, -INF , !P3 ;  /* 0xff800000055e7808 */ /* 0x000fe40005800000 */
[----:B------:R-:W-:Y:S02]  /*122c0*/  ISETP.GE.AND P3, PT, R2, R245, PT ;  /* 0x000000f50200720c */ /* 0x000fe40003f66270 */
[----:B------:R-:W-:Y:S01]  /*122d0*/  FSEL R106, R4, -INF , !P2 ;  /* 0xff800000046a7808 */ /* 0x000fe20005000000 */
[----:B------:R-:W-:Y:S01]  /*122e0*/  IMAD.MOV.U32 R4, RZ, RZ, R3 ;  /* 0x000000ffff047224 */ /* 0x000fe200078e0003 */
[C---:B------:R-:W-:Y:S01]  /*122f0*/  ISETP.GE.AND P2, PT, R2.reuse, R244, PT ;  /* 0x000000f40200720c */ /* 0x040fe20003f46270 */
[----:B------:R-:W-:Y:S01]  /*12300*/  IMAD.IADD R3, R235, 0x1, -R2 ;  /* 0x00000001eb037824 */ /* 0x000fe200078e0a02 */
[C---:B------:R-:W-:Y:S01]  /*12310*/  ISETP.LT.OR P6, PT, R2.reuse, R240, P3 ;  /* 0x000000f00200720c */ /* 0x040fe20001fc1670 */
[----:B------:R1:W-:Y:S01]  /*12320*/  I2F R10, R4 ;  /* 0x00000004000a7306 */ /* 0x0003e20000201400 */
[----:B------:R-:W-:-:S02]  /*12330*/  ISETP.LT.OR P5, PT, R2, R239, P2 ;  /* 0x000000ef0200720c */ /* 0x000fc400017a1670 */
[----:B------:R-:W-:Y:S02]  /*12340*/  IABS R3, R3 ;  /* 0x0000000300037213 */ /* 0x000fe40000000000 */
[C---:B------:R-:W-:Y:S02]  /*12350*/  LOP3.LUT P3, RZ, R231.reuse, 0x2, RZ, 0xc0, !PT ;  /* 0x00000002e7ff7812 */ /* 0x040fe4000786c0ff */
[----:B------:R-:W-:Y:S02]  /*12360*/  LOP3.LUT R231, R231, 0xfffffff7, RZ, 0xc0, !PT ;  /* 0xfffffff7e7e77812 */ /* 0x000fe400078ec0ff */
[----:B------:R-:W-:Y:S02]  /*12370*/  FSEL R95, R13, -INF , !P3 ;  /* 0xff8000000d5f7808 */ /* 0x000fe40005800000 */
[----:B------:R-:W-:-:S04]  /*12380*/  @P1 LOP3.LUT R231, R231, 0x8, RZ, 0xfc, !PT ;  /* 0x00000008e7e71812 */ /* 0x000fc800078efcff */
[----:B------:R-:W-:Y:S01]  /*12390*/  LOP3.LUT R231, R231, 0xfffffffb, RZ, 0xc0, !PT ;  /* 0xfffffffbe7e77812 */ /* 0x000fe200078ec0ff */
[----:B-1----:R-:W-:Y:S02]  /*123a0*/  IMAD.MOV.U32 R4, RZ, RZ, R3 ;  /* 0x000000ffff047224 */ /* 0x002fe400078e0003 */
[----:B------:R-:W-:Y:S01]  /*123b0*/  IMAD.IADD R3, R234, 0x1, -R2 ;  /* 0x00000001ea037824 */ /* 0x000fe200078e0a02 */
[----:B------:R-:W-:Y:S01]  /*123c0*/  @P0 LOP3.LUT R231, R231, 0x4, RZ, 0xfc, !PT ;  /* 0x00000004e7e70812 */ /* 0x000fe200078efcff */
[----:B------:R1:W-:Y:S03]  /*123d0*/  I2F R8, R4 ;  /* 0x0000000400087306 */ /* 0x0003e60000201400 */
[----:B------:R-:W-:-:S05]  /*123e0*/  IABS R3, R3 ;  /* 0x0000000300037213 */ /* 0x000fca0000000000 */
[----:B------:R2:W3:Y:S01]  /*123f0*/  I2F R7, R3 ;  /* 0x0000000300077306 */ /* 0x0004e20000201400 */
[----:B-1----:R-:W-:Y:S01]  /*12400*/  IMAD.IADD R4, R241, 0x1, -R2 ;  /* 0x00000001f1047824 */ /* 0x002fe200078e0a02 */
[----:B------:R-:W-:-:S04]  /*12410*/  IADD3 R2, R0, 0x38, RZ ;  /* 0x0000003800027810 */ /* 0x000fc80007ffe0ff */
[----:B------:R-:W-:Y:S01]  /*12420*/  IABS R4, R4 ;  /* 0x0000000400047213 */ /* 0x000fe20000000000 */
[--C-:B------:R-:W-:Y:S01]  /*12430*/  IMAD.IADD R5, R234, 0x1, -R2.reuse ;  /* 0x00000001ea057824 */ /* 0x100fe200078e0a02 */
[----:B------:R-:W-:Y:S01]  /*12440*/  ISETP.GE.AND P3, PT, R2, R245, PT ;  /* 0x000000f50200720c */ /* 0x000fe20003f66270 */
[----:B--2---:R-:W-:Y:S01]  /*12450*/  IMAD.IADD R3, R236, 0x1, -R2 ;  /* 0x00000001ec037824 */ /* 0x004fe200078e0a02 */
[----:B------:R1:W-:Y:S01]  /*12460*/  I2F R12, R4 ;  /* 0x00000004000c7306 */ /* 0x0003e20000201400 */
[C---:B------:R-:W-:Y:S01]  /*12470*/  ISETP.GE.AND P2, PT, R2.reuse, R244, PT ;  /* 0x000000f40200720c */ /* 0x040fe20003f46270 */
[----:B---3--:R-:W-:Y:S01]  /*12480*/  FFMA.FTZ R7, R7, -UR35, R101 ;  /* 0x8000002307077c23 */ /* 0x008fe20008010065 */
[C---:B------:R-:W-:Y:S02]  /*12490*/  ISETP.GE.AND P1, PT, R2.reuse, R243, PT ;  /* 0x000000f30200720c */ /* 0x040fe40003f26270 */
[----:B------:R-:W-:Y:S02]  /*124a0*/  IABS R3, R3 ;  /* 0x0000000300037213 */ /* 0x000fe40000000000 */
[----:B------:R-:W-:-:S02]  /*124b0*/  ISETP.GE.AND P0, PT, R2, R242, PT ;  /* 0x000000f20200720c */ /* 0x000fc40003f06270 */
[----:B------:R-:W-:Y:S01]  /*124c0*/  ISETP.LT.OR P1, PT, R2, R238, P1 ;  /* 0x000000ee0200720c */ /* 0x000fe20000f21670 */
[----:B-1----:R-:W-:Y:S02]  /*124d0*/  IMAD.MOV.U32 R4, RZ, RZ, R3 ;  /* 0x000000ffff047224 */ /* 0x002fe400078e0003 */
[----:B------:R-:W-:Y:S02]  /*124e0*/  IMAD.IADD R3, R235, 0x1, -R2 ;  /* 0x00000001eb037824 */ /* 0x000fe400078e0a02 */
[----:B------:R1:W2:Y:S03]  /*124f0*/  I2F R9, R4 ;  /* 0x0000000400097306 */ /* 0x0002a60000201400 */
[----:B------:R-:W-:-:S05]  /*12500*/  IABS R3, R3 ;  /* 0x0000000300037213 */ /* 0x000fca0000000000 */
[----:B-1----:R-:W-:Y:S01]  /*12510*/  IMAD.MOV.U32 R4, RZ, RZ, R3 ;  /* 0x000000ffff047224 */ /* 0x002fe200078e0003 */
[----:B------:R-:W-:Y:S01]  /*12520*/  IABS R3, R5 ;  /* 0x0000000500037213 */ /* 0x000fe20000000000 */
[----:B------:R-:W-:Y:S01]  /*12530*/  FFMA.FTZ R5, R10, -UR35, R105 ;  /* 0x800000230a057c23 */ /* 0x000fe20008010069 */
[----:B------:R-:W-:Y:S01]  /*12540*/  FSEL R105, R11, -INF , !P4 ;  /* 0xff8000000b697808 */ /* 0x000fe20006000000 */
[----:B------:R1:W3:Y:S01]  /*12550*/  I2F R6, R4 ;  /* 0x0000000400067306 */ /* 0x0002e20000201400 */
[C---:B------:R-:W-:Y:S01]  /*12560*/  ISETP.LT.OR P4, PT, R2.reuse, R237, P0 ;  /* 0x000000ed0200720c */ /* 0x040fe20000781670 */
[----:B--2---:R-:W-:Y:S01]  /*12570*/  FFMA.FTZ R9, R9, -UR35, R84 ;  /* 0x8000002309097c23 */ /* 0x004fe20008010054 */
[----:B------:R-:W-:Y:S02]  /*12580*/  FSEL R135, R5, -INF , !P6 ;  /* 0xff80000005877808 */ /* 0x000fe40007000000 */
[----:B------:R-:W-:Y:S02]  /*12590*/  ISETP.LT.OR P6, PT, R2, R240, P3 ;  /* 0x000000f00200720c */ /* 0x000fe40001fc1670 */
[----:B------:R-:W-:Y:S01]  /*125a0*/  LOP3.LUT P3, RZ, R231, 0x8, RZ, 0xc0, !PT ;  /* 0x00000008e7ff7812 */ /* 0x000fe2000786c0ff */
[----:B------:R-:W2:Y:S01]  /*125b0*/  I2F R3, R3 ;  /* 0x0000000300037306 */ /* 0x000ea20000201400 */
[----:B------:R-:W-:-:S02]  /*125c0*/  FSEL R134, R9, -INF , !P6 ;  /* 0xff80000009867808 */ /* 0x000fc40007000000 */
[----:B------:R-:W-:Y:S01]  /*125d0*/  FSEL R252, R7, -INF , !P3 ;  /* 0xff80000007fc7808 */ /* 0x000fe20005800000 */
[----:B-1----:R-:W-:Y:S02]  /*125e0*/  FFMA.FTZ R4, R8, -UR35, R107 ;  /* 0x8000002308047c23 */ /* 0x002fe4000801006b */
[----:B------:R-:W-:Y:S02]  /*125f0*/  FFMA.FTZ R8, R12, -UR35, R103 ;  /* 0x800000230c087c23 */ /* 0x000fe40008010067 */
[----:B---3--:R-:W-:Y:S01]  /*12600*/  FFMA.FTZ R6, R6, -UR35, R86 ;  /* 0x8000002306067c23 */ /* 0x008fe20008010056 */
[----:B------:R-:W-:Y:S02]  /*12610*/  FSEL R250, R4, -INF , !P5 ;  /* 0xff80000004fa7808 */ /* 0x000fe40006800000 */
[----:B------:R-:W-:Y:S01]  /*12620*/  ISETP.LT.OR P5, PT, R2, R239, P2 ;  /* 0x000000ef0200720c */ /* 0x000fe200017a1670 */
[----:B--2---:R-:W-:Y:S01]  /*12630*/  FFMA.FTZ R12, R3, -UR35, R96 ;  /* 0x80000023030c7c23 */ /* 0x004fe20008010060 */
[----:B------:R-:W-:Y:S01]  /*12640*/  LOP3.LUT P2, RZ, R231, 0x4, RZ, 0xc0, !PT ;  /* 0x00000004e7ff7812 */ /* 0x000fe2000784c0ff */
[----:B------:R-:W-:Y:S01]  /*12650*/  IMAD.IADD R3, R241, 0x1, -R2 ;  /* 0x00000001f1037824 */ /* 0x000fe200078e0a02 */
[----:B------:R-:W-:-:S02]  /*12660*/  IADD3 R2, R0, 0x39, RZ ;  /* 0x0000003900027810 */ /* 0x000fc40007ffe0ff */
[----:B------:R-:W-:Y:S02]  /*12670*/  LOP3.LUT R231, R231, 0xfffffffd, RZ, 0xc0, !PT ;  /* 0xfffffffde7e77812 */ /* 0x000fe400078ec0ff */
[----:B------:R-:W-:Y:S01]  /*12680*/  IABS R3, R3 ;  /* 0x0000000300037213 */ /* 0x000fe20000000000 */
[--C-:B------:R-:W-:Y:S01]  /*12690*/  IMAD.IADD R5, R235, 0x1, -R2.reuse ;  /* 0x00000001eb057824 */ /* 0x100fe200078e0a02 */
[----:B------:R-:W-:Y:S02]  /*126a0*/  @P1 LOP3.LUT R231, R231, 0x2, RZ, 0xfc, !PT ;  /* 0x00000002e7e71812 */ /* 0x000fe400078efcff */
[----:B------:R-:W-:Y:S01]  /*126b0*/  FSEL R107, R8, -INF , !P2 ;  /* 0xff800000086b7808 */ /* 0x000fe20005000000 */
[----:B------:R-:W-:Y:S01]  /*126c0*/  IMAD.MOV.U32 R4, RZ, RZ, R3 ;  /* 0x000000ffff047224 */ /* 0x000fe200078e0003 */
[----:B------:R-:W-:Y:S01]  /*126d0*/  ISETP.GE.AND P3, PT, R2, R245, PT ;  /* 0x000000f50200720c */ /* 0x000fe20003f66270 */
[----:B------:R-:W-:Y:S01]  /*126e0*/  IMAD.IADD R3, R236, 0x1, -R2 ;  /* 0x00000001ec037824 */ /* 0x000fe200078e0a02 */
[C---:B------:R-:W-:Y:S01]  /*126f0*/  ISETP.GE.AND P2, PT, R2.reuse, R244, PT ;  /* 0x000000f40200720c */ /* 0x040fe20003f46270 */
[----:B------:R1:W-:Y:S01]  /*12700*/  I2F R11, R4 ;  /* 0x00000004000b7306 */ /* 0x0003e20000201400 */
[----:B------:R-:W-:-:S02]  /*12710*/  ISETP.GE.AND P1, PT, R2, R243, PT ;  /* 0x000000f30200720c */ /* 0x000fc40003f26270 */
[----:B------:R-:W-:Y:S02]  /*12720*/  IABS R3, R3 ;  /* 0x0000000300037213 */ /* 0x000fe40000000000 */
[----:B------:R-:W-:Y:S02]  /*12730*/  ISETP.GE.AND P0, PT, R2, R242, PT ;  /* 0x000000f20200720c */ /* 0x000fe40003f06270 */
[----:B------:R-:W-:Y:S02]  /*12740*/  FSEL R248, R6, -INF , !P5 ;  /* 0xff80000006f87808 */ /* 0x000fe40006800000 */
[C---:B------:R-:W-:Y:S02]  /*12750*/  ISETP.LT.OR P6, PT, R2.reuse, R240, P3 ;  /* 0x000000f00200720c */ /* 0x040fe40001fc1670 */
[C---:B------:R-:W-:Y:S02]  /*12760*/  ISETP.LT.OR P5, PT, R2.reuse, R239, P2 ;  /* 0x000000ef0200720c */ /* 0x040fe400017a1670 */
[----:B------:R-:W-:-:S02]  /*12770*/  ISETP.LT.OR P1, PT, R2, R238, P1 ;  /* 0x000000ee0200720c */ /* 0x000fc40000f21670 */
[----:B------:R-:W-:Y:S01]  /*12780*/  ISETP.LT.OR P0, PT, R2, R237, P0 ;  /* 0x000000ed0200720c */ /* 0x000fe20000701670 */
[----:B-1----:R-:W-:Y:S01]  /*12790*/  IMAD.MOV.U32 R4, RZ, RZ, R3 ;  /* 0x000000ffff047224 */ /* 0x002fe200078e0003 */
[----:B------:R-:W-:Y:S02]  /*127a0*/  IABS R3, R5 ;  /* 0x0000000500037213 */ /* 0x000fe40000000000 */
[C---:B------:R-:W-:Y:S01]  /*127b0*/  LOP3.LUT P3, RZ, R231.reuse, 0x2, RZ, 0xc0, !PT ;  /* 0x00000002e7ff7812 */ /* 0x040fe2000786c0ff */
[----:B------:R1:W-:Y:S01]  /*127c0*/  I2F R9, R4 ;  /* 0x0000000400097306 */ /* 0x0003e20000201400 */
[----:B------:R-:W-:Y:S02]  /*127d0*/  LOP3.LUT R231, R231, 0xfffffff7, RZ, 0xc0, !PT ;  /* 0xfffffff7e7e77812 */ /* 0x000fe400078ec0ff */
[----:B------:R-:W-:-:S03]  /*127e0*/  FSEL R247, R12, -INF , !P3 ;  /* 0xff8000000cf77808 */ /* 0x000fc60005800000 */
[----:B------:R-:W-:-:S04]  /*127f0*/  @P1 LOP3.LUT R231, R231, 0x8, RZ, 0xfc, !PT ;  /* 0x00000008e7e71812 */ /* 0x000fc800078efcff */
[----:B------:R-:W-:-:S04]  /*12800*/  LOP3.LUT R231, R231, 0xfffffffb, RZ, 0xc0, !PT ;  /* 0xfffffffbe7e77812 */ /* 0x000fc800078ec0ff */
[----:B------:R-:W-:Y:S01]  /*12810*/  @P0 LOP3.LUT R231, R231, 0x4, RZ, 0xfc, !PT ;  /* 0x00000004e7e70812 */ /* 0x000fe200078efcff */
[----:B-1----:R-:W-:Y:S02]  /*12820*/  IMAD.MOV.U32 R4, RZ, RZ, R3 ;  /* 0x000000ffff047224 */ /* 0x002fe400078e0003 */
[----:B------:R-:W-:Y:S02]  /*12830*/  IMAD.IADD R3, R234, 0x1, -R2 ;  /* 0x00000001ea037824 */ /* 0x000fe400078e0a02 */
[----:B------:R1:W2:Y:S03]  /*12840*/  I2F R6, R4 ;  /* 0x0000000400067306 */ /* 0x0002a60000201400 */
[----:B------:R-:W-:-:S05]  /*12850*/  IABS R3, R3 ;  /* 0x0000000300037213 */ /* 0x000fca0000000000 */
[----:B------:R3:W4:Y:S01]  /*12860*/  I2F R8, R3 ;  /* 0x0000000300087306 */ /* 0x0007220000201400 */
[----:B-1----:R-:W-:Y:S01]  /*12870*/  IMAD.IADD R4, R241, 0x1, -R2 ;  /* 0x00000001f1047824 */ /* 0x002fe200078e0a02 */
[----:B------:R-:W-:Y:S01]  /*12880*/  IADD3 R2, R0, 0x40, RZ ;  /* 0x0000004000027810 */ /* 0x000fe20007ffe0ff */
[----:B--2---:R-:W-:-:S03]  /*12890*/  FFMA.FTZ R6, R6, -UR35, R87 ;  /* 0x8000002306067c23 */ /* 0x004fc60008010057 */
[----:B------:R-:W-:Y:S01]  /*128a0*/  IABS R4, R4 ;  /* 0x0000000400047213 */ /* 0x000fe20000000000 */
[--C-:B------:R-:W-:Y:S01]  /*128b0*/  IMAD.IADD R5, R235, 0x1, -R2.reuse ;  /* 0x00000001eb057824 */ /* 0x100fe200078e0a02 */
[----:B------:R-:W-:Y:S01]  /*128c0*/  ISETP.GE.AND P3, PT, R2, R245, PT ;  /* 0x000000f50200720c */ /* 0x000fe20003f66270 */
[----:B---3--:R-:W-:Y:S01]  /*128d0*/  IMAD.IADD R3, R236, 0x1, -R2 ;  /* 0x00000001ec037824 */ /* 0x008fe200078e0a02 */
[----:B------:R1:W2:Y:S01]  /*128e0*/  I2F R10, R4 ;  /* 0x00000004000a7306 */ /* 0x0002a20000201400 */
[----:B------:R-:W-:Y:S01]  /*128f0*/  ISETP.GE.AND P2, PT, R2, R244, PT ;  /* 0x000000f40200720c */ /* 0x000fe20003f46270 */
[----:B----4-:R-:W-:Y:S01]  /*12900*/  FFMA.FTZ R8, R8, -UR35, R97 ;  /* 0x8000002308087c23 */ /* 0x010fe20008010061 */
[C---:B------:R-:W-:Y:S02]  /*12910*/  ISETP.GE.AND P1, PT, R2.reuse, R243, PT ;  /* 0x000000f30200720c */ /* 0x040fe40003f26270 */
[----:B------:R-:W-:Y:S02]  /*12920*/  IABS R3, R3 ;  /* 0x0000000300037213 */ /* 0x000fe40000000000 */
[----:B------:R-:W-:-:S02]  /*12930*/  ISETP.GE.AND P0, PT, R2, R242, PT ;  /* 0x000000f20200720c */ /* 0x000fc40003f06270 */
[----:B------:R-:W-:Y:S02]  /*12940*/  FSEL R210, R6, -INF , !P5 ;  /* 0xff80000006d27808 */ /* 0x000fe40006800000 */
[C---:B------:R-:W-:Y:S02]  /*12950*/  ISETP.LT.OR P5, PT, R2.reuse, R239, P2 ;  /* 0x000000ef0200720c */ /* 0x040fe400017a1670 */
[----:B------:R-:W-:Y:S02]  /*12960*/  ISETP.LT.OR P1, PT, R2, R238, P1 ;  /* 0x000000ee0200720c */ /* 0x000fe40000f21670 */
[----:B------:R-:W-:Y:S01]  /*12970*/  LOP3.LUT P2, RZ, R231, 0x4, RZ, 0xc0, !PT ;  /* 0x00000004e7ff7812 */ /* 0x000fe2000784c0ff */
[----:B-1----:R-:W-:Y:S01]  /*12980*/  IMAD.MOV.U32 R4, RZ, RZ, R3 ;  /* 0x000000ffff047224 */ /* 0x002fe200078e0003 */
[----:B------:R-:W-:Y:S01]  /*12990*/  IABS R3, R5 ;  /* 0x0000000500037213 */ /* 0x000fe20000000000 */
[----:B------:R-:W-:Y:S02]  /*129a0*/  FFMA.FTZ R5, R9, -UR35, R85 ;  /* 0x8000002309057c23 */ /* 0x000fe40008010055 */
[----:B------:R-:W1:Y:S01]  /*129b0*/  I2F R7, R4 ;  /* 0x0000000400077306 */ /* 0x000e620000201400 */
[----:B--2---:R-:W-:-:S02]  /*129c0*/  FFMA.FTZ R9, R10, -UR35, R99 ;  /* 0x800000230a097c23 */ /* 0x004fc40008010063 */
[----:B------:R-:W-:Y:S02]  /*129d0*/  FSEL R133, R5, -INF , !P6 ;  /* 0xff80000005857808 */ /* 0x000fe40007000000 */
[----:B------:R-:W-:Y:S02]  /*129e0*/  ISETP.LT.OR P6, PT, R2, R240, P3 ;  /* 0x000000f00200720c */ /* 0x000fe40001fc1670 */
[C---:B------:R-:W-:Y:S01]  /*129f0*/  LOP3.LUT P3, RZ, R231.reuse, 0x8, RZ, 0xc0, !PT ;  /* 0x00000008e7ff7812 */ /* 0x040fe2000786c0ff */
[----:B------:R2:W3:Y:S01]  /*12a00*/  I2F R4, R3 ;  /* 0x0000000300047306 */ /* 0x0004e20000201400 */
[----:B------:R-:W-:Y:S02]  /*12a10*/  LOP3.LUT R231, R231, 0xfffffffd, RZ, 0xc0, !PT ;  /* 0xfffffffde7e77812 */ /* 0x000fe400078ec0ff */
[----:B------:R-:W-:Y:S02]  /*12a20*/  FSEL R232, R8, -INF , !P3 ;  /* 0xff80000008e87808 */ /* 0x000fe40005800000 */
[----:B------:R-:W-:-:S02]  /*12a30*/  @P1 LOP3.LUT R231, R231, 0x2, RZ, 0xfc, !PT ;  /* 0x00000002e7e71812 */ /* 0x000fc400078efcff */
        /* <DEDUP_REMOVED lines=8> */
[----:B------:R-:W-:Y:S02]  /*12ac0*/  ISETP.LT.OR P4, PT, R2, R237, P0 ;  /* 0x000000ed0200720c */ /* 0x000fe40000781670 */
[----:B------:R-:W-:-:S02]  /*12ad0*/  IADD3 R2, R0, 0x41, RZ ;  /* 0x0000004100027810 */ /* 0x000fc40007ffe0ff */
[----:B------:R-:W-:Y:S02]  /*12ae0*/  IABS R3, R3 ;  /* 0x0000000300037213 */ /* 0x000fe40000000000 */
[----:B------:R-:W-:Y:S02]  /*12af0*/  IABS R4, R4 ;  /* 0x0000000400047213 */ /* 0x000fe40000000000 */
[----:B------:R1:W-:Y:S01]  /*12b00*/  I2F R5, R3 ;  /* 0x0000000300057306 */ /* 0x0003e20000201400 */
[C---:B------:R-:W-:Y:S02]  /*12b10*/  ISETP.GE.AND P3, PT, R2.reuse, R245, PT ;  /* 0x000000f50200720c */ /* 0x040fe40003f66270 */
[C---:B------:R-:W-:Y:S02]  /*12b20*/  ISETP.GE.AND P2, PT, R2.reuse, R244, PT ;  /* 0x000000f40200720c */ /* 0x040fe40003f46270 */
[C---:B------:R-:W-:Y:S02]  /*12b30*/  ISETP.GE.AND P1, PT, R2.reuse, R243, PT ;  /* 0x000000f30200720c */ /* 0x040fe40003f26270 */
[----:B------:R-:W-:Y:S01]  /*12b40*/  ISETP.GE.AND P0, PT, R2, R242, PT ;  /* 0x000000f20200720c */ /* 0x000fe20003f06270 */
[----:B------:R2:W-:Y:S01]  /*12b50*/  I2F R11, R4 ;  /* 0x00000004000b7306 */ /* 0x0005e20000201400 */
[----:B------:R-:W-:-:S02]  /*12b60*/  FSEL R209, R10, -INF , !P5 ;  /* 0xff8000000ad17808 */ /* 0x000fc40006800000 */
[C---:B------:R-:W-:Y:S02]  /*12b70*/  ISETP.LT.OR P6, PT, R2.reuse, R240, P3 ;  /* 0x000000f00200720c */ /* 0x040fe40001fc1670 */
[C---:B------:R-:W-:Y:S02]  /*12b80*/  ISETP.LT.OR P5, PT, R2.reuse, R239, P2 ;  /* 0x000000ef0200720c */ /* 0x040fe400017a1670 */
[----:B------:R-:W-:Y:S01]  /*12b90*/  ISETP.LT.OR P1, PT, R2, R238, P1 ;  /* 0x000000ee0200720c */ /* 0x000fe20000f21670 */
[----:B-1----:R-:W-:Y:S01]  /*12ba0*/  IMAD.IADD R3, R236, 0x1, -R2 ;  /* 0x00000001ec037824 */ /* 0x002fe200078e0a02 */
[----:B------:R-:W-:Y:S02]  /*12bb0*/  ISETP.LT.OR P0, PT, R2, R237, P0 ;  /* 0x000000ed0200720c */ /* 0x000fe40000701670 */
[----:B------:R-:W-:Y:S02]  /*12bc0*/  LOP3.LUT P3, RZ, R231, 0x2, RZ, 0xc0, !PT ;  /* 0x00000002e7ff7812 */ /* 0x000fe4000786c0ff */
[----:B------:R-:W-:-:S02]  /*12bd0*/  IABS R3, R3 ;  /* 0x0000000300037213 */ /* 0x000fc40000000000 */
[----:B------:R-:W-:-:S03]  /*12be0*/  LOP3.LUT R231, R231, 0xfffffff7, RZ, 0xc0, !PT ;  /* 0xfffffff7e7e77812 */ /* 0x000fc600078ec0ff */
[----:B--2---:R-:W-:Y:S02]  /*12bf0*/  IMAD.MOV.U32 R4, RZ, RZ, R3 ;  /* 0x000000ffff047224 */ /* 0x004fe400078e0003 */
[----:B------:R-:W-:Y:S01]  /*12c00*/  IMAD.IADD R3, R235, 0x1, -R2 ;  /* 0x00000001eb037824 */ /* 0x000fe200078e0a02 */
[----:B------:R-:W-:Y:S01]  /*12c10*/  @P1 LOP3.LUT R231, R231, 0x8, RZ, 0xfc, !PT ;  /* 0x00000008e7e71812 */ /* 0x000fe200078efcff */
[----:B------:R1:W2:Y:S03]  /*12c20*/  I2F R6, R4 ;  /* 0x0000000400067306 */ /* 0x0002a60000201400 */
[----:B------:R-:W-:Y:S02]  /*12c30*/  IABS R3, R3 ;  /* 0x0000000300037213 */ /* 0x000fe40000000000 */
[----:B------:R-:W-:-:S04]  /*12c40*/  LOP3.LUT R231, R231, 0xfffffffb, RZ, 0xc0, !PT ;  /* 0xfffffffbe7e77812 */ /* 0x000fc800078ec0ff */
[----:B------:R-:W-:Y:S01]  /*12c50*/  @P0 LOP3.LUT R231, R231, 0x4, RZ, 0xfc, !PT ;  /* 0x00000004e7e70812 */ /* 0x000fe200078efcff */
        /* <DEDUP_REMOVED lines=74> */
[----:B-1----:R-:W-:Y:S01]  /*13100*/  IMAD.MOV.U32 R4, RZ, RZ, R3 ;  /* 0x000000ffff047224 */ /* 0x002fe200078e0003 */
[----:B------:R-:W-:Y:S01]  /*13110*/  IABS R3, R5 ;  /* 0x0000000500037213 */ /* 0x000fe20000000000 */
[----:B------:R-:W-:Y:S02]  /*13120*/  FFMA.FTZ R5, R9, -UR35, R56 ;  /* 0x8000002309057c23 */ /* 0x000fe40008010038 */
[----:B------:R1:W2:Y:S01]  /*13130*/  I2F R6, R4 ;  /* 0x0000000400067306 */ /* 0x0002a20000201400 */
[----:B---3--:R-:W-:Y:S02]  /*13140*/  FFMA.FTZ R8, R8, -UR35, R83 ;  /* 0x8000002308087c23 */ /* 0x008fe40008010053 */
[----:B------:R-:W-:-:S05]  /*13150*/  FSEL R131, R5, -INF , !P3 ;  /* 0xff80000005837808 */ /* 0x000fca0005800000 */
        /* <DEDUP_REMOVED lines=11> */
[----:B------:R-:W-:-:S02]  /*13210*/  ISETP.GE.AND P2, PT, R2, R244, PT ;  /* 0x000000f40200720c */ /* 0x000fc40003f46270 */
[C---:B------:R-:W-:Y:S02]  /*13220*/  ISETP.GE.AND P1, PT, R2.reuse, R243, PT ;  /* 0x000000f30200720c */ /* 0x040fe40003f26270 */
[----:B------:R-:W-:Y:S02]  /*13230*/  IABS R3, R3 ;  /* 0x0000000300037213 */ /* 0x000fe40000000000 */
[----:B------:R-:W-:Y:S02]  /*13240*/  ISETP.GE.AND P0, PT, R2, R242, PT ;  /* 0x000000f20200720c */ /* 0x000fe40003f06270 */
[----:B------:R-:W-:Y:S01]  /*13250*/  FSEL R127, R8, -INF , !P5 ;  /* 0xff800000087f7808 */ /* 0x000fe20006800000 */
[----:B------:R-:W-:Y:S01]  /*13260*/  IMAD.MOV.U32 R4, RZ, RZ, R3 ;  /* 0x000000ffff047224 */ /* 0x000fe200078e0003 */
[C---:B------:R-:W-:Y:S01]  /*13270*/  ISETP.LT.OR P6, PT, R2.reuse, R240, P3 ;  /* 0x000000f00200720c */ /* 0x040fe20001fc1670 */
[----:B------:R-:W-:Y:S01]  /*13280*/  IMAD.IADD R3, R235, 0x1, -R2 ;  /* 0x00000001eb037824 */ /* 0x000fe200078e0a02 */
[C---:B------:R-:W-:Y:S01]  /*13290*/  ISETP.LT.OR P5, PT, R2.reuse, R239, P2 ;  /* 0x000000ef0200720c */ /* 0x040fe200017a1670 */
[----:B------:R1:W-:Y:S01]  /*132a0*/  I2F R10, R4 ;  /* 0x00000004000a7306 */ /* 0x0003e20000201400 */
[----:B------:R-:W-:-:S02]  /*132b0*/  ISETP.LT.OR P1, PT, R2, R238, P1 ;  /* 0x000000ee0200720c */ /* 0x000fc40000f21670 */
[----:B------:R-:W-:Y:S02]  /*132c0*/  IABS R3, R3 ;  /* 0x0000000300037213 */ /* 0x000fe40000000000 */
[----:B------:R-:W-:Y:S02]  /*132d0*/  ISETP.LT.OR P4, PT, R2, R237, P0 ;  /* 0x000000ed0200720c */ /* 0x000fe40000781670 */
[C---:B------:R-:W-:Y:S02]  /*132e0*/  LOP3.LUT P3, RZ, R231.reuse, 0x8, RZ, 0xc0, !PT ;  /* 0x00000008e7ff7812 */ /* 0x040fe4000786c0ff */
[C---:B------:R-:W-:Y:S02]  /*132f0*/  LOP3.LUT P2, RZ, R231.reuse, 0x4, RZ, 0xc0, !PT ;  /* 0x00000004e7ff7812 */ /* 0x040fe4000784c0ff */
[----:B------:R-:W-:Y:S02]  /*13300*/  LOP3.LUT R231, R231, 0xfffffffd, RZ, 0xc0, !PT ;  /* 0xfffffffde7e77812 */ /* 0x000fe400078ec0ff */
[----:B------:R-:W-:-:S02]  /*13310*/  FSEL R126, R13, -INF , !P3 ;  /* 0xff8000000d7e7808 */ /* 0x000fc40005800000 */
[----:B------:R-:W-:Y:S01]  /*13320*/  @P1 LOP3.LUT R231, R231, 0x2, RZ, 0xfc, !PT ;  /* 0x00000002e7e71812 */ /* 0x000fe200078efcff */
[----:B-1----:R-:W-:Y:S01]  /*13330*/  IMAD.MOV.U32 R4, RZ, RZ, R3 ;  /* 0x000000ffff047224 */ /* 0x002fe200078e0003 */
[----:B------:R-:W-:Y:S01]  /*13340*/  FSEL R129, R11, -INF , !P2 ;  /* 0xff8000000b817808 */ /* 0x000fe20005000000 */
[----:B------:R-:W-:Y:S02]  /*13350*/  IMAD.IADD R3, R234, 0x1, -R2 ;  /* 0x00000001ea037824 */ /* 0x000fe400078e0a02 */
        /* <DEDUP_REMOVED lines=15> */
[C---:B------:R-:W-:Y:S02]  /*13450*/  ISETP.LT.OR P1, PT, R2.reuse, R238, P1 ;  /* 0x000000ee0200720c */ /* 0x040fe40000f21670 */
        /* <DEDUP_REMOVED lines=10> */
[----:B------:R-:W-:Y:S02]  /*13500*/  FSEL R103, R5, -INF , !P6 ;  /* 0xff80000005677808 */ /* 0x000fe40007000000 */
[----:B------:R-:W-:Y:S02]  /*13510*/  ISETP.LT.OR P6, PT, R2, R240, P3 ;  /* 0x000000f00200720c */ /* 0x000fe40001fc1670 */
[C---:B------:R-:W-:Y:S01]  /*13520*/  LOP3.LUT P3, RZ, R231.reuse, 0x2, RZ, 0xc0, !PT ;  /* 0x00000002e7ff7812 */ /* 0x040fe2000786c0ff */
[----:B------:R-:W2:Y:S01]  /*13530*/  I2F R3, R3 ;  /* 0x0000000300037306 */ /* 0x000ea20000201400 */
[----:B------:R-:W-:-:S02]  /*13540*/  LOP3.LUT R231, R231, 0xfffffff7, RZ, 0xc0, !PT ;  /* 0xfffffff7e7e77812 */ /* 0x000fc400078ec0ff */
[----:B------:R-:W-:Y:S02]  /*13550*/  FSEL R102, R9, -INF , !P6 ;  /* 0xff80000009667808 */ /* 0x000fe40007000000 */
[----:B------:R-:W-:Y:S02]  /*13560*/  @P1 LOP3.LUT R231, R231, 0x8, RZ, 0xfc, !PT ;  /* 0x00000008e7e71812 */ /* 0x000fe400078efcff */
[----:B------:R-:W-:Y:S01]  /*13570*/  FSEL R125, R7, -INF , !P3 ;  /* 0xff800000077d7808 */ /* 0x000fe20005800000 */
[----:B-1----:R-:W-:Y:S01]  /*13580*/  FFMA.FTZ R4, R8, -UR35, R54 ;  /* 0x8000002308047c23 */ /* 0x002fe20008010036 */
[----:B------:R-:W-:Y:S01]  /*13590*/  LOP3.LUT R231, R231, 0xfffffffb, RZ, 0xc0, !PT ;  /* 0xfffffffbe7e77812 */ /* 0x000fe200078ec0ff */
[----:B------:R-:W-:Y:S02]  /*135a0*/  FFMA.FTZ R8, R12, -UR35, R50 ;  /* 0x800000230c087c23 */ /* 0x000fe40008010032 */
[----:B---3--:R-:W-:Y:S01]  /*135b0*/  FFMA.FTZ R6, R6, -UR35, R55 ;  /* 0x8000002306067c23 */ /* 0x008fe20008010037 */
[----:B------:R-:W-:-:S02]  /*135c0*/  FSEL R113, R4, -INF , !P5 ;  /* 0xff80000004717808 */ /* 0x000fc40006800000 */
[----:B------:R-:W-:Y:S01]  /*135d0*/  ISETP.LT.OR P5, PT, R2, R239, P2 ;  /* 0x000000ef0200720c */ /* 0x000fe200017a1670 */
[----:B--2---:R-:W-:Y:S01]  /*135e0*/  FFMA.FTZ R12, R3, -UR35, R49 ;  /* 0x80000023030c7c23 */ /* 0x004fe20008010031 */
[----:B------:R-:W-:Y:S01]  /*135f0*/  @P0 LOP3.LUT R231, R231, 0x4, RZ, 0xfc, !PT ;  /* 0x00000004e7e70812 */ /* 0x000fe200078efcff */
[----:B------:R-:W-:Y:S01]  /*13600*/  IMAD.IADD R3, R241, 0x1, -R2 ;  /* 0x00000001f1037824 */ /* 0x000fe200078e0a02 */
[----:B------:R-:W-:Y:S02]  /*13610*/  IADD3 R2, R0, 0x58, RZ ;  /* 0x0000005800027810 */ /* 0x000fe40007ffe0ff */
[----:B------:R-:W-:Y:S02]  /*13620*/  FSEL R112, R6, -INF , !P5 ;  /* 0xff80000006707808 */ /* 0x000fe40006800000 */
[----:B------:R-:W-:Y:S01]  /*13630*/  IABS R3, R3 ;  /* 0x0000000300037213 */ /* 0x000fe20000000000 */
[----:B------:R-:W-:Y:S01]  /*13640*/  IMAD.IADD R5, R235, 0x1, -R2 ;  /* 0x00000001eb057824 */ /* 0x000fe200078e0a02 */
[----:B------:R-:W-:-:S02]  /*13650*/  ISETP.GE.AND P3, PT, R2, R245, PT ;  /* 0x000000f50200720c */ /* 0x000fc40003f66270 */
[C---:B------:R-:W-:Y:S01]  /*13660*/  ISETP.GE.AND P2, PT, R2.reuse, R244, PT ;  /* 0x000000f40200720c */ /* 0x040fe20003f46270 */
[----:B------:R-:W-:Y:S01]  /*13670*/  IMAD.MOV.U32 R4, RZ, RZ, R3 ;  /* 0x000000ffff047224 */ /* 0x000fe200078e0003 */
[----:B------:R-:W-:Y:S01]  /*13680*/  ISETP.GE.AND P1, PT, R2, R243, PT ;  /* 0x000000f30200720c */ /* 0x000fe20003f26270 */
[----:B------:R-:W-:Y:S01]  /*13690*/  IMAD.IADD R3, R236, 0x1, -R2 ;  /* 0x00000001ec037824 */ /* 0x000fe200078e0a02 */
[----:B------:R-:W-:Y:S01]  /*136a0*/  ISETP.GE.AND P0, PT, R2, R242, PT ;  /* 0x000000f20200720c */ /* 0x000fe20003f06270 */
[----:B------:R1:W-:Y:S01]  /*136b0*/  I2F R11, R4 ;  /* 0x00000004000b7306 */ /* 0x0003e20000201400 */
[----:B------:R-:W-:Y:S02]  /*136c0*/  FSEL R128, R8, -INF , !P4 ;  /* 0xff80000008807808 */ /* 0x000fe40006000000 */
[----:B------:R-:W-:Y:S02]  /*136d0*/  IABS R3, R3 ;  /* 0x0000000300037213 */ /* 0x000fe40000000000 */
[----:B------:R-:W-:-:S02]  /*136e0*/  ISETP.LT.OR P6, PT, R2, R240, P3 ;  /* 0x000000f00200720c */ /* 0x000fc40001fc1670 */
[C---:B------:R-:W-:Y:S02]  /*136f0*/  ISETP.LT.OR P5, PT, R2.reuse, R239, P2 ;  /* 0x000000ef0200720c */ /* 0x040fe400017a1670 */
[C---:B------:R-:W-:Y:S02]  /*13700*/  ISETP.LT.OR P1, PT, R2.reuse, R238, P1 ;  /* 0x000000ee0200720c */ /* 0x040fe40000f21670 */
[----:B------:R-:W-:Y:S02]  /*13710*/  ISETP.LT.OR P4, PT, R2, R237, P0 ;  /* 0x000000ed0200720c */ /* 0x000fe40000781670 */
[C---:B------:R-:W-:Y:S02]  /*13720*/  LOP3.LUT P3, RZ, R231.reuse, 0x8, RZ, 0xc0, !PT ;  /* 0x00000008e7ff7812 */ /* 0x040fe4000786c0ff */
[----:B------:R-:W-:Y:S01]  /*13730*/  LOP3.LUT P2, RZ, R231, 0x4, RZ, 0xc0, !PT ;  /* 0x00000004e7ff7812 */ /* 0x000fe2000784c0ff */
[----:B-1----:R-:W-:Y:S01]  /*13740*/  IMAD.MOV.U32 R4, RZ, RZ, R3 ;  /* 0x000000ffff047224 */ /* 0x002fe200078e0003 */
[----:B------:R-:W-:-:S02]  /*13750*/  IABS R3, R5 ;  /* 0x0000000500037213 */ /* 0x000fc40000000000 */
[----:B------:R-:W-:Y:S01]  /*13760*/  LOP3.LUT R231, R231, 0xfffffffd, RZ, 0xc0, !PT ;  /* 0xfffffffde7e77812 */ /* 0x000fe200078ec0ff */
[----:B------:R1:W-:Y:S01]  /*13770*/  I2F R9, R4 ;  /* 0x0000000400097306 */ /* 0x0003e20000201400 */
[----:B------:R-:W-:Y:S02]  /*13780*/  FSEL R115, R12, -INF , !P3 ;  /* 0xff8000000c737808 */ /* 0x000fe40005800000 */
        /* <DEDUP_REMOVED lines=10> */
[--C-:B------:R-:W-:Y:S02]  /*13830*/  IMAD.IADD R5, R235, 0x1, -R2.reuse ;  /* 0x00000001eb057824 */ /* 0x100fe400078e0a02 */
[----:B---3--:R-:W-:Y:S01]  /*13840*/  IMAD.IADD R3, R236, 0x1, -R2 ;  /* 0x00000001ec037824 */ /* 0x008fe200078e0a02 */
[----:B------:R1:W2:Y:S01]  /*13850*/  I2F R10, R4 ;  /* 0x00000004000a7306 */ /* 0x0002a20000201400 */
[----:B----4-:R-:W-:-:S03]  /*13860*/  FFMA.FTZ R8, R8, -UR35, R109 ;  /* 0x8000002308087c23 */ /* 0x010fc6000801006d */
[----:B------:R-:W-:-:S05]  /*13870*/  IABS R3, R3 ;  /* 0x0000000300037213 */ /* 0x000fca0000000000 */
[----:B-1----:R-:W-:Y:S01]  /*13880*/  IMAD.MOV.U32 R4, RZ, RZ, R3 ;  /* 0x000000ffff047224 */ /* 0x002fe200078e0003 */
[----:B------:R-:W-:Y:S01]  /*13890*/  IABS R3, R5 ;  /* 0x0000000500037213 */ /* 0x000fe20000000000 */
[----:B------:R-:W-:Y:S02]  /*138a0*/  FFMA.FTZ R5, R9, -UR35, R116 ;  /* 0x8000002309057c23 */ /* 0x000fe40008010074 */
[----:B------:R-:W1:Y:S01]  /*138b0*/  I2F R7, R4 ;  /* 0x0000000400077306 */ /* 0x000e620000201400 */
[----:B------:R-:W-:Y:S01]  /*138c0*/  ISETP.GE.AND P3, PT, R2, R245, PT ;  /* 0x000000f50200720c */ /* 0x000fe20003f66270 */
[----:B--2---:R-:W-:-:S06]  /*138d0*/  FFMA.FTZ R9, R10, -UR35, R110 ;  /* 0x800000230a097c23 */ /* 0x004fcc000801006e */
[----:B------:R2:W3:Y:S01]  /*138e0*/  I2F R4, R3 ;  /* 0x0000000300047306 */ /* 0x0004e20000201400 */
[C---:B------:R-:W-:Y:S02]  /*138f0*/  ISETP.GE.AND P1, PT, R2.reuse, R243, PT ;  /* 0x000000f30200720c */ /* 0x040fe40003f26270 */
[----:B------:R-:W-:Y:S02]  /*13900*/  ISETP.GE.AND P0, PT, R2, R242, PT ;  /* 0x000000f20200720c */ /* 0x000fe40003f06270 */
[----:B------:R-:W-:Y:S02]  /*13910*/  FSEL R101, R5, -INF , !P6 ;  /* 0xff80000005657808 */ /* 0x000fe40007000000 */
[----:B------:R-:W-:Y:S01]  /*13920*/  FSEL R111, R6, -INF , !P5 ;  /* 0xff800000066f7808 */ /* 0x000fe20006800000 */
[----:B-1----:R-:W-:Y:S02]  /*13930*/  FFMA.FTZ R7, R7, -UR35, R108 ;  /* 0x8000002307077c23 */ /* 0x002fe4000801006c */
[----:B--2---:R-:W-:-:S02]  /*13940*/  FFMA.FTZ R3, R11, -UR35, R51 ;  /* 0x800000230b037c23 */ /* 0x004fc40008010033 */
[----:B---3--:R-:W-:-:S03]  /*13950*/  FFMA.FTZ R10, R4, -UR35, R141 ;  /* 0x80000023040a7c23 */ /* 0x008fc6000801008d */
[----:B------:R-:W-:Y:S01]  /*13960*/  FSEL R124, R3, -INF , !P2 ;  /* 0xff800000037c7808 */ /* 0x000fe20005000000 */
[--C-:B------:R-:W-:Y:S01]  /*13970*/  IMAD.IADD R3, R234, 0x1, -R2.reuse ;  /* 0x00000001ea037824 */ /* 0x100fe200078e0a02 */
[C---:B------:R-:W-:Y:S01]  /*13980*/  ISETP.GE.AND P2, PT, R2.reuse, R244, PT ;  /* 0x000000f40200720c */ /* 0x040fe20003f46270 */
[----:B------:R-:W-:Y:S01]  /*13990*/  IMAD.IADD R4, R241, 0x1, -R2 ;  /* 0x00000001f1047824 */ /* 0x000fe200078e0a02 */
[C---:B------:R-:W-:Y:S01]  /*139a0*/  ISETP.LT.OR P6, PT, R2.reuse, R240, P3 ;  /* 0x000000f00200720c */ /* 0x040fe20001fc1670 */
[----:B------:R-:W-:Y:S01]  /*139b0*/  IMAD.MOV.U32 R88, RZ, RZ, R69 ;  /* 0x000000ffff587224 */ /* 0x000fe200078e0045 */
[C---:B------:R-:W-:Y:S01]  /*139c0*/  ISETP.LT.OR P5, PT, R2.reuse, R239, P2 ;  /* 0x000000ef0200720c */ /* 0x040fe200017a1670 */
[----:B------:R1:W5:Y:S01]  /*139d0*/  LDL.LU R141, [R1+0xcc] ;  /* 0x0000cc00018d7983 */ /* 0x0003620000300800 */
[C---:B------:R-:W-:Y:S02]  /*139e0*/  ISETP.LT.OR P1, PT, R2.reuse, R238, P1 ;  /* 0x000000ee0200720c */ /* 0x040fe40000f21670 */
[----:B------:R-:W-:-:S02]  /*139f0*/  ISETP.LT.OR P0, PT, R2, R237, P0 ;  /* 0x000000ed0200720c */ /* 0x000fc40000701670 */
[----:B------:R-:W-:Y:S02]  /*13a00*/  IABS R3, R3 ;  /* 0x0000000300037213 */ /* 0x000fe40000000000 */
[----:B------:R-:W-:Y:S02]  /*13a10*/  IADD3 R2, R0, 0x60, RZ ;  /* 0x0000006000027810 */ /* 0x000fe40007ffe0ff */
[----:B------:R2:W-:Y:S01]  /*13a20*/  I2F R5, R3 ;  /* 0x0000000300057306 */ /* 0x0005e20000201400 */
[----:B------:R-:W-:Y:S02]  /*13a30*/  IABS R4, R4 ;  /* 0x0000000400047213 */ /* 0x000fe40000000000 */
[C---:B------:R-:W-:Y:S02]  /*13a40*/  LOP3.LUT P3, RZ, R231.reuse, 0x2, RZ, 0xc0, !PT ;  /* 0x00000002e7ff7812 */ /* 0x040fe4000786c0ff */
[----:B------:R-:W-:Y:S02]  /*13a50*/  LOP3.LUT R231, R231, 0xfffffff7, RZ, 0xc0, !PT ;  /* 0xfffffff7e7e77812 */ /* 0x000fe400078ec0ff */
[----:B------:R-:W-:Y:S01]  /*13a60*/  FSEL R114, R8, -INF , !P3 ;  /* 0xff80000008727808 */ /* 0x000fe20005800000 */
[----:B------:R3:W-:Y:S01]  /*13a70*/  I2F R11, R4 ;  /* 0x00000004000b7306 */ /* 0x0007e20000201400 */
[----:B------:R-:W-:-:S02]  /*13a80*/  @P1 LOP3.LUT R231, R231, 0x8, RZ, 0xfc, !PT ;  /* 0x00000008e7e71812 */ /* 0x000fc400078efcff */
[C---:B------:R-:W-:Y:S02]  /*13a90*/  ISETP.GE.AND P3, PT, R2.reuse, R245, PT ;  /* 0x000000f50200720c */ /* 0x040fe40003f66270 */
[----:B------:R-:W-:Y:S02]  /*13aa0*/  LOP3.LUT R231, R231, 0xfffffffb, RZ, 0xc0, !PT ;  /* 0xfffffffbe7e77812 */ /* 0x000fe400078ec0ff */
[----:B------:R-:W-:Y:S01]  /*13ab0*/  ISETP.GE.AND P2, PT, R2, R244, PT ;  /* 0x000000f40200720c */ /* 0x000fe20003f46270 */
[----:B--2---:R-:W-:Y:S01]  /*13ac0*/  IMAD.IADD R3, R236, 0x1, -R2 ;  /* 0x00000001ec037824 */ /* 0x004fe200078e0a02 */
[----:B------:R-:W-:Y:S02]  /*13ad0*/  @P0 LOP3.LUT R231, R231, 0x4, RZ, 0xfc, !PT ;  /* 0x00000004e7e70812 */ /* 0x000fe400078efcff */
[----:B------:R-:W-:Y:S02]  /*13ae0*/  ISETP.GE.AND P1, PT, R2, R243, PT ;  /* 0x000000f30200720c */ /* 0x000fe40003f26270 */
[----:B------:R-:W-:-:S02]  /*13af0*/  IABS R3, R3 ;  /* 0x0000000300037213 */ /* 0x000fc40000000000 */
[----:B------:R-:W-:Y:S02]  /*13b00*/  ISETP.GE.AND P0, PT, R2, R242, PT ;  /* 0x000000f20200720c */ /* 0x000fe40003f06270 */
[----:B------:R-:W-:Y:S01]  /*13b10*/  FSEL R120, R9, -INF , !P4 ;  /* 0xff80000009787808 */ /* 0x000fe20006000000 */
[----:B---3--:R-:W-:Y:S01]  /*13b20*/  IMAD.MOV.U32 R4, RZ, RZ, R3 ;  /* 0x000000ffff047224 */ /* 0x008fe200078e0003 */
[----:B------:R-:W-:Y:S01]  /*13b30*/  FSEL R100, R7, -INF , !P6 ;  /* 0xff80000007647808 */ /* 0x000fe20007000000 */
[----:B------:R-:W-:Y:S01]  /*13b40*/  IMAD.IADD R3, R235, 0x1, -R2 ;  /* 0x00000001eb037824 */ /* 0x000fe200078e0a02 */
[----:B------:R-:W-:Y:S01]  /*13b50*/  FSEL R109, R10, -INF , !P5 ;  /* 0xff8000000a6d7808 */ /* 0x000fe20006800000 */
[----:B------:R2:W3:Y:S01]  /*13b60*/  I2F R6, R4 ;  /* 0x0000000400067306 */ /* 0x0004e20000201400 */
[----:B------:R-:W-:Y:S02]  /*13b70*/  ISETP.LT.OR P6, PT, R2, R240, P3 ;  /* 0x000000f00200720c */ /* 0x000fe40001fc1670 */
[----:B------:R-:W-:-:S02]  /*13b80*/  IABS R3, R3 ;  /* 0x0000000300037213 */ /* 0x000fc40000000000 */
[C---:B------:R-:W-:Y:S02]  /*13b90*/  ISETP.LT.OR P5, PT, R2.reuse, R239, P2 ;  /* 0x000000ef0200720c */ /* 0x040fe400017a1670 */
[C---:B------:R-:W-:Y:S02]  /*13ba0*/  ISETP.LT.OR P1, PT, R2.reuse, R238, P1 ;  /* 0x000000ee0200720c */ /* 0x040fe40000f21670 */
[----:B------:R-:W-:Y:S02]  /*13bb0*/  ISETP.LT.OR P4, PT, R2, R237, P0 ;  /* 0x000000ed0200720c */ /* 0x000fe40000781670 */
[C---:B------:R-:W-:Y:S02]  /*13bc0*/  LOP3.LUT P3, RZ, R231.reuse, 0x8, RZ, 0xc0, !PT ;  /* 0x00000008e7ff7812 */ /* 0x040fe4000786c0ff */
[C---:B------:R-:W-:Y:S02]  /*13bd0*/  LOP3.LUT P2, RZ, R231.reuse, 0x4, RZ, 0xc0, !PT ;  /* 0x00000004e7ff7812 */ /* 0x040fe4000784c0ff */
[----:B------:R-:W-:Y:S01]  /*13be0*/  LOP3.LUT R231, R231, 0xfffffffd, RZ, 0xc0, !PT ;  /* 0xfffffffde7e77812 */ /* 0x000fe200078ec0ff */
[----:B--2---:R-:W-:-:S02]  /*13bf0*/  IMAD.MOV.U32 R4, RZ, RZ, R3 ;  /* 0x000000ffff047224 */ /* 0x004fc400078e0003 */
[----:B------:R-:W-:Y:S02]  /*13c00*/  IMAD.IADD R3, R234, 0x1, -R2 ;  /* 0x00000001ea037824 */ /* 0x000fe400078e0a02 */
[----:B------:R2:W4:Y:S01]  /*13c10*/  I2F R8, R4 ;  /* 0x0000000400087306 */ /* 0x0005220000201400 */
[----:B---3--:R-:W-:Y:S01]  /*13c20*/  FFMA.FTZ R6, R6, -UR35, R40 ;  /* 0x8000002306067c23 */ /* 0x008fe20008010028 */
[----:B------:R-:W-:Y:S02]  /*13c30*/  @P1 LOP3.LUT R231, R231, 0x2, RZ, 0xfc, !PT ;  /* 0x00000002e7e71812 */ /* 0x000fe400078efcff */
[----:B------:R-:W-:-:S04]  /*13c40*/  IABS R3, R3 ;  /* 0x0000000300037213 */ /* 0x000fc80000000000 */
[----:B------:R3:W-:Y:S01]  /*13c50*/  I2F R7, R3 ;  /* 0x0000000300077306 */ /* 0x0007e20000201400 */
[----:B--2---:R-:W-:Y:S01]  /*13c60*/  IMAD.IADD R4, R241, 0x1, -R2 ;  /* 0x00000001f1047824 */ /* 0x004fe200078e0a02 */
[----:B------:R-:W-:-:S04]  /*13c70*/  IADD3 R2, R0, 0x61, RZ ;  /* 0x0000006100027810 */ /* 0x000fc80007ffe0ff */
[----:B------:R-:W-:Y:S01]  /*13c80*/  IABS R4, R4 ;  /* 0x0000000400047213 */ /* 0x000fe20000000000 */
[----:B---3--:R-:W-:-:S03]  /*13c90*/  IMAD.IADD R3, R236, 0x1, -R2 ;  /* 0x00000001ec037824 */ /* 0x008fc600078e0a02 */
[----:B------:R2:W-:Y:S02]  /*13ca0*/  I2F R9, R4 ;  /* 0x0000000400097306 */ /* 0x0005e40000201400 */
[----:B------:R-:W-:-:S06]  /*13cb0*/  IABS R3, R3 ;  /* 0x0000000300037213 */ /* 0x000fcc0000000000 */
[----:B------:R-:W3:Y:S01]  /*13cc0*/  I2F R3, R3 ;  /* 0x0000000300037306 */ /* 0x000ee20000201400 */
[----:B----4-:R-:W-:Y:S02]  /*13cd0*/  FFMA.FTZ R8, R8, -UR35, R42 ;  /* 0x8000002308087c23 */ /* 0x010fe4000801002a */
[----:B--2---:R-:W-:Y:S02]  /*13ce0*/  FFMA.FTZ R4, R5, -UR35, R140 ;  /* 0x8000002305047c23 */ /* 0x004fe4000801008c */
[----:B------:R-:W-:Y:S02]  /*13cf0*/  FFMA.FTZ R5, R11, -UR35, R139 ;  /* 0x800000230b057c23 */ /* 0x000fe4000801008b */
[----:B---3--:R-:W-:Y:S01]  /*13d00*/  FFMA.FTZ R12, R3, -UR35, R41 ;  /* 0x80000023030c7c23 */ /* 0x008fe20008010029 */
[----:B------:R-:W-:Y:S01]  /*13d10*/  ISETP.GE.AND P1, PT, R2, R243, PT ;  /* 0x000000f30200720c */ /* 0x000fe20003f26270 */
[----:B------:R-:W-:Y:S01]  /*13d20*/  IMAD.IADD R3, R235, 0x1, -R2 ;  /* 0x00000001eb037824 */ /* 0x000fe200078e0a02 */
[----:B------:R-:W-:-:S02]  /*13d30*/  FSEL R110, R4, -INF , !P3 ;  /* 0xff800000046e7808 */ /* 0x000fc40005800000 */
[----:B------:R-:W-:Y:S02]  /*13d40*/  ISETP.GE.AND P0, PT, R2, R242, PT ;  /* 0x000000f20200720c */ /* 0x000fe40003f06270 */
[----:B------:R-:W-:Y:S01]  /*13d50*/  FSEL R98, R6, -INF , !P6 ;  /* 0xff80000006627808 */ /* 0x000fe20007000000 */
[----:B------:R-:W-:Y:S01]  /*13d60*/  FFMA.FTZ R13, R9, -UR35, R38 ;  /* 0x80000023090d7c23 */ /* 0x000fe20008010026 */
[----:B------:R-:W-:Y:S01]  /*13d70*/  IABS R3, R3 ;  /* 0x0000000300037213 */ /* 0x000fe20000000000 */
[----:B------:R1:W5:Y:S01]  /*13d80*/  LDL.LU R140, [R1+0xc8] ;  /* 0x0000c800018c7983 */ /* 0x0003620000300800 */
[----:B------:R-:W-:Y:S02]  /*13d90*/  FSEL R119, R5, -INF , !P2 ;  /* 0xff80000005777808 */ /* 0x000fe40005000000 */
[C---:B------:R-:W-:Y:S01]  /*13da0*/  ISETP.GE.AND P3, PT, R2.reuse, R245, PT ;  /* 0x000000f50200720c */ /* 0x040fe20003f66270 */
[----:B------:R-:W-:Y:S01]  /*13db0*/  IMAD.MOV.U32 R4, RZ, RZ, R3 ;  /* 0x000000ffff047224 */ /* 0x000fe200078e0003 */
[----:B------:R-:W-:Y:S01]  /*13dc0*/  ISETP.GE.AND P2, PT, R2, R244, PT ;  /* 0x000000f40200720c */ /* 0x000fe20003f46270 */
[----:B------:R-:W-:Y:S01]  /*13dd0*/  IMAD.IADD R3, R234, 0x1, -R2 ;  /* 0x00000001ea037824 */ /* 0x000fe200078e0a02 */
[----:B------:R-:W-:Y:S01]  /*13de0*/  FSEL R108, R8, -INF , !P5 ;  /* 0xff800000086c7808 */ /* 0x000fe20006800000 */
[----:B------:R2:W-:Y:S01]  /*13df0*/  I2F R10, R4 ;  /* 0x00000004000a7306 */ /* 0x0005e20000201400 */
[C---:B------:R-:W-:Y:S01]  /*13e00*/  ISETP.LT.OR P6, PT, R2.reuse, R240, P3 ;  /* 0x000000f00200720c */ /* 0x040fe20001fc1670 */
[----:B------:R-:W-:Y:S01]  /*13e10*/  FFMA.FTZ R11, R7, -UR35, R36 ;  /* 0x80000023070b7c23 */ /* 0x000fe20008010024 */
[C---:B------:R-:W-:Y:S01]  /*13e20*/  ISETP.LT.OR P5, PT, R2.reuse, R239, P2 ;  /* 0x000000ef0200720c */ /* 0x040fe200017a1670 */
[----:B------:R1:W5:Y:S01]  /*13e30*/  LDL.LU R139, [R1+0xc4] ;  /* 0x0000c400018b7983 */ /* 0x0003620000300800 */
[----:B------:R-:W-:-:S02]  /*13e40*/  ISETP.LT.OR P1, PT, R2, R238, P1 ;  /* 0x000000ee0200720c */ /* 0x000fc40000f21670 */
[----:B------:R-:W-:Y:S02]  /*13e50*/  ISETP.LT.OR P0, PT, R2, R237, P0 ;  /* 0x000000ed0200720c */ /* 0x000fe40000701670 */
[----:B------:R-:W-:Y:S02]  /*13e60*/  IABS R3, R3 ;  /* 0x0000000300037213 */ /* 0x000fe40000000000 */
[C---:B------:R-:W-:Y:S02]  /*13e70*/  LOP3.LUT P3, RZ, R231.reuse, 0x2, RZ, 0xc0, !PT ;  /* 0x00000002e7ff7812 */ /* 0x040fe4000786c0ff */
[----:B------:R3:W-:Y:S01]  /*13e80*/  I2F R9, R3 ;  /* 0x0000000300097306 */ /* 0x0007e20000201400 */
[----:B------:R-:W-:Y:S01]  /*13e90*/  LOP3.LUT R231, R231, 0xfffffff7, RZ, 0xc0, !PT ;  /* 0xfffffff7e7e77812 */ /* 0x000fe200078ec0ff */
[----:B--2---:R-:W-:Y:S01]  /*13ea0*/  IMAD.IADD R4, R241, 0x1, -R2 ;  /* 0x00000001f1047824 */ /* 0x004fe200078e0a02 */
[----:B------:R-:W-:Y:S02]  /*13eb0*/  IADD3 R2, R0, 0x68, RZ ;  /* 0x0000006800027810 */ /* 0x000fe40007ffe0ff */
[----:B------:R-:W-:-:S02]  /*13ec0*/  @P1 LOP3.LUT R231, R231, 0x8, RZ, 0xfc, !PT ;  /* 0x00000008e7e71812 */ /* 0x000fc400078efcff */
[----:B------:R-:W-:Y:S01]  /*13ed0*/  IABS R4, R4 ;  /* 0x0000000400047213 */ /* 0x000fe20000000000 */
[--C-:B------:R-:W-:Y:S01]  /*13ee0*/  IMAD.IADD R5, R235, 0x1, -R2.reuse ;  /* 0x00000001eb057824 */ /* 0x100fe200078e0a02 */
[----:B------:R-:W-:Y:S02]  /*13ef0*/  LOP3.LUT R231, R231, 0xfffffffb, RZ, 0xc0, !PT ;  /* 0xfffffffbe7e77812 */ /* 0x000fe400078ec0ff */
[----:B------:R2:W-:Y:S01]  /*13f00*/  I2F R14, R4 ;  /* 0x00000004000e7306 */ /* 0x0005e20000201400 */
[----:B------:R-:W-:Y:S02]  /*13f10*/  FSEL R99, R11, -INF , !P3 ;  /* 0xff8000000b637808 */ /* 0x000fe40005800000 */
[----:B------:R-:W-:Y:S01]  /*13f20*/  @P0 LOP3.LUT R231, R231, 0x4, RZ, 0xfc, !PT ;  /* 0x00000004e7e70812 */ /* 0x000fe200078efcff */
[----:B---3--:R-:W-:Y:S01]  /*13f30*/  IMAD.IADD R3, R236, 0x1, -R2 ;  /* 0x00000001ec037824 */ /* 0x008fe200078e0a02 */
[C---:B------:R-:W-:Y:S02]  /*13f40*/  ISETP.GE.AND P3, PT, R2.reuse, R245, PT ;  /* 0x000000f50200720c */ /* 0x040fe40003f66270 */
[----:B------:R-:W-:-:S02]  /*13f50*/  ISETP.GE.AND P2, PT, R2, R244, PT ;  /* 0x000000f40200720c */ /* 0x000fc40003f46270 */
[----:B------:R-:W-:Y:S02]  /*13f60*/  IABS R3, R3 ;  /* 0x0000000300037213 */ /* 0x000fe40000000000 */
[C---:B------:R-:W-:Y:S02]  /*13f70*/  ISETP.GE.AND P1, PT, R2.reuse, R243, PT ;  /* 0x000000f30200720c */ /* 0x040fe40003f26270 */
[----:B------:R-:W-:Y:S02]  /*13f80*/  ISETP.GE.AND P0, PT, R2, R242, PT ;  /* 0x000000f20200720c */ /* 0x000fe40003f06270 */
[----:B------:R-:W-:Y:S01]  /*13f90*/  FSEL R118, R13, -INF , !P4 ;  /* 0xff8000000d767808 */ /* 0x000fe20006000000 */
[----:B--2---:R-:W-:Y:S01]  /*13fa0*/  IMAD.MOV.U32 R4, RZ, RZ, R3 ;  /* 0x000000ffff047224 */ /* 0x004fe200078e0003 */
[----:B------:R-:W-:Y:S01]  /*13fb0*/  IABS R3, R5 ;  /* 0x0000000500037213 */ /* 0x000fe20000000000 */
[----:B------:R-:W-:Y:S01]  /*13fc0*/  IMAD.IADD R5, R241, 0x1, -R2 ;  /* 0x00000001f1057824 */ /* 0x000fe200078e0a02 */
[----:B------:R-:W-:Y:S01]  /*13fd0*/  FSEL R86, R12, -INF , !P6 ;  /* 0xff8000000c567808 */ /* 0x000fe20007000000 */
[----:B------:R2:W3:Y:S01]  /*13fe0*/  I2F R7, R4 ;  /* 0x0000000400077306 */ /* 0x0004e20000201400 */
[----:B------:R-:W-:-:S02]  /*13ff0*/  ISETP.LT.OR P6, PT, R2, R240, P3 ;  /* 0x000000f00200720c */ /* 0x000fc40001fc1670 */
[C---:B------:R-:W-:Y:S02]  /*14000*/  ISETP.LT.OR P1, PT, R2.reuse, R238, P1 ;  /* 0x000000ee0200720c */ /* 0x040fe40000f21670 */
[----:B------:R-:W-:Y:S02]  /*14010*/  ISETP.LT.OR P4, PT, R2, R237, P0 ;  /* 0x000000ed0200720c */ /* 0x000fe40000781670 */
[----:B------:R-:W-:Y:S01]  /*14020*/  LOP3.LUT P3, RZ, R231, 0x8, RZ, 0xc0, !PT ;  /* 0x00000008e7ff7812 */ /* 0x000fe2000786c0ff */
[----:B--2---:R-:W-:Y:S02]  /*14030*/  IMAD.MOV.U32 R4, RZ, RZ, R3 ;  /* 0x000000ffff047224 */ /* 0x004fe400078e0003 */
[----:B------:R-:W-:Y:S02]  /*14040*/  IMAD.IADD R3, R234, 0x1, -R2 ;  /* 0x00000001ea037824 */ /* 0x000fe400078e0a02 */
[----:B------:R2:W4:Y:S01]  /*14050*/  I2F R8, R4 ;  /* 0x0000000400087306 */ /* 0x0005220000201400 */
[----:B---3--:R-:W-:-:S02]  /*14060*/  FFMA.FTZ R7, R7, -UR35, R64 ;  /* 0x8000002307077c23 */ /* 0x008fc40008010040 */
[----:B------:R-:W-:-:S05]  /*14070*/  IABS R3, R3 ;  /* 0x0000000300037213 */ /* 0x000fca0000000000 */
[----:B--2---:R-:W-:Y:S01]  /*14080*/  IMAD.MOV.U32 R4, RZ, RZ, R3 ;  /* 0x000000ffff047224 */ /* 0x004fe200078e0003 */
[----:B------:R-:W-:Y:S01]  /*14090*/  IABS R3, R5 ;  /* 0x0000000500037213 */ /* 0x000fe20000000000 */
[----:B------:R-:W-:Y:S02]  /*140a0*/  FFMA.FTZ R5, R9, -UR35, R37 ;  /* 0x8000002309057c23 */ /* 0x000fe40008010025 */
[----:B------:R2:W3:Y:S01]  /*140b0*/  I2F R6, R4 ;  /* 0x0000000400067306 */ /* 0x0004e20000201400 */
[----:B----4-:R-:W-:-:S07]  /*140c0*/  FFMA.FTZ R8, R8, -UR35, R66 ;  /* 0x8000002308087c23 */ /* 0x010fce0008010042 */
[----:B------:R-:W4:Y:S01]  /*140d0*/  I2F R3, R3 ;  /* 0x0000000300037306 */ /* 0x000f220000201400 */
[----:B--2---:R-:W-:Y:S01]  /*140e0*/  FFMA.FTZ R4, R10, -UR35, R43 ;  /* 0x800000230a047c23 */ /* 0x004fe2000801002b */
[----:B------:R-:W-:Y:S01]  /*140f0*/  FSEL R97, R5, -INF , !P3 ;  /* 0xff80000005617808 */ /* 0x000fe20005800000 */
[----:B---3--:R-:W-:Y:S01]  /*14100*/  FFMA.FTZ R13, R6, -UR35, R138 ;  /* 0x80000023060d7c23 */ /* 0x008fe2000801008a */
[----:B------:R-:W-:Y:S01]  /*14110*/  FSEL R83, R7, -INF , !P6 ;  /* 0xff80000007537808 */ /* 0x000fe20007000000 */
[----:B------:R1:W5:Y:S01]  /*14120*/  LDL.LU R138, [R1+0xc0] ;  /* 0x0000c000018a7983 */ /* 0x0003620000300800 */
[----:B------:R-:W-:Y:S01]  /*14130*/  FSEL R96, R4, -INF , !P5 ;  /* 0xff80000004607808 */ /* 0x000fe20006800000 */
[----:B------:R-:W-:Y:S01]  /*14140*/  FFMA.FTZ R4, R14, -UR35, R39 ;  /* 0x800000230e047c23 */ /* 0x000fe20008010027 */
[----:B------:R-:W-:Y:S02]  /*14150*/  ISETP.LT.OR P5, PT, R2, R239, P2 ;  /* 0x000000ef0200720c */ /* 0x000fe400017a1670 */
[----:B------:R-:W-:Y:S01]  /*14160*/  IADD3 R2, R0, 0x69, RZ ;  /* 0x0000006900027810 */ /* 0x000fe20007ffe0ff */
[----:B----4-:R-:W-:Y:S01]  /*14170*/  FFMA.FTZ R11, R3, -UR35, R137 ;  /* 0x80000023030b7c23 */ /* 0x010fe20008010089 */
[C---:B------:R-:W-:Y:S01]  /*14180*/  LOP3.LUT P2, RZ, R231.reuse, 0x4, RZ, 0xc0, !PT ;  /* 0x00000004e7ff7812 */ /* 0x040fe2000784c0ff */
[----:B------:R1:W5:Y:S01]  /*14190*/  LDL.LU R137, [R1+0xbc] ;  /* 0x0000bc0001897983 */ /* 0x0003620000300800 */
[----:B------:R-:W-:Y:S01]  /*141a0*/  LOP3.LUT R231, R231, 0xfffffffd, RZ, 0xc0, !PT ;  /* 0xfffffffde7e77812 */ /* 0x000fe200078ec0ff */
[----:B------:R-:W-:Y:S01]  /*141b0*/  IMAD.IADD R3, R236, 0x1, -R2 ;  /* 0x00000001ec037824 */ /* 0x000fe200078e0a02 */
[----:B------:R-:W-:-:S02]  /*141c0*/  FSEL R116, R4, -INF , !P2 ;  /* 0xff80000004747808 */ /* 0x000fc40005000000 */
[----:B------:R-:W-:Y:S02]  /*141d0*/  @P1 LOP3.LUT R231, R231, 0x2, RZ, 0xfc, !PT ;  /* 0x00000002e7e71812 */ /* 0x000fe400078efcff */
[----:B------:R-:W-:-:S05]  /*141e0*/  IABS R3, R3 ;  /* 0x0000000300037213 */ /* 0x000fca0000000000 */
[----:B------:R-:W-:Y:S02]  /*141f0*/  IMAD.MOV.U32 R4, RZ, RZ, R3 ;  /* 0x000000ffff047224 */ /* 0x000fe400078e0003 */
[----:B------:R-:W-:-:S05]  /*14200*/  IMAD.IADD R3, R235, 0x1, -R2 ;  /* 0x00000001eb037824 */ /* 0x000fca00078e0a02 */
[----:B------:R-:W-:Y:S01]  /*14210*/  IABS R3, R3 ;  /* 0x0000000300037213 */ /* 0x000fe20000000000 */
[----:B------:R2:W3:Y:S01]  /*14220*/  I2F R10, R4 ;  /* 0x00000004000a7306 */ /* 0x0004e20000201400 */
[C---:B------:R-:W-:Y:S02]  /*14230*/  ISETP.GE.AND P3, PT, R2.reuse, R245, PT ;  /* 0x000000f50200720c */ /* 0x040fe40003f66270 */
[C---:B------:R-:W-:Y:S02]  /*14240*/  ISETP.GE.AND P2, PT, R2.reuse, R244, PT ;  /* 0x000000f40200720c */ /* 0x040fe40003f46270 */
[C---:B------:R-:W-:Y:S02]  /*14250*/  ISETP.GE.AND P1, PT, R2.reuse, R243, PT ;  /* 0x000000f30200720c */ /* 0x040fe40003f26270 */
[----:B------:R-:W-:Y:S02]  /*14260*/  ISETP.GE.AND P0, PT, R2, R242, PT ;  /* 0x000000f20200720c */ /* 0x000fe40003f06270 */
[----:B------:R-:W-:-:S02]  /*14270*/  FSEL R85, R8, -INF , !P5 ;  /* 0xff80000008557808 */ /* 0x000fc40006800000 */
[----:B------:R-:W-:Y:S01]  /*14280*/  ISETP.LT.OR P6, PT, R2, R240, P3 ;  /* 0x000000f00200720c */ /* 0x000fe20001fc1670 */
[----:B--2---:R-:W-:Y:S02]  /*14290*/  IMAD.MOV.U32 R4, RZ, RZ, R3 ;  /* 0x000000ffff047224 */ /* 0x004fe400078e0003 */
[----:B------:R-:W-:Y:S01]  /*142a0*/  IMAD.IADD R3, R234, 0x1, -R2 ;  /* 0x00000001ea037824 */ /* 0x000fe200078e0a02 */
[C---:B------:R-:W-:Y:S01]  /*142b0*/  ISETP.LT.OR P5, PT, R2.reuse, R239, P2 ;  /* 0x000000ef0200720c */ /* 0x040fe200017a1670 */
[----:B------:R2:W4:Y:S01]  /*142c0*/  I2F R8, R4 ;  /* 0x0000000400087306 */ /* 0x0005220000201400 */
[C---:B------:R-:W-:Y:S02]  /*142d0*/  ISETP.LT.OR P1, PT, R2.reuse, R238, P1 ;  /* 0x000000ee0200720c */ /* 0x040fe40000f21670 */
[----:B------:R-:W-:Y:S02]  /*142e0*/  ISETP.LT.OR P0, PT, R2, R237, P0 ;  /* 0x000000ed0200720c */ /* 0x000fe40000701670 */
[----:B------:R-:W-:-:S04]  /*142f0*/  IABS R3, R3 ;  /* 0x0000000300037213 */ /* 0x000fc80000000000 */
[----:B------:R1:W-:Y:S01]  /*14300*/  I2F R7, R3 ;  /* 0x0000000300077306 */ /* 0x0003e20000201400 */
[----:B--2---:R-:W-:Y:S01]  /*14310*/  IMAD.IADD R4, R241, 0x1, -R2 ;  /* 0x00000001f1047824 */ /* 0x004fe200078e0a02 */
[----:B------:R-:W-:-:S05]  /*14320*/  IADD3 R2, R0, 0x70, RZ ;  /* 0x0000007000027810 */ /* 0x000fca0007ffe0ff */
[----:B-1----:R-:W-:Y:S01]  /*14330*/  IMAD.IADD R3, R236, 0x1, -R2 ;  /* 0x00000001ec037824 */ /* 0x002fe200078e0a02 */
[----:B------:R-:W-:-:S04]  /*14340*/  IABS R4, R4 ;  /* 0x0000000400047213 */ /* 0x000fc80000000000 */
[----:B------:R-:W-:Y:S01]  /*14350*/  IABS R3, R3 ;  /* 0x0000000300037213 */ /* 0x000fe20000000000 */
[----:B------:R1:W2:Y:S01]  /*14360*/  I2F R12, R4 ;  /* 0x00000004000c7306 */ /* 0x0002a20000201400 */
[----:B------:R-:W-:-:S03]  /*14370*/  IMAD.IADD R5, R234, 0x1, -R2 ;  /* 0x00000001ea057824 */ /* 0x000fc600078e0a02 */
[----:B-1----:R-:W-:Y:S02]  /*14380*/  IMAD.MOV.U32 R4, RZ, RZ, R3 ;  /* 0x000000ffff047224 */ /* 0x002fe400078e0003 */
[----:B------:R-:W-:-:S05]  /*14390*/  IMAD.IADD R3, R235, 0x1, -R2 ;  /* 0x00000001eb037824 */ /* 0x000fca00078e0a02 */
[----:B------:R-:W-:Y:S01]  /*143a0*/  IABS R3, R3 ;  /* 0x0000000300037213 */ /* 0x000fe20000000000 */
[----:B------:R1:W-:Y:S01]  /*143b0*/  I2F R9, R4 ;  /* 0x0000000400097306 */ /* 0x0003e20000201400 */
[C---:B------:R-:W-:Y:S02]  /*143c0*/  LOP3.LUT P3, RZ, R231.reuse, 0x2, RZ, 0xc0, !PT ;  /* 0x00000002e7ff7812 */ /* 0x040fe4000786c0ff */
[----:B------:R-:W-:Y:S01]  /*143d0*/  LOP3.LUT R231, R231, 0xfffffff7, RZ, 0xc0, !PT ;  /* 0xfffffff7e7e77812 */ /* 0x000fe200078ec0ff */
[----:B-1----:R-:W-:Y:S01]  /*143e0*/  IMAD.MOV.U32 R4, RZ, RZ, R3 ;  /* 0x000000ffff047224 */ /* 0x002fe200078e0003 */
[----:B------:R-:W-:-:S06]  /*143f0*/  IABS R3, R5 ;  /* 0x0000000500037213 */ /* 0x000fcc0000000000 */
[----:B------:R-:W1:Y:S01]  /*14400*/  I2F R3, R3 ;  /* 0x0000000300037306 */ /* 0x000e620000201400 */
[----:B------:R-:W-:Y:S01]  /*14410*/  @P1 LOP3.LUT R231, R231, 0x8, RZ, 0xfc, !PT ;  /* 0x00000008e7e71812 */ /* 0x000fe200078efcff */
[----:B---3--:R-:W-:-:S03]  /*14420*/  FFMA.FTZ R5, R10, -UR35, R65 ;  /* 0x800000230a057c23 */ /* 0x008fc60008010041 */
[----:B------:R-:W-:-:S03]  /*14430*/  LOP3.LUT R231, R231, 0xfffffffb, RZ, 0xc0, !PT ;  /* 0xfffffffbe7e77812 */ /* 0x000fc600078ec0ff */
[----:B------:R4:W3:Y:S01]  /*14440*/  I2F R6, R4 ;  /* 0x0000000400067306 */ /* 0x0008e20000201400 */
[----:B------:R-:W-:Y:S02]  /*14450*/  @P0 LOP3.LUT R231, R231, 0x4, RZ, 0xfc, !PT ;  /* 0x00000004e7e70812 */ /* 0x000fe400078efcff */
[----:B------:R-:W-:Y:S02]  /*14460*/  FSEL R82, R13, -INF , !P3 ;  /* 0xff8000000d527808 */ /* 0x000fe40005800000 */
[C---:B------:R-:W-:Y:S02]  /*14470*/  ISETP.GE.AND P3, PT, R2.reuse, R245, PT ;  /* 0x000000f50200720c */ /* 0x040fe40003f66270 */
[C---:B------:R-:W-:Y:S02]  /*14480*/  ISETP.GE.AND P2, PT, R2.reuse, R244, PT ;  /* 0x000000f40200720c */ /* 0x040fe40003f46270 */
[C---:B------:R-:W-:Y:S02]  /*14490*/  ISETP.GE.AND P1, PT, R2.reuse, R243, PT ;  /* 0x000000f30200720c */ /* 0x040fe40003f26270 */
[----:B------:R-:W-:Y:S01]  /*144a0*/  ISETP.GE.AND P0, PT, R2, R242, PT ;  /* 0x000000f20200720c */ /* 0x000fe20003f06270 */
[----:B----4-:R-:W-:-:S02]  /*144b0*/  FFMA.FTZ R4, R8, -UR35, R67 ;  /* 0x8000002308047c23 */ /* 0x010fc40008010043 */
[----:B--2---:R-:W-:Y:S02]  /*144c0*/  FFMA.FTZ R8, R12, -UR35, R74 ;  /* 0x800000230c087c23 */ /* 0x004fe4000801004a */
[----:B-1----:R-:W-:Y:S02]  /*144d0*/  FFMA.FTZ R12, R3, -UR35, R24 ;  /* 0x80000023030c7c23 */ /* 0x002fe40008010018 */
[----:B------:R-:W-:Y:S01]  /*144e0*/  IMAD.IADD R3, R241, 0x1, -R2 ;  /* 0x00000001f1037824 */ /* 0x000fe200078e0a02 */
[----:B------:R-:W-:Y:S02]  /*144f0*/  FSEL R87, R11, -INF , !P4 ;  /* 0xff8000000b577808 */ /* 0x000fe40006000000 */
[----:B------:R-:W-:Y:S02]  /*14500*/  FSEL R74, R5, -INF , !P6 ;  /* 0xff800000054a7808 */ /* 0x000fe40007000000 */
[----:B------:R-:W-:Y:S02]  /*14510*/  FSEL R80, R4, -INF , !P5 ;  /* 0xff80000004507808 */ /* 0x000fe40006800000 */
[----:B------:R-:W-:-:S02]  /*14520*/  ISETP.LT.OR P6, PT, R2, R240, P3 ;  /* 0x000000f00200720c */ /* 0x000fc40001fc1670 */
[C---:B------:R-:W-:Y:S02]  /*14530*/  ISETP.LT.OR P5, PT, R2.reuse, R239, P2 ;  /* 0x000000ef0200720c */ /* 0x040fe400017a1670 */
[C---:B------:R-:W-:Y:S02]  /*14540*/  ISETP.LT.OR P1, PT, R2.reuse, R238, P1 ;  /* 0x000000ee0200720c */ /* 0x040fe40000f21670 */
[----:B------:R-:W-:Y:S02]  /*14550*/  ISETP.LT.OR P4, PT, R2, R237, P0 ;  /* 0x000000ed0200720c */ /* 0x000fe40000781670 */
[----:B------:R-:W-:Y:S02]  /*14560*/  IABS R3, R3 ;  /* 0x0000000300037213 */ /* 0x000fe40000000000 */
[----:B------:R-:W-:-:S03]  /*14570*/  IADD3 R2, R0, 0x71, RZ ;  /* 0x0000007100027810 */ /* 0x000fc60007ffe0ff */
[----:B------:R-:W-:Y:S02]  /*14580*/  IMAD.MOV.U32 R4, RZ, RZ, R3 ;  /* 0x000000ffff047224 */ /* 0x000fe400078e0003 */
[--C-:B------:R-:W-:Y:S02]  /*14590*/  IMAD.IADD R3, R236, 0x1, -R2.reuse ;  /* 0x00000001ec037824 */ /* 0x100fe400078e0a02 */
[----:B------:R-:W-:-:S03]  /*145a0*/  IMAD.IADD R5, R235, 0x1, -R2 ;  /* 0x00000001eb057824 */ /* 0x000fc600078e0a02 */
[----:B------:R-:W-:Y:S01]  /*145b0*/  IABS R3, R3 ;  /* 0x0000000300037213 */ /* 0x000fe20000000000 */
[----:B------:R1:W-:Y:S01]  /*145c0*/  I2F R13, R4 ;  /* 0x00000004000d7306 */ /* 0x0003e20000201400 */
[----:B------:R-:W-:Y:S01]  /*145d0*/  FFMA.FTZ R7, R7, -UR35, R136 ;  /* 0x8000002307077c23 */ /* 0x000fe20008010088 */
[----:B------:R-:W-:Y:S01]  /*145e0*/  LOP3.LUT P3, RZ, R231, 0x8, RZ, 0xc0, !PT ;  /* 0x00000008e7ff7812 */ /* 0x000fe2000786c0ff */
[----:B------:R-:W-:Y:S01]  /*145f0*/  FFMA.FTZ R9, R9, -UR35, R28 ;  /* 0x8000002309097c23 */ /* 0x000fe2000801001c */
[C---:B------:R-:W-:Y:S01]  /*14600*/  LOP3.LUT P2, RZ, R231.reuse, 0x4, RZ, 0xc0, !PT ;  /* 0x00000004e7ff7812 */ /* 0x040fe2000784c0ff */
[----:B---3--:R-:W-:Y:S01]  /*14610*/  FFMA.FTZ R6, R6, -UR35, R30 ;  /* 0x8000002306067c23 */ /* 0x008fe2000801001e */
[----:B------:R-:W-:Y:S01]  /*14620*/  LOP3.LUT R231, R231, 0xfffffffd, RZ, 0xc0, !PT ;  /* 0xfffffffde7e77812 */ /* 0x000fe200078ec0ff */
[----:B------:R2:W5:Y:S01]  /*14630*/  LDL.LU R136, [R1+0xb8] ;  /* 0x0000b80001887983 */ /* 0x0005620000300800 */
[----:B------:R-:W-:Y:S02]  /*14640*/  FSEL R81, R7, -INF , !P3 ;  /* 0xff80000007517808 */ /* 0x000fe40005800000 */
[----:B------:R-:W-:Y:S01]  /*14650*/  @P1 LOP3.LUT R231, R231, 0x2, RZ, 0xfc, !PT ;  /* 0x00000002e7e71812 */ /* 0x000fe200078efcff */
[----:B-1----:R-:W-:Y:S01]  /*14660*/  IMAD.MOV.U32 R4, RZ, RZ, R3 ;  /* 0x000000ffff047224 */ /* 0x002fe200078e0003 */
[----:B------:R-:W-:-:S02]  /*14670*/  IABS R3, R5 ;  /* 0x0000000500037213 */ /* 0x000fc40000000000 */
[----:B------:R-:W-:Y:S01]  /*14680*/  FSEL R84, R8, -INF , !P2 ;  /* 0xff80000008547808 */ /* 0x000fe20005000000 */
[----:B------:R1:W-:Y:S01]  /*14690*/  I2F R10, R4 ;  /* 0x00000004000a7306 */ /* 0x0003e20000201400 */
[C---:B------:R-:W-:Y:S02]  /*146a0*/  ISETP.GE.AND P3, PT, R2.reuse, R245, PT ;  /* 0x000000f50200720c */ /* 0x040fe40003f66270 */
[C---:B------:R-:W-:Y:S02]  /*146b0*/  ISETP.GE.AND P2, PT, R2.reuse, R244, PT ;  /* 0x000000f40200720c */ /* 0x040fe40003f46270 */
[C---:B------:R-:W-:Y:S02]  /*146c0*/  ISETP.GE.AND P1, PT, R2.reuse, R243, PT ;  /* 0x000000f30200720c */ /* 0x040fe40003f26270 */
[----:B------:R-:W-:Y:S02]  /*146d0*/  ISETP.GE.AND P0, PT, R2, R242, PT ;  /* 0x000000f20200720c */ /* 0x000fe40003f06270 */
[----:B------:R-:W-:-:S02]  /*146e0*/  FSEL R67, R9, -INF , !P6 ;  /* 0xff80000009437808 */ /* 0x000fc40007000000 */
[----:B------:R-:W-:Y:S01]  /*146f0*/  FSEL R69, R6, -INF , !P5 ;  /* 0xff80000006457808 */ /* 0x000fe20006800000 */
[----:B-1----:R-:W-:Y:S02]  /*14700*/  IMAD.MOV.U32 R4, RZ, RZ, R3 ;  /* 0x000000ffff047224 */ /* 0x002fe400078e0003 */
[----:B------:R-:W-:Y:S01]  /*14710*/  IMAD.IADD R3, R234, 0x1, -R2 ;  /* 0x00000001ea037824 */ /* 0x000fe200078e0a02 */
[C---:B------:R-:W-:Y:S01]  /*14720*/  ISETP.LT.OR P6, PT, R2.reuse, R240, P3 ;  /* 0x000000f00200720c */ /* 0x040fe20001fc1670 */
[----:B------:R1:W3:Y:S01]  /*14730*/  I2F R9, R4 ;  /* 0x0000000400097306 */ /* 0x0002e20000201400 */
[C---:B------:R-:W-:Y:S02]  /*14740*/  ISETP.LT.OR P5, PT, R2.reuse, R239, P2 ;  /* 0x000000ef0200720c */ /* 0x040fe400017a1670 */
[C---:B------:R-:W-:Y:S02]  /*14750*/  ISETP.LT.OR P1, PT, R2.reuse, R238, P1 ;  /* 0x000000ee0200720c */ /* 0x040fe40000f21670 */
[----:B------:R-:W-:-:S02]  /*14760*/  ISETP.LT.OR P0, PT, R2, R237, P0 ;  /* 0x000000ed0200720c */ /* 0x000fc40000701670 */
[----:B------:R-:W-:-:S04]  /*14770*/  IABS R3, R3 ;  /* 0x0000000300037213 */ /* 0x000fc80000000000 */
[----:B------:R4:W-:Y:S01]  /*14780*/  I2F R8, R3 ;  /* 0x0000000300087306 */ /* 0x0009e20000201400 */
[----:B-1----:R-:W-:Y:S01]  /*14790*/  IMAD.IADD R4, R241, 0x1, -R2 ;  /* 0x00000001f1047824 */ /* 0x002fe200078e0a02 */
[----:B------:R-:W-:-:S04]  /*147a0*/  IADD3 R2, R0, 0x78, RZ ;  /* 0x0000007800027810 */ /* 0x000fc80007ffe0ff */
[----:B------:R-:W-:Y:S01]  /*147b0*/  IABS R4, R4 ;  /* 0x0000000400047213 */ /* 0x000fe20000000000 */
[--C-:B----4-:R-:W-:Y:S02]  /*147c0*/  IMAD.IADD R3, R236, 0x1, -R2.reuse ;  /* 0x00000001ec037824 */ /* 0x110fe400078e0a02 */
[----:B------:R-:W-:-:S03]  /*147d0*/  IMAD.IADD R5, R235, 0x1, -R2 ;  /* 0x00000001eb057824 */ /* 0x000fc600078e0a02 */
[----:B------:R-:W-:Y:S01]  /*147e0*/  IABS R3, R3 ;  /* 0x0000000300037213 */ /* 0x000fe20000000000 */
[----:B------:R1:W-:Y:S01]  /*147f0*/  I2F R11, R4 ;  /* 0x00000004000b7306 */ /* 0x0003e20000201400 */
[C---:B------:R-:W-:Y:S02]  /*14800*/  LOP3.LUT P3, RZ, R231.reuse, 0x2, RZ, 0xc0, !PT ;  /* 0x00000002e7ff7812 */ /* 0x040fe4000786c0ff */
[----:B------:R-:W-:Y:S01]  /*14810*/  LOP3.LUT R231, R231, 0xfffffff7, RZ, 0xc0, !PT ;  /* 0xfffffff7e7e77812 */ /* 0x000fe200078ec0ff */
[----:B-1----:R-:W-:Y:S01]  /*14820*/  IMAD.MOV.U32 R4, RZ, RZ, R3 ;  /* 0x000000ffff047224 */ /* 0x002fe200078e0003 */
[----:B------:R-:W-:-:S03]  /*14830*/  IABS R3, R5 ;  /* 0x0000000500037213 */ /* 0x000fc60000000000 */
[----:B------:R-:W-:Y:S01]  /*14840*/  I2F R7, R4 ;  /* 0x0000000400077306 */ /* 0x000fe20000201400 */
[----:B------:R-:W-:-:S07]  /*14850*/  @P1 LOP3.LUT R231, R231, 0x8, RZ, 0xfc, !PT ;  /* 0x00000008e7e71812 */ /* 0x000fce00078efcff */
[----:B------:R1:W4:Y:S01]  /*14860*/  I2F R4, R3 ;  /* 0x0000000300047306 */ /* 0x0003220000201400 */
[----:B------:R-:W-:Y:S01]  /*14870*/  LOP3.LUT R231, R231, 0xfffffffb, RZ, 0xc0, !PT ;  /* 0xfffffffbe7e77812 */ /* 0x000fe200078ec0ff */
[----:B---3--:R-:W-:Y:S01]  /*14880*/  FFMA.FTZ R5, R9, -UR35, R31 ;  /* 0x8000002309057c23 */ /* 0x008fe2000801001f */
[----:B------:R-:W-:Y:S02]  /*14890*/  FSEL R66, R12, -INF , !P3 ;  /* 0xff8000000c427808 */ /* 0x000fe40005800000 */
[----:B------:R-:W-:Y:S02]  /*148a0*/  @P0 LOP3.LUT R231, R231, 0x4, RZ, 0xfc, !PT ;  /* 0x00000004e7e70812 */ /* 0x000fe400078efcff */
[----:B------:R-:W-:Y:S01]  /*148b0*/  ISETP.GE.AND P3, PT, R2, R245, PT ;  /* 0x000000f50200720c */ /* 0x000fe20003f66270 */
[----:B------:R-:W-:Y:S01]  /*148c0*/  FFMA.FTZ R6, R10, -UR35, R29 ;  /* 0x800000230a067c23 */ /* 0x000fe2000801001d */
[C---:B------:R-:W-:Y:S02]  /*148d0*/  ISETP.GE.AND P2, PT, R2.reuse, R244, PT ;  /* 0x000000f40200720c */ /* 0x040fe40003f46270 */
[----:B------:R-:W-:-:S02]  /*148e0*/  ISETP.GE.AND P1, PT, R2, R243, PT ;  /* 0x000000f30200720c */ /* 0x000fc40003f26270 */
[----:B------:R-:W-:Y:S01]  /*148f0*/  ISETP.GE.AND P0, PT, R2, R242, PT ;  /* 0x000000f20200720c */ /* 0x000fe20003f06270 */
[----:B-1----:R-:W-:Y:S01]  /*14900*/  FFMA.FTZ R3, R13, -UR35, R26 ;  /* 0x800000230d037c23 */ /* 0x002fe2000801001a */
[----:B------:R-:W-:Y:S01]  /*14910*/  FSEL R30, R5, -INF , !P5 ;  /* 0xff800000051e7808 */ /* 0x000fe20006800000 */
[----:B----4-:R-:W-:Y:S01]  /*14920*/  FFMA.FTZ R10, R4, -UR35, R75 ;  /* 0x80000023040a7c23 */ /* 0x010fe2000801004b */
[----:B------:R-:W-:Y:S02]  /*14930*/  ISETP.LT.OR P5, PT, R2, R240, P3 ;  /* 0x000000f00200720c */ /* 0x000fe40001fa1670 */
[----:B------:R-:W-:Y:S01]  /*14940*/  FSEL R75, R3, -INF , !P4 ;  /* 0xff800000034b7808 */ /* 0x000fe20006000000 */
[----:B------:R-:W-:Y:S01]  /*14950*/  IMAD.IADD R3, R234, 0x1, -R2 ;  /* 0x00000001ea037824 */ /* 0x000fe200078e0a02 */
[C---:B------:R-:W-:Y:S02]  /*14960*/  ISETP.LT.OR P3, PT, R2.reuse, R239, P2 ;  /* 0x000000ef0200720c */ /* 0x040fe40001761670 */
[----:B------:R-:W-:-:S02]  /*14970*/  ISETP.LT.OR P1, PT, R2, R238, P1 ;  /* 0x000000ee0200720c */ /* 0x000fc40000f21670 */
[----:B------:R-:W-:Y:S01]  /*14980*/  ISETP.LT.OR P4, PT, R2, R237, P0 ;  /* 0x000000ed0200720c */ /* 0x000fe20000781670 */
[----:B------:R-:W-:Y:S01]  /*14990*/  IMAD.IADD R2, R241, 0x1, -R2 ;  /* 0x00000001f1027824 */ /* 0x000fe200078e0a02 */
[----:B------:R-:W-:-:S04]  /*149a0*/  IADD3 R0, R0, 0x79, RZ ;  /* 0x0000007900007810 */ /* 0x000fc80007ffe0ff */
[----:B------:R-:W-:Y:S02]  /*149b0*/  IABS R2, R2 ;  /* 0x0000000200027213 */ /* 0x000fe40000000000 */
[----:B------:R-:W-:-:S03]  /*149c0*/  IABS R3, R3 ;  /* 0x0000000300037213 */ /* 0x000fc60000000000 */
[----:B------:R-:W-:Y:S02]  /*149d0*/  IMAD.MOV.U32 R5, RZ, RZ, R2 ;  /* 0x000000ffff057224 */ /* 0x000fe400078e0002 */
[--C-:B------:R-:W-:Y:S01]  /*149e0*/  IMAD.IADD R2, R236, 0x1, -R0.reuse ;  /* 0x00000001ec027824 */ /* 0x100fe200078e0a00 */
[----:B------:R1:W-:Y:S01]  /*149f0*/  I2F R4, R3 ;  /* 0x0000000300047306 */ /* 0x0003e20000201400 */
[----:B------:R-:W-:Y:S01]  /*14a00*/  FSEL R29, R6, -INF , !P6 ;  /* 0xff800000061d7808 */ /* 0x000fe20007000000 */
[----:B------:R-:W-:Y:S01]  /*14a10*/  FFMA.FTZ R8, R8, -UR35, R25 ;  /* 0x8000002308087c23 */ /* 0x000fe20008010019 */
[C---:B------:R-:W-:Y:S02]  /*14a20*/  LOP3.LUT P6, RZ, R231.reuse, 0x4, RZ, 0xc0, !PT ;  /* 0x00000004e7ff7812 */ /* 0x040fe400078cc0ff */
[----:B------:R-:W-:Y:S02]  /*14a30*/  LOP3.LUT P2, RZ, R231, 0x8, RZ, 0xc0, !PT ;  /* 0x00000008e7ff7812 */ /* 0x000fe4000784c0ff */
[----:B-1----:R-:W-:Y:S01]  /*14a40*/  IABS R3, R2 ;  /* 0x0000000200037213 */ /* 0x002fe20000000000 */
[----:B------:R-:W-:-:S05]  /*14a50*/  IMAD.IADD R2, R235, 0x1, -R0 ;  /* 0x00000001eb027824 */ /* 0x000fca00078e0a00 */
[----:B------:R-:W-:Y:S01]  /*14a60*/  IABS R2, R2 ;  /* 0x0000000200027213 */ /* 0x000fe20000000000 */
[----:B------:R1:W3:Y:S01]  /*14a70*/  I2F R6, R3 ;  /* 0x0000000300067306 */ /* 0x0002e20000201400 */
[----:B------:R-:W-:Y:S01]  /*14a80*/  LOP3.LUT R231, R231, 0xfffffffd, RZ, 0xc0, !PT ;  /* 0xfffffffde7e77812 */ /* 0x000fe200078ec0ff */
[----:B------:R-:W-:Y:S01]  /*14a90*/  FFMA.FTZ R9, R11, -UR35, R27 ;  /* 0x800000230b097c23 */ /* 0x000fe2000801001b */
[----:B------:R-:W-:Y:S01]  /*14aa0*/  FSEL R31, R8, -INF , !P2 ;  /* 0xff800000081f7808 */ /* 0x000fe20005000000 */
[----:B------:R-:W-:Y:S01]  /*14ab0*/  FFMA.FTZ R7, R7, -UR35, R88 ;  /* 0x8000002307077c23 */ /* 0x000fe20008010058 */
[----:B------:R-:W-:Y:S02]  /*14ac0*/  @P1 LOP3.LUT R231, R231, 0x2, RZ, 0xfc, !PT ;  /* 0x00000002e7e71812 */ /* 0x000fe400078efcff */
[C---:B------:R-:W-:Y:S02]  /*14ad0*/  ISETP.GE.AND P2, PT, R0.reuse, R245, PT ;  /* 0x000000f50000720c */ /* 0x040fe40003f46270 */
[----:B------:R-:W-:-:S02]  /*14ae0*/  ISETP.GE.AND P1, PT, R0, R244, PT ;  /* 0x000000f40000720c */ /* 0x000fc40003f26270 */
[----:B------:R-:W-:Y:S01]  /*14af0*/  FSEL R28, R10, -INF , !P3 ;  /* 0xff8000000a1c7808 */ /* 0x000fe20005800000 */
[----:B-1----:R-:W-:Y:S02]  /*14b00*/  IMAD.MOV.U32 R3, RZ, RZ, R2 ;  /* 0x000000ffff037224 */ /* 0x002fe400078e0002 */
[----:B------:R-:W-:Y:S01]  /*14b10*/  IMAD.IADD R2, R234, 0x1, -R0 ;  /* 0x00000001ea027824 */ /* 0x000fe200078e0a00 */
[C---:B------:R-:W-:Y:S01]  /*14b20*/  ISETP.GE.AND P0, PT, R0.reuse, R243, PT ;  /* 0x000000f30000720c */ /* 0x040fe20003f06270 */
[----:B------:R-:W-:Y:S01]  /*14b30*/  IMAD.MOV.U32 R88, RZ, RZ, R68 ;  /* 0x000000ffff587224 */ /* 0x000fe200078e0044 */
[----:B------:R-:W-:Y:S02]  /*14b40*/  ISETP.GE.AND P3, PT, R0, R242, PT ;  /* 0x000000f20000720c */ /* 0x000fe40003f66270 */
[----:B------:R-:W-:Y:S01]  /*14b50*/  IABS R2, R2 ;  /* 0x0000000200027213 */ /* 0x000fe20000000000 */
[----:B------:R-:W1:Y:S01]  /*14b60*/  I2F R8, R5 ;  /* 0x0000000500087306 */ /* 0x000e620000201400 */
[----:B------:R-:W-:-:S02]  /*14b70*/  FSEL R68, R9, -INF , !P6 ;  /* 0xff80000009447808 */ /* 0x000fc40007000000 */
[----:B------:R-:W-:Y:S02]  /*14b80*/  FSEL R27, R7, -INF , !P5 ;  /* 0xff800000071b7808 */ /* 0x000fe40006800000 */
[C---:B------:R-:W-:Y:S02]  /*14b90*/  ISETP.LT.OR P6, PT, R0.reuse, R240, P2 ;  /* 0x000000f00000720c */ /* 0x040fe400017c1670 */
[C---:B------:R-:W-:Y:S01]  /*14ba0*/  ISETP.LT.OR P5, PT, R0.reuse, R239, P1 ;  /* 0x000000ef0000720c */ /* 0x040fe20000fa1670 */
[----:B------:R4:W1:Y:S01]  /*14bb0*/  I2F R5, R3 ;  /* 0x0000000300057306 */ /* 0x0008620000201400 */
[C---:B------:R-:W-:Y:S02]  /*14bc0*/  ISETP.LT.OR P2, PT, R0.reuse, R238, P0 ;  /* 0x000000ee0000720c */ /* 0x040fe40000741670 */
[----:B------:R-:W-:Y:S01]  /*14bd0*/  ISETP.LT.OR P1, PT, R0, R237, P3 ;  /* 0x000000ed0000720c */ /* 0x000fe20001f21670 */
[----:B----4-:R-:W-:Y:S02]  /*14be0*/  IMAD.IADD R3, R241, 0x1, -R0 ;  /* 0x00000001f1037824 */ /* 0x010fe400078e0a00 */
[----:B------:R-:W-:-:S06]  /*14bf0*/  IMAD.MOV.U32 R0, RZ, RZ, R2 ;  /* 0x000000ffff007224 */ /* 0x000fcc00078e0002 */
[----:B------:R-:W4:Y:S01]  /*14c00*/  I2F R0, R0 ;  /* 0x0000000000007306 */ /* 0x000f220000201400 */
[----:B------:R-:W-:Y:S01]  /*14c10*/  IABS R3, R3 ;  /* 0x0000000300037213 */ /* 0x000fe20000000000 */
[----:B---3--:R-:W-:-:S04]  /*14c20*/  FFMA.FTZ R6, R6, -UR35, R72 ;  /* 0x8000002306067c23 */ /* 0x008fc80008010048 */
[----:B------:R-:W-:Y:S02]  /*14c30*/  IMAD.MOV.U32 R7, RZ, RZ, R3 ;  /* 0x000000ffff077224 */ /* 0x000fe400078e0003 */
[----:B-1----:R-:W-:Y:S02]  /*14c40*/  FFMA.FTZ R3, R8, -UR35, R73 ;  /* 0x8000002308037c23 */ /* 0x002fe40008010049 */
[----:B------:R2:W5:Y:S01]  /*14c50*/  LDL.LU R73, [R1+0xb4] ;  /* 0x0000b40001497983 */ /* 0x0005620000300800 */
[----:B------:R-:W-:-:S03]  /*14c60*/  FFMA.FTZ R5, R5, -UR35, R71 ;  /* 0x8000002305057c23 */ /* 0x000fc60008010047 */
[----:B------:R2:W5:Y:S01]  /*14c70*/  LDL.LU R72, [R1+0xb0] ;  /* 0x0000b00001487983 */ /* 0x0005620000300800 */
[----:B----4-:R-:W-:-:S03]  /*14c80*/  FFMA.FTZ R2, R0, -UR35, R70 ;  /* 0x8000002300027c23 */ /* 0x010fc60008010046 */
[----:B------:R2:W5:Y:S04]  /*14c90*/  LDL.LU R71, [R1+0xac] ;  /* 0x0000ac0001477983 */ /* 0x0005680000300800 */
[----:B------:R2:W5:Y:S01]  /*14ca0*/  LDL.LU R70, [R1+0xa8] ;  /* 0x0000a80001467983 */ /* 0x0005620000300800 */
[----:B------:R-:W-:Y:S01]  /*14cb0*/  FFMA.FTZ R4, R4, -UR35, R88 ;  /* 0x8000002304047c23 */ /* 0x000fe20008010058 */
[----:B------:R-:W1:Y:S01]  /*14cc0*/  I2F R7, R7 ;  /* 0x0000000700077306 */ /* 0x000e620000201400 */
[----:B------:R-:W-:-:S04]  /*14cd0*/  LOP3.LUT P0, RZ, R231, 0x2, RZ, 0xc0, !PT ;  /* 0x00000002e7ff7812 */ /* 0x000fc8000780c0ff */
[----:B------:R-:W-:Y:S02]  /*14ce0*/  FSEL R26, R4, -INF , !P0 ;  /* 0xff800000041a7808 */ /* 0x000fe40004000000 */
[----:B------:R-:W-:Y:S02]  /*14cf0*/  PLOP3.LUT P0, PT, PT, PT, UP0, 0x80, 0x0 ;  /* 0x000000000000781c */ /* 0x000fe40003f0f008 */
[----:B------:R-:W-:Y:S02]  /*14d00*/  FSEL R65, R3, -INF , !P4 ;  /* 0xff80000003417808 */ /* 0x000fe40006000000 */
[----:B------:R-:W-:Y:S01]  /*14d10*/  LOP3.LUT P4, RZ, R233, 0x1000000, RZ, 0xc0, !PT ;  /* 0x01000000e9ff7812 */ /* 0x000fe2000788c0ff */
[----:B-1----:R-:W-:Y:S01]  /*14d20*/  FFMA.FTZ R0, R7, -UR35, R23 ;  /* 0x8000002307007c23 */ /* 0x002fe20008010017 */
[----:B------:R-:W-:Y:S02]  /*14d30*/  FSEL R23, R6, -INF , !P6 ;  /* 0xff80000006177808 */ /* 0x000fe40007000000 */
[----:B------:R-:W-:-:S02]  /*14d40*/  FSEL R24, R5, -INF , !P5 ;  /* 0xff80000005187808 */ /* 0x000fc40006800000 */
[----:B------:R-:W-:Y:S02]  /*14d50*/  FSEL R25, R2, -INF , !P2 ;  /* 0xff80000002197808 */ /* 0x000fe40005000000 */
[----:B------:R-:W-:Y:S01]  /*14d60*/  FSEL R64, R0, -INF , !P1 ;  /* 0xff80000000407808 */ /* 0x000fe20004800000 */
[----:B------:R-:W-:Y:S05]  /*14d70*/  @!P0 BRA `(.L_x_831) ;  /* 0x000006d000008947 */ /* 0x000fea0003800000 */
[----:B--2---:R-:W2:Y:S04]  /*14d80*/  LDL.64 R90, [R1+0x98] ;  /* 0x00009800015a7983 */ /* 0x004ea80000100a00 */
[----:B------:R-:W3:Y:S01]  /*14d90*/  LDL.64 R88, [R1+0x90] ;  /* 0x0000900001587983 */ /* 0x000ee20000100a00 */
[----:B------:R-:W-:Y:S01]  /*14da0*/  UIADD3 UR7, UR7, -0x3, URZ ;  /* 0xfffffffd07077890 */ /* 0x000fe2000fffe03f */
[----:B------:R-:W-:Y:S01]  /*14db0*/  BSSY B0, `(.L_x_832) ;  /* 0x0000068000007945 */ /* 0x000fe20003800000 */
[----:B------:R-:W-:Y:S01]  /*14dc0*/  ULDC.64 UR10, c[0x0][0x198] ;  /* 0x00006600000a7ab9 */ /* 0x000fe20000000a00 */
[----:B------:R1:W-:Y:S01]  /*14dd0*/  @P4 STS.128 [R246+0x4000], RZ ;  /* 0x004000fff6004388 */ /* 0x0003e20000000c00 */
[----:B------:R-:W-:-:S02]  /*14de0*/  USHF.R.S32.HI UR5, URZ, 0x1f, UR7 ;  /* 0x0000001f3f057899 */ /* 0x000fc40008011407 */
[----:B------:R-:W-:Y:S02]  /*14df0*/  UIMAD.WIDE.U32 UR14, UR7, UR10, URZ ;  /* 0x0000000a070e72a5 */ /* 0x000fe4000f8e003f */
[----:B------:R-:W-:-:S04]  /*14e00*/  UIMAD UR5, UR5, UR10, URZ ;  /* 0x0000000a050572a4 */ /* 0x000fc8000f8e023f */
[----:B------:R-:W-:Y:S01]  /*14e10*/  UIMAD UR5, UR7, UR11, UR5 ;  /* 0x0000000b070572a4 */ /* 0x000fe2000f8e0205 */
[----:B------:R-:W-:Y:S02]  /*14e20*/  IMAD.U32 R2, RZ, RZ, UR14 ;  /* 0x0000000eff027e24 */ /* 0x000fe4000f8e00ff */
[----:B------:R-:W-:Y:S01]  /*14e30*/  IMAD.U32 R3, RZ, RZ, UR14 ;  /* 0x0000000eff037e24 */ /* 0x000fe2000f8e00ff */
[----:B------:R-:W-:-:S06]  /*14e40*/  UIADD3 UR5, UR15, UR5, URZ ;  /* 0x000000050f057290 */ /* 0x000fcc000fffe03f */
[----:B------:R-:W-:Y:S01]  /*14e50*/  IMAD.U32 R0, RZ, RZ, UR5 ;  /* 0x00000005ff007e24 */ /* 0x000fe2000f8e00ff */
[----:B--2---:R-:W-:-:S04]  /*14e60*/  LEA R2, P0, R2, R90, 0x7 ;  /* 0x0000005a02027211 */ /* 0x004fc800078038ff */
[----:B---3--:R-:W-:Y:S02]  /*14e70*/  LEA.HI.X R3, R3, R89, R0, 0x7, P0 ;  /* 0x0000005903037211 */ /* 0x008fe400000f3c00 */
[----:B------:R-:W-:-:S04]  /*14e80*/  @!P4 IADD3 R0, P1, R2, UR27, RZ ;  /* 0x0000001b0200cc10 */ /* 0x000fc8000ff3e0ff */
[----:B------:R-:W-:Y:S02]  /*14e90*/  @!P4 LEA R4, P0, R0, c[0x0][0x168], 0x1 ;  /* 0x00005a000004ca11 */ /* 0x000fe400078008ff */
[----:B------:R-:W-:-:S04]  /*14ea0*/  @!P4 IADD3.X R5, R3, UR26, RZ, P1, !PT ;  /* 0x0000001a0305cc10 */ /* 0x000fc80008ffe4ff */
[----:B------:R-:W-:Y:S01]  /*14eb0*/  @!P4 LEA.HI.X R5, R0, c[0x0][0x16c], R5, 0x1, P0 ;  /* 0x00005b000005ca11 */ /* 0x000fe200000f0c05 */
[----:B------:R-:W-:Y:S01]  /*14ec0*/  IMAD.U32 R0, RZ, RZ, UR4 ;  /* 0x00000004ff007e24 */ /* 0x000fe2000f8e00ff */
[----:B------:R-:W-:-:S04]  /*14ed0*/  @!P4 LEA R6, P0, R2, c[0x0][0x168], 0x1 ;  /* 0x00005a000206ca11 */ /* 0x000fc800078008ff */
[----:B------:R-:W-:Y:S02]  /*14ee0*/  @!P4 LEA.HI.X R7, R2, c[0x0][0x16c], R3, 0x1, P0 ;  /* 0x00005b000207ca11 */ /* 0x000fe400000f0c03 */
[----:B------:R-:W-:-:S03]  /*14ef0*/  @!P4 LEA R0, P0, R0, R2, 0x5 ;  /* 0x000000020000c211 */ /* 0x000fc600078028ff */
        /* <DEDUP_REMOVED lines=10> */
[----:B--2---:R-:W-:-:S02]  /*14fa0*/  @!P4 IMAD.MOV.U32 R6, RZ, RZ, c[0x0][0x19c] ;  /* 0x00006700ff06c624 */ /* 0x004fc400078e00ff */
[----:B------:R-:W-:-:S04]  /*14fb0*/  @!P4 IMAD.MOV.U32 R7, RZ, RZ, c[0x0][0x19c] ;  /* 0x00006700ff07c624 */ /* 0x000fc800078e00ff */
[----:B------:R-:W-:Y:S01]  /*14fc0*/  @!P4 IMAD R7, R7, 0x30, RZ ;  /* 0x000000300707c824 */ /* 0x000fe200078e02ff */
[----:B---3--:R-:W-:-:S04]  /*14fd0*/  MOV R4, UR4 ;  /* 0x0000000400047c02 */ /* 0x008fc80008000f00 */
[C---:B------:R-:W-:Y:S01]  /*14fe0*/  @!P4 LEA.HI.X R6, R4.reuse, R3, R6, 0x5, P0 ;  /* 0x000000030406c211 */ /* 0x040fe200000f2c06 */
[----:B------:R-:W-:Y:S01]  /*14ff0*/  @!P4 IMAD.WIDE.U32 R4, R4, 0x30, R2 ;  /* 0x000000300404c825 */ /* 0x000fe200078e0002 */
[----:B------:R-:W-:-:S04]  /*15000*/  @!P4 LEA R8, P0, R0, c[0x0][0x168], 0x1 ;  /* 0x00005a000008ca11 */ /* 0x000fc800078008ff */
[----:B------:R-:W-:Y:S01]  /*15010*/  @!P4 LEA.HI.X R9, R0, c[0x0][0x16c], R6, 0x1, P0 ;  /* 0x00005b000009ca11 */ /* 0x000fe200000f0c06 */
[----:B------:R-:W-:Y:S01]  /*15020*/  @!P4 IMAD.IADD R0, R7, 0x1, R5 ;  /* 0x000000010700c824 */ /* 0x000fe200078e0205 */
[C---:B------:R-:W-:Y:S02]  /*15030*/  @!P4 LEA R6, P0, R4.reuse, c[0x0][0x168], 0x1 ;  /* 0x00005a000406ca11 */ /* 0x040fe400078008ff */
[----:B------:R-:W-:Y:S01]  /*15040*/  @!P4 MOV R5, R3 ;  /* 0x000000030005c202 */ /* 0x000fe20000000f00 */
        /* <DEDUP_REMOVED lines=12> */
[----:B------:R3:W-:Y:S04]  /*15110*/  @!P4 LDGSTS.E.BYPASS.LTC128B.128 [R246+0x5800], [R6.64] ;  /* 0x0580000006f6cfae */ /* 0x0007e8000b901d74 */
[----:B------:R1:W-:Y:S01]  /*15120*/  @P4 STS.128 [R246+0x6000], RZ ;  /* 0x006000fff6004388 */ /* 0x0003e20000000c00 */
[----:B--2---:R-:W-:-:S04]  /*15130*/  @!P4 IMAD.MOV.U32 R8, RZ, RZ, c[0x0][0x19c] ;  /* 0x00006700ff08c624 */ /* 0x004fc800078e00ff */
[----:B------:R-:W-:Y:S02]  /*15140*/  @!P4 IMAD R8, R8, 0x50, RZ ;  /* 0x000000500808c824 */ /* 0x000fe400078e02ff */
[----:B---3--:R-:W-:Y:S02]  /*15150*/  @!P4 IMAD.MOV.U32 R7, RZ, RZ, c[0x0][0x19c] ;  /* 0x00006700ff07c624 */ /* 0x008fe400078e00ff */
        /* <DEDUP_REMOVED lines=8> */
[----:B------:R-:W-:Y:S02]  /*151e0*/  @!P4 IMAD.MOV.U32 R5, RZ, RZ, R3 ;  /* 0x000000ffff05c224 */ /* 0x000fe400078e0003 */
[----:B------:R-:W-:Y:S01]  /*151f0*/  @!PT LDS RZ, [RZ] ;  /* 0x00000000fffff984 */ /* 0x000fe20000000800 */
[----:B------:R-:W-:Y:S01]  /*15200*/  @!PT LDS RZ, [RZ] ;  /* 0x00000000fffff984 */ /* 0x000fe20000000800 */
[----:B------:R-:W-:Y:S01]  /*15210*/  @!PT LDS RZ, [RZ] ;  /* 0x00000000fffff984 */ /* 0x000fe20000000800 */
[----:B------:R2:W-:Y:S01]  /*15220*/  @!P4 LDGSTS.E.BYPASS.LTC128B.128 [R246+0x6000], [R6.64] ;  /* 0x0600000006f6cfae */ /* 0x0005e2000b901d74 */
[----:B------:R-:W-:Y:S01]  /*15230*/  @!P4 LEA.HI.X R9, R4, c[0x0][0x16c], R0, 0x1, P0 ;  /* 0x00005b000409ca11 */ /* 0x000fe200000f0c00 */
[----:B------:R-:W-:Y:S01]  /*15240*/  @!P4 IMAD.MOV.U32 R0, RZ, RZ, c[0x0][0x19c] ;  /* 0x00006700ff00c624 */ /* 0x000fe200078e00ff */
[----:B------:R-:W-:Y:S01]  /*15250*/  @!P4 MOV R4, R2 ;  /* 0x000000020004c202 */ /* 0x000fe20000000f00 */
[----:B------:R1:W-:Y:S02]  /*15260*/  @P4 STS.128 [R246+0x6800], RZ ;  /* 0x006800fff6004388 */ /* 0x0003e40000000c00 */
[----:B------:R-:W-:-:S02]  /*15270*/  @!P4 IMAD R0, R0, 0x60, RZ ;  /* 0x000000600000c824 */ /* 0x000fc400078e02ff */
[----:B------:R-:W-:Y:S01]  /*15280*/  @!PT LDS RZ, [RZ] ;  /* 0x00000000fffff984 */ /* 0x000fe20000000800 */
[----:B------:R-:W-:Y:S01]  /*15290*/  @!PT LDS RZ, [RZ] ;  /* 0x00000000fffff984 */ /* 0x000fe20000000800 */
[----:B------:R-:W-:Y:S01]  /*152a0*/  @!PT LDS RZ, [RZ] ;  /* 0x00000000fffff984 */ /* 0x000fe20000000800 */
[----:B------:R1:W-:Y:S04]  /*152b0*/  @!P4 LDGSTS.E.BYPASS.LTC128B.128 [R246+0x6800], [R8.64] ;  /* 0x0680000008f6cfae */ /* 0x0003e8000b901d74 */
[----:B------:R1:W-:Y:S01]  /*152c0*/  @P4 STS.128 [R246+0x7000], RZ ;  /* 0x007000fff6004388 */ /* 0x0003e20000000c00 */
[----:B--2---:R-:W-:-:S04]  /*152d0*/  IMAD.U32 R6, RZ, RZ, UR4 ;  /* 0x00000004ff067e24 */ /* 0x004fc8000f8e00ff */
[----:B------:R-:W-:-:S04]  /*152e0*/  @!P4 IMAD.WIDE.U32 R4, R6, 0x60, R4 ;  /* 0x000000600604c825 */ /* 0x000fc800078e0004 */
[----:B------:R-:W-:Y:S01]  /*152f0*/  @!P4 IMAD.IADD R0, R0, 0x1, R5 ;  /* 0x000000010000c824 */ /* 0x000fe200078e0205 */
[----:B------:R-:W-:-:S04]  /*15300*/  @!P4 LEA R6, P0, R4, c[0x0][0x168], 0x1 ;  /* 0x00005a000406ca11 */ /* 0x000fc800078008ff */
[----:B------:R-:W-:-:S05]  /*15310*/  @!P4 LEA.HI.X R7, R4, c[0x0][0x16c], R0, 0x1, P0 ;  /* 0x00005b000407ca11 */ /* 0x000fca00000f0c00 */
[----:B------:R-:W-:Y:S01]  /*15320*/  @!PT LDS RZ, [RZ] ;  /* 0x00000000fffff984 */ /* 0x000fe20000000800 */
[----:B------:R-:W-:Y:S01]  /*15330*/  @!PT LDS RZ, [RZ] ;  /* 0x00000000fffff984 */ /* 0x000fe20000000800 */
[----:B------:R-:W-:Y:S01]  /*15340*/  @!PT LDS RZ, [RZ] ;  /* 0x00000000fffff984 */ /* 0x000fe20000000800 */
[----:B------:R1:W-:Y:S04]  /*15350*/  @!P4 LDGSTS.E.BYPASS.LTC128B.128 [R246+0x7000], [R6.64] ;  /* 0x0700000006f6cfae */ /* 0x0003e8000b901d74 */
[----:B------:R1:W-:Y:S01]  /*15360*/  @P4 STS.128 [R246+0x7800], RZ ;  /* 0x007800fff6004388 */ /* 0x0003e20000000c00 */
[----:B------:R-:W-:Y:S05]  /*15370*/  @P4 BRA `(.L_x_833) ;  /* 0x000000b000004947 */ /* 0x000fea0003800000 */
[----:B------:R-:W-:Y:S01]  /*15380*/  IMAD.U32 R4, RZ, RZ, UR4 ;  /* 0x00000004ff047e24 */ /* 0x000fe2000f8e00ff */
        /* <DEDUP_REMOVED lines=10> */
.L_x_833:
[----:B------:R-:W-:Y:S05]  /*15430*/  BSYNC B0 ;  /* 0x0000000000007941 */ /* 0x000fea0003800000 */
.L_x_832:
[----:B------:R-:W0:Y:S02]  /*15440*/  LDGDEPBAR ;  /* 0x00000000000079af */ /* 0x000e240000000000 */
.L_x_831:
[----:B--2---:R-:W-:Y:S04]  /*15450*/  STL [R1+0x110], R243 ;  /* 0x000110f301007387 */ /* 0x004fe80000100800 */
[----:B------:R-:W-:Y:S04]  /*15460*/  STL [R1+0x10c], R242 ;  /* 0x00010cf201007387 */ /* 0x000fe80000100800 */
[----:B------:R2:W-:Y:S04]  /*15470*/  STL [R1+0x108], R241 ;  /* 0x000108f101007387 */ /* 0x0005e80000100800 */
[----:B------:R3:W-:Y:S04]  /*15480*/  STL [R1+0x104], R240 ;  /* 0x000104f001007387 */ /* 0x0007e80000100800 */
[----:B------:R-:W-:Y:S04]  /*15490*/  STL [R1+0x100], R239 ;  /* 0x000100ef01007387 */ /* 0x000fe80000100800 */
[----:B------:R-:W-:Y:S04]  /*154a0*/  STL [R1+0xfc], R238 ;  /* 0x0000fcee01007387 */ /* 0x000fe80000100800 */
[----:B------:R-:W-:Y:S04]  /*154b0*/  STL [R1+0xf8], R237 ;  /* 0x0000f8ed01007387 */ /* 0x000fe80000100800 */
[----:B------:R-:W-:Y:S04]  /*154c0*/  STL [R1+0xf4], R236 ;  /* 0x0000f4ec01007387 */ /* 0x000fe80000100800 */
[----:B------:R-:W-:Y:S01]  /*154d0*/  STL [R1+0xf0], R235 ;  /* 0x0000f0eb01007387 */ /* 0x000fe20000100800 */
[----:B--2---:R-:W-:-:S03]  /*154e0*/  MOV R241, R107 ;  /* 0x0000006b00f17202 */ /* 0x004fc60000000f00 */
[----:B------:R-:W-:Y:S01]  /*154f0*/  STL [R1+0xec], R234 ;  /* 0x0000ecea01007387 */ /* 0x000fe20000100800 */
[----:B---3--:R-:W-:-:S03]  /*15500*/  MOV R240, R105 ;  /* 0x0000006900f07202 */ /* 0x008fc60000000f00 */
[----:B------:R-:W-:Y:S04]  /*15510*/  STL [R1+0xe8], R233 ;  /* 0x0000e8e901007387 */ /* 0x000fe80000100800 */
[----:B------:R-:W-:Y:S04]  /*15520*/  STL [R1+0xe4], R231 ;  /* 0x0000e4e701007387 */ /* 0x000fe80000100800 */
[----:B------:R-:W-:Y:S04]  /*15530*/  STL [R1+0xe0], R230 ;  /* 0x0000e0e601007387 */ /* 0x000fe80000100800 */
[----:B------:R2:W-:Y:S04]  /*15540*/  STL [R1+0xdc], R229 ;  /* 0x0000dce501007387 */ /* 0x0005e80000100800 */
[----:B------:R-:W3:Y:S04]  /*15550*/  LDL.LU R10, [R1+0x30] ;  /* 0x00003000010a7983 */ /* 0x000ee80000300800 */
[----:B-1----:R-:W4:Y:S04]  /*15560*/  LDL.LU R9, [R1+0x44] ;  /* 0x0000440001097983 */ /* 0x002f280000300800 */
[----:B------:R1:W-:Y:S01]  /*15570*/  STL [R1+0xd8], R228 ;  /* 0x0000d8e401007387 */ /* 0x0003e20000100800 */
[----:B------:R-:W-:Y:S01]  /*15580*/  IMAD.MOV.U32 R2, RZ, RZ, R104 ;  /* 0x000000ffff027224 */ /* 0x000fe200078e0068 */
[----:B--2---:R-:W-:-:S02]  /*15590*/  MOV R229, R106 ;  /* 0x0000006a00e57202 */ /* 0x004fc40000000f00 */
[----:B-1----:R-:W2:Y:S04]  /*155a0*/  LDL.LU R228, [R1+0x2c] ;  /* 0x00002c0001e47983 */ /* 0x002ea80000300800 */
[----:B------:R-:W2:Y:S04]  /*155b0*/  LDL.LU R8, [R1+0x64] ;  /* 0x0000640001087983 */ /* 0x000ea80000300800 */
[----:B------:R-:W2:Y:S04]  /*155c0*/  LDL.LU R0, [R1+0x54] ;  /* 0x0000540001007983 */ /* 0x000ea80000300800 */
[----:B------:R-:W3:Y:S04]  /*155d0*/  LDL.LU R7, [R1+0x50] ;  /* 0x0000500001077983 */ /* 0x000ee80000300800 */
[----:B------:R-:W3:Y:S04]  /*155e0*/  LDL.LU R6, [R1+0x14] ;  /* 0x0000140001067983 */ /* 0x000ee80000300800 */
[----:B------:R-:W3:Y:S04]  /*155f0*/  LDL.LU R5, [R1+0x20] ;  /* 0x0000200001057983 */ /* 0x000ee80000300800 */
[----:B------:R-:W3:Y:S04]  /*15600*/  LDL.LU R4, [R1+0x38] ;  /* 0x0000380001047983 */ /* 0x000ee80000300800 */
[----:B------:R-:W3:Y:S04]  /*15610*/  LDL.LU R3, [R1+0x3c] ;  /* 0x00003c0001037983 */ /* 0x000ee80000300800 */
[----:B------:R-:W-:Y:S04]  /*15620*/  STL [R1+0xd4], R227 ;  /* 0x0000d4e301007387 */ /* 0x000fe80000100800 */
[----:B------:R-:W-:Y:S04]  /*15630*/  STL [R1+0xd0], R226 ;  /* 0x0000d0e201007387 */ /* 0x000fe80000100800 */
[----:B------:R-:W-:Y:S04]  /*15640*/  STL [R1+0xcc], R225 ;  /* 0x0000cce101007387 */ /* 0x000fe80000100800 */
[----:B------:R1:W-:Y:S04]  /*15650*/  STL [R1+0xc8], R224 ;  /* 0x0000c8e001007387 */ /* 0x0003e80000100800 */
[----:B-1----:R-:W3:Y:S04]  /*15660*/  LDL.LU R224, [R1+0x40] ;  /* 0x0000400001e07983 */ /* 0x002ee80000300800 */
[----:B------:R-:W3:Y:S04]  /*15670*/  LDL.LU R11, [R1+0x60] ;  /* 0x00006000010b7983 */ /* 0x000ee80000300800 */
[----:B------:R-:W4:Y:S04]  /*15680*/  LDL.LU R235, [R1+0x68] ;  /* 0x0000680001eb7983 */ /* 0x000f280000300800 */
[----:B------:R-:W4:Y:S04]  /*15690*/  LDL.LU R14, [R1+0x4c] ;  /* 0x00004c00010e7983 */ /* 0x000f280000300800 */
[----:B------:R-:W4:Y:S04]  /*156a0*/  LDL.LU R234, [R1+0x6c] ;  /* 0x00006c0001ea7983 */ /* 0x000f280000300800 */
[----:B------:R-:W4:Y:S04]  /*156b0*/  LDL.LU R48, [R1+0x48] ;  /* 0x0000480001307983 */ /* 0x000f280000300800 */
[----:B------:R-:W4:Y:S04]  /*156c0*/  LDL.LU R107, [R1+0x34] ;  /* 0x00003400016b7983 */ /* 0x000f280000300800 */
[----:B------:R-:W4:Y:S04]  /*156d0*/  LDL.LU R106, [R1+0x28] ;  /* 0x00002800016a7983 */ /* 0x000f280000300800 */
[----:B------:R-:W4:Y:S04]  /*156e0*/  LDL.LU R105, [R1+0x18] ;  /* 0x0000180001697983 */ /* 0x000f280000300800 */
[----:B------:R-:W4:Y:S04]  /*156f0*/  LDL.LU R104, [R1+0xc] ;  /* 0x00000c0001687983 */ /* 0x000f280000300800 */
[----:B------:R-:W-:Y:S04]  /*15700*/  STL [R1+0xc4], R223 ;  /* 0x0000c4df01007387 */ /* 0x000fe80000100800 */
[----:B------:R1:W-:Y:S04]  /*15710*/  STL [R1+0xc0], R222 ;  /* 0x0000c0de01007387 */ /* 0x0003e80000100800 */
[----:B------:R2:W-:Y:S04]  /*15720*/  STL [R1+0xbc], R221 ;  /* 0x0000bcdd01007387 */ /* 0x0005e80000100800 */
[----:B------:R1:W-:Y:S01]  /*15730*/  STL [R1+0xb8], R220 ;  /* 0x0000b8dc01007387 */ /* 0x0003e20000100800 */
[----:B------:R-:W-:-:S03]  /*15740*/  MOV R55, R33 ;  /* 0x0000002100377202 */ /* 0x000fc60000000f00 */
[----:B------:R-:W-:Y:S04]  /*15750*/  STL [R1+0xb4], R219 ;  /* 0x0000b4db01007387 */ /* 0x000fe80000100800 */
[----:B------:R-:W-:Y:S04]  /*15760*/  STL [R1+0xb0], R218 ;  /* 0x0000b0da01007387 */ /* 0x000fe80000100800 */
[----:B------:R2:W-:Y:S04]  /*15770*/  STL [R1+0xac], R217 ;  /* 0x0000acd901007387 */ /* 0x0005e80000100800 */
[----:B------:R-:W-:Y:S04]  /*15780*/  STL [R1+0xa8], R212 ;  /* 0x0000a8d401007387 */ /* 0x000fe80000100800 */
[----:B------:R-:W4:Y:S04]  /*15790*/  LDL.LU R33, [R1+0x70] ;  /* 0x0000700001217983 */ /* 0x000f280000300800 */
[----:B------:R-:W4:Y:S04]  /*157a0*/  LDL.LU R57, [R1+0x7c] ;  /* 0x00007c0001397983 */ /* 0x000f280000300800 */
[----:B------:R-:W4:Y:S01]  /*157b0*/  LDL.LU R56, [R1+0x74] ;  /* 0x0000740001387983 */ /* 0x000f220000300800 */
[----:B-1----:R-:W-:-:S02]  /*157c0*/  MOV R222, R2 ;  /* 0x0000000200de7202 */ /* 0x002fc40000000f00 */
[----:B-----5:R-:W-:-:S04]  /*157d0*/  FMNMX.FTZ R2, R72, R17, !PT ;  /* 0x0000001148027209 */ /* 0x020fc80007810000 */
[----:B------:R-:W-:-:S04]  /*157e0*/  FMNMX.FTZ R2, R32, R2, !PT ;  /* 0x0000000220027209 */ /* 0x000fc80007810000 */
[----:B------:R-:W-:Y:S02]  /*157f0*/  FMNMX.FTZ R2, R22, R2, !PT ;  /* 0x0000000216027209 */ /* 0x000fe40007810000 */
[----:B------:R-:W-:Y:S02]  /*15800*/  MOV R54, R34 ;  /* 0x0000002200367202 */ /* 0x000fe40000000f00 */
[----:B------:R-:W-:Y:S02]  /*15810*/  FMNMX.FTZ R2, R44, R2, !PT ;  /* 0x000000022c027209 */ /* 0x000fe40007810000 */
[----:B--2---:R-:W-:Y:S02]  /*15820*/  MOV R221, R0 ;  /* 0x0000000000dd7202 */ /* 0x004fe40000000f00 */
[----:B------:R-:W-:-:S04]  /*15830*/  FMNMX.FTZ R0, R73, R16, !PT ;  /* 0x0000001049007209 */ /* 0x000fc80007810000 */
[----:B------:R-:W-:-:S04]  /*15840*/  FMNMX.FTZ R0, R20, R0, !PT ;  /* 0x0000000014007209 */ /* 0x000fc80007810000 */
[----:B------:R-:W-:-:S04]  /*15850*/  FMNMX.FTZ R0, R18, R0, !PT ;  /* 0x0000000012007209 */ /* 0x000fc80007810000 */
[----:B------:R-:W-:-:S04]  /*15860*/  FMNMX.FTZ R0, R15, R0, !PT ;  /* 0x000000000f007209 */ /* 0x000fc80007810000 */
[----:B------:R-:W-:-:S04]  /*15870*/  FMNMX.FTZ R0, R79, R0, !PT ;  /* 0x000000004f007209 */ /* 0x000fc80007810000 */
[----:B---3--:R-:W-:-:S04]  /*15880*/  FMNMX.FTZ R0, R11, R0, !PT ;  /* 0x000000000b007209 */ /* 0x008fc80007810000 */
[----:B----4-:R-:W-:-:S04]  /*15890*/  FMNMX.FTZ R0, R14, R0, !PT ;  /* 0x000000000e007209 */ /* 0x010fc80007810000 */
        /* <DEDUP_REMOVED lines=25> */
[----:B------:R-:W-:-:S03]  /*15a30*/  MOV R237, R4 ;  /* 0x0000000400ed7202 */ /* 0x000fc60000000f00 */
[----:B------:R-:W1:Y:S01]  /*15a40*/  SHFL.BFLY PT, R4, R0, 0x2, 0x1f ;  /* 0x0c401f0000047f89 */ /* 0x000e6200000e0000 */
[----:B------:R-:W-:Y:S01]  /*15a50*/  IMAD.MOV.U32 R236, RZ, RZ, R3 ;  /* 0x000000ffffec7224 */ /* 0x000fe200078e0003 */
[----:B------:R-:W-:Y:S02]  /*15a60*/  FMNMX.FTZ R3, R54, R2, !PT ;  /* 0x0000000236037209 */ /* 0x000fe40007810000 */
[----:B------:R-:W-:Y:S02]  /*15a70*/  FMNMX.FTZ R2, R71, R19, !PT ;  /* 0x0000001347027209 */ /* 0x000fe40007810000 */
[----:B------:R-:W-:Y:S02]  /*15a80*/  MOV R220, R117 ;  /* 0x0000007500dc7202 */ /* 0x000fe40000000f00 */
[----:B------:R-:W-:Y:S02]  /*15a90*/  FMNMX.FTZ R2, R77, R2, !PT ;  /* 0x000000024d027209 */ /* 0x000fe40007810000 */
[----:B------:R-:W-:-:S02]  /*15aa0*/  FMNMX.FTZ R3, R55, R3, !PT ;  /* 0x0000000337037209 */ /* 0x000fc40007810000 */
[----:B------:R-:W-:Y:S02]  /*15ab0*/  MOV R217, R8 ;  /* 0x0000000800d97202 */ /* 0x000fe40000000f00 */
[----:B------:R-:W-:Y:S02]  /*15ac0*/  FMNMX.FTZ R2, R47, R2, !PT ;  /* 0x000000022f027209 */ /* 0x000fe40007810000 */
[----:B------:R-:W-:Y:S02]  /*15ad0*/  FMNMX.FTZ R3, R220, R3, !PT ;  /* 0x00000003dc037209 */ /* 0x000fe40007810000 */
[----:B------:R-:W-:Y:S02]  /*15ae0*/  MOV R51, R202 ;  /* 0x000000ca00337202 */ /* 0x000fe40000000f00 */
[----:B------:R-:W-:Y:S02]  /*15af0*/  FMNMX.FTZ R2, R45, R2, !PT ;  /* 0x000000022d027209 */ /* 0x000fe40007810000 */
[----:B-1----:R-:W-:-:S02]  /*15b00*/  FMNMX.FTZ R8, R0, R4, !PT ;  /* 0x0000000400087209 */ /* 0x002fc40007810000 */
[----:B------:R-:W-:Y:S02]  /*15b10*/  FMNMX.FTZ R0, R70, R21, !PT ;  /* 0x0000001546007209 */ /* 0x000fe40007810000 */
[----:B------:R-:W-:Y:S02]  /*15b20*/  FMNMX.FTZ R4, R221, R3, !PT ;  /* 0x00000003dd047209 */ /* 0x000fe40007810000 */
[----:B------:R-:W-:Y:S02]  /*15b30*/  FMNMX.FTZ R0, R78, R0, !PT ;  /* 0x000000004e007209 */ /* 0x000fe40007810000 */
[----:B------:R-:W-:Y:S02]  /*15b40*/  MOV R50, R201 ;  /* 0x000000c900327202 */ /* 0x000fe40000000f00 */
[----:B------:R-:W-:Y:S02]  /*15b50*/  FMNMX.FTZ R2, R51, R2, !PT ;  /* 0x0000000233027209 */ /* 0x000fe40007810000 */
[----:B------:R-:W-:Y:S01]  /*15b60*/  FMNMX.FTZ R0, R76, R0, !PT ;  /* 0x000000004c007209 */ /* 0x000fe20007810000 */
[----:B------:R-:W-:Y:S01]  /*15b70*/  IMAD.MOV.U32 R49, RZ, RZ, R203 ;  /* 0x000000ffff317224 */ /* 0x000fe200078e00cb */
[----:B------:R-:W-:-:S02]  /*15b80*/  FMNMX.FTZ R4, R236, R4, !PT ;  /* 0x00000004ec047209 */ /* 0x000fc40007810000 */
[----:B------:R-:W-:Y:S02]  /*15b90*/  FMNMX.FTZ R2, R50, R2, !PT ;  /* 0x0000000232027209 */ /* 0x000fe40007810000 */
[----:B------:R-:W-:Y:S01]  /*15ba0*/  FMNMX.FTZ R0, R46, R0, !PT ;  /* 0x000000002e007209 */ /* 0x000fe20007810000 */
[----:B------:R-:W-:Y:S01]  /*15bb0*/  IMAD.MOV.U32 R212, RZ, RZ, R7 ;  /* 0x000000ffffd47224 */ /* 0x000fe200078e0007 */
[----:B------:R-:W-:Y:S02]  /*15bc0*/  MOV R238, R5 ;  /* 0x0000000500ee7202 */ /* 0x000fe40000000f00 */
[----:B------:R-:W-:Y:S02]  /*15bd0*/  FMNMX.FTZ R4, R237, R4, !PT ;  /* 0x00000004ed047209 */ /* 0x000fe40007810000 */
[----:B------:R-:W-:Y:S02]  /*15be0*/  FMNMX.FTZ R2, R49, R2, !PT ;  /* 0x0000000231027209 */ /* 0x000fe40007810000 */
[----:B------:R-:W-:-:S02]  /*15bf0*/  FMNMX.FTZ R0, R234, R0, !PT ;  /* 0x00000000ea007209 */ /* 0x000fc40007810000 */
[----:B------:R-:W-:Y:S02]  /*15c00*/  MOV R239, R6 ;  /* 0x0000000600ef7202 */ /* 0x000fe40000000f00 */
[----:B------:R-:W-:Y:S02]  /*15c10*/  FMNMX.FTZ R4, R238, R4, !PT ;  /* 0x00000004ee047209 */ /* 0x000fe40007810000 */
        /* <DEDUP_REMOVED lines=8> */
[----:B------:R-:W-:Y:S01]  /*15ca0*/  FMNMX.FTZ R4, R222, R4, !PT ;  /* 0x00000004de047209 */ /* 0x000fe20007810000 */
[----:B------:R-:W-:Y:S01]  /*15cb0*/  IMAD.MOV.U32 R53, RZ, RZ, R35 ;  /* 0x000000ffff357224 */ /* 0x000fe200078e0023 */
        /* <DEDUP_REMOVED lines=58> */
[----:B------:R-:W1:Y:S01]  /*16060*/  SHFL.BFLY PT, R7, R8, 0x1, 0x1f ;  /* 0x0c201f0008077f89 */ /* 0x000e6200000e0000 */
[----:B------:R-:W-:-:S03]  /*16070*/  FMNMX.FTZ R2, R87, R2, !PT ;  /* 0x0000000257027209 */ /* 0x000fc60007810000 */
[----:B------:R-:W2:Y:S01]  /*16080*/  SHFL.BFLY PT, R4, R0, 0x2, 0x1f ;  /* 0x0c401f0000047f89 */ /* 0x000ea200000e0000 */
[----:B------:R-:W-:Y:S02]  /*16090*/  FMNMX.FTZ R3, R31, R3, !PT ;  /* 0x000000031f037209 */ /* 0x000fe40007810000 */
[----:B------:R-:W-:Y:S02]  /*160a0*/  FMNMX.FTZ R2, R84, R2, !PT ;  /* 0x0000000254027209 */ /* 0x000fe40007810000 */
[----:B------:R-:W-:Y:S02]  /*160b0*/  FMNMX.FTZ R3, R26, R3, !PT ;  /* 0x000000031a037209 */ /* 0x000fe40007810000 */
[----:B------:R-:W-:Y:S02]  /*160c0*/  FMNMX.FTZ R5, R75, R2, !PT ;  /* 0x000000024b057209 */ /* 0x000fe40007810000 */
[----:B------:R-:W-:Y:S02]  /*160d0*/  FMNMX.FTZ R2, R25, R3, !PT ;  /* 0x0000000319027209 */ /* 0x000fe40007810000 */
[----:B------:R-:W-:-:S03]  /*160e0*/  FMNMX.FTZ R5, R68, R5, !PT ;  /* 0x0000000544057209 */ /* 0x000fc60007810000 */
[----:B------:R-:W3:Y:S01]  /*160f0*/  SHFL.BFLY PT, R6, R2, 0x2, 0x1f ;  /* 0x0c401f0002067f89 */ /* 0x000ee200000e0000 */
[----:B------:R-:W-:-:S04]  /*16100*/  FMNMX.FTZ R5, R65, R5, !PT ;  /* 0x0000000541057209 */ /* 0x000fc80007810000 */
[----:B------:R-:W-:Y:S02]  /*16110*/  FMNMX.FTZ R5, R64, R5, !PT ;  /* 0x0000000540057209 */ /* 0x000fe40007810000 */
[----:B-1----:R-:W-:Y:S02]  /*16120*/  FMNMX.FTZ R203, R8, R7, !PT ;  /* 0x0000000708cb7209 */ /* 0x002fe40007810000 */
[----:B--2---:R-:W-:Y:S01]  /*16130*/  FMNMX.FTZ R3, R0, R4, !PT ;  /* 0x0000000400037209 */ /* 0x004fe20007810000 */
[----:B------:R-:W-:Y:S04]  /*16140*/  SHFL.BFLY PT, R7, R5, 0x2, 0x1f ;  /* 0x0c401f0005077f89 */ /* 0x000fe800000e0000 */
[----:B------:R-:W1:Y:S01]  /*16150*/  SHFL.BFLY PT, R8, R3, 0x1, 0x1f ;  /* 0x0c201f0003087f89 */ /* 0x000e6200000e0000 */
[C---:B------:R-:W-:Y:S01]  /*16160*/  FMUL.FTZ R4, R203.reuse, c[0x0][0x23c] ;  /* 0x00008f00cb047a20 */ /* 0x040fe20000410000 */
[----:B------:R-:W-:-:S04]  /*16170*/  FSETP.NEU.FTZ.AND P2, PT, R203, -INF , PT ;  /* 0xff800000cb00780b */ /* 0x000fc80003f5d000 */
[----:B------:R-:W-:Y:S02]  /*16180*/  FSEL R4, R4, RZ, P2 ;  /* 0x000000ff04047208 */ /* 0x000fe40001000000 */
[----:B---3--:R-:W-:-:S03]  /*16190*/  FMNMX.FTZ R2, R2, R6, !PT ;  /* 0x0000000602027209 */ /* 0x008fc60007810000 */
[--C-:B------:R-:W-:Y:S02]  /*161a0*/  FFMA.FTZ R0, R16, c[0x0][0x23c], -R4.reuse ;  /* 0x00008f0010007a23 */ /* 0x100fe40000010804 */
[----:B------:R-:W2:Y:S02]  /*161b0*/  SHFL.BFLY PT, R9, R2, 0x1, 0x1f ;  /* 0x0c201f0002097f89 */ /* 0x000ea400000e0000 */
[----:B------:R3:W-:Y:S01]  /*161c0*/  MUFU.EX2 R12, R0 ;  /* 0x00000000000c7308 */ /* 0x0007e20000000800 */
[----:B------:R-:W-:-:S07]  /*161d0*/  FFMA.FTZ R6, R20, c[0x0][0x23c], -R4 ;  /* 0x00008f0014067a23 */ /* 0x000fce0000010804 */
[----:B------:R4:W-:Y:S01]  /*161e0*/  MUFU.EX2 R243, R6 ;  /* 0x0000000600f37308 */ /* 0x0009e20000000800 */
[----:B-1----:R-:W-:Y:S01]  /*161f0*/  FMNMX.FTZ R202, R3, R8, !PT ;  /* 0x0000000803ca7209 */ /* 0x002fe20007810000 */
[----:B------:R-:W-:Y:S01]  /*16200*/  FFMA.FTZ R3, R18, c[0x0][0x23c], -R4 ;  /* 0x00008f0012037a23 */ /* 0x000fe20000010804 */
[----:B---3--:R-:W-:-:S05]  /*16210*/  FMNMX.FTZ R0, R5, R7, !PT ;  /* 0x0000000705007209 */ /* 0x008fca0007810000 */
[----:B------:R1:W-:Y:S01]  /*16220*/  MUFU.EX2 R233, R3 ;  /* 0x0000000300e97308 */ /* 0x0003e20000000800 */
[C---:B------:R-:W-:Y:S01]  /*16230*/  FSETP.NEU.FTZ.AND P1, PT, R202.reuse, -INF , PT ;  /* 0xff800000ca00780b */ /* 0x040fe20003f3d000 */
[----:B----4-:R-:W3:Y:S01]  /*16240*/  SHFL.BFLY PT, R6, R0, 0x1, 0x1f ;  /* 0x0c201f0000067f89 */ /* 0x010ee200000e0000 */
[----:B-1----:R-:W-:Y:S01]  /*16250*/  FMUL.FTZ R3, R202, c[0x0][0x23c] ;  /* 0x00008f00ca037a20 */ /* 0x002fe20000410000 */
[----:B--2---:R-:W-:-:S04]  /*16260*/  FMNMX.FTZ R201, R2, R9, !PT ;  /* 0x0000000902c97209 */ /* 0x004fc80007810000 */
[----:B------:R-:W-:-:S05]  /*16270*/  FSEL R3, R3, RZ, P1 ;  /* 0x000000ff03037208 */ /* 0x000fca0000800000 */
[----:B------:R-:W-:Y:S01]  /*16280*/  FFMA.FTZ R2, R17, c[0x0][0x23c], -R3 ;  /* 0x00008f0011027a23 */ /* 0x000fe20000010803 */
[----:B------:R-:W-:Y:S01]  /*16290*/  FSETP.NEU.FTZ.AND P0, PT, R201, -INF , PT ;  /* 0xff800000c900780b */ /* 0x000fe20003f1d000 */
[----:B------:R-:W-:Y:S02]  /*162a0*/  FFMA.FTZ R5, R15, c[0x0][0x23c], -R4 ;  /* 0x00008f000f057a23 */ /* 0x000fe40000010804 */
[----:B------:R1:W-:Y:S01]  /*162b0*/  MUFU.EX2 R13, R2 ;  /* 0x00000002000d7308 */ /* 0x0003e20000000800 */
[----:B---3--:R-:W-:Y:S02]  /*162c0*/  FMNMX.FTZ R200, R0, R6, !PT ;  /* 0x0000000600c87209 */ /* 0x008fe40007810000 */
[----:B------:R-:W-:-:S05]  /*162d0*/  FSEL R0, R201, RZ, P0 ;  /* 0x000000ffc9007208 */ /* 0x000fca0000000000 */
[----:B------:R2:W-:Y:S01]  /*162e0*/  MUFU.EX2 R230, R5 ;  /* 0x0000000500e67308 */ /* 0x0005e20000000800 */
[----:B-1----:R-:W-:-:S05]  /*162f0*/  FMUL.FTZ R2, R201, c[0x0][0x23c] ;  /* 0x00008f00c9027a20 */ /* 0x002fca0000410000 */
[----:B------:R-:W-:Y:S01]  /*16300*/  FSEL R2, R2, RZ, P0 ;  /* 0x000000ff02027208 */ /* 0x000fe20000000000 */
[--C-:B--2---:R-:W-:Y:S02]  /*16310*/  FFMA.FTZ R5, R32, c[0x0][0x23c], -R3.reuse ;  /* 0x00008f0020057a23 */ /* 0x104fe40000010803 */
[----:B------:R-:W-:Y:S02]  /*16320*/  FADD.FTZ R0, R71, -R0 ;  /* 0x8000000047007221 */ /* 0x000fe40000010000 */
[----:B------:R1:W-:Y:S01]  /*16330*/  MUFU.EX2 R242, R5 ;  /* 0x0000000500f27308 */ /* 0x0003e20000000800 */
[----:B------:R-:W-:Y:S01]  /*16340*/  FSETP.NEU.FTZ.AND P0, PT, R200, -INF , PT ;  /* 0xff800000c800780b */ /* 0x000fe20003f1d000 */
[----:B------:R-:W-:-:S03]  /*16350*/  FFMA.FTZ R6, R22, c[0x0][0x23c], -R3 ;  /* 0x00008f0016067a23 */ /* 0x000fc60000010803 */
[----:B------:R-:W-:Y:S01]  /*16360*/  FSEL R7, R200, RZ, P0 ;  /* 0x000000ffc8077208 */ /* 0x000fe20000000000 */
[----:B-1----:R-:W-:Y:S02]  /*16370*/  FFMA.FTZ R5, R19, c[0x0][0x23c], -R2 ;  /* 0x00008f0013057a23 */ /* 0x002fe40000010802 */
[----:B------:R-:W-:Y:S02]  /*16380*/  MUFU.EX2 R231, R6 ;  /* 0x0000000600e77308 */ /* 0x000fe40000000800 */
[----:B------:R-:W-:Y:S01]  /*16390*/  FADD.FTZ R8, R70, -R7 ;  /* 0x8000000746087221 */ /* 0x000fe20000010000 */
[----:B------:R-:W1:Y:S05]  /*163a0*/  LDSM.16.MT88.4 R16, [R213+0x8000] ;  /* 0x00800000d510783b */ /* 0x000e6a0000004200 */
[----:B------:R2:W-:Y:S01]  /*163b0*/  MUFU.EX2 R10, R5 ;  /* 0x00000005000a7308 */ /* 0x0005e20000000800 */
[----:B------:R-:W-:Y:S01]  /*163c0*/  FSEL R7, R203, RZ, P2 ;  /* 0x000000ffcb077208 */ /* 0x000fe20001000000 */
[----:B--2---:R-:W-:-:S02]  /*163d0*/  FMUL.FTZ R5, R0, c[0x0][0x23c] ;  /* 0x00008f0000057a20 */ /* 0x004fc40000410000 */
[----:B------:R-:W-:-:S04]  /*163e0*/  FMUL.FTZ R0, R200, c[0x0][0x23c] ;  /* 0x00008f00c8007a20 */ /* 0x000fc80000410000 */
[----:B------:R-:W2:Y:S01]  /*163f0*/  MUFU.EX2 R5, R5 ;  /* 0x0000000500057308 */ /* 0x000ea20000000800 */
[----:B------:R-:W-:-:S05]  /*16400*/  FSEL R0, R0, RZ, P0 ;  /* 0x000000ff00007208 */ /* 0x000fca0000000000 */
[----:B------:R-:W-:-:S04]  /*16410*/  FFMA.FTZ R6, R21, c[0x0][0x23c], -R0 ;  /* 0x00008f0015067a23 */ /* 0x000fc80000010800 */
[----:B------:R3:W-:Y:S01]  /*16420*/  MUFU.EX2 R9, R6 ;  /* 0x0000000600097308 */ /* 0x0007e20000000800 */
[-C--:B--2---:R-:W-:Y:S02]  /*16430*/  FFMA.FTZ R22, R33, R5.reuse, R10 ;  /* 0x0000000521167223 */ /* 0x084fe4000001000a */
[----:B------:R-:W-:Y:S02]  /*16440*/  FMUL.FTZ R136, R136, R5 ;  /* 0x0000000588887220 */ /* 0x000fe40000410000 */
[----:B---3--:R-:W-:-:S04]  /*16450*/  FADD.FTZ R6, R73, -R7 ;  /* 0x8000000749067221 */ /* 0x008fc80000010000 */
[----:B------:R-:W-:Y:S02]  /*16460*/  FMUL.FTZ R7, R6, c[0x0][0x23c] ;  /* 0x00008f0006077a20 */ /* 0x000fe40000410000 */
        /* <DEDUP_REMOVED lines=15> */
[----:B------:R-:W2:Y:S02]  /*16560*/  MUFU.EX2 R5, R7 ;  /* 0x0000000700057308 */ /* 0x000ea40000000800 */
[----:B--2---:R-:W-:-:S02]  /*16570*/  FFMA.FTZ R21, R56, R5, R12 ;  /* 0x0000000538157223 */ /* 0x004fc4000001000c */
[----:B------:R-:W2:Y:S01]  /*16580*/  LDL.LU R56, [R1+0x78] ;  /* 0x0000780001387983 */ /* 0x000ea20000300800 */
[----:B------:R-:W-:-:S04]  /*16590*/  FMUL.FTZ R8, R8, c[0x0][0x23c] ;  /* 0x00008f0008087a20 */ /* 0x000fc80000410000 */
[----:B------:R-:W3:Y:S01]  /*165a0*/  MUFU.EX2 R6, R8 ;  /* 0x0000000800067308 */ /* 0x000ee20000000800 */
[-C--:B------:R-:W-:Y:S02]  /*165b0*/  FMUL.FTZ R140, R140, R5.reuse ;  /* 0x000000058c8c7220 */ /* 0x080fe40000410000 */
[-C--:B------:R-:W-:Y:S02]  /*165c0*/  FMUL.FTZ R141, R141, R5.reuse ;  /* 0x000000058d8d7220 */ /* 0x080fe40000410000 */
[-C--:B------:R-:W-:Y:S02]  /*165d0*/  FMUL.FTZ R144, R144, R5.reuse ;  /* 0x0000000590907220 */ /* 0x080fe40000410000 */
[-C--:B------:R-:W-:Y:S02]  /*165e0*/  FMUL.FTZ R145, R145, R5.reuse ;  /* 0x0000000591917220 */ /* 0x080fe40000410000 */
[----:B------:R-:W-:Y:S02]  /*165f0*/  FMUL.FTZ R156, R156, R5 ;  /* 0x000000059c9c7220 */ /* 0x000fe40000410000 */
[----:B---3--:R-:W-:-:S02]  /*16600*/  FMUL.FTZ R138, R138, R6 ;  /* 0x000000068a8a7220 */ /* 0x008fc40000410000 */
        /* <DEDUP_REMOVED lines=15> */
[----:B------:R-:W-:Y:S02]  /*16700*/  FFMA.FTZ R117, R57, R6, R9 ;  /* 0x0000000639757223 */ /* 0x000fe40000010009 */
[----:B------:R-:W-:Y:S02]  /*16710*/  FFMA.FTZ R6, R44, c[0x0][0x23c], -R3 ;  /* 0x00008f002c067a23 */ /* 0x000fe40000010803 */
[----:B------:R-:W-:-:S02]  /*16720*/  FMUL.FTZ R157, R157, R5 ;  /* 0x000000059d9d7220 */ /* 0x000fc40000410000 */
[----:B------:R3:W-:Y:S01]  /*16730*/  MUFU.EX2 R227, R6 ;  /* 0x0000000600e37308 */ /* 0x0007e20000000800 */
[-C--:B------:R-:W-:Y:S02]  /*16740*/  FMUL.FTZ R160, R160, R5.reuse ;  /* 0x00000005a0a07220 */ /* 0x080fe40000410000 */
[-C--:B------:R-:W-:Y:S02]  /*16750*/  FMUL.FTZ R161, R161, R5.reuse ;  /* 0x00000005a1a17220 */ /* 0x080fe40000410000 */
[-C--:B------:R-:W-:Y:S02]  /*16760*/  FMUL.FTZ R172, R172, R5.reuse ;  /* 0x00000005acac7220 */ /* 0x080fe40000410000 */
[-C--:B------:R-:W-:Y:S02]  /*16770*/  FMUL.FTZ R173, R173, R5.reuse ;  /* 0x00000005adad7220 */ /* 0x080fe40000410000 */
[-C--:B------:R-:W-:Y:S02]  /*16780*/  FMUL.FTZ R176, R176, R5.reuse ;  /* 0x00000005b0b07220 */ /* 0x080fe40000410000 */
[----:B------:R-:W-:-:S02]  /*16790*/  FMUL.FTZ R177, R177, R5 ;  /* 0x00000005b1b17220 */ /* 0x000fc40000410000 */
[-C--:B------:R-:W-:Y:S02]  /*167a0*/  FMUL.FTZ R188, R188, R5.reuse ;  /* 0x00000005bcbc7220 */ /* 0x080fe40000410000 */
[-C--:B------:R-:W-:Y:S01]  /*167b0*/  FMUL.FTZ R189, R189, R5.reuse ;  /* 0x00000005bdbd7220 */ /* 0x080fe20000410000 */
[----:B---3--:R-:W-:Y:S01]  /*167c0*/  FSEL R6, R202, RZ, P1 ;  /* 0x000000ffca067208 */ /* 0x008fe20000800000 */
[-C--:B------:R-:W-:Y:S02]  /*167d0*/  FMUL.FTZ R196, R196, R5.reuse ;  /* 0x00000005c4c47220 */ /* 0x080fe40000410000 */
[----:B------:R-:W-:Y:S02]  /*167e0*/  FMUL.FTZ R197, R197, R5 ;  /* 0x00000005c5c57220 */ /* 0x000fe40000410000 */
[----:B------:R-:W-:Y:S02]  /*167f0*/  FFMA.FTZ R5, R47, c[0x0][0x23c], -R2 ;  /* 0x00008f002f057a23 */ /* 0x000fe40000010802 */
[----:B------:R-:W-:-:S02]  /*16800*/  FADD.FTZ R6, R72, -R6 ;  /* 0x8000000648067221 */ /* 0x000fc40000010000 */
[----:B------:R3:W-:Y:S02]  /*16810*/  MUFU.EX2 R73, R5 ;  /* 0x0000000500497308 */ /* 0x0007e40000000800 */
[----:B------:R-:W-:Y:S02]  /*16820*/  FMUL.FTZ R6, R6, c[0x0][0x23c] ;  /* 0x00008f0006067a20 */ /* 0x000fe40000410000 */
[----:B---3--:R-:W-:-:S04]  /*16830*/  FFMA.FTZ R5, R45, c[0x0][0x23c], -R2 ;  /* 0x00008f002d057a23 */ /* 0x008fc80000010802 */
[----:B------:R-:W-:Y:S08]  /*16840*/  MUFU.EX2 R225, R5 ;  /* 0x0000000500e17308 */ /* 0x000ff00000000800 */
[----:B------:R3:W-:Y:S01]  /*16850*/  MUFU.EX2 R5, R6 ;  /* 0x0000000600057308 */ /* 0x0007e20000000800 */
[----:B------:R-:W-:Y:S02]  /*16860*/  FFMA.FTZ R7, R77, c[0x0][0x23c], -R2 ;  /* 0x00008f004d077a23 */ /* 0x000fe40000010802 */
[----:B---3--:R-:W-:-:S05]  /*16870*/  FFMA.FTZ R6, R78, c[0x0][0x23c], -R0 ;  /* 0x00008f004e067a23 */ /* 0x008fca0000010800 */
[----:B------:R3:W-:Y:S08]  /*16880*/  MUFU.EX2 R71, R6 ;  /* 0x0000000600477308 */ /* 0x0007f00000000800 */
[----:B------:R-:W4:Y:S01]  /*16890*/  MUFU.EX2 R70, R7 ;  /* 0x0000000700467308 */ /* 0x000f220000000800 */
[----:B---3--:R-:W-:-:S07]  /*168a0*/  FFMA.FTZ R6, R76, c[0x0][0x23c], -R0 ;  /* 0x00008f004c067a23 */ /* 0x008fce0000010800 */
[----:B------:R3:W-:Y:S02]  /*168b0*/  MUFU.EX2 R226, R6 ;  /* 0x0000000600e27308 */ /* 0x0007e40000000800 */
[----:B---3--:R-:W-:-:S06]  /*168c0*/  FFMA.FTZ R6, R46, c[0x0][0x23c], -R0 ;  /* 0x00008f002e067a23 */ /* 0x008fcc0000010800 */
[----:B------:R-:W3:Y:S01]  /*168d0*/  MUFU.EX2 R223, R6 ;  /* 0x0000000600df7308 */ /* 0x000ee20000000800 */
[----:B------:R-:W-:Y:S01]  /*168e0*/  MOV R186, R14 ;  /* 0x0000000e00ba7202 */ /* 0x000fe20000000f00 */
[----:B------:R-:W-:Y:S01]  /*168f0*/  IMAD.MOV.U32 R187, RZ, RZ, R11 ;  /* 0x000000ffffbb7224 */ /* 0x000fe200078e000b */
[----:B----4-:R-:W-:Y:S01]  /*16900*/  F2FP.BF16.PACK_AB R8, R70, R10 ;  /* 0x0000000a4608723e */ /* 0x010fe200000010ff */
[-C--:B------:R-:W-:Y:S01]  /*16910*/  FMUL.FTZ R142, R142, R5.reuse ;  /* 0x000000058e8e7220 */ /* 0x080fe20000410000 */
[----:B------:R-:W-:Y:S01]  /*16920*/  F2FP.BF16.PACK_AB R12, R243, R12 ;  /* 0x0000000cf30c723e */ /* 0x000fe200000010ff */
[----:B------:R-:W-:Y:S01]  /*16930*/  FMUL.FTZ R143, R143, R5 ;  /* 0x000000058f8f7220 */ /* 0x000fe20000410000 */
[----:B------:R-:W-:Y:S01]  /*16940*/  F2FP.BF16.PACK_AB R14, R230, R233 ;  /* 0x000000e9e60e723e */ /* 0x000fe200000010ff */
[----:B------:R-:W-:Y:S01]  /*16950*/  FMUL.FTZ R146, R146, R5 ;  /* 0x0000000592927220 */ /* 0x000fe20000410000 */
[----:B------:R-:W-:Y:S01]  /*16960*/  F2FP.BF16.PACK_AB R15, R227, R231 ;  /* 0x000000e7e30f723e */ /* 0x000fe200000010ff */
[----:B------:R-:W-:Y:S01]  /*16970*/  FMUL.FTZ R147, R147, R5 ;  /* 0x0000000593937220 */ /* 0x000fe20000410000 */
[----:B------:R-:W-:-:S02]  /*16980*/  F2FP.BF16.PACK_AB R9, R71, R9 ;  /* 0x000000094709723e */ /* 0x000fc400000010ff */
[----:B------:R-:W-:Y:S02]  /*16990*/  F2FP.BF16.PACK_AB R10, R225, R73 ;  /* 0x00000049e10a723e */ /* 0x000fe400000010ff */
[----:B---3--:R-:W-:Y:S01]  /*169a0*/  F2FP.BF16.PACK_AB R11, R223, R226 ;  /* 0x000000e2df0b723e */ /* 0x008fe200000010ff */
[----:B------:R-:W-:Y:S01]  /*169b0*/  IMAD.MOV.U32 R180, RZ, RZ, R54 ;  /* 0x000000ffffb47224 */ /* 0x000fe200078e0036 */
[----:B------:R-:W-:Y:S02]  /*169c0*/  MOV R168, R55 ;  /* 0x0000003700a87202 */ /* 0x000fe40000000f00 */
[----:B------:R-:W-:Y:S02]  /*169d0*/  MOV R184, R53 ;  /* 0x0000003500b87202 */ /* 0x000fe40000000f00 */
[----:B------:R-:W-:Y:S02]  /*169e0*/  MOV R193, R52 ;  /* 0x0000003400c17202 */ /* 0x000fe40000000f00 */
[----:B-1----:R-:W-:Y:S01]  /*169f0*/  HMMA.16816.F32.BF16 R52, R8, R18, R148 ;  /* 0x000000120834723c */ /* 0x002fe20000041894 */
[----:B------:R-:W-:-:S02]  /*16a00*/  FMUL.FTZ R158, R158, R5 ;  /* 0x000000059e9e7220 */ /* 0x000fc40000410000 */
[-C--:B------:R-:W-:Y:S02]  /*16a10*/  FMUL.FTZ R159, R159, R5.reuse ;  /* 0x000000059f9f7220 */ /* 0x080fe40000410000 */
[-C--:B------:R-:W-:Y:S02]  /*16a20*/  FMUL.FTZ R162, R162, R5.reuse ;  /* 0x00000005a2a27220 */ /* 0x080fe40000410000 */
[----:B------:R-:W-:Y:S01]  /*16a30*/  FMUL.FTZ R163, R163, R5 ;  /* 0x00000005a3a37220 */ /* 0x000fe20000410000 */
[----:B------:R-:W-:Y:S01]  /*16a40*/  MOV R170, R51 ;  /* 0x0000003300aa7202 */ /* 0x000fe20000000f00 */
[----:B------:R-:W-:Y:S01]  /*16a50*/  IMAD.MOV.U32 R181, RZ, RZ, R49 ;  /* 0x000000ffffb57224 */ /* 0x000fe200078e0031 */
[----:B------:R-:W-:Y:S02]  /*16a60*/  MOV R171, R50 ;  /* 0x0000003200ab7202 */ /* 0x000fe40000000f00 */
[----:B------:R-:W-:Y:S02]  /*16a70*/  MOV R183, R48 ;  /* 0x0000003000b77202 */ /* 0x000fe40000000f00 */
[----:B------:R-:W-:Y:S01]  /*16a80*/  MOV R194, R79 ;  /* 0x0000004f00c27202 */ /* 0x000fe20000000f00 */
[----:B------:R-:W-:-:S02]  /*16a90*/  FMUL.FTZ R174, R174, R5 ;  /* 0x00000005aeae7220 */ /* 0x000fc40000410000 */
[-C--:B------:R-:W-:Y:S02]  /*16aa0*/  FMUL.FTZ R175, R175, R5.reuse ;  /* 0x00000005afaf7220 */ /* 0x080fe40000410000 */
[-C--:B------:R-:W-:Y:S02]  /*16ab0*/  FMUL.FTZ R178, R178, R5.reuse ;  /* 0x00000005b2b27220 */ /* 0x080fe40000410000 */
[-C--:B------:R-:W-:Y:S02]  /*16ac0*/  FMUL.FTZ R179, R179, R5.reuse ;  /* 0x00000005b3b37220 */ /* 0x080fe40000410000 */
[----:B--2---:R-:W-:Y:S01]  /*16ad0*/  FFMA.FTZ R20, R56, R5, R13 ;  /* 0x0000000538147223 */ /* 0x004fe2000001000d */
[----:B------:R-:W-:Y:S01]  /*16ae0*/  F2FP.BF16.PACK_AB R13, R242, R13 ;  /* 0x0000000df20d723e */ /* 0x000fe200000010ff */
[-C--:B------:R-:W-:Y:S08]  /*16af0*/  HMMA.16816.F32.BF16 R56, R8, R16.reuse, R136 ;  /* 0x000000100838723c */ /* 0x080ff00000041888 */
[C---:B------:R-:W-:Y:S08]  /*16b00*/  HMMA.16816.F32.BF16 R140, R12.reuse, R16, R140 ;  /* 0x000000100c8c723c */ /* 0x040ff0000004188c */
[C---:B------:R-:W-:Y:S01]  /*16b10*/  HMMA.16816.F32.BF16 R144, R12.reuse, R18, R144 ;  /* 0x000000120c90723c */ /* 0x040fe20000041890 */
[----:B------:R-:W1:Y:S07]  /*16b20*/  LDSM.16.MT88.4 R16, [R216+0x8000] ;  /* 0x00800000d810783b */ /* 0x000e6e0000004200 */
[-C--:B-1----:R-:W-:Y:S08]  /*16b30*/  HMMA.16816.F32.BF16 R76, R12, R16.reuse, R156 ;  /* 0x000000100c4c723c */ /* 0x082ff0000004189c */
[C---:B------:R-:W-:Y:S08]  /*16b40*/  HMMA.16816.F32.BF16 R48, R8.reuse, R16, R152 ;  /* 0x000000100830723c */ /* 0x040ff00000041898 */
[-C--:B------:R-:W-:Y:S08]  /*16b50*/  HMMA.16816.F32.BF16 R44, R8, R18.reuse, R164 ;  /* 0x00000012082c723c */ /* 0x080ff000000418a4 */
[----:B------:R-:W-:Y:S01]  /*16b60*/  HMMA.16816.F32.BF16 R88, R12, R18, R160 ;  /* 0x000000120c58723c */ /* 0x000fe200000418a0 */
[----:B------:R-:W1:Y:S01]  /*16b70*/  LDSM.16.MT88.4 R16, [R214+0x8000] ;  /* 0x00800000d610783b */ /* 0x000e620000004200 */
[----:B------:R-:W-:Y:S01]  /*16b80*/  MOV R169, R95 ;  /* 0x0000005f00a97202 */ /* 0x000fe20000000f00 */
[----:B------:R-:W-:Y:S01]  /*16b90*/  IMAD.MOV.U32 R192, RZ, RZ, R93 ;  /* 0x000000ffffc07224 */ /* 0x000fe200078e005d */
[----:B------:R-:W-:-:S02]  /*16ba0*/  MOV R185, R94 ;  /* 0x0000005e00b97202 */ /* 0x000fc40000000f00 */
[----:B------:R-:W-:Y:S01]  /*16bb0*/  MOV R182, R92 ;  /* 0x0000005c00b67202 */ /* 0x000fe20000000f00 */
[-C--:B------:R-:W-:Y:S01]  /*16bc0*/  FMUL.FTZ R190, R190, R5.reuse ;  /* 0x00000005bebe7220 */ /* 0x080fe20000410000 */
[-C--:B-1----:R-:W-:Y:S08]  /*16bd0*/  HMMA.16816.F32.BF16 R92, R12, R16.reuse, R172 ;  /* 0x000000100c5c723c */ /* 0x082ff000000418ac */
[C---:B------:R-:W-:Y:S08]  /*16be0*/  HMMA.16816.F32.BF16 R40, R8.reuse, R16, R40 ;  /* 0x000000100828723c */ /* 0x040ff00000041828 */
[-C--:B------:R-:W-:Y:S08]  /*16bf0*/  HMMA.16816.F32.BF16 R36, R8, R18.reuse, R36 ;  /* 0x000000120824723c */ /* 0x080ff00000041824 */
[----:B------:R-:W-:Y:S01]  /*16c00*/  HMMA.16816.F32.BF16 R176, R12, R18, R176 ;  /* 0x000000120cb0723c */ /* 0x000fe200000418b0 */
[----:B------:R-:W1:Y:S01]  /*16c10*/  LDSM.16.MT88.4 R16, [R215+0x8000] ;  /* 0x00800000d710783b */ /* 0x000e620000004200 */
[----:B------:R-:W-:-:S02]  /*16c20*/  FMUL.FTZ R191, R191, R5 ;  /* 0x00000005bfbf7220 */ /* 0x000fc40000410000 */
[-C--:B------:R-:W-:Y:S02]  /*16c30*/  FMUL.FTZ R198, R198, R5.reuse ;  /* 0x00000005c6c67220 */ /* 0x080fe40000410000 */
[----:B------:R-:W-:Y:S02]  /*16c40*/  FMUL.FTZ R199, R199, R5 ;  /* 0x00000005c7c77220 */ /* 0x000fe40000410000 */
        /* <DEDUP_REMOVED lines=16> */
[C---:B-1----:R-:W-:Y:S08]  /*16d50*/  HMMA.16816.F32.BF16 R188, R12.reuse, R16, R188 ;  /* 0x000000100cbc723c */ /* 0x042ff000000418bc */
[----:B------:R-:W-:Y:S01]  /*16d60*/  HMMA.16816.F32.BF16 R196, R12, R18, R196 ;  /* 0x000000120cc4723c */ /* 0x000fe200000418c4 */
[----:B------:R-:W1:Y:S01]  /*16d70*/  MUFU.EX2 R12, R6 ;  /* 0x00000006000c7308 */ /* 0x000e620000000800 */
[----:B------:R-:W-:Y:S01]  /*16d80*/  MOV R185, R184 ;  /* 0x000000b800b97202 */ /* 0x000fe20000000f00 */
[--C-:B------:R-:W-:Y:S01]  /*16d90*/  FFMA.FTZ R107, R107, c[0x0][0x23c], -R4.reuse ;  /* 0x00008f006b6b7a23 */ /* 0x100fe20000010804 */
[----:B------:R-:W-:Y:S01]  /*16da0*/  MOV R186, R222 ;  /* 0x000000de00ba7202 */ /* 0x000fe20000000f00 */
[----:B------:R-:W-:-:S03]  /*16db0*/  FFMA.FTZ R106, R106, c[0x0][0x23c], -R4 ;  /* 0x00008f006a6a7a23 */ /* 0x000fc60000010804 */
[----:B------:R-:W-:Y:S01]  /*16dc0*/  HMMA.16816.F32.BF16 R60, R8, R16, R60 ;  /* 0x00000010083c723c */ /* 0x000fe2000004183c */
[--C-:B------:R-:W-:Y:S01]  /*16dd0*/  FFMA.FTZ R105, R105, c[0x0][0x23c], -R4.reuse ;  /* 0x00008f0069697a23 */ /* 0x100fe20000010804 */
[----:B------:R-:W-:Y:S01]  /*16de0*/  MUFU.EX2 R72, R5 ;  /* 0x0000000500487308 */ /* 0x000fe20000000800 */
[--C-:B------:R-:W-:Y:S02]  /*16df0*/  FFMA.FTZ R104, R104, c[0x0][0x23c], -R4.reuse ;  /* 0x00008f0068687a23 */ /* 0x100fe40000010804 */
[----:B------:R-:W-:-:S03]  /*16e00*/  FFMA.FTZ R135, R135, c[0x0][0x23c], -R4 ;  /* 0x00008f0087877a23 */ /* 0x000fc60000010804 */
[----:B------:R-:W-:Y:S01]  /*16e10*/  HMMA.16816.F32.BF16 R32, R8, R18, R32 ;  /* 0x000000120820723c */ /* 0x000fe20000041820 */
[----:B-1----:R-:W-:Y:S01]  /*16e20*/  MOV R130, R12 ;  /* 0x0000000c00827202 */ /* 0x002fe20000000f00 */
[----:B------:R1:W-:Y:S01]  /*16e30*/  MUFU.EX2 R11, R7 ;  /* 0x00000007000b7308 */ /* 0x0003e20000000800 */
[----:B------:R-:W2:Y:S01]  /*16e40*/  LDSM.16.MT88.4 R12, [R213+0x8800] ;  /* 0x00880000d50c783b */ /* 0x000ea20000004200 */
[----:B------:R-:W-:-:S03]  /*16e50*/  FFMA.FTZ R134, R134, c[0x0][0x23c], -R4 ;  /* 0x00008f0086867a23 */ /* 0x000fc60000010804 */
        /* <DEDUP_REMOVED lines=18> */
[--C-:B-1----:R-:W-:Y:S01]  /*16f80*/  FFMA.FTZ R7, R136, c[0x0][0x23c], -R3.reuse ;  /* 0x00008f0088077a23 */ /* 0x102fe20000010803 */
        /* <DEDUP_REMOVED lines=16> */
[----:B------:R1:W3:Y:S01]  /*17090*/  MUFU.EX2 R10, R6 ;  /* 0x00000006000a7308 */ /* 0x0002e20000000800 */
[----:B------:R-:W-:-:S02]  /*170a0*/  IMAD.MOV.U32 R171, RZ, RZ, R217 ;  /* 0x000000ffffab7224 */ /* 0x000fc400078e00d9 */
        /* <DEDUP_REMOVED lines=8> */
[----:B------:R4:W-:Y:S01]  /*17130*/  MUFU.EX2 R127, R5 ;  /* 0x00000005007f7308 */ /* 0x0009e20000000800 */
        /* <DEDUP_REMOVED lines=11> */
[--C-:B-1----:R-:W-:Y:S02]  /*171f0*/  FFMA.FTZ R6, R136, c[0x0][0x23c], -R2.reuse ;  /* 0x00008f0088067a23 */ /* 0x102fe40000010802 */
[--C-:B------:R-:W-:Y:S01]  /*17200*/  FFMA.FTZ R29, R139, c[0x0][0x23c], -R2.reuse ;  /* 0x00008f008b1d7a23 */ /* 0x100fe20000010802 */
[----:B------:R-:W-:Y:S01]  /*17210*/  MOV R139, R194 ;  /* 0x000000c2008b7202 */ /* 0x000fe20000000f00 */
[--C-:B----4-:R-:W-:Y:S02]  /*17220*/  FFMA.FTZ R5, R149, c[0x0][0x23c], -R2.reuse ;  /* 0x00008f0095057a23 */ /* 0x110fe40000010802 */
[--C-:B------:R-:W-:Y:S02]  /*17230*/  FFMA.FTZ R4, R150, c[0x0][0x23c], -R2.reuse ;  /* 0x00008f0096047a23 */ /* 0x100fe40000010802 */
[----:B------:R-:W-:Y:S02]  /*17240*/  FFMA.FTZ R3, R151, c[0x0][0x23c], -R2 ;  /* 0x00008f0097037a23 */ /* 0x000fe40000010802 */
[----:B------:R-:W-:-:S02]  /*17250*/  IMAD.MOV.U32 R151, RZ, RZ, R195 ;  /* 0x000000ffff977224 */ /* 0x000fc400078e00c3 */
[--C-:B------:R-:W-:Y:S01]  /*17260*/  FFMA.FTZ R27, R192, c[0x0][0x23c], -R2.reuse ;  /* 0x00008f00c01b7a23 */ /* 0x100fe20000010802 */
[----:B------:R-:W-:Y:S01]  /*17270*/  MOV R192, R185 ;  /* 0x000000b900c07202 */ /* 0x000fe20000000f00 */
[--C-:B------:R-:W-:Y:S01]  /*17280*/  FFMA.FTZ R30, R137, c[0x0][0x23c], -R2.reuse ;  /* 0x00008f00891e7a23 */ /* 0x100fe20000010802 */
[----:B------:R-:W-:Y:S01]  /*17290*/  MUFU.EX2 R9, R7 ;  /* 0x0000000700097308 */ /* 0x000fe20000000800 */
[--C-:B------:R-:W-:Y:S01]  /*172a0*/  FFMA.FTZ R28, R170, c[0x0][0x23c], -R2.reuse ;  /* 0x00008f00aa1c7a23 */ /* 0x100fe20000010802 */
[----:B------:R-:W-:Y:S01]  /*172b0*/  MOV R185, R224 ;  /* 0x000000e000b97202 */ /* 0x000fe20000000f00 */
[--C-:B------:R-:W-:Y:S02]  /*172c0*/  FFMA.FTZ R109, R169, c[0x0][0x23c], -R2.reuse ;  /* 0x00008f00a96d7a23 */ /* 0x100fe40000010802 */
[--C-:B------:R-:W-:Y:S02]  /*172d0*/  FFMA.FTZ R113, R252, c[0x0][0x23c], -R2.reuse ;  /* 0x00008f00fc717a23 */ /* 0x100fe40000010802 */
[--C-:B------:R-:W-:Y:S01]  /*172e0*/  FFMA.FTZ R111, R232, c[0x0][0x23c], -R2.reuse ;  /* 0x00008f00e86f7a23 */ /* 0x100fe20000010802 */
[----:B------:R1:W-:Y:S01]  /*172f0*/  MUFU.EX2 R195, R5 ;  /* 0x0000000500c37308 */ /* 0x0003e20000000800 */
[----:B------:R-:W-:-:S02]  /*17300*/  FFMA.FTZ R137, R208, c[0x0][0x23c], -R2 ;  /* 0x00008f00d0897a23 */ /* 0x000fc40000010802 */
[--C-:B------:R-:W-:Y:S02]  /*17310*/  FFMA.FTZ R112, R247, c[0x0][0x23c], -R2.reuse ;  /* 0x00008f00f7707a23 */ /* 0x100fe40000010802 */
[--C-:B------:R-:W-:Y:S02]  /*17320*/  FFMA.FTZ R136, R204, c[0x0][0x23c], -R2.reuse ;  /* 0x00008f00cc887a23 */ /* 0x100fe40000010802 */
[--C-:B------:R-:W-:Y:S01]  /*17330*/  FFMA.FTZ R148, R131, c[0x0][0x23c], -R2.reuse ;  /* 0x00008f0083947a23 */ /* 0x100fe20000010802 */
[----:B------:R4:W-:Y:S01]  /*17340*/  MUFU.EX2 R194, R4 ;  /* 0x0000000400c27308 */ /* 0x0009e20000000800 */
        /* <DEDUP_REMOVED lines=14> */
[----:B------:R-:W2:Y:S01]  /*17430*/  MUFU.EX2 R6, R6 ;  /* 0x0000000600067308 */ /* 0x000ea20000000800 */
[----:B------:R-:W-:Y:S02]  /*17440*/  FFMA.FTZ R224, R25, c[0x0][0x23c], -R2 ;  /* 0x00008f0019e07a23 */ /* 0x000fe40000010802 */
[--C-:B------:R-:W-:Y:S02]  /*17450*/  FFMA.FTZ R2, R151, c[0x0][0x23c], -R0.reuse ;  /* 0x00008f0097027a23 */ /* 0x100fe40000010800 */
[----:B-1----:R-:W-:-:S02]  /*17460*/  FFMA.FTZ R5, R139, c[0x0][0x23c], -R0 ;  /* 0x00008f008b057a23 */ /* 0x002fc40000010800 */
[--C-:B----4-:R-:W-:Y:S02]  /*17470*/  FFMA.FTZ R4, R171, c[0x0][0x23c], -R0.reuse ;  /* 0x00008f00ab047a23 */ /* 0x110fe40000010800 */
[--C-:B------:R-:W-:Y:S02]  /*17480*/  FFMA.FTZ R3, R193, c[0x0][0x23c], -R0.reuse ;  /* 0x00008f00c1037a23 */ /* 0x100fe40000010800 */
[--C-:B------:R-:W-:Y:S01]  /*17490*/  FFMA.FTZ R173, R116, c[0x0][0x23c], -R0.reuse ;  /* 0x00008f0074ad7a23 */ /* 0x100fe20000010800 */
[----:B------:R-:W-:Y:S01]  /*174a0*/  MUFU.EX2 R193, R2 ;  /* 0x0000000200c17308 */ /* 0x000fe20000000800 */
[--C-:B------:R-:W-:Y:S02]  /*174b0*/  FFMA.FTZ R139, R211, c[0x0][0x23c], -R0.reuse ;  /* 0x00008f00d38b7a23 */ /* 0x100fe40000010800 */
[----:B------:R-:W-:Y:S02]  /*174c0*/  FFMA.FTZ R151, R206, c[0x0][0x23c], -R0 ;  /* 0x00008f00ce977a23 */ /* 0x000fe40000010800 */
[----:B------:R-:W-:-:S03]  /*174d0*/  FADD.FTZ R116, R243, R21 ;  /* 0x00000015f3747221 */ /* 0x000fc60000010000 */
[----:B------:R-:W1:Y:S08]  /*174e0*/  MUFU.EX2 R211, R5 ;  /* 0x0000000500d37308 */ /* 0x000e700000000800 */
[----:B------:R4:W-:Y:S08]  /*174f0*/  MUFU.EX2 R206, R4 ;  /* 0x0000000400ce7308 */ /* 0x0009f00000000800 */
[----:B------:R-:W1:Y:S01]  /*17500*/  MUFU.EX2 R243, R3 ;  /* 0x0000000300f37308 */ /* 0x000e620000000800 */
[----:B------:R-:W-:Y:S01]  /*17510*/  FFMA.FTZ R164, R119, c[0x0][0x23c], -R0 ;  /* 0x00008f0077a47a23 */ /* 0x000fe20000010800 */
[----:B---3--:R-:W-:Y:S01]  /*17520*/  MOV R131, R10 ;  /* 0x0000000a00837202 */ /* 0x008fe20000000f00 */
[----:B------:R-:W-:-:S02]  /*17530*/  IMAD.MOV.U32 R126, RZ, RZ, R11 ;  /* 0x000000ffff7e7224 */ /* 0x000fc400078e000b */
[--C-:B------:R-:W-:Y:S01]  /*17540*/  FFMA.FTZ R152, R129, c[0x0][0x23c], -R0.reuse ;  /* 0x00008f0081987a23 */ /* 0x100fe20000010800 */
[----:B--2---:R-:W-:Y:S01]  /*17550*/  MOV R129, R6 ;  /* 0x0000000600817202 */ /* 0x004fe20000000f00 */
[--C-:B------:R-:W-:Y:S01]  /*17560*/  FFMA.FTZ R154, R128, c[0x0][0x23c], -R0.reuse ;  /* 0x00008f00809a7a23 */ /* 0x100fe20000010800 */
[----:B------:R-:W-:Y:S01]  /*17570*/  MOV R128, R9 ;  /* 0x0000000900807202 */ /* 0x000fe20000000f00 */
[----:B------:R-:W-:Y:S01]  /*17580*/  FFMA.FTZ R157, R124, c[0x0][0x23c], -R0 ;  /* 0x00008f007c9d7a23 */ /* 0x000fe20000010800 */
[----:B------:R-:W-:Y:S01]  /*17590*/  MOV R124, R8 ;  /* 0x00000008007c7202 */ /* 0x000fe20000000f00 */
[----:B------:R-:W-:Y:S01]  /*175a0*/  IMAD.MOV.U32 R119, RZ, RZ, R7 ;  /* 0x000000ffff777224 */ /* 0x000fe200078e0007 */
[----:B------:R-:W-:Y:S02]  /*175b0*/  F2FP.BF16.PACK_AB R8, R130, R126 ;  /* 0x0000007e8208723e */ /* 0x000fe400000010ff */
[----:B------:R-:W-:Y:S02]  /*175c0*/  F2FP.BF16.PACK_AB R9, R127, R131 ;  /* 0x000000837f09723e */ /* 0x000fe400000010ff */
[----:B------:R-:W-:-:S02]  /*175d0*/  F2FP.BF16.PACK_AB R10, R124, R72 ;  /* 0x000000487c0a723e */ /* 0x000fc400000010ff */
[----:B------:R-:W-:Y:S02]  /*175e0*/  F2FP.BF16.PACK_AB R11, R128, R67 ;  /* 0x00000043800b723e */ /* 0x000fe400000010ff */
[----:B----4-:R-:W-:Y:S02]  /*175f0*/  F2FP.BF16.PACK_AB R4, R194, R195 ;  /* 0x000000c3c204723e */ /* 0x010fe400000010ff */
[----:B-1----:R-:W-:Y:S02]  /*17600*/  F2FP.BF16.PACK_AB R5, R211, R193 ;  /* 0x000000c1d305723e */ /* 0x002fe400000010ff */
[----:B------:R-:W-:Y:S02]  /*17610*/  F2FP.BF16.PACK_AB R6, R129, R119 ;  /* 0x000000778106723e */ /* 0x000fe400000010ff */
[----:B------:R-:W-:Y:S01]  /*17620*/  F2FP.BF16.PACK_AB R7, R243, R206 ;  /* 0x000000cef307723e */ /* 0x000fe200000010ff */
[--C-:B------:R-:W-:Y:S02]  /*17630*/  FFMA.FTZ R26, R192, c[0x0][0x23c], -R0.reuse ;  /* 0x00008f00c01a7a23 */ /* 0x100fe40000010800 */
[----:B------:R-:W-:-:S02]  /*17640*/  FFMA.FTZ R25, R185, c[0x0][0x23c], -R0 ;  /* 0x00008f00b9197a23 */ /* 0x000fc40000010800 */
[--C-:B------:R-:W-:Y:S02]  /*17650*/  FFMA.FTZ R114, R251, c[0x0][0x23c], -R0.reuse ;  /* 0x00008f00fb727a23 */ /* 0x100fe40000010800 */
[--C-:B------:R-:W-:Y:S02]  /*17660*/  FFMA.FTZ R115, R249, c[0x0][0x23c], -R0.reuse ;  /* 0x00008f00f9737a23 */ /* 0x100fe40000010800 */
[--C-:B------:R-:W-:Y:S01]  /*17670*/  FFMA.FTZ R171, R118, c[0x0][0x23c], -R0.reuse ;  /* 0x00008f0076ab7a23 */ /* 0x100fe20000010800 */
[----:B------:R-:W-:Y:S01]  /*17680*/  MOV R118, R16 ;  /* 0x0000001000767202 */ /* 0x000fe20000000f00 */
[--C-:B------:R-:W-:Y:S01]  /*17690*/  FFMA.FTZ R24, R228, c[0x0][0x23c], -R0.reuse ;  /* 0x00008f00e4187a23 */ /* 0x100fe20000010800 */
[----:B------:R-:W-:Y:S01]  /*176a0*/  HMMA.16816.F32.BF16 R140, R8, R12, R140 ;  /* 0x0000000c088c723c */ /* 0x000fe2000004188c */
[--C-:B------:R-:W-:Y:S01]  /*176b0*/  FFMA.FTZ R31, R229, c[0x0][0x23c], -R0.reuse ;  /* 0x00008f00e51f7a23 */ /* 0x100fe20000010800 */
[----:B------:R-:W1:Y:S01]  /*176c0*/  LDSM.16.MT88.4 R16, [R214+0x8800] ;  /* 0x00880000d610783b */ /* 0x000e620000004200 */
[----:B------:R-:W-:-:S02]  /*176d0*/  FFMA.FTZ R108, R240, c[0x0][0x23c], -R0 ;  /* 0x00008f00f06c7a23 */ /* 0x000fc40000010800 */
[--C-:B------:R-:W-:Y:S02]  /*176e0*/  FFMA.FTZ R110, R241, c[0x0][0x23c], -R0.reuse ;  /* 0x00008f00f16e7a23 */ /* 0x100fe40000010800 */
[--C-:B------:R-:W-:Y:S01]  /*176f0*/  FFMA.FTZ R149, R207, c[0x0][0x23c], -R0.reuse ;  /* 0x00008f00cf957a23 */ /* 0x100fe20000010800 */
[C---:B------:R-:W-:Y:S01]  /*17700*/  HMMA.16816.F32.BF16 R56, R4.reuse, R12, R56 ;  /* 0x0000000c0438723c */ /* 0x040fe20000041838 */
[--C-:B------:R-:W-:Y:S02]  /*17710*/  FFMA.FTZ R163, R120, c[0x0][0x23c], -R0.reuse ;  /* 0x00008f0078a37a23 */ /* 0x100fe40000010800 */
[--C-:B------:R-:W-:Y:S02]  /*17720*/  FFMA.FTZ R185, R87, c[0x0][0x23c], -R0.reuse ;  /* 0x00008f0057b97a23 */ /* 0x100fe40000010800 */
[--C-:B------:R-:W-:Y:S02]  /*17730*/  FFMA.FTZ R192, R84, c[0x0][0x23c], -R0.reuse ;  /* 0x00008f0054c07a23 */ /* 0x100fe40000010800 */
[--C-:B------:R-:W-:Y:S01]  /*17740*/  FFMA.FTZ R205, R75, c[0x0][0x23c], -R0.reuse ;  /* 0x00008f004bcd7a23 */ /* 0x100fe20000010800 */
[----:B------:R-:W-:Y:S01]  /*17750*/  HMMA.16816.F32.BF16 R52, R4, R14, R52 ;  /* 0x0000000e0434723c */ /* 0x000fe20000041834 */
[----:B------:R-:W-:-:S02]  /*17760*/  FFMA.FTZ R210, R68, c[0x0][0x23c], -R0 ;  /* 0x00008f0044d27a23 */ /* 0x000fc40000010800 */
[--C-:B------:R-:W-:Y:S02]  /*17770*/  FFMA.FTZ R249, R65, c[0x0][0x23c], -R0.reuse ;  /* 0x00008f0041f97a23 */ /* 0x100fe40000010800 */
[----:B------:R-:W-:Y:S02]  /*17780*/  FFMA.FTZ R251, R64, c[0x0][0x23c], -R0 ;  /* 0x00008f0040fb7a23 */ /* 0x000fe40000010800 */
[----:B------:R-:W-:Y:S01]  /*17790*/  FADD.FTZ R2, R242, R20 ;  /* 0x00000014f2027221 */ /* 0x000fe20000010000 */
[----:B------:R-:W-:Y:S01]  /*177a0*/  HMMA.16816.F32.BF16 R144, R8, R14, R144 ;  /* 0x0000000e0890723c */ /* 0x000fe20000041890 */
[----:B------:R-:W-:Y:S01]  /*177b0*/  FADD.FTZ R0, R70, R22 ;  /* 0x0000001646007221 */ /* 0x000fe20000010000 */
[----:B------:R-:W-:Y:S04]  /*177c0*/  LDSM.16.MT88.4 R12, [R215+0x8800] ;  /* 0x00880000d70c783b */ /* 0x000fe80000004200 */
[----:B------:R-:W2:Y:S02]  /*177d0*/  LDSM.16.MT88.4 R20, [R216+0x8800] ;  /* 0x00880000d814783b */ /* 0x000ea40000004200 */
[C---:B-1----:R-:W-:Y:S08]  /*177e0*/  HMMA.16816.F32.BF16 R40, R4.reuse, R16, R40 ;  /* 0x000000100428723c */ /* 0x042ff00000041828 */
[----:B------:R-:W-:Y:S08]  /*177f0*/  HMMA.16816.F32.BF16 R36, R4, R18, R36 ;  /* 0x000000120424723c */ /* 0x000ff00000041824 */
[C---:B------:R-:W-:Y:S08]  /*17800*/  HMMA.16816.F32.BF16 R92, R8.reuse, R16, R92 ;  /* 0x00000010085c723c */ /* 0x040ff0000004185c */
[----:B------:R-:W-:Y:S01]  /*17810*/  HMMA.16816.F32.BF16 R176, R8, R18, R176 ;  /* 0x0000001208b0723c */ /* 0x000fe200000418b0 */
[----:B------:R-:W1:Y:S07]  /*17820*/  LDSM.16.MT88.4 R16, [R216+0x9000] ;  /* 0x00900000d810783b */ /* 0x000e6e0000004200 */
[C---:B--2---:R-:W-:Y:S08]  /*17830*/  HMMA.16816.F32.BF16 R48, R4.reuse, R20, R48 ;  /* 0x000000140430723c */ /* 0x044ff00000041830 */
[C---:B------:R-:W-:Y:S08]  /*17840*/  HMMA.16816.F32.BF16 R44, R4.reuse, R22, R44 ;  /* 0x00000016042c723c */ /* 0x040ff0000004182c */
[C---:B------:R-:W-:Y:S08]  /*17850*/  HMMA.16816.F32.BF16 R60, R4.reuse, R12, R60 ;  /* 0x0000000c043c723c */ /* 0x040ff0000004183c */
[----:B------:R-:W-:Y:S08]  /*17860*/  HMMA.16816.F32.BF16 R32, R4, R14, R32 ;  /* 0x0000000e0420723c */ /* 0x000ff00000041820 */
[C---:B------:R-:W-:Y:S08]  /*17870*/  HMMA.16816.F32.BF16 R76, R8.reuse, R20, R76 ;  /* 0x00000014084c723c */ /* 0x040ff0000004184c */
[C---:B------:R-:W-:Y:S01]  /*17880*/  HMMA.16816.F32.BF16 R88, R8.reuse, R22, R88 ;  /* 0x000000160858723c */ /* 0x040fe20000041858 */
[----:B------:R-:W2:Y:S07]  /*17890*/  LDSM.16.MT88.4 R20, [R213+0x9000] ;  /* 0x00900000d514783b */ /* 0x000eae0000004200 */
[C---:B------:R-:W-:Y:S08]  /*178a0*/  HMMA.16816.F32.BF16 R188, R8.reuse, R12, R188 ;  /* 0x0000000c08bc723c */ /* 0x040ff000000418bc */
[----:B------:R-:W-:Y:S01]  /*178b0*/  HMMA.16816.F32.BF16 R196, R8, R14, R196 ;  /* 0x0000000e08c4723c */ /* 0x000fe200000418c4 */
[----:B------:R-:W3:Y:S04]  /*178c0*/  LDSM.16.MT88.4 R12, [R214+0x9000] ;  /* 0x00900000d60c783b */ /* 0x000ee80000004200 */
[----:B------:R-:W4:Y:S01]  /*178d0*/  LDSM.16.MT88.4 R8, [R215+0x9000] ;  /* 0x00900000d708783b */ /* 0x000f220000004200 */
[----:B------:R1:W-:Y:S01]  /*178e0*/  MUFU.EX2 R229, R28 ;  /* 0x0000001c00e57308 */ /* 0x0003e20000000800 */
[----:B------:R-:W-:-:S02]  /*178f0*/  MOV R125, R223 ;  /* 0x000000df007d7202 */ /* 0x000fc40000000f00 */
[----:B------:R-:W-:-:S05]  /*17900*/  MOV R3, R233 ;  /* 0x000000e900037202 */ /* 0x000fca0000000f00 */
[----:B------:R-:W-:Y:S01]  /*17910*/  MUFU.EX2 R242, R30 ;  /* 0x0000001e00f27308 */ /* 0x000fe20000000800 */
[----:B-1----:R-:W-:-:S07]  /*17920*/  MOV R28, R225 ;  /* 0x000000e1001c7202 */ /* 0x002fce0000000f00 */
[----:B------:R-:W1:Y:S08]  /*17930*/  MUFU.EX2 R240, R29 ;  /* 0x0000001d00f07308 */ /* 0x000e700000000800 */
[----:B------:R1:W-:Y:S08]  /*17940*/  MUFU.EX2 R225, R27 ;  /* 0x0000001b00e17308 */ /* 0x0003f00000000800 */
[----:B------:R1:W-:Y:S08]  /*17950*/  MUFU.EX2 R241, R26 ;  /* 0x0000001a00f17308 */ /* 0x0003f00000000800 */
[----:B------:R-:W1:Y:S08]  /*17960*/  MUFU.EX2 R233, R25 ;  /* 0x0000001900e97308 */ /* 0x000e700000000800 */
[----:B------:R2:W-:Y:S08]  /*17970*/  MUFU.EX2 R228, R24 ;  /* 0x0000001800e47308 */ /* 0x0005f00000000800 */
[----:B------:R-:W3:Y:S01]  /*17980*/  MUFU.EX2 R223, R31 ;  /* 0x0000001f00df7308 */ /* 0x000ee20000000800 */
[----:B-1----:R-:W-:Y:S01]  /*17990*/  IMAD.MOV.U32 R27, RZ, RZ, R227 ;  /* 0x000000ffff1b7224 */ /* 0x002fe200078e00e3 */
[----:B------:R-:W-:-:S02]  /*179a0*/  MOV R26, R230 ;  /* 0x000000e6001a7202 */ /* 0x000fc40000000f00 */
[----:B------:R-:W-:Y:S02]  /*179b0*/  MOV R120, R226 ;  /* 0x000000e200787202 */ /* 0x000fe40000000f00 */
[----:B--2---:R-:W-:Y:S02]  /*179c0*/  MOV R24, R231 ;  /* 0x000000e700187202 */ /* 0x004fe40000000f00 */
[----:B------:R-:W-:Y:S01]  /*179d0*/  MUFU.EX2 R209, R107 ;  /* 0x0000006b00d17308 */ /* 0x000fe20000000800 */
[----:B------:R-:W-:Y:S02]  /*179e0*/  F2FP.BF16.PACK_AB R4, R240, R242 ;  /* 0x000000f2f004723e */ /* 0x000fe400000010ff */
[----:B------:R-:W-:Y:S02]  /*179f0*/  F2FP.BF16.PACK_AB R5, R233, R241 ;  /* 0x000000f1e905723e */ /* 0x000fe400000010ff */
[----:B------:R-:W-:-:S03]  /*17a00*/  F2FP.BF16.PACK_AB R6, R225, R229 ;  /* 0x000000e5e106723e */ /* 0x000fc600000010ff */
[----:B------:R-:W-:Y:S01]  /*17a10*/  MUFU.EX2 R247, R106 ;  /* 0x0000006a00f77308 */ /* 0x000fe20000000800 */
[----:B---3--:R-:W-:-:S07]  /*17a20*/  F2FP.BF16.PACK_AB R7, R223, R228 ;  /* 0x000000e4df07723e */ /* 0x008fce00000010ff */
[----:B------:R-:W-:Y:S01]  /*17a30*/  MUFU.EX2 R231, R105 ;  /* 0x0000006900e77308 */ /* 0x000fe20000000800 */
[----:B------:R-:W-:-:S07]  /*17a40*/  MOV R31, R71 ;  /* 0x00000047001f7202 */ /* 0x000fce0000000f00 */
[----:B------:R-:W-:Y:S08]  /*17a50*/  MUFU.EX2 R227, R104 ;  /* 0x0000006800e37308 */ /* 0x000ff00000000800 */
[----:B------:R-:W-:Y:S08]  /*17a60*/  MUFU.EX2 R204, R103 ;  /* 0x0000006700cc7308 */ /* 0x000ff00000000800 */
[----:B------:R-:W1:Y:S08]  /*17a70*/  MUFU.EX2 R207, R102 ;  /* 0x0000006600cf7308 */ /* 0x000e700000000800 */
[----:B------:R-:W-:Y:S08]  /*17a80*/  MUFU.EX2 R230, R101 ;  /* 0x0000006500e67308 */ /* 0x000ff00000000800 */
[----:B------:R-:W2:Y:S01]  /*17a90*/  MUFU.EX2 R226, R100 ;  /* 0x0000006400e27308 */ /* 0x000ea20000000800 */
[----:B------:R-:W-:Y:S01]  /*17aa0*/  MOV R30, R67 ;  /* 0x00000043001e7202 */ /* 0x000fe20000000f00 */
[----:B------:R-:W-:Y:S01]  /*17ab0*/  IMAD.MOV.U32 R25, RZ, RZ, R73 ;  /* 0x000000ffff197224 */ /* 0x000fe200078e0049 */
[----:B------:R-:W-:Y:S01]  /*17ac0*/  MOV R29, R72 ;  /* 0x00000048001d7202 */ /* 0x000fe20000000f00 */
[C---:B------:R-:W-:Y:S08]  /*17ad0*/  HMMA.16816.F32.BF16 R80, R4.reuse, R16, R48 ;  /* 0x000000100450723c */ /* 0x040ff00000041830 */
[C---:B------:R-:W-:Y:S08]  /*17ae0*/  HMMA.16816.F32.BF16 R96, R4.reuse, R20, R56 ;  /* 0x000000140460723c */ /* 0x040ff00000041838 */
[C---:B------:R-:W-:Y:S08]  /*17af0*/  HMMA.16816.F32.BF16 R84, R4.reuse, R22, R52 ;  /* 0x000000160454723c */ /* 0x040ff00000041834 */
[C---:B------:R-:W-:Y:S08]  /*17b00*/  HMMA.16816.F32.BF16 R72, R4.reuse, R18, R44 ;  /* 0x000000120448723c */ /* 0x040ff0000004182c */
[C---:B------:R-:W-:Y:S08]  /*17b10*/  HMMA.16816.F32.BF16 R68, R4.reuse, R12, R40 ;  /* 0x0000000c0444723c */ /* 0x040ff00000041828 */
[C---:B------:R-:W-:Y:S08]  /*17b20*/  HMMA.16816.F32.BF16 R64, R4.reuse, R14, R36 ;  /* 0x0000000e0440723c */ /* 0x040ff00000041824 */
[C---:B----4-:R-:W-:Y:S08]  /*17b30*/  HMMA.16816.F32.BF16 R60, R4.reuse, R8, R60 ;  /* 0x00000008043c723c */ /* 0x050ff0000004183c */
[----:B------:R-:W-:Y:S07]  /*17b40*/  HMMA.16816.F32.BF16 R48, R4, R10, R32 ;  /* 0x0000000a0430723c */ /* 0x000fee0000041820 */
[----:B------:R-:W-:Y:S01]  /*17b50*/  FADD.FTZ R4, R31, R117 ;  /* 0x000000751f047221 */ /* 0x000fe20000010000 */
[----:B-1----:R-:W-:-:S02]  /*17b60*/  F2FP.BF16.PACK_AB R5, R207, R204 ;  /* 0x000000cccf05723e */ /* 0x002fc400000010ff */
[----:B------:R-:W-:Y:S01]  /*17b70*/  F2FP.BF16.PACK_AB R6, R227, R231 ;  /* 0x000000e7e306723e */ /* 0x000fe200000010ff */
[----:B------:R-:W-:Y:S01]  /*17b80*/  FADD.FTZ R120, R120, R4 ;  /* 0x0000000478787221 */ /* 0x000fe20000010000 */
[----:B------:R-:W-:Y:S02]  /*17b90*/  F2FP.BF16.PACK_AB R4, R247, R209 ;  /* 0x000000d1f704723e */ /* 0x000fe400000010ff */
[----:B--2---:R-:W-:Y:S01]  /*17ba0*/  F2FP.BF16.PACK_AB R7, R226, R230 ;  /* 0x000000e6e207723e */ /* 0x004fe200000010ff */
[----:B------:R-:W-:Y:S02]  /*17bb0*/  FADD.FTZ R0, R25, R0 ;  /* 0x0000000019007221 */ /* 0x000fe40000010000 */
[----:B------:R-:W-:Y:S02]  /*17bc0*/  FADD.FTZ R3, R3, R116 ;  /* 0x0000007403037221 */ /* 0x000fe40000010000 */
[----:B------:R-:W-:Y:S02]  /*17bd0*/  FADD.FTZ R2, R24, R2 ;  /* 0x0000000218027221 */ /* 0x000fe40000010000 */
[----:B------:R-:W-:Y:S01]  /*17be0*/  HMMA.16816.F32.BF16 R40, R4, R16, R76 ;  /* 0x000000100428723c */ /* 0x000fe2000004184c */
[----:B------:R-:W-:-:S02]  /*17bf0*/  FADD.FTZ R0, R28, R0 ;  /* 0x000000001c007221 */ /* 0x000fc40000010000 */
[----:B------:R-:W-:Y:S02]  /*17c00*/  FADD.FTZ R3, R26, R3 ;  /* 0x000000031a037221 */ /* 0x000fe40000010000 */
[----:B------:R-:W-:Y:S02]  /*17c10*/  FADD.FTZ R2, R27, R2 ;  /* 0x000000021b027221 */ /* 0x000fe40000010000 */
[----:B------:R-:W-:Y:S01]  /*17c20*/  MOV R79, R29 ;  /* 0x0000001d004f7202 */ /* 0x000fe20000000f00 */
[C---:B------:R-:W-:Y:S01]  /*17c30*/  HMMA.16816.F32.BF16 R56, R4.reuse, R20, R140 ;  /* 0x000000140438723c */ /* 0x040fe2000004188c */
[----:B------:R-:W-:Y:S01]  /*17c40*/  MOV R78, R30 ;  /* 0x0000001e004e7202 */ /* 0x000fe20000000f00 */
[----:B------:R-:W-:Y:S06]  /*17c50*/  LDSM.16.MT88.4 R24, [R215+0x9800] ;  /* 0x00980000d718783b */ /* 0x000fec0000004200 */
[C---:B------:R-:W-:Y:S08]  /*17c60*/  HMMA.16816.F32.BF16 R52, R4.reuse, R22, R144 ;  /* 0x000000160434723c */ /* 0x040ff00000041890 */
[C---:B------:R-:W-:Y:S01]  /*17c70*/  HMMA.16816.F32.BF16 R36, R4.reuse, R18, R88 ;  /* 0x000000120424723c */ /* 0x040fe20000041858 */
[----:B------:R-:W-:Y:S07]  /*17c80*/  LDSM.16.MT88.4 R16, [R213+0x9800] ;  /* 0x00980000d510783b */ /* 0x000fee0000004200 */
[C---:B------:R-:W-:Y:S08]  /*17c90*/  HMMA.16816.F32.BF16 R32, R4.reuse, R12, R92 ;  /* 0x0000000c0420723c */ /* 0x040ff0000004185c */
[C---:B------:R-:W-:Y:S01]  /*17ca0*/  HMMA.16816.F32.BF16 R20, R4.reuse, R14, R176 ;  /* 0x0000000e0414723c */ /* 0x040fe200000418b0 */
[----:B------:R-:W1:Y:S07]  /*17cb0*/  LDSM.16.MT88.4 R12, [R216+0x9800] ;  /* 0x00980000d80c783b */ /* 0x000e6e0000004200 */
[C---:B------:R-:W-:Y:S08]  /*17cc0*/  HMMA.16816.F32.BF16 R28, R4.reuse, R8, R188 ;  /* 0x00000008041c723c */ /* 0x040ff000000418bc */
[----:B------:R-:W-:Y:S01]  /*17cd0*/  HMMA.16816.F32.BF16 R44, R4, R10, R196 ;  /* 0x0000000a042c723c */ /* 0x000fe200000418c4 */
[----:B------:R-:W2:Y:S01]  /*17ce0*/  LDSM.16.MT88.4 R8, [R214+0x9800] ;  /* 0x00980000d608783b */ /* 0x000ea20000004200 */
        /* <DEDUP_REMOVED lines=8> */
[----:B---3--:R-:W-:-:S02]  /*17d70*/  F2FP.BF16.PACK_AB R4, R177, R147 ;  /* 0x00000093b104723e */ /* 0x008fc400000010ff */
[----:B----4-:R-:W-:-:S05]  /*17d80*/  F2FP.BF16.PACK_AB R5, R189, R176 ;  /* 0x000000b0bd05723e */ /* 0x010fca00000010ff */
[----:B------:R-:W-:Y:S01]  /*17d90*/  MUFU.EX2 R140, R138 ;  /* 0x0000008a008c7308 */ /* 0x000fe20000000800 */
[----:B------:R-:W-:-:S07]  /*17da0*/  F2FP.BF16.PACK_AB R6, R144, R76 ;  /* 0x0000004c9006723e */ /* 0x000fce00000010ff */
[----:B------:R-:W-:Y:S01]  /*17db0*/  MUFU.EX2 R143, R135 ;  /* 0x00000087008f7308 */ /* 0x000fe20000000800 */
[----:B-1----:R-:W-:-:S07]  /*17dc0*/  F2FP.BF16.PACK_AB R7, R146, R178 ;  /* 0x000000b29207723e */ /* 0x002fce00000010ff */
[----:B------:R-:W-:Y:S01]  /*17dd0*/  MUFU.EX2 R188, R134 ;  /* 0x0000008600bc7308 */ /* 0x000fe20000000800 */
[----:B------:R-:W-:-:S07]  /*17de0*/  IMAD.MOV.U32 R197, RZ, RZ, R125 ;  /* 0x000000ffffc57224 */ /* 0x000fce00078e007d */
[----:B------:R-:W-:Y:S08]  /*17df0*/  MUFU.EX2 R179, R133 ;  /* 0x0000008500b37308 */ /* 0x000ff00000000800 */
[----:B------:R-:W-:Y:S08]  /*17e00*/  MUFU.EX2 R138, R132 ;  /* 0x00000084008a7308 */ /* 0x000ff00000000800 */
[----:B------:R-:W1:Y:S08]  /*17e10*/  MUFU.EX2 R141, R123 ;  /* 0x0000007b008d7308 */ /* 0x000e700000000800 */
[----:B------:R-:W-:Y:S08]  /*17e20*/  MUFU.EX2 R142, R122 ;  /* 0x0000007a008e7308 */ /* 0x000ff00000000800 */
[----:B------:R-:W3:Y:S01]  /*17e30*/  MUFU.EX2 R145, R121 ;  /* 0x0000007900917308 */ /* 0x000ee20000000800 */
        /* <DEDUP_REMOVED lines=8> */
[----:B------:R-:W-:Y:S02]  /*17ec0*/  MOV R191, R131 ;  /* 0x0000008300bf7202 */ /* 0x000fe40000000f00 */
[----:B------:R-:W-:Y:S02]  /*17ed0*/  MOV R89, R127 ;  /* 0x0000007f00597202 */ /* 0x000fe40000000f00 */
[----:B------:R-:W-:-:S03]  /*17ee0*/  MOV R88, R130 ;  /* 0x0000008200587202 */ /* 0x000fc60000000f00 */
[----:B------:R-:W-:Y:S01]  /*17ef0*/  HMMA.16816.F32.BF16 R128, R4, R16, R96 ;  /* 0x000000100480723c */ /* 0x000fe20000041860 */
[----:B------:R-:W-:-:S07]  /*17f00*/  FADD.FTZ R3, R199, R3 ;  /* 0x00000003c7037221 */ /* 0x000fce0000010000 */
[C---:B------:R-:W-:Y:S08]  /*17f10*/  HMMA.16816.F32.BF16 R124, R4.reuse, R18, R84 ;  /* 0x00000012047c723c */ /* 0x040ff00000041854 */
[C---:B--2---:R-:W-:Y:S08]  /*17f20*/  HMMA.16816.F32.BF16 R108, R4.reuse, R8, R68 ;  /* 0x00000008046c723c */ /* 0x044ff00000041844 */
        /* <DEDUP_REMOVED lines=8> */
[----:B---3--:R-:W-:Y:S01]  /*17fb0*/  F2FP.BF16.PACK_AB R7, R145, R142 ;  /* 0x0000008e9107723e */ /* 0x008fe200000010ff */
[----:B------:R-:W-:Y:S02]  /*17fc0*/  FADD.FTZ R2, R191, R2 ;  /* 0x00000002bf027221 */ /* 0x000fe40000010000 */
[----:B------:R-:W-:Y:S01]  /*17fd0*/  FADD.FTZ R0, R195, R0 ;  /* 0x00000000c3007221 */ /* 0x000fe20000010000 */
[----:B------:R1:W-:Y:S01]  /*17fe0*/  MUFU.EX2 R191, R136 ;  /* 0x0000008800bf7308 */ /* 0x0003e20000000800 */
[----:B------:R-:W-:Y:S02]  /*17ff0*/  FADD.FTZ R96, R88, R3 ;  /* 0x0000000358607221 */ /* 0x000fe40000010000 */
[----:B------:R-:W-:Y:S01]  /*18000*/  FADD.FTZ R3, R89, R2 ;  /* 0x0000000259037221 */ /* 0x000fe20000010000 */
[----:B------:R-:W-:Y:S01]  /*18010*/  HMMA.16816.F32.BF16 R132, R4, R16, R56 ;  /* 0x000000100484723c */ /* 0x000fe20000041838 */
[----:B------:R-:W-:-:S07]  /*18020*/  IMAD.MOV.U32 R195, RZ, RZ, R90 ;  /* 0x000000ffffc37224 */ /* 0x000fce00078e005a */
[----:B------:R-:W-:Y:S01]  /*18030*/  HMMA.16816.F32.BF16 R120, R4, R18, R52 ;  /* 0x000000120478723c */ /* 0x000fe20000041834 */
[----:B------:R-:W-:Y:S01]  /*18040*/  LDSM.16.MT88.4 R16, [R215+0xa000] ;  /* 0x00a00000d710783b */ /* 0x000fe20000004200 */
[----:B-1----:R-:W-:-:S06]  /*18050*/  MOV R136, R91 ;  /* 0x0000005b00887202 */ /* 0x002fcc0000000f00 */
[C---:B------:R-:W-:Y:S08]  /*18060*/  HMMA.16816.F32.BF16 R88, R4.reuse, R12, R40 ;  /* 0x0000000c0458723c */ /* 0x040ff00000041828 */
[C---:B------:R-:W-:Y:S01]  /*18070*/  HMMA.16816.F32.BF16 R80, R4.reuse, R14, R36 ;  /* 0x0000000e0450723c */ /* 0x040fe20000041824 */
[----:B------:R-:W1:Y:S07]  /*18080*/  LDSM.16.MT88.4 R12, [R213+0xa000] ;  /* 0x00a00000d50c783b */ /* 0x000e6e0000004200 */
[C---:B------:R-:W-:Y:S08]  /*18090*/  HMMA.16816.F32.BF16 R32, R4.reuse, R8, R32 ;  /* 0x000000080420723c */ /* 0x040ff00000041820 */
[----:B------:R-:W-:Y:S01]  /*180a0*/  HMMA.16816.F32.BF16 R84, R4, R10, R20 ;  /* 0x0000000a0454723c */ /* 0x000fe20000041814 */
[----:B------:R-:W2:Y:S04]  /*180b0*/  LDSM.16.MT88.4 R8, [R216+0xa000] ;  /* 0x00a00000d808783b */ /* 0x000ea80000004200 */
[----:B------:R-:W3:Y:S01]  /*180c0*/  LDSM.16.MT88.4 R20, [R214+0xa000] ;  /* 0x00a00000d614783b */ /* 0x000ee20000004200 */
[----:B------:R-:W4:Y:S01]  /*180d0*/  MUFU.EX2 R199, R137 ;  /* 0x0000008900c77308 */ /* 0x000f220000000800 */
[----:B------:R-:W-:-:S02]  /*180e0*/  MOV R39, R198 ;  /* 0x000000c600277202 */ /* 0x000fc40000000f00 */
[----:B------:R-:W-:-:S05]  /*180f0*/  MOV R38, R190 ;  /* 0x000000be00267202 */ /* 0x000fca0000000f00 */
[----:B------:R-:W-:Y:S08]  /*18100*/  MUFU.EX2 R148, R148 ;  /* 0x0000009400947308 */ /* 0x000ff00000000800 */
[----:B------:R-:W-:Y:S08]  /*18110*/  MUFU.EX2 R150, R150 ;  /* 0x0000009600967308 */ /* 0x000ff00000000800 */
[----:B------:R1:W-:Y:S08]  /*18120*/  MUFU.EX2 R198, R139 ;  /* 0x0000008b00c67308 */ /* 0x0003f00000000800 */
[----:B------:R-:W1:Y:S08]  /*18130*/  MUFU.EX2 R190, R149 ;  /* 0x0000009500be7308 */ /* 0x000e700000000800 */
[----:B------:R-:W-:Y:S08]  /*18140*/  MUFU.EX2 R193, R151 ;  /* 0x0000009700c17308 */ /* 0x000ff00000000800 */
[----:B------:R-:W2:Y:S01]  /*18150*/  MUFU.EX2 R137, R152 ;  /* 0x0000009800897308 */ /* 0x000ea20000000800 */
[----:B------:R-:W-:Y:S01]  /*18160*/  FADD.FTZ R2, R194, R0 ;  /* 0x00000000c2027221 */ /* 0x000fe20000010000 */
[----:B------:R-:W-:Y:S01]  /*18170*/  MOV R99, R76 ;  /* 0x0000004c00637202 */ /* 0x000fe20000000f00 */
[----:B------:R-:W-:-:S05]  /*18180*/  IMAD.MOV.U32 R98, RZ, RZ, R77 ;  /* 0x000000ffff627224 */ /* 0x000fca00078e004d */
[----:B------:R-:W2:Y:S01]  /*18190*/  MUFU.EX2 R0, R162 ;  /* 0x000000a200007308 */ /* 0x000ea20000000800 */
[----:B------:R-:W-:Y:S01]  /*181a0*/  MOV R36, R78 ;  /* 0x0000004e00247202 */ /* 0x000fe20000000f00 */
[----:B------:R-:W-:Y:S01]  /*181b0*/  HMMA.16816.F32.BF16 R44, R4, R26, R44 ;  /* 0x0000001a042c723c */ /* 0x000fe2000004182c */
[----:B-1----:R-:W-:-:S05]  /*181c0*/  MOV R139, R79 ;  /* 0x0000004f008b7202 */ /* 0x002fca0000000f00 */
[----:B------:R-:W-:Y:S02]  /*181d0*/  MUFU.EX2 R152, R168 ;  /* 0x000000a800987308 */ /* 0x000fe40000000800 */
[----:B------:R-:W-:Y:S06]  /*181e0*/  HMMA.16816.F32.BF16 R76, R4, R24, R28 ;  /* 0x00000018044c723c */ /* 0x000fec000004181c */
[----:B------:R-:W-:Y:S01]  /*181f0*/  MUFU.EX2 R197, R167 ;  /* 0x000000a700c57308 */ /* 0x000fe20000000800 */
[----:B----4-:R-:W-:-:S07]  /*18200*/  F2FP.BF16.PACK_AB R4, R191, R199 ;  /* 0x000000c7bf04723e */ /* 0x010fce00000010ff */
[----:B------:R-:W-:Y:S01]  /*18210*/  MUFU.EX2 R166, R166 ;  /* 0x000000a600a67308 */ /* 0x000fe20000000800 */
[----:B------:R-:W-:-:S07]  /*18220*/  F2FP.BF16.PACK_AB R5, R190, R198 ;  /* 0x000000c6be05723e */ /* 0x000fce00000010ff */
[----:B------:R-:W-:Y:S01]  /*18230*/  MUFU.EX2 R165, R165 ;  /* 0x000000a500a57308 */ /* 0x000fe20000000800 */
[----:B------:R-:W-:-:S07]  /*18240*/  F2FP.BF16.PACK_AB R6, R150, R148 ;  /* 0x000000949606723e */ /* 0x000fce00000010ff */
[----:B------:R-:W1:Y:S01]  /*18250*/  MUFU.EX2 R196, R161 ;  /* 0x000000a100c47308 */ /* 0x000e620000000800 */
[----:B--2---:R-:W-:-:S07]  /*18260*/  F2FP.BF16.PACK_AB R7, R137, R193 ;  /* 0x000000c18907723e */ /* 0x004fce00000010ff */
[----:B------:R-:W-:Y:S08]  /*18270*/  MUFU.EX2 R151, R160 ;  /* 0x000000a000977308 */ /* 0x000ff00000000800 */
[----:B------:R2:W4:Y:S01]  /*18280*/  MUFU.EX2 R194, R159 ;  /* 0x0000009f00c27308 */ /* 0x0005220000000800 */
[C---:B------:R-:W-:Y:S01]  /*18290*/  HMMA.16816.F32.BF16 R72, R4.reuse, R12, R128 ;  /* 0x0000000c0448723c */ /* 0x040fe20000041880 */
[----:B------:R-:W-:Y:S01]  /*182a0*/  FADD.FTZ R3, R36, R3 ;  /* 0x0000000324037221 */ /* 0x000fe20000010000 */
[----:B------:R-:W-:Y:S04]  /*182b0*/  LDSM.16.MT88.4 R24, [R216+0xa800] ;  /* 0x00a80000d818783b */ /* 0x000fe80000004200 */
[----:B------:R-:W-:Y:S02]  /*182c0*/  LDSM.16.MT88.4 R28, [R215+0xa800] ;  /* 0x00a80000d71c783b */ /* 0x000fe40000004200 */
[C---:B------:R-:W-:Y:S08]  /*182d0*/  HMMA.16816.F32.BF16 R68, R4.reuse, R14, R124 ;  /* 0x0000000e0444723c */ /* 0x040ff0000004187c */
[----:B------:R-:W-:Y:S01]  /*182e0*/  HMMA.16816.F32.BF16 R64, R4, R8, R116 ;  /* 0x000000080440723c */ /* 0x000fe20000041874 */
[----:B--2---:R-:W-:-:S07]  /*182f0*/  MOV R159, R0 ;  /* 0x00000000009f7202 */ /* 0x004fce0000000f00 */
[C---:B------:R-:W-:Y:S08]  /*18300*/  HMMA.16816.F32.BF16 R60, R4.reuse, R10, R112 ;  /* 0x0000000a043c723c */ /* 0x040ff00000041870 */
[C---:B---3--:R-:W-:Y:S08]  /*18310*/  HMMA.16816.F32.BF16 R56, R4.reuse, R20, R108 ;  /* 0x000000140438723c */ /* 0x048ff0000004186c */
        /* <DEDUP_REMOVED lines=8> */
[----:B----4-:R-:W-:-:S07]  /*183a0*/  F2FP.BF16.PACK_AB R7, R194, R151 ;  /* 0x00000097c207723e */ /* 0x010fce00000010ff */
[C---:B------:R-:W-:Y:S08]  /*183b0*/  HMMA.16816.F32.BF16 R92, R4.reuse, R12, R132 ;  /* 0x0000000c045c723c */ /* 0x040ff00000041884 */
[C---:B------:R-:W-:Y:S08]  /*183c0*/  HMMA.16816.F32.BF16 R12, R4.reuse, R14, R120 ;  /* 0x0000000e040c723c */ /* 0x040ff00000041878 */
[C---:B------:R-:W-:Y:S08]  /*183d0*/  HMMA.16816.F32.BF16 R108, R4.reuse, R8, R88 ;  /* 0x00000008046c723c */ /* 0x040ff00000041858 */
[C---:B------:R-:W-:Y:S01]  /*183e0*/  HMMA.16816.F32.BF16 R120, R4.reuse, R10, R80 ;  /* 0x0000000a0478723c */ /* 0x040fe20000041850 */
[----:B------:R-:W1:Y:S07]  /*183f0*/  LDSM.16.MT88.4 R8, [R213+0xa800] ;  /* 0x00a80000d508783b */ /* 0x000e6e0000004200 */
[----:B------:R-:W-:Y:S01]  /*18400*/  HMMA.16816.F32.BF16 R116, R4, R20, R32 ;  /* 0x000000140474723c */ /* 0x000fe20000041820 */
[----:B------:R-:W2:Y:S01]  /*18410*/  LDSM.16.MT88.4 R32, [R214+0xa800] ;  /* 0x00a80000d620783b */ /* 0x000ea20000004200 */
[----:B------:R-:W-:Y:S01]  /*18420*/  FADD.FTZ R2, R38, R2 ;  /* 0x0000000226027221 */ /* 0x000fe20000010000 */
[----:B------:R-:W-:Y:S08]  /*18430*/  MUFU.EX2 R37, R153 ;  /* 0x0000009900257308 */ /* 0x000ff00000000800 */
[----:B------:R-:W-:Y:S08]  /*18440*/  MUFU.EX2 R38, R155 ;  /* 0x0000009b00267308 */ /* 0x000ff00000000800 */
[----:B------:R-:W3:Y:S08]  /*18450*/  MUFU.EX2 R39, R157 ;  /* 0x0000009d00277308 */ /* 0x000ef00000000800 */
[----:B------:R-:W-:Y:S08]  /*18460*/  MUFU.EX2 R155, R156 ;  /* 0x0000009c009b7308 */ /* 0x000ff00000000800 */
[----:B------:R-:W-:Y:S08]  /*18470*/  MUFU.EX2 R158, R158 ;  /* 0x0000009e009e7308 */ /* 0x000ff00000000800 */
[----:B------:R-:W4:Y:S08]  /*18480*/  MUFU.EX2 R139, R154 ;  /* 0x0000009a008b7308 */ /* 0x000f300000000800 */
[----:B------:R-:W-:Y:S08]  /*18490*/  MUFU.EX2 R153, R163 ;  /* 0x000000a300997308 */ /* 0x000ff00000000800 */
[----:B------:R3:W1:Y:S01]  /*184a0*/  MUFU.EX2 R156, R164 ;  /* 0x000000a4009c7308 */ /* 0x0006620000000800 */
[----:B------:R-:W-:-:S02]  /*184b0*/  FADD.FTZ R0, R211, R97 ;  /* 0x00000061d3007221 */ /* 0x000fc40000010000 */
[----:B------:R-:W-:Y:S01]  /*184c0*/  FADD.FTZ R3, R136, R3 ;  /* 0x0000000388037221 */ /* 0x000fe20000010000 */
[----:B------:R-:W-:Y:S01]  /*184d0*/  MOV R136, R99 ;  /* 0x0000006300887202 */ /* 0x000fe20000000f00 */
[----:B------:R-:W-:-:S03]  /*184e0*/  FADD.FTZ R2, R195, R2 ;  /* 0x00000002c3027221 */ /* 0x000fc60000010000 */
[----:B------:R1:W-:Y:S01]  /*184f0*/  MUFU.EX2 R211, R180 ;  /* 0x000000b400d37308 */ /* 0x0003e20000000800 */
[----:B------:R-:W-:Y:S01]  /*18500*/  FADD.FTZ R0, R206, R0 ;  /* 0x00000000ce007221 */ /* 0x000fe20000010000 */
[----:B------:R-:W-:Y:S01]  /*18510*/  MOV R195, R98 ;  /* 0x0000006200c37202 */ /* 0x000fe20000000f00 */
[C---:B------:R-:W-:Y:S01]  /*18520*/  HMMA.16816.F32.BF16 R112, R4.reuse, R22, R84 ;  /* 0x000000160470723c */ /* 0x040fe20000041854 */
[----:B------:R-:W2:Y:S04]  /*18530*/  LDSM.16.MT88.4 R20, [R213+0xb000] ;  /* 0x00b00000d514783b */ /* 0x000ea80000004200 */
[----:B------:R4:W-:Y:S01]  /*18540*/  MUFU.EX2 R135, R184 ;  /* 0x000000b800877308 */ /* 0x0009e20000000800 */
[----:B---3--:R-:W-:Y:S01]  /*18550*/  MOV R164, R39 ;  /* 0x0000002700a47202 */ /* 0x008fe20000000f00 */
[----:B------:R-:W-:Y:S01]  /*18560*/  IMAD.MOV.U32 R168, RZ, RZ, R148 ;  /* 0x000000ffffa87224 */ /* 0x000fe200078e0094 */
[----:B------:R-:W-:Y:S05]  /*18570*/  HMMA.16816.F32.BF16 R104, R4, R16, R76 ;  /* 0x000000100468723c */ /* 0x000fea000004184c */
[----:B------:R-:W-:Y:S01]  /*18580*/  MUFU.EX2 R134, R187 ;  /* 0x000000bb00867308 */ /* 0x000fe20000000800 */
[----:B-1----:R-:W-:-:S07]  /*18590*/  IMAD.MOV.U32 R180, RZ, RZ, R38 ;  /* 0x000000ffffb47224 */ /* 0x002fce00078e0026 */
[----:B------:R-:W-:Y:S01]  /*185a0*/  MUFU.EX2 R133, R174 ;  /* 0x000000ae00857308 */ /* 0x000fe20000000800 */
[----:B----4-:R-:W-:Y:S01]  /*185b0*/  MOV R184, R37 ;  /* 0x0000002500b87202 */ /* 0x010fe20000000f00 */
[----:B------:R-:W-:Y:S01]  /*185c0*/  HMMA.16816.F32.BF16 R96, R4, R18, R44 ;  /* 0x000000120460723c */ /* 0x000fe2000004182c */
[----:B------:R-:W1:Y:S05]  /*185d0*/  LDSM.16.MT88.4 R16, [R216+0xb000] ;  /* 0x00b00000d810783b */ /* 0x000e6a0000004200 */
[----:B------:R-:W3:Y:S01]  /*185e0*/  MUFU.EX2 R132, R181 ;  /* 0x000000b500847308 */ /* 0x000ee20000000800 */
[----:B------:R-:W-:Y:S01]  /*185f0*/  F2FP.BF16.PACK_AB R4, R180, R184 ;  /* 0x000000b8b404723e */ /* 0x000fe200000010ff */
[----:B------:R-:W-:Y:S01]  /*18600*/  LDSM.16.MT88.4 R160, [R216+0xb800] ;  /* 0x00b80000d8a0783b */ /* 0x000fe20000004200 */
[----:B------:R-:W-:-:S02]  /*18610*/  F2FP.BF16.PACK_AB R5, R164, R139 ;  /* 0x0000008ba405723e */ /* 0x000fc400000010ff */
[----:B------:R-:W-:Y:S02]  /*18620*/  F2FP.BF16.PACK_AB R6, R158, R155 ;  /* 0x0000009b9e06723e */ /* 0x000fe400000010ff */
[----:B------:R-:W-:Y:S01]  /*18630*/  F2FP.BF16.PACK_AB R7, R156, R153 ;  /* 0x000000999c07723e */ /* 0x000fe200000010ff */
[----:B------:R-:W4:Y:S08]  /*18640*/  MUFU.EX2 R206, R183 ;  /* 0x000000b700ce7308 */ /* 0x000f300000000800 */
[----:B------:R-:W-:Y:S08]  /*18650*/  MUFU.EX2 R131, R182 ;  /* 0x000000b600837308 */ /* 0x000ff00000000800 */
[----:B------:R-:W1:Y:S01]  /*18660*/  MUFU.EX2 R130, R186 ;  /* 0x000000ba00827308 */ /* 0x000e620000000800 */
[C---:B------:R-:W-:Y:S08]  /*18670*/  HMMA.16816.F32.BF16 R100, R4.reuse, R8, R72 ;  /* 0x000000080464723c */ /* 0x040ff00000041848 */
[C---:B------:R-:W-:Y:S08]  /*18680*/  HMMA.16816.F32.BF16 R88, R4.reuse, R10, R68 ;  /* 0x0000000a0458723c */ /* 0x040ff00000041844 */
[C---:B--2---:R-:W-:Y:S08]  /*18690*/  HMMA.16816.F32.BF16 R72, R4.reuse, R34, R52 ;  /* 0x000000220448723c */ /* 0x044ff00000041834 */
[C---:B------:R-:W-:Y:S08]  /*186a0*/  HMMA.16816.F32.BF16 R84, R4.reuse, R24, R64 ;  /* 0x000000180454723c */ /* 0x040ff00000041840 */
[C---:B------:R-:W-:Y:S08]  /*186b0*/  HMMA.16816.F32.BF16 R80, R4.reuse, R26, R60 ;  /* 0x0000001a0450723c */ /* 0x040ff0000004183c */
[C---:B------:R-:W-:Y:S08]  /*186c0*/  HMMA.16816.F32.BF16 R76, R4.reuse, R32, R56 ;  /* 0x00000020044c723c */ /* 0x040ff00000041838 */
[C---:B------:R-:W-:Y:S08]  /*186d0*/  HMMA.16816.F32.BF16 R68, R4.reuse, R28, R48 ;  /* 0x0000001c0444723c */ /* 0x040ff00000041830 */
[----:B------:R-:W-:Y:S07]  /*186e0*/  HMMA.16816.F32.BF16 R52, R4, R30, R40 ;  /* 0x0000001e0434723c */ /* 0x000fee0000041828 */
[----:B------:R-:W-:Y:S01]  /*186f0*/  FADD.FTZ R4, R209, R36 ;  /* 0x00000024d1047221 */ /* 0x000fe20000010000 */
[----:B---3--:R-:W-:-:S02]  /*18700*/  F2FP.BF16.PACK_AB R5, R132, R133 ;  /* 0x000000858405723e */ /* 0x008fc400000010ff */
[----:B------:R-:W-:Y:S01]  /*18710*/  F2FP.BF16.PACK_AB R6, R134, R135 ;  /* 0x000000878606723e */ /* 0x000fe200000010ff */
[----:B------:R-:W-:Y:S01]  /*18720*/  FADD.FTZ R40, R247, R4 ;  /* 0x00000004f7287221 */ /* 0x000fe20000010000 */
[----:B----4-:R-:W-:Y:S02]  /*18730*/  F2FP.BF16.PACK_AB R4, R206, R211 ;  /* 0x000000d3ce04723e */ /* 0x010fe400000010ff */
[----:B-1----:R-:W-:-:S07]  /*18740*/  F2FP.BF16.PACK_AB R7, R130, R131 ;  /* 0x000000838207723e */ /* 0x002fce00000010ff */
[C---:B------:R-:W-:Y:S08]  /*18750*/  HMMA.16816.F32.BF16 R60, R4.reuse, R8, R92 ;  /* 0x00000008043c723c */ /* 0x040ff0000004185c */
[C---:B------:R-:W-:Y:S01]  /*18760*/  HMMA.16816.F32.BF16 R56, R4.reuse, R10, R12 ;  /* 0x0000000a0438723c */ /* 0x040fe2000004180c */
[----:B------:R-:W1:Y:S04]  /*18770*/  LDSM.16.MT88.4 R12, [R214+0xb000] ;  /* 0x00b00000d60c783b */ /* 0x000e680000004200 */
[----:B------:R-:W2:Y:S01]  /*18780*/  LDSM.16.MT88.4 R8, [R215+0xb000] ;  /* 0x00b00000d708783b */ /* 0x000ea20000004200 */
[----:B------:R-:W-:Y:S02]  /*18790*/  MUFU.EX2 R129, R169 ;  /* 0x000000a900817308 */ /* 0x000fe40000000800 */
[C---:B------:R-:W-:Y:S06]  /*187a0*/  HMMA.16816.F32.BF16 R48, R4.reuse, R24, R108 ;  /* 0x000000180430723c */ /* 0x040fec000004186c */
        /* <DEDUP_REMOVED lines=8> */
[----:B------:R-:W-:-:S06]  /*18830*/  FADD.FTZ R0, R243, R0 ;  /* 0x00000000f3007221 */ /* 0x000fcc0000010000 */
[----:B------:R-:W-:Y:S01]  /*18840*/  MUFU.EX2 R43, R250 ;  /* 0x000000fa002b7308 */ /* 0x000fe20000000800 */
[----:B------:R-:W-:Y:S01]  /*18850*/  HMMA.16816.F32.BF16 R64, R4, R28, R104 ;  /* 0x0000001c0440723c */ /* 0x000fe20000041868 */
[----:B------:R-:W-:-:S06]  /*18860*/  FADD.FTZ R0, R241, R0 ;  /* 0x00000000f1007221 */ /* 0x000fcc0000010000 */
[----:B------:R-:W-:Y:S01]  /*18870*/  MUFU.EX2 R42, R235 ;  /* 0x000000eb002a7308 */ /* 0x000fe20000000800 */
[C---:B------:R-:W-:Y:S07]  /*18880*/  HMMA.16816.F32.BF16 R44, R4.reuse, R26, R120 ;  /* 0x0000001a042c723c */ /* 0x040fee0000041878 */
[----:B------:R-:W-:Y:S01]  /*18890*/  MUFU.EX2 R41, R234 ;  /* 0x000000ea00297308 */ /* 0x000fe20000000800 */
[----:B------:R-:W-:Y:S01]  /*188a0*/  HMMA.16816.F32.BF16 R32, R4, R34, R112 ;  /* 0x000000220420723c */ /* 0x000fe20000041870 */
[----:B------:R-:W-:-:S02]  /*188b0*/  FADD.FTZ R3, R204, R3 ;  /* 0x00000003cc037221 */ /* 0x000fc40000010000 */
[----:B------:R-:W-:Y:S01]  /*188c0*/  FADD.FTZ R2, R242, R2 ;  /* 0x00000002f2027221 */ /* 0x000fe20000010000 */
[----:B------:R-:W-:Y:S01]  /*188d0*/  MOV R187, R139 ;  /* 0x0000008b00bb7202 */ /* 0x000fe20000000f00 */
[----:B------:R-:W-:Y:S01]  /*188e0*/  IMAD.MOV.U32 R174, RZ, RZ, R136 ;  /* 0x000000ffffae7224 */ /* 0x000fe200078e0088 */
[----:B------:R-:W-:Y:S01]  /*188f0*/  MOV R183, R137 ;  /* 0x0000008900b77202 */ /* 0x000fe20000000f00 */
[----:B------:R-:W-:Y:S01]  /*18900*/  MUFU.EX2 R95, R238 ;  /* 0x000000ee005f7308 */ /* 0x000fe20000000800 */
[----:B------:R-:W-:Y:S01]  /*18910*/  HMMA.16816.F32.BF16 R28, R4, R30, R96 ;  /* 0x0000001e041c723c */ /* 0x000fe20000041860 */
[----:B------:R-:W-:Y:S02]  /*18920*/  MOV R167, R193 ;  /* 0x000000c100a77202 */ /* 0x000fe40000000f00 */
[----:B------:R-:W-:Y:S02]  /*18930*/  MOV R149, R178 ;  /* 0x000000b200957202 */ /* 0x000fe40000000f00 */
[----:B------:R-:W-:-:S02]  /*18940*/  MOV R157, R150 ;  /* 0x00000096009d7202 */ /* 0x000fc40000000f00 */
[----:B------:R-:W-:Y:S01]  /*18950*/  MOV R154, R194 ;  /* 0x000000c2009a7202 */ /* 0x000fe20000000f00 */
[----:B------:R-:W-:Y:S01]  /*18960*/  MUFU.EX2 R96, R239 ;  /* 0x000000ef00607308 */ /* 0x000fe20000000800 */
[----:B---3--:R-:W-:Y:S02]  /*18970*/  F2FP.BF16.PACK_AB R4, R128, R129 ;  /* 0x000000818004723e */ /* 0x008fe400000010ff */
[----:B------:R-:W-:Y:S02]  /*18980*/  MOV R148, R145 ;  /* 0x0000009100947202 */ /* 0x000fe40000000f00 */
[----:B------:R-:W-:Y:S01]  /*18990*/  MOV R181, R168 ;  /* 0x000000a800b57202 */ /* 0x000fe20000000f00 */
[----:B------:R-:W-:Y:S02]  /*189a0*/  IMAD.MOV.U32 R186, RZ, RZ, R165 ;  /* 0x000000ffffba7224 */ /* 0x000fe400078e00a5 */
[----:B------:R-:W-:Y:S01]  /*189b0*/  MUFU.EX2 R94, R237 ;  /* 0x000000ed005e7308 */ /* 0x000fe20000000800 */
[----:B----4-:R-:W-:Y:S01]  /*189c0*/  F2FP.BF16.PACK_AB R5, R124, R125 ;  /* 0x0000007d7c05723e */ /* 0x010fe200000010ff */
[----:B------:R3:W5:Y:S01]  /*189d0*/  LDL.LU R243, [R1+0x110] ;  /* 0x0001100001f37983 */ /* 0x0007620000300800 */
[----:B------:R-:W-:-:S02]  /*189e0*/  F2FP.BF16.PACK_AB R6, R126, R127 ;  /* 0x0000007f7e06723e */ /* 0x000fc400000010ff */
[----:B-1----:R-:W-:-:S03]  /*189f0*/  F2FP.BF16.PACK_AB R7, R108, R109 ;  /* 0x0000006d6c07723e */ /* 0x002fc600000010ff */
[----:B------:R-:W-:Y:S08]  /*18a00*/  MUFU.EX2 R93, R236 ;  /* 0x000000ec005d7308 */ /* 0x000ff00000000800 */
[----:B------:R-:W1:Y:S01]  /*18a10*/  MUFU.EX2 R92, R248 ;  /* 0x000000f8005c7308 */ /* 0x000e620000000800 */
[C---:B------:R-:W-:Y:S01]  /*18a20*/  HMMA.16816.F32.BF16 R100, R4.reuse, R20, R100 ;  /* 0x000000140464723c */ /* 0x040fe20000041864 */
[----:B------:R-:W-:Y:S01]  /*18a30*/  FADD.FTZ R0, R233, R0 ;  /* 0x00000000e9007221 */ /* 0x000fe20000010000 */
[----:B------:R-:W-:Y:S01]  /*18a40*/  MOV R139, R179 ;  /* 0x000000b3008b7202 */ /* 0x000fe20000000f00 */
[----:B------:R-:W-:Y:S01]  /*18a50*/  FADD.FTZ R3, R207, R3 ;  /* 0x00000003cf037221 */ /* 0x000fe20000010000 */
[----:B------:R-:W-:Y:S01]  /*18a60*/  MOV R193, R176 ;  /* 0x000000b000c17202 */ /* 0x000fe20000000f00 */
[----:B------:R-:W-:Y:S01]  /*18a70*/  FADD.FTZ R2, R240, R2 ;  /* 0x00000002f0027221 */ /* 0x000fe20000010000 */
[----:B------:R-:W-:Y:S01]  /*18a80*/  MOV R247, R174 ;  /* 0x000000ae00f77202 */ /* 0x000fe20000000f00 */
[----:B------:R-:W-:Y:S01]  /*18a90*/  IMAD.MOV.U32 R150, RZ, RZ, R144 ;  /* 0x000000ffff967224 */ /* 0x000fe200078e0090 */
[C---:B------:R-:W-:Y:S01]  /*18aa0*/  HMMA.16816.F32.BF16 R88, R4.reuse, R22, R88 ;  /* 0x000000160458723c */ /* 0x040fe20000041858 */
[----:B------:R-:W-:Y:S01]  /*18ab0*/  FADD.FTZ R24, R228, R0 ;  /* 0x00000000e4187221 */ /* 0x000fe20000010000 */
[----:B------:R-:W-:Y:S01]  /*18ac0*/  MOV R209, R184 ;  /* 0x000000b800d17202 */ /* 0x000fe20000000f00 */
[----:B------:R-:W-:Y:S01]  /*18ad0*/  IMAD.MOV.U32 R204, RZ, RZ, R187 ;  /* 0x000000ffffcc7224 */ /* 0x000fe200078e00bb */
[----:B------:R-:W-:Y:S01]  /*18ae0*/  MOV R172, R183 ;  /* 0x000000b700ac7202 */ /* 0x000fe20000000f00 */
[----:B------:R4:W-:Y:S01]  /*18af0*/  MUFU.EX2 R27, R208 ;  /* 0x000000d0001b7308 */ /* 0x0009e20000000800 */
[----:B------:R-:W-:Y:S01]  /*18b00*/  MOV R182, R167 ;  /* 0x000000a700b67202 */ /* 0x000fe20000000f00 */
[----:B------:R-:W-:Y:S01]  /*18b10*/  IMAD.MOV.U32 R104, RZ, RZ, R199 ;  /* 0x000000ffff687224 */ /* 0x000fe200078e00c7 */
[C---:B------:R-:W-:Y:S01]  /*18b20*/  HMMA.16816.F32.BF16 R84, R4.reuse, R16, R84 ;  /* 0x000000100454723c */ /* 0x040fe20000041854 */
[----:B------:R-:W-:Y:S01]  /*18b30*/  MOV R194, R177 ;  /* 0x000000b100c27202 */ /* 0x000fe20000000f00 */
[----:B------:R3:W5:Y:S06]  /*18b40*/  LDL.LU R242, [R1+0x10c] ;  /* 0x00010c0001f27983 */ /* 0x00076c0000300800 */
[C---:B------:R-:W-:Y:S08]  /*18b50*/  HMMA.16816.F32.BF16 R80, R4.reuse, R18, R80 ;  /* 0x000000120450723c */ /* 0x040ff00000041850 */
[C---:B------:R-:W-:Y:S08]  /*18b60*/  HMMA.16816.F32.BF16 R76, R4.reuse, R12, R76 ;  /* 0x0000000c044c723c */ /* 0x040ff0000004184c */
[C---:B------:R-:W-:Y:S08]  /*18b70*/  HMMA.16816.F32.BF16 R72, R4.reuse, R14, R72 ;  /* 0x0000000e0448723c */ /* 0x040ff00000041848 */
[C---:B--2---:R-:W-:Y:S08]  /*18b80*/  HMMA.16816.F32.BF16 R68, R4.reuse, R8, R68 ;  /* 0x000000080444723c */ /* 0x044ff00000041844 */
        /* <DEDUP_REMOVED lines=8> */
[----:B-1----:R-:W-:-:S02]  /*18c10*/  F2FP.BF16.PACK_AB R5, R43, R92 ;  /* 0x0000005c2b05723e */ /* 0x002fc400000010ff */
[----:B------:R-:W-:Y:S01]  /*18c20*/  MOV R167, R193 ;  /* 0x000000c100a77202 */ /* 0x000fe20000000f00 */
[----:B------:R-:W-:Y:S01]  /*18c30*/  FADD.FTZ R0, R227, R4 ;  /* 0x00000004e3007221 */ /* 0x000fe20000010000 */
[----:B------:R-:W-:Y:S02]  /*18c40*/  F2FP.BF16.PACK_AB R4, R95, R96 ;  /* 0x000000605f04723e */ /* 0x000fe400000010ff */
        /* <DEDUP_REMOVED lines=10> */
[----:B------:R-:W-:-:S02]  /*18cf0*/  MOV R136, R147 ;  /* 0x0000009300887202 */ /* 0x000fc40000000f00 */
[----:B------:R-:W-:Y:S01]  /*18d00*/  MOV R118, R247 ;  /* 0x000000f700767202 */ /* 0x000fe20000000f00 */
[C---:B------:R-:W-:Y:S01]  /*18d10*/  HMMA.16816.F32.BF16 R60, R4.reuse, R20, R60 ;  /* 0x00000014043c723c */ /* 0x040fe2000004183c */
[----:B------:R-:W-:Y:S01]  /*18d20*/  MOV R154, R150 ;  /* 0x00000096009a7202 */ /* 0x000fe20000000f00 */
[----:B------:R-:W-:Y:S01]  /*18d30*/  IMAD.MOV.U32 R247, RZ, RZ, R183 ;  /* 0x000000fffff77224 */ /* 0x000fe200078e00b7 */
[----:B------:R-:W-:Y:S01]  /*18d40*/  MOV R111, R181 ;  /* 0x000000b5006f7202 */ /* 0x000fe20000000f00 */
[----:B------:R-:W-:Y:S01]  /*18d50*/  IMAD.MOV.U32 R122, RZ, RZ, R209 ;  /* 0x000000ffff7a7224 */ /* 0x000fe200078e00d1 */
[----:B------:R-:W-:Y:S01]  /*18d60*/  MOV R173, R174 ;  /* 0x000000ae00ad7202 */ /* 0x000fe20000000f00 */
[----:B------:R-:W-:Y:S01]  /*18d70*/  LDSM.16.MT88.4 R176, [R214+0xb800] ;  /* 0x00b80000d6b0783b */ /* 0x000fe20000004200 */
[----:B------:R-:W-:Y:S01]  /*18d80*/  MOV R165, R137 ;  /* 0x0000008900a57202 */ /* 0x000fe20000000f00 */
[----:B------:R-:W-:Y:S01]  /*18d90*/  HMMA.16816.F32.BF16 R56, R4, R22, R56 ;  /* 0x000000160438723c */ /* 0x000fe20000041838 */
[----:B------:R-:W-:-:S02]  /*18da0*/  MOV R207, R184 ;  /* 0x000000b800cf7202 */ /* 0x000fc40000000f00 */
[----:B------:R-:W-:Y:S02]  /*18db0*/  MOV R105, R198 ;  /* 0x000000c600697202 */ /* 0x000fe40000000f00 */
[----:B------:R-:W-:Y:S02]  /*18dc0*/  MOV R106, R197 ;  /* 0x000000c5006a7202 */ /* 0x000fe40000000f00 */
[----:B------:R-:W-:Y:S01]  /*18dd0*/  MOV R107, R196 ;  /* 0x000000c4006b7202 */ /* 0x000fe20000000f00 */
[----:B------:R-:W-:Y:S01]  /*18de0*/  HMMA.16816.F32.BF16 R48, R4, R16, R48 ;  /* 0x000000100430723c */ /* 0x000fe20000041830 */
[----:B------:R-:W-:Y:S01]  /*18df0*/  MOV R112, R167 ;  /* 0x000000a700707202 */ /* 0x000fe20000000f00 */
[----:B------:R-:W-:Y:S01]  /*18e00*/  MUFU.EX2 R26, R232 ;  /* 0x000000e8001a7308 */ /* 0x000fe20000000800 */
[----:B------:R-:W-:Y:S01]  /*18e10*/  MOV R123, R204 ;  /* 0x000000cc007b7202 */ /* 0x000fe20000000f00 */
[----:B------:R3:W5:Y:S01]  /*18e20*/  LDL.LU R241, [R1+0x108] ;  /* 0x0001080001f17983 */ /* 0x0007620000300800 */
[----:B------:R-:W-:-:S02]  /*18e30*/  MOV R121, R172 ;  /* 0x000000ac00797202 */ /* 0x000fc40000000f00 */
[----:B------:R-:W-:Y:S01]  /*18e40*/  MOV R175, R187 ;  /* 0x000000bb00af7202 */ /* 0x000fe20000000f00 */
[----:B------:R-:W-:Y:S01]  /*18e50*/  HMMA.16816.F32.BF16 R44, R4, R18, R44 ;  /* 0x00000012042c723c */ /* 0x000fe2000004182c */
[----:B------:R-:W-:Y:S01]  /*18e60*/  MOV R185, R186 ;  /* 0x000000ba00b97202 */ /* 0x000fe20000000f00 */
[----:B------:R-:W-:Y:S01]  /*18e70*/  FADD.FTZ R3, R138, R3 ;  /* 0x000000038a037221 */ /* 0x000fe20000010000 */
[----:B------:R-:W-:Y:S01]  /*18e80*/  MOV R204, R180 ;  /* 0x000000b400cc7202 */ /* 0x000fe20000000f00 */
[----:B------:R-:W-:Y:S01]  /*18e90*/  IMAD.MOV.U32 R174, RZ, RZ, R155 ;  /* 0x000000ffffae7224 */ /* 0x000fe200078e009b */
[----:B------:R-:W-:-:S03]  /*18ea0*/  MOV R209, R164 ;  /* 0x000000a400d17202 */ /* 0x000fc60000000f00 */
        /* <DEDUP_REMOVED lines=8> */
[----:B------:R-:W-:Y:S01]  /*18f30*/  IMAD.MOV.U32 R115, RZ, RZ, R173 ;  /* 0x000000ffff737224 */ /* 0x000fe200078e00ad */
[----:B------:R-:W-:-:S05]  /*18f40*/  MOV R117, R110 ;  /* 0x0000006e00757202 */ /* 0x000fca0000000f00 */
[----:B------:R-:W-:Y:S01]  /*18f50*/  HMMA.16816.F32.BF16 R64, R4, R8, R64 ;  /* 0x000000080440723c */ /* 0x000fe20000041840 */
[----:B------:R-:W-:-:S07]  /*18f60*/  MOV R111, R207 ;  /* 0x000000cf006f7202 */ /* 0x000fce0000000f00 */
[----:B------:R-:W-:Y:S01]  /*18f70*/  HMMA.16816.F32.BF16 R28, R4, R10, R28 ;  /* 0x0000000a041c723c */ /* 0x000fe2000004181c */
[----:B------:R-:W-:Y:S01]  /*18f80*/  MOV R110, R175 ;  /* 0x000000af006e7202 */ /* 0x000fe20000000f00 */
[----:B------:R-:W-:Y:S01]  /*18f90*/  FADD.FTZ R3, R141, R3 ;  /* 0x000000038d037221 */ /* 0x000fe20000010000 */
[----:B------:R-:W-:Y:S01]  /*18fa0*/  MOV R173, R247 ;  /* 0x000000f700ad7202 */ /* 0x000fe20000000f00 */
[----:B------:R-:W-:Y:S01]  /*18fb0*/  FADD.FTZ R2, R113, R2 ;  /* 0x0000000271027221 */ /* 0x000fe20000010000 */
[----:B------:R-:W-:Y:S01]  /*18fc0*/  MOV R114, R118 ;  /* 0x0000007600727202 */ /* 0x000fe20000000f00 */
[----:B------:R-:W1:Y:S01]  /*18fd0*/  LDSM.16.MT88.4 R144, [R213+0xb800] ;  /* 0x00b80000d590783b */ /* 0x000e620000004200 */
[----:B------:R-:W-:Y:S02]  /*18fe0*/  FADD.FTZ R4, R223, R24 ;  /* 0x00000018df047221 */ /* 0x000fe40000010000 */
        /* <DEDUP_REMOVED lines=8> */
[----:B------:R-:W-:Y:S01]  /*19070*/  IMAD.MOV.U32 R174, RZ, RZ, R184 ;  /* 0x000000ffffae7224 */ /* 0x000fe200078e00b8 */
[----:B----4-:R-:W-:Y:S01]  /*19080*/  MOV R208, R111 ;  /* 0x0000006f00d07202 */ /* 0x010fe20000000f00 */
        /* <DEDUP_REMOVED lines=21> */
[----:B------:R-:W2:Y:S01]  /*191e0*/  LDSM.16.MT88.4 R12, [R215+0xb800] ;  /* 0x00b80000d70c783b */ /* 0x000ea20000004200 */
[----:B------:R-:W-:Y:S01]  /*191f0*/  FADD.FTZ R2, R99, R2 ;  /* 0x0000000263027221 */ /* 0x000fe20000010000 */
[----:B------:R-:W-:Y:S01]  /*19200*/  MOV R114, R110 ;  /* 0x0000006e00727202 */ /* 0x000fe20000000f00 */
[----:B------:R-:W-:Y:S01]  /*19210*/  FADD.FTZ R0, R104, R5 ;  /* 0x0000000568007221 */ /* 0x000fe20000010000 */
[----:B------:R-:W-:Y:S01]  /*19220*/  MUFU.EX2 R22, R205 ;  /* 0x000000cd00167308 */ /* 0x000fe20000000800 */
[----:B------:R-:W-:Y:S01]  /*19230*/  IMAD.MOV.U32 R113, RZ, RZ, R190 ;  /* 0x000000ffff717224 */ /* 0x000fe200078e00be */
[----:B------:R-:W-:Y:S01]  /*19240*/  MOV R166, R195 ;  /* 0x000000c300a67202 */ /* 0x000fe20000000f00 */
        /* <DEDUP_REMOVED lines=9> */
[----:B------:R-:W-:Y:S02]  /*192e0*/  FADD.FTZ R5, R114, R5 ;  /* 0x0000000572057221 */ /* 0x000fe40000010000 */
[----:B------:R-:W-:Y:S01]  /*192f0*/  IMAD.MOV.U32 R111, RZ, RZ, R207 ;  /* 0x000000ffff6f7224 */ /* 0x000fe200078e00cf */
[----:B------:R-:W-:Y:S01]  /*19300*/  MOV R204, R158 ;  /* 0x0000009e00cc7202 */ /* 0x000fe20000000f00 */
[----:B------:R-:W-:Y:S01]  /*19310*/  FADD.FTZ R3, R115, R4 ;  /* 0x0000000473037221 */ /* 0x000fe20000010000 */
[----:B------:R-:W4:Y:S01]  /*19320*/  MUFU.EX2 R18, R222 ;  /* 0x000000de00127308 */ /* 0x000f220000000800 */
        /* <DEDUP_REMOVED lines=53> */
[----:B------:R-:W-:Y:S01]  /*19680*/  FADD.FTZ R2, R127, R2 ;  /* 0x000000027f027221 */ /* 0x000fe20000010000 */
[----:B------:R-:W1:Y:S01]  /*19690*/  MUFU.EX2 R25, R252 ;  /* 0x000000fc00197308 */ /* 0x000e620000000800 */
[----:B------:R-:W-:Y:S01]  /*196a0*/  FADD.FTZ R0, R109, R0 ;  /* 0x000000006d007221 */ /* 0x000fe20000010000 */
[----:B------:R3:W5:Y:S01]  /*196b0*/  LDL.LU R226, [R1+0xd0] ;  /* 0x0000d00001e27983 */ /* 0x0007620000300800 */
[----:B------:R-:W-:-:S02]  /*196c0*/  FADD.FTZ R4, R93, R4 ;  /* 0x000000045d047221 */ /* 0x000fc40000010000 */
[----:B------:R-:W-:Y:S01]  /*196d0*/  FADD.FTZ R3, R41, R3 ;  /* 0x0000000329037221 */ /* 0x000fe20000010000 */
[----:B------:R3:W5:Y:S02]  /*196e0*/  LDL.LU R225, [R1+0xcc] ;  /* 0x0000cc0001e17983 */ /* 0x0007640000300800 */
[----:B------:R-:W2:Y:S01]  /*196f0*/  MUFU.EX2 R20, R249 ;  /* 0x000000f900147308 */ /* 0x000ea20000000800 */
[----:B------:R-:W-:Y:S02]  /*19700*/  FADD.FTZ R2, R126, R2 ;  /* 0x000000027e027221 */ /* 0x000fe40000010000 */
[----:B------:R-:W-:-:S05]  /*19710*/  FADD.FTZ R0, R108, R0 ;  /* 0x000000006c007221 */ /* 0x000fca0000010000 */
[----:B------:R-:W2:Y:S01]  /*19720*/  MUFU.EX2 R11, R166 ;  /* 0x000000a6000b7308 */ /* 0x000ea20000000800 */
[----:B----4-:R-:W-:Y:S02]  /*19730*/  FADD.FTZ R4, R18, R4 ;  /* 0x0000000412047221 */ /* 0x010fe40000010000 */
[----:B-1----:R-:W-:-:S05]  /*19740*/  FADD.FTZ R3, R10, R3 ;  /* 0x000000030a037221 */ /* 0x002fca0000010000 */
[----:B------:R1:W-:Y:S01]  /*19750*/  MUFU.EX2 R23, R224 ;  /* 0x000000e000177308 */ /* 0x0003e20000000800 */
[----:B------:R-:W-:-:S07]  /*19760*/  FADD.FTZ R2, R27, R2 ;  /* 0x000000021b027221 */ /* 0x000fce0000010000 */
[----:B------:R-:W-:Y:S01]  /*19770*/  MUFU.EX2 R19, R251 ;  /* 0x000000fb00137308 */ /* 0x000fe20000000800 */
[----:B------:R-:W-:-:S07]  /*19780*/  FADD.FTZ R0, R22, R0 ;  /* 0x0000000016007221 */ /* 0x000fce0000010000 */
[----:B------:R-:W4:Y:S01]  /*19790*/  MUFU.EX2 R7, R212 ;  /* 0x000000d400077308 */ /* 0x000f220000000800 */
[----:B------:R-:W-:Y:S01]  /*197a0*/  FADD.FTZ R4, R17, R4 ;  /* 0x0000000411047221 */ /* 0x000fe20000010000 */
[----:B-1----:R3:W5:Y:S01]  /*197b0*/  LDL.LU R224, [R1+0xc8] ;  /* 0x0000c80001e07983 */ /* 0x0027620000300800 */
[----:B------:R-:W-:Y:S02]  /*197c0*/  FADD.FTZ R3, R9, R3 ;  /* 0x0000000309037221 */ /* 0x000fe40000010000 */
        /* <DEDUP_REMOVED lines=8> */
[----:B--2---:R-:W-:Y:S01]  /*19850*/  FADD.FTZ R0, R20, R0 ;  /* 0x0000000014007221 */ /* 0x004fe20000010000 */
[----:B------:R-:W-:Y:S01]  /*19860*/  F2FP.BF16.PACK_AB R192, R26, R27 ;  /* 0x0000001b1ac0723e */ /* 0x000fe200000010ff */
[----:B------:R-:W-:Y:S01]  /*19870*/  FADD.FTZ R4, R11, R4 ;  /* 0x000000040b047221 */ /* 0x000fe20000010000 */
[----:B------:R3:W5:Y:S01]  /*19880*/  LDL.LU R220, [R1+0xb8] ;  /* 0x0000b80001dc7983 */ /* 0x0007620000300800 */
[----:B------:R-:W-:Y:S01]  /*19890*/  F2FP.BF16.PACK_AB R193, R21, R22 ;  /* 0x0000001615c1723e */ /* 0x000fe200000010ff */
[----:B----4-:R-:W-:Y:S01]  /*198a0*/  FADD.FTZ R3, R7, R3 ;  /* 0x0000000307037221 */ /* 0x010fe20000010000 */
[----:B------:R-:W-:Y:S01]  /*198b0*/  F2FP.BF16.PACK_AB R194, R23, R25 ;  /* 0x0000001917c2723e */ /* 0x000fe200000010ff */
[----:B------:R3:W5:Y:S01]  /*198c0*/  LDL.LU R219, [R1+0xb4] ;  /* 0x0000b40001db7983 */ /* 0x0007620000300800 */
[----:B------:R-:W-:Y:S01]  /*198d0*/  F2FP.BF16.PACK_AB R195, R19, R20 ;  /* 0x0000001413c3723e */ /* 0x000fe200000010ff */
[----:B------:R-:W-:Y:S01]  /*198e0*/  FADD.FTZ R2, R23, R2 ;  /* 0x0000000217027221 */ /* 0x000fe20000010000 */
[----:B------:R-:W-:Y:S01]  /*198f0*/  F2FP.BF16.PACK_AB R196, R17, R18 ;  /* 0x0000001211c4723e */ /* 0x000fe200000010ff */
[----:B------:R3:W5:Y:S01]  /*19900*/  LDL.LU R218, [R1+0xb0] ;  /* 0x0000b00001da7983 */ /* 0x0007620000300800 */
[----:B------:R-:W-:-:S02]  /*19910*/  F2FP.BF16.PACK_AB R197, R9, R10 ;  /* 0x0000000a09c5723e */ /* 0x000fc400000010ff */
[----:B------:R-:W-:Y:S01]  /*19920*/  F2FP.BF16.PACK_AB R198, R11, R16 ;  /* 0x000000100bc6723e */ /* 0x000fe200000010ff */
[----:B------:R3:W5:Y:S01]  /*19930*/  LDL.LU R217, [R1+0xac] ;  /* 0x0000ac0001d97983 */ /* 0x0007620000300800 */
[----:B------:R-:W-:Y:S01]  /*19940*/  F2FP.BF16.PACK_AB R199, R7, R8 ;  /* 0x0000000807c7723e */ /* 0x000fe200000010ff */
[----:B------:R-:W-:Y:S02]  /*19950*/  FADD.FTZ R0, R19, R0 ;  /* 0x0000000013007221 */ /* 0x000fe40000010000 */
[----:B------:R3:W5:Y:S01]  /*19960*/  LDL.LU R212, [R1+0xa8] ;  /* 0x0000a80001d47983 */ /* 0x0007620000300800 */
[C---:B------:R-:W-:Y:S03]  /*19970*/  HMMA.16816.F32.BF16 R136, R192.reuse, R144, R100 ;  /* 0x00000090c088723c */ /* 0x040fe60000041864 */
[----:B------:R3:W-:Y:S04]  /*19980*/  STL [R1+0x74], R4 ;  /* 0x0000740401007387 */ /* 0x0007e80000100800 */
[----:B------:R3:W-:Y:S01]  /*19990*/  STL [R1+0x78], R3 ;  /* 0x0000780301007387 */ /* 0x0007e20000100800 */
[C---:B------:R-:W-:Y:S03]  /*199a0*/  HMMA.16816.F32.BF16 R148, R192.reuse, R146, R88 ;  /* 0x00000092c094723c */ /* 0x040fe60000041858 */
[----:B------:R3:W-:Y:S04]  /*199b0*/  STL [R1+0x70], R2 ;  /* 0x0000700201007387 */ /* 0x0007e80000100800 */
[----:B------:R3:W-:Y:S01]  /*199c0*/  STL [R1+0x7c], R0 ;  /* 0x00007c0001007387 */ /* 0x0007e20000100800 */
        /* <DEDUP_REMOVED lines=14> */
[----:B------:R-:W-:-:S02]  /*19ab0*/  MOV R72, R202 ;  /* 0x000000ca00487202 */ /* 0x000fc40000000f00 */
[----:B------:R-:W-:Y:S02]  /*19ac0*/  MOV R73, R203 ;  /* 0x000000cb00497202 */ /* 0x000fe40000000f00 */
[----:B------:R-:W-:Y:S02]  /*19ad0*/  MOV R70, R200 ;  /* 0x000000c800467202 */ /* 0x000fe40000000f00 */
[----:B------:R-:W-:Y:S02]  /*19ae0*/  MOV R71, R201 ;  /* 0x000000c900477202 */ /* 0x000fe40000000f00 */
.L_x_830:
[----:B---34-:R-:W-:-:S06]  /*19af0*/  UISETP.GT.AND UP0, UPT, UR9, UR8, UPT ;  /* 0x000000080900728c */ /* 0x018fcc000bf04270 */
        /* <DEDUP_REMOVED lines=47> */
.L_x_837:
        /* <DEDUP_REMOVED lines=17> */
[----:B------:R-:W-:Y:S02]  /*19f00*/  @!P4 LEA.HI.X R201, R0, c[0x0][0x16c], R2, 0x1, P1 ;  /* 0x00005b0000c9ca11 */ /* 0x000fe400008f0c02 */
[C---:B------:R-:W-:Y:S02]  /*19f10*/  @!P4 LEA R202, P0, R3.reuse, c[0x0][0x168], 0x1 ;  /* 0x00005a0003caca11 */ /* 0x040fe400078008ff */
[----:B------:R-:W-:Y:S01]  /*19f20*/  @!P4 IADD3.X R203, R2, UR26, RZ, P2, !PT ;  /* 0x0000001a02cbcc10 */ /* 0x000fe200097fe4ff */
[----:B------:R-:W-:Y:S01]  /*19f30*/  @!PT LDS RZ, [RZ] ;  /* 0x00000000fffff984 */ /* 0x000fe20000000800 */
[----:B------:R-:W-:Y:S01]  /*19f40*/  @!PT LDS RZ, [RZ] ;  /* 0x00000000fffff984 */ /* 0x000fe20000000800 */
[----:B------:R-:W-:Y:S01]  /*19f50*/  @!PT LDS RZ, [RZ] ;  /* 0x00000000fffff984 */ /* 0x000fe20000000800 */
[----:B------:R2:W-:Y:S01]  /*19f60*/  @!P4 LDGSTS.E.BYPASS.LTC128B.128 [R246+0x4000], [R200.64] ;  /* 0x04000000c8f6cfae */ /* 0x0005e2000b901d74 */
[C---:B------:R-:W-:Y:S02]  /*19f70*/  @!P4 IADD3 R204, P1, R0.reuse, UR44, RZ ;  /* 0x0000002c00cccc10 */ /* 0x040fe4000ff3e0ff */
[----:B------:R-:W-:Y:S01]  /*19f80*/  @!P4 LEA.HI.X R203, R3, c[0x0][0x16c], R203, 0x1, P0 ;  /* 0x00005b0003cbca11 */ /* 0x000fe200000f0ccb */
[----:B------:R1:W-:Y:S01]  /*19f90*/  @P4 STS.128 [R246+0x4800], RZ ;  /* 0x004800fff6004388 */ /* 0x0003e20000000c00 */
[----:B------:R-:W-:Y:S02]  /*19fa0*/  @!P4 IADD3 R3, P3, R0, UR19, RZ ;  /* 0x000000130003cc10 */ /* 0x000fe4000ff7e0ff */
[----:B------:R-:W-:Y:S01]  /*19fb0*/  @!P4 LEA R208, P0, R204, c[0x0][0x168], 0x1 ;  /* 0x00005a00ccd0ca11 */ /* 0x000fe200078008ff */
[----:B------:R-:W-:Y:S01]  /*19fc0*/  @!PT LDS RZ, [RZ] ;  /* 0x00000000fffff984 */ /* 0x000fe20000000800 */
[----:B------:R-:W-:Y:S01]  /*19fd0*/  @!PT LDS RZ, [RZ] ;  /* 0x00000000fffff984 */ /* 0x000fe20000000800 */
[----:B------:R-:W-:Y:S01]  /*19fe0*/  @!PT LDS RZ, [RZ] ;  /* 0x00000000fffff984 */ /* 0x000fe20000000800 */
[----:B------:R3:W-:Y:S01]  /*19ff0*/  @!P4 LDGSTS.E.BYPASS.LTC128B.128 [R246+0x4800], [R202.64] ;  /* 0x04800000caf6cfae */ /* 0x0007e2000b901d74 */
[----:B------:R-:W-:Y:S03]  /*1a000*/  @!P4 IADD3.X R205, R2, UR20, RZ, P1, !PT ;  /* 0x0000001402cdcc10 */ /* 0x000fe60008ffe4ff */
[----:B------:R1:W-:Y:S01]  /*1a010*/  @P4 STS.128 [R246+0x5000], RZ ;  /* 0x005000fff6004388 */ /* 0x0003e20000000c00 */
[----:B------:R-:W-:Y:S02]  /*1a020*/  @!P4 LEA.HI.X R209, R204, c[0x0][0x16c], R205, 0x1, P0 ;  /* 0x00005b00ccd1ca11 */ /* 0x000fe400000f0ccd */
[C---:B--2---:R-:W-:Y:S02]  /*1a030*/  @!P4 LEA R200, P2, R3.reuse, c[0x0][0x168], 0x1 ;  /* 0x00005a0003c8ca11 */ /* 0x044fe400078408ff */
[----:B------:R-:W-:Y:S04]  /*1a040*/  @!P4 IADD3.X R201, R2, UR18, RZ, P3, !PT ;  /* 0x0000001202c9cc10 */ /* 0x000fe80009ffe4ff */
[----:B------:R-:W-:Y:S02]  /*1a050*/  @!P4 LEA.HI.X R201, R3, c[0x0][0x16c], R201, 0x1, P2 ;  /* 0x00005b0003c9ca11 */ /* 0x000fe400010f0cc9 */
[C---:B------:R-:W-:Y:S02]  /*1a060*/  @!P4 IADD3 R3, P3, R0.reuse, UR22, RZ ;  /* 0x000000160003cc10 */ /* 0x040fe4000ff7e0ff */
[----:B---3--:R-:W-:Y:S01]  /*1a070*/  @!P4 IADD3 R202, P1, R0, UR42, RZ ;  /* 0x0000002a00cacc10 */ /* 0x008fe2000ff3e0ff */
[----:B------:R-:W-:Y:S01]  /*1a080*/  @!PT LDS RZ, [RZ] ;  /* 0x00000000fffff984 */ /* 0x000fe20000000800 */
[----:B------:R-:W-:Y:S01]  /*1a090*/  @!PT LDS RZ, [RZ] ;  /* 0x00000000fffff984 */ /* 0x000fe20000000800 */
[----:B------:R-:W-:Y:S01]  /*1a0a0*/  @!PT LDS RZ, [RZ] ;  /* 0x00000000fffff984 */ /* 0x000fe20000000800 */
[----:B------:R2:W-:Y:S01]  /*1a0b0*/  @!P4 LDGSTS.E.BYPASS.LTC128B.128 [R246+0x5000], [R200.64] ;  /* 0x05000000c8f6cfae */ /* 0x0005e2000b901d74 */
[C---:B------:R-:W-:Y:S02]  /*1a0c0*/  @!P4 LEA R206, P2, R3.reuse, c[0x0][0x168], 0x1 ;  /* 0x00005a0003ceca11 */ /* 0x040fe400078408ff */
[----:B------:R-:W-:Y:S01]  /*1a0d0*/  @!P4 LEA R204, P0, R202, c[0x0][0x168], 0x1 ;  /* 0x00005a00caccca11 */ /* 0x000fe200078008ff */
[----:B------:R1:W-:Y:S04]  /*1a0e0*/  @P4 STS.128 [R246+0x5800], RZ ;  /* 0x005800fff6004388 */ /* 0x0003e80000000c00 */
[----:B------:R-:W-:Y:S01]  /*1a0f0*/  @!PT LDS RZ, [RZ] ;  /* 0x00000000fffff984 */ /* 0x000fe20000000800 */
[----:B------:R-:W-:Y:S01]  /*1a100*/  @!PT LDS RZ, [RZ] ;  /* 0x00000000fffff984 */ /* 0x000fe20000000800 */
[----:B------:R-:W-:Y:S01]  /*1a110*/  @!PT LDS RZ, [RZ] ;  /* 0x00000000fffff984 */ /* 0x000fe20000000800 */
[----:B------:R1:W-:Y:S04]  /*1a120*/  @!P4 LDGSTS.E.BYPASS.LTC128B.128 [R246+0x5800], [R208.64] ;  /* 0x05800000d0f6cfae */ /* 0x0003e8000b901d74 */
[----:B------:R1:W-:Y:S01]  /*1a130*/  @P4 STS.128 [R246+0x6000], RZ ;  /* 0x006000fff6004388 */ /* 0x0003e20000000c00 */
[C---:B--2---:R-:W-:Y:S02]  /*1a140*/  @!P4 IADD3.X R200, R2.reuse, UR21, RZ, P3, !PT ;  /* 0x0000001502c8cc10 */ /* 0x044fe40009ffe4ff */
        /* <DEDUP_REMOVED lines=11> */
[----:B------:R-:W-:Y:S02]  /*1a200*/  @!P4 IADD3.X R201, R2, UR24, RZ, P3, !PT ;  /* 0x0000001802c9cc10 */ /* 0x000fe40009ffe4ff */
        /* <DEDUP_REMOVED lines=20> */
.L_x_835:
        /* <DEDUP_REMOVED lines=32> */
[C---:B------:R-:W-:Y:S02]  /*1a550*/  @!P4 LEA R10, P1, R5.reuse, c[0x0][0x170], 0x1 ;  /* 0x00005c00050aca11 */ /* 0x040fe400078208ff */
        /* <DEDUP_REMOVED lines=14> */
[C---:B------:R-:W-:Y:S02]  /*1a640*/  @!P4 LEA R8, P3, R7.reuse, c[0x0][0x170], 0x1 ;  /* 0x00005c000708ca11 */ /* 0x040fe400078608ff */
[----:B------:R-:W-:Y:S01]  /*1a650*/  @!P4 IADD3 R19, P5, R2, UR48, RZ ;  /* 0x000000300213cc10 */ /* 0x000fe2000ffbe0ff */
[----:B------:R-:W-:Y:S01]  /*1a660*/  @P4 STS.128 [R246+0x9800], RZ ;  /* 0x009800fff6004388 */ /* 0x000fe20000000c00 */
[----:B------:R-:W-:Y:S02]  /*1a670*/  @!P4 LEA.HI.X R9, R7, c[0x0][0x174], R5, 0x1, P3 ;  /* 0x00005d000709ca11 */ /* 0x000fe400018f0c05 */
[----:B------:R-:W-:Y:S02]  /*1a680*/  @!P4 LEA.HI.X R7, R18, c[0x0][0x174], R20, 0x1, P2 ;  /* 0x00005d001207ca11 */ /* 0x000fe400010f0c14 */
[C---:B------:R-:W-:Y:S01]  /*1a690*/  @!P4 LEA R4, P1, R19.reuse, c[0x0][0x170], 0x1 ;  /* 0x00005c001304ca11 */ /* 0x040fe200078208ff */
[----:B------:R-:W-:Y:S01]  /*1a6a0*/  @!PT LDS RZ, [RZ] ;  /* 0x00000000fffff984 */ /* 0x000fe20000000800 */
[----:B------:R-:W-:Y:S01]  /*1a6b0*/  @!PT LDS RZ, [RZ] ;  /* 0x00000000fffff984 */ /* 0x000fe20000000800 */
[----:B------:R-:W-:Y:S01]  /*1a6c0*/  @!PT LDS RZ, [RZ] ;  /* 0x00000000fffff984 */ /* 0x000fe20000000800 */
[----:B------:R3:W-:Y:S01]  /*1a6d0*/  @!P4 LDGSTS.E.BYPASS.LTC128B.128 [R246+0x9800], [R10.64] ;  /* 0x098000000af6cfae */ /* 0x0007e2000b901d74 */
[----:B------:R-:W-:Y:S02]  /*1a6e0*/  @!P4 IADD3.X R21, R0, UR16, RZ, P5, !PT ;  /* 0x000000100015cc10 */ /* 0x000fe4000affe4ff */
[----:B------:R-:W-:Y:S02]  /*1a6f0*/  @!P4 IADD3 R3, P0, R2, UR46, RZ ;  /* 0x0000002e0203cc10 */ /* 0x000fe4000ff1e0ff */
[----:B------:R-:W-:Y:S01]  /*1a700*/  @!P4 LEA.HI.X R5, R19, c[0x0][0x174], R21, 0x1, P1 ;  /* 0x00005d001305ca11 */ /* 0x000fe200008f0c15 */
[----:B------:R-:W-:Y:S01]  /*1a710*/  @P4 STS.128 [R246+0xa000], RZ ;  /* 0x00a000fff6004388 */ /* 0x000fe20000000c00 */
[----:B------:R-:W-:Y:S02]  /*1a720*/  @!P4 IADD3.X R0, R0, UR17, RZ, P0, !PT ;  /* 0x000000110000cc10 */ /* 0x000fe400087fe4ff */
        /* <DEDUP_REMOVED lines=22> */
[----:B-----5:R-:W-:Y:S06]  /*1a890*/  LDSM.16.M88.4 R128, [R219] ;  /* 0x00000000db80783b */ /* 0x020fec0000000200 */
[----:B--2---:R-:W4:Y:S06]  /*1a8a0*/  LDSM.16.M88.4 R16, [R212+0x4000] ;  /* 0x00400000d410783b */ /* 0x004f2c0000000200 */
[----:B------:R-:W3:Y:S06]  /*1a8b0*/  LDSM.16.M88.4 R124, [R219+0x2000] ;  /* 0x00200000db7c783b */ /* 0x000eec0000000200 */
[----:B------:R-:W2:Y:S06]  /*1a8c0*/  LDSM.16.M88.4 R32, [R212+0x4800] ;  /* 0x00480000d420783b */ /* 0x000eac0000000200 */
[----:B------:R-:W0:Y:S06]  /*1a8d0*/  LDGDEPBAR ;  /* 0x00000000000079af */ /* 0x000e2c0000000000 */
[----:B------:R-:W2:Y:S06]  /*1a8e0*/  LDSM.16.M88.4 R48, [R212+0x5000] ;  /* 0x00500000d430783b */ /* 0x000eac0000000200 */
[----:B------:R-:W2:Y:S06]  /*1a8f0*/  LDSM.16.M88.4 R64, [R212+0x5800] ;  /* 0x00580000d440783b */ /* 0x000eac0000000200 */
[----:B------:R-:W2:Y:S01]  /*1a900*/  LDSM.16.M88.4 R80, [R212+0x6000] ;  /* 0x00600000d450783b */ /* 0x000ea20000000200 */
[-C--:B----4-:R-:W-:Y:S05]  /*1a910*/  HMMA.16816.F32.BF16 R4, R128, R16.reuse, RZ ;  /* 0x000000108004723c */ /* 0x090fea00000418ff */
[----:B------:R-:W4:Y:S03]  /*1a920*/  LDSM.16.M88.4 R96, [R212+0x6800] ;  /* 0x00680000d460783b */ /* 0x000f260000000200 */
[C---:B---3--:R-:W-:Y:S03]  /*1a930*/  HMMA.16816.F32.BF16 R8, R124.reuse, R16, RZ ;  /* 0x000000107c08723c */ /* 0x048fe600000418ff */
[----:B------:R-:W3:Y:S06]  /*1a940*/  LDSM.16.M88.4 R112, [R212+0x7000] ;  /* 0x00700000d470783b */ /* 0x000eec0000000200 */
[----:B------:R-:W3:Y:S01]  /*1a950*/  LDSM.16.M88.4 R200, [R212+0x7800] ;  /* 0x00780000d4c8783b */ /* 0x000ee20000000200 */
[-C--:B-1----:R-:W-:Y:S05]  /*1a960*/  HMMA.16816.F32.BF16 R12, R124, R18.reuse, RZ ;  /* 0x000000127c0c723c */ /* 0x082fea00000418ff */
[----:B------:R-:W-:Y:S03]  /*1a970*/  LDSM.16.M88.4 R204, [R222] ;  /* 0x00000000decc783b */ /* 0x000fe60000000200 */
[C---:B------:R-:W-:Y:S03]  /*1a980*/  HMMA.16816.F32.BF16 R16, R128.reuse, R18, RZ ;  /* 0x000000128010723c */ /* 0x040fe600000418ff */
[----:B------:R-:W1:Y:S05]  /*1a990*/  LDSM.16.M88.4 R208, [R218+0x4000] ;  /* 0x00400000dad0783b */ /* 0x000e6a0000000200 */
[-C--:B--2---:R-:W-:Y:S08]  /*1a9a0*/  HMMA.16816.F32.BF16 R20, R128, R32.reuse, RZ ;  /* 0x000000208014723c */ /* 0x084ff000000418ff */
        /* <DEDUP_REMOVED lines=29> */
[C---:B--2---:R-:W-:Y:S08]  /*1ab80*/  HMMA.16816.F32.BF16 R8, R200.reuse, R208, R8 ;  /* 0x000000d0c808723c */ /* 0x044ff00000041808 */
        /* <DEDUP_REMOVED lines=36> */
[----:B------:R-:W-:Y:S07]  /*1add0*/  LDSM.16.M88.4 R200, [R220] ;  /* 0x00000000dcc8783b */ /* 0x000fee0000000200 */
[----:B------:R-:W-:Y:S01]  /*1ade0*/  HMMA.16816.F32.BF16 R128, R204, R210, R128 ;  /* 0x000000d2cc80723c */ /* 0x000fe20000041880 */
[----:B------:R-:W1:Y:S06]  /*1adf0*/  LDSM.16.M88.4 R204, [R223] ;  /* 0x00000000dfcc783b */ /* 0x000e6c0000000200 */
[----:B------:R-:W2:Y:S01]  /*1ae00*/  LDSM.16.M88.4 R208, [R220+0x2000] ;  /* 0x00200000dcd0783b */ /* 0x000ea20000000200 */
[-C--:B-1----:R-:W-:Y:S08]  /*1ae10*/  HMMA.16816.F32.BF16 R4, R200, R204.reuse, R4 ;  /* 0x000000ccc804723c */ /* 0x082ff00000041804 */
[C---:B--2---:R-:W-:Y:S08]  /*1ae20*/  HMMA.16816.F32.BF16 R8, R208.reuse, R204, R8 ;  /* 0x000000ccd008723c */ /* 0x044ff00000041808 */
        /* <DEDUP_REMOVED lines=82> */
.L_x_836:
[----:B------:R-:W2:Y:S01]  /*1b350*/  S2R R2, SR_TID.X ;  /* 0x0000000000027919 */ /* 0x000ea20000002100 */
[----:B------:R-:W-:Y:S01]  /*1b360*/  IMAD.U32 R0, RZ, RZ, UR7 ;  /* 0x00000007ff007e24 */ /* 0x000fe2000f8e00ff */
[----:B------:R-:W-:Y:S01]  /*1b370*/  LOP3.LUT R232, R232, 0xfeffffff, RZ, 0xc0, !PT ;  /* 0xfeffffffe8e87812 */ /* 0x000fe200078ec0ff */
[----:B------:R-:W-:Y:S01]  /*1b380*/  UISETP.GT.AND UP0, UPT, UR7, UR8, UPT ;  /* 0x000000080700728c */ /* 0x000fe2000bf04270 */
[----:B------:R-:W-:Y:S01]  /*1b390*/  LOP3.LUT R231, R231, 0x7fffffff, RZ, 0xc0, !PT ;  /* 0x7fffffffe7e77812 */ /* 0x000fe200078ec0ff */
[----:B------:R-:W-:Y:S01]  /*1b3a0*/  UMOV UR9, UR7 ;  /* 0x0000000700097c82 */ /* 0x000fe20008000000 */
[----:B------:R-:W-:Y:S02]  /*1b3b0*/  @P4 LOP3.LUT R232, R232, 0x1000000, RZ, 0xfc, !PT ;  /* 0x01000000e8e84812 */ /* 0x000fe400078efcff */
[----:B------:R3:W-:Y:S01]  /*1b3c0*/  STL [R1+0x128], R197 ;  /* 0x000128c501007387 */ /* 0x0007e20000100800 */
[----:B------:R-:W-:Y:S02]  /*1b3d0*/  LOP3.LUT R233, R233, 0xfffffffd, RZ, 0xc0, !PT ;  /* 0xfffffffde9e97812 */ /* 0x000fe400078ec0ff */
[----:B------:R-:W-:Y:S01]  /*1b3e0*/  LOP3.LUT R232, R232, 0xff7fffff, RZ, 0xc0, !PT ;  /* 0xff7fffffe8e87812 */ /* 0x000fe200078ec0ff */
[----:B------:R-:W-:Y:S04]  /*1b3f0*/  STL [R1+0x124], R198 ;  /* 0x000124c601007387 */ /* 0x000fe80000100800 */
[----:B------:R-:W-:Y:S04]  /*1b400*/  STL [R1+0x120], R199 ;  /* 0x000120c701007387 */ /* 0x000fe80000100800 */
[----:B------:R4:W-:Y:S01]  /*1b410*/  STL [R1+0xe4], R246 ;  /* 0x0000e4f601007387 */ /* 0x0009e20000100800 */
[----:B--2---:R-:W-:Y:S03]  /*1b420*/  IMAD.SHL.U32 R2, R2, 0x2, RZ ;  /* 0x0000000202027824 */ /* 0x004fe600078e00ff */
[----:B------:R2:W-:Y:S02]  /*1b430*/  STL [R1+0xe0], R230 ;  /* 0x0000e0e601007387 */ /* 0x0005e40000100800 */
[----:B------:R-:W-:Y:S02]  /*1b440*/  LOP3.LUT R2, R2, 0x6, RZ, 0xc0, !PT ;  /* 0x0000000602027812 */ /* 0x000fe400078ec0ff */
[----:B------:R-:W-:Y:S03]  /*1b450*/  STL [R1+0xdc], R229 ;  /* 0x0000dce501007387 */ /* 0x000fe60000100800 */
[----:B------:R-:W-:Y:S01]  /*1b460*/  IMAD R0, R0, 0x80, R2 ;  /* 0x0000008000007824 */ /* 0x000fe200078e0202 */
[----:B------:R1:W-:Y:S03]  /*1b470*/  STL [R1+0xd8], R228 ;  /* 0x0000d8e401007387 */ /* 0x0003e60000100800 */
[--C-:B------:R-:W-:Y:S01]  /*1b480*/  IMAD.IADD R2, R236, 0x1, -R0.reuse ;  /* 0x00000001ec027824 */ /* 0x100fe200078e0a00 */
[----:B-1----:R-:W-:Y:S01]  /*1b490*/  IADD3 R207, R0, 0x9, RZ ;  /* 0x0000000900cf7810 */ /* 0x002fe20007ffe0ff */
[--C-:B------:R-:W-:Y:S01]  /*1b4a0*/  IMAD.IADD R3, R235, 0x1, -R0.reuse ;  /* 0x00000001eb037824 */ /* 0x100fe200078e0a00 */
[----:B------:R1:W-:Y:S02]  /*1b4b0*/  STL [R1+0xd4], R227 ;  /* 0x0000d4e301007387 */ /* 0x0003e40000100800 */
[----:B------:R-:W-:Y:S02]  /*1b4c0*/  IABS R2, R2 ;  /* 0x0000000200027213 */ /* 0x000fe40000000000 */
[----:B------:R-:W-:Y:S02]  /*1b4d0*/  STL [R1+0xd0], R226 ;  /* 0x0000d0e201007387 */ /* 0x000fe40000100800 */
[----:B------:R1:W1:Y:S02]  /*1b4e0*/  I2F R206, R2 ;  /* 0x0000000200ce7306 */ /* 0x0002640000201400 */
[----:B------:R-:W-:Y:S04]  /*1b4f0*/  STL [R1+0xcc], R225 ;  /* 0x0000cce101007387 */ /* 0x000fe80000100800 */
[----:B------:R-:W-:Y:S04]  /*1b500*/  STL [R1+0xc8], R224 ;  /* 0x0000c8e001007387 */ /* 0x000fe80000100800 */
[----:B------:R-:W-:Y:S04]  /*1b510*/  STL [R1+0xc4], R223 ;  /* 0x0000c4df01007387 */ /* 0x000fe80000100800 */
[----:B------:R-:W-:Y:S04]  /*1b520*/  STL [R1+0xc0], R222 ;  /* 0x0000c0de01007387 */ /* 0x000fe80000100800 */
[----:B------:R-:W-:Y:S04]  /*1b530*/  STL [R1+0xbc], R221 ;  /* 0x0000bcdd01007387 */ /* 0x000fe80000100800 */
[----:B------:R-:W-:Y:S01]  /*1b540*/  STL [R1+0xb8], R220 ;  /* 0x0000b8dc01007387 */ /* 0x000fe20000100800 */
[----:B-1----:R-:W-:Y:S01]  /*1b550*/  IABS R2, R3 ;  /* 0x0000000300027213 */ /* 0x002fe20000000000 */
[----:B------:R-:W-:Y:S02]  /*1b560*/  IMAD.IADD R3, R234, 0x1, -R0 ;  /* 0x00000001ea037824 */ /* 0x000fe400078e0a00 */
[----:B------:R1:W-:Y:S01]  /*1b570*/  STL [R1+0xb4], R219 ;  /* 0x0000b4db01007387 */ /* 0x0003e20000100800 */
[----:B------:R-:W-:Y:S01]  /*1b580*/  FFMA.FTZ R4, R206, -UR35, R4 ;  /* 0x80000023ce047c23 */ /* 0x000fe20008010004 */
[----:B------:R1:W1:Y:S01]  /*1b590*/  I2F R204, R2 ;  /* 0x0000000200cc7306 */ /* 0x0002620000201400 */
[----:B------:R-:W-:Y:S01]  /*1b5a0*/  IADD3 R206, R0, 0x10, RZ ;  /* 0x0000001000ce7810 */ /* 0x000fe20007ffe0ff */
[----:B------:R2:W-:Y:S04]  /*1b5b0*/  STL [R1+0xb0], R218 ;  /* 0x0000b0da01007387 */ /* 0x0005e80000100800 */
[----:B------:R2:W-:Y:S04]  /*1b5c0*/  STL [R1+0xac], R217 ;  /* 0x0000acd901007387 */ /* 0x0005e80000100800 */
[----:B------:R2:W-:Y:S04]  /*1b5d0*/  STL [R1+0xa8], R212 ;  /* 0x0000a8d401007387 */ /* 0x0005e80000100800 */
[----:B------:R-:W-:Y:S04]  /*1b5e0*/  STL [R1+0xe8], R236 ;  /* 0x0000e8ec01007387 */ /* 0x000fe80000100800 */
[----:B------:R-:W-:Y:S04]  /*1b5f0*/  STL [R1+0xec], R240 ;  /* 0x0000ecf001007387 */ /* 0x000fe80000100800 */
[----:B------:R-:W-:Y:S01]  /*1b600*/  STL [R1+0xf0], R245 ;  /* 0x0000f0f501007387 */ /* 0x000fe20000100800 */
[----:B-1----:R-:W-:Y:S01]  /*1b610*/  IABS R2, R3 ;  /* 0x0000000300027213 */ /* 0x002fe20000000000 */
[----:B------:R-:W-:Y:S02]  /*1b620*/  FFMA.FTZ R6, R204, -UR35, R6 ;  /* 0x80000023cc067c23 */ /* 0x000fe40008010006 */
[----:B------:R-:W-:Y:S01]  /*1b630*/  IMAD.IADD R3, R241, 0x1, -R0 ;  /* 0x00000001f1037824 */ /* 0x000fe200078e0a00 */
[----:B------:R1:W1:Y:S04]  /*1b640*/  I2F R202, R2 ;  /* 0x0000000200ca7306 */ /* 0x0002680000201400 */
[----:B------:R-:W-:Y:S06]  /*1b650*/  IABS R3, R3 ;  /* 0x0000000300037213 */ /* 0x000fec0000000000 */
[----:B------:R-:W2:Y:S01]  /*1b660*/  I2F R203, R3 ;  /* 0x0000000300cb7306 */ /* 0x000ea20000201400 */
[----:B-1----:R-:W-:Y:S01]  /*1b670*/  IADD3 R2, R0, 0x1, RZ ;  /* 0x0000000100027810 */ /* 0x002fe20007ffe0ff */
[----:B------:R-:W-:Y:S03]  /*1b680*/  FFMA.FTZ R8, R202, -UR35, R8 ;  /* 0x80000023ca087c23 */ /* 0x000fe60008010008 */
[----:B------:R-:W-:Y:S01]  /*1b690*/  ISETP.GE.AND P1, PT, R2, R238, PT ;  /* 0x000000ee0200720c */ /* 0x000fe20003f26270 */
[----:B------:R-:W-:Y:S01]  /*1b6a0*/  IMAD.IADD R200, R236, 0x1, -R2 ;  /* 0x00000001ecc87824 */ /* 0x000fe200078e0a02 */
[C---:B------:R-:W-:Y:S02]  /*1b6b0*/  ISETP.GE.AND P3, PT, R2.reuse, R240, PT ;  /* 0x000000f00200720c */ /* 0x040fe40003f66270 */
[----:B------:R-:W-:Y:S02]  /*1b6c0*/  ISETP.GE.AND P2, PT, R2, R239, PT ;  /* 0x000000ef0200720c */ /* 0x000fe40003f46270 */
[----:B------:R-:W-:Y:S01]  /*1b6d0*/  IABS R200, R200 ;  /* 0x000000c800c87213 */ /* 0x000fe20000000000 */
[----:B--2---:R-:W-:Y:S01]  /*1b6e0*/  FFMA.FTZ R10, R203, -UR35, R10 ;  /* 0x80000023cb0a7c23 */ /* 0x004fe2000801000a */
[----:B------:R-:W-:Y:S02]  /*1b6f0*/  IADD3 R3, R0, 0x8, RZ ;  /* 0x0000000800037810 */ /* 0x000fe40007ffe0ff */
[----:B------:R-:W1:Y:S01]  /*1b700*/  I2F R205, R200 ;  /* 0x000000c800cd7306 */ /* 0x000e620000201400 */
[----:B------:R-:W-:Y:S02]  /*1b710*/  ISETP.GE.AND P0, PT, R2, R237, PT ;  /* 0x000000ed0200720c */ /* 0x000fe40003f06270 */
[----:B------:R-:W-:Y:S01]  /*1b720*/  IMAD.IADD R201, R236, 0x1, -R3 ;  /* 0x00000001ecc97824 */ /* 0x000fe200078e0a03 */
[C---:B------:R-:W-:Y:S02]  /*1b730*/  ISETP.GE.OR P3, PT, R2.reuse, R245, !P3 ;  /* 0x000000f50200720c */ /* 0x040fe40005f66670 */
[C---:B------:R-:W-:Y:S02]  /*1b740*/  ISETP.GE.OR P4, PT, R2.reuse, R244, !P2 ;  /* 0x000000f40200720c */ /* 0x040fe40005786670 */
[C---:B------:R-:W-:Y:S02]  /*1b750*/  ISETP.GE.OR P1, PT, R2.reuse, R243, !P1 ;  /* 0x000000f30200720c */ /* 0x040fe40004f26670 */
[----:B------:R-:W-:Y:S02]  /*1b760*/  ISETP.GE.OR P0, PT, R2, R242, !P0 ;  /* 0x000000f20200720c */ /* 0x000fe40004706670 */
[CC--:B------:R-:W-:Y:S04]  /*1b770*/  ISETP.GE.AND P2, PT, R3.reuse, R240.reuse, PT ;  /* 0x000000f00300720c */ /* 0x0c0fe80003f46270 */
[----:B------:R-:W-:Y:S05]  /*1b780*/  ISETP.GE.OR P2, PT, R3, R245, !P2 ;  /* 0x000000f50300720c */ /* 0x000fea0005746670 */
[----:B------:R-:W-:Y:S02]  /*1b790*/  @P1 LOP3.LUT R232, R232, 0x800000, RZ, 0xfc, !PT ;  /* 0x00800000e8e81812 */ /* 0x000fe400078efcff */
[C---:B------:R-:W-:Y:S01]  /*1b7a0*/  ISETP.GE.AND P1, PT, R0.reuse, R240, PT ;  /* 0x000000f00000720c */ /* 0x040fe20003f26270 */
[----:B-1----:R-:W-:Y:S01]  /*1b7b0*/  FFMA.FTZ R5, R205, -UR35, R5 ;  /* 0x80000023cd057c23 */ /* 0x002fe20008010005 */
[----:B------:R-:W-:Y:S02]  /*1b7c0*/  IABS R200, R201 ;  /* 0x000000c900c87213 */ /* 0x000fe40000000000 */
[----:B------:R-:W-:Y:S02]  /*1b7d0*/  IADD3 R205, R0, 0x11, RZ ;  /* 0x0000001100cd7810 */ /* 0x000fe40007ffe0ff */
[----:B------:R-:W-:Y:S01]  /*1b7e0*/  LOP3.LUT R232, R232, 0xffbfffff, RZ, 0xc0, !PT ;  /* 0xffbfffffe8e87812 */ /* 0x000fe200078ec0ff */
[----:B------:R-:W-:Y:S01]  /*1b7f0*/  IMAD.MOV.U32 R201, RZ, RZ, R200 ;  /* 0x000000ffffc97224 */ /* 0x000fe200078e00c8 */
[----:B------:R-:W-:Y:S01]  /*1b800*/  ISETP.GE.OR P1, PT, R0, R245, !P1 ;  /* 0x000000f50000720c */ /* 0x000fe20004f26670 */
[----:B------:R-:W-:Y:S01]  /*1b810*/  IMAD.IADD R200, R236, 0x1, -R207 ;  /* 0x00000001ecc87824 */ /* 0x000fe200078e0acf */
[----:B------:R-:W-:Y:S01]  /*1b820*/  @P0 LOP3.LUT R232, R232, 0x400000, RZ, 0xfc, !PT ;  /* 0x00400000e8e80812 */ /* 0x000fe200078efcff */
[----:B------:R1:W2:Y:S01]  /*1b830*/  I2F R208, R201 ;  /* 0x000000c900d07306 */ /* 0x0002a20000201400 */
[C---:B------:R-:W-:Y:S02]  /*1b840*/  ISETP.GE.AND P0, PT, R0.reuse, R239, PT ;  /* 0x000000ef0000720c */ /* 0x040fe40003f06270 */
[----:B------:R-:W-:Y:S02]  /*1b850*/  IABS R200, R200 ;  /* 0x000000c800c87213 */ /* 0x000fe40000000000 */
[----:B------:R-:W-:Y:S02]  /*1b860*/  ISETP.GE.OR P0, PT, R0, R244, !P0 ;  /* 0x000000f40000720c */ /* 0x000fe40004706670 */
[----:B------:R-:W-:Y:S02]  /*1b870*/  FSEL R250, R4, -INF , !P1 ;  /* 0xff80000004fa7808 */ /* 0x000fe40004800000 */
[----:B------:R-:W-:Y:S01]  /*1b880*/  ISETP.GE.AND P1, PT, R0, R238, PT ;  /* 0x000000ee0000720c */ /* 0x000fe20003f26270 */
[----:B------:R-:W2:Y:S01]  /*1b890*/  I2F R204, R200 ;  /* 0x000000c800cc7306 */ /* 0x000ea20000201400 */
[----:B---3--:R-:W-:Y:S02]  /*1b8a0*/  FSEL R197, R6, -INF , !P0 ;  /* 0xff80000006c57808 */ /* 0x008fe40004000000 */
[C---:B------:R-:W-:Y:S02]  /*1b8b0*/  ISETP.GE.AND P0, PT, R0.reuse, R237, PT ;  /* 0x000000ed0000720c */ /* 0x040fe40003f06270 */
[C---:B------:R-:W-:Y:S02]  /*1b8c0*/  ISETP.GE.OR P1, PT, R0.reuse, R243, !P1 ;  /* 0x000000f30000720c */ /* 0x040fe40004f26670 */
[----:B------:R-:W-:Y:S02]  /*1b8d0*/  ISETP.GE.OR P0, PT, R0, R242, !P0 ;  /* 0x000000f20000720c */ /* 0x000fe40004706670 */
[----:B----4-:R-:W-:Y:S02]  /*1b8e0*/  FSEL R246, R8, -INF , !P1 ;  /* 0xff80000008f67808 */ /* 0x010fe40004800000 */
[----:B------:R-:W-:Y:S02]  /*1b8f0*/  FSEL R230, R10, -INF , !P0 ;  /* 0xff8000000ae67808 */ /* 0x000fe40004000000 */
[CC--:B------:R-:W-:Y:S01]  /*1b900*/  ISETP.GE.AND P1, PT, R207.reuse, R240.reuse, PT ;  /* 0x000000f0cf00720c */ /* 0x0c0fe20003f26270 */
[----:B-1----:R-:W-:Y:S01]  /*1b910*/  IMAD.IADD R201, R236, 0x1, -R206 ;  /* 0x00000001ecc97824 */ /* 0x002fe200078e0ace */
[-C--:B------:R-:W-:Y:S01]  /*1b920*/  ISETP.GE.AND P0, PT, R206, R240.reuse, PT ;  /* 0x000000f0ce00720c */ /* 0x080fe20003f06270 */
[----:B--2---:R-:W-:Y:S01]  /*1b930*/  FFMA.FTZ R16, R208, -UR35, R16 ;  /* 0x80000023d0107c23 */ /* 0x004fe20008010010 */
[-C--:B------:R-:W-:Y:S02]  /*1b940*/  ISETP.GE.OR P1, PT, R207, R245.reuse, !P1 ;  /* 0x000000f5cf00720c */ /* 0x080fe40004f26670 */
[----:B------:R-:W-:Y:S02]  /*1b950*/  ISETP.GE.OR P0, PT, R206, R245, !P0 ;  /* 0x000000f5ce00720c */ /* 0x000fe40004706670 */
[----:B------:R-:W-:Y:S02]  /*1b960*/  FSEL R198, R16, -INF , !P2 ;  /* 0xff80000010c67808 */ /* 0x000fe40005000000 */
[----:B------:R-:W-:Y:S01]  /*1b970*/  ISETP.GE.AND P2, PT, R205, R240, PT ;  /* 0x000000f0cd00720c */ /* 0x000fe20003f46270 */
[----:B------:R-:W-:Y:S01]  /*1b980*/  FFMA.FTZ R17, R204, -UR35, R17 ;  /* 0x80000023cc117c23 */ /* 0x000fe20008010011 */
[----:B------:R-:W-:Y:S01]  /*1b990*/  IABS R200, R201 ;  /* 0x000000c900c87213 */ /* 0x000fe20000000000 */
[----:B------:R-:W-:Y:S01]  /*1b9a0*/  IMAD.IADD R201, R235, 0x1, -R2 ;  /* 0x00000001ebc97824 */ /* 0x000fe200078e0a02 */
[----:B------:R-:W-:Y:S02]  /*1b9b0*/  ISETP.GE.OR P2, PT, R205, R245, !P2 ;  /* 0x000000f5cd00720c */ /* 0x000fe40005746670 */
[----:B------:R1:W2:Y:S01]  /*1b9c0*/  I2F R203, R200 ;  /* 0x000000c800cb7306 */ /* 0x0002a20000201400 */
[----:B------:R-:W-:Y:S02]  /*1b9d0*/  FSEL R199, R17, -INF , !P1 ;  /* 0xff80000011c77808 */ /* 0x000fe40004800000 */
[C---:B------:R-:W-:Y:S02]  /*1b9e0*/  IADD3 R17, R0.reuse, 0x31, RZ ;  /* 0x0000003100117810 */ /* 0x040fe40007ffe0ff */
[C---:B------:R-:W-:Y:S02]  /*1b9f0*/  IADD3 R16, R0.reuse, 0x38, RZ ;  /* 0x0000003800107810 */ /* 0x040fe40007ffe0ff */
[C---:B------:R-:W-:Y:S02]  /*1ba00*/  IADD3 R10, R0.reuse, 0x39, RZ ;  /* 0x00000039000a7810 */ /* 0x040fe40007ffe0ff */
[----:B------:R-:W-:Y:S02]  /*1ba10*/  IADD3 R8, R0, 0x40, RZ ;  /* 0x0000004000087810 */ /* 0x000fe40007ffe0ff */
[----:B------:R-:W-:Y:S02]  /*1ba20*/  LOP3.LUT R232, R232, 0xffdfffff, RZ, 0xc0, !PT ;  /* 0xffdfffffe8e87812 */ /* 0x000fe400078ec0ff */
[C---:B------:R-:W-:Y:S02]  /*1ba30*/  IADD3 R6, R0.reuse, 0x41, RZ ;  /* 0x0000004100067810 */ /* 0x040fe40007ffe0ff */
[----:B------:R-:W-:Y:S02]  /*1ba40*/  FSEL R249, R5, -INF , !P3 ;  /* 0xff80000005f97808 */ /* 0x000fe40005800000 */
[----:B------:R-:W-:Y:S02]  /*1ba50*/  IADD3 R5, R0, 0x48, RZ ;  /* 0x0000004800057810 */ /* 0x000fe40007ffe0ff */
[----:B-1----:R-:W-:Y:S01]  /*1ba60*/  IABS R200, R201 ;  /* 0x000000c900c87213 */ /* 0x002fe20000000000 */
[----:B--2---:R-:W-:Y:S04]  /*1ba70*/  FFMA.FTZ R20, R203, -UR35, R20 ;  /* 0x80000023cb147c23 */ /* 0x004fe80008010014 */
[----:B------:R-:W-:Y:S01]  /*1ba80*/  IMAD.MOV.U32 R201, RZ, RZ, R200 ;  /* 0x000000ffffc97224 */ /* 0x000fe200078e00c8 */
[----:B------:R-:W-:Y:S01]  /*1ba90*/  FSEL R228, R20, -INF , !P0 ;  /* 0xff80000014e47808 */ /* 0x000fe20004000000 */
[----:B------:R-:W-:Y:S02]  /*1baa0*/  IMAD.IADD R200, R236, 0x1, -R205 ;  /* 0x00000001ecc87824 */ /* 0x000fe400078e0acd */
[----:B------:R1:W2:Y:S03]  /*1bab0*/  I2F R202, R201 ;  /* 0x000000c900ca7306 */ /* 0x0002a60000201400 */
[----:B------:R-:W-:Y:S07]  /*1bac0*/  IABS R200, R200 ;  /* 0x000000c800c87213 */ /* 0x000fee0000000000 */
[----:B------:R3:W4:Y:S01]  /*1bad0*/  I2F R204, R200 ;  /* 0x000000c800cc7306 */ /* 0x0007220000201400 */
[C---:B-1----:R-:W-:Y:S02]  /*1bae0*/  IMAD.IADD R201, R235.reuse, 0x1, -R3 ;  /* 0x00000001ebc97824 */ /* 0x042fe400078e0a03 */
[----:B--2---:R-:W-:Y:S03]  /*1baf0*/  FFMA.FTZ R7, R202, -UR35, R7 ;  /* 0x80000023ca077c23 */ /* 0x004fe60008010007 */
[----:B---3--:R-:W-:Y:S01]  /*1bb00*/  IABS R200, R201 ;  /* 0x000000c900c87213 */ /* 0x008fe20000000000 */
[----:B------:R-:W-:Y:S02]  /*1bb10*/  IMAD.IADD R201, R235, 0x1, -R207 ;  /* 0x00000001ebc97824 */ /* 0x000fe400078e0acf */
[----:B----4-:R-:W-:Y:S01]  /*1bb20*/  FFMA.FTZ R21, R204, -UR35, R21 ;  /* 0x80000023cc157c23 */ /* 0x010fe20008010015 */
[----:B------:R1:W2:Y:S01]  /*1bb30*/  I2F R208, R200 ;  /* 0x000000c800d07306 */ /* 0x0002a20000201400 */
[----:B------:R-:W-:Y:S03]  /*1bb40*/  IADD3 R204, R0, 0x18, RZ ;  /* 0x0000001800cc7810 */ /* 0x000fe60007ffe0ff */
[----:B------:R-:W-:Y:S02]  /*1bb50*/  FSEL R227, R21, -INF , !P2 ;  /* 0xff80000015e37808 */ /* 0x000fe40005000000 */
[C---:B------:R-:W-:Y:S04]  /*1bb60*/  ISETP.GE.AND P1, PT, R204.reuse, R240, PT ;  /* 0x000000f0cc00720c */ /* 0x040fe80003f26270 */
[----:B------:R-:W-:Y:S02]  /*1bb70*/  ISETP.GE.OR P1, PT, R204, R245, !P1 ;  /* 0x000000f5cc00720c */ /* 0x000fe40004f26670 */
[----:B-1----:R-:W-:Y:S01]  /*1bb80*/  IABS R200, R201 ;  /* 0x000000c900c87213 */ /* 0x002fe20000000000 */
[C---:B------:R-:W-:Y:S02]  /*1bb90*/  IMAD.IADD R201, R235.reuse, 0x1, -R206 ;  /* 0x00000001ebc97824 */ /* 0x040fe400078e0ace */
[----:B--2---:R-:W-:Y:S01]  /*1bba0*/  FFMA.FTZ R18, R208, -UR35, R18 ;  /* 0x80000023d0127c23 */ /* 0x004fe20008010012 */
[----:B------:R1:W2:Y:S02]  /*1bbb0*/  I2F R202, R200 ;  /* 0x000000c800ca7306 */ /* 0x0002a40000201400 */
[----:B-1----:R-:W-:Y:S01]  /*1bbc0*/  IABS R200, R201 ;  /* 0x000000c900c87213 */ /* 0x002fe20000000000 */
[----:B------:R-:W-:Y:S02]  /*1bbd0*/  IMAD.IADD R201, R235, 0x1, -R205 ;  /* 0x00000001ebc97824 */ /* 0x000fe400078e0acd */
[----:B--2---:R-:W-:Y:S05]  /*1bbe0*/  FFMA.FTZ R19, R202, -UR35, R19 ;  /* 0x80000023ca137c23 */ /* 0x004fea0008010013 */
[----:B------:R1:W2:Y:S02]  /*1bbf0*/  I2F R203, R200 ;  /* 0x000000c800cb7306 */ /* 0x0002a40000201400 */
[----:B-1----:R-:W-:Y:S02]  /*1bc00*/  IMAD.IADD R200, R236, 0x1, -R204 ;  /* 0x00000001ecc87824 */ /* 0x002fe400078e0acc */
[----:B--2---:R-:W-:Y:S03]  /*1bc10*/  FFMA.FTZ R22, R203, -UR35, R22 ;  /* 0x80000023cb167c23 */ /* 0x004fe60008010016 */
[----:B------:R-:W-:Y:S04]  /*1bc20*/  IABS R200, R200 ;  /* 0x000000c800c87213 */ /* 0x000fe80000000000 */
[----:B------:R1:W2:Y:S02]  /*1bc30*/  I2F R208, R200 ;  /* 0x000000c800d07306 */ /* 0x0002a40000201400 */
[----:B-1----:R-:W-:Y:S01]  /*1bc40*/  IABS R200, R201 ;  /* 0x000000c900c87213 */ /* 0x002fe20000000000 */
[--C-:B------:R-:W-:Y:S02]  /*1bc50*/  IMAD.IADD R201, R234, 0x1, -R2.reuse ;  /* 0x00000001eac97824 */ /* 0x100fe400078e0a02 */
[----:B------:R-:W-:Y:S05]  /*1bc60*/  IMAD.IADD R2, R241, 0x1, -R2 ;  /* 0x00000001f1027824 */ /* 0x000fea00078e0a02 */
[----:B------:R1:W3:Y:S01]  /*1bc70*/  I2F R203, R200 ;  /* 0x000000c800cb7306 */ /* 0x0002e20000201400 */
[----:B--2---:R-:W-:Y:S05]  /*1bc80*/  FFMA.FTZ R32, R208, -UR35, R32 ;  /* 0x80000023d0207c23 */ /* 0x004fea0008010020 */
[----:B------:R-:W-:Y:S02]  /*1bc90*/  FSEL R219, R32, -INF , !P1 ;  /* 0xff80000020db7808 */ /* 0x000fe40004800000 */
[----:B-1----:R-:W-:Y:S01]  /*1bca0*/  IABS R200, R201 ;  /* 0x000000c900c87213 */ /* 0x002fe20000000000 */
[----:B---3--:R-:W-:Y:S02]  /*1bcb0*/  FFMA.FTZ R23, R203, -UR35, R23 ;  /* 0x80000023cb177c23 */ /* 0x008fe40008010017 */
[----:B------:R-:W-:Y:S01]  /*1bcc0*/  IMAD.IADD R201, R234, 0x1, -R3 ;  /* 0x00000001eac97824 */ /* 0x000fe200078e0a03 */
[----:B------:R1:W2:Y:S02]  /*1bcd0*/  I2F R202, R200 ;  /* 0x000000c800ca7306 */ /* 0x0002a40000201400 */
[----:B-1----:R-:W-:Y:S02]  /*1bce0*/  IMAD.IADD R200, R235, 0x1, -R204 ;  /* 0x00000001ebc87824 */ /* 0x002fe400078e0acc */
[----:B--2---:R-:W-:Y:S03]  /*1bcf0*/  FFMA.FTZ R9, R202, -UR35, R9 ;  /* 0x80000023ca097c23 */ /* 0x004fe60008010009 */
[----:B------:R-:W-:Y:S04]  /*1bd00*/  IABS R200, R200 ;  /* 0x000000c800c87213 */ /* 0x000fe80000000000 */
[----:B------:R1:W2:Y:S02]  /*1bd10*/  I2F R203, R200 ;  /* 0x000000c800cb7306 */ /* 0x0002a40000201400 */
[----:B-1----:R-:W-:Y:S01]  /*1bd20*/  IABS R200, R201 ;  /* 0x000000c900c87213 */ /* 0x002fe20000000000 */
[----:B------:R-:W-:Y:S02]  /*1bd30*/  IMAD.IADD R201, R234, 0x1, -R207 ;  /* 0x00000001eac97824 */ /* 0x000fe400078e0acf */
[----:B--2---:R-:W-:Y:S05]  /*1bd40*/  FFMA.FTZ R34, R203, -UR35, R34 ;  /* 0x80000023cb227c23 */ /* 0x004fea0008010022 */
[----:B------:R1:W2:Y:S01]  /*1bd50*/  I2F R202, R200 ;  /* 0x000000c800ca7306 */ /* 0x0002a20000201400 */
[----:B------:R-:W-:Y:S04]  /*1bd60*/  IADD3 R203, R0, 0x19, RZ ;  /* 0x0000001900cb7810 */ /* 0x000fe80007ffe0ff */
[C---:B------:R-:W-:Y:S04]  /*1bd70*/  ISETP.GE.AND P0, PT, R203.reuse, R240, PT ;  /* 0x000000f0cb00720c */ /* 0x040fe80003f06270 */
[----:B------:R-:W-:Y:S02]  /*1bd80*/  ISETP.GE.OR P0, PT, R203, R245, !P0 ;  /* 0x000000f5cb00720c */ /* 0x000fe40004706670 */
[----:B-1----:R-:W-:Y:S01]  /*1bd90*/  IABS R200, R201 ;  /* 0x000000c900c87213 */ /* 0x002fe20000000000 */
[----:B--2---:R-:W-:Y:S03]  /*1bda0*/  FFMA.FTZ R12, R202, -UR35, R12 ;  /* 0x80000023ca0c7c23 */ /* 0x004fe6000801000c */
[----:B------:R1:W2:Y:S02]  /*1bdb0*/  I2F R201, R200 ;  /* 0x000000c800c97306 */ /* 0x0002a40000201400 */
[----:B-1----:R-:W-:Y:S02]  /*1bdc0*/  IMAD.IADD R200, R236, 0x1, -R203 ;  /* 0x00000001ecc87824 */ /* 0x002fe400078e0acb */
[----:B--2---:R-:W-:Y:S02]  /*1bdd0*/  FFMA.FTZ R13, R201, -UR35, R13 ;  /* 0x80000023c90d7c23 */ /* 0x004fe4000801000d */
[----:B------:R-:W-:Y:S01]  /*1bde0*/  IMAD.IADD R201, R234, 0x1, -R206 ;  /* 0x00000001eac97824 */ /* 0x000fe200078e0ace */
[----:B------:R-:W-:Y:S04]  /*1bdf0*/  IABS R200, R200 ;  /* 0x000000c800c87213 */ /* 0x000fe80000000000 */
[----:B------:R1:W2:Y:S02]  /*1be00*/  I2F R202, R200 ;  /* 0x000000c800ca7306 */ /* 0x0002a40000201400 */
[----:B-1----:R-:W-:Y:S01]  /*1be10*/  IABS R200, R201 ;  /* 0x000000c900c87213 */ /* 0x002fe20000000000 */
[----:B--2---:R-:W-:Y:S07]  /*1be20*/  FFMA.FTZ R33, R202, -UR35, R33 ;  /* 0x80000023ca217c23 */ /* 0x004fee0008010021 */
[----:B------:R1:W2:Y:S01]  /*1be30*/  I2F R201, R200 ;  /* 0x000000c800c97306 */ /* 0x0002a20000201400 */
[----:B------:R-:W-:Y:S02]  /*1be40*/  FSEL R226, R33, -INF , !P0 ;  /* 0xff80000021e27808 */ /* 0x000fe40004000000 */
[----:B------:R-:W-:Y:S01]  /*1be50*/  FSEL R33, R7, -INF , !P4 ;  /* 0xff80000007217808 */ /* 0x000fe20006000000 */
[----:B-1----:R-:W-:Y:S02]  /*1be60*/  IMAD.IADD R200, R235, 0x1, -R203 ;  /* 0x00000001ebc87824 */ /* 0x002fe400078e0acb */
[----:B--2---:R-:W-:Y:S02]  /*1be70*/  FFMA.FTZ R24, R201, -UR35, R24 ;  /* 0x80000023c9187c23 */ /* 0x004fe40008010018 */
[----:B------:R-:W-:Y:S01]  /*1be80*/  IMAD.IADD R201, R234, 0x1, -R205 ;  /* 0x00000001eac97824 */ /* 0x000fe200078e0acd */
[----:B------:R-:W-:Y:S04]  /*1be90*/  IABS R200, R200 ;  /* 0x000000c800c87213 */ /* 0x000fe80000000000 */
[----:B------:R1:W2:Y:S02]  /*1bea0*/  I2F R202, R200 ;  /* 0x000000c800ca7306 */ /* 0x0002a40000201400 */
[----:B-1----:R-:W-:Y:S01]  /*1beb0*/  IABS R200, R201 ;  /* 0x000000c900c87213 */ /* 0x002fe20000000000 */
[----:B--2---:R-:W-:Y:S01]  /*1bec0*/  FFMA.FTZ R35, R202, -UR35, R35 ;  /* 0x80000023ca237c23 */ /* 0x004fe20008010023 */
[----:B------:R-:W-:Y:S02]  /*1bed0*/  IABS R201, R2 ;  /* 0x0000000200c97213 */ /* 0x000fe40000000000 */
[----:B------:R-:W-:Y:S04]  /*1bee0*/  IADD3 R202, R0, 0x20, RZ ;  /* 0x0000002000ca7810 */ /* 0x000fe80007ffe0ff */
[----:B------:R-:W1:Y:S01]  /*1bef0*/  I2F R200, R200 ;  /* 0x000000c800c87306 */ /* 0x000e620000201400 */
[----:B------:R-:W-:Y:S01]  /*1bf00*/  ISETP.GE.AND P2, PT, R202, R240, PT ;  /* 0x000000f0ca00720c */ /* 0x000fe20003f46270 */
[----:B------:R-:W-:Y:S03]  /*1bf10*/  IMAD.IADD R2, R236, 0x1, -R202 ;  /* 0x00000001ec027824 */ /* 0x000fe600078e0aca */
[----:B------:R-:W-:Y:S02]  /*1bf20*/  ISETP.GE.OR P2, PT, R202, R245, !P2 ;  /* 0x000000f5ca00720c */ /* 0x000fe40005746670 */
[----:B------:R-:W-:Y:S03]  /*1bf30*/  IABS R2, R2 ;  /* 0x0000000200027213 */ /* 0x000fe60000000000 */
[----:B------:R-:W2:Y:S01]  /*1bf40*/  I2F R201, R201 ;  /* 0x000000c900c97306 */ /* 0x000ea20000201400 */
[----:B-1----:R-:W-:Y:S02]  /*1bf50*/  FFMA.FTZ R25, R200, -UR35, R25 ;  /* 0x80000023c8197c23 */ /* 0x002fe40008010019 */
[----:B------:R-:W-:Y:S02]  /*1bf60*/  IMAD.IADD R200, R234, 0x1, -R204 ;  /* 0x00000001eac87824 */ /* 0x000fe400078e0acc */
[----:B--2---:R-:W-:Y:S05]  /*1bf70*/  FFMA.FTZ R11, R201, -UR35, R11 ;  /* 0x80000023c90b7c23 */ /* 0x004fea000801000b */
[----:B------:R1:W2:Y:S02]  /*1bf80*/  I2F R201, R2 ;  /* 0x0000000200c97306 */ /* 0x0002a40000201400 */
[----:B-1----:R-:W-:Y:S01]  /*1bf90*/  IABS R2, R200 ;  /* 0x000000c800027213 */ /* 0x002fe20000000000 */
[----:B--2---:R-:W-:Y:S07]  /*1bfa0*/  FFMA.FTZ R36, R201, -UR35, R36 ;  /* 0x80000023c9247c23 */ /* 0x004fee0008010024 */
[----:B------:R1:W2:Y:S01]  /*1bfb0*/  I2F R200, R2 ;  /* 0x0000000200c87306 */ /* 0x0002a20000201400 */
[----:B------:R-:W-:Y:S02]  /*1bfc0*/  FSEL R225, R36, -INF , !P2 ;  /* 0xff80000024e17808 */ /* 0x000fe40005000000 */
[C---:B------:R-:W-:Y:S04]  /*1bfd0*/  ISETP.GE.AND P2, PT, R3.reuse, R239, PT ;  /* 0x000000ef0300720c */ /* 0x040fe80003f46270 */
[----:B------:R-:W-:Y:S04]  /*1bfe0*/  ISETP.GE.OR P6, PT, R3, R244, !P2 ;  /* 0x000000f40300720c */ /* 0x000fe800057c6670 */
        /* <DEDUP_REMOVED lines=8> */
[C---:B------:R-:W-:Y:S02]  /*1c070*/  IADD3 R201, R0.reuse, 0x21, RZ ;  /* 0x0000002100c97810 */ /* 0x040fe40007ffe0ff */
[----:B------:R-:W-:Y:S04]  /*1c080*/  IADD3 R200, R0, 0x28, RZ ;  /* 0x0000002800c87810 */ /* 0x000fe80007ffe0ff */
[----:B------:R-:W1:Y:S01]  /*1c090*/  I2F R2, R2 ;  /* 0x0000000200027306 */ /* 0x000e620000201400 */
[CC--:B------:R-:W-:Y:S02]  /*1c0a0*/  ISETP.GE.AND P1, PT, R201.reuse, R240.reuse, PT ;  /* 0x000000f0c900720c */ /* 0x0c0fe40003f26270 */
[C---:B------:R-:W-:Y:S02]  /*1c0b0*/  ISETP.GE.AND P0, PT, R200.reuse, R240, PT ;  /* 0x000000f0c800720c */ /* 0x040fe40003f06270 */
[-C--:B------:R-:W-:Y:S02]  /*1c0c0*/  ISETP.GE.OR P1, PT, R201, R245.reuse, !P1 ;  /* 0x000000f5c900720c */ /* 0x080fe40004f26670 */
[----:B------:R-:W-:Y:S01]  /*1c0d0*/  ISETP.GE.OR P0, PT, R200, R245, !P0 ;  /* 0x000000f5c800720c */ /* 0x000fe20004706670 */
[----:B-1----:R-:W-:Y:S02]  /*1c0e0*/  FFMA.FTZ R14, R2, -UR35, R14 ;  /* 0x80000023020e7c23 */ /* 0x002fe4000801000e */
[----:B------:R-:W-:Y:S05]  /*1c0f0*/  IMAD.IADD R2, R236, 0x1, -R201 ;  /* 0x00000001ec027824 */ /* 0x000fea00078e0ac9 */
[----:B------:R-:W-:Y:S06]  /*1c100*/  IABS R2, R2 ;  /* 0x0000000200027213 */ /* 0x000fec0000000000 */
[----:B------:R-:W1:Y:S02]  /*1c110*/  I2F R2, R2 ;  /* 0x0000000200027306 */ /* 0x000e640000201400 */
[----:B-1----:R-:W-:Y:S02]  /*1c120*/  FFMA.FTZ R37, R2, -UR35, R37 ;  /* 0x8000002302257c23 */ /* 0x002fe40008010025 */
[----:B------:R-:W-:Y:S03]  /*1c130*/  IMAD.IADD R2, R235, 0x1, -R201 ;  /* 0x00000001eb027824 */ /* 0x000fe600078e0ac9 */
[----:B------:R-:W-:Y:S02]  /*1c140*/  FSEL R224, R37, -INF , !P1 ;  /* 0xff80000025e07808 */ /* 0x000fe40004800000 */
[----:B------:R-:W-:Y:S02]  /*1c150*/  IABS R2, R2 ;  /* 0x0000000200027213 */ /* 0x000fe40000000000 */
[C---:B------:R-:W-:Y:S04]  /*1c160*/  ISETP.GE.AND P1, PT, R3.reuse, R238, PT ;  /* 0x000000ee0300720c */ /* 0x040fe80003f26270 */
[----:B------:R-:W1:Y:S01]  /*1c170*/  I2F R2, R2 ;  /* 0x0000000200027306 */ /* 0x000e620000201400 */
[C---:B------:R-:W-:Y:S11]  /*1c180*/  ISETP.GE.OR P1, PT, R3.reuse, R243, !P1 ;  /* 0x000000f30300720c */ /* 0x040ff60004f26670 */
[----:B------:R-:W-:Y:S02]  /*1c190*/  @!UPT UIADD3 URZ, URZ, URZ, URZ ;  /* 0x0000003f3f3ff290 */ /* 0x000fe4000fffe03f */
[----:B------:R-:W-:Y:S04]  /*1c1a0*/  @P1 LOP3.LUT R232, R232, 0x200000, RZ, 0xfc, !PT ;  /* 0x00200000e8e81812 */ /* 0x000fe800078efcff */
[----:B------:R-:W-:Y:S01]  /*1c1b0*/  LOP3.LUT R232, R232, 0xffefffff, RZ, 0xc0, !PT ;  /* 0xffefffffe8e87812 */ /* 0x000fe200078ec0ff */
        /* <DEDUP_REMOVED lines=10> */
[----:B------:R-:W-:Y:S02]  /*1c260*/  ISETP.GE.OR P0, PT, R3, R242, !P0 ;  /* 0x000000f20300720c */ /* 0x000fe40004706670 */
[----:B------:R-:W-:Y:S11]  /*1c270*/  IADD3 R3, R0, 0x29, RZ ;  /* 0x0000002900037810 */ /* 0x000ff60007ffe0ff */
[----:B------:R-:W-:Y:S02]  /*1c280*/  @P0 LOP3.LUT R232, R232, 0x100000, RZ, 0xfc, !PT ;  /* 0x00100000e8e80812 */ /* 0x000fe400078efcff */
[C---:B------:R-:W-:Y:S02]  /*1c290*/  ISETP.GE.AND P0, PT, R3.reuse, R240, PT ;  /* 0x000000f00300720c */ /* 0x040fe40003f06270 */
[----:B------:R-:W-:Y:S02]  /*1c2a0*/  LOP3.LUT R232, R232, 0xfffbffff, RZ, 0xc0, !PT ;  /* 0xfffbffffe8e87812 */ /* 0x000fe400078ec0ff */
[----:B------:R-:W-:Y:S01]  /*1c2b0*/  ISETP.GE.OR P0, PT, R3, R245, !P0 ;  /* 0x000000f50300720c */ /* 0x000fe20004706670 */
[----:B-1----:R-:W-:Y:S02]  /*1c2c0*/  FFMA.FTZ R29, R2, -UR35, R29 ;  /* 0x80000023021d7c23 */ /* 0x002fe4000801001d */
[----:B------:R-:W-:Y:S05]  /*1c2d0*/  IMAD.IADD R2, R241, 0x1, -R207 ;  /* 0x00000001f1027824 */ /* 0x000fea00078e0acf */
[----:B------:R-:W-:Y:S06]  /*1c2e0*/  IABS R2, R2 ;  /* 0x0000000200027213 */ /* 0x000fec0000000000 */
[----:B------:R-:W1:Y:S02]  /*1c2f0*/  I2F R2, R2 ;  /* 0x0000000200027306 */ /* 0x000e640000201400 */
        /* <DEDUP_REMOVED lines=14> */
[C---:B------:R-:W-:Y:S02]  /*1c3e0*/  ISETP.GE.OR P2, PT, R207.reuse, R244, !P0 ;  /* 0x000000f4cf00720c */ /* 0x040fe40004746670 */
[C---:B------:R-:W-:Y:S04]  /*1c3f0*/  ISETP.GE.AND P0, PT, R207.reuse, R238, PT ;  /* 0x000000eecf00720c */ /* 0x040fe80003f06270 */
[C---:B------:R-:W-:Y:S02]  /*1c400*/  ISETP.GE.OR P1, PT, R207.reuse, R243, !P0 ;  /* 0x000000f3cf00720c */ /* 0x040fe40004726670 */
[C---:B------:R-:W-:Y:S04]  /*1c410*/  ISETP.GE.AND P0, PT, R207.reuse, R237, PT ;  /* 0x000000edcf00720c */ /* 0x040fe80003f06270 */
[----:B------:R-:W-:Y:S02]  /*1c420*/  ISETP.GE.OR P0, PT, R207, R242, !P0 ;  /* 0x000000f2cf00720c */ /* 0x000fe40004706670 */
[----:B------:R-:W-:Y:S04]  /*1c430*/  @P2 LOP3.LUT R232, R232, 0x40000, RZ, 0xfc, !PT ;  /* 0x00040000e8e82812 */ /* 0x000fe800078efcff */
[----:B------:R-:W-:Y:S04]  /*1c440*/  LOP3.LUT R232, R232, 0xfff7ffff, RZ, 0xc0, !PT ;  /* 0xfff7ffffe8e87812 */ /* 0x000fe800078ec0ff */
[----:B------:R-:W-:Y:S01]  /*1c450*/  @P1 LOP3.LUT R232, R232, 0x80000, RZ, 0xfc, !PT ;  /* 0x00080000e8e81812 */ /* 0x000fe200078efcff */
[----:B-1----:R-:W-:Y:S02]  /*1c460*/  FFMA.FTZ R40, R2, -UR35, R40 ;  /* 0x8000002302287c23 */ /* 0x002fe40008010028 */
[----:B------:R-:W-:Y:S01]  /*1c470*/  IMAD.IADD R2, R241, 0x1, -R206 ;  /* 0x00000001f1027824 */ /* 0x000fe200078e0ace */
[----:B------:R-:W-:Y:S04]  /*1c480*/  LOP3.LUT R232, R232, 0xfffdffff, RZ, 0xc0, !PT ;  /* 0xfffdffffe8e87812 */ /* 0x000fe800078ec0ff */
[----:B------:R-:W-:Y:S02]  /*1c490*/  IABS R2, R2 ;  /* 0x0000000200027213 */ /* 0x000fe40000000000 */
[----:B------:R-:W-:Y:S04]  /*1c4a0*/  @P0 LOP3.LUT R232, R232, 0x20000, RZ, 0xfc, !PT ;  /* 0x00020000e8e80812 */ /* 0x000fe800078efcff */
[----:B------:R-:W1:Y:S01]  /*1c4b0*/  I2F R2, R2 ;  /* 0x0000000200027306 */ /* 0x000e620000201400 */
[----:B------:R-:W-:Y:S01]  /*1c4c0*/  LOP3.LUT R232, R232, 0xfffeffff, RZ, 0xc0, !PT ;  /* 0xfffeffffe8e87812 */ /* 0x000fe200078ec0ff */
[----:B-1----:R-:W-:Y:S02]  /*1c4d0*/  FFMA.FTZ R26, R2, -UR35, R26 ;  /* 0x80000023021a7c23 */ /* 0x002fe4000801001a */
[----:B------:R-:W-:Y:S05]  /*1c4e0*/  IMAD.IADD R2, R235, 0x1, -R3 ;  /* 0x00000001eb027824 */ /* 0x000fea00078e0a03 */
[----:B------:R-:W-:Y:S06]  /*1c4f0*/  IABS R2, R2 ;  /* 0x0000000200027213 */ /* 0x000fec0000000000 */
[----:B------:R-:W1:Y:S02]  /*1c500*/  I2F R2, R2 ;  /* 0x0000000200027306 */ /* 0x000e640000201400 */
[----:B-1----:R-:W-:Y:S01]  /*1c510*/  FFMA.FTZ R51, R2, -UR35, R51 ;  /* 0x8000002302337c23 */ /* 0x002fe20008010033 */
[----:B------:R-:W-:Y:S04]  /*1c520*/  IADD3 R2, R0, 0x30, RZ ;  /* 0x0000003000027810 */ /* 0x000fe80007ffe0ff */
[----:B------:R-:W-:Y:S01]  /*1c530*/  ISETP.GE.AND P0, PT, R2, R240, PT ;  /* 0x000000f00200720c */ /* 0x000fe20003f06270 */
[----:B------:R-:W-:Y:S03]  /*1c540*/  IMAD.IADD R4, R236, 0x1, -R2 ;  /* 0x00000001ec047824 */ /* 0x000fe600078e0a02 */
[----:B------:R-:W-:Y:S02]  /*1c550*/  ISETP.GE.OR P0, PT, R2, R245, !P0 ;  /* 0x000000f50200720c */ /* 0x000fe40004706670 */
        /* <DEDUP_REMOVED lines=20> */
[----:B------:R-:W-:Y:S02]  /*1c6a0*/  @P0 LOP3.LUT R232, R232, 0x4000, RZ, 0xfc, !PT ;  /* 0x00004000e8e80812 */ /* 0x000fe400078efcff */
[C---:B------:R-:W-:Y:S02]  /*1c6b0*/  ISETP.GE.AND P0, PT, R17.reuse, R240, PT ;  /* 0x000000f01100720c */ /* 0x040fe40003f06270 */
[----:B------:R-:W1:Y:S01]  /*1c6c0*/  I2F R4, R4 ;  /* 0x0000000400047306 */ /* 0x000e620000201400 */
        /* <DEDUP_REMOVED lines=29> */
[----:B------:R-:W-:Y:S02]  /*1c8a0*/  ISETP.GE.AND P0, PT, R16, R240, PT ;  /* 0x000000f01000720c */ /* 0x000fe40003f06270 */
        /* <DEDUP_REMOVED lines=120> */
[----:B------:R-:W-:Y:S02]  /*1d030*/  @P0 LOP3.LUT R232, R232, 0x8, RZ, 0xfc, !PT ;  /* 0x00000008e8e80812 */ /* 0x000fe400078efcff */
[C---:B------:R-:W-:Y:S02]  /*1d040*/  ISETP.GE.AND P0, PT, R5.reuse, R240, PT ;  /* 0x000000f00500720c */ /* 0x040fe40003f06270 */
[----:B------:R-:W-:Y:S02]  /*1d050*/  IABS R4, R4 ;  /* 0x0000000400047213 */ /* 0x000fe40000000000 */
[----:B------:R-:W-:Y:S02]  /*1d060*/  ISETP.GE.OR P0, PT, R5, R245, !P0 ;  /* 0x000000f50500720c */ /* 0x000fe40004706670 */
[----:B------:R-:W-:Y:S02]  /*1d070*/  LOP3.LUT R232, R232, 0xfffffffe, RZ, 0xc0, !PT ;  /* 0xfffffffee8e87812 */ /* 0x000fe400078ec0ff */
[----:B------:R-:W1:Y:S01]  /*1d080*/  I2F R4, R4 ;  /* 0x0000000400047306 */ /* 0x000e620000201400 */
[----:B------:R-:W-:Y:S01]  /*1d090*/  LOP3.LUT R231, R231, 0xf7ffffff, RZ, 0xc0, !PT ;  /* 0xf7ffffffe7e77812 */ /* 0x000fe200078ec0ff */
        /* <DEDUP_REMOVED lines=25> */
[----:B------:R-:W-:Y:S02]  /*1d230*/  LOP3.LUT R231, R231, 0xffbfffff, RZ, 0xc0, !PT ;  /* 0xffbfffffe7e77812 */ /* 0x000fe400078ec0ff */
[----:B------:R-:W-:Y:S02]  /*1d240*/  IABS R4, R4 ;  /* 0x0000000400047213 */ /* 0x000fe40000000000 */
[----:B------:R-:W-:Y:S04]  /*1d250*/  LOP3.LUT R232, R232, 0xbfffffff, RZ, 0xc0, !PT ;  /* 0xbfffffffe8e87812 */ /* 0x000fe800078ec0ff */
[----:B------:R-:W1:Y:S02]  /*1d260*/  I2F R4, R4 ;  /* 0x0000000400047306 */ /* 0x000e640000201400 */
        /* <DEDUP_REMOVED lines=11> */
[----:B-1----:R-:W-:Y:S05]  /*1d320*/  FFMA.FTZ R81, R20, -UR35, R81 ;  /* 0x8000002314517c23 */ /* 0x002fea0008010051 */
[----:B------:R-:W-:Y:S02]  /*1d330*/  FSEL R81, R81, -INF , !P0 ;  /* 0xff80000051517808 */ /* 0x000fe40004000000 */
[C---:B------:R-:W-:Y:S04]  /*1d340*/  ISETP.GE.AND P0, PT, R3.reuse, R239, PT ;  /* 0x000000ef0300720c */ /* 0x040fe80003f06270 */
[C---:B------:R-:W-:Y:S02]  /*1d350*/  ISETP.GE.OR P2, PT, R3.reuse, R244, !P0 ;  /* 0x000000f40300720c */ /* 0x040fe40004746670 */
[C---:B------:R-:W-:Y:S04]  /*1d360*/  ISETP.GE.AND P0, PT, R3.reuse, R238, PT ;  /* 0x000000ee0300720c */ /* 0x040fe80003f06270 */
[C---:B------:R-:W-:Y:S02]  /*1d370*/  ISETP.GE.OR P1, PT, R3.reuse, R243, !P0 ;  /* 0x000000f30300720c */ /* 0x040fe40004726670 */
[C---:B------:R-:W-:Y:S04]  /*1d380*/  ISETP.GE.AND P0, PT, R3.reuse, R237, PT ;  /* 0x000000ed0300720c */ /* 0x040fe80003f06270 */
[----:B------:R-:W-:Y:S01]  /*1d390*/  ISETP.GE.OR P0, PT, R3, R242, !P0 ;  /* 0x000000f20300720c */ /* 0x000fe20004706670 */
[----:B------:R-:W-:Y:S01]  /*1d3a0*/  IMAD.IADD R3, R234, 0x1, -R8 ;  /* 0x00000001ea037824 */ /* 0x000fe200078e0a08 */
[----:B------:R-:W-:Y:S04]  /*1d3b0*/  @P2 LOP3.LUT R231, R231, 0x400000, RZ, 0xfc, !PT ;  /* 0x00400000e7e72812 */ /* 0x000fe800078efcff */
[----:B------:R-:W-:Y:S02]  /*1d3c0*/  IABS R3, R3 ;  /* 0x0000000300037213 */ /* 0x000fe40000000000 */
[----:B------:R-:W-:Y:S04]  /*1d3d0*/  LOP3.LUT R231, R231, 0xfeffffff, RZ, 0xc0, !PT ;  /* 0xfeffffffe7e77812 */ /* 0x000fe800078ec0ff */
[----:B------:R-:W1:Y:S01]  /*1d3e0*/  I2F R3, R3 ;  /* 0x0000000300037306 */ /* 0x000e620000201400 */
[----:B------:R-:W-:Y:S04]  /*1d3f0*/  @P1 LOP3.LUT R231, R231, 0x1000000, RZ, 0xfc, !PT ;  /* 0x01000000e7e71812 */ /* 0x000fe800078efcff */
[----:B------:R-:W-:Y:S04]  /*1d400*/  LOP3.LUT R231, R231, 0xbfffffff, RZ, 0xc0, !PT ;  /* 0xbfffffffe7e77812 */ /* 0x000fe800078ec0ff */
[----:B------:R-:W-:Y:S04]  /*1d410*/  @P0 LOP3.LUT R231, R231, 0x40000000, RZ, 0xfc, !PT ;  /* 0x40000000e7e70812 */ /* 0x000fe800078efcff */
        /* <DEDUP_REMOVED lines=9> */
[----:B-1----:R-:W-:Y:S01]  /*1d4b0*/  FFMA.FTZ R83, R3, -UR35, R83 ;  /* 0x8000002303537c23 */ /* 0x002fe20008010053 */
[----:B------:R-:W-:Y:S04]  /*1d4c0*/  IADD3 R3, R0, 0x50, RZ ;  /* 0x0000005000037810 */ /* 0x000fe80007ffe0ff */
[C---:B------:R-:W-:Y:S01]  /*1d4d0*/  ISETP.GE.AND P0, PT, R3.reuse, R240, PT ;  /* 0x000000f00300720c */ /* 0x040fe20003f06270 */
        /* <DEDUP_REMOVED lines=207> */
[----:B------:R-:W-:Y:S02]  /*1e1d0*/  @P1 LOP3.LUT R231, R231, 0x10, RZ, 0xfc, !PT ;  /* 0x00000010e7e71812 */ /* 0x000fe400078efcff */
[----:B------:R-:W-:Y:S02]  /*1e1e0*/  LOP3.LUT R233, R233, 0xfffffffe, RZ, 0xc0, !PT ;  /* 0xfffffffee9e97812 */ /* 0x000fe400078ec0ff */
[----:B------:R-:W1:Y:S01]  /*1e1f0*/  I2F R5, R5 ;  /* 0x0000000500057306 */ /* 0x000e620000201400 */
        /* <DEDUP_REMOVED lines=61> */
[C---:B------:R-:W-:Y:S02]  /*1e5d0*/  LOP3.LUT P3, RZ, R232.reuse, 0x10000, RZ, 0xc0, !PT ;  /* 0x00010000e8ff7812 */ /* 0x040fe4000786c0ff */
[C---:B------:R-:W-:Y:S02]  /*1e5e0*/  LOP3.LUT P5, RZ, R232.reuse, 0x2000, RZ, 0xc0, !PT ;  /* 0x00002000e8ff7812 */ /* 0x040fe400078ac0ff */
[----:B------:R-:W1:Y:S01]  /*1e5f0*/  I2F R3, R3 ;  /* 0x0000000300037306 */ /* 0x000e620000201400 */
[----:B------:R-:W-:Y:S02]  /*1e600*/  @P1 LOP3.LUT R231, R231, 0x2, RZ, 0xfc, !PT ;  /* 0x00000002e7e71812 */ /* 0x000fe400078efcff */
[C---:B------:R-:W-:Y:S02]  /*1e610*/  LOP3.LUT P2, RZ, R232.reuse, 0x40000, RZ, 0xc0, !PT ;  /* 0x00040000e8ff7812 */ /* 0x040fe4000784c0ff */
[----:B------:R-:W-:Y:S02]  /*1e620*/  LOP3.LUT R231, R231, 0xfffffdff, RZ, 0xc0, !PT ;  /* 0xfffffdffe7e77812 */ /* 0x000fe400078ec0ff */
[----:B------:R-:W-:Y:S02]  /*1e630*/  LOP3.LUT R232, R232, 0xdfffffff, RZ, 0xc0, !PT ;  /* 0xdfffffffe8e87812 */ /* 0x000fe400078ec0ff */
[----:B------:R-:W-:Y:S02]  /*1e640*/  @P0 LOP3.LUT R231, R231, 0x200, RZ, 0xfc, !PT ;  /* 0x00000200e7e70812 */ /* 0x000fe400078efcff */
[----:B------:R-:W-:Y:S02]  /*1e650*/  FSEL R23, R23, -INF , !P5 ;  /* 0xff80000017177808 */ /* 0x000fe40006800000 */
[----:B------:R-:W-:Y:S02]  /*1e660*/  FSEL R19, R19, -INF , !P2 ;  /* 0xff80000013137808 */ /* 0x000fe40005000000 */
[----:B------:R-:W-:Y:S01]  /*1e670*/  FSEL R22, R22, -INF , !P3 ;  /* 0xff80000016167808 */ /* 0x000fe20005800000 */
        /* <DEDUP_REMOVED lines=24> */
[----:B------:R-:W-:Y:S02]  /*1e800*/  @P1 LOP3.LUT R232, R232, 0x20000000, RZ, 0xfc, !PT ;  /* 0x20000000e8e81812 */ /* 0x000fe400078efcff */
[----:B------:R-:W-:Y:S02]  /*1e810*/  LOP3.LUT P1, RZ, R231, 0x8000000, RZ, 0xc0, !PT ;  /* 0x08000000e7ff7812 */ /* 0x000fe4000782c0ff */
[----:B------:R-:W-:Y:S02]  /*1e820*/  IABS R2, R2 ;  /* 0x0000000200027213 */ /* 0x000fe40000000000 */
[----:B------:R-:W-:Y:S04]  /*1e830*/  LOP3.LUT R232, R232, 0xfdffffff, RZ, 0xc0, !PT ;  /* 0xfdffffffe8e87812 */ /* 0x000fe800078ec0ff */
[----:B------:R-:W1:Y:S01]  /*1e840*/  I2F R2, R2 ;  /* 0x0000000200027306 */ /* 0x000e620000201400 */
[----:B------:R-:W-:Y:S04]  /*1e850*/  @P6 LOP3.LUT R232, R232, 0x2000000, RZ, 0xfc, !PT ;  /* 0x02000000e8e86812 */ /* 0x000fe800078efcff */
[----:B------:R-:W-:Y:S02]  /*1e860*/  @P1 LOP3.LUT R233, R233, 0x2000, RZ, 0xfc, !PT ;  /* 0x00002000e9e91812 */ /* 0x000fe400078efcff */
[----:B------:R-:W-:Y:S02]  /*1e870*/  LOP3.LUT R232, R232, 0xfbffffff, RZ, 0xc0, !PT ;  /* 0xfbffffffe8e87812 */ /* 0x000fe400078ec0ff */
[----:B------:R-:W-:Y:S02]  /*1e880*/  LOP3.LUT R233, R233, 0xfffffbff, RZ, 0xc0, !PT ;  /* 0xfffffbffe9e97812 */ /* 0x000fe400078ec0ff */
[----:B------:R-:W-:Y:S02]  /*1e890*/  @P4 LOP3.LUT R232, R232, 0x4000000, RZ, 0xfc, !PT ;  /* 0x04000000e8e84812 */ /* 0x000fe400078efcff */
[----:B------:R-:W-:Y:S02]  /*1e8a0*/  LOP3.LUT P4, RZ, R231, 0x1, RZ, 0xc0, !PT ;  /* 0x00000001e7ff7812 */ /* 0x000fe4000788c0ff */
[C---:B------:R-:W-:Y:S02]  /*1e8b0*/  LOP3.LUT P5, RZ, R232.reuse, 0x100, RZ, 0xc0, !PT ;  /* 0x00000100e8ff7812 */ /* 0x040fe400078ac0ff */
[C---:B------:R-:W-:Y:S02]  /*1e8c0*/  LOP3.LUT P2, RZ, R232.reuse, 0x4, RZ, 0xc0, !PT ;  /* 0x00000004e8ff7812 */ /* 0x040fe4000784c0ff */
[----:B------:R-:W-:Y:S02]  /*1e8d0*/  LOP3.LUT P6, RZ, R232, 0x400, RZ, 0xc0, !PT ;  /* 0x00000400e8ff7812 */ /* 0x000fe400078cc0ff */
[----:B------:R-:W-:Y:S02]  /*1e8e0*/  FSEL R38, R38, -INF , !P2 ;  /* 0xff80000026267808 */ /* 0x000fe40005000000 */
[----:B------:R-:W-:Y:S01]  /*1e8f0*/  LOP3.LUT P2, RZ, R232, 0x2, RZ, 0xc0, !PT ;  /* 0x00000002e8ff7812 */ /* 0x000fe2000784c0ff */
[----:B-1----:R-:W-:Y:S01]  /*1e900*/  FFMA.FTZ R108, R2, -UR35, R108 ;  /* 0x80000023026c7c23 */ /* 0x002fe2000801006c */
[----:B------:R-:W-:Y:S01]  /*1e910*/  LOP3.LUT P3, RZ, R232, 0x40, RZ, 0xc0, !PT ;  /* 0x00000040e8ff7812 */ /* 0x000fe2000786c0ff */
[----:B------:R-:W-:Y:S01]  /*1e920*/  IMAD.IADD R2, R241, 0x1, -R17 ;  /* 0x00000001f1027824 */ /* 0x000fe200078e0a11 */
[----:B------:R-:W-:Y:S02]  /*1e930*/  LOP3.LUT P1, RZ, R231, 0x80000000, RZ, 0xc0, !PT ;  /* 0x80000000e7ff7812 */ /* 0x000fe4000782c0ff */
[----:B------:R-:W-:Y:S02]  /*1e940*/  FSEL R34, R34, -INF , !P6 ;  /* 0xff80000022227808 */ /* 0x000fe40007000000 */
[----:B------:R-:W-:Y:S02]  /*1e950*/  IABS R2, R2 ;  /* 0x0000000200027213 */ /* 0x000fe40000000000 */
[----:B------:R-:W-:Y:S02]  /*1e960*/  FSEL R39, R39, -INF , !P1 ;  /* 0xff80000027277808 */ /* 0x000fe40004800000 */
[----:B------:R-:W-:Y:S02]  /*1e970*/  FSEL R35, R35, -INF , !P3 ;  /* 0xff80000023237808 */ /* 0x000fe40005800000 */
[----:B------:R-:W1:Y:S01]  /*1e980*/  I2F R2, R2 ;  /* 0x0000000200027306 */ /* 0x000e620000201400 */
[C---:B------:R-:W-:Y:S02]  /*1e990*/  LOP3.LUT P3, RZ, R232.reuse, 0x100000, RZ, 0xc0, !PT ;  /* 0x00100000e8ff7812 */ /* 0x040fe4000786c0ff */
[----:B------:R-:W-:Y:S04]  /*1e9a0*/  LOP3.LUT P6, RZ, R232, 0x20, RZ, 0xc0, !PT ;  /* 0x00000020e8ff7812 */ /* 0x000fe800078cc0ff */
[----:B------:R-:W-:Y:S02]  /*1e9b0*/  FSEL R206, R29, -INF , !P6 ;  /* 0xff8000001dce7808 */ /* 0x000fe40007000000 */
[----:B------:R-:W-:Y:S04]  /*1e9c0*/  LOP3.LUT P6, RZ, R231, 0x40000, RZ, 0xc0, !PT ;  /* 0x00040000e7ff7812 */ /* 0x000fe800078cc0ff */
[----:B------:R-:W-:Y:S02]  /*1e9d0*/  FSEL R57, R57, -INF , !P6 ;  /* 0xff80000039397808 */ /* 0x000fe40007000000 */
[----:B------:R-:W-:Y:S01]  /*1e9e0*/  LOP3.LUT P6, RZ, R231, 0x800000, RZ, 0xc0, !PT ;  /* 0x00800000e7ff7812 */ /* 0x000fe200078cc0ff */
[----:B-1----:R-:W-:Y:S02]  /*1e9f0*/  FFMA.FTZ R94, R2, -UR35, R94 ;  /* 0x80000023025e7c23 */ /* 0x002fe4000801005e */
[----:B------:R-:W-:Y:S05]  /*1ea00*/  IMAD.IADD R2, R235, 0x1, -R3 ;  /* 0x00000001eb027824 */ /* 0x000fea00078e0a03 */
[----:B------:R-:W-:Y:S06]  /*1ea10*/  IABS R2, R2 ;  /* 0x0000000200027213 */ /* 0x000fec0000000000 */
[----:B------:R-:W1:Y:S02]  /*1ea20*/  I2F R2, R2 ;  /* 0x0000000200027306 */ /* 0x000e640000201400 */
[----:B-1----:R-:W-:Y:S01]  /*1ea30*/  FFMA.FTZ R119, R2, -UR35, R119 ;  /* 0x8000002302777c23 */ /* 0x002fe20008010077 */
[C---:B------:R-:W-:Y:S02]  /*1ea40*/  IADD3 R2, R0.reuse, 0x78, RZ ;  /* 0x0000007800027810 */ /* 0x040fe40007ffe0ff */
[----:B------:R-:W-:Y:S02]  /*1ea50*/  IADD3 R0, R0, 0x79, RZ ;  /* 0x0000007900007810 */ /* 0x000fe40007ffe0ff */
[-C--:B------:R-:W-:Y:S01]  /*1ea60*/  ISETP.GE.AND P0, PT, R2, R240.reuse, PT ;  /* 0x000000f00200720c */ /* 0x080fe20003f06270 */
        /* <DEDUP_REMOVED lines=10> */
[----:B------:R-:W-:Y:S01]  /*1eb10*/  ISETP.GE.OR P0, PT, R0, R245, !P0 ;  /* 0x000000f50000720c */ /* 0x000fe20004706670 */
[----:B-1----:R-:W-:Y:S02]  /*1eb20*/  FFMA.FTZ R130, R7, -UR35, R130 ;  /* 0x8000002307827c23 */ /* 0x002fe40008010082 */
[--C-:B------:R-:W-:Y:S05]  /*1eb30*/  IMAD.IADD R7, R236, 0x1, -R0.reuse ;  /* 0x00000001ec077824 */ /* 0x100fea00078e0a00 */
[----:B------:R-:W-:Y:S06]  /*1eb40*/  IABS R7, R7 ;  /* 0x0000000700077213 */ /* 0x000fec0000000000 */
[----:B------:R-:W1:Y:S02]  /*1eb50*/  I2F R7, R7 ;  /* 0x0000000700077306 */ /* 0x000e640000201400 */
[----:B-1----:R-:W-:Y:S02]  /*1eb60*/  FFMA.FTZ R129, R7, -UR35, R129 ;  /* 0x8000002307817c23 */ /* 0x002fe40008010081 */
[----:B------:R-:W-:Y:S03]  /*1eb70*/  IMAD.IADD R7, R235, 0x1, -R0 ;  /* 0x00000001eb077824 */ /* 0x000fe600078e0a00 */
[----:B------:R-:W-:Y:S02]  /*1eb80*/  FSEL R129, R129, -INF , !P0 ;  /* 0xff80000081817808 */ /* 0x000fe40004000000 */
[----:B------:R-:W-:Y:S02]  /*1eb90*/  LOP3.LUT P0, RZ, R231, 0x8000, RZ, 0xc0, !PT ;  /* 0x00008000e7ff7812 */ /* 0x000fe4000780c0ff */
[----:B------:R-:W-:Y:S06]  /*1eba0*/  IABS R7, R7 ;  /* 0x0000000700077213 */ /* 0x000fec0000000000 */
[----:B------:R-:W1:Y:S05]  /*1ebb0*/  I2F R7, R7 ;  /* 0x0000000700077306 */ /* 0x000e6a0000201400 */
[----:B------:R-:W-:Y:S02]  /*1ebc0*/  @P0 LOP3.LUT R233, R233, 0x400, RZ, 0xfc, !PT ;  /* 0x00000400e9e90812 */ /* 0x000fe400078efcff */
[C---:B------:R-:W-:Y:S02]  /*1ebd0*/  LOP3.LUT P0, RZ, R232.reuse, 0x800000, RZ, 0xc0, !PT ;  /* 0x00800000e8ff7812 */ /* 0x040fe4000780c0ff */
[----:B------:R-:W-:Y:S11]  /*1ebe0*/  LOP3.LUT R233, R233, 0xfffff7ff, RZ, 0xc0, !PT ;  /* 0xfffff7ffe9e97812 */ /* 0x000ff600078ec0ff */
[----:B------:R-:W-:Y:S02]  /*1ebf0*/  @P0 LOP3.LUT R233, R233, 0x800, RZ, 0xfc, !PT ;  /* 0x00000800e9e90812 */ /* 0x000fe400078efcff */
[----:B------:R-:W-:Y:S02]  /*1ec00*/  LOP3.LUT P0, RZ, R231, 0x80000, RZ, 0xc0, !PT ;  /* 0x00080000e7ff7812 */ /* 0x000fe4000780c0ff */
[----:B------:R-:W-:Y:S01]  /*1ec10*/  LOP3.LUT R233, R233, 0xffffefff, RZ, 0xc0, !PT ;  /* 0xffffefffe9e97812 */ /* 0x000fe200078ec0ff */
[----:B-1----:R-:W-:Y:S10]  /*1ec20*/  FFMA.FTZ R131, R7, -UR35, R131 ;  /* 0x8000002307837c23 */ /* 0x002ff40008010083 */
[----:B------:R-:W-:Y:S02]  /*1ec30*/  @P0 LOP3.LUT R233, R233, 0x1000, RZ, 0xfc, !PT ;  /* 0x00001000e9e90812 */ /* 0x000fe400078efcff */
[----:B------:R-:W-:Y:S02]  /*1ec40*/  LOP3.LUT P0, RZ, R231, 0x400000, RZ, 0xc0, !PT ;  /* 0x00400000e7ff7812 */ /* 0x000fe4000780c0ff */
[----:B------:R-:W-:Y:S02]  /*1ec50*/  LOP3.LUT R233, R233, 0xfffffff7, RZ, 0xc0, !PT ;  /* 0xfffffff7e9e97812 */ /* 0x000fe400078ec0ff */
[----:B------:R-:W-:Y:S02]  /*1ec60*/  FSEL R51, R51, -INF , !P0 ;  /* 0xff80000033337808 */ /* 0x000fe40004000000 */
[----:B------:R-:W-:Y:S02]  /*1ec70*/  @P4 LOP3.LUT R233, R233, 0x8, RZ, 0xfc, !PT ;  /* 0x00000008e9e94812 */ /* 0x000fe400078efcff */
[C---:B------:R-:W-:Y:S02]  /*1ec80*/  LOP3.LUT P4, RZ, R232.reuse, 0x1000, RZ, 0xc0, !PT ;  /* 0x00001000e8ff7812 */ /* 0x040fe4000788c0ff */
        /* <DEDUP_REMOVED lines=18> */
[----:B------:R-:W-:Y:S02]  /*1edb0*/  LOP3.LUT R233, R233, 0xfffffffb, RZ, 0xc0, !PT ;  /* 0xfffffffbe9e97812 */ /* 0x000fe400078ec0ff */
[----:B------:R-:W-:Y:S02]  /*1edc0*/  FSEL R12, R12, -INF , !P4 ;  /* 0xff8000000c0c7808 */ /* 0x000fe40006000000 */
[----:B------:R-:W-:Y:S02]  /*1edd0*/  @P5 LOP3.LUT R233, R233, 0x4, RZ, 0xfc, !PT ;  /* 0x00000004e9e95812 */ /* 0x000fe400078efcff */
[C---:B------:R-:W-:Y:S02]  /*1ede0*/  LOP3.LUT P5, RZ, R232.reuse, 0x400000, RZ, 0xc0, !PT ;  /* 0x00400000e8ff7812 */ /* 0x040fe400078ac0ff */
[C---:B------:R-:W-:Y:S01]  /*1edf0*/  LOP3.LUT P0, RZ, R233.reuse, 0x1000, RZ, 0xc0, !PT ;  /* 0x00001000e9ff7812 */ /* 0x040fe2000780c0ff */
[----:B------:R-:W-:Y:S01]  /*1ee00*/  STL [R1+0xf4], R233 ;  /* 0x0000f4e901007387 */ /* 0x000fe20000100800 */
[----:B------:R-:W-:Y:S02]  /*1ee10*/  LOP3.LUT R232, R232, 0x7fffffff, RZ, 0xc0, !PT ;  /* 0x7fffffffe8e87812 */ /* 0x000fe400078ec0ff */
[----:B------:R-:W-:Y:S02]  /*1ee20*/  FSEL R54, R54, -INF , !P0 ;  /* 0xff80000036367808 */ /* 0x000fe40004000000 */
[C---:B------:R-:W-:Y:S02]  /*1ee30*/  LOP3.LUT P0, RZ, R233.reuse, 0x800, RZ, 0xc0, !PT ;  /* 0x00000800e9ff7812 */ /* 0x040fe4000780c0ff */
[----:B------:R-:W-:Y:S02]  /*1ee40*/  LOP3.LUT P1, RZ, R233, 0x2000, RZ, 0xc0, !PT ;  /* 0x00002000e9ff7812 */ /* 0x000fe4000782c0ff */
[----:B------:R-:W-:Y:S02]  /*1ee50*/  FSEL R18, R9, -INF , !P0 ;  /* 0xff80000009127808 */ /* 0x000fe40004000000 */
[----:B------:R-:W-:Y:S02]  /*1ee60*/  LOP3.LUT P0, RZ, R233, 0x400, RZ, 0xc0, !PT ;  /* 0x00000400e9ff7812 */ /* 0x000fe4000780c0ff */
[----:B------:R-:W-:Y:S02]  /*1ee70*/  @P2 LOP3.LUT R232, R232, 0x80000000, RZ, 0xfc, !PT ;  /* 0x80000000e8e82812 */ /* 0x000fe400078efcff */
[----:B------:R-:W-:Y:S02]  /*1ee80*/  FSEL R55, R55, -INF , !P0 ;  /* 0xff80000037377808 */ /* 0x000fe40004000000 */
[----:B------:R-:W-:Y:S02]  /*1ee90*/  LOP3.LUT P0, RZ, R231, 0x4000000, RZ, 0xc0, !PT ;  /* 0x04000000e7ff7812 */ /* 0x000fe4000780c0ff */
[----:B------:R-:W-:Y:S02]  /*1eea0*/  FSEL R50, R50, -INF , !P1 ;  /* 0xff80000032327808 */ /* 0x000fe40004800000 */
[C---:B------:R-:W-:Y:S02]  /*1eeb0*/  LOP3.LUT P2, RZ, R232.reuse, 0x20000, RZ, 0xc0, !PT ;  /* 0x00020000e8ff7812 */ /* 0x040fe4000784c0ff */
[C---:B------:R-:W-:Y:S02]  /*1eec0*/  LOP3.LUT P1, RZ, R232.reuse, 0x4000, RZ, 0xc0, !PT ;  /* 0x00004000e8ff7812 */ /* 0x040fe4000782c0ff */
[----:B------:R-:W-:Y:S02]  /*1eed0*/  LOP3.LUT R232, R232, 0xefffffff, RZ, 0xc0, !PT ;  /* 0xefffffffe8e87812 */ /* 0x000fe400078ec0ff */
[----:B------:R-:W-:Y:S02]  /*1eee0*/  LOP3.LUT P4, RZ, R233, 0x200, RZ, 0xc0, !PT ;  /* 0x00000200e9ff7812 */ /* 0x000fe4000788c0ff */
[----:B------:R-:W-:Y:S02]  /*1eef0*/  FSEL R15, R15, -INF , !P2 ;  /* 0xff8000000f0f7808 */ /* 0x000fe40005000000 */
[----:B------:R-:W-:Y:S02]  /*1ef00*/  @P0 LOP3.LUT R232, R232, 0x10000000, RZ, 0xfc, !PT ;  /* 0x10000000e8e80812 */ /* 0x000fe400078efcff */
[----:B------:R-:W-:Y:S02]  /*1ef10*/  FSEL R66, R66, -INF , !P4 ;  /* 0xff80000042427808 */ /* 0x000fe40006000000 */
[----:B------:R-:W-:Y:S02]  /*1ef20*/  LOP3.LUT P4, RZ, R233, 0x100, RZ, 0xc0, !PT ;  /* 0x00000100e9ff7812 */ /* 0x000fe4000788c0ff */
[----:B------:R-:W-:Y:S02]  /*1ef30*/  LOP3.LUT P2, RZ, R232, 0x80000000, RZ, 0xc0, !PT ;  /* 0x80000000e8ff7812 */ /* 0x000fe4000784c0ff */
[----:B------:R-:W-:Y:S02]  /*1ef40*/  FSEL R13, R13, -INF , !P4 ;  /* 0xff8000000d0d7808 */ /* 0x000fe40006000000 */
        /* <DEDUP_REMOVED lines=13> */
[----:B------:R-:W-:Y:S02]  /*1f020*/  LOP3.LUT P0, RZ, R232, 0x800, RZ, 0xc0, !PT ;  /* 0x00000800e8ff7812 */ /* 0x000fe4000780c0ff */
[----:B------:R-:W-:Y:S02]  /*1f030*/  FSEL R204, R25, -INF , !P4 ;  /* 0xff80000019cc7808 */ /* 0x000fe40006000000 */
[C---:B------:R-:W-:Y:S02]  /*1f040*/  LOP3.LUT P4, RZ, R233.reuse, 0x8, RZ, 0xc0, !PT ;  /* 0x00000008e9ff7812 */ /* 0x040fe4000788c0ff */
[----:B------:R-:W-:Y:S02]  /*1f050*/  FSEL R25, R14, -INF , !P3 ;  /* 0xff8000000e197808 */ /* 0x000fe40005800000 */
[----:B------:R-:W-:Y:S02]  /*1f060*/  LOP3.LUT P3, RZ, R233, 0x1, RZ, 0xc0, !PT ;  /* 0x00000001e9ff7812 */ /* 0x000fe4000786c0ff */
[----:B------:R-:W-:Y:S02]  /*1f070*/  FSEL R21, R71, -INF , !P4 ;  /* 0xff80000047157808 */ /* 0x000fe40006000000 */
[----:B------:R-:W-:Y:S02]  /*1f080*/  FSEL R83, R83, -INF , !P3 ;  /* 0xff80000053537808 */ /* 0x000fe40005800000 */
[----:B------:R-:W-:Y:S02]  /*1f090*/  LOP3.LUT P4, RZ, R232, 0x80, RZ, 0xc0, !PT ;  /* 0x00000080e8ff7812 */ /* 0x000fe4000788c0ff */
[----:B------:R-:W-:Y:S02]  /*1f0a0*/  FSEL R207, R26, -INF , !P1 ;  /* 0xff8000001acf7808 */ /* 0x000fe40004800000 */
[C---:B------:R-:W-:Y:S02]  /*1f0b0*/  LOP3.LUT P3, RZ, R232.reuse, 0x200, RZ, 0xc0, !PT ;  /* 0x00000200e8ff7812 */ /* 0x040fe4000786c0ff */
[C---:B------:R-:W-:Y:S02]  /*1f0c0*/  LOP3.LUT P1, RZ, R232.reuse, 0x20000000, RZ, 0xc0, !PT ;  /* 0x20000000e8ff7812 */ /* 0x040fe4000782c0ff */
[----:B------:R-:W-:Y:S02]  /*1f0d0*/  LOP3.LUT R232, R232, 0xf7ffffff, RZ, 0xc0, !PT ;  /* 0xf7ffffffe8e87812 */ /* 0x000fe400078ec0ff */
[----:B------:R-:W-:Y:S02]  /*1f0e0*/  FSEL R211, R27, -INF , !P0 ;  /* 0xff8000001bd37808 */ /* 0x000fe40004000000 */
[----:B------:R-:W-:Y:S02]  /*1f0f0*/  @P2 LOP3.LUT R232, R232, 0x8000000, RZ, 0xfc, !PT ;  /* 0x08000000e8e82812 */ /* 0x000fe400078efcff */
[----:B------:R-:W-:Y:S02]  /*1f100*/  FSEL R20, R11, -INF , !P5 ;  /* 0xff8000000b147808 */ /* 0x000fe40006800000 */
[----:B------:R-:W-:Y:S02]  /*1f110*/  LOP3.LUT P0, RZ, R232, 0x10000000, RZ, 0xc0, !PT ;  /* 0x10000000e8ff7812 */ /* 0x000fe4000780c0ff */
[----:B------:R-:W-:Y:S02]  /*1f120*/  LOP3.LUT P5, RZ, R233, 0x4, RZ, 0xc0, !PT ;  /* 0x00000004e9ff7812 */ /* 0x000fe400078ac0ff */
[----:B------:R-:W-:Y:S02]  /*1f130*/  FSEL R100, R44, -INF , !P0 ;  /* 0xff8000002c647808 */ /* 0x000fe40004000000 */
[CC--:B------:R-:W-:Y:S02]  /*1f140*/  ISETP.GE.AND P0, PT, R17.reuse, R239.reuse, PT ;  /* 0x000000ef1100720c */ /* 0x0c0fe40003f06270 */
[----:B------:R-:W-:Y:S01]  /*1f150*/  FSEL R205, R28, -INF , !P5 ;  /* 0xff8000001ccd7808 */ /* 0x000fe20006800000 */
[----:B------:R-:W-:Y:S01]  /*1f160*/  STL [R1+0x24], R100 ;  /* 0x0000246401007387 */ /* 0x000fe20000100800 */
[-C--:B------:R-:W-:Y:S02]  /*1f170*/  ISETP.GE.OR P0, PT, R17, R244.reuse, !P0 ;  /* 0x000000f41100720c */ /* 0x080fe40004706670 */
[----:B------:R-:W-:Y:S02]  /*1f180*/  LOP3.LUT P5, RZ, R233, 0x2, RZ, 0xc0, !PT ;  /* 0x00000002e9ff7812 */ /* 0x000fe400078ac0ff */
[----:B------:R-:W-:Y:S02]  /*1f190*/  FSEL R98, R98, -INF , !P0 ;  /* 0xff80000062627808 */ /* 0x000fe40004000000 */
[----:B------:R-:W-:Y:S02]  /*1f1a0*/  LOP3.LUT P0, RZ, R231, 0x1000000, RZ, 0xc0, !PT ;  /* 0x01000000e7ff7812 */ /* 0x000fe4000780c0ff */
[----:B------:R-:W-:Y:S02]  /*1f1b0*/  FSEL R82, R82, -INF , !P5 ;  /* 0xff80000052527808 */ /* 0x000fe40006800000 */
[----:B------:R-:W-:Y:S02]  /*1f1c0*/  FSEL R45, R45, -INF , !P0 ;  /* 0xff8000002d2d7808 */ /* 0x000fe40004000000 */
[CC--:B------:R-:W-:Y:S02]  /*1f1d0*/  ISETP.GE.AND P0, PT, R16.reuse, R239.reuse, PT ;  /* 0x000000ef1000720c */ /* 0x0c0fe40003f06270 */
[----:B------:R-:W-:Y:S01]  /*1f1e0*/  LOP3.LUT P5, RZ, R231, 0x200000, RZ, 0xc0, !PT ;  /* 0x00200000e7ff7812 */ /* 0x000fe200078ac0ff */
[----:B------:R-:W-:Y:S01]  /*1f1f0*/  STL [R1+0x20], R45 ;  /* 0x0000202d01007387 */ /* 0x000fe20000100800 */
[-C--:B------:R-:W-:Y:S02]  /*1f200*/  ISETP.GE.OR P0, PT, R16, R244.reuse, !P0 ;  /* 0x000000f41000720c */ /* 0x080fe40004706670 */
[----:B------:R-:W-:Y:S02]  /*1f210*/  FSEL R56, R56, -INF , !P5 ;  /* 0xff80000038387808 */ /* 0x000fe40006800000 */
[----:B------:R-:W-:Y:S02]  /*1f220*/  FSEL R99, R99, -INF , !P0 ;  /* 0xff80000063637808 */ /* 0x000fe40004000000 */
[CC--:B------:R-:W-:Y:S01]  /*1f230*/  ISETP.GE.AND P0, PT, R10.reuse, R239.reuse, PT ;  /* 0x000000ef0a00720c */ /* 0x0c0fe20003f06270 */
[----:B------:R-:W-:Y:S01]  /*1f240*/  STL [R1+0x1c], R56 ;  /* 0x00001c3801007387 */ /* 0x000fe20000100800 */
[----:B------:R-:W-:Y:S02]  /*1f250*/  LOP3.LUT P5, RZ, R231, 0x10, RZ, 0xc0, !PT ;  /* 0x00000010e7ff7812 */ /* 0x000fe400078ac0ff */
[-C--:B------:R-:W-:Y:S01]  /*1f260*/  ISETP.GE.OR P0, PT, R10, R244.reuse, !P0 ;  /* 0x000000f40a00720c */ /* 0x080fe20004706670 */
[----:B------:R-:W-:Y:S01]  /*1f270*/  STL [R1+0x18], R57 ;  /* 0x0000183901007387 */ /* 0x000fe20000100800 */
[----:B------:R-:W-:Y:S02]  /*1f280*/  FSEL R76, R76, -INF , !P5 ;  /* 0xff8000004c4c7808 */ /* 0x000fe40006800000 */
[----:B------:R-:W-:Y:S02]  /*1f290*/  FSEL R102, R102, -INF , !P0 ;  /* 0xff80000066667808 */ /* 0x000fe40004000000 */
[----:B------:R-:W-:Y:S02]  /*1f2a0*/  LOP3.LUT P0, RZ, R232, 0x10, RZ, 0xc0, !PT ;  /* 0x00000010e8ff7812 */ /* 0x000fe4000780c0ff */
[----:B------:R-:W-:Y:S02]  /*1f2b0*/  FSEL R87, R87, -INF , !P1 ;  /* 0xff80000057577808 */ /* 0x000fe40004800000 */
[----:B------:R-:W-:Y:S02]  /*1f2c0*/  FSEL R42, R42, -INF , !P0 ;  /* 0xff8000002a2a7808 */ /* 0x000fe40004000000 */
[-C--:B------:R-:W-:Y:S02]  /*1f2d0*/  ISETP.GE.AND P0, PT, R8, R239.reuse, PT ;  /* 0x000000ef0800720c */ /* 0x080fe40003f06270 */
[----:B------:R-:W-:Y:S02]  /*1f2e0*/  LOP3.LUT P1, RZ, R232, 0x1, RZ, 0xc0, !PT ;  /* 0x00000001e8ff7812 */ /* 0x000fe4000782c0ff */
[-C--:B------:R-:W-:Y:S02]  /*1f2f0*/  ISETP.GE.OR P0, PT, R8, R244.reuse, !P0 ;  /* 0x000000f40800720c */ /* 0x080fe40004706670 */
[----:B------:R-:W-:Y:S02]  /*1f300*/  FSEL R210, R30, -INF , !P3 ;  /* 0xff8000001ed27808 */ /* 0x000fe40005800000 */
[----:B------:R-:W-:Y:S02]  /*1f310*/  FSEL R103, R103, -INF , !P0 ;  /* 0xff80000067677808 */ /* 0x000fe40004000000 */
[C---:B------:R-:W-:Y:S02]  /*1f320*/  LOP3.LUT P0, RZ, R231.reuse, 0x10000, RZ, 0xc0, !PT ;  /* 0x00010000e7ff7812 */ /* 0x040fe4000780c0ff */
[C---:B------:R-:W-:Y:S02]  /*1f330*/  LOP3.LUT P3, RZ, R231.reuse, 0x40000000, RZ, 0xc0, !PT ;  /* 0x40000000e7ff7812 */ /* 0x040fe4000786c0ff */
[----:B------:R-:W-:Y:S02]  /*1f340*/  FSEL R218, R60, -INF , !P0 ;  /* 0xff8000003cda7808 */ /* 0x000fe40004000000 */
[-C--:B------:R-:W-:Y:S02]  /*1f350*/  ISETP.GE.AND P0, PT, R6, R239.reuse, PT ;  /* 0x000000ef0600720c */ /* 0x080fe40003f06270 */
[----:B------:R-:W-:Y:S02]  /*1f360*/  FSEL R46, R46, -INF , !P1 ;  /* 0xff8000002e2e7808 */ /* 0x000fe40004800000 */
[-C--:B------:R-:W-:Y:S02]  /*1f370*/  ISETP.GE.OR P0, PT, R6, R244.reuse, !P0 ;  /* 0x000000f40600720c */ /* 0x080fe40004706670 */
[----:B------:R-:W-:Y:S02]  /*1f380*/  LOP3.LUT P1, RZ, R231, 0x2, RZ, 0xc0, !PT ;  /* 0x00000002e7ff7812 */ /* 0x000fe4000782c0ff */
[----:B------:R-:W-:Y:S02]  /*1f390*/  FSEL R114, R114, -INF , !P0 ;  /* 0xff80000072727808 */ /* 0x000fe40004000000 */
[CC--:B------:R-:W-:Y:S02]  /*1f3a0*/  ISETP.GE.AND P0, PT, R5.reuse, R239.reuse, PT ;  /* 0x000000ef0500720c */ /* 0x0c0fe40003f06270 */
[----:B------:R-:W-:Y:S02]  /*1f3b0*/  FSEL R217, R88, -INF , !P1 ;  /* 0xff80000058d97808 */ /* 0x000fe40004800000 */
[-C--:B------:R-:W-:Y:S02]  /*1f3c0*/  ISETP.GE.OR P0, PT, R5, R244.reuse, !P0 ;  /* 0x000000f40500720c */ /* 0x080fe40004706670 */
[----:B------:R-:W-:Y:S02]  /*1f3d0*/  FSEL R47, R47, -INF , !P3 ;  /* 0xff8000002f2f7808 */ /* 0x000fe40005800000 */
[----:B------:R-:W-:Y:S02]  /*1f3e0*/  FSEL R115, R115, -INF , !P0 ;  /* 0xff80000073737808 */ /* 0x000fe40004000000 */
[C---:B------:R-:W-:Y:S02]  /*1f3f0*/  LOP3.LUT P0, RZ, R231.reuse, 0x400, RZ, 0xc0, !PT ;  /* 0x00000400e7ff7812 */ /* 0x040fe4000780c0ff */
        /* <DEDUP_REMOVED lines=11> */
[C---:B------:R-:W-:Y:S02]  /*1f4b0*/  ISETP.GE.AND P0, PT, R3.reuse, R239, PT ;  /* 0x000000ef0300720c */ /* 0x040fe40003f06270 */
[----:B------:R-:W-:Y:S01]  /*1f4c0*/  LOP3.LUT P2, RZ, R232, 0x8000000, RZ, 0xc0, !PT ;  /* 0x08000000e8ff7812 */ /* 0x000fe2000784c0ff */
[----:B------:R-:W-:Y:S01]  /*1f4d0*/  STL [R1+0xc], R97 ;  /* 0x00000c6101007387 */ /* 0x000fe20000100800 */
[-C--:B------:R-:W-:Y:S02]  /*1f4e0*/  ISETP.GE.OR P0, PT, R3, R244.reuse, !P0 ;  /* 0x000000f40300720c */ /* 0x080fe40004706670 */
[----:B------:R-:W-:Y:S01]  /*1f4f0*/  FSEL R212, R61, -INF , !P2 ;  /* 0xff8000003dd47808 */ /* 0x000fe20005000000 */
[----:B------:R-:W-:Y:S01]  /*1f500*/  STL [R1+0x8], R76 ;  /* 0x0000084c01007387 */ /* 0x000fe20000100800 */
[----:B------:R-:W-:Y:S02]  /*1f510*/  FSEL R119, R119, -INF , !P0 ;  /* 0xff80000077777808 */ /* 0x000fe40004000000 */
[----:B------:R-:W-:Y:S01]  /*1f520*/  LOP3.LUT P0, RZ, R231, 0x2000000, RZ, 0xc0, !PT ;  /* 0x02000000e7ff7812 */ /* 0x000fe2000780c0ff */
[----:B------:R-:W-:Y:S01]  /*1f530*/  STL [R1+0xf8], R235 ;  /* 0x0000f8eb01007387 */ /* 0x000fe20000100800 */
[----:B------:R-:W-:Y:S02]  /*1f540*/  ISETP.GE.AND P1, PT, R17, R237, PT ;  /* 0x000000ed1100720c */ /* 0x000fe40003f26270 */
[----:B------:R-:W-:Y:S02]  /*1f550*/  FSEL R59, R59, -INF , !P0 ;  /* 0xff8000003b3b7808 */ /* 0x000fe40004000000 */
[CC--:B------:R-:W-:Y:S02]  /*1f560*/  ISETP.GE.AND P0, PT, R2.reuse, R239.reuse, PT ;  /* 0x000000ef0200720c */ /* 0x0c0fe40003f06270 */
[C---:B------:R-:W-:Y:S02]  /*1f570*/  LOP3.LUT P2, RZ, R231.reuse, 0x20000, RZ, 0xc0, !PT ;  /* 0x00020000e7ff7812 */ /* 0x040fe4000784c0ff */
[----:B------:R-:W-:Y:S02]  /*1f580*/  ISETP.GE.OR P0, PT, R2, R244, !P0 ;  /* 0x000000f40200720c */ /* 0x000fe40004706670 */
[----:B------:R-:W-:Y:S02]  /*1f590*/  FSEL R44, R74, -INF , !P2 ;  /* 0xff8000004a2c7808 */ /* 0x000fe40005000000 */
[----:B------:R-:W-:Y:S02]  /*1f5a0*/  FSEL R130, R130, -INF , !P0 ;  /* 0xff80000082827808 */ /* 0x000fe40004000000 */
[----:B------:R-:W-:Y:S02]  /*1f5b0*/  LOP3.LUT P0, RZ, R231, 0x8, RZ, 0xc0, !PT ;  /* 0x00000008e7ff7812 */ /* 0x000fe4000780c0ff */
[----:B------:R-:W-:Y:S02]  /*1f5c0*/  ISETP.GE.OR P2, PT, R17, R242, !P1 ;  /* 0x000000f21100720c */ /* 0x000fe40004f46670 */
[----:B------:R-:W-:Y:S02]  /*1f5d0*/  FSEL R229, R77, -INF , !P0 ;  /* 0xff8000004de57808 */ /* 0x000fe40004000000 */
[----:B------:R-:W-:Y:S02]  /*1f5e0*/  ISETP.GE.AND P0, PT, R0, R239, PT ;  /* 0x000000ef0000720c */ /* 0x000fe40003f06270 */
[----:B------:R-:W-:Y:S01]  /*1f5f0*/  ISETP.GE.AND P1, PT, R16, R237, PT ;  /* 0x000000ed1000720c */ /* 0x000fe20003f26270 */
[----:B------:R-:W-:Y:S01]  /*1f600*/  STL [R1+0x4], R229 ;  /* 0x000004e501007387 */ /* 0x000fe20000100800 */
[----:B------:R-:W-:Y:S02]  /*1f610*/  ISETP.GE.OR P0, PT, R0, R244, !P0 ;  /* 0x000000f40000720c */ /* 0x000fe40004706670 */
[----:B------:R-:W-:Y:S01]  /*1f620*/  ISETP.GE.OR P3, PT, R16, R242, !P1 ;  /* 0x000000f21000720c */ /* 0x000fe20004f66670 */
[----:B------:R-:W-:Y:S01]  /*1f630*/  STL [R1+0xfc], R239 ;  /* 0x0000fcef01007387 */ /* 0x000fe20000100800 */
[----:B------:R-:W-:Y:S02]  /*1f640*/  FSEL R131, R131, -INF , !P0 ;  /* 0xff80000083837808 */ /* 0x000fe40004000000 */
[----:B------:R-:W-:Y:S01]  /*1f650*/  LOP3.LUT P0, RZ, R231, 0x100000, RZ, 0xc0, !PT ;  /* 0x00100000e7ff7812 */ /* 0x000fe2000780c0ff */
[----:B------:R-:W-:Y:S01]  /*1f660*/  STL [R1+0x100], R244 ;  /* 0x000100f401007387 */ /* 0x000fe20000100800 */
[----:B------:R-:W-:Y:S02]  /*1f670*/  FMNMX.FTZ R9, R250, R132, !PT ;  /* 0x00000084fa097209 */ /* 0x000fe40007810000 */
[----:B------:R-:W-:Y:S01]  /*1f680*/  FSEL R63, R63, -INF , !P0 ;  /* 0xff8000003f3f7808 */ /* 0x000fe20004000000 */
[----:B------:R-:W-:Y:S01]  /*1f690*/  STL [R1], R217 ;  /* 0x000000d901007387 */ /* 0x000fe20000100800 */
[-C--:B------:R-:W-:Y:S02]  /*1f6a0*/  ISETP.GE.AND P0, PT, R17, R238.reuse, PT ;  /* 0x000000ee1100720c */ /* 0x080fe40003f06270 */
[----:B------:R-:W-:Y:S01]  /*1f6b0*/  FMNMX.FTZ R9, R249, R9, !PT ;  /* 0x00000009f9097209 */ /* 0x000fe20007810000 */
[----:B------:R1:W-:Y:S01]  /*1f6c0*/  STL [R1+0x5c], R7 ;  /* 0x00005c0701007387 */ /* 0x0003e20000100800 */
[----:B------:R-:W-:Y:S02]  /*1f6d0*/  ISETP.GE.OR P0, PT, R17, R243, !P0 ;  /* 0x000000f31100720c */ /* 0x000fe40004706670 */
[----:B------:R-:W-:Y:S02]  /*1f6e0*/  FMNMX.FTZ R9, R198, R9, !PT ;  /* 0x00000009c6097209 */ /* 0x000fe40007810000 */
[----:B------:R-:W-:Y:S02]  /*1f6f0*/  FSEL R251, R92, -INF , !P0 ;  /* 0xff8000005cfb7808 */ /* 0x000fe40004000000 */
[C---:B------:R-:W-:Y:S02]  /*1f700*/  ISETP.GE.AND P0, PT, R16.reuse, R238, PT ;  /* 0x000000ee1000720c */ /* 0x040fe40003f06270 */
[----:B------:R-:W-:Y:S02]  /*1f710*/  FMNMX.FTZ R9, R199, R9, !PT ;  /* 0x00000009c7097209 */ /* 0x000fe40007810000 */
[----:B------:R-:W-:Y:S01]  /*1f720*/  ISETP.GE.OR P0, PT, R16, R243, !P0 ;  /* 0x000000f31000720c */ /* 0x000fe20004706670 */
[----:B------:R-:W-:Y:S01]  /*1f730*/  IMAD.IADD R16, R241, 0x1, -R16 ;  /* 0x00000001f1107824 */ /* 0x000fe200078e0a10 */
[----:B------:R-:W-:Y:S01]  /*1f740*/  FSEL R28, R62, -INF , !P6 ;  /* 0xff8000003e1c7808 */ /* 0x000fe20007000000 */
[----:B------:R-:W-:Y:S01]  /*1f750*/  IMAD.MOV.U32 R62, RZ, RZ, R59 ;  /* 0x000000ffff3e7224 */ /* 0x000fe200078e003b */
[----:B------:R-:W-:Y:S02]  /*1f760*/  LOP3.LUT P6, RZ, R232, 0x2000000, RZ, 0xc0, !PT ;  /* 0x02000000e8ff7812 */ /* 0x000fe400078cc0ff */
[----:B------:R-:W-:Y:S02]  /*1f770*/  LOP3.LUT P5, RZ, R231, 0x1000, RZ, 0xc0, !PT ;  /* 0x00001000e7ff7812 */ /* 0x000fe400078ac0ff */
[----:B------:R-:W-:Y:S02]  /*1f780*/  FSEL R252, R89, -INF , !P6 ;  /* 0xff80000059fc7808 */ /* 0x000fe40007000000 */
[----:B------:R-:W-:Y:S02]  /*1f790*/  ISETP.GE.AND P1, PT, R10, R237, PT ;  /* 0x000000ed0a00720c */ /* 0x000fe40003f26270 */
[C---:B------:R-:W-:Y:S01]  /*1f7a0*/  LOP3.LUT P6, RZ, R231.reuse, 0x800, RZ, 0xc0, !PT ;  /* 0x00000800e7ff7812 */ /* 0x040fe200078cc0ff */
[----:B-1----:R-:W-:Y:S01]  /*1f7b0*/  IMAD.IADD R7, R234, 0x1, -R5 ;  /* 0x00000001ea077824 */ /* 0x002fe200078e0a05 */
[----:B------:R-:W-:Y:S02]  /*1f7c0*/  FSEL R29, R78, -INF , !P5 ;  /* 0xff8000004e1d7808 */ /* 0x000fe40006800000 */
[----:B------:R-:W-:Y:S02]  /*1f7d0*/  LOP3.LUT P5, RZ, R231, 0x200, RZ, 0xc0, !PT ;  /* 0x00000200e7ff7812 */ /* 0x000fe400078ac0ff */
[----:B------:R-:W-:Y:S01]  /*1f7e0*/  IABS R7, R7 ;  /* 0x0000000700077213 */ /* 0x000fe20000000000 */
[----:B------:R-:W-:Y:S01]  /*1f7f0*/  STL [R1+0x58], R29 ;  /* 0x0000581d01007387 */ /* 0x000fe20000100800 */
[----:B------:R-:W-:Y:S02]  /*1f800*/  FSEL R244, R90, -INF , !P5 ;  /* 0xff8000005af47808 */ /* 0x000fe40006800000 */
[----:B------:R-:W-:Y:S01]  /*1f810*/  FSEL R27, R79, -INF , !P6 ;  /* 0xff8000004f1b7808 */ /* 0x000fe20007000000 */
[----:B------:R-:W-:Y:S01]  /*1f820*/  STL [R1+0x104], R234 ;  /* 0x000104ea01007387 */ /* 0x000fe20000100800 */
[----:B------:R-:W1:Y:S01]  /*1f830*/  I2F R7, R7 ;  /* 0x0000000700077306 */ /* 0x000e620000201400 */
[----:B------:R-:W-:Y:S02]  /*1f840*/  ISETP.GE.OR P6, PT, R10, R242, !P1 ;  /* 0x000000f20a00720c */ /* 0x000fe40004fc6670 */
[-C--:B------:R-:W-:Y:S02]  /*1f850*/  ISETP.GE.AND P1, PT, R8, R237.reuse, PT ;  /* 0x000000ed0800720c */ /* 0x080fe40003f26270 */
[----:B------:R-:W-:Y:S02]  /*1f860*/  FSEL R248, R93, -INF , !P0 ;  /* 0xff8000005df87808 */ /* 0x000fe40004000000 */
[----:B------:R-:W-:Y:S02]  /*1f870*/  ISETP.GE.AND P0, PT, R10, R238, PT ;  /* 0x000000ee0a00720c */ /* 0x000fe40003f06270 */
[-C--:B------:R-:W-:Y:S02]  /*1f880*/  ISETP.GE.OR P5, PT, R8, R242.reuse, !P1 ;  /* 0x000000f20800720c */ /* 0x080fe40004fa6670 */
[----:B------:R-:W-:Y:S02]  /*1f890*/  ISETP.GE.AND P1, PT, R6, R237, PT ;  /* 0x000000ed0600720c */ /* 0x000fe40003f26270 */
[-C--:B------:R-:W-:Y:S01]  /*1f8a0*/  ISETP.GE.OR P0, PT, R10, R243.reuse, !P0 ;  /* 0x000000f30a00720c */ /* 0x080fe20004706670 */
[----:B------:R-:W-:Y:S01]  /*1f8b0*/  IMAD.IADD R10, R241, 0x1, -R10 ;  /* 0x00000001f10a7824 */ /* 0x000fe200078e0a0a */
[----:B------:R-:W-:Y:S02]  /*1f8c0*/  ISETP.GE.OR P1, PT, R6, R242, !P1 ;  /* 0x000000f20600720c */ /* 0x000fe40004f26670 */
[----:B------:R-:W-:Y:S02]  /*1f8d0*/  FSEL R247, R104, -INF , !P0 ;  /* 0xff80000068f77808 */ /* 0x000fe40004000000 */
[----:B------:R-:W-:Y:S02]  /*1f8e0*/  IABS R10, R10 ;  /* 0x0000000a000a7213 */ /* 0x000fe40000000000 */
[C---:B------:R-:W-:Y:S02]  /*1f8f0*/  ISETP.GE.AND P0, PT, R8.reuse, R238, PT ;  /* 0x000000ee0800720c */ /* 0x040fe40003f06270 */
[----:B------:R-:W-:Y:S01]  /*1f900*/  FSEL R209, R31, -INF , !P4 ;  /* 0xff8000001fd17808 */ /* 0x000fe20006000000 */
[----:B-1----:R-:W-:Y:S01]  /*1f910*/  FFMA.FTZ R109, R7, -UR35, R109 ;  /* 0x80000023076d7c23 */ /* 0x002fe2000801006d */
[----:B------:R-:W-:Y:S01]  /*1f920*/  IABS R7, R16 ;  /* 0x0000001000077213 */ /* 0x000fe20000000000 */
[----:B------:R-:W-:Y:S01]  /*1f930*/  IMAD.MOV.U32 R31, RZ, RZ, R220 ;  /* 0x000000ffff1f7224 */ /* 0x000fe200078e00dc */
[----:B------:R-:W-:Y:S01]  /*1f940*/  ISETP.GE.OR P0, PT, R8, R243, !P0 ;  /* 0x000000f30800720c */ /* 0x000fe20004706670 */
[----:B------:R-:W-:Y:S01]  /*1f950*/  IMAD.IADD R8, R241, 0x1, -R8 ;  /* 0x00000001f1087824 */ /* 0x000fe200078e0a08 */
[C---:B------:R-:W-:Y:S02]  /*1f960*/  LOP3.LUT P4, RZ, R231.reuse, 0x10000000, RZ, 0xc0, !PT ;  /* 0x10000000e7ff7812 */ /* 0x040fe4000788c0ff */
[----:B------:R-:W1:Y:S01]  /*1f970*/  I2F R7, R7 ;  /* 0x0000000700077306 */ /* 0x000e620000201400 */
[----:B------:R-:W-:Y:S02]  /*1f980*/  LOP3.LUT R231, R231, 0xfffffffd, RZ, 0xc0, !PT ;  /* 0xfffffffde7e77812 */ /* 0x000fe400078ec0ff */
[----:B------:R-:W-:Y:S02]  /*1f990*/  IABS R8, R8 ;  /* 0x0000000800087213 */ /* 0x000fe40000000000 */
[----:B------:R-:W-:Y:S02]  /*1f9a0*/  @P1 LOP3.LUT R231, R231, 0x2, RZ, 0xfc, !PT ;  /* 0x00000002e7e71812 */ /* 0x000fe400078efcff */
[----:B------:R-:W-:Y:S02]  /*1f9b0*/  FSEL R208, R105, -INF , !P0 ;  /* 0xff80000069d07808 */ /* 0x000fe40004000000 */
[CC--:B------:R-:W-:Y:S01]  /*1f9c0*/  ISETP.GE.AND P0, PT, R6.reuse, R238.reuse, PT ;  /* 0x000000ee0600720c */ /* 0x0c0fe20003f06270 */
[----:B------:R-:W-:Y:S01]  /*1f9d0*/  STL [R1+0x108], R231 ;  /* 0x000108e701007387 */ /* 0x000fe20000100800 */
[C---:B------:R-:W-:Y:S02]  /*1f9e0*/  ISETP.GE.AND P1, PT, R5.reuse, R237, PT ;  /* 0x000000ed0500720c */ /* 0x040fe40003f26270 */
[-C--:B------:R-:W-:Y:S01]  /*1f9f0*/  ISETP.GE.OR P0, PT, R6, R243.reuse, !P0 ;  /* 0x000000f30600720c */ /* 0x080fe20004706670 */
[----:B------:R2:W-:Y:S01]  /*1fa00*/  STL [R1+0x10c], R238 ;  /* 0x00010cee01007387 */ /* 0x0005e20000100800 */
[----:B------:R-:W-:Y:S02]  /*1fa10*/  FSEL R60, R58, -INF , !P4 ;  /* 0xff8000003a3c7808 */ /* 0x000fe40006000000 */
[----:B------:R-:W-:Y:S02]  /*1fa20*/  FSEL R202, R108, -INF , !P0 ;  /* 0xff8000006cca7808 */ /* 0x000fe40004000000 */
[CC--:B------:R-:W-:Y:S02]  /*1fa30*/  ISETP.GE.AND P0, PT, R5.reuse, R238.reuse, PT ;  /* 0x000000ee0500720c */ /* 0x0c0fe40003f06270 */
[----:B------:R-:W-:Y:S02]  /*1fa40*/  LOP3.LUT P4, RZ, R232, 0x4000000, RZ, 0xc0, !PT ;  /* 0x04000000e8ff7812 */ /* 0x000fe4000788c0ff */
[----:B------:R-:W-:Y:S01]  /*1fa50*/  ISETP.GE.OR P0, PT, R5, R243, !P0 ;  /* 0x000000f30500720c */ /* 0x000fe20004706670 */
[----:B-1----:R-:W-:Y:S01]  /*1fa60*/  FFMA.FTZ R95, R7, -UR35, R95 ;  /* 0x80000023075f7c23 */ /* 0x002fe2000801005f */
[----:B------:R-:W-:Y:S01]  /*1fa70*/  FSEL R220, R91, -INF , !P4 ;  /* 0xff8000005bdc7808 */ /* 0x000fe20006000000 */
[----:B------:R-:W-:Y:S01]  /*1fa80*/  IMAD.IADD R7, R234, 0x1, -R4 ;  /* 0x00000001ea077824 */ /* 0x000fe200078e0a04 */
[----:B------:R-:W-:Y:S02]  /*1fa90*/  FSEL R201, R109, -INF , !P0 ;  /* 0xff8000006dc97808 */ /* 0x000fe40004000000 */
[C---:B------:R-:W-:Y:S02]  /*1faa0*/  ISETP.GE.AND P0, PT, R4.reuse, R238, PT ;  /* 0x000000ee0400720c */ /* 0x040fe40003f06270 */
[----:B------:R-:W-:Y:S02]  /*1fab0*/  IABS R7, R7 ;  /* 0x0000000700077213 */ /* 0x000fe40000000000 */
[----:B------:R-:W-:Y:S02]  /*1fac0*/  FSEL R221, R95, -INF , !P3 ;  /* 0xff8000005fdd7808 */ /* 0x000fe40005800000 */
[----:B------:R-:W1:Y:S01]  /*1fad0*/  I2F R11, R7 ;  /* 0x00000007000b7306 */ /* 0x000e620000201400 */
[----:B------:R-:W-:Y:S02]  /*1fae0*/  ISETP.GE.OR P4, PT, R5, R242, !P1 ;  /* 0x000000f20500720c */ /* 0x000fe40004f86670 */
[C---:B------:R-:W-:Y:S02]  /*1faf0*/  ISETP.GE.OR P1, PT, R4.reuse, R243, !P0 ;  /* 0x000000f30400720c */ /* 0x040fe40004726670 */
[C---:B------:R-:W-:Y:S02]  /*1fb00*/  ISETP.GE.AND P0, PT, R3.reuse, R238, PT ;  /* 0x000000ee0300720c */ /* 0x040fe40003f06270 */
[----:B------:R-:W-:Y:S02]  /*1fb10*/  ISETP.GE.AND P3, PT, R4, R237, PT ;  /* 0x000000ed0400720c */ /* 0x000fe40003f66270 */
[C---:B------:R-:W-:Y:S02]  /*1fb20*/  ISETP.GE.OR P0, PT, R3.reuse, R243, !P0 ;  /* 0x000000f30300720c */ /* 0x040fe40004706670 */
[----:B------:R-:W-:Y:S02]  /*1fb30*/  FSEL R58, R94, -INF , !P2 ;  /* 0xff8000005e3a7808 */ /* 0x000fe40005000000 */
[----:B------:R-:W-:Y:S01]  /*1fb40*/  ISETP.GE.AND P2, PT, R3, R237, PT ;  /* 0x000000ed0300720c */ /* 0x000fe20003f46270 */
[----:B-1----:R-:W-:Y:S01]  /*1fb50*/  FFMA.FTZ R120, R11, -UR35, R120 ;  /* 0x800000230b787c23 */ /* 0x002fe20008010078 */
[----:B------:R-:W-:Y:S01]  /*1fb60*/  FMNMX.FTZ R7, R228, R9, !PT ;  /* 0x00000009e4077209 */ /* 0x000fe20007810000 */
[----:B------:R-:W-:Y:S02]  /*1fb70*/  IMAD.MOV.U32 R11, RZ, RZ, R10 ;  /* 0x000000ffff0b7224 */ /* 0x000fe400078e000a */
[----:B------:R-:W-:Y:S01]  /*1fb80*/  IMAD.IADD R10, R234, 0x1, -R3 ;  /* 0x00000001ea0a7824 */ /* 0x000fe200078e0a03 */
[----:B------:R-:W-:Y:S01]  /*1fb90*/  FMNMX.FTZ R7, R227, R7, !PT ;  /* 0x00000007e3077209 */ /* 0x000fe20007810000 */
[----:B------:R-:W1:Y:S01]  /*1fba0*/  I2F R14, R11 ;  /* 0x0000000b000e7306 */ /* 0x000e620000201400 */
[----:B------:R-:W-:Y:S02]  /*1fbb0*/  FSEL R200, R120, -INF , !P1 ;  /* 0xff80000078c87808 */ /* 0x000fe40004800000 */
[----:B------:R-:W-:Y:S02]  /*1fbc0*/  FMNMX.FTZ R7, R219, R7, !PT ;  /* 0x00000007db077209 */ /* 0x000fe40007810000 */
[----:B------:R-:W-:Y:S02]  /*1fbd0*/  ISETP.GE.AND P1, PT, R2, R237, PT ;  /* 0x000000ed0200720c */ /* 0x000fe40003f26270 */
[----:B------:R-:W-:Y:S03]  /*1fbe0*/  FMNMX.FTZ R7, R226, R7, !PT ;  /* 0x00000007e2077209 */ /* 0x000fe60007810000 */
[----:B------:R-:W3:Y:S01]  /*1fbf0*/  I2F R11, R8 ;  /* 0x00000008000b7306 */ /* 0x000ee20000201400 */
[----:B------:R-:W-:Y:S04]  /*1fc00*/  FMNMX.FTZ R7, R225, R7, !PT ;  /* 0x00000007e1077209 */ /* 0x000fe80007810000 */
[----:B------:R-:W-:Y:S04]  /*1fc10*/  FMNMX.FTZ R7, R224, R7, !PT ;  /* 0x00000007e0077209 */ /* 0x000fe80007810000 */
[----:B------:R-:W-:Y:S04]  /*1fc20*/  FMNMX.FTZ R7, R223, R7, !PT ;  /* 0x00000007df077209 */ /* 0x000fe80007810000 */
[----:B------:R-:W-:Y:S01]  /*1fc30*/  FMNMX.FTZ R9, R49, R7, !PT ;  /* 0x0000000731097209 */ /* 0x000fe20007810000 */
[----:B-1----:R-:W-:Y:S01]  /*1fc40*/  FFMA.FTZ R106, R14, -UR35, R106 ;  /* 0x800000230e6a7c23 */ /* 0x002fe2000801006a */
[----:B------:R-:W-:Y:S02]  /*1fc50*/  IABS R7, R10 ;  /* 0x0000000a00077213 */ /* 0x000fe40000000000 */
[----:B------:R-:W-:Y:S02]  /*1fc60*/  FMNMX.FTZ R9, R52, R9, !PT ;  /* 0x0000000934097209 */ /* 0x000fe40007810000 */
[----:B------:R-:W1:Y:S01]  /*1fc70*/  I2F R10, R7 ;  /* 0x00000007000a7306 */ /* 0x000e620000201400 */
[----:B------:R-:W-:Y:S02]  /*1fc80*/  FSEL R40, R106, -INF , !P6 ;  /* 0xff8000006a287808 */ /* 0x000fe40007000000 */
[----:B------:R-:W-:Y:S01]  /*1fc90*/  FMNMX.FTZ R9, R53, R9, !PT ;  /* 0x0000000935097209 */ /* 0x000fe20007810000 */
[----:B---3--:R-:W-:Y:S01]  /*1fca0*/  FFMA.FTZ R107, R11, -UR35, R107 ;  /* 0x800000230b6b7c23 */ /* 0x008fe2000801006b */
[----:B------:R-:W-:Y:S01]  /*1fcb0*/  LOP3.LUT P6, RZ, R231, 0x2, RZ, 0xc0, !PT ;  /* 0x00000002e7ff7812 */ /* 0x000fe200078cc0ff */
[----:B------:R-:W-:Y:S03]  /*1fcc0*/  IMAD.IADD R8, R234, 0x1, -R2 ;  /* 0x00000001ea087824 */ /* 0x000fe600078e0a02 */
[----:B------:R-:W-:Y:S02]  /*1fcd0*/  FSEL R26, R107, -INF , !P5 ;  /* 0xff8000006b1a7808 */ /* 0x000fe40006800000 */
[-C--:B------:R-:W-:Y:S02]  /*1fce0*/  ISETP.GE.OR P5, PT, R4, R242.reuse, !P3 ;  /* 0x000000f20400720c */ /* 0x080fe40005fa6670 */
[-C--:B------:R-:W-:Y:S02]  /*1fcf0*/  ISETP.GE.OR P3, PT, R3, R242.reuse, !P2 ;  /* 0x000000f20300720c */ /* 0x080fe40005766670 */
[----:B------:R-:W-:Y:S02]  /*1fd00*/  ISETP.GE.OR P2, PT, R2, R242, !P1 ;  /* 0x000000f20200720c */ /* 0x000fe40004f46670 */
[C---:B------:R-:W-:Y:S04]  /*1fd10*/  ISETP.GE.AND P1, PT, R0.reuse, R238, PT ;  /* 0x000000ee0000720c */ /* 0x040fe80003f26270 */
[----:B------:R-:W-:Y:S01]  /*1fd20*/  ISETP.GE.OR P1, PT, R0, R243, !P1 ;  /* 0x000000f30000720c */ /* 0x000fe20004f26670 */
[----:B-1----:R-:W-:Y:S01]  /*1fd30*/  FFMA.FTZ R121, R10, -UR35, R121 ;  /* 0x800000230a797c23 */ /* 0x002fe20008010079 */
[----:B------:R-:W-:Y:S02]  /*1fd40*/  FMNMX.FTZ R7, R64, R9, !PT ;  /* 0x0000000940077209 */ /* 0x000fe40007810000 */
[----:B------:R-:W-:Y:S01]  /*1fd50*/  IABS R9, R8 ;  /* 0x0000000800097213 */ /* 0x000fe20000000000 */
[----:B------:R-:W-:Y:S01]  /*1fd60*/  IMAD.IADD R8, R241, 0x1, -R6 ;  /* 0x00000001f1087824 */ /* 0x000fe200078e0a06 */
[----:B------:R-:W-:Y:S02]  /*1fd70*/  FSEL R121, R121, -INF , !P0 ;  /* 0xff80000079797808 */ /* 0x000fe40004000000 */
[----:B------:R-:W-:Y:S02]  /*1fd80*/  ISETP.GE.AND P0, PT, R2, R238, PT ;  /* 0x000000ee0200720c */ /* 0x000fe40003f06270 */
[----:B--2---:R-:W2:Y:S01]  /*1fd90*/  LDL.LU R238, [R1+0x5c] ;  /* 0x00005c0001ee7983 */ /* 0x004ea20000300800 */
[----:B------:R-:W-:Y:S02]  /*1fda0*/  FMNMX.FTZ R7, R65, R7, !PT ;  /* 0x0000000741077209 */ /* 0x000fe40007810000 */
[----:B------:R-:W-:Y:S01]  /*1fdb0*/  IABS R8, R8 ;  /* 0x0000000800087213 */ /* 0x000fe20000000000 */
[----:B------:R-:W-:Y:S01]  /*1fdc0*/  STL [R1+0x110], R237 ;  /* 0x000110ed01007387 */ /* 0x000fe20000100800 */
[----:B------:R-:W-:Y:S02]  /*1fdd0*/  FMNMX.FTZ R7, R68, R7, !PT ;  /* 0x0000000744077209 */ /* 0x000fe40007810000 */
[----:B------:R-:W1:Y:S01]  /*1fde0*/  I2F R11, R8 ;  /* 0x00000008000b7306 */ /* 0x000e620000201400 */
[----:B------:R-:W-:Y:S01]  /*1fdf0*/  ISETP.GE.OR P0, PT, R2, R243, !P0 ;  /* 0x000000f30200720c */ /* 0x000fe20004706670 */
[----:B------:R-:W-:Y:S01]  /*1fe00*/  STL [R1+0x118], R252 ;  /* 0x000118fc01007387 */ /* 0x000fe20000100800 */
[----:B------:R-:W-:Y:S03]  /*1fe10*/  FMNMX.FTZ R7, R69, R7, !PT ;  /* 0x0000000745077209 */ /* 0x000fe60007810000 */
[----:B------:R-:W-:Y:S01]  /*1fe20*/  STL [R1+0x114], R243 ;  /* 0x000114f301007387 */ /* 0x000fe20000100800 */
[----:B------:R-:W-:Y:S04]  /*1fe30*/  FMNMX.FTZ R7, R80, R7, !PT ;  /* 0x0000000750077209 */ /* 0x000fe80007810000 */
[----:B------:R-:W-:Y:S04]  /*1fe40*/  FMNMX.FTZ R7, R81, R7, !PT ;  /* 0x0000000751077209 */ /* 0x000fe80007810000 */
[----:B------:R-:W-:Y:S04]  /*1fe50*/  FMNMX.FTZ R7, R84, R7, !PT ;  /* 0x0000000754077209 */ /* 0x000fe80007810000 */
[----:B------:R-:W-:Y:S04]  /*1fe60*/  FMNMX.FTZ R7, R85, R7, !PT ;  /* 0x0000000755077209 */ /* 0x000fe80007810000 */
[----:B------:R-:W-:Y:S01]  /*1fe70*/  FMNMX.FTZ R7, R96, R7, !PT ;  /* 0x0000000760077209 */ /* 0x000fe20007810000 */
[----:B-1----:R-:W-:Y:S01]  /*1fe80*/  FFMA.FTZ R110, R11, -UR35, R110 ;  /* 0x800000230b6e7c23 */ /* 0x002fe2000801006e */
[----:B------:R-:W-:Y:S02]  /*1fe90*/  FMNMX.FTZ R8, R197, R133, !PT ;  /* 0x00000085c5087209 */ /* 0x000fe40007810000 */
[----:B------:R-:W-:Y:S01]  /*1fea0*/  FMNMX.FTZ R6, R48, R7, !PT ;  /* 0x0000000730067209 */ /* 0x000fe20007810000 */
[----:B------:R-:W-:Y:S01]  /*1feb0*/  IMAD.MOV.U32 R7, RZ, RZ, R9 ;  /* 0x000000ffff077224 */ /* 0x000fe200078e0009 */
[----:B------:R-:W-:Y:S02]  /*1fec0*/  FSEL R16, R110, -INF , !P6 ;  /* 0xff8000006e107808 */ /* 0x000fe40007000000 */
[----:B------:R-:W-:Y:S01]  /*1fed0*/  FMNMX.FTZ R6, R37, R6, !PT ;  /* 0x0000000625067209 */ /* 0x000fe20007810000 */
[----:B------:R1:W3:Y:S03]  /*1fee0*/  I2F R10, R7 ;  /* 0x00000007000a7306 */ /* 0x0002e60000201400 */
[----:B------:R-:W-:Y:S04]  /*1fef0*/  FMNMX.FTZ R6, R36, R6, !PT ;  /* 0x0000000624067209 */ /* 0x000fe80007810000 */
[----:B------:R-:W-:Y:S04]  /*1ff00*/  FMNMX.FTZ R6, R112, R6, !PT ;  /* 0x0000000670067209 */ /* 0x000fe80007810000 */
[----:B------:R-:W-:Y:S04]  /*1ff10*/  FMNMX.FTZ R6, R113, R6, !PT ;  /* 0x0000000671067209 */ /* 0x000fe80007810000 */
[----:B------:R-:W-:Y:S01]  /*1ff20*/  FMNMX.FTZ R9, R116, R6, !PT ;  /* 0x0000000674097209 */ /* 0x000fe20007810000 */
[----:B------:R-:W-:Y:S01]  /*1ff30*/  IMAD.IADD R6, R241, 0x1, -R5 ;  /* 0x00000001f1067824 */ /* 0x000fe200078e0a05 */
[----:B------:R-:W-:Y:S02]  /*1ff40*/  FMNMX.FTZ R5, R33, R8, !PT ;  /* 0x0000000821057209 */ /* 0x000fe40007810000 */
[----:B------:R-:W-:Y:S02]  /*1ff50*/  FMNMX.FTZ R8, R117, R9, !PT ;  /* 0x0000000975087209 */ /* 0x000fe40007810000 */
[----:B------:R-:W-:Y:S02]  /*1ff60*/  IABS R6, R6 ;  /* 0x0000000600067213 */ /* 0x000fe40000000000 */
[----:B------:R-:W-:Y:S01]  /*1ff70*/  FMNMX.FTZ R5, R32, R5, !PT ;  /* 0x0000000520057209 */ /* 0x000fe20007810000 */
[----:B-1----:R-:W-:Y:S02]  /*1ff80*/  IMAD.IADD R7, R234, 0x1, -R0 ;  /* 0x00000001ea077824 */ /* 0x002fe400078e0a00 */
[----:B---3--:R-:W-:Y:S03]  /*1ff90*/  FFMA.FTZ R124, R10, -UR35, R124 ;  /* 0x800000230a7c7c23 */ /* 0x008fe6000801007c */
[----:B------:R-:W-:Y:S02]  /*1ffa0*/  IABS R7, R7 ;  /* 0x0000000700077213 */ /* 0x000fe40000000000 */
[----:B------:R-:W-:Y:S02]  /*1ffb0*/  FSEL R124, R124, -INF , !P0 ;  /* 0xff8000007c7c7808 */ /* 0x000fe40004000000 */
[----:B------:R-:W1:Y:S01]  /*1ffc0*/  I2F R9, R7 ;  /* 0x0000000700097306 */ /* 0x000e620000201400 */
[C---:B------:R-:W-:Y:S04]  /*1ffd0*/  ISETP.GE.AND P0, PT, R0.reuse, R237, PT ;  /* 0x000000ed0000720c */ /* 0x040fe80003f06270 */
[----:B------:R-:W-:Y:S01]  /*1ffe0*/  ISETP.GE.OR P0, PT, R0, R242, !P0 ;  /* 0x000000f20000720c */ /* 0x000fe20004706670 */
[----:B-1----:R-:W-:Y:S01]  /*1fff0*/  FFMA.FTZ R125, R9, -UR35, R125 ;  /* 0x80000023097d7c23 */ /* 0x002fe2000801007d */
[----:B------:R-:W-:Y:S01]  /*20000*/  FMNMX.FTZ R7, R128, R8, !PT ;  /* 0x0000000880077209 */ /* 0x000fe20007810000 */
[----:B------:R-:W-:Y:S01]  /*20010*/  IMAD.MOV.U32 R8, RZ, RZ, R6 ;  /* 0x000000ffff087224 */ /* 0x000fe200078e0006 */
[----:B------:R-:W-:Y:S01]  /*20020*/  FMNMX.FTZ R6, R19, R5, !PT ;  /* 0x0000000513067209 */ /* 0x000fe20007810000 */
[----:B------:R-:W-:Y:S01]  /*20030*/  IMAD.IADD R9, R241, 0x1, -R2 ;  /* 0x00000001f1097824 */ /* 0x000fe200078e0a02 */
[----:B------:R-:W-:Y:S02]  /*20040*/  FMNMX.FTZ R5, R129, R7, !PT ;  /* 0x0000000781057209 */ /* 0x000fe40007810000 */
[----:B------:R-:W-:Y:S01]  /*20050*/  FMNMX.FTZ R6, R22, R6, !PT ;  /* 0x0000000616067209 */ /* 0x000fe20007810000 */
[----:B------:R-:W1:Y:S01]  /*20060*/  I2F R8, R8 ;  /* 0x0000000800087306 */ /* 0x000e620000201400 */
[----:B------:R-:W-:Y:S01]  /*20070*/  FSEL R125, R125, -INF , !P1 ;  /* 0xff8000007d7d7808 */ /* 0x000fe20004800000 */
[----:B------:R-:W3:Y:S01]  /*20080*/  SHFL.BFLY PT, R7, R5, 0x2, 0x1f ;  /* 0x0c401f0005077f89 */ /* 0x000ee200000e0000 */
[----:B------:R-:W-:Y:S04]  /*20090*/  FMNMX.FTZ R6, R23, R6, !PT ;  /* 0x0000000617067209 */ /* 0x000fe80007810000 */
[----:B------:R-:W-:Y:S04]  /*200a0*/  FMNMX.FTZ R6, R34, R6, !PT ;  /* 0x0000000622067209 */ /* 0x000fe80007810000 */
[----:B------:R-:W-:Y:S04]  /*200b0*/  FMNMX.FTZ R6, R35, R6, !PT ;  /* 0x0000000623067209 */ /* 0x000fe80007810000 */
[----:B------:R-:W-:Y:S04]  /*200c0*/  FMNMX.FTZ R6, R38, R6, !PT ;  /* 0x0000000626067209 */ /* 0x000fe80007810000 */
[----:B------:R-:W-:Y:S04]  /*200d0*/  FMNMX.FTZ R6, R39, R6, !PT ;  /* 0x0000000627067209 */ /* 0x000fe80007810000 */
[----:B------:R-:W-:Y:S01]  /*200e0*/  FMNMX.FTZ R6, R50, R6, !PT ;  /* 0x0000000632067209 */ /* 0x000fe20007810000 */
[----:B-1----:R-:W-:Y:S02]  /*200f0*/  FFMA.FTZ R111, R8, -UR35, R111 ;  /* 0x80000023086f7c23 */ /* 0x002fe4000801006f */
[----:B------:R-:W-:Y:S01]  /*20100*/  IMAD.IADD R8, R241, 0x1, -R4 ;  /* 0x00000001f1087824 */ /* 0x000fe200078e0a04 */
[----:B------:R-:W-:Y:S02]  /*20110*/  FMNMX.FTZ R6, R51, R6, !PT ;  /* 0x0000000633067209 */ /* 0x000fe40007810000 */
[----:B---3--:R-:W-:Y:S02]  /*20120*/  FMNMX.FTZ R73, R5, R7, !PT ;  /* 0x0000000705497209 */ /* 0x008fe40007810000 */
        /* <DEDUP_REMOVED lines=16> */
[----:B------:R-:W-:Y:S01]  /*20230*/  IMAD.IADD R7, R241, 0x1, -R3 ;  /* 0x00000001f1077824 */ /* 0x000fe200078e0a03 */
        /* <DEDUP_REMOVED lines=14> */
[----:B------:R-:W-:Y:S02]  /*20320*/  IABS R3, R8 ;  /* 0x0000000800037213 */ /* 0x000fe40000000000 */
[----:B------:R-:W-:Y:S02]  /*20330*/  FMNMX.FTZ R2, R42, R2, !PT ;  /* 0x000000022a027209 */ /* 0x000fe40007810000 */
[----:B------:R-:W-:Y:S01]  /*20340*/  FMNMX.FTZ R5, R103, R5, !PT ;  /* 0x0000000567057209 */ /* 0x000fe20007810000 */
[----:B------:R-:W1:Y:S01]  /*20350*/  I2F R11, R3 ;  /* 0x00000003000b7306 */ /* 0x000e620000201400 */
[----:B------:R-:W-:Y:S02]  /*20360*/  IABS R6, R7 ;  /* 0x0000000700067213 */ /* 0x000fe40000000000 */
[----:B------:R-:W-:Y:S01]  /*20370*/  FMNMX.FTZ R4, R222, R4, !PT ;  /* 0x00000004de047209 */ /* 0x000fe20007810000 */
[----:B------:R-:W-:Y:S01]  /*20380*/  SHFL.BFLY PT, R7, R73, 0x1, 0x1f ;  /* 0x0c201f0049077f89 */ /* 0x000fe200000e0000 */
[----:B------:R-:W-:Y:S02]  /*20390*/  FMNMX.FTZ R2, R43, R2, !PT ;  /* 0x000000022b027209 */ /* 0x000fe40007810000 */
[----:B------:R-:W-:Y:S02]  /*203a0*/  FMNMX.FTZ R5, R114, R5, !PT ;  /* 0x0000000572057209 */ /* 0x000fe40007810000 */
[----:B------:R-:W-:Y:S01]  /*203b0*/  FMNMX.FTZ R2, R46, R2, !PT ;  /* 0x000000022e027209 */ /* 0x000fe20007810000 */
[----:B------:R-:W3:Y:S01]  /*203c0*/  I2F R10, R6 ;  /* 0x00000006000a7306 */ /* 0x000ee20000201400 */
[----:B------:R-:W-:Y:S02]  /*203d0*/  FMNMX.FTZ R4, R100, R4, !PT ;  /* 0x0000000464047209 */ /* 0x000fe40007810000 */
[----:B------:R-:W-:Y:S02]  /*203e0*/  FMNMX.FTZ R5, R115, R5, !PT ;  /* 0x0000000573057209 */ /* 0x000fe40007810000 */
[----:B------:R-:W-:Y:S02]  /*203f0*/  FMNMX.FTZ R2, R47, R2, !PT ;  /* 0x000000022f027209 */ /* 0x000fe40007810000 */
[----:B------:R-:W-:Y:S02]  /*20400*/  FMNMX.FTZ R4, R45, R4, !PT ;  /* 0x000000042d047209 */ /* 0x000fe40007810000 */
[----:B------:R-:W-:Y:S02]  /*20410*/  FMNMX.FTZ R5, R118, R5, !PT ;  /* 0x0000000576057209 */ /* 0x000fe40007810000 */
[----:B------:R-:W-:Y:S02]  /*20420*/  FMNMX.FTZ R4, R56, R4, !PT ;  /* 0x0000000438047209 */ /* 0x000fe40007810000 */
[----:B------:R-:W-:Y:S01]  /*20430*/  FMNMX.FTZ R2, R60, R2, !PT ;  /* 0x000000023c027209 */ /* 0x000fe20007810000 */
[----:B-1----:R-:W-:Y:S01]  /*20440*/  FFMA.FTZ R122, R11, -UR35, R122 ;  /* 0x800000230b7a7c23 */ /* 0x002fe2000801007a */
[----:B------:R-:W-:Y:S02]  /*20450*/  FMNMX.FTZ R5, R119, R5, !PT ;  /* 0x0000000577057209 */ /* 0x000fe40007810000 */
[----:B------:R-:W-:Y:S02]  /*20460*/  FMNMX.FTZ R4, R57, R4, !PT ;  /* 0x0000000439047209 */ /* 0x000fe40007810000 */
[----:B------:R-:W-:Y:S02]  /*20470*/  FMNMX.FTZ R2, R62, R2, !PT ;  /* 0x000000023e027209 */ /* 0x000fe40007810000 */
[----:B------:R-:W-:Y:S02]  /*20480*/  FMNMX.FTZ R5, R130, R5, !PT ;  /* 0x0000000582057209 */ /* 0x000fe40007810000 */
[----:B------:R-:W-:Y:S01]  /*20490*/  FMNMX.FTZ R4, R218, R4, !PT ;  /* 0x00000004da047209 */ /* 0x000fe20007810000 */
[----:B---3--:R-:W-:Y:S01]  /*204a0*/  FFMA.FTZ R123, R10, -UR35, R123 ;  /* 0x800000230a7b7c23 */ /* 0x008fe2000801007b */
[----:B------:R-:W-:Y:S02]  /*204b0*/  FMNMX.FTZ R3, R28, R2, !PT ;  /* 0x000000021c037209 */ /* 0x000fe40007810000 */
[----:B------:R-:W-:Y:S02]  /*204c0*/  FMNMX.FTZ R2, R131, R5, !PT ;  /* 0x0000000583027209 */ /* 0x000fe40007810000 */
[----:B------:R-:W-:Y:S02]  /*204d0*/  FMNMX.FTZ R4, R212, R4, !PT ;  /* 0x00000004d4047209 */ /* 0x000fe40007810000 */
[----:B------:R-:W-:Y:S01]  /*204e0*/  IABS R5, R9 ;  /* 0x0000000900057213 */ /* 0x000fe20000000000 */
[----:B------:R-:W1:Y:S01]  /*204f0*/  SHFL.BFLY PT, R6, R2, 0x2, 0x1f ;  /* 0x0c401f0002067f89 */ /* 0x000e6200000e0000 */
[----:B------:R-:W-:Y:S02]  /*20500*/  FMNMX.FTZ R4, R72, R4, !PT ;  /* 0x0000000448047209 */ /* 0x000fe40007810000 */
[----:B------:R3:W4:Y:S01]  /*20510*/  I2F R8, R5 ;  /* 0x0000000500087306 */ /* 0x0007220000201400 */
[----:B------:R-:W-:Y:S02]  /*20520*/  FMNMX.FTZ R3, R63, R3, !PT ;  /* 0x000000033f037209 */ /* 0x000fe40007810000 */
[----:B------:R-:W-:Y:S02]  /*20530*/  FMNMX.FTZ R4, R97, R4, !PT ;  /* 0x0000000461047209 */ /* 0x000fe40007810000 */
[----:B------:R-:W-:Y:S02]  /*20540*/  FMNMX.FTZ R3, R44, R3, !PT ;  /* 0x000000032c037209 */ /* 0x000fe40007810000 */
[----:B------:R-:W-:Y:S02]  /*20550*/  FMNMX.FTZ R4, R76, R4, !PT ;  /* 0x000000044c047209 */ /* 0x000fe40007810000 */
[----:B------:R-:W-:Y:S02]  /*20560*/  FSEL R59, R122, -INF , !P5 ;  /* 0xff8000007a3b7808 */ /* 0x000fe40006800000 */
[----:B------:R-:W-:Y:S02]  /*20570*/  FMNMX.FTZ R4, R229, R4, !PT ;  /* 0x00000004e5047209 */ /* 0x000fe40007810000 */
[----:B------:R-:W-:Y:S02]  /*20580*/  FSEL R229, R111, -INF , !P4 ;  /* 0xff8000006fe57808 */ /* 0x000fe40006000000 */
[----:B------:R-:W-:Y:S02]  /*20590*/  FMNMX.FTZ R4, R217, R4, !PT ;  /* 0x00000004d9047209 */ /* 0x000fe40007810000 */
[----:B------:R-:W-:Y:S02]  /*205a0*/  FSEL R14, R123, -INF , !P3 ;  /* 0xff8000007b0e7808 */ /* 0x000fe40005800000 */
[----:B------:R-:W-:Y:S02]  /*205b0*/  FMNMX.FTZ R4, R252, R4, !PT ;  /* 0x00000004fc047209 */ /* 0x000fe40007810000 */
[----:B-1----:R-:W-:Y:S02]  /*205c0*/  FMNMX.FTZ R2, R2, R6, !PT ;  /* 0x0000000602027209 */ /* 0x002fe40007810000 */
[----:B------:R-:W-:Y:S01]  /*205d0*/  FMNMX.FTZ R4, R251, R4, !PT ;  /* 0x00000004fb047209 */ /* 0x000fe20007810000 */
[----:B---3--:R-:W-:Y:S01]  /*205e0*/  IMAD.IADD R5, R241, 0x1, -R0 ;  /* 0x00000001f1057824 */ /* 0x008fe200078e0a00 */
[----:B------:R-:W-:Y:S01]  /*205f0*/  FMNMX.FTZ R73, R73, R7, !PT ;  /* 0x0000000749497209 */ /* 0x000fe20007810000 */
[----:B----4-:R-:W-:Y:S01]  /*20600*/  FFMA.FTZ R126, R8, -UR35, R126 ;  /* 0x80000023087e7c23 */ /* 0x010fe2000801007e */
[----:B------:R-:W1:Y:S01]  /*20610*/  SHFL.BFLY PT, R72, R2, 0x1, 0x1f ;  /* 0x0c201f0002487f89 */ /* 0x000e6200000e0000 */
[----:B------:R-:W-:Y:S02]  /*20620*/  FMNMX.FTZ R4, R248, R4, !PT ;  /* 0x00000004f8047209 */ /* 0x000fe40007810000 */
[----:B------:R-:W-:Y:S01]  /*20630*/  FMUL.FTZ R6, R73, c[0x0][0x23c] ;  /* 0x00008f0049067a20 */ /* 0x000fe20000410000 */
[----:B------:R-:W-:Y:S02]  /*20640*/  IABS R5, R5 ;  /* 0x0000000500057213 */ /* 0x000fe40000000000 */
[----:B------:R-:W-:Y:S02]  /*20650*/  FMNMX.FTZ R4, R247, R4, !PT ;  /* 0x00000004f7047209 */ /* 0x000fe40007810000 */
[----:B------:R-:W-:Y:S02]  /*20660*/  FSETP.NEU.FTZ.AND P1, PT, R73, -INF , PT ;  /* 0xff8000004900780b */ /* 0x000fe40003f3d000 */
[----:B------:R-:W-:Y:S02]  /*20670*/  FSEL R217, R126, -INF , !P2 ;  /* 0xff8000007ed97808 */ /* 0x000fe40005000000 */
[----:B------:R-:W-:Y:S02]  /*20680*/  FSEL R6, R6, RZ, P1 ;  /* 0x000000ff06067208 */ /* 0x000fe40000800000 */
[----:B------:R-:W-:Y:S03]  /*20690*/  LOP3.LUT P4, RZ, R232, 0x1000000, RZ, 0xc0, !PT ;  /* 0x01000000e8ff7812 */ /* 0x000fe6000788c0ff */
[--C-:B------:R-:W-:Y:S02]  /*206a0*/  FFMA.FTZ R240, R69, c[0x0][0x23c], -R6.reuse ;  /* 0x00008f0045f07a23 */ /* 0x100fe40000010806 */
[--C-:B------:R-:W-:Y:S02]  /*206b0*/  FFMA.FTZ R237, R68, c[0x0][0x23c], -R6.reuse ;  /* 0x00008f0044ed7a23 */ /* 0x100fe40000010806 */
[--C-:B------:R-:W-:Y:S02]  /*206c0*/  FFMA.FTZ R94, R219, c[0x0][0x23c], -R6.reuse ;  /* 0x00008f00db5e7a23 */ /* 0x100fe40000010806 */
[--C-:B------:R-:W-:Y:S01]  /*206d0*/  FFMA.FTZ R97, R228, c[0x0][0x23c], -R6.reuse ;  /* 0x00008f00e4617a23 */ /* 0x100fe20000010806 */
[----:B-1----:R-:W-:Y:S01]  /*206e0*/  FMNMX.FTZ R72, R2, R72, !PT ;  /* 0x0000004802487209 */ /* 0x002fe20007810000 */
[--C-:B------:R-:W-:Y:S01]  /*206f0*/  FFMA.FTZ R2, R250, c[0x0][0x23c], -R6.reuse ;  /* 0x00008f00fa027a23 */ /* 0x100fe20000010806 */
[----:B------:R-:W-:Y:S01]  /*20700*/  MUFU.EX2 R105, R94 ;  /* 0x0000005e00697308 */ /* 0x000fe20000000800 */
[--C-:B------:R-:W-:Y:S01]  /*20710*/  FFMA.FTZ R93, R227, c[0x0][0x23c], -R6.reuse ;  /* 0x00008f00e35d7a23 */ /* 0x100fe20000010806 */
[----:B--2---:R-:W-:Y:S01]  /*20720*/  FMNMX.FTZ R3, R238, R3, !PT ;  /* 0x00000003ee037209 */ /* 0x004fe20007810000 */
[----:B------:R-:W-:Y:S01]  /*20730*/  FMUL.FTZ R7, R72, c[0x0][0x23c] ;  /* 0x00008f0048077a20 */ /* 0x000fe20000410000 */
[----:B------:R1:W-:Y:S01]  /*20740*/  STL [R1+0x11c], R238 ;  /* 0x00011cee01007387 */ /* 0x0003e20000100800 */
[--C-:B------:R-:W-:Y:S01]  /*20750*/  FFMA.FTZ R92, R226, c[0x0][0x23c], -R6.reuse ;  /* 0x00008f00e25c7a23 */ /* 0x100fe20000010806 */
[----:B------:R-:W-:Y:S01]  /*20760*/  FMNMX.FTZ R3, R29, R3, !PT ;  /* 0x000000031d037209 */ /* 0x000fe20007810000 */
[--C-:B------:R-:W-:Y:S02]  /*20770*/  FFMA.FTZ R109, R225, c[0x0][0x23c], -R6.reuse ;  /* 0x00008f00e16d7a23 */ /* 0x100fe40000010806 */
[--C-:B------:R-:W-:Y:S01]  /*20780*/  FFMA.FTZ R126, R224, c[0x0][0x23c], -R6.reuse ;  /* 0x00008f00e07e7a23 */ /* 0x100fe20000010806 */
[----:B------:R-:W-:Y:S01]  /*20790*/  FMNMX.FTZ R3, R27, R3, !PT ;  /* 0x000000031b037209 */ /* 0x000fe20007810000 */
[--C-:B------:R-:W-:Y:S01]  /*207a0*/  FFMA.FTZ R123, R223, c[0x0][0x23c], -R6.reuse ;  /* 0x00008f00df7b7a23 */ /* 0x100fe20000010806 */
[----:B------:R-:W-:Y:S01]  /*207b0*/  MUFU.EX2 R90, R2 ;  /* 0x00000002005a7308 */ /* 0x000fe20000000800 */
[--C-:B------:R-:W-:Y:S01]  /*207c0*/  FFMA.FTZ R122, R49, c[0x0][0x23c], -R6.reuse ;  /* 0x00008f00317a7a23 */ /* 0x100fe20000010806 */
[----:B------:R-:W-:Y:S01]  /*207d0*/  FMNMX.FTZ R0, R244, R3, !PT ;  /* 0x00000003f4007209 */ /* 0x000fe20007810000 */
[--C-:B------:R-:W-:Y:S01]  /*207e0*/  FFMA.FTZ R250, R53, c[0x0][0x23c], -R6.reuse ;  /* 0x00008f0035fa7a23 */ /* 0x100fe20000010806 */
[----:B------:R-:W-:Y:S01]  /*207f0*/  FMNMX.FTZ R3, R208, R4, !PT ;  /* 0x00000004d0037209 */ /* 0x000fe20007810000 */
[----:B------:R-:W-:Y:S01]  /*20800*/  IMAD.MOV.U32 R4, RZ, RZ, R5 ;  /* 0x000000ffff047224 */ /* 0x000fe200078e0005 */
[----:B------:R-:W-:Y:S01]  /*20810*/  FMNMX.FTZ R0, R220, R0, !PT ;  /* 0x00000000dc007209 */ /* 0x000fe20007810000 */
[--C-:B------:R-:W-:Y:S01]  /*20820*/  FFMA.FTZ R41, R80, c[0x0][0x23c], -R6.reuse ;  /* 0x00008f0050297a23 */ /* 0x100fe20000010806 */
[----:B------:R-:W-:Y:S01]  /*20830*/  FMNMX.FTZ R3, R202, R3, !PT ;  /* 0x00000003ca037209 */ /* 0x000fe20007810000 */
[--C-:B------:R-:W-:Y:S01]  /*20840*/  FFMA.FTZ R29, R84, c[0x0][0x23c], -R6.reuse ;  /* 0x00008f00541d7a23 */ /* 0x100fe20000010806 */
[----:B------:R-:W-:Y:S01]  /*20850*/  FMNMX.FTZ R0, R58, R0, !PT ;  /* 0x000000003a007209 */ /* 0x000fe20007810000 */
[--C-:B------:R-:W-:Y:S01]  /*20860*/  FFMA.FTZ R225, R85, c[0x0][0x23c], -R6.reuse ;  /* 0x00008f0055e17a23 */ /* 0x100fe20000010806 */
[----:B------:R-:W2:Y:S01]  /*20870*/  I2F R5, R4 ;  /* 0x0000000400057306 */ /* 0x000ea20000201400 */
        /* <DEDUP_REMOVED lines=8> */
[--C-:B-1----:R-:W-:Y:S01]  /*20900*/  FFMA.FTZ R238, R96, c[0x0][0x23c], -R6.reuse ;  /* 0x00008f0060ee7a23 */ /* 0x102fe20000010806 */
[----:B------:R-:W-:Y:S01]  /*20910*/  FMNMX.FTZ R0, R26, R0, !PT ;  /* 0x000000001a007209 */ /* 0x000fe20007810000 */
[--C-:B------:R-:W-:Y:S01]  /*20920*/  FFMA.FTZ R61, R112, c[0x0][0x23c], -R6.reuse ;  /* 0x00008f00703d7a23 */ /* 0x100fe20000010806 */
[----:B------:R-:W1:Y:S01]  /*20930*/  MUFU.EX2 R101, R3 ;  /* 0x0000000300657308 */ /* 0x000e620000000800 */
        /* <DEDUP_REMOVED lines=11> */
[----:B--2---:R-:W-:Y:S01]  /*209f0*/  FFMA.FTZ R127, R5, -UR35, R127 ;  /* 0x80000023057f7c23 */ /* 0x004fe2000801007f */
[----:B------:R-:W-:Y:S02]  /*20a00*/  FMNMX.FTZ R71, R125, R71, !PT ;  /* 0x000000477d477209 */ /* 0x000fe40007810000 */
[----:B------:R-:W-:Y:S02]  /*20a10*/  FMNMX.FTZ R0, R14, R0, !PT ;  /* 0x000000000e007209 */ /* 0x000fe40007810000 */
[----:B------:R-:W-:Y:S01]  /*20a20*/  FSEL R74, R127, -INF , !P0 ;  /* 0xff8000007f4a7808 */ /* 0x000fe20004000000 */
[----:B------:R-:W2:Y:S01]  /*20a30*/  SHFL.BFLY PT, R4, R71, 0x2, 0x1f ;  /* 0x0c401f0047047f89 */ /* 0x000ea200000e0000 */
[----:B------:R-:W-:Y:S02]  /*20a40*/  FMNMX.FTZ R0, R217, R0, !PT ;  /* 0x00000000d9007209 */ /* 0x000fe40007810000 */
[----:B------:R-:W-:Y:S01]  /*20a50*/  FSETP.NEU.FTZ.AND P0, PT, R72, -INF , PT ;  /* 0xff8000004800780b */ /* 0x000fe20003f1d000 */
[----:B------:R-:W-:Y:S01]  /*20a60*/  MUFU.EX2 R110, R92 ;  /* 0x0000005c006e7308 */ /* 0x000fe20000000800 */
[----:B------:R-:W-:Y:S02]  /*20a70*/  FMNMX.FTZ R0, R74, R0, !PT ;  /* 0x000000004a007209 */ /* 0x000fe40007810000 */
[----:B------:R-:W-:Y:S02]  /*20a80*/  FSEL R7, R7, RZ, P0 ;  /* 0x000000ff07077208 */ /* 0x000fe40000000000 */
[----:B-1----:R-:W-:Y:S01]  /*20a90*/  F2FP.BF16.PACK_AB R76, R101, R90 ;  /* 0x0000005a654c723e */ /* 0x002fe200000010ff */
[----:B------:R-:W1:Y:S02]  /*20aa0*/  SHFL.BFLY PT, R2, R0, 0x2, 0x1f ;  /* 0x0c401f0000027f89 */ /* 0x000e6400000e0000 */
[--C-:B------:R-:W-:Y:S02]  /*20ab0*/  FFMA.FTZ R3, R197, c[0x0][0x23c], -R7.reuse ;  /* 0x00008f00c5037a23 */ /* 0x100fe40000010807 */
[--C-:B------:R-:W-:Y:S01]  /*20ac0*/  FFMA.FTZ R89, R22, c[0x0][0x23c], -R7.reuse ;  /* 0x00008f0016597a23 */ /* 0x100fe20000010807 */
[----:B------:R-:W-:Y:S01]  /*20ad0*/  MUFU.EX2 R109, R109 ;  /* 0x0000006d006d7308 */ /* 0x000fe20000000800 */
[--C-:B------:R-:W-:Y:S02]  /*20ae0*/  FFMA.FTZ R88, R23, c[0x0][0x23c], -R7.reuse ;  /* 0x00008f0017587a23 */ /* 0x100fe40000010807 */
[--C-:B------:R-:W-:Y:S01]  /*20af0*/  FFMA.FTZ R128, R21, c[0x0][0x23c], -R7.reuse ;  /* 0x00008f0015807a23 */ /* 0x100fe20000010807 */
[----:B------:R-:W2:Y:S01]  /*20b00*/  LDL.LU R197, [R1+0x128] ;  /* 0x0001280001c57983 */ /* 0x000ea20000300800 */
[--C-:B------:R-:W-:Y:S02]  /*20b10*/  FFMA.FTZ R85, R34, c[0x0][0x23c], -R7.reuse ;  /* 0x00008f0022557a23 */ /* 0x100fe40000010807 */
[--C-:B------:R-:W-:Y:S02]  /*20b20*/  FFMA.FTZ R84, R35, c[0x0][0x23c], -R7.reuse ;  /* 0x00008f0023547a23 */ /* 0x100fe40000010807 */
[--C-:B------:R-:W-:Y:S01]  /*20b30*/  FFMA.FTZ R111, R38, c[0x0][0x23c], -R7.reuse ;  /* 0x00008f00266f7a23 */ /* 0x100fe20000010807 */
[----:B------:R4:W-:Y:S01]  /*20b40*/  MUFU.EX2 R95, R3 ;  /* 0x00000003005f7308 */ /* 0x0009e20000000800 */
[--C-:B------:R-:W-:Y:S01]  /*20b50*/  FFMA.FTZ R106, R39, c[0x0][0x23c], -R7.reuse ;  /* 0x00008f00276a7a23 */ /* 0x100fe20000010807 */
[----:B--2---:R-:W-:Y:S01]  /*20b60*/  FMNMX.FTZ R71, R71, R4, !PT ;  /* 0x0000000447477209 */ /* 0x004fe20007810000 */
[--C-:B------:R-:W-:Y:S02]  /*20b70*/  FFMA.FTZ R104, R50, c[0x0][0x23c], -R7.reuse ;  /* 0x00008f0032687a23 */ /* 0x100fe40000010807 */
[--C-:B------:R-:W-:Y:S02]  /*20b80*/  FFMA.FTZ R96, R51, c[0x0][0x23c], -R7.reuse ;  /* 0x00008f0033607a23 */ /* 0x100fe40000010807 */
[--C-:B------:R-:W-:Y:S01]  /*20b90*/  FFMA.FTZ R117, R54, c[0x0][0x23c], -R7.reuse ;  /* 0x00008f0036757a23 */ /* 0x100fe20000010807 */
[----:B------:R-:W2:Y:S01]  /*20ba0*/  SHFL.BFLY PT, R5, R71, 0x1, 0x1f ;  /* 0x0c201f0047057f89 */ /* 0x000ea200000e0000 */
[--C-:B------:R-:W-:Y:S01]  /*20bb0*/  FFMA.FTZ R116, R55, c[0x0][0x23c], -R7.reuse ;  /* 0x00008f0037747a23 */ /* 0x100fe20000010807 */
[----:B-1----:R-:W-:Y:S01]  /*20bc0*/  FMNMX.FTZ R0, R0, R2, !PT ;  /* 0x0000000200007209 */ /* 0x002fe20007810000 */
[----:B------:R-:W-:Y:S01]  /*20bd0*/  FFMA.FTZ R2, R199, c[0x0][0x23c], -R6 ;  /* 0x00008f00c7027a23 */ /* 0x000fe20000010806 */
[----:B------:R-:W-:Y:S01]  /*20be0*/  MUFU.EX2 R111, R111 ;  /* 0x0000006f006f7308 */ /* 0x000fe20000000800 */
[--C-:B------:R-:W-:Y:S02]  /*20bf0*/  FFMA.FTZ R113, R66, c[0x0][0x23c], -R7.reuse ;  /* 0x00008f0042717a23 */ /* 0x100fe40000010807 */
[--C-:B------:R-:W-:Y:S01]  /*20c00*/  FFMA.FTZ R112, R67, c[0x0][0x23c], -R7.reuse ;  /* 0x00008f0043707a23 */ /* 0x100fe20000010807 */
[----:B------:R-:W1:Y:S01]  /*20c10*/  SHFL.BFLY PT, R4, R0, 0x1, 0x1f ;  /* 0x0c201f0000047f89 */ /* 0x000e6200000e0000 */
[--C-:B------:R-:W-:Y:S02]  /*20c20*/  FFMA.FTZ R129, R24, c[0x0][0x23c], -R7.reuse ;  /* 0x00008f0018817a23 */ /* 0x100fe40000010807 */
[--C-:B------:R-:W-:Y:S02]  /*20c30*/  FFMA.FTZ R127, R82, c[0x0][0x23c], -R7.reuse ;  /* 0x00008f00527f7a23 */ /* 0x100fe40000010807 */
[--C-:B------:R-:W-:Y:S01]  /*20c40*/  FFMA.FTZ R224, R86, c[0x0][0x23c], -R7.reuse ;  /* 0x00008f0056e07a23 */ /* 0x100fe20000010807 */
[----:B------:R1:W-:Y:S01]  /*20c50*/  MUFU.EX2 R120, R2 ;  /* 0x0000000200787308 */ /* 0x0003e20000000800 */
[--C-:B------:R-:W-:Y:S02]  /*20c60*/  FFMA.FTZ R243, R98, c[0x0][0x23c], -R7.reuse ;  /* 0x00008f0062f37a23 */ /* 0x100fe40000010807 */
[--C-:B----4-:R-:W-:Y:S02]  /*20c70*/  FFMA.FTZ R3, R33, c[0x0][0x23c], -R7.reuse ;  /* 0x00008f0021037a23 */ /* 0x110fe40000010807 */
[--C-:B------:R-:W-:Y:S02]  /*20c80*/  FFMA.FTZ R33, R87, c[0x0][0x23c], -R7.reuse ;  /* 0x00008f0057217a23 */ /* 0x100fe40000010807 */
[----:B------:R-:W-:Y:S02]  /*20c90*/  IMAD.MOV.U32 R87, RZ, RZ, R218 ;  /* 0x000000ffff577224 */ /* 0x000fe400078e00da */
[--C-:B------:R-:W-:Y:S01]  /*20ca0*/  FFMA.FTZ R48, R99, c[0x0][0x23c], -R7.reuse ;  /* 0x00008f0063307a23 */ /* 0x100fe20000010807 */
[----:B------:R-:W4:Y:S01]  /*20cb0*/  MUFU.EX2 R239, R3 ;  /* 0x0000000300ef7308 */ /* 0x000f220000000800 */
[----:B------:R-:W-:Y:S01]  /*20cc0*/  IMAD.MOV.U32 R99, RZ, RZ, R222 ;  /* 0x000000ffff637224 */ /* 0x000fe200078e00de */
[----:B--2---:R-:W-:Y:S01]  /*20cd0*/  FMNMX.FTZ R71, R71, R5, !PT ;  /* 0x0000000547477209 */ /* 0x004fe20007810000 */
[--C-:B------:R-:W-:Y:S02]  /*20ce0*/  FFMA.FTZ R102, R102, c[0x0][0x23c], -R7.reuse ;  /* 0x00008f0066667a23 */ /* 0x100fe40000010807 */
[--C-:B------:R-:W-:Y:S01]  /*20cf0*/  FFMA.FTZ R222, R103, c[0x0][0x23c], -R7.reuse ;  /* 0x00008f0067de7a23 */ /* 0x100fe20000010807 */
[C---:B------:R-:W-:Y:S01]  /*20d00*/  FSETP.NEU.FTZ.AND P2, PT, R71.reuse, -INF , PT ;  /* 0xff8000004700780b */ /* 0x040fe20003f5d000 */
[----:B------:R-:W-:Y:S01]  /*20d10*/  FMUL.FTZ R75, R71, c[0x0][0x23c] ;  /* 0x00008f00474b7a20 */ /* 0x000fe20000410000 */
[----:B-1----:R-:W-:Y:S01]  /*20d20*/  FMNMX.FTZ R70, R0, R4, !PT ;  /* 0x0000000400467209 */ /* 0x002fe20007810000 */
[--C-:B------:R-:W-:Y:S01]  /*20d30*/  FFMA.FTZ R245, R114, c[0x0][0x23c], -R7.reuse ;  /* 0x00008f0072f57a23 */ /* 0x100fe20000010807 */
[----:B------:R-:W-:Y:S01]  /*20d40*/  MUFU.EX2 R103, R93 ;  /* 0x0000005d00677308 */ /* 0x000fe20000000800 */
[--C-:B------:R-:W-:Y:S01]  /*20d50*/  FFMA.FTZ R115, R115, c[0x0][0x23c], -R7.reuse ;  /* 0x00008f0073737a23 */ /* 0x100fe20000010807 */
[----:B------:R-:W-:Y:S01]  /*20d60*/  FSEL R75, R75, RZ, P2 ;  /* 0x000000ff4b4b7208 */ /* 0x000fe20001000000 */
[----:B------:R-:W-:Y:S02]  /*20d70*/  FMUL.FTZ R100, R70, c[0x0][0x23c] ;  /* 0x00008f0046647a20 */ /* 0x000fe40000410000 */
[----:B------:R-:W-:Y:S02]  /*20d80*/  FFMA.FTZ R2, R32, c[0x0][0x23c], -R7 ;  /* 0x00008f0020027a23 */ /* 0x000fe40000010807 */
[--C-:B------:R-:W-:Y:S02]  /*20d90*/  FFMA.FTZ R5, R246, c[0x0][0x23c], -R75.reuse ;  /* 0x00008f00f6057a23 */ /* 0x100fe4000001084b */
[--C-:B------:R-:W-:Y:S01]  /*20da0*/  FFMA.FTZ R10, R12, c[0x0][0x23c], -R75.reuse ;  /* 0x00008f000c0a7a23 */ /* 0x100fe2000001084b */
[----:B------:R1:W-:Y:S01]  /*20db0*/  MUFU.EX2 R107, R2 ;  /* 0x00000002006b7308 */ /* 0x0003e20000000800 */
[--C-:B------:R-:W-:Y:S02]  /*20dc0*/  FFMA.FTZ R246, R81, c[0x0][0x23c], -R6.reuse ;  /* 0x00008f0051f67a23 */ /* 0x100fe40000010806 */
[----:B------:R-:W-:Y:S01]  /*20dd0*/  FFMA.FTZ R9, R13, c[0x0][0x23c], -R75 ;  /* 0x00008f000d097a23 */ /* 0x000fe2000001084b */
[----:B----4-:R-:W-:Y:S01]  /*20de0*/  F2FP.BF16.PACK_AB R77, R239, R95 ;  /* 0x0000005fef4d723e */ /* 0x010fe200000010ff */
[----:B------:R-:W-:Y:S02]  /*20df0*/  FFMA.FTZ R3, R198, c[0x0][0x23c], -R6 ;  /* 0x00008f00c6037a23 */ /* 0x000fe40000010806 */
[--C-:B------:R-:W-:Y:S01]  /*20e00*/  FFMA.FTZ R227, R118, c[0x0][0x23c], -R7.reuse ;  /* 0x00008f0076e37a23 */ /* 0x100fe20000010807 */
[----:B------:R-:W2:Y:S01]  /*20e10*/  LDL.LU R198, [R1+0x124] ;  /* 0x0001240001c67983 */ /* 0x000ea20000300800 */
[--C-:B------:R-:W-:Y:S01]  /*20e20*/  FFMA.FTZ R228, R119, c[0x0][0x23c], -R7.reuse ;  /* 0x00008f0077e47a23 */ /* 0x100fe20000010807 */
[----:B------:R4:W4:Y:S01]  /*20e30*/  MUFU.EX2 R108, R3 ;  /* 0x00000003006c7308 */ /* 0x0009220000000800 */
[----:B------:R-:W-:Y:S01]  /*20e40*/  FFMA.FTZ R234, R130, c[0x0][0x23c], -R7 ;  /* 0x00008f0082ea7a23 */ /* 0x000fe20000010807 */
[----:B------:R-:W2:Y:S01]  /*20e50*/  LDL.LU R199, [R1+0x120] ;  /* 0x0001200001c77983 */ /* 0x000ea20000300800 */
[----:B------:R-:W-:Y:S02]  /*20e60*/  IMAD.MOV.U32 R118, RZ, RZ, R14 ;  /* 0x000000ffff767224 */ /* 0x000fe400078e000e */
[----:B------:R-:W-:Y:S02]  /*20e70*/  IMAD.MOV.U32 R86, RZ, RZ, R16 ;  /* 0x000000ffff567224 */ /* 0x000fe400078e0010 */
[----:B------:R-:W-:Y:S02]  /*20e80*/  IMAD.MOV.U32 R130, RZ, RZ, R57 ;  /* 0x000000ffff827224 */ /* 0x000fe400078e0039 */
[--C-:B------:R-:W-:Y:S01]  /*20e90*/  FFMA.FTZ R247, R247, c[0x0][0x23c], -R75.reuse ;  /* 0x00008f00f7f77a23 */ /* 0x100fe2000001084b */
[----:B------:R4:W-:Y:S01]  /*20ea0*/  MUFU.EX2 R91, R5 ;  /* 0x00000005005b7308 */ /* 0x0009e20000000800 */
[--C-:B------:R-:W-:Y:S02]  /*20eb0*/  FFMA.FTZ R201, R201, c[0x0][0x23c], -R75.reuse ;  /* 0x00008f00c9c97a23 */ /* 0x100fe4000001084b */
[----:B------:R-:W-:Y:S02]  /*20ec0*/  FFMA.FTZ R200, R200, c[0x0][0x23c], -R75 ;  /* 0x00008f00c8c87a23 */ /* 0x000fe4000001084b */
[----:B-1----:R-:W-:Y:S05]  /*20ed0*/  FFMA.FTZ R2, R19, c[0x0][0x23c], -R7 ;  /* 0x00008f0013027a23 */ /* 0x002fea0000010807 */
[----:B------:R1:W1:Y:S01]  /*20ee0*/  MUFU.EX2 R45, R2 ;  /* 0x00000002002d7308 */ /* 0x0002620000000800 */
[----:B----4-:R-:W-:Y:S02]  /*20ef0*/  FSEL R3, R73, RZ, P1 ;  /* 0x000000ff49037208 */ /* 0x010fe40000800000 */
[----:B------:R-:W-:Y:S07]  /*20f00*/  F2FP.BF16.PACK_AB R78, R120, R108 ;  /* 0x0000006c784e723e */ /* 0x000fee00000010ff */
[----:B------:R4:W-:Y:S01]  /*20f10*/  MUFU.EX2 R219, R10 ;  /* 0x0000000a00db7308 */ /* 0x0009e20000000800 */
[----:B------:R-:W-:Y:S02]  /*20f20*/  FADD.FTZ R5, -R3, R132 ;  /* 0x0000008403057221 */ /* 0x000fe40000010100 */
[----:B------:R-:W-:Y:S02]  /*20f30*/  FFMA.FTZ R3, R18, c[0x0][0x23c], -R75 ;  /* 0x00008f0012037a23 */ /* 0x000fe4000001084b */
[----:B------:R-:W-:Y:S02]  /*20f40*/  IMAD.MOV.U32 R132, RZ, RZ, R212 ;  /* 0x000000ffff847224 */ /* 0x000fe400078e00d4 */
[----:B------:R-:W-:Y:S03]  /*20f50*/  FFMA.FTZ R212, R131, c[0x0][0x23c], -R7 ;  /* 0x00008f0083d47a23 */ /* 0x000fe60000010807 */
[----:B------:R4:W4:Y:S01]  /*20f60*/  MUFU.EX2 R11, R3 ;  /* 0x00000003000b7308 */ /* 0x0009220000000800 */
[----:B------:R-:W-:Y:S01]  /*20f70*/  IMAD.MOV.U32 R131, RZ, RZ, R47 ;  /* 0x000000ffff837224 */ /* 0x000fe200078e002f */
[----:B-1----:R-:W-:Y:S02]  /*20f80*/  FSEL R2, R72, RZ, P0 ;  /* 0x000000ff48027208 */ /* 0x002fe40000000000 */
[----:B------:R-:W-:Y:S02]  /*20f90*/  FSETP.NEU.FTZ.AND P0, PT, R70, -INF , PT ;  /* 0xff8000004600780b */ /* 0x000fe40003f1d000 */
[----:B------:R-:W-:Y:S01]  /*20fa0*/  F2FP.BF16.PACK_AB R79, R45, R107 ;  /* 0x0000006b2d4f723e */ /* 0x000fe200000010ff */
[----:B------:R-:W-:Y:S01]  /*20fb0*/  FADD.FTZ R4, -R2, R133 ;  /* 0x0000008502047221 */ /* 0x000fe20000010100 */
[----:B------:R-:W-:Y:S01]  /*20fc0*/  FSEL R0, R70, RZ, P0 ;  /* 0x000000ff46007208 */ /* 0x000fe20000000000 */
[----:B------:R-:W-:Y:S01]  /*20fd0*/  FFMA.FTZ R133, R83, c[0x0][0x23c], -R7 ;  /* 0x00008f0053857a23 */ /* 0x000fe20000010807 */
[----:B------:R-:W-:Y:S01]  /*20fe0*/  FSEL R100, R100, RZ, P0 ;  /* 0x000000ff64647208 */ /* 0x000fe20000000000 */
[----:B------:R-:W-:Y:S01]  /*20ff0*/  LDSM.16.MT88.4 R80, [R215+0x8000] ;  /* 0x00800000d750783b */ /* 0x000fe20000004200 */
[----:B----4-:R-:W-:Y:S01]  /*21000*/  FFMA.FTZ R10, R37, c[0x0][0x23c], -R6 ;  /* 0x00008f00250a7a23 */ /* 0x010fe20000010806 */
[----:B------:R-:W-:Y:S01]  /*21010*/  FSEL R2, R71, RZ, P2 ;  /* 0x000000ff47027208 */ /* 0x000fe20001000000 */
[----:B------:R-:W1:Y:S01]  /*21020*/  MUFU.EX2 R56, R9 ;  /* 0x0000000900387308 */ /* 0x000e620000000800 */
[----:B------:R-:W-:Y:S01]  /*21030*/  FFMA.FTZ R8, R230, c[0x0][0x23c], -R100 ;  /* 0x00008f00e6087a23 */ /* 0x000fe20000010864 */
[----:B------:R-:W-:Y:S01]  /*21040*/  PLOP3.LUT P0, PT, PT, PT, UP0, 0x80, 0x0 ;  /* 0x000000000000781c */ /* 0x000fe20003f0f008 */
[----:B------:R-:W-:Y:S02]  /*21050*/  IMAD.MOV.U32 R119, RZ, RZ, R10 ;  /* 0x000000ffff777224 */ /* 0x000fe400078e000a */
[----:B------:R-:W-:Y:S01]  /*21060*/  LDSM.16.MT88.4 R36, [R216+0x8000] ;  /* 0x00800000d824783b */ /* 0x000fe20000004200 */
[----:B------:R-:W-:Y:S04]  /*21070*/  FADD.FTZ R3, -R2, R134 ;  /* 0x0000008602037221 */ /* 0x000fe80000010100 */
[----:B------:R-:W-:Y:S01]  /*21080*/  MUFU.EX2 R230, R8 ;  /* 0x0000000800e67308 */ /* 0x000fe20000000800 */
[----:B------:R-:W-:Y:S02]  /*21090*/  FADD.FTZ R2, -R0, R135 ;  /* 0x0000008700027221 */ /* 0x000fe40000010100 */
[----:B------:R-:W-:Y:S02]  /*210a0*/  FFMA.FTZ R0, R20, c[0x0][0x23c], -R100 ;  /* 0x00008f0014007a23 */ /* 0x000fe40000010864 */
[--C-:B------:R-:W-:Y:S01]  /*210b0*/  FFMA.FTZ R134, R52, c[0x0][0x23c], -R6.reuse ;  /* 0x00008f0034867a23 */ /* 0x100fe20000010806 */
[----:B------:R-:W4:Y:S01]  /*210c0*/  LDSM.16.MT88.4 R20, [R213+0x8000] ;  /* 0x00800000d514783b */ /* 0x000f220000004200 */
[----:B------:R-:W-:Y:S02]  /*210d0*/  FFMA.FTZ R135, R65, c[0x0][0x23c], -R6 ;  /* 0x00008f0041877a23 */ /* 0x000fe40000010806 */
[----:B------:R-:W-:Y:S01]  /*210e0*/  IMAD.MOV.U32 R98, RZ, RZ, R11 ;  /* 0x000000ffff627224 */ /* 0x000fe200078e000b */
[----:B------:R4:W4:Y:S04]  /*210f0*/  MUFU.EX2 R236, R0 ;  /* 0x0000000000ec7308 */ /* 0x0009280000000800 */
[----:B------:R-:W2:Y:S01]  /*21100*/  LDSM.16.MT88.4 R52, [R214+0x8000] ;  /* 0x00800000d634783b */ /* 0x000ea20000004200 */
[----:B-1----:R-:W-:Y:S02]  /*21110*/  F2FP.BF16.PACK_AB R66, R56, R219 ;  /* 0x000000db3842723e */ /* 0x002fe400000010ff */
[----:B------:R-:W-:Y:S03]  /*21120*/  F2FP.BF16.PACK_AB R64, R98, R91 ;  /* 0x0000005b6240723e */ /* 0x000fe600000010ff */
[----:B------:R-:W-:Y:S10]  /*21130*/  MUFU.EX2 R114, R89 ;  /* 0x0000005900727308 */ /* 0x000ff40000000800 */
[----:B------:R-:W-:Y:S01]  /*21140*/  MUFU.EX2 R250, R250 ;  /* 0x000000fa00fa7308 */ /* 0x000fe20000000800 */
[----:B----4-:R-:W-:Y:S01]  /*21150*/  FMUL.FTZ R0, R5, c[0x0][0x23c] ;  /* 0x00008f0005007a20 */ /* 0x010fe20000410000 */
[----:B------:R-:W-:Y:S08]  /*21160*/  F2FP.BF16.PACK_AB R65, R236, R230 ;  /* 0x000000e6ec41723e */ /* 0x000ff000000010ff */
[----:B------:R1:W4:Y:S10]  /*21170*/  MUFU.EX2 R69, R0 ;  /* 0x0000000000457308 */ /* 0x0003340000000800 */
[----:B------:R-:W-:Y:S01]  /*21180*/  MUFU.EX2 R249, R249 ;  /* 0x000000f900f97308 */ /* 0x000fe20000000800 */
[----:B-1----:R-:W-:Y:S02]  /*21190*/  FMUL.FTZ R0, R4, c[0x0][0x23c] ;  /* 0x00008f0004007a20 */ /* 0x002fe40000410000 */
[C---:B----4-:R-:W-:Y:S02]  /*211a0*/  FMUL.FTZ R5, R69.reuse, R141 ;  /* 0x0000008d45057220 */ /* 0x050fe40000410000 */
[C---:B------:R-:W-:Y:S05]  /*211b0*/  FMUL.FTZ R4, R69.reuse, R140 ;  /* 0x0000008c45047220 */ /* 0x040fea0000410000 */
[----:B------:R1:W4:Y:S01]  /*211c0*/  MUFU.EX2 R68, R0 ;  /* 0x0000000000447308 */ /* 0x0003220000000800 */
[C---:B------:R-:W-:Y:S02]  /*211d0*/  FMUL.FTZ R16, R69.reuse, R144 ;  /* 0x0000009045107220 */ /* 0x040fe40000410000 */
[C---:B------:R-:W-:Y:S02]  /*211e0*/  FMUL.FTZ R17, R69.reuse, R145 ;  /* 0x0000009145117220 */ /* 0x040fe40000410000 */
[----:B------:R-:W-:Y:S02]  /*211f0*/  IMAD.MOV.U32 R145, RZ, RZ, R27 ;  /* 0x000000ffff917224 */ /* 0x000fe400078e001b */
[----:B------:R-:W-:Y:S02]  /*21200*/  IMAD.MOV.U32 R140, RZ, RZ, R40 ;  /* 0x000000ffff8c7224 */ /* 0x000fe400078e0028 */
[C---:B------:R-:W-:Y:S01]  /*21210*/  FMUL.FTZ R32, R69.reuse, R160 ;  /* 0x000000a045207220 */ /* 0x040fe20000410000 */
[----:B------:R-:W-:Y:S01]  /*21220*/  MUFU.EX2 R144, R85 ;  /* 0x0000005500907308 */ /* 0x000fe20000000800 */
[----:B------:R-:W-:Y:S02]  /*21230*/  IMAD.MOV.U32 R160, RZ, RZ, R61 ;  /* 0x000000ffffa07224 */ /* 0x000fe400078e003d */
[----:B------:R-:W-:Y:S02]  /*21240*/  FMUL.FTZ R49, R69, R177 ;  /* 0x000000b145317220 */ /* 0x000fe40000410000 */
[----:B-1----:R-:W-:Y:S02]  /*21250*/  FMUL.FTZ R0, R3, c[0x0][0x23c] ;  /* 0x00008f0003007a20 */ /* 0x002fe40000410000 */
[C---:B----4-:R-:W-:Y:S02]  /*21260*/  FMUL.FTZ R6, R68.reuse, R142 ;  /* 0x0000008e44067220 */ /* 0x050fe40000410000 */
[C---:B------:R-:W-:Y:S01]  /*21270*/  FMUL.FTZ R19, R68.reuse, R147 ;  /* 0x0000009344137220 */ /* 0x040fe20000410000 */
[----:B------:R1:W4:Y:S01]  /*21280*/  MUFU.EX2 R3, R0 ;  /* 0x0000000000037308 */ /* 0x0003220000000800 */
[C---:B------:R-:W-:Y:S02]  /*21290*/  FMUL.FTZ R7, R68.reuse, R143 ;  /* 0x0000008f44077220 */ /* 0x040fe40000410000 */
[C---:B------:R-:W-:Y:S02]  /*212a0*/  FMUL.FTZ R18, R68.reuse, R146 ;  /* 0x0000009244127220 */ /* 0x040fe40000410000 */
[C---:B------:R-:W-:Y:S02]  /*212b0*/  FMUL.FTZ R34, R68.reuse, R162 ;  /* 0x000000a244227220 */ /* 0x040fe40000410000 */
[----:B------:R-:W-:Y:S01]  /*212c0*/  IMAD.MOV.U32 R162, RZ, RZ, R60 ;  /* 0x000000ffffa27224 */ /* 0x000fe200078e003c */
[-C--:B------:R-:W-:Y:S01]  /*212d0*/  HMMA.16816.F32.BF16 R4, R76, R20.reuse, R4 ;  /* 0x000000144c04723c */ /* 0x080fe20000041804 */
[----:B------:R-:W-:Y:S01]  /*212e0*/  IMAD.MOV.U32 R146, RZ, RZ, R42 ;  /* 0x000000ffff927224 */ /* 0x000fe200078e002a */
[----:B------:R-:W-:Y:S01]  /*212f0*/  MUFU.EX2 R143, R88 ;  /* 0x00000058008f7308 */ /* 0x000fe20000000800 */
[C---:B------:R-:W-:Y:S02]  /*21300*/  FMUL.FTZ R35, R68.reuse, R163 ;  /* 0x000000a344237220 */ /* 0x040fe40000410000 */
[C---:B------:R-:W-:Y:S02]  /*21310*/  FMUL.FTZ R50, R68.reuse, R178 ;  /* 0x000000b244327220 */ /* 0x040fe40000410000 */
[----:B------:R-:W-:Y:S02]  /*21320*/  FMUL.FTZ R51, R68, R179 ;  /* 0x000000b344337220 */ /* 0x000fe40000410000 */
[----:B------:R-:W-:Y:S03]  /*21330*/  IMAD.MOV.U32 R163, RZ, RZ, R59 ;  /* 0x000000ffffa37224 */ /* 0x000fe600078e003b */
[----:B------:R-:W-:Y:S01]  /*21340*/  MUFU.EX2 R178, R96 ;  /* 0x0000006000b27308 */ /* 0x000fe20000000800 */
[----:B-1----:R-:W-:Y:S02]  /*21350*/  FMUL.FTZ R0, R2, c[0x0][0x23c] ;  /* 0x00008f0002007a20 */ /* 0x002fe40000410000 */
[----:B------:R-:W-:Y:S02]  /*21360*/  FFMA.FTZ R2, R25, c[0x0][0x23c], -R100 ;  /* 0x00008f0019027a23 */ /* 0x000fe40000010864 */
[C---:B----4-:R-:W-:Y:S02]  /*21370*/  FMUL.FTZ R12, R3.reuse, R148 ;  /* 0x00000094030c7220 */ /* 0x050fe40000410000 */
[C---:B------:R-:W-:Y:S03]  /*21380*/  FMUL.FTZ R8, R3.reuse, R136 ;  /* 0x0000008803087220 */ /* 0x040fe60000410000 */
[----:B------:R1:W-:Y:S01]  /*21390*/  MUFU.EX2 R231, R2 ;  /* 0x0000000200e77308 */ /* 0x0003e20000000800 */
[C---:B------:R-:W-:Y:S02]  /*213a0*/  FMUL.FTZ R9, R3.reuse, R137 ;  /* 0x0000008903097220 */ /* 0x040fe40000410000 */
[C---:B------:R-:W-:Y:S02]  /*213b0*/  FMUL.FTZ R25, R3.reuse, R153 ;  /* 0x0000009903197220 */ /* 0x040fe40000410000 */
[----:B------:R-:W-:Y:S02]  /*213c0*/  IMAD.MOV.U32 R153, RZ, RZ, R26 ;  /* 0x000000ffff997224 */ /* 0x000fe400078e001a */
[C---:B------:R-:W-:Y:S02]  /*213d0*/  FMUL.FTZ R13, R3.reuse, R149 ;  /* 0x00000095030d7220 */ /* 0x040fe40000410000 */
[C---:B------:R-:W-:Y:S01]  /*213e0*/  FMUL.FTZ R24, R3.reuse, R152 ;  /* 0x0000009803187220 */ /* 0x040fe20000410000 */
[----:B------:R-:W4:Y:S01]  /*213f0*/  MUFU.EX2 R0, R0 ;  /* 0x0000000000007308 */ /* 0x000f220000000800 */
[----:B------:R-:W-:Y:S02]  /*21400*/  IMAD.MOV.U32 R152, RZ, RZ, R28 ;  /* 0x000000ffff987224 */ /* 0x000fe400078e001c */
[C---:B------:R-:W-:Y:S02]  /*21410*/  FMUL.FTZ R28, R3.reuse, R164 ;  /* 0x000000a4031c7220 */ /* 0x040fe40000410000 */
[----:B------:R-:W-:Y:S02]  /*21420*/  IMAD.MOV.U32 R164, RZ, RZ, R29 ;  /* 0x000000ffffa47224 */ /* 0x000fe400078e001d */
[C---:B------:R-:W-:Y:S02]  /*21430*/  FMUL.FTZ R29, R3.reuse, R165 ;  /* 0x000000a5031d7220 */ /* 0x040fe40000410000 */
[----:B------:R-:W-:Y:S01]  /*21440*/  IMAD.MOV.U32 R165, RZ, RZ, R30 ;  /* 0x000000ffffa57224 */ /* 0x000fe200078e001e */
[----:B------:R-:W-:Y:S01]  /*21450*/  MUFU.EX2 R149, R84 ;  /* 0x0000005400957308 */ /* 0x000fe20000000800 */
[----:B------:R-:W-:Y:S02]  /*21460*/  IMAD.MOV.U32 R137, RZ, RZ, R46 ;  /* 0x000000ffff897224 */ /* 0x000fe400078e002e */
[----:B------:R-:W-:Y:S02]  /*21470*/  FMUL.FTZ R40, R3, R168 ;  /* 0x000000a803287220 */ /* 0x000fe40000410000 */
[----:B-1----:R-:W-:Y:S02]  /*21480*/  FFMA.FTZ R2, R15, c[0x0][0x23c], -R100 ;  /* 0x00008f000f027a23 */ /* 0x002fe40000010864 */
[C---:B------:R-:W-:Y:S02]  /*21490*/  FMUL.FTZ R57, R3.reuse, R185 ;  /* 0x000000b903397220 */ /* 0x040fe40000410000 */
[C---:B------:R-:W-:Y:S01]  /*214a0*/  FMUL.FTZ R60, R3.reuse, R192 ;  /* 0x000000c0033c7220 */ /* 0x040fe20000410000 */
[----:B------:R-:W1:Y:S01]  /*214b0*/  MUFU.EX2 R218, R2 ;  /* 0x0000000200da7308 */ /* 0x000e620000000800 */
[----:B------:R-:W-:Y:S02]  /*214c0*/  FMUL.FTZ R61, R3, R193 ;  /* 0x000000c1033d7220 */ /* 0x000fe40000410000 */
[----:B------:R-:W-:Y:S02]  /*214d0*/  IMAD.MOV.U32 R136, RZ, RZ, R31 ;  /* 0x000000ffff887224 */ /* 0x000fe400078e001f */
[C---:B----4-:R-:W-:Y:S02]  /*214e0*/  FMUL.FTZ R10, R0.reuse, R138 ;  /* 0x0000008a000a7220 */ /* 0x050fe40000410000 */
[C---:B------:R-:W-:Y:S02]  /*214f0*/  FMUL.FTZ R11, R0.reuse, R139 ;  /* 0x0000008b000b7220 */ /* 0x040fe40000410000 */
[C---:B------:R-:W-:Y:S01]  /*21500*/  FMUL.FTZ R26, R0.reuse, R154 ;  /* 0x0000009a001a7220 */ /* 0x040fe20000410000 */
[----:B------:R-:W-:Y:S01]  /*21510*/  MUFU.EX2 R192, R113 ;  /* 0x0000007100c07308 */ /* 0x000fe20000000800 */
[C---:B------:R-:W-:Y:S02]  /*21520*/  FMUL.FTZ R14, R0.reuse, R150 ;  /* 0x00000096000e7220 */ /* 0x040fe40000410000 */
[C---:B------:R-:W-:Y:S02]  /*21530*/  FMUL.FTZ R15, R0.reuse, R151 ;  /* 0x00000097000f7220 */ /* 0x040fe40000410000 */
[C---:B------:R-:W-:Y:S02]  /*21540*/  FMUL.FTZ R27, R0.reuse, R155 ;  /* 0x0000009b001b7220 */ /* 0x040fe40000410000 */
[----:B------:R-:W-:Y:S02]  /*21550*/  FMUL.FTZ R30, R0, R166 ;  /* 0x000000a6001e7220 */ /* 0x000fe40000410000 */
[----:B------:R-:W-:Y:S02]  /*21560*/  IMAD.MOV.U32 R166, RZ, RZ, R33 ;  /* 0x000000ffffa67224 */ /* 0x000fe400078e0021 */
[----:B------:R-:W-:Y:S02]  /*21570*/  FMUL.FTZ R33, R69, R161 ;  /* 0x000000a145217220 */ /* 0x000fe40000410000 */
[----:B------:R-:W-:Y:S01]  /*21580*/  IMAD.MOV.U32 R161, RZ, RZ, R56 ;  /* 0x000000ffffa17224 */ /* 0x000fe200078e0038 */
[----:B-1----:R-:W-:Y:S01]  /*21590*/  F2FP.BF16.PACK_AB R67, R218, R231 ;  /* 0x000000e7da43723e */ /* 0x002fe200000010ff */
[----:B------:R-:W-:Y:S02]  /*215a0*/  FFMA.FTZ R2, R203, c[0x0][0x23c], -R75 ;  /* 0x00008f00cb027a23 */ /* 0x000fe4000001084b */
[----:B------:R-:W-:Y:S02]  /*215b0*/  IMAD.MOV.U32 R150, RZ, RZ, R43 ;  /* 0x000000ffff967224 */ /* 0x000fe400078e002b */
[----:B------:R-:W-:Y:S01]  /*215c0*/  IMAD.MOV.U32 R139, RZ, RZ, R41 ;  /* 0x000000ffff8b7224 */ /* 0x000fe200078e0029 */
[----:B------:R1:W-:Y:S01]  /*215d0*/  MUFU.EX2 R141, R2 ;  /* 0x00000002008d7308 */ /* 0x0003e20000000800 */
[----:B------:R-:W-:Y:S01]  /*215e0*/  FMUL.FTZ R41, R3, R169 ;  /* 0x000000a903297220 */ /* 0x000fe20000410000 */
[C---:B------:R-:W-:Y:S01]  /*215f0*/  HMMA.16816.F32.BF16 R8, R64.reuse, R20, R8 ;  /* 0x000000144008723c */ /* 0x040fe20000041808 */
[----:B------:R-:W-:Y:S02]  /*21600*/  FMUL.FTZ R43, R0, R171 ;  /* 0x000000ab002b7220 */ /* 0x000fe40000410000 */
[----:B------:R-:W-:Y:S02]  /*21610*/  IMAD.MOV.U32 R171, RZ, RZ, R99 ;  /* 0x000000ffffab7224 */ /* 0x000fe400078e0063 */
[----:B------:R-:W-:Y:S02]  /*21620*/  IMAD.MOV.U32 R169, RZ, RZ, R132 ;  /* 0x000000ffffa97224 */ /* 0x000fe400078e0084 */
[C---:B------:R-:W-:Y:S01]  /*21630*/  FMUL.FTZ R21, R69.reuse, R157 ;  /* 0x0000009d45157220 */ /* 0x040fe20000410000 */
[-C--:B------:R-:W-:Y:S01]  /*21640*/  HMMA.16816.F32.BF16 R12, R64, R22.reuse, R12 ;  /* 0x00000016400c723c */ /* 0x080fe2000004180c */
[----:B------:R-:W-:Y:S01]  /*21650*/  FMUL.FTZ R20, R69, R156 ;  /* 0x0000009c45147220 */ /* 0x000fe20000410000 */
[----:B------:R-:W-:Y:S02]  /*21660*/  MUFU.EX2 R132, R126 ;  /* 0x0000007e00847308 */ /* 0x000fe40000000800 */
[----:B------:R-:W-:Y:S02]  /*21670*/  IMAD.MOV.U32 R151, RZ, RZ, R44 ;  /* 0x000000ffff977224 */ /* 0x000fe400078e002c */
[C---:B------:R-:W-:Y:S02]  /*21680*/  FMUL.FTZ R44, R3.reuse, R180 ;  /* 0x000000b4032c7220 */ /* 0x040fe40000410000 */
[C---:B------:R-:W-:Y:S01]  /*21690*/  FMUL.FTZ R56, R3.reuse, R184 ;  /* 0x000000b803387220 */ /* 0x040fe20000410000 */
[C---:B------:R-:W-:Y:S03]  /*216a0*/  HMMA.16816.F32.BF16 R16, R76.reuse, R22, R16 ;  /* 0x000000164c10723c */ /* 0x040fe60000041810 */
[----:B------:R-:W-:Y:S02]  /*216b0*/  IMAD.MOV.U32 R180, RZ, RZ, R136 ;  /* 0x000000ffffb47224 */ /* 0x000fe400078e0088 */
[----:B-1----:R-:W-:Y:S01]  /*216c0*/  FFMA.FTZ R2, R204, c[0x0][0x23c], -R75 ;  /* 0x00008f00cc027a23 */ /* 0x002fe2000001084b */
[----:B------:R-:W-:Y:S01]  /*216d0*/  MUFU.EX2 R136, R123 ;  /* 0x0000007b00887308 */ /* 0x000fe20000000800 */
[C---:B------:R-:W-:Y:S02]  /*216e0*/  FMUL.FTZ R22, R68.reuse, R158 ;  /* 0x0000009e44167220 */ /* 0x040fe40000410000 */
[----:B------:R-:W-:Y:S03]  /*216f0*/  FMUL.FTZ R23, R68, R159 ;  /* 0x0000009f44177220 */ /* 0x000fe60000410000 */
[----:B------:R-:W-:Y:S02]  /*21700*/  IMAD.MOV.U32 R158, RZ, RZ, R45 ;  /* 0x000000ffff9e7224 */ /* 0x000fe400078e002d */
[----:B------:R-:W-:Y:S02]  /*21710*/  FMUL.FTZ R45, R3, R181 ;  /* 0x000000b5032d7220 */ /* 0x000fe40000410000 */
[----:B------:R-:W-:Y:S01]  /*21720*/  IMAD.MOV.U32 R181, RZ, RZ, R171 ;  /* 0x000000ffffb57224 */ /* 0x000fe200078e00ab */
[----:B------:R1:W4:Y:S01]  /*21730*/  MUFU.EX2 R142, R2 ;  /* 0x00000002008e7308 */ /* 0x0003220000000800 */
[----:B------:R-:W-:Y:S01]  /*21740*/  IMAD.MOV.U32 R171, RZ, RZ, R169 ;  /* 0x000000ffffab7224 */ /* 0x000fe200078e00a9 */
[-C--:B------:R-:W-:Y:S01]  /*21750*/  HMMA.16816.F32.BF16 R20, R76, R36.reuse, R20 ;  /* 0x000000244c14723c */ /* 0x080fe20000041814 */
[----:B------:R-:W-:Y:S02]  /*21760*/  IMAD.MOV.U32 R169, RZ, RZ, R161 ;  /* 0x000000ffffa97224 */ /* 0x000fe400078e00a1 */
[----:B------:R-:W-:Y:S02]  /*21770*/  IMAD.MOV.U32 R161, RZ, RZ, R158 ;  /* 0x000000ffffa17224 */ /* 0x000fe400078e009e */
[----:B------:R-:W-:Y:S02]  /*21780*/  IMAD.MOV.U32 R158, RZ, RZ, R150 ;  /* 0x000000ffff9e7224 */ /* 0x000fe400078e0096 */
[----:B------:R-:W-:Y:S01]  /*21790*/  IMAD.MOV.U32 R150, RZ, RZ, R139 ;  /* 0x000000ffff967224 */ /* 0x000fe200078e008b */
[C---:B------:R-:W-:Y:S01]  /*217a0*/  HMMA.16816.F32.BF16 R24, R64.reuse, R36, R24 ;  /* 0x000000244018723c */ /* 0x040fe20000041818 */
[----:B------:R-:W-:Y:S03]  /*217b0*/  IMAD.MOV.U32 R139, RZ, RZ, R137 ;  /* 0x000000ffff8b7224 */ /* 0x000fe600078e0089 */
[----:B------:R-:W-:Y:S02]  /*217c0*/  IMAD.MOV.U32 R137, RZ, RZ, R140 ;  /* 0x000000ffff897224 */ /* 0x000fe400078e008c */
[----:B------:R-:W-:Y:S02]  /*217d0*/  IMAD.MOV.U32 R140, RZ, RZ, R131 ;  /* 0x000000ffff8c7224 */ /* 0x000fe400078e0083 */
[C---:B------:R-:W-:Y:S02]  /*217e0*/  FMUL.FTZ R37, R69.reuse, R173 ;  /* 0x000000ad45257220 */ /* 0x040fe40000410000 */
[----:B------:R-:W3:Y:S02]  /*217f0*/  LDL.LU R173, [R1+0x74] ;  /* 0x0000740001ad7983 */ /* 0x000ee40000300800 */
[----:B------:R-:W-:Y:S02]  /*21800*/  FMUL.FTZ R36, R69, R172 ;  /* 0x000000ac45247220 */ /* 0x000fe40000410000 */
[----:B-1----:R-:W-:Y:S01]  /*21810*/  FFMA.FTZ R2, R205, c[0x0][0x23c], -R75 ;  /* 0x00008f00cd027a23 */ /* 0x002fe2000001084b */
[----:B----4-:R-:W-:Y:S01]  /*21820*/  F2FP.BF16.PACK_AB R84, R142, R141 ;  /* 0x0000008d8e54723e */ /* 0x010fe200000010ff */
[----:B------:R-:W-:Y:S02]  /*21830*/  IMAD.MOV.U32 R172, RZ, RZ, R58 ;  /* 0x000000ffffac7224 */ /* 0x000fe400078e003a */
[----:B------:R-:W-:Y:S01]  /*21840*/  IMAD.MOV.U32 R131, RZ, RZ, R238 ;  /* 0x000000ffff837224 */ /* 0x000fe200078e00ee */
[----:B------:R1:W-:Y:S01]  /*21850*/  MUFU.EX2 R147, R2 ;  /* 0x0000000200937308 */ /* 0x0003e20000000800 */
[----:B------:R-:W-:Y:S02]  /*21860*/  IMAD.MOV.U32 R168, RZ, RZ, R172 ;  /* 0x000000ffffa87224 */ /* 0x000fe400078e00ac */
[----:B------:R-:W-:Y:S02]  /*21870*/  IMAD.MOV.U32 R172, RZ, RZ, R165 ;  /* 0x000000ffffac7224 */ /* 0x000fe400078e00a5 */
[----:B------:R-:W-:Y:S02]  /*21880*/  IMAD.MOV.U32 R165, RZ, RZ, R145 ;  /* 0x000000ffffa57224 */ /* 0x000fe400078e0091 */
[----:B------:R-:W-:Y:S02]  /*21890*/  IMAD.MOV.U32 R159, RZ, RZ, R48 ;  /* 0x000000ffff9f7224 */ /* 0x000fe400078e0030 */
[C---:B------:R-:W-:Y:S02]  /*218a0*/  FMUL.FTZ R42, R0.reuse, R170 ;  /* 0x000000aa002a7220 */ /* 0x040fe40000410000 */
[----:B------:R-:W-:Y:S02]  /*218b0*/  IMAD.MOV.U32 R170, RZ, RZ, R87 ;  /* 0x000000ffffaa7224 */ /* 0x000fe400078e0057 */
[C---:B------:R-:W-:Y:S02]  /*218c0*/  FMUL.FTZ R31, R0.reuse, R167 ;  /* 0x000000a7001f7220 */ /* 0x040fe40000410000 */
[C---:B------:R-:W-:Y:S02]  /*218d0*/  FMUL.FTZ R46, R0.reuse, R182 ;  /* 0x000000b6002e7220 */ /* 0x040fe40000410000 */
[C---:B------:R-:W-:Y:S02]  /*218e0*/  FMUL.FTZ R47, R0.reuse, R183 ;  /* 0x000000b7002f7220 */ /* 0x040fe40000410000 */
[----:B------:R-:W-:Y:S01]  /*218f0*/  FMUL.FTZ R48, R69, R176 ;  /* 0x000000b045307220 */ /* 0x000fe20000410000 */
[-C--:B------:R-:W-:Y:S01]  /*21900*/  HMMA.16816.F32.BF16 R28, R64, R38.reuse, R28 ;  /* 0x00000026401c723c */ /* 0x080fe2000004181c */
[C---:B------:R-:W-:Y:S02]  /*21910*/  FMUL.FTZ R58, R0.reuse, R186 ;  /* 0x000000ba003a7220 */ /* 0x040fe40000410000 */
[----:B------:R-:W-:Y:S02]  /*21920*/  FMUL.FTZ R59, R0, R187 ;  /* 0x000000bb003b7220 */ /* 0x000fe40000410000 */
[----:B-1----:R-:W-:Y:S02]  /*21930*/  FFMA.FTZ R2, R206, c[0x0][0x23c], -R75 ;  /* 0x00008f00ce027a23 */ /* 0x002fe4000001084b */
[----:B------:R-:W-:Y:S01]  /*21940*/  IMAD.MOV.U32 R138, RZ, RZ, R63 ;  /* 0x000000ffff8a7224 */ /* 0x000fe200078e003f */
[C---:B------:R-:W-:Y:S01]  /*21950*/  HMMA.16816.F32.BF16 R32, R76.reuse, R38, R32 ;  /* 0x000000264c20723c */ /* 0x040fe20000041820 */
[----:B------:R-:W-:Y:S01]  /*21960*/  IMAD.MOV.U32 R167, RZ, RZ, R62 ;  /* 0x000000ffffa77224 */ /* 0x000fe200078e003e */
[----:B------:R1:W4:Y:S02]  /*21970*/  MUFU.EX2 R148, R2 ;  /* 0x0000000200947308 */ /* 0x0003240000000800 */
[C---:B------:R-:W-:Y:S02]  /*21980*/  FMUL.FTZ R62, R0.reuse, R194 ;  /* 0x000000c2003e7220 */ /* 0x040fe40000410000 */
[----:B------:R-:W-:Y:S02]  /*21990*/  FMUL.FTZ R63, R0, R195 ;  /* 0x000000c3003f7220 */ /* 0x000fe40000410000 */
[C---:B------:R-:W-:Y:S04]  /*219a0*/  FMUL.FTZ R38, R68.reuse, R174 ;  /* 0x000000ae44267220 */ /* 0x040fe80000410000 */
[----:B------:R-:W-:Y:S02]  /*219b0*/  FMUL.FTZ R39, R68, R175 ;  /* 0x000000af44277220 */ /* 0x000fe40000410000 */
[----:B------:R-:W-:Y:S02]  /*219c0*/  IMAD.MOV.U32 R99, RZ, RZ, R86 ;  /* 0x000000ffff637224 */ /* 0x000fe400078e0056 */
[----:B------:R-:W-:Y:S02]  /*219d0*/  IMAD.MOV.U32 R174, RZ, RZ, R160 ;  /* 0x000000ffffae7224 */ /* 0x000fe400078e00a0 */
[----:B------:R-:W-:Y:S01]  /*219e0*/  IMAD.MOV.U32 R160, RZ, RZ, R153 ;  /* 0x000000ffffa07224 */ /* 0x000fe200078e0099 */
[-C--:B--2---:R-:W-:Y:S01]  /*219f0*/  HMMA.16816.F32.BF16 R36, R76, R52.reuse, R36 ;  /* 0x000000344c24723c */ /* 0x084fe20000041824 */
[----:B------:R-:W-:Y:S01]  /*21a00*/  IMAD.MOV.U32 R175, RZ, RZ, R162 ;  /* 0x000000ffffaf7224 */ /* 0x000fe200078e00a2 */
[----:B------:R2:W-:Y:S01]  /*21a10*/  MUFU.EX2 R153, R104 ;  /* 0x0000006800997308 */ /* 0x0005e20000000800 */
[----:B------:R-:W-:Y:S02]  /*21a20*/  IMAD.MOV.U32 R162, RZ, RZ, R164 ;  /* 0x000000ffffa27224 */ /* 0x000fe400078e00a4 */
[----:B------:R-:W-:Y:S02]  /*21a30*/  IMAD.MOV.U32 R164, RZ, RZ, R138 ;  /* 0x000000ffffa47224 */ /* 0x000fe400078e008a */
[--C-:B-1----:R-:W-:Y:S01]  /*21a40*/  FFMA.FTZ R2, R207, c[0x0][0x23c], -R100.reuse ;  /* 0x00008f00cf027a23 */ /* 0x102fe20000010864 */
[C---:B------:R-:W-:Y:S01]  /*21a50*/  HMMA.16816.F32.BF16 R40, R64.reuse, R52, R40 ;  /* 0x000000344028723c */ /* 0x040fe20000041828 */
[----:B------:R-:W-:Y:S03]  /*21a60*/  IMAD.MOV.U32 R194, RZ, RZ, R137 ;  /* 0x000000ffffc27224 */ /* 0x000fe600078e0089 */
[----:B------:R1:W-:Y:S01]  /*21a70*/  MUFU.EX2 R157, R2 ;  /* 0x00000002009d7308 */ /* 0x0003e20000000800 */
[----:B----4-:R-:W-:Y:S02]  /*21a80*/  F2FP.BF16.PACK_AB R86, R148, R147 ;  /* 0x000000939456723e */ /* 0x010fe400000010ff */
[C---:B------:R-:W-:Y:S01]  /*21a90*/  FMUL.FTZ R52, R69.reuse, R188 ;  /* 0x000000bc45347220 */ /* 0x040fe20000410000 */
[-C--:B------:R-:W-:Y:S01]  /*21aa0*/  HMMA.16816.F32.BF16 R44, R64, R54.reuse, R44 ;  /* 0x00000036402c723c */ /* 0x080fe2000004182c */
[----:B------:R-:W-:Y:S05]  /*21ab0*/  FMUL.FTZ R53, R69, R189 ;  /* 0x000000bd45357220 */ /* 0x000fea0000410000 */
[----:B------:R-:W-:Y:S02]  /*21ac0*/  MUFU.EX2 R138, R122 ;  /* 0x0000007a008a7308 */ /* 0x000fe40000000800 */
[C---:B------:R-:W-:Y:S01]  /*21ad0*/  HMMA.16816.F32.BF16 R48, R76.reuse, R54, R48 ;  /* 0x000000364c30723c */ /* 0x040fe20000041830 */
[----:B--2---:R-:W-:Y:S06]  /*21ae0*/  FFMA.FTZ R104, R251, c[0x0][0x23c], -R75 ;  /* 0x00008f00fb687a23 */ /* 0x004fec000001084b */
[C---:B------:R-:W-:Y:S01]  /*21af0*/  FMUL.FTZ R54, R68.reuse, R190 ;  /* 0x000000be44367220 */ /* 0x040fe20000410000 */
[----:B------:R-:W-:Y:S01]  /*21b00*/  MUFU.EX2 R137, R134 ;  /* 0x0000008600897308 */ /* 0x000fe20000000800 */
[C---:B------:R-:W-:Y:S03]  /*21b10*/  FMUL.FTZ R55, R68.reuse, R191 ;  /* 0x000000bf44377220 */ /* 0x040fe60000410000 */
[--C-:B-1----:R-:W-:Y:S04]  /*21b20*/  FFMA.FTZ R2, R211, c[0x0][0x23c], -R100.reuse ;  /* 0x00008f00d3027a23 */ /* 0x102fe80000010864 */
[-C--:B------:R-:W-:Y:S02]  /*21b30*/  HMMA.16816.F32.BF16 R52, R76, R80.reuse, R52 ;  /* 0x000000504c34723c */ /* 0x080fe40000041834 */
[----:B------:R1:W2:Y:S06]  /*21b40*/  MUFU.EX2 R154, R2 ;  /* 0x00000002009a7308 */ /* 0x0002ac0000000800 */
[C---:B------:R-:W-:Y:S04]  /*21b50*/  HMMA.16816.F32.BF16 R56, R64.reuse, R80, R56 ;  /* 0x000000504038723c */ /* 0x040fe80000041838 */
[----:B------:R-:W-:Y:S04]  /*21b60*/  MUFU.EX2 R211, R129 ;  /* 0x0000008100d37308 */ /* 0x000fe80000000800 */
[-C--:B------:R-:W-:Y:S07]  /*21b70*/  HMMA.16816.F32.BF16 R60, R64, R82.reuse, R60 ;  /* 0x00000052403c723c */ /* 0x080fee000004183c */
[C---:B------:R-:W-:Y:S02]  /*21b80*/  FMUL.FTZ R66, R68.reuse, R198 ;  /* 0x000000c644427220 */ /* 0x040fe40000410000 */
[----:B------:R-:W-:Y:S03]  /*21b90*/  FMUL.FTZ R67, R68, R199 ;  /* 0x000000c744437220 */ /* 0x000fe60000410000 */
[--C-:B-1----:R-:W-:Y:S01]  /*21ba0*/  FFMA.FTZ R2, R210, c[0x0][0x23c], -R100.reuse ;  /* 0x00008f00d2027a23 */ /* 0x102fe20000010864 */
[----:B--2---:R-:W-:Y:S01]  /*21bb0*/  F2FP.BF16.PACK_AB R85, R154, R157 ;  /* 0x0000009d9a55723e */ /* 0x004fe200000010ff */
[C---:B------:R-:W-:Y:S02]  /*21bc0*/  FMUL.FTZ R64, R69.reuse, R196 ;  /* 0x000000c445407220 */ /* 0x040fe40000410000 */
[----:B------:R-:W-:Y:S01]  /*21bd0*/  FMUL.FTZ R65, R69, R197 ;  /* 0x000000c545417220 */ /* 0x000fe20000410000 */
[----:B------:R1:W-:Y:S06]  /*21be0*/  MUFU.EX2 R156, R2 ;  /* 0x00000002009c7308 */ /* 0x0003ec0000000800 */
[----:B------:R-:W-:Y:S01]  /*21bf0*/  HMMA.16816.F32.BF16 R64, R76, R82, R64 ;  /* 0x000000524c40723c */ /* 0x000fe20000041840 */
[----:B------:R-:W2:Y:S06]  /*21c00*/  LDSM.16.MT88.4 R80, [R213+0x8800] ;  /* 0x00880000d550783b */ /* 0x000eac0000004200 */
[----:B------:R-:W-:Y:S02]  /*21c10*/  F2FP.BF16.PACK_AB R76, R103, R97 ;  /* 0x00000061674c723e */ /* 0x000fe400000010ff */
[----:B------:R-:W-:Y:S03]  /*21c20*/  F2FP.BF16.PACK_AB R79, R149, R144 ;  /* 0x00000090954f723e */ /* 0x000fe600000010ff */
[----:B------:R-:W-:Y:S02]  /*21c30*/  F2FP.BF16.PACK_AB R77, R143, R114 ;  /* 0x000000728f4d723e */ /* 0x000fe400000010ff */
[----:B------:R-:W-:Y:S01]  /*21c40*/  F2FP.BF16.PACK_AB R78, R110, R105 ;  /* 0x000000696e4e723e */ /* 0x000fe200000010ff */
[----:B-1----:R-:W-:Y:S04]  /*21c50*/  FFMA.FTZ R2, R209, c[0x0][0x23c], -R100 ;  /* 0x00008f00d1027a23 */ /* 0x002fe80000010864 */
[----:B------:R1:W4:Y:S02]  /*21c60*/  MUFU.EX2 R155, R2 ;  /* 0x00000002009b7308 */ /* 0x0003240000000800 */
[-C--:B--2---:R-:W-:Y:S01]  /*21c70*/  HMMA.16816.F32.BF16 R4, R76, R80.reuse, R4 ;  /* 0x000000504c04723c */ /* 0x084fe20000041804 */
[----:B-1----:R-:W2:Y:S01]  /*21c80*/  LDL.LU R2, [R1+0x78] ;  /* 0x0000780001027983 */ /* 0x002ea20000300800 */
[----:B----4-:R-:W-:Y:S07]  /*21c90*/  F2FP.BF16.PACK_AB R87, R155, R156 ;  /* 0x0000009c9b57723e */ /* 0x010fee00000010ff */
        /* <DEDUP_REMOVED lines=8> */
[----:B------:R-:W1:Y:S03]  /*21d20*/  LDSM.16.MT88.4 R80, [R214+0x8800] ;  /* 0x00880000d650783b */ /* 0x000e660000004200 */
[----:B---3--:R-:W-:Y:S02]  /*21d30*/  FFMA.FTZ R90, R69, R173, R90 ;  /* 0x000000ad455a7223 */ /* 0x008fe4000001005a */
[----:B------:R-:W-:Y:S02]  /*21d40*/  IMAD.MOV.U32 R173, RZ, RZ, R167 ;  /* 0x000000ffffad7224 */ /* 0x000fe400078e00a7 */
[----:B------:R-:W-:Y:S02]  /*21d50*/  IMAD.MOV.U32 R167, RZ, RZ, R152 ;  /* 0x000000ffffa77224 */ /* 0x000fe400078e0098 */
[----:B------:R3:W4:Y:S01]  /*21d60*/  MUFU.EX2 R152, R106 ;  /* 0x0000006a00987308 */ /* 0x0007220000000800 */
[-C--:B-1----:R-:W-:Y:S08]  /*21d70*/  HMMA.16816.F32.BF16 R36, R76, R80.reuse, R36 ;  /* 0x000000504c24723c */ /* 0x082ff00000041824 */
[C---:B------:R-:W-:Y:S08]  /*21d80*/  HMMA.16816.F32.BF16 R40, R84.reuse, R80, R40 ;  /* 0x000000505428723c */ /* 0x040ff00000041828 */
[-C--:B------:R-:W-:Y:S01]  /*21d90*/  HMMA.16816.F32.BF16 R44, R84, R82.reuse, R44 ;  /* 0x00000052542c723c */ /* 0x080fe2000004182c */
[----:B---3--:R-:W-:Y:S02]  /*21da0*/  FFMA.FTZ R106, R248, c[0x0][0x23c], -R75 ;  /* 0x00008f00f86a7a23 */ /* 0x008fe4000001084b */
[----:B------:R-:W-:Y:S05]  /*21db0*/  MUFU.EX2 R248, R128 ;  /* 0x0000008000f87308 */ /* 0x000fea0000000800 */
[C---:B------:R-:W-:Y:S01]  /*21dc0*/  HMMA.16816.F32.BF16 R48, R76.reuse, R82, R48 ;  /* 0x000000524c30723c */ /* 0x040fe20000041830 */
[----:B------:R-:W1:Y:S07]  /*21dd0*/  LDSM.16.MT88.4 R80, [R215+0x8800] ;  /* 0x00880000d750783b */ /* 0x000e6e0000004200 */
[-C--:B-1----:R-:W-:Y:S08]  /*21de0*/  HMMA.16816.F32.BF16 R52, R76, R80.reuse, R52 ;  /* 0x000000504c34723c */ /* 0x082ff00000041834 */
[C---:B------:R-:W-:Y:S08]  /*21df0*/  HMMA.16816.F32.BF16 R56, R84.reuse, R80, R56 ;  /* 0x000000505438723c */ /* 0x040ff00000041838 */
[-C--:B------:R-:W-:Y:S01]  /*21e00*/  HMMA.16816.F32.BF16 R60, R84, R82.reuse, R60 ;  /* 0x00000052543c723c */ /* 0x080fe2000004183c */
[----:B------:R-:W-:Y:S07]  /*21e10*/  LDSM.16.MT88.4 R84, [R216+0x9000] ;  /* 0x00900000d854783b */ /* 0x000fee0000004200 */
[----:B------:R-:W-:Y:S07]  /*21e20*/  HMMA.16816.F32.BF16 R64, R76, R82, R64 ;  /* 0x000000524c40723c */ /* 0x000fee0000041840 */
[----:B------:R-:W-:Y:S02]  /*21e30*/  F2FP.BF16.PACK_AB R79, R178, R153 ;  /* 0x00000099b24f723e */ /* 0x000fe400000010ff */
[----:B------:R-:W-:Y:S03]  /*21e40*/  F2FP.BF16.PACK_AB R76, R132, R109 ;  /* 0x0000006d844c723e */ /* 0x000fe600000010ff */
[----:B----4-:R-:W-:Y:S02]  /*21e50*/  F2FP.BF16.PACK_AB R77, R152, R111 ;  /* 0x0000006f984d723e */ /* 0x010fe400000010ff */
[----:B------:R-:W-:Y:S01]  /*21e60*/  F2FP.BF16.PACK_AB R78, R138, R136 ;  /* 0x000000888a4e723e */ /* 0x000fe200000010ff */
[----:B--2---:R-:W-:Y:S02]  /*21e70*/  FFMA.FTZ R95, R68, R2, R95 ;  /* 0x00000002445f7223 */ /* 0x004fe4000001005f */
[----:B------:R-:W2:Y:S04]  /*21e80*/  LDL.LU R2, [R1+0x70] ;  /* 0x0000700001027983 */ /* 0x000ea80000300800 */
[----:B------:R-:W3:Y:S04]  /*21e90*/  LDL.LU R145, [R1+0x58] ;  /* 0x0000580001917983 */ /* 0x000ee80000300800 */
[----:B------:R-:W4:Y:S01]  /*21ea0*/  LDL.LU R238, [R1+0x11c] ;  /* 0x00011c0001ee7983 */ /* 0x000f220000300800 */
[----:B--2---:R-:W-:Y:S02]  /*21eb0*/  FFMA.FTZ R91, R3, R2, R91 ;  /* 0x00000002035b7223 */ /* 0x004fe4000001005b */
[--C-:B------:R-:W-:Y:S02]  /*21ec0*/  FFMA.FTZ R3, R181, c[0x0][0x23c], -R75.reuse ;  /* 0x00008f00b5037a23 */ /* 0x100fe4000001084b */
[----:B------:R-:W-:Y:S01]  /*21ed0*/  FFMA.FTZ R2, R180, c[0x0][0x23c], -R75 ;  /* 0x00008f00b4027a23 */ /* 0x000fe2000001084b */
[----:B------:R-:W2:Y:S01]  /*21ee0*/  LDL.LU R181, [R1+0x24] ;  /* 0x0000240001b57983 */ /* 0x000ea20000300800 */
[----:B------:R-:W-:Y:S02]  /*21ef0*/  IMAD.MOV.U32 R180, RZ, RZ, R170 ;  /* 0x000000ffffb47224 */ /* 0x000fe400078e00aa */
[----:B------:R-:W-:Y:S02]  /*21f00*/  IMAD.MOV.U32 R170, RZ, RZ, R159 ;  /* 0x000000ffffaa7224 */ /* 0x000fe400078e009f */
[----:B------:R-:W-:Y:S02]  /*21f10*/  IMAD.MOV.U32 R159, RZ, RZ, R146 ;  /* 0x000000ffff9f7224 */ /* 0x000fe400078e0092 */
[----:B------:R-:W-:Y:S02]  /*21f20*/  IMAD.MOV.U32 R146, RZ, RZ, R151 ;  /* 0x000000ffff927224 */ /* 0x000fe400078e0097 */
[----:B------:R-:W-:Y:S01]  /*21f30*/  FFMA.FTZ R69, R180, c[0x0][0x23c], -R75 ;  /* 0x00008f00b4457a23 */ /* 0x000fe2000001084b */
[----:B------:R-:W-:Y:S01]  /*21f40*/  MUFU.EX2 R151, R2 ;  /* 0x0000000200977308 */ /* 0x000fe20000000800 */
[----:B------:R-:W-:Y:S02]  /*21f50*/  IMAD.MOV.U32 R180, RZ, RZ, R159 ;  /* 0x000000ffffb47224 */ /* 0x000fe400078e009f */
[----:B------:R-:W-:Y:S02]  /*21f60*/  IMAD.MOV.U32 R159, RZ, RZ, R150 ;  /* 0x000000ffff9f7224 */ /* 0x000fe400078e0096 */
[----:B------:R-:W-:Y:S05]  /*21f70*/  FADD.FTZ R98, R98, R91 ;  /* 0x0000005b62627221 */ /* 0x000fea0000010000 */
[----:B------:R-:W1:Y:S10]  /*21f80*/  MUFU.EX2 R150, R3 ;  /* 0x0000000300967308 */ /* 0x000e740000000800 */
[----:B------:R-:W-:Y:S01]  /*21f90*/  MUFU.EX2 R251, R69 ;  /* 0x0000004500fb7308 */ /* 0x000fe20000000800 */
[----:B-1----:R-:W-:Y:S01]  /*21fa0*/  F2FP.BF16.PACK_AB R80, R150, R151 ;  /* 0x000000979650723e */ /* 0x002fe200000010ff */
[--C-:B--2---:R-:W-:Y:S02]  /*21fb0*/  FFMA.FTZ R2, R181, c[0x0][0x23c], -R75.reuse ;  /* 0x00008f00b5027a23 */ /* 0x104fe4000001084b */
[----:B------:R-:W2:Y:S06]  /*21fc0*/  LDL.LU R181, [R1+0x20] ;  /* 0x0000200001b57983 */ /* 0x000eac0000300800 */
[----:B------:R-:W-:Y:S01]  /*21fd0*/  MUFU.EX2 R177, R2 ;  /* 0x0000000200b17308 */ /* 0x000fe20000000800 */
[--C-:B--2---:R-:W-:Y:S02]  /*21fe0*/  FFMA.FTZ R68, R181, c[0x0][0x23c], -R75.reuse ;  /* 0x00008f00b5447a23 */ /* 0x104fe4000001084b */
[----:B------:R-:W2:Y:S07]  /*21ff0*/  LDL.LU R181, [R1+0x1c] ;  /* 0x00001c0001b57983 */ /* 0x000eae0000300800 */
[----:B------:R1:W1:Y:S02]  /*22000*/  MUFU.EX2 R176, R68 ;  /* 0x0000004400b07308 */ /* 0x0002640000000800 */
[----:B-1----:R-:W-:Y:S01]  /*22010*/  FADD.FTZ R68, R101, R90 ;  /* 0x0000005a65447221 */ /* 0x002fe20000010000 */
[----:B------:R-:W-:Y:S03]  /*22020*/  F2FP.BF16.PACK_AB R82, R176, R177 ;  /* 0x000000b1b052723e */ /* 0x000fe600000010ff */
[----:B------:R-:W-:Y:S02]  /*22030*/  FADD.FTZ R69, R108, R68 ;  /* 0x000000446c457221 */ /* 0x000fe40000010000 */
[--C-:B--2---:R-:W-:Y:S02]  /*22040*/  FFMA.FTZ R89, R181, c[0x0][0x23c], -R75.reuse ;  /* 0x00008f00b5597a23 */ /* 0x104fe4000001084b */
[----:B------:R-:W2:Y:S02]  /*22050*/  LDL.LU R181, [R1+0x18] ;  /* 0x0000180001b57983 */ /* 0x000ea40000300800 */
[----:B--2---:R-:W-:Y:S02]  /*22060*/  FFMA.FTZ R88, R181, c[0x0][0x23c], -R75 ;  /* 0x00008f00b5587a23 */ /* 0x004fe4000001084b */
        /* <DEDUP_REMOVED lines=10> */
[--C-:B------:R-:W-:Y:S01]  /*22110*/  FFMA.FTZ R3, R181, c[0x0][0x23c], -R75.reuse ;  /* 0x00008f00b5037a23 */ /* 0x100fe2000001084b */
[----:B------:R-:W2:Y:S04]  /*22120*/  LDL.LU R252, [R1+0x118] ;  /* 0x0001180001fc7983 */ /* 0x000ea80000300800 */
[----:B------:R-:W2:Y:S02]  /*22130*/  LDL.LU R181, [R1+0x10] ;  /* 0x0000100001b57983 */ /* 0x000ea40000300800 */
[--C-:B--2---:R-:W-:Y:S02]  /*22140*/  FFMA.FTZ R92, R181, c[0x0][0x23c], -R75.reuse ;  /* 0x00008f00b55c7a23 */ /* 0x104fe4000001084b */
[----:B------:R-:W2:Y:S02]  /*22150*/  LDL.LU R181, [R1+0xc] ;  /* 0x00000c0001b57983 */ /* 0x000ea40000300800 */
[----:B------:R-:W-:Y:S01]  /*22160*/  MUFU.EX2 R209, R92 ;  /* 0x0000005c00d17308 */ /* 0x000fe20000000800 */
[--C-:B--2---:R-:W-:Y:S02]  /*22170*/  FFMA.FTZ R93, R181, c[0x0][0x23c], -R75.reuse ;  /* 0x00008f00b55d7a23 */ /* 0x104fe4000001084b */
[----:B------:R-:W2:Y:S02]  /*22180*/  LDL.LU R181, [R1+0x8] ;  /* 0x0000080001b57983 */ /* 0x000ea40000300800 */
        /* <DEDUP_REMOVED lines=14> */
[----:B------:R-:W2:Y:S01]  /*22270*/  LDL.LU R99, [R1] ;  /* 0x0000000001637983 */ /* 0x000ea20000300800 */
[----:B------:R-:W-:Y:S02]  /*22280*/  IMAD.MOV.U32 R189, RZ, RZ, R180 ;  /* 0x000000ffffbd7224 */ /* 0x000fe400078e00b4 */
[----:B------:R-:W-:Y:S02]  /*22290*/  IMAD.MOV.U32 R179, RZ, RZ, R158 ;  /* 0x000000ffffb37224 */ /* 0x000fe400078e009e */
[----:B------:R-:W-:Y:S02]  /*222a0*/  IMAD.MOV.U32 R182, RZ, RZ, R118 ;  /* 0x000000ffffb67224 */ /* 0x000fe400078e0076 */
[----:B------:R-:W-:Y:S02]  /*222b0*/  IMAD.MOV.U32 R180, RZ, RZ, R243 ;  /* 0x000000ffffb47224 */ /* 0x000fe400078e00f3 */
[----:B------:R-:W-:Y:S01]  /*222c0*/  FFMA.FTZ R2, R190, c[0x0][0x23c], -R100 ;  /* 0x00008f00be027a23 */ /* 0x000fe20000010864 */
        /* <DEDUP_REMOVED lines=11> */
[----:B---3--:R-:W-:Y:S02]  /*22380*/  IMAD.MOV.U32 R165, RZ, RZ, R145 ;  /* 0x000000ffffa57224 */ /* 0x008fe400078e0091 */
        /* <DEDUP_REMOVED lines=27> */
[----:B------:R-:W3:Y:S01]  /*22540*/  MUFU.EX2 R146, R2 ;  /* 0x0000000200927308 */ /* 0x000ee20000000800 */
        /* <DEDUP_REMOVED lines=12> */
[----:B---3--:R-:W-:Y:S01]  /*22610*/  F2FP.BF16.PACK_AB R81, R146, R145 ;  /* 0x000000919251723e */ /* 0x008fe200000010ff */
[----:B------:R-:W-:Y:S02]  /*22620*/  FFMA.FTZ R2, R184, c[0x0][0x23c], -R100 ;  /* 0x00008f00b8027a23 */ /* 0x000fe40000010864 */
        /* <DEDUP_REMOVED lines=26> */
[----:B---3--:R-:W-:Y:S02]  /*227d0*/  FFMA.FTZ R2, R185, c[0x0][0x23c], -R100 ;  /* 0x00008f00b9027a23 */ /* 0x008fe40000010864 */
        /* <DEDUP_REMOVED lines=17> */
[----:B------:R-:W-:Y:S01]  /*228f0*/  IMAD.MOV.U32 R180, RZ, RZ, R169 ;  /* 0x000000ffffb47224 */ /* 0x000fe200078e00a9 */
[----:B------:R1:W5:Y:S01]  /*22900*/  LDL.LU R237, [R1+0x110] ;  /* 0x0001100001ed7983 */ /* 0x0003620000300800 */
[----:B------:R-:W-:Y:S01]  /*22910*/  IMAD.MOV.U32 R167, RZ, RZ, R164 ;  /* 0x000000ffffa77224 */ /* 0x000fe200078e00a4 */
[----:B---3--:R-:W-:Y:S01]  /*22920*/  F2FP.BF16.PACK_AB R83, R165, R159 ;  /* 0x0000009fa553723e */ /* 0x008fe200000010ff */
[----:B------:R-:W-:Y:S02]  /*22930*/  FFMA.FTZ R2, R205, c[0x0][0x23c], -R100 ;  /* 0x00008f00cd027a23 */ /* 0x000fe40000010864 */
[----:B------:R-:W-:Y:S02]  /*22940*/  IMAD.MOV.U32 R205, RZ, RZ, R203 ;  /* 0x000000ffffcd7224 */ /* 0x000fe400078e00cb */
[----:B------:R-:W-:Y:S01]  /*22950*/  IMAD.MOV.U32 R203, RZ, RZ, R187 ;  /* 0x000000ffffcb7224 */ /* 0x000fe200078e00bb */
[----:B------:R3:W-:Y:S01]  /*22960*/  MUFU.EX2 R158, R2 ;  /* 0x00000002009e7308 */ /* 0x0007e20000000800 */
[----:B------:R-:W-:Y:S02]  /*22970*/  IMAD.MOV.U32 R187, RZ, RZ, R191 ;  /* 0x000000ffffbb7224 */ /* 0x000fe400078e00bf */
[----:B------:R-:W-:Y:S02]  /*22980*/  IMAD.MOV.U32 R191, RZ, RZ, R188 ;  /* 0x000000ffffbf7224 */ /* 0x000fe400078e00bc */
[----:B------:R-:W-:Y:S02]  /*22990*/  IMAD.MOV.U32 R188, RZ, RZ, R244 ;  /* 0x000000ffffbc7224 */ /* 0x000fe400078e00f4 */
[----:B----4-:R-:W-:Y:S02]  /*229a0*/  IMAD.MOV.U32 R164, RZ, RZ, R238 ;  /* 0x000000ffffa47224 */ /* 0x010fe400078e00ee */
[----:B------:R-:W-:Y:S01]  /*229b0*/  IMAD.MOV.U32 R169, RZ, RZ, R160 ;  /* 0x000000ffffa97224 */ /* 0x000fe200078e00a0 */
[----:B------:R1:W5:Y:S01]  /*229c0*/  LDL.LU R238, [R1+0x10c] ;  /* 0x00010c0001ee7983 */ /* 0x0003620000300800 */
[----:B------:R-:W-:Y:S01]  /*229d0*/  IMAD.MOV.U32 R162, RZ, RZ, R167 ;  /* 0x000000ffffa27224 */ /* 0x000fe200078e00a7 */
[----:B------:R-:W4:Y:S01]  /*229e0*/  MUFU.EX2 R160, R3 ;  /* 0x0000000300a07308 */ /* 0x000f220000000800 */
[----:B------:R-:W-:Y:S02]  /*229f0*/  IMAD.MOV.U32 R167, RZ, RZ, R164 ;  /* 0x000000ffffa77224 */ /* 0x000fe400078e00a4 */
[----:B------:R-:W-:Y:S02]  /*22a00*/  IMAD.MOV.U32 R164, RZ, RZ, R231 ;  /* 0x000000ffffa47224 */ /* 0x000fe400078e00e7 */
[----:B------:R-:W-:Y:S01]  /*22a10*/  FFMA.FTZ R139, R121, c[0x0][0x23c], -R75 ;  /* 0x00008f00798b7a23 */ /* 0x000fe2000001084b */
[----:B------:R1:W5:Y:S01]  /*22a20*/  LDL.LU R231, [R1+0x108] ;  /* 0x0001080001e77983 */ /* 0x0003620000300800 */
[----:B------:R-:W-:Y:S02]  /*22a30*/  IMAD.MOV.U32 R121, RZ, RZ, R169 ;  /* 0x000000ffff797224 */ /* 0x000fe400078e00a9 */
[----:B------:R-:W-:Y:S01]  /*22a40*/  IMAD.MOV.U32 R168, RZ, RZ, R164 ;  /* 0x000000ffffa87224 */ /* 0x000fe200078e00a4 */
[----:B------:R-:W-:Y:S01]  /*22a50*/  MUFU.EX2 R180, R180 ;  /* 0x000000b400b47308 */ /* 0x000fe20000000800 */
[----:B------:R-:W-:Y:S02]  /*22a60*/  IMAD.MOV.U32 R182, RZ, RZ, R167 ;  /* 0x000000ffffb67224 */ /* 0x000fe400078e00a7 */
[----:B---3--:R-:W-:Y:S02]  /*22a70*/  FFMA.FTZ R2, R206, c[0x0][0x23c], -R100 ;  /* 0x00008f00ce027a23 */ /* 0x008fe40000010864 */
        /* <DEDUP_REMOVED lines=24> */
[----:B---3--:R-:W3:Y:S01]  /*22c00*/  LDSM.16.MT88.4 R88, [R213+0x9000] ;  /* 0x00900000d558783b */ /* 0x008ee20000004200 */
[----:B------:R-:W-:Y:S02]  /*22c10*/  IMAD.MOV.U32 R183, RZ, RZ, R235 ;  /* 0x000000ffffb77224 */ /* 0x000fe400078e00eb */
[--C-:B------:R-:W-:Y:S02]  /*22c20*/  FFMA.FTZ R118, R202, c[0x0][0x23c], -R75.reuse ;  /* 0x00008f00ca767a23 */ /* 0x100fe4000001084b */
[----:B------:R-:W-:Y:S01]  /*22c30*/  IMAD.MOV.U32 R202, RZ, RZ, R182 ;  /* 0x000000ffffca7224 */ /* 0x000fe200078e00b6 */
[----:B------:R-:W-:Y:S01]  /*22c40*/  MUFU.EX2 R188, R188 ;  /* 0x000000bc00bc7308 */ /* 0x000fe20000000800 */
[----:B------:R-:W-:Y:S02]  /*22c50*/  FFMA.FTZ R140, R124, c[0x0][0x23c], -R75 ;  /* 0x00008f007c8c7a23 */ /* 0x000fe4000001084b */
[----:B------:R-:W-:Y:S02]  /*22c60*/  IMAD.MOV.U32 R124, RZ, RZ, R202 ;  /* 0x000000ffff7c7224 */ /* 0x000fe400078e00ca */
[----:B-1----:R-:W-:Y:S02]  /*22c70*/  FFMA.FTZ R2, R196, c[0x0][0x23c], -R100 ;  /* 0x00008f00c4027a23 */ /* 0x002fe40000010864 */
        /* <DEDUP_REMOVED lines=15> */
[--C-:B------:R-:W-:Y:S02]  /*22d70*/  FFMA.FTZ R119, R208, c[0x0][0x23c], -R75.reuse ;  /* 0x00008f00d0777a23 */ /* 0x100fe4000001084b */
[----:B--2---:R-:W-:Y:S01]  /*22d80*/  FFMA.FTZ R99, R99, c[0x0][0x23c], -R75 ;  /* 0x00008f0063637a23 */ /* 0x004fe2000001084b */
[-C--:B---3--:R-:W-:Y:S01]  /*22d90*/  HMMA.16816.F32.BF16 R4, R76, R88.reuse, R4 ;  /* 0x000000584c04723c */ /* 0x088fe20000041804 */
[----:B-1----:R-:W-:Y:S02]  /*22da0*/  FFMA.FTZ R2, R196, c[0x0][0x23c], -R100 ;  /* 0x00008f00c4027a23 */ /* 0x002fe40000010864 */
[----:B------:R-:W-:Y:S02]  /*22db0*/  IMAD.MOV.U32 R196, RZ, RZ, R206 ;  /* 0x000000ffffc47224 */ /* 0x000fe400078e00ce */
[----:B------:R-:W-:Y:S01]  /*22dc0*/  IMAD.MOV.U32 R206, RZ, RZ, R191 ;  /* 0x000000ffffce7224 */ /* 0x000fe200078e00bf */
[----:B------:R1:W-:Y:S01]  /*22dd0*/  MUFU.EX2 R170, R2 ;  /* 0x0000000200aa7308 */ /* 0x0003e20000000800 */
[----:B------:R-:W-:Y:S01]  /*22de0*/  IMAD.MOV.U32 R191, RZ, RZ, R183 ;  /* 0x000000ffffbf7224 */ /* 0x000fe200078e00b7 */
[C---:B------:R-:W-:Y:S01]  /*22df0*/  HMMA.16816.F32.BF16 R8, R80.reuse, R88, R8 ;  /* 0x000000585008723c */ /* 0x040fe20000041808 */
[----:B------:R-:W-:Y:S03]  /*22e00*/  IMAD.MOV.U32 R183, RZ, RZ, R245 ;  /* 0x000000ffffb77224 */ /* 0x000fe600078e00f5 */
[----:B------:R-:W-:Y:S02]  /*22e10*/  IMAD.MOV.U32 R198, RZ, RZ, R206 ;  /* 0x000000ffffc67224 */ /* 0x000fe400078e00ce */
[----:B------:R-:W-:Y:S02]  /*22e20*/  IMAD.MOV.U32 R206, RZ, RZ, R193 ;  /* 0x000000ffffce7224 */ /* 0x000fe400078e00c1 */
[-C--:B------:R-:W-:Y:S01]  /*22e30*/  HMMA.16816.F32.BF16 R12, R80, R90.reuse, R12 ;  /* 0x0000005a500c723c */ /* 0x080fe2000004180c */
[----:B------:R-:W-:Y:S01]  /*22e40*/  IMAD.MOV.U32 R193, RZ, RZ, R191 ;  /* 0x000000ffffc17224 */ /* 0x000fe200078e00bf */
[----:B------:R-:W-:Y:S02]  /*22e50*/  MUFU.EX2 R208, R93 ;  /* 0x0000005d00d07308 */ /* 0x000fe40000000800 */
[----:B------:R-:W-:Y:S02]  /*22e60*/  IMAD.MOV.U32 R191, RZ, RZ, R189 ;  /* 0x000000ffffbf7224 */ /* 0x000fe400078e00bd */
[----:B------:R-:W-:Y:S02]  /*22e70*/  IMAD.MOV.U32 R189, RZ, RZ, R183 ;  /* 0x000000ffffbd7224 */ /* 0x000fe400078e00b7 */
[C---:B------:R-:W-:Y:S01]  /*22e80*/  HMMA.16816.F32.BF16 R16, R76.reuse, R90, R16 ;  /* 0x0000005a4c10723c */ /* 0x040fe20000041810 */
[----:B------:R-:W-:Y:S01]  /*22e90*/  IMAD.MOV.U32 R183, RZ, RZ, R172 ;  /* 0x000000ffffb77224 */ /* 0x000fe200078e00ac */
[----:B------:R-:W2:Y:S02]  /*22ea0*/  LDSM.16.MT88.4 R88, [R214+0x9000] ;  /* 0x00900000d658783b */ /* 0x000ea40000004200 */
[----:B------:R-:W-:Y:S01]  /*22eb0*/  IMAD.MOV.U32 R199, RZ, RZ, R206 ;  /* 0x000000ffffc77224 */ /* 0x000fe200078e00ce */
[----:B------:R-:W-:Y:S01]  /*22ec0*/  MUFU.EX2 R172, R240 ;  /* 0x000000f000ac7308 */ /* 0x000fe20000000800 */
[----:B------:R-:W-:Y:S02]  /*22ed0*/  IMAD.MOV.U32 R206, RZ, RZ, R193 ;  /* 0x000000ffffce7224 */ /* 0x000fe400078e00c1 */
[-C--:B------:R-:W-:Y:S01]  /*22ee0*/  HMMA.16816.F32.BF16 R20, R76, R84.reuse, R20 ;  /* 0x000000544c14723c */ /* 0x080fe20000041814 */
[----:B------:R-:W-:Y:S03]  /*22ef0*/  IMAD.MOV.U32 R193, RZ, RZ, R191 ;  /* 0x000000ffffc17224 */ /* 0x000fe600078e00bf */
[----:B------:R-:W-:Y:S02]  /*22f00*/  IMAD.MOV.U32 R191, RZ, RZ, R183 ;  /* 0x000000ffffbf7224 */ /* 0x000fe400078e00b7 */
[----:B------:R-:W-:Y:S01]  /*22f10*/  IMAD.MOV.U32 R207, RZ, RZ, R206 ;  /* 0x000000ffffcf7224 */ /* 0x000fe200078e00ce */
[----:B------:R-:W-:Y:S01]  /*22f20*/  MUFU.EX2 R106, R212 ;  /* 0x000000d4006a7308 */ /* 0x000fe20000000800 */
[C---:B------:R-:W-:Y:S01]  /*22f30*/  HMMA.16816.F32.BF16 R24, R80.reuse, R84, R24 ;  /* 0x000000545018723c */ /* 0x040fe20000041818 */
[----:B------:R-:W-:Y:S03]  /*22f40*/  IMAD.MOV.U32 R206, RZ, RZ, R193 ;  /* 0x000000ffffce7224 */ /* 0x000fe600078e00c1 */
[----:B------:R-:W-:Y:S02]  /*22f50*/  IMAD.MOV.U32 R193, RZ, RZ, R191 ;  /* 0x000000ffffc17224 */ /* 0x000fe400078e00bf */
[----:B------:R-:W-:Y:S02]  /*22f60*/  IMAD.MOV.U32 R126, RZ, RZ, R207 ;  /* 0x000000ffff7e7224 */ /* 0x000fe400078e00cf */
[-C--:B------:R-:W-:Y:S01]  /*22f70*/  HMMA.16816.F32.BF16 R28, R80, R86.reuse, R28 ;  /* 0x00000056501c723c */ /* 0x080fe2000004181c */
[----:B------:R-:W-:Y:S01]  /*22f80*/  IMAD.MOV.U32 R122, RZ, RZ, R193 ;  /* 0x000000ffff7a7224 */ /* 0x000fe200078e00c1 */
[----:B------:R-:W-:Y:S02]  /*22f90*/  MUFU.EX2 R191, R246 ;  /* 0x000000f600bf7308 */ /* 0x000fe40000000800 */
[----:B-1----:R-:W-:Y:S02]  /*22fa0*/  FFMA.FTZ R2, R121, c[0x0][0x23c], -R100 ;  /* 0x00008f0079027a23 */ /* 0x002fe40000010864 */
[----:B------:R-:W-:Y:S02]  /*22fb0*/  IMAD.MOV.U32 R121, RZ, RZ, R122 ;  /* 0x000000ffff797224 */ /* 0x000fe400078e007a */
[C---:B------:R-:W-:Y:S01]  /*22fc0*/  HMMA.16816.F32.BF16 R32, R76.reuse, R86, R32 ;  /* 0x000000564c20723c */ /* 0x040fe20000041820 */
[----:B------:R-:W-:Y:S01]  /*22fd0*/  IMAD.MOV.U32 R122, RZ, RZ, R126 ;  /* 0x000000ffff7a7224 */ /* 0x000fe200078e007e */
[----:B------:R-:W1:Y:S02]  /*22fe0*/  LDSM.16.MT88.4 R84, [R215+0x9000] ;  /* 0x00900000d754783b */ /* 0x000e640000004200 */
[----:B------:R-:W-:Y:S01]  /*22ff0*/  IMAD.MOV.U32 R126, RZ, RZ, R198 ;  /* 0x000000ffff7e7224 */ /* 0x000fe200078e00c6 */
[----:B------:R-:W-:Y:S01]  /*23000*/  MUFU.EX2 R207, R94 ;  /* 0x0000005e00cf7308 */ /* 0x000fe20000000800 */
[----:B------:R-:W-:Y:S02]  /*23010*/  IMAD.MOV.U32 R198, RZ, RZ, R196 ;  /* 0x000000ffffc67224 */ /* 0x000fe400078e00c4 */
[----:B------:R-:W-:Y:S01]  /*23020*/  IMAD.MOV.U32 R196, RZ, RZ, R204 ;  /* 0x000000ffffc47224 */ /* 0x000fe200078e00cc */
[-C--:B--2---:R-:W-:Y:S03]  /*23030*/  HMMA.16816.F32.BF16 R36, R76, R88.reuse, R36 ;  /* 0x000000584c24723c */ /* 0x084fe60000041824 */
[----:B------:R-:W-:Y:S02]  /*23040*/  IMAD.MOV.U32 R204, RZ, RZ, R194 ;  /* 0x000000ffffcc7224 */ /* 0x000fe400078e00c2 */
[----:B------:R-:W-:Y:S01]  /*23050*/  IMAD.MOV.U32 R194, RZ, RZ, R168 ;  /* 0x000000ffffc27224 */ /* 0x000fe200078e00a8 */
[----:B------:R-:W-:Y:S01]  /*23060*/  MUFU.EX2 R187, R187 ;  /* 0x000000bb00bb7308 */ /* 0x000fe20000000800 */
[--C-:B------:R-:W-:Y:S01]  /*23070*/  FFMA.FTZ R102, R252, c[0x0][0x23c], -R75.reuse ;  /* 0x00008f00fc667a23 */ /* 0x100fe2000001084b */
[C---:B------:R-:W-:Y:S01]  /*23080*/  HMMA.16816.F32.BF16 R40, R80.reuse, R88, R40 ;  /* 0x000000585028723c */ /* 0x040fe20000041828 */
[----:B------:R-:W-:Y:S03]  /*23090*/  FFMA.FTZ R75, R125, c[0x0][0x23c], -R75 ;  /* 0x00008f007d4b7a23 */ /* 0x000fe6000001084b */
        /* <DEDUP_REMOVED lines=9> */
[----:B------:R-:W3:Y:S01]  /*23130*/  MUFU.EX2 R252, R112 ;  /* 0x0000007000fc7308 */ /* 0x000ee20000000800 */
[----:B------:R-:W3:Y:S01]  /*23140*/  LDSM.16.MT88.4 R88, [R213+0x9800] ;  /* 0x00980000d558783b */ /* 0x000ee20000004200 */
[----:B------:R-:W-:Y:S02]  /*23150*/  IMAD.MOV.U32 R123, RZ, RZ, R206 ;  /* 0x000000ffff7b7224 */ /* 0x000fe400078e00ce */
[----:B------:R-:W-:Y:S02]  /*23160*/  IMAD.MOV.U32 R183, RZ, RZ, R236 ;  /* 0x000000ffffb77224 */ /* 0x000fe400078e00ec */
[-C--:B-1----:R-:W-:Y:S01]  /*23170*/  HMMA.16816.F32.BF16 R52, R76, R84.reuse, R52 ;  /* 0x000000544c34723c */ /* 0x082fe20000041834 */
[----:B------:R-:W-:Y:S03]  /*23180*/  IMAD.MOV.U32 R202, RZ, RZ, R123 ;  /* 0x000000ffffca7224 */ /* 0x000fe600078e007b */
[----:B------:R-:W-:Y:S01]  /*23190*/  IMAD.MOV.U32 R123, RZ, RZ, R197 ;  /* 0x000000ffff7b7224 */ /* 0x000fe200078e00c5 */
[----:B------:R-:W-:Y:S01]  /*231a0*/  MUFU.EX2 R206, R96 ;  /* 0x0000006000ce7308 */ /* 0x000fe20000000800 */
[----:B------:R-:W-:Y:S02]  /*231b0*/  IMAD.MOV.U32 R197, RZ, RZ, R205 ;  /* 0x000000ffffc57224 */ /* 0x000fe400078e00cd */
[C---:B------:R-:W-:Y:S01]  /*231c0*/  HMMA.16816.F32.BF16 R56, R80.reuse, R84, R56 ;  /* 0x000000545038723c */ /* 0x040fe20000041838 */
[----:B--2---:R-:W-:Y:S03]  /*231d0*/  FFMA.FTZ R2, R124, c[0x0][0x23c], -R100 ;  /* 0x00008f007c027a23 */ /* 0x004fe60000010864 */
[----:B------:R-:W-:Y:S02]  /*231e0*/  IMAD.MOV.U32 R205, RZ, RZ, R195 ;  /* 0x000000ffffcd7224 */ /* 0x000fe400078e00c3 */
[----:B------:R-:W-:Y:S01]  /*231f0*/  IMAD.MOV.U32 R195, RZ, RZ, R229 ;  /* 0x000000ffffc37224 */ /* 0x000fe200078e00e5 */
[----:B------:R1:W-:Y:S01]  /*23200*/  MUFU.EX2 R169, R2 ;  /* 0x0000000200a97308 */ /* 0x0003e20000000800 */
[-C--:B------:R-:W-:Y:S01]  /*23210*/  HMMA.16816.F32.BF16 R60, R80, R86.reuse, R60 ;  /* 0x00000056503c723c */ /* 0x080fe2000004183c */
[----:B------:R-:W-:Y:S03]  /*23220*/  IMAD.MOV.U32 R124, RZ, RZ, R202 ;  /* 0x000000ffff7c7224 */ /* 0x000fe600078e00ca */
[----:B------:R-:W-:Y:S02]  /*23230*/  IMAD.MOV.U32 R202, RZ, RZ, R123 ;  /* 0x000000ffffca7224 */ /* 0x000fe400078e007b */
[----:B------:R-:W-:Y:S01]  /*23240*/  IMAD.MOV.U32 R123, RZ, RZ, R197 ;  /* 0x000000ffff7b7224 */ /* 0x000fe200078e00c5 */
[----:B----4-:R-:W-:Y:S01]  /*23250*/  F2FP.BF16.PACK_AB R82, R160, R251 ;  /* 0x000000fba052723e */ /* 0x010fe200000010ff */
[----:B------:R-:W-:Y:S01]  /*23260*/  HMMA.16816.F32.BF16 R64, R76, R86, R64 ;  /* 0x000000564c40723c */ /* 0x000fe20000041840 */
[----:B------:R-:W-:Y:S01]  /*23270*/  IMAD.MOV.U32 R197, RZ, RZ, R205 ;  /* 0x000000ffffc57224 */ /* 0x000fe200078e00cd */
[----:B------:R-:W-:Y:S01]  /*23280*/  LDSM.16.MT88.4 R84, [R214+0x9800] ;  /* 0x00980000d654783b */ /* 0x000fe20000004200 */
[----:B------:R-:W-:Y:S01]  /*23290*/  MUFU.EX2 R185, R185 ;  /* 0x000000b900b97308 */ /* 0x000fe20000000800 */
[----:B------:R-:W-:Y:S01]  /*232a0*/  IMAD.MOV.U32 R205, RZ, RZ, R195 ;  /* 0x000000ffffcd7224 */ /* 0x000fe200078e00c3 */
[----:B------:R-:W-:Y:S01]  /*232b0*/  F2FP.BF16.PACK_AB R80, R174, R164 ;  /* 0x000000a4ae50723e */ /* 0x000fe200000010ff */
[----:B------:R-:W-:Y:S01]  /*232c0*/  IMAD.MOV.U32 R193, RZ, RZ, R183 ;  /* 0x000000ffffc17224 */ /* 0x000fe200078e00b7 */
[----:B------:R-:W-:Y:S01]  /*232d0*/  F2FP.BF16.PACK_AB R76, R250, R137 ;  /* 0x00000089fa4c723e */ /* 0x000fe200000010ff */
[----:B------:R-:W-:Y:S01]  /*232e0*/  IMAD.MOV.U32 R101, RZ, RZ, R124 ;  /* 0x000000ffff657224 */ /* 0x000fe200078e007c */
[----:B------:R-:W-:Y:S03]  /*232f0*/  F2FP.BF16.PACK_AB R77, R175, R167 ;  /* 0x000000a7af4d723e */ /* 0x000fe600000010ff */
[----:B------:R-:W-:Y:S01]  /*23300*/  IMAD.MOV.U32 R124, RZ, RZ, R202 ;  /* 0x000000ffff7c7224 */ /* 0x000fe200078e00ca */
[----:B------:R-:W2:Y:S01]  /*23310*/  MUFU.EX2 R183, R127 ;  /* 0x0000007f00b77308 */ /* 0x000ea20000000800 */
[----:B------:R-:W-:Y:S01]  /*23320*/  IMAD.MOV.U32 R202, RZ, RZ, R123 ;  /* 0x000000ffffca7224 */ /* 0x000fe200078e007b */
[----:B------:R-:W-:Y:S01]  /*23330*/  F2FP.BF16.PACK_AB R78, R173, R249 ;  /* 0x000000f9ad4e723e */ /* 0x000fe200000010ff */
[----:B-1----:R-:W-:Y:S01]  /*23340*/  FFMA.FTZ R2, R125, c[0x0][0x23c], -R100 ;  /* 0x00008f007d027a23 */ /* 0x002fe20000010864 */
[----:B---3--:R-:W-:Y:S01]  /*23350*/  F2FP.BF16.PACK_AB R79, R252, R192 ;  /* 0x000000c0fc4f723e */ /* 0x008fe200000010ff */
[----:B------:R-:W-:Y:S01]  /*23360*/  IMAD.MOV.U32 R125, RZ, RZ, R122 ;  /* 0x000000ffff7d7224 */ /* 0x000fe200078e007a */
[----:B------:R-:W-:Y:S01]  /*23370*/  F2FP.BF16.PACK_AB R81, R166, R158 ;  /* 0x0000009ea651723e */ /* 0x000fe200000010ff */
[----:B------:R-:W-:Y:S01]  /*23380*/  IMAD.MOV.U32 R122, RZ, RZ, R198 ;  /* 0x000000ffff7a7224 */ /* 0x000fe200078e00c6 */
[----:B------:R-:W-:Y:S01]  /*23390*/  F2FP.BF16.PACK_AB R83, R170, R210 ;  /* 0x000000d2aa53723e */ /* 0x000fe200000010ff */
[----:B------:R-:W-:Y:S01]  /*233a0*/  IMAD.MOV.U32 R198, RZ, RZ, R196 ;  /* 0x000000ffffc67224 */ /* 0x000fe200078e00c4 */
[----:B------:R-:W-:Y:S01]  /*233b0*/  MUFU.EX2 R119, R119 ;  /* 0x0000007700777308 */ /* 0x000fe20000000800 */
[-C--:B------:R-:W-:Y:S01]  /*233c0*/  HMMA.16816.F32.BF16 R4, R76, R88.reuse, R4 ;  /* 0x000000584c04723c */ /* 0x080fe20000041804 */
[----:B------:R-:W-:Y:S02]  /*233d0*/  IMAD.MOV.U32 R196, RZ, RZ, R204 ;  /* 0x000000ffffc47224 */ /* 0x000fe400078e00cc */
[----:B------:R-:W-:Y:S02]  /*233e0*/  IMAD.MOV.U32 R123, RZ, RZ, R197 ;  /* 0x000000ffff7b7224 */ /* 0x000fe400078e00c5 */
[----:B------:R-:W-:Y:S02]  /*233f0*/  IMAD.MOV.U32 R197, RZ, RZ, R205 ;  /* 0x000000ffffc57224 */ /* 0x000fe400078e00cd */
[----:B------:R-:W-:Y:S01]  /*23400*/  IMAD.MOV.U32 R205, RZ, RZ, R193 ;  /* 0x000000ffffcd7224 */ /* 0x000fe200078e00c1 */
[C---:B------:R-:W-:Y:S01]  /*23410*/  HMMA.16816.F32.BF16 R8, R80.reuse, R88, R8 ;  /* 0x000000585008723c */ /* 0x040fe20000041808 */
[----:B------:R1:W-:Y:S03]  /*23420*/  MUFU.EX2 R204, R2 ;  /* 0x0000000200cc7308 */ /* 0x0003e60000000800 */
[----:B------:R-:W-:Y:S02]  /*23430*/  IMAD.MOV.U32 R134, RZ, RZ, R202 ;  /* 0x000000ffff867224 */ /* 0x000fe400078e00ca */
[----:B------:R-:W-:Y:S02]  /*23440*/  IMAD.MOV.U32 R202, RZ, RZ, R123 ;  /* 0x000000ffffca7224 */ /* 0x000fe400078e007b */
[-C--:B------:R-:W-:Y:S01]  /*23450*/  HMMA.16816.F32.BF16 R12, R80, R90.reuse, R12 ;  /* 0x0000005a500c723c */ /* 0x080fe2000004180c */
[----:B------:R-:W-:Y:S02]  /*23460*/  IMAD.MOV.U32 R123, RZ, RZ, R197 ;  /* 0x000000ffff7b7224 */ /* 0x000fe400078e00c5 */
[----:B------:R-:W-:Y:S01]  /*23470*/  MUFU.EX2 R118, R118 ;  /* 0x0000007600767308 */ /* 0x000fe20000000800 */
[----:B------:R-:W-:Y:S02]  /*23480*/  IMAD.MOV.U32 R117, RZ, RZ, R134 ;  /* 0x000000ffff757224 */ /* 0x000fe400078e0086 */
[----:B------:R-:W-:Y:S02]  /*23490*/  FADD.FTZ R3, R239, R95 ;  /* 0x0000005fef037221 */ /* 0x000fe40000010000 */
[C---:B------:R-:W-:Y:S01]  /*234a0*/  HMMA.16816.F32.BF16 R16, R76.reuse, R90, R16 ;  /* 0x0000005a4c10723c */ /* 0x040fe20000041810 */
[----:B------:R-:W-:Y:S01]  /*234b0*/  IMAD.MOV.U32 R116, RZ, RZ, R117 ;  /* 0x000000ffff747224 */ /* 0x000fe200078e0075 */
[----:B------:R-:W3:Y:S02]  /*234c0*/  LDSM.16.MT88.4 R92, [R216+0x9800] ;  /* 0x00980000d85c783b */ /* 0x000ee40000004200 */
[----:B------:R-:W-:Y:S02]  /*234d0*/  FADD.FTZ R68, R107, R3 ;  /* 0x000000036b447221 */ /* 0x000fe40000010000 */
[----:B------:R-:W-:Y:S02]  /*234e0*/  IMAD.MOV.U32 R135, RZ, RZ, R116 ;  /* 0x000000ffff877224 */ /* 0x000fe400078e0074 */
[----:B------:R-:W-:Y:S02]  /*234f0*/  FADD.FTZ R3, R120, R69 ;  /* 0x0000004578037221 */ /* 0x000fe40000010000 */
[----:B------:R-:W4:Y:S01]  /*23500*/  LDSM.16.MT88.4 R88, [R215+0x9800] ;  /* 0x00980000d758783b */ /* 0x000f220000004200 */
[----:B------:R-:W-:Y:S01]  /*23510*/  MUFU.EX2 R120, R247 ;  /* 0x000000f700787308 */ /* 0x000fe20000000800 */
[----:B-1----:R-:W-:Y:S02]  /*23520*/  FFMA.FTZ R2, R101, c[0x0][0x23c], -R100 ;  /* 0x00008f0065027a23 */ /* 0x002fe40000010864 */
        /* <DEDUP_REMOVED lines=29> */
[----:B------:R-:W-:Y:S01]  /*23700*/  IMAD.MOV.U32 R113, RZ, RZ, R135 ;  /* 0x000000ffff717224 */ /* 0x000fe200078e0087 */
[----:B------:R-:W3:Y:S02]  /*23710*/  LDSM.16.MT88.4 R92, [R213+0xa000] ;  /* 0x00a00000d55c783b */ /* 0x000ee40000004200 */
[----:B------:R-:W-:Y:S02]  /*23720*/  IMAD.MOV.U32 R135, RZ, RZ, R116 ;  /* 0x000000ffff877224 */ /* 0x000fe400078e0074 */
[----:B------:R-:W-:Y:S02]  /*23730*/  IMAD.MOV.U32 R116, RZ, RZ, R134 ;  /* 0x000000ffff747224 */ /* 0x000fe400078e0086 */
[-C--:B------:R-:W-:Y:S01]  /*23740*/  HMMA.16816.F32.BF16 R36, R76, R84.reuse, R36 ;  /* 0x000000544c24723c */ /* 0x080fe20000041824 */
[----:B------:R-:W-:Y:S03]  /*23750*/  IMAD.MOV.U32 R134, RZ, RZ, R124 ;  /* 0x000000ffff867224 */ /* 0x000fe600078e007c */
[----:B------:R-:W-:Y:S02]  /*23760*/  IMAD.MOV.U32 R129, RZ, RZ, R112 ;  /* 0x000000ffff817224 */ /* 0x000fe400078e0070 */
[----:B------:R-:W-:Y:S02]  /*23770*/  IMAD.MOV.U32 R112, RZ, RZ, R113 ;  /* 0x000000ffff707224 */ /* 0x000fe400078e0071 */
[C---:B------:R-:W-:Y:S01]  /*23780*/  HMMA.16816.F32.BF16 R40, R80.reuse, R84, R40 ;  /* 0x000000545028723c */ /* 0x040fe20000041828 */
[----:B------:R-:W-:Y:S03]  /*23790*/  IMAD.MOV.U32 R113, RZ, RZ, R135 ;  /* 0x000000ffff717224 */ /* 0x000fe600078e0087 */
[----:B------:R-:W-:Y:S02]  /*237a0*/  IMAD.MOV.U32 R135, RZ, RZ, R134 ;  /* 0x000000ffff877224 */ /* 0x000fe400078e0086 */
[----:B-1----:R-:W-:Y:S02]  /*237b0*/  FADD.FTZ R2, R219, R98 ;  /* 0x00000062db027221 */ /* 0x002fe40000010000 */
[-C--:B------:R-:W-:Y:S01]  /*237c0*/  HMMA.16816.F32.BF16 R44, R80, R86.reuse, R44 ;  /* 0x00000056502c723c */ /* 0x080fe2000004182c */
[----:B------:R-:W-:Y:S03]  /*237d0*/  FADD.FTZ R68, R129, R68 ;  /* 0x0000004481447221 */ /* 0x000fe60000010000 */
[----:B------:R-:W-:Y:S02]  /*237e0*/  IMAD.MOV.U32 R129, RZ, RZ, R135 ;  /* 0x000000ffff817224 */ /* 0x000fe400078e0087 */
[----:B------:R-:W-:Y:S01]  /*237f0*/  IMAD.MOV.U32 R124, RZ, RZ, R126 ;  /* 0x000000ffff7c7224 */ /* 0x000fe200078e007e */
[----:B------:R-:W-:Y:S01]  /*23800*/  MUFU.EX2 R135, R102 ;  /* 0x0000006600877308 */ /* 0x000fe20000000800 */
[C---:B------:R-:W-:Y:S01]  /*23810*/  HMMA.16816.F32.BF16 R48, R76.reuse, R86, R48 ;  /* 0x000000564c30723c */ /* 0x040fe20000041830 */
[----:B------:R-:W-:Y:S01]  /*23820*/  IMAD.MOV.U32 R126, RZ, RZ, R221 ;  /* 0x000000ffff7e7224 */ /* 0x000fe200078e00dd */
[----:B------:R-:W1:Y:S02]  /*23830*/  LDSM.16.MT88.4 R84, [R216+0xa000] ;  /* 0x00a00000d854783b */ /* 0x000e640000004200 */
[----:B------:R-:W-:Y:S02]  /*23840*/  FADD.FTZ R69, R112, R2 ;  /* 0x0000000270457221 */ /* 0x000fe40000010000 */
[----:B------:R-:W-:Y:S02]  /*23850*/  FFMA.FTZ R2, R129, c[0x0][0x23c], -R100 ;  /* 0x00008f0081027a23 */ /* 0x000fe40000010864 */
[-C--:B----4-:R-:W-:Y:S01]  /*23860*/  HMMA.16816.F32.BF16 R52, R76, R88.reuse, R52 ;  /* 0x000000584c34723c */ /* 0x090fe20000041834 */
[----:B------:R-:W-:Y:S01]  /*23870*/  IMAD.MOV.U32 R129, RZ, RZ, R126 ;  /* 0x000000ffff817224 */ /* 0x000fe200078e007e */
[----:B------:R-:W-:Y:S02]  /*23880*/  MUFU.EX2 R124, R124 ;  /* 0x0000007c007c7308 */ /* 0x000fe40000000800 */
[----:B------:R-:W-:Y:S02]  /*23890*/  IMAD.MOV.U32 R126, RZ, RZ, R131 ;  /* 0x000000ffff7e7224 */ /* 0x000fe400078e0083 */
[----:B------:R-:W-:Y:S02]  /*238a0*/  IMAD.MOV.U32 R134, RZ, RZ, R101 ;  /* 0x000000ffff867224 */ /* 0x000fe400078e0065 */
[C---:B------:R-:W-:Y:S01]  /*238b0*/  HMMA.16816.F32.BF16 R56, R80.reuse, R88, R56 ;  /* 0x000000585038723c */ /* 0x040fe20000041838 */
[----:B------:R-:W-:Y:S03]  /*238c0*/  IMAD.MOV.U32 R101, RZ, RZ, R220 ;  /* 0x000000ffff657224 */ /* 0x000fe600078e00dc */
[----:B------:R4:W-:Y:S01]  /*238d0*/  MUFU.EX2 R131, R2 ;  /* 0x0000000200837308 */ /* 0x0009e20000000800 */
[----:B------:R-:W-:Y:S02]  /*238e0*/  IMAD.MOV.U32 R128, RZ, RZ, R101 ;  /* 0x000000ffff807224 */ /* 0x000fe400078e0065 */
[----:B------:R-:W-:Y:S01]  /*238f0*/  IMAD.MOV.U32 R112, RZ, RZ, R113 ;  /* 0x000000ffff707224 */ /* 0x000fe200078e0071 */
[-C--:B------:R-:W-:Y:S01]  /*23900*/  HMMA.16816.F32.BF16 R60, R80, R90.reuse, R60 ;  /* 0x0000005a503c723c */ /* 0x080fe2000004183c */
[----:B------:R-:W-:Y:S03]  /*23910*/  IMAD.MOV.U32 R113, RZ, RZ, R134 ;  /* 0x000000ffff717224 */ /* 0x000fe600078e0086 */
[----:B------:R-:W-:Y:S02]  /*23920*/  IMAD.MOV.U32 R171, RZ, RZ, R162 ;  /* 0x000000ffffab7224 */ /* 0x000fe400078e00a2 */
[----:B------:R-:W-:Y:S01]  /*23930*/  IMAD.MOV.U32 R162, RZ, RZ, R234 ;  /* 0x000000ffffa27224 */ /* 0x000fe200078e00ea */
[----:B------:R-:W-:Y:S01]  /*23940*/  F2FP.BF16.PACK_AB R80, R208, R209 ;  /* 0x000000d1d050723e */ /* 0x000fe200000010ff */
[----:B------:R-:W-:Y:S01]  /*23950*/  HMMA.16816.F32.BF16 R64, R76, R90, R64 ;  /* 0x0000005a4c40723c */ /* 0x000fe20000041840 */
[----:B------:R1:W5:Y:S01]  /*23960*/  LDL.LU R234, [R1+0x104] ;  /* 0x0001040001ea7983 */ /* 0x0003620000300800 */
[----:B------:R-:W1:Y:S02]  /*23970*/  MUFU.EX2 R171, R171 ;  /* 0x000000ab00ab7308 */ /* 0x000e640000000800 */
[----:B------:R-:W-:Y:S01]  /*23980*/  IMAD.MOV.U32 R181, RZ, RZ, R233 ;  /* 0x000000ffffb57224 */ /* 0x000fe200078e00e9 */
[----:B------:R3:W5:Y:S01]  /*23990*/  LDL.LU R244, [R1+0x100] ;  /* 0x0001000001f47983 */ /* 0x0007620000300800 */
[----:B------:R-:W-:Y:S01]  /*239a0*/  IMAD.MOV.U32 R193, RZ, RZ, R227 ;  /* 0x000000ffffc17224 */ /* 0x000fe200078e00e3 */
[----:B------:R-:W-:Y:S01]  /*239b0*/  F2FP.BF16.PACK_AB R77, R248, R211 ;  /* 0x000000d3f84d723e */ /* 0x000fe200000010ff */
[----:B------:R-:W-:Y:S01]  /*239c0*/  IMAD.MOV.U32 R195, RZ, RZ, R228 ;  /* 0x000000ffffc37224 */ /* 0x000fe200078e00e4 */
[----:B------:R3:W5:Y:S03]  /*239d0*/  LDL.LU R239, [R1+0xfc] ;  /* 0x0000fc0001ef7983 */ /* 0x0007660000300800 */
[----:B----4-:R-:W-:Y:S01]  /*239e0*/  FFMA.FTZ R2, R128, c[0x0][0x23c], -R100 ;  /* 0x00008f0080027a23 */ /* 0x010fe20000010864 */
[----:B------:R4:W5:Y:S01]  /*239f0*/  LDL.LU R235, [R1+0xf8] ;  /* 0x0000f80001eb7983 */ /* 0x0009620000300800 */
[----:B------:R-:W-:Y:S01]  /*23a00*/  IMAD.MOV.U32 R128, RZ, RZ, R113 ;  /* 0x000000ffff807224 */ /* 0x000fe200078e0071 */
[----:B------:R-:W-:Y:S01]  /*23a10*/  F2FP.BF16.PACK_AB R78, R191, R190 ;  /* 0x000000bebf4e723e */ /* 0x000fe200000010ff */
[----:B------:R-:W-:Y:S01]  /*23a20*/  IMAD.MOV.U32 R113, RZ, RZ, R116 ;  /* 0x000000ffff717224 */ /* 0x000fe200078e0074 */
[----:B------:R4:W5:Y:S01]  /*23a30*/  LDL.LU R233, [R1+0xf4] ;  /* 0x0000f40001e97983 */ /* 0x0009620000300800 */
[----:B------:R-:W-:Y:S01]  /*23a40*/  IMAD.MOV.U32 R116, RZ, RZ, R202 ;  /* 0x000000ffff747224 */ /* 0x000fe200078e00ca */
[----:B--2---:R-:W-:Y:S01]  /*23a50*/  F2FP.BF16.PACK_AB R79, R182, R183 ;  /* 0x000000b7b64f723e */ /* 0x004fe200000010ff */
[----:B------:R2:W-:Y:S01]  /*23a60*/  MUFU.EX2 R202, R2 ;  /* 0x0000000200ca7308 */ /* 0x0005e20000000800 */
[----:B------:R4:W5:Y:S01]  /*23a70*/  LDL.LU R245, [R1+0xf0] ;  /* 0x0000f00001f57983 */ /* 0x0009620000300800 */
[----:B------:R-:W-:Y:S01]  /*23a80*/  IMAD.MOV.U32 R197, RZ, RZ, R193 ;  /* 0x000000ffffc57224 */ /* 0x000fe200078e00c1 */
[----:B------:R-:W-:Y:S01]  /*23a90*/  F2FP.BF16.PACK_AB R82, R206, R207 ;  /* 0x000000cfce52723e */ /* 0x000fe200000010ff */
[----:B------:R-:W-:Y:S01]  /*23aa0*/  IMAD.MOV.U32 R193, RZ, RZ, R189 ;  /* 0x000000ffffc17224 */ /* 0x000fe200078e00bd */
[----:B------:R4:W5:Y:S01]  /*23ab0*/  LDL.LU R240, [R1+0xec] ;  /* 0x0000ec0001f07983 */ /* 0x0009620000300800 */
[----:B------:R-:W-:Y:S01]  /*23ac0*/  IMAD.MOV.U32 R189, RZ, RZ, R226 ;  /* 0x000000ffffbd7224 */ /* 0x000fe200078e00e2 */
[----:B-1----:R-:W-:Y:S01]  /*23ad0*/  F2FP.BF16.PACK_AB R76, R172, R171 ;  /* 0x000000abac4c723e */ /* 0x002fe200000010ff */
[----:B------:R-:W-:Y:S01]  /*23ae0*/  IMAD.MOV.U32 R198, RZ, RZ, R193 ;  /* 0x000000ffffc67224 */ /* 0x000fe200078e00c1 */
[----:B------:R4:W5:Y:S01]  /*23af0*/  LDL.LU R236, [R1+0xe8] ;  /* 0x0000e80001ec7983 */ /* 0x0009620000300800 */
[----:B------:R-:W-:Y:S01]  /*23b00*/  IMAD.MOV.U32 R193, RZ, RZ, R189 ;  /* 0x000000ffffc17224 */ /* 0x000fe200078e00bd */
[----:B------:R-:W-:Y:S01]  /*23b10*/  F2FP.BF16.PACK_AB R81, R169, R168 ;  /* 0x000000a8a951723e */ /* 0x000fe200000010ff */
[----:B------:R1:W-:Y:S01]  /*23b20*/  MUFU.EX2 R189, R225 ;  /* 0x000000e100bd7308 */ /* 0x0003e20000000800 */
[----:B------:R4:W5:Y:S01]  /*23b30*/  LDL.LU R246, [R1+0xe4] ;  /* 0x0000e40001f67983 */ /* 0x0009620000300800 */
[-C--:B---3--:R-:W-:Y:S01]  /*23b40*/  HMMA.16816.F32.BF16 R4, R76, R92.reuse, R4 ;  /* 0x0000005c4c04723c */ /* 0x088fe20000041804 */
[----:B------:R-:W-:Y:S01]  /*23b50*/  IMAD.MOV.U32 R123, RZ, RZ, R198 ;  /* 0x000000ffff7b7224 */ /* 0x000fe200078e00c6 */
[----:B------:R-:W-:Y:S01]  /*23b60*/  F2FP.BF16.PACK_AB R83, R205, R204 ;  /* 0x000000cccd53723e */ /* 0x000fe200000010ff */
[----:B------:R-:W-:Y:S01]  /*23b70*/  IMAD.MOV.U32 R198, RZ, RZ, R193 ;  /* 0x000000ffffc67224 */ /* 0x000fe200078e00c1 */
[----:B------:R4:W5:Y:S01]  /*23b80*/  LDL.LU R230, [R1+0xe0] ;  /* 0x0000e00001e67983 */ /* 0x0009620000300800 */
[----:B------:R-:W-:Y:S02]  /*23b90*/  IMAD.MOV.U32 R193, RZ, RZ, R181 ;  /* 0x000000ffffc17224 */ /* 0x000fe400078e00b5 */
[----:B------:R-:W-:Y:S01]  /*23ba0*/  IMAD.MOV.U32 R122, RZ, RZ, R123 ;  /* 0x000000ffff7a7224 */ /* 0x000fe200078e007b */
[----:B------:R3:W-:Y:S01]  /*23bb0*/  MUFU.EX2 R181, R224 ;  /* 0x000000e000b57308 */ /* 0x0007e20000000800 */
[C---:B------:R-:W-:Y:S01]  /*23bc0*/  HMMA.16816.F32.BF16 R8, R80.reuse, R92, R8 ;  /* 0x0000005c5008723c */ /* 0x040fe20000041808 */
[----:B------:R4:W5:Y:S02]  /*23bd0*/  LDL.LU R229, [R1+0xdc] ;  /* 0x0000dc0001e57983 */ /* 0x0009640000300800 */
[----:B--2---:R-:W-:Y:S02]  /*23be0*/  FFMA.FTZ R2, R112, c[0x0][0x23c], -R100 ;  /* 0x00008f0070027a23 */ /* 0x004fe40000010864 */
[----:B------:R-:W-:Y:S01]  /*23bf0*/  IMAD.MOV.U32 R112, RZ, RZ, R130 ;  /* 0x000000ffff707224 */ /* 0x000fe200078e0082 */
[----:B------:R4:W5:Y:S01]  /*23c00*/  LDL.LU R228, [R1+0xd8] ;  /* 0x0000d80001e47983 */ /* 0x0009620000300800 */
[----:B------:R-:W-:Y:S01]  /*23c10*/  IMAD.MOV.U32 R123, RZ, RZ, R223 ;  /* 0x000000ffff7b7224 */ /* 0x000fe200078e00df */
[-C--:B------:R-:W-:Y:S01]  /*23c20*/  HMMA.16816.F32.BF16 R12, R80, R94.reuse, R12 ;  /* 0x0000005e500c723c */ /* 0x080fe2000004180c */
[----:B------:R2:W-:Y:S01]  /*23c30*/  MUFU.EX2 R130, R2 ;  /* 0x0000000200827308 */ /* 0x0005e20000000800 */
[----:B------:R4:W5:Y:S02]  /*23c40*/  LDL.LU R227, [R1+0xd4] ;  /* 0x0000d40001e37983 */ /* 0x0009640000300800 */
[----:B------:R-:W-:Y:S02]  /*23c50*/  IMAD.MOV.U32 R125, RZ, RZ, R222 ;  /* 0x000000ffff7d7224 */ /* 0x000fe400078e00de */
[----:B------:R4:W5:Y:S01]  /*23c60*/  LDL.LU R226, [R1+0xd0] ;  /* 0x0000d00001e27983 */ /* 0x0009620000300800 */
[----:B------:R-:W-:Y:S01]  /*23c70*/  IMAD.MOV.U32 R101, RZ, RZ, R203 ;  /* 0x000000ffff657224 */ /* 0x000fe200078e00cb */
[C---:B------:R-:W-:Y:S01]  /*23c80*/  HMMA.16816.F32.BF16 R16, R76.reuse, R94, R16 ;  /* 0x0000005e4c10723c */ /* 0x040fe20000041810 */
[----:B------:R-:W-:Y:S01]  /*23c90*/  FADD.FTZ R96, R97, R3 ;  /* 0x0000000361607221 */ /* 0x000fe20000010000 */
[----:B-1----:R4:W5:Y:S01]  /*23ca0*/  LDL.LU R225, [R1+0xcc] ;  /* 0x0000cc0001e17983 */ /* 0x0029620000300800 */
[----:B------:R1:W-:Y:S01]  /*23cb0*/  MUFU.EX2 R127, R112 ;  /* 0x00000070007f7308 */ /* 0x0003e20000000800 */
[----:B------:R-:W-:Y:S02]  /*23cc0*/  FADD.FTZ R3, R114, R68 ;  /* 0x0000004472037221 */ /* 0x000fe40000010000 */
[----:B------:R-:W-:Y:S01]  /*23cd0*/  FADD.FTZ R68, R103, R96 ;  /* 0x0000006067447221 */ /* 0x000fe20000010000 */
[----:B---3--:R4:W5:Y:S01]  /*23ce0*/  LDL.LU R224, [R1+0xc8] ;  /* 0x0000c80001e07983 */ /* 0x0089620000300800 */
[-C--:B------:R-:W-:Y:S01]  /*23cf0*/  HMMA.16816.F32.BF16 R20, R76, R84.reuse, R20 ;  /* 0x000000544c14723c */ /* 0x080fe20000041814 */
[----:B------:R-:W-:Y:S02]  /*23d00*/  FFMA.FTZ R103, R217, c[0x0][0x23c], -R100 ;  /* 0x00008f00d9677a23 */ /* 0x000fe40000010864 */
[----:B------:R4:W5:Y:S01]  /*23d10*/  LDL.LU R223, [R1+0xc4] ;  /* 0x0000c40001df7983 */ /* 0x0009620000300800 */
[----:B------:R-:W-:Y:S01]  /*23d20*/  IMAD.MOV.U32 R247, RZ, RZ, R160 ;  /* 0x000000fffff77224 */ /* 0x000fe200078e00a0 */
[----:B------:R3:W3:Y:S01]  /*23d30*/  MUFU.EX2 R203, R99 ;  /* 0x0000006300cb7308 */ /* 0x0006e20000000800 */
[----:B------:R-:W-:Y:S01]  /*23d40*/  IMAD.MOV.U32 R108, RZ, RZ, R121 ;  /* 0x000000ffff6c7224 */ /* 0x000fe200078e0079 */
[----:B------:R4:W5:Y:S01]  /*23d50*/  LDL.LU R222, [R1+0xc0] ;  /* 0x0000c00001de7983 */ /* 0x0009620000300800 */
[C---:B------:R-:W-:Y:S01]  /*23d60*/  HMMA.16816.F32.BF16 R24, R80.reuse, R84, R24 ;  /* 0x000000545018723c */ /* 0x040fe20000041818 */
[----:B--2---:R-:W-:Y:S02]  /*23d70*/  FFMA.FTZ R2, R129, c[0x0][0x23c], -R100 ;  /* 0x00008f0081027a23 */ /* 0x004fe40000010864 */
[----:B------:R4:W5:Y:S01]  /*23d80*/  LDL.LU R221, [R1+0xbc] ;  /* 0x0000bc0001dd7983 */ /* 0x0009620000300800 */
[----:B------:R-:W-:Y:S02]  /*23d90*/  FADD.FTZ R3, R143, R3 ;  /* 0x000000038f037221 */ /* 0x000fe40000010000 */
[----:B------:R-:W-:Y:S01]  /*23da0*/  FADD.FTZ R68, R105, R68 ;  /* 0x0000004469447221 */ /* 0x000fe20000010000 */
[----:B------:R2:W-:Y:S01]  /*23db0*/  MUFU.EX2 R129, R2 ;  /* 0x0000000200817308 */ /* 0x0005e20000000800 */
[-C--:B------:R-:W-:Y:S01]  /*23dc0*/  HMMA.16816.F32.BF16 R28, R80, R86.reuse, R28 ;  /* 0x00000056501c723c */ /* 0x080fe2000004181c */
[----:B------:R4:W5:Y:S03]  /*23dd0*/  LDL.LU R220, [R1+0xb8] ;  /* 0x0000b80001dc7983 */ /* 0x0009660000300800 */
[----:B-1----:R-:W-:Y:S01]  /*23de0*/  IMAD.MOV.U32 R112, RZ, RZ, R113 ;  /* 0x000000ffff707224 */ /* 0x002fe200078e0071 */
[----:B------:R4:W5:Y:S01]  /*23df0*/  LDL.LU R219, [R1+0xb4] ;  /* 0x0000b40001db7983 */ /* 0x0009620000300800 */
[----:B------:R-:W-:Y:S02]  /*23e00*/  IMAD.MOV.U32 R113, RZ, RZ, R116 ;  /* 0x000000ffff717224 */ /* 0x000fe400078e0074 */
[C---:B------:R-:W-:Y:S01]  /*23e10*/  HMMA.16816.F32.BF16 R32, R76.reuse, R86, R32 ;  /* 0x000000564c20723c */ /* 0x040fe20000041820 */
[----:B------:R-:W-:Y:S01]  /*23e20*/  IMAD.MOV.U32 R116, RZ, RZ, R101 ;  /* 0x000000ffff747224 */ /* 0x000fe200078e0065 */
[----:B------:R-:W-:Y:S01]  /*23e30*/  LDSM.16.MT88.4 R88, [R215+0xa000] ;  /* 0x00a00000d758783b */ /* 0x000fe20000004200 */
[----:B------:R-:W1:Y:S01]  /*23e40*/  MUFU.EX2 R134, R104 ;  /* 0x0000006800867308 */ /* 0x000e620000000800 */
[----:B------:R-:W-:Y:S02]  /*23e50*/  FADD.FTZ R3, R144, R3 ;  /* 0x0000000390037221 */ /* 0x000fe40000010000 */
[----:B------:R-:W-:Y:S02]  /*23e60*/  IMAD.MOV.U32 R107, RZ, RZ, R112 ;  /* 0x000000ffff6b7224 */ /* 0x000fe400078e0070 */
[----:B------:R-:W-:Y:S02]  /*23e70*/  FADD.FTZ R68, R110, R68 ;  /* 0x000000446e447221 */ /* 0x000fe40000010000 */
[----:B---3--:R-:W3:Y:S02]  /*23e80*/  LDSM.16.MT88.4 R96, [R214+0xa000] ;  /* 0x00a00000d660783b */ /* 0x008ee40000004200 */
[----:B------:R-:W-:Y:S01]  /*23e90*/  FADD.FTZ R3, R149, R3 ;  /* 0x0000000395037221 */ /* 0x000fe20000010000 */
[----:B------:R-:W-:Y:S01]  /*23ea0*/  MUFU.EX2 R121, R115 ;  /* 0x0000007300797308 */ /* 0x000fe20000000800 */
[----:B------:R-:W-:Y:S02]  /*23eb0*/  FADD.FTZ R68, R109, R68 ;  /* 0x000000446d447221 */ /* 0x000fe40000010000 */
[----:B--2---:R-:W-:Y:S02]  /*23ec0*/  FADD.FTZ R2, R141, R69 ;  /* 0x000000458d027221 */ /* 0x004fe40000010000 */
[----:B------:R-:W2:Y:S01]  /*23ed0*/  LDSM.16.MT88.4 R84, [R213+0xa800] ;  /* 0x00a80000d554783b */ /* 0x000ea20000004200 */
[----:B------:R-:W-:Y:S02]  /*23ee0*/  FADD.FTZ R3, R111, R3 ;  /* 0x000000036f037221 */ /* 0x000fe40000010000 */
[----:B------:R-:W-:Y:S02]  /*23ef0*/  FADD.FTZ R101, R142, R2 ;  /* 0x000000028e657221 */ /* 0x000fe40000010000 */
[----:B------:R-:W-:Y:S01]  /*23f00*/  FADD.FTZ R3, R152, R3 ;  /* 0x0000000398037221 */ /* 0x000fe20000010000 */
[----:B------:R-:W-:Y:S01]  /*23f10*/  MUFU.EX2 R128, R128 ;  /* 0x0000008000807308 */ /* 0x000fe20000000800 */
[----:B------:R-:W-:Y:S01]  /*23f20*/  IMAD.MOV.U32 R112, RZ, RZ, R113 ;  /* 0x000000ffff707224 */ /* 0x000fe200078e0071 */
[----:B------:R-:W4:Y:S01]  /*23f30*/  LDL.LU R2, [R1+0x7c] ;  /* 0x00007c0001027983 */ /* 0x000f220000300800 */
[----:B------:R-:W-:Y:S02]  /*23f40*/  IMAD.MOV.U32 R113, RZ, RZ, R116 ;  /* 0x000000ffff717224 */ /* 0x000fe400078e0074 */
[----:B------:R-:W-:Y:S01]  /*23f50*/  IMAD.MOV.U32 R116, RZ, RZ, R117 ;  /* 0x000000ffff747224 */ /* 0x000fe200078e0075 */
[----:B------:R-:W1:Y:S01]  /*23f60*/  LDSM.16.MT88.4 R92, [R216+0xa800] ;  /* 0x00a80000d85c783b */ /* 0x000e620000004200 */
[----:B------:R-:W-:Y:S02]  /*23f70*/  FADD.FTZ R68, R132, R68 ;  /* 0x0000004484447221 */ /* 0x000fe40000010000 */
[----:B------:R-:W-:Y:S01]  /*23f80*/  IMAD.MOV.U32 R132, RZ, RZ, R73 ;  /* 0x000000ffff847224 */ /* 0x000fe200078e0049 */
[----:B------:R-:W-:Y:S10]  /*23f90*/  MUFU.EX2 R126, R126 ;  /* 0x0000007e007e7308 */ /* 0x000ff40000000800 */
[----:B------:R-:W-:Y:S01]  /*23fa0*/  MUFU.EX2 R125, R125 ;  /* 0x0000007d007d7308 */ /* 0x000fe20000000800 */
[-C--:B---3--:R-:W-:Y:S09]  /*23fb0*/  HMMA.16816.F32.BF16 R36, R76, R96.reuse, R36 ;  /* 0x000000604c24723c */ /* 0x088ff20000041824 */
[----:B------:R-:W-:Y:S01]  /*23fc0*/  MUFU.EX2 R123, R123 ;  /* 0x0000007b007b7308 */ /* 0x000fe20000000800 */
[C---:B------:R-:W-:Y:S09]  /*23fd0*/  HMMA.16816.F32.BF16 R40, R80.reuse, R96, R40 ;  /* 0x000000605028723c */ /* 0x040ff20000041828 */
[----:B------:R-:W-:Y:S01]  /*23fe0*/  MUFU.EX2 R122, R122 ;  /* 0x0000007a007a7308 */ /* 0x000fe20000000800 */
[-C--:B------:R-:W-:Y:S08]  /*23ff0*/  HMMA.16816.F32.BF16 R44, R80, R98.reuse, R44 ;  /* 0x00000062502c723c */ /* 0x080ff0000004182c */
[C---:B------:R-:W-:Y:S01]  /*24000*/  HMMA.16816.F32.BF16 R48, R76.reuse, R98, R48 ;  /* 0x000000624c30723c */ /* 0x040fe20000041830 */
[----:B------:R-:W3:Y:S01]  /*24010*/  LDSM.16.MT88.4 R96, [R214+0xa800] ;  /* 0x00a80000d660783b */ /* 0x000ee20000004200 */
[----:B------:R-:W-:Y:S06]  /*24020*/  MUFU.EX2 R111, R197 ;  /* 0x000000c5006f7308 */ /* 0x000fec0000000800 */
[-C--:B------:R-:W-:Y:S04]  /*24030*/  HMMA.16816.F32.BF16 R52, R76, R88.reuse, R52 ;  /* 0x000000584c34723c */ /* 0x080fe80000041834 */
[----:B------:R-:W2:Y:S04]  /*24040*/  MUFU.EX2 R109, R195 ;  /* 0x000000c3006d7308 */ /* 0x000ea80000000800 */
[C---:B------:R-:W-:Y:S06]  /*24050*/  HMMA.16816.F32.BF16 R56, R80.reuse, R88, R56 ;  /* 0x000000585038723c */ /* 0x040fec0000041838 */
[----:B------:R-:W-:Y:S02]  /*24060*/  MUFU.EX2 R110, R193 ;  /* 0x000000c1006e7308 */ /* 0x000fe40000000800 */
[-C--:B------:R-:W-:Y:S07]  /*24070*/  HMMA.16816.F32.BF16 R60, R80, R90.reuse, R60 ;  /* 0x0000005a503c723c */ /* 0x080fee000004183c */
[----:B------:R-:W-:Y:S01]  /*24080*/  F2FP.BF16.PACK_AB R80, R135, R203 ;  /* 0x000000cb8750723e */ /* 0x000fe200000010ff */
[----:B------:R-:W-:Y:S01]  /*24090*/  HMMA.16816.F32.BF16 R64, R76, R90, R64 ;  /* 0x0000005a4c40723c */ /* 0x000fe20000041840 */
[----:B-1----:R-:W-:Y:S01]  /*240a0*/  F2FP.BF16.PACK_AB R82, R133, R134 ;  /* 0x000000868552723e */ /* 0x002fe200000010ff */
[----:B------:R-:W1:Y:S01]  /*240b0*/  LDSM.16.MT88.4 R88, [R215+0xa800] ;  /* 0x00a80000d758783b */ /* 0x000e620000004200 */
[----:B------:R-:W1:Y:S01]  /*240c0*/  MUFU.EX2 R117, R201 ;  /* 0x000000c900757308 */ /* 0x000e620000000800 */
[----:B------:R-:W-:Y:S02]  /*240d0*/  F2FP.BF16.PACK_AB R81, R202, R131 ;  /* 0x00000083ca51723e */ /* 0x000fe400000010ff */
[----:B------:R-:W-:Y:S02]  /*240e0*/  F2FP.BF16.PACK_AB R83, R129, R130 ;  /* 0x000000828153723e */ /* 0x000fe400000010ff */
[----:B------:R-:W-:Y:S04]  /*240f0*/  F2FP.BF16.PACK_AB R76, R189, R180 ;  /* 0x000000b4bd4c723e */ /* 0x000fe800000010ff */
[----:B------:R-:W-:Y:S01]  /*24100*/  F2FP.BF16.PACK_AB R77, R188, R181 ;  /* 0x000000b5bc4d723e */ /* 0x000fe200000010ff */
[----:B------:R-:W-:Y:S01]  /*24110*/  MUFU.EX2 R105, R200 ;  /* 0x000000c800697308 */ /* 0x000fe20000000800 */
[----:B------:R-:W-:Y:S02]  /*24120*/  F2FP.BF16.PACK_AB R78, R186, R187 ;  /* 0x000000bbba4e723e */ /* 0x000fe400000010ff */
[----:B------:R-:W-:Y:S02]  /*24130*/  F2FP.BF16.PACK_AB R79, R185, R184 ;  /* 0x000000b8b94f723e */ /* 0x000fe400000010ff */
[----:B--2---:R-:W-:Y:S05]  /*24140*/  F2FP.BF16.PACK_AB R197, R109, R111 ;  /* 0x0000006f6dc5723e */ /* 0x004fea00000010ff */
[-C--:B------:R-:W-:Y:S01]  /*24150*/  HMMA.16816.F32.BF16 R4, R76, R84.reuse, R4 ;  /* 0x000000544c04723c */ /* 0x080fe20000041804 */
[----:B------:R-:W-:Y:S07]  /*24160*/  MUFU.EX2 R104, R139 ;  /* 0x0000008b00687308 */ /* 0x000fee0000000800 */
        /* <DEDUP_REMOVED lines=14> */
[-C--:B-1----:R-:W-:Y:S08]  /*24250*/  HMMA.16816.F32.BF16 R52, R76, R88.reuse, R52 ;  /* 0x000000584c34723c */ /* 0x082ff00000041834 */
[C---:B------:R-:W-:Y:S08]  /*24260*/  HMMA.16816.F32.BF16 R56, R80.reuse, R88, R56 ;  /* 0x000000585038723c */ /* 0x040ff00000041838 */
[-C--:B------:R-:W-:Y:S07]  /*24270*/  HMMA.16816.F32.BF16 R60, R80, R90.reuse, R60 ;  /* 0x0000005a503c723c */ /* 0x080fee000004183c */
[----:B------:R-:W-:Y:S01]  /*24280*/  F2FP.BF16.PACK_AB R80, R119, R120 ;  /* 0x000000787750723e */ /* 0x000fe200000010ff */
[----:B------:R-:W-:Y:S01]  /*24290*/  HMMA.16816.F32.BF16 R64, R76, R90, R64 ;  /* 0x0000005a4c40723c */ /* 0x000fe20000041840 */
[----:B------:R-:W-:Y:S01]  /*242a0*/  F2FP.BF16.PACK_AB R82, R117, R118 ;  /* 0x000000767552723e */ /* 0x000fe200000010ff */
[----:B------:R-:W1:Y:S05]  /*242b0*/  LDSM.16.MT88.4 R88, [R215+0xb000] ;  /* 0x00b00000d758783b */ /* 0x000e6a0000004200 */
[----:B------:R-:W-:Y:S02]  /*242c0*/  F2FP.BF16.PACK_AB R76, R127, R128 ;  /* 0x000000807f4c723e */ /* 0x000fe400000010ff */
[----:B------:R-:W-:Y:S03]  /*242d0*/  F2FP.BF16.PACK_AB R77, R125, R126 ;  /* 0x0000007e7d4d723e */ /* 0x000fe600000010ff */
[----:B------:R-:W-:Y:S02]  /*242e0*/  F2FP.BF16.PACK_AB R78, R123, R124 ;  /* 0x0000007c7b4e723e */ /* 0x000fe400000010ff */
[----:B------:R-:W-:Y:S07]  /*242f0*/  F2FP.BF16.PACK_AB R79, R121, R122 ;  /* 0x0000007a794f723e */ /* 0x000fee00000010ff */
[-C--:B--2---:R-:W-:Y:S01]  /*24300*/  HMMA.16816.F32.BF16 R4, R76, R84.reuse, R4 ;  /* 0x000000544c04723c */ /* 0x084fe20000041804 */
[----:B----4-:R-:W-:Y:S02]  /*24310*/  FFMA.FTZ R69, R0, R2, R107 ;  /* 0x0000000200457223 */ /* 0x010fe4000001006b */
[----:B------:R-:W-:Y:S01]  /*24320*/  FFMA.FTZ R2, R112, c[0x0][0x23c], -R100 ;  /* 0x00008f0070027a23 */ /* 0x000fe20000010864 */
[----:B------:R-:W-:Y:S01]  /*24330*/  MUFU.EX2 R107, R162 ;  /* 0x000000a2006b7308 */ /* 0x000fe20000000800 */
[----:B------:R-:W-:Y:S02]  /*24340*/  IMAD.MOV.U32 R112, RZ, RZ, R113 ;  /* 0x000000ffff707224 */ /* 0x000fe400078e0071 */
[----:B------:R-:W-:Y:S02]  /*24350*/  IMAD.MOV.U32 R113, RZ, RZ, R116 ;  /* 0x000000ffff717224 */ /* 0x000fe400078e0074 */
[----:B------:R-:W-:Y:S03]  /*24360*/  FADD.FTZ R0, R147, R101 ;  /* 0x0000006593007221 */ /* 0x000fe60000010000 */
[----:B------:R-:W-:Y:S02]  /*24370*/  FFMA.FTZ R101, R161, c[0x0][0x23c], -R100 ;  /* 0x00008f00a1657a23 */ /* 0x000fe40000010864 */
[----:B------:R2:W-:Y:S10]  /*24380*/  MUFU.EX2 R116, R2 ;  /* 0x0000000200747308 */ /* 0x0005f40000000800 */
[----:B------:R-:W-:Y:S01]  /*24390*/  MUFU.EX2 R101, R101 ;  /* 0x0000006500657308 */ /* 0x000fe20000000800 */
[----:B--2---:R-:W-:Y:S02]  /*243a0*/  FADD.FTZ R2, R148, R0 ;  /* 0x0000000094027221 */ /* 0x004fe40000010000 */
[----:B------:R-:W-:Y:S07]  /*243b0*/  FFMA.FTZ R0, R108, c[0x0][0x23c], -R100 ;  /* 0x00008f006c007a23 */ /* 0x000fee0000010864 */
[----:B------:R-:W-:Y:S01]  /*243c0*/  MUFU.EX2 R108, R179 ;  /* 0x000000b3006c7308 */ /* 0x000fe20000000800 */
[----:B------:R-:W-:Y:S04]  /*243d0*/  FADD.FTZ R2, R151, R2 ;  /* 0x0000000297027221 */ /* 0x000fe80000010000 */
[----:B------:R-:W-:Y:S02]  /*243e0*/  FADD.FTZ R102, R150, R2 ;  /* 0x0000000296667221 */ /* 0x000fe40000010000 */
[----:B------:R-:W-:Y:S03]  /*243f0*/  FADD.FTZ R2, R136, R68 ;  /* 0x0000004488027221 */ /* 0x000fe60000010000 */
[----:B------:R2:W4:Y:S01]  /*24400*/  MUFU.EX2 R114, R0 ;  /* 0x0000000000727308 */ /* 0x0005220000000800 */
[----:B------:R-:W-:Y:S02]  /*24410*/  FADD.FTZ R2, R138, R2 ;  /* 0x000000028a027221 */ /* 0x000fe40000010000 */
[--C-:B--2---:R-:W-:Y:S01]  /*24420*/  FFMA.FTZ R0, R112, c[0x0][0x23c], -R100.reuse ;  /* 0x00008f0070007a23 */ /* 0x104fe20000010864 */
[----:B----4-:R-:W-:Y:S06]  /*24430*/  F2FP.BF16.PACK_AB R81, R114, R116 ;  /* 0x000000747251723e */ /* 0x010fec00000010ff */
[----:B------:R2:W-:Y:S10]  /*24440*/  MUFU.EX2 R112, R198 ;  /* 0x000000c600707308 */ /* 0x0005f40000000800 */
[----:B------:R4:W-:Y:S01]  /*24450*/  MUFU.EX2 R115, R0 ;  /* 0x0000000000737308 */ /* 0x0009e20000000800 */
[----:B--2---:R-:W-:Y:S01]  /*24460*/  F2FP.BF16.PACK_AB R198, R108, R110 ;  /* 0x0000006e6cc6723e */ /* 0x004fe200000010ff */
[--C-:B----4-:R-:W-:Y:S08]  /*24470*/  FFMA.FTZ R0, R113, c[0x0][0x23c], -R100.reuse ;  /* 0x00008f0071007a23 */ /* 0x110ff00000010864 */
[----:B------:R2:W-:Y:S10]  /*24480*/  MUFU.EX2 R113, R199 ;  /* 0x000000c700717308 */ /* 0x0005f40000000800 */
[----:B------:R4:W1:Y:S01]  /*24490*/  MUFU.EX2 R201, R0 ;  /* 0x0000000000c97308 */ /* 0x0008620000000800 */
[----:B--2---:R-:W-:Y:S01]  /*244a0*/  F2FP.BF16.PACK_AB R199, R106, R107 ;  /* 0x0000006b6ac7723e */ /* 0x004fe200000010ff */
[----:B----4-:R-:W-:Y:S01]  /*244b0*/  FADD.FTZ R0, R196, R69 ;  /* 0x00000045c4007221 */ /* 0x010fe20000010000 */
[----:B-1----:R-:W-:Y:S01]  /*244c0*/  F2FP.BF16.PACK_AB R83, R201, R115 ;  /* 0x00000073c953723e */ /* 0x002fe200000010ff */
[----:B------:R-:W-:Y:S01]  /*244d0*/  FFMA.FTZ R69, R163, c[0x0][0x23c], -R100 ;  /* 0x00008f00a3457a23 */ /* 0x000fe20000010864 */
[----:B------:R-:W-:Y:S01]  /*244e0*/  F2FP.BF16.PACK_AB R196, R112, R113 ;  /* 0x0000007170c4723e */ /* 0x000fe200000010ff */
[----:B------:R-:W-:Y:S01]  /*244f0*/  FADD.FTZ R0, R194, R0 ;  /* 0x00000000c2007221 */ /* 0x000fe20000010000 */
[----:B------:R-:W-:Y:S01]  /*24500*/  LDSM.16.MT88.4 R160, [R216+0xb800] ;  /* 0x00b80000d8a0783b */ /* 0x000fe20000004200 */
[----:B------:R-:W-:Y:S02]  /*24510*/  FFMA.FTZ R100, R74, c[0x0][0x23c], -R100 ;  /* 0x00008f004a647a23 */ /* 0x000fe40000010864 */
[C---:B------:R-:W-:Y:S01]  /*24520*/  HMMA.16816.F32.BF16 R8, R80.reuse, R84, R8 ;  /* 0x000000545008723c */ /* 0x040fe20000041808 */
[----:B------:R-:W-:Y:S01]  /*24530*/  FADD.FTZ R0, R218, R0 ;  /* 0x00000000da007221 */ /* 0x000fe20000010000 */
[----:B------:R1:W2:Y:S01]  /*24540*/  MUFU.EX2 R84, R69 ;  /* 0x0000004500547308 */ /* 0x0002a20000000800 */
[----:B------:R-:W-:Y:S02]  /*24550*/  FADD.FTZ R74, R153, R3 ;  /* 0x00000003994a7221 */ /* 0x000fe40000010000 */
[----:B------:R4:W5:Y:S01]  /*24560*/  LDL.LU R218, [R1+0xb0] ;  /* 0x0000b00001da7983 */ /* 0x0009620000300800 */
[----:B------:R-:W-:Y:S02]  /*24570*/  FADD.FTZ R3, R177, R102 ;  /* 0x00000066b1037221 */ /* 0x000fe40000010000 */
[-C--:B------:R-:W-:Y:S01]  /*24580*/  HMMA.16816.F32.BF16 R12, R80, R86.reuse, R12 ;  /* 0x00000056500c723c */ /* 0x080fe2000004180c */
[----:B------:R4:W5:Y:S03]  /*24590*/  LDL.LU R217, [R1+0xac] ;  /* 0x0000ac0001d97983 */ /* 0x0009660000300800 */
[----:B------:R-:W-:Y:S01]  /*245a0*/  FADD.FTZ R74, R178, R74 ;  /* 0x0000004ab24a7221 */ /* 0x000fe20000010000 */
[----:B------:R4:W5:Y:S01]  /*245b0*/  LDL.LU R212, [R1+0xa8] ;  /* 0x0000a80001d47983 */ /* 0x0009620000300800 */
[----:B------:R-:W-:Y:S01]  /*245c0*/  MUFU.EX2 R85, R75 ;  /* 0x0000004b00557308 */ /* 0x000fe20000000800 */
[----:B------:R-:W-:Y:S01]  /*245d0*/  FADD.FTZ R0, R157, R0 ;  /* 0x000000009d007221 */ /* 0x000fe20000010000 */
[C---:B------:R-:W-:Y:S04]  /*245e0*/  HMMA.16816.F32.BF16 R16, R76.reuse, R86, R16 ;  /* 0x000000564c10723c */ /* 0x040fe80000041810 */
[----:B------:R-:W-:Y:S04]  /*245f0*/  FADD.FTZ R0, R154, R0 ;  /* 0x000000009a007221 */ /* 0x000fe80000010000 */
[-C--:B------:R-:W-:Y:S01]  /*24600*/  HMMA.16816.F32.BF16 R20, R76, R92.reuse, R20 ;  /* 0x0000005c4c14723c */ /* 0x080fe20000041814 */
[----:B------:R-:W3:Y:S03]  /*24610*/  MUFU.EX2 R86, R140 ;  /* 0x0000008c00567308 */ /* 0x000ee60000000800 */
[----:B-1----:R-:W-:Y:S01]  /*24620*/  FADD.FTZ R69, R176, R3 ;  /* 0x00000003b0457221 */ /* 0x002fe20000010000 */
[----:B--2---:R-:W-:Y:S01]  /*24630*/  F2FP.BF16.PACK_AB R193, R101, R84 ;  /* 0x0000005465c1723e */ /* 0x004fe200000010ff */
[----:B------:R-:W-:Y:S01]  /*24640*/  LDSM.16.MT88.4 R176, [R214+0xb800] ;  /* 0x00b80000d6b0783b */ /* 0x000fe20000004200 */
[----:B------:R-:W-:Y:S01]  /*24650*/  FADD.FTZ R0, R156, R0 ;  /* 0x000000009c007221 */ /* 0x000fe20000010000 */
[C---:B------:R-:W-:Y:S01]  /*24660*/  HMMA.16816.F32.BF16 R24, R80.reuse, R92, R24 ;  /* 0x0000005c5018723c */ /* 0x040fe20000041818 */
[----:B------:R-:W-:Y:S02]  /*24670*/  FADD.FTZ R3, R137, R2 ;  /* 0x0000000289037221 */ /* 0x000fe40000010000 */
[----:B------:R-:W-:Y:S01]  /*24680*/  MUFU.EX2 R100, R100 ;  /* 0x0000006400647308 */ /* 0x000fe20000000800 */
[----:B------:R-:W-:Y:S02]  /*24690*/  FADD.FTZ R0, R155, R0 ;  /* 0x000000009b007221 */ /* 0x000fe40000010000 */
[----:B------:R-:W-:Y:S02]  /*246a0*/  FADD.FTZ R2, R164, R69 ;  /* 0x00000045a4027221 */ /* 0x000fe40000010000 */
[-C--:B------:R-:W-:Y:S01]  /*246b0*/  HMMA.16816.F32.BF16 R28, R80, R94.reuse, R28 ;  /* 0x0000005e501c723c */ /* 0x080fe2000004181c */
[----:B------:R-:W-:Y:S03]  /*246c0*/  FADD.FTZ R0, R145, R0 ;  /* 0x0000000091007221 */ /* 0x000fe60000010000 */
[----:B------:R-:W-:Y:S01]  /*246d0*/  FADD.FTZ R2, R174, R2 ;  /* 0x00000002ae027221 */ /* 0x000fe20000010000 */
[----:B------:R-:W1:Y:S01]  /*246e0*/  MUFU.EX2 R75, R103 ;  /* 0x00000067004b7308 */ /* 0x000e620000000800 */
[----:B------:R-:W-:Y:S02]  /*246f0*/  FADD.FTZ R0, R146, R0 ;  /* 0x0000000092007221 */ /* 0x000fe40000010000 */
[C---:B------:R-:W-:Y:S01]  /*24700*/  HMMA.16816.F32.BF16 R32, R76.reuse, R94, R32 ;  /* 0x0000005e4c20723c */ /* 0x040fe20000041820 */
[----:B------:R-:W2:Y:S03]  /*24710*/  LDSM.16.MT88.4 R144, [R213+0xb800] ;  /* 0x00b80000d590783b */ /* 0x000ea60000004200 */
[----:B---3--:R-:W-:Y:S01]  /*24720*/  F2FP.BF16.PACK_AB R194, R85, R86 ;  /* 0x0000005655c2723e */ /* 0x008fe200000010ff */
[----:B------:R-:W-:Y:S02]  /*24730*/  FADD.FTZ R0, R159, R0 ;  /* 0x000000009f007221 */ /* 0x000fe40000010000 */
[----:B------:R-:W-:Y:S01]  /*24740*/  FADD.FTZ R3, R250, R3 ;  /* 0x00000003fa037221 */ /* 0x000fe20000010000 */
[-C--:B------:R-:W-:Y:S01]  /*24750*/  HMMA.16816.F32.BF16 R36, R76, R96.reuse, R36 ;  /* 0x000000604c24723c */ /* 0x080fe20000041824 */
[----:B------:R-:W-:Y:S03]  /*24760*/  FADD.FTZ R68, R165, R0 ;  /* 0x00000000a5447221 */ /* 0x000fe60000010000 */
[----:B------:R-:W-:Y:S02]  /*24770*/  FADD.FTZ R0, R167, R74 ;  /* 0x0000004aa7007221 */ /* 0x000fe40000010000 */
[----:B------:R-:W-:Y:S02]  /*24780*/  FADD.FTZ R3, R249, R3 ;  /* 0x00000003f9037221 */ /* 0x000fe40000010000 */
[C---:B------:R-:W-:Y:S01]  /*24790*/  HMMA.16816.F32.BF16 R40, R80.reuse, R96, R40 ;  /* 0x000000605028723c */ /* 0x040fe20000041828 */
[----:B------:R-:W-:Y:S03]  /*247a0*/  FADD.FTZ R0, R175, R0 ;  /* 0x00000000af007221 */ /* 0x000fe60000010000 */
[----:B------:R-:W-:Y:S01]  /*247b0*/  FADD.FTZ R3, R173, R3 ;  /* 0x00000003ad037221 */ /* 0x000fe20000010000 */
[----:B-1----:R-:W-:Y:S01]  /*247c0*/  F2FP.BF16.PACK_AB R195, R100, R75 ;  /* 0x0000004b64c3723e */ /* 0x002fe200000010ff */
[----:B------:R-:W-:Y:S01]  /*247d0*/  FADD.FTZ R69, R192, R0 ;  /* 0x00000000c0457221 */ /* 0x000fe20000010000 */
[----:B------:R-:W-:Y:S01]  /*247e0*/  F2FP.BF16.PACK_AB R192, R104, R105 ;  /* 0x0000006968c0723e */ /* 0x000fe200000010ff */
[-C--:B------:R-:W-:Y:S01]  /*247f0*/  HMMA.16816.F32.BF16 R44, R80, R98.reuse, R44 ;  /* 0x00000062502c723c */ /* 0x080fe2000004182c */
[----:B------:R-:W-:Y:S03]  /*24800*/  FADD.FTZ R3, R171, R3 ;  /* 0x00000003ab037221 */ /* 0x000fe60000010000 */
        /* <DEDUP_REMOVED lines=13> */
[-C--:B------:R-:W-:Y:S08]  /*248e0*/  HMMA.16816.F32.BF16 R60, R80, R90.reuse, R60 ;  /* 0x0000005a503c723c */ /* 0x080ff0000004183c */
[----:B------:R-:W-:Y:S08]  /*248f0*/  HMMA.16816.F32.BF16 R64, R76, R90, R64 ;  /* 0x0000005a4c40723c */ /* 0x000ff00000041840 */
[-C--:B--2---:R-:W-:Y:S01]  /*24900*/  HMMA.16816.F32.BF16 R140, R196, R144.reuse, R4 ;  /* 0x00000090c48c723c */ /* 0x084fe20000041804 */
[----:B------:R-:W1:Y:S07]  /*24910*/  LDSM.16.MT88.4 R4, [R215+0xb800] ;  /* 0x00b80000d704783b */ /* 0x000e6e0000004200 */
        /* <DEDUP_REMOVED lines=70> */
[----:B------:R-:W-:Y:S01]  /*24d80*/  FADD.FTZ R3, R106, R3 ;  /* 0x000000036a037221 */ /* 0x000fe20000010000 */
[----:B------:R4:W-:Y:S01]  /*24d90*/  STL [R1+0x74], R4 ;  /* 0x0000740401007387 */ /* 0x0009e20000100800 */
[----:B------:R-:W-:Y:S02]  /*24da0*/  FADD.FTZ R2, R86, R2 ;  /* 0x0000000256027221 */ /* 0x000fe40000010000 */
[----:B------:R-:W-:Y:S01]  /*24db0*/  FADD.FTZ R0, R75, R0 ;  /* 0x000000004b007221 */ /* 0x000fe20000010000 */
[----:B------:R4:W-:Y:S01]  /*24dc0*/  STL [R1+0x78], R3 ;  /* 0x0000780301007387 */ /* 0x0009e20000100800 */
[----:B------:R-:W-:Y:S02]  /*24dd0*/  FADD.FTZ R2, R85, R2 ;  /* 0x0000000255027221 */ /* 0x000fe40000010000 */
[----:B------:R-:W-:Y:S02]  /*24de0*/  FADD.FTZ R0, R100, R0 ;  /* 0x0000000064007221 */ /* 0x000fe40000010000 */
[----:B------:R-:W-:Y:S01]  /*24df0*/  IMAD.MOV.U32 R135, RZ, RZ, R70 ;  /* 0x000000ffff877224 */ /* 0x000fe200078e0046 */
[----:B------:R4:W-:Y:S01]  /*24e00*/  STL [R1+0x70], R2 ;  /* 0x0000700201007387 */ /* 0x0009e20000100800 */
[----:B------:R-:W-:Y:S02]  /*24e10*/  IMAD.MOV.U32 R133, RZ, RZ, R72 ;  /* 0x000000ffff857224 */ /* 0x000fe400078e0048 */
[----:B------:R-:W-:Y:S01]  /*24e20*/  IMAD.MOV.U32 R134, RZ, RZ, R71 ;  /* 0x000000ffff867224 */ /* 0x000fe200078e0047 */
[----:B------:R4:W-:Y:S02]  /*24e30*/  STL [R1+0x7c], R0 ;  /* 0x00007c0001007387 */ /* 0x0009e40000100800 */
[----:B----45:R-:W-:-:S05]  /*24e40*/  @P0 BRA `(.L_x_835) ;  /* 0xffff550000000947 */ /* 0x030fca000383ffff */
.L_x_834:
        /* <DEDUP_REMOVED lines=19> */
[CC--:B------:R-:W-:Y:S01]  /*24f80*/  LEA.HI R14, R43.reuse, R42.reuse, RZ, 0x2 ;  /* 0x0000002a2b0e7211 */ /* 0x0c0fe200078f10ff */
[----:B------:R-:W-:Y:S01]  /*24f90*/  @!UP4 UIMAD UR12, UR12, UR4, URZ ;  /* 0x000000040c0cc2a4 */ /* 0x000fe2000f8e023f */
[----:B------:R-:W-:Y:S01]  /*24fa0*/  LEA.HI R41, R43, R42, RZ, 0x5 ;  /* 0x0000002a2b297211 */ /* 0x000fe200078f28ff */
        /* <DEDUP_REMOVED lines=39> */
[----:B---3--:R-:W-:Y:S01]  /*25220*/  FADD.FTZ R4, R4, R7 ;  /* 0x0000000704047221 */ /* 0x008fe20000010000 */
[----:B------:R-:W-:Y:S01]  /*25230*/  SHF.R.S32.HI R7, RZ, 0x5, R41 ;  /* 0x00000005ff077819 */ /* 0x000fe20000011429 */
[----:B-1----:R-:W-:Y:S02]  /*25240*/  FADD.FTZ R3, R3, R8 ;  /* 0x0000000803037221 */ /* 0x002fe40000010000 */
[----:B----4-:R-:W-:-:S03]  /*25250*/  FADD.FTZ R38, R2, R5 ;  /* 0x0000000502267221 */ /* 0x010fc60000010000 */
[----:B------:R-:W1:Y:S02]  /*25260*/  SHFL.BFLY PT, R2, R3, 0x1, 0x1f ;  /* 0x0c201f0003027f89 */ /* 0x000e6400000e0000 */
[----:B------:R-:W-:Y:S02]  /*25270*/  FSETP.NE.FTZ.AND P5, PT, R38, RZ, PT ;  /* 0x000000ff2600720b */ /* 0x000fe40003fb5000 */
[----:B------:R-:W3:Y:S01]  /*25280*/  SHFL.BFLY PT, R5, R4, 0x1, 0x1f ;  /* 0x0c201f0004057f89 */ /* 0x000ee200000e0000 */
[----:B--2---:R-:W-:Y:S01]  /*25290*/  FADD.FTZ R37, R0, R6 ;  /* 0x0000000600257221 */ /* 0x004fe20000010000 */
[----:B------:R-:W-:Y:S02]  /*252a0*/  MOV R0, 0x3f800000 ;  /* 0x3f80000000007802 */ /* 0x000fe40000000f00 */
[----:B------:R-:W-:Y:S02]  /*252b0*/  LOP3.LUT R6, R14, 0x3ffffffc, RZ, 0xc0, !PT ;  /* 0x3ffffffc0e067812 */ /* 0x000fe400078ec0ff */
[----:B------:R-:W-:-:S05]  /*252c0*/  FSETP.NE.FTZ.AND P4, PT, R37, RZ, PT ;  /* 0x000000ff2500720b */ /* 0x000fca0003f95000 */
[----:B------:R-:W2:Y:S01]  /*252d0*/  @P5 MUFU.RCP R0, R38 ;  /* 0x0000002600005308 */ /* 0x000ea20000001000 */
[----:B-1----:R-:W-:Y:S01]  /*252e0*/  FADD.FTZ R40, R3, R2 ;  /* 0x0000000203287221 */ /* 0x002fe20000010000 */
[----:B------:R-:W-:Y:S02]  /*252f0*/  IADD3 R2, -R6, R42, RZ ;  /* 0x0000002a06027210 */ /* 0x000fe40007ffe1ff */
[----:B------:R-:W-:Y:S01]  /*25300*/  MOV R3, 0x3f800000 ;  /* 0x3f80000000037802 */ /* 0x000fe20000000f00 */
[----:B---3--:R-:W-:Y:S01]  /*25310*/  FADD.FTZ R39, R4, R5 ;  /* 0x0000000504277221 */ /* 0x008fe20000010000 */
[----:B------:R-:W-:Y:S02]  /*25320*/  FSETP.NE.FTZ.AND P3, PT, R40, RZ, PT ;  /* 0x000000ff2800720b */ /* 0x000fe40003f75000 */
[----:B------:R-:W-:Y:S01]  /*25330*/  LEA R8, R7, R2, 0x9 ;  /* 0x0000000207087211 */ /* 0x000fe200078e48ff */
[C---:B--2---:R-:W-:Y:S01]  /*25340*/  FMUL.FTZ R140, R0.reuse, R140 ;  /* 0x0000008c008c7220 */ /* 0x044fe20000410000 */
[----:B------:R-:W-:Y:S01]  /*25350*/  MOV R2, 0x3f800000 ;  /* 0x3f80000000027802 */ /* 0x000fe20000000f00 */
[----:B------:R-:W1:Y:S01]  /*25360*/  @P4 MUFU.RCP R3, R37 ;  /* 0x0000002500034308 */ /* 0x000e620000001000 */
[----:B------:R-:W-:Y:S01]  /*25370*/  FSETP.NE.FTZ.AND P0, PT, R39, RZ, PT ;  /* 0x000000ff2700720b */ /* 0x000fe20003f15000 */
[----:B------:R-:W-:-:S02]  /*25380*/  FMUL.FTZ R7, R0, R141 ;  /* 0x0000008d00077220 */ /* 0x000fc40000410000 */
[C---:B------:R-:W-:Y:S02]  /*25390*/  FMUL.FTZ R144, R0.reuse, R144 ;  /* 0x0000009000907220 */ /* 0x040fe40000410000 */
[C---:B------:R-:W-:Y:S01]  /*253a0*/  FMUL.FTZ R5, R0.reuse, R145 ;  /* 0x0000009100057220 */ /* 0x040fe20000410000 */
[----:B------:R-:W-:Y:S01]  /*253b0*/  F2FP.BF16.PACK_AB R7, R7, R140 ;  /* 0x0000008c0707723e */ /* 0x000fe200000010ff */
[----:B------:R-:W2:Y:S01]  /*253c0*/  @P3 MUFU.RCP R2, R40 ;  /* 0x0000002800023308 */ /* 0x000ea20000001000 */
        /* <DEDUP_REMOVED lines=44> */
[----:B--2---:R-:W-:Y:S01]  /*25690*/  FMUL.FTZ R136, R2, R136 ;  /* 0x0000008802887220 */ /* 0x004fe20000410000 */
        /* <DEDUP_REMOVED lines=69> */
[----:B------:R3:W-:Y:S04]  /*25af0*/  STS [R2+0x2000], R9 ;  /* 0x0020000902007388 */ /* 0x0007e80000000800 */
[----:B------:R4:W-:Y:S04]  /*25b00*/  STS [R2+0x2400], R10 ;  /* 0x0024000a02007388 */ /* 0x0009e80000000800 */
[----:B------:R-:W-:Y:S04]  /*25b10*/  STS [R3+0x2000], R19 ;  /* 0x0020001303007388 */ /* 0x000fe80000000800 */
[----:B------:R-:W-:Y:S01]  /*25b20*/  STS [R3+0x2400], R18 ;  /* 0x0024001203007388 */ /* 0x000fe20000000800 */
[----:B-1----:R-:W-:-:S02]  /*25b30*/  SEL R5, R0, 0xffffffe0, !P1 ;  /* 0xffffffe000057807 */ /* 0x002fc40004800000 */
[C---:B------:R-:W-:Y:S02]  /*25b40*/  IADD3 R0, R2.reuse, 0x40, RZ ;  /* 0x0000004002007810 */ /* 0x040fe40007ffe0ff */
[CC--:B--2---:R-:W-:Y:S02]  /*25b50*/  IADD3 R4, R2.reuse, R5.reuse, RZ ;  /* 0x0000000502047210 */ /* 0x0c4fe40007ffe0ff */
[----:B------:R-:W-:Y:S02]  /*25b60*/  @P2 IADD3 R0, R2, -0x40, RZ ;  /* 0xffffffc002002810 */ /* 0x000fe40007ffe0ff */
[----:B---3--:R-:W-:Y:S01]  /*25b70*/  MOV R9, 0x7f800000 ;  /* 0x7f80000000097802 */ /* 0x008fe20000000f00 */
[----:B------:R-:W-:Y:S01]  /*25b80*/  STS [R4], R17 ;  /* 0x0000001104007388 */ /* 0x000fe20000000800 */
[----:B----4-:R-:W-:-:S03]  /*25b90*/  IADD3 R2, R3, R5, RZ ;  /* 0x0000000503027210 */ /* 0x010fc60007ffe0ff */
[----:B------:R-:W-:Y:S04]  /*25ba0*/  STS [R4+0x400], R16 ;  /* 0x0004001004007388 */ /* 0x000fe80000000800 */
[----:B------:R1:W-:Y:S04]  /*25bb0*/  STS [R2], R13 ;  /* 0x0000000d02007388 */ /* 0x0003e80000000800 */
[----:B------:R2:W-:Y:S04]  /*25bc0*/  STS [R2+0x400], R12 ;  /* 0x0004000c02007388 */ /* 0x0005e80000000800 */
[----:B------:R-:W-:Y:S04]  /*25bd0*/  STS [R4+0x2000], R15 ;  /* 0x0020000f04007388 */ /* 0x000fe80000000800 */
[----:B------:R3:W-:Y:S04]  /*25be0*/  STS [R4+0x2400], R14 ;  /* 0x0024000e04007388 */ /* 0x0007e80000000800 */
[----:B------:R-:W-:Y:S04]  /*25bf0*/  STS [R2+0x2000], R11 ;  /* 0x0020000b02007388 */ /* 0x000fe80000000800 */
[----:B------:R4:W-:Y:S04]  /*25c00*/  STS [R2+0x2400], R24 ;  /* 0x0024001802007388 */ /* 0x0009e80000000800 */
[----:B------:R-:W-:Y:S01]  /*25c10*/  STS [R0], R33 ;  /* 0x0000002100007388 */ /* 0x000fe20000000800 */
[----:B-1----:R-:W-:-:S03]  /*25c20*/  MOV R13, 0x7f800000 ;  /* 0x7f800000000d7802 */ /* 0x002fc60000000f00 */
[----:B------:R-:W-:Y:S01]  /*25c30*/  STS [R0+0x400], R32 ;  /* 0x0004002000007388 */ /* 0x000fe20000000800 */
[----:B--2---:R-:W-:Y:S02]  /*25c40*/  MOV R12, 0x7f800000 ;  /* 0x7f800000000c7802 */ /* 0x004fe40000000f00 */
[----:B---3--:R-:W-:Y:S02]  /*25c50*/  IADD3 R4, R5, 0x400, R0 ;  /* 0x0000040005047810 */ /* 0x008fe40007ffe000 */
[----:B------:R-:W-:Y:S02]  /*25c60*/  MOV R14, 0x7f800000 ;  /* 0x7f800000000e7802 */ /* 0x000fe40000000f00 */
[C---:B------:R-:W-:Y:S02]  /*25c70*/  IADD3 R4, R8.reuse, R4, RZ ;  /* 0x0000000408047210 */ /* 0x040fe40007ffe0ff */
[----:B----4-:R-:W-:-:S04]  /*25c80*/  IADD3 R2, R8, R0, RZ ;  /* 0x0000000008027210 */ /* 0x010fc80007ffe0ff */
        /* <DEDUP_REMOVED lines=21> */
[----:B--2---:R-:W-:-:S04]  /*25de0*/  LOP3.LUT R0, R41, 0xffffffe0, RZ, 0xc0, !PT ;  /* 0xffffffe029007812 */ /* 0x004fc800078ec0ff */
[----:B------:R-:W-:Y:S01]  /*25df0*/  IADD3 R0, -R0, R42, RZ ;  /* 0x0000002a00007210 */ /* 0x000fe20007ffe1ff */
[----:B-1----:R-:W1:Y:S03]  /*25e00*/  @P4 MUFU.LG2 R3, R37 ;  /* 0x0000002500034308 */ /* 0x002e660000000c00 */
[----:B------:R-:W-:Y:S01]  /*25e10*/  LOP3.LUT P1, RZ, R0, 0x3, RZ, 0xc0, !PT ;  /* 0x0000000300ff7812 */ /* 0x000fe2000782c0ff */
[----:B---3--:R-:W-:Y:S01]  /*25e20*/  @P5 FMUL.FTZ R4, R5, 0.69314718246459960938 ;  /* 0x3f31721805045820 */ /* 0x008fe20000410000 */
[----:B------:R2:W3:Y:S03]  /*25e30*/  LDS.128 R16, [R246] ;  /* 0x00000000f6107984 */ /* 0x0004e60000000c00 */
        /* <DEDUP_REMOVED lines=14> */
[----:B------:R-:W4:Y:S02]  /*25f20*/  S2R R4, SR_TID.X ;  /* 0x0000000000047919 */ /* 0x000f240000002100 */
[----:B----4-:R-:W-:-:S04]  /*25f30*/  SHF.R.S32.HI R2, RZ, 0x1f, R4 ;  /* 0x0000001fff027819 */ /* 0x010fc80000011404 */
[----:B------:R-:W-:-:S04]  /*25f40*/  LEA.HI R2, R2, R4, RZ, 0x5 ;  /* 0x0000000402027211 */ /* 0x000fc800078f28ff */
[----:B------:R-:W-:Y:S02]  /*25f50*/  SHF.R.S32.HI R0, RZ, 0x5, R2 ;  /* 0x00000005ff007819 */ /* 0x000fe40000011402 */
[----:B------:R-:W-:Y:S02]  /*25f60*/  LOP3.LUT R2, R2, 0xffffffe0, RZ, 0xc0, !PT ;  /* 0xffffffe002027812 */ /* 0x000fe400078ec0ff */
[----:B------:R-:W-:-:S03]  /*25f70*/  SHF.R.S32.HI R3, RZ, 0x1f, R0 ;  /* 0x0000001fff037819 */ /* 0x000fc60000011400 */
[----:B------:R-:W-:Y:S01]  /*25f80*/  IMAD.IADD R2, R4, 0x1, -R2 ;  /* 0x0000000104027824 */ /* 0x000fe200078e0a02 */
[----:B------:R-:W-:-:S04]  /*25f90*/  LEA.HI R3, R3, R0, RZ, 0x2 ;  /* 0x0000000003037211 */ /* 0x000fc800078f10ff */
[----:B------:R-:W-:Y:S02]  /*25fa0*/  SHF.R.S32.HI R4, RZ, 0x1f, R2 ;  /* 0x0000001fff047819 */ /* 0x000fe40000011402 */
[----:B------:R-:W-:Y:S02]  /*25fb0*/  LOP3.LUT R3, R3, 0xfffffffc, RZ, 0xc0, !PT ;  /* 0xfffffffc03037812 */ /* 0x000fe400078ec0ff */
[----:B------:R-:W-:-:S03]  /*25fc0*/  LEA.HI R2, R4, R2, RZ, 0x2 ;  /* 0x0000000204027211 */ /* 0x000fc600078f10ff */
[----:B------:R-:W-:Y:S01]  /*25fd0*/  IMAD.IADD R3, R0, 0x1, -R3 ;  /* 0x0000000100037824 */ /* 0x000fe200078e0a03 */
        /* <DEDUP_REMOVED lines=33> */
.L_x_839:
[----:B------:R-:W-:Y:S05]  /*261f0*/  BSYNC B0 ;  /* 0x0000000000007941 */ /* 0x000fea0003800000 */
.L_x_838:
        /* <DEDUP_REMOVED lines=36> */
.L_x_841:
[----:B------:R-:W-:Y:S05]  /*26440*/  BSYNC B0 ;  /* 0x0000000000007941 */ /* 0x000fea0003800000 */
.L_x_840:
        /* <DEDUP_REMOVED lines=15> */
.L_x_843:
[----:B------:R-:W-:Y:S05]  /*26540*/  BSYNC B0 ;  /* 0x0000000000007941 */ /* 0x000fea0003800000 */
.L_x_842:
        /* <DEDUP_REMOVED lines=15> */
.L_x_845:
[----:B------:R-:W-:Y:S05]  /*26640*/  BSYNC B0 ;  /* 0x0000000000007941 */ /* 0x000fea0003800000 */
.L_x_844:
        /* <DEDUP_REMOVED lines=15> */
.L_x_847:
[----:B------:R-:W-:Y:S05]  /*26740*/  BSYNC B0 ;  /* 0x0000000000007941 */ /* 0x000fea0003800000 */
.L_x_846:
        /* <DEDUP_REMOVED lines=15> */
.L_x_849:
[----:B------:R-:W-:Y:S05]  /*26840*/  BSYNC B0 ;  /* 0x0000000000007941 */ /* 0x000fea0003800000 */
.L_x_848:
        /* <DEDUP_REMOVED lines=15> */
.L_x_851:
[----:B------:R-:W-:Y:S05]  /*26940*/  BSYNC B0 ;  /* 0x0000000000007941 */ /* 0x000fea0003800000 */
.L_x_850:
        /* <DEDUP_REMOVED lines=15> */
.L_x_853:
[----:B------:R-:W-:Y:S05]  /*26a40*/  BSYNC B0 ;  /* 0x0000000000007941 */ /* 0x000fea0003800000 */
.L_x_852:
        /* <DEDUP_REMOVED lines=15> */
.L_x_854:
        /* <DEDUP_REMOVED lines=12> */
.L_x_2124:


//--------------------- .text._ZN5flash16flash_fwd_kernelI23Flash_fwd_kernel_traitsILi64ELi128ELi128ELi4ELb0ELb0EN7cutlass10bfloat16_tE19Flash_kernel_traitsILi64ELi128ELi128ELi4ES3_EELb0ELb0ELb1ELb1ELb0ELb0ELb1ELb0EEEvNS_16Flash_fwd_paramsE --------------------------
	.section	.text._ZN5flash16flash_fwd_kernelI23Flash_fwd_kernel_traitsILi64ELi128ELi128ELi4ELb0ELb0EN7cutlass10bfloat16_tE19Flash_kernel_traitsILi64ELi128ELi128ELi4ES3_EELb0ELb0ELb1ELb1ELb0ELb0ELb1ELb0EEEvNS_16Flash_fwd_paramsE,"ax",@progbits
	.sectioninfo	@"SHI_REGISTERS=255"
	.align	128
        .global         _ZN5flash16flash_fwd_kernelI23Flash_fwd_kernel_traitsILi64ELi128ELi128ELi4ELb0ELb0EN7cutlass10bfloat16_tE19Flash_kernel_traitsILi64ELi128ELi128ELi4ES3_EELb0ELb0ELb1ELb1ELb0ELb0ELb1ELb0EEEvNS_16Flash_fwd_paramsE
        .type           _ZN5flash16flash_fwd_kernelI23Flash_fwd_kernel_traitsILi64ELi128ELi128ELi4ELb0ELb0EN7cutlass10bfloat16_tE19Flash_kernel_traitsILi64ELi128ELi128ELi4ES3_EELb0ELb0ELb1ELb1ELb0ELb0ELb1ELb0EEEvNS_16Flash_fwd_paramsE,@function
        .size           _ZN5flash16flash_fwd_kernelI23Flash_fwd_kernel_traitsILi64ELi128ELi128ELi4ELb0ELb0EN7cutlass10bfloat16_tE19Flash_kernel_traitsILi64ELi128ELi128ELi4ES3_EELb0ELb0ELb1ELb1ELb0ELb0ELb1ELb0EEEvNS_16Flash_fwd_paramsE,(.L_x_2125 - _ZN5flash16flash_fwd_kernelI23Flash_fwd_kernel_traitsILi64ELi128ELi128ELi4ELb0ELb0EN7cutlass10bfloat16_tE19Flash_kernel_traitsILi64ELi128ELi128ELi4ES3_EELb0ELb0ELb1ELb1ELb0ELb0ELb1ELb0EEEvNS_16Flash_fwd_paramsE)
        .other          _ZN5flash16flash_fwd_kernelI23Flash_fwd_kernel_traitsILi64ELi128ELi128ELi4ELb0ELb0EN7cutlass10bfloat16_tE19Flash_kernel_traitsILi64ELi128ELi128ELi4ES3_EELb0ELb0ELb1ELb1ELb0ELb0ELb1ELb0EEEvNS_16Flash_fwd_paramsE,@"STO_CUDA_ENTRY STV_DEFAULT"
_ZN5flash16flash_fwd_kernelI23Flash_fwd_kernel_traitsILi64ELi128ELi128ELi4ELb0ELb0EN7cutlass10bfloat16_tE19Flash_kernel_traitsILi64ELi128ELi128ELi4ES3_EELb0ELb0ELb1ELb1ELb0ELb0ELb1ELb0EEEvNS_16Flash_fwd_paramsE:
.text._ZN5flash16flash_fwd_kernelI23Flash_fwd_kernel_traitsILi64ELi128ELi128ELi4ELb0ELb0EN7cutlass10bfloat16_tE19Flash_kernel_traitsILi64ELi128ELi128ELi4ES3_EELb0ELb0ELb1ELb1ELb0ELb0ELb1ELb0EEEvNS_16Flash_fwd_paramsE:
        /* <DEDUP_REMOVED lines=56> */
.L_x_855:
[----:B-1----:R-:W-:Y:S02]  /*0380*/  ULDC UR7, c[0x0][0x218] ;  /* 0x0000860000077ab9 */ /* 0x002fe40000000800 */
.L_x_856:
        /* <DEDUP_REMOVED lines=117> */
.L_x_859:
[----:B------:R-:W-:Y:S05]  /*0ae0*/  BSYNC B0 ;  /* 0x0000000000007941 */ /* 0x000fea0003800000 */
.L_x_858:
        /* <DEDUP_REMOVED lines=16> */
.L_x_861:
[----:B------:R-:W-:Y:S05]  /*0bf0*/  BSYNC B0 ;  /* 0x0000000000007941 */ /* 0x000fea0003800000 */
.L_x_860:
        /* <DEDUP_REMOVED lines=17> */
.L_x_863:
[----:B------:R-:W-:Y:S05]  /*0d10*/  BSYNC B0 ;  /* 0x0000000000007941 */ /* 0x000fea0003800000 */
.L_x_862:
        /* <DEDUP_REMOVED lines=16> */
.L_x_865:
[----:B------:R-:W-:Y:S05]  /*0e20*/  BSYNC B0 ;  /* 0x0000000000007941 */ /* 0x000fea0003800000 */
.L_x_864:
        /* <DEDUP_REMOVED lines=17> */
.L_x_867:
[----:B------:R-:W-:Y:S05]  /*0f40*/  BSYNC B0 ;  /* 0x0000000000007941 */ /* 0x000fea0003800000 */
.L_x_866:
        /* <DEDUP_REMOVED lines=17> */
.L_x_869:
[----:B------:R-:W-:Y:S05]  /*1060*/  BSYNC B0 ;  /* 0x0000000000007941 */ /* 0x000fea0003800000 */
.L_x_868:
        /* <DEDUP_REMOVED lines=16> */
.L_x_871:
[----:B------:R-:W-:Y:S05]  /*1170*/  BSYNC B0 ;  /* 0x0000000000007941 */ /* 0x000fea0003800000 */
.L_x_870:
        /* <DEDUP_REMOVED lines=15> */
.L_x_873:
[----:B------:R-:W-:Y:S05]  /*1270*/  BSYNC B0 ;  /* 0x0000000000007941 */ /* 0x000fea0003800000 */
.L_x_872:
        /* <DEDUP_REMOVED lines=69> */
.L_x_857:
        /* <DEDUP_REMOVED lines=33> */
.L_x_874:
        /* <DEDUP_REMOVED lines=45> */
.L_x_875:
        /* <DEDUP_REMOVED lines=49> */
.L_x_877:
[----:B------:R-:W-:Y:S05]  /*1ec0*/  BSYNC B0 ;  /* 0x0000000000007941 */ /* 0x000fea0003800000 */
.L_x_876:
        /* <DEDUP_REMOVED lines=21> */
.L_x_879:
[----:B------:R-:W-:Y:S05]  /*2020*/  BSYNC B0 ;  /* 0x0000000000007941 */ /* 0x000fea0003800000 */
.L_x_878:
        /* <DEDUP_REMOVED lines=21> */
.L_x_881:
[----:B------:R-:W-:Y:S05]  /*2180*/  BSYNC B0 ;  /* 0x0000000000007941 */ /* 0x000fea0003800000 */
.L_x_880:
        /* <DEDUP_REMOVED lines=21> */
.L_x_883:
[----:B------:R-:W-:Y:S05]  /*22e0*/  BSYNC B0 ;  /* 0x0000000000007941 */ /* 0x000fea0003800000 */
.L_x_882:
        /* <DEDUP_REMOVED lines=21> */
.L_x_885:
[----:B------:R-:W-:Y:S05]  /*2440*/  BSYNC B0 ;  /* 0x0000000000007941 */ /* 0x000fea0003800000 */
.L_x_884:
        /* <DEDUP_REMOVED lines=21> */
.L_x_887:
[----:B------:R-:W-:Y:S05]  /*25a0*/  BSYNC B0 ;  /* 0x0000000000007941 */ /* 0x000fea0003800000 */
.L_x_886:
        /* <DEDUP_REMOVED lines=21> */
.L_x_889:
[----:B------:R-:W-:Y:S05]  /*2700*/  BSYNC B0 ;  /* 0x0000000000007941 */ /* 0x000fea0003800000 */
.L_x_888:
        /* <DEDUP_REMOVED lines=25> */
.L_x_891:
[----:B------:R-:W-:Y:S05]  /*28a0*/  BSYNC B0 ;  /* 0x0000000000007941 */ /* 0x000fea0003800000 */
.L_x_890:
        /* <DEDUP_REMOVED lines=59> */
.L_x_893:
[----:B------:R-:W-:Y:S05]  /*2c60*/  BSYNC B0 ;  /* 0x0000000000007941 */ /* 0x000fea0003800000 */
.L_x_892:
        /* <DEDUP_REMOVED lines=17> */
.L_x_895:
[----:B------:R-:W-:Y:S05]  /*2d80*/  BSYNC B0 ;  /* 0x0000000000007941 */ /* 0x000fea0003800000 */
.L_x_894:
        /* <DEDUP_REMOVED lines=17> */
.L_x_897:
[----:B------:R-:W-:Y:S05]  /*2ea0*/  BSYNC B0 ;  /* 0x0000000000007941 */ /* 0x000fea0003800000 */
.L_x_896:
        /* <DEDUP_REMOVED lines=18> */
.L_x_899:
[----:B------:R-:W-:Y:S05]  /*2fd0*/  BSYNC B0 ;  /* 0x0000000000007941 */ /* 0x000fea0003800000 */
.L_x_898:
        /* <DEDUP_REMOVED lines=17> */
.L_x_901:
[----:B------:R-:W-:Y:S05]  /*30f0*/  BSYNC B0 ;  /* 0x0000000000007941 */ /* 0x000fea0003800000 */
.L_x_900:
        /* <DEDUP_REMOVED lines=19> */
.L_x_903:
[----:B------:R-:W-:Y:S05]  /*3230*/  BSYNC B0 ;  /* 0x0000000000007941 */ /* 0x000fea0003800000 */
.L_x_902:
        /* <DEDUP_REMOVED lines=19> */
.L_x_905:
[----:B------:R-:W-:Y:S05]  /*3370*/  BSYNC B0 ;  /* 0x0000000000007941 */ /* 0x000fea0003800000 */
.L_x_904:
        /* <DEDUP_REMOVED lines=18> */
.L_x_907:
[----:B------:R-:W-:Y:S05]  /*34a0*/  BSYNC B0 ;  /* 0x0000000000007941 */ /* 0x000fea0003800000 */
.L_x_906:
        /* <DEDUP_REMOVED lines=57> */
.L_x_909:
[----:B--2---:R-:W-:Y:S05]  /*3840*/  BSYNC B0 ;  /* 0x0000000000007941 */ /* 0x004fea0003800000 */
.L_x_908:
        /* <DEDUP_REMOVED lines=18> */
.L_x_911:
[----:B------:R-:W-:Y:S05]  /*3970*/  BSYNC B0 ;  /* 0x0000000000007941 */ /* 0x000fea0003800000 */
.L_x_910:
        /* <DEDUP_REMOVED lines=18> */
.L_x_913:
[----:B------:R-:W-:Y:S05]  /*3aa0*/  BSYNC B0 ;  /* 0x0000000000007941 */ /* 0x000fea0003800000 */
.L_x_912:
        /* <DEDUP_REMOVED lines=19> */
.L_x_915:
[----:B------:R-:W-:Y:S05]  /*3be0*/  BSYNC B0 ;  /* 0x0000000000007941 */ /* 0x000fea0003800000 */
.L_x_914:
        /* <DEDUP_REMOVED lines=18> */
.L_x_917:
[----:B------:R-:W-:Y:S05]  /*3d10*/  BSYNC B0 ;  /* 0x0000000000007941 */ /* 0x000fea0003800000 */
.L_x_916:
        /* <DEDUP_REMOVED lines=20> */
.L_x_919:
[----:B------:R-:W-:Y:S05]  /*3e60*/  BSYNC B0 ;  /* 0x0000000000007941 */ /* 0x000fea0003800000 */
.L_x_918:
        /* <DEDUP_REMOVED lines=20> */
.L_x_921:
[----:B------:R-:W-:Y:S05]  /*3fb0*/  BSYNC B0 ;  /* 0x0000000000007941 */ /* 0x000fea0003800000 */
.L_x_920:
        /* <DEDUP_REMOVED lines=19> */
.L_x_923:
[----:B------:R-:W-:Y:S05]  /*40f0*/  BSYNC B0 ;  /* 0x0000000000007941 */ /* 0x000fea0003800000 */
.L_x_922:
[----:B-1----:R-:W-:Y:S01]  /*4100*/  SHF.R.S32.HI R7, RZ, 0x4, R19 ;  /* 0x00000004ff077819 */ /* 0x002fe20000011413 */
[C---:B------:R-:W-:Y:S01]  /*4110*/  IMAD.SHL.U32 R6, R92.reuse, 0x40, RZ ;  /* 0x000000405c067824 */ /* 0x040fe200078e00ff */
[----:B------:R-:W-:Y:S01]  /*4120*/  R2P PR, R92, 0x6 ;  /* 0x000000065c007804 */ /* 0x000fe20000000000 */
[----:B------:R-:W-:Y:S01]  /*4130*/  IMAD.SHL.U32 R3, R23, 0x40, RZ ;  /* 0x0000004017037824 */ /* 0x000fe200078e00ff */
[----:B------:R-:W-:Y:S01]  /*4140*/  LEA.HI R0, R19, R7, RZ, 0x1 ;  /* 0x0000000713007211 */ /* 0x000fe200078f08ff */
[----:B------:R-:W-:Y:S01]  /*4150*/  IMAD.SHL.U32 R5, R14, 0x8, RZ ;  /* 0x000000080e057824 */ /* 0x000fe200078e00ff */
[----:B------:R-:W-:Y:S01]  /*4160*/  STL [R1+0xf8], R246 ;  /* 0x0000f8f601007387 */ /* 0x000fe20000100800 */
[----:B------:R-:W-:Y:S01]  /*4170*/  UIADD3 UR5, UR15, -UR36, URZ ;  /* 0x800000240f057290 */ /* 0x000fe2000fffe03f */
[----:B------:R-:W-:Y:S01]  /*4180*/  LOP3.LUT R0, R0, 0xfffffffe, RZ, 0xc0, !PT ;  /* 0xfffffffe00007812 */ /* 0x000fe200078ec0ff */
[----:B------:R-:W-:Y:S01]  /*4190*/  UIADD3 UR10, UR15, 0x1, -UR36 ;  /* 0x000000010f0a7890 */ /* 0x000fe2000fffe824 */
[----:B------:R-:W-:Y:S01]  /*41a0*/  LOP3.LUT R3, R3, 0x1c0, RZ, 0xc0, !PT ;  /* 0x000001c003037812 */ /* 0x000fe200078ec0ff */
[----:B------:R-:W0:Y:S01]  /*41b0*/  LDGDEPBAR ;  /* 0x00000000000079af */ /* 0x000e220000000000 */
[----:B------:R-:W-:Y:S01]  /*41c0*/  LOP3.LUT R231, R231, 0xfffffffb, RZ, 0xc0, !PT ;  /* 0xfffffffbe7e77812 */ /* 0x000fe200078ec0ff */
        /* <DEDUP_REMOVED lines=16> */
[C---:B------:R-:W-:Y:S01]  /*42d0*/  IADD3 R3, R212.reuse, 0x4000, RZ ;  /* 0x00004000d4037810 */ /* 0x040fe20007ffe0ff */
[C---:B------:R-:W-:Y:S01]  /*42e0*/  IMAD.IADD R218, R212.reuse, 0x1, R0 ;  /* 0x00000001d4da7824 */ /* 0x040fe200078e0200 */
[----:B------:R-:W-:Y:S01]  /*42f0*/  IADD3 R223, R212, 0x4040, RZ ;  /* 0x00004040d4df7810 */ /* 0x000fe20007ffe0ff */
[----:B------:R-:W1:Y:S01]  /*4300*/  LDSM.16.M88.4 R12, [R219] ;  /* 0x00000000db0c783b */ /* 0x000e620000000200 */
[--C-:B------:R-:W-:Y:S01]  /*4310*/  IMAD R222, R2, 0x2, R219.reuse ;  /* 0x0000000202de7824 */ /* 0x100fe200078e02db */
[----:B------:R-:W-:Y:S01]  /*4320*/  @P2 IADD3 R223, R3, -0x40, RZ ;  /* 0xffffffc003df2810 */ /* 0x000fe20007ffe0ff */
[----:B------:R-:W-:Y:S01]  /*4330*/  IMAD R220, R4, 0x2, R219 ;  /* 0x0000000204dc7824 */ /* 0x000fe200078e02db */
[----:B------:R-:W2:Y:S03]  /*4340*/  LDSM.16.M88.4 R8, [R219+0x2000] ;  /* 0x00200000db08783b */ /* 0x000ea60000000200 */
[----:B------:R-:W-:Y:S01]  /*4350*/  IMAD R221, R2, 0x2, R220 ;  /* 0x0000000202dd7824 */ /* 0x000fe200078e02dc */
[----:B------:R-:W3:Y:S04]  /*4360*/  LDSM.16.M88.4 R44, [R212+0x5000] ;  /* 0x00500000d42c783b */ /* 0x000ee80000000200 */
[----:B------:R-:W4:Y:S04]  /*4370*/  LDSM.16.M88.4 R20, [R212+0x4800] ;  /* 0x00480000d414783b */ /* 0x000f280000000200 */
[----:B------:R-:W3:Y:S04]  /*4380*/  LDSM.16.M88.4 R32, [R212+0x6800] ;  /* 0x00680000d420783b */ /* 0x000ee80000000200 */
[----:B------:R-:W-:Y:S04]  /*4390*/  LDSM.16.M88.4 R40, [R212+0x5800] ;  /* 0x00580000d428783b */ /* 0x000fe80000000200 */
[----:B------:R-:W-:Y:S04]  /*43a0*/  LDSM.16.M88.4 R36, [R212+0x6000] ;  /* 0x00600000d424783b */ /* 0x000fe80000000200 */
[----:B------:R-:W-:Y:S04]  /*43b0*/  LDSM.16.M88.4 R28, [R212+0x7000] ;  /* 0x00700000d41c783b */ /* 0x000fe80000000200 */
[----:B------:R-:W-:Y:S04]  /*43c0*/  LDSM.16.M88.4 R24, [R212+0x7800] ;  /* 0x00780000d418783b */ /* 0x000fe80000000200 */
[----:B------:R-:W-:Y:S01]  /*43d0*/  LDSM.16.M88.4 R120, [R218+0x5000] ;  /* 0x00500000da78783b */ /* 0x000fe20000000200 */
[-C--:B-1----:R-:W-:Y:S03]  /*43e0*/  HMMA.16816.F32.BF16 R172, R12, R16.reuse, RZ ;  /* 0x000000100cac723c */ /* 0x082fe600000418ff */
[----:B------:R-:W-:Y:S04]  /*43f0*/  LDSM.16.M88.4 R108, [R218+0x6800] ;  /* 0x00680000da6c783b */ /* 0x000fe80000000200 */
[----:B------:R-:W-:Y:S01]  /*4400*/  LDSM.16.M88.4 R100, [R218+0x7000] ;  /* 0x00700000da64783b */ /* 0x000fe20000000200 */
[C---:B--2---:R-:W-:Y:S03]  /*4410*/  HMMA.16816.F32.BF16 R84, R8.reuse, R16, RZ ;  /* 0x000000100854723c */ /* 0x044fe600000418ff */
[----:B------:R-:W-:Y:S04]  /*4420*/  LDSM.16.M88.4 R104, [R218+0x4800] ;  /* 0x00480000da68783b */ /* 0x000fe80000000200 */
[----:B------:R-:W-:Y:S01]  /*4430*/  LDSM.16.M88.4 R112, [R218+0x6000] ;  /* 0x00600000da70783b */ /* 0x000fe20000000200 */
[-C--:B------:R-:W-:Y:S03]  /*4440*/  HMMA.16816.F32.BF16 R80, R8, R18.reuse, RZ ;  /* 0x000000120850723c */ /* 0x080fe600000418ff */
[----:B------:R-:W-:Y:S04]  /*4450*/  LDSM.16.M88.4 R96, [R218+0x7800] ;  /* 0x00780000da60783b */ /* 0x000fe80000000200 */
[----:B------:R-:W-:Y:S01]  /*4460*/  LDSM.16.M88.4 R116, [R218+0x5800] ;  /* 0x00580000da74783b */ /* 0x000fe20000000200 */
[----:B------:R-:W-:Y:S03]  /*4470*/  HMMA.16816.F32.BF16 R168, R12, R18, RZ ;  /* 0x000000120ca8723c */ /* 0x000fe600000418ff */
[----:B------:R-:W-:Y:S04]  /*4480*/  LDSM.16.M88.4 R16, [R222+0x2000] ;  /* 0x00200000de10783b */ /* 0x000fe80000000200 */
[----:B------:R-:W-:Y:S01]  /*4490*/  LDSM.16.M88.4 R92, [R218+0x4000] ;  /* 0x00400000da5c783b */ /* 0x000fe20000000200 */
[C---:B---3--:R-:W-:Y:S03]  /*44a0*/  HMMA.16816.F32.BF16 R68, R8.reuse, R44, RZ ;  /* 0x0000002c0844723c */ /* 0x048fe600000418ff */
[----:B------:R-:W-:Y:S04]  /*44b0*/  STL [R1+0xfc], R218 ;  /* 0x0000fcda01007387 */ /* 0x000fe80000100800 */
[----:B------:R-:W-:Y:S01]  /*44c0*/  STL [R1+0x100], R222 ;  /* 0x000100de01007387 */ /* 0x000fe20000100800 */
[----:B------:R-:W-:Y:S03]  /*44d0*/  HMMA.16816.F32.BF16 R64, R8, R46, RZ ;  /* 0x0000002e0840723c */ /* 0x000fe600000418ff */
[----:B------:R-:W-:Y:S04]  /*44e0*/  STL [R1+0x104], R212 ;  /* 0x000104d401007387 */ /* 0x000fe80000100800 */
[----:B------:R-:W-:Y:S01]  /*44f0*/  STL [R1+0x10c], R4 ;  /* 0x00010c0401007387 */ /* 0x000fe20000100800 */
[C---:B------:R-:W-:Y:S03]  /*4500*/  HMMA.16816.F32.BF16 R176, R12.reuse, R44, RZ ;  /* 0x0000002c0cb0723c */ /* 0x040fe600000418ff */
[----:B------:R-:W-:Y:S05]  /*4510*/  STL [R1+0x108], R219 ;  /* 0x000108db01007387 */ /* 0x000fea0000100800 */
[----:B------:R-:W-:Y:S01]  /*4520*/  HMMA.16816.F32.BF16 R180, R12, R46, RZ ;  /* 0x0000002e0cb4723c */ /* 0x000fe200000418ff */
[----:B------:R-:W1:Y:S07]  /*4530*/  LDSM.16.M88.4 R44, [R223+0x3000] ;  /* 0x00300000df2c783b */ /* 0x000e6e0000000200 */
[C---:B----4-:R-:W-:Y:S08]  /*4540*/  HMMA.16816.F32.BF16 R76, R8.reuse, R20, RZ ;  /* 0x00000014084c723c */ /* 0x050ff000000418ff */
[C---:B------:R-:W-:Y:S08]  /*4550*/  HMMA.16816.F32.BF16 R72, R8.reuse, R22, RZ ;  /* 0x000000160848723c */ /* 0x040ff000000418ff */
[C---:B------:R-:W-:Y:S08]  /*4560*/  HMMA.16816.F32.BF16 R88, R8.reuse, R32, RZ ;  /* 0x000000200858723c */ /* 0x040ff000000418ff */
[----:B------:R-:W-:Y:S08]  /*4570*/  HMMA.16816.F32.BF16 R124, R8, R34, RZ ;  /* 0x00000022087c723c */ /* 0x000ff000000418ff */
[----:B------:R-:W-:Y:S01]  /*4580*/  HMMA.16816.F32.BF16 R160, R12, R20, RZ ;  /* 0x000000140ca0723c */ /* 0x000fe200000418ff */
[----:B-1----:R-:W-:-:S07]  /*4590*/  IMAD.MOV.U32 R3, RZ, RZ, R47 ;  /* 0x000000ffff037224 */ /* 0x002fce00078e002f */
        /* <DEDUP_REMOVED lines=11> */
[----:B------:R-:W1:Y:S07]  /*4650*/  LDSM.16.M88.4 R12, [R222] ;  /* 0x00000000de0c783b */ /* 0x000e6e0000000200 */
[----:B------:R-:W-:Y:S01]  /*4660*/  HMMA.16816.F32.BF16 R48, R8, R38, RZ ;  /* 0x000000260830723c */ /* 0x000fe200000418ff */
[----:B------:R-:W-:-:S02]  /*4670*/  IMAD.MOV.U32 R5, RZ, RZ, R21 ;  /* 0x000000ffff057224 */ /* 0x000fc400078e0015 */
[----:B------:R-:W-:Y:S02]  /*4680*/  IMAD.MOV.U32 R6, RZ, RZ, R22 ;  /* 0x000000ffff067224 */ /* 0x000fe400078e0016 */
[----:B------:R-:W-:-:S03]  /*4690*/  IMAD.MOV.U32 R7, RZ, RZ, R23 ;  /* 0x000000ffff077224 */ /* 0x000fc600078e0017 */
[C---:B------:R-:W-:Y:S01]  /*46a0*/  HMMA.16816.F32.BF16 R136, R8.reuse, R24, RZ ;  /* 0x000000180888723c */ /* 0x040fe200000418ff */
[----:B------:R-:W-:Y:S02]  /*46b0*/  IMAD.MOV.U32 R23, RZ, RZ, R32 ;  /* 0x000000ffff177224 */ /* 0x000fe400078e0020 */
[----:B------:R-:W-:Y:S02]  /*46c0*/  IMAD.MOV.U32 R22, RZ, RZ, R33 ;  /* 0x000000ffff167224 */ /* 0x000fe400078e0021 */
[----:B------:R-:W-:Y:S02]  /*46d0*/  IMAD.MOV.U32 R21, RZ, RZ, R34 ;  /* 0x000000ffff157224 */ /* 0x000fe400078e0022 */
[----:B------:R-:W-:Y:S01]  /*46e0*/  IMAD.MOV.U32 R216, RZ, RZ, R23 ;  /* 0x000000ffffd87224 */ /* 0x000fe200078e0017 */
[----:B------:R-:W-:Y:S01]  /*46f0*/  HMMA.16816.F32.BF16 R132, R8, R28, RZ ;  /* 0x0000001c0884723c */ /* 0x000fe200000418ff */
[----:B------:R-:W-:Y:S02]  /*4700*/  IMAD.MOV.U32 R217, RZ, RZ, R22 ;  /* 0x000000ffffd97224 */ /* 0x000fe400078e0016 */
[----:B------:R-:W-:-:S04]  /*4710*/  IMAD.MOV.U32 R218, RZ, RZ, R21 ;  /* 0x000000ffffda7224 */ /* 0x000fc800078e0015 */
[----:B------:R-:W-:Y:S01]  /*4720*/  IMAD.MOV.U32 R28, RZ, RZ, R20 ;  /* 0x000000ffff1c7224 */ /* 0x000fe200078e0014 */
[----:B------:R-:W-:Y:S01]  /*4730*/  HMMA.16816.F32.BF16 R156, R16, R122, R64 ;  /* 0x0000007a109c723c */ /* 0x000fe20000041840 */
[----:B------:R-:W-:Y:S02]  /*4740*/  IMAD.MOV.U32 R20, RZ, RZ, R35 ;  /* 0x000000ffff147224 */ /* 0x000fe400078e0023 */
[----:B------:R-:W-:Y:S01]  /*4750*/  IMAD.MOV.U32 R4, RZ, RZ, R28 ;  /* 0x000000ffff047224 */ /* 0x000fe200078e001c */
[----:B------:R-:W-:Y:S01]  /*4760*/  LDSM.16.M88.4 R32, [R223+0x2000] ;  /* 0x00200000df20783b */ /* 0x000fe20000000200 */
[----:B------:R-:W-:-:S03]  /*4770*/  IMAD.MOV.U32 R219, RZ, RZ, R20 ;  /* 0x000000ffffdb7224 */ /* 0x000fc600078e0014 */
[----:B------:R-:W-:Y:S01]  /*4780*/  HMMA.16816.F32.BF16 R64, R16, R110, R124 ;  /* 0x0000006e1040723c */ /* 0x000fe2000004187c */
[----:B------:R-:W-:Y:S06]  /*4790*/  LDSM.16.M88.4 R20, [R223] ;  /* 0x00000000df14783b */ /* 0x000fec0000000200 */
[----:B------:R-:W-:Y:S01]  /*47a0*/  IMAD.MOV.U32 R126, RZ, RZ, R44 ;  /* 0x000000ffff7e7224 */ /* 0x000fe200078e002c */
[----:B-1----:R-:W-:Y:S01]  /*47b0*/  HMMA.16816.F32.BF16 R4, R12, R102, R4 ;  /* 0x000000660c04723c */ /* 0x002fe20000041804 */
[----:B------:R-:W-:Y:S02]  /*47c0*/  IMAD.MOV.U32 R125, RZ, RZ, R45 ;  /* 0x000000ffff7d7224 */ /* 0x000fe400078e002d */
[----:B------:R-:W-:-:S02]  /*47d0*/  IMAD.MOV.U32 R124, RZ, RZ, R46 ;  /* 0x000000ffff7c7224 */ /* 0x000fc400078e002e */
[----:B------:R-:W1:Y:S03]  /*47e0*/  LDSM.16.M88.4 R44, [R223+0x3800] ;  /* 0x00380000df2c783b */ /* 0x000e660000000200 */
[C---:B------:R-:W-:Y:S08]  /*47f0*/  HMMA.16816.F32.BF16 R60, R8.reuse, R40, RZ ;  /* 0x00000028083c723c */ /* 0x040ff000000418ff */
[C---:B------:R-:W-:Y:S01]  /*4800*/  HMMA.16816.F32.BF16 R52, R8.reuse, R36, RZ ;  /* 0x000000240834723c */ /* 0x040fe200000418ff */
[----:B------:R-:W-:Y:S06]  /*4810*/  LDSM.16.M88.4 R36, [R223+0x1800] ;  /* 0x00180000df24783b */ /* 0x000fec0000000200 */
[----:B------:R-:W-:Y:S01]  /*4820*/  STL [R1+0xc0], R5 ;  /* 0x0000c00501007387 */ /* 0x000fe20000100800 */
[----:B------:R-:W-:Y:S01]  /*4830*/  HMMA.16816.F32.BF16 R56, R8, R42, RZ ;  /* 0x0000002a0838723c */ /* 0x000fe200000418ff */
[----:B------:R-:W-:-:S02]  /*4840*/  IMAD.MOV.U32 R230, RZ, RZ, R4 ;  /* 0x000000ffffe67224 */ /* 0x000fc400078e0004 */
[----:B------:R-:W-:Y:S01]  /*4850*/  LDSM.16.M88.4 R40, [R223+0x1000] ;  /* 0x00100000df28783b */ /* 0x000fe20000000200 */
[----:B------:R-:W-:-:S03]  /*4860*/  IMAD.MOV.U32 R229, RZ, RZ, R7 ;  /* 0x000000ffffe57224 */ /* 0x000fc600078e0007 */
[----:B------:R2:W-:Y:S01]  /*4870*/  STL [R1+0xc4], R6 ;  /* 0x0000c40601007387 */ /* 0x0005e20000100800 */
[C---:B------:R-:W-:Y:S03]  /*4880*/  HMMA.16816.F32.BF16 R144, R8.reuse, R30, RZ ;  /* 0x0000001e0890723c */ /* 0x040fe600000418ff */
[----:B------:R-:W-:Y:S05]  /*4890*/  LDSM.16.M88.4 R28, [R223+0x2800] ;  /* 0x00280000df1c783b */ /* 0x000fea0000000200 */
[----:B------:R-:W-:Y:S01]  /*48a0*/  HMMA.16816.F32.BF16 R152, R8, R26, RZ ;  /* 0x0000001a0898723c */ /* 0x000fe200000418ff */
[----:B------:R-:W-:Y:S01]  /*48b0*/  LDSM.16.M88.4 R24, [R223+0x800] ;  /* 0x00080000df18783b */ /* 0x000fe20000000200 */
[----:B-1----:R-:W-:-:S05]  /*48c0*/  IMAD.MOV.U32 R127, RZ, RZ, R47 ;  /* 0x000000ffff7f7224 */ /* 0x002fca00078e002f */
[----:B------:R-:W-:Y:S01]  /*48d0*/  IMAD.MOV.U32 R11, RZ, RZ, R128 ;  /* 0x000000ffff0b7224 */ /* 0x000fe200078e0080 */
[----:B------:R-:W-:Y:S01]  /*48e0*/  HMMA.16816.F32.BF16 R200, R16, R106, R72 ;  /* 0x0000006a10c8723c */ /* 0x000fe20000041848 */
[----:B------:R-:W-:Y:S02]  /*48f0*/  IMAD.MOV.U32 R10, RZ, RZ, R129 ;  /* 0x000000ffff0a7224 */ /* 0x000fe400078e0081 */
[----:B------:R-:W-:Y:S02]  /*4900*/  IMAD.MOV.U32 R9, RZ, RZ, R130 ;  /* 0x000000ffff097224 */ /* 0x000fe400078e0082 */
[----:B------:R-:W-:-:S03]  /*4910*/  IMAD.MOV.U32 R8, RZ, RZ, R131 ;  /* 0x000000ffff087224 */ /* 0x000fc600078e0083 */
[C---:B------:R-:W-:Y:S08]  /*4920*/  HMMA.16816.F32.BF16 R72, R16.reuse, R114, R48 ;  /* 0x000000721048723c */ /* 0x040ff00000041830 */
[C---:B------:R-:W-:Y:S07]  /*4930*/  HMMA.16816.F32.BF16 R48, R16.reuse, R96, R136 ;  /* 0x000000601030723c */ /* 0x040fee0000041888 */
[----:B------:R-:W-:Y:S01]  /*4940*/  IMAD.MOV.U32 R136, RZ, RZ, R11 ;  /* 0x000000ffff887224 */ /* 0x000fe200078e000b */
[----:B------:R-:W-:Y:S01]  /*4950*/  HMMA.16816.F32.BF16 R196, R16, R120, R68 ;  /* 0x0000007810c4723c */ /* 0x000fe20000041844 */
[----:B------:R-:W-:-:S02]  /*4960*/  IMAD.MOV.U32 R137, RZ, RZ, R10 ;  /* 0x000000ffff897224 */ /* 0x000fc400078e000a */
[----:B------:R-:W-:Y:S02]  /*4970*/  IMAD.MOV.U32 R138, RZ, RZ, R9 ;  /* 0x000000ffff8a7224 */ /* 0x000fe400078e0009 */
[----:B------:R-:W-:Y:S02]  /*4980*/  IMAD.MOV.U32 R139, RZ, RZ, R8 ;  /* 0x000000ffff8b7224 */ /* 0x000fe400078e0008 */
[----:B------:R-:W1:Y:S01]  /*4990*/  LDSM.16.M88.4 R8, [R220+0x2000] ;  /* 0x00200000dc08783b */ /* 0x000e620000000200 */
[C---:B------:R-:W-:Y:S08]  /*49a0*/  HMMA.16816.F32.BF16 R148, R16.reuse, R116, R60 ;  /* 0x000000741094723c */ /* 0x040ff0000004183c */
[----:B------:R-:W-:Y:S08]  /*49b0*/  HMMA.16816.F32.BF16 R128, R16, R112, R52 ;  /* 0x000000701080723c */ /* 0x000ff00000041834 */
[----:B--2---:R-:W-:Y:S08]  /*49c0*/  HMMA.16816.F32.BF16 R4, R12, R98, R240 ;  /* 0x000000620c04723c */ /* 0x004ff000000418f0 */
[C---:B------:R-:W-:Y:S08]  /*49d0*/  HMMA.16816.F32.BF16 R224, R16.reuse, R92, R84 ;  /* 0x0000005c10e0723c */ /* 0x040ff00000041854 */
[C---:B------:R-:W-:Y:S01]  /*49e0*/  HMMA.16816.F32.BF16 R208, R16.reuse, R94, R80 ;  /* 0x0000005e10d0723c */ /* 0x040fe20000041850 */
[----:B------:R-:W2:Y:S06]  /*49f0*/  LDSM.16.M88.4 R80, [R220] ;  /* 0x00000000dc50783b */ /* 0x000eac0000000200 */
[----:B------:R-:W-:Y:S01]  /*4a00*/  STL [R1+0xc8], R5 ;  /* 0x0000c80501007387 */ /* 0x000fe20000100800 */
[----:B------:R-:W-:Y:S01]  /*4a10*/  HMMA.16816.F32.BF16 R204, R16, R104, R76 ;  /* 0x0000006810cc723c */ /* 0x000fe2000004184c */
[----:B------:R-:W-:-:S02]  /*4a20*/  IMAD.MOV.U32 R228, RZ, RZ, R4 ;  /* 0x000000ffffe47224 */ /* 0x000fc400078e0004 */
[----:B------:R3:W-:Y:S05]  /*4a30*/  STL.64 [R1+0xd0], R6 ;  /* 0x0000d00601007387 */ /* 0x0007ea0000100a00 */
[C---:B------:R-:W-:Y:S08]  /*4a40*/  HMMA.16816.F32.BF16 R140, R16.reuse, R118, R56 ;  /* 0x00000076108c723c */ /* 0x040ff00000041838 */
[C---:B------:R-:W-:Y:S08]  /*4a50*/  HMMA.16816.F32.BF16 R68, R16.reuse, R108, R88 ;  /* 0x0000006c1044723c */ /* 0x040ff00000041858 */
[C---:B------:R-:W-:Y:S07]  /*4a60*/  HMMA.16816.F32.BF16 R60, R16.reuse, R100, R132 ;  /* 0x00000064103c723c */ /* 0x040fee0000041884 */
[----:B------:R-:W-:Y:S01]  /*4a70*/  IMAD.MOV.U32 R134, RZ, RZ, R44 ;  /* 0x000000ffff867224 */ /* 0x000fe200078e002c */
[----:B------:R-:W-:Y:S01]  /*4a80*/  HMMA.16816.F32.BF16 R52, R16, R102, R144 ;  /* 0x000000661034723c */ /* 0x000fe20000041890 */
[----:B------:R-:W-:-:S02]  /*4a90*/  IMAD.MOV.U32 R133, RZ, RZ, R45 ;  /* 0x000000ffff857224 */ /* 0x000fc400078e002d */
[----:B------:R-:W-:-:S05]  /*4aa0*/  IMAD.MOV.U32 R132, RZ, RZ, R46 ;  /* 0x000000ffff847224 */ /* 0x000fca00078e002e */
[----:B------:R-:W-:Y:S08]  /*4ab0*/  HMMA.16816.F32.BF16 R16, R16, R98, R152 ;  /* 0x000000621010723c */ /* 0x000ff00000041898 */
[C---:B------:R-:W-:Y:S08]  /*4ac0*/  HMMA.16816.F32.BF16 R44, R12.reuse, R92, R172 ;  /* 0x0000005c0c2c723c */ /* 0x040ff000000418ac */
        /* <DEDUP_REMOVED lines=9> */
[C---:B------:R-:W-:Y:S01]  /*4b60*/  HMMA.16816.F32.BF16 R132, R12.reuse, R110, R248 ;  /* 0x0000006e0c84723c */ /* 0x040fe200000418f8 */
[----:B------:R-:W-:Y:S02]  /*4b70*/  IMAD.MOV.U32 R185, RZ, RZ, R125 ;  /* 0x000000ffffb97224 */ /* 0x000fe400078e007d */
[----:B------:R-:W-:Y:S02]  /*4b80*/  IMAD.MOV.U32 R186, RZ, RZ, R124 ;  /* 0x000000ffffba7224 */ /* 0x000fe400078e007c */
[----:B------:R-:W-:Y:S01]  /*4b90*/  IMAD.MOV.U32 R187, RZ, RZ, R3 ;  /* 0x000000ffffbb7224 */ /* 0x000fe200078e0003 */
[----:B------:R-:W-:Y:S01]  /*4ba0*/  LEA R3, R213, UR14, 0x4 ;  /* 0x0000000ed5037c11 */ /* 0x000fe2000f8e20ff */
        /* <DEDUP_REMOVED lines=8> */
[----:B------:R-:W-:Y:S07]  /*4c30*/  HMMA.16816.F32.BF16 R136, R12, R96, R216 ;  /* 0x000000600c88723c */ /* 0x000fee00000418d8 */
[----:B------:R-:W-:Y:S01]  /*4c40*/  IMAD.IADD R217, R0, 0x1, R223 ;  /* 0x0000000100d97824 */ /* 0x000fe200078e02df */
[----:B-1----:R-:W-:Y:S01]  /*4c50*/  HMMA.16816.F32.BF16 R96, R8, R20, R224 ;  /* 0x000000140860723c */ /* 0x002fe200000418e0 */
[----:B------:R-:W-:-:S04]  /*4c60*/  IMAD.U32 R0, RZ, RZ, UR9 ;  /* 0x00000009ff007e24 */ /* 0x000fc8000f8e00ff */
[----:B------:R-:W-:-:S03]  /*4c70*/  IMAD R0, R0, 0x80, R215 ;  /* 0x0000008000007824 */ /* 0x000fc600078e02d7 */
[C---:B------:R-:W-:Y:S08]  /*4c80*/  HMMA.16816.F32.BF16 R100, R8.reuse, R22, R208 ;  /* 0x000000160864723c */ /* 0x040ff000000418d0 */
[C---:B------:R-:W-:Y:S07]  /*4c90*/  HMMA.16816.F32.BF16 R144, R8.reuse, R24, R204 ;  /* 0x000000180890723c */ /* 0x040fee00000418cc */
[----:B------:R-:W-:Y:S01]  /*4ca0*/  IMAD.MOV.U32 R206, RZ, RZ, R186 ;  /* 0x000000ffffce7224 */ /* 0x000fe200078e00ba */
[----:B------:R-:W-:Y:S01]  /*4cb0*/  HMMA.16816.F32.BF16 R152, R8, R26, R200 ;  /* 0x0000001a0898723c */ /* 0x000fe200000418c8 */
[----:B------:R-:W-:-:S07]  /*4cc0*/  IMAD.MOV.U32 R205, RZ, RZ, R187 ;  /* 0x000000ffffcd7224 */ /* 0x000fce00078e00bb */
        /* <DEDUP_REMOVED lines=8> */
[C---:B------:R-:W-:Y:S01]  /*4d50*/  HMMA.16816.F32.BF16 R172, R8.reuse, R184, R60 ;  /* 0x000000b808ac723c */ /* 0x040fe2000004183c */
[----:B------:R-:W-:Y:S07]  /*4d60*/  LDSM.16.M88.4 R60, [R221] ;  /* 0x00000000dd3c783b */ /* 0x000fee0000000200 */
[C---:B------:R-:W-:Y:S08]  /*4d70*/  HMMA.16816.F32.BF16 R176, R8.reuse, R180, R48 ;  /* 0x000000b408b0723c */ /* 0x040ff00000041830 */
[C---:B---3--:R-:W-:Y:S01]  /*4d80*/  HMMA.16816.F32.BF16 R4, R8.reuse, R186, R52 ;  /* 0x000000ba0804723c */ /* 0x048fe20000041834 */
[----:B------:R-:W-:Y:S07]  /*4d90*/  LDSM.16.M88.4 R52, [R221+0x2000] ;  /* 0x00200000dd34783b */ /* 0x000fee0000000200 */
[----:B------:R-:W-:Y:S01]  /*4da0*/  HMMA.16816.F32.BF16 R8, R8, R182, R16 ;  /* 0x000000b60808723c */ /* 0x000fe20000041810 */
[----:B------:R-:W-:Y:S07]  /*4db0*/  LDSM.16.M88.4 R16, [R217+0x1000] ;  /* 0x00100000d910783b */ /* 0x000fee0000000200 */
[C---:B------:R-:W-:Y:S07]  /*4dc0*/  HMMA.16816.F32.BF16 R104, R12.reuse, R112, R192 ;  /* 0x000000700c68723c */ /* 0x040fee00000418c0 */
[----:B------:R1:W-:Y:S01]  /*4dd0*/  STL [R1+0xa4], R5 ;  /* 0x0000a40501007387 */ /* 0x0003e20000100800 */
[----:B------:R-:W-:Y:S01]  /*4de0*/  IMAD.MOV.U32 R193, RZ, RZ, R4 ;  /* 0x000000ffffc17224 */ /* 0x000fe200078e0004 */
[C---:B------:R-:W-:Y:S01]  /*4df0*/  HMMA.16816.F32.BF16 R116, R12.reuse, R118, R188 ;  /* 0x000000760c74723c */ /* 0x040fe200000418bc */
[----:B------:R-:W-:Y:S01]  /*4e00*/  IMAD.MOV.U32 R194, RZ, RZ, R7 ;  /* 0x000000ffffc27224 */ /* 0x000fe200078e0007 */
[----:B------:R3:W-:Y:S05]  /*4e10*/  STL [R1+0xa8], R6 ;  /* 0x0000a80601007387 */ /* 0x0007ea0000100800 */
[----:B------:R-:W-:Y:S01]  /*4e20*/  IMAD.MOV.U32 R203, RZ, RZ, R8 ;  /* 0x000000ffffcb7224 */ /* 0x000fe200078e0008 */
[----:B------:R-:W-:Y:S01]  /*4e30*/  HMMA.16816.F32.BF16 R112, R12, R114, R232 ;  /* 0x000000720c70723c */ /* 0x000fe200000418e8 */
[----:B------:R-:W-:Y:S01]  /*4e40*/  IMAD.MOV.U32 R202, RZ, RZ, R11 ;  /* 0x000000ffffca7224 */ /* 0x000fe200078e000b */
[----:B------:R-:W-:Y:S01]  /*4e50*/  LDSM.16.M88.4 R12, [R217+0x800] ;  /* 0x00080000d90c783b */ /* 0x000fe20000000200 */
[----:B------:R-:W-:-:S02]  /*4e60*/  IMAD.MOV.U32 R4, RZ, RZ, R9 ;  /* 0x000000ffff047224 */ /* 0x000fc400078e0009 */
[----:B------:R-:W-:Y:S02]  /*4e70*/  IMAD.MOV.U32 R219, RZ, RZ, R10 ;  /* 0x000000ffffdb7224 */ /* 0x000fe400078e000a */
[----:B------:R-:W4:Y:S01]  /*4e80*/  LDSM.16.M88.4 R8, [R217] ;  /* 0x00000000d908783b */ /* 0x000f220000000200 */
[C---:B--2---:R-:W-:Y:S03]  /*4e90*/  HMMA.16816.F32.BF16 R44, R80.reuse, R20, R44 ;  /* 0x00000014502c723c */ /* 0x044fe6000004182c */
[----:B------:R-:W-:Y:S04]  /*4ea0*/  STL [R1+0x114], R219 ;  /* 0x000114db01007387 */ /* 0x000fe80000100800 */
[----:B------:R-:W-:Y:S01]  /*4eb0*/  IMAD.IADD R20, R214, 0x1, R3 ;  /* 0x00000001d6147824 */ /* 0x000fe200078e0203 */
[----:B------:R-:W-:Y:S01]  /*4ec0*/  HMMA.16816.F32.BF16 R56, R80, R22, R56 ;  /* 0x000000165038723c */ /* 0x000fe20000041838 */
[----:B------:R-:W-:Y:S01]  /*4ed0*/  IADD3 R21, R0, 0x1, RZ ;  /* 0x0000000100157810 */ /* 0x000fe20007ffe0ff */
[----:B------:R-:W-:Y:S02]  /*4ee0*/  STL [R1+0x110], R4 ;  /* 0x0001100401007387 */ /* 0x000fe40000100800 */
[----:B------:R-:W-:-:S02]  /*4ef0*/  IADD3 R236, R20, UR5, RZ ;  /* 0x0000000514ec7c10 */ /* 0x000fc4000fffe0ff */
[----:B------:R-:W-:Y:S01]  /*4f00*/  IADD3 R7, R20, 0x48, RZ ;  /* 0x0000004814077810 */ /* 0x000fe20007ffe0ff */
[----:B------:R-:W-:Y:S01]  /*4f10*/  STL [R1+0x118], R223 ;  /* 0x000118df01007387 */ /* 0x000fe20000100800 */
[C---:B------:R-:W-:Y:S01]  /*4f20*/  HMMA.16816.F32.BF16 R48, R80.reuse, R24, R76 ;  /* 0x000000185030723c */ /* 0x040fe2000004184c */
[----:B------:R-:W-:Y:S01]  /*4f30*/  IMAD.IADD R3, R236, 0x1, -R0 ;  /* 0x00000001ec037824 */ /* 0x000fe200078e0a00 */
[----:B------:R-:W-:Y:S01]  /*4f40*/  IADD3 R22, R0, 0x8, RZ ;  /* 0x0000000800167810 */ /* 0x000fe20007ffe0ff */
[----:B-1----:R-:W-:Y:S01]  /*4f50*/  IMAD.IADD R5, R236, 0x1, -R21 ;  /* 0x00000001ec057824 */ /* 0x002fe200078e0a15 */
[----:B------:R-:W-:Y:S02]  /*4f60*/  IADD3 R23, R0, 0x9, RZ ;  /* 0x0000000900177810 */ /* 0x000fe40007ffe0ff */
[----:B------:R-:W-:Y:S02]  /*4f70*/  IABS R3, R3 ;  /* 0x0000000300037213 */ /* 0x000fe40000000000 */
[----:B------:R-:W-:Y:S01]  /*4f80*/  HMMA.16816.F32.BF16 R64, R80, R26, R84 ;  /* 0x0000001a5040723c */ /* 0x000fe20000041854 */
[----:B------:R-:W-:-:S02]  /*4f90*/  IABS R5, R5 ;  /* 0x0000000500057213 */ /* 0x000fc40000000000 */
[C---:B------:R-:W-:Y:S02]  /*4fa0*/  IADD3 R24, R0.reuse, 0x10, RZ ;  /* 0x0000001000187810 */ /* 0x040fe40007ffe0ff */
[C---:B------:R-:W-:Y:S02]  /*4fb0*/  IADD3 R25, R0.reuse, 0x11, RZ ;  /* 0x0000001100197810 */ /* 0x040fe40007ffe0ff */
[----:B------:R-:W-:Y:S01]  /*4fc0*/  IADD3 R26, R0, 0x18, RZ ;  /* 0x00000018001a7810 */ /* 0x000fe20007ffe0ff */
[----:B------:R-:W-:Y:S01]  /*4fd0*/  HMMA.16816.F32.BF16 R72, R80, R36, R92 ;  /* 0x000000245048723c */ /* 0x000fe2000004185c */
[----:B------:R1:W-:Y:S01]  /*4fe0*/  I2F R92, R3 ;  /* 0x00000003005c7306 */ /* 0x0003e20000201400 */
[----:B---3--:R-:W-:Y:S01]  /*4ff0*/  IMAD.IADD R6, R236, 0x1, -R25 ;  /* 0x00000001ec067824 */ /* 0x008fe200078e0a19 */
[----:B------:R-:W-:Y:S02]  /*5000*/  IADD3 R27, R0, 0x19, RZ ;  /* 0x00000019001b7810 */ /* 0x000fe40007ffe0ff */
[----:B------:R-:W-:-:S03]  /*5010*/  IADD3 R241, R7, UR5, RZ ;  /* 0x0000000507f17c10 */ /* 0x000fc6000fffe0ff */
[C---:B------:R-:W-:Y:S01]  /*5020*/  HMMA.16816.F32.BF16 R36, R80.reuse, R38, R116 ;  /* 0x000000265024723c */ /* 0x040fe20000041874 */
[----:B------:R2:W-:Y:S07]  /*5030*/  I2F R93, R5 ;  /* 0x00000005005d7306 */ /* 0x0005ee0000201400 */
[----:B------:R-:W-:Y:S01]  /*5040*/  HMMA.16816.F32.BF16 R76, R80, R32, R104 ;  /* 0x00000020504c723c */ /* 0x000fe20000041868 */
[----:B-1----:R-:W-:-:S05]  /*5050*/  IMAD.IADD R3, R236, 0x1, -R22 ;  /* 0x00000001ec037824 */ /* 0x002fca00078e0a16 */
[----:B------:R-:W-:Y:S02]  /*5060*/  IABS R3, R3 ;  /* 0x0000000300037213 */ /* 0x000fe40000000000 */
[----:B----4-:R-:W-:Y:S01]  /*5070*/  HMMA.16816.F32.BF16 R96, R52, R8, R96 ;  /* 0x000000083460723c */ /* 0x010fe20000041860 */
[----:B--2---:R-:W-:Y:S01]  /*5080*/  IMAD.IADD R5, R236, 0x1, -R23 ;  /* 0x00000001ec057824 */ /* 0x004fe200078e0a17 */
[----:B------:R1:W-:Y:S01]  /*5090*/  I2F R94, R3 ;  /* 0x00000003005e7306 */ /* 0x0003e20000201400 */
[----:B------:R-:W-:-:S03]  /*50a0*/  IADD3 R33, R0, 0x28, RZ ;  /* 0x0000002800217810 */ /* 0x000fc60007ffe0ff */
[----:B------:R-:W-:Y:S02]  /*50b0*/  IABS R5, R5 ;  /* 0x0000000500057213 */ /* 0x000fe40000000000 */
[----:B------:R-:W-:Y:S08]  /*50c0*/  HMMA.16816.F32.BF16 R44, R60, R8, R44 ;  /* 0x000000083c2c723c */ /* 0x000ff0000004182c */
[----:B------:R-:W-:Y:S01]  /*50d0*/  HMMA.16816.F32.BF16 R116, R52, R10, R100 ;  /* 0x0000000a3474723c */ /* 0x000fe20000041864 */
[----:B------:R-:W-:Y:S01]  /*50e0*/  LDSM.16.M88.4 R100, [R217+0x3000] ;  /* 0x00300000d964783b */ /* 0x000fe20000000200 */
[----:B-1----:R-:W-:-:S05]  /*50f0*/  IMAD.IADD R3, R236, 0x1, -R24 ;  /* 0x00000001ec037824 */ /* 0x002fca00078e0a18 */
[----:B------:R-:W-:Y:S01]  /*5100*/  IABS R3, R3 ;  /* 0x0000000300037213 */ /* 0x000fe20000000000 */
[----:B------:R-:W-:Y:S01]  /*5110*/  HMMA.16816.F32.BF16 R104, R60, R10, R56 ;  /* 0x0000000a3c68723c */ /* 0x000fe20000041838 */
[----:B------:R-:W1:Y:S01]  /*5120*/  LDSM.16.M88.4 R8, [R217+0x1800] ;  /* 0x00180000d908783b */ /* 0x000e620000000200 */
[----:B------:R2:W-:Y:S05]  /*5130*/  I2F R58, R5 ;  /* 0x00000005003a7306 */ /* 0x0005ea0000201400 */
[C---:B------:R-:W-:Y:S01]  /*5140*/  IADD3 R56, R0.reuse, 0x61, RZ ;  /* 0x0000006100387810 */ /* 0x040fe20007ffe0ff */
[----:B------:R-:W-:Y:S01]  /*5150*/  HMMA.16816.F32.BF16 R68, R80, R40, R88 ;  /* 0x000000285044723c */ /* 0x000fe20000041858 */
[----:B------:R-:W-:-:S07]  /*5160*/  IADD3 R57, R0, 0x68, RZ ;  /* 0x0000006800397810 */ /* 0x000fce0007ffe0ff */
[----:B------:R-:W-:Y:S01]  /*5170*/  HMMA.16816.F32.BF16 R40, R80, R42, R120 ;  /* 0x0000002a5028723c */ /* 0x000fe20000041878 */
[----:B--2---:R-:W-:Y:S01]  /*5180*/  IMAD.MOV.U32 R5, RZ, RZ, R3 ;  /* 0x000000ffff057224 */ /* 0x004fe200078e0003 */
[----:B------:R-:W-:Y:S01]  /*5190*/  IABS R3, R6 ;  /* 0x0000000600037213 */ /* 0x000fe20000000000 */
[----:B------:R-:W-:-:S05]  /*51a0*/  IMAD.IADD R6, R236, 0x1, -R26 ;  /* 0x00000001ec067824 */ /* 0x000fca00078e0a1a */
[----:B------:R-:W-:Y:S07]  /*51b0*/  HMMA.16816.F32.BF16 R88, R80, R28, R124 ;  /* 0x0000001c5058723c */ /* 0x000fee000004187c */
[C---:B------:R-:W-:Y:S01]  /*51c0*/  IADD3 R29, R0.reuse, 0x20, RZ ;  /* 0x00000020001d7810 */ /* 0x040fe20007ffe0ff */
[-C--:B------:R-:W-:Y:S01]  /*51d0*/  HMMA.16816.F32.BF16 R120, R60, R12.reuse, R48 ;  /* 0x0000000c3c78723c */ /* 0x080fe20000041830 */
[----:B------:R2:W-:Y:S06]  /*51e0*/  I2F R49, R5 ;  /* 0x0000000500317306 */ /* 0x0005ec0000201400 */
[----:B------:R-:W-:Y:S01]  /*51f0*/  IADD3 R48, R0, 0x60, RZ ;  /* 0x0000006000307810 */ /* 0x000fe20007ffe0ff */
[C---:B------:R-:W-:Y:S08]  /*5200*/  HMMA.16816.F32.BF16 R144, R52.reuse, R12, R144 ;  /* 0x0000000c3490723c */ /* 0x040ff00000041890 */
[----:B------:R-:W-:Y:S01]  /*5210*/  HMMA.16816.F32.BF16 R152, R52, R14, R152 ;  /* 0x0000000e3498723c */ /* 0x000fe20000041898 */
[----:B--2---:R-:W-:Y:S01]  /*5220*/  IMAD.MOV.U32 R5, RZ, RZ, R3 ;  /* 0x000000ffff057224 */ /* 0x004fe200078e0003 */
[----:B------:R-:W-:Y:S01]  /*5230*/  IABS R3, R6 ;  /* 0x0000000600037213 */ /* 0x000fe20000000000 */
[----:B------:R-:W-:-:S02]  /*5240*/  IMAD.IADD R6, R236, 0x1, -R27 ;  /* 0x00000001ec067824 */ /* 0x000fc400078e0a1b */
[----:B------:R2:W-:Y:S03]  /*5250*/  I2F R50, R5 ;  /* 0x0000000500327306 */ /* 0x0005e60000201400 */
[----:B------:R-:W-:Y:S01]  /*5260*/  HMMA.16816.F32.BF16 R124, R60, R14, R64 ;  /* 0x0000000e3c7c723c */ /* 0x000fe20000041840 */
[----:B------:R-:W3:Y:S06]  /*5270*/  LDSM.16.M88.4 R12, [R217+0x2000] ;  /* 0x00200000d90c783b */ /* 0x000eec0000000200 */
[C---:B------:R-:W-:Y:S01]  /*5280*/  IADD3 R65, R0.reuse, 0x69, RZ ;  /* 0x0000006900417810 */ /* 0x040fe20007ffe0ff */
[----:B------:R-:W-:Y:S01]  /*5290*/  HMMA.16816.F32.BF16 R132, R80, R30, R132 ;  /* 0x0000001e5084723c */ /* 0x000fe20000041884 */
[----:B------:R-:W-:Y:S01]  /*52a0*/  IADD3 R67, R0, 0x70, RZ ;  /* 0x0000007000437810 */ /* 0x000fe20007ffe0ff */
[----:B--2---:R-:W-:Y:S01]  /*52b0*/  IMAD.MOV.U32 R5, RZ, RZ, R3 ;  /* 0x000000ffff057224 */ /* 0x004fe200078e0003 */
[----:B------:R-:W-:Y:S01]  /*52c0*/  IABS R3, R6 ;  /* 0x0000000600037213 */ /* 0x000fe20000000000 */
[----:B------:R-:W-:-:S03]  /*52d0*/  IMAD.IADD R6, R236, 0x1, -R29 ;  /* 0x00000001ec067824 */ /* 0x000fc600078e0a1d */
[----:B------:R-:W-:Y:S01]  /*52e0*/  IADD3 R31, R0, 0x21, RZ ;  /* 0x00000021001f7810 */ /* 0x000fe20007ffe0ff */
[----:B------:R2:W-:Y:S01]  /*52f0*/  I2F R51, R5 ;  /* 0x0000000500337306 */ /* 0x0005e20000201400 */
[----:B-1----:R-:W-:Y:S08]  /*5300*/  HMMA.16816.F32.BF16 R224, R52, R10, R140 ;  /* 0x0000000a34e0723c */ /* 0x002ff0000004188c */
[----:B------:R-:W-:Y:S01]  /*5310*/  HMMA.16816.F32.BF16 R188, R60, R8, R72 ;  /* 0x000000083cbc723c */ /* 0x000fe20000041848 */
[----:B--2---:R-:W-:Y:S01]  /*5320*/  IMAD.MOV.U32 R5, RZ, RZ, R3 ;  /* 0x000000ffff057224 */ /* 0x004fe200078e0003 */
[----:B------:R-:W-:Y:S01]  /*5330*/  IABS R3, R6 ;  /* 0x0000000600037213 */ /* 0x000fe20000000000 */
[----:B------:R-:W-:-:S05]  /*5340*/  IMAD.IADD R6, R236, 0x1, -R31 ;  /* 0x00000001ec067824 */ /* 0x000fca00078e0a1f */
[----:B------:R-:W-:Y:S01]  /*5350*/  HMMA.16816.F32.BF16 R148, R52, R8, R148 ;  /* 0x000000083494723c */ /* 0x000fe20000041894 */
[----:B------:R1:W-:Y:S01]  /*5360*/  I2F R59, R5 ;  /* 0x00000005003b7306 */ /* 0x0003e20000201400 */
[C---:B------:R-:W-:Y:S02]  /*5370*/  IADD3 R73, R0.reuse, 0x71, RZ ;  /* 0x0000007100497810 */ /* 0x040fe40007ffe0ff */
[----:B------:R-:W-:-:S04]  /*5380*/  IADD3 R74, R0, 0x78, RZ ;  /* 0x00000078004a7810 */ /* 0x000fc80007ffe0ff */
[----:B------:R-:W-:Y:S01]  /*5390*/  HMMA.16816.F32.BF16 R140, R60, R10, R36 ;  /* 0x0000000a3c8c723c */ /* 0x000fe20000041824 */
[----:B------:R-:W2:Y:S06]  /*53a0*/  LDSM.16.M88.4 R8, [R217+0x2800] ;  /* 0x00280000d908783b */ /* 0x000eac0000000200 */
[----:B------:R-:W-:Y:S01]  /*53b0*/  IADD3 R36, R0, 0x41, RZ ;  /* 0x0000004100247810 */ /* 0x000fe20007ffe0ff */
[----:B------:R-:W-:Y:S01]  /*53c0*/  HMMA.16816.F32.BF16 R84, R80, R34, R112 ;  /* 0x000000225054723c */ /* 0x000fe20000041870 */
[----:B-1----:R-:W-:Y:S01]  /*53d0*/  IMAD.MOV.U32 R5, RZ, RZ, R3 ;  /* 0x000000ffff057224 */ /* 0x002fe200078e0003 */
[----:B------:R-:W-:Y:S01]  /*53e0*/  IABS R3, R6 ;  /* 0x0000000600037213 */ /* 0x000fe20000000000 */
[----:B------:R-:W-:Y:S01]  /*53f0*/  IMAD.IADD R6, R236, 0x1, -R33 ;  /* 0x00000001ec067824 */ /* 0x000fe200078e0a21 */
[C---:B------:R-:W-:Y:S01]  /*5400*/  IADD3 R37, R0.reuse, 0x48, RZ ;  /* 0x0000004800257810 */ /* 0x040fe20007ffe0ff */
[----:B------:R1:W-:Y:S01]  /*5410*/  I2F R64, R5 ;  /* 0x0000000500407306 */ /* 0x0003e20000201400 */
[----:B------:R-:W-:-:S02]  /*5420*/  IADD3 R38, R0, 0x49, RZ ;  /* 0x0000004900267810 */ /* 0x000fc40007ffe0ff */
[C---:B------:R-:W-:Y:S01]  /*5430*/  IADD3 R34, R0.reuse, 0x29, RZ ;  /* 0x0000002900227810 */ /* 0x040fe20007ffe0ff */
[----:B------:R-:W-:Y:S01]  /*5440*/  HMMA.16816.F32.BF16 R108, R80, R184, R108 ;  /* 0x000000b8506c723c */ /* 0x000fe2000004186c */
[----:B------:R-:W-:-:S07]  /*5450*/  IADD3 R35, R0, 0x30, RZ ;  /* 0x0000003000237810 */ /* 0x000fce0007ffe0ff */
[----:B------:R-:W-:Y:S01]  /*5460*/  HMMA.16816.F32.BF16 R136, R80, R180, R136 ;  /* 0x000000b45088723c */ /* 0x000fe20000041888 */
[----:B-1----:R-:W-:Y:S01]  /*5470*/  IMAD.MOV.U32 R5, RZ, RZ, R3 ;  /* 0x000000ffff057224 */ /* 0x002fe200078e0003 */
[----:B------:R-:W-:Y:S01]  /*5480*/  IABS R3, R6 ;  /* 0x0000000600037213 */ /* 0x000fe20000000000 */
[----:B------:R-:W-:Y:S02]  /*5490*/  IMAD.IADD R6, R236, 0x1, -R34 ;  /* 0x00000001ec067824 */ /* 0x000fe400078e0a22 */
[----:B------:R1:W-:Y:S03]  /*54a0*/  I2F R66, R5 ;  /* 0x0000000500427306 */ /* 0x0003e60000201400 */
[----:B------:R-:W-:Y:S08]  /*54b0*/  HMMA.16816.F32.BF16 R184, R52, R18, R156 ;  /* 0x0000001234b8723c */ /* 0x000ff0000004189c */
[----:B------:R-:W-:Y:S01]  /*54c0*/  HMMA.16816.F32.BF16 R180, R60, R16, R68 ;  /* 0x000000103cb4723c */ /* 0x000fe20000041844 */
[----:B-1----:R-:W-:-:S07]  /*54d0*/  IMAD.MOV.U32 R5, RZ, RZ, R3 ;  /* 0x000000ffff057224 */ /* 0x002fce00078e0003 */
[----:B------:R-:W-:Y:S01]  /*54e0*/  HMMA.16816.F32.BF16 R196, R52, R16, R196 ;  /* 0x0000001034c4723c */ /* 0x000fe200000418c4 */
[----:B------:R-:W-:Y:S01]  /*54f0*/  IABS R3, R6 ;  /* 0x0000000600037213 */ /* 0x000fe20000000000 */
[----:B------:R-:W-:Y:S01]  /*5500*/  IMAD.IADD R6, R236, 0x1, -R35 ;  /* 0x00000001ec067824 */ /* 0x000fe200078e0a23 */
[----:B------:R1:W-:Y:S01]  /*5510*/  I2F R68, R5 ;  /* 0x0000000500447306 */ /* 0x0003e20000201400 */
[C---:B------:R-:W-:Y:S02]  /*5520*/  IADD3 R70, R0.reuse, 0x50, RZ ;  /* 0x0000005000467810 */ /* 0x040fe40007ffe0ff */
[C---:B------:R-:W-:Y:S02]  /*5530*/  IADD3 R71, R0.reuse, 0x51, RZ ;  /* 0x0000005100477810 */ /* 0x040fe40007ffe0ff */
[----:B------:R-:W-:Y:S07]  /*5540*/  HMMA.16816.F32.BF16 R156, R60, R18, R40 ;  /* 0x000000123c9c723c */ /* 0x000fee0000041828 */
[C---:B------:R-:W-:Y:S01]  /*5550*/  IADD3 R40, R0.reuse, 0x31, RZ ;  /* 0x0000003100287810 */ /* 0x040fe20007ffe0ff */
[----:B---3--:R-:W-:Y:S01]  /*5560*/  HMMA.16816.F32.BF16 R16, R52, R14, R160 ;  /* 0x0000000e3410723c */ /* 0x008fe200000418a0 */
[----:B------:R-:W-:Y:S01]  /*5570*/  IADD3 R41, R0, 0x38, RZ ;  /* 0x0000003800297810 */ /* 0x000fe20007ffe0ff */
[----:B-1----:R-:W-:Y:S01]  /*5580*/  IMAD.MOV.U32 R5, RZ, RZ, R3 ;  /* 0x000000ffff057224 */ /* 0x002fe200078e0003 */
[----:B------:R-:W-:Y:S01]  /*5590*/  IABS R3, R6 ;  /* 0x0000000600037213 */ /* 0x000fe20000000000 */
[----:B------:R-:W-:Y:S01]  /*55a0*/  IMAD.IADD R6, R236, 0x1, -R40 ;  /* 0x00000001ec067824 */ /* 0x000fe200078e0a28 */
[C---:B------:R-:W-:Y:S01]  /*55b0*/  IADD3 R42, R0.reuse, 0x39, RZ ;  /* 0x00000039002a7810 */ /* 0x040fe20007ffe0ff */
[----:B------:R1:W-:Y:S02]  /*55c0*/  I2F R69, R5 ;  /* 0x0000000500457306 */ /* 0x0003e40000201400 */
[----:B------:R-:W-:Y:S01]  /*55d0*/  HMMA.16816.F32.BF16 R76, R60, R12, R76 ;  /* 0x0000000c3c4c723c */ /* 0x000fe2000004184c */
[----:B------:R-:W-:-:S07]  /*55e0*/  IADD3 R43, R0, 0x40, RZ ;  /* 0x00000040002b7810 */ /* 0x000fce0007ffe0ff */
[----:B------:R-:W-:Y:S01]  /*55f0*/  HMMA.16816.F32.BF16 R128, R52, R12, R128 ;  /* 0x0000000c3480723c */ /* 0x000fe20000041880 */
[----:B-1----:R-:W-:Y:S01]  /*5600*/  IMAD.MOV.U32 R5, RZ, RZ, R3 ;  /* 0x000000ffff057224 */ /* 0x002fe200078e0003 */
[----:B------:R-:W-:Y:S01]  /*5610*/  IABS R3, R6 ;  /* 0x0000000600037213 */ /* 0x000fe20000000000 */
[----:B------:R-:W-:-:S05]  /*5620*/  IMAD.IADD R6, R236, 0x1, -R41 ;  /* 0x00000001ec067824 */ /* 0x000fca00078e0a29 */
[----:B------:R-:W-:Y:S01]  /*5630*/  HMMA.16816.F32.BF16 R12, R60, R14, R84 ;  /* 0x0000000e3c0c723c */ /* 0x000fe20000041854 */
[----:B------:R1:W-:Y:S01]  /*5640*/  I2F R72, R5 ;  /* 0x0000000500487306 */ /* 0x0003e20000201400 */
[----:B------:R-:W-:Y:S02]  /*5650*/  IMAD.MOV.U32 R216, RZ, RZ, R18 ;  /* 0x000000ffffd87224 */ /* 0x000fe400078e0012 */
[----:B------:R-:W-:Y:S02]  /*5660*/  IMAD.MOV.U32 R215, RZ, RZ, R17 ;  /* 0x000000ffffd77224 */ /* 0x000fe400078e0011 */
[----:B------:R-:W-:Y:S02]  /*5670*/  IMAD.MOV.U32 R209, RZ, RZ, R19 ;  /* 0x000000ffffd17224 */ /* 0x000fe400078e0013 */
[----:B------:R-:W-:Y:S01]  /*5680*/  IMAD.MOV.U32 R204, RZ, RZ, R16 ;  /* 0x000000ffffcc7224 */ /* 0x000fe200078e0010 */
[----:B--2---:R-:W-:Y:S01]  /*5690*/  HMMA.16816.F32.BF16 R112, R52, R10, R168 ;  /* 0x0000000a3470723c */ /* 0x004fe200000418a8 */
[----:B------:R-:W-:-:S02]  /*56a0*/  IMAD.MOV.U32 R95, RZ, RZ, R76 ;  /* 0x000000ffff5f7224 */ /* 0x000fc400078e004c */
[----:B------:R-:W-:Y:S02]  /*56b0*/  IMAD.MOV.U32 R247, RZ, RZ, R78 ;  /* 0x000000fffff77224 */ /* 0x000fe400078e004e */
[----:B------:R-:W-:Y:S02]  /*56c0*/  IMAD.MOV.U32 R192, RZ, RZ, R79 ;  /* 0x000000ffffc07224 */ /* 0x000fe400078e004f */
[----:B------:R-:W-:Y:S01]  /*56d0*/  IMAD.MOV.U32 R79, RZ, RZ, R77 ;  /* 0x000000ffff4f7224 */ /* 0x000fe200078e004d */
[C---:B------:R-:W-:Y:S01]  /*56e0*/  HMMA.16816.F32.BF16 R16, R60.reuse, R8, R88 ;  /* 0x000000083c10723c */ /* 0x040fe20000041858 */
[----:B-1----:R-:W-:Y:S01]  /*56f0*/  IMAD.MOV.U32 R5, RZ, RZ, R3 ;  /* 0x000000ffff057224 */ /* 0x002fe200078e0003 */
[----:B------:R-:W-:Y:S01]  /*5700*/  IABS R3, R6 ;  /* 0x0000000600037213 */ /* 0x000fe20000000000 */
[----:B------:R-:W-:Y:S01]  /*5710*/  IMAD.IADD R6, R236, 0x1, -R42 ;  /* 0x00000001ec067824 */ /* 0x000fe200078e0a2a */
[----:B------:R-:W-:Y:S01]  /*5720*/  IADD3 R77, R0, 0x79, RZ ;  /* 0x00000079004d7810 */ /* 0x000fe20007ffe0ff */
[----:B------:R1:W-:Y:S02]  /*5730*/  I2F R75, R5 ;  /* 0x00000005004b7306 */ /* 0x0003e40000201400 */
        /* <DEDUP_REMOVED lines=8> */
[----:B------:R-:W-:Y:S01]  /*57c0*/  ULDC UR5, c[0x0][0x2e8] ;  /* 0x0000ba0000057ab9 */ /* 0x000fe20000000800 */
[----:B------:R-:W-:Y:S01]  /*57d0*/  HMMA.16816.F32.BF16 R108, R60, R100, R108 ;  /* 0x000000643c6c723c */ /* 0x000fe2000004186c */
[----:B------:R-:W-:Y:S01]  /*57e0*/  UIADD3 UR5, UR10, UR5, URZ ;  /* 0x000000050a057290 */ /* 0x000fe2000fffe03f */
[----:B------:R-:W-:-:S02]  /*57f0*/  IMAD.MOV.U32 R169, RZ, RZ, R112 ;  /* 0x000000ffffa97224 */ /* 0x000fc400078e0070 */
[----:B------:R-:W-:Y:S02]  /*5800*/  IMAD.MOV.U32 R4, RZ, RZ, R113 ;  /* 0x000000ffff047224 */ /* 0x000fe400078e0071 */
[----:B-1----:R-:W-:Y:S01]  /*5810*/  IMAD.MOV.U32 R5, RZ, RZ, R3 ;  /* 0x000000ffff057224 */ /* 0x002fe200078e0003 */
[----:B------:R-:W-:Y:S01]  /*5820*/  IABS R3, R6 ;  /* 0x0000000600037213 */ /* 0x000fe20000000000 */
[----:B------:R-:W-:Y:S01]  /*5830*/  IMAD.IADD R6, R236, 0x1, -R43 ;  /* 0x00000001ec067824 */ /* 0x000fe200078e0a2b */
[----:B------:R-:W-:Y:S01]  /*5840*/  IADD3 R7, R7, UR5, RZ ;  /* 0x0000000507077c10 */ /* 0x000fe2000fffe0ff */
[----:B------:R1:W-:Y:S01]  /*5850*/  I2F R195, R5 ;  /* 0x0000000500c37306 */ /* 0x0003e20000201400 */
[----:B------:R-:W-:Y:S02]  /*5860*/  IMAD.MOV.U32 R233, RZ, RZ, R16 ;  /* 0x000000ffffe97224 */ /* 0x000fe400078e0010 */
[----:B------:R-:W-:Y:S01]  /*5870*/  IMAD.MOV.U32 R210, RZ, RZ, R19 ;  /* 0x000000ffffd27224 */ /* 0x000fe200078e0013 */
[----:B------:R-:W-:Y:S01]  /*5880*/  IMNMX R242, R7, UR15, PT ;  /* 0x0000000f07f27c17 */ /* 0x000fe2000b800200 */
[----:B------:R-:W-:-:S02]  /*5890*/  IMAD.MOV.U32 R208, RZ, RZ, R18 ;  /* 0x000000ffffd07224 */ /* 0x000fc400078e0012 */
[----:B------:R-:W-:Y:S02]  /*58a0*/  IMAD.MOV.U32 R207, RZ, RZ, R17 ;  /* 0x000000ffffcf7224 */ /* 0x000fe400078e0011 */
[----:B------:R-:W-:Y:S01]  /*58b0*/  HMMA.16816.F32.BF16 R16, R52, R8, R164 ;  /* 0x000000083410723c */ /* 0x000fe200000418a4 */
[----:B------:R-:W-:Y:S02]  /*58c0*/  IMAD.MOV.U32 R212, RZ, RZ, R114 ;  /* 0x000000ffffd47224 */ /* 0x000fe400078e0072 */
[----:B------:R-:W-:Y:S02]  /*58d0*/  IMAD.MOV.U32 R168, RZ, RZ, R115 ;  /* 0x000000ffffa87224 */ /* 0x000fe400078e0073 */
[----:B------:R-:W2:Y:S01]  /*58e0*/  LDSM.16.M88.4 R112, [R217+0x3800] ;  /* 0x00380000d970783b */ /* 0x000ea20000000200 */
[----:B------:R-:W-:Y:S01]  /*58f0*/  IMAD.MOV.U32 R88, RZ, RZ, R108 ;  /* 0x000000ffff587224 */ /* 0x000fe200078e006c */
[----:B------:R-:W-:Y:S01]  /*5900*/  UISETP.GT.AND UP0, UPT, UR9, UR8, UPT ;  /* 0x000000080900728c */ /* 0x000fe2000bf04270 */
[----:B-1----:R-:W-:Y:S01]  /*5910*/  IMAD.MOV.U32 R5, RZ, RZ, R3 ;  /* 0x000000ffff057224 */ /* 0x002fe200078e0003 */
[----:B------:R-:W-:Y:S01]  /*5920*/  IABS R3, R6 ;  /* 0x0000000600037213 */ /* 0x000fe20000000000 */
[----:B------:R-:W-:Y:S01]  /*5930*/  IMAD.IADD R6, R236, 0x1, -R36 ;  /* 0x00000001ec067824 */ /* 0x000fe200078e0a24 */
[----:B------:R-:W-:Y:S01]  /*5940*/  HMMA.16816.F32.BF16 R164, R60, R10, R132 ;  /* 0x0000000a3ca4723c */ /* 0x000fe20000041884 */
[----:B------:R1:W-:Y:S01]  /*5950*/  I2F R201, R5 ;  /* 0x0000000500c97306 */ /* 0x0003e20000201400 */
[----:B------:R-:W-:Y:S01]  /*5960*/  FMUL.FTZ R8, R96, c[0x0][0x2ec] ;  /* 0x0000bb0060087a20 */ /* 0x000fe20000410000 */
[----:B------:R-:W-:-:S04]  /*5970*/  DEPBAR.LE SB0, 0x0 ;  /* 0x000080000000791a */ /* 0x000fc80000000000 */
[----:B------:R-:W-:Y:S02]  /*5980*/  IMAD.MOV.U32 R87, RZ, RZ, R109 ;  /* 0x000000ffff577224 */ /* 0x000fe400078e006d */
[----:B------:R-:W-:Y:S01]  /*5990*/  MUFU.TANH R11, R8 ;  /* 0x00000008000b7308 */ /* 0x000fe20000002400 */
[----:B------:R-:W-:Y:S02]  /*59a0*/  IMAD.MOV.U32 R86, RZ, RZ, R110 ;  /* 0x000000ffff567224 */ /* 0x000fe400078e006e */
[----:B------:R-:W-:Y:S02]  /*59b0*/  IMAD.MOV.U32 R85, RZ, RZ, R111 ;  /* 0x000000ffff557224 */ /* 0x000fe400078e006f */
[----:B------:R-:W-:Y:S01]  /*59c0*/  IMAD.MOV.U32 R200, RZ, RZ, R18 ;  /* 0x000000ffffc87224 */ /* 0x000fe200078e0012 */
[----:B------:R-:W-:Y:S01]  /*59d0*/  HMMA.16816.F32.BF16 R108, R52, R100, R172 ;  /* 0x00000064346c723c */ /* 0x000fe200000418ac */
[----:B------:R-:W-:Y:S02]  /*59e0*/  IMAD.MOV.U32 R89, RZ, RZ, R17 ;  /* 0x000000ffff597224 */ /* 0x000fe400078e0011 */
[----:B-1----:R-:W-:Y:S01]  /*59f0*/  IMAD.MOV.U32 R5, RZ, RZ, R3 ;  /* 0x000000ffff057224 */ /* 0x002fe200078e0003 */
[----:B------:R-:W-:Y:S01]  /*5a00*/  IABS R3, R6 ;  /* 0x0000000600037213 */ /* 0x000fe20000000000 */
[----:B------:R-:W-:-:S02]  /*5a10*/  IMAD.IADD R6, R236, 0x1, -R37 ;  /* 0x00000001ec067824 */ /* 0x000fc400078e0a25 */
[----:B------:R1:W-:Y:S01]  /*5a20*/  I2F R76, R5 ;  /* 0x00000005004c7306 */ /* 0x0003e20000201400 */
[----:B------:R-:W-:Y:S02]  /*5a30*/  IMAD.MOV.U32 R90, RZ, RZ, R16 ;  /* 0x000000ffff5a7224 */ /* 0x000fe400078e0010 */
[----:B------:R-:W-:Y:S02]  /*5a40*/  IMAD.MOV.U32 R91, RZ, RZ, R19 ;  /* 0x000000ffff5b7224 */ /* 0x000fe400078e0013 */
[----:B------:R-:W-:Y:S02]  /*5a50*/  IMAD.MOV.U32 R135, RZ, RZ, R228 ;  /* 0x000000ffff877224 */ /* 0x000fe400078e00e4 */
[----:B------:R-:W-:Y:S02]  /*5a60*/  IMAD.MOV.U32 R172, RZ, RZ, R203 ;  /* 0x000000ffffac7224 */ /* 0x000fe400078e00cb */
[----:B------:R-:W-:Y:S02]  /*5a70*/  IMAD.MOV.U32 R174, RZ, RZ, R169 ;  /* 0x000000ffffae7224 */ /* 0x000fe400078e00a9 */
[----:B------:R-:W-:-:S02]  /*5a80*/  IMAD.MOV.U32 R173, RZ, RZ, R88 ;  /* 0x000000ffffad7224 */ /* 0x000fc400078e0058 */
[----:B-1----:R-:W-:Y:S01]  /*5a90*/  IMAD.MOV.U32 R5, RZ, RZ, R3 ;  /* 0x000000ffff057224 */ /* 0x002fe200078e0003 */
[----:B------:R-:W-:Y:S01]  /*5aa0*/  IABS R3, R6 ;  /* 0x0000000600037213 */ /* 0x000fe20000000000 */
[----:B------:R-:W-:Y:S02]  /*5ab0*/  IMAD.IADD R6, R236, 0x1, -R38 ;  /* 0x00000001ec067824 */ /* 0x000fe400078e0a26 */
[----:B------:R1:W-:Y:S01]  /*5ac0*/  I2F R78, R5 ;  /* 0x00000005004e7306 */ /* 0x0003e20000201400 */
[----:B------:R-:W-:Y:S02]  /*5ad0*/  IMAD.MOV.U32 R39, RZ, RZ, R108 ;  /* 0x000000ffff277224 */ /* 0x000fe400078e006c */
[----:B------:R-:W-:Y:S02]  /*5ae0*/  IMAD.MOV.U32 R222, RZ, RZ, R109 ;  /* 0x000000ffffde7224 */ /* 0x000fe400078e006d */
[----:B------:R-:W-:Y:S02]  /*5af0*/  IMAD.MOV.U32 R218, RZ, RZ, R110 ;  /* 0x000000ffffda7224 */ /* 0x000fe400078e006e */
[----:B------:R-:W-:-:S02]  /*5b00*/  IMAD.MOV.U32 R246, RZ, RZ, R111 ;  /* 0x000000fffff67224 */ /* 0x000fc400078e006f */
[----:B--2---:R-:W-:Y:S01]  /*5b10*/  HMMA.16816.F32.BF16 R108, R60, R112, R136 ;  /* 0x000000703c6c723c */ /* 0x004fe20000041888 */
[----:B-1----:R-:W-:Y:S01]  /*5b20*/  IMAD.MOV.U32 R5, RZ, RZ, R3 ;  /* 0x000000ffff057224 */ /* 0x002fe200078e0003 */
[----:B------:R-:W-:Y:S01]  /*5b30*/  IABS R3, R6 ;  /* 0x0000000600037213 */ /* 0x000fe20000000000 */
[C---:B------:R-:W-:Y:S02]  /*5b40*/  IMAD.IADD R6, R236.reuse, 0x1, -R70 ;  /* 0x00000001ec067824 */ /* 0x040fe400078e0a46 */
[----:B------:R1:W-:Y:S02]  /*5b50*/  I2F R160, R5 ;  /* 0x0000000500a07306 */ /* 0x0003e40000201400 */
[----:B------:R-:W-:Y:S02]  /*5b60*/  IMAD.MOV.U32 R138, RZ, RZ, R39 ;  /* 0x000000ffff8a7224 */ /* 0x000fe400078e0027 */
[----:B------:R-:W-:Y:S11]  /*5b70*/  IMAD.MOV.U32 R137, RZ, RZ, R85 ;  /* 0x000000ffff897224 */ /* 0x000ff600078e0055 */
[----:B------:R-:W-:Y:S04]  /*5b80*/  @!UPT UIADD3 URZ, URZ, URZ, URZ ;  /* 0x0000003f3f3ff290 */ /* 0x000fe8000fffe03f */
[----:B------:R-:W-:Y:S02]  /*5b90*/  IMAD.MOV.U32 R223, RZ, RZ, R111 ;  /* 0x000000ffffdf7224 */ /* 0x000fe400078e006f */
[----:B------:R-:W-:Y:S02]  /*5ba0*/  IMAD.MOV.U32 R219, RZ, RZ, R110 ;  /* 0x000000ffffdb7224 */ /* 0x000fe400078e006e */
[----:B-1----:R-:W-:Y:S01]  /*5bb0*/  IMAD.MOV.U32 R5, RZ, RZ, R3 ;  /* 0x000000ffff057224 */ /* 0x002fe200078e0003 */
[----:B------:R-:W-:Y:S01]  /*5bc0*/  IABS R3, R6 ;  /* 0x0000000600037213 */ /* 0x000fe20000000000 */
[----:B------:R-:W-:Y:S02]  /*5bd0*/  IMAD.IADD R6, R236, 0x1, -R71 ;  /* 0x00000001ec067824 */ /* 0x000fe400078e0a47 */
[----:B------:R1:W-:Y:S01]  /*5be0*/  I2F R161, R5 ;  /* 0x0000000500a17306 */ /* 0x0003e20000201400 */
[----:B------:R-:W-:Y:S02]  /*5bf0*/  IMAD.MOV.U32 R175, RZ, RZ, R108 ;  /* 0x000000ffffaf7224 */ /* 0x000fe400078e006c */
[----:B------:R-:W-:-:S02]  /*5c00*/  IMAD.MOV.U32 R136, RZ, RZ, R109 ;  /* 0x000000ffff887224 */ /* 0x000fc400078e006d */
[----:B------:R-:W-:Y:S07]  /*5c10*/  HMMA.16816.F32.BF16 R108, R52, R112, R176 ;  /* 0x00000070346c723c */ /* 0x000fee00000418b0 */
[----:B------:R-:W-:Y:S02]  /*5c20*/  IMAD.MOV.U32 R179, RZ, RZ, R193 ;  /* 0x000000ffffb37224 */ /* 0x000fe400078e00c1 */
[----:B------:R-:W-:Y:S02]  /*5c30*/  IMAD.MOV.U32 R176, RZ, RZ, R86 ;  /* 0x000000ffffb07224 */ /* 0x000fe400078e0056 */
[----:B-1----:R-:W-:Y:S01]  /*5c40*/  IMAD.MOV.U32 R5, RZ, RZ, R3 ;  /* 0x000000ffff057224 */ /* 0x002fe200078e0003 */
[----:B------:R-:W-:Y:S01]  /*5c50*/  IABS R3, R6 ;  /* 0x0000000600037213 */ /* 0x000fe20000000000 */
[----:B------:R-:W-:-:S02]  /*5c60*/  IMAD.IADD R6, R235, 0x1, -R0 ;  /* 0x00000001eb067824 */ /* 0x000fc400078e0a00 */
[----:B------:R1:W-:Y:S01]  /*5c70*/  I2F R162, R5 ;  /* 0x0000000500a27306 */ /* 0x0003e20000201400 */
[----:B------:R-:W-:Y:S02]  /*5c80*/  IMAD.MOV.U32 R86, RZ, RZ, R95 ;  /* 0x000000ffff567224 */ /* 0x000fe400078e005f */
[----:B------:R-:W-:Y:S02]  /*5c90*/  IMAD.MOV.U32 R178, RZ, RZ, R135 ;  /* 0x000000ffffb27224 */ /* 0x000fe400078e0087 */
[----:B------:R-:W-:-:S04]  /*5ca0*/  IMAD.MOV.U32 R135, RZ, RZ, R202 ;  /* 0x000000ffff877224 */ /* 0x000fc800078e00ca */
[----:B------:R-:W-:Y:S02]  /*5cb0*/  IMAD.MOV.U32 R171, RZ, RZ, R111 ;  /* 0x000000ffffab7224 */ /* 0x000fe400078e006f */
[----:B------:R-:W-:Y:S02]  /*5cc0*/  IMAD.MOV.U32 R111, RZ, RZ, R229 ;  /* 0x000000ffff6f7224 */ /* 0x000fe400078e00e5 */
        /* <DEDUP_REMOVED lines=9> */
[----:B-1----:R-:W-:Y:S01]  /*5d60*/  IMAD.MOV.U32 R5, RZ, RZ, R3 ;  /* 0x000000ffff057224 */ /* 0x002fe200078e0003 */
[----:B------:R-:W-:Y:S01]  /*5d70*/  IABS R3, R6 ;  /* 0x0000000600037213 */ /* 0x000fe20000000000 */
[----:B------:R-:W-:Y:S02]  /*5d80*/  IMAD.IADD R6, R241, 0x1, -R0 ;  /* 0x00000001f1067824 */ /* 0x000fe400078e0a00 */
[----:B------:R1:W-:Y:S02]  /*5d90*/  I2F R18, R5 ;  /* 0x0000000500127306 */ /* 0x0003e40000201400 */
[----:B-1----:R-:W-:Y:S01]  /*5da0*/  IMAD.MOV.U32 R5, RZ, RZ, R3 ;  /* 0x000000ffff057224 */ /* 0x002fe200078e0003 */
[----:B------:R-:W-:Y:S01]  /*5db0*/  IABS R3, R6 ;  /* 0x0000000600037213 */ /* 0x000fe20000000000 */
[----:B------:R-:W-:-:S04]  /*5dc0*/  IMAD.IADD R6, R235, 0x1, -R21 ;  /* 0x00000001eb067824 */ /* 0x000fc800078e0a15 */
[----:B------:R1:W2:Y:S02]  /*5dd0*/  I2F R17, R5 ;  /* 0x0000000500117306 */ /* 0x0002a40000201400 */
[----:B-1----:R-:W-:Y:S01]  /*5de0*/  IMAD.MOV.U32 R5, RZ, RZ, R3 ;  /* 0x000000ffff057224 */ /* 0x002fe200078e0003 */
[----:B------:R-:W-:Y:S01]  /*5df0*/  IABS R3, R6 ;  /* 0x0000000600037213 */ /* 0x000fe20000000000 */
[----:B------:R-:W-:-:S04]  /*5e00*/  IMAD.IADD R6, R234, 0x1, -R21 ;  /* 0x00000001ea067824 */ /* 0x000fc800078e0a15 */
[----:B------:R1:W-:Y:S02]  /*5e10*/  I2F R10, R5 ;  /* 0x00000005000a7306 */ /* 0x0003e40000201400 */
        /* <DEDUP_REMOVED lines=10> */
[----:B------:R-:W-:-:S04]  /*5ec0*/  FMUL.FTZ R6, R47, c[0x0][0x2ec] ;  /* 0x0000bb002f067a20 */ /* 0x000fc80000410000 */
[----:B------:R1:W-:Y:S08]  /*5ed0*/  I2F R9, R5 ;  /* 0x0000000500097306 */ /* 0x0003f00000201400 */
[----:B------:R3:W-:Y:S08]  /*5ee0*/  I2F R15, R3 ;  /* 0x00000003000f7306 */ /* 0x0007f00000201400 */
[----:B------:R4:W2:Y:S01]  /*5ef0*/  MUFU.TANH R30, R6 ;  /* 0x00000006001e7308 */ /* 0x0008a20000002400 */
[----:B-1----:R-:W-:-:S04]  /*5f00*/  IADD3 R5, R13, UR5, RZ ;  /* 0x000000050d057c10 */ /* 0x002fc8000fffe0ff */
[----:B------:R-:W-:Y:S02]  /*5f10*/  IMNMX R244, R5, UR15, PT ;  /* 0x0000000f05f47c17 */ /* 0x000fe4000b800200 */
[----:B------:R-:W-:Y:S01]  /*5f20*/  IADD3 R5, R241, -c[0x0][0x2e4], RZ ;  /* 0x8000b900f1057a10 */ /* 0x000fe20007ffe0ff */
[----:B---3--:R-:W-:Y:S01]  /*5f30*/  FMUL.FTZ R3, R44, c[0x0][0x2ec] ;  /* 0x0000bb002c037a20 */ /* 0x008fe20000410000 */
[----:B------:R-:W-:Y:S01]  /*5f40*/  BAR.SYNC.DEFER_BLOCKING 0x0 ;  /* 0x0000000000007b1d */ /* 0x000fe20000010000 */
[----:B------:R-:W-:Y:S01]  /*5f50*/  ISETP.GE.AND P2, PT, R21, R244, PT ;  /* 0x000000f41500720c */ /* 0x000fe20003f46270 */
[----:B------:R-:W-:Y:S01]  /*5f60*/  IMAD.MOV.U32 R44, RZ, RZ, R108 ;  /* 0x000000ffff2c7224 */ /* 0x000fe200078e006c */
[----:B------:R-:W-:Y:S01]  /*5f70*/  IMNMX R237, RZ, R5, !PT ;  /* 0x00000005ffed7217 */ /* 0x000fe20007800200 */
[----:B------:R-:W-:Y:S02]  /*5f80*/  FMUL.FTZ R5, R106, c[0x0][0x2ec] ;  /* 0x0000bb006a057a20 */ /* 0x000fe40000410000 */
[----:B------:R1:W3:Y:S01]  /*5f90*/  MUFU.TANH R19, R3 ;  /* 0x0000000300137308 */ /* 0x0002e20000002400 */
[----:B----4-:R-:W-:Y:S01]  /*5fa0*/  IADD3 R6, R12, UR5, RZ ;  /* 0x000000050c067c10 */ /* 0x010fe2000fffe0ff */
[----:B--2---:R-:W-:-:S02]  /*5fb0*/  FFMA.FTZ R12, R17, -UR35, R11 ;  /* 0x80000023110c7c23 */ /* 0x004fc4000801000b */
[----:B------:R-:W-:Y:S01]  /*5fc0*/  FFMA.FTZ R16, R16, -UR35, R30 ;  /* 0x8000002310107c23 */ /* 0x000fe2000801001e */
[----:B------:R-:W-:Y:S01]  /*5fd0*/  IMNMX R243, R6, UR15, PT ;  /* 0x0000000f06f37c17 */ /* 0x000fe2000b800200 */
[----:B------:R-:W-:Y:S02]  /*5fe0*/  FMUL.FTZ R6, R98, c[0x0][0x2ec] ;  /* 0x0000bb0062067a20 */ /* 0x000fe40000410000 */
[----:B------:R-:W2:Y:S01]  /*5ff0*/  MUFU.TANH R17, R5 ;  /* 0x0000000500117308 */ /* 0x000ea20000002400 */
[----:B------:R-:W-:Y:S01]  /*6000*/  ISETP.GE.AND P1, PT, R21, R243, PT ;  /* 0x000000f31500720c */ /* 0x000fe20003f26270 */
[----:B------:R-:W-:-:S04]  /*6010*/  IMAD.MOV.U32 R108, RZ, RZ, R215 ;  /* 0x000000ffff6c7224 */ /* 0x000fc800078e00d7 */
[----:B------:R-:W-:Y:S02]  /*6020*/  IMAD.MOV.U32 R47, RZ, RZ, R108 ;  /* 0x000000ffff2f7224 */ /* 0x000fe400078e006c */
[----:B-1----:R-:W-:Y:S01]  /*6030*/  FMUL.FTZ R3, R45, c[0x0][0x2ec] ;  /* 0x0000bb002d037a20 */ /* 0x002fe20000410000 */
[----:B------:R-:W1:Y:S01]  /*6040*/  MUFU.TANH R6, R6 ;  /* 0x0000000600067308 */ /* 0x000e620000002400 */
[----:B---3--:R-:W-:Y:S01]  /*6050*/  FFMA.FTZ R7, R92, -UR35, R19 ;  /* 0x800000235c077c23 */ /* 0x008fe20008010013 */
[----:B------:R-:W-:Y:S01]  /*6060*/  IADD3 R45, R0, 0x58, RZ ;  /* 0x00000058002d7810 */ /* 0x000fe20007ffe0ff */
[----:B--2---:R-:W-:-:S05]  /*6070*/  FFMA.FTZ R17, R15, -UR35, R17 ;  /* 0x800000230f117c23 */ /* 0x004fca0008010011 */
[----:B------:R2:W3:Y:S01]  /*6080*/  MUFU.TANH R32, R3 ;  /* 0x0000000300207308 */ /* 0x0004e20000002400 */
[----:B-1----:R-:W-:Y:S02]  /*6090*/  FFMA.FTZ R10, R10, -UR35, R6 ;  /* 0x800000230a0a7c23 */ /* 0x002fe40008010006 */
[----:B--2---:R-:W-:Y:S01]  /*60a0*/  FMUL.FTZ R3, R46, c[0x0][0x2ec] ;  /* 0x0000bb002e037a20 */ /* 0x004fe20000410000 */
[----:B------:R-:W-:Y:S01]  /*60b0*/  IADD3 R46, R0, 0x59, RZ ;  /* 0x00000059002e7810 */ /* 0x000fe20007ffe0ff */
[----:B---3--:R-:W-:-:S03]  /*60c0*/  FFMA.FTZ R11, R93, -UR35, R32 ;  /* 0x800000235d0b7c23 */ /* 0x008fc60008010020 */
[----:B------:R1:W2:Y:S01]  /*60d0*/  MUFU.TANH R28, R3 ;  /* 0x00000003001c7308 */ /* 0x0002a20000002400 */
[----:B------:R-:W-:Y:S01]  /*60e0*/  IMAD.IADD R6, R236, 0x1, -R46 ;  /* 0x00000001ec067824 */ /* 0x000fe200078e0a2e */
[----:B-1----:R-:W-:Y:S01]  /*60f0*/  IADD3 R3, R20, UR5, RZ ;  /* 0x0000000514037c10 */ /* 0x002fe2000fffe0ff */
[----:B--2---:R-:W-:-:S03]  /*6100*/  FFMA.FTZ R8, R18, -UR35, R28 ;  /* 0x8000002312087c23 */ /* 0x004fc6000801001c */
[----:B------:R-:W-:Y:S02]  /*6110*/  IMNMX R245, R3, UR15, PT ;  /* 0x0000000f03f57c17 */ /* 0x000fe4000b800200 */
[----:B------:R-:W-:Y:S02]  /*6120*/  IADD3 R3, R236, -c[0x0][0x2e4], RZ ;  /* 0x8000b900ec037a10 */ /* 0x000fe40007ffe0ff */
[----:B------:R-:W-:Y:S02]  /*6130*/  ISETP.GE.AND P0, PT, R21, R245, PT ;  /* 0x000000f51500720c */ /* 0x000fe40003f06270 */
[----:B------:R-:W-:Y:S02]  /*6140*/  IMNMX R240, RZ, R3, !PT ;  /* 0x00000003fff07217 */ /* 0x000fe40007800200 */
[----:B------:R-:W-:Y:S02]  /*6150*/  IADD3 R3, R235, -c[0x0][0x2e4], RZ ;  /* 0x8000b900eb037a10 */ /* 0x000fe40007ffe0ff */
[----:B------:R-:W-:-:S02]  /*6160*/  ISETP.LT.OR P4, PT, R21, R240, P0 ;  /* 0x000000f01500720c */ /* 0x000fc40000781670 */
[----:B------:R-:W-:Y:S02]  /*6170*/  IMNMX R239, RZ, R3, !PT ;  /* 0x00000003ffef7217 */ /* 0x000fe40007800200 */
[----:B------:R-:W-:Y:S02]  /*6180*/  IADD3 R3, R234, -c[0x0][0x2e4], RZ ;  /* 0x8000b900ea037a10 */ /* 0x000fe40007ffe0ff */
[----:B------:R-:W-:Y:S02]  /*6190*/  ISETP.GE.AND P0, PT, R21, R242, PT ;  /* 0x000000f21500720c */ /* 0x000fe40003f06270 */
[----:B------:R-:W-:Y:S01]  /*61a0*/  IMNMX R238, RZ, R3, !PT ;  /* 0x00000003ffee7217 */ /* 0x000fe20007800200 */
[----:B------:R-:W-:Y:S01]  /*61b0*/  FMUL.FTZ R3, R97, c[0x0][0x2ec] ;  /* 0x0000bb0061037a20 */ /* 0x000fe20000410000 */
[C---:B------:R-:W-:Y:S02]  /*61c0*/  ISETP.LT.OR P0, PT, R21.reuse, R237, P0 ;  /* 0x000000ed1500720c */ /* 0x040fe40000701670 */
[C---:B------:R-:W-:Y:S01]  /*61d0*/  ISETP.LT.OR P1, PT, R21.reuse, R238, P1 ;  /* 0x000000ee1500720c */ /* 0x040fe20000f21670 */
[----:B------:R1:W2:Y:S01]  /*61e0*/  MUFU.TANH R20, R3 ;  /* 0x0000000300147308 */ /* 0x0002a20000002400 */
[----:B------:R-:W-:-:S02]  /*61f0*/  ISETP.LT.OR P6, PT, R21, R239, P2 ;  /* 0x000000ef1500720c */ /* 0x000fc400017c1670 */
[C---:B------:R-:W-:Y:S02]  /*6200*/  ISETP.GE.AND P2, PT, R0.reuse, R244, PT ;  /* 0x000000f40000720c */ /* 0x040fe40003f46270 */
[----:B------:R-:W-:Y:S02]  /*6210*/  FSEL R213, R11, -INF , !P4 ;  /* 0xff8000000bd57808 */ /* 0x000fe40006000000 */
[----:B------:R-:W-:-:S05]  /*6220*/  ISETP.LT.OR P3, PT, R0, R239, P2 ;  /* 0x000000ef0000720c */ /* 0x000fca0001761670 */
[----:B------:R-:W-:Y:S02]  /*6230*/  @P1 LOP3.LUT R231, R231, 0x4, RZ, 0xfc, !PT ;  /* 0x00000004e7e71812 */ /* 0x000fe400078efcff */
[----:B------:R-:W-:Y:S01]  /*6240*/  ISETP.GE.AND P1, PT, R0, R243, PT ;  /* 0x000000f30000720c */ /* 0x000fe20003f26270 */
[----:B-1----:R-:W-:Y:S01]  /*6250*/  FMUL.FTZ R3, R99, c[0x0][0x2ec] ;  /* 0x0000bb0063037a20 */ /* 0x002fe20000410000 */
[----:B------:R-:W-:Y:S01]  /*6260*/  LOP3.LUT R231, R231, 0xfffffffd, RZ, 0xc0, !PT ;  /* 0xfffffffde7e77812 */ /* 0x000fe200078ec0ff */
[----:B--2---:R-:W-:Y:S01]  /*6270*/  FFMA.FTZ R14, R14, -UR35, R20 ;  /* 0x800000230e0e7c23 */ /* 0x004fe20008010014 */
[C---:B------:R-:W-:Y:S01]  /*6280*/  ISETP.LT.OR P2, PT, R0.reuse, R238, P1 ;  /* 0x000000ee0000720c */ /* 0x040fe20000f41670 */
[----:B------:R1:W2:Y:S01]  /*6290*/  MUFU.TANH R19, R3 ;  /* 0x0000000300137308 */ /* 0x0002a20000002400 */
[----:B------:R-:W-:Y:S02]  /*62a0*/  @P0 LOP3.LUT R231, R231, 0x2, RZ, 0xfc, !PT ;  /* 0x00000002e7e70812 */ /* 0x000fe400078efcff */
[----:B------:R-:W-:-:S02]  /*62b0*/  ISETP.GE.AND P0, PT, R0, R245, PT ;  /* 0x000000f50000720c */ /* 0x000fc40003f06270 */
[----:B------:R-:W-:Y:S02]  /*62c0*/  ISETP.GE.AND P1, PT, R22, R245, PT ;  /* 0x000000f51600720c */ /* 0x000fe40003f26270 */
[-C--:B------:R-:W-:Y:S02]  /*62d0*/  ISETP.LT.OR P0, PT, R0, R240.reuse, P0 ;  /* 0x000000f00000720c */ /* 0x080fe40000701670 */
[----:B------:R-:W-:Y:S02]  /*62e0*/  ISETP.LT.OR P1, PT, R22, R240, P1 ;  /* 0x000000f01600720c */ /* 0x000fe40000f21670 */
[----:B------:R-:W-:Y:S02]  /*62f0*/  FSEL R214, R7, -INF , !P0 ;  /* 0xff80000007d67808 */ /* 0x000fe40004000000 */
[----:B------:R-:W-:Y:S02]  /*6300*/  ISETP.GE.AND P0, PT, R0, R242, PT ;  /* 0x000000f20000720c */ /* 0x000fe40003f06270 */
[----:B------:R-:W-:Y:S01]  /*6310*/  LOP3.LUT R231, R231, 0xfffffffe, RZ, 0xc0, !PT ;  /* 0xfffffffee7e77812 */ /* 0x000fe200078ec0ff */
[----:B-1----:R-:W-:Y:S01]  /*6320*/  FMUL.FTZ R3, R104, c[0x0][0x2ec] ;  /* 0x0000bb0068037a20 */ /* 0x002fe20000410000 */
[----:B------:R-:W-:Y:S01]  /*6330*/  ISETP.LT.OR P0, PT, R0, R237, P0 ;  /* 0x000000ed0000720c */ /* 0x000fe20000701670 */
[----:B--2---:R-:W-:Y:S01]  /*6340*/  FFMA.FTZ R9, R9, -UR35, R19 ;  /* 0x8000002309097c23 */ /* 0x004fe20008010013 */
[----:B------:R-:W-:Y:S01]  /*6350*/  FSEL R0, R8, -INF , !P3 ;  /* 0xff80000008007808 */ /* 0x000fe20005800000 */
[----:B------:R1:W2:Y:S02]  /*6360*/  MUFU.TANH R13, R3 ;  /* 0x00000003000d7308 */ /* 0x0002a40000002400 */
[----:B------:R-:W-:-:S02]  /*6370*/  @P1 LOP3.LUT R231, R231, 0x1, RZ, 0xfc, !PT ;  /* 0x00000001e7e71812 */ /* 0x000fc400078efcff */
[----:B------:R3:W-:Y:S01]  /*6380*/  STL [R1+0x20], R0 ;  /* 0x0000200001007387 */ /* 0x0007e20000100800 */
[----:B------:R-:W-:-:S04]  /*6390*/  ISETP.GE.AND P1, PT, R22, R243, PT ;  /* 0x000000f31600720c */ /* 0x000fc80003f26270 */
[----:B------:R-:W-:Y:S02]  /*63a0*/  ISETP.LT.OR P5, PT, R22, R238, P1 ;  /* 0x000000ee1600720c */ /* 0x000fe40000fa1670 */
[----:B------:R-:W-:Y:S01]  /*63b0*/  LOP3.LUT P1, RZ, R231, 0x2, RZ, 0xc0, !PT ;  /* 0x00000002e7ff7812 */ /* 0x000fe2000782c0ff */
[----:B-1----:R-:W-:Y:S02]  /*63c0*/  IMAD.IADD R3, R236, 0x1, -R45 ;  /* 0x00000001ec037824 */ /* 0x002fe400078e0a2d */
[----:B--2---:R-:W-:-:S03]  /*63d0*/  FFMA.FTZ R13, R94, -UR35, R13 ;  /* 0x800000235e0d7c23 */ /* 0x004fc6000801000d */
[----:B------:R-:W-:-:S05]  /*63e0*/  IABS R3, R3 ;  /* 0x0000000300037213 */ /* 0x000fca0000000000 */
[----:B------:R-:W-:Y:S01]  /*63f0*/  IMAD.MOV.U32 R5, RZ, RZ, R3 ;  /* 0x000000ffff057224 */ /* 0x000fe200078e0003 */
[----:B------:R-:W-:Y:S01]  /*6400*/  IABS R3, R6 ;  /* 0x0000000600037213 */ /* 0x000fe20000000000 */
[----:B------:R-:W-:Y:S02]  /*6410*/  IMAD.IADD R6, R236, 0x1, -R48 ;  /* 0x00000001ec067824 */ /* 0x000fe400078e0a30 */
[----:B------:R1:W-:Y:S01]  /*6420*/  I2F R132, R5 ;  /* 0x0000000500847306 */ /* 0x0003e20000201400 */
[----:B---3--:R-:W-:-:S05]  /*6430*/  IMAD.IADD R0, R234, 0x1, -R22 ;  /* 0x00000001ea007824 */ /* 0x008fca00078e0a16 */
[----:B------:R-:W-:-:S04]  /*6440*/  IABS R0, R0 ;  /* 0x0000000000007213 */ /* 0x000fc80000000000 */
[----:B------:R2:W-:Y:S01]  /*6450*/  I2F R7, R0 ;  /* 0x0000000000077306 */ /* 0x0005e20000201400 */
[----:B-1----:R-:W-:Y:S01]  /*6460*/  IMAD.MOV.U32 R5, RZ, RZ, R3 ;  /* 0x000000ffff057224 */ /* 0x002fe200078e0003 */
[----:B------:R-:W-:Y:S01]  /*6470*/  IABS R3, R6 ;  /* 0x0000000600037213 */ /* 0x000fe20000000000 */
[----:B------:R-:W-:-:S05]  /*6480*/  IMAD.IADD R6, R236, 0x1, -R56 ;  /* 0x00000001ec067824 */ /* 0x000fca00078e0a38 */
[----:B------:R1:W-:Y:S01]  /*6490*/  I2F R133, R5 ;  /* 0x0000000500857306 */ /* 0x0003e20000201400 */
[----:B--2---:R-:W-:-:S05]  /*64a0*/  IMAD.IADD R0, R235, 0x1, -R23 ;  /* 0x00000001eb007824 */ /* 0x004fca00078e0a17 */
[----:B------:R-:W-:Y:S01]  /*64b0*/  IABS R0, R0 ;  /* 0x0000000000007213 */ /* 0x000fe20000000000 */
[----:B-1----:R-:W-:Y:S01]  /*64c0*/  IMAD.MOV.U32 R5, RZ, RZ, R3 ;  /* 0x000000ffff057224 */ /* 0x002fe200078e0003 */
[----:B------:R-:W-:-:S03]  /*64d0*/  IABS R3, R6 ;  /* 0x0000000600037213 */ /* 0x000fc60000000000 */
[----:B------:R1:W-:Y:S02]  /*64e0*/  I2F R134, R5 ;  /* 0x0000000500867306 */ /* 0x0003e40000201400 */
[----:B-1----:R-:W-:Y:S02]  /*64f0*/  IMAD.MOV.U32 R5, RZ, RZ, R3 ;  /* 0x000000ffff057224 */ /* 0x002fe400078e0003 */
[----:B------:R-:W-:-:S04]  /*6500*/  IMAD.IADD R3, R236, 0x1, -R57 ;  /* 0x00000001ec037824 */ /* 0x000fc800078e0a39 */
[----:B------:R1:W-:Y:S01]  /*6510*/  I2F R139, R5 ;  /* 0x00000005008b7306 */ /* 0x0003e20000201400 */
[----:B------:R-:W-:-:S05]  /*6520*/  IABS R3, R3 ;  /* 0x0000000300037213 */ /* 0x000fca0000000000 */
[----:B-1----:R-:W-:Y:S02]  /*6530*/  IMAD.MOV.U32 R5, RZ, RZ, R3 ;  /* 0x000000ffff057224 */ /* 0x002fe400078e0003 */
[----:B------:R-:W-:Y:S02]  /*6540*/  IMAD.IADD R3, R236, 0x1, -R65 ;  /* 0x00000001ec037824 */ /* 0x000fe400078e0a41 */
[----:B------:R1:W-:Y:S03]  /*6550*/  I2F R228, R5 ;  /* 0x0000000500e47306 */ /* 0x0003e60000201400 */
[----:B------:R-:W-:-:S05]  /*6560*/  IABS R3, R3 ;  /* 0x0000000300037213 */ /* 0x000fca0000000000 */
[----:B------:R-:W-:Y:S02]  /*6570*/  IMAD.MOV.U32 R6, RZ, RZ, R3 ;  /* 0x000000ffff067224 */ /* 0x000fe400078e0003 */
[----:B------:R-:W-:Y:S02]  /*6580*/  IMAD.IADD R3, R236, 0x1, -R67 ;  /* 0x00000001ec037824 */ /* 0x000fe400078e0a43 */
[----:B------:R-:W-:Y:S03]  /*6590*/  I2F R229, R6 ;  /* 0x0000000600e57306 */ /* 0x000fe60000201400 */
[----:B------:R-:W-:Y:S01]  /*65a0*/  IABS R3, R3 ;  /* 0x0000000300037213 */ /* 0x000fe20000000000 */
[----:B-1----:R-:W-:-:S04]  /*65b0*/  IMAD.IADD R5, R234, 0x1, -R24 ;  /* 0x00000001ea057824 */ /* 0x002fc800078e0a18 */
[----:B------:R1:W-:Y:S02]  /*65c0*/  I2F R230, R3 ;  /* 0x0000000300e67306 */ /* 0x0003e40000201400 */
[----:B-1----:R-:W-:Y:S02]  /*65d0*/  FSEL R3, R12, -INF , !P2 ;  /* 0xff8000000c037808 */ /* 0x002fe40005000000 */
[----:B------:R-:W-:-:S03]  /*65e0*/  ISETP.GE.AND P2, PT, R22, R244, PT ;  /* 0x000000f41600720c */ /* 0x000fc60003f46270 */
[----:B------:R1:W-:Y:S01]  /*65f0*/  STL [R1+0x30], R3 ;  /* 0x0000300301007387 */ /* 0x0003e20000100800 */
[----:B------:R-:W-:Y:S02]  /*6600*/  ISETP.LT.OR P3, PT, R22, R239, P2 ;  /* 0x000000ef1600720c */ /* 0x000fe40001761670 */
[----:B------:R-:W-:Y:S02]  /*6610*/  LOP3.LUT P2, RZ, R231, 0x4, RZ, 0xc0, !PT ;  /* 0x00000004e7ff7812 */ /* 0x000fe4000784c0ff */
[----:B------:R-:W-:Y:S02]  /*6620*/  FSEL R216, R17, -INF , !P3 ;  /* 0xff80000011d87808 */ /* 0x000fe40005800000 */
[----:B------:R-:W-:-:S04]  /*6630*/  ISETP.GE.AND P3, PT, R24, R245, PT ;  /* 0x000000f51800720c */ /* 0x000fc80003f66270 */
[----:B------:R-:W-:Y:S02]  /*6640*/  ISETP.LT.OR P3, PT, R24, R240, P3 ;  /* 0x000000f01800720c */ /* 0x000fe40001f61670 */
[----:B-1----:R-:W-:Y:S02]  /*6650*/  FSEL R3, R10, -INF , !P0 ;  /* 0xff8000000a037808 */ /* 0x002fe40004000000 */
[----:B------:R-:W-:-:S03]  /*6660*/  ISETP.GE.AND P0, PT, R22, R242, PT ;  /* 0x000000f21600720c */ /* 0x000fc60003f06270 */
[----:B------:R1:W-:Y:S01]  /*6670*/  STL [R1+0x34], R3 ;  /* 0x0000340301007387 */ /* 0x0003e20000100800 */
[----:B------:R-:W-:Y:S02]  /*6680*/  ISETP.LT.OR P4, PT, R22, R237, P0 ;  /* 0x000000ed1600720c */ /* 0x000fe40000781670 */
[----:B------:R-:W-:Y:S01]  /*6690*/  ISETP.GE.AND P0, PT, R23, R245, PT ;  /* 0x000000f51700720c */ /* 0x000fe20003f06270 */
[----:B-1----:R-:W-:-:S05]  /*66a0*/  IMAD.IADD R3, R241, 0x1, -R22 ;  /* 0x00000001f1037824 */ /* 0x002fca00078e0a16 */
[----:B------:R-:W-:-:S04]  /*66b0*/  IABS R3, R3 ;  /* 0x0000000300037213 */ /* 0x000fc80000000000 */
[----:B------:R1:W-:Y:S02]  /*66c0*/  I2F R6, R3 ;  /* 0x0000000300067306 */ /* 0x0003e40000201400 */
[----:B-1----:R-:W-:Y:S02]  /*66d0*/  IMAD.MOV.U32 R3, RZ, RZ, R0 ;  /* 0x000000ffff037224 */ /* 0x002fe400078e0000 */
[----:B------:R-:W-:-:S04]  /*66e0*/  IMAD.IADD R0, R234, 0x1, -R23 ;  /* 0x00000001ea007824 */ /* 0x000fc800078e0a17 */
[----:B------:R1:W-:Y:S01]  /*66f0*/  I2F R12, R3 ;  /* 0x00000003000c7306 */ /* 0x0003e20000201400 */
[----:B------:R-:W-:-:S07]  /*6700*/  IABS R0, R0 ;  /* 0x0000000000007213 */ /* 0x000fce0000000000 */
[----:B------:R2:W-:Y:S01]  /*6710*/  I2F R11, R0 ;  /* 0x00000000000b7306 */ /* 0x0005e20000201400 */
[----:B-1----:R-:W-:Y:S02]  /*6720*/  FSEL R3, R16, -INF , !P6 ;  /* 0xff80000010037808 */ /* 0x002fe40007000000 */
[----:B------:R-:W-:Y:S02]  /*6730*/  ISETP.LT.OR P6, PT, R23, R240, P0 ;  /* 0x000000f01700720c */ /* 0x000fe400007c1670 */
[C---:B------:R-:W-:Y:S01]  /*6740*/  LOP3.LUT P0, RZ, R231.reuse, 0x1, RZ, 0xc0, !PT ;  /* 0x00000001e7ff7812 */ /* 0x040fe2000780c0ff */
[----:B------:R1:W-:Y:S01]  /*6750*/  STL [R1], R3 ;  /* 0x0000000301007387 */ /* 0x0003e20000100800 */
[----:B------:R-:W-:Y:S02]  /*6760*/  LOP3.LUT R231, R231, 0xfffffffd, RZ, 0xc0, !PT ;  /* 0xfffffffde7e77812 */ /* 0x000fe400078ec0ff */
[----:B--2---:R-:W-:Y:S02]  /*6770*/  FSEL R0, R9, -INF , !P1 ;  /* 0xff80000009007808 */ /* 0x004fe40004800000 */
[----:B------:R-:W-:-:S02]  /*6780*/  ISETP.GE.AND P1, PT, R23, R243, PT ;  /* 0x000000f31700720c */ /* 0x000fc40003f26270 */
[----:B------:R-:W-:Y:S02]  /*6790*/  FSEL R215, R13, -INF , !P0 ;  /* 0xff8000000dd77808 */ /* 0x000fe40004000000 */
[C---:B------:R-:W-:Y:S02]  /*67a0*/  ISETP.LT.OR P1, PT, R23.reuse, R238, P1 ;  /* 0x000000ee1700720c */ /* 0x040fe40000f21670 */
[----:B------:R-:W-:-:S04]  /*67b0*/  ISETP.GE.AND P0, PT, R23, R242, PT ;  /* 0x000000f21700720c */ /* 0x000fc80003f06270 */
[C---:B------:R-:W-:Y:S02]  /*67c0*/  ISETP.LT.OR P0, PT, R23.reuse, R237, P0 ;  /* 0x000000ed1700720c */ /* 0x040fe40000701670 */
[----:B-1----:R-:W-:Y:S02]  /*67d0*/  FSEL R3, R14, -INF , !P2 ;  /* 0xff8000000e037808 */ /* 0x002fe40005000000 */
[----:B------:R-:W-:-:S03]  /*67e0*/  ISETP.GE.AND P2, PT, R23, R244, PT ;  /* 0x000000f41700720c */ /* 0x000fc60003f46270 */
[----:B------:R1:W-:Y:S01]  /*67f0*/  STL [R1+0xc], R3 ;  /* 0x00000c0301007387 */ /* 0x0003e20000100800 */
[----:B------:R-:W-:-:S03]  /*6800*/  ISETP.LT.OR P2, PT, R23, R239, P2 ;  /* 0x000000ef1700720c */ /* 0x000fc60001741670 */
[----:B------:R2:W-:Y:S10]  /*6810*/  STL [R1+0x2c], R0 ;  /* 0x00002c0001007387 */ /* 0x0005f40000100800 */
[----:B------:R-:W-:-:S02]  /*6820*/  @P2 LOP3.LUT R231, R231, 0x2, RZ, 0xfc, !PT ;  /* 0x00000002e7e72812 */ /* 0x000fc400078efcff */
[----:B------:R-:W-:Y:S02]  /*6830*/  ISETP.GE.AND P2, PT, R24, R244, PT ;  /* 0x000000f41800720c */ /* 0x000fe40003f46270 */
[----:B------:R-:W-:-:S04]  /*6840*/  LOP3.LUT R231, R231, 0xfffffff7, RZ, 0xc0, !PT ;  /* 0xfffffff7e7e77812 */ /* 0x000fc800078ec0ff */
[----:B------:R-:W-:Y:S02]  /*6850*/  @P1 LOP3.LUT R231, R231, 0x8, RZ, 0xfc, !PT ;  /* 0x00000008e7e71812 */ /* 0x000fe400078efcff */
[----:B------:R-:W-:Y:S01]  /*6860*/  ISETP.GE.AND P1, PT, R24, R243, PT ;  /* 0x000000f31800720c */ /* 0x000fe20003f26270 */
[----:B-1----:R-:W-:Y:S01]  /*6870*/  FMUL.FTZ R3, R118, c[0x0][0x2ec] ;  /* 0x0000bb0076037a20 */ /* 0x002fe20000410000 */
[----:B------:R-:W-:Y:S01]  /*6880*/  LOP3.LUT R231, R231, 0xfffffffb, RZ, 0xc0, !PT ;  /* 0xfffffffbe7e77812 */ /* 0x000fe200078ec0ff */
[----:B--2---:R-:W-:Y:S02]  /*6890*/  FMUL.FTZ R0, R116, c[0x0][0x2ec] ;  /* 0x0000bb0074007a20 */ /* 0x004fe40000410000 */
[----:B------:R-:W1:Y:S01]  /*68a0*/  MUFU.TANH R8, R3 ;  /* 0x0000000300087308 */ /* 0x000e620000002400 */
[----:B------:R-:W-:Y:S02]  /*68b0*/  @P0 LOP3.LUT R231, R231, 0x4, RZ, 0xfc, !PT ;  /* 0x00000004e7e70812 */ /* 0x000fe400078efcff */
[----:B------:R-:W-:-:S05]  /*68c0*/  ISETP.GE.AND P0, PT, R24, R242, PT ;  /* 0x000000f21800720c */ /* 0x000fca0003f06270 */
[----:B------:R2:W3:Y:S01]  /*68d0*/  MUFU.TANH R9, R0 ;  /* 0x0000000000097308 */ /* 0x0004e20000002400 */
[----:B-1----:R-:W-:Y:S02]  /*68e0*/  FFMA.FTZ R6, R6, -UR35, R8 ;  /* 0x8000002306067c23 */ /* 0x002fe40008010008 */
[----:B--2---:R-:W-:Y:S02]  /*68f0*/  IMAD.IADD R0, R241, 0x1, -R23 ;  /* 0x00000001f1007824 */ /* 0x004fe400078e0a17 */
[----:B---3--:R-:W-:-:S03]  /*6900*/  FFMA.FTZ R7, R7, -UR35, R9 ;  /* 0x8000002307077c23 */ /* 0x008fc60008010009 */
[----:B------:R-:W-:Y:S02]  /*6910*/  IABS R0, R0 ;  /* 0x0000000000007213 */ /* 0x000fe40000000000 */
[----:B------:R-:W-:Y:S02]  /*6920*/  FSEL R7, R7, -INF , !P5 ;  /* 0xff80000007077808 */ /* 0x000fe40006800000 */
[----:B------:R-:W-:Y:S01]  /*6930*/  ISETP.LT.OR P5, PT, R24, R239, P2 ;  /* 0x000000ef1800720c */ /* 0x000fe200017a1670 */
[----:B------:R-:W-:Y:S01]  /*6940*/  IMAD.MOV.U32 R3, RZ, RZ, R0 ;  /* 0x000000ffff037224 */ /* 0x000fe200078e0000 */
[----:B------:R-:W-:Y:S01]  /*6950*/  LOP3.LUT P2, RZ, R231, 0x8, RZ, 0xc0, !PT ;  /* 0x00000008e7ff7812 */ /* 0x000fe2000784c0ff */
[----:B------:R-:W-:Y:S01]  /*6960*/  IMAD.IADD R0, R235, 0x1, -R24 ;  /* 0x00000001eb007824 */ /* 0x000fe200078e0a18 */
[----:B------:R-:W-:Y:S01]  /*6970*/  STL [R1+0x8], R7 ;  /* 0x0000080701007387 */ /* 0x000fe20000100800 */
[----:B------:R1:W-:Y:S03]  /*6980*/  I2F R16, R3 ;  /* 0x0000000300107306 */ /* 0x0003e60000201400 */
[----:B------:R-:W-:-:S05]  /*6990*/  IABS R0, R0 ;  /* 0x0000000000007213 */ /* 0x000fca0000000000 */
[----:B-1----:R-:W-:Y:S01]  /*69a0*/  IMAD.MOV.U32 R3, RZ, RZ, R0 ;  /* 0x000000ffff037224 */ /* 0x002fe200078e0000 */
[----:B------:R-:W-:Y:S01]  /*69b0*/  IABS R0, R5 ;  /* 0x0000000500007213 */ /* 0x000fe20000000000 */
[----:B------:R-:W-:Y:S02]  /*69c0*/  IMAD.IADD R5, R235, 0x1, -R25 ;  /* 0x00000001eb057824 */ /* 0x000fe400078e0a19 */
[----:B------:R1:W-:Y:S08]  /*69d0*/  I2F R14, R3 ;  /* 0x00000003000e7306 */ /* 0x0003f00000201400 */
[----:B------:R2:W-:Y:S01]  /*69e0*/  I2F R10, R0 ;  /* 0x00000000000a7306 */ /* 0x0005e20000201400 */
[----:B-1----:R-:W-:-:S07]  /*69f0*/  FMUL.FTZ R3, R105, c[0x0][0x2ec] ;  /* 0x0000bb0069037a20 */ /* 0x002fce0000410000 */
[----:B------:R1:W3:Y:S01]  /*6a00*/  MUFU.TANH R8, R3 ;  /* 0x0000000300087308 */ /* 0x0002e20000002400 */
[----:B--2---:R-:W-:-:S05]  /*6a10*/  IMAD.IADD R0, R241, 0x1, -R24 ;  /* 0x00000001f1007824 */ /* 0x004fca00078e0a18 */
[----:B------:R-:W-:-:S05]  /*6a20*/  IABS R0, R0 ;  /* 0x0000000000007213 */ /* 0x000fca0000000000 */
[----:B-1----:R-:W-:Y:S01]  /*6a30*/  IMAD.MOV.U32 R3, RZ, RZ, R0 ;  /* 0x000000ffff037224 */ /* 0x002fe200078e0000 */
[----:B------:R-:W-:Y:S01]  /*6a40*/  IABS R0, R5 ;  /* 0x0000000500007213 */ /* 0x000fe20000000000 */
[----:B------:R-:W-:Y:S02]  /*6a50*/  FMUL.FTZ R5, R117, c[0x0][0x2ec] ;  /* 0x0000bb0075057a20 */ /* 0x000fe40000410000 */
[----:B------:R1:W-:Y:S08]  /*6a60*/  I2F R15, R3 ;  /* 0x00000003000f7306 */ /* 0x0003f00000201400 */
[----:B------:R3:W-:Y:S01]  /*6a70*/  I2F R18, R0 ;  /* 0x0000000000127306 */ /* 0x0007e20000201400 */
[----:B-1----:R-:W-:-:S07]  /*6a80*/  FMUL.FTZ R3, R107, c[0x0][0x2ec] ;  /* 0x0000bb006b037a20 */ /* 0x002fce0000410000 */
[----:B------:R1:W2:Y:S01]  /*6a90*/  MUFU.TANH R9, R5 ;  /* 0x0000000500097308 */ /* 0x0002a20000002400 */
[----:B---3--:R-:W-:-:S07]  /*6aa0*/  FFMA.FTZ R0, R58, -UR35, R8 ;  /* 0x800000233a007c23 */ /* 0x008fce0008010008 */
[----:B------:R3:W-:Y:S01]  /*6ab0*/  MUFU.TANH R13, R3 ;  /* 0x00000003000d7308 */ /* 0x0007e20000002400 */
[----:B------:R-:W-:Y:S01]  /*6ac0*/  IMAD.MOV.U32 R58, RZ, RZ, R109 ;  /* 0x000000ffff3a7224 */ /* 0x000fe200078e006d */
[----:B------:R-:W-:Y:S01]  /*6ad0*/  FSEL R116, R0, -INF , !P6 ;  /* 0xff80000000747808 */ /* 0x000fe20007000000 */
[----:B------:R-:W-:Y:S01]  /*6ae0*/  IMAD.IADD R0, R234, 0x1, -R25 ;  /* 0x00000001ea007824 */ /* 0x000fe200078e0a19 */
[----:B------:R-:W-:Y:S02]  /*6af0*/  LOP3.LUT P6, RZ, R231, 0x2, RZ, 0xc0, !PT ;  /* 0x00000002e7ff7812 */ /* 0x000fe400078cc0ff */
[----:B-1----:R-:W-:Y:S01]  /*6b00*/  FSEL R5, R6, -INF , !P4 ;  /* 0xff80000006057808 */ /* 0x002fe20006000000 */
[----:B--2---:R-:W-:Y:S01]  /*6b10*/  FFMA.FTZ R6, R11, -UR35, R9 ;  /* 0x800000230b067c23 */ /* 0x004fe20008010009 */
[----:B------:R-:W-:Y:S02]  /*6b20*/  IABS R0, R0 ;  /* 0x0000000000007213 */ /* 0x000fe40000000000 */
[----:B------:R-:W-:Y:S01]  /*6b30*/  LOP3.LUT R231, R231, 0xfffffffe, RZ, 0xc0, !PT ;  /* 0xfffffffee7e77812 */ /* 0x000fe200078ec0ff */
[----:B------:R1:W-:Y:S01]  /*6b40*/  STL [R1+0x24], R5 ;  /* 0x0000240501007387 */ /* 0x0003e20000100800 */
[----:B------:R-:W-:Y:S01]  /*6b50*/  FSEL R118, R6, -INF , !P2 ;  /* 0xff80000006767808 */ /* 0x000fe20005000000 */
[----:B---3--:R-:W-:Y:S01]  /*6b60*/  FMUL.FTZ R3, R119, c[0x0][0x2ec] ;  /* 0x0000bb0077037a20 */ /* 0x008fe20000410000 */
[----:B------:R-:W-:-:S02]  /*6b70*/  @P3 LOP3.LUT R231, R231, 0x1, RZ, 0xfc, !PT ;  /* 0x00000001e7e73812 */ /* 0x000fc400078efcff */
[C---:B------:R-:W-:Y:S01]  /*6b80*/  ISETP.LT.OR P3, PT, R24.reuse, R237, P0 ;  /* 0x000000ed1800720c */ /* 0x040fe20000761670 */
[----:B------:R2:W-:Y:S01]  /*6b90*/  MUFU.TANH R8, R3 ;  /* 0x0000000300087308 */ /* 0x0005e20000002400 */
[----:B------:R-:W-:Y:S02]  /*6ba0*/  ISETP.GE.AND P0, PT, R25, R245, PT ;  /* 0x000000f51900720c */ /* 0x000fe40003f06270 */
[----:B------:R-:W-:Y:S02]  /*6bb0*/  ISETP.LT.OR P4, PT, R24, R238, P1 ;  /* 0x000000ee1800720c */ /* 0x000fe40000f81670 */
[----:B------:R-:W-:Y:S02]  /*6bc0*/  LOP3.LUT P1, RZ, R231, 0x4, RZ, 0xc0, !PT ;  /* 0x00000004e7ff7812 */ /* 0x000fe4000782c0ff */
[----:B------:R-:W-:-:S04]  /*6bd0*/  ISETP.GE.AND P2, PT, R25, R244, PT ;  /* 0x000000f41900720c */ /* 0x000fc80003f46270 */
[----:B------:R-:W-:Y:S01]  /*6be0*/  ISETP.LT.OR P2, PT, R25, R239, P2 ;  /* 0x000000ef1900720c */ /* 0x000fe20001741670 */
[----:B--2---:R-:W-:Y:S02]  /*6bf0*/  FMUL.FTZ R3, R120, c[0x0][0x2ec] ;  /* 0x0000bb0078037a20 */ /* 0x004fe40000410000 */
[----:B-1----:R-:W-:Y:S02]  /*6c00*/  IMAD.IADD R5, R241, 0x1, -R25 ;  /* 0x00000001f1057824 */ /* 0x002fe400078e0a19 */
[----:B------:R1:W2:Y:S02]  /*6c10*/  MUFU.TANH R7, R3 ;  /* 0x0000000300077308 */ /* 0x0002a40000002400 */
[----:B-1----:R-:W-:Y:S01]  /*6c20*/  IMAD.MOV.U32 R3, RZ, RZ, R0 ;  /* 0x000000ffff037224 */ /* 0x002fe200078e0000 */
[----:B------:R-:W-:Y:S01]  /*6c30*/  IABS R0, R5 ;  /* 0x0000000500007213 */ /* 0x000fe20000000000 */
[----:B--2---:R-:W-:-:S04]  /*6c40*/  FFMA.FTZ R7, R49, -UR35, R7 ;  /* 0x8000002331077c23 */ /* 0x004fc80008010007 */
[----:B------:R1:W-:Y:S01]  /*6c50*/  I2F R17, R3 ;  /* 0x0000000300117306 */ /* 0x0003e20000201400 */
[----:B------:R-:W-:Y:S02]  /*6c60*/  FFMA.FTZ R5, R16, -UR35, R8 ;  /* 0x8000002310057c23 */ /* 0x000fe40008010008 */
[----:B------:R-:W-:Y:S02]  /*6c70*/  IMAD.MOV.U32 R49, RZ, RZ, R110 ;  /* 0x000000ffff317224 */ /* 0x000fe400078e006e */
[----:B------:R-:W-:Y:S01]  /*6c80*/  FMUL.FTZ R8, R144, c[0x0][0x2ec] ;  /* 0x0000bb0090087a20 */ /* 0x000fe20000410000 */
[----:B------:R-:W-:Y:S01]  /*6c90*/  FSEL R119, R5, -INF , !P1 ;  /* 0xff80000005777808 */ /* 0x000fe20004800000 */
[----:B------:R-:W-:Y:S01]  /*6ca0*/  IMAD.IADD R5, R234, 0x1, -R27 ;  /* 0x00000001ea057824 */ /* 0x000fe200078e0a1b */
[----:B------:R2:W-:Y:S01]  /*6cb0*/  I2F R11, R0 ;  /* 0x00000000000b7306 */ /* 0x0005e20000201400 */
[----:B------:R-:W-:Y:S01]  /*6cc0*/  ISETP.GE.AND P1, PT, R25, R243, PT ;  /* 0x000000f31900720c */ /* 0x000fe20003f26270 */
[----:B------:R-:W-:-:S03]  /*6cd0*/  IMAD.MOV.U32 R144, RZ, RZ, R194 ;  /* 0x000000ffff907224 */ /* 0x000fc600078e00c2 */
[----:B------:R-:W-:Y:S01]  /*6ce0*/  ISETP.LT.OR P1, PT, R25, R238, P1 ;  /* 0x000000ee1900720c */ /* 0x000fe20000f21670 */
[----:B-1----:R-:W-:Y:S02]  /*6cf0*/  FFMA.FTZ R3, R12, -UR35, R13 ;  /* 0x800000230c037c23 */ /* 0x002fe4000801000d */
[----:B------:R-:W1:Y:S03]  /*6d00*/  MUFU.TANH R8, R8 ;  /* 0x0000000800087308 */ /* 0x000e660000002400 */
[----:B------:R-:W-:Y:S02]  /*6d10*/  FSEL R117, R3, -INF , !P6 ;  /* 0xff80000003757808 */ /* 0x000fe40007000000 */
[----:B------:R-:W-:Y:S01]  /*6d20*/  ISETP.LT.OR P6, PT, R25, R240, P0 ;  /* 0x000000f01900720c */ /* 0x000fe200007c1670 */
[----:B--2---:R-:W-:Y:S01]  /*6d30*/  FMUL.FTZ R0, R122, c[0x0][0x2ec] ;  /* 0x0000bb007a007a20 */ /* 0x004fe20000410000 */
[----:B------:R-:W-:-:S02]  /*6d40*/  LOP3.LUT P0, RZ, R231, 0x1, RZ, 0xc0, !PT ;  /* 0x00000001e7ff7812 */ /* 0x000fc4000780c0ff */
[----:B------:R-:W-:Y:S01]  /*6d50*/  LOP3.LUT R231, R231, 0xfffffffe, RZ, 0xc0, !PT ;  /* 0xfffffffee7e77812 */ /* 0x000fe200078ec0ff */
[----:B------:R2:W3:Y:S01]  /*6d60*/  MUFU.TANH R9, R0 ;  /* 0x0000000000097308 */ /* 0x0004e20000002400 */
[----:B------:R-:W-:Y:S02]  /*6d70*/  FSEL R110, R7, -INF , !P0 ;  /* 0xff800000076e7808 */ /* 0x000fe40004000000 */
[----:B------:R-:W-:Y:S01]  /*6d80*/  ISETP.GE.AND P0, PT, R25, R242, PT ;  /* 0x000000f21900720c */ /* 0x000fe20003f06270 */
[----:B-1----:R-:W-:Y:S01]  /*6d90*/  FFMA.FTZ R8, R10, -UR35, R8 ;  /* 0x800000230a087c23 */ /* 0x002fe20008010008 */
[----:B------:R-:W-:Y:S02]  /*6da0*/  @P2 LOP3.LUT R231, R231, 0x1, RZ, 0xfc, !PT ;  /* 0x00000001e7e72812 */ /* 0x000fe400078efcff */
[----:B------:R-:W-:Y:S02]  /*6db0*/  ISETP.LT.OR P0, PT, R25, R237, P0 ;  /* 0x000000ed1900720c */ /* 0x000fe40000701670 */
[----:B------:R-:W-:-:S02]  /*6dc0*/  LOP3.LUT R231, R231, 0xfffffff7, RZ, 0xc0, !PT ;  /* 0xfffffff7e7e77812 */ /* 0x000fc400078ec0ff */
[----:B------:R-:W-:Y:S02]  /*6dd0*/  FSEL R112, R8, -INF , !P4 ;  /* 0xff80000008707808 */ /* 0x000fe40006000000 */
[----:B------:R-:W-:Y:S01]  /*6de0*/  @P1 LOP3.LUT R231, R231, 0x8, RZ, 0xfc, !PT ;  /* 0x00000008e7e71812 */ /* 0x000fe200078efcff */
[----:B--2---:R-:W-:Y:S01]  /*6df0*/  IMAD.IADD R0, R235, 0x1, -R26 ;  /* 0x00000001eb007824 */ /* 0x004fe200078e0a1a */
[----:B------:R-:W-:Y:S01]  /*6e00*/  ISETP.GE.AND P1, PT, R26, R243, PT ;  /* 0x000000f31a00720c */ /* 0x000fe20003f26270 */
[----:B---3--:R-:W-:Y:S01]  /*6e10*/  FFMA.FTZ R7, R14, -UR35, R9 ;  /* 0x800000230e077c23 */ /* 0x008fe20008010009 */
[----:B------:R-:W-:Y:S02]  /*6e20*/  LOP3.LUT R231, R231, 0xfffffffb, RZ, 0xc0, !PT ;  /* 0xfffffffbe7e77812 */ /* 0x000fe400078ec0ff */
[----:B------:R-:W-:Y:S02]  /*6e30*/  IABS R0, R0 ;  /* 0x0000000000007213 */ /* 0x000fe40000000000 */
[----:B------:R-:W-:-:S02]  /*6e40*/  @P0 LOP3.LUT R231, R231, 0x4, RZ, 0xfc, !PT ;  /* 0x00000004e7e70812 */ /* 0x000fc400078efcff */
[----:B------:R-:W-:Y:S01]  /*6e50*/  ISETP.GE.AND P0, PT, R26, R245, PT ;  /* 0x000000f51a00720c */ /* 0x000fe20003f06270 */
[----:B------:R-:W-:Y:S01]  /*6e60*/  IMAD.MOV.U32 R3, RZ, RZ, R0 ;  /* 0x000000ffff037224 */ /* 0x000fe200078e0000 */
[----:B------:R-:W-:Y:S01]  /*6e70*/  LOP3.LUT R231, R231, 0xfffffffd, RZ, 0xc0, !PT ;  /* 0xfffffffde7e77812 */ /* 0x000fe200078ec0ff */
[----:B------:R-:W-:Y:S01]  /*6e80*/  IMAD.IADD R0, R234, 0x1, -R26 ;  /* 0x00000001ea007824 */ /* 0x000fe200078e0a1a */
[C---:B------:R-:W-:Y:S01]  /*6e90*/  ISETP.LT.OR P0, PT, R26.reuse, R240, P0 ;  /* 0x000000f01a00720c */ /* 0x040fe20000701670 */
[----:B------:R1:W-:Y:S01]  /*6ea0*/  I2F R12, R3 ;  /* 0x00000003000c7306 */ /* 0x0003e20000201400 */
[C---:B------:R-:W-:Y:S02]  /*6eb0*/  ISETP.LT.OR P4, PT, R26.reuse, R238, P1 ;  /* 0x000000ee1a00720c */ /* 0x040fe40000f81670 */
[----:B------:R-:W-:Y:S02]  /*6ec0*/  IABS R0, R0 ;  /* 0x0000000000007213 */ /* 0x000fe40000000000 */
[----:B------:R-:W-:-:S03]  /*6ed0*/  ISETP.GE.AND P2, PT, R26, R244, PT ;  /* 0x000000f41a00720c */ /* 0x000fc60003f46270 */
[----:B------:R2:W-:Y:S04]  /*6ee0*/  I2F R16, R0 ;  /* 0x0000000000107306 */ /* 0x0005e80000201400 */
[----:B------:R-:W-:Y:S02]  /*6ef0*/  @P0 LOP3.LUT R231, R231, 0x2, RZ, 0xfc, !PT ;  /* 0x00000002e7e70812 */ /* 0x000fe400078efcff */
[----:B------:R-:W-:Y:S01]  /*6f00*/  ISETP.GE.AND P0, PT, R26, R242, PT ;  /* 0x000000f21a00720c */ /* 0x000fe20003f06270 */
[----:B-1----:R-:W-:Y:S01]  /*6f10*/  FMUL.FTZ R3, R146, c[0x0][0x2ec] ;  /* 0x0000bb0092037a20 */ /* 0x002fe20000410000 */
[----:B------:R-:W-:Y:S01]  /*6f20*/  LOP3.LUT P1, RZ, R231, 0x4, RZ, 0xc0, !PT ;  /* 0x00000004e7ff7812 */ /* 0x000fe2000782c0ff */
[----:B------:R-:W-:Y:S02]  /*6f30*/  IMAD.MOV.U32 R146, RZ, RZ, R252 ;  /* 0x000000ffff927224 */ /* 0x000fe400078e00fc */
[----:B------:R-:W1:Y:S01]  /*6f40*/  MUFU.TANH R6, R3 ;  /* 0x0000000300067308 */ /* 0x000e620000002400 */
[----:B--2---:R-:W-:-:S02]  /*6f50*/  FMUL.FTZ R0, R121, c[0x0][0x2ec] ;  /* 0x0000bb0079007a20 */ /* 0x004fc40000410000 */
[----:B------:R-:W-:-:S05]  /*6f60*/  IMAD.MOV.U32 R121, RZ, RZ, R91 ;  /* 0x000000ffff797224 */ /* 0x000fca00078e005b */
[----:B------:R2:W3:Y:S01]  /*6f70*/  MUFU.TANH R9, R0 ;  /* 0x0000000000097308 */ /* 0x0004e20000002400 */
[----:B-1----:R-:W-:-:S05]  /*6f80*/  FFMA.FTZ R6, R15, -UR35, R6 ;  /* 0x800000230f067c23 */ /* 0x002fca0008010006 */
[----:B------:R-:W-:Y:S02]  /*6f90*/  FSEL R113, R6, -INF , !P3 ;  /* 0xff80000006717808 */ /* 0x000fe40005800000 */
[----:B------:R-:W-:Y:S01]  /*6fa0*/  ISETP.LT.OR P3, PT, R26, R237, P0 ;  /* 0x000000ed1a00720c */ /* 0x000fe20000761670 */
[----:B--2---:R-:W-:Y:S01]  /*6fb0*/  IMAD.IADD R0, R241, 0x1, -R26 ;  /* 0x00000001f1007824 */ /* 0x004fe200078e0a1a */
[----:B------:R-:W-:-:S04]  /*6fc0*/  ISETP.GE.AND P0, PT, R27, R245, PT ;  /* 0x000000f51b00720c */ /* 0x000fc80003f06270 */
[----:B------:R-:W-:-:S05]  /*6fd0*/  IABS R0, R0 ;  /* 0x0000000000007213 */ /* 0x000fca0000000000 */
[----:B------:R-:W-:Y:S02]  /*6fe0*/  IMAD.MOV.U32 R3, RZ, RZ, R0 ;  /* 0x000000ffff037224 */ /* 0x000fe400078e0000 */
[----:B------:R-:W-:Y:S02]  /*6ff0*/  IMAD.IADD R0, R235, 0x1, -R27 ;  /* 0x00000001eb007824 */ /* 0x000fe400078e0a1b */
[----:B------:R1:W-:Y:S03]  /*7000*/  I2F R10, R3 ;  /* 0x00000003000a7306 */ /* 0x0003e60000201400 */
[----:B------:R-:W-:-:S05]  /*7010*/  IABS R0, R0 ;  /* 0x0000000000007213 */ /* 0x000fca0000000000 */
[----:B-1----:R-:W-:Y:S01]  /*7020*/  IMAD.MOV.U32 R3, RZ, RZ, R0 ;  /* 0x000000ffff037224 */ /* 0x002fe200078e0000 */
[----:B------:R-:W-:Y:S01]  /*7030*/  IABS R0, R5 ;  /* 0x0000000500007213 */ /* 0x000fe20000000000 */
[----:B---3--:R-:W-:Y:S02]  /*7040*/  FFMA.FTZ R5, R50, -UR35, R9 ;  /* 0x8000002332057c23 */ /* 0x008fe40008010009 */
[----:B------:R1:W-:Y:S01]  /*7050*/  I2F R14, R3 ;  /* 0x00000003000e7306 */ /* 0x0003e20000201400 */
[----:B------:R-:W-:Y:S01]  /*7060*/  IMAD.MOV.U32 R50, RZ, RZ, R111 ;  /* 0x000000ffff327224 */ /* 0x000fe200078e006f */
[----:B------:R-:W-:Y:S02]  /*7070*/  FSEL R111, R7, -INF , !P5 ;  /* 0xff800000076f7808 */ /* 0x000fe40006800000 */
[----:B------:R-:W-:Y:S01]  /*7080*/  FSEL R108, R5, -INF , !P6 ;  /* 0xff800000056c7808 */ /* 0x000fe20007000000 */
[----:B------:R-:W-:Y:S01]  /*7090*/  IMAD.IADD R5, R235, 0x1, -R31 ;  /* 0x00000001eb057824 */ /* 0x000fe200078e0a1f */
[----:B------:R-:W-:-:S02]  /*70a0*/  LOP3.LUT P6, RZ, R231, 0x1, RZ, 0xc0, !PT ;  /* 0x00000001e7ff7812 */ /* 0x000fc400078cc0ff */
[----:B------:R2:W-:Y:S01]  /*70b0*/  I2F R13, R0 ;  /* 0x00000000000d7306 */ /* 0x0005e20000201400 */
[----:B------:R-:W-:Y:S02]  /*70c0*/  ISETP.LT.OR P5, PT, R26, R239, P2 ;  /* 0x000000ef1a00720c */ /* 0x000fe400017a1670 */
[----:B------:R-:W-:Y:S01]  /*70d0*/  LOP3.LUT P2, RZ, R231, 0x8, RZ, 0xc0, !PT ;  /* 0x00000008e7ff7812 */ /* 0x000fe2000784c0ff */
[----:B-1----:R-:W-:Y:S02]  /*70e0*/  FMUL.FTZ R3, R123, c[0x0][0x2ec] ;  /* 0x0000bb007b037a20 */ /* 0x002fe40000410000 */
[----:B------:R-:W-:Y:S02]  /*70f0*/  IMAD.MOV.U32 R123, RZ, RZ, R251 ;  /* 0x000000ffff7b7224 */ /* 0x000fe400078e00fb */
[----:B------:R1:W3:Y:S01]  /*7100*/  MUFU.TANH R9, R3 ;  /* 0x0000000300097308 */ /* 0x0002e20000002400 */
[----:B--2---:R-:W-:-:S05]  /*7110*/  IMAD.IADD R0, R241, 0x1, -R27 ;  /* 0x00000001f1007824 */ /* 0x004fca00078e0a1b */
[----:B------:R-:W-:-:S05]  /*7120*/  IABS R0, R0 ;  /* 0x0000000000007213 */ /* 0x000fca0000000000 */
[----:B-1----:R-:W-:Y:S02]  /*7130*/  IMAD.MOV.U32 R3, RZ, RZ, R0 ;  /* 0x000000ffff037224 */ /* 0x002fe400078e0000 */
[----:B------:R-:W-:Y:S02]  /*7140*/  IMAD.IADD R0, R235, 0x1, -R29 ;  /* 0x00000001eb007824 */ /* 0x000fe400078e0a1d */
[----:B------:R1:W-:Y:S01]  /*7150*/  I2F R15, R3 ;  /* 0x00000003000f7306 */ /* 0x0003e20000201400 */
[----:B---3--:R-:W-:Y:S02]  /*7160*/  FFMA.FTZ R8, R18, -UR35, R9 ;  /* 0x8000002312087c23 */ /* 0x008fe40008010009 */
[----:B------:R-:W-:-:S03]  /*7170*/  IABS R0, R0 ;  /* 0x0000000000007213 */ /* 0x000fc60000000000 */
[----:B------:R-:W-:Y:S02]  /*7180*/  FSEL R105, R8, -INF , !P6 ;  /* 0xff80000008697808 */ /* 0x000fe40007000000 */
[----:B------:R2:W-:Y:S01]  /*7190*/  I2F R19, R0 ;  /* 0x0000000000137306 */ /* 0x0005e20000201400 */
[----:B------:R-:W-:Y:S02]  /*71a0*/  ISETP.LT.OR P6, PT, R27, R240, P0 ;  /* 0x000000f01b00720c */ /* 0x000fe400007c1670 */
[C---:B------:R-:W-:Y:S02]  /*71b0*/  LOP3.LUT P0, RZ, R231.reuse, 0x2, RZ, 0xc0, !PT ;  /* 0x00000002e7ff7812 */ /* 0x040fe4000780c0ff */
[----:B------:R-:W-:Y:S01]  /*71c0*/  LOP3.LUT R231, R231, 0xfffffffe, RZ, 0xc0, !PT ;  /* 0xfffffffee7e77812 */ /* 0x000fe200078ec0ff */
[----:B-1----:R-:W-:Y:S02]  /*71d0*/  FMUL.FTZ R3, R147, c[0x0][0x2ec] ;  /* 0x0000bb0093037a20 */ /* 0x002fe40000410000 */
[----:B------:R-:W-:-:S02]  /*71e0*/  IMAD.MOV.U32 R147, RZ, RZ, R44 ;  /* 0x000000ffff937224 */ /* 0x000fc400078e002c */
[----:B------:R-:W1:Y:S01]  /*71f0*/  MUFU.TANH R6, R3 ;  /* 0x0000000300067308 */ /* 0x000e620000002400 */
[----:B--2---:R-:W-:Y:S02]  /*7200*/  FMUL.FTZ R0, R145, c[0x0][0x2ec] ;  /* 0x0000bb0091007a20 */ /* 0x004fe40000410000 */
[----:B------:R-:W-:-:S05]  /*7210*/  IMAD.MOV.U32 R145, RZ, RZ, R249 ;  /* 0x000000ffff917224 */ /* 0x000fca00078e00f9 */
[----:B------:R2:W3:Y:S01]  /*7220*/  MUFU.TANH R7, R0 ;  /* 0x0000000000077308 */ /* 0x0004e20000002400 */
[----:B-1----:R-:W-:-:S05]  /*7230*/  FFMA.FTZ R6, R11, -UR35, R6 ;  /* 0x800000230b067c23 */ /* 0x002fca0008010006 */
[----:B------:R-:W-:Y:S02]  /*7240*/  FSEL R109, R6, -INF , !P1 ;  /* 0xff800000066d7808 */ /* 0x000fe40004800000 */
[----:B------:R-:W-:Y:S01]  /*7250*/  ISETP.GE.AND P1, PT, R27, R243, PT ;  /* 0x000000f31b00720c */ /* 0x000fe20003f26270 */
[----:B--2---:R-:W-:Y:S02]  /*7260*/  IMAD.IADD R0, R234, 0x1, -R29 ;  /* 0x00000001ea007824 */ /* 0x004fe400078e0a1d */
[----:B---3--:R-:W-:Y:S01]  /*7270*/  FFMA.FTZ R7, R17, -UR35, R7 ;  /* 0x8000002311077c23 */ /* 0x008fe20008010007 */
[----:B------:R-:W-:Y:S02]  /*7280*/  ISETP.LT.OR P1, PT, R27, R238, P1 ;  /* 0x000000ee1b00720c */ /* 0x000fe40000f21670 */
[----:B------:R-:W-:Y:S02]  /*7290*/  IABS R0, R0 ;  /* 0x0000000000007213 */ /* 0x000fe40000000000 */
[----:B------:R-:W-:-:S02]  /*72a0*/  FSEL R107, R7, -INF , !P2 ;  /* 0xff800000076b7808 */ /* 0x000fc40005000000 */
[----:B------:R-:W-:Y:S01]  /*72b0*/  ISETP.GE.AND P2, PT, R27, R244, PT ;  /* 0x000000f41b00720c */ /* 0x000fe20003f46270 */
[----:B------:R-:W-:Y:S02]  /*72c0*/  IMAD.MOV.U32 R3, RZ, RZ, R0 ;  /* 0x000000ffff037224 */ /* 0x000fe400078e0000 */
[----:B------:R-:W-:Y:S01]  /*72d0*/  IMAD.IADD R0, R241, 0x1, -R29 ;  /* 0x00000001f1007824 */ /* 0x000fe200078e0a1d */
[----:B------:R-:W-:Y:S01]  /*72e0*/  ISETP.LT.OR P2, PT, R27, R239, P2 ;  /* 0x000000ef1b00720c */ /* 0x000fe20001741670 */
[----:B------:R1:W-:Y:S03]  /*72f0*/  I2F R20, R3 ;  /* 0x0000000300147306 */ /* 0x0003e60000201400 */
[----:B------:R-:W-:-:S09]  /*7300*/  IABS R0, R0 ;  /* 0x0000000000007213 */ /* 0x000fd20000000000 */
[----:B------:R-:W-:Y:S02]  /*7310*/  @P2 LOP3.LUT R231, R231, 0x1, RZ, 0xfc, !PT ;  /* 0x00000001e7e72812 */ /* 0x000fe400078efcff */
[----:B------:R-:W-:Y:S01]  /*7320*/  ISETP.GE.AND P2, PT, R29, R244, PT ;  /* 0x000000f41d00720c */ /* 0x000fe20003f46270 */
[----:B-1----:R-:W-:Y:S01]  /*7330*/  IMAD.MOV.U32 R3, RZ, RZ, R0 ;  /* 0x000000ffff037224 */ /* 0x002fe200078e0000 */
[----:B------:R-:W-:Y:S01]  /*7340*/  IABS R0, R5 ;  /* 0x0000000500007213 */ /* 0x000fe20000000000 */
[----:B------:R-:W-:Y:S01]  /*7350*/  IMAD.IADD R5, R235, 0x1, -R33 ;  /* 0x00000001eb057824 */ /* 0x000fe200078e0a21 */
[----:B------:R-:W-:Y:S01]  /*7360*/  LOP3.LUT R231, R231, 0xfffffff7, RZ, 0xc0, !PT ;  /* 0xfffffff7e7e77812 */ /* 0x000fe200078ec0ff */
[----:B------:R1:W-:Y:S03]  /*7370*/  I2F R18, R3 ;  /* 0x0000000300127306 */ /* 0x0003e60000201400 */
[----:B------:R-:W-:-:S02]  /*7380*/  @P1 LOP3.LUT R231, R231, 0x8, RZ, 0xfc, !PT ;  /* 0x00000008e7e71812 */ /* 0x000fc400078efcff */
[----:B------:R-:W-:Y:S02]  /*7390*/  ISETP.GE.AND P1, PT, R29, R243, PT ;  /* 0x000000f31d00720c */ /* 0x000fe40003f26270 */
[----:B------:R-:W-:Y:S01]  /*73a0*/  LOP3.LUT R231, R231, 0xfffffffb, RZ, 0xc0, !PT ;  /* 0xfffffffbe7e77812 */ /* 0x000fe200078ec0ff */
[----:B------:R2:W-:Y:S01]  /*73b0*/  I2F R21, R0 ;  /* 0x0000000000157306 */ /* 0x0005e20000201400 */
[----:B-1----:R-:W-:Y:S02]  /*73c0*/  FMUL.FTZ R3, R124, c[0x0][0x2ec] ;  /* 0x0000bb007c037a20 */ /* 0x002fe40000410000 */
[----:B------:R-:W-:-:S05]  /*73d0*/  IMAD.MOV.U32 R124, RZ, RZ, R248 ;  /* 0x000000ffff7c7224 */ /* 0x000fca00078e00f8 */
[----:B------:R1:W3:Y:S01]  /*73e0*/  MUFU.TANH R9, R3 ;  /* 0x0000000300097308 */ /* 0x0002e20000002400 */
[----:B--2---:R-:W-:-:S05]  /*73f0*/  IMAD.IADD R0, R234, 0x1, -R31 ;  /* 0x00000001ea007824 */ /* 0x004fca00078e0a1f */
[----:B------:R-:W-:-:S05]  /*7400*/  IABS R0, R0 ;  /* 0x0000000000007213 */ /* 0x000fca0000000000 */
[----:B-1----:R-:W-:Y:S02]  /*7410*/  IMAD.MOV.U32 R3, RZ, RZ, R0 ;  /* 0x000000ffff037224 */ /* 0x002fe400078e0000 */
[----:B------:R-:W-:Y:S02]  /*7420*/  IMAD.IADD R0, R241, 0x1, -R31 ;  /* 0x00000001f1007824 */ /* 0x000fe400078e0a1f */
[----:B------:R1:W-:Y:S03]  /*7430*/  I2F R17, R3 ;  /* 0x0000000300117306 */ /* 0x0003e60000201400 */
[----:B------:R-:W-:-:S05]  /*7440*/  IABS R0, R0 ;  /* 0x0000000000007213 */ /* 0x000fca0000000000 */
[----:B-1----:R-:W-:Y:S01]  /*7450*/  IMAD.MOV.U32 R3, RZ, RZ, R0 ;  /* 0x000000ffff037224 */ /* 0x002fe200078e0000 */
[----:B------:R-:W-:Y:S01]  /*7460*/  IABS R0, R5 ;  /* 0x0000000500007213 */ /* 0x000fe20000000000 */
[----:B------:R-:W-:Y:S02]  /*7470*/  FMUL.FTZ R5, R126, c[0x0][0x2ec] ;  /* 0x0000bb007e057a20 */ /* 0x000fe40000410000 */
[----:B------:R3:W-:Y:S01]  /*7480*/  I2F R11, R3 ;  /* 0x00000003000b7306 */ /* 0x0007e20000201400 */
[----:B------:R-:W-:-:S07]  /*7490*/  IMAD.MOV.U32 R126, RZ, RZ, R206 ;  /* 0x000000ffff7e7224 */ /* 0x000fce00078e00ce */
[----:B------:R1:W-:Y:S08]  /*74a0*/  I2F R23, R0 ;  /* 0x0000000000177306 */ /* 0x0003f00000201400 */
[----:B------:R-:W2:Y:S01]  /*74b0*/  MUFU.TANH R5, R5 ;  /* 0x0000000500057308 */ /* 0x000ea20000002400 */
[----:B---3--:R-:W-:Y:S02]  /*74c0*/  FFMA.FTZ R3, R51, -UR35, R9 ;  /* 0x8000002333037c23 */ /* 0x008fe40008010009 */
[----:B------:R-:W-:-:S03]  /*74d0*/  IMAD.MOV.U32 R51, RZ, RZ, R233 ;  /* 0x000000ffff337224 */ /* 0x000fc600078e00e9 */
[----:B------:R-:W-:Y:S01]  /*74e0*/  FSEL R100, R3, -INF , !P0 ;  /* 0xff80000003647808 */ /* 0x000fe20004000000 */
[----:B------:R-:W-:Y:S01]  /*74f0*/  FMUL.FTZ R3, R125, c[0x0][0x2ec] ;  /* 0x0000bb007d037a20 */ /* 0x000fe20000410000 */
[C---:B------:R-:W-:Y:S01]  /*7500*/  ISETP.GE.AND P0, PT, R27.reuse, R242, PT ;  /* 0x000000f21b00720c */ /* 0x040fe20003f06270 */
[----:B-1----:R-:W-:Y:S02]  /*7510*/  IMAD.IADD R0, R234, 0x1, -R33 ;  /* 0x00000001ea007824 */ /* 0x002fe400078e0a21 */
[----:B------:R-:W-:Y:S01]  /*7520*/  MUFU.TANH R9, R3 ;  /* 0x0000000300097308 */ /* 0x000fe20000002400 */
[----:B------:R-:W-:Y:S01]  /*7530*/  ISETP.LT.OR P0, PT, R27, R237, P0 ;  /* 0x000000ed1b00720c */ /* 0x000fe20000701670 */
[----:B------:R-:W-:Y:S01]  /*7540*/  IMAD.MOV.U32 R125, RZ, RZ, R200 ;  /* 0x000000ffff7d7224 */ /* 0x000fe200078e00c8 */
[----:B------:R-:W-:Y:S01]  /*7550*/  IABS R0, R0 ;  /* 0x0000000000007213 */ /* 0x000fe20000000000 */
[----:B--2---:R-:W-:Y:S02]  /*7560*/  FFMA.FTZ R8, R12, -UR35, R5 ;  /* 0x800000230c087c23 */ /* 0x004fe40008010005 */
[----:B------:R-:W-:-:S02]  /*7570*/  IMAD.IADD R5, R235, 0x1, -R34 ;  /* 0x00000001eb057824 */ /* 0x000fc400078e0a22 */
[----:B------:R1:W-:Y:S01]  /*7580*/  I2F R22, R0 ;  /* 0x0000000000167306 */ /* 0x0003e20000201400 */
[----:B------:R-:W-:Y:S02]  /*7590*/  FSEL R99, R8, -INF , !P5 ;  /* 0xff80000008637808 */ /* 0x000fe40006800000 */
[----:B------:R-:W-:-:S03]  /*75a0*/  ISETP.LT.OR P5, PT, R29, R238, P1 ;  /* 0x000000ee1d00720c */ /* 0x000fc60000fa1670 */
[----:B------:R-:W-:Y:S02]  /*75b0*/  @P0 LOP3.LUT R231, R231, 0x4, RZ, 0xfc, !PT ;  /* 0x00000004e7e70812 */ /* 0x000fe400078efcff */
[----:B------:R-:W-:Y:S02]  /*75c0*/  ISETP.GE.AND P0, PT, R29, R245, PT ;  /* 0x000000f51d00720c */ /* 0x000fe40003f06270 */
[----:B------:R-:W-:Y:S02]  /*75d0*/  LOP3.LUT R231, R231, 0xfffffffd, RZ, 0xc0, !PT ;  /* 0xfffffffde7e77812 */ /* 0x000fe400078ec0ff */
[----:B------:R-:W-:Y:S01]  /*75e0*/  ISETP.LT.OR P0, PT, R29, R240, P0 ;  /* 0x000000f01d00720c */ /* 0x000fe20000701670 */
[----:B-1----:R-:W-:Y:S02]  /*75f0*/  FMUL.FTZ R0, R152, c[0x0][0x2ec] ;  /* 0x0000bb0098007a20 */ /* 0x002fe40000410000 */
[----:B------:R-:W-:Y:S02]  /*7600*/  IMAD.MOV.U32 R152, RZ, RZ, R205 ;  /* 0x000000ffff987224 */ /* 0x000fe400078e00cd */
[----:B------:R1:W2:Y:S08]  /*7610*/  MUFU.TANH R6, R0 ;  /* 0x0000000000067308 */ /* 0x0002b00000002400 */
[----:B------:R-:W-:-:S02]  /*7620*/  @P0 LOP3.LUT R231, R231, 0x2, RZ, 0xfc, !PT ;  /* 0x00000002e7e70812 */ /* 0x000fc400078efcff */
[----:B------:R-:W-:Y:S02]  /*7630*/  ISETP.GE.AND P0, PT, R29, R242, PT ;  /* 0x000000f21d00720c */ /* 0x000fe40003f06270 */
[----:B------:R-:W-:Y:S01]  /*7640*/  LOP3.LUT P1, RZ, R231, 0x4, RZ, 0xc0, !PT ;  /* 0x00000004e7ff7812 */ /* 0x000fe2000782c0ff */
[----:B-1----:R-:W-:Y:S02]  /*7650*/  FMUL.FTZ R0, R154, c[0x0][0x2ec] ;  /* 0x0000bb009a007a20 */ /* 0x002fe40000410000 */
[----:B--2---:R-:W-:Y:S02]  /*7660*/  FFMA.FTZ R6, R16, -UR35, R6 ;  /* 0x8000002310067c23 */ /* 0x004fe40008010006 */
[----:B------:R1:W2:Y:S01]  /*7670*/  MUFU.TANH R7, R0 ;  /* 0x0000000000077308 */ /* 0x0002a20000002400 */
[----:B------:R-:W-:Y:S02]  /*7680*/  IMAD.MOV.U32 R154, RZ, RZ, R210 ;  /* 0x000000ffff9a7224 */ /* 0x000fe400078e00d2 */
[----:B------:R-:W-:-:S02]  /*7690*/  FSEL R101, R6, -INF , !P4 ;  /* 0xff80000006657808 */ /* 0x000fc40006000000 */
[----:B------:R-:W-:Y:S02]  /*76a0*/  ISETP.LT.OR P4, PT, R29, R237, P0 ;  /* 0x000000ed1d00720c */ /* 0x000fe40000781670 */
[----:B------:R-:W-:Y:S01]  /*76b0*/  ISETP.GE.AND P0, PT, R31, R245, PT ;  /* 0x000000f51f00720c */ /* 0x000fe20003f06270 */
[----:B-1----:R-:W-:-:S05]  /*76c0*/  IMAD.IADD R0, R241, 0x1, -R33 ;  /* 0x00000001f1007824 */ /* 0x002fca00078e0a21 */
[----:B------:R-:W-:-:S05]  /*76d0*/  IABS R0, R0 ;  /* 0x0000000000007213 */ /* 0x000fca0000000000 */
[----:B------:R-:W-:Y:S01]  /*76e0*/  IMAD.MOV.U32 R3, RZ, RZ, R0 ;  /* 0x000000ffff037224 */ /* 0x000fe200078e0000 */
[----:B------:R-:W-:Y:S01]  /*76f0*/  IABS R0, R5 ;  /* 0x0000000500007213 */ /* 0x000fe20000000000 */
[----:B--2---:R-:W-:Y:S02]  /*7700*/  FFMA.FTZ R5, R10, -UR35, R7 ;  /* 0x800000230a057c23 */ /* 0x004fe40008010007 */
[----:B------:R-:W-:Y:S01]  /*7710*/  FFMA.FTZ R7, R59, -UR35, R9 ;  /* 0x800000233b077c23 */ /* 0x000fe20008010009 */
[----:B------:R1:W-:Y:S01]  /*7720*/  I2F R24, R0 ;  /* 0x0000000000187306 */ /* 0x0003e20000201400 */
[----:B------:R-:W-:Y:S01]  /*7730*/  IMAD.MOV.U32 R59, RZ, RZ, R208 ;  /* 0x000000ffff3b7224 */ /* 0x000fe200078e00d0 */
[----:B------:R-:W-:Y:S01]  /*7740*/  FSEL R106, R5, -INF , !P3 ;  /* 0xff800000056a7808 */ /* 0x000fe20005800000 */
[----:B------:R-:W-:Y:S01]  /*7750*/  IMAD.IADD R5, R241, 0x1, -R35 ;  /* 0x00000001f1057824 */ /* 0x000fe200078e0a23 */
[----:B------:R-:W-:Y:S02]  /*7760*/  FSEL R97, R7, -INF , !P6 ;  /* 0xff80000007617808 */ /* 0x000fe40007000000 */
[----:B------:R-:W-:-:S02]  /*7770*/  LOP3.LUT P6, RZ, R231, 0x1, RZ, 0xc0, !PT ;  /* 0x00000001e7ff7812 */ /* 0x000fc400078cc0ff */
[----:B------:R2:W-:Y:S01]  /*7780*/  I2F R12, R3 ;  /* 0x00000003000c7306 */ /* 0x0005e20000201400 */
[----:B------:R-:W-:Y:S02]  /*7790*/  ISETP.LT.OR P3, PT, R29, R239, P2 ;  /* 0x000000ef1d00720c */ /* 0x000fe40001761670 */
[----:B------:R-:W-:Y:S01]  /*77a0*/  LOP3.LUT P2, RZ, R231, 0x8, RZ, 0xc0, !PT ;  /* 0x00000008e7ff7812 */ /* 0x000fe2000784c0ff */
[----:B-1----:R-:W-:Y:S02]  /*77b0*/  FMUL.FTZ R0, R127, c[0x0][0x2ec] ;  /* 0x0000bb007f007a20 */ /* 0x002fe40000410000 */
[----:B------:R-:W-:Y:S02]  /*77c0*/  IMAD.MOV.U32 R127, RZ, RZ, R87 ;  /* 0x000000ffff7f7224 */ /* 0x000fe400078e0057 */
[----:B------:R1:W3:Y:S01]  /*77d0*/  MUFU.TANH R9, R0 ;  /* 0x0000000000097308 */ /* 0x0002e20000002400 */
[----:B--2---:R-:W-:Y:S02]  /*77e0*/  FMUL.FTZ R3, R153, c[0x0][0x2ec] ;  /* 0x0000bb0099037a20 */ /* 0x004fe40000410000 */
[----:B------:R-:W-:-:S05]  /*77f0*/  IMAD.MOV.U32 R153, RZ, RZ, R207 ;  /* 0x000000ffff997224 */ /* 0x000fca00078e00cf */
[----:B------:R-:W2:Y:S01]  /*7800*/  MUFU.TANH R8, R3 ;  /* 0x0000000300087308 */ /* 0x000ea20000002400 */
[----:B-1----:R-:W-:Y:S02]  /*7810*/  IMAD.IADD R0, R234, 0x1, -R34 ;  /* 0x00000001ea007824 */ /* 0x002fe400078e0a22 */
[----:B---3--:R-:W-:-:S03]  /*7820*/  FFMA.FTZ R7, R14, -UR35, R9 ;  /* 0x800000230e077c23 */ /* 0x008fc60008010009 */
[----:B------:R-:W-:Y:S02]  /*7830*/  IABS R0, R0 ;  /* 0x0000000000007213 */ /* 0x000fe40000000000 */
[----:B------:R-:W-:Y:S01]  /*7840*/  FSEL R96, R7, -INF , !P6 ;  /* 0xff80000007607808 */ /* 0x000fe20007000000 */
[----:B--2---:R-:W-:Y:S01]  /*7850*/  FFMA.FTZ R8, R13, -UR35, R8 ;  /* 0x800000230d087c23 */ /* 0x004fe20008010008 */
[----:B------:R-:W-:Y:S01]  /*7860*/  ISETP.LT.OR P6, PT, R31, R240, P0 ;  /* 0x000000f01f00720c */ /* 0x000fe200007c1670 */
[----:B------:R-:W-:Y:S01]  /*7870*/  IMAD.MOV.U32 R3, RZ, RZ, R0 ;  /* 0x000000ffff037224 */ /* 0x000fe200078e0000 */
[----:B------:R-:W-:Y:S01]  /*7880*/  LOP3.LUT P0, RZ, R231, 0x2, RZ, 0xc0, !PT ;  /* 0x00000002e7ff7812 */ /* 0x000fe2000780c0ff */
[----:B------:R-:W-:Y:S01]  /*7890*/  IMAD.IADD R0, R241, 0x1, -R34 ;  /* 0x00000001f1007824 */ /* 0x000fe200078e0a22 */
[----:B------:R-:W-:Y:S01]  /*78a0*/  FSEL R98, R8, -INF , !P2 ;  /* 0xff80000008627808 */ /* 0x000fe20005000000 */
[----:B------:R1:W-:Y:S01]  /*78b0*/  I2F R25, R3 ;  /* 0x0000000300197306 */ /* 0x0003e20000201400 */
[----:B------:R-:W-:-:S02]  /*78c0*/  ISETP.GE.AND P2, PT, R31, R244, PT ;  /* 0x000000f41f00720c */ /* 0x000fc40003f46270 */
[----:B------:R-:W-:Y:S02]  /*78d0*/  IABS R0, R0 ;  /* 0x0000000000007213 */ /* 0x000fe40000000000 */
[----:B------:R-:W-:Y:S02]  /*78e0*/  ISETP.LT.OR P2, PT, R31, R239, P2 ;  /* 0x000000ef1f00720c */ /* 0x000fe40001741670 */
[----:B------:R-:W-:Y:S01]  /*78f0*/  LOP3.LUT R231, R231, 0xfffffffd, RZ, 0xc0, !PT ;  /* 0xfffffffde7e77812 */ /* 0x000fe200078ec0ff */
[----:B------:R2:W-:Y:S01]  /*7900*/  I2F R16, R0 ;  /* 0x0000000000107306 */ /* 0x0005e20000201400 */
[----:B-1----:R-:W-:-:S09]  /*7910*/  FMUL.FTZ R3, R180, c[0x0][0x2ec] ;  /* 0x0000bb00b4037a20 */ /* 0x002fd20000410000 */
[----:B------:R-:W-:Y:S01]  /*7920*/  @P2 LOP3.LUT R231, R231, 0x2, RZ, 0xfc, !PT ;  /* 0x00000002e7e72812 */ /* 0x000fe200078efcff */
[----:B------:R-:W-:Y:S01]  /*7930*/  MUFU.TANH R9, R3 ;  /* 0x0000000300097308 */ /* 0x000fe20000002400 */
[----:B------:R-:W-:Y:S02]  /*7940*/  ISETP.GE.AND P2, PT, R33, R244, PT ;  /* 0x000000f42100720c */ /* 0x000fe40003f46270 */
[----:B------:R-:W-:Y:S01]  /*7950*/  LOP3.LUT R231, R231, 0xfffffff7, RZ, 0xc0, !PT ;  /* 0xfffffff7e7e77812 */ /* 0x000fe200078ec0ff */
[----:B--2---:R-:W-:Y:S02]  /*7960*/  FMUL.FTZ R0, R155, c[0x0][0x2ec] ;  /* 0x0000bb009b007a20 */ /* 0x004fe40000410000 */
[----:B------:R-:W-:Y:S02]  /*7970*/  IMAD.MOV.U32 R155, RZ, RZ, R89 ;  /* 0x000000ffff9b7224 */ /* 0x000fe400078e0059 */
[----:B------:R1:W2:Y:S02]  /*7980*/  MUFU.TANH R6, R0 ;  /* 0x0000000000067308 */ /* 0x0002a40000002400 */
[----:B-1----:R-:W-:-:S02]  /*7990*/  IMAD.IADD R0, R235, 0x1, -R35 ;  /* 0x00000001eb007824 */ /* 0x002fc400078e0a23 */
[----:B--2---:R-:W-:-:S03]  /*79a0*/  FFMA.FTZ R6, R15, -UR35, R6 ;  /* 0x800000230f067c23 */ /* 0x004fc60008010006 */
[----:B------:R-:W-:Y:S02]  /*79b0*/  IABS R0, R0 ;  /* 0x0000000000007213 */ /* 0x000fe40000000000 */
[----:B------:R-:W-:Y:S02]  /*79c0*/  FSEL R104, R6, -INF , !P1 ;  /* 0xff80000006687808 */ /* 0x000fe40004800000 */
[C---:B------:R-:W-:Y:S01]  /*79d0*/  ISETP.GE.AND P1, PT, R31.reuse, R243, PT ;  /* 0x000000f31f00720c */ /* 0x040fe20003f26270 */
        /* <DEDUP_REMOVED lines=9> */
[----:B------:R-:W-:Y:S01]  /*7a70*/  FFMA.FTZ R5, R64, -UR35, R9 ;  /* 0x8000002340057c23 */ /* 0x000fe20008010009 */
[----:B------:R-:W-:Y:S01]  /*7a80*/  LOP3.LUT R231, R231, 0xfffffffb, RZ, 0xc0, !PT ;  /* 0xfffffffbe7e77812 */ /* 0x000fe200078ec0ff */
[----:B------:R1:W-:Y:S01]  /*7a90*/  I2F R28, R3 ;  /* 0x00000003001c7306 */ /* 0x0003e20000201400 */
[----:B------:R-:W-:Y:S02]  /*7aa0*/  IMAD.MOV.U32 R64, RZ, RZ, R90 ;  /* 0x000000ffff407224 */ /* 0x000fe400078e005a */
[----:B------:R-:W-:Y:S01]  /*7ab0*/  FSEL R120, R5, -INF , !P0 ;  /* 0xff80000005787808 */ /* 0x000fe20004000000 */
[----:B------:R-:W-:Y:S01]  /*7ac0*/  IMAD.IADD R5, R234, 0x1, -R41 ;  /* 0x00000001ea057824 */ /* 0x000fe200078e0a29 */
[----:B------:R-:W-:-:S03]  /*7ad0*/  ISETP.GE.AND P0, PT, R31, R242, PT ;  /* 0x000000f21f00720c */ /* 0x000fc60003f06270 */
[----:B------:R2:W-:Y:S01]  /*7ae0*/  I2F R26, R0 ;  /* 0x00000000001a7306 */ /* 0x0005e20000201400 */
[----:B------:R-:W-:Y:S01]  /*7af0*/  ISETP.LT.OR P0, PT, R31, R237, P0 ;  /* 0x000000ed1f00720c */ /* 0x000fe20000701670 */
[----:B-1----:R-:W-:-:S06]  /*7b00*/  FMUL.FTZ R3, R182, c[0x0][0x2ec] ;  /* 0x0000bb00b6037a20 */ /* 0x002fcc0000410000 */
[----:B------:R1:W3:Y:S06]  /*7b10*/  MUFU.TANH R9, R3 ;  /* 0x0000000300097308 */ /* 0x0002ec0000002400 */
[----:B------:R-:W-:Y:S01]  /*7b20*/  @P0 LOP3.LUT R231, R231, 0x4, RZ, 0xfc, !PT ;  /* 0x00000004e7e70812 */ /* 0x000fe200078efcff */
[----:B--2---:R-:W-:Y:S01]  /*7b30*/  IMAD.IADD R0, R235, 0x1, -R40 ;  /* 0x00000001eb007824 */ /* 0x004fe200078e0a28 */
[----:B------:R-:W-:-:S04]  /*7b40*/  ISETP.GE.AND P0, PT, R33, R242, PT ;  /* 0x000000f22100720c */ /* 0x000fc80003f06270 */
        /* <DEDUP_REMOVED lines=8> */
[----:B------:R-:W-:-:S04]  /*7bd0*/  ISETP.GE.AND P3, PT, R33, R245, PT ;  /* 0x000000f52100720c */ /* 0x000fc80003f66270 */
[----:B------:R-:W-:Y:S01]  /*7be0*/  ISETP.LT.OR P3, PT, R33, R240, P3 ;  /* 0x000000f02100720c */ /* 0x000fe20001f61670 */
[----:B-1----:R-:W-:-:S04]  /*7bf0*/  FMUL.FTZ R3, R198, c[0x0][0x2ec] ;  /* 0x0000bb00c6037a20 */ /* 0x002fc80000410000 */
[----:B------:R-:W1:Y:S01]  /*7c00*/  MUFU.TANH R6, R3 ;  /* 0x0000000300067308 */ /* 0x000e620000002400 */
[----:B--2---:R-:W-:-:S07]  /*7c10*/  FMUL.FTZ R0, R196, c[0x0][0x2ec] ;  /* 0x0000bb00c4007a20 */ /* 0x004fce0000410000 */
[----:B------:R2:W3:Y:S01]  /*7c20*/  MUFU.TANH R7, R0 ;  /* 0x0000000000077308 */ /* 0x0004e20000002400 */
[----:B-1----:R-:W-:-:S05]  /*7c30*/  FFMA.FTZ R6, R18, -UR35, R6 ;  /* 0x8000002312067c23 */ /* 0x002fca0008010006 */
[----:B------:R-:W-:Y:S02]  /*7c40*/  FSEL R122, R6, -INF , !P4 ;  /* 0xff800000067a7808 */ /* 0x000fe40006000000 */
[----:B------:R-:W-:Y:S01]  /*7c50*/  ISETP.LT.OR P4, PT, R33, R238, P1 ;  /* 0x000000ee2100720c */ /* 0x000fe20000f81670 */
[----:B--2---:R-:W-:Y:S02]  /*7c60*/  IMAD.IADD R0, R241, 0x1, -R40 ;  /* 0x00000001f1007824 */ /* 0x004fe400078e0a28 */
[----:B---3--:R-:W-:-:S03]  /*7c70*/  FFMA.FTZ R7, R20, -UR35, R7 ;  /* 0x8000002314077c23 */ /* 0x008fc60008010007 */
[----:B------:R-:W-:Y:S02]  /*7c80*/  IABS R0, R0 ;  /* 0x0000000000007213 */ /* 0x000fe40000000000 */
[----:B------:R-:W-:Y:S02]  /*7c90*/  FSEL R252, R7, -INF , !P5 ;  /* 0xff80000007fc7808 */ /* 0x000fe40006800000 */
[----:B------:R-:W-:Y:S01]  /*7ca0*/  ISETP.LT.OR P5, PT, R33, R239, P2 ;  /* 0x000000ef2100720c */ /* 0x000fe200017a1670 */
[----:B------:R-:W-:Y:S01]  /*7cb0*/  IMAD.MOV.U32 R3, RZ, RZ, R0 ;  /* 0x000000ffff037224 */ /* 0x000fe200078e0000 */
[----:B------:R-:W-:Y:S01]  /*7cc0*/  LOP3.LUT P2, RZ, R231, 0x8, RZ, 0xc0, !PT ;  /* 0x00000008e7ff7812 */ /* 0x000fe2000784c0ff */
[----:B------:R-:W-:Y:S02]  /*7cd0*/  IMAD.IADD R0, R235, 0x1, -R41 ;  /* 0x00000001eb007824 */ /* 0x000fe400078e0a29 */
[----:B------:R1:W-:Y:S03]  /*7ce0*/  I2F R15, R3 ;  /* 0x00000003000f7306 */ /* 0x0003e60000201400 */
[----:B------:R-:W-:-:S05]  /*7cf0*/  IABS R0, R0 ;  /* 0x0000000000007213 */ /* 0x000fca0000000000 */
[----:B-1----:R-:W-:Y:S01]  /*7d00*/  IMAD.MOV.U32 R3, RZ, RZ, R0 ;  /* 0x000000ffff037224 */ /* 0x002fe200078e0000 */
[----:B------:R-:W-:Y:S01]  /*7d10*/  IABS R0, R5 ;  /* 0x0000000500007213 */ /* 0x000fe20000000000 */
[----:B------:R-:W-:Y:S02]  /*7d20*/  IMAD.IADD R5, R235, 0x1, -R42 ;  /* 0x00000001eb057824 */ /* 0x000fe400078e0a2a */
[----:B------:R1:W-:Y:S08]  /*7d30*/  I2F R39, R3 ;  /* 0x0000000300277306 */ /* 0x0003f00000201400 */
[----:B------:R2:W-:Y:S01]  /*7d40*/  I2F R29, R0 ;  /* 0x00000000001d7306 */ /* 0x0005e20000201400 */
[----:B-1----:R-:W-:-:S02]  /*7d50*/  FMUL.FTZ R3, R181, c[0x0][0x2ec] ;  /* 0x0000bb00b5037a20 */ /* 0x002fc40000410000 */
[----:B------:R-:W-:-:S05]  /*7d60*/  IMAD.MOV.U32 R181, RZ, RZ, R192 ;  /* 0x000000ffffb57224 */ /* 0x000fca00078e00c0 */
        /* <DEDUP_REMOVED lines=9> */
[----:B------:R1:W-:Y:S01]  /*7e00*/  MUFU.TANH R10, R3 ;  /* 0x00000003000a7308 */ /* 0x0003e20000002400 */
[----:B---3--:R-:W-:-:S07]  /*7e10*/  FFMA.FTZ R0, R66, -UR35, R9 ;  /* 0x8000002342007c23 */ /* 0x008fce0008010009 */
[----:B------:R2:W3:Y:S01]  /*7e20*/  MUFU.TANH R9, R5 ;  /* 0x0000000500097308 */ /* 0x0004e20000002400 */
[----:B------:R-:W-:Y:S01]  /*7e30*/  FSEL R249, R0, -INF , !P6 ;  /* 0xff80000000f97808 */ /* 0x000fe20007000000 */
[----:B------:R-:W-:Y:S01]  /*7e40*/  IMAD.IADD R0, R234, 0x1, -R42 ;  /* 0x00000001ea007824 */ /* 0x000fe200078e0a2a */
[C---:B------:R-:W-:Y:S02]  /*7e50*/  LOP3.LUT P6, RZ, R231.reuse, 0x2, RZ, 0xc0, !PT ;  /* 0x00000002e7ff7812 */ /* 0x040fe400078cc0ff */
[----:B------:R-:W-:Y:S02]  /*7e60*/  LOP3.LUT R231, R231, 0xfffffffe, RZ, 0xc0, !PT ;  /* 0xfffffffee7e77812 */ /* 0x000fe400078ec0ff */
[----:B------:R-:W-:Y:S01]  /*7e70*/  IABS R0, R0 ;  /* 0x0000000000007213 */ /* 0x000fe20000000000 */
[----:B-1----:R-:W-:Y:S01]  /*7e80*/  FMUL.FTZ R3, R199, c[0x0][0x2ec] ;  /* 0x0000bb00c7037a20 */ /* 0x002fe20000410000 */
[----:B------:R-:W-:Y:S02]  /*7e90*/  @P3 LOP3.LUT R231, R231, 0x1, RZ, 0xfc, !PT ;  /* 0x00000001e7e73812 */ /* 0x000fe400078efcff */
[----:B------:R-:W-:Y:S01]  /*7ea0*/  ISETP.LT.OR P3, PT, R33, R237, P0 ;  /* 0x000000ed2100720c */ /* 0x000fe20000761670 */
[----:B------:R1:W-:Y:S01]  /*7eb0*/  MUFU.TANH R8, R3 ;  /* 0x0000000300087308 */ /* 0x0003e20000002400 */
[----:B------:R-:W-:-:S02]  /*7ec0*/  ISETP.GE.AND P0, PT, R34, R245, PT ;  /* 0x000000f52200720c */ /* 0x000fc40003f06270 */
[----:B------:R-:W-:Y:S01]  /*7ed0*/  LOP3.LUT P1, RZ, R231, 0x4, RZ, 0xc0, !PT ;  /* 0x00000004e7ff7812 */ /* 0x000fe2000782c0ff */
[----:B--2---:R-:W-:Y:S02]  /*7ee0*/  IMAD.IADD R5, R241, 0x1, -R42 ;  /* 0x00000001f1057824 */ /* 0x004fe400078e0a2a */
[----:B---3--:R-:W-:-:S05]  /*7ef0*/  FFMA.FTZ R6, R17, -UR35, R9 ;  /* 0x8000002311067c23 */ /* 0x008fca0008010009 */
[----:B------:R-:W-:Y:S02]  /*7f00*/  FSEL R208, R6, -INF , !P2 ;  /* 0xff80000006d07808 */ /* 0x000fe40005000000 */
[----:B------:R-:W-:Y:S01]  /*7f10*/  ISETP.GE.AND P2, PT, R34, R244, PT ;  /* 0x000000f42200720c */ /* 0x000fe20003f46270 */
[----:B-1----:R-:W-:-:S03]  /*7f20*/  FMUL.FTZ R3, R156, c[0x0][0x2ec] ;  /* 0x0000bb009c037a20 */ /* 0x002fc60000410000 */
[----:B------:R-:W-:Y:S01]  /*7f30*/  ISETP.LT.OR P2, PT, R34, R239, P2 ;  /* 0x000000ef2200720c */ /* 0x000fe20001741670 */
[----:B------:R-:W-:Y:S01]  /*7f40*/  IMAD.MOV.U32 R156, RZ, RZ, R154 ;  /* 0x000000ffff9c7224 */ /* 0x000fe200078e009a */
[----:B------:R1:W2:Y:S01]  /*7f50*/  MUFU.TANH R7, R3 ;  /* 0x0000000300077308 */ /* 0x0002a20000002400 */
[----:B------:R-:W-:Y:S02]  /*7f60*/  IMAD.MOV.U32 R154, RZ, RZ, R47 ;  /* 0x000000ffff9a7224 */ /* 0x000fe400078e002f */
[----:B-1----:R-:W-:Y:S01]  /*7f70*/  IMAD.MOV.U32 R3, RZ, RZ, R0 ;  /* 0x000000ffff037224 */ /* 0x002fe200078e0000 */
[----:B------:R-:W-:Y:S01]  /*7f80*/  IABS R0, R5 ;  /* 0x0000000500007213 */ /* 0x000fe20000000000 */
[----:B--2---:R-:W-:-:S03]  /*7f90*/  FFMA.FTZ R7, R68, -UR35, R7 ;  /* 0x8000002344077c23 */ /* 0x004fc60008010007 */
[----:B------:R1:W-:Y:S01]  /*7fa0*/  I2F R27, R3 ;  /* 0x00000003001b7306 */ /* 0x0003e20000201400 */
[----:B------:R-:W-:Y:S02]  /*7fb0*/  FFMA.FTZ R5, R11, -UR35, R8 ;  /* 0x800000230b057c23 */ /* 0x000fe40008010008 */
[----:B------:R-:W-:-:S03]  /*7fc0*/  FMUL.FTZ R8, R184, c[0x0][0x2ec] ;  /* 0x0000bb00b8087a20 */ /* 0x000fc60000410000 */
[----:B------:R-:W-:Y:S01]  /*7fd0*/  FSEL R233, R5, -INF , !P1 ;  /* 0xff80000005e97808 */ /* 0x000fe20004800000 */
[----:B------:R-:W-:Y:S01]  /*7fe0*/  IMAD.IADD R5, R234, 0x1, -R36 ;  /* 0x00000001ea057824 */ /* 0x000fe200078e0a24 */
[----:B------:R2:W-:Y:S01]  /*7ff0*/  I2F R17, R0 ;  /* 0x0000000000117306 */ /* 0x0005e20000201400 */
[----:B------:R-:W-:-:S04]  /*8000*/  ISETP.GE.AND P1, PT, R34, R243, PT ;  /* 0x000000f32200720c */ /* 0x000fc80003f26270 */
[C---:B------:R-:W-:Y:S01]  /*8010*/  ISETP.LT.OR P1, PT, R34.reuse, R238, P1 ;  /* 0x000000ee2200720c */ /* 0x040fe20000f21670 */
[----:B-1----:R-:W-:Y:S02]  /*8020*/  FFMA.FTZ R3, R21, -UR35, R10 ;  /* 0x8000002315037c23 */ /* 0x002fe4000801000a */
[----:B------:R-:W1:Y:S03]  /*8030*/  MUFU.TANH R8, R8 ;  /* 0x0000000800087308 */ /* 0x000e660000002400 */
[----:B------:R-:W-:Y:S02]  /*8040*/  FSEL R210, R3, -INF , !P6 ;  /* 0xff80000003d27808 */ /* 0x000fe40007000000 */
[----:B------:R-:W-:Y:S01]  /*8050*/  ISETP.LT.OR P6, PT, R34, R240, P0 ;  /* 0x000000f02200720c */ /* 0x000fe200007c1670 */
[----:B--2---:R-:W-:Y:S01]  /*8060*/  FMUL.FTZ R0, R158, c[0x0][0x2ec] ;  /* 0x0000bb009e007a20 */ /* 0x004fe20000410000 */
[C---:B------:R-:W-:Y:S01]  /*8070*/  LOP3.LUT P0, RZ, R231.reuse, 0x1, RZ, 0xc0, !PT ;  /* 0x00000001e7ff7812 */ /* 0x040fe2000780c0ff */
[----:B------:R-:W-:Y:S01]  /*8080*/  IMAD.MOV.U32 R158, RZ, RZ, R59 ;  /* 0x000000ffff9e7224 */ /* 0x000fe200078e003b */
[----:B------:R-:W-:Y:S01]  /*8090*/  LOP3.LUT R231, R231, 0xfffffffe, RZ, 0xc0, !PT ;  /* 0xfffffffee7e77812 */ /* 0x000fe200078ec0ff */
[----:B------:R2:W3:Y:S01]  /*80a0*/  MUFU.TANH R9, R0 ;  /* 0x0000000000097308 */ /* 0x0004e20000002400 */
[----:B------:R-:W-:Y:S01]  /*80b0*/  FSEL R203, R7, -INF , !P0 ;  /* 0xff80000007cb7808 */ /* 0x000fe20004000000 */
[----:B------:R-:W-:Y:S01]  /*80c0*/  IMAD.MOV.U32 R59, RZ, RZ, R58 ;  /* 0x000000ffff3b7224 */ /* 0x000fe200078e003a */
[----:B------:R-:W-:Y:S01]  /*80d0*/  ISETP.GE.AND P0, PT, R34, R242, PT ;  /* 0x000000f22200720c */ /* 0x000fe20003f06270 */
[----:B------:R-:W-:Y:S01]  /*80e0*/  IMAD.MOV.U32 R58, RZ, RZ, R211 ;  /* 0x000000ffff3a7224 */ /* 0x000fe200078e00d3 */
[----:B------:R-:W-:Y:S01]  /*80f0*/  @P2 LOP3.LUT R231, R231, 0x1, RZ, 0xfc, !PT ;  /* 0x00000001e7e72812 */ /* 0x000fe200078efcff */
[----:B-1----:R-:W-:Y:S01]  /*8100*/  FFMA.FTZ R8, R22, -UR35, R8 ;  /* 0x8000002316087c23 */ /* 0x002fe20008010008 */
[----:B------:R-:W-:-:S02]  /*8110*/  ISETP.LT.OR P0, PT, R34, R237, P0 ;  /* 0x000000ed2200720c */ /* 0x000fc40000701670 */
[----:B------:R-:W-:Y:S02]  /*8120*/  LOP3.LUT R231, R231, 0xfffffff7, RZ, 0xc0, !PT ;  /* 0xfffffff7e7e77812 */ /* 0x000fe400078ec0ff */
[----:B------:R-:W-:Y:S02]  /*8130*/  FSEL R193, R8, -INF , !P4 ;  /* 0xff80000008c17808 */ /* 0x000fe40006000000 */
[----:B------:R-:W-:Y:S02]  /*8140*/  @P1 LOP3.LUT R231, R231, 0x8, RZ, 0xfc, !PT ;  /* 0x00000008e7e71812 */ /* 0x000fe400078efcff */
[----:B------:R-:W-:Y:S01]  /*8150*/  ISETP.GE.AND P2, PT, R35, R244, PT ;  /* 0x000000f42300720c */ /* 0x000fe20003f46270 */
[----:B--2---:R-:W-:Y:S01]  /*8160*/  IMAD.IADD R0, R235, 0x1, -R43 ;  /* 0x00000001eb007824 */ /* 0x004fe200078e0a2b */
[----:B------:R-:W-:Y:S01]  /*8170*/  LOP3.LUT R231, R231, 0xfffffffb, RZ, 0xc0, !PT ;  /* 0xfffffffbe7e77812 */ /* 0x000fe200078ec0ff */
[----:B---3--:R-:W-:Y:S01]  /*8180*/  FFMA.FTZ R7, R23, -UR35, R9 ;  /* 0x8000002317077c23 */ /* 0x008fe20008010009 */
[----:B------:R-:W-:-:S02]  /*8190*/  ISETP.GE.AND P1, PT, R35, R243, PT ;  /* 0x000000f32300720c */ /* 0x000fc40003f26270 */
[----:B------:R-:W-:Y:S02]  /*81a0*/  IABS R0, R0 ;  /* 0x0000000000007213 */ /* 0x000fe40000000000 */
[----:B------:R-:W-:Y:S02]  /*81b0*/  FSEL R194, R7, -INF , !P5 ;  /* 0xff80000007c27808 */ /* 0x000fe40006800000 */
[----:B------:R-:W-:Y:S01]  /*81c0*/  @P0 LOP3.LUT R231, R231, 0x4, RZ, 0xfc, !PT ;  /* 0x00000004e7e70812 */ /* 0x000fe200078efcff */
[----:B------:R-:W-:Y:S01]  /*81d0*/  IMAD.MOV.U32 R3, RZ, RZ, R0 ;  /* 0x000000ffff037224 */ /* 0x000fe200078e0000 */
[----:B------:R-:W-:Y:S01]  /*81e0*/  ISETP.GE.AND P0, PT, R35, R245, PT ;  /* 0x000000f52300720c */ /* 0x000fe20003f06270 */
[----:B------:R-:W-:Y:S01]  /*81f0*/  IMAD.IADD R0, R234, 0x1, -R43 ;  /* 0x00000001ea007824 */ /* 0x000fe200078e0a2b */
[----:B------:R-:W-:Y:S01]  /*8200*/  LOP3.LUT R231, R231, 0xfffffffd, RZ, 0xc0, !PT ;  /* 0xfffffffde7e77812 */ /* 0x000fe200078ec0ff */
[----:B------:R1:W-:Y:S01]  /*8210*/  I2F R31, R3 ;  /* 0x00000003001f7306 */ /* 0x0003e20000201400 */
[----:B------:R-:W-:-:S02]  /*8220*/  ISETP.LT.OR P0, PT, R35, R240, P0 ;  /* 0x000000f02300720c */ /* 0x000fc40000701670 */
[----:B------:R-:W-:Y:S02]  /*8230*/  IABS R0, R0 ;  /* 0x0000000000007213 */ /* 0x000fe40000000000 */
[----:B------:R-:W-:-:S03]  /*8240*/  ISETP.LT.OR P5, PT, R35, R238, P1 ;  /* 0x000000ee2300720c */ /* 0x000fc60000fa1670 */
[----:B------:R2:W-:Y:S06]  /*8250*/  I2F R20, R0 ;  /* 0x0000000000147306 */ /* 0x0005ec0000201400 */
[----:B------:R-:W-:Y:S01]  /*8260*/  @P0 LOP3.LUT R231, R231, 0x2, RZ, 0xfc, !PT ;  /* 0x00000002e7e70812 */ /* 0x000fe200078efcff */
[----:B-1----:R-:W-:Y:S01]  /*8270*/  FMUL.FTZ R3, R186, c[0x0][0x2ec] ;  /* 0x0000bb00ba037a20 */ /* 0x002fe20000410000 */
[----:B------:R-:W-:Y:S02]  /*8280*/  ISETP.GE.AND P0, PT, R35, R242, PT ;  /* 0x000000f22300720c */ /* 0x000fe40003f06270 */
[----:B------:R-:W-:Y:S01]  /*8290*/  LOP3.LUT P1, RZ, R231, 0x4, RZ, 0xc0, !PT ;  /* 0x00000004e7ff7812 */ /* 0x000fe2000782c0ff */
[----:B------:R-:W1:Y:S01]  /*82a0*/  MUFU.TANH R6, R3 ;  /* 0x0000000300067308 */ /* 0x000e620000002400 */
[----:B------:R-:W-:-:S02]  /*82b0*/  ISETP.LT.OR P4, PT, R35, R237, P0 ;  /* 0x000000ed2300720c */ /* 0x000fc40000781670 */
[----:B------:R-:W-:Y:S01]  /*82c0*/  ISETP.GE.AND P0, PT, R40, R245, PT ;  /* 0x000000f52800720c */ /* 0x000fe20003f06270 */
[----:B--2---:R-:W-:Y:S02]  /*82d0*/  FMUL.FTZ R0, R157, c[0x0][0x2ec] ;  /* 0x0000bb009d007a20 */ /* 0x004fe40000410000 */
[----:B------:R-:W-:Y:S02]  /*82e0*/  IMAD.MOV.U32 R157, RZ, RZ, R153 ;  /* 0x000000ffff9d7224 */ /* 0x000fe400078e0099 */
[----:B------:R2:W3:Y:S01]  /*82f0*/  MUFU.TANH R9, R0 ;  /* 0x0000000000097308 */ /* 0x0004e20000002400 */
[----:B------:R-:W-:Y:S02]  /*8300*/  IMAD.MOV.U32 R153, RZ, RZ, R204 ;  /* 0x000000ffff997224 */ /* 0x000fe400078e00cc */
[----:B-1----:R-:W-:-:S05]  /*8310*/  FFMA.FTZ R6, R12, -UR35, R6 ;  /* 0x800000230c067c23 */ /* 0x002fca0008010006 */
[----:B------:R-:W-:Y:S02]  /*8320*/  FSEL R199, R6, -INF , !P3 ;  /* 0xff80000006c77808 */ /* 0x000fe40005800000 */
[----:B------:R-:W-:Y:S01]  /*8330*/  ISETP.LT.OR P3, PT, R35, R239, P2 ;  /* 0x000000ef2300720c */ /* 0x000fe20001761670 */
[----:B--2---:R-:W-:Y:S01]  /*8340*/  IMAD.IADD R0, R241, 0x1, -R43 ;  /* 0x00000001f1007824 */ /* 0x004fe200078e0a2b */
[----:B------:R-:W-:-:S04]  /*8350*/  LOP3.LUT P2, RZ, R231, 0x8, RZ, 0xc0, !PT ;  /* 0x00000008e7ff7812 */ /* 0x000fc8000784c0ff */
        /* <DEDUP_REMOVED lines=8> */
[----:B------:R1:W-:Y:S03]  /*83e0*/  I2F R21, R3 ;  /* 0x0000000300157306 */ /* 0x0003e60000201400 */
[----:B------:R-:W-:Y:S01]  /*83f0*/  FSEL R192, R5, -INF , !P6 ;  /* 0xff80000005c07808 */ /* 0x000fe20007000000 */
[----:B------:R-:W-:Y:S01]  /*8400*/  IMAD.IADD R5, R235, 0x1, -R38 ;  /* 0x00000001eb057824 */ /* 0x000fe200078e0a26 */
[----:B------:R-:W-:-:S03]  /*8410*/  LOP3.LUT P6, RZ, R231, 0x1, RZ, 0xc0, !PT ;  /* 0x00000001e7ff7812 */ /* 0x000fc600078cc0ff */
[----:B------:R2:W-:Y:S01]  /*8420*/  I2F R18, R0 ;  /* 0x0000000000127306 */ /* 0x0005e20000201400 */
[----:B-1----:R-:W-:Y:S02]  /*8430*/  FMUL.FTZ R3, R159, c[0x0][0x2ec] ;  /* 0x0000bb009f037a20 */ /* 0x002fe40000410000 */
[----:B------:R-:W-:-:S05]  /*8440*/  IMAD.MOV.U32 R159, RZ, RZ, R51 ;  /* 0x000000ffff9f7224 */ /* 0x000fca00078e0033 */
[----:B------:R1:W3:Y:S01]  /*8450*/  MUFU.TANH R9, R3 ;  /* 0x0000000300097308 */ /* 0x0002e20000002400 */
[----:B------:R-:W-:Y:S02]  /*8460*/  IMAD.MOV.U32 R51, RZ, RZ, R49 ;  /* 0x000000ffff337224 */ /* 0x000fe400078e0031 */
[----:B------:R-:W-:Y:S02]  /*8470*/  IMAD.MOV.U32 R49, RZ, RZ, R250 ;  /* 0x000000ffff317224 */ /* 0x000fe400078e00fa */
        /* <DEDUP_REMOVED lines=12> */
[----:B-1----:R-:W-:-:S04]  /*8540*/  FMUL.FTZ R3, R187, c[0x0][0x2ec] ;  /* 0x0000bb00bb037a20 */ /* 0x002fc80000410000 */
[----:B------:R-:W1:Y:S01]  /*8550*/  MUFU.TANH R6, R3 ;  /* 0x0000000300067308 */ /* 0x000e620000002400 */
[----:B--2---:R-:W-:Y:S02]  /*8560*/  FMUL.FTZ R0, R185, c[0x0][0x2ec] ;  /* 0x0000bb00b9007a20 */ /* 0x004fe40000410000 */
[----:B------:R-:W-:-:S05]  /*8570*/  IMAD.MOV.U32 R185, RZ, RZ, R209 ;  /* 0x000000ffffb97224 */ /* 0x000fca00078e00d1 */
[----:B------:R2:W3:Y:S01]  /*8580*/  MUFU.TANH R7, R0 ;  /* 0x0000000000077308 */ /* 0x0004e20000002400 */
[----:B-1----:R-:W-:Y:S02]  /*8590*/  FFMA.FTZ R6, R16, -UR35, R6 ;  /* 0x8000002310067c23 */ /* 0x002fe40008010006 */
[----:B------:R-:W-:Y:S02]  /*85a0*/  IMAD.MOV.U32 R16, RZ, RZ, R154 ;  /* 0x000000ffff107224 */ /* 0x000fe400078e009a */
[----:B------:R-:W-:Y:S01]  /*85b0*/  IMAD.MOV.U32 R154, RZ, RZ, R50 ;  /* 0x000000ffff9a7224 */ /* 0x000fe200078e0032 */
[----:B------:R-:W-:Y:S02]  /*85c0*/  FSEL R182, R6, -INF , !P1 ;  /* 0xff80000006b67808 */ /* 0x000fe40004800000 */
[----:B------:R-:W-:Y:S01]  /*85d0*/  ISETP.GE.AND P1, PT, R40, R243, PT ;  /* 0x000000f32800720c */ /* 0x000fe20003f26270 */
[----:B--2---:R-:W-:Y:S02]  /*85e0*/  IMAD.IADD R0, R234, 0x1, -R37 ;  /* 0x00000001ea007824 */ /* 0x004fe400078e0a25 */
[----:B---3--:R-:W-:Y:S01]  /*85f0*/  FFMA.FTZ R7, R25, -UR35, R7 ;  /* 0x8000002319077c23 */ /* 0x008fe20008010007 */
[----:B------:R-:W-:-:S02]  /*8600*/  ISETP.LT.OR P1, PT, R40, R238, P1 ;  /* 0x000000ee2800720c */ /* 0x000fc40000f21670 */
        /* <DEDUP_REMOVED lines=19> */
[----:B-1----:R-:W-:-:S07]  /*8740*/  FMUL.FTZ R3, R188, c[0x0][0x2ec] ;  /* 0x0000bb00bc037a20 */ /* 0x002fce0000410000 */
        /* <DEDUP_REMOVED lines=10> */
[----:B------:R3:W-:Y:S08]  /*87f0*/  I2F R25, R3 ;  /* 0x0000000300197306 */ /* 0x0007f00000201400 */
[----:B------:R1:W-:Y:S08]  /*8800*/  I2F R95, R0 ;  /* 0x00000000005f7306 */ /* 0x0003f00000201400 */
[----:B------:R-:W2:Y:S01]  /*8810*/  MUFU.TANH R5, R5 ;  /* 0x0000000500057308 */ /* 0x000ea20000002400 */
[----:B---3--:R-:W-:-:S05]  /*8820*/  FFMA.FTZ R3, R72, -UR35, R9 ;  /* 0x8000002348037c23 */ /* 0x008fca0008010009 */
[----:B------:R-:W-:Y:S01]  /*8830*/  FSEL R248, R3, -INF , !P0 ;  /* 0xff80000003f87808 */ /* 0x000fe20004000000 */
[----:B------:R-:W-:Y:S01]  /*8840*/  FMUL.FTZ R3, R189, c[0x0][0x2ec] ;  /* 0x0000bb00bd037a20 */ /* 0x000fe20000410000 */
[----:B------:R-:W-:Y:S01]  /*8850*/  ISETP.GE.AND P0, PT, R40, R242, PT ;  /* 0x000000f22800720c */ /* 0x000fe20003f06270 */
[----:B-1----:R-:W-:Y:S02]  /*8860*/  IMAD.IADD R0, R234, 0x1, -R70 ;  /* 0x00000001ea007824 */ /* 0x002fe400078e0a46 */
[----:B------:R-:W-:Y:S01]  /*8870*/  MUFU.TANH R8, R3 ;  /* 0x0000000300087308 */ /* 0x000fe20000002400 */
[----:B------:R-:W-:Y:S02]  /*8880*/  ISETP.LT.OR P0, PT, R40, R237, P0 ;  /* 0x000000ed2800720c */ /* 0x000fe40000701670 */
[----:B------:R-:W-:Y:S01]  /*8890*/  IABS R0, R0 ;  /* 0x0000000000007213 */ /* 0x000fe20000000000 */
[----:B--2---:R-:W-:Y:S02]  /*88a0*/  FFMA.FTZ R6, R14, -UR35, R5 ;  /* 0x800000230e067c23 */ /* 0x004fe40008010005 */
[----:B------:R-:W-:-:S02]  /*88b0*/  IMAD.IADD R5, R235, 0x1, -R71 ;  /* 0x00000001eb057824 */ /* 0x000fc400078e0a47 */
[----:B------:R1:W-:Y:S01]  /*88c0*/  I2F R94, R0 ;  /* 0x00000000005e7306 */ /* 0x0003e20000201400 */
[----:B------:R-:W-:Y:S02]  /*88d0*/  FSEL R205, R6, -INF , !P3 ;  /* 0xff80000006cd7808 */ /* 0x000fe40005800000 */
[----:B------:R-:W-:-:S03]  /*88e0*/  ISETP.GE.AND P3, PT, R41, R245, PT ;  /* 0x000000f52900720c */ /* 0x000fc60003f66270 */
[----:B------:R-:W-:Y:S02]  /*88f0*/  @P0 LOP3.LUT R231, R231, 0x4, RZ, 0xfc, !PT ;  /* 0x00000004e7e70812 */ /* 0x000fe400078efcff */
[----:B------:R-:W-:Y:S01]  /*8900*/  ISETP.GE.AND P0, PT, R41, R242, PT ;  /* 0x000000f22900720c */ /* 0x000fe20003f06270 */
[----:B-1----:R-:W-:Y:S02]  /*8910*/  FMUL.FTZ R0, R148, c[0x0][0x2ec] ;  /* 0x0000bb0094007a20 */ /* 0x002fe40000410000 */
[----:B------:R-:W-:Y:S02]  /*8920*/  IMAD.MOV.U32 R148, RZ, RZ, R49 ;  /* 0x000000ffff947224 */ /* 0x000fe400078e0031 */
[----:B------:R1:W2:Y:S02]  /*8930*/  MUFU.TANH R9, R0 ;  /* 0x0000000000097308 */ /* 0x0002a40000002400 */
[----:B-1----:R-:W-:Y:S02]  /*8940*/  FMUL.FTZ R0, R150, c[0x0][0x2ec] ;  /* 0x0000bb0096007a20 */ /* 0x002fe40000410000 */
[----:B------:R-:W-:-:S04]  /*8950*/  IMAD.MOV.U32 R150, RZ, RZ, R58 ;  /* 0x000000ffff967224 */ /* 0x000fc800078e003a */
[----:B------:R1:W3:Y:S02]  /*8960*/  MUFU.TANH R7, R0 ;  /* 0x0000000000077308 */ /* 0x0002e40000002400 */
[----:B-1----:R-:W-:-:S05]  /*8970*/  IMAD.IADD R0, R241, 0x1, -R70 ;  /* 0x00000001f1007824 */ /* 0x002fca00078e0a46 */
[----:B------:R-:W-:-:S05]  /*8980*/  IABS R0, R0 ;  /* 0x0000000000007213 */ /* 0x000fca0000000000 */
[----:B------:R-:W-:Y:S01]  /*8990*/  IMAD.MOV.U32 R3, RZ, RZ, R0 ;  /* 0x000000ffff037224 */ /* 0x000fe200078e0000 */
[----:B------:R-:W-:Y:S01]  /*89a0*/  IABS R0, R5 ;  /* 0x0000000500007213 */ /* 0x000fe20000000000 */
[----:B--2---:R-:W-:Y:S02]  /*89b0*/  FFMA.FTZ R5, R28, -UR35, R9 ;  /* 0x800000231c057c23 */ /* 0x004fe40008010009 */
[----:B------:R1:W-:Y:S03]  /*89c0*/  I2F R35, R3 ;  /* 0x0000000300237306 */ /* 0x0003e60000201400 */
[----:B------:R-:W-:Y:S01]  /*89d0*/  FSEL R206, R5, -INF , !P5 ;  /* 0xff80000005ce7808 */ /* 0x000fe20006800000 */
[----:B------:R-:W-:Y:S01]  /*89e0*/  IMAD.IADD R5, R241, 0x1, -R71 ;  /* 0x00000001f1057824 */ /* 0x000fe200078e0a47 */
[----:B------:R-:W-:-:S03]  /*89f0*/  ISETP.LT.OR P5, PT, R41, R238, P1 ;  /* 0x000000ee2900720c */ /* 0x000fc60000fa1670 */
[----:B------:R3:W-:Y:S01]  /*8a00*/  I2F R91, R0 ;  /* 0x00000000005b7306 */ /* 0x0007e20000201400 */
[----:B-1----:R-:W-:Y:S02]  /*8a10*/  FFMA.FTZ R3, R75, -UR35, R8 ;  /* 0x800000234b037c23 */ /* 0x002fe40008010008 */
[----:B------:R-:W-:-:S03]  /*8a20*/  FMUL.FTZ R8, R149, c[0x0][0x2ec] ;  /* 0x0000bb0095087a20 */ /* 0x000fc60000410000 */
[----:B------:R-:W-:Y:S01]  /*8a30*/  FSEL R202, R3, -INF , !P6 ;  /* 0xff80000003ca7808 */ /* 0x000fe20007000000 */
[----:B------:R-:W-:Y:S01]  /*8a40*/  FMUL.FTZ R3, R140, c[0x0][0x2ec] ;  /* 0x0000bb008c037a20 */ /* 0x000fe20000410000 */
[----:B------:R-:W-:Y:S01]  /*8a50*/  MUFU.TANH R9, R8 ;  /* 0x0000000800097308 */ /* 0x000fe20000002400 */
[----:B---3--:R-:W-:Y:S01]  /*8a60*/  FFMA.FTZ R0, R26, -UR35, R7 ;  /* 0x800000231a007c23 */ /* 0x008fe20008010007 */
[----:B------:R-:W-:Y:S01]  /*8a70*/  LOP3.LUT P6, RZ, R231, 0x2, RZ, 0xc0, !PT ;  /* 0x00000002e7ff7812 */ /* 0x000fe200078cc0ff */
[----:B------:R-:W-:-:S03]  /*8a80*/  FMUL.FTZ R7, R191, c[0x0][0x2ec] ;  /* 0x0000bb00bf077a20 */ /* 0x000fc60000410000 */
[----:B------:R-:W-:Y:S01]  /*8a90*/  FSEL R207, R0, -INF , !P4 ;  /* 0xff80000000cf7808 */ /* 0x000fe20006000000 */
[----:B------:R-:W-:Y:S01]  /*8aa0*/  IMAD.IADD R0, R234, 0x1, -R71 ;  /* 0x00000001ea007824 */ /* 0x000fe200078e0a47 */
[----:B------:R1:W2:Y:S01]  /*8ab0*/  MUFU.TANH R10, R7 ;  /* 0x00000007000a7308 */ /* 0x0002a20000002400 */
[C---:B------:R-:W-:Y:S02]  /*8ac0*/  ISETP.LT.OR P4, PT, R41.reuse, R240, P3 ;  /* 0x000000f02900720c */ /* 0x040fe40001f81670 */
[----:B------:R-:W-:Y:S02]  /*8ad0*/  ISETP.LT.OR P3, PT, R41, R239, P2 ;  /* 0x000000ef2900720c */ /* 0x000fe40001761670 */
[C---:B------:R-:W-:Y:S02]  /*8ae0*/  LOP3.LUT P2, RZ, R231.reuse, 0x8, RZ, 0xc0, !PT ;  /* 0x00000008e7ff7812 */ /* 0x040fe4000784c0ff */
[----:B------:R-:W-:Y:S01]  /*8af0*/  IABS R0, R0 ;  /* 0x0000000000007213 */ /* 0x000fe20000000000 */
[----:B------:R3:W4:Y:S01]  /*8b00*/  MUFU.TANH R8, R3 ;  /* 0x0000000300087308 */ /* 0x0007220000002400 */
[----:B------:R-:W-:-:S05]  /*8b10*/  LOP3.LUT R231, R231, 0xfffffffe, RZ, 0xc0, !PT ;  /* 0xfffffffee7e77812 */ /* 0x000fca00078ec0ff */
[----:B------:R-:W-:Y:S01]  /*8b20*/  @P4 LOP3.LUT R231, R231, 0x1, RZ, 0xfc, !PT ;  /* 0x00000001e7e74812 */ /* 0x000fe200078efcff */
[----:B-1----:R-:W-:Y:S01]  /*8b30*/  FMUL.FTZ R7, R151, c[0x0][0x2ec] ;  /* 0x0000bb0097077a20 */ /* 0x002fe20000410000 */
[----:B------:R-:W-:Y:S01]  /*8b40*/  ISETP.LT.OR P4, PT, R41, R237, P0 ;  /* 0x000000ed2900720c */ /* 0x000fe20000781670 */
[----:B--2---:R-:W-:Y:S01]  /*8b50*/  FFMA.FTZ R6, R32, -UR35, R10 ;  /* 0x8000002320067c23 */ /* 0x004fe2000801000a */
[----:B------:R-:W-:Y:S02]  /*8b60*/  ISETP.GE.AND P0, PT, R42, R245, PT ;  /* 0x000000f52a00720c */ /* 0x000fe40003f06270 */
[C---:B------:R-:W-:Y:S01]  /*8b70*/  LOP3.LUT P1, RZ, R231.reuse, 0x4, RZ, 0xc0, !PT ;  /* 0x00000004e7ff7812 */ /* 0x040fe2000782c0ff */
[----:B------:R-:W1:Y:S01]  /*8b80*/  MUFU.TANH R7, R7 ;  /* 0x0000000700077308 */ /* 0x000e620000002400 */
[----:B------:R-:W-:Y:S01]  /*8b90*/  FSEL R196, R6, -INF , !P6 ;  /* 0xff80000006c47808 */ /* 0x000fe20007000000 */
[----:B---3--:R-:W-:Y:S01]  /*8ba0*/  IMAD.MOV.U32 R3, RZ, RZ, R0 ;  /* 0x000000ffff037224 */ /* 0x008fe200078e0000 */
[----:B------:R-:W-:Y:S01]  /*8bb0*/  IABS R0, R5 ;  /* 0x0000000500007213 */ /* 0x000fe20000000000 */
[----:B------:R-:W-:Y:S01]  /*8bc0*/  FFMA.FTZ R5, R30, -UR35, R9 ;  /* 0x800000231e057c23 */ /* 0x000fe20008010009 */
[----:B------:R-:W-:Y:S01]  /*8bd0*/  ISETP.LT.OR P6, PT, R42, R240, P0 ;  /* 0x000000f02a00720c */ /* 0x000fe200007c1670 */
[----:B------:R-:W-:Y:S01]  /*8be0*/  FMUL.FTZ R6, R224, c[0x0][0x2ec] ;  /* 0x0000bb00e0067a20 */ /* 0x000fe20000410000 */
[----:B------:R-:W-:Y:S01]  /*8bf0*/  LOP3.LUT P0, RZ, R231, 0x1, RZ, 0xc0, !PT ;  /* 0x00000001e7ff7812 */ /* 0x000fe2000780c0ff */
[----:B------:R4:W-:Y:S01]  /*8c00*/  I2F R90, R3 ;  /* 0x00000003005a7306 */ /* 0x0009e20000201400 */
[----:B------:R-:W-:Y:S01]  /*8c10*/  FSEL R198, R5, -INF , !P2 ;  /* 0xff80000005c67808 */ /* 0x000fe20005000000 */
[----:B------:R-:W-:Y:S01]  /*8c20*/  IMAD.IADD R5, R234, 0x1, -R45 ;  /* 0x00000001ea057824 */ /* 0x000fe200078e0a2d */
[----:B------:R-:W-:-:S02]  /*8c30*/  ISETP.GE.AND P2, PT, R42, R244, PT ;  /* 0x000000f42a00720c */ /* 0x000fc40003f46270 */
[----:B------:R-:W-:Y:S02]  /*8c40*/  LOP3.LUT R231, R231, 0xfffffffd, RZ, 0xc0, !PT ;  /* 0xfffffffde7e77812 */ /* 0x000fe400078ec0ff */
[----:B------:R-:W-:Y:S01]  /*8c50*/  ISETP.LT.OR P2, PT, R42, R239, P2 ;  /* 0x000000ef2a00720c */ /* 0x000fe20001741670 */
[----:B------:R1:W-:Y:S01]  /*8c60*/  I2F R89, R0 ;  /* 0x0000000000597306 */ /* 0x0003e20000201400 */
[----:B----4-:R-:W-:-:S07]  /*8c70*/  FFMA.FTZ R3, R195, -UR35, R8 ;  /* 0x80000023c3037c23 */ /* 0x010fce0008010008 */
[----:B------:R-:W-:Y:S04]  /*8c80*/  MUFU.TANH R9, R6 ;  /* 0x0000000600097308 */ /* 0x000fe80000002400 */
[----:B------:R-:W-:Y:S02]  /*8c90*/  @P2 LOP3.LUT R231, R231, 0x2, RZ, 0xfc, !PT ;  /* 0x00000002e7e72812 */ /* 0x000fe400078efcff */
[----:B------:R-:W-:Y:S01]  /*8ca0*/  FSEL R191, R3, -INF , !P0 ;  /* 0xff80000003bf7808 */ /* 0x000fe20004000000 */
[----:B------:R-:W-:Y:S01]  /*8cb0*/  FMUL.FTZ R3, R141, c[0x0][0x2ec] ;  /* 0x0000bb008d037a20 */ /* 0x000fe20000410000 */
[----:B------:R-:W-:Y:S01]  /*8cc0*/  ISETP.GE.AND P0, PT, R42, R242, PT ;  /* 0x000000f22a00720c */ /* 0x000fe20003f06270 */
[----:B-1----:R-:W-:Y:S01]  /*8cd0*/  FFMA.FTZ R0, R15, -UR35, R7 ;  /* 0x800000230f007c23 */ /* 0x002fe20008010007 */
[----:B------:R-:W-:Y:S01]  /*8ce0*/  LOP3.LUT R231, R231, 0xfffffff7, RZ, 0xc0, !PT ;  /* 0xfffffff7e7e77812 */ /* 0x000fe200078ec0ff */
[----:B------:R-:W-:Y:S01]  /*8cf0*/  FMUL.FTZ R7, R142, c[0x0][0x2ec] ;  /* 0x0000bb008e077a20 */ /* 0x000fe20000410000 */
[----:B------:R-:W-:Y:S01]  /*8d00*/  MUFU.TANH R8, R3 ;  /* 0x0000000300087308 */ /* 0x000fe20000002400 */
[----:B------:R-:W-:-:S02]  /*8d10*/  ISETP.LT.OR P0, PT, R42, R237, P0 ;  /* 0x000000ed2a00720c */ /* 0x000fc40000701670 */
[----:B------:R-:W-:Y:S01]  /*8d20*/  FSEL R200, R0, -INF , !P1 ;  /* 0xff80000000c87808 */ /* 0x000fe20004800000 */
[----:B------:R-:W-:Y:S01]  /*8d30*/  FMUL.FTZ R0, R226, c[0x0][0x2ec] ;  /* 0x0000bb00e2007a20 */ /* 0x000fe20000410000 */
[C---:B------:R-:W-:Y:S02]  /*8d40*/  ISETP.GE.AND P1, PT, R42.reuse, R243, PT ;  /* 0x000000f32a00720c */ /* 0x040fe40003f26270 */
[----:B------:R-:W-:Y:S01]  /*8d50*/  ISETP.GE.AND P2, PT, R43, R244, PT ;  /* 0x000000f42b00720c */ /* 0x000fe20003f46270 */
[----:B------:R-:W1:Y:S01]  /*8d60*/  MUFU.TANH R10, R7 ;  /* 0x00000007000a7308 */ /* 0x000e620000002400 */
[----:B------:R-:W-:-:S07]  /*8d70*/  ISETP.LT.OR P1, PT, R42, R238, P1 ;  /* 0x000000ee2a00720c */ /* 0x000fce0000f21670 */
[----:B------:R2:W3:Y:S06]  /*8d80*/  MUFU.TANH R7, R0 ;  /* 0x0000000000077308 */ /* 0x0004ec0000002400 */
[----:B------:R-:W-:Y:S01]  /*8d90*/  @P1 LOP3.LUT R231, R231, 0x8, RZ, 0xfc, !PT ;  /* 0x00000008e7e71812 */ /* 0x000fe200078efcff */
[----:B-1----:R-:W-:Y:S01]  /*8da0*/  FFMA.FTZ R6, R39, -UR35, R10 ;  /* 0x8000002327067c23 */ /* 0x002fe2000801000a */
[----:B------:R-:W-:Y:S02]  /*8db0*/  ISETP.GE.AND P1, PT, R43, R243, PT ;  /* 0x000000f32b00720c */ /* 0x000fe40003f26270 */
[----:B------:R-:W-:-:S02]  /*8dc0*/  LOP3.LUT R231, R231, 0xfffffffb, RZ, 0xc0, !PT ;  /* 0xfffffffbe7e77812 */ /* 0x000fc400078ec0ff */
[----:B------:R-:W-:Y:S02]  /*8dd0*/  FSEL R188, R6, -INF , !P3 ;  /* 0xff80000006bc7808 */ /* 0x000fe40005800000 */
[----:B------:R-:W-:Y:S01]  /*8de0*/  ISETP.GE.AND P3, PT, R43, R245, PT ;  /* 0x000000f52b00720c */ /* 0x000fe20003f66270 */
[----:B--2---:R-:W-:Y:S01]  /*8df0*/  IMAD.IADD R0, R235, 0x1, -R45 ;  /* 0x00000001eb007824 */ /* 0x004fe200078e0a2d */
[----:B------:R-:W-:Y:S02]  /*8e00*/  @P0 LOP3.LUT R231, R231, 0x4, RZ, 0xfc, !PT ;  /* 0x00000004e7e70812 */ /* 0x000fe400078efcff */
[C---:B------:R-:W-:Y:S02]  /*8e10*/  ISETP.LT.OR P3, PT, R43.reuse, R240, P3 ;  /* 0x000000f02b00720c */ /* 0x040fe40001f61670 */
[----:B------:R-:W-:Y:S02]  /*8e20*/  IABS R0, R0 ;  /* 0x0000000000007213 */ /* 0x000fe40000000000 */
[----:B------:R-:W-:-:S03]  /*8e30*/  ISETP.GE.AND P0, PT, R43, R242, PT ;  /* 0x000000f22b00720c */ /* 0x000fc60003f06270 */
[----:B------:R-:W-:Y:S01]  /*8e40*/  IMAD.MOV.U32 R3, RZ, RZ, R0 ;  /* 0x000000ffff037224 */ /* 0x000fe200078e0000 */
[----:B------:R-:W-:Y:S01]  /*8e50*/  IABS R0, R5 ;  /* 0x0000000500007213 */ /* 0x000fe20000000000 */
[----:B------:R-:W-:Y:S02]  /*8e60*/  FFMA.FTZ R5, R29, -UR35, R9 ;  /* 0x800000231d057c23 */ /* 0x000fe40008010009 */
[----:B------:R1:W-:Y:S03]  /*8e70*/  I2F R87, R3 ;  /* 0x0000000300577306 */ /* 0x0003e60000201400 */
[----:B------:R-:W-:Y:S01]  /*8e80*/  FSEL R189, R5, -INF , !P5 ;  /* 0xff80000005bd7808 */ /* 0x000fe20006800000 */
[----:B------:R-:W-:Y:S01]  /*8e90*/  IMAD.IADD R5, R235, 0x1, -R46 ;  /* 0x00000001eb057824 */ /* 0x000fe200078e0a2e */
[----:B------:R-:W-:Y:S02]  /*8ea0*/  ISETP.LT.OR P5, PT, R43, R239, P2 ;  /* 0x000000ef2b00720c */ /* 0x000fe400017a1670 */
[----:B------:R-:W-:Y:S01]  /*8eb0*/  LOP3.LUT P2, RZ, R231, 0x8, RZ, 0xc0, !PT ;  /* 0x00000008e7ff7812 */ /* 0x000fe2000784c0ff */
[----:B------:R3:W-:Y:S01]  /*8ec0*/  I2F R88, R0 ;  /* 0x0000000000587306 */ /* 0x0007e20000201400 */
[----:B-1----:R-:W-:-:S02]  /*8ed0*/  FFMA.FTZ R3, R201, -UR35, R8 ;  /* 0x80000023c9037c23 */ /* 0x002fc40008010008 */
[----:B------:R-:W-:-:S03]  /*8ee0*/  FMUL.FTZ R8, R227, c[0x0][0x2ec] ;  /* 0x0000bb00e3087a20 */ /* 0x000fc60000410000 */
[----:B------:R-:W-:Y:S01]  /*8ef0*/  FSEL R187, R3, -INF , !P6 ;  /* 0xff80000003bb7808 */ /* 0x000fe20007000000 */
[----:B------:R-:W-:Y:S01]  /*8f00*/  FMUL.FTZ R3, R86, c[0x0][0x2ec] ;  /* 0x0000bb0056037a20 */ /* 0x000fe20000410000 */
[----:B------:R-:W-:Y:S01]  /*8f10*/  LOP3.LUT P6, RZ, R231, 0x2, RZ, 0xc0, !PT ;  /* 0x00000002e7ff7812 */ /* 0x000fe200078cc0ff */
[----:B---3--:R-:W-:Y:S01]  /*8f20*/  FFMA.FTZ R0, R19, -UR35, R7 ;  /* 0x8000002313007c23 */ /* 0x008fe20008010007 */
[----:B------:R-:W-:Y:S01]  /*8f30*/  MUFU.TANH R8, R8 ;  /* 0x0000000800087308 */ /* 0x000fe20000002400 */
[----:B------:R-:W-:-:S03]  /*8f40*/  FMUL.FTZ R7, R143, c[0x0][0x2ec] ;  /* 0x0000bb008f077a20 */ /* 0x000fc60000410000 */
[----:B------:R-:W-:Y:S01]  /*8f50*/  FSEL R190, R0, -INF , !P4 ;  /* 0xff80000000be7808 */ /* 0x000fe20006000000 */
[----:B------:R-:W-:Y:S01]  /*8f60*/  IMAD.IADD R0, R241, 0x1, -R45 ;  /* 0x00000001f1007824 */ /* 0x000fe200078e0a2d */
[----:B------:R-:W-:Y:S02]  /*8f70*/  ISETP.LT.OR P4, PT, R43, R238, P1 ;  /* 0x000000ee2b00720c */ /* 0x000fe40000f81670 */
[----:B------:R1:W2:Y:S01]  /*8f80*/  MUFU.TANH R11, R7 ;  /* 0x00000007000b7308 */ /* 0x0002a20000002400 */
[C---:B------:R-:W-:Y:S02]  /*8f90*/  LOP3.LUT P1, RZ, R231.reuse, 0x4, RZ, 0xc0, !PT ;  /* 0x00000004e7ff7812 */ /* 0x040fe4000782c0ff */
[----:B------:R-:W-:Y:S01]  /*8fa0*/  IABS R0, R0 ;  /* 0x0000000000007213 */ /* 0x000fe20000000000 */
[----:B------:R-:W-:Y:S01]  /*8fb0*/  IMAD.MOV.U32 R151, RZ, RZ, R212 ;  /* 0x000000ffff977224 */ /* 0x000fe200078e00d4 */
[----:B------:R-:W-:-:S03]  /*8fc0*/  LOP3.LUT R231, R231, 0xfffffffe, RZ, 0xc0, !PT ;  /* 0xfffffffee7e77812 */ /* 0x000fc600078ec0ff */
[----:B------:R3:W-:Y:S01]  /*8fd0*/  MUFU.TANH R9, R3 ;  /* 0x0000000300097308 */ /* 0x0007e20000002400 */
[----:B-1----:R-:W-:Y:S02]  /*8fe0*/  FMUL.FTZ R7, R225, c[0x0][0x2ec] ;  /* 0x0000bb00e1077a20 */ /* 0x002fe40000410000 */
[----:B--2---:R-:W-:-:S05]  /*8ff0*/  FFMA.FTZ R6, R44, -UR35, R11 ;  /* 0x800000232c067c23 */ /* 0x004fca000801000b */
[----:B------:R1:W2:Y:S01]  /*9000*/  MUFU.TANH R10, R7 ;  /* 0x00000007000a7308 */ /* 0x0002a20000002400 */
[----:B------:R-:W-:Y:S01]  /*9010*/  FSEL R183, R6, -INF , !P6 ;  /* 0xff80000006b77808 */ /* 0x000fe20007000000 */
[----:B---3--:R-:W-:Y:S01]  /*9020*/  IMAD.MOV.U32 R3, RZ, RZ, R0 ;  /* 0x000000ffff037224 */ /* 0x008fe200078e0000 */
[----:B------:R-:W-:Y:S01]  /*9030*/  IABS R0, R5 ;  /* 0x0000000500007213 */ /* 0x000fe20000000000 */
[----:B------:R-:W-:-:S04]  /*9040*/  FMUL.FTZ R6, R128, c[0x0][0x2ec] ;  /* 0x0000bb0080067a20 */ /* 0x000fc80000410000 */
[----:B------:R3:W-:Y:S08]  /*9050*/  I2F R34, R3 ;  /* 0x0000000300227306 */ /* 0x0007f00000201400 */
[----:B------:R4:W-:Y:S01]  /*9060*/  I2F R86, R0 ;  /* 0x0000000000567306 */ /* 0x0009e20000201400 */
[----:B-1----:R-:W-:Y:S01]  /*9070*/  P2R R7, PR, RZ, 0x8 ;  /* 0x00000008ff077803 */ /* 0x002fe20000000000 */
[----:B--2---:R-:W-:Y:S01]  /*9080*/  FFMA.FTZ R5, R27, -UR35, R10 ;  /* 0x800000231b057c23 */ /* 0x004fe2000801000a */
[----:B------:R-:W-:-:S02]  /*9090*/  ISETP.LT.OR P3, PT, R43, R237, P0 ;  /* 0x000000ed2b00720c */ /* 0x000fc40000761670 */
[----:B------:R-:W-:Y:S02]  /*90a0*/  ISETP.GE.AND P0, PT, R36, R245, PT ;  /* 0x000000f52400720c */ /* 0x000fe40003f06270 */
[----:B------:R-:W-:Y:S01]  /*90b0*/  FSEL R184, R5, -INF , !P2 ;  /* 0xff80000005b87808 */ /* 0x000fe20005000000 */
[----:B---3--:R-:W-:Y:S01]  /*90c0*/  FFMA.FTZ R3, R76, -UR35, R9 ;  /* 0x800000234c037c23 */ /* 0x008fe20008010009 */
[C---:B------:R-:W-:Y:S01]  /*90d0*/  ISETP.LT.OR P6, PT, R36.reuse, R240, P0 ;  /* 0x000000f02400720c */ /* 0x040fe200007c1670 */
[----:B------:R-:W-:Y:S01]  /*90e0*/  IMAD.IADD R5, R241, 0x1, -R46 ;  /* 0x00000001f1057824 */ /* 0x000fe200078e0a2e */
[----:B------:R-:W-:Y:S01]  /*90f0*/  ISETP.NE.AND P0, PT, R7, RZ, PT ;  /* 0x000000ff0700720c */ /* 0x000fe20003f05270 */
[----:B------:R-:W1:Y:S01]  /*9100*/  MUFU.TANH R6, R6 ;  /* 0x0000000600067308 */ /* 0x000e620000002400 */
[----:B------:R-:W-:Y:S01]  /*9110*/  ISETP.GE.AND P2, PT, R36, R244, PT ;  /* 0x000000f42400720c */ /* 0x000fe20003f46270 */
[----:B----4-:R-:W-:-:S03]  /*9120*/  FFMA.FTZ R0, R17, -UR35, R8 ;  /* 0x8000002311007c23 */ /* 0x010fc60008010008 */
[----:B------:R-:W-:Y:S01]  /*9130*/  ISETP.LT.OR P2, PT, R36, R239, P2 ;  /* 0x000000ef2400720c */ /* 0x000fe20001741670 */
[----:B------:R-:W-:Y:S01]  /*9140*/  FMUL.FTZ R8, R247, c[0x0][0x2ec] ;  /* 0x0000bb00f7087a20 */ /* 0x000fe20000410000 */
[----:B------:R-:W-:Y:S01]  /*9150*/  FSEL R247, R3, -INF , !P0 ;  /* 0xff80000003f77808 */ /* 0x000fe20004000000 */
[----:B------:R-:W-:Y:S01]  /*9160*/  FMUL.FTZ R3, R79, c[0x0][0x2ec] ;  /* 0x0000bb004f037a20 */ /* 0x000fe20000410000 */
[----:B------:R-:W-:Y:S01]  /*9170*/  FSEL R186, R0, -INF , !P1 ;  /* 0xff80000000ba7808 */ /* 0x000fe20004800000 */
[----:B------:R-:W-:Y:S01]  /*9180*/  FMUL.FTZ R0, R130, c[0x0][0x2ec] ;  /* 0x0000bb0082007a20 */ /* 0x000fe20000410000 */
[----:B------:R2:W-:Y:S01]  /*9190*/  MUFU.TANH R12, R8 ;  /* 0x00000008000c7308 */ /* 0x0005e20000002400 */
[C---:B------:R-:W-:Y:S02]  /*91a0*/  ISETP.GE.AND P1, PT, R36.reuse, R243, PT ;  /* 0x000000f32400720c */ /* 0x040fe40003f26270 */
[C---:B------:R-:W-:Y:S02]  /*91b0*/  ISETP.GE.AND P0, PT, R36.reuse, R242, PT ;  /* 0x000000f22400720c */ /* 0x040fe40003f06270 */
[----:B------:R-:W-:Y:S01]  /*91c0*/  ISETP.LT.OR P1, PT, R36, R238, P1 ;  /* 0x000000ee2400720c */ /* 0x000fe20000f21670 */
[----:B-1----:R-:W-:Y:S01]  /*91d0*/  FFMA.FTZ R6, R20, -UR35, R6 ;  /* 0x8000002314067c23 */ /* 0x002fe20008010006 */
[----:B------:R-:W-:Y:S01]  /*91e0*/  ISETP.LT.OR P0, PT, R36, R237, P0 ;  /* 0x000000ed2400720c */ /* 0x000fe20000701670 */
[----:B------:R1:W3:Y:S01]  /*91f0*/  MUFU.TANH R7, R0 ;  /* 0x0000000000077308 */ /* 0x0002e20000002400 */
[----:B------:R-:W-:-:S02]  /*9200*/  P2R R10, PR, RZ, 0x2 ;  /* 0x00000002ff0a7803 */ /* 0x000fc40000000000 */
[----:B------:R-:W-:Y:S02]  /*9210*/  P2R R9, PR, RZ, 0x1 ;  /* 0x00000001ff097803 */ /* 0x000fe40000000000 */
[C---:B------:R-:W-:Y:S02]  /*9220*/  ISETP.GE.AND P1, PT, R37.reuse, R243, PT ;  /* 0x000000f32500720c */ /* 0x040fe40003f26270 */
[----:B------:R-:W-:Y:S01]  /*9230*/  FSEL R211, R6, -INF , !P4 ;  /* 0xff80000006d37808 */ /* 0x000fe20006000000 */
[----:B------:R4:W3:Y:S01]  /*9240*/  MUFU.TANH R11, R3 ;  /* 0x00000003000b7308 */ /* 0x0008e20000002400 */
[----:B------:R-:W-:Y:S02]  /*9250*/  ISETP.LT.OR P4, PT, R37, R238, P1 ;  /* 0x000000ee2500720c */ /* 0x000fe40000f81670 */
[----:B------:R-:W-:Y:S02]  /*9260*/  ISETP.NE.AND P1, PT, R9, RZ, PT ;  /* 0x000000ff0900720c */ /* 0x000fe40003f25270 */
[----:B--2---:R-:W-:-:S02]  /*9270*/  P2R R8, PR, RZ, 0x4 ;  /* 0x00000004ff087803 */ /* 0x004fc40000000000 */
[C---:B------:R-:W-:Y:S01]  /*9280*/  ISETP.GE.AND P0, PT, R37.reuse, R245, PT ;  /* 0x000000f52500720c */ /* 0x040fe20003f06270 */
[----:B-1----:R-:W-:Y:S01]  /*9290*/  IMAD.IADD R0, R234, 0x1, -R46 ;  /* 0x00000001ea007824 */ /* 0x002fe200078e0a2e */
[C---:B------:R-:W-:Y:S02]  /*92a0*/  ISETP.GE.AND P2, PT, R37.reuse, R244, PT ;  /* 0x000000f42500720c */ /* 0x040fe40003f46270 */
[----:B------:R-:W-:Y:S02]  /*92b0*/  ISETP.LT.OR P0, PT, R37, R240, P0 ;  /* 0x000000f02500720c */ /* 0x000fe40000701670 */
[----:B------:R-:W-:-:S05]  /*92c0*/  IABS R0, R0 ;  /* 0x0000000000007213 */ /* 0x000fca0000000000 */
[----:B----4-:R-:W-:Y:S01]  /*92d0*/  IMAD.MOV.U32 R3, RZ, RZ, R0 ;  /* 0x000000ffff037224 */ /* 0x010fe200078e0000 */
[----:B------:R-:W-:Y:S01]  /*92e0*/  IABS R0, R5 ;  /* 0x0000000500007213 */ /* 0x000fe20000000000 */
[----:B---3--:R-:W-:Y:S02]  /*92f0*/  FFMA.FTZ R5, R13, -UR35, R7 ;  /* 0x800000230d057c23 */ /* 0x008fe40008010007 */
[----:B------:R1:W-:Y:S01]  /*9300*/  I2F R85, R3 ;  /* 0x0000000300557306 */ /* 0x0003e20000201400 */
[----:B------:R-:W-:Y:S02]  /*9310*/  FFMA.FTZ R7, R78, -UR35, R11 ;  /* 0x800000234e077c23 */ /* 0x000fe4000801000b */
[----:B------:R-:W-:Y:S01]  /*9320*/  FMUL.FTZ R11, R129, c[0x0][0x2ec] ;  /* 0x0000bb00810b7a20 */ /* 0x000fe20000410000 */
[----:B------:R-:W-:Y:S01]  /*9330*/  FSEL R250, R5, -INF , !P3 ;  /* 0xff80000005fa7808 */ /* 0x000fe20005800000 */
[----:B------:R-:W-:Y:S01]  /*9340*/  IMAD.IADD R5, R234, 0x1, -R56 ;  /* 0x00000001ea057824 */ /* 0x000fe200078e0a38 */
[----:B------:R-:W-:-:S02]  /*9350*/  FSEL R204, R7, -INF , !P6 ;  /* 0xff80000007cc7808 */ /* 0x000fc40007000000 */
[----:B------:R2:W-:Y:S01]  /*9360*/  I2F R79, R0 ;  /* 0x00000000004f7306 */ /* 0x0005e20000201400 */
[----:B------:R-:W-:Y:S01]  /*9370*/  ISETP.NE.AND P6, PT, R8, RZ, PT ;  /* 0x000000ff0800720c */ /* 0x000fe20003fc5270 */
[----:B-1----:R-:W-:-:S06]  /*9380*/  FFMA.FTZ R3, R31, -UR35, R12 ;  /* 0x800000231f037c23 */ /* 0x002fcc000801000c */
[----:B------:R1:W3:Y:S01]  /*9390*/  MUFU.TANH R12, R11 ;  /* 0x0000000b000c7308 */ /* 0x0002e20000002400 */
[----:B------:R-:W-:Y:S02]  /*93a0*/  FSEL R209, R3, -INF , !P5 ;  /* 0xff80000003d17808 */ /* 0x000fe40006800000 */
[----:B------:R-:W-:Y:S01]  /*93b0*/  ISETP.LT.OR P5, PT, R37, R239, P2 ;  /* 0x000000ef2500720c */ /* 0x000fe200017a1670 */
[----:B--2---:R-:W-:Y:S01]  /*93c0*/  FMUL.FTZ R0, R181, c[0x0][0x2ec] ;  /* 0x0000bb00b5007a20 */ /* 0x004fe20000410000 */
[----:B------:R-:W-:Y:S01]  /*93d0*/  ISETP.NE.AND P2, PT, R10, RZ, PT ;  /* 0x000000ff0a00720c */ /* 0x000fe20003f45270 */
[----:B------:R-:W-:Y:S02]  /*93e0*/  IMAD.MOV.U32 R181, RZ, RZ, R64 ;  /* 0x000000ffffb57224 */ /* 0x000fe400078e0040 */
[----:B------:R2:W4:Y:S01]  /*93f0*/  MUFU.TANH R13, R0 ;  /* 0x00000000000d7308 */ /* 0x0005220000002400 */
[----:B-1----:R-:W-:Y:S01]  /*9400*/  P2R R11, PR, RZ, 0x1 ;  /* 0x00000001ff0b7803 */ /* 0x002fe20000000000 */
[----:B---3--:R-:W-:Y:S01]  /*9410*/  FFMA.FTZ R6, R18, -UR35, R12 ;  /* 0x8000002312067c23 */ /* 0x008fe2000801000c */
[----:B------:R-:W-:-:S04]  /*9420*/  ISETP.GE.AND P0, PT, R37, R242, PT ;  /* 0x000000f22500720c */ /* 0x000fc80003f06270 */
[----:B------:R-:W-:Y:S02]  /*9430*/  ISETP.LT.OR P3, PT, R37, R237, P0 ;  /* 0x000000ed2500720c */ /* 0x000fe40000761670 */
[----:B------:R-:W-:Y:S01]  /*9440*/  ISETP.GE.AND P0, PT, R38, R245, PT ;  /* 0x000000f52600720c */ /* 0x000fe20003f06270 */
[----:B--2---:R-:W-:Y:S01]  /*9450*/  IMAD.IADD R0, R235, 0x1, -R48 ;  /* 0x00000001eb007824 */ /* 0x004fe200078e0a30 */
[----:B------:R-:W-:Y:S01]  /*9460*/  FSEL R201, R6, -INF , !P2 ;  /* 0xff80000006c97808 */ /* 0x000fe20005000000 */
[----:B----4-:R-:W-:Y:S01]  /*9470*/  FFMA.FTZ R7, R21, -UR35, R13 ;  /* 0x8000002315077c23 */ /* 0x010fe2000801000d */
[----:B------:R-:W-:Y:S02]  /*9480*/  ISETP.GE.AND P2, PT, R38, R244, PT ;  /* 0x000000f42600720c */ /* 0x000fe40003f46270 */
[----:B------:R-:W-:Y:S02]  /*9490*/  IABS R0, R0 ;  /* 0x0000000000007213 */ /* 0x000fe40000000000 */
[----:B------:R-:W-:-:S02]  /*94a0*/  FSEL R197, R7, -INF , !P6 ;  /* 0xff80000007c57808 */ /* 0x000fc40007000000 */
[----:B------:R-:W-:Y:S01]  /*94b0*/  ISETP.LT.OR P6, PT, R38, R240, P0 ;  /* 0x000000f02600720c */ /* 0x000fe200007c1670 */
[----:B------:R-:W-:Y:S01]  /*94c0*/  IMAD.MOV.U32 R3, RZ, RZ, R0 ;  /* 0x000000ffff037224 */ /* 0x000fe200078e0000 */
[----:B------:R-:W-:Y:S01]  /*94d0*/  ISETP.NE.AND P0, PT, R11, RZ, PT ;  /* 0x000000ff0b00720c */ /* 0x000fe20003f05270 */
[----:B------:R-:W-:Y:S01]  /*94e0*/  IMAD.IADD R0, R234, 0x1, -R48 ;  /* 0x00000001ea007824 */ /* 0x000fe200078e0a30 */
[----:B------:R-:W-:Y:S01]  /*94f0*/  ISETP.LT.OR P2, PT, R38, R239, P2 ;  /* 0x000000ef2600720c */ /* 0x000fe20001741670 */
[----:B------:R1:W-:Y:S03]  /*9500*/  I2F R64, R3 ;  /* 0x0000000300407306 */ /* 0x0003e60000201400 */
[----:B------:R-:W-:-:S05]  /*9510*/  IABS R0, R0 ;  /* 0x0000000000007213 */ /* 0x000fca0000000000 */
[----:B------:R2:W-:Y:S01]  /*9520*/  I2F R75, R0 ;  /* 0x00000000004b7306 */ /* 0x0005e20000201400 */
[----:B------:R-:W-:-:S03]  /*9530*/  IMAD.MOV.U32 R142, RZ, RZ, R137 ;  /* 0x000000ffff8e7224 */ /* 0x000fc600078e0089 */
[----:B------:R-:W-:Y:S01]  /*9540*/  @P2 LOP3.LUT R231, R231, 0x1, RZ, 0xfc, !PT ;  /* 0x00000001e7e72812 */ /* 0x000fe200078efcff */
[----:B-1----:R-:W-:-:S03]  /*9550*/  FMUL.FTZ R3, R84, c[0x0][0x2ec] ;  /* 0x0000bb0054037a20 */ /* 0x002fc60000410000 */
[----:B------:R-:W-:Y:S01]  /*9560*/  LOP3.LUT R231, R231, 0xfffffff7, RZ, 0xc0, !PT ;  /* 0xfffffff7e7e77812 */ /* 0x000fe200078ec0ff */
[----:B------:R-:W-:Y:S01]  /*9570*/  MUFU.TANH R8, R3 ;  /* 0x0000000300087308 */ /* 0x000fe20000002400 */
[----:B--2---:R-:W-:-:S07]  /*9580*/  FMUL.FTZ R0, R131, c[0x0][0x2ec] ;  /* 0x0000bb0083007a20 */ /* 0x004fce0000410000 */
[----:B------:R1:W2:Y:S02]  /*9590*/  MUFU.TANH R9, R0 ;  /* 0x0000000000097308 */ /* 0x0002a40000002400 */
[----:B-1----:R-:W-:-:S05]  /*95a0*/  IMAD.IADD R0, R241, 0x1, -R48 ;  /* 0x00000001f1007824 */ /* 0x002fca00078e0a30 */
[----:B------:R-:W-:-:S05]  /*95b0*/  IABS R0, R0 ;  /* 0x0000000000007213 */ /* 0x000fca0000000000 */
[----:B------:R-:W-:Y:S02]  /*95c0*/  IMAD.MOV.U32 R3, RZ, RZ, R0 ;  /* 0x000000ffff037224 */ /* 0x000fe400078e0000 */
[----:B------:R-:W-:Y:S02]  /*95d0*/  IMAD.IADD R0, R235, 0x1, -R56 ;  /* 0x00000001eb007824 */ /* 0x000fe400078e0a38 */
[----:B------:R1:W-:Y:S03]  /*95e0*/  I2F R47, R3 ;  /* 0x00000003002f7306 */ /* 0x0003e60000201400 */
[----:B------:R-:W-:-:S05]  /*95f0*/  IABS R0, R0 ;  /* 0x0000000000007213 */ /* 0x000fca0000000000 */
[----:B-1----:R-:W-:Y:S01]  /*9600*/  IMAD.MOV.U32 R3, RZ, RZ, R0 ;  /* 0x000000ffff037224 */ /* 0x002fe200078e0000 */
[----:B------:R-:W-:Y:S01]  /*9610*/  IABS R0, R5 ;  /* 0x0000000500007213 */ /* 0x000fe20000000000 */
[----:B--2---:R-:W-:Y:S02]  /*9620*/  FFMA.FTZ R5, R22, -UR35, R9 ;  /* 0x8000002316057c23 */ /* 0x004fe40008010009 */
[----:B------:R1:W-:Y:S08]  /*9630*/  I2F R84, R3 ;  /* 0x0000000300547306 */ /* 0x0003f00000201400 */
[----:B------:R2:W-:Y:S01]  /*9640*/  I2F R78, R0 ;  /* 0x00000000004e7306 */ /* 0x0005e20000201400 */
[----:B-1----:R-:W-:-:S05]  /*9650*/  FFMA.FTZ R3, R160, -UR35, R8 ;  /* 0x80000023a0037c23 */ /* 0x002fca0008010008 */
[----:B------:R-:W-:Y:S01]  /*9660*/  FSEL R195, R3, -INF , !P0 ;  /* 0xff80000003c37808 */ /* 0x000fe20004000000 */
[----:B------:R-:W-:Y:S01]  /*9670*/  FMUL.FTZ R3, R59, c[0x0][0x2ec] ;  /* 0x0000bb003b037a20 */ /* 0x000fe20000410000 */
[----:B------:R-:W-:Y:S01]  /*9680*/  ISETP.GE.AND P0, PT, R38, R242, PT ;  /* 0x000000f22600720c */ /* 0x000fe20003f06270 */
[----:B--2---:R-:W-:Y:S01]  /*9690*/  FMUL.FTZ R0, R232, c[0x0][0x2ec] ;  /* 0x0000bb00e8007a20 */ /* 0x004fe20000410000 */
[----:B------:R-:W-:Y:S01]  /*96a0*/  FSEL R232, R5, -INF , !P1 ;  /* 0xff80000005e87808 */ /* 0x000fe20004800000 */
[----:B------:R-:W-:Y:S01]  /*96b0*/  IMAD.IADD R5, R235, 0x1, -R57 ;  /* 0x00000001eb057824 */ /* 0x000fe200078e0a39 */
[----:B------:R-:W1:Y:S01]  /*96c0*/  MUFU.TANH R7, R3 ;  /* 0x0000000300077308 */ /* 0x000e620000002400 */
[C---:B------:R-:W-:Y:S02]  /*96d0*/  ISETP.GE.AND P1, PT, R38.reuse, R243, PT ;  /* 0x000000f32600720c */ /* 0x040fe40003f26270 */
[C---:B------:R-:W-:Y:S02]  /*96e0*/  ISETP.LT.OR P0, PT, R38.reuse, R237, P0 ;  /* 0x000000ed2600720c */ /* 0x040fe40000701670 */
[----:B------:R-:W-:-:S03]  /*96f0*/  ISETP.LT.OR P1, PT, R38, R238, P1 ;  /* 0x000000ee2600720c */ /* 0x000fc60000f21670 */
[----:B------:R2:W3:Y:S01]  /*9700*/  MUFU.TANH R8, R0 ;  /* 0x0000000000087308 */ /* 0x0004e20000002400 */
[----:B-1----:R-:W-:Y:S02]  /*9710*/  FFMA.FTZ R12, R24, -UR35, R7 ;  /* 0x80000023180c7c23 */ /* 0x002fe40008010007 */
[----:B------:R-:W-:-:S07]  /*9720*/  IMAD.MOV.U32 R137, RZ, RZ, R222 ;  /* 0x000000ffff897224 */ /* 0x000fce00078e00de */
[----:B------:R-:W-:-:S04]  /*9730*/  @P1 LOP3.LUT R231, R231, 0x8, RZ, 0xfc, !PT ;  /* 0x00000008e7e71812 */ /* 0x000fc800078efcff */
[----:B------:R-:W-:Y:S01]  /*9740*/  LOP3.LUT R231, R231, 0xfffffffb, RZ, 0xc0, !PT ;  /* 0xfffffffbe7e77812 */ /* 0x000fe200078ec0ff */
[----:B--2---:R-:W-:Y:S02]  /*9750*/  FMUL.FTZ R0, R153, c[0x0][0x2ec] ;  /* 0x0000bb0099007a20 */ /* 0x004fe40000410000 */
[----:B------:R-:W-:Y:S01]  /*9760*/  IMAD.MOV.U32 R153, RZ, RZ, R51 ;  /* 0x000000ffff997224 */ /* 0x000fe200078e0033 */
[----:B------:R-:W-:Y:S01]  /*9770*/  @P0 LOP3.LUT R231, R231, 0x4, RZ, 0xfc, !PT ;  /* 0x00000004e7e70812 */ /* 0x000fe200078efcff */
[----:B------:R1:W2:Y:S01]  /*9780*/  MUFU.TANH R6, R0 ;  /* 0x0000000000067308 */ /* 0x0002a20000002400 */
[----:B---3--:R-:W-:Y:S02]  /*9790*/  FFMA.FTZ R15, R33, -UR35, R8 ;  /* 0x80000023210f7c23 */ /* 0x008fe40008010008 */
[----:B-1----:R-:W-:Y:S02]  /*97a0*/  IMAD.IADD R0, R241, 0x1, -R56 ;  /* 0x00000001f1007824 */ /* 0x002fe400078e0a38 */
[----:B--2---:R-:W-:-:S03]  /*97b0*/  FFMA.FTZ R14, R23, -UR35, R6 ;  /* 0x80000023170e7c23 */ /* 0x004fc60008010006 */
[----:B------:R-:W-:-:S05]  /*97c0*/  IABS R0, R0 ;  /* 0x0000000000007213 */ /* 0x000fca0000000000 */
[----:B------:R-:W-:Y:S01]  /*97d0*/  IMAD.MOV.U32 R3, RZ, RZ, R0 ;  /* 0x000000ffff037224 */ /* 0x000fe200078e0000 */
[----:B------:R-:W-:Y:S01]  /*97e0*/  IABS R0, R5 ;  /* 0x0000000500007213 */ /* 0x000fe20000000000 */
[--C-:B------:R-:W-:Y:S02]  /*97f0*/  IMAD.IADD R5, R234, 0x1, -R57.reuse ;  /* 0x00000001ea057824 */ /* 0x100fe400078e0a39 */
        /* <DEDUP_REMOVED lines=13> */
[----:B-1----:R-:W-:Y:S02]  /*98d0*/  IMAD.MOV.U32 R3, RZ, RZ, R0 ;  /* 0x000000ffff037224 */ /* 0x002fe400078e0000 */
[----:B------:R-:W-:-:S04]  /*98e0*/  IMAD.IADD R0, R234, 0x1, -R65 ;  /* 0x00000001ea007824 */ /* 0x000fc800078e0a41 */
[----:B------:R1:W-:Y:S01]  /*98f0*/  I2F R39, R3 ;  /* 0x0000000300277306 */ /* 0x0003e20000201400 */
[----:B------:R-:W-:-:S05]  /*9900*/  IABS R0, R0 ;  /* 0x0000000000007213 */ /* 0x000fca0000000000 */
[----:B-1----:R-:W-:Y:S01]  /*9910*/  IMAD.MOV.U32 R3, RZ, RZ, R0 ;  /* 0x000000ffff037224 */ /* 0x002fe200078e0000 */
[----:B------:R-:W-:Y:S01]  /*9920*/  IABS R0, R5 ;  /* 0x0000000500007213 */ /* 0x000fe20000000000 */
[--C-:B------:R-:W-:Y:S02]  /*9930*/  IMAD.IADD R5, R234, 0x1, -R67.reuse ;  /* 0x00000001ea057824 */ /* 0x100fe400078e0a43 */
[----:B------:R1:W-:Y:S02]  /*9940*/  I2F R49, R3 ;  /* 0x0000000300317306 */ /* 0x0003e40000201400 */
[----:B-1----:R-:W-:Y:S02]  /*9950*/  IMAD.MOV.U32 R3, RZ, RZ, R0 ;  /* 0x000000ffff037224 */ /* 0x002fe400078e0000 */
[----:B------:R-:W-:-:S04]  /*9960*/  IMAD.IADD R0, R235, 0x1, -R67 ;  /* 0x00000001eb007824 */ /* 0x000fc800078e0a43 */
[----:B------:R1:W-:Y:S01]  /*9970*/  I2F R41, R3 ;  /* 0x0000000300297306 */ /* 0x0003e20000201400 */
[----:B------:R-:W-:-:S05]  /*9980*/  IABS R0, R0 ;  /* 0x0000000000007213 */ /* 0x000fca0000000000 */
[----:B-1----:R-:W-:Y:S01]  /*9990*/  IMAD.MOV.U32 R3, RZ, RZ, R0 ;  /* 0x000000ffff037224 */ /* 0x002fe200078e0000 */
[----:B------:R-:W-:Y:S01]  /*99a0*/  IABS R0, R5 ;  /* 0x0000000500007213 */ /* 0x000fe20000000000 */
[----:B------:R-:W-:Y:S02]  /*99b0*/  IMAD.IADD R5, R235, 0x1, -R73 ;  /* 0x00000001eb057824 */ /* 0x000fe400078e0a49 */
        /* <DEDUP_REMOVED lines=38> */
[----:B------:R-:W-:-:S03]  /*9c20*/  IABS R0, R5 ;  /* 0x0000000500007213 */ /* 0x000fc60000000000 */
[----:B------:R-:W-:Y:S08]  /*9c30*/  I2F R50, R3 ;  /* 0x0000000300327306 */ /* 0x000ff00000201400 */
[----:B------:R1:W-:Y:S02]  /*9c40*/  I2F R43, R0 ;  /* 0x00000000002b7306 */ /* 0x0003e40000201400 */
[----:B-1----:R-:W-:-:S02]  /*9c50*/  FMUL.FTZ R0, R150, c[0x0][0x2ec] ;  /* 0x0000bb0096007a20 */ /* 0x002fc40000410000 */
[----:B------:R-:W-:-:S04]  /*9c60*/  IMAD.MOV.U32 R150, RZ, RZ, R16 ;  /* 0x000000ffff967224 */ /* 0x000fc800078e0010 */
[----:B------:R1:W2:Y:S01]  /*9c70*/  MUFU.TANH R5, R0 ;  /* 0x0000000000057308 */ /* 0x0002a20000002400 */
[----:B------:R-:W-:Y:S02]  /*9c80*/  IMAD.MOV.U32 R16, RZ, RZ, R159 ;  /* 0x000000ffff107224 */ /* 0x000fe400078e009f */
[----:B------:R-:W-:Y:S02]  /*9c90*/  IMAD.MOV.U32 R159, RZ, RZ, R158 ;  /* 0x000000ffff9f7224 */ /* 0x000fe400078e009e */
[----:B------:R-:W-:Y:S02]  /*9ca0*/  IMAD.MOV.U32 R158, RZ, RZ, R181 ;  /* 0x000000ffff9e7224 */ /* 0x000fe400078e00b5 */
[----:B------:R-:W-:Y:S02]  /*9cb0*/  IMAD.MOV.U32 R181, RZ, RZ, R125 ;  /* 0x000000ffffb57224 */ /* 0x000fe400078e007d */
[----:B-1----:R-:W-:Y:S02]  /*9cc0*/  FMUL.FTZ R0, R148, c[0x0][0x2ec] ;  /* 0x0000bb0094007a20 */ /* 0x002fe40000410000 */
[----:B------:R-:W-:-:S02]  /*9cd0*/  IMAD.MOV.U32 R148, RZ, RZ, R185 ;  /* 0x000000ffff947224 */ /* 0x000fc400078e00b9 */
[----:B------:R-:W-:Y:S02]  /*9ce0*/  IMAD.MOV.U32 R185, RZ, RZ, R157 ;  /* 0x000000ffffb97224 */ /* 0x000fe400078e009d */
[----:B------:R-:W-:Y:S02]  /*9cf0*/  IMAD.MOV.U32 R157, RZ, RZ, R156 ;  /* 0x000000ffff9d7224 */ /* 0x000fe400078e009c */
[----:B------:R-:W-:Y:S02]  /*9d00*/  IMAD.MOV.U32 R156, RZ, RZ, R155 ;  /* 0x000000ffff9c7224 */ /* 0x000fe400078e009b */
[----:B------:R-:W-:Y:S01]  /*9d10*/  IMAD.MOV.U32 R155, RZ, RZ, R121 ;  /* 0x000000ffff9b7224 */ /* 0x000fe200078e0079 */
[----:B------:R1:W3:Y:S01]  /*9d20*/  MUFU.TANH R6, R0 ;  /* 0x0000000000067308 */ /* 0x0002e20000002400 */
[----:B------:R-:W-:Y:S02]  /*9d30*/  IMAD.MOV.U32 R121, RZ, RZ, R144 ;  /* 0x000000ffff797224 */ /* 0x000fe400078e0090 */
[----:B------:R-:W-:-:S02]  /*9d40*/  IMAD.MOV.U32 R144, RZ, RZ, R179 ;  /* 0x000000ffff907224 */ /* 0x000fc400078e00b3 */
[----:B------:R-:W4:Y:S01]  /*9d50*/  LDL.LU R179, [R1+0xa4] ;  /* 0x0000a40001b37983 */ /* 0x000f220000300800 */
[----:B------:R-:W-:Y:S02]  /*9d60*/  IMAD.MOV.U32 R28, RZ, RZ, R159 ;  /* 0x000000ffff1c7224 */ /* 0x000fe400078e009f */
[----:B------:R-:W-:Y:S01]  /*9d70*/  IMAD.MOV.U32 R159, RZ, RZ, R181 ;  /* 0x000000ffff9f7224 */ /* 0x000fe200078e00b5 */
[----:B------:R-:W2:Y:S01]  /*9d80*/  LDL.LU R125, [R1+0xa8] ;  /* 0x0000a800017d7983 */ /* 0x000ea20000300800 */
[----:B------:R-:W-:Y:S02]  /*9d90*/  IMAD.MOV.U32 R26, RZ, RZ, R16 ;  /* 0x000000ffff1a7224 */ /* 0x000fe400078e0010 */
[----:B------:R-:W-:Y:S01]  /*9da0*/  IMAD.MOV.U32 R16, RZ, RZ, R185 ;  /* 0x000000ffff107224 */ /* 0x000fe200078e00b9 */
[----:B------:R-:W2:Y:S01]  /*9db0*/  LDL.LU R181, [R1+0xc0] ;  /* 0x0000c00001b57983 */ /* 0x000ea20000300800 */
[----:B------:R-:W-:Y:S02]  /*9dc0*/  IMAD.MOV.U32 R185, RZ, RZ, R156 ;  /* 0x000000ffffb97224 */ /* 0x000fe400078e009c */
[----:B-1----:R-:W-:-:S02]  /*9dd0*/  FMUL.FTZ R0, R150, c[0x0][0x2ec] ;  /* 0x0000bb0096007a20 */ /* 0x002fc40000410000 */
[----:B------:R-:W-:Y:S02]  /*9de0*/  IMAD.MOV.U32 R150, RZ, RZ, R157 ;  /* 0x000000ffff967224 */ /* 0x000fe400078e009d */
[----:B------:R-:W-:Y:S01]  /*9df0*/  IMAD.MOV.U32 R157, RZ, RZ, R155 ;  /* 0x000000ffff9d7224 */ /* 0x000fe200078e009b */
[----:B------:R1:W-:Y:S01]  /*9e00*/  MUFU.TANH R8, R0 ;  /* 0x0000000000087308 */ /* 0x0003e20000002400 */
[----:B------:R-:W2:Y:S01]  /*9e10*/  LDL.LU R155, [R1+0xc4] ;  /* 0x0000c400019b7983 */ /* 0x000ea20000300800 */
[----:B------:R-:W-:Y:S02]  /*9e20*/  IMAD.MOV.U32 R156, RZ, RZ, R154 ;  /* 0x000000ffff9c7224 */ /* 0x000fe400078e009a */
[----:B-1----:R-:W-:Y:S02]  /*9e30*/  FMUL.FTZ R0, R148, c[0x0][0x2ec] ;  /* 0x0000bb0094007a20 */ /* 0x002fe40000410000 */
[----:B------:R-:W-:Y:S02]  /*9e40*/  IMAD.MOV.U32 R148, RZ, RZ, R158 ;  /* 0x000000ffff947224 */ /* 0x000fe400078e009e */
[----:B------:R1:W-:Y:S01]  /*9e50*/  MUFU.TANH R7, R0 ;  /* 0x0000000000077308 */ /* 0x0003e20000002400 */
[----:B------:R-:W-:-:S02]  /*9e60*/  IMAD.MOV.U32 R154, RZ, RZ, R219 ;  /* 0x000000ffff9a7224 */ /* 0x000fc400078e00db */
[----:B------:R-:W-:Y:S02]  /*9e70*/  IMAD.MOV.U32 R158, RZ, RZ, R153 ;  /* 0x000000ffff9e7224 */ /* 0x000fe400078e0099 */
[----:B-1----:R-:W-:-:S04]  /*9e80*/  FMUL.FTZ R0, R26, c[0x0][0x2ec] ;  /* 0x0000bb001a007a20 */ /* 0x002fc80000410000 */
[----:B------:R1:W1:Y:S01]  /*9e90*/  MUFU.TANH R9, R0 ;  /* 0x0000000000097308 */ /* 0x0002620000002400 */
[----:B------:R-:W-:Y:S02]  /*9ea0*/  IMAD.MOV.U32 R153, RZ, RZ, R223 ;  /* 0x000000ffff997224 */ /* 0x000fe400078e00df */
[----:B------:R-:W3:Y:S01]  /*9eb0*/  LDL.LU R223, [R1+0x118] ;  /* 0x0001180001df7983 */ /* 0x000ee20000300800 */
[----:B------:R-:W-:Y:S02]  /*9ec0*/  IMAD.MOV.U32 R149, RZ, RZ, R148 ;  /* 0x000000ffff957224 */ /* 0x000fe400078e0094 */
[----:B-1----:R-:W-:Y:S01]  /*9ed0*/  FMUL.FTZ R0, R16, c[0x0][0x2ec] ;  /* 0x0000bb0010007a20 */ /* 0x002fe20000410000 */
[----:B------:R-:W3:Y:S03]  /*9ee0*/  LDL.LU R219, [R1+0x114] ;  /* 0x0001140001db7983 */ /* 0x000ee60000300800 */
[----:B------:R1:W-:Y:S01]  /*9ef0*/  MUFU.TANH R16, R0 ;  /* 0x0000000000107308 */ /* 0x0003e20000002400 */
[----:B------:R-:W-:-:S02]  /*9f00*/  IMAD.MOV.U32 R26, RZ, RZ, R185 ;  /* 0x000000ffff1a7224 */ /* 0x000fc400078e00b9 */
[----:B------:R-:W-:Y:S02]  /*9f10*/  IMAD.MOV.U32 R148, RZ, RZ, R152 ;  /* 0x000000ffff947224 */ /* 0x000fe400078e0098 */
[----:B------:R-:W-:Y:S02]  /*9f20*/  IMAD.MOV.U32 R185, RZ, RZ, R126 ;  /* 0x000000ffffb97224 */ /* 0x000fe400078e007e */
[----:B------:R-:W-:Y:S02]  /*9f30*/  IMAD.MOV.U32 R152, RZ, RZ, R178 ;  /* 0x000000ffff987224 */ /* 0x000fe400078e00b2 */
[----:B-1----:R-:W-:Y:S02]  /*9f40*/  FMUL.FTZ R0, R28, c[0x0][0x2ec] ;  /* 0x0000bb001c007a20 */ /* 0x002fe40000410000 */
[----:B------:R-:W-:Y:S02]  /*9f50*/  IMAD.MOV.U32 R28, RZ, RZ, R159 ;  /* 0x000000ffff1c7224 */ /* 0x000fe400078e009f */
[----:B------:R1:W-:Y:S01]  /*9f60*/  MUFU.TANH R11, R0 ;  /* 0x00000000000b7308 */ /* 0x0003e20000002400 */
[----:B------:R-:W-:-:S02]  /*9f70*/  IMAD.MOV.U32 R159, RZ, RZ, R154 ;  /* 0x000000ffff9f7224 */ /* 0x000fc400078e009a */
[----:B------:R-:W-:Y:S02]  /*9f80*/  IMAD.MOV.U32 R154, RZ, RZ, R145 ;  /* 0x000000ffff9a7224 */ /* 0x000fe400078e0091 */
[----:B------:R-:W3:Y:S01]  /*9f90*/  LDL.LU R145, [R1+0xc8] ;  /* 0x0000c80001917983 */ /* 0x000ee20000300800 */
[----:B------:R-:W-:-:S03]  /*9fa0*/  IMAD.MOV.U32 R178, RZ, RZ, R4 ;  /* 0x000000ffffb27224 */ /* 0x000fc600078e0004 */
[----:B------:R-:W3:Y:S01]  /*9fb0*/  LDL.LU R126, [R1+0xd0] ;  /* 0x0000d000017e7983 */ /* 0x000ee20000300800 */
[----:B-1----:R-:W-:Y:S02]  /*9fc0*/  FMUL.FTZ R0, R150, c[0x0][0x2ec] ;  /* 0x0000bb0096007a20 */ /* 0x002fe40000410000 */
[----:B------:R-:W-:Y:S02]  /*9fd0*/  IMAD.MOV.U32 R150, RZ, RZ, R157 ;  /* 0x000000ffff967224 */ /* 0x000fe400078e009d */
[----:B--2---:R-:W-:Y:S02]  /*9fe0*/  IMAD.MOV.U32 R157, RZ, RZ, R155 ;  /* 0x000000ffff9d7224 */ /* 0x004fe400078e009b */
[----:B------:R-:W-:Y:S02]  /*9ff0*/  IMAD.MOV.U32 R155, RZ, RZ, R153 ;  /* 0x000000ffff9b7224 */ /* 0x000fe400078e0099 */
[----:B------:R-:W-:Y:S02]  /*a000*/  IMAD.MOV.U32 R153, RZ, RZ, R124 ;  /* 0x000000ffff997224 */ /* 0x000fe400078e007c */
[----:B------:R-:W2:Y:S04]  /*a010*/  LDL.LU R124, [R1+0xd4] ;  /* 0x0000d400017c7983 */ /* 0x000ea80000300800 */
[----:B------:R-:W2:Y:S01]  /*a020*/  LDL.LU R4, [R1+0x110] ;  /* 0x0001100001047983 */ /* 0x000ea20000300800 */
        /* <DEDUP_REMOVED lines=10> */
[----:B------:R1:W1:Y:S01]  /*a0d0*/  MUFU.TANH R20, R0 ;  /* 0x0000000000147308 */ /* 0x0002620000002400 */
[----:B------:R-:W-:Y:S02]  /*a0e0*/  IMAD.MOV.U32 R140, RZ, RZ, R178 ;  /* 0x000000ffff8c7224 */ /* 0x000fe400078e00b2 */
[----:B-1----:R-:W-:-:S05]  /*a0f0*/  FMUL.FTZ R0, R165, c[0x0][0x2ec] ;  /* 0x0000bb00a5007a20 */ /* 0x002fca0000410000 */
[----:B------:R1:W-:Y:S01]  /*a100*/  MUFU.TANH R28, R0 ;  /* 0x00000000001c7308 */ /* 0x0003e20000002400 */
[----:B------:R-:W-:Y:S02]  /*a110*/  FMUL.FTZ R3, R167, c[0x0][0x2ec] ;  /* 0x0000bb00a7037a20 */ /* 0x000fe40000410000 */
[----:B------:R-:W-:Y:S02]  /*a120*/  IMAD.MOV.U32 R150, RZ, RZ, R148 ;  /* 0x000000ffff967224 */ /* 0x000fe400078e0094 */
[----:B------:R-:W-:Y:S02]  /*a130*/  IMAD.MOV.U32 R148, RZ, RZ, R127 ;  /* 0x000000ffff947224 */ /* 0x000fe400078e007f */
[----:B-1----:R-:W-:-:S04]  /*a140*/  FMUL.FTZ R0, R166, c[0x0][0x2ec] ;  /* 0x0000bb00a6007a20 */ /* 0x002fc80000410000 */
[----:B------:R1:W1:Y:S01]  /*a150*/  MUFU.TANH R22, R0 ;  /* 0x0000000000167308 */ /* 0x0002620000002400 */
[----:B------:R-:W-:Y:S02]  /*a160*/  IMAD.MOV.U32 R127, RZ, RZ, R176 ;  /* 0x000000ffff7f7224 */ /* 0x000fe400078e00b0 */
[----:B---3--:R-:W-:Y:S02]  /*a170*/  IMAD.MOV.U32 R178, RZ, RZ, R219 ;  /* 0x000000ffffb27224 */ /* 0x008fe400078e00db */
[----:B------:R-:W-:Y:S02]  /*a180*/  IMAD.MOV.U32 R224, RZ, RZ, R127 ;  /* 0x000000ffffe07224 */ /* 0x000fe400078e007f */
[----:B-1----:R-:W-:-:S05]  /*a190*/  FFMA.FTZ R0, R161, -UR35, R5 ;  /* 0x80000023a1007c23 */ /* 0x002fca0008010005 */
[----:B------:R-:W-:Y:S01]  /*a1a0*/  FSEL R167, R0, -INF , !P6 ;  /* 0xff80000000a77808 */ /* 0x000fe20007000000 */
[----:B------:R-:W-:Y:S02]  /*a1b0*/  FMUL.FTZ R0, R140, c[0x0][0x2ec] ;  /* 0x0000bb008c007a20 */ /* 0x000fe40000410000 */
[----:B------:R-:W-:Y:S02]  /*a1c0*/  IMAD.MOV.U32 R127, RZ, RZ, R125 ;  /* 0x000000ffff7f7224 */ /* 0x000fe400078e007d */
[----:B------:R1:W-:Y:S01]  /*a1d0*/  MUFU.TANH R30, R0 ;  /* 0x00000000001e7308 */ /* 0x0003e20000002400 */
[----:B------:R-:W-:Y:S02]  /*a1e0*/  IMAD.MOV.U32 R125, RZ, RZ, R218 ;  /* 0x000000ffff7d7224 */ /* 0x000fe400078e00da */
[----:B-1----:R-:W-:Y:S02]  /*a1f0*/  FMUL.FTZ R0, R151, c[0x0][0x2ec] ;  /* 0x0000bb0097007a20 */ /* 0x002fe40000410000 */
[----:B------:R-:W-:-:S02]  /*a200*/  IMAD.MOV.U32 R151, RZ, RZ, R156 ;  /* 0x000000ffff977224 */ /* 0x000fc400078e009c */
[----:B------:R-:W-:Y:S02]  /*a210*/  IMAD.MOV.U32 R156, RZ, RZ, R144 ;  /* 0x000000ffff9c7224 */ /* 0x000fe400078e0090 */
[----:B------:R-:W-:Y:S01]  /*a220*/  IMAD.MOV.U32 R144, RZ, RZ, R246 ;  /* 0x000000ffff907224 */ /* 0x000fe200078e00f6 */
[----:B------:R-:W-:-:S04]  /*a230*/  ISETP.GE.AND P0, PT, R70, R245, PT ;  /* 0x000000f54600720c */ /* 0x000fc80003f06270 */
[----:B------:R-:W-:Y:S02]  /*a240*/  ISETP.LT.OR P0, PT, R70, R240, P0 ;  /* 0x000000f04600720c */ /* 0x000fe40000701670 */
[----:B------:R-:W-:Y:S01]  /*a250*/  LOP3.LUT R231, R231, 0xfffffffd, RZ, 0xc0, !PT ;  /* 0xfffffffde7e77812 */ /* 0x000fe200078ec0ff */
[----:B--2---:R-:W-:Y:S02]  /*a260*/  IMAD.MOV.U32 R176, RZ, RZ, R4 ;  /* 0x000000ffffb07224 */ /* 0x004fe400078e0004 */
[----:B------:R1:W5:Y:S04]  /*a270*/  LDL.LU R4, [R1+0x10c] ;  /* 0x00010c0001047983 */ /* 0x0003680000300800 */
[----:B------:R1:W5:Y:S04]  /*a280*/  LDL.LU R219, [R1+0x108] ;  /* 0x0001080001db7983 */ /* 0x0003680000300800 */
[----:B------:R1:W5:Y:S04]  /*a290*/  LDL.LU R212, [R1+0x104] ;  /* 0x0001040001d47983 */ /* 0x0003680000300800 */
[----:B------:R1:W5:Y:S04]  /*a2a0*/  LDL.LU R222, [R1+0x100] ;  /* 0x0001000001de7983 */ /* 0x0003680000300800 */
[----:B------:R1:W5:Y:S04]  /*a2b0*/  LDL.LU R218, [R1+0xfc] ;  /* 0x0000fc0001da7983 */ /* 0x0003680000300800 */
[----:B------:R1:W5:Y:S01]  /*a2c0*/  LDL.LU R246, [R1+0xf8] ;  /* 0x0000f80001f67983 */ /* 0x0003620000300800 */
[----:B------:R-:W-:-:S02]  /*a2d0*/  @P0 LOP3.LUT R231, R231, 0x2, RZ, 0xfc, !PT ;  /* 0x00000002e7e70812 */ /* 0x000fc400078efcff */
[----:B------:R-:W-:Y:S01]  /*a2e0*/  ISETP.GE.AND P0, PT, R70, R242, PT ;  /* 0x000000f24600720c */ /* 0x000fe20003f06270 */
[----:B------:R-:W-:Y:S01]  /*a2f0*/  IMAD.MOV.U32 R26, RZ, RZ, R185 ;  /* 0x000000ffff1a7224 */ /* 0x000fe200078e00b9 */
[----:B------:R-:W-:Y:S01]  /*a300*/  FSEL R185, R12, -INF , !P3 ;  /* 0xff8000000cb97808 */ /* 0x000fe20005800000 */
[----:B------:R-:W-:Y:S01]  /*a310*/  FFMA.FTZ R5, R93, -UR35, R6 ;  /* 0x800000235d057c23 */ /* 0x000fe20008010006 */
[C---:B------:R-:W-:Y:S01]  /*a320*/  ISETP.GE.AND P1, PT, R70.reuse, R243, PT ;  /* 0x000000f34600720c */ /* 0x040fe20003f26270 */
[----:B------:R2:W-:Y:S01]  /*a330*/  MUFU.TANH R29, R3 ;  /* 0x00000003001d7308 */ /* 0x0005e20000002400 */
[----:B------:R-:W-:Y:S02]  /*a340*/  LOP3.LUT P6, RZ, R231, 0x1, RZ, 0xc0, !PT ;  /* 0x00000001e7ff7812 */ /* 0x000fe400078cc0ff */
[C---:B------:R-:W-:Y:S01]  /*a350*/  ISETP.LT.OR P3, PT, R70.reuse, R237, P0 ;  /* 0x000000ed4600720c */ /* 0x040fe20000761670 */
[----:B------:R-:W-:Y:S01]  /*a360*/  IMAD.MOV.U32 R149, RZ, RZ, R168 ;  /* 0x000000ffff957224 */ /* 0x000fe200078e00a8 */
[----:B------:R-:W-:Y:S01]  /*a370*/  ISETP.GE.AND P0, PT, R71, R245, PT ;  /* 0x000000f54700720c */ /* 0x000fe20003f06270 */
[----:B------:R-:W-:Y:S01]  /*a380*/  IMAD.MOV.U32 R32, RZ, RZ, R148 ;  /* 0x000000ffff207224 */ /* 0x000fe200078e0094 */
[----:B------:R-:W-:Y:S01]  /*a390*/  ISETP.GE.AND P2, PT, R70, R244, PT ;  /* 0x000000f44600720c */ /* 0x000fe20003f46270 */
[----:B------:R3:W1:Y:S01]  /*a3a0*/  MUFU.TANH R19, R0 ;  /* 0x0000000000137308 */ /* 0x0006620000002400 */
[----:B------:R-:W-:Y:S01]  /*a3b0*/  IMAD.MOV.U32 R140, RZ, RZ, R150 ;  /* 0x000000ffff8c7224 */ /* 0x000fe200078e0096 */
[----:B------:R-:W-:Y:S01]  /*a3c0*/  FSEL R148, R5, -INF , !P6 ;  /* 0xff80000005947808 */ /* 0x000fe20007000000 */
[----:B------:R-:W-:Y:S01]  /*a3d0*/  IMAD.MOV.U32 R150, RZ, RZ, R159 ;  /* 0x000000ffff967224 */ /* 0x000fe200078e009f */
[----:B------:R-:W-:Y:S01]  /*a3e0*/  ISETP.LT.OR P6, PT, R71, R240, P0 ;  /* 0x000000f04700720c */ /* 0x000fe200007c1670 */
[----:B--2---:R-:W-:Y:S01]  /*a3f0*/  FMUL.FTZ R3, R174, c[0x0][0x2ec] ;  /* 0x0000bb00ae037a20 */ /* 0x004fe20000410000 */
[----:B------:R-:W-:-:S02]  /*a400*/  FSEL R174, R14, -INF , !P4 ;  /* 0xff8000000eae7808 */ /* 0x000fc40006000000 */
[----:B------:R-:W-:Y:S01]  /*a410*/  ISETP.LT.OR P4, PT, R70, R238, P1 ;  /* 0x000000ee4600720c */ /* 0x000fe20000f81670 */
[----:B------:R-:W-:Y:S01]  /*a420*/  FFMA.FTZ R6, R162, -UR35, R9 ;  /* 0x80000023a2067c23 */ /* 0x000fe20008010009 */
[----:B------:R-:W-:Y:S01]  /*a430*/  LOP3.LUT P1, RZ, R231, 0x4, RZ, 0xc0, !PT ;  /* 0x00000004e7ff7812 */ /* 0x000fe2000782c0ff */
[----:B---3--:R-:W-:Y:S01]  /*a440*/  FFMA.FTZ R0, R25, -UR35, R7 ;  /* 0x8000002319007c23 */ /* 0x008fe20008010007 */
[----:B------:R-:W-:Y:S01]  /*a450*/  FSEL R168, R15, -INF , !P5 ;  /* 0xff8000000fa87808 */ /* 0x000fe20006800000 */
[----:B------:R2:W3:Y:S01]  /*a460*/  MUFU.TANH R23, R3 ;  /* 0x0000000300177308 */ /* 0x0004e20000002400 */
[----:B------:R-:W-:Y:S01]  /*a470*/  FMUL.FTZ R7, R149, c[0x0][0x2ec] ;  /* 0x0000bb0095077a20 */ /* 0x000fe20000410000 */
[C---:B------:R-:W-:Y:S01]  /*a480*/  LOP3.LUT P0, RZ, R231.reuse, 0x2, RZ, 0xc0, !PT ;  /* 0x00000002e7ff7812 */ /* 0x040fe2000780c0ff */
[----:B------:R-:W-:Y:S01]  /*a490*/  IMAD.MOV.U32 R159, RZ, RZ, R157 ;  /* 0x000000ffff9f7224 */ /* 0x000fe200078e009d */
[----:B------:R-:W-:Y:S01]  /*a4a0*/  ISETP.LT.OR P5, PT, R70, R239, P2 ;  /* 0x000000ef4600720c */ /* 0x000fe200017a1670 */
[----:B------:R-:W-:Y:S01]  /*a4b0*/  IMAD.MOV.U32 R157, RZ, RZ, R158 ;  /* 0x000000ffff9d7224 */ /* 0x000fe200078e009e */
[----:B------:R-:W-:Y:S01]  /*a4c0*/  LOP3.LUT P2, RZ, R231, 0x8, RZ, 0xc0, !PT ;  /* 0x00000008e7ff7812 */ /* 0x000fe2000784c0ff */
[----:B------:R-:W-:Y:S01]  /*a4d0*/  IMAD.MOV.U32 R149, RZ, RZ, R181 ;  /* 0x000000ffff957224 */ /* 0x000fe200078e00b5 */
[----:B------:R-:W-:Y:S01]  /*a4e0*/  FSEL R181, R0, -INF , !P1 ;  /* 0xff80000000b57808 */ /* 0x000fe20004800000 */
[----:B----4-:R-:W-:-:S02]  /*a4f0*/  IMAD.MOV.U32 R158, RZ, RZ, R179 ;  /* 0x000000ffff9e7224 */ /* 0x010fc400078e00b3 */
[----:B------:R-:W-:Y:S01]  /*a500*/  IMAD.MOV.U32 R179, RZ, RZ, R138 ;  /* 0x000000ffffb37224 */ /* 0x000fe200078e008a */
[----:B------:R-:W-:Y:S01]  /*a510*/  FSEL R138, R6, -INF , !P0 ;  /* 0xff800000068a7808 */ /* 0x000fe20004000000 */
[----:B------:R-:W-:Y:S02]  /*a520*/  FMUL.FTZ R0, R32, c[0x0][0x2ec] ;  /* 0x0000bb0020007a20 */ /* 0x000fe40000410000 */
[----:B--2---:R-:W-:Y:S01]  /*a530*/  FFMA.FTZ R3, R92, -UR35, R8 ;  /* 0x800000235c037c23 */ /* 0x004fe20008010008 */
[----:B------:R-:W-:Y:S01]  /*a540*/  ISETP.GE.AND P0, PT, R71, R242, PT ;  /* 0x000000f24700720c */ /* 0x000fe20003f06270 */
[----:B------:R-:W-:Y:S01]  /*a550*/  FMUL.FTZ R5, R173, c[0x0][0x2ec] ;  /* 0x0000bb00ad057a20 */ /* 0x000fe20000410000 */
[----:B------:R2:W-:Y:S02]  /*a560*/  MUFU.TANH R32, R0 ;  /* 0x0000000000207308 */ /* 0x0005e40000002400 */
[----:B------:R-:W-:Y:S01]  /*a570*/  FSEL R173, R3, -INF , !P2 ;  /* 0xff80000003ad7808 */ /* 0x000fe20005000000 */
[----:B------:R-:W-:Y:S01]  /*a580*/  FFMA.FTZ R3, R94, -UR35, R13 ;  /* 0x800000235e037c23 */ /* 0x000fe2000801000d */
[----:B------:R-:W-:Y:S01]  /*a590*/  ISETP.LT.OR P0, PT, R71, R237, P0 ;  /* 0x000000ed4700720c */ /* 0x000fe20000701670 */
[----:B------:R-:W-:-:S03]  /*a5a0*/  FFMA.FTZ R6, R163, -UR35, R16 ;  /* 0x80000023a3067c23 */ /* 0x000fc60008010010 */
[----:B------:R4:W1:Y:S01]  /*a5b0*/  MUFU.TANH R27, R7 ;  /* 0x00000007001b7308 */ /* 0x0008620000002400 */
[----:B------:R-:W-:Y:S02]  /*a5c0*/  IMAD.MOV.U32 R226, RZ, RZ, R125 ;  /* 0x000000ffffe27224 */ /* 0x000fe400078e007d */
[----:B--2---:R-:W-:Y:S02]  /*a5d0*/  FMUL.FTZ R0, R224, c[0x0][0x2ec] ;  /* 0x0000bb00e0007a20 */ /* 0x004fe40000410000 */
[----:B------:R-:W-:Y:S02]  /*a5e0*/  IMAD.MOV.U32 R224, RZ, RZ, R144 ;  /* 0x000000ffffe07224 */ /* 0x000fe400078e0090 */
[----:B------:R-:W-:Y:S02]  /*a5f0*/  IMAD.MOV.U32 R144, RZ, RZ, R176 ;  /* 0x000000ffff907224 */ /* 0x000fe400078e00b0 */
[----:B------:R-:W-:Y:S01]  /*a600*/  IMAD.MOV.U32 R176, RZ, RZ, R178 ;  /* 0x000000ffffb07224 */ /* 0x000fe200078e00b2 */
[----:B------:R-:W-:Y:S01]  /*a610*/  FSEL R178, R3, -INF , !P4 ;  /* 0xff80000003b27808 */ /* 0x000fe20006000000 */
[----:B------:R-:W-:Y:S01]  /*a620*/  FMUL.FTZ R3, R137, c[0x0][0x2ec] ;  /* 0x0000bb0089037a20 */ /* 0x000fe20000410000 */
[----:B----4-:R-:W-:Y:S01]  /*a630*/  P2R R7, PR, RZ, 0x1 ;  /* 0x00000001ff077803 */ /* 0x010fe20000000000 */
[----:B------:R2:W-:Y:S01]  /*a640*/  MUFU.TANH R24, R0 ;  /* 0x0000000000187308 */ /* 0x0005e20000002400 */
[----:B------:R-:W-:-:S02]  /*a650*/  ISETP.GE.AND P0, PT, R45, R245, PT ;  /* 0x000000f52d00720c */ /* 0x000fc40003f06270 */
[----:B------:R-:W-:Y:S02]  /*a660*/  ISETP.GE.AND P2, PT, R71, R244, PT ;  /* 0x000000f44700720c */ /* 0x000fe40003f46270 */
[----:B------:R-:W-:Y:S01]  /*a670*/  FSEL R137, R6, -INF , !P6 ;  /* 0xff80000006897808 */ /* 0x000fe20007000000 */
[----:B------:R-:W-:Y:S01]  /*a680*/  FMUL.FTZ R6, R224, c[0x0][0x2ec] ;  /* 0x0000bb00e0067a20 */ /* 0x000fe20000410000 */
[----:B------:R-:W-:Y:S01]  /*a690*/  ISETP.LT.OR P0, PT, R45, R240, P0 ;  /* 0x000000f02d00720c */ /* 0x000fe20000701670 */
[----:B------:R4:W1:Y:S01]  /*a6a0*/  MUFU.TANH R25, R5 ;  /* 0x0000000500197308 */ /* 0x0008620000002400 */
[C---:B------:R-:W-:Y:S01]  /*a6b0*/  ISETP.GE.AND P1, PT, R71.reuse, R243, PT ;  /* 0x000000f34700720c */ /* 0x040fe20003f26270 */
[----:B------:R-:W-:Y:S01]  /*a6c0*/  IMAD.MOV.U32 R143, RZ, RZ, R140 ;  /* 0x000000ffff8f7224 */ /* 0x000fe200078e008c */
[----:B------:R-:W-:Y:S01]  /*a6d0*/  ISETP.LT.OR P2, PT, R71, R239, P2 ;  /* 0x000000ef4700720c */ /* 0x000fe20001741670 */
[----:B------:R-:W-:Y:S02]  /*a6e0*/  IMAD.MOV.U32 R224, RZ, RZ, R151 ;  /* 0x000000ffffe07224 */ /* 0x000fe400078e0097 */
[----:B--2---:R-:W-:-:S02]  /*a6f0*/  FFMA.FTZ R0, R35, -UR35, R10 ;  /* 0x8000002323007c23 */ /* 0x004fc4000801000a */
[----:B------:R2:W-:Y:S01]  /*a700*/  MUFU.TANH R33, R3 ;  /* 0x0000000300217308 */ /* 0x0005e20000002400 */
[----:B------:R-:W-:Y:S02]  /*a710*/  FMUL.FTZ R10, R142, c[0x0][0x2ec] ;  /* 0x0000bb008e0a7a20 */ /* 0x000fe40000410000 */
[----:B------:R-:W-:Y:S02]  /*a720*/  IMAD.MOV.U32 R142, RZ, RZ, R26 ;  /* 0x000000ffff8e7224 */ /* 0x000fe400078e001a */
[----:B------:R-:W-:Y:S02]  /*a730*/  IMAD.MOV.U32 R225, RZ, RZ, R149 ;  /* 0x000000ffffe17224 */ /* 0x000fe400078e0095 */
[----:B----4-:R-:W-:Y:S02]  /*a740*/  FFMA.FTZ R5, R95, -UR35, R11 ;  /* 0x800000235f057c23 */ /* 0x010fe4000801000b */
[----:B------:R-:W-:Y:S01]  /*a750*/  IMAD.MOV.U32 R227, RZ, RZ, R157 ;  /* 0x000000ffffe37224 */ /* 0x000fe200078e009d */
[----:B------:R4:W-:Y:S01]  /*a760*/  MUFU.TANH R35, R10 ;  /* 0x0000000a00237308 */ /* 0x0009e20000002400 */
[----:B------:R-:W-:-:S02]  /*a770*/  IMAD.MOV.U32 R125, RZ, RZ, R152 ;  /* 0x000000ffff7d7224 */ /* 0x000fc400078e0098 */
[----:B------:R-:W-:Y:S02]  /*a780*/  IMAD.MOV.U32 R152, RZ, RZ, R145 ;  /* 0x000000ffff987224 */ /* 0x000fe400078e0091 */
[----:B--2---:R-:W-:Y:S02]  /*a790*/  FMUL.FTZ R3, R226, c[0x0][0x2ec] ;  /* 0x0000bb00e2037a20 */ /* 0x004fe40000410000 */
[----:B------:R-:W-:Y:S01]  /*a7a0*/  IMAD.MOV.U32 R226, RZ, RZ, R159 ;  /* 0x000000ffffe27224 */ /* 0x000fe200078e009f */
[----:B------:R-:W-:Y:S01]  /*a7b0*/  ISETP.LT.OR P1, PT, R71, R238, P1 ;  /* 0x000000ee4700720c */ /* 0x000fe20000f21670 */
[----:B------:R-:W-:Y:S01]  /*a7c0*/  IMAD.MOV.U32 R145, RZ, RZ, R172 ;  /* 0x000000ffff917224 */ /* 0x000fe200078e00ac */
[----:B------:R-:W-:Y:S02]  /*a7d0*/  P2R R9, PR, RZ, 0x4 ;  /* 0x00000004ff097803 */ /* 0x000fe40000000000 */
[----:B------:R-:W-:Y:S01]  /*a7e0*/  FSEL R172, R5, -INF , !P5 ;  /* 0xff80000005ac7808 */ /* 0x000fe20006800000 */
[----:B------:R-:W-:Y:S01]  /*a7f0*/  FMUL.FTZ R5, R179, c[0x0][0x2ec] ;  /* 0x0000bb00b3057a20 */ /* 0x000fe20000410000 */
[----:B----4-:R-:W-:-:S02]  /*a800*/  P2R R10, PR, RZ, 0x1 ;  /* 0x00000001ff0a7803 */ /* 0x010fc40000000000 */
[----:B------:R-:W-:Y:S01]  /*a810*/  ISETP.GE.AND P0, PT, R45, R242, PT ;  /* 0x000000f22d00720c */ /* 0x000fe20003f06270 */
[----:B------:R-:W-:Y:S01]  /*a820*/  HMMA.16816.F32.BF16 R12, R80, R142, R224 ;  /* 0x0000008e500c723c */ /* 0x000fe200000418e0 */
[----:B------:R-:W-:Y:S01]  /*a830*/  FSEL R179, R0, -INF , !P3 ;  /* 0xff80000000b37808 */ /* 0x000fe20005800000 */
[----:B------:R-:W-:Y:S01]  /*a840*/  FFMA.FTZ R0, R91, -UR35, R21 ;  /* 0x800000235b007c23 */ /* 0x000fe20008010015 */
[----:B------:R-:W-:Y:S02]  /*a850*/  ISETP.GE.AND P2, PT, R45, R244, PT ;  /* 0x000000f42d00720c */ /* 0x000fe40003f46270 */
[----:B------:R-:W-:Y:S02]  /*a860*/  P2R R8, PR, RZ, 0x2 ;  /* 0x00000002ff087803 */ /* 0x000fe40000000000 */
[----:B------:R-:W-:Y:S02]  /*a870*/  ISETP.NE.AND P6, PT, R9, RZ, PT ;  /* 0x000000ff0900720c */ /* 0x000fe40003fc5270 */
[C---:B------:R-:W-:Y:S01]  /*a880*/  ISETP.LT.OR P3, PT, R45.reuse, R237, P0 ;  /* 0x000000ed2d00720c */ /* 0x040fe20000761670 */
[----:B------:R2:W4:Y:S01]  /*a890*/  MUFU.TANH R26, R5 ;  /* 0x00000005001a7308 */ /* 0x0005220000002400 */
[----:B------:R-:W-:Y:S01]  /*a8a0*/  ISETP.GE.AND P0, PT, R46, R245, PT ;  /* 0x000000f52e00720c */ /* 0x000fe20003f06270 */
[----:B------:R-:W-:Y:S01]  /*a8b0*/  IMAD.MOV.U32 R159, RZ, RZ, R121 ;  /* 0x000000ffff9f7224 */ /* 0x000fe200078e0079 */
[----:B------:R-:W-:Y:S01]  /*a8c0*/  ISETP.LT.OR P5, PT, R45, R239, P2 ;  /* 0x000000ef2d00720c */ /* 0x000fe200017a1670 */
[----:B------:R-:W-:Y:S01]  /*a8d0*/  IMAD.MOV.U32 R121, RZ, RZ, R170 ;  /* 0x000000ffff797224 */ /* 0x000fe200078e00aa */
[----:B------:R-:W-:-:S02]  /*a8e0*/  ISETP.NE.AND P2, PT, R8, RZ, PT ;  /* 0x000000ff0800720c */ /* 0x000fc40003f45270 */
[----:B------:R-:W-:Y:S01]  /*a8f0*/  FSEL R170, R0, -INF , !P6 ;  /* 0xff80000000aa7808 */ /* 0x000fe20007000000 */
[----:B------:R-:W-:Y:S01]  /*a900*/  FFMA.FTZ R0, R132, -UR35, R20 ;  /* 0x8000002384007c23 */ /* 0x000fe20008010014 */
[----:B------:R-:W-:Y:S01]  /*a910*/  ISETP.LT.OR P6, PT, R46, R240, P0 ;  /* 0x000000f02e00720c */ /* 0x000fe200007c1670 */
[----:B------:R1:W-:Y:S01]  /*a920*/  MUFU.TANH R31, R6 ;  /* 0x00000006001f7308 */ /* 0x0003e20000002400 */
[----:B------:R-:W-:Y:S01]  /*a930*/  ISETP.NE.AND P0, PT, R10, RZ, PT ;  /* 0x000000ff0a00720c */ /* 0x000fe20003f05270 */
[----:B--2---:R-:W-:Y:S02]  /*a940*/  FFMA.FTZ R5, R90, -UR35, R18 ;  /* 0x800000235a057c23 */ /* 0x004fe40008010012 */
[----:B------:R-:W-:Y:S02]  /*a950*/  IMAD.MOV.U32 R157, RZ, RZ, R158 ;  /* 0x000000ffff9d7224 */ /* 0x000fe400078e009e */
[----:B------:R-:W-:Y:S02]  /*a960*/  IMAD.MOV.U32 R158, RZ, RZ, R127 ;  /* 0x000000ffff9e7224 */ /* 0x000fe400078e007f */
[----:B-1----:R-:W-:Y:S01]  /*a970*/  FMUL.FTZ R6, R175, c[0x0][0x2ec] ;  /* 0x0000bb00af067a20 */ /* 0x002fe20000410000 */
[----:B------:R-:W-:Y:S01]  /*a980*/  FSEL R175, R5, -INF , !P2 ;  /* 0xff80000005af7808 */ /* 0x000fe20005000000 */
[----:B------:R-:W-:Y:S01]  /*a990*/  FMUL.FTZ R5, R136, c[0x0][0x2ec] ;  /* 0x0000bb0088057a20 */ /* 0x000fe20000410000 */
[----:B------:R-:W-:Y:S01]  /*a9a0*/  FSEL R136, R0, -INF , !P0 ;  /* 0xff80000000887808 */ /* 0x000fe20004000000 */
[----:B------:R-:W-:Y:S01]  /*a9b0*/  FFMA.FTZ R0, R87, -UR35, R22 ;  /* 0x8000002357007c23 */ /* 0x000fe20008010016 */
[----:B------:R-:W-:Y:S01]  /*a9c0*/  ISETP.GE.AND P0, PT, R46, R242, PT ;  /* 0x000000f22e00720c */ /* 0x000fe20003f06270 */
[----:B------:R1:W2:Y:S01]  /*a9d0*/  MUFU.TANH R11, R3 ;  /* 0x00000003000b7308 */ /* 0x0002a20000002400 */
[----:B------:R-:W-:-:S02]  /*a9e0*/  ISETP.GE.AND P1, PT, R45, R243, PT ;  /* 0x000000f32d00720c */ /* 0x000fc40003f26270 */
[----:B------:R-:W-:Y:S01]  /*a9f0*/  FSEL R151, R0, -INF , !P5 ;  /* 0xff80000000977808 */ /* 0x000fe20006800000 */
[----:B------:R-:W-:Y:S01]  /*aa00*/  FFMA.FTZ R0, R34, -UR35, R19 ;  /* 0x8000002322007c23 */ /* 0x000fe20008010013 */
[C---:B------:R-:W-:Y:S02]  /*aa10*/  ISETP.LT.OR P0, PT, R46.reuse, R237, P0 ;  /* 0x000000ed2e00720c */ /* 0x040fe40000701670 */
[----:B------:R-:W-:Y:S01]  /*aa20*/  ISETP.LT.OR P4, PT, R45, R238, P1 ;  /* 0x000000ee2d00720c */ /* 0x000fe20000f81670 */
[----:B------:R2:W-:Y:S01]  /*aa30*/  MUFU.TANH R70, R6 ;  /* 0x0000000600467308 */ /* 0x0005e20000002400 */
[----:B------:R-:W-:Y:S01]  /*aa40*/  ISETP.NE.AND P1, PT, R7, RZ, PT ;  /* 0x000000ff0700720c */ /* 0x000fe20003f25270 */
[----:B------:R-:W-:Y:S02]  /*aa50*/  IMAD.MOV.U32 R127, RZ, RZ, R177 ;  /* 0x000000ffff7f7224 */ /* 0x000fe400078e00b1 */
[----:B-1----:R-:W-:Y:S02]  /*aa60*/  FFMA.FTZ R3, R89, -UR35, R17 ;  /* 0x8000002359037c23 */ /* 0x002fe40008010011 */
[----:B------:R-:W-:Y:S01]  /*aa70*/  HMMA.16816.F32.BF16 R16, R52, R102, R156 ;  /* 0x000000663410723c */ /* 0x000fe2000004189c */
[----:B------:R-:W-:-:S02]  /*aa80*/  ISETP.GE.AND P2, PT, R46, R244, PT ;  /* 0x000000f42e00720c */ /* 0x000fc40003f46270 */
[----:B------:R-:W-:Y:S02]  /*aa90*/  FSEL R177, R3, -INF , !P1 ;  /* 0xff80000003b17808 */ /* 0x000fe40004800000 */
[----:B--2---:R-:W-:Y:S02]  /*aaa0*/  P2R R6, PR, RZ, 0x1 ;  /* 0x00000001ff067803 */ /* 0x004fe40000000000 */
[----:B------:R-:W-:Y:S01]  /*aab0*/  ISETP.GE.AND P0, PT, R48, R245, PT ;  /* 0x000000f53000720c */ /* 0x000fe20003f06270 */
[----:B------:R-:W-:Y:S01]  /*aac0*/  HMMA.16816.F32.BF16 R12, R60, R102, R12 ;  /* 0x000000663c0c723c */ /* 0x000fe2000004180c */
[----:B------:R-:W-:Y:S02]  /*aad0*/  FMUL.FTZ R3, R150, c[0x0][0x2ec] ;  /* 0x0000bb0096037a20 */ /* 0x000fe40000410000 */
[----:B------:R-:W-:Y:S01]  /*aae0*/  IMAD.MOV.U32 R156, RZ, RZ, R127 ;  /* 0x000000ffff9c7224 */ /* 0x000fe200078e007f */
[----:B------:R-:W-:Y:S01]  /*aaf0*/  ISETP.LT.OR P5, PT, R48, R240, P0 ;  /* 0x000000f03000720c */ /* 0x000fe200007a1670 */
[----:B------:R-:W-:Y:S01]  /*ab00*/  IMAD.MOV.U32 R127, RZ, RZ, R152 ;  /* 0x000000ffff7f7224 */ /* 0x000fe200078e0098 */
[----:B------:R-:W-:Y:S01]  /*ab10*/  ISETP.LT.OR P2, PT, R46, R239, P2 ;  /* 0x000000ef2e00720c */ /* 0x000fe20001741670 */
[----:B------:R-:W-:Y:S01]  /*ab20*/  IMAD.MOV.U32 R152, RZ, RZ, R124 ;  /* 0x000000ffff987224 */ /* 0x000fe200078e007c */
[----:B------:R-:W-:Y:S01]  /*ab30*/  ISETP.GE.AND P0, PT, R48, R242, PT ;  /* 0x000000f23000720c */ /* 0x000fe20003f06270 */
[----:B------:R1:W-:Y:S01]  /*ab40*/  MUFU.TANH R45, R3 ;  /* 0x00000003002d7308 */ /* 0x0003e20000002400 */
[----:B------:R-:W-:Y:S01]  /*ab50*/  IMAD.MOV.U32 R124, RZ, RZ, R145 ;  /* 0x000000ffff7c7224 */ /* 0x000fe200078e0091 */
[----:B------:R-:W-:Y:S01]  /*ab60*/  ISETP.GE.AND P1, PT, R46, R243, PT ;  /* 0x000000f32e00720c */ /* 0x000fe20003f26270 */
[----:B------:R-:W-:-:S02]  /*ab70*/  FMUL.FTZ R9, R155, c[0x0][0x2ec] ;  /* 0x0000bb009b097a20 */ /* 0x000fc40000410000 */
[----:B------:R-:W-:Y:S01]  /*ab80*/  IMAD.MOV.U32 R145, RZ, RZ, R176 ;  /* 0x000000ffff917224 */ /* 0x000fe200078e00b0 */
[----:B------:R-:W-:Y:S01]  /*ab90*/  FSEL R176, R0, -INF , !P3 ;  /* 0xff80000000b07808 */ /* 0x000fe20005800000 */
[----:B------:R-:W-:Y:S01]  /*aba0*/  IMAD.MOV.U32 R155, RZ, RZ, R153 ;  /* 0x000000ffff9b7224 */ /* 0x000fe200078e0099 */
[----:B------:R3:W-:Y:S01]  /*abb0*/  MUFU.TANH R71, R5 ;  /* 0x0000000500477308 */ /* 0x0007e20000002400 */
[----:B------:R-:W-:Y:S01]  /*abc0*/  P2R R8, PR, RZ, 0x4 ;  /* 0x00000004ff087803 */ /* 0x000fe20000000000 */
[----:B------:R-:W-:Y:S01]  /*abd0*/  IMAD.MOV.U32 R153, RZ, RZ, R125 ;  /* 0x000000ffff997224 */ /* 0x000fe200078e007d */
[C---:B------:R-:W-:Y:S01]  /*abe0*/  ISETP.LT.OR P0, PT, R48.reuse, R237, P0 ;  /* 0x000000ed3000720c */ /* 0x040fe20000701670 */
[----:B------:R-:W-:Y:S01]  /*abf0*/  FMUL.FTZ R0, R147, c[0x0][0x2ec] ;  /* 0x0000bb0093007a20 */ /* 0x000fe20000410000 */
[----:B------:R-:W-:Y:S01]  /*ac00*/  ISETP.GE.AND P2, PT, R48, R244, PT ;  /* 0x000000f43000720c */ /* 0x000fe20003f46270 */
[----:B-1----:R-:W-:Y:S01]  /*ac10*/  FFMA.FTZ R3, R133, -UR35, R28 ;  /* 0x8000002385037c23 */ /* 0x002fe2000801001c */
[----:B------:R-:W-:Y:S01]  /*ac20*/  ISETP.LT.OR P1, PT, R46, R238, P1 ;  /* 0x000000ee2e00720c */ /* 0x000fe20000f21670 */
[----:B------:R-:W-:Y:S01]  /*ac30*/  IMAD.MOV.U32 R125, RZ, RZ, R126 ;  /* 0x000000ffff7d7224 */ /* 0x000fe200078e007e */
[----:B------:R1:W-:Y:S01]  /*ac40*/  MUFU.TANH R46, R9 ;  /* 0x00000009002e7308 */ /* 0x0003e20000002400 */
[----:B------:R-:W-:-:S02]  /*ac50*/  IMAD.MOV.U32 R126, RZ, RZ, R144 ;  /* 0x000000ffff7e7224 */ /* 0x000fc400078e0090 */
[----:B---3--:R-:W-:Y:S01]  /*ac60*/  FFMA.FTZ R5, R88, -UR35, R23 ;  /* 0x8000002358057c23 */ /* 0x008fe20008010017 */
[----:B------:R-:W-:Y:S01]  /*ac70*/  FSEL R147, R3, -INF , !P6 ;  /* 0xff80000003937808 */ /* 0x000fe20007000000 */
[----:B------:R-:W-:-:S03]  /*ac80*/  IMAD.MOV.U32 R144, RZ, RZ, R171 ;  /* 0x000000ffff907224 */ /* 0x000fc600078e00ab */
[----:B------:R2:W-:Y:S01]  /*ac90*/  MUFU.TANH R34, R0 ;  /* 0x0000000000227308 */ /* 0x0005e20000002400 */
[----:B------:R-:W-:Y:S01]  /*aca0*/  FFMA.FTZ R3, R79, -UR35, R27 ;  /* 0x800000234f037c23 */ /* 0x000fe2000801001b */
[----:B------:R-:W-:Y:S02]  /*acb0*/  FSEL R171, R5, -INF , !P4 ;  /* 0xff80000005ab7808 */ /* 0x000fe40006000000 */
[----:B------:R-:W-:Y:S02]  /*acc0*/  ISETP.NE.AND P4, PT, R6, RZ, PT ;  /* 0x000000ff0600720c */ /* 0x000fe40003f85270 */
[----:B------:R-:W-:Y:S02]  /*acd0*/  ISETP.LT.OR P3, PT, R48, R239, P2 ;  /* 0x000000ef3000720c */ /* 0x000fe40001761670 */
[----:B-1----:R-:W-:Y:S02]  /*ace0*/  P2R R9, PR, RZ, 0x1 ;  /* 0x00000001ff097803 */ /* 0x002fe40000000000 */
[----:B------:R-:W-:-:S02]  /*acf0*/  ISETP.GE.AND P0, PT, R56, R245, PT ;  /* 0x000000f53800720c */ /* 0x000fc40003f06270 */
[----:B------:R-:W-:Y:S02]  /*ad00*/  ISETP.NE.AND P2, PT, R8, RZ, PT ;  /* 0x000000ff0800720c */ /* 0x000fe40003f45270 */
[----:B------:R-:W-:Y:S01]  /*ad10*/  P2R R7, PR, RZ, 0x2 ;  /* 0x00000002ff077803 */ /* 0x000fe20000000000 */
[----:B--2---:R-:W-:Y:S01]  /*ad20*/  FFMA.FTZ R0, R86, -UR35, R29 ;  /* 0x8000002356007c23 */ /* 0x004fe2000801001d */
[----:B------:R-:W-:Y:S02]  /*ad30*/  ISETP.GE.AND P1, PT, R48, R243, PT ;  /* 0x000000f33000720c */ /* 0x000fe40003f26270 */
[----:B------:R-:W-:Y:S02]  /*ad40*/  ISETP.LT.OR P0, PT, R56, R240, P0 ;  /* 0x000000f03800720c */ /* 0x000fe40000701670 */
[----:B------:R-:W-:Y:S01]  /*ad50*/  FSEL R163, R3, -INF , !P4 ;  /* 0xff80000003a37808 */ /* 0x000fe20006000000 */
[----:B------:R-:W-:Y:S01]  /*ad60*/  FMUL.FTZ R3, R17, c[0x0][0x2ec] ;  /* 0x0000bb0011037a20 */ /* 0x000fe20000410000 */
[----:B------:R-:W-:Y:S01]  /*ad70*/  FSEL R143, R0, -INF , !P2 ;  /* 0xff800000008f7808 */ /* 0x000fe20005000000 */
[----:B------:R-:W-:Y:S01]  /*ad80*/  FFMA.FTZ R0, R134, -UR35, R25 ;  /* 0x8000002386007c23 */ /* 0x000fe20008010019 */
[----:B------:R-:W-:Y:S01]  /*ad90*/  ISETP.NE.AND P6, PT, R7, RZ, PT ;  /* 0x000000ff0700720c */ /* 0x000fe20003fc5270 */
[----:B------:R-:W-:Y:S01]  /*ada0*/  FMUL.FTZ R7, R156, c[0x0][0x2ec] ;  /* 0x0000bb009c077a20 */ /* 0x000fe20000410000 */
[----:B------:R-:W-:-:S02]  /*adb0*/  ISETP.GE.AND P2, PT, R56, R244, PT ;  /* 0x000000f43800720c */ /* 0x000fc40003f46270 */
[----:B------:R-:W-:Y:S01]  /*adc0*/  ISETP.LT.OR P1, PT, R48, R238, P1 ;  /* 0x000000ee3000720c */ /* 0x000fe20000f21670 */
[----:B------:R1:W-:Y:S01]  /*add0*/  MUFU.TANH R29, R3 ;  /* 0x00000003001d7308 */ /* 0x0003e20000002400 */
[----:B------:R-:W-:Y:S01]  /*ade0*/  P2R R8, PR, RZ, 0x1 ;  /* 0x00000001ff087803 */ /* 0x000fe20000000000 */
[----:B------:R-:W-:Y:S01]  /*adf0*/  FFMA.FTZ R5, R85, -UR35, R30 ;  /* 0x8000002355057c23 */ /* 0x000fe2000801001e */
[C---:B------:R-:W-:Y:S02]  /*ae00*/  ISETP.GE.AND P0, PT, R56.reuse, R242, PT ;  /* 0x000000f23800720c */ /* 0x040fe40003f06270 */
[----:B------:R-:W-:Y:S02]  /*ae10*/  ISETP.LT.OR P4, PT, R56, R239, P2 ;  /* 0x000000ef3800720c */ /* 0x000fe40001781670 */
[----:B------:R-:W-:Y:S01]  /*ae20*/  P2R R6, PR, RZ, 0x2 ;  /* 0x00000002ff067803 */ /* 0x000fe20000000000 */
[----:B------:R2:W-:Y:S01]  /*ae30*/  MUFU.TANH R30, R7 ;  /* 0x00000007001e7308 */ /* 0x0005e20000002400 */
[----:B------:R-:W-:Y:S01]  /*ae40*/  FSEL R134, R0, -INF , !P5 ;  /* 0xff80000000867808 */ /* 0x000fe20006800000 */
[----:B------:R-:W-:Y:S01]  /*ae50*/  FMUL.FTZ R10, R16, c[0x0][0x2ec] ;  /* 0x0000bb00100a7a20 */ /* 0x000fe20000410000 */
[----:B------:R-:W-:Y:S01]  /*ae60*/  ISETP.LT.OR P5, PT, R56, R237, P0 ;  /* 0x000000ed3800720c */ /* 0x000fe200007a1670 */
[----:B-1----:R-:W-:Y:S01]  /*ae70*/  FMUL.FTZ R3, R12, c[0x0][0x2ec] ;  /* 0x0000bb000c037a20 */ /* 0x002fe20000410000 */
[----:B------:R-:W-:Y:S01]  /*ae80*/  P2R R0, PR, RZ, 0x10 ;  /* 0x00000010ff007803 */ /* 0x000fe20000000000 */
[----:B------:R-:W-:Y:S01]  /*ae90*/  IMAD.MOV.U32 R157, RZ, RZ, R127 ;  /* 0x000000ffff9d7224 */ /* 0x000fe200078e007f */
[----:B------:R-:W-:Y:S01]  /*aea0*/  ISETP.GE.AND P0, PT, R57, R245, PT ;  /* 0x000000f53900720c */ /* 0x000fe20003f06270 */
[----:B------:R1:W3:Y:S01]  /*aeb0*/  MUFU.TANH R16, R3 ;  /* 0x0000000300107308 */ /* 0x0002e20000002400 */
[----:B------:R-:W-:Y:S01]  /*aec0*/  FSEL R162, R5, -INF , !P6 ;  /* 0xff80000005a27808 */ /* 0x000fe20007000000 */
[----:B--2---:R-:W-:Y:S01]  /*aed0*/  FFMA.FTZ R7, R64, -UR35, R24 ;  /* 0x8000002340077c23 */ /* 0x004fe20008010018 */
[----:B------:R-:W-:Y:S01]  /*aee0*/  ISETP.GE.AND P1, PT, R56, R243, PT ;  /* 0x000000f33800720c */ /* 0x000fe20003f26270 */
[----:B------:R-:W-:Y:S01]  /*aef0*/  IMAD.MOV.U32 R127, RZ, RZ, R135 ;  /* 0x000000ffff7f7224 */ /* 0x000fe200078e0087 */
[----:B------:R-:W-:Y:S01]  /*af00*/  ISETP.NE.AND P2, PT, R6, RZ, PT ;  /* 0x000000ff0600720c */ /* 0x000fe20003f45270 */
[----:B----4-:R-:W-:Y:S01]  /*af10*/  FFMA.FTZ R5, R75, -UR35, R26 ;  /* 0x800000234b057c23 */ /* 0x010fe2000801001a */
[----:B------:R-:W-:Y:S01]  /*af20*/  FSEL R135, R7, -INF , !P3 ;  /* 0xff80000007877808 */ /* 0x000fe20005800000 */
[----:B------:R-:W-:Y:S01]  /*af30*/  FMUL.FTZ R6, R14, c[0x0][0x2ec] ;  /* 0x0000bb000e067a20 */ /* 0x000fe20000410000 */
[----:B------:R-:W-:Y:S01]  /*af40*/  ISETP.NE.AND P3, PT, R0, RZ, PT ;  /* 0x000000ff0000720c */ /* 0x000fe20003f65270 */
[----:B------:R-:W-:Y:S01]  /*af50*/  IMAD.MOV.U32 R156, RZ, RZ, R153 ;  /* 0x000000ffff9c7224 */ /* 0x000fe200078e0099 */
[----:B------:R-:W-:Y:S01]  /*af60*/  ISETP.LT.OR P4, PT, R57, R240, P0 ;  /* 0x000000f03900720c */ /* 0x000fe20000781670 */
[----:B------:R-:W-:-:S02]  /*af70*/  IMAD.MOV.U32 R158, RZ, RZ, R125 ;  /* 0x000000ffff9e7224 */ /* 0x000fc400078e007d */
[----:B------:R-:W-:Y:S01]  /*af80*/  IMAD.MOV.U32 R159, RZ, RZ, R152 ;  /* 0x000000ffff9f7224 */ /* 0x000fe200078e0098 */
[----:B------:R-:W-:Y:S01]  /*af90*/  ISETP.LT.OR P6, PT, R56, R238, P1 ;  /* 0x000000ee3800720c */ /* 0x000fe20000fc1670 */
[----:B-1----:R-:W-:Y:S01]  /*afa0*/  FFMA.FTZ R3, R139, -UR35, R32 ;  /* 0x800000238b037c23 */ /* 0x002fe20008010020 */
[----:B------:R-:W-:Y:S01]  /*afb0*/  ISETP.NE.AND P0, PT, R8, RZ, PT ;  /* 0x000000ff0800720c */ /* 0x000fe20003f05270 */
[----:B------:R-:W-:Y:S01]  /*afc0*/  FFMA.FTZ R0, R47, -UR35, R11 ;  /* 0x800000232f007c23 */ /* 0x000fe2000801000b */
[----:B------:R-:W-:Y:S01]  /*afd0*/  ISETP.NE.AND P1, PT, R9, RZ, PT ;  /* 0x000000ff0900720c */ /* 0x000fe20003f25270 */
[----:B------:R3:W1:Y:S01]  /*afe0*/  MUFU.TANH R12, R6 ;  /* 0x00000006000c7308 */ /* 0x0006620000002400 */
[----:B------:R-:W-:Y:S01]  /*aff0*/  FSEL R141, R5, -INF , !P2 ;  /* 0xff800000058d7808 */ /* 0x000fe20005000000 */
[----:B------:R-:W-:Y:S01]  /*b000*/  FMUL.FTZ R9, R13, c[0x0][0x2ec] ;  /* 0x0000bb000d097a20 */ /* 0x000fe20000410000 */
[----:B------:R-:W-:Y:S01]  /*b010*/  FSEL R133, R3, -INF , !P0 ;  /* 0xff80000003857808 */ /* 0x000fe20004000000 */
[----:B------:R-:W-:Y:S01]  /*b020*/  FFMA.FTZ R5, R84, -UR35, R35 ;  /* 0x8000002354057c23 */ /* 0x000fe20008010023 */
[----:B------:R-:W-:Y:S01]  /*b030*/  HMMA.16816.F32.BF16 R20, R80, R154, R156 ;  /* 0x0000009a5014723c */ /* 0x000fe2000004189c */
[----:B------:R-:W-:-:S02]  /*b040*/  ISETP.GE.AND P2, PT, R57, R244, PT ;  /* 0x000000f43900720c */ /* 0x000fc40003f46270 */
[----:B------:R-:W-:Y:S02]  /*b050*/  FSEL R161, R0, -INF , !P1 ;  /* 0xff80000000a17808 */ /* 0x000fe40004800000 */
[C---:B------:R-:W-:Y:S01]  /*b060*/  ISETP.GE.AND P0, PT, R57.reuse, R242, PT ;  /* 0x000000f23900720c */ /* 0x040fe20003f06270 */
[----:B------:R-:W-:Y:S01]  /*b070*/  FMUL.FTZ R0, R18, c[0x0][0x2ec] ;  /* 0x0000bb0012007a20 */ /* 0x000fe20000410000 */
[----:B------:R-:W-:Y:S01]  /*b080*/  ISETP.GE.AND P1, PT, R57, R243, PT ;  /* 0x000000f33900720c */ /* 0x000fe20003f26270 */
[----:B------:R-:W2:Y:S01]  /*b090*/  MUFU.TANH R13, R9 ;  /* 0x00000009000d7308 */ /* 0x000ea20000002400 */
[----:B------:R-:W-:Y:S02]  /*b0a0*/  FSEL R152, R5, -INF , !P3 ;  /* 0xff80000005987808 */ /* 0x000fe40005800000 */
[C---:B------:R-:W-:Y:S02]  /*b0b0*/  ISETP.LT.OR P2, PT, R57.reuse, R239, P2 ;  /* 0x000000ef3900720c */ /* 0x040fe40001741670 */
[----:B------:R-:W-:-:S02]  /*b0c0*/  ISETP.LT.OR P0, PT, R57, R237, P0 ;  /* 0x000000ed3900720c */ /* 0x000fc40000701670 */
[----:B------:R-:W-:Y:S01]  /*b0d0*/  ISETP.GE.AND P3, PT, R65, R245, PT ;  /* 0x000000f54100720c */ /* 0x000fe20003f66270 */
[----:B------:R4:W1:Y:S01]  /*b0e0*/  MUFU.TANH R14, R0 ;  /* 0x00000000000e7308 */ /* 0x0008620000002400 */
[----:B------:R-:W-:Y:S01]  /*b0f0*/  ISETP.LT.OR P1, PT, R57, R238, P1 ;  /* 0x000000ee3900720c */ /* 0x000fe20000f21670 */
[----:B---3--:R-:W-:Y:S01]  /*b100*/  FFMA.FTZ R6, R228, -UR35, R16 ;  /* 0x80000023e4067c23 */ /* 0x008fe20008010010 */
[----:B------:R-:W-:Y:S01]  /*b110*/  P2R R8, PR, RZ, 0x4 ;  /* 0x00000004ff087803 */ /* 0x000fe20000000000 */
[----:B------:R-:W-:Y:S01]  /*b120*/  FFMA.FTZ R3, R78, -UR35, R33 ;  /* 0x800000234e037c23 */ /* 0x000fe20008010021 */
[C---:B------:R-:W-:Y:S01]  /*b130*/  ISETP.LT.OR P3, PT, R65.reuse, R240, P3 ;  /* 0x000000f04100720c */ /* 0x040fe20001f61670 */
[----:B------:R-:W-:Y:S02]  /*b140*/  IMAD.MOV.U32 R125, RZ, RZ, R126 ;  /* 0x000000ffff7d7224 */ /* 0x000fe400078e007e */
[----:B------:R3:W2:Y:S01]  /*b150*/  MUFU.TANH R28, R10 ;  /* 0x0000000a001c7308 */ /* 0x0006a20000002400 */
[----:B------:R-:W-:Y:S01]  /*b160*/  P2R R7, PR, RZ, 0x2 ;  /* 0x00000002ff077803 */ /* 0x000fe20000000000 */
[----:B------:R-:W-:Y:S01]  /*b170*/  IMAD.MOV.U32 R126, RZ, RZ, R145 ;  /* 0x000000ffff7e7224 */ /* 0x000fe200078e0091 */
[----:B------:R-:W-:Y:S01]  /*b180*/  ISETP.GE.AND P2, PT, R65, R244, PT ;  /* 0x000000f44100720c */ /* 0x000fe20003f46270 */
[----:B------:R-:W-:-:S02]  /*b190*/  IMAD.MOV.U32 R145, RZ, RZ, R144 ;  /* 0x000000ffff917224 */ /* 0x000fc400078e0090 */
[----:B----4-:R-:W-:Y:S01]  /*b1a0*/  FFMA.FTZ R0, R40, -UR35, R31 ;  /* 0x8000002328007c23 */ /* 0x010fe2000801001f */
[----:B------:R-:W-:Y:S01]  /*b1b0*/  FSEL R149, R6, -INF , !P4 ;  /* 0xff80000006957808 */ /* 0x000fe20006000000 */
[----:B------:R-:W-:Y:S01]  /*b1c0*/  FMUL.FTZ R15, R15, c[0x0][0x2ec] ;  /* 0x0000bb000f0f7a20 */ /* 0x000fe20000410000 */
[----:B------:R-:W-:Y:S01]  /*b1d0*/  FSEL R140, R3, -INF , !P6 ;  /* 0xff800000038c7808 */ /* 0x000fe20007000000 */
[----:B-1----:R-:W-:Y:S01]  /*b1e0*/  FFMA.FTZ R9, R37, -UR35, R12 ;  /* 0x8000002325097c23 */ /* 0x002fe2000801000c */
[----:B---3--:R-:W-:Y:S02]  /*b1f0*/  P2R R10, PR, RZ, 0x1 ;  /* 0x00000001ff0a7803 */ /* 0x008fe40000000000 */
[----:B------:R-:W-:Y:S02]  /*b200*/  ISETP.GE.AND P0, PT, R65, R242, PT ;  /* 0x000000f24100720c */ /* 0x000fe40003f06270 */
[----:B------:R-:W-:Y:S02]  /*b210*/  FSEL R144, R0, -INF , !P5 ;  /* 0xff80000000907808 */ /* 0x000fe40006800000 */
[----:B------:R-:W-:-:S02]  /*b220*/  P2R R6, PR, RZ, 0x8 ;  /* 0x00000008ff067803 */ /* 0x000fc40000000000 */
[----:B------:R-:W-:Y:S02]  /*b230*/  ISETP.NE.AND P6, PT, R8, RZ, PT ;  /* 0x000000ff0800720c */ /* 0x000fe40003fc5270 */
[C---:B------:R-:W-:Y:S02]  /*b240*/  ISETP.LT.OR P5, PT, R65.reuse, R239, P2 ;  /* 0x000000ef4100720c */ /* 0x040fe400017a1670 */
[----:B------:R-:W-:Y:S02]  /*b250*/  ISETP.LT.OR P3, PT, R65, R237, P0 ;  /* 0x000000ed4100720c */ /* 0x000fe40000761670 */
[----:B------:R-:W-:Y:S02]  /*b260*/  ISETP.NE.AND P2, PT, R7, RZ, PT ;  /* 0x000000ff0700720c */ /* 0x000fe40003f45270 */
[----:B------:R-:W-:Y:S01]  /*b270*/  ISETP.GE.AND P0, PT, R67, R245, PT ;  /* 0x000000f54300720c */ /* 0x000fe20003f06270 */
[----:B------:R1:W3:Y:S01]  /*b280*/  MUFU.TANH R7, R15 ;  /* 0x0000000f00077308 */ /* 0x0002e20000002400 */
[----:B------:R-:W-:Y:S01]  /*b290*/  HMMA.16816.F32.BF16 R24, R52, R114, R124 ;  /* 0x000000723418723c */ /* 0x000fe2000004187c */
[----:B------:R-:W-:Y:S01]  /*b2a0*/  FSEL R153, R9, -INF , !P6 ;  /* 0xff80000009997808 */ /* 0x000fe20007000000 */
[----:B--2---:R-:W-:Y:S01]  /*b2b0*/  FFMA.FTZ R5, R229, -UR35, R13 ;  /* 0x80000023e5057c23 */ /* 0x004fe2000801000d */
[----:B------:R-:W-:-:S02]  /*b2c0*/  ISETP.LT.OR P6, PT, R67, R240, P0 ;  /* 0x000000f04300720c */ /* 0x000fc400007c1670 */
[C---:B------:R-:W-:Y:S02]  /*b2d0*/  ISETP.GE.AND P1, PT, R65.reuse, R243, PT ;  /* 0x000000f34100720c */ /* 0x040fe40003f26270 */
[----:B------:R-:W-:Y:S01]  /*b2e0*/  ISETP.NE.AND P0, PT, R6, RZ, PT ;  /* 0x000000ff0600720c */ /* 0x000fe20003f05270 */
[----:B------:R-:W-:Y:S01]  /*b2f0*/  FFMA.FTZ R0, R36, -UR35, R14 ;  /* 0x8000002324007c23 */ /* 0x000fe2000801000e */
[----:B------:R-:W-:Y:S02]  /*b300*/  ISETP.LT.OR P4, PT, R65, R238, P1 ;  /* 0x000000ee4100720c */ /* 0x000fe40000f81670 */
[----:B------:R-:W-:Y:S01]  /*b310*/  FSEL R150, R5, -INF , !P0 ;  /* 0xff80000005967808 */ /* 0x000fe20004000000 */
[----:B------:R-:W-:Y:S01]  /*b320*/  FMUL.FTZ R11, R19, c[0x0][0x2ec] ;  /* 0x0000bb00130b7a20 */ /* 0x000fe20000410000 */
[----:B------:R-:W-:Y:S01]  /*b330*/  ISETP.NE.AND P1, PT, R10, RZ, PT ;  /* 0x000000ff0a00720c */ /* 0x000fe20003f25270 */
[----:B------:R-:W-:Y:S01]  /*b340*/  FMUL.FTZ R10, R121, c[0x0][0x2ec] ;  /* 0x0000bb00790a7a20 */ /* 0x000fe20000410000 */
[----:B------:R-:W-:Y:S01]  /*b350*/  ISETP.GE.AND P0, PT, R67, R242, PT ;  /* 0x000000f24300720c */ /* 0x000fe20003f06270 */
[----:B-1----:R-:W-:Y:S01]  /*b360*/  HMMA.16816.F32.BF16 R12, R60, R114, R20 ;  /* 0x000000723c0c723c */ /* 0x002fe20000041814 */
[----:B------:R-:W-:-:S02]  /*b370*/  FFMA.FTZ R3, R38, -UR35, R28 ;  /* 0x8000002326037c23 */ /* 0x000fc4000801001c */
[----:B------:R-:W-:Y:S01]  /*b380*/  IMAD.IADD R121, R236, 0x1, -R73 ;  /* 0x00000001ec797824 */ /* 0x000fe200078e0a49 */
[----:B------:R-:W-:Y:S01]  /*b390*/  ISETP.LT.OR P0, PT, R67, R237, P0 ;  /* 0x000000ed4300720c */ /* 0x000fe20000701670 */
[----:B------:R-:W1:Y:S01]  /*b3a0*/  MUFU.TANH R11, R11 ;  /* 0x0000000b000b7308 */ /* 0x000e620000002400 */
[----:B------:R-:W-:Y:S01]  /*b3b0*/  FSEL R139, R3, -INF , !P2 ;  /* 0xff800000038b7808 */ /* 0x000fe20005000000 */
[----:B---3--:R-:W-:Y:S01]  /*b3c0*/  FFMA.FTZ R3, R39, -UR35, R7 ;  /* 0x8000002327037c23 */ /* 0x008fe20008010007 */
[----:B------:R-:W-:Y:S01]  /*b3d0*/  IABS R121, R121 ;  /* 0x0000007900797213 */ /* 0x000fe20000000000 */
[----:B------:R-:W-:Y:S01]  /*b3e0*/  FMUL.FTZ R8, R145, c[0x0][0x2ec] ;  /* 0x0000bb0091087a20 */ /* 0x000fe20000410000 */
[----:B------:R-:W-:Y:S02]  /*b3f0*/  P2R R7, PR, RZ, 0x1 ;  /* 0x00000001ff077803 */ /* 0x000fe40000000000 */
[----:B------:R-:W-:Y:S02]  /*b400*/  ISETP.GE.AND P0, PT, R73, R245, PT ;  /* 0x000000f54900720c */ /* 0x000fe40003f06270 */
[----:B------:R-:W-:Y:S01]  /*b410*/  FSEL R145, R0, -INF , !P1 ;  /* 0xff80000000917808 */ /* 0x000fe20004800000 */
[----:B------:R-:W-:Y:S01]  /*b420*/  FFMA.FTZ R0, R49, -UR35, R29 ;  /* 0x8000002331007c23 */ /* 0x000fe2000801001d */
[----:B------:R-:W-:Y:S01]  /*b430*/  ISETP.GE.AND P2, PT, R67, R244, PT ;  /* 0x000000f44300720c */ /* 0x000fe20003f46270 */
[----:B------:R-:W2:Y:S01]  /*b440*/  I2F R121, R121 ;  /* 0x0000007900797306 */ /* 0x000ea20000201400 */
[----:B------:R-:W-:-:S02]  /*b450*/  ISETP.LT.OR P0, PT, R73, R240, P0 ;  /* 0x000000f04900720c */ /* 0x000fc40000701670 */
[C---:B------:R-:W-:Y:S01]  /*b460*/  ISETP.LT.OR P2, PT, R67.reuse, R239, P2 ;  /* 0x000000ef4300720c */ /* 0x040fe20001741670 */
[----:B------:R-:W-:Y:S01]  /*b470*/  FMUL.FTZ R6, R24, c[0x0][0x2ec] ;  /* 0x0000bb0018067a20 */ /* 0x000fe20000410000 */
[----:B------:R-:W-:Y:S02]  /*b480*/  FSEL R142, R0, -INF , !P4 ;  /* 0xff800000008e7808 */ /* 0x000fe40006000000 */
[----:B------:R-:W-:Y:S01]  /*b490*/  P2R R0, PR, RZ, 0x1 ;  /* 0x00000001ff007803 */ /* 0x000fe20000000000 */
[----:B------:R-:W-:Y:S01]  /*b4a0*/  IMAD.IADD R126, R236, 0x1, -R74 ;  /* 0x00000001ec7e7824 */ /* 0x000fe200078e0a4a */
[----:B------:R-:W-:Y:S02]  /*b4b0*/  ISETP.GE.AND P1, PT, R67, R243, PT ;  /* 0x000000f34300720c */ /* 0x000fe40003f26270 */
[----:B------:R-:W-:Y:S02]  /*b4c0*/  ISETP.GE.AND P0, PT, R73, R242, PT ;  /* 0x000000f24900720c */ /* 0x000fe40003f06270 */
[----:B------:R-:W-:Y:S01]  /*b4d0*/  P2R R9, PR, RZ, 0x4 ;  /* 0x00000004ff097803 */ /* 0x000fe20000000000 */
[----:B------:R3:W-:Y:S01]  /*b4e0*/  MUFU.TANH R16, R6 ;  /* 0x0000000600107308 */ /* 0x0007e20000002400 */
[----:B------:R-:W-:Y:S01]  /*b4f0*/  FSEL R154, R3, -INF , !P5 ;  /* 0xff800000039a7808 */ /* 0x000fe20006800000 */
[----:B-1----:R-:W-:Y:S01]  /*b500*/  FFMA.FTZ R5, R41, -UR35, R11 ;  /* 0x8000002329057c23 */ /* 0x002fe2000801000b */
[----:B------:R-:W-:-:S02]  /*b510*/  ISETP.LT.OR P1, PT, R67, R238, P1 ;  /* 0x000000ee4300720c */ /* 0x000fc40000f21670 */
[----:B------:R-:W-:Y:S01]  /*b520*/  ISETP.LT.OR P5, PT, R73, R237, P0 ;  /* 0x000000ed4900720c */ /* 0x000fe200007a1670 */
[----:B------:R-:W-:Y:S01]  /*b530*/  FMUL.FTZ R12, R12, c[0x0][0x2ec] ;  /* 0x0000bb000c0c7a20 */ /* 0x000fe20000410000 */
[----:B------:R-:W-:Y:S01]  /*b540*/  ISETP.NE.AND P4, PT, R0, RZ, PT ;  /* 0x000000ff0000720c */ /* 0x000fe20003f85270 */
[----:B------:R-:W1:Y:S01]  /*b550*/  MUFU.TANH R10, R10 ;  /* 0x0000000a000a7308 */ /* 0x000e620000002400 */
[----:B------:R-:W-:Y:S01]  /*b560*/  ISETP.NE.AND P0, PT, R9, RZ, PT ;  /* 0x000000ff0900720c */ /* 0x000fe20003f05270 */
[----:B------:R-:W-:Y:S01]  /*b570*/  FMUL.FTZ R0, R26, c[0x0][0x2ec] ;  /* 0x0000bb001a007a20 */ /* 0x000fe20000410000 */
[----:B------:R-:W-:Y:S01]  /*b580*/  IABS R126, R126 ;  /* 0x0000007e007e7213 */ /* 0x000fe20000000000 */
[----:B------:R-:W-:Y:S01]  /*b590*/  IMAD.MOV.U32 R124, RZ, RZ, R123 ;  /* 0x000000ffff7c7224 */ /* 0x000fe200078e007b */
[----:B------:R-:W-:Y:S01]  /*b5a0*/  ISETP.GE.AND P2, PT, R73, R244, PT ;  /* 0x000000f44900720c */ /* 0x000fe20003f46270 */
[----:B---3--:R-:W-:Y:S02]  /*b5b0*/  FFMA.FTZ R6, R42, -UR35, R45 ;  /* 0x800000232a067c23 */ /* 0x008fe4000801002d */
[----:B------:R3:W-:Y:S01]  /*b5c0*/  MUFU.TANH R17, R8 ;  /* 0x0000000800117308 */ /* 0x0007e20000002400 */
[----:B------:R-:W-:Y:S01]  /*b5d0*/  IMAD.MOV.U32 R123, RZ, RZ, R146 ;  /* 0x000000ffff7b7224 */ /* 0x000fe200078e0092 */
[----:B------:R-:W-:-:S02]  /*b5e0*/  FSEL R146, R5, -INF , !P3 ;  /* 0xff80000005927808 */ /* 0x000fc40005800000 */
[----:B------:R-:W-:Y:S01]  /*b5f0*/  FSEL R132, R6, -INF , !P0 ;  /* 0xff80000006847808 */ /* 0x000fe20004000000 */
[----:B--2---:R-:W-:Y:S01]  /*b600*/  IMAD.MOV.U32 R125, RZ, RZ, R121 ;  /* 0x000000ffff7d7224 */ /* 0x004fe200078e0079 */
[----:B------:R-:W-:Y:S02]  /*b610*/  ISETP.GE.AND P0, PT, R74, R245, PT ;  /* 0x000000f54a00720c */ /* 0x000fe40003f06270 */
[----:B------:R2:W-:Y:S01]  /*b620*/  MUFU.TANH R11, R0 ;  /* 0x00000000000b7308 */ /* 0x0005e20000002400 */
[----:B------:R-:W-:Y:S01]  /*b630*/  ISETP.LT.OR P3, PT, R73, R239, P2 ;  /* 0x000000ef4900720c */ /* 0x000fe20001761670 */
[----:B------:R-:W-:Y:S01]  /*b640*/  FMUL.FTZ R14, R14, c[0x0][0x2ec] ;  /* 0x0000bb000e0e7a20 */ /* 0x000fe20000410000 */
[----:B---3--:R-:W-:-:S05]  /*b650*/  P2R R8, PR, RZ, 0x2 ;  /* 0x00000002ff087803 */ /* 0x008fca0000000000 */
[----:B------:R-:W-:Y:S01]  /*b660*/  I2F R126, R126 ;  /* 0x0000007e007e7306 */ /* 0x000fe20000201400 */
[----:B------:R-:W-:Y:S02]  /*b670*/  ISETP.LT.OR P0, PT, R74, R240, P0 ;  /* 0x000000f04a00720c */ /* 0x000fe40000701670 */
[----:B------:R-:W-:Y:S01]  /*b680*/  ISETP.NE.AND P2, PT, R8, RZ, PT ;  /* 0x000000ff0800720c */ /* 0x000fe20003f45270 */
[----:B--2---:R-:W-:-:S04]  /*b690*/  FFMA.FTZ R0, R51, -UR35, R34 ;  /* 0x8000002333007c23 */ /* 0x004fc80008010022 */
[----:B------:R-:W2:Y:S01]  /*b6a0*/  MUFU.TANH R12, R12 ;  /* 0x0000000c000c7308 */ /* 0x000ea20000002400 */
[----:B------:R-:W-:Y:S02]  /*b6b0*/  FFMA.FTZ R5, R125, -UR35, R71 ;  /* 0x800000237d057c23 */ /* 0x000fe40008010047 */
[----:B------:R-:W-:Y:S01]  /*b6c0*/  FFMA.FTZ R3, R230, -UR35, R70 ;  /* 0x80000023e6037c23 */ /* 0x000fe20008010046 */
[----:B------:R-:W-:Y:S02]  /*b6d0*/  FSEL R155, R0, -INF , !P2 ;  /* 0xff800000009b7808 */ /* 0x000fe40005000000 */
[----:B------:R-:W-:Y:S02]  /*b6e0*/  ISETP.GE.AND P2, PT, R74, R244, PT ;  /* 0x000000f44a00720c */ /* 0x000fe40003f46270 */
[----:B------:R-:W-:Y:S01]  /*b6f0*/  ISETP.GE.AND P1, PT, R73, R243, PT ;  /* 0x000000f34900720c */ /* 0x000fe20003f26270 */
[----:B------:R-:W3:Y:S01]  /*b700*/  MUFU.TANH R14, R14 ;  /* 0x0000000e000e7308 */ /* 0x000ee20000002400 */
[----:B------:R-:W-:-:S02]  /*b710*/  P2R R0, PR, RZ, 0x1 ;  /* 0x00000001ff007803 */ /* 0x000fc40000000000 */
[----:B------:R-:W-:Y:S02]  /*b720*/  FSEL R131, R5, -INF , !P4 ;  /* 0xff80000005837808 */ /* 0x000fe40006000000 */
[----:B------:R-:W-:Y:S01]  /*b730*/  FSEL R166, R3, -INF , !P6 ;  /* 0xff80000003a67808 */ /* 0x000fe20007000000 */
[----:B-1----:R-:W-:Y:S01]  /*b740*/  FFMA.FTZ R3, R44, -UR35, R10 ;  /* 0x800000232c037c23 */ /* 0x002fe2000801000a */
[----:B------:R-:W-:Y:S01]  /*b750*/  ISETP.LT.OR P4, PT, R74, R239, P2 ;  /* 0x000000ef4a00720c */ /* 0x000fe20001781670 */
[----:B------:R-:W-:Y:S01]  /*b760*/  IMAD.IADD R121, R236, 0x1, -R77 ;  /* 0x00000001ec797824 */ /* 0x000fe200078e0a4d */
[----:B------:R-:W-:Y:S02]  /*b770*/  ISETP.LT.OR P6, PT, R73, R238, P1 ;  /* 0x000000ee4900720c */ /* 0x000fe40000fc1670 */
[----:B------:R-:W-:Y:S01]  /*b780*/  ISETP.NE.AND P2, PT, R0, RZ, PT ;  /* 0x000000ff0000720c */ /* 0x000fe20003f45270 */
[----:B------:R-:W-:Y:S01]  /*b790*/  FFMA.FTZ R0, R69, -UR35, R46 ;  /* 0x8000002345007c23 */ /* 0x000fe2000801002e */
[----:B------:R-:W-:Y:S01]  /*b7a0*/  ISETP.NE.AND P1, PT, R7, RZ, PT ;  /* 0x000000ff0700720c */ /* 0x000fe20003f25270 */
[----:B------:R-:W-:Y:S01]  /*b7b0*/  FMUL.FTZ R25, R25, c[0x0][0x2ec] ;  /* 0x0000bb0019197a20 */ /* 0x000fe20000410000 */
[----:B------:R-:W-:Y:S01]  /*b7c0*/  IABS R121, R121 ;  /* 0x0000007900797213 */ /* 0x000fe20000000000 */
[----:B------:R-:W-:Y:S01]  /*b7d0*/  FFMA.FTZ R5, R72, -UR35, R30 ;  /* 0x8000002348057c23 */ /* 0x000fe2000801001e */
[----:B------:R-:W-:Y:S01]  /*b7e0*/  FSEL R159, R3, -INF , !P1 ;  /* 0xff800000039f7808 */ /* 0x000fe20004800000 */
[----:B--2---:R-:W-:Y:S01]  /*b7f0*/  FFMA.FTZ R3, R126, -UR35, R12 ;  /* 0x800000237e037c23 */ /* 0x004fe2000801000c */
[----:B------:R-:W-:Y:S01]  /*b800*/  FSEL R130, R0, -INF , !P3 ;  /* 0xff80000000827808 */ /* 0x000fe20005800000 */
[----:B------:R-:W-:Y:S01]  /*b810*/  FFMA.FTZ R0, R66, -UR35, R17 ;  /* 0x8000002342007c23 */ /* 0x000fe20008010011 */
[----:B------:R-:W-:Y:S01]  /*b820*/  ISETP.GE.AND P0, PT, R74, R242, PT ;  /* 0x000000f24a00720c */ /* 0x000fe20003f06270 */
[----:B------:R-:W-:Y:S01]  /*b830*/  FMUL.FTZ R13, R13, c[0x0][0x2ec] ;  /* 0x0000bb000d0d7a20 */ /* 0x000fe20000410000 */
[----:B------:R-:W-:Y:S01]  /*b840*/  P2R R8, PR, RZ, 0x10 ;  /* 0x00000010ff087803 */ /* 0x000fe20000000000 */
[----:B------:R-:W-:-:S02]  /*b850*/  FMUL.FTZ R27, R27, c[0x0][0x2ec] ;  /* 0x0000bb001b1b7a20 */ /* 0x000fc40000410000 */
[----:B------:R-:W-:Y:S01]  /*b860*/  FMUL.FTZ R15, R15, c[0x0][0x2ec] ;  /* 0x0000bb000f0f7a20 */ /* 0x000fe20000410000 */
[C---:B------:R-:W-:Y:S01]  /*b870*/  ISETP.GE.AND P1, PT, R74.reuse, R243, PT ;  /* 0x000000f34a00720c */ /* 0x040fe20003f26270 */
[----:B------:R-:W-:Y:S01]  /*b880*/  MUFU.TANH R25, R25 ;  /* 0x0000001900197308 */ /* 0x000fe20000002400 */
[----:B------:R-:W-:Y:S02]  /*b890*/  ISETP.LT.OR P0, PT, R74, R237, P0 ;  /* 0x000000ed4a00720c */ /* 0x000fe40000701670 */
[----:B------:R-:W-:Y:S02]  /*b8a0*/  FSEL R156, R5, -INF , !P6 ;  /* 0xff800000059c7808 */ /* 0x000fe40007000000 */
[----:B------:R-:W-:Y:S01]  /*b8b0*/  FSEL R69, R3, -INF , !P2 ;  /* 0xff80000003457808 */ /* 0x000fe20005000000 */
[----:B---3--:R-:W-:Y:S01]  /*b8c0*/  FFMA.FTZ R3, R76, -UR35, R14 ;  /* 0x800000234c037c23 */ /* 0x008fe2000801000e */
[----:B------:R-:W-:Y:S01]  /*b8d0*/  FSEL R160, R0, -INF , !P5 ;  /* 0xff80000000a07808 */ /* 0x000fe20006800000 */
[----:B------:R-:W-:Y:S01]  /*b8e0*/  I2F R121, R121 ;  /* 0x0000007900797306 */ /* 0x000fe20000201400 */
[----:B------:R-:W-:-:S02]  /*b8f0*/  ISETP.NE.AND P5, PT, R8, RZ, PT ;  /* 0x000000ff0800720c */ /* 0x000fc40003fa5270 */
[----:B------:R-:W-:Y:S02]  /*b900*/  ISETP.LT.OR P1, PT, R74, R238, P1 ;  /* 0x000000ee4a00720c */ /* 0x000fe40000f21670 */
[----:B------:R-:W-:-:S03]  /*b910*/  P2R R6, PR, RZ, 0x1 ;  /* 0x00000001ff067803 */ /* 0x000fc60000000000 */
[----:B------:R-:W1:Y:S01]  /*b920*/  MUFU.TANH R10, R13 ;  /* 0x0000000d000a7308 */ /* 0x000e620000002400 */
[----:B------:R-:W-:Y:S02]  /*b930*/  ISETP.GE.AND P0, PT, R77, R245, PT ;  /* 0x000000f54d00720c */ /* 0x000fe40003f06270 */
[----:B------:R-:W-:-:S05]  /*b940*/  FSEL R129, R3, -INF , !P5 ;  /* 0xff80000003817808 */ /* 0x000fca0006800000 */
[----:B------:R-:W2:Y:S01]  /*b950*/  MUFU.TANH R9, R15 ;  /* 0x0000000f00097308 */ /* 0x000ea20000002400 */
[----:B------:R-:W-:-:S07]  /*b960*/  PLOP3.LUT P5, PT, PT, PT, UP0, 0x80, 0x0 ;  /* 0x000000000000781c */ /* 0x000fce0003faf008 */
[----:B------:R-:W3:Y:S01]  /*b970*/  MUFU.TANH R5, R27 ;  /* 0x0000001b00057308 */ /* 0x000ee20000002400 */
[----:B------:R-:W-:Y:S02]  /*b980*/  P2R R7, PR, RZ, 0x2 ;  /* 0x00000002ff077803 */ /* 0x000fe40000000000 */
[C---:B------:R-:W-:Y:S02]  /*b990*/  ISETP.LT.OR P4, PT, R77.reuse, R240, P0 ;  /* 0x000000f04d00720c */ /* 0x040fe40000781670 */
[C---:B------:R-:W-:Y:S02]  /*b9a0*/  ISETP.GE.AND P1, PT, R77.reuse, R244, PT ;  /* 0x000000f44d00720c */ /* 0x040fe40003f26270 */
[C---:B------:R-:W-:Y:S02]  /*b9b0*/  ISETP.GE.AND P0, PT, R77.reuse, R243, PT ;  /* 0x000000f34d00720c */ /* 0x040fe40003f06270 */
[C---:B------:R-:W-:Y:S02]  /*b9c0*/  ISETP.GE.AND P2, PT, R77.reuse, R242, PT ;  /* 0x000000f24d00720c */ /* 0x040fe40003f46270 */
[----:B------:R-:W-:-:S02]  /*b9d0*/  ISETP.LT.OR P3, PT, R77, R239, P1 ;  /* 0x000000ef4d00720c */ /* 0x000fc40000f61670 */
[C---:B------:R-:W-:Y:S02]  /*b9e0*/  ISETP.LT.OR P1, PT, R77.reuse, R238, P0 ;  /* 0x000000ee4d00720c */ /* 0x040fe40000721670 */
[----:B------:R-:W-:Y:S01]  /*b9f0*/  ISETP.LT.OR P0, PT, R77, R237, P2 ;  /* 0x000000ed4d00720c */ /* 0x000fe20001701670 */
[----:B------:R-:W-:Y:S01]  /*ba00*/  FFMA.FTZ R8, R68, -UR35, R16 ;  /* 0x8000002344087c23 */ /* 0x000fe20008010010 */
[----:B------:R-:W-:Y:S01]  /*ba10*/  ISETP.NE.AND P6, PT, R6, RZ, PT ;  /* 0x000000ff0600720c */ /* 0x000fe20003fc5270 */
[----:B------:R-:W-:Y:S01]  /*ba20*/  FFMA.FTZ R6, R59, -UR35, R11 ;  /* 0x800000233b067c23 */ /* 0x000fe2000801000b */
[----:B------:R-:W-:Y:S01]  /*ba30*/  ISETP.NE.AND P2, PT, R7, RZ, PT ;  /* 0x000000ff0700720c */ /* 0x000fe20003f45270 */
[----:B-1----:R-:W-:Y:S02]  /*ba40*/  FFMA.FTZ R10, R121, -UR35, R10 ;  /* 0x80000023790a7c23 */ /* 0x002fe4000801000a */
[----:B--2---:R-:W-:Y:S02]  /*ba50*/  FFMA.FTZ R9, R58, -UR35, R9 ;  /* 0x800000233a097c23 */ /* 0x004fe40008010009 */
[----:B------:R-:W-:-:S02]  /*ba60*/  FFMA.FTZ R7, R50, -UR35, R25 ;  /* 0x8000002332077c23 */ /* 0x000fc40008010019 */
[----:B---3--:R-:W-:Y:S01]  /*ba70*/  FFMA.FTZ R5, R43, -UR35, R5 ;  /* 0x800000232b057c23 */ /* 0x008fe20008010005 */
[----:B------:R-:W-:Y:S01]  /*ba80*/  IADD3 R230, R223, 0x800, RZ ;  /* 0x00000800dfe67810 */ /* 0x000fe20007ffe0ff */
[----:B------:R-:W-:Y:S01]  /*ba90*/  IMAD.IADD R0, R123, 0x1, R124 ;  /* 0x000000017b007824 */ /* 0x000fe200078e027c */
[C---:B------:R-:W-:Y:S02]  /*baa0*/  IADD3 R229, R223.reuse, 0x1000, RZ ;  /* 0x00001000dfe57810 */ /* 0x040fe40007ffe0ff */
[C---:B------:R-:W-:Y:S02]  /*bab0*/  IADD3 R228, R223.reuse, 0x1800, RZ ;  /* 0x00001800dfe47810 */ /* 0x040fe40007ffe0ff */
[C---:B------:R-:W-:Y:S02]  /*bac0*/  IADD3 R227, R223.reuse, 0x2000, RZ ;  /* 0x00002000dfe37810 */ /* 0x040fe40007ffe0ff */
[C---:B------:R-:W-:Y:S02]  /*bad0*/  IADD3 R226, R223.reuse, 0x2800, RZ ;  /* 0x00002800dfe27810 */ /* 0x040fe40007ffe0ff */
[----:B------:R-:W-:-:S02]  /*bae0*/  IADD3 R225, R223, 0x3000, RZ ;  /* 0x00003000dfe17810 */ /* 0x000fc40007ffe0ff */
[----:B------:R-:W-:Y:S02]  /*baf0*/  IADD3 R224, R223, 0x3800, RZ ;  /* 0x00003800dfe07810 */ /* 0x000fe40007ffe0ff */
[----:B------:R-:W-:Y:S02]  /*bb00*/  FSEL R157, R8, -INF , !P2 ;  /* 0xff800000089d7808 */ /* 0x000fe40005000000 */
[----:B------:R-:W-:Y:S02]  /*bb10*/  FSEL R164, R6, -INF , !P6 ;  /* 0xff80000006a47808 */ /* 0x000fe40007000000 */
[----:B------:R-:W-:Y:S02]  /*bb20*/  FSEL R68, R10, -INF , !P4 ;  /* 0xff8000000a447808 */ /* 0x000fe40006000000 */
[----:B------:R-:W-:Y:S02]  /*bb30*/  FSEL R128, R9, -INF , !P3 ;  /* 0xff80000009807808 */ /* 0x000fe40005800000 */
[----:B------:R-:W-:-:S02]  /*bb40*/  FSEL R158, R7, -INF , !P1 ;  /* 0xff800000079e7808 */ /* 0x000fc40004800000 */
[----:B------:R-:W-:Y:S01]  /*bb50*/  FSEL R165, R5, -INF , !P0 ;  /* 0xff80000005a57808 */ /* 0x000fe20004000000 */
        /* <DEDUP_REMOVED lines=21> */
[----:B-----5:R1:W-:Y:S01]  /*bcb0*/  @P0 STS.128 [R246+0x4000], RZ ;  /* 0x004000fff6000388 */ /* 0x0203e20000000c00 */
        /* <DEDUP_REMOVED lines=84> */
.L_x_926:
[----:B------:R-:W-:Y:S05]  /*c200*/  BSYNC B0 ;  /* 0x0000000000007941 */ /* 0x000fea0003800000 */
.L_x_925:
[----:B------:R-:W0:Y:S02]  /*c210*/  LDGDEPBAR ;  /* 0x00000000000079af */ /* 0x000e240000000000 */
.L_x_924:
[----:B------:R-:W3:Y:S04]  /*c220*/  LDL.LU R6, [R1+0x24] ;  /* 0x0000240001067983 */ /* 0x000ee80000300800 */
[----:B------:R-:W4:Y:S04]  /*c230*/  LDL.LU R5, [R1+0x2c] ;  /* 0x00002c0001057983 */ /* 0x000f280000300800 */
[----:B--2---:R-:W2:Y:S04]  /*c240*/  LDL.LU R3, [R1+0x34] ;  /* 0x0000340001037983 */ /* 0x004ea80000300800 */
[----:B-1----:R-:W2:Y:S04]  /*c250*/  LDL.LU R18, [R1+0x20] ;  /* 0x0000200001127983 */ /* 0x002ea80000300800 */
[----:B------:R-:W2:Y:S04]  /*c260*/  LDL.LU R17, [R1] ;  /* 0x0000000001117983 */ /* 0x000ea80000300800 */
        /* <DEDUP_REMOVED lines=12> */
[----:B-----5:R1:W-:Y:S04]  /*c330*/  STL [R1+0x110], R222 ;  /* 0x000110de01007387 */ /* 0x0203e80000100800 */
[----:B------:R-:W2:Y:S04]  /*c340*/  LDL.LU R16, [R1+0x30] ;  /* 0x0000300001107983 */ /* 0x000ea80000300800 */
[----:B------:R-:W2:Y:S04]  /*c350*/  LDL.LU R15, [R1+0xc] ;  /* 0x00000c00010f7983 */ /* 0x000ea80000300800 */
[----:B------:R-:W2:Y:S01]  /*c360*/  LDL.LU R14, [R1+0x8] ;  /* 0x00000800010e7983 */ /* 0x000ea20000300800 */
[----:B-1----:R-:W-:Y:S01]  /*c370*/  MOV R222, R122 ;  /* 0x0000007a00de7202 */ /* 0x002fe20000000f00 */
[----:B---3--:R-:W-:Y:S01]  /*c380*/  IMAD.MOV.U32 R11, RZ, RZ, R6 ;  /* 0x000000ffff0b7224 */ /* 0x008fe200078e0006 */
[----:B----4-:R-:W-:Y:S01]  /*c390*/  MOV R12, R5 ;  /* 0x00000005000c7202 */ /* 0x010fe20000000f00 */
[----:B--2---:R-:W-:Y:S01]  /*c3a0*/  IMAD.MOV.U32 R13, RZ, RZ, R3 ;  /* 0x000000ffff0d7224 */ /* 0x004fe200078e0003 */
        /* <DEDUP_REMOVED lines=91> */
[----:B------:R-:W-:Y:S02]  /*c960*/  FMNMX.FTZ R5, R173, R5, !PT ;  /* 0x00000005ad057209 */ /* 0x000fe40007810000 */
[----:B------:R-:W-:Y:S01]  /*c970*/  FMNMX.FTZ R3, R233, R6, !PT ;  /* 0x00000006e9037209 */ /* 0x000fe20007810000 */
[----:B------:R-:W-:Y:S01]  /*c980*/  FMUL.FTZ R7, R73, c[0x0][0x23c] ;  /* 0x00008f0049077a20 */ /* 0x000fe20000410000 */
[----:B------:R-:W-:-:S02]  /*c990*/  FMNMX.FTZ R72, R128, R72, !PT ;  /* 0x0000004880487209 */ /* 0x000fc40007810000 */
        /* <DEDUP_REMOVED lines=8> */
[--C-:B------:R-:W-:Y:S01]  /*ca20*/  FFMA.FTZ R6, R214, c[0x0][0x23c], -R7.reuse ;  /* 0x00008f00d6067a23 */ /* 0x100fe20000010807 */
[----:B------:R-:W-:Y:S02]  /*ca30*/  FMNMX.FTZ R3, R207, R3, !PT ;  /* 0x00000003cf037209 */ /* 0x000fe40007810000 */
[----:B------:R-:W-:Y:S01]  /*ca40*/  FMNMX.FTZ R5, R162, R5, !PT ;  /* 0x00000005a2057209 */ /* 0x000fe20007810000 */
[----:B------:R2:W-:Y:S01]  /*ca50*/  MUFU.EX2 R74, R6 ;  /* 0x00000006004a7308 */ /* 0x0005e20000000800 */
[----:B------:R-:W-:Y:S02]  /*ca60*/  FMNMX.FTZ R3, R200, R3, !PT ;  /* 0x00000003c8037209 */ /* 0x000fe40007810000 */
[----:B------:R-:W-:Y:S02]  /*ca70*/  FMNMX.FTZ R5, R141, R5, !PT ;  /* 0x000000058d057209 */ /* 0x000fe40007810000 */
[----:B------:R-:W-:Y:S01]  /*ca80*/  FMNMX.FTZ R3, R190, R3, !PT ;  /* 0x00000003be037209 */ /* 0x000fe20007810000 */
[----:B--2---:R-:W-:-:S04]  /*ca90*/  FFMA.FTZ R6, R213, c[0x0][0x23c], -R7 ;  /* 0x00008f00d5067a23 */ /* 0x004fc80000010807 */
[----:B------:R2:W-:Y:S01]  /*caa0*/  MUFU.EX2 R10, R6 ;  /* 0x00000006000a7308 */ /* 0x0005e20000000800 */
[----:B-1----:R-:W-:Y:S02]  /*cab0*/  FMNMX.FTZ R72, R72, R8, !PT ;  /* 0x0000000848487209 */ /* 0x002fe40007810000 */
[----:B--2---:R-:W-:Y:S02]  /*cac0*/  FMNMX.FTZ R6, R140, R5, !PT ;  /* 0x000000058c067209 */ /* 0x004fe40007810000 */
[----:B------:R-:W-:Y:S01]  /*cad0*/  FMNMX.FTZ R5, R186, R3, !PT ;  /* 0x00000003ba057209 */ /* 0x000fe20007810000 */
[----:B------:R-:W-:Y:S01]  /*cae0*/  FFMA.FTZ R3, R215, c[0x0][0x23c], -R7 ;  /* 0x00008f00d7037a23 */ /* 0x000fe20000010807 */
[----:B------:R-:W-:Y:S02]  /*caf0*/  FMNMX.FTZ R6, R139, R6, !PT ;  /* 0x000000068b067209 */ /* 0x000fe40007810000 */
[----:B------:R-:W-:Y:S01]  /*cb00*/  FMNMX.FTZ R5, R250, R5, !PT ;  /* 0x00000005fa057209 */ /* 0x000fe20007810000 */
[----:B------:R1:W-:Y:S01]  /*cb10*/  MUFU.EX2 R223, R3 ;  /* 0x0000000300df7308 */ /* 0x0003e20000000800 */
[----:B------:R-:W-:Y:S01]  /*cb20*/  FMNMX.FTZ R6, R142, R6, !PT ;  /* 0x000000068e067209 */ /* 0x000fe20007810000 */
[----:B------:R-:W2:Y:S01]  /*cb30*/  SHFL.BFLY PT, R9, R72, 0x1, 0x1f ;  /* 0x0c201f0048097f89 */ /* 0x000ea200000e0000 */
[----:B-1----:R-:W-:-:S02]  /*cb40*/  FMNMX.FTZ R3, R232, R5, !PT ;  /* 0x00000005e8037209 */ /* 0x002fc40007810000 */
[----:B------:R-:W-:Y:S02]  /*cb50*/  FMNMX.FTZ R5, R155, R6, !PT ;  /* 0x000000069b057209 */ /* 0x000fe40007810000 */
[----:B------:R-:W-:Y:S02]  /*cb60*/  FMNMX.FTZ R3, R185, R3, !PT ;  /* 0x00000003b9037209 */ /* 0x000fe40007810000 */
[----:B------:R-:W-:Y:S02]  /*cb70*/  FMNMX.FTZ R71, R156, R5, !PT ;  /* 0x000000059c477209 */ /* 0x000fe40007810000 */
[----:B------:R-:W-:Y:S01]  /*cb80*/  FMNMX.FTZ R5, R181, R3, !PT ;  /* 0x00000003b5057209 */ /* 0x000fe20007810000 */
[--C-:B------:R-:W-:Y:S01]  /*cb90*/  FFMA.FTZ R3, R110, c[0x0][0x23c], -R7.reuse ;  /* 0x00008f006e037a23 */ /* 0x100fe20000010807 */
[----:B------:R-:W-:Y:S02]  /*cba0*/  FMNMX.FTZ R71, R157, R71, !PT ;  /* 0x000000479d477209 */ /* 0x000fe40007810000 */
[----:B------:R-:W-:Y:S01]  /*cbb0*/  FMNMX.FTZ R5, R179, R5, !PT ;  /* 0x00000005b3057209 */ /* 0x000fe20007810000 */
[----:B------:R-:W-:Y:S01]  /*cbc0*/  FFMA.FTZ R8, R116, c[0x0][0x23c], -R7 ;  /* 0x00008f0074087a23 */ /* 0x000fe20000010807 */
[----:B------:R-:W-:Y:S01]  /*cbd0*/  FMNMX.FTZ R71, R158, R71, !PT ;  /* 0x000000479e477209 */ /* 0x000fe20007810000 */
[----:B------:R1:W-:Y:S01]  /*cbe0*/  MUFU.EX2 R88, R3 ;  /* 0x0000000300587308 */ /* 0x0003e20000000800 */
[----:B------:R-:W-:-:S04]  /*cbf0*/  FMNMX.FTZ R5, R177, R5, !PT ;  /* 0x00000005b1057209 */ /* 0x000fc80007810000 */
[----:B------:R-:W-:-:S03]  /*cc00*/  FMNMX.FTZ R5, R176, R5, !PT ;  /* 0x00000005b0057209 */ /* 0x000fc60007810000 */
[----:B------:R3:W-:Y:S01]  /*cc10*/  MUFU.EX2 R224, R8 ;  /* 0x0000000800e07308 */ /* 0x0007e20000000800 */
[----:B------:R-:W-:Y:S01]  /*cc20*/  FMNMX.FTZ R5, R163, R5, !PT ;  /* 0x00000005a3057209 */ /* 0x000fe20007810000 */
[----:B-1----:R-:W-:-:S06]  /*cc30*/  FFMA.FTZ R3, R108, c[0x0][0x23c], -R7 ;  /* 0x00008f006c037a23 */ /* 0x002fcc0000010807 */
[----:B------:R1:W-:Y:S01]  /*cc40*/  MUFU.EX2 R89, R3 ;  /* 0x0000000300597308 */ /* 0x0003e20000000800 */
[----:B---3--:R-:W3:Y:S01]  /*cc50*/  SHFL.BFLY PT, R8, R71, 0x2, 0x1f ;  /* 0x0c401f0047087f89 */ /* 0x008ee200000e0000 */
[----:B--2---:R-:W-:Y:S01]  /*cc60*/  FMNMX.FTZ R72, R72, R9, !PT ;  /* 0x0000000948487209 */ /* 0x004fe20007810000 */
[----:B-1----:R-:W-:-:S05]  /*cc70*/  FFMA.FTZ R3, R100, c[0x0][0x23c], -R7 ;  /* 0x00008f0064037a23 */ /* 0x002fca0000010807 */
[----:B------:R1:W-:Y:S01]  /*cc80*/  MUFU.EX2 R234, R3 ;  /* 0x0000000300ea7308 */ /* 0x0003e20000000800 */
[C---:B------:R-:W-:Y:S01]  /*cc90*/  FMUL.FTZ R6, R72.reuse, c[0x0][0x23c] ;  /* 0x00008f0048067a20 */ /* 0x040fe20000410000 */
[----:B------:R-:W-:Y:S02]  /*cca0*/  FSETP.NEU.FTZ.AND P0, PT, R72, -INF , PT ;  /* 0xff8000004800780b */ /* 0x000fe40003f1d000 */
[----:B-1----:R-:W-:-:S04]  /*ccb0*/  FMNMX.FTZ R3, R161, R5, !PT ;  /* 0x00000005a1037209 */ /* 0x002fc80007810000 */
[----:B------:R-:W-:Y:S01]  /*ccc0*/  FMNMX.FTZ R3, R144, R3, !PT ;  /* 0x0000000390037209 */ /* 0x000fe20007810000 */
[----:B------:R-:W-:-:S03]  /*ccd0*/  FFMA.FTZ R5, R97, c[0x0][0x23c], -R7 ;  /* 0x00008f0061057a23 */ /* 0x000fc60000010807 */
[----:B------:R-:W-:Y:S02]  /*cce0*/  FMNMX.FTZ R3, R145, R3, !PT ;  /* 0x0000000391037209 */ /* 0x000fe40007810000 */
[----:B------:R-:W-:Y:S02]  /*ccf0*/  FSEL R6, R6, RZ, P0 ;  /* 0x000000ff06067208 */ /* 0x000fe40000000000 */
[----:B------:R-:W-:Y:S01]  /*cd00*/  FMNMX.FTZ R3, R146, R3, !PT ;  /* 0x0000000392037209 */ /* 0x000fe20007810000 */
[----:B------:R1:W-:Y:S01]  /*cd10*/  MUFU.EX2 R228, R5 ;  /* 0x0000000500e47308 */ /* 0x0003e20000000800 */
[----:B---3--:R-:W-:Y:S02]  /*cd20*/  FMNMX.FTZ R71, R71, R8, !PT ;  /* 0x0000000847477209 */ /* 0x008fe40007810000 */
[----:B------:R-:W-:Y:S01]  /*cd30*/  FMNMX.FTZ R70, R159, R3, !PT ;  /* 0x000000039f467209 */ /* 0x000fe20007810000 */
[----:B------:R2:W-:Y:S03]  /*cd40*/  STL [R1+0x10c], R221 ;  /* 0x00010cdd01007387 */ /* 0x0005e60000100800 */
[----:B------:R-:W-:Y:S01]  /*cd50*/  FMNMX.FTZ R70, R160, R70, !PT ;  /* 0x00000046a0467209 */ /* 0x000fe20007810000 */
[----:B-1----:R-:W-:-:S03]  /*cd60*/  FFMA.FTZ R5, R18, c[0x0][0x23c], -R6 ;  /* 0x00008f0012057a23 */ /* 0x002fc60000010806 */
[----:B------:R-:W-:Y:S01]  /*cd70*/  FMNMX.FTZ R70, R164, R70, !PT ;  /* 0x00000046a4467209 */ /* 0x000fe20007810000 */
[----:B------:R-:W-:-:S03]  /*cd80*/  FFMA.FTZ R3, R17, c[0x0][0x23c], -R6 ;  /* 0x00008f0011037a23 */ /* 0x000fc60000010806 */
[----:B------:R-:W-:Y:S01]  /*cd90*/  FMNMX.FTZ R70, R165, R70, !PT ;  /* 0x00000046a5467209 */ /* 0x000fe20007810000 */
[----:B--2---:R1:W-:Y:S04]  /*cda0*/  MUFU.EX2 R221, R5 ;  /* 0x0000000500dd7308 */ /* 0x0043e80000000800 */
[----:B------:R-:W-:Y:S04]  /*cdb0*/  SHFL.BFLY PT, R8, R70, 0x2, 0x1f ;  /* 0x0c401f0046087f89 */ /* 0x000fe800000e0000 */
[----:B------:R2:W-:Y:S01]  /*cdc0*/  MUFU.EX2 R9, R3 ;  /* 0x0000000300097308 */ /* 0x0005e20000000800 */
[----:B-1----:R-:W1:Y:S01]  /*cdd0*/  SHFL.BFLY PT, R5, R71, 0x1, 0x1f ;  /* 0x0c201f0047057f89 */ /* 0x002e6200000e0000 */
[----:B--2---:R-:W-:-:S06]  /*cde0*/  FFMA.FTZ R3, R216, c[0x0][0x23c], -R6 ;  /* 0x00008f00d8037a23 */ /* 0x004fcc0000010806 */
[----:B------:R2:W-:Y:S02]  /*cdf0*/  MUFU.EX2 R102, R3 ;  /* 0x0000000300667308 */ /* 0x0005e40000000800 */
[----:B--2---:R-:W-:-:S06]  /*ce00*/  FFMA.FTZ R3, R117, c[0x0][0x23c], -R6 ;  /* 0x00008f0075037a23 */ /* 0x004fcc0000010806 */
[----:B------:R2:W-:Y:S01]  /*ce10*/  MUFU.EX2 R108, R3 ;  /* 0x00000003006c7308 */ /* 0x0005e20000000800 */
[----:B-1----:R-:W-:-:S04]  /*ce20*/  FMNMX.FTZ R71, R71, R5, !PT ;  /* 0x0000000547477209 */ /* 0x002fc80007810000 */
[C---:B------:R-:W-:Y:S01]  /*ce30*/  FSETP.NEU.FTZ.AND P0, PT, R71.reuse, -INF , PT ;  /* 0xff8000004700780b */ /* 0x040fe20003f1d000 */
[----:B------:R-:W-:Y:S02]  /*ce40*/  FMUL.FTZ R5, R71, c[0x0][0x23c] ;  /* 0x00008f0047057a20 */ /* 0x000fe40000410000 */
[----:B--2---:R-:W-:-:S04]  /*ce50*/  FFMA.FTZ R3, R111, c[0x0][0x23c], -R6 ;  /* 0x00008f006f037a23 */ /* 0x004fc80000010806 */
[----:B------:R1:W-:Y:S01]  /*ce60*/  MUFU.EX2 R90, R3 ;  /* 0x00000003005a7308 */ /* 0x0003e20000000800 */
[----:B------:R-:W-:Y:S02]  /*ce70*/  FSEL R5, R5, RZ, P0 ;  /* 0x000000ff05057208 */ /* 0x000fe40000000000 */
[----:B------:R-:W-:Y:S01]  /*ce80*/  FMNMX.FTZ R70, R70, R8, !PT ;  /* 0x0000000846467209 */ /* 0x000fe20007810000 */
[----:B-1----:R-:W-:-:S04]  /*ce90*/  FFMA.FTZ R3, R105, c[0x0][0x23c], -R6 ;  /* 0x00008f0069037a23 */ /* 0x002fc80000010806 */
[----:B------:R1:W-:Y:S01]  /*cea0*/  MUFU.EX2 R103, R3 ;  /* 0x0000000300677308 */ /* 0x0003e20000000800 */
[----:B------:R-:W2:Y:S01]  /*ceb0*/  SHFL.BFLY PT, R8, R70, 0x1, 0x1f ;  /* 0x0c201f0046087f89 */ /* 0x000ea200000e0000 */
[----:B-1----:R-:W-:-:S06]  /*cec0*/  FFMA.FTZ R3, R99, c[0x0][0x23c], -R6 ;  /* 0x00008f0063037a23 */ /* 0x002fcc0000010806 */
[----:B------:R1:W-:Y:S01]  /*ced0*/  MUFU.EX2 R231, R3 ;  /* 0x0000000300e77308 */ /* 0x0003e20000000800 */
[----:B------:R-:W-:Y:S04]  /*cee0*/  STL [R1+0x108], R220 ;  /* 0x000108dc01007387 */ /* 0x000fe80000100800 */
[----:B------:R-:W-:Y:S01]  /*cef0*/  STL [R1+0x104], R219 ;  /* 0x000104db01007387 */ /* 0x000fe20000100800 */
[----:B-1----:R-:W-:-:S04]  /*cf00*/  FFMA.FTZ R3, R96, c[0x0][0x23c], -R6 ;  /* 0x00008f0060037a23 */ /* 0x002fc80000010806 */
[----:B------:R1:W-:Y:S01]  /*cf10*/  MUFU.EX2 R227, R3 ;  /* 0x0000000300e37308 */ /* 0x0003e20000000800 */
[----:B------:R-:W-:Y:S04]  /*cf20*/  STL [R1+0x100], R218 ;  /* 0x000100da01007387 */ /* 0x000fe80000100800 */
[----:B------:R-:W-:Y:S01]  /*cf30*/  STL [R1+0xfc], R217 ;  /* 0x0000fcd901007387 */ /* 0x000fe20000100800 */
[----:B-1----:R-:W-:-:S04]  /*cf40*/  FFMA.FTZ R3, R16, c[0x0][0x23c], -R5 ;  /* 0x00008f0010037a23 */ /* 0x002fc80000010805 */
[----:B------:R1:W-:Y:S01]  /*cf50*/  MUFU.EX2 R105, R3 ;  /* 0x0000000300697308 */ /* 0x0003e20000000800 */
[----:B------:R3:W-:Y:S01]  /*cf60*/  STL [R1+0xf8], R212 ;  /* 0x0000f8d401007387 */ /* 0x0007e20000100800 */
[----:B-1----:R-:W-:-:S06]  /*cf70*/  FFMA.FTZ R3, R15, c[0x0][0x23c], -R5 ;  /* 0x00008f000f037a23 */ /* 0x002fcc0000010805 */
[----:B---3--:R1:W3:Y:S01]  /*cf80*/  MUFU.EX2 R212, R3 ;  /* 0x0000000300d47308 */ /* 0x0082e20000000800 */
[----:B--2---:R-:W-:Y:S01]  /*cf90*/  FMNMX.FTZ R70, R70, R8, !PT ;  /* 0x0000000846467209 */ /* 0x004fe20007810000 */
[----:B-1----:R-:W-:-:S06]  /*cfa0*/  FFMA.FTZ R3, R14, c[0x0][0x23c], -R5 ;  /* 0x00008f000e037a23 */ /* 0x002fcc0000010805 */
[----:B------:R1:W-:Y:S02]  /*cfb0*/  MUFU.EX2 R100, R3 ;  /* 0x0000000300647308 */ /* 0x0003e40000000800 */
[----:B-1----:R-:W-:-:S06]  /*cfc0*/  FFMA.FTZ R3, R118, c[0x0][0x23c], -R5 ;  /* 0x00008f0076037a23 */ /* 0x002fcc0000010805 */
[----:B------:R1:W2:Y:S01]  /*cfd0*/  MUFU.EX2 R75, R3 ;  /* 0x00000003004b7308 */ /* 0x0002a20000000800 */
[----:B------:R-:W-:Y:S01]  /*cfe0*/  FSETP.NEU.FTZ.AND P0, PT, R70, -INF , PT ;  /* 0xff8000004600780b */ /* 0x000fe20003f1d000 */
[----:B-1----:R-:W-:-:S06]  /*cff0*/  FFMA.FTZ R3, R112, c[0x0][0x23c], -R5 ;  /* 0x00008f0070037a23 */ /* 0x002fcc0000010805 */
[----:B------:R1:W-:Y:S01]  /*d000*/  MUFU.EX2 R219, R3 ;  /* 0x0000000300db7308 */ /* 0x0003e20000000800 */
[----:B------:R-:W-:Y:S01]  /*d010*/  SHF.L.U32 R213, R0, 0x1, RZ ;  /* 0x0000000100d57819 */ /* 0x000fe200000006ff */
[----:B------:R-:W-:-:S04]  /*d020*/  FFMA.FTZ R8, R101, c[0x0][0x23c], -R5 ;  /* 0x00008f0065087a23 */ /* 0x000fc80000010805 */
[----:B------:R-:W4:Y:S01]  /*d030*/  LDSM.16.MT88.4 R24, [R213+0x8000] ;  /* 0x00800000d518783b */ /* 0x000f220000004200 */
[----:B-1----:R-:W-:-:S03]  /*d040*/  FFMA.FTZ R3, R107, c[0x0][0x23c], -R5 ;  /* 0x00008f006b037a23 */ /* 0x002fc60000010805 */
[----:B------:R-:W1:Y:S01]  /*d050*/  LDSM.16.MT88.4 R52, [R213+0x8800] ;  /* 0x00880000d534783b */ /* 0x000e620000004200 */
[----:B------:R2:W-:Y:S02]  /*d060*/  MUFU.EX2 R236, R3 ;  /* 0x0000000300ec7308 */ /* 0x0005e40000000800 */
[----:B--2---:R-:W-:-:S05]  /*d070*/  FMUL.FTZ R3, R70, c[0x0][0x23c] ;  /* 0x00008f0046037a20 */ /* 0x004fca0000410000 */
[----:B------:R-:W-:-:S05]  /*d080*/  FSEL R3, R3, RZ, P0 ;  /* 0x000000ff03037208 */ /* 0x000fca0000000000 */
[----:B------:R-:W-:-:S04]  /*d090*/  FFMA.FTZ R0, R13, c[0x0][0x23c], -R3 ;  /* 0x00008f000d007a23 */ /* 0x000fc80000010803 */
[----:B------:R2:W-:Y:S01]  /*d0a0*/  MUFU.EX2 R101, R0 ;  /* 0x0000000000657308 */ /* 0x0005e20000000800 */
[----:B------:R-:W-:Y:S02]  /*d0b0*/  IMAD R214, R4, 0x2, R213 ;  /* 0x0000000204d67824 */ /* 0x000fe400078e02d5 */
[----:B--2---:R-:W-:Y:S01]  /*d0c0*/  FFMA.FTZ R0, R12, c[0x0][0x23c], -R3 ;  /* 0x00008f000c007a23 */ /* 0x004fe20000010803 */
[----:B---3--:R-:W-:Y:S02]  /*d0d0*/  F2FP.BF16.PACK_AB R16, R212, R105 ;  /* 0x00000069d410723e */ /* 0x008fe400000010ff */
[----:B------:R-:W-:Y:S02]  /*d0e0*/  F2FP.BF16.PACK_AB R18, R75, R100 ;  /* 0x000000644b12723e */ /* 0x000fe400000010ff */
[----:B------:R2:W3:Y:S01]  /*d0f0*/  MUFU.EX2 R217, R0 ;  /* 0x0000000000d97308 */ /* 0x0004e20000000800 */
[C---:B------:R-:W-:Y:S01]  /*d100*/  LEA R215, R2.reuse, R214, 0x1 ;  /* 0x000000d602d77211 */ /* 0x040fe200078e08ff */
[----:B------:R-:W-:-:S06]  /*d110*/  IMAD R216, R2, 0x2, R213 ;  /* 0x0000000202d87824 */ /* 0x000fcc00078e02d5 */
[----:B------:R-:W-:Y:S01]  /*d120*/  MUFU.EX2 R230, R8 ;  /* 0x0000000800e67308 */ /* 0x000fe20000000800 */
[----:B------:R-:W1:Y:S04]  /*d130*/  LDSM.16.MT88.4 R40, [R215+0x8000] ;  /* 0x00800000d728783b */ /* 0x000e680000004200 */
[----:B------:R-:W1:Y:S01]  /*d140*/  LDSM.16.MT88.4 R48, [R216+0x8000] ;  /* 0x00800000d830783b */ /* 0x000e620000004200 */
[----:B--2---:R-:W-:Y:S01]  /*d150*/  FFMA.FTZ R0, R11, c[0x0][0x23c], -R3 ;  /* 0x00008f000b007a23 */ /* 0x004fe20000010803 */
[----:B---3--:R-:W-:Y:S02]  /*d160*/  F2FP.BF16.PACK_AB R17, R217, R101 ;  /* 0x00000065d911723e */ /* 0x008fe400000010ff */
[----:B------:R-:W2:Y:S01]  /*d170*/  LDSM.16.MT88.4 R28, [R215+0x8800] ;  /* 0x00880000d71c783b */ /* 0x000ea20000004200 */
[----:B------:R3:W-:Y:S01]  /*d180*/  MUFU.EX2 R91, R0 ;  /* 0x00000000005b7308 */ /* 0x0007e20000000800 */
[----:B------:R-:W-:Y:S01]  /*d190*/  IMAD.MOV.U32 R2, RZ, RZ, R10 ;  /* 0x000000ffff027224 */ /* 0x000fe200078e000a */
[----:B------:R-:W-:Y:S01]  /*d1a0*/  MOV R4, R9 ;  /* 0x0000000900047202 */ /* 0x000fe20000000f00 */
[----:B------:R-:W1:Y:S01]  /*d1b0*/  LDSM.16.MT88.4 R36, [R216+0x8800] ;  /* 0x00880000d824783b */ /* 0x000e620000004200 */
[----:B------:R-:W-:-:S02]  /*d1c0*/  F2FP.BF16.PACK_AB R22, R224, R223 ;  /* 0x000000dfe016723e */ /* 0x000fc400000010ff */
[----:B------:R-:W-:Y:S01]  /*d1d0*/  F2FP.BF16.PACK_AB R23, R108, R102 ;  /* 0x000000666c17723e */ /* 0x000fe200000010ff */
[----:B------:R-:W1:Y:S01]  /*d1e0*/  LDSM.16.MT88.4 R44, [R214+0x8000] ;  /* 0x00800000d62c783b */ /* 0x000e620000004200 */
[----:B------:R-:W-:Y:S02]  /*d1f0*/  F2FP.BF16.PACK_AB R13, R103, R90 ;  /* 0x0000005a670d723e */ /* 0x000fe400000010ff */
[----:B------:R-:W-:Y:S01]  /*d200*/  F2FP.BF16.PACK_AB R14, R228, R234 ;  /* 0x000000eae40e723e */ /* 0x000fe200000010ff */
[----:B------:R-:W1:Y:S01]  /*d210*/  LDSM.16.MT88.4 R32, [R214+0x8800] ;  /* 0x00880000d620783b */ /* 0x000e620000004200 */
[----:B---3--:R-:W-:-:S04]  /*d220*/  FFMA.FTZ R0, R119, c[0x0][0x23c], -R3 ;  /* 0x00008f0077007a23 */ /* 0x008fc80000010803 */
[----:B------:R3:W2:Y:S01]  /*d230*/  MUFU.EX2 R218, R0 ;  /* 0x0000000000da7308 */ /* 0x0006a20000000800 */
[----:B------:R-:W-:Y:S02]  /*d240*/  FFMA.FTZ R8, R98, c[0x0][0x23c], -R5 ;  /* 0x00008f0062087a23 */ /* 0x000fe40000010805 */
[----:B---3--:R-:W-:-:S05]  /*d250*/  FFMA.FTZ R0, R113, c[0x0][0x23c], -R3 ;  /* 0x00008f0071007a23 */ /* 0x008fca0000010803 */
[----:B------:R3:W-:Y:S01]  /*d260*/  MUFU.EX2 R220, R0 ;  /* 0x0000000000dc7308 */ /* 0x0007e20000000800 */
[----:B--2---:R-:W-:Y:S01]  /*d270*/  F2FP.BF16.PACK_AB R19, R218, R91 ;  /* 0x0000005bda13723e */ /* 0x004fe200000010ff */
[----:B---3--:R-:W-:-:S06]  /*d280*/  FFMA.FTZ R0, R109, c[0x0][0x23c], -R3 ;  /* 0x00008f006d007a23 */ /* 0x008fcc0000010803 */
[----:B------:R2:W3:Y:S01]  /*d290*/  MUFU.EX2 R235, R0 ;  /* 0x0000000000eb7308 */ /* 0x0004e20000000800 */
[----:B----4-:R-:W-:Y:S01]  /*d2a0*/  HMMA.16816.F32.BF16 R56, R16, R24, RZ ;  /* 0x000000181038723c */ /* 0x010fe200000418ff */
[----:B--2---:R-:W-:-:S06]  /*d2b0*/  FFMA.FTZ R0, R106, c[0x0][0x23c], -R3 ;  /* 0x00008f006a007a23 */ /* 0x004fcc0000010803 */
[----:B------:R2:W-:Y:S08]  /*d2c0*/  MUFU.EX2 R229, R0 ;  /* 0x0000000000e57308 */ /* 0x0005f00000000800 */
[----:B------:R4:W1:Y:S01]  /*d2d0*/  MUFU.EX2 R226, R8 ;  /* 0x0000000800e27308 */ /* 0x0008620000000800 */
[----:B--2---:R-:W-:-:S07]  /*d2e0*/  FFMA.FTZ R0, R104, c[0x0][0x23c], -R3 ;  /* 0x00008f0068007a23 */ /* 0x004fce0000010803 */
[----:B------:R-:W2:Y:S01]  /*d2f0*/  MUFU.EX2 R225, R0 ;  /* 0x0000000000e17308 */ /* 0x000ea20000000800 */
[----:B---3--:R-:W-:Y:S02]  /*d300*/  F2FP.BF16.PACK_AB R9, R235, R220 ;  /* 0x000000dceb09723e */ /* 0x008fe400000010ff */
[----:B------:R-:W-:Y:S02]  /*d310*/  F2FP.BF16.PACK_AB R20, R2, R74 ;  /* 0x0000004a0214723e */ /* 0x000fe400000010ff */
[----:B----4-:R-:W-:Y:S02]  /*d320*/  F2FP.BF16.PACK_AB R8, R236, R219 ;  /* 0x000000dbec08723e */ /* 0x010fe400000010ff */
[----:B-1----:R-:W-:Y:S02]  /*d330*/  F2FP.BF16.PACK_AB R10, R226, R230 ;  /* 0x000000e6e20a723e */ /* 0x002fe400000010ff */
[----:B------:R-:W-:Y:S02]  /*d340*/  F2FP.BF16.PACK_AB R21, R4, R221 ;  /* 0x000000dd0415723e */ /* 0x000fe400000010ff */
[----:B--2---:R-:W-:-:S05]  /*d350*/  F2FP.BF16.PACK_AB R11, R225, R229 ;  /* 0x000000e5e10b723e */ /* 0x004fca00000010ff */
[----:B------:R-:W-:Y:S08]  /*d360*/  HMMA.16816.F32.BF16 R60, R20, R24, RZ ;  /* 0x00000018143c723c */ /* 0x000ff000000418ff */
[----:B------:R-:W-:Y:S08]  /*d370*/  HMMA.16816.F32.BF16 R96, R8, R52, R56 ;  /* 0x000000340860723c */ /* 0x000ff00000041838 */
[----:B------:R-:W-:Y:S01]  /*d380*/  HMMA.16816.F32.BF16 R56, R16, R40, RZ ;  /* 0x000000281038723c */ /* 0x000fe200000418ff */
[----:B------:R-:W-:-:S02]  /*d390*/  F2FP.BF16.PACK_AB R12, R89, R88 ;  /* 0x00000058590c723e */ /* 0x000fc400000010ff */
[----:B------:R-:W-:Y:S02]  /*d3a0*/  F2FP.BF16.PACK_AB R15, R227, R231 ;  /* 0x000000e7e30f723e */ /* 0x000fe400000010ff */
[----:B------:R-:W-:-:S03]  /*d3b0*/  MOV R0, R120 ;  /* 0x0000007800007202 */ /* 0x000fc60000000f00 */
[----:B------:R-:W-:Y:S08]  /*d3c0*/  HMMA.16816.F32.BF16 R84, R20, R48, RZ ;  /* 0x000000301454723c */ /* 0x000ff000000418ff */
[----:B------:R-:W-:Y:S08]  /*d3d0*/  HMMA.16816.F32.BF16 R92, R12, R52, R60 ;  /* 0x000000340c5c723c */ /* 0x000ff0000004183c */
[----:B------:R-:W-:Y:S08]  /*d3e0*/  HMMA.16816.F32.BF16 R120, R8, R28, R56 ;  /* 0x0000001c0878723c */ /* 0x000ff00000041838 */
[----:B------:R-:W-:Y:S08]  /*d3f0*/  HMMA.16816.F32.BF16 R60, R20, R40, RZ ;  /* 0x00000028143c723c */ /* 0x000ff000000418ff */
[----:B------:R-:W-:Y:S01]  /*d400*/  HMMA.16816.F32.BF16 R56, R16, R50, RZ ;  /* 0x000000321038723c */ /* 0x000fe200000418ff */
[----:B------:R-:W-:-:S07]  /*d410*/  IMAD.MOV.U32 R52, RZ, RZ, R108 ;  /* 0x000000ffff347224 */ /* 0x000fce00078e006c */
[C---:B------:R-:W-:Y:S08]  /*d420*/  HMMA.16816.F32.BF16 R108, R12.reuse, R36, R84 ;  /* 0x000000240c6c723c */ /* 0x040ff00000041854 */
[----:B------:R-:W-:Y:S08]  /*d430*/  HMMA.16816.F32.BF16 R124, R12, R28, R60 ;  /* 0x0000001c0c7c723c */ /* 0x000ff0000004183c */
[----:B------:R-:W-:Y:S08]  /*d440*/  HMMA.16816.F32.BF16 R84, R8, R38, R56 ;  /* 0x000000260854723c */ /* 0x000ff00000041838 */
[----:B------:R-:W-:Y:S08]  /*d450*/  HMMA.16816.F32.BF16 R80, R16, R48, RZ ;  /* 0x000000301050723c */ /* 0x000ff000000418ff */
[-C--:B------:R-:W-:Y:S08]  /*d460*/  HMMA.16816.F32.BF16 R76, R20, R44.reuse, RZ ;  /* 0x0000002c144c723c */ /* 0x080ff000000418ff */
[C---:B------:R-:W-:Y:S08]  /*d470*/  HMMA.16816.F32.BF16 R64, R16.reuse, R44, RZ ;  /* 0x0000002c1040723c */ /* 0x040ff000000418ff */
[C---:B------:R-:W-:Y:S08]  /*d480*/  HMMA.16816.F32.BF16 R60, R16.reuse, R26, RZ ;  /* 0x0000001a103c723c */ /* 0x040ff000000418ff */
[----:B------:R-:W-:Y:S08]  /*d490*/  HMMA.16816.F32.BF16 R56, R16, R46, RZ ;  /* 0x0000002e1038723c */ /* 0x000ff000000418ff */
[C---:B------:R-:W-:Y:S08]  /*d4a0*/  HMMA.16816.F32.BF16 R24, R20.reuse, R26, RZ ;  /* 0x0000001a1418723c */ /* 0x040ff000000418ff */
[C---:B------:R-:W-:Y:S08]  /*d4b0*/  HMMA.16816.F32.BF16 R48, R20.reuse, R50, RZ ;  /* 0x000000321430723c */ /* 0x040ff000000418ff */
[----:B------:R-:W-:Y:S08]  /*d4c0*/  HMMA.16816.F32.BF16 R44, R20, R46, RZ ;  /* 0x0000002e142c723c */ /* 0x000ff000000418ff */
[-C--:B------:R-:W-:Y:S08]  /*d4d0*/  HMMA.16816.F32.BF16 R16, R16, R42.reuse, RZ ;  /* 0x0000002a1010723c */ /* 0x080ff000000418ff */
[----:B------:R-:W-:Y:S01]  /*d4e0*/  HMMA.16816.F32.BF16 R20, R20, R42, RZ ;  /* 0x0000002a1414723c */ /* 0x000fe200000418ff */
[----:B------:R-:W-:Y:S01]  /*d4f0*/  MOV R41, R105 ;  /* 0x0000006900297202 */ /* 0x000fe20000000f00 */
[----:B------:R-:W-:Y:S01]  /*d500*/  FFMA.FTZ R0, R0, c[0x0][0x23c], -R7 ;  /* 0x00008f0000007a23 */ /* 0x000fe20000010807 */
[----:B------:R-:W-:Y:S01]  /*d510*/  MOV R53, R103 ;  /* 0x0000006700357202 */ /* 0x000fe20000000f00 */
[----:B------:R-:W-:-:S04]  /*d520*/  IMAD.MOV.U32 R40, RZ, RZ, R101 ;  /* 0x000000ffff287224 */ /* 0x000fc800078e0065 */
[C---:B------:R-:W-:Y:S07]  /*d530*/  HMMA.16816.F32.BF16 R104, R8.reuse, R36, R80 ;  /* 0x000000240868723c */ /* 0x040fee0000041850 */
[----:B------:R-:W-:Y:S01]  /*d540*/  IMAD.MOV.U32 R83, RZ, RZ, R102 ;  /* 0x000000ffff537224 */ /* 0x000fe200078e0066 */
[----:B------:R-:W-:Y:S02]  /*d550*/  MOV R82, R100 ;  /* 0x0000006400527202 */ /* 0x000fe40000000f00 */
[-C--:B------:R-:W-:Y:S08]  /*d560*/  HMMA.16816.F32.BF16 R100, R8, R30.reuse, R16 ;  /* 0x0000001e0864723c */ /* 0x080ff00000041810 */
[----:B------:R-:W-:Y:S01]  /*d570*/  HMMA.16816.F32.BF16 R20, R12, R30, R20 ;  /* 0x0000001e0c14723c */ /* 0x000fe20000041814 */
[----:B------:R1:W-:Y:S01]  /*d580*/  MUFU.EX2 R30, R0 ;  /* 0x00000000001e7308 */ /* 0x0003e20000000800 */
[----:B------:R-:W-:-:S06]  /*d590*/  MOV R37, R88 ;  /* 0x0000005800257202 */ /* 0x000fcc0000000f00 */
[-C--:B------:R-:W-:Y:S08]  /*d5a0*/  HMMA.16816.F32.BF16 R112, R8, R32.reuse, R64 ;  /* 0x000000200870723c */ /* 0x080ff00000041840 */
[----:B------:R-:W-:Y:S01]  /*d5b0*/  HMMA.16816.F32.BF16 R116, R12, R32, R76 ;  /* 0x000000200c74723c */ /* 0x000fe2000004184c */
[----:B-1----:R-:W-:Y:S01]  /*d5c0*/  FFMA.FTZ R0, R249, c[0x0][0x23c], -R7 ;  /* 0x00008f00f9007a23 */ /* 0x002fe20000010807 */
[----:B------:R-:W-:Y:S01]  /*d5d0*/  MOV R80, R90 ;  /* 0x0000005a00507202 */ /* 0x000fe20000000f00 */
[----:B------:R-:W-:Y:S01]  /*d5e0*/  IMAD.MOV.U32 R67, RZ, RZ, R223 ;  /* 0x000000ffff437224 */ /* 0x000fe200078e00df */
[----:B------:R-:W1:Y:S01]  /*d5f0*/  LDSM.16.MT88.4 R16, [R213+0x9000] ;  /* 0x00900000d510783b */ /* 0x000e620000004200 */
[----:B------:R2:W-:Y:S02]  /*d600*/  MUFU.EX2 R223, R0 ;  /* 0x0000000000df7308 */ /* 0x0005e40000000800 */
[----:B------:R-:W-:-:S02]  /*d610*/  MOV R78, R41 ;  /* 0x00000029004e7202 */ /* 0x000fc40000000f00 */
[----:B------:R-:W-:Y:S01]  /*d620*/  MOV R41, R221 ;  /* 0x000000dd00297202 */ /* 0x000fe20000000f00 */
[----:B------:R-:W-:Y:S01]  /*d630*/  IMAD.MOV.U32 R79, RZ, RZ, R37 ;  /* 0x000000ffff4f7224 */ /* 0x000fe200078e0025 */
[----:B------:R-:W-:Y:S01]  /*d640*/  MOV R37, R218 ;  /* 0x000000da00257202 */ /* 0x000fe20000000f00 */
[----:B--2---:R-:W-:-:S04]  /*d650*/  FFMA.FTZ R0, R203, c[0x0][0x23c], -R7 ;  /* 0x00008f00cb007a23 */ /* 0x004fc80000010807 */
[----:B------:R2:W-:Y:S01]  /*d660*/  MUFU.EX2 R221, R0 ;  /* 0x0000000000dd7308 */ /* 0x0005e20000000800 */
[----:B------:R-:W-:Y:S01]  /*d670*/  IMAD.MOV.U32 R66, RZ, RZ, R224 ;  /* 0x000000ffff427224 */ /* 0x000fe200078e00e0 */
[----:B------:R-:W-:Y:S01]  /*d680*/  HMMA.16816.F32.BF16 R44, R12, R34, R44 ;  /* 0x000000220c2c723c */ /* 0x000fe2000004182c */
[----:B------:R-:W-:Y:S02]  /*d690*/  IMAD.MOV.U32 R81, RZ, RZ, R91 ;  /* 0x000000ffff517224 */ /* 0x000fe400078e005b */
[----:B--2---:R-:W-:-:S04]  /*d6a0*/  FFMA.FTZ R0, R192, c[0x0][0x23c], -R7 ;  /* 0x00008f00c0007a23 */ /* 0x004fc80000010807 */
[----:B------:R2:W-:Y:S01]  /*d6b0*/  MUFU.EX2 R218, R0 ;  /* 0x0000000000da7308 */ /* 0x0005e20000000800 */
[----:B------:R-:W-:Y:S02]  /*d6c0*/  IMAD.MOV.U32 R36, RZ, RZ, R89 ;  /* 0x000000ffff247224 */ /* 0x000fe400078e0059 */
[----:B------:R-:W-:Y:S01]  /*d6d0*/  HMMA.16816.F32.BF16 R88, R8, R34, R56 ;  /* 0x000000220858723c */ /* 0x000fe20000041838 */
[----:B--2---:R-:W-:-:S04]  /*d6e0*/  FFMA.FTZ R0, R251, c[0x0][0x23c], -R6 ;  /* 0x00008f00fb007a23 */ /* 0x004fc80000010806 */
[----:B------:R2:W-:Y:S01]  /*d6f0*/  MUFU.EX2 R224, R0 ;  /* 0x0000000000e07308 */ /* 0x0005e20000000800 */
[----:B------:R-:W-:Y:S02]  /*d700*/  IMAD.MOV.U32 R77, RZ, RZ, R220 ;  /* 0x000000ffff4d7224 */ /* 0x000fe400078e00dc */
[----:B--2---:R-:W-:-:S05]  /*d710*/  FFMA.FTZ R0, R210, c[0x0][0x23c], -R6 ;  /* 0x00008f00d2007a23 */ /* 0x004fca0000010806 */
[----:B------:R2:W-:Y:S02]  /*d720*/  MUFU.EX2 R34, R0 ;  /* 0x0000000000227308 */ /* 0x0005e40000000800 */
[----:B--2---:R-:W-:-:S06]  /*d730*/  FFMA.FTZ R0, R194, c[0x0][0x23c], -R6 ;  /* 0x00008f00c2007a23 */ /* 0x004fcc0000010806 */
[----:B------:R2:W-:Y:S01]  /*d740*/  MUFU.EX2 R220, R0 ;  /* 0x0000000000dc7308 */ /* 0x0005e20000000800 */
[----:B------:R-:W-:Y:S02]  /*d750*/  IMAD.MOV.U32 R65, RZ, RZ, R222 ;  /* 0x000000ffff417224 */ /* 0x000fe400078e00de */
[----:B--2---:R-:W-:-:S05]  /*d760*/  FFMA.FTZ R0, R169, c[0x0][0x23c], -R6 ;  /* 0x00008f00a9007a23 */ /* 0x004fca0000010806 */
[----:B------:R2:W-:Y:S01]  /*d770*/  MUFU.EX2 R31, R0 ;  /* 0x00000000001f7308 */ /* 0x0005e20000000800 */
[----:B------:R-:W-:Y:S01]  /*d780*/  MOV R76, R219 ;  /* 0x000000db004c7202 */ /* 0x000fe20000000f00 */
[----:B--2---:R-:W-:-:S06]  /*d790*/  FFMA.FTZ R0, R252, c[0x0][0x23c], -R5 ;  /* 0x00008f00fc007a23 */ /* 0x004fcc0000010805 */
[----:B------:R2:W-:Y:S02]  /*d7a0*/  MUFU.EX2 R192, R0 ;  /* 0x0000000000c07308 */ /* 0x0005e40000000800 */
[----:B--2---:R-:W-:-:S06]  /*d7b0*/  FFMA.FTZ R0, R208, c[0x0][0x23c], -R5 ;  /* 0x00008f00d0007a23 */ /* 0x004fcc0000010805 */
[----:B------:R2:W3:Y:S02]  /*d7c0*/  MUFU.EX2 R222, R0 ;  /* 0x0000000000de7308 */ /* 0x0004e40000000800 */
[----:B--2---:R-:W-:-:S06]  /*d7d0*/  FFMA.FTZ R0, R193, c[0x0][0x23c], -R5 ;  /* 0x00008f00c1007a23 */ /* 0x004fcc0000010805 */
[----:B------:R2:W-:Y:S02]  /*d7e0*/  MUFU.EX2 R219, R0 ;  /* 0x0000000000db7308 */ /* 0x0005e40000000800 */
[----:B--2---:R-:W-:-:S06]  /*d7f0*/  FFMA.FTZ R0, R180, c[0x0][0x23c], -R5 ;  /* 0x00008f00b4007a23 */ /* 0x004fcc0000010805 */
[----:B------:R2:W-:Y:S02]  /*d800*/  MUFU.EX2 R35, R0 ;  /* 0x0000000000237308 */ /* 0x0005e40000000800 */
[----:B--2---:R-:W-:-:S06]  /*d810*/  FFMA.FTZ R0, R65, c[0x0][0x23c], -R3 ;  /* 0x00008f0041007a23 */ /* 0x004fcc0000010803 */
[----:B------:R2:W-:Y:S01]  /*d820*/  MUFU.EX2 R180, R0 ;  /* 0x0000000000b47308 */ /* 0x0005e20000000800 */
[----:B------:R-:W-:Y:S01]  /*d830*/  HMMA.16816.F32.BF16 R48, R12, R38, R48 ;  /* 0x000000260c30723c */ /* 0x000fe20000041830 */
[----:B--2---:R-:W-:-:S06]  /*d840*/  FFMA.FTZ R0, R233, c[0x0][0x23c], -R3 ;  /* 0x00008f00e9007a23 */ /* 0x004fcc0000010803 */
[----:B------:R2:W4:Y:S01]  /*d850*/  MUFU.EX2 R193, R0 ;  /* 0x0000000000c17308 */ /* 0x0005220000000800 */
[----:B------:R-:W-:Y:S01]  /*d860*/  IMAD.MOV.U32 R39, RZ, RZ, R217 ;  /* 0x000000ffff277224 */ /* 0x000fe200078e00d9 */
[----:B------:R-:W-:Y:S01]  /*d870*/  HMMA.16816.F32.BF16 R60, R8, R54, R60 ;  /* 0x00000036083c723c */ /* 0x000fe2000004183c */
[----:B--2---:R-:W-:-:S05]  /*d880*/  FFMA.FTZ R0, R199, c[0x0][0x23c], -R3 ;  /* 0x00008f00c7007a23 */ /* 0x004fca0000010803 */
[----:B------:R2:W-:Y:S02]  /*d890*/  MUFU.EX2 R194, R0 ;  /* 0x0000000000c27308 */ /* 0x0005e40000000800 */
[----:B------:R-:W-:Y:S01]  /*d8a0*/  HMMA.16816.F32.BF16 R24, R12, R54, R24 ;  /* 0x000000360c18723c */ /* 0x000fe20000041818 */
[----:B--2---:R-:W-:-:S05]  /*d8b0*/  FFMA.FTZ R0, R182, c[0x0][0x23c], -R3 ;  /* 0x00008f00b6007a23 */ /* 0x004fca0000010803 */
[----:B------:R-:W2:Y:S01]  /*d8c0*/  MUFU.EX2 R217, R0 ;  /* 0x0000000000d97308 */ /* 0x000ea20000000800 */
[----:B---3--:R-:W-:Y:S02]  /*d8d0*/  F2FP.BF16.PACK_AB R8, R222, R192 ;  /* 0x000000c0de08723e */ /* 0x008fe400000010ff */
[----:B----4-:R-:W-:Y:S02]  /*d8e0*/  F2FP.BF16.PACK_AB R9, R193, R180 ;  /* 0x000000b4c109723e */ /* 0x010fe400000010ff */
[----:B------:R-:W-:Y:S02]  /*d8f0*/  F2FP.BF16.PACK_AB R10, R35, R219 ;  /* 0x000000db230a723e */ /* 0x000fe400000010ff */
[----:B------:R-:W-:Y:S02]  /*d900*/  F2FP.BF16.PACK_AB R12, R223, R30 ;  /* 0x0000001edf0c723e */ /* 0x000fe400000010ff */
[----:B------:R-:W-:Y:S02]  /*d910*/  F2FP.BF16.PACK_AB R13, R34, R224 ;  /* 0x000000e0220d723e */ /* 0x000fe400000010ff */
[----:B------:R-:W-:-:S02]  /*d920*/  F2FP.BF16.PACK_AB R14, R218, R221 ;  /* 0x000000ddda0e723e */ /* 0x000fc400000010ff */
[----:B------:R-:W-:Y:S02]  /*d930*/  F2FP.BF16.PACK_AB R15, R31, R220 ;  /* 0x000000dc1f0f723e */ /* 0x000fe400000010ff */
[----:B--2---:R-:W-:Y:S01]  /*d940*/  F2FP.BF16.PACK_AB R11, R217, R194 ;  /* 0x000000c2d90b723e */ /* 0x004fe200000010ff */
[----:B------:R-:W-:Y:S01]  /*d950*/  IMAD.MOV.U32 R33, RZ, RZ, R81 ;  /* 0x000000ffff217224 */ /* 0x000fe200078e0051 */
[----:B------:R-:W-:Y:S01]  /*d960*/  MOV R55, R80 ;  /* 0x0000005000377202 */ /* 0x000fe20000000f00 */
[----:B------:R-:W-:Y:S01]  /*d970*/  IMAD.MOV.U32 R29, RZ, RZ, R83 ;  /* 0x000000ffff1d7224 */ /* 0x000fe200078e0053 */
[----:B------:R-:W-:Y:S01]  /*d980*/  MOV R32, R82 ;  /* 0x0000005200207202 */ /* 0x000fe20000000f00 */
[----:B------:R-:W-:Y:S01]  /*d990*/  IMAD.MOV.U32 R54, RZ, RZ, R67 ;  /* 0x000000ffff367224 */ /* 0x000fe200078e0043 */
[----:B------:R-:W-:Y:S01]  /*d9a0*/  MOV R182, R66 ;  /* 0x0000004200b67202 */ /* 0x000fe20000000f00 */
[----:B-1----:R-:W-:Y:S01]  /*d9b0*/  HMMA.16816.F32.BF16 R80, R8, R16, R96 ;  /* 0x000000100850723c */ /* 0x002fe20000041860 */
[----:B------:R-:W-:Y:S01]  /*d9c0*/  MOV R56, R76 ;  /* 0x0000004c00387202 */ /* 0x000fe20000000f00 */
[----:B------:R-:W-:Y:S01]  /*d9d0*/  IMAD.MOV.U32 R57, RZ, RZ, R77 ;  /* 0x000000ffff397224 */ /* 0x000fe200078e004d */
[----:B------:R-:W-:Y:S01]  /*d9e0*/  MOV R58, R78 ;  /* 0x0000004e003a7202 */ /* 0x000fe20000000f00 */
[----:B------:R-:W-:Y:S01]  /*d9f0*/  IMAD.MOV.U32 R59, RZ, RZ, R79 ;  /* 0x000000ffff3b7224 */ /* 0x000fe200078e004f */
[----:B------:R-:W-:-:S02]  /*da00*/  MOV R28, R40 ;  /* 0x00000028001c7202 */ /* 0x000fc40000000f00 */
[----:B------:R-:W-:Y:S01]  /*da10*/  MOV R97, R41 ;  /* 0x0000002900617202 */ /* 0x000fe20000000f00 */
[----:B------:R-:W-:Y:S08]  /*da20*/  HMMA.16816.F32.BF16 R76, R12, R16, R92 ;  /* 0x000000100c4c723c */ /* 0x000ff0000004185c */
[-C--:B------:R-:W-:Y:S08]  /*da30*/  HMMA.16816.F32.BF16 R64, R8, R18.reuse, R60 ;  /* 0x000000120840723c */ /* 0x080ff0000004183c */
[----:B------:R-:W-:Y:S01]  /*da40*/  HMMA.16816.F32.BF16 R40, R12, R18, R24 ;  /* 0x000000120c28723c */ /* 0x000fe20000041818 */
[----:B------:R-:W1:Y:S01]  /*da50*/  LDSM.16.MT88.4 R16, [R216+0x9000] ;  /* 0x00900000d810783b */ /* 0x000e620000004200 */
[----:B------:R-:W-:Y:S01]  /*da60*/  IMAD.MOV.U32 R210, RZ, RZ, R58 ;  /* 0x000000ffffd27224 */ /* 0x000fe200078e003a */
[----:B------:R-:W-:-:S05]  /*da70*/  MOV R203, R52 ;  /* 0x0000003400cb7202 */ /* 0x000fca0000000f00 */
[----:B-1----:R-:W-:Y:S07]  /*da80*/  HMMA.16816.F32.BF16 R60, R12, R16, R108 ;  /* 0x000000100c3c723c */ /* 0x002fee000004186c */
[----:B------:R-:W-:Y:S01]  /*da90*/  IMAD.MOV.U32 R110, RZ, RZ, R56 ;  /* 0x000000ffff6e7224 */ /* 0x000fe200078e0038 */
[----:B------:R-:W-:Y:S02]  /*daa0*/  MOV R109, R57 ;  /* 0x00000039006d7202 */ /* 0x000fe40000000f00 */
[----:B------:R-:W-:-:S02]  /*dab0*/  MOV R108, R59 ;  /* 0x0000003b006c7202 */ /* 0x000fc40000000f00 */
[----:B------:R-:W-:Y:S01]  /*dac0*/  HMMA.16816.F32.BF16 R56, R8, R16, R104 ;  /* 0x000000100838723c */ /* 0x000fe20000041868 */
[----:B------:R-:W-:-:S06]  /*dad0*/  MOV R111, R54 ;  /* 0x00000036006f7202 */ /* 0x000fcc0000000f00 */
[----:B------:R-:W-:Y:S01]  /*dae0*/  IMAD.MOV.U32 R107, RZ, RZ, R55 ;  /* 0x000000ffff6b7224 */ /* 0x000fe200078e0037 */
[----:B------:R-:W-:Y:S01]  /*daf0*/  HMMA.16816.F32.BF16 R48, R12, R18, R48 ;  /* 0x000000120c30723c */ /* 0x000fe20000041830 */
[----:B------:R-:W-:-:S07]  /*db00*/  IMAD.MOV.U32 R106, RZ, RZ, R53 ;  /* 0x000000ffff6a7224 */ /* 0x000fce00078e0035 */
[----:B------:R-:W-:Y:S01]  /*db10*/  HMMA.16816.F32.BF16 R52, R8, R18, R84 ;  /* 0x000000120834723c */ /* 0x000fe20000041854 */
[----:B------:R-:W1:Y:S01]  /*db20*/  LDSM.16.MT88.4 R16, [R214+0x9000] ;  /* 0x00900000d610783b */ /* 0x000e620000004200 */
        /* <DEDUP_REMOVED lines=11> */
[--C-:B------:R-:W-:Y:S01]  /*dbe0*/  FFMA.FTZ R0, R248, c[0x0][0x23c], -R7.reuse ;  /* 0x00008f00f8007a23 */ /* 0x100fe20000010807 */
[-C--:B-1----:R-:W-:Y:S08]  /*dbf0*/  HMMA.16816.F32.BF16 R36, R12, R16.reuse, R116 ;  /* 0x000000100c24723c */ /* 0x082ff00000041874 */
[C---:B------:R-:W-:Y:S08]  /*dc00*/  HMMA.16816.F32.BF16 R32, R8.reuse, R16, R112 ;  /* 0x000000100820723c */ /* 0x040ff00000041870 */
[-C--:B------:R-:W-:Y:S08]  /*dc10*/  HMMA.16816.F32.BF16 R28, R8, R18.reuse, R88 ;  /* 0x00000012081c723c */ /* 0x080ff00000041858 */
[----:B------:R-:W-:Y:S01]  /*dc20*/  HMMA.16816.F32.BF16 R44, R12, R18, R44 ;  /* 0x000000120c2c723c */ /* 0x000fe2000004182c */
[----:B------:R-:W1:Y:S01]  /*dc30*/  LDSM.16.MT88.4 R16, [R215+0x9000] ;  /* 0x00900000d710783b */ /* 0x000e620000004200 */
[----:B------:R2:W-:Y:S01]  /*dc40*/  MUFU.EX2 R248, R0 ;  /* 0x0000000000f87308 */ /* 0x0005e20000000800 */
[----:B------:R-:W-:Y:S01]  /*dc50*/  MOV R251, R212 ;  /* 0x000000d400fb7202 */ /* 0x000fe20000000f00 */
[----:B--2---:R-:W-:-:S06]  /*dc60*/  FFMA.FTZ R0, R202, c[0x0][0x23c], -R7 ;  /* 0x00008f00ca007a23 */ /* 0x004fcc0000010807 */
[----:B------:R2:W-:Y:S02]  /*dc70*/  MUFU.EX2 R212, R0 ;  /* 0x0000000000d47308 */ /* 0x0005e40000000800 */
[----:B--2---:R-:W-:-:S06]  /*dc80*/  FFMA.FTZ R0, R191, c[0x0][0x23c], -R7 ;  /* 0x00008f00bf007a23 */ /* 0x004fcc0000010807 */
[----:B------:R2:W3:Y:S01]  /*dc90*/  MUFU.EX2 R86, R0 ;  /* 0x0000000000567308 */ /* 0x0004e20000000800 */
[----:B-1----:R-:W-:Y:S01]  /*dca0*/  HMMA.16816.F32.BF16 R92, R8, R16, R120 ;  /* 0x00000010085c723c */ /* 0x002fe20000041878 */
[----:B--2---:R-:W-:-:S06]  /*dcb0*/  FFMA.FTZ R0, R187, c[0x0][0x23c], -R7 ;  /* 0x00008f00bb007a23 */ /* 0x004fcc0000010807 */
[----:B------:R1:W-:Y:S02]  /*dcc0*/  MUFU.EX2 R121, R0 ;  /* 0x0000000000797308 */ /* 0x0003e40000000800 */
[----:B-1----:R-:W-:-:S06]  /*dcd0*/  FFMA.FTZ R0, R205, c[0x0][0x23c], -R6 ;  /* 0x00008f00cd007a23 */ /* 0x002fcc0000010806 */
[----:B------:R1:W-:Y:S01]  /*dce0*/  MUFU.EX2 R199, R0 ;  /* 0x0000000000c77308 */ /* 0x0003e20000000800 */
[----:B------:R-:W-:Y:S01]  /*dcf0*/  HMMA.16816.F32.BF16 R88, R8, R18, R100 ;  /* 0x000000120858723c */ /* 0x000fe20000041864 */
[----:B-1----:R-:W-:-:S06]  /*dd00*/  FFMA.FTZ R0, R196, c[0x0][0x23c], -R6 ;  /* 0x00008f00c4007a23 */ /* 0x002fcc0000010806 */
[----:B------:R1:W2:Y:S02]  /*dd10*/  MUFU.EX2 R84, R0 ;  /* 0x0000000000547308 */ /* 0x0002a40000000800 */
[----:B-1----:R-:W-:-:S06]  /*dd20*/  FFMA.FTZ R0, R188, c[0x0][0x23c], -R6 ;  /* 0x00008f00bc007a23 */ /* 0x002fcc0000010806 */
[----:B------:R1:W4:Y:S02]  /*dd30*/  MUFU.EX2 R85, R0 ;  /* 0x0000000000557308 */ /* 0x0003240000000800 */
[----:B-1----:R-:W-:-:S06]  /*dd40*/  FFMA.FTZ R0, R183, c[0x0][0x23c], -R6 ;  /* 0x00008f00b7007a23 */ /* 0x002fcc0000010806 */
[----:B------:R1:W1:Y:S02]  /*dd50*/  MUFU.EX2 R8, R0 ;  /* 0x0000000000087308 */ /* 0x0002640000000800 */
[----:B-1----:R-:W-:-:S06]  /*dd60*/  FFMA.FTZ R0, R206, c[0x0][0x23c], -R5 ;  /* 0x00008f00ce007a23 */ /* 0x002fcc0000010805 */
[----:B------:R1:W-:Y:S01]  /*dd70*/  MUFU.EX2 R191, R0 ;  /* 0x0000000000bf7308 */ /* 0x0003e20000000800 */
[----:B------:R-:W-:Y:S01]  /*dd80*/  HMMA.16816.F32.BF16 R24, R12, R16, R124 ;  /* 0x000000100c18723c */ /* 0x000fe2000004187c */
[----:B-1----:R-:W-:-:S06]  /*dd90*/  FFMA.FTZ R0, R198, c[0x0][0x23c], -R5 ;  /* 0x00008f00c6007a23 */ /* 0x002fcc0000010805 */
[----:B------:R1:W1:Y:S01]  /*dda0*/  MUFU.EX2 R187, R0 ;  /* 0x0000000000bb7308 */ /* 0x0002620000000800 */
[----:B------:R-:W-:Y:S01]  /*ddb0*/  HMMA.16816.F32.BF16 R20, R12, R18, R20 ;  /* 0x000000120c14723c */ /* 0x000fe20000041814 */
[----:B------:R-:W2:Y:S01]  /*ddc0*/  LDSM.16.MT88.4 R16, [R213+0x9800] ;  /* 0x00980000d510783b */ /* 0x000ea20000004200 */
[----:B-1----:R-:W-:-:S05]  /*ddd0*/  FFMA.FTZ R0, R189, c[0x0][0x23c], -R5 ;  /* 0x00008f00bd007a23 */ /* 0x002fca0000010805 */
[----:B------:R1:W-:Y:S02]  /*dde0*/  MUFU.EX2 R205, R0 ;  /* 0x0000000000cd7308 */ /* 0x0003e40000000800 */
[----:B-1----:R-:W-:Y:S01]  /*ddf0*/  FFMA.FTZ R0, R184, c[0x0][0x23c], -R5 ;  /* 0x00008f00b8007a23 */ /* 0x002fe20000010805 */
[----:B---3--:R-:W-:Y:S01]  /*de00*/  MOV R184, R86 ;  /* 0x0000005600b87202 */ /* 0x008fe20000000f00 */
[----:B------:R-:W-:Y:S01]  /*de10*/  IMAD.MOV.U32 R86, RZ, RZ, R87 ;  /* 0x000000ffff567224 */ /* 0x000fe200078e0057 */
[----:B------:R-:W-:Y:S01]  /*de20*/  MOV R87, R104 ;  /* 0x0000006800577202 */ /* 0x000fe20000000f00 */
[----:B------:R-:W-:Y:S02]  /*de30*/  IMAD.MOV.U32 R104, RZ, RZ, R105 ;  /* 0x000000ffff687224 */ /* 0x000fe400078e0069 */
        /* <DEDUP_REMOVED lines=9> */
[----:B-1----:R-:W-:-:S04]  /*ded0*/  FFMA.FTZ R0, R207, c[0x0][0x23c], -R3 ;  /* 0x00008f00cf007a23 */ /* 0x002fc80000010803 */
[----:B------:R1:W-:Y:S01]  /*dee0*/  MUFU.EX2 R188, R0 ;  /* 0x0000000000bc7308 */ /* 0x0003e20000000800 */
[----:B------:R-:W-:Y:S01]  /*def0*/  MOV R97, R182 ;  /* 0x000000b600617202 */ /* 0x000fe20000000f00 */
[----:B-1----:R-:W-:-:S06]  /*df00*/  FFMA.FTZ R0, R200, c[0x0][0x23c], -R3 ;  /* 0x00008f00c8007a23 */ /* 0x002fcc0000010803 */
[----:B------:R1:W3:Y:S02]  /*df10*/  MUFU.EX2 R182, R0 ;  /* 0x0000000000b67308 */ /* 0x0002e40000000800 */
[----:B-1----:R-:W-:-:S06]  /*df20*/  FFMA.FTZ R0, R190, c[0x0][0x23c], -R3 ;  /* 0x00008f00be007a23 */ /* 0x002fcc0000010803 */
[----:B------:R1:W-:Y:S01]  /*df30*/  MUFU.EX2 R189, R0 ;  /* 0x0000000000bd7308 */ /* 0x0003e20000000800 */
[----:B--2---:R-:W-:Y:S02]  /*df40*/  IMAD.MOV.U32 R183, RZ, RZ, R84 ;  /* 0x000000ffffb77224 */ /* 0x004fe400078e0054 */
[----:B-1----:R-:W-:-:S05]  /*df50*/  FFMA.FTZ R0, R186, c[0x0][0x23c], -R3 ;  /* 0x00008f00ba007a23 */ /* 0x002fca0000010803 */
[----:B------:R-:W1:Y:S01]  /*df60*/  MUFU.EX2 R125, R0 ;  /* 0x00000000007d7308 */ /* 0x000e620000000800 */
[----:B----4-:R-:W-:Y:S01]  /*df70*/  IMAD.MOV.U32 R186, RZ, RZ, R85 ;  /* 0x000000ffffba7224 */ /* 0x010fe200078e0055 */
[----:B------:R-:W-:Y:S02]  /*df80*/  MOV R207, R8 ;  /* 0x0000000800cf7202 */ /* 0x000fe40000000f00 */
[----:B------:R-:W-:Y:S02]  /*df90*/  F2FP.BF16.PACK_AB R12, R212, R248 ;  /* 0x000000f8d40c723e */ /* 0x000fe400000010ff */
[----:B------:R-:W-:Y:S02]  /*dfa0*/  F2FP.BF16.PACK_AB R13, R183, R199 ;  /* 0x000000c7b70d723e */ /* 0x000fe400000010ff */
[----:B------:R-:W-:Y:S02]  /*dfb0*/  F2FP.BF16.PACK_AB R14, R121, R184 ;  /* 0x000000b8790e723e */ /* 0x000fe400000010ff */
[----:B------:R-:W-:-:S02]  /*dfc0*/  F2FP.BF16.PACK_AB R15, R207, R186 ;  /* 0x000000bacf0f723e */ /* 0x000fc400000010ff */
[----:B------:R-:W-:Y:S02]  /*dfd0*/  F2FP.BF16.PACK_AB R8, R187, R191 ;  /* 0x000000bfbb08723e */ /* 0x000fe400000010ff */
[----:B---3--:R-:W-:Y:S02]  /*dfe0*/  F2FP.BF16.PACK_AB R9, R182, R188 ;  /* 0x000000bcb609723e */ /* 0x008fe400000010ff */
[----:B------:R-:W-:Y:S02]  /*dff0*/  F2FP.BF16.PACK_AB R10, R124, R205 ;  /* 0x000000cd7c0a723e */ /* 0x000fe400000010ff */
[----:B-1----:R-:W-:Y:S01]  /*e000*/  F2FP.BF16.PACK_AB R11, R125, R189 ;  /* 0x000000bd7d0b723e */ /* 0x002fe200000010ff */
        /* <DEDUP_REMOVED lines=11> */
[C---:B------:R-:W-:Y:S08]  /*e0c0*/  HMMA.16816.F32.BF16 R112, R8.reuse, R16, R80 ;  /* 0x000000100870723c */ /* 0x040ff00000041850 */
[-C--:B------:R-:W-:Y:S08]  /*e0d0*/  HMMA.16816.F32.BF16 R108, R8, R18.reuse, R64 ;  /* 0x00000012086c723c */ /* 0x080ff00000041840 */
[----:B------:R-:W-:Y:S01]  /*e0e0*/  HMMA.16816.F32.BF16 R104, R12, R18, R40 ;  /* 0x000000120c68723c */ /* 0x000fe20000041828 */
[----:B------:R-:W1:Y:S01]  /*e0f0*/  LDSM.16.MT88.4 R16, [R216+0x9800] ;  /* 0x00980000d810783b */ /* 0x000e620000004200 */
[----:B------:R-:W-:Y:S01]  /*e100*/  MOV R127, R96 ;  /* 0x00000060007f7202 */ /* 0x000fe20000000f00 */
[----:B------:R-:W-:Y:S01]  /*e110*/  IMAD.MOV.U32 R126, RZ, RZ, R97 ;  /* 0x000000ffff7e7224 */ /* 0x000fe200078e0061 */
[----:B------:R-:W-:-:S02]  /*e120*/  MOV R123, R98 ;  /* 0x00000062007b7202 */ /* 0x000fc40000000f00 */
[----:B------:R-:W-:Y:S02]  /*e130*/  MOV R198, R99 ;  /* 0x0000006300c67202 */ /* 0x000fe40000000f00 */
[----:B------:R-:W-:Y:S02]  /*e140*/  MOV R202, R86 ;  /* 0x0000005600ca7202 */ /* 0x000fe40000000f00 */
[----:B------:R-:W-:Y:S01]  /*e150*/  MOV R200, R87 ;  /* 0x0000005700c87202 */ /* 0x000fe20000000f00 */
[----:B-1----:R-:W-:Y:S07]  /*e160*/  HMMA.16816.F32.BF16 R96, R12, R16, R60 ;  /* 0x000000100c60723c */ /* 0x002fee000004183c */
[----:B------:R-:W-:Y:S01]  /*e170*/  MOV R61, R84 ;  /* 0x00000054003d7202 */ /* 0x000fe20000000f00 */
[----:B------:R-:W-:Y:S01]  /*e180*/  IMAD.MOV.U32 R60, RZ, RZ, R85 ;  /* 0x000000ffff3c7224 */ /* 0x000fe200078e0055 */
[C---:B------:R-:W-:Y:S08]  /*e190*/  HMMA.16816.F32.BF16 R80, R8.reuse, R18, R52 ;  /* 0x000000120850723c */ /* 0x040ff00000041834 */
[----:B------:R-:W-:Y:S08]  /*e1a0*/  HMMA.16816.F32.BF16 R84, R8, R16, R56 ;  /* 0x000000100854723c */ /* 0x000ff00000041838 */
[----:B------:R-:W-:Y:S01]  /*e1b0*/  HMMA.16816.F32.BF16 R76, R12, R18, R48 ;  /* 0x000000120c4c723c */ /* 0x000fe20000041830 */
[----:B------:R-:W1:Y:S01]  /*e1c0*/  LDSM.16.MT88.4 R16, [R214+0x9800] ;  /* 0x00980000d610783b */ /* 0x000e620000004200 */
[----:B------:R-:W-:Y:S01]  /*e1d0*/  MOV R57, R120 ;  /* 0x0000007800397202 */ /* 0x000fe20000000f00 */
[----:B------:R-:W-:Y:S01]  /*e1e0*/  IMAD.MOV.U32 R59, RZ, RZ, R122 ;  /* 0x000000ffff3b7224 */ /* 0x000fe200078e007a */
[----:B------:R-:W-:Y:S01]  /*e1f0*/  MOV R58, R121 ;  /* 0x00000079003a7202 */ /* 0x000fe20000000f00 */
[----:B------:R-:W-:Y:S01]  /*e200*/  IMAD.MOV.U32 R63, RZ, RZ, R101 ;  /* 0x000000ffff3f7224 */ /* 0x000fe200078e0065 */
[----:B------:R-:W-:Y:S01]  /*e210*/  MOV R62, R102 ;  /* 0x00000066003e7202 */ /* 0x000fe20000000f00 */
[----:B------:R-:W-:Y:S01]  /*e220*/  IMAD.MOV.U32 R56, RZ, RZ, R103 ;  /* 0x000000ffff387224 */ /* 0x000fe200078e0067 */
[----:B------:R-:W-:-:S02]  /*e230*/  MOV R51, R123 ;  /* 0x0000007b00337202 */ /* 0x000fc40000000f00 */
[-C--:B-1----:R-:W-:Y:S08]  /*e240*/  HMMA.16816.F32.BF16 R120, R12, R16.reuse, R36 ;  /* 0x000000100c78723c */ /* 0x082ff00000041824 */
[C---:B------:R-:W-:Y:S08]  /*e250*/  HMMA.16816.F32.BF16 R40, R8.reuse, R16, R32 ;  /* 0x000000100828723c */ /* 0x040ff00000041820 */
[-C--:B------:R-:W-:Y:S08]  /*e260*/  HMMA.16816.F32.BF16 R36, R8, R18.reuse, R28 ;  /* 0x000000120824723c */ /* 0x080ff0000004181c */
[----:B------:R-:W-:Y:S01]  /*e270*/  HMMA.16816.F32.BF16 R100, R12, R18, R44 ;  /* 0x000000120c64723c */ /* 0x000fe2000004182c */
[----:B------:R-:W1:Y:S01]  /*e280*/  LDSM.16.MT88.4 R16, [R215+0x9800] ;  /* 0x00980000d710783b */ /* 0x000e620000004200 */
[----:B------:R-:W-:-:S05]  /*e290*/  FFMA.FTZ R0, R247, c[0x0][0x23c], -R7 ;  /* 0x00008f00f7007a23 */ /* 0x000fca0000010807 */
[----:B------:R-:W-:Y:S01]  /*e2a0*/  MOV R44, R60 ;  /* 0x0000003c002c7202 */ /* 0x000fe20000000f00 */
[----:B------:R-:W-:Y:S02]  /*e2b0*/  IMAD.MOV.U32 R60, RZ, RZ, R189 ;  /* 0x000000ffff3c7224 */ /* 0x000fe400078e00bd */
[----:B------:R-:W-:Y:S01]  /*e2c0*/  IMAD.MOV.U32 R49, RZ, RZ, R198 ;  /* 0x000000ffff317224 */ /* 0x000fe200078e00c6 */
[----:B-1----:R-:W-:Y:S01]  /*e2d0*/  HMMA.16816.F32.BF16 R32, R8, R16, R92 ;  /* 0x000000100820723c */ /* 0x002fe2000004185c */
[----:B------:R1:W-:Y:S02]  /*e2e0*/  MUFU.EX2 R95, R0 ;  /* 0x00000000005f7308 */ /* 0x0003e40000000800 */
[----:B-1----:R-:W-:-:S06]  /*e2f0*/  FFMA.FTZ R0, R204, c[0x0][0x23c], -R7 ;  /* 0x00008f00cc007a23 */ /* 0x002fcc0000010807 */
[----:B------:R1:W-:Y:S01]  /*e300*/  MUFU.EX2 R190, R0 ;  /* 0x0000000000be7308 */ /* 0x0003e20000000800 */
[----:B------:R-:W-:Y:S01]  /*e310*/  HMMA.16816.F32.BF16 R64, R12, R16, R24 ;  /* 0x000000100c40723c */ /* 0x000fe20000041818 */
[----:B-1----:R-:W-:-:S06]  /*e320*/  FFMA.FTZ R0, R195, c[0x0][0x23c], -R7 ;  /* 0x00008f00c3007a23 */ /* 0x002fcc0000010807 */
[----:B------:R1:W-:Y:S02]  /*e330*/  MUFU.EX2 R196, R0 ;  /* 0x0000000000c47308 */ /* 0x0003e40000000800 */
[----:B-1----:R-:W-:-:S06]  /*e340*/  FFMA.FTZ R0, R167, c[0x0][0x23c], -R7 ;  /* 0x00008f00a7007a23 */ /* 0x002fcc0000010807 */
[----:B------:R1:W2:Y:S02]  /*e350*/  MUFU.EX2 R48, R0 ;  /* 0x0000000000307308 */ /* 0x0002a40000000800 */
[----:B-1----:R-:W-:-:S06]  /*e360*/  FFMA.FTZ R0, R209, c[0x0][0x23c], -R6 ;  /* 0x00008f00d1007a23 */ /* 0x002fcc0000010806 */
[----:B------:R1:W3:Y:S01]  /*e370*/  MUFU.EX2 R24, R0 ;  /* 0x0000000000187308 */ /* 0x0002e20000000800 */
[----:B------:R-:W-:Y:S01]  /*e380*/  HMMA.16816.F32.BF16 R28, R8, R18, R88 ;  /* 0x00000012081c723c */ /* 0x000fe20000041858 */
[----:B-1----:R-:W-:-:S06]  /*e390*/  FFMA.FTZ R0, R197, c[0x0][0x23c], -R6 ;  /* 0x00008f00c5007a23 */ /* 0x002fcc0000010806 */
[----:B------:R1:W-:Y:S02]  /*e3a0*/  MUFU.EX2 R189, R0 ;  /* 0x0000000000bd7308 */ /* 0x0003e40000000800 */
[----:B-1----:R-:W-:-:S06]  /*e3b0*/  FFMA.FTZ R0, R168, c[0x0][0x23c], -R6 ;  /* 0x00008f00a8007a23 */ /* 0x002fcc0000010806 */
[----:B------:R1:W-:Y:S01]  /*e3c0*/  MUFU.EX2 R198, R0 ;  /* 0x0000000000c67308 */ /* 0x0003e20000000800 */
[----:B------:R-:W-:Y:S02]  /*e3d0*/  MOV R50, R206 ;  /* 0x000000ce00327202 */ /* 0x000fe40000000f00 */
[----:B------:R-:W-:Y:S01]  /*e3e0*/  MOV R206, R252 ;  /* 0x000000fc00ce7202 */ /* 0x000fe20000000f00 */
[----:B-1----:R-:W-:-:S04]  /*e3f0*/  FFMA.FTZ R0, R148, c[0x0][0x23c], -R6 ;  /* 0x00008f0094007a23 */ /* 0x002fc80000010806 */
[----:B------:R1:W-:Y:S01]  /*e400*/  MUFU.EX2 R9, R0 ;  /* 0x0000000000097308 */ /* 0x0003e20000000800 */
[----:B------:R-:W-:Y:S01]  /*e410*/  MOV R47, R63 ;  /* 0x0000003f002f7202 */ /* 0x000fe20000000f00 */
[----:B------:R-:W-:Y:S02]  /*e420*/  IMAD.MOV.U32 R63, RZ, RZ, R208 ;  /* 0x000000ffff3f7224 */ /* 0x000fe400078e00d0 */
[----:B-1----:R-:W-:-:S04]  /*e430*/  FFMA.FTZ R0, R211, c[0x0][0x23c], -R5 ;  /* 0x00008f00d3007a23 */ /* 0x002fc80000010805 */
[----:B------:R1:W4:Y:S01]  /*e440*/  MUFU.EX2 R8, R0 ;  /* 0x0000000000087308 */ /* 0x0003220000000800 */
[----:B------:R-:W-:Y:S01]  /*e450*/  IMAD.MOV.U32 R208, RZ, RZ, R251 ;  /* 0x000000ffffd07224 */ /* 0x000fe200078e00fb */
[----:B--2---:R-:W-:Y:S01]  /*e460*/  MOV R197, R48 ;  /* 0x0000003000c57202 */ /* 0x004fe20000000f00 */
[----:B------:R-:W-:Y:S01]  /*e470*/  HMMA.16816.F32.BF16 R52, R12, R18, R20 ;  /* 0x000000120c34723c */ /* 0x000fe20000041814 */
[----:B------:R-:W-:Y:S01]  /*e480*/  MOV R45, R61 ;  /* 0x0000003d002d7202 */ /* 0x000fe20000000f00 */
[----:B------:R-:W2:Y:S01]  /*e490*/  LDSM.16.MT88.4 R12, [R213+0xa000] ;  /* 0x00a00000d50c783b */ /* 0x000ea20000004200 */
[----:B-1----:R-:W-:Y:S01]  /*e4a0*/  FFMA.FTZ R0, R201, c[0x0][0x23c], -R5 ;  /* 0x00008f00c9007a23 */ /* 0x002fe20000010805 */
[----:B------:R-:W-:Y:S01]  /*e4b0*/  MOV R48, R207 ;  /* 0x000000cf00307202 */ /* 0x000fe20000000f00 */
[----:B------:R-:W-:Y:S02]  /*e4c0*/  IMAD.MOV.U32 R46, RZ, RZ, R62 ;  /* 0x000000ffff2e7224 */ /* 0x000fe400078e003e */
[----:B------:R-:W-:Y:S01]  /*e4d0*/  IMAD.MOV.U32 R92, RZ, RZ, R2 ;  /* 0x000000ffff5c7224 */ /* 0x000fe200078e0002 */
[----:B------:R1:W1:Y:S01]  /*e4e0*/  MUFU.EX2 R252, R0 ;  /* 0x0000000000fc7308 */ /* 0x0002620000000800 */
[----:B------:R-:W-:Y:S01]  /*e4f0*/  MOV R61, R248 ;  /* 0x000000f8003d7202 */ /* 0x000fe20000000f00 */
[----:B------:R-:W-:Y:S01]  /*e500*/  IMAD.MOV.U32 R26, RZ, RZ, R51 ;  /* 0x000000ffff1a7224 */ /* 0x000fe200078e0033 */
[----:B------:R-:W-:Y:S01]  /*e510*/  MOV R207, R249 ;  /* 0x000000f900cf7202 */ /* 0x000fe20000000f00 */
[----:B------:R-:W-:Y:S01]  /*e520*/  FFMA.FTZ R25, R178, c[0x0][0x23c], -R5 ;  /* 0x00008f00b2197a23 */ /* 0x000fe20000010805 */
        /* <DEDUP_REMOVED lines=21> */
[--C-:B------:R-:W-:Y:S01]  /*e680*/  FFMA.FTZ R158, R158, c[0x0][0x23c], -R5.reuse ;  /* 0x00008f009e9e7a23 */ /* 0x100fe20000010805 */
[----:B------:R-:W-:Y:S01]  /*e690*/  F2FP.BF16.PACK_AB R10, R197, R196 ;  /* 0x000000c4c50a723e */ /* 0x000fe200000010ff */
[----:B-1----:R-:W-:Y:S01]  /*e6a0*/  FFMA.FTZ R0, R174, c[0x0][0x23c], -R5 ;  /* 0x00008f00ae007a23 */ /* 0x002fe20000010805 */
[----:B------:R-:W-:Y:S03]  /*e6b0*/  LDSM.16.MT88.4 R16, [R214+0xa000] ;  /* 0x00a00000d610783b */ /* 0x000fe60000004200 */
[----:B------:R1:W-:Y:S01]  /*e6c0*/  MUFU.EX2 R251, R0 ;  /* 0x0000000000fb7308 */ /* 0x0003e20000000800 */
[----:B------:R-:W-:Y:S01]  /*e6d0*/  IMAD.MOV.U32 R94, RZ, RZ, R207 ;  /* 0x000000ffff5e7224 */ /* 0x000fe200078e00cf */
[----:B------:R-:W-:-:S02]  /*e6e0*/  MOV R207, R248 ;  /* 0x000000f800cf7202 */ /* 0x000fc40000000f00 */
[----:B------:R-:W-:Y:S01]  /*e6f0*/  MOV R62, R233 ;  /* 0x000000e9003e7202 */ /* 0x000fe20000000f00 */
[----:B-1----:R-:W-:-:S04]  /*e700*/  FFMA.FTZ R0, R173, c[0x0][0x23c], -R5 ;  /* 0x00008f00ad007a23 */ /* 0x002fc80000010805 */
[----:B------:R1:W-:Y:S01]  /*e710*/  MUFU.EX2 R249, R0 ;  /* 0x0000000000f97308 */ /* 0x0003e20000000800 */
[----:B------:R-:W-:Y:S02]  /*e720*/  IMAD.MOV.U32 R233, RZ, RZ, R74 ;  /* 0x000000ffffe97224 */ /* 0x000fe400078e004a */
[--C-:B------:R-:W-:Y:S02]  /*e730*/  FFMA.FTZ R2, R185, c[0x0][0x23c], -R3.reuse ;  /* 0x00008f00b9027a23 */ /* 0x100fe40000010803 */
[----:B-1----:R-:W-:-:S04]  /*e740*/  FFMA.FTZ R0, R250, c[0x0][0x23c], -R3 ;  /* 0x00008f00fa007a23 */ /* 0x002fc80000010803 */
[----:B------:R1:W-:Y:S01]  /*e750*/  MUFU.EX2 R248, R0 ;  /* 0x0000000000f87308 */ /* 0x0003e20000000800 */
[----:B------:R-:W-:Y:S01]  /*e760*/  MOV R93, R233 ;  /* 0x000000e9005d7202 */ /* 0x000fe20000000f00 */
[----:B-1----:R-:W-:-:S06]  /*e770*/  FFMA.FTZ R0, R232, c[0x0][0x23c], -R3 ;  /* 0x00008f00e8007a23 */ /* 0x002fcc0000010803 */
[----:B------:R1:W-:Y:S08]  /*e780*/  MUFU.EX2 R247, R0 ;  /* 0x0000000000f77308 */ /* 0x0003f00000000800 */
[----:B------:R-:W-:Y:S01]  /*e790*/  MUFU.EX2 R233, R2 ;  /* 0x0000000200e97308 */ /* 0x000fe20000000800 */
[----:B-1----:R-:W-:-:S07]  /*e7a0*/  FFMA.FTZ R0, R181, c[0x0][0x23c], -R3 ;  /* 0x00008f00b5007a23 */ /* 0x002fce0000010803 */
[----:B------:R-:W1:Y:S01]  /*e7b0*/  MUFU.EX2 R232, R0 ;  /* 0x0000000000e87308 */ /* 0x000e620000000800 */
[----:B------:R-:W-:Y:S01]  /*e7c0*/  MOV R51, R205 ;  /* 0x000000cd00337202 */ /* 0x000fe20000000f00 */
[--C-:B------:R-:W-:Y:S01]  /*e7d0*/  FFMA.FTZ R22, R162, c[0x0][0x23c], -R5.reuse ;  /* 0x00008f00a2167a23 */ /* 0x100fe20000010805 */
[----:B---3--:R-:W-:Y:S01]  /*e7e0*/  MOV R178, R24 ;  /* 0x0000001800b27202 */ /* 0x008fe20000000f00 */
[----:B------:R-:W-:Y:S01]  /*e7f0*/  FFMA.FTZ R24, R175, c[0x0][0x23c], -R5 ;  /* 0x00008f00af187a23 */ /* 0x000fe20000010805 */
[----:B------:R-:W-:Y:S01]  /*e800*/  MOV R205, R169 ;  /* 0x000000a900cd7202 */ /* 0x000fe20000000f00 */
[----:B----4-:R-:W-:Y:S01]  /*e810*/  IMAD.MOV.U32 R175, RZ, RZ, R8 ;  /* 0x000000ffffaf7224 */ /* 0x010fe200078e0008 */
[----:B------:R-:W-:Y:S02]  /*e820*/  MOV R162, R95 ;  /* 0x0000005f00a27202 */ /* 0x000fe40000000f00 */
[----:B------:R-:W-:Y:S01]  /*e830*/  MOV R95, R26 ;  /* 0x0000001a005f7202 */ /* 0x000fe20000000f00 */
[--C-:B------:R-:W-:Y:S01]  /*e840*/  FFMA.FTZ R169, R68, c[0x0][0x23c], -R7.reuse ;  /* 0x00008f0044a97a23 */ /* 0x100fe20000010807 */
[----:B------:R-:W-:Y:S01]  /*e850*/  MOV R195, R51 ;  /* 0x0000003300c37202 */ /* 0x000fe20000000f00 */
[----:B------:R-:W-:Y:S01]  /*e860*/  IMAD.MOV.U32 R51, RZ, RZ, R206 ;  /* 0x000000ffff337224 */ /* 0x000fe200078e00ce */
        /* <DEDUP_REMOVED lines=11> */
[--C-:B------:R-:W-:Y:S01]  /*e920*/  FFMA.FTZ R151, R135, c[0x0][0x23c], -R6.reuse ;  /* 0x00008f0087977a23 */ /* 0x100fe20000010806 */
[----:B-1----:R-:W-:Y:S01]  /*e930*/  F2FP.BF16.PACK_AB R7, R232, R233 ;  /* 0x000000e9e807723e */ /* 0x002fe200000010ff */
[----:B------:R-:W-:-:S02]  /*e940*/  FFMA.FTZ R170, R132, c[0x0][0x23c], -R6 ;  /* 0x00008f0084aa7a23 */ /* 0x000fc40000010806 */
[--C-:B------:R-:W-:Y:S02]  /*e950*/  FFMA.FTZ R172, R130, c[0x0][0x23c], -R6.reuse ;  /* 0x00008f0082ac7a23 */ /* 0x100fe40000010806 */
[--C-:B------:R-:W-:Y:S02]  /*e960*/  FFMA.FTZ R173, R129, c[0x0][0x23c], -R6.reuse ;  /* 0x00008f0081ad7a23 */ /* 0x100fe40000010806 */
[----:B------:R-:W-:Y:S01]  /*e970*/  FFMA.FTZ R174, R128, c[0x0][0x23c], -R6 ;  /* 0x00008f0080ae7a23 */ /* 0x000fe20000010806 */
[----:B------:R-:W-:Y:S01]  /*e980*/  F2FP.BF16.PACK_AB R6, R249, R251 ;  /* 0x000000fbf906723e */ /* 0x000fe200000010ff */
[----:B------:R-:W-:Y:S01]  /*e990*/  FFMA.FTZ R23, R171, c[0x0][0x23c], -R5 ;  /* 0x00008f00ab177a23 */ /* 0x000fe20000010805 */
[----:B------:R-:W-:Y:S01]  /*e9a0*/  F2FP.BF16.PACK_AB R5, R247, R248 ;  /* 0x000000f8f705723e */ /* 0x000fe200000010ff */
[----:B------:R-:W-:Y:S01]  /*e9b0*/  IMAD.MOV.U32 R95, RZ, RZ, R44 ;  /* 0x000000ffff5f7224 */ /* 0x000fe200078e002c */
[----:B------:R-:W-:Y:S02]  /*e9c0*/  MOV R44, R45 ;  /* 0x0000002d002c7202 */ /* 0x000fe40000000f00 */
[----:B------:R-:W-:-:S02]  /*e9d0*/  F2FP.BF16.PACK_AB R8, R190, R162 ;  /* 0x000000a2be08723e */ /* 0x000fc400000010ff */
[----:B------:R-:W-:Y:S02]  /*e9e0*/  F2FP.BF16.PACK_AB R9, R189, R178 ;  /* 0x000000b2bd09723e */ /* 0x000fe400000010ff */
[----:B------:R-:W-:Y:S02]  /*e9f0*/  F2FP.BF16.PACK_AB R11, R250, R198 ;  /* 0x000000c6fa0b723e */ /* 0x000fe400000010ff */
        /* <DEDUP_REMOVED lines=10> */
[-C--:B--2---:R-:W-:Y:S07]  /*eaa0*/  HMMA.16816.F32.BF16 R60, R4, R12.reuse, R112 ;  /* 0x0000000c043c723c */ /* 0x084fee0000041870 */
[----:B------:R-:W-:Y:S01]  /*eab0*/  MOV R114, R56 ;  /* 0x0000003800727202 */ /* 0x000fe20000000f00 */
[----:B------:R-:W-:Y:S01]  /*eac0*/  HMMA.16816.F32.BF16 R132, R8, R12, R116 ;  /* 0x0000000c0884723c */ /* 0x000fe20000041874 */
[----:B------:R-:W-:-:S02]  /*ead0*/  MOV R113, R57 ;  /* 0x0000003900717202 */ /* 0x000fc40000000f00 */
[----:B------:R-:W-:-:S05]  /*eae0*/  MOV R112, R59 ;  /* 0x0000003b00707202 */ /* 0x000fca0000000f00 */
[-C--:B------:R-:W-:Y:S08]  /*eaf0*/  HMMA.16816.F32.BF16 R56, R4, R14.reuse, R108 ;  /* 0x0000000e0438723c */ /* 0x080ff0000004186c */
[----:B------:R-:W-:Y:S01]  /*eb00*/  HMMA.16816.F32.BF16 R128, R8, R14, R104 ;  /* 0x0000000e0880723c */ /* 0x000fe20000041868 */
[----:B------:R-:W1:Y:S01]  /*eb10*/  LDSM.16.MT88.4 R12, [R216+0xa000] ;  /* 0x00a00000d80c783b */ /* 0x000e620000004200 */
        /* <DEDUP_REMOVED lines=15> */
[----:B------:R-:W-:Y:S01]  /*ec10*/  IMAD.MOV.U32 R3, RZ, RZ, R127 ;  /* 0x000000ffff037224 */ /* 0x000fe200078e007f */
[----:B------:R-:W-:Y:S01]  /*ec20*/  MOV R163, R45 ;  /* 0x0000002d00a37202 */ /* 0x000fe20000000f00 */
[----:B------:R-:W-:Y:S01]  /*ec30*/  IMAD.MOV.U32 R161, RZ, RZ, R44 ;  /* 0x000000ffffa17224 */ /* 0x000fe200078e002c */
[----:B------:R-:W-:Y:S01]  /*ec40*/  MOV R110, R46 ;  /* 0x0000002e006e7202 */ /* 0x000fe20000000f00 */
[----:B------:R-:W-:Y:S01]  /*ec50*/  IMAD.MOV.U32 R176, RZ, RZ, R47 ;  /* 0x000000ffffb07224 */ /* 0x000fe200078e002f */
[----:B------:R-:W-:Y:S01]  /*ec60*/  MOV R108, R48 ;  /* 0x00000030006c7202 */ /* 0x000fe20000000f00 */
[----:B-1----:R-:W-:Y:S07]  /*ec70*/  HMMA.16816.F32.BF16 R124, R8, R12, R96 ;  /* 0x0000000c087c723c */ /* 0x002fee0000041860 */
[----:B------:R-:W-:Y:S01]  /*ec80*/  IMAD.MOV.U32 R96, RZ, RZ, R49 ;  /* 0x000000ffff607224 */ /* 0x000fe200078e0031 */
[----:B------:R-:W-:Y:S01]  /*ec90*/  MOV R97, R50 ;  /* 0x0000003200617202 */ /* 0x000fe20000000f00 */
[----:B------:R-:W-:Y:S01]  /*eca0*/  HMMA.16816.F32.BF16 R44, R4, R14, R80 ;  /* 0x0000000e042c723c */ /* 0x000fe20000041850 */
[----:B------:R-:W-:-:S07]  /*ecb0*/  MOV R98, R51 ;  /* 0x0000003300627202 */ /* 0x000fce0000000f00 */
[----:B------:R-:W-:Y:S08]  /*ecc0*/  HMMA.16816.F32.BF16 R48, R4, R12, R84 ;  /* 0x0000000c0430723c */ /* 0x000ff00000041854 */
[----:B------:R-:W-:Y:S01]  /*ecd0*/  HMMA.16816.F32.BF16 R116, R8, R14, R76 ;  /* 0x0000000e0874723c */ /* 0x000fe2000004184c */
[----:B------:R-:W1:Y:S01]  /*ece0*/  LDSM.16.MT88.4 R12, [R215+0xa000] ;  /* 0x00a00000d70c783b */ /* 0x000e620000004200 */
[----:B------:R-:W-:Y:S01]  /*ecf0*/  MOV R85, R205 ;  /* 0x000000cd00557202 */ /* 0x000fe20000000f00 */
[----:B------:R-:W-:Y:S01]  /*ed00*/  IMAD.MOV.U32 R87, RZ, RZ, R210 ;  /* 0x000000ffff577224 */ /* 0x000fe200078e00d2 */
[----:B------:R-:W-:Y:S04]  /*ed10*/  MUFU.EX2 R211, R22 ;  /* 0x0000001600d37308 */ /* 0x000fe80000000800 */
[C---:B------:R-:W-:Y:S04]  /*ed20*/  HMMA.16816.F32.BF16 R40, R4.reuse, R16, R40 ;  /* 0x000000100428723c */ /* 0x040fe80000041828 */
[----:B------:R-:W2:Y:S04]  /*ed30*/  MUFU.EX2 R210, R23 ;  /* 0x0000001700d27308 */ /* 0x000ea80000000800 */
[----:B------:R-:W-:Y:S04]  /*ed40*/  HMMA.16816.F32.BF16 R36, R4, R18, R36 ;  /* 0x000000120424723c */ /* 0x000fe80000041824 */
[----:B------:R-:W-:Y:S04]  /*ed50*/  MUFU.EX2 R204, R21 ;  /* 0x0000001500cc7308 */ /* 0x000fe80000000800 */
[C---:B------:R-:W-:Y:S04]  /*ed60*/  HMMA.16816.F32.BF16 R104, R8.reuse, R16, R120 ;  /* 0x000000100868723c */ /* 0x040fe80000041878 */
[----:B------:R3:W4:Y:S04]  /*ed70*/  MUFU.EX2 R205, R20 ;  /* 0x0000001400cd7308 */ /* 0x0007280000000800 */
[----:B------:R-:W-:Y:S01]  /*ed80*/  HMMA.16816.F32.BF16 R100, R8, R18, R100 ;  /* 0x000000120864723c */ /* 0x000fe20000041864 */
[----:B------:R-:W-:Y:S01]  /*ed90*/  LDSM.16.MT88.4 R16, [R216+0xa800] ;  /* 0x00a80000d810783b */ /* 0x000fe20000004200 */
[----:B------:R-:W-:-:S03]  /*eda0*/  IMAD.MOV.U32 R99, RZ, RZ, R206 ;  /* 0x000000ffff637224 */ /* 0x000fc600078e00ce */
[----:B---3--:R-:W3:Y:S01]  /*edb0*/  LDSM.16.MT88.4 R20, [R213+0xa800] ;  /* 0x00a80000d514783b */ /* 0x008ee20000004200 */
[----:B------:R-:W-:Y:S01]  /*edc0*/  FADD.FTZ R0, R93, R92 ;  /* 0x0000005c5d007221 */ /* 0x000fe20000010000 */
[----:B------:R-:W-:Y:S01]  /*edd0*/  MOV R111, R95 ;  /* 0x0000005f006f7202 */ /* 0x000fe20000000f00 */
[----:B------:R-:W-:Y:S01]  /*ede0*/  IMAD.MOV.U32 R115, RZ, RZ, R94 ;  /* 0x000000ffff737224 */ /* 0x000fe200078e005e */
[----:B-1----:R-:W-:Y:S01]  /*edf0*/  HMMA.16816.F32.BF16 R32, R4, R12, R32 ;  /* 0x0000000c0420723c */ /* 0x002fe20000041820 */
[----:B------:R-:W-:Y:S01]  /*ee00*/  FADD.FTZ R0, R201, R0 ;  /* 0x00000000c9007221 */ /* 0x000fe20000010000 */
[----:B------:R-:W-:Y:S01]  /*ee10*/  MOV R86, R208 ;  /* 0x000000d000567202 */ /* 0x000fe20000000f00 */
[----:B------:R-:W-:-:S05]  /*ee20*/  IMAD.MOV.U32 R201, RZ, RZ, R209 ;  /* 0x000000ffffc97224 */ /* 0x000fca00078e00d1 */
[----:B------:R-:W-:Y:S01]  /*ee30*/  HMMA.16816.F32.BF16 R28, R4, R14, R28 ;  /* 0x0000000e041c723c */ /* 0x000fe2000004181c */
[----:B------:R-:W-:Y:S06]  /*ee40*/  MUFU.EX2 R206, R25 ;  /* 0x0000001900ce7308 */ /* 0x000fec0000000800 */
[----:B------:R-:W-:Y:S01]  /*ee50*/  FADD.FTZ R5, R97, R96 ;  /* 0x0000006061057221 */ /* 0x000fe20000010000 */
[----:B------:R-:W-:Y:S01]  /*ee60*/  HMMA.16816.F32.BF16 R92, R8, R12, R64 ;  /* 0x0000000c085c723c */ /* 0x000fe20000041840 */
[----:B------:R-:W-:Y:S02]  /*ee70*/  MOV R97, R98 ;  /* 0x0000006200617202 */ /* 0x000fe40000000f00 */
[----:B------:R-:W-:Y:S01]  /*ee80*/  MOV R98, R99 ;  /* 0x0000006300627202 */ /* 0x000fe20000000f00 */
[----:B------:R1:W1:Y:S01]  /*ee90*/  MUFU.EX2 R208, R24 ;  /* 0x0000001800d07308 */ /* 0x0002620000000800 */
[----:B------:R-:W-:-:S03]  /*eea0*/  MOV R99, R207 ;  /* 0x000000cf00637202 */ /* 0x000fc60000000f00 */
[----:B------:R-:W-:Y:S01]  /*eeb0*/  HMMA.16816.F32.BF16 R88, R8, R14, R52 ;  /* 0x0000000e0858723c */ /* 0x000fe20000041834 */
[----:B------:R-:W3:Y:S04]  /*eec0*/  LDSM.16.MT88.4 R12, [R214+0xa800] ;  /* 0x00a80000d60c783b */ /* 0x000ee80000004200 */
[----:B------:R-:W3:Y:S01]  /*eed0*/  LDSM.16.MT88.4 R8, [R215+0xa800] ;  /* 0x00a80000d708783b */ /* 0x000ee20000004200 */
[----:B------:R4:W-:Y:S08]  /*eee0*/  MUFU.EX2 R207, R2 ;  /* 0x0000000200cf7308 */ /* 0x0009f00000000800 */
[----:B------:R-:W3:Y:S01]  /*eef0*/  MUFU.EX2 R209, R26 ;  /* 0x0000001a00d17308 */ /* 0x000ee20000000800 */
[----:B------:R-:W-:-:S02]  /*ef00*/  FADD.FTZ R3, R3, R85 ;  /* 0x0000005503037221 */ /* 0x000fc40000010000 */
[----:B------:R-:W-:Y:S01]  /*ef10*/  FADD.FTZ R4, R87, R86 ;  /* 0x0000005657047221 */ /* 0x000fe20000010000 */
[----:B--2---:R-:W-:Y:S01]  /*ef20*/  F2FP.BF16.PACK_AB R6, R211, R210 ;  /* 0x000000d2d306723e */ /* 0x004fe200000010ff */
[----:B-1----:R-:W-:Y:S01]  /*ef30*/  FADD.FTZ R24, R108, R5 ;  /* 0x000000056c187221 */ /* 0x002fe20000010000 */
[----:B----4-:R-:W-:Y:S01]  /*ef40*/  F2FP.BF16.PACK_AB R5, R205, R204 ;  /* 0x000000cccd05723e */ /* 0x010fe200000010ff */
[----:B------:R-:W-:Y:S02]  /*ef50*/  FADD.FTZ R2, R97, R3 ;  /* 0x0000000361027221 */ /* 0x000fe40000010000 */
[----:B------:R-:W-:Y:S01]  /*ef60*/  FADD.FTZ R3, R98, R4 ;  /* 0x0000000462037221 */ /* 0x000fe20000010000 */
[----:B------:R-:W-:Y:S02]  /*ef70*/  F2FP.BF16.PACK_AB R4, R208, R206 ;  /* 0x000000ced004723e */ /* 0x000fe400000010ff */
[----:B---3--:R-:W-:Y:S01]  /*ef80*/  F2FP.BF16.PACK_AB R7, R209, R207 ;  /* 0x000000cfd107723e */ /* 0x008fe200000010ff */
[----:B------:R-:W-:Y:S01]  /*ef90*/  FADD.FTZ R0, R109, R0 ;  /* 0x000000006d007221 */ /* 0x000fe20000010000 */
[----:B------:R-:W-:Y:S01]  /*efa0*/  MOV R55, R110 ;  /* 0x0000006e00377202 */ /* 0x000fe20000000f00 */
[----:B------:R-:W-:-:S04]  /*efb0*/  IMAD.MOV.U32 R54, RZ, RZ, R111 ;  /* 0x000000ffff367224 */ /* 0x000fc800078e006f */
[C---:B------:R-:W-:Y:S01]  /*efc0*/  HMMA.16816.F32.BF16 R108, R4.reuse, R22, R56 ;  /* 0x00000016046c723c */ /* 0x040fe20000041838 */
[----:B------:R-:W-:Y:S06]  /*efd0*/  MUFU.EX2 R122, R138 ;  /* 0x0000008a007a7308 */ /* 0x000fec0000000800 */
[----:B------:R-:W-:Y:S01]  /*efe0*/  MOV R56, R99 ;  /* 0x0000006300387202 */ /* 0x000fe20000000f00 */
[----:B------:R-:W-:Y:S01]  /*eff0*/  IMAD.MOV.U32 R57, RZ, RZ, R201 ;  /* 0x000000ffff397224 */ /* 0x000fe200078e00c9 */
[----:B------:R-:W-:Y:S01]  /*f000*/  HMMA.16816.F32.BF16 R96, R4, R16, R48 ;  /* 0x000000100460723c */ /* 0x000fe20000041830 */
[----:B------:R-:W-:Y:S01]  /*f010*/  MOV R58, R200 ;  /* 0x000000c8003a7202 */ /* 0x000fe20000000f00 */
[----:B------:R-:W-:Y:S01]  /*f020*/  MUFU.EX2 R120, R74 ;  /* 0x0000004a00787308 */ /* 0x000fe20000000800 */
[----:B------:R-:W-:-:S04]  /*f030*/  MOV R59, R202 ;  /* 0x000000ca003b7202 */ /* 0x000fc80000000f00 */
[----:B------:R-:W-:-:S03]  /*f040*/  IMAD.MOV.U32 R51, RZ, RZ, R203 ;  /* 0x000000ffff337224 */ /* 0x000fc600078e00cb */
[----:B------:R-:W-:Y:S08]  /*f050*/  MUFU.EX2 R200, R137 ;  /* 0x0000008900c87308 */ /* 0x000ff00000000800 */
[----:B------:R-:W-:Y:S08]  /*f060*/  MUFU.EX2 R202, R136 ;  /* 0x0000008800ca7308 */ /* 0x000ff00000000800 */
[----:B------:R-:W-:Y:S08]  /*f070*/  MUFU.EX2 R203, R75 ;  /* 0x0000004b00cb7308 */ /* 0x000ff00000000800 */
[----:B------:R-:W1:Y:S08]  /*f080*/  MUFU.EX2 R121, R69 ;  /* 0x0000004500797308 */ /* 0x000e700000000800 */
[----:B------:R-:W-:Y:S08]  /*f090*/  MUFU.EX2 R123, R68 ;  /* 0x00000044007b7308 */ /* 0x000ff00000000800 */
[----:B------:R2:W3:Y:S01]  /*f0a0*/  MUFU.EX2 R201, R27 ;  /* 0x0000001b00c97308 */ /* 0x0004e20000000800 */
[----:B------:R-:W-:Y:S01]  /*f0b0*/  MOV R53, R112 ;  /* 0x0000007000357202 */ /* 0x000fe20000000f00 */
[----:B------:R-:W-:Y:S01]  /*f0c0*/  IMAD.MOV.U32 R25, RZ, RZ, R114 ;  /* 0x000000ffff197224 */ /* 0x000fe200078e0072 */
[----:B------:R-:W-:-:S02]  /*f0d0*/  MOV R26, R113 ;  /* 0x00000071001a7202 */ /* 0x000fc40000000f00 */
[----:B------:R-:W-:Y:S01]  /*f0e0*/  MOV R52, R115 ;  /* 0x0000007300347202 */ /* 0x000fe20000000f00 */
        /* <DEDUP_REMOVED lines=9> */
[----:B--2---:R-:W-:Y:S01]  /*f180*/  FADD.FTZ R27, R59, R4 ;  /* 0x000000043b1b7221 */ /* 0x004fe20000010000 */
[----:B------:R-:W-:Y:S02]  /*f190*/  F2FP.BF16.PACK_AB R4, R200, R122 ;  /* 0x0000007ac804723e */ /* 0x000fe400000010ff */
[----:B---3--:R-:W-:Y:S01]  /*f1a0*/  F2FP.BF16.PACK_AB R7, R201, R123 ;  /* 0x0000007bc907723e */ /* 0x008fe200000010ff */
[----:B------:R-:W-:Y:S01]  /*f1b0*/  FADD.FTZ R0, R58, R0 ;  /* 0x000000003a007221 */ /* 0x000fe20000010000 */
[----:B------:R-:W-:Y:S01]  /*f1c0*/  MOV R138, R53 ;  /* 0x00000035008a7202 */ /* 0x000fe20000000f00 */
[----:B------:R-:W-:Y:S01]  /*f1d0*/  FADD.FTZ R2, R57, R24 ;  /* 0x0000001839027221 */ /* 0x000fe20000010000 */
[----:B------:R-:W-:Y:S01]  /*f1e0*/  MOV R136, R54 ;  /* 0x0000003600887202 */ /* 0x000fe20000000f00 */
[----:B------:R-:W-:Y:S02]  /*f1f0*/  FADD.FTZ R3, R56, R3 ;  /* 0x0000000338037221 */ /* 0x000fe40000010000 */
[----:B------:R-:W-:Y:S01]  /*f200*/  FADD.FTZ R24, R52, R0 ;  /* 0x0000000034187221 */ /* 0x000fe20000010000 */
[----:B------:R-:W-:Y:S01]  /*f210*/  HMMA.16816.F32.BF16 R56, R4, R20, R132 ;  /* 0x000000140438723c */ /* 0x000fe20000041884 */
[----:B------:R-:W-:-:S07]  /*f220*/  IMAD.MOV.U32 R137, RZ, RZ, R55 ;  /* 0x000000ffff897224 */ /* 0x000fce00078e0037 */
[C---:B------:R-:W-:Y:S01]  /*f230*/  HMMA.16816.F32.BF16 R48, R4.reuse, R22, R128 ;  /* 0x000000160430723c */ /* 0x040fe20000041880 */
        /* <DEDUP_REMOVED lines=20> */
[----:B------:R-:W-:-:S03]  /*f380*/  FADD.FTZ R4, R234, R24 ;  /* 0x00000018ea047221 */ /* 0x000fc60000010000 */
[----:B------:R1:W-:Y:S01]  /*f390*/  MUFU.EX2 R94, R147 ;  /* 0x00000093005e7308 */ /* 0x0003e20000000800 */
[----:B------:R-:W-:-:S07]  /*f3a0*/  FADD.FTZ R3, R136, R27 ;  /* 0x0000001b88037221 */ /* 0x000fce0000010000 */
[----:B------:R-:W1:Y:S01]  /*f3b0*/  MUFU.EX2 R93, R148 ;  /* 0x00000094005d7308 */ /* 0x000e620000000800 */
[----:B------:R-:W-:-:S07]  /*f3c0*/  FADD.FTZ R2, R236, R26 ;  /* 0x0000001aec027221 */ /* 0x000fce0000010000 */
[----:B------:R-:W-:Y:S01]  /*f3d0*/  MUFU.EX2 R92, R149 ;  /* 0x00000095005c7308 */ /* 0x000fe20000000800 */
[----:B------:R-:W-:-:S07]  /*f3e0*/  FADD.FTZ R0, R235, R25 ;  /* 0x00000019eb007221 */ /* 0x000fce0000010000 */
[----:B------:R-:W-:Y:S01]  /*f3f0*/  MUFU.EX2 R91, R150 ;  /* 0x00000096005b7308 */ /* 0x000fe20000000800 */
[----:B------:R-:W-:-:S07]  /*f400*/  FADD.FTZ R25, R228, R4 ;  /* 0x00000004e4197221 */ /* 0x000fce0000010000 */
[----:B------:R-:W-:Y:S08]  /*f410*/  MUFU.EX2 R90, R151 ;  /* 0x00000097005a7308 */ /* 0x000ff00000000800 */
[----:B------:R-:W1:Y:S08]  /*f420*/  MUFU.EX2 R89, R152 ;  /* 0x0000009800597308 */ /* 0x000e700000000800 */
[----:B------:R-:W-:Y:S08]  /*f430*/  MUFU.EX2 R88, R153 ;  /* 0x0000009900587308 */ /* 0x000ff00000000800 */
[----:B------:R-:W2:Y:S01]  /*f440*/  MUFU.EX2 R75, R154 ;  /* 0x0000009a004b7308 */ /* 0x000ea20000000800 */
[----:B-1----:R-:W-:Y:S01]  /*f450*/  F2FP.BF16.PACK_AB R4, R117, R116 ;  /* 0x000000747504723e */ /* 0x002fe200000010ff */
[----:B------:R-:W-:Y:S01]  /*f460*/  FADD.FTZ R3, R231, R3 ;  /* 0x00000003e7037221 */ /* 0x000fe20000010000 */
[----:B------:R-:W-:-:S02]  /*f470*/  F2FP.BF16.PACK_AB R5, R101, R102 ;  /* 0x000000666505723e */ /* 0x000fc400000010ff */
[----:B------:R-:W-:Y:S02]  /*f480*/  F2FP.BF16.PACK_AB R6, R104, R118 ;  /* 0x000000766806723e */ /* 0x000fe400000010ff */
        /* <DEDUP_REMOVED lines=19> */
[----:B------:R-:W-:Y:S01]  /*f5c0*/  FADD.FTZ R24, R180, R2 ;  /* 0x00000002b4187221 */ /* 0x000fe20000010000 */
[----:B------:R-:W-:Y:S01]  /*f5d0*/  MOV R129, R171 ;  /* 0x000000ab00817202 */ /* 0x000fe20000000f00 */
[----:B------:R-:W-:Y:S01]  /*f5e0*/  IMAD.MOV.U32 R124, RZ, RZ, R187 ;  /* 0x000000ffff7c7224 */ /* 0x000fe200078e00bb */
[----:B------:R-:W-:Y:S01]  /*f5f0*/  MOV R130, R181 ;  /* 0x000000b500827202 */ /* 0x000fe20000000f00 */
[----:B------:R-:W-:Y:S01]  /*f600*/  IMAD.MOV.U32 R136, RZ, RZ, R176 ;  /* 0x000000ffff887224 */ /* 0x000fe200078e00b0 */
[C---:B--2---:R-:W-:Y:S01]  /*f610*/  HMMA.16816.F32.BF16 R96, R4.reuse, R16, R96 ;  /* 0x000000100460723c */ /* 0x044fe20000041860 */
[----:B------:R-:W-:Y:S01]  /*f620*/  FADD.FTZ R27, R223, R0 ;  /* 0x00000000df1b7221 */ /* 0x000fe20000010000 */
[----:B------:R-:W-:Y:S01]  /*f630*/  MOV R133, R179 ;  /* 0x000000b300857202 */ /* 0x000fe20000000f00 */
[----:B------:R-:W-:Y:S01]  /*f640*/  IMAD.MOV.U32 R127, RZ, RZ, R186 ;  /* 0x000000ffff7f7224 */ /* 0x000fe200078e00ba */
[----:B------:R-:W-:Y:S01]  /*f650*/  MOV R132, R177 ;  /* 0x000000b100847202 */ /* 0x000fe20000000f00 */
[----:B------:R-:W-:Y:S01]  /*f660*/  IMAD.MOV.U32 R134, RZ, RZ, R162 ;  /* 0x000000ffff867224 */ /* 0x000fe200078e00a2 */
[----:B------:R-:W-:Y:S01]  /*f670*/  MOV R135, R178 ;  /* 0x000000b200877202 */ /* 0x000fe20000000f00 */
[----:B------:R-:W-:Y:S01]  /*f680*/  MUFU.EX2 R74, R155 ;  /* 0x0000009b004a7308 */ /* 0x000fe20000000800 */
[C---:B------:R-:W-:Y:S01]  /*f690*/  HMMA.16816.F32.BF16 R84, R4.reuse, R18, R84 ;  /* 0x000000120454723c */ /* 0x040fe20000041854 */
[----:B------:R-:W-:Y:S01]  /*f6a0*/  FADD.FTZ R3, R131, R26 ;  /* 0x0000001a83037221 */ /* 0x000fe20000010000 */
[----:B------:R-:W1:Y:S04]  /*f6b0*/  LDSM.16.MT88.4 R144, [R213+0xb800] ;  /* 0x00b80000d590783b */ /* 0x000e680000004200 */
[----:B------:R2:W5:Y:S02]  /*f6c0*/  LDL.LU R236, [R1+0x140] ;  /* 0x0001400001ec7983 */ /* 0x0005640000300800 */
[----:B---3--:R-:W-:Y:S01]  /*f6d0*/  HMMA.16816.F32.BF16 R80, R4, R12, R80 ;  /* 0x0000000c0450723c */ /* 0x008fe20000041850 */
[----:B------:R-:W-:-:S07]  /*f6e0*/  FADD.FTZ R2, R222, R25 ;  /* 0x00000019de027221 */ /* 0x000fce0000010000 */
[C---:B------:R-:W-:Y:S08]  /*f6f0*/  HMMA.16816.F32.BF16 R76, R4.reuse, R14, R76 ;  /* 0x0000000e044c723c */ /* 0x040ff0000004184c */
[C---:B----4-:R-:W-:Y:S08]  /*f700*/  HMMA.16816.F32.BF16 R64, R4.reuse, R8, R64 ;  /* 0x000000080440723c */ /* 0x050ff00000041840 */
[----:B------:R-:W-:Y:S01]  /*f710*/  HMMA.16816.F32.BF16 R60, R4, R10, R60 ;  /* 0x0000000a043c723c */ /* 0x000fe2000004183c */
[----:B------:R-:W-:-:S02]  /*f720*/  FADD.FTZ R0, R193, R24 ;  /* 0x00000018c1007221 */ /* 0x000fc40000010000 */
[----:B------:R-:W-:Y:S01]  /*f730*/  IMAD.MOV.U32 R107, RZ, RZ, R137 ;  /* 0x000000ffff6b7224 */ /* 0x000fe200078e0089 */
[----:B------:R-:W-:Y:S01]  /*f740*/  MOV R103, R125 ;  /* 0x0000007d00677202 */ /* 0x000fe20000000f00 */
[----:B------:R-:W-:Y:S01]  /*f750*/  FADD.FTZ R3, R220, R3 ;  /* 0x00000003dc037221 */ /* 0x000fe20000010000 */
[----:B------:R-:W-:Y:S01]  /*f760*/  MOV R105, R126 ;  /* 0x0000007e00697202 */ /* 0x000fe20000000f00 */
[----:B------:R-:W-:Y:S01]  /*f770*/  IMAD.MOV.U32 R26, RZ, RZ, R124 ;  /* 0x000000ffff1a7224 */ /* 0x000fe200078e007c */
[----:B------:R-:W-:Y:S01]  /*f780*/  F2FP.BF16.PACK_AB R4, R93, R94 ;  /* 0x0000005e5d04723e */ /* 0x000fe200000010ff */
[----:B------:R-:W-:Y:S01]  /*f790*/  IMAD.MOV.U32 R106, RZ, RZ, R127 ;  /* 0x000000ffff6a7224 */ /* 0x000fe200078e007f */
[----:B------:R-:W-:Y:S01]  /*f7a0*/  F2FP.BF16.PACK_AB R5, R89, R90 ;  /* 0x0000005a5905723e */ /* 0x000fe200000010ff */
[----:B------:R-:W-:Y:S01]  /*f7b0*/  MUFU.EX2 R69, R156 ;  /* 0x0000009c00457308 */ /* 0x000fe20000000800 */
[----:B------:R-:W-:Y:S01]  /*f7c0*/  F2FP.BF16.PACK_AB R6, R91, R92 ;  /* 0x0000005c5b06723e */ /* 0x000fe200000010ff */
[----:B------:R-:W-:Y:S01]  /*f7d0*/  LDSM.16.MT88.4 R176, [R214+0xb800] ;  /* 0x00b80000d6b0783b */ /* 0x000fe20000004200 */
[----:B------:R-:W-:Y:S01]  /*f7e0*/  F2FP.BF16.PACK_AB R7, R75, R88 ;  /* 0x000000584b07723e */ /* 0x000fe200000010ff */
[----:B------:R-:W-:-:S02]  /*f7f0*/  FADD.FTZ R2, R219, R2 ;  /* 0x00000002db027221 */ /* 0x000fc40000010000 */
[----:B------:R-:W-:Y:S01]  /*f800*/  FADD.FTZ R0, R194, R0 ;  /* 0x00000000c2007221 */ /* 0x000fe20000010000 */
[----:B------:R-:W-:Y:S01]  /*f810*/  MOV R131, R136 ;  /* 0x0000008800837202 */ /* 0x000fe20000000f00 */
[----:B------:R-:W-:Y:S01]  /*f820*/  MUFU.EX2 R68, R157 ;  /* 0x0000009d00447308 */ /* 0x000fe20000000800 */
[----:B------:R2:W5:Y:S01]  /*f830*/  LDL.LU R235, [R1+0x13c] ;  /* 0x00013c0001eb7983 */ /* 0x0005620000300800 */
[----:B------:R-:W-:Y:S01]  /*f840*/  HMMA.16816.F32.BF16 R56, R4, R20, R56 ;  /* 0x000000140438723c */ /* 0x000fe20000041838 */
[----:B------:R-:W-:-:S07]  /*f850*/  FADD.FTZ R3, R107, R3 ;  /* 0x000000036b037221 */ /* 0x000fce0000010000 */
[----:B------:R-:W-:Y:S01]  /*f860*/  HMMA.16816.F32.BF16 R48, R4, R22, R48 ;  /* 0x000000160430723c */ /* 0x000fe20000041830 */
[----:B------:R-:W-:-:S07]  /*f870*/  FADD.FTZ R2, R140, R2 ;  /* 0x000000028c027221 */ /* 0x000fce0000010000 */
        /* <DEDUP_REMOVED lines=13> */
[----:B------:R-:W-:Y:S01]  /*f950*/  IMAD.MOV.U32 R127, RZ, RZ, R133 ;  /* 0x000000ffff7f7224 */ /* 0x000fe200078e0085 */
[----:B------:R-:W3:Y:S01]  /*f960*/  MUFU.EX2 R18, R166 ;  /* 0x000000a600127308 */ /* 0x000ee20000000800 */
[----:B------:R-:W-:Y:S01]  /*f970*/  FADD.FTZ R4, R218, R4 ;  /* 0x00000004da047221 */ /* 0x000fe20000010000 */
[----:B------:R-:W-:Y:S01]  /*f980*/  LDSM.16.MT88.4 R12, [R215+0xb800] ;  /* 0x00b80000d70c783b */ /* 0x000fe20000004200 */
[----:B------:R-:W-:Y:S02]  /*f990*/  FADD.FTZ R6, R199, R3 ;  /* 0x00000003c7067221 */ /* 0x000fe40000010000 */
        /* <DEDUP_REMOVED lines=10> */
[----:B------:R-:W-:Y:S02]  /*fa40*/  IMAD.MOV.U32 R130, RZ, RZ, R175 ;  /* 0x000000ffff827224 */ /* 0x000fe400078e00af */
        /* <DEDUP_REMOVED lines=35> */
[----:B------:R1:W1:Y:S01]  /*fc80*/  MUFU.EX2 R21, R160 ;  /* 0x000000a000157308 */ /* 0x0002620000000800 */
[----:B------:R-:W-:Y:S01]  /*fc90*/  FADD.FTZ R2, R251, R2 ;  /* 0x00000002fb027221 */ /* 0x000fe20000010000 */
[----:B------:R2:W5:Y:S01]  /*fca0*/  LDL.LU R225, [R1+0x11c] ;  /* 0x00011c0001e17983 */ /* 0x0005620000300800 */
[----:B------:R-:W-:Y:S02]  /*fcb0*/  FADD.FTZ R4, R135, R4 ;  /* 0x0000000487047221 */ /* 0x000fe40000010000 */
[----:B------:R-:W-:Y:S01]  /*fcc0*/  FADD.FTZ R3, R250, R3 ;  /* 0x00000003fa037221 */ /* 0x000fe20000010000 */
[----:B------:R2:W5:Y:S01]  /*fcd0*/  LDL.LU R224, [R1+0x118] ;  /* 0x0001180001e07983 */ /* 0x0005620000300800 */
[----:B------:R-:W-:Y:S02]  /*fce0*/  FADD.FTZ R0, R232, R0 ;  /* 0x00000000e8007221 */ /* 0x000fe40000010000 */
[----:B------:R-:W-:Y:S01]  /*fcf0*/  FADD.FTZ R2, R249, R2 ;  /* 0x00000002f9027221 */ /* 0x000fe20000010000 */
[----:B------:R-:W2:Y:S01]  /*fd00*/  MUFU.EX2 R16, R168 ;  /* 0x000000a800107308 */ /* 0x000ea20000000800 */
[----:B------:R-:W-:Y:S01]  /*fd10*/  FADD.FTZ R4, R122, R4 ;  /* 0x000000047a047221 */ /* 0x000fe20000010000 */
[----:B------:R2:W5:Y:S01]  /*fd20*/  LDL.LU R223, [R1+0x114] ;  /* 0x0001140001df7983 */ /* 0x0005620000300800 */
[----:B------:R-:W-:-:S02]  /*fd30*/  FADD.FTZ R3, R120, R3 ;  /* 0x0000000378037221 */ /* 0x000fc40000010000 */
[----:B------:R-:W-:Y:S01]  /*fd40*/  FADD.FTZ R0, R204, R0 ;  /* 0x00000000cc007221 */ /* 0x000fe20000010000 */
[----:B-1----:R-:W1:Y:S01]  /*fd50*/  LDSM.16.MT88.4 R160, [R216+0xb800] ;  /* 0x00b80000d8a0783b */ /* 0x002e620000004200 */
        /* <DEDUP_REMOVED lines=41> */
[----:B---3--:R-:W-:Y:S01]  /*fff0*/  FADD.FTZ R4, R18, R4 ;  /* 0x0000000412047221 */ /* 0x008fe20000010000 */
[----:B------:R-:W3:Y:S01]  /*10000*/  MUFU.EX2 R23, R158 ;  /* 0x0000009e00177308 */ /* 0x000ee20000000800 */
[----:B----4-:R-:W-:Y:S02]  /*10010*/  FADD.FTZ R3, R10, R3 ;  /* 0x000000030a037221 */ /* 0x010fe40000010000 */
[----:B------:R-:W-:Y:S02]  /*10020*/  FADD.FTZ R0, R22, R0 ;  /* 0x0000000016007221 */ /* 0x000fe40000010000 */
[----:B------:R-:W-:-:S02]  /*10030*/  FADD.FTZ R2, R74, R2 ;  /* 0x000000024a027221 */ /* 0x000fc40000010000 */
[----:B------:R-:W-:Y:S02]  /*10040*/  FADD.FTZ R4, R17, R4 ;  /* 0x0000000411047221 */ /* 0x000fe40000010000 */
[----:B------:R-:W-:Y:S02]  /*10050*/  FADD.FTZ R3, R9, R3 ;  /* 0x0000000309037221 */ /* 0x000fe40000010000 */
[----:B------:R-:W-:Y:S02]  /*10060*/  FADD.FTZ R0, R21, R0 ;  /* 0x0000000015007221 */ /* 0x000fe40000010000 */
[----:B------:R-:W-:Y:S02]  /*10070*/  FADD.FTZ R2, R69, R2 ;  /* 0x0000000245027221 */ /* 0x000fe40000010000 */
[----:B--2---:R-:W-:Y:S02]  /*10080*/  FADD.FTZ R4, R16, R4 ;  /* 0x0000000410047221 */ /* 0x004fe40000010000 */
[----:B-1----:R-:W-:-:S02]  /*10090*/  FADD.FTZ R3, R8, R3 ;  /* 0x0000000308037221 */ /* 0x002fc40000010000 */
[----:B------:R-:W-:Y:S02]  /*100a0*/  FADD.FTZ R0, R20, R0 ;  /* 0x0000000014007221 */ /* 0x000fe40000010000 */
[----:B------:R-:W-:Y:S02]  /*100b0*/  FADD.FTZ R2, R68, R2 ;  /* 0x0000000244027221 */ /* 0x000fe40000010000 */
[----:B------:R-:W-:Y:S02]  /*100c0*/  FADD.FTZ R4, R11, R4 ;  /* 0x000000040b047221 */ /* 0x000fe40000010000 */
[----:B------:R-:W-:Y:S02]  /*100d0*/  FADD.FTZ R3, R7, R3 ;  /* 0x0000000307037221 */ /* 0x000fe40000010000 */
[----:B------:R-:W-:Y:S02]  /*100e0*/  FADD.FTZ R0, R19, R0 ;  /* 0x0000000013007221 */ /* 0x000fe40000010000 */
[----:B---3--:R-:W-:Y:S01]  /*100f0*/  FADD.FTZ R2, R23, R2 ;  /* 0x0000000217027221 */ /* 0x008fe20000010000 */
        /* <DEDUP_REMOVED lines=95> */
[----:B-----5:R-:W-:Y:S01]  /*106f0*/  LOP3.LUT R231, R231, 0xfffffff7, RZ, 0xc0, !PT ;  /* 0xfffffff7e7e77812 */ /* 0x020fe200078ec0ff */
        /* <DEDUP_REMOVED lines=63> */
[----:B------:R-:W2:Y:S04]  /*10af0*/  LDSM.16.M88.4 R40, [R212+0x4800] ;  /* 0x00480000d428783b */ /* 0x000ea80000000200 */
[----:B------:R-:W3:Y:S04]  /*10b00*/  LDSM.16.M88.4 R88, [R212+0x5000] ;  /* 0x00500000d458783b */ /* 0x000ee80000000200 */
[----:B------:R-:W-:Y:S04]  /*10b10*/  LDSM.16.M88.4 R24, [R218+0x4800] ;  /* 0x00480000da18783b */ /* 0x000fe80000000200 */
[----:B------:R-:W-:Y:S04]  /*10b20*/  LDSM.16.M88.4 R56, [R218+0x5000] ;  /* 0x00500000da38783b */ /* 0x000fe80000000200 */
[----:B-1----:R-:W1:Y:S04]  /*10b30*/  LDSM.16.M88.4 R12, [R219+0x2000] ;  /* 0x00200000db0c783b */ /* 0x002e680000000200 */
[----:B----4-:R-:W4:Y:S04]  /*10b40*/  LDSM.16.M88.4 R8, [R222] ;  /* 0x00000000de08783b */ /* 0x010f280000000200 */
[----:B------:R-:W-:Y:S04]  /*10b50*/  LDSM.16.M88.4 R4, [R222+0x2000] ;  /* 0x00200000de04783b */ /* 0x000fe80000000200 */
[----:B------:R-:W4:Y:S04]  /*10b60*/  LDSM.16.M88.4 R84, [R212+0x5800] ;  /* 0x00580000d454783b */ /* 0x000f280000000200 */
[----:B------:R-:W4:Y:S04]  /*10b70*/  LDSM.16.M88.4 R48, [R212+0x4000] ;  /* 0x00400000d430783b */ /* 0x000f280000000200 */
[----:B------:R-:W4:Y:S01]  /*10b80*/  LDSM.16.M88.4 R64, [R212+0x7000] ;  /* 0x00700000d440783b */ /* 0x000f220000000200 */
[C---:B--2---:R-:W-:Y:S03]  /*10b90*/  HMMA.16816.F32.BF16 R20, R16.reuse, R40, RZ ;  /* 0x000000281014723c */ /* 0x044fe600000418ff */
[----:B------:R-:W2:Y:S04]  /*10ba0*/  LDSM.16.M88.4 R32, [R218+0x4000] ;  /* 0x00400000da20783b */ /* 0x000ea80000000200 */
[----:B------:R-:W-:Y:S01]  /*10bb0*/  LDSM.16.M88.4 R80, [R212+0x6000] ;  /* 0x00600000d450783b */ /* 0x000fe20000000200 */
[-C--:B---3--:R-:W-:Y:S03]  /*10bc0*/  HMMA.16816.F32.BF16 R200, R16, R88.reuse, RZ ;  /* 0x0000005810c8723c */ /* 0x088fe600000418ff */
[----:B------:R-:W-:Y:S04]  /*10bd0*/  LDSM.16.M88.4 R76, [R212+0x6800] ;  /* 0x00680000d44c783b */ /* 0x000fe80000000200 */
[----:B------:R-:W-:Y:S01]  /*10be0*/  LDSM.16.M88.4 R60, [R212+0x7800] ;  /* 0x00780000d43c783b */ /* 0x000fe20000000200 */
[----:B-1----:R-:W-:Y:S03]  /*10bf0*/  HMMA.16816.F32.BF16 R132, R12, R88, RZ ;  /* 0x000000580c84723c */ /* 0x002fe600000418ff */
[----:B------:R-:W0:Y:S05]  /*10c00*/  LDGDEPBAR ;  /* 0x00000000000079af */ /* 0x000e2a0000000000 */
[C---:B----4-:R-:W-:Y:S08]  /*10c10*/  HMMA.16816.F32.BF16 R52, R8.reuse, R24, R20 ;  /* 0x000000180834723c */ /* 0x050ff00000041814 */
[----:B------:R-:W-:Y:S08]  /*10c20*/  HMMA.16816.F32.BF16 R72, R8, R56, R200 ;  /* 0x000000380848723c */ /* 0x000ff000000418c8 */
[C---:B------:R-:W-:Y:S08]  /*10c30*/  HMMA.16816.F32.BF16 R128, R16.reuse, R84, RZ ;  /* 0x000000541080723c */ /* 0x040ff000000418ff */
[----:B------:R-:W-:Y:S01]  /*10c40*/  IMAD.MOV.U32 R251, RZ, RZ, R52 ;  /* 0x000000fffffb7224 */ /* 0x000fe200078e0034 */
[----:B------:R-:W-:Y:S01]  /*10c50*/  HMMA.16816.F32.BF16 R44, R16, R48, RZ ;  /* 0x00000030102c723c */ /* 0x000fe200000418ff */
[----:B------:R-:W-:-:S02]  /*10c60*/  IMAD.MOV.U32 R250, RZ, RZ, R53 ;  /* 0x000000fffffa7224 */ /* 0x000fc400078e0035 */
[----:B------:R-:W-:Y:S02]  /*10c70*/  IMAD.MOV.U32 R249, RZ, RZ, R54 ;  /* 0x000000fffff97224 */ /* 0x000fe400078e0036 */
[----:B------:R-:W-:Y:S02]  /*10c80*/  IMAD.MOV.U32 R248, RZ, RZ, R55 ;  /* 0x000000fffff87224 */ /* 0x000fe400078e0037 */
[----:B------:R-:W1:Y:S01]  /*10c90*/  LDSM.16.M88.4 R52, [R218+0x5800] ;  /* 0x00580000da34783b */ /* 0x000e620000000200 */
[----:B------:R-:W-:Y:S01]  /*10ca0*/  IMAD.MOV.U32 R149, RZ, RZ, R72 ;  /* 0x000000ffff957224 */ /* 0x000fe200078e0048 */
[----:B------:R-:W-:Y:S01]  /*10cb0*/  HMMA.16816.F32.BF16 R104, R16, R64, RZ ;  /* 0x000000401068723c */ /* 0x000fe200000418ff */
[----:B------:R-:W-:Y:S02]  /*10cc0*/  IMAD.MOV.U32 R148, RZ, RZ, R73 ;  /* 0x000000ffff947224 */ /* 0x000fe400078e0049 */
[----:B------:R-:W-:Y:S02]  /*10cd0*/  IMAD.MOV.U32 R147, RZ, RZ, R74 ;  /* 0x000000ffff937224 */ /* 0x000fe400078e004a */
[----:B------:R-:W-:-:S03]  /*10ce0*/  IMAD.MOV.U32 R146, RZ, RZ, R75 ;  /* 0x000000ffff927224 */ /* 0x000fc600078e004b */
[----:B------:R-:W-:Y:S08]  /*10cf0*/  HMMA.16816.F32.BF16 R72, R4, R56, R132 ;  /* 0x000000380448723c */ /* 0x000ff00000041884 */
[C---:B------:R-:W-:Y:S08]  /*10d00*/  HMMA.16816.F32.BF16 R100, R12.reuse, R64, RZ ;  /* 0x000000400c64723c */ /* 0x040ff000000418ff */
[----:B------:R-:W-:Y:S08]  /*10d10*/  HMMA.16816.F32.BF16 R124, R12, R84, RZ ;  /* 0x000000540c7c723c */ /* 0x000ff000000418ff */
[----:B------:R-:W-:Y:S01]  /*10d20*/  IMAD.MOV.U32 R65, RZ, RZ, R73 ;  /* 0x000000ffff417224 */ /* 0x000fe200078e0049 */
[----:B--2---:R-:W-:Y:S01]  /*10d30*/  HMMA.16816.F32.BF16 R204, R8, R32, R44 ;  /* 0x0000002008cc723c */ /* 0x004fe2000004182c */
[----:B------:R-:W-:Y:S01]  /*10d40*/  IMAD.MOV.U32 R64, RZ, RZ, R72 ;  /* 0x000000ffff407224 */ /* 0x000fe200078e0048 */
[----:B------:R-:W2:Y:S01]  /*10d50*/  LDSM.16.M88.4 R44, [R218+0x6000] ;  /* 0x00600000da2c783b */ /* 0x000ea20000000200 */
[----:B------:R-:W-:-:S02]  /*10d60*/  IMAD.MOV.U32 R151, RZ, RZ, R74 ;  /* 0x000000ffff977224 */ /* 0x000fc400078e004a */
[----:B------:R-:W-:-:S03]  /*10d70*/  IMAD.MOV.U32 R150, RZ, RZ, R75 ;  /* 0x000000ffff967224 */ /* 0x000fc600078e004b */
[----:B-1----:R-:W-:Y:S08]  /*10d80*/  HMMA.16816.F32.BF16 R72, R8, R52, R128 ;  /* 0x000000340848723c */ /* 0x002ff00000041880 */
[----:B------:R-:W-:Y:S08]  /*10d90*/  HMMA.16816.F32.BF16 R120, R16, R80, RZ ;  /* 0x000000501078723c */ /* 0x000ff000000418ff */
[C---:B------:R-:W-:Y:S08]  /*10da0*/  HMMA.16816.F32.BF16 R36, R12.reuse, R40, RZ ;  /* 0x000000280c24723c */ /* 0x040ff000000418ff */
[----:B------:R-:W-:Y:S01]  /*10db0*/  IMAD.MOV.U32 R145, RZ, RZ, R72 ;  /* 0x000000ffff917224 */ /* 0x000fe200078e0048 */
[----:B------:R-:W-:Y:S01]  /*10dc0*/  HMMA.16816.F32.BF16 R116, R12, R80, RZ ;  /* 0x000000500c74723c */ /* 0x000fe200000418ff */
[----:B------:R-:W-:-:S02]  /*10dd0*/  IMAD.MOV.U32 R144, RZ, RZ, R73 ;  /* 0x000000ffff907224 */ /* 0x000fc400078e0049 */
[----:B------:R-:W-:Y:S02]  /*10de0*/  IMAD.MOV.U32 R143, RZ, RZ, R74 ;  /* 0x000000ffff8f7224 */ /* 0x000fe400078e004a */
[----:B------:R-:W-:-:S03]  /*10df0*/  IMAD.MOV.U32 R142, RZ, RZ, R75 ;  /* 0x000000ffff8e7224 */ /* 0x000fc600078e004b */
[C---:B------:R-:W-:Y:S07]  /*10e00*/  HMMA.16816.F32.BF16 R72, R4.reuse, R52, R124 ;  /* 0x000000340448723c */ /* 0x040fee000004187c */
[----:B------:R-:W-:Y:S01]  /*10e10*/  IMAD.MOV.U32 R127, RZ, RZ, R65 ;  /* 0x000000ffff7f7224 */ /* 0x000fe200078e0041 */
[----:B------:R-:W-:Y:S01]  /*10e20*/  HMMA.16816.F32.BF16 R20, R4, R24, R36 ;  /* 0x000000180414723c */ /* 0x000fe20000041824 */
[----:B------:R-:W1:Y:S01]  /*10e30*/  LDSM.16.M88.4 R36, [R218+0x6800] ;  /* 0x00680000da24783b */ /* 0x000e620000000200 */
[----:B------:R-:W-:-:S06]  /*10e40*/  IMAD.MOV.U32 R126, RZ, RZ, R64 ;  /* 0x000000ffff7e7224 */ /* 0x000fcc00078e0040 */
[----:B------:R-:W-:Y:S08]  /*10e50*/  HMMA.16816.F32.BF16 R112, R16, R76, RZ ;  /* 0x0000004c1070723c */ /* 0x000ff000000418ff */
[----:B------:R-:W-:Y:S01]  /*10e60*/  IMAD.MOV.U32 R141, RZ, RZ, R72 ;  /* 0x000000ffff8d7224 */ /* 0x000fe200078e0048 */
[----:B------:R-:W-:Y:S01]  /*10e70*/  HMMA.16816.F32.BF16 R28, R12, R48, RZ ;  /* 0x000000300c1c723c */ /* 0x000fe200000418ff */
[----:B------:R-:W-:-:S02]  /*10e80*/  IMAD.MOV.U32 R140, RZ, RZ, R73 ;  /* 0x000000ffff8c7224 */ /* 0x000fc400078e0049 */
[----:B------:R-:W-:Y:S02]  /*10e90*/  IMAD.MOV.U32 R139, RZ, RZ, R74 ;  /* 0x000000ffff8b7224 */ /* 0x000fe400078e004a */
[----:B------:R-:W-:Y:S02]  /*10ea0*/  IMAD.MOV.U32 R252, RZ, RZ, R75 ;  /* 0x000000fffffc7224 */ /* 0x000fe400078e004b */
[----:B------:R-:W-:Y:S01]  /*10eb0*/  IMAD.MOV.U32 R71, RZ, RZ, R21 ;  /* 0x000000ffff477224 */ /* 0x000fe200078e0015 */
[----:B--2---:R-:W-:Y:S01]  /*10ec0*/  HMMA.16816.F32.BF16 R72, R8, R44, R120 ;  /* 0x0000002c0848723c */ /* 0x004fe20000041878 */
[----:B------:R-:W-:Y:S02]  /*10ed0*/  IMAD.MOV.U32 R70, RZ, RZ, R22 ;  /* 0x000000ffff467224 */ /* 0x000fe400078e0016 */
[----:B------:R-:W-:Y:S02]  /*10ee0*/  IMAD.MOV.U32 R69, RZ, RZ, R23 ;  /* 0x000000ffff457224 */ /* 0x000fe400078e0017 */
[----:B------:R-:W-:-:S02]  /*10ef0*/  IMAD.MOV.U32 R68, RZ, RZ, R20 ;  /* 0x000000ffff447224 */ /* 0x000fc400078e0014 */
[----:B------:R-:W-:Y:S01]  /*10f00*/  LDSM.16.M88.4 R20, [R218+0x7800] ;  /* 0x00780000da14783b */ /* 0x000fe20000000200 */
[-C--:B------:R-:W-:Y:S01]  /*10f10*/  HMMA.16816.F32.BF16 R96, R16, R60.reuse, RZ ;  /* 0x0000003c1060723c */ /* 0x080fe200000418ff */
[----:B------:R-:W-:Y:S02]  /*10f20*/  IMAD.MOV.U32 R201, RZ, RZ, R71 ;  /* 0x000000ffffc97224 */ /* 0x000fe400078e0047 */
[----:B------:R-:W-:Y:S02]  /*10f30*/  IMAD.MOV.U32 R202, RZ, RZ, R70 ;  /* 0x000000ffffca7224 */ /* 0x000fe400078e0046 */
[----:B------:R-:W-:Y:S02]  /*10f40*/  IMAD.MOV.U32 R203, RZ, RZ, R69 ;  /* 0x000000ffffcb7224 */ /* 0x000fe400078e0045 */
[----:B------:R-:W-:Y:S01]  /*10f50*/  IMAD.MOV.U32 R200, RZ, RZ, R68 ;  /* 0x000000ffffc87224 */ /* 0x000fe200078e0044 */
[C---:B------:R-:W-:Y:S08]  /*10f60*/  HMMA.16816.F32.BF16 R92, R12.reuse, R60, RZ ;  /* 0x0000003c0c5c723c */ /* 0x040ff000000418ff */
[----:B------:R-:W-:Y:S01]  /*10f70*/  IMAD.MOV.U32 R136, RZ, RZ, R72 ;  /* 0x000000ffff887224 */ /* 0x000fe200078e0048 */
[----:B------:R-:W-:Y:S01]  /*10f80*/  HMMA.16816.F32.BF16 R108, R12, R76, RZ ;  /* 0x0000004c0c6c723c */ /* 0x000fe200000418ff */
[----:B------:R-:W-:-:S02]  /*10f90*/  IMAD.MOV.U32 R3, RZ, RZ, R73 ;  /* 0x000000ffff037224 */ /* 0x000fc400078e0049 */
[----:B------:R-:W-:Y:S02]  /*10fa0*/  IMAD.MOV.U32 R2, RZ, RZ, R74 ;  /* 0x000000ffff027224 */ /* 0x000fe400078e004a */
[----:B------:R-:W-:-:S03]  /*10fb0*/  IMAD.MOV.U32 R0, RZ, RZ, R75 ;  /* 0x000000ffff007224 */ /* 0x000fc600078e004b */
[C---:B------:R-:W-:Y:S08]  /*10fc0*/  HMMA.16816.F32.BF16 R72, R4.reuse, R44, R116 ;  /* 0x0000002c0448723c */ /* 0x040ff00000041874 */
[----:B------:R-:W-:Y:S01]  /*10fd0*/  HMMA.16816.F32.BF16 R208, R4, R32, R28 ;  /* 0x0000002004d0723c */ /* 0x000fe2000004181c */
[----:B------:R-:W2:Y:S07]  /*10fe0*/  LDSM.16.M88.4 R28, [R218+0x7000] ;  /* 0x00700000da1c783b */ /* 0x000eae0000000200 */
[----:B------:R-:W-:Y:S08]  /*10ff0*/  HMMA.16816.F32.BF16 R116, R12, R50, RZ ;  /* 0x000000320c74723c */ /* 0x000ff000000418ff */
[----:B------:R-:W-:-:S02]  /*11000*/  IMAD.MOV.U32 R60, RZ, RZ, R72 ;  /* 0x000000ffff3c7224 */ /* 0x000fc400078e0048 */
[----:B------:R-:W-:Y:S02]  /*11010*/  IMAD.MOV.U32 R61, RZ, RZ, R73 ;  /* 0x000000ffff3d7224 */ /* 0x000fe400078e0049 */
[----:B------:R-:W-:Y:S02]  /*11020*/  IMAD.MOV.U32 R121, RZ, RZ, R74 ;  /* 0x000000ffff797224 */ /* 0x000fe400078e004a */
[----:B------:R-:W-:Y:S02]  /*11030*/  IMAD.MOV.U32 R120, RZ, RZ, R75 ;  /* 0x000000ffff787224 */ /* 0x000fe400078e004b */
[----:B-1----:R-:W-:Y:S08]  /*11040*/  HMMA.16816.F32.BF16 R72, R8, R36, R112 ;  /* 0x000000240848723c */ /* 0x002ff00000041870 */
[----:B------:R-:W-:Y:S08]  /*11050*/  HMMA.16816.F32.BF16 R112, R12, R42, RZ ;  /* 0x0000002a0c70723c */ /* 0x000ff000000418ff */
[----:B------:R-:W-:Y:S08]  /*11060*/  HMMA.16816.F32.BF16 R116, R4, R34, R116 ;  /* 0x000000220474723c */ /* 0x000ff00000041874 */
[----:B------:R-:W-:-:S02]  /*11070*/  IMAD.MOV.U32 R52, RZ, RZ, R72 ;  /* 0x000000ffff347224 */ /* 0x000fc400078e0048 */
[----:B------:R-:W-:Y:S02]  /*11080*/  IMAD.MOV.U32 R53, RZ, RZ, R73 ;  /* 0x000000ffff357224 */ /* 0x000fe400078e0049 */
[----:B------:R-:W-:Y:S02]  /*11090*/  IMAD.MOV.U32 R247, RZ, RZ, R74 ;  /* 0x000000fffff77224 */ /* 0x000fe400078e004a */
[----:B------:R-:W-:Y:S02]  /*110a0*/  IMAD.MOV.U32 R232, RZ, RZ, R75 ;  /* 0x000000ffffe87224 */ /* 0x000fe400078e004b */
[----:B------:R-:W-:Y:S08]  /*110b0*/  HMMA.16816.F32.BF16 R72, R4, R36, R108 ;  /* 0x000000240448723c */ /* 0x000ff0000004186c */
[-C--:B------:R-:W-:Y:S08]  /*110c0*/  HMMA.16816.F32.BF16 R108, R12, R90.reuse, RZ ;  /* 0x0000005a0c6c723c */ /* 0x080ff000000418ff */
[----:B------:R-:W-:Y:S08]  /*110d0*/  HMMA.16816.F32.BF16 R88, R16, R90, RZ ;  /* 0x0000005a1058723c */ /* 0x000ff000000418ff */
[----:B------:R-:W-:Y:S01]  /*110e0*/  IMAD.MOV.U32 R125, RZ, RZ, R72 ;  /* 0x000000ffff7d7224 */ /* 0x000fe200078e0048 */
[----:B------:R-:W-:Y:S01]  /*110f0*/  HMMA.16816.F32.BF16 R112, R4, R26, R112 ;  /* 0x0000001a0470723c */ /* 0x000fe20000041870 */
[----:B------:R-:W-:-:S02]  /*11100*/  IMAD.MOV.U32 R124, RZ, RZ, R73 ;  /* 0x000000ffff7c7224 */ /* 0x000fc400078e0049 */
[----:B------:R-:W-:Y:S02]  /*11110*/  IMAD.MOV.U32 R123, RZ, RZ, R74 ;  /* 0x000000ffff7b7224 */ /* 0x000fe400078e004a */
[----:B------:R-:W-:-:S03]  /*11120*/  IMAD.MOV.U32 R122, RZ, RZ, R75 ;  /* 0x000000ffff7a7224 */ /* 0x000fc600078e004b */
[----:B--2---:R-:W-:Y:S08]  /*11130*/  HMMA.16816.F32.BF16 R72, R8, R28, R104 ;  /* 0x0000001c0848723c */ /* 0x004ff00000041868 */
[-C--:B------:R-:W-:Y:S08]  /*11140*/  HMMA.16816.F32.BF16 R104, R12, R86.reuse, RZ ;  /* 0x000000560c68723c */ /* 0x080ff000000418ff */
[----:B------:R-:W-:Y:S08]  /*11150*/  HMMA.16816.F32.BF16 R84, R16, R86, RZ ;  /* 0x000000561054723c */ /* 0x000ff000000418ff */
[----:B------:R-:W-:Y:S01]  /*11160*/  IMAD.MOV.U32 R138, RZ, RZ, R72 ;  /* 0x000000ffff8a7224 */ /* 0x000fe200078e0048 */
[----:B------:R-:W-:Y:S01]  /*11170*/  HMMA.16816.F32.BF16 R88, R8, R58, R88 ;  /* 0x0000003a0858723c */ /* 0x000fe20000041858 */
[----:B------:R-:W-:-:S02]  /*11180*/  IMAD.MOV.U32 R137, RZ, RZ, R73 ;  /* 0x000000ffff897224 */ /* 0x000fc400078e0049 */
[----:B------:R-:W-:Y:S02]  /*11190*/  IMAD.MOV.U32 R131, RZ, RZ, R74 ;  /* 0x000000ffff837224 */ /* 0x000fe400078e004a */
[----:B------:R-:W-:-:S03]  /*111a0*/  IMAD.MOV.U32 R130, RZ, RZ, R75 ;  /* 0x000000ffff827224 */ /* 0x000fc600078e004b */
        /* <DEDUP_REMOVED lines=20> */
[----:B------:R-:W-:Y:S01]  /*112f0*/  HMMA.16816.F32.BF16 R12, R12, R62, RZ ;  /* 0x0000003e0c0c723c */ /* 0x000fe200000418ff */
[----:B------:R-:W-:-:S02]  /*11300*/  IMAD.MOV.U32 R25, RZ, RZ, R73 ;  /* 0x000000ffff197224 */ /* 0x000fc400078e0049 */
[----:B------:R-:W-:Y:S02]  /*11310*/  IMAD.MOV.U32 R129, RZ, RZ, R74 ;  /* 0x000000ffff817224 */ /* 0x000fe400078e004a */
[----:B------:R-:W-:-:S03]  /*11320*/  IMAD.MOV.U32 R128, RZ, RZ, R75 ;  /* 0x000000ffff807224 */ /* 0x000fc600078e004b */
[----:B------:R-:W-:Y:S07]  /*11330*/  HMMA.16816.F32.BF16 R72, R4, R46, R100 ;  /* 0x0000002e0448723c */ /* 0x000fee0000041864 */
[----:B------:R-:W-:Y:S01]  /*11340*/  IMAD.MOV.U32 R100, RZ, RZ, R49 ;  /* 0x000000ffff647224 */ /* 0x000fe200078e0031 */
[----:B------:R-:W-:Y:S01]  /*11350*/  HMMA.16816.F32.BF16 R76, R8, R38, R76 ;  /* 0x00000026084c723c */ /* 0x000fe2000004184c */
[----:B------:R-:W-:Y:S02]  /*11360*/  IMAD.MOV.U32 R101, RZ, RZ, R48 ;  /* 0x000000ffff657224 */ /* 0x000fe400078e0030 */
[----:B------:R-:W-:-:S02]  /*11370*/  IMAD.MOV.U32 R102, RZ, RZ, R41 ;  /* 0x000000ffff667224 */ /* 0x000fc400078e0029 */
[----:B------:R-:W-:-:S03]  /*11380*/  IMAD.MOV.U32 R103, RZ, RZ, R40 ;  /* 0x000000ffff677224 */ /* 0x000fc600078e0028 */
[C---:B------:R-:W-:Y:S08]  /*11390*/  HMMA.16816.F32.BF16 R48, R16.reuse, R50, RZ ;  /* 0x000000321030723c */ /* 0x040ff000000418ff */
[----:B------:R-:W-:Y:S01]  /*113a0*/  IMAD.MOV.U32 R56, RZ, RZ, R72 ;  /* 0x000000ffff387224 */ /* 0x000fe200078e0048 */
[----:B------:R-:W-:Y:S01]  /*113b0*/  HMMA.16816.F32.BF16 R40, R16, R42, RZ ;  /* 0x0000002a1028723c */ /* 0x000fe200000418ff */
[----:B------:R-:W-:-:S02]  /*113c0*/  IMAD.MOV.U32 R57, RZ, RZ, R73 ;  /* 0x000000ffff397224 */ /* 0x000fc400078e0049 */
[----:B------:R-:W-:Y:S02]  /*113d0*/  IMAD.MOV.U32 R21, RZ, RZ, R74 ;  /* 0x000000ffff157224 */ /* 0x000fe400078e004a */
[----:B------:R-:W-:-:S03]  /*113e0*/  IMAD.MOV.U32 R20, RZ, RZ, R75 ;  /* 0x000000ffff147224 */ /* 0x000fc600078e004b */
[----:B------:R-:W-:Y:S07]  /*113f0*/  HMMA.16816.F32.BF16 R72, R4, R38, R96 ;  /* 0x000000260448723c */ /* 0x000fee0000041860 */
[----:B------:R-:W-:Y:S01]  /*11400*/  IMAD.MOV.U32 R38, RZ, RZ, R102 ;  /* 0x000000ffff267224 */ /* 0x000fe200078e0066 */
[----:B------:R-:W-:Y:S01]  /*11410*/  HMMA.16816.F32.BF16 R16, R16, R62, RZ ;  /* 0x0000003e1010723c */ /* 0x000fe200000418ff */
[----:B------:R-:W-:-:S06]  /*11420*/  IMAD.MOV.U32 R39, RZ, RZ, R103 ;  /* 0x000000ffff277224 */ /* 0x000fcc00078e0067 */
[----:B------:R-:W-:Y:S01]  /*11430*/  IMAD.MOV.U32 R62, RZ, RZ, R121 ;  /* 0x000000ffff3e7224 */ /* 0x000fe200078e0079 */
[----:B------:R-:W-:Y:S01]  /*11440*/  HMMA.16816.F32.BF16 R48, R8, R34, R48 ;  /* 0x000000220830723c */ /* 0x000fe20000041830 */
[----:B------:R-:W-:Y:S02]  /*11450*/  IMAD.MOV.U32 R63, RZ, RZ, R120 ;  /* 0x000000ffff3f7224 */ /* 0x000fe400078e0078 */
[----:B------:R-:W-:Y:S02]  /*11460*/  IMAD.MOV.U32 R120, RZ, RZ, R126 ;  /* 0x000000ffff787224 */ /* 0x000fe400078e007e */
[----:B------:R-:W-:-:S03]  /*11470*/  IMAD.MOV.U32 R121, RZ, RZ, R127 ;  /* 0x000000ffff797224 */ /* 0x000fc600078e007f */
[----:B------:R-:W-:Y:S01]  /*11480*/  IMAD.MOV.U32 R44, RZ, RZ, R72 ;  /* 0x000000ffff2c7224 */ /* 0x000fe200078e0048 */
[----:B------:R-:W-:Y:S01]  /*11490*/  HMMA.16816.F32.BF16 R40, R8, R26, R40 ;  /* 0x0000001a0828723c */ /* 0x000fe20000041828 */
[----:B------:R-:W-:Y:S02]  /*114a0*/  IMAD.MOV.U32 R45, RZ, RZ, R73 ;  /* 0x000000ffff2d7224 */ /* 0x000fe400078e0049 */
[----:B------:R-:W-:Y:S02]  /*114b0*/  IMAD.MOV.U32 R97, RZ, RZ, R74 ;  /* 0x000000ffff617224 */ /* 0x000fe400078e004a */
[----:B------:R-:W-:-:S03]  /*114c0*/  IMAD.MOV.U32 R96, RZ, RZ, R75 ;  /* 0x000000ffff607224 */ /* 0x000fc600078e004b */
[C---:B------:R-:W-:Y:S08]  /*114d0*/  HMMA.16816.F32.BF16 R64, R8.reuse, R30, R64 ;  /* 0x0000001e0840723c */ /* 0x040ff00000041840 */
[----:B------:R-:W-:Y:S01]  /*114e0*/  HMMA.16816.F32.BF16 R16, R8, R22, R16 ;  /* 0x000000160810723c */ /* 0x000fe20000041810 */
[----:B------:R-:W-:Y:S07]  /*114f0*/  LDSM.16.M88.4 R8, [R220] ;  /* 0x00000000dc08783b */ /* 0x000fee0000000200 */
[C---:B------:R-:W-:Y:S08]  /*11500*/  HMMA.16816.F32.BF16 R108, R4.reuse, R58, R108 ;  /* 0x0000003a046c723c */ /* 0x040ff0000004186c */
        /* <DEDUP_REMOVED lines=15> */
[----:B------:R-:W-:-:S05]  /*11600*/  IMAD.MOV.U32 R59, RZ, RZ, R20 ;  /* 0x000000ffff3b7224 */ /* 0x000fca00078e0014 */
[----:B------:R-:W-:Y:S02]  /*11610*/  IMAD.MOV.U32 R32, RZ, RZ, R72 ;  /* 0x000000ffff207224 */ /* 0x000fe400078e0048 */
[----:B------:R-:W-:Y:S02]  /*11620*/  IMAD.MOV.U32 R33, RZ, RZ, R73 ;  /* 0x000000ffff217224 */ /* 0x000fe400078e0049 */
[----:B------:R-:W-:Y:S02]  /*11630*/  IMAD.MOV.U32 R93, RZ, RZ, R74 ;  /* 0x000000ffff5d7224 */ /* 0x000fe400078e004a */
[----:B------:R-:W-:Y:S02]  /*11640*/  IMAD.MOV.U32 R92, RZ, RZ, R75 ;  /* 0x000000ffff5c7224 */ /* 0x000fe400078e004b */
[----:B------:R-:W-:Y:S01]  /*11650*/  HMMA.16816.F32.BF16 R72, R4, R22, R12 ;  /* 0x000000160448723c */ /* 0x000fe2000004180c */
[----:B------:R-:W1:Y:S04]  /*11660*/  LDSM.16.M88.4 R12, [R223] ;  /* 0x00000000df0c783b */ /* 0x000e680000000200 */
[----:B------:R-:W2:Y:S03]  /*11670*/  LDSM.16.M88.4 R4, [R220+0x2000] ;  /* 0x00200000dc04783b */ /* 0x000ea60000000200 */
[-C--:B-1----:R-:W-:Y:S07]  /*11680*/  HMMA.16816.F32.BF16 R68, R8, R12.reuse, R204 ;  /* 0x0000000c0844723c */ /* 0x082fee00000418cc */
[----:B------:R-:W-:Y:S01]  /*11690*/  IMAD.MOV.U32 R204, RZ, RZ, R251 ;  /* 0x000000ffffcc7224 */ /* 0x000fe200078e00fb */
[----:B--2---:R-:W-:Y:S01]  /*116a0*/  HMMA.16816.F32.BF16 R208, R4, R12, R208 ;  /* 0x0000000c04d0723c */ /* 0x004fe200000418d0 */
[----:B------:R-:W-:-:S02]  /*116b0*/  IMAD.MOV.U32 R205, RZ, RZ, R250 ;  /* 0x000000ffffcd7224 */ /* 0x000fc400078e00fa */
[----:B------:R-:W-:Y:S02]  /*116c0*/  IMAD.MOV.U32 R206, RZ, RZ, R249 ;  /* 0x000000ffffce7224 */ /* 0x000fe400078e00f9 */
[----:B------:R-:W-:-:S03]  /*116d0*/  IMAD.MOV.U32 R207, RZ, RZ, R248 ;  /* 0x000000ffffcf7224 */ /* 0x000fc600078e00f8 */
[-C--:B------:R-:W-:Y:S08]  /*116e0*/  HMMA.16816.F32.BF16 R248, R4, R14.reuse, R116 ;  /* 0x0000000e04f8723c */ /* 0x080ff00000041874 */
[----:B------:R-:W-:Y:S01]  /*116f0*/  HMMA.16816.F32.BF16 R132, R8, R14, R48 ;  /* 0x0000000e0884723c */ /* 0x000fe20000041830 */
[----:B------:R-:W1:Y:S01]  /*11700*/  LDSM.16.M88.4 R12, [R230] ;  /* 0x00000000e60c783b */ /* 0x000e620000000200 */
[----:B------:R-:W-:-:S02]  /*11710*/  IMAD.MOV.U32 R22, RZ, RZ, R131 ;  /* 0x000000ffff167224 */ /* 0x000fc400078e0083 */
[----:B------:R-:W-:-:S03]  /*11720*/  IMAD.MOV.U32 R23, RZ, RZ, R130 ;  /* 0x000000ffff177224 */ /* 0x000fc600078e0082 */
[----:B------:R-:W-:Y:S02]  /*11730*/  IMAD.MOV.U32 R48, RZ, RZ, R125 ;  /* 0x000000ffff307224 */ /* 0x000fe400078e007d */
[----:B------:R-:W-:Y:S02]  /*11740*/  IMAD.MOV.U32 R49, RZ, RZ, R124 ;  /* 0x000000ffff317224 */ /* 0x000fe400078e007c */
[----:B------:R-:W-:Y:S02]  /*11750*/  IMAD.MOV.U32 R50, RZ, RZ, R123 ;  /* 0x000000ffff327224 */ /* 0x000fe400078e007b */
[----:B------:R-:W-:Y:S02]  /*11760*/  IMAD.MOV.U32 R51, RZ, RZ, R122 ;  /* 0x000000ffff337224 */ /* 0x000fe400078e007a */
[----:B------:R-:W-:Y:S01]  /*11770*/  IMAD.MOV.U32 R122, RZ, RZ, R151 ;  /* 0x000000ffff7a7224 */ /* 0x000fe200078e0097 */
[-C--:B-1----:R-:W-:Y:S08]  /*11780*/  HMMA.16816.F32.BF16 R204, R8, R12.reuse, R204 ;  /* 0x0000000c08cc723c */ /* 0x082ff000000418cc */
[C---:B------:R-:W-:Y:S08]  /*11790*/  HMMA.16816.F32.BF16 R200, R4.reuse, R12, R200 ;  /* 0x0000000c04c8723c */ /* 0x040ff000000418c8 */
[-C--:B------:R-:W-:Y:S08]  /*117a0*/  HMMA.16816.F32.BF16 R128, R4, R14.reuse, R112 ;  /* 0x0000000e0480723c */ /* 0x080ff00000041870 */
[----:B------:R-:W-:Y:S01]  /*117b0*/  HMMA.16816.F32.BF16 R116, R8, R14, R40 ;  /* 0x0000000e0874723c */ /* 0x000fe20000041828 */
[----:B------:R-:W1:Y:S01]  /*117c0*/  LDSM.16.M88.4 R12, [R229] ;  /* 0x00000000e50c783b */ /* 0x000e620000000200 */
        /* <DEDUP_REMOVED lines=23> */
[----:B------:R2:W5:Y:S03]  /*11940*/  LDL.LU R146, [R1+0x130] ;  /* 0x0001300001927983 */ /* 0x0005660000300800 */
[-C--:B-1----:R-:W-:Y:S08]  /*11950*/  HMMA.16816.F32.BF16 R108, R8, R12.reuse, R96 ;  /* 0x0000000c086c723c */ /* 0x082ff00000041860 */
[----:B------:R-:W-:Y:S08]  /*11960*/  HMMA.16816.F32.BF16 R100, R4, R12, R100 ;  /* 0x0000000c0464723c */ /* 0x000ff00000041864 */
[----:B------:R-:W-:Y:S01]  /*11970*/  HMMA.16816.F32.BF16 R84, R8, R14, R84 ;  /* 0x0000000e0854723c */ /* 0x000fe20000041854 */
[----:B------:R-:W-:-:S02]  /*11980*/  IMAD.MOV.U32 R54, RZ, RZ, R247 ;  /* 0x000000ffff367224 */ /* 0x000fc400078e00f7 */
[----:B------:R-:W-:Y:S02]  /*11990*/  IMAD.MOV.U32 R55, RZ, RZ, R232 ;  /* 0x000000ffff377224 */ /* 0x000fe400078e00e8 */
[----:B------:R-:W-:Y:S02]  /*119a0*/  IMAD.MOV.U32 R20, RZ, RZ, R138 ;  /* 0x000000ffff147224 */ /* 0x000fe400078e008a */
[----:B------:R-:W-:Y:S01]  /*119b0*/  IMAD.MOV.U32 R21, RZ, RZ, R137 ;  /* 0x000000ffff157224 */ /* 0x000fe200078e0089 */
[----:B------:R-:W-:Y:S01]  /*119c0*/  HMMA.16816.F32.BF16 R96, R4, R14, R104 ;  /* 0x0000000e0460723c */ /* 0x000fe20000041868 */
[----:B------:R-:W1:Y:S04]  /*119d0*/  LDSM.16.M88.4 R12, [R227] ;  /* 0x00000000e30c783b */ /* 0x000e680000000200 */
[----:B------:R-:W3:Y:S01]  /*119e0*/  S2R R3, SR_TID.X ;  /* 0x0000000000037919 */ /* 0x000ee20000002100 */
[----:B------:R-:W-:-:S03]  /*119f0*/  IMAD.U32 R0, RZ, RZ, UR9 ;  /* 0x00000009ff007e24 */ /* 0x000fc6000f8e00ff */
[----:B------:R2:W5:Y:S04]  /*11a00*/  LDL.LU R145, [R1+0x12c] ;  /* 0x00012c0001917983 */ /* 0x0005680000300800 */
[----:B------:R2:W5:Y:S04]  /*11a10*/  LDL.LU R144, [R1+0x128] ;  /* 0x0001280001907983 */ /* 0x0005680000300800 */
[----:B------:R2:W5:Y:S04]  /*11a20*/  LDL.LU R143, [R1+0x124] ;  /* 0x00012400018f7983 */ /* 0x0005680000300800 */
[----:B------:R2:W5:Y:S04]  /*11a30*/  LDL.LU R142, [R1+0x120] ;  /* 0x00012000018e7983 */ /* 0x0005680000300800 */
[----:B------:R2:W5:Y:S01]  /*11a40*/  LDL.LU R141, [R1+0x11c] ;  /* 0x00011c00018d7983 */ /* 0x0005620000300800 */
[-C--:B-1----:R-:W-:Y:S08]  /*11a50*/  HMMA.16816.F32.BF16 R88, R8, R12.reuse, R40 ;  /* 0x0000000c0858723c */ /* 0x082ff00000041828 */
[C---:B------:R-:W-:Y:S08]  /*11a60*/  HMMA.16816.F32.BF16 R60, R4.reuse, R12, R60 ;  /* 0x0000000c043c723c */ /* 0x040ff0000004183c */
[-C--:B------:R-:W-:Y:S08]  /*11a70*/  HMMA.16816.F32.BF16 R56, R4, R14.reuse, R56 ;  /* 0x0000000e0438723c */ /* 0x080ff00000041838 */
[----:B------:R-:W-:Y:S01]  /*11a80*/  HMMA.16816.F32.BF16 R80, R8, R14, R80 ;  /* 0x0000000e0850723c */ /* 0x000fe20000041850 */
[----:B------:R-:W1:Y:S01]  /*11a90*/  LDSM.16.M88.4 R12, [R226] ;  /* 0x00000000e20c783b */ /* 0x000e620000000200 */
[----:B---3--:R-:W-:-:S03]  /*11aa0*/  IMAD.SHL.U32 R3, R3, 0x2, RZ ;  /* 0x0000000203037824 */ /* 0x008fc600078e00ff */
[----:B------:R2:W5:Y:S03]  /*11ab0*/  LDL.LU R140, [R1+0x118] ;  /* 0x00011800018c7983 */ /* 0x0005660000300800 */
[-C--:B-1----:R-:W-:Y:S08]  /*11ac0*/  HMMA.16816.F32.BF16 R52, R8, R12.reuse, R52 ;  /* 0x0000000c0834723c */ /* 0x082ff00000041834 */
[C---:B------:R-:W-:Y:S08]  /*11ad0*/  HMMA.16816.F32.BF16 R48, R4.reuse, R12, R48 ;  /* 0x0000000c0430723c */ /* 0x040ff00000041830 */
[-C--:B------:R-:W-:Y:S08]  /*11ae0*/  HMMA.16816.F32.BF16 R44, R4, R14.reuse, R44 ;  /* 0x0000000e042c723c */ /* 0x080ff0000004182c */
[----:B------:R-:W-:Y:S01]  /*11af0*/  HMMA.16816.F32.BF16 R76, R8, R14, R76 ;  /* 0x0000000e084c723c */ /* 0x000fe2000004184c */
[----:B------:R-:W1:Y:S01]  /*11b00*/  LDSM.16.M88.4 R12, [R225] ;  /* 0x00000000e10c783b */ /* 0x000e620000000200 */
[----:B------:R-:W-:-:S03]  /*11b10*/  LOP3.LUT R3, R3, 0x6, RZ, 0xc0, !PT ;  /* 0x0000000603037812 */ /* 0x000fc600078ec0ff */
[----:B------:R2:W5:Y:S02]  /*11b20*/  LDL.LU R139, [R1+0x114] ;  /* 0x00011400018b7983 */ /* 0x0005640000300800 */
[----:B------:R-:W-:-:S04]  /*11b30*/  IMAD R0, R0, 0x80, R3 ;  /* 0x0000008000007824 */ /* 0x000fc800078e0203 */
[----:B------:R-:W-:-:S05]  /*11b40*/  IMAD.IADD R2, R236, 0x1, -R0 ;  /* 0x00000001ec027824 */ /* 0x000fca00078e0a00 */
[----:B------:R-:W-:-:S05]  /*11b50*/  IABS R2, R2 ;  /* 0x0000000200027213 */ /* 0x000fca0000000000 */
[----:B------:R-:W-:Y:S01]  /*11b60*/  IMAD.MOV.U32 R3, RZ, RZ, R2 ;  /* 0x000000ffff037224 */ /* 0x000fe200078e0002 */
        /* <DEDUP_REMOVED lines=10> */
[----:B------:R-:W1:Y:S04]  /*11c10*/  LDSM.16.M88.4 R12, [R217] ;  /* 0x00000000d90c783b */ /* 0x000e680000000200 */
[----:B------:R-:W3:Y:S03]  /*11c20*/  LDSM.16.M88.4 R8, [R221] ;  /* 0x00000000dd08783b */ /* 0x000ee60000000200 */
[-C--:B-1----:R-:W-:Y:S08]  /*11c30*/  HMMA.16816.F32.BF16 R208, R4, R12.reuse, R208 ;  /* 0x0000000c04d0723c */ /* 0x082ff000000418d0 */
[----:B---3--:R-:W-:Y:S08]  /*11c40*/  HMMA.16816.F32.BF16 R104, R8, R12, R68 ;  /* 0x0000000c0868723c */ /* 0x008ff00000041844 */
        /* <DEDUP_REMOVED lines=22> */
[----:B------:R-:W1:Y:S07]  /*11db0*/  LDSM.16.M88.4 R12, [R217+0x2800] ;  /* 0x00280000d90c783b */ /* 0x000e6e0000000200 */
[-C--:B-1----:R-:W-:Y:S08]  /*11dc0*/  HMMA.16816.F32.BF16 R68, R4, R12.reuse, R48 ;  /* 0x0000000c0444723c */ /* 0x082ff00000041830 */
[C---:B------:R-:W-:Y:S08]  /*11dd0*/  HMMA.16816.F32.BF16 R52, R8.reuse, R12, R52 ;  /* 0x0000000c0834723c */ /* 0x040ff00000041834 */
        /* <DEDUP_REMOVED lines=12> */
[----:B------:R-:W-:Y:S01]  /*11ea0*/  IMAD.MOV.U32 R47, RZ, RZ, R70 ;  /* 0x000000ffff2f7224 */ /* 0x000fe200078e0046 */
[----:B-1----:R-:W-:Y:S08]  /*11eb0*/  HMMA.16816.F32.BF16 R40, R8, R12, R40 ;  /* 0x0000000c0828723c */ /* 0x002ff00000041828 */
[-C--:B------:R-:W-:Y:S08]  /*11ec0*/  HMMA.16816.F32.BF16 R32, R4, R14.reuse, R32 ;  /* 0x0000000e0420723c */ /* 0x080ff00000041820 */
[----:B------:R-:W-:Y:S08]  /*11ed0*/  HMMA.16816.F32.BF16 R64, R8, R14, R64 ;  /* 0x0000000e0840723c */ /* 0x000ff00000041840 */
[----:B------:R-:W-:-:S02]  /*11ee0*/  IMAD.MOV.U32 R45, RZ, RZ, R40 ;  /* 0x000000ffff2d7224 */ /* 0x000fc400078e0028 */
[----:B------:R-:W-:Y:S02]  /*11ef0*/  IMAD.MOV.U32 R44, RZ, RZ, R42 ;  /* 0x000000ffff2c7224 */ /* 0x000fe400078e002a */
[----:B------:R-:W-:Y:S02]  /*11f00*/  IMAD.MOV.U32 R138, RZ, RZ, R41 ;  /* 0x000000ffff8a7224 */ /* 0x000fe400078e0029 */
[----:B------:R-:W-:Y:S02]  /*11f10*/  IMAD.MOV.U32 R137, RZ, RZ, R43 ;  /* 0x000000ffff897224 */ /* 0x000fe400078e002b */
[----:B------:R-:W-:Y:S01]  /*11f20*/  HMMA.16816.F32.BF16 R40, R4, R12, R36 ;  /* 0x0000000c0428723c */ /* 0x000fe20000041824 */
[----:B------:R-:W1:Y:S01]  /*11f30*/  LDSM.16.M88.4 R12, [R217+0x3800] ;  /* 0x00380000d90c783b */ /* 0x000e620000000200 */
[----:B------:R-:W-:Y:S01]  /*11f40*/  IMAD.MOV.U32 R136, RZ, RZ, R32 ;  /* 0x000000ffff887224 */ /* 0x000fe200078e0020 */
[----:B------:R-:W-:Y:S01]  /*11f50*/  UISETP.GT.AND UP0, UPT, UR9, UR8, UPT ;  /* 0x000000080900728c */ /* 0x000fe2000bf04270 */
[----:B------:R-:W-:Y:S01]  /*11f60*/  IMAD.MOV.U32 R73, RZ, RZ, R34 ;  /* 0x000000ffff497224 */ /* 0x000fe200078e0022 */
[----:B------:R-:W-:-:S04]  /*11f70*/  DEPBAR.LE SB0, 0x0 ;  /* 0x000080000000791a */ /* 0x000fc80000000000 */
[----:B------:R-:W-:Y:S02]  /*11f80*/  IMAD.MOV.U32 R72, RZ, RZ, R33 ;  /* 0x000000ffff487224 */ /* 0x000fe400078e0021 */
[----:B------:R-:W-:Y:S02]  /*11f90*/  IMAD.MOV.U32 R71, RZ, RZ, R35 ;  /* 0x000000ffff477224 */ /* 0x000fe400078e0023 */
[----:B------:R-:W-:Y:S01]  /*11fa0*/  IMAD.MOV.U32 R38, RZ, RZ, R48 ;  /* 0x000000ffff267224 */ /* 0x000fe200078e0030 */
[C---:B-1----:R-:W-:Y:S08]  /*11fb0*/  HMMA.16816.F32.BF16 R24, R4.reuse, R12, R24 ;  /* 0x0000000c0418723c */ /* 0x042ff00000041818 */
[-C--:B------:R-:W-:Y:S08]  /*11fc0*/  HMMA.16816.F32.BF16 R32, R4, R14.reuse, R20 ;  /* 0x0000000e0420723c */ /* 0x080ff00000041814 */
[C---:B------:R-:W-:Y:S07]  /*11fd0*/  HMMA.16816.F32.BF16 R4, R8.reuse, R14, R16 ;  /* 0x0000000e0804723c */ /* 0x040fee0000041810 */
[----:B------:R-:W-:Y:S01]  /*11fe0*/  FMUL.FTZ R14, R211, c[0x0][0x2ec] ;  /* 0x0000bb00d30e7a20 */ /* 0x000fe20000410000 */
[----:B------:R-:W-:Y:S01]  /*11ff0*/  HMMA.16816.F32.BF16 R28, R8, R12, R28 ;  /* 0x0000000c081c723c */ /* 0x000fe2000004181c */
[----:B------:R-:W-:-:S04]  /*12000*/  IMAD.MOV.U32 R211, RZ, RZ, R47 ;  /* 0x000000ffffd37224 */ /* 0x000fc800078e002f */
[----:B------:R-:W-:Y:S03]  /*12010*/  MUFU.TANH R14, R14 ;  /* 0x0000000e000e7308 */ /* 0x000fe60000002400 */
[----:B------:R-:W-:Y:S02]  /*12020*/  IMAD.MOV.U32 R12, RZ, RZ, R32 ;  /* 0x000000ffff0c7224 */ /* 0x000fe400078e0020 */
[----:B------:R-:W-:Y:S02]  /*12030*/  IMAD.MOV.U32 R70, RZ, RZ, R33 ;  /* 0x000000ffff467224 */ /* 0x000fe400078e0021 */
[----:B------:R-:W-:Y:S02]  /*12040*/  IMAD.MOV.U32 R20, RZ, RZ, R34 ;  /* 0x000000ffff147224 */ /* 0x000fe400078e0022 */
[----:B------:R-:W-:Y:S02]  /*12050*/  IMAD.MOV.U32 R23, RZ, RZ, R35 ;  /* 0x000000ffff177224 */ /* 0x000fe400078e0023 */
[----:B------:R-:W-:-:S02]  /*12060*/  IMAD.MOV.U32 R68, RZ, RZ, R4 ;  /* 0x000000ffff447224 */ /* 0x000fc400078e0004 */
[----:B------:R-:W-:Y:S02]  /*12070*/  IMAD.IADD R4, R235, 0x1, -R0 ;  /* 0x00000001eb047824 */ /* 0x000fe400078e0a00 */
[----:B------:R-:W-:Y:S02]  /*12080*/  IMAD.MOV.U32 R74, RZ, RZ, R5 ;  /* 0x000000ffff4a7224 */ /* 0x000fe400078e0005 */
[----:B------:R-:W-:Y:S01]  /*12090*/  FMUL.FTZ R5, R106, c[0x0][0x2ec] ;  /* 0x0000bb006a057a20 */ /* 0x000fe20000410000 */
[----:B------:R-:W-:Y:S01]  /*120a0*/  IABS R2, R4 ;  /* 0x0000000400027213 */ /* 0x000fe20000000000 */
[----:B------:R-:W-:Y:S01]  /*120b0*/  IMAD.MOV.U32 R75, RZ, RZ, R6 ;  /* 0x000000ffff4b7224 */ /* 0x000fe200078e0006 */
[----:B------:R-:W-:Y:S01]  /*120c0*/  I2F R4, R3 ;  /* 0x0000000300047306 */ /* 0x000fe20000201400 */
[----:B------:R-:W-:Y:S02]  /*120d0*/  IMAD.MOV.U32 R69, RZ, RZ, R7 ;  /* 0x000000ffff457224 */ /* 0x000fe400078e0007 */
[----:B------:R-:W-:-:S05]  /*120e0*/  IMAD.MOV.U32 R106, RZ, RZ, R44 ;  /* 0x000000ffff6a7224 */ /* 0x000fca00078e002c */
[----:B------:R1:W-:Y:S08]  /*120f0*/  I2F R3, R2 ;  /* 0x0000000200037306 */ /* 0x0003f00000201400 */
[----:B------:R-:W3:Y:S01]  /*12100*/  MUFU.TANH R5, R5 ;  /* 0x0000000500057308 */ /* 0x000ee20000002400 */
[----:B-1----:R-:W-:Y:S02]  /*12110*/  FMUL.FTZ R2, R104, c[0x0][0x2ec] ;  /* 0x0000bb0068027a20 */ /* 0x002fe40000410000 */
[----:B------:R-:W-:-:S05]  /*12120*/  IMAD.MOV.U32 R104, RZ, RZ, R49 ;  /* 0x000000ffff687224 */ /* 0x000fca00078e0031 */
[----:B------:R-:W1:Y:S01]  /*12130*/  MUFU.TANH R2, R2 ;  /* 0x0000000200027308 */ /* 0x000e620000002400 */
[----:B---3--:R-:W-:Y:S02]  /*12140*/  FFMA.FTZ R11, R3, -UR35, R5 ;  /* 0x80000023030b7c23 */ /* 0x008fe40008010005 */
[----:B-1----:R-:W-:Y:S02]  /*12150*/  FFMA.FTZ R13, R4, -UR35, R2 ;  /* 0x80000023040d7c23 */ /* 0x002fe40008010002 */
[----:B------:R-:W-:-:S05]  /*12160*/  IMAD.IADD R2, R234, 0x1, -R0 ;  /* 0x00000001ea027824 */ /* 0x000fca00078e0a00 */
[----:B------:R-:W-:-:S05]  /*12170*/  IABS R2, R2 ;  /* 0x0000000200027213 */ /* 0x000fca0000000000 */
[----:B------:R-:W-:Y:S02]  /*12180*/  IMAD.MOV.U32 R4, RZ, RZ, R2 ;  /* 0x000000ffff047224 */ /* 0x000fe400078e0002 */
[----:B------:R-:W-:Y:S02]  /*12190*/  IMAD.IADD R2, R241, 0x1, -R0 ;  /* 0x00000001f1027824 */ /* 0x000fe400078e0a00 */
[----:B------:R1:W-:Y:S03]  /*121a0*/  I2F R10, R4 ;  /* 0x00000004000a7306 */ /* 0x0003e60000201400 */
[----:B------:R-:W-:Y:S02]  /*121b0*/  IABS R3, R2 ;  /* 0x0000000200037213 */ /* 0x000fe40000000000 */
[----:B------:R-:W-:Y:S01]  /*121c0*/  IADD3 R2, R0, 0x1, RZ ;  /* 0x0000000100027810 */ /* 0x000fe20007ffe0ff */
[----:B------:R-:W-:Y:S03]  /*121d0*/  BAR.SYNC.DEFER_BLOCKING 0x0 ;  /* 0x0000000000007b1d */ /* 0x000fe60000010000 */
[C---:B------:R-:W-:Y:S01]  /*121e0*/  ISETP.GE.AND P3, PT, R2.reuse, R245, PT ;  /* 0x000000f50200720c */ /* 0x040fe20003f66270 */
[----:B------:R-:W-:Y:S01]  /*121f0*/  IMAD.IADD R5, R235, 0x1, -R2 ;  /* 0x00000001eb057824 */ /* 0x000fe200078e0a02 */
[----:B------:R-:W-:-:S02]  /*12200*/  ISETP.GE.AND P2, PT, R2, R244, PT ;  /* 0x000000f40200720c */ /* 0x000fc40003f46270 */
[C---:B------:R-:W-:Y:S02]  /*12210*/  ISETP.GE.AND P1, PT, R2.reuse, R243, PT ;  /* 0x000000f30200720c */ /* 0x040fe40003f26270 */
[C---:B------:R-:W-:Y:S01]  /*12220*/  ISETP.GE.AND P0, PT, R2.reuse, R242, PT ;  /* 0x000000f20200720c */ /* 0x040fe20003f06270 */
[----:B-1----:R-:W-:Y:S01]  /*12230*/  IMAD.MOV.U32 R4, RZ, RZ, R3 ;  /* 0x000000ffff047224 */ /* 0x002fe200078e0003 */
[----:B------:R-:W-:Y:S01]  /*12240*/  ISETP.LT.OR P6, PT, R2, R240, P3 ;  /* 0x000000f00200720c */ /* 0x000fe20001fc1670 */
[----:B------:R-:W-:Y:S01]  /*12250*/  IMAD.IADD R3, R236, 0x1, -R2 ;  /* 0x00000001ec037824 */ /* 0x000fe200078e0a02 */
[C---:B------:R-:W-:Y:S01]  /*12260*/  ISETP.LT.OR P5, PT, R2.reuse, R239, P2 ;  /* 0x000000ef0200720c */ /* 0x040fe200017a1670 */
[----:B------:R1:W-:Y:S01]  /*12270*/  I2F R9, R4 ;  /* 0x0000000400097306 */ /* 0x0003e20000201400 */
[----:B------:R-:W-:Y:S02]  /*12280*/  ISETP.LT.OR P1, PT, R2, R238, P1 ;  /* 0x000000ee0200720c */ /* 0x000fe40000f21670 */
[----:B------:R-:W-:-:S02]  /*12290*/  IABS R3, R3 ;  /* 0x0000000300037213 */ /* 0x000fc40000000000 */
[----:B------:R-:W-:-:S09]  /*122a0*/  ISETP.LT.OR P0, PT, R2, R237, P0 ;  /* 0x000000ed0200720c */ /* 0x000fd20000701670 */
[----:B------:R-:W-:Y:S01]  /*122b0*/  @P1 LOP3.LUT R231, R231, 0x8, RZ, 0xfc, !PT ;  /* 0x00000008e7e71812 */ /* 0x000fe200078efcff */
[----:B-1----:R-:W-:Y:S01]  /*122c0*/  IMAD.MOV.U32 R4, RZ, RZ, R3 ;  /* 0x000000ffff047224 */ /* 0x002fe200078e0003 */
[----:B------:R-:W-:Y:S01]  /*122d0*/  IABS R3, R5 ;  /* 0x0000000500037213 */ /* 0x000fe20000000000 */
[----:B------:R-:W-:Y:S01]  /*122e0*/  FMUL.FTZ R5, R209, c[0x0][0x2ec] ;  /* 0x0000bb00d1057a20 */ /* 0x000fe20000410000 */
[----:B------:R-:W-:Y:S01]  /*122f0*/  LOP3.LUT R231, R231, 0xfffffffb, RZ, 0xc0, !PT ;  /* 0xfffffffbe7e77812 */ /* 0x000fe200078ec0ff */
[----:B------:R1:W-:Y:S01]  /*12300*/  I2F R6, R4 ;  /* 0x0000000400067306 */ /* 0x0003e20000201400 */
[----:B------:R-:W-:Y:S01]  /*12310*/  IMAD.MOV.U32 R209, RZ, RZ, R12 ;  /* 0x000000ffffd17224 */ /* 0x000fe200078e000c */
[----:B------:R-:W-:Y:S01]  /*12320*/  ISETP.GE.AND P1, PT, R0, R245, PT ;  /* 0x000000f50000720c */ /* 0x000fe20003f26270 */
[----:B------:R-:W-:Y:S01]  /*12330*/  FMUL.FTZ R12, R132, c[0x0][0x2ec] ;  /* 0x0000bb00840c7a20 */ /* 0x000fe20000410000 */
[----:B------:R-:W-:Y:S02]  /*12340*/  @P0 LOP3.LUT R231, R231, 0x4, RZ, 0xfc, !PT ;  /* 0x00000004e7e70812 */ /* 0x000fe400078efcff */
[----:B------:R-:W-:-:S02]  /*12350*/  ISETP.GE.AND P0, PT, R0, R244, PT ;  /* 0x000000f40000720c */ /* 0x000fc40003f06270 */
[----:B------:R3:W-:Y:S01]  /*12360*/  MUFU.TANH R15, R5 ;  /* 0x00000005000f7308 */ /* 0x0007e20000002400 */
[C---:B------:R-:W-:Y:S02]  /*12370*/  ISETP.LT.OR P1, PT, R0.reuse, R240, P1 ;  /* 0x000000f00000720c */ /* 0x040fe40000f21670 */
[C---:B------:R-:W-:Y:S02]  /*12380*/  ISETP.LT.OR P0, PT, R0.reuse, R239, P0 ;  /* 0x000000ef0000720c */ /* 0x040fe40000701670 */
[----:B------:R-:W-:Y:S02]  /*12390*/  FSEL R21, R13, -INF , !P1 ;  /* 0xff8000000d157808 */ /* 0x000fe40004800000 */
[----:B------:R-:W-:Y:S01]  /*123a0*/  ISETP.GE.AND P1, PT, R0, R243, PT ;  /* 0x000000f30000720c */ /* 0x000fe20003f26270 */
[----:B-1----:R-:W-:Y:S01]  /*123b0*/  IMAD.MOV.U32 R4, RZ, RZ, R3 ;  /* 0x000000ffff047224 */ /* 0x002fe200078e0003 */
[----:B------:R-:W-:Y:S01]  /*123c0*/  MUFU.TANH R12, R12 ;  /* 0x0000000c000c7308 */ /* 0x000fe20000002400 */
[----:B------:R-:W-:Y:S01]  /*123d0*/  IMAD.IADD R3, R234, 0x1, -R2 ;  /* 0x00000001ea037824 */ /* 0x000fe200078e0a02 */
[----:B------:R-:W-:Y:S01]  /*123e0*/  FSEL R32, R11, -INF , !P0 ;  /* 0xff8000000b207808 */ /* 0x000fe20004000000 */
[----:B------:R-:W-:Y:S01]  /*123f0*/  FMUL.FTZ R11, R249, c[0x0][0x2ec] ;  /* 0x0000bb00f90b7a20 */ /* 0x000fe20000410000 */
[----:B------:R-:W-:-:S02]  /*12400*/  ISETP.GE.AND P0, PT, R0, R242, PT ;  /* 0x000000f20000720c */ /* 0x000fc40003f06270 */
[----:B------:R-:W-:Y:S01]  /*12410*/  IABS R3, R3 ;  /* 0x0000000300037213 */ /* 0x000fe20000000000 */
[----:B---3--:R-:W-:Y:S01]  /*12420*/  FMUL.FTZ R5, R210, c[0x0][0x2ec] ;  /* 0x0000bb00d2057a20 */ /* 0x008fe20000410000 */
[----:B------:R1:W-:Y:S01]  /*12430*/  I2F R8, R4 ;  /* 0x0000000400087306 */ /* 0x0003e20000201400 */
[C---:B------:R-:W-:Y:S01]  /*12440*/  ISETP.LT.OR P1, PT, R0.reuse, R238, P1 ;  /* 0x000000ee0000720c */ /* 0x040fe20000f21670 */
[----:B------:R-:W-:Y:S01]  /*12450*/  IMAD.MOV.U32 R210, RZ, RZ, R20 ;  /* 0x000000ffffd27224 */ /* 0x000fe200078e0014 */
[----:B------:R-:W-:-:S05]  /*12460*/  ISETP.LT.OR P0, PT, R0, R237, P0 ;  /* 0x000000ed0000720c */ /* 0x000fca0000701670 */
[----:B------:R3:W4:Y:S01]  /*12470*/  I2F R7, R3 ;  /* 0x0000000300077306 */ /* 0x0007220000201400 */
[----:B-1----:R-:W-:Y:S01]  /*12480*/  IMAD.IADD R4, R241, 0x1, -R2 ;  /* 0x00000001f1047824 */ /* 0x002fe200078e0a02 */
[----:B------:R-:W-:-:S06]  /*12490*/  IADD3 R2, R0, 0x8, RZ ;  /* 0x0000000800027810 */ /* 0x000fcc0007ffe0ff */
[----:B------:R-:W1:Y:S01]  /*124a0*/  MUFU.TANH R5, R5 ;  /* 0x0000000500057308 */ /* 0x000e620000002400 */
[----:B------:R-:W-:Y:S02]  /*124b0*/  IABS R4, R4 ;  /* 0x0000000400047213 */ /* 0x000fe40000000000 */
[----:B------:R-:W-:Y:S01]  /*124c0*/  ISETP.GE.AND P3, PT, R2, R245, PT ;  /* 0x000000f50200720c */ /* 0x000fe20003f66270 */
[----:B---3--:R-:W-:Y:S01]  /*124d0*/  IMAD.IADD R3, R236, 0x1, -R2 ;  /* 0x00000001ec037824 */ /* 0x008fe200078e0a02 */
[----:B------:R-:W-:-:S03]  /*124e0*/  ISETP.GE.AND P2, PT, R2, R244, PT ;  /* 0x000000f40200720c */ /* 0x000fc60003f46270 */
[----:B------:R3:W2:Y:S01]  /*124f0*/  I2F R16, R4 ;  /* 0x0000000400107306 */ /* 0x0006a20000201400 */
[----:B----4-:R-:W-:Y:S01]  /*12500*/  FFMA.FTZ R15, R7, -UR35, R15 ;  /* 0x80000023070f7c23 */ /* 0x010fe2000801000f */
[----:B------:R-:W-:Y:S01]  /*12510*/  IABS R3, R3 ;  /* 0x0000000300037213 */ /* 0x000fe20000000000 */
[----:B-1----:R-:W-:-:S05]  /*12520*/  FFMA.FTZ R5, R9, -UR35, R5 ;  /* 0x8000002309057c23 */ /* 0x002fca0008010005 */
[----:B------:R-:W1:Y:S01]  /*12530*/  I2F R3, R3 ;  /* 0x0000000300037306 */ /* 0x000e620000201400 */
[----:B------:R-:W-:Y:S02]  /*12540*/  FSEL R34, R5, -INF , !P0 ;  /* 0xff80000005227808 */ /* 0x000fe40004000000 */
[----:B------:R-:W-:Y:S01]  /*12550*/  ISETP.GE.AND P0, PT, R2, R242, PT ;  /* 0x000000f20200720c */ /* 0x000fe20003f06270 */
[----:B---3--:R-:W-:-:S04]  /*12560*/  FMUL.FTZ R4, R105, c[0x0][0x2ec] ;  /* 0x0000bb0069047a20 */ /* 0x008fc80000410000 */
[----:B------:R3:W-:Y:S01]  /*12570*/  MUFU.TANH R13, R11 ;  /* 0x0000000b000d7308 */ /* 0x0007e20000002400 */
[----:B--2---:R-:W-:Y:S01]  /*12580*/  FFMA.FTZ R14, R16, -UR35, R14 ;  /* 0x80000023100e7c23 */ /* 0x004fe2000801000e */
[----:B------:R-:W-:Y:S01]  /*12590*/  ISETP.LT.OR P4, PT, R2, R237, P0 ;  /* 0x000000ed0200720c */ /* 0x000fe20000781670 */
[----:B------:R-:W-:-:S05]  /*125a0*/  IMAD.MOV.U32 R105, RZ, RZ, R50 ;  /* 0x000000ffff697224 */ /* 0x000fca00078e0032 */
[----:B------:R2:W4:Y:S01]  /*125b0*/  MUFU.TANH R18, R4 ;  /* 0x0000000400127308 */ /* 0x0005220000002400 */
[----:B-1----:R-:W-:Y:S02]  /*125c0*/  FFMA.FTZ R12, R3, -UR35, R12 ;  /* 0x80000023030c7c23 */ /* 0x002fe4000801000c */
[----:B------:R-:W-:-:S05]  /*125d0*/  IMAD.IADD R3, R235, 0x1, -R2 ;  /* 0x00000001eb037824 */ /* 0x000fca00078e0a02 */
[----:B------:R-:W-:Y:S01]  /*125e0*/  IABS R3, R3 ;  /* 0x0000000300037213 */ /* 0x000fe20000000000 */
[----:B---3--:R-:W-:-:S06]  /*125f0*/  FMUL.FTZ R11, R250, c[0x0][0x2ec] ;  /* 0x0000bb00fa0b7a20 */ /* 0x008fcc0000410000 */
[----:B------:R-:W-:Y:S01]  /*12600*/  MUFU.TANH R11, R11 ;  /* 0x0000000b000b7308 */ /* 0x000fe20000002400 */
[----:B--2---:R-:W-:Y:S02]  /*12610*/  FMUL.FTZ R4, R107, c[0x0][0x2ec] ;  /* 0x0000bb006b047a20 */ /* 0x004fe40000410000 */
[----:B----4-:R-:W-:Y:S02]  /*12620*/  FFMA.FTZ R6, R6, -UR35, R18 ;  /* 0x8000002306067c23 */ /* 0x010fe40008010012 */
[----:B------:R-:W-:-:S03]  /*12630*/  IMAD.MOV.U32 R107, RZ, RZ, R46 ;  /* 0x000000ffff6b7224 */ /* 0x000fc600078e002e */
[----:B------:R1:W2:Y:S01]  /*12640*/  MUFU.TANH R17, R4 ;  /* 0x0000000400117308 */ /* 0x0002a20000002400 */
[----:B------:R-:W-:Y:S01]  /*12650*/  FSEL R35, R6, -INF , !P6 ;  /* 0xff80000006237808 */ /* 0x000fe20007000000 */
[----:B------:R-:W-:Y:S01]  /*12660*/  IMAD.MOV.U32 R132, RZ, RZ, R107 ;  /* 0x000000ffff847224 */ /* 0x000fe200078e006b */
[----:B------:R-:W-:Y:S02]  /*12670*/  ISETP.LT.OR P6, PT, R2, R240, P3 ;  /* 0x000000f00200720c */ /* 0x000fe40001fc1670 */
[----:B------:R-:W-:Y:S02]  /*12680*/  LOP3.LUT P3, RZ, R231, 0x8, RZ, 0xc0, !PT ;  /* 0x00000008e7ff7812 */ /* 0x000fe4000786c0ff */
[----:B------:R-:W-:Y:S01]  /*12690*/  FSEL R20, R12, -INF , !P6 ;  /* 0xff8000000c147808 */ /* 0x000fe20007000000 */
[----:B------:R-:W-:Y:S01]  /*126a0*/  FMUL.FTZ R12, R207, c[0x0][0x2ec] ;  /* 0x0000bb00cf0c7a20 */ /* 0x000fe20000410000 */
[----:B------:R-:W-:Y:S01]  /*126b0*/  FSEL R48, R15, -INF , !P3 ;  /* 0xff8000000f307808 */ /* 0x000fe20005800000 */
[----:B------:R-:W-:-:S02]  /*126c0*/  FMUL.FTZ R15, R201, c[0x0][0x2ec] ;  /* 0x0000bb00c90f7a20 */ /* 0x000fc40000410000 */
[----:B-1----:R-:W-:-:S04]  /*126d0*/  FMUL.FTZ R4, R208, c[0x0][0x2ec] ;  /* 0x0000bb00d0047a20 */ /* 0x002fc80000410000 */
[----:B------:R-:W-:Y:S01]  /*126e0*/  MUFU.TANH R15, R15 ;  /* 0x0000000f000f7308 */ /* 0x000fe20000002400 */
[----:B--2---:R-:W-:Y:S02]  /*126f0*/  FFMA.FTZ R8, R8, -UR35, R17 ;  /* 0x8000002308087c23 */ /* 0x004fe40008010011 */
[----:B------:R-:W-:-:S03]  /*12700*/  IMAD.MOV.U32 R208, RZ, RZ, R45 ;  /* 0x000000ffffd07224 */ /* 0x000fc600078e002d */
[----:B------:R-:W-:Y:S02]  /*12710*/  FSEL R36, R8, -INF , !P5 ;  /* 0xff80000008247808 */ /* 0x000fe40006800000 */
[----:B------:R-:W1:Y:S01]  /*12720*/  MUFU.TANH R4, R4 ;  /* 0x0000000400047308 */ /* 0x000e620000002400 */
[----:B------:R-:W-:Y:S02]  /*12730*/  ISETP.LT.OR P5, PT, R2, R239, P2 ;  /* 0x000000ef0200720c */ /* 0x000fe400017a1670 */
[C---:B------:R-:W-:Y:S02]  /*12740*/  LOP3.LUT P2, RZ, R231.reuse, 0x4, RZ, 0xc0, !PT ;  /* 0x00000004e7ff7812 */ /* 0x040fe4000784c0ff */
[----:B------:R-:W-:Y:S02]  /*12750*/  LOP3.LUT R231, R231, 0xfffffffd, RZ, 0xc0, !PT ;  /* 0xfffffffde7e77812 */ /* 0x000fe400078ec0ff */
[----:B------:R-:W-:Y:S01]  /*12760*/  FSEL R50, R14, -INF , !P2 ;  /* 0xff8000000e327808 */ /* 0x000fe20005000000 */
[----:B------:R-:W-:-:S06]  /*12770*/  FMUL.FTZ R14, R202, c[0x0][0x2ec] ;  /* 0x0000bb00ca0e7a20 */ /* 0x000fcc0000410000 */
[----:B------:R-:W-:Y:S01]  /*12780*/  MUFU.TANH R14, R14 ;  /* 0x0000000e000e7308 */ /* 0x000fe20000002400 */
[----:B-1----:R-:W-:-:S05]  /*12790*/  FFMA.FTZ R4, R10, -UR35, R4 ;  /* 0x800000230a047c23 */ /* 0x002fca0008010004 */
[----:B------:R-:W-:Y:S01]  /*127a0*/  FSEL R33, R4, -INF , !P1 ;  /* 0xff80000004217808 */ /* 0x000fe20004800000 */
[----:B------:R-:W-:Y:S01]  /*127b0*/  IMAD.MOV.U32 R4, RZ, RZ, R3 ;  /* 0x000000ffff047224 */ /* 0x000fe200078e0003 */
[----:B------:R-:W-:Y:S01]  /*127c0*/  ISETP.GE.AND P1, PT, R2, R243, PT ;  /* 0x000000f30200720c */ /* 0x000fe20003f26270 */
[----:B------:R-:W-:Y:S02]  /*127d0*/  IMAD.IADD R3, R234, 0x1, -R2 ;  /* 0x00000001ea037824 */ /* 0x000fe400078e0a02 */
[----:B------:R1:W-:Y:S01]  /*127e0*/  I2F R10, R4 ;  /* 0x00000004000a7306 */ /* 0x0003e20000201400 */
[----:B------:R-:W-:Y:S02]  /*127f0*/  ISETP.LT.OR P1, PT, R2, R238, P1 ;  /* 0x000000ee0200720c */ /* 0x000fe40000f21670 */
[----:B------:R-:W-:-:S05]  /*12800*/  IABS R3, R3 ;  /* 0x0000000300037213 */ /* 0x000fca0000000000 */
[----:B------:R2:W-:Y:S06]  /*12810*/  I2F R9, R3 ;  /* 0x0000000300097306 */ /* 0x0005ec0000201400 */
[----:B------:R-:W-:Y:S01]  /*12820*/  @P1 LOP3.LUT R231, R231, 0x2, RZ, 0xfc, !PT ;  /* 0x00000002e7e71812 */ /* 0x000fe200078efcff */
        /* <DEDUP_REMOVED lines=19> */
[----:B------:R1:W-:Y:S04]  /*12960*/  I2F R7, R4 ;  /* 0x0000000400077306 */ /* 0x0003e80000201400 */
[----:B------:R-:W-:-:S04]  /*12970*/  @P1 LOP3.LUT R231, R231, 0x8, RZ, 0xfc, !PT ;  /* 0x00000008e7e71812 */ /* 0x000fc800078efcff */
[----:B------:R-:W-:-:S04]  /*12980*/  LOP3.LUT R231, R231, 0xfffffffb, RZ, 0xc0, !PT ;  /* 0xfffffffbe7e77812 */ /* 0x000fc800078ec0ff */
[----:B------:R-:W-:Y:S01]  /*12990*/  @P0 LOP3.LUT R231, R231, 0x4, RZ, 0xfc, !PT ;  /* 0x00000004e7e70812 */ /* 0x000fe200078efcff */
[----:B-1----:R-:W-:Y:S02]  /*129a0*/  IMAD.MOV.U32 R4, RZ, RZ, R3 ;  /* 0x000000ffff047224 */ /* 0x002fe400078e0003 */
[----:B------:R-:W-:Y:S02]  /*129b0*/  IMAD.IADD R3, R234, 0x1, -R2 ;  /* 0x00000001ea037824 */ /* 0x000fe400078e0a02 */
[----:B------:R1:W-:Y:S03]  /*129c0*/  I2F R8, R4 ;  /* 0x0000000400087306 */ /* 0x0003e60000201400 */
[----:B------:R-:W-:-:S05]  /*129d0*/  IABS R3, R3 ;  /* 0x0000000300037213 */ /* 0x000fca0000000000 */
[----:B-1----:R-:W-:Y:S01]  /*129e0*/  IMAD.MOV.U32 R4, RZ, RZ, R3 ;  /* 0x000000ffff047224 */ /* 0x002fe200078e0003 */
[----:B------:R-:W-:Y:S01]  /*129f0*/  IABS R3, R5 ;  /* 0x0000000500037213 */ /* 0x000fe20000000000 */
[----:B------:R-:W-:Y:S02]  /*12a00*/  FMUL.FTZ R5, R135, c[0x0][0x2ec] ;  /* 0x0000bb0087057a20 */ /* 0x000fe40000410000 */
[----:B------:R1:W2:Y:S08]  /*12a10*/  I2F R6, R4 ;  /* 0x0000000400067306 */ /* 0x0002b00000201400 */
[----:B------:R-:W-:Y:S01]  /*12a20*/  I2F R3, R3 ;  /* 0x0000000300037306 */ /* 0x000fe20000201400 */
[----:B-1----:R-:W-:-:S07]  /*12a30*/  FMUL.FTZ R4, R133, c[0x0][0x2ec] ;  /* 0x0000bb0085047a20 */ /* 0x002fce0000410000 */
[----:B------:R1:W3:Y:S01]  /*12a40*/  MUFU.TANH R16, R5 ;  /* 0x0000000500107308 */ /* 0x0002e20000002400 */
[----:B--2---:R-:W-:Y:S02]  /*12a50*/  FFMA.FTZ R13, R6, -UR35, R13 ;  /* 0x80000023060d7c23 */ /* 0x004fe4000801000d */
[----:B------:R-:W-:Y:S02]  /*12a60*/  IMAD.MOV.U32 R133, RZ, RZ, R211 ;  /* 0x000000ffff857224 */ /* 0x000fe400078e00d3 */
[----:B------:R-:W-:Y:S02]  /*12a70*/  IMAD.MOV.U32 R211, RZ, RZ, R210 ;  /* 0x000000ffffd37224 */ /* 0x000fe400078e00d2 */
[----:B------:R-:W-:Y:S01]  /*12a80*/  IMAD.MOV.U32 R210, RZ, RZ, R209 ;  /* 0x000000ffffd27224 */ /* 0x000fe200078e00d1 */
[----:B------:R2:W4:Y:S01]  /*12a90*/  MUFU.TANH R17, R4 ;  /* 0x0000000400117308 */ /* 0x0005220000002400 */
[----:B------:R-:W-:Y:S02]  /*12aa0*/  IMAD.MOV.U32 R209, RZ, RZ, R208 ;  /* 0x000000ffffd17224 */ /* 0x000fe400078e00d0 */
[----:B------:R-:W-:-:S02]  /*12ab0*/  IMAD.MOV.U32 R208, RZ, RZ, R106 ;  /* 0x000000ffffd07224 */ /* 0x000fc400078e006a */
[----:B-1----:R-:W-:Y:S02]  /*12ac0*/  FMUL.FTZ R5, R248, c[0x0][0x2ec] ;  /* 0x0000bb00f8057a20 */ /* 0x002fe40000410000 */
[----:B---3--:R-:W-:Y:S02]  /*12ad0*/  FFMA.FTZ R8, R8, -UR35, R16 ;  /* 0x8000002308087c23 */ /* 0x008fe40008010010 */
[----:B------:R1:W-:Y:S01]  /*12ae0*/  MUFU.TANH R16, R12 ;  /* 0x0000000c00107308 */ /* 0x0003e20000002400 */
[----:B--2---:R-:W-:Y:S02]  /*12af0*/  FMUL.FTZ R4, R134, c[0x0][0x2ec] ;  /* 0x0000bb0086047a20 */ /* 0x004fe40000410000 */
[----:B----4-:R-:W-:-:S05]  /*12b00*/  FFMA.FTZ R7, R7, -UR35, R17 ;  /* 0x8000002307077c23 */ /* 0x010fca0008010011 */
[----:B------:R-:W2:Y:S01]  /*12b10*/  MUFU.TANH R5, R5 ;  /* 0x0000000500057308 */ /* 0x000ea20000002400 */
[----:B------:R-:W-:Y:S01]  /*12b20*/  IMAD.MOV.U32 R134, RZ, RZ, R133 ;  /* 0x000000ffff867224 */ /* 0x000fe200078e0085 */
[----:B------:R-:W-:Y:S01]  /*12b30*/  FSEL R19, R7, -INF , !P6 ;  /* 0xff80000007137808 */ /* 0x000fe20007000000 */
[----:B------:R-:W-:Y:S02]  /*12b40*/  IMAD.MOV.U32 R133, RZ, RZ, R105 ;  /* 0x000000ffff857224 */ /* 0x000fe400078e0069 */
[----:B------:R-:W-:-:S03]  /*12b50*/  IMAD.MOV.U32 R135, RZ, RZ, R134 ;  /* 0x000000ffff877224 */ /* 0x000fc600078e0086 */
[----:B------:R-:W3:Y:S01]  /*12b60*/  MUFU.TANH R4, R4 ;  /* 0x0000000400047308 */ /* 0x000ee20000002400 */
[----:B-1----:R-:W-:Y:S02]  /*12b70*/  FMUL.FTZ R12, R200, c[0x0][0x2ec] ;  /* 0x0000bb00c80c7a20 */ /* 0x002fe40000410000 */
[----:B------:R-:W-:Y:S02]  /*12b80*/  IMAD.MOV.U32 R134, RZ, RZ, R132 ;  /* 0x000000ffff867224 */ /* 0x000fe400078e0084 */
[----:B------:R-:W-:Y:S02]  /*12b90*/  IMAD.MOV.U32 R132, RZ, RZ, R211 ;  /* 0x000000ffff847224 */ /* 0x000fe400078e00d3 */
[----:B------:R-:W-:Y:S01]  /*12ba0*/  IMAD.MOV.U32 R211, RZ, RZ, R210 ;  /* 0x000000ffffd37224 */ /* 0x000fe200078e00d2 */
[----:B------:R-:W-:Y:S01]  /*12bb0*/  MUFU.TANH R12, R12 ;  /* 0x0000000c000c7308 */ /* 0x000fe20000002400 */
[----:B--2---:R-:W-:Y:S02]  /*12bc0*/  FFMA.FTZ R5, R9, -UR35, R5 ;  /* 0x8000002309057c23 */ /* 0x004fe40008010005 */
[----:B------:R-:W-:-:S02]  /*12bd0*/  IMAD.MOV.U32 R210, RZ, RZ, R209 ;  /* 0x000000ffffd27224 */ /* 0x000fc400078e00d1 */
[----:B------:R-:W-:Y:S01]  /*12be0*/  IMAD.MOV.U32 R209, RZ, RZ, R208 ;  /* 0x000000ffffd17224 */ /* 0x000fe200078e00d0 */
[----:B------:R-:W-:Y:S01]  /*12bf0*/  FSEL R47, R5, -INF , !P3 ;  /* 0xff800000052f7808 */ /* 0x000fe20005800000 */
[----:B------:R-:W-:Y:S02]  /*12c00*/  IMAD.MOV.U32 R208, RZ, RZ, R104 ;  /* 0x000000ffffd07224 */ /* 0x000fe400078e0068 */
[----:B---3--:R-:W-:Y:S02]  /*12c10*/  FFMA.FTZ R4, R10, -UR35, R4 ;  /* 0x800000230a047c23 */ /* 0x008fe40008010004 */
[----:B------:R-:W-:Y:S02]  /*12c20*/  FMUL.FTZ R10, R251, c[0x0][0x2ec] ;  /* 0x0000bb00fb0a7a20 */ /* 0x000fe40000410000 */
[----:B------:R-:W-:Y:S01]  /*12c30*/  IMAD.MOV.U32 R248, RZ, RZ, R133 ;  /* 0x000000fffff87224 */ /* 0x000fe200078e0085 */
[----:B------:R-:W-:Y:S01]  /*12c40*/  FSEL R22, R4, -INF , !P5 ;  /* 0xff80000004167808 */ /* 0x000fe20006800000 */
[----:B------:R-:W-:Y:S01]  /*12c50*/  FFMA.FTZ R4, R18, -UR35, R11 ;  /* 0x8000002312047c23 */ /* 0x000fe2000801000b */
[----:B------:R-:W-:Y:S01]  /*12c60*/  ISETP.LT.OR P5, PT, R2, R239, P2 ;  /* 0x000000ef0200720c */ /* 0x000fe200017a1670 */
[----:B------:R-:W1:Y:S01]  /*12c70*/  MUFU.TANH R10, R10 ;  /* 0x0000000a000a7308 */ /* 0x000e620000002400 */
[----:B------:R-:W-:Y:S01]  /*12c80*/  IADD3 R2, R0, 0x10, RZ ;  /* 0x0000001000027810 */ /* 0x000fe20007ffe0ff */
        /* <DEDUP_REMOVED lines=9> */
[----:B------:R-:W-:Y:S01]  /*12d20*/  ISETP.GE.AND P0, PT, R2, R242, PT ;  /* 0x000000f20200720c */ /* 0x000fe20003f06270 */
[----:B------:R-:W-:Y:S01]  /*12d30*/  IMAD.MOV.U32 R208, RZ, RZ, R38 ;  /* 0x000000ffffd07224 */ /* 0x000fe200078e0026 */
[----:B------:R-:W-:Y:S01]  /*12d40*/  FSEL R46, R8, -INF , !P5 ;  /* 0xff800000082e7808 */ /* 0x000fe20006800000 */
[----:B------:R-:W-:Y:S01]  /*12d50*/  IMAD.MOV.U32 R250, RZ, RZ, R248 ;  /* 0x000000fffffa7224 */ /* 0x000fe200078e00f8 */
[C---:B------:R-:W-:Y:S01]  /*12d60*/  ISETP.LT.OR P6, PT, R2.reuse, R240, P3 ;  /* 0x000000f00200720c */ /* 0x040fe20001fc1670 */
[----:B-1----:R-:W-:Y:S01]  /*12d70*/  FFMA.FTZ R11, R3, -UR35, R10 ;  /* 0x80000023030b7c23 */ /* 0x002fe2000801000a */
[----:B------:R-:W-:Y:S01]  /*12d80*/  ISETP.LT.OR P5, PT, R2, R239, P2 ;  /* 0x000000ef0200720c */ /* 0x000fe200017a1670 */
[----:B------:R-:W-:Y:S01]  /*12d90*/  IMAD.IADD R3, R236, 0x1, -R2 ;  /* 0x00000001ec037824 */ /* 0x000fe200078e0a02 */
[C---:B------:R-:W-:Y:S01]  /*12da0*/  ISETP.LT.OR P1, PT, R2.reuse, R238, P1 ;  /* 0x000000ee0200720c */ /* 0x040fe20000f21670 */
[----:B------:R-:W-:Y:S01]  /*12db0*/  IMAD.MOV.U32 R248, RZ, RZ, R134 ;  /* 0x000000fffff87224 */ /* 0x000fe200078e0086 */
[----:B------:R-:W-:Y:S01]  /*12dc0*/  ISETP.LT.OR P4, PT, R2, R237, P0 ;  /* 0x000000ed0200720c */ /* 0x000fe20000781670 */
[----:B------:R-:W-:Y:S01]  /*12dd0*/  IMAD.MOV.U32 R249, RZ, RZ, R135 ;  /* 0x000000fffff97224 */ /* 0x000fe200078e0087 */
[----:B------:R-:W-:Y:S01]  /*12de0*/  IABS R3, R3 ;  /* 0x0000000300037213 */ /* 0x000fe20000000000 */
[----:B------:R-:W-:Y:S01]  /*12df0*/  IMAD.MOV.U32 R134, RZ, RZ, R252 ;  /* 0x000000ffff867224 */ /* 0x000fe200078e00fc */
[----:B------:R-:W-:-:S02]  /*12e00*/  LOP3.LUT P3, RZ, R231, 0x8, RZ, 0xc0, !PT ;  /* 0x00000008e7ff7812 */ /* 0x000fc4000786c0ff */
[C---:B------:R-:W-:Y:S01]  /*12e10*/  LOP3.LUT P2, RZ, R231.reuse, 0x4, RZ, 0xc0, !PT ;  /* 0x00000004e7ff7812 */ /* 0x040fe2000784c0ff */
[----:B------:R-:W-:Y:S01]  /*12e20*/  IMAD.MOV.U32 R4, RZ, RZ, R3 ;  /* 0x000000ffff047224 */ /* 0x000fe200078e0003 */
[----:B------:R-:W-:Y:S01]  /*12e30*/  LOP3.LUT R231, R231, 0xfffffffd, RZ, 0xc0, !PT ;  /* 0xfffffffde7e77812 */ /* 0x000fe200078ec0ff */
[----:B------:R-:W-:Y:S01]  /*12e40*/  IMAD.IADD R3, R235, 0x1, -R2 ;  /* 0x00000001eb037824 */ /* 0x000fe200078e0a02 */
[----:B------:R-:W-:Y:S01]  /*12e50*/  FSEL R44, R13, -INF , !P3 ;  /* 0xff8000000d2c7808 */ /* 0x000fe20005800000 */
[----:B------:R1:W-:Y:S01]  /*12e60*/  I2F R10, R4 ;  /* 0x00000004000a7306 */ /* 0x0003e20000201400 */
[----:B------:R-:W-:Y:S01]  /*12e70*/  @P1 LOP3.LUT R231, R231, 0x2, RZ, 0xfc, !PT ;  /* 0x00000002e7e71812 */ /* 0x000fe200078efcff */
[----:B------:R-:W-:Y:S01]  /*12e80*/  FMUL.FTZ R13, R130, c[0x0][0x2ec] ;  /* 0x0000bb00820d7a20 */ /* 0x000fe20000410000 */
[----:B------:R-:W-:Y:S02]  /*12e90*/  IABS R3, R3 ;  /* 0x0000000300037213 */ /* 0x000fe40000000000 */
[----:B------:R-:W-:Y:S01]  /*12ea0*/  FSEL R45, R11, -INF , !P2 ;  /* 0xff8000000b2d7808 */ /* 0x000fe20005000000 */
[----:B------:R-:W-:-:S02]  /*12eb0*/  FMUL.FTZ R11, R128, c[0x0][0x2ec] ;  /* 0x0000bb00800b7a20 */ /* 0x000fc40000410000 */
[----:B------:R-:W-:Y:S01]  /*12ec0*/  MUFU.TANH R13, R13 ;  /* 0x0000000d000d7308 */ /* 0x000fe20000002400 */
[----:B-1----:R-:W-:-:S07]  /*12ed0*/  IMAD.MOV.U32 R4, RZ, RZ, R3 ;  /* 0x000000ffff047224 */ /* 0x002fce00078e0003 */
[----:B------:R-:W-:Y:S01]  /*12ee0*/  MUFU.TANH R11, R11 ;  /* 0x0000000b000b7308 */ /* 0x000fe20000002400 */
[----:B------:R-:W-:-:S05]  /*12ef0*/  IMAD.IADD R3, R234, 0x1, -R2 ;  /* 0x00000001ea037824 */ /* 0x000fca00078e0a02 */
[----:B------:R-:W-:Y:S02]  /*12f00*/  IABS R3, R3 ;  /* 0x0000000300037213 */ /* 0x000fe40000000000 */
[----:B------:R1:W-:Y:S08]  /*12f10*/  I2F R8, R4 ;  /* 0x0000000400087306 */ /* 0x0003f00000201400 */
        /* <DEDUP_REMOVED lines=8> */
[----:B---3--:R-:W-:Y:S01]  /*12fa0*/  FFMA.FTZ R7, R7, -UR35, R12 ;  /* 0x8000002307077c23 */ /* 0x008fe2000801000c */
[C---:B------:R-:W-:Y:S02]  /*12fb0*/  ISETP.GE.AND P2, PT, R2.reuse, R244, PT ;  /* 0x000000f40200720c */ /* 0x040fe40003f46270 */
[----:B------:R-:W-:Y:S02]  /*12fc0*/  IABS R3, R3 ;  /* 0x0000000300037213 */ /* 0x000fe40000000000 */
[----:B------:R-:W-:-:S02]  /*12fd0*/  ISETP.GE.AND P1, PT, R2, R243, PT ;  /* 0x000000f30200720c */ /* 0x000fc40003f26270 */
[C---:B------:R-:W-:Y:S02]  /*12fe0*/  ISETP.GE.AND P0, PT, R2.reuse, R242, PT ;  /* 0x000000f20200720c */ /* 0x040fe40003f06270 */
[C---:B------:R-:W-:Y:S02]  /*12ff0*/  ISETP.LT.OR P1, PT, R2.reuse, R238, P1 ;  /* 0x000000ee0200720c */ /* 0x040fe40000f21670 */
[----:B------:R-:W-:Y:S01]  /*13000*/  ISETP.LT.OR P0, PT, R2, R237, P0 ;  /* 0x000000ed0200720c */ /* 0x000fe20000701670 */
        /* <DEDUP_REMOVED lines=8> */
[----:B------:R-:W3:Y:S01]  /*13090*/  I2F R3, R3 ;  /* 0x0000000300037306 */ /* 0x000ee20000201400 */
[----:B-1----:R-:W-:-:S07]  /*130a0*/  FMUL.FTZ R4, R205, c[0x0][0x2ec] ;  /* 0x0000bb00cd047a20 */ /* 0x002fce0000410000 */
[----:B------:R-:W1:Y:S01]  /*130b0*/  MUFU.TANH R5, R5 ;  /* 0x0000000500057308 */ /* 0x000e620000002400 */
[----:B--2---:R-:W-:Y:S02]  /*130c0*/  FFMA.FTZ R6, R6, -UR35, R16 ;  /* 0x8000002306067c23 */ /* 0x004fe40008010010 */
[----:B---3--:R-:W-:-:S05]  /*130d0*/  FFMA.FTZ R12, R3, -UR35, R15 ;  /* 0x80000023030c7c23 */ /* 0x008fca000801000f */
[----:B------:R2:W3:Y:S01]  /*130e0*/  MUFU.TANH R17, R4 ;  /* 0x0000000400117308 */ /* 0x0004e20000002400 */
[----:B------:R-:W-:-:S05]  /*130f0*/  IMAD.IADD R3, R241, 0x1, -R2 ;  /* 0x00000001f1037824 */ /* 0x000fca00078e0a02 */
[----:B------:R-:W-:Y:S01]  /*13100*/  IABS R3, R3 ;  /* 0x0000000300037213 */ /* 0x000fe20000000000 */
[----:B-1----:R-:W-:Y:S02]  /*13110*/  FFMA.FTZ R5, R10, -UR35, R5 ;  /* 0x800000230a057c23 */ /* 0x002fe40008010005 */
[----:B------:R-:W-:-:S03]  /*13120*/  FMUL.FTZ R10, R117, c[0x0][0x2ec] ;  /* 0x0000bb00750a7a20 */ /* 0x000fc60000410000 */
[----:B------:R-:W-:Y:S01]  /*13130*/  FSEL R51, R5, -INF , !P6 ;  /* 0xff80000005337808 */ /* 0x000fe20007000000 */
[----:B------:R1:W-:Y:S01]  /*13140*/  MUFU.TANH R16, R10 ;  /* 0x0000000a00107308 */ /* 0x0003e20000002400 */
[----:B------:R-:W-:Y:S01]  /*13150*/  ISETP.LT.OR P6, PT, R2, R240, P3 ;  /* 0x000000f00200720c */ /* 0x000fe20001fc1670 */
[----:B--2---:R-:W-:Y:S01]  /*13160*/  FMUL.FTZ R4, R206, c[0x0][0x2ec] ;  /* 0x0000bb00ce047a20 */ /* 0x004fe20000410000 */
[----:B------:R-:W-:Y:S01]  /*13170*/  LOP3.LUT P3, RZ, R231, 0x2, RZ, 0xc0, !PT ;  /* 0x00000002e7ff7812 */ /* 0x000fe2000786c0ff */
[----:B---3--:R-:W-:Y:S01]  /*13180*/  FFMA.FTZ R9, R9, -UR35, R17 ;  /* 0x8000002309097c23 */ /* 0x008fe20008010011 */
[----:B------:R-:W-:Y:S02]  /*13190*/  LOP3.LUT R231, R231, 0xfffffff7, RZ, 0xc0, !PT ;  /* 0xfffffff7e7e77812 */ /* 0x000fe400078ec0ff */
[----:B------:R-:W-:Y:S01]  /*131a0*/  FSEL R39, R7, -INF , !P3 ;  /* 0xff80000007277808 */ /* 0x000fe20005800000 */
[----:B------:R-:W2:Y:S01]  /*131b0*/  MUFU.TANH R4, R4 ;  /* 0x0000000400047308 */ /* 0x000ea20000002400 */
[----:B------:R-:W-:-:S04]  /*131c0*/  @P1 LOP3.LUT R231, R231, 0x8, RZ, 0xfc, !PT ;  /* 0x00000008e7e71812 */ /* 0x000fc800078efcff */
[----:B------:R-:W-:Y:S01]  /*131d0*/  LOP3.LUT R231, R231, 0xfffffffb, RZ, 0xc0, !PT ;  /* 0xfffffffbe7e77812 */ /* 0x000fe200078ec0ff */
[----:B-1----:R-:W-:-:S03]  /*131e0*/  FMUL.FTZ R10, R118, c[0x0][0x2ec] ;  /* 0x0000bb00760a7a20 */ /* 0x002fc60000410000 */
[----:B------:R-:W-:Y:S01]  /*131f0*/  @P0 LOP3.LUT R231, R231, 0x4, RZ, 0xfc, !PT ;  /* 0x00000004e7e70812 */ /* 0x000fe200078efcff */
[----:B------:R-:W-:Y:S02]  /*13200*/  IMAD.MOV.U32 R118, RZ, RZ, R210 ;  /* 0x000000ffff767224 */ /* 0x000fe400078e00d2 */
[----:B------:R-:W-:Y:S01]  /*13210*/  MUFU.TANH R10, R10 ;  /* 0x0000000a000a7308 */ /* 0x000fe20000002400 */
[----:B--2---:R-:W-:Y:S02]  /*13220*/  FFMA.FTZ R4, R8, -UR35, R4 ;  /* 0x8000002308047c23 */ /* 0x004fe40008010004 */
[----:B------:R-:W-:Y:S02]  /*13230*/  FFMA.FTZ R8, R18, -UR35, R14 ;  /* 0x8000002312087c23 */ /* 0x000fe4000801000e */
[----:B------:R-:W-:Y:S01]  /*13240*/  FMUL.FTZ R14, R119, c[0x0][0x2ec] ;  /* 0x0000bb00770e7a20 */ /* 0x000fe20000410000 */
[----:B------:R-:W-:Y:S01]  /*13250*/  FSEL R37, R4, -INF , !P5 ;  /* 0xff80000004257808 */ /* 0x000fe20006800000 */
[----:B------:R-:W-:Y:S01]  /*13260*/  IMAD.MOV.U32 R4, RZ, RZ, R3 ;  /* 0x000000ffff047224 */ /* 0x000fe200078e0003 */
[----:B------:R-:W-:Y:S01]  /*13270*/  ISETP.LT.OR P5, PT, R2, R239, P2 ;  /* 0x000000ef0200720c */ /* 0x000fe200017a1670 */
[----:B------:R-:W-:Y:S01]  /*13280*/  IMAD.MOV.U32 R119, RZ, RZ, R211 ;  /* 0x000000ffff777224 */ /* 0x000fe200078e00d3 */
[----:B------:R-:W-:Y:S01]  /*13290*/  IADD3 R2, R0, 0x18, RZ ;  /* 0x0000001800027810 */ /* 0x000fe20007ffe0ff */
[----:B------:R1:W-:Y:S01]  /*132a0*/  I2F R17, R4 ;  /* 0x0000000400117306 */ /* 0x0003e20000201400 */
[----:B------:R-:W-:-:S02]  /*132b0*/  FSEL R201, R6, -INF , !P5 ;  /* 0xff80000006c97808 */ /* 0x000fc40006800000 */
[----:B------:R-:W-:Y:S01]  /*132c0*/  ISETP.GE.AND P3, PT, R2, R245, PT ;  /* 0x000000f50200720c */ /* 0x000fe20003f66270 */
[--C-:B------:R-:W-:Y:S01]  /*132d0*/  IMAD.IADD R3, R236, 0x1, -R2.reuse ;  /* 0x00000001ec037824 */ /* 0x100fe200078e0a02 */
[C---:B------:R-:W-:Y:S01]  /*132e0*/  ISETP.GE.AND P2, PT, R2.reuse, R244, PT ;  /* 0x000000f40200720c */ /* 0x040fe20003f46270 */
[----:B------:R-:W-:Y:S01]  /*132f0*/  IMAD.IADD R5, R235, 0x1, -R2 ;  /* 0x00000001eb057824 */ /* 0x000fe200078e0a02 */
[C---:B------:R-:W-:Y:S01]  /*13300*/  ISETP.GE.AND P1, PT, R2.reuse, R243, PT ;  /* 0x000000f30200720c */ /* 0x040fe20003f26270 */
[----:B------:R-:W-:Y:S01]  /*13310*/  MUFU.TANH R14, R14 ;  /* 0x0000000e000e7308 */ /* 0x000fe20000002400 */
[----:B------:R-:W-:Y:S02]  /*13320*/  IABS R3, R3 ;  /* 0x0000000300037213 */ /* 0x000fe40000000000 */
[C---:B------:R-:W-:Y:S02]  /*13330*/  ISETP.GE.AND P0, PT, R2.reuse, R242, PT ;  /* 0x000000f20200720c */ /* 0x040fe40003f06270 */
[----:B------:R-:W-:-:S02]  /*13340*/  ISETP.LT.OR P5, PT, R2, R239, P2 ;  /* 0x000000ef0200720c */ /* 0x000fc400017a1670 */
[----:B------:R-:W-:Y:S02]  /*13350*/  ISETP.LT.OR P1, PT, R2, R238, P1 ;  /* 0x000000ee0200720c */ /* 0x000fe40000f21670 */
[----:B-1----:R-:W-:Y:S02]  /*13360*/  FSEL R4, R8, -INF , !P4 ;  /* 0xff80000008047808 */ /* 0x002fe40006000000 */
[----:B------:R-:W-:Y:S02]  /*13370*/  ISETP.LT.OR P4, PT, R2, R237, P0 ;  /* 0x000000ed0200720c */ /* 0x000fe40000781670 */
[----:B------:R-:W-:Y:S01]  /*13380*/  LOP3.LUT P2, RZ, R231, 0x4, RZ, 0xc0, !PT ;  /* 0x00000004e7ff7812 */ /* 0x000fe2000784c0ff */
[----:B------:R1:W-:Y:S02]  /*13390*/  STL [R1+0x88], R4 ;  /* 0x0000880401007387 */ /* 0x0003e40000100800 */
[----:B-1----:R-:W-:Y:S01]  /*133a0*/  IMAD.MOV.U32 R4, RZ, RZ, R3 ;  /* 0x000000ffff047224 */ /* 0x002fe200078e0003 */
[----:B------:R-:W-:-:S02]  /*133b0*/  IABS R3, R5 ;  /* 0x0000000500037213 */ /* 0x000fc40000000000 */
[----:B------:R-:W-:Y:S02]  /*133c0*/  FSEL R5, R9, -INF , !P6 ;  /* 0xff80000009057808 */ /* 0x000fe40007000000 */
[----:B------:R1:W-:Y:S01]  /*133d0*/  I2F R9, R4 ;  /* 0x0000000400097306 */ /* 0x0003e20000201400 */
[----:B------:R-:W-:Y:S02]  /*133e0*/  ISETP.LT.OR P6, PT, R2, R240, P3 ;  /* 0x000000f00200720c */ /* 0x000fe40001fc1670 */
[----:B------:R2:W-:Y:S01]  /*133f0*/  STL [R1+0x28], R5 ;  /* 0x0000280501007387 */ /* 0x0005e20000100800 */
[C---:B------:R-:W-:Y:S02]  /*13400*/  LOP3.LUT P3, RZ, R231.reuse, 0x8, RZ, 0xc0, !PT ;  /* 0x00000008e7ff7812 */ /* 0x040fe4000786c0ff */
[----:B------:R-:W-:Y:S02]  /*13410*/  LOP3.LUT R231, R231, 0xfffffffd, RZ, 0xc0, !PT ;  /* 0xfffffffde7e77812 */ /* 0x000fe400078ec0ff */
[----:B------:R-:W-:Y:S01]  /*13420*/  FSEL R251, R12, -INF , !P3 ;  /* 0xff8000000cfb7808 */ /* 0x000fe20005800000 */
[----:B------:R-:W-:Y:S01]  /*13430*/  FMUL.FTZ R12, R122, c[0x0][0x2ec] ;  /* 0x0000bb007a0c7a20 */ /* 0x000fe20000410000 */
[----:B------:R-:W-:-:S05]  /*13440*/  @P1 LOP3.LUT R231, R231, 0x2, RZ, 0xfc, !PT ;  /* 0x00000002e7e71812 */ /* 0x000fca00078efcff */
[----:B------:R-:W-:Y:S01]  /*13450*/  MUFU.TANH R12, R12 ;  /* 0x0000000c000c7308 */ /* 0x000fe20000002400 */
[----:B-1----:R-:W-:Y:S02]  /*13460*/  IMAD.MOV.U32 R4, RZ, RZ, R3 ;  /* 0x000000ffff047224 */ /* 0x002fe400078e0003 */
[----:B------:R-:W-:-:S05]  /*13470*/  IMAD.IADD R3, R234, 0x1, -R2 ;  /* 0x00000001ea037824 */ /* 0x000fca00078e0a02 */
[----:B------:R1:W3:Y:S01]  /*13480*/  I2F R6, R4 ;  /* 0x0000000400067306 */ /* 0x0002e20000201400 */
[----:B------:R-:W-:-:S07]  /*13490*/  IABS R3, R3 ;  /* 0x0000000300037213 */ /* 0x000fce0000000000 */
[----:B------:R4:W4:Y:S01]  /*134a0*/  I2F R8, R3 ;  /* 0x0000000300087306 */ /* 0x0009220000201400 */
[----:B-1----:R-:W-:Y:S01]  /*134b0*/  IMAD.IADD R4, R241, 0x1, -R2 ;  /* 0x00000001f1047824 */ /* 0x002fe200078e0a02 */
[----:B------:R-:W-:Y:S01]  /*134c0*/  IADD3 R2, R0, 0x19, RZ ;  /* 0x0000001900027810 */ /* 0x000fe20007ffe0ff */
[----:B---3--:R-:W-:-:S03]  /*134d0*/  FFMA.FTZ R6, R6, -UR35, R10 ;  /* 0x8000002306067c23 */ /* 0x008fc6000801000a */
[----:B------:R-:W-:Y:S01]  /*134e0*/  IABS R4, R4 ;  /* 0x0000000400047213 */ /* 0x000fe20000000000 */
[--C-:B--2---:R-:W-:Y:S01]  /*134f0*/  IMAD.IADD R5, R235, 0x1, -R2.reuse ;  /* 0x00000001eb057824 */ /* 0x104fe200078e0a02 */
[----:B------:R-:W-:Y:S01]  /*13500*/  ISETP.GE.AND P3, PT, R2, R245, PT ;  /* 0x000000f50200720c */ /* 0x000fe20003f66270 */
[----:B----4-:R-:W-:Y:S01]  /*13510*/  IMAD.IADD R3, R236, 0x1, -R2 ;  /* 0x00000001ec037824 */ /* 0x010fe200078e0a02 */
[----:B------:R1:W-:Y:S01]  /*13520*/  I2F R15, R4 ;  /* 0x00000004000f7306 */ /* 0x0003e20000201400 */
[----:B------:R-:W-:Y:S01]  /*13530*/  ISETP.GE.AND P1, PT, R2, R243, PT ;  /* 0x000000f30200720c */ /* 0x000fe20003f26270 */
[----:B------:R-:W-:Y:S01]  /*13540*/  FFMA.FTZ R8, R8, -UR35, R11 ;  /* 0x8000002308087c23 */ /* 0x000fe2000801000b */
[----:B------:R-:W-:Y:S01]  /*13550*/  ISETP.GE.AND P0, PT, R2, R242, PT ;  /* 0x000000f20200720c */ /* 0x000fe20003f06270 */
[----:B------:R-:W-:Y:S01]  /*13560*/  FMUL.FTZ R11, R126, c[0x0][0x2ec] ;  /* 0x0000bb007e0b7a20 */ /* 0x000fe20000410000 */
[----:B------:R-:W-:Y:S01]  /*13570*/  IABS R3, R3 ;  /* 0x0000000300037213 */ /* 0x000fe20000000000 */
[----:B------:R-:W-:Y:S01]  /*13580*/  IMAD.MOV.U32 R126, RZ, RZ, R232 ;  /* 0x000000ffff7e7224 */ /* 0x000fe200078e00e8 */
[----:B------:R-:W-:-:S02]  /*13590*/  ISETP.LT.OR P1, PT, R2, R238, P1 ;  /* 0x000000ee0200720c */ /* 0x000fc40000f21670 */
[----:B------:R-:W-:Y:S01]  /*135a0*/  ISETP.LT.OR P0, PT, R2, R237, P0 ;  /* 0x000000ed0200720c */ /* 0x000fe20000701670 */
[----:B------:R-:W-:Y:S01]  /*135b0*/  MUFU.TANH R11, R11 ;  /* 0x0000000b000b7308 */ /* 0x000fe20000002400 */
[----:B-1----:R-:W-:Y:S01]  /*135c0*/  IMAD.MOV.U32 R4, RZ, RZ, R3 ;  /* 0x000000ffff047224 */ /* 0x002fe200078e0003 */
[----:B------:R-:W-:Y:S01]  /*135d0*/  IABS R3, R5 ;  /* 0x0000000500037213 */ /* 0x000fe20000000000 */
[----:B------:R-:W-:-:S05]  /*135e0*/  FMUL.FTZ R5, R116, c[0x0][0x2ec] ;  /* 0x0000bb0074057a20 */ /* 0x000fca0000410000 */
[----:B------:R-:W1:Y:S01]  /*135f0*/  I2F R7, R4 ;  /* 0x0000000400077306 */ /* 0x000e620000201400 */
[----:B------:R-:W-:-:S07]  /*13600*/  IMAD.MOV.U32 R116, RZ, RZ, R133 ;  /* 0x000000ffff747224 */ /* 0x000fce00078e0085 */
[----:B------:R2:W3:Y:S08]  /*13610*/  I2F R4, R3 ;  /* 0x0000000300047306 */ /* 0x0004f00000201400 */
[----:B------:R-:W4:Y:S01]  /*13620*/  MUFU.TANH R5, R5 ;  /* 0x0000000500057308 */ /* 0x000f220000002400 */
[----:B-1----:R-:W-:Y:S02]  /*13630*/  FFMA.FTZ R7, R7, -UR35, R16 ;  /* 0x8000002307077c23 */ /* 0x002fe40008010010 */
[----:B--2---:R-:W-:Y:S01]  /*13640*/  FMUL.FTZ R3, R203, c[0x0][0x2ec] ;  /* 0x0000bb00cb037a20 */ /* 0x004fe20000410000 */
[----:B------:R-:W-:Y:S01]  /*13650*/  FSEL R203, R6, -INF , !P5 ;  /* 0xff80000006cb7808 */ /* 0x000fe20006800000 */
[----:B---3--:R-:W-:-:S02]  /*13660*/  FFMA.FTZ R10, R4, -UR35, R14 ;  /* 0x80000023040a7c23 */ /* 0x008fc4000801000e */
[----:B------:R-:W-:Y:S02]  /*13670*/  FMUL.FTZ R14, R125, c[0x0][0x2ec] ;  /* 0x0000bb007d0e7a20 */ /* 0x000fe40000410000 */
[----:B------:R-:W1:Y:S01]  /*13680*/  MUFU.TANH R3, R3 ;  /* 0x0000000300037308 */ /* 0x000e620000002400 */
[----:B----4-:R-:W-:Y:S02]  /*13690*/  FFMA.FTZ R5, R9, -UR35, R5 ;  /* 0x8000002309057c23 */ /* 0x010fe40008010005 */
[----:B------:R-:W-:Y:S02]  /*136a0*/  FFMA.FTZ R9, R15, -UR35, R13 ;  /* 0x800000230f097c23 */ /* 0x000fe4000801000d */
[----:B------:R-:W-:Y:S01]  /*136b0*/  FMUL.FTZ R13, R120, c[0x0][0x2ec] ;  /* 0x0000bb00780d7a20 */ /* 0x000fe20000410000 */
[----:B------:R-:W-:Y:S02]  /*136c0*/  FSEL R4, R5, -INF , !P6 ;  /* 0xff80000005047808 */ /* 0x000fe40007000000 */
[----:B------:R-:W-:Y:S01]  /*136d0*/  MUFU.TANH R14, R14 ;  /* 0x0000000e000e7308 */ /* 0x000fe20000002400 */
[----:B------:R-:W-:Y:S01]  /*136e0*/  ISETP.LT.OR P6, PT, R2, R240, P3 ;  /* 0x000000f00200720c */ /* 0x000fe20001fc1670 */
[----:B------:R-:W-:Y:S01]  /*136f0*/  IMAD.MOV.U32 R120, RZ, RZ, R248 ;  /* 0x000000ffff787224 */ /* 0x000fe200078e00f8 */
[----:B------:R-:W-:-:S02]  /*13700*/  LOP3.LUT P3, RZ, R231, 0x2, RZ, 0xc0, !PT ;  /* 0x00000002e7ff7812 */ /* 0x000fc4000786c0ff */
[----:B------:R-:W-:Y:S01]  /*13710*/  FSEL R6, R9, -INF , !P4 ;  /* 0xff80000009067808 */ /* 0x000fe20006000000 */
[----:B------:R-:W-:Y:S01]  /*13720*/  FMUL.FTZ R9, R131, c[0x0][0x2ec] ;  /* 0x0000bb0083097a20 */ /* 0x000fe20000410000 */
[----:B------:R-:W-:Y:S01]  /*13730*/  LOP3.LUT R231, R231, 0xfffffff7, RZ, 0xc0, !PT ;  /* 0xfffffff7e7e77812 */ /* 0x000fe200078ec0ff */
[----:B-1----:R-:W-:Y:S01]  /*13740*/  FFMA.FTZ R3, R17, -UR35, R3 ;  /* 0x8000002311037c23 */ /* 0x002fe20008010003 */
[----:B------:R-:W-:Y:S01]  /*13750*/  FSEL R200, R8, -INF , !P3 ;  /* 0xff80000008c87808 */ /* 0x000fe20005800000 */
[----:B------:R-:W-:Y:S01]  /*13760*/  MUFU.TANH R13, R13 ;  /* 0x0000000d000d7308 */ /* 0x000fe20000002400 */
[----:B------:R-:W-:Y:S01]  /*13770*/  @P1 LOP3.LUT R231, R231, 0x8, RZ, 0xfc, !PT ;  /* 0x00000008e7e71812 */ /* 0x000fe200078efcff */
[----:B------:R-:W-:Y:S01]  /*13780*/  FMUL.FTZ R17, R112, c[0x0][0x2ec] ;  /* 0x0000bb0070117a20 */ /* 0x000fe20000410000 */
[----:B------:R-:W-:Y:S02]  /*13790*/  FSEL R3, R3, -INF , !P2 ;  /* 0xff80000003037808 */ /* 0x000fe40005000000 */
[----:B------:R-:W-:-:S02]  /*137a0*/  ISETP.GE.AND P2, PT, R2, R244, PT ;  /* 0x000000f40200720c */ /* 0x000fc40003f46270 */
[----:B------:R-:W-:Y:S01]  /*137b0*/  LOP3.LUT R231, R231, 0xfffffffb, RZ, 0xc0, !PT ;  /* 0xfffffffbe7e77812 */ /* 0x000fe200078ec0ff */
[----:B------:R1:W-:Y:S01]  /*137c0*/  STL [R1+0x80], R3 ;  /* 0x0000800301007387 */ /* 0x0003e20000100800 */
[----:B------:R-:W-:Y:S01]  /*137d0*/  ISETP.LT.OR P5, PT, R2, R239, P2 ;  /* 0x000000ef0200720c */ /* 0x000fe200017a1670 */
[----:B------:R-:W-:Y:S01]  /*137e0*/  MUFU.TANH R9, R9 ;  /* 0x0000000900097308 */ /* 0x000fe20000002400 */
[----:B------:R-:W-:Y:S01]  /*137f0*/  @P0 LOP3.LUT R231, R231, 0x4, RZ, 0xfc, !PT ;  /* 0x00000004e7e70812 */ /* 0x000fe200078efcff */
[----:B------:R2:W-:Y:S01]  /*13800*/  STL [R1+0x1c], R4 ;  /* 0x00001c0401007387 */ /* 0x0005e20000100800 */
[----:B------:R-:W-:Y:S01]  /*13810*/  FSEL R117, R10, -INF , !P5 ;  /* 0xff8000000a757808 */ /* 0x000fe20006800000 */
[----:B------:R-:W-:Y:S02]  /*13820*/  FMUL.FTZ R10, R124, c[0x0][0x2ec] ;  /* 0x0000bb007c0a7a20 */ /* 0x000fe40000410000 */
[----:B------:R3:W-:Y:S01]  /*13830*/  STL [R1+0x78], R6 ;  /* 0x0000780601007387 */ /* 0x0007e20000100800 */
[----:B------:R-:W-:Y:S01]  /*13840*/  IMAD.MOV.U32 R124, RZ, RZ, R209 ;  /* 0x000000ffff7c7224 */ /* 0x000fe200078e00d1 */
[----:B------:R-:W-:Y:S08]  /*13850*/  MUFU.TANH R17, R17 ;  /* 0x0000001100117308 */ /* 0x000ff00000002400 */
[----:B------:R-:W-:Y:S01]  /*13860*/  MUFU.TANH R10, R10 ;  /* 0x0000000a000a7308 */ /* 0x000fe20000002400 */
[----:B-1----:R-:W-:-:S02]  /*13870*/  IMAD.IADD R3, R234, 0x1, -R2 ;  /* 0x00000001ea037824 */ /* 0x002fc400078e0a02 */
[----:B--2---:R-:W-:-:S03]  /*13880*/  IMAD.IADD R4, R241, 0x1, -R2 ;  /* 0x00000001f1047824 */ /* 0x004fc600078e0a02 */
[----:B------:R-:W-:Y:S02]  /*13890*/  IABS R3, R3 ;  /* 0x0000000300037213 */ /* 0x000fe40000000000 */
[----:B------:R-:W-:Y:S02]  /*138a0*/  IADD3 R2, R0, 0x20, RZ ;  /* 0x0000002000027810 */ /* 0x000fe40007ffe0ff */
[----:B------:R1:W-:Y:S01]  /*138b0*/  I2F R5, R3 ;  /* 0x0000000300057306 */ /* 0x0003e20000201400 */
[----:B------:R-:W-:Y:S02]  /*138c0*/  IABS R4, R4 ;  /* 0x0000000400047213 */ /* 0x000fe40000000000 */
[----:B---3--:R-:W-:Y:S02]  /*138d0*/  FSEL R6, R7, -INF , !P6 ;  /* 0xff80000007067808 */ /* 0x008fe40007000000 */
[C---:B------:R-:W-:Y:S02]  /*138e0*/  ISETP.GE.AND P3, PT, R2.reuse, R245, PT ;  /* 0x000000f50200720c */ /* 0x040fe40003f66270 */
[C---:B------:R-:W-:Y:S01]  /*138f0*/  ISETP.GE.AND P2, PT, R2.reuse, R244, PT ;  /* 0x000000f40200720c */ /* 0x040fe20003f46270 */
[----:B------:R2:W-:Y:S01]  /*13900*/  I2F R16, R4 ;  /* 0x0000000400107306 */ /* 0x0005e20000201400 */
[----:B------:R3:W-:Y:S01]  /*13910*/  STL [R1+0x14], R6 ;  /* 0x0000140601007387 */ /* 0x0007e20000100800 */
[----:B------:R-:W-:-:S02]  /*13920*/  ISETP.GE.AND P1, PT, R2, R243, PT ;  /* 0x000000f30200720c */ /* 0x000fc40003f26270 */
[C---:B------:R-:W-:Y:S02]  /*13930*/  ISETP.GE.AND P0, PT, R2.reuse, R242, PT ;  /* 0x000000f20200720c */ /* 0x040fe40003f06270 */
[----:B------:R-:W-:Y:S01]  /*13940*/  ISETP.LT.OR P6, PT, R2, R240, P3 ;  /* 0x000000f00200720c */ /* 0x000fe20001fc1670 */
[----:B-1----:R-:W-:Y:S01]  /*13950*/  IMAD.IADD R3, R236, 0x1, -R2 ;  /* 0x00000001ec037824 */ /* 0x002fe200078e0a02 */
[C---:B------:R-:W-:Y:S02]  /*13960*/  ISETP.LT.OR P5, PT, R2.reuse, R239, P2 ;  /* 0x000000ef0200720c */ /* 0x040fe400017a1670 */
[C---:B------:R-:W-:Y:S02]  /*13970*/  ISETP.LT.OR P1, PT, R2.reuse, R238, P1 ;  /* 0x000000ee0200720c */ /* 0x040fe40000f21670 */
[----:B------:R-:W-:Y:S02]  /*13980*/  IABS R3, R3 ;  /* 0x0000000300037213 */ /* 0x000fe40000000000 */
[----:B------:R-:W-:-:S02]  /*13990*/  ISETP.LT.OR P4, PT, R2, R237, P0 ;  /* 0x000000ed0200720c */ /* 0x000fc40000781670 */
[C---:B------:R-:W-:Y:S01]  /*139a0*/  LOP3.LUT P3, RZ, R231.reuse, 0x8, RZ, 0xc0, !PT ;  /* 0x00000008e7ff7812 */ /* 0x040fe2000786c0ff */
[----:B--2---:R-:W-:Y:S01]  /*139b0*/  IMAD.MOV.U32 R4, RZ, RZ, R3 ;  /* 0x000000ffff047224 */ /* 0x004fe200078e0003 */
[----:B------:R-:W-:Y:S01]  /*139c0*/  LOP3.LUT P2, RZ, R231, 0x4, RZ, 0xc0, !PT ;  /* 0x00000004e7ff7812 */ /* 0x000fe2000784c0ff */
[----:B------:R-:W-:Y:S01]  /*139d0*/  IMAD.IADD R3, R235, 0x1, -R2 ;  /* 0x00000001eb037824 */ /* 0x000fe200078e0a02 */
[----:B------:R-:W-:-:S04]  /*139e0*/  LOP3.LUT R231, R231, 0xfffffffd, RZ, 0xc0, !PT ;  /* 0xfffffffde7e77812 */ /* 0x000fc800078ec0ff */
[----:B------:R-:W-:Y:S01]  /*139f0*/  IABS R3, R3 ;  /* 0x0000000300037213 */ /* 0x000fe20000000000 */
[----:B---3--:R1:W2:Y:S01]  /*13a00*/  I2F R6, R4 ;  /* 0x0000000400067306 */ /* 0x0082a20000201400 */
[----:B------:R-:W-:-:S03]  /*13a10*/  @P1 LOP3.LUT R231, R231, 0x2, RZ, 0xfc, !PT ;  /* 0x00000002e7e71812 */ /* 0x000fc600078efcff */
[----:B-1----:R-:W-:Y:S02]  /*13a20*/  IMAD.MOV.U32 R4, RZ, RZ, R3 ;  /* 0x000000ffff047224 */ /* 0x002fe400078e0003 */
[----:B------:R-:W-:Y:S02]  /*13a30*/  IMAD.IADD R3, R234, 0x1, -R2 ;  /* 0x00000001ea037824 */ /* 0x000fe400078e0a02 */
[----:B------:R1:W3:Y:S01]  /*13a40*/  I2F R8, R4 ;  /* 0x0000000400087306 */ /* 0x0002e20000201400 */
[----:B--2---:R-:W-:Y:S02]  /*13a50*/  FFMA.FTZ R6, R6, -UR35, R10 ;  /* 0x8000002306067c23 */ /* 0x004fe4000801000a */
[----:B------:R-:W-:-:S03]  /*13a60*/  IABS R3, R3 ;  /* 0x0000000300037213 */ /* 0x000fc60000000000 */
[----:B------:R-:W-:Y:S02]  /*13a70*/  FSEL R107, R6, -INF , !P6 ;  /* 0xff800000066b7808 */ /* 0x000fe40007000000 */
[----:B------:R2:W4:Y:S01]  /*13a80*/  I2F R7, R3 ;  /* 0x0000000300077306 */ /* 0x0005220000201400 */
[----:B-1----:R-:W-:Y:S01]  /*13a90*/  IMAD.IADD R4, R241, 0x1, -R2 ;  /* 0x00000001f1047824 */ /* 0x002fe200078e0a02 */
[----:B------:R-:W-:Y:S01]  /*13aa0*/  IADD3 R2, R0, 0x21, RZ ;  /* 0x0000002100027810 */ /* 0x000fe20007ffe0ff */
[----:B---3--:R-:W-:-:S03]  /*13ab0*/  FFMA.FTZ R8, R8, -UR35, R11 ;  /* 0x8000002308087c23 */ /* 0x008fc6000801000b */
[----:B------:R-:W-:Y:S02]  /*13ac0*/  IABS R4, R4 ;  /* 0x0000000400047213 */ /* 0x000fe40000000000 */
[----:B------:R-:W-:Y:S01]  /*13ad0*/  ISETP.GE.AND P1, PT, R2, R243, PT ;  /* 0x000000f30200720c */ /* 0x000fe20003f26270 */
[----:B--2---:R-:W-:Y:S01]  /*13ae0*/  IMAD.IADD R3, R236, 0x1, -R2 ;  /* 0x00000001ec037824 */ /* 0x004fe200078e0a02 */
[----:B------:R1:W2:Y:S01]  /*13af0*/  I2F R15, R4 ;  /* 0x00000004000f7306 */ /* 0x0002a20000201400 */
[C---:B------:R-:W-:Y:S01]  /*13b00*/  ISETP.GE.AND P0, PT, R2.reuse, R242, PT ;  /* 0x000000f20200720c */ /* 0x040fe20003f06270 */
[----:B----4-:R-:W-:Y:S01]  /*13b10*/  FFMA.FTZ R13, R7, -UR35, R13 ;  /* 0x80000023070d7c23 */ /* 0x010fe2000801000d */
[C---:B------:R-:W-:Y:S02]  /*13b20*/  ISETP.LT.OR P1, PT, R2.reuse, R238, P1 ;  /* 0x000000ee0200720c */ /* 0x040fe40000f21670 */
[----:B------:R-:W-:Y:S02]  /*13b30*/  IABS R3, R3 ;  /* 0x0000000300037213 */ /* 0x000fe40000000000 */
[----:B------:R-:W-:-:S04]  /*13b40*/  ISETP.LT.OR P0, PT, R2, R237, P0 ;  /* 0x000000ed0200720c */ /* 0x000fc80000701670 */
[----:B------:R-:W3:Y:S01]  /*13b50*/  I2F R3, R3 ;  /* 0x0000000300037306 */ /* 0x000ee20000201400 */
[----:B-1----:R-:W-:Y:S02]  /*13b60*/  FMUL.FTZ R4, R129, c[0x0][0x2ec] ;  /* 0x0000bb0081047a20 */ /* 0x002fe40000410000 */
[----:B--2---:R-:W-:Y:S02]  /*13b70*/  FFMA.FTZ R12, R15, -UR35, R12 ;  /* 0x800000230f0c7c23 */ /* 0x004fe4000801000c */
[----:B------:R-:W-:-:S03]  /*13b80*/  FMUL.FTZ R15, R92, c[0x0][0x2ec] ;  /* 0x0000bb005c0f7a20 */ /* 0x000fc60000410000 */
[----:B------:R-:W1:Y:S01]  /*13b90*/  MUFU.TANH R4, R4 ;  /* 0x0000000400047308 */ /* 0x000e620000002400 */
[----:B------:R-:W-:Y:S01]  /*13ba0*/  FSEL R12, R12, -INF , !P4 ;  /* 0xff8000000c0c7808 */ /* 0x000fe20006000000 */
[----:B------:R-:W-:Y:S02]  /*13bb0*/  IMAD.MOV.U32 R129, RZ, RZ, R208 ;  /* 0x000000ffff817224 */ /* 0x000fe400078e00d0 */
[----:B---3--:R-:W-:Y:S02]  /*13bc0*/  FFMA.FTZ R11, R3, -UR35, R14 ;  /* 0x80000023030b7c23 */ /* 0x008fe4000801000e */
[----:B------:R-:W-:Y:S02]  /*13bd0*/  IMAD.IADD R3, R235, 0x1, -R2 ;  /* 0x00000001eb037824 */ /* 0x000fe400078e0a02 */
[----:B------:R-:W-:Y:S01]  /*13be0*/  MUFU.TANH R15, R15 ;  /* 0x0000000f000f7308 */ /* 0x000fe20000002400 */
[----:B------:R-:W-:Y:S02]  /*13bf0*/  FMUL.FTZ R14, R123, c[0x0][0x2ec] ;  /* 0x0000bb007b0e7a20 */ /* 0x000fe40000410000 */
[----:B------:R-:W-:Y:S01]  /*13c00*/  IABS R3, R3 ;  /* 0x0000000300037213 */ /* 0x000fe20000000000 */
[----:B-1----:R-:W-:-:S04]  /*13c10*/  FFMA.FTZ R4, R5, -UR35, R4 ;  /* 0x8000002305047c23 */ /* 0x002fc80008010004 */
[----:B------:R-:W-:Y:S01]  /*13c20*/  MUFU.TANH R14, R14 ;  /* 0x0000000e000e7308 */ /* 0x000fe20000002400 */
[----:B------:R-:W-:Y:S02]  /*13c30*/  FFMA.FTZ R5, R16, -UR35, R9 ;  /* 0x8000002310057c23 */ /* 0x000fe40008010009 */
[----:B------:R-:W-:Y:S01]  /*13c40*/  FMUL.FTZ R16, R94, c[0x0][0x2ec] ;  /* 0x0000bb005e107a20 */ /* 0x000fe20000410000 */
[----:B------:R-:W-:Y:S02]  /*13c50*/  FSEL R202, R4, -INF , !P3 ;  /* 0xff80000004ca7808 */ /* 0x000fe40005800000 */
[----:B------:R-:W-:Y:S02]  /*13c60*/  FSEL R4, R5, -INF , !P2 ;  /* 0xff80000005047808 */ /* 0x000fe40005000000 */
[C---:B------:R-:W-:Y:S01]  /*13c70*/  ISETP.GE.AND P3, PT, R2.reuse, R245, PT ;  /* 0x000000f50200720c */ /* 0x040fe20003f66270 */
[----:B------:R-:W-:Y:S01]  /*13c80*/  MUFU.TANH R16, R16 ;  /* 0x0000001000107308 */ /* 0x000fe20000002400 */
[----:B------:R-:W-:Y:S01]  /*13c90*/  ISETP.GE.AND P2, PT, R2, R244, PT ;  /* 0x000000f40200720c */ /* 0x000fe20003f46270 */
[----:B------:R1:W-:Y:S01]  /*13ca0*/  STL [R1+0x68], R4 ;  /* 0x0000680401007387 */ /* 0x0003e20000100800 */
[----:B------:R-:W-:-:S02]  /*13cb0*/  FSEL R5, R8, -INF , !P5 ;  /* 0xff80000008057808 */ /* 0x000fc40006800000 */
[C---:B------:R-:W-:Y:S02]  /*13cc0*/  ISETP.LT.OR P6, PT, R2.reuse, R240, P3 ;  /* 0x000000f00200720c */ /* 0x040fe40001fc1670 */
[----:B------:R-:W-:Y:S01]  /*13cd0*/  ISETP.LT.OR P5, PT, R2, R239, P2 ;  /* 0x000000ef0200720c */ /* 0x000fe200017a1670 */
[----:B------:R-:W-:Y:S01]  /*13ce0*/  STL [R1+0x54], R5 ;  /* 0x0000540501007387 */ /* 0x000fe20000100800 */
[C---:B------:R-:W-:Y:S02]  /*13cf0*/  LOP3.LUT P3, RZ, R231.reuse, 0x2, RZ, 0xc0, !PT ;  /* 0x00000002e7ff7812 */ /* 0x040fe4000786c0ff */
[----:B------:R-:W-:Y:S02]  /*13d00*/  LOP3.LUT R231, R231, 0xfffffff7, RZ, 0xc0, !PT ;  /* 0xfffffff7e7e77812 */ /* 0x000fe400078ec0ff */
[----:B------:R-:W-:Y:S02]  /*13d10*/  FSEL R13, R13, -INF , !P3 ;  /* 0xff8000000d0d7808 */ /* 0x000fe40005800000 */
[----:B------:R-:W-:-:S02]  /*13d20*/  @P1 LOP3.LUT R231, R231, 0x8, RZ, 0xfc, !PT ;  /* 0x00000008e7e71812 */ /* 0x000fc400078efcff */
[----:B------:R-:W-:Y:S01]  /*13d30*/  FSEL R106, R11, -INF , !P6 ;  /* 0xff8000000b6a7808 */ /* 0x000fe20007000000 */
[----:B------:R-:W-:Y:S01]  /*13d40*/  STL [R1+0x50], R13 ;  /* 0x0000500d01007387 */ /* 0x000fe20000100800 */
[----:B------:R-:W-:-:S03]  /*13d50*/  LOP3.LUT R231, R231, 0xfffffffb, RZ, 0xc0, !PT ;  /* 0xfffffffbe7e77812 */ /* 0x000fc600078ec0ff */
[----:B------:R2:W-:Y:S01]  /*13d60*/  STL [R1+0x5c], R12 ;  /* 0x00005c0c01007387 */ /* 0x0005e20000100800 */
[----:B------:R-:W-:Y:S01]  /*13d70*/  @P0 LOP3.LUT R231, R231, 0x4, RZ, 0xfc, !PT ;  /* 0x00000004e7e70812 */ /* 0x000fe200078efcff */
[----:B-1----:R-:W-:Y:S02]  /*13d80*/  IMAD.MOV.U32 R4, RZ, RZ, R3 ;  /* 0x000000ffff047224 */ /* 0x002fe400078e0003 */
[----:B------:R-:W-:Y:S02]  /*13d90*/  IMAD.IADD R3, R234, 0x1, -R2 ;  /* 0x00000001ea037824 */ /* 0x000fe400078e0a02 */
[----:B------:R1:W-:Y:S03]  /*13da0*/  I2F R10, R4 ;  /* 0x00000004000a7306 */ /* 0x0003e60000201400 */
[----:B------:R-:W-:-:S05]  /*13db0*/  IABS R3, R3 ;  /* 0x0000000300037213 */ /* 0x000fca0000000000 */
[----:B------:R3:W-:Y:S01]  /*13dc0*/  I2F R9, R3 ;  /* 0x0000000300097306 */ /* 0x0007e20000201400 */
[----:B-1----:R-:W-:Y:S01]  /*13dd0*/  IMAD.IADD R4, R241, 0x1, -R2 ;  /* 0x00000001f1047824 */ /* 0x002fe200078e0a02 */
[----:B------:R-:W-:Y:S01]  /*13de0*/  IADD3 R2, R0, 0x28, RZ ;  /* 0x0000002800027810 */ /* 0x000fe20007ffe0ff */
[----:B--2---:R-:W-:-:S03]  /*13df0*/  FMUL.FTZ R12, R113, c[0x0][0x2ec] ;  /* 0x0000bb00710c7a20 */ /* 0x004fc60000410000 */
[----:B------:R-:W-:Y:S01]  /*13e00*/  IABS R4, R4 ;  /* 0x0000000400047213 */ /* 0x000fe20000000000 */
[--C-:B------:R-:W-:Y:S01]  /*13e10*/  IMAD.IADD R5, R235, 0x1, -R2.reuse ;  /* 0x00000001eb057824 */ /* 0x100fe200078e0a02 */
[----:B------:R-:W-:Y:S01]  /*13e20*/  ISETP.GE.AND P3, PT, R2, R245, PT ;  /* 0x000000f50200720c */ /* 0x000fe20003f66270 */
[----:B---3--:R-:W-:Y:S01]  /*13e30*/  IMAD.IADD R3, R236, 0x1, -R2 ;  /* 0x00000001ec037824 */ /* 0x008fe200078e0a02 */
[----:B------:R1:W-:Y:S01]  /*13e40*/  I2F R18, R4 ;  /* 0x0000000400127306 */ /* 0x0003e20000201400 */
[C---:B------:R-:W-:Y:S02]  /*13e50*/  ISETP.GE.AND P2, PT, R2.reuse, R244, PT ;  /* 0x000000f40200720c */ /* 0x040fe40003f46270 */
[C---:B------:R-:W-:Y:S02]  /*13e60*/  ISETP.GE.AND P1, PT, R2.reuse, R243, PT ;  /* 0x000000f30200720c */ /* 0x040fe40003f26270 */
[----:B------:R-:W-:Y:S02]  /*13e70*/  IABS R3, R3 ;  /* 0x0000000300037213 */ /* 0x000fe40000000000 */
[C---:B------:R-:W-:Y:S01]  /*13e80*/  ISETP.GE.AND P0, PT, R2.reuse, R242, PT ;  /* 0x000000f20200720c */ /* 0x040fe20003f06270 */
[----:B------:R-:W-:Y:S01]  /*13e90*/  MUFU.TANH R12, R12 ;  /* 0x0000000c000c7308 */ /* 0x000fe20000002400 */
[----:B------:R-:W-:-:S02]  /*13ea0*/  ISETP.LT.OR P6, PT, R2, R240, P3 ;  /* 0x000000f00200720c */ /* 0x000fc40001fc1670 */
[C---:B------:R-:W-:Y:S02]  /*13eb0*/  ISETP.LT.OR P1, PT, R2.reuse, R238, P1 ;  /* 0x000000ee0200720c */ /* 0x040fe40000f21670 */
[----:B------:R-:W-:Y:S02]  /*13ec0*/  ISETP.LT.OR P4, PT, R2, R237, P0 ;  /* 0x000000ed0200720c */ /* 0x000fe40000781670 */
[----:B------:R-:W-:Y:S01]  /*13ed0*/  LOP3.LUT P3, RZ, R231, 0x8, RZ, 0xc0, !PT ;  /* 0x00000008e7ff7812 */ /* 0x000fe2000786c0ff */
[----:B-1----:R-:W-:Y:S01]  /*13ee0*/  IMAD.MOV.U32 R4, RZ, RZ, R3 ;  /* 0x000000ffff047224 */ /* 0x002fe200078e0003 */
[----:B------:R-:W-:Y:S01]  /*13ef0*/  IABS R3, R5 ;  /* 0x0000000500037213 */ /* 0x000fe20000000000 */
[----:B------:R-:W-:Y:S02]  /*13f00*/  IMAD.IADD R5, R241, 0x1, -R2 ;  /* 0x00000001f1057824 */ /* 0x000fe400078e0a02 */
[----:B------:R1:W2:Y:S02]  /*13f10*/  I2F R7, R4 ;  /* 0x0000000400077306 */ /* 0x0002a40000201400 */
[----:B-1----:R-:W-:-:S02]  /*13f20*/  IMAD.MOV.U32 R4, RZ, RZ, R3 ;  /* 0x000000ffff047224 */ /* 0x002fc400078e0003 */
[----:B------:R-:W-:-:S04]  /*13f30*/  IMAD.IADD R3, R234, 0x1, -R2 ;  /* 0x00000001ea037824 */ /* 0x000fc800078e0a02 */
[----:B------:R1:W3:Y:S01]  /*13f40*/  I2F R8, R4 ;  /* 0x0000000400087306 */ /* 0x0002e20000201400 */
[----:B--2---:R-:W-:Y:S01]  /*13f50*/  FFMA.FTZ R7, R7, -UR35, R15 ;  /* 0x8000002307077c23 */ /* 0x004fe2000801000f */
[----:B------:R-:W-:Y:S01]  /*13f60*/  IABS R3, R3 ;  /* 0x0000000300037213 */ /* 0x000fe20000000000 */
[----:B------:R-:W-:-:S03]  /*13f70*/  FMUL.FTZ R15, R108, c[0x0][0x2ec] ;  /* 0x0000bb006c0f7a20 */ /* 0x000fc60000410000 */
[----:B------:R-:W-:Y:S01]  /*13f80*/  FSEL R105, R7, -INF , !P6 ;  /* 0xff80000007697808 */ /* 0x000fe20007000000 */
[----:B------:R-:W-:Y:S02]  /*13f90*/  IMAD.MOV.U32 R108, RZ, RZ, R134 ;  /* 0x000000ffff6c7224 */ /* 0x000fe400078e0086 */
[----:B------:R-:W-:Y:S01]  /*13fa0*/  MUFU.TANH R15, R15 ;  /* 0x0000000f000f7308 */ /* 0x000fe20000002400 */
[----:B-1----:R-:W-:Y:S01]  /*13fb0*/  IMAD.MOV.U32 R4, RZ, RZ, R3 ;  /* 0x000000ffff047224 */ /* 0x002fe200078e0003 */
[----:B------:R-:W-:Y:S01]  /*13fc0*/  IABS R3, R5 ;  /* 0x0000000500037213 */ /* 0x000fe20000000000 */
[----:B------:R-:W-:-:S05]  /*13fd0*/  FMUL.FTZ R5, R121, c[0x0][0x2ec] ;  /* 0x0000bb0079057a20 */ /* 0x000fca0000410000 */
[----:B------:R1:W2:Y:S01]  /*13fe0*/  I2F R6, R4 ;  /* 0x0000000400067306 */ /* 0x0002a20000201400 */
[----:B---3--:R-:W-:Y:S02]  /*13ff0*/  FFMA.FTZ R8, R8, -UR35, R16 ;  /* 0x8000002308087c23 */ /* 0x008fe40008010010 */
[----:B------:R-:W-:Y:S02]  /*14000*/  FMUL.FTZ R16, R110, c[0x0][0x2ec] ;  /* 0x0000bb006e107a20 */ /* 0x000fe40000410000 */
[----:B------:R-:W-:-:S03]  /*14010*/  IMAD.MOV.U32 R110, RZ, RZ, R250 ;  /* 0x000000ffff6e7224 */ /* 0x000fc600078e00fa */
[----:B------:R-:W-:Y:S01]  /*14020*/  I2F R3, R3 ;  /* 0x0000000300037306 */ /* 0x000fe20000201400 */
[----:B-1----:R-:W-:-:S07]  /*14030*/  FMUL.FTZ R4, R127, c[0x0][0x2ec] ;  /* 0x0000bb007f047a20 */ /* 0x002fce0000410000 */
[----:B------:R-:W1:Y:S01]  /*14040*/  MUFU.TANH R5, R5 ;  /* 0x0000000500057308 */ /* 0x000e620000002400 */
[----:B--2---:R-:W-:Y:S02]  /*14050*/  FFMA.FTZ R13, R6, -UR35, R17 ;  /* 0x80000023060d7c23 */ /* 0x004fe40008010011 */
[----:B------:R-:W-:Y:S02]  /*14060*/  FMUL.FTZ R17, R100, c[0x0][0x2ec] ;  /* 0x0000bb0064117a20 */ /* 0x000fe40000410000 */
[----:B------:R-:W-:-:S03]  /*14070*/  IMAD.MOV.U32 R100, RZ, RZ, R247 ;  /* 0x000000ffff647224 */ /* 0x000fc600078e00f7 */
[----:B------:R-:W2:Y:S01]  /*14080*/  MUFU.TANH R4, R4 ;  /* 0x0000000400047308 */ /* 0x000ea20000002400 */
[----:B-1----:R-:W-:-:S07]  /*14090*/  FFMA.FTZ R5, R9, -UR35, R5 ;  /* 0x8000002309057c23 */ /* 0x002fce0008010005 */
[----:B------:R-:W-:Y:S01]  /*140a0*/  MUFU.TANH R17, R17 ;  /* 0x0000001100117308 */ /* 0x000fe20000002400 */
[----:B------:R-:W-:Y:S01]  /*140b0*/  FSEL R94, R5, -INF , !P3 ;  /* 0xff800000055e7808 */ /* 0x000fe20005800000 */
[----:B--2---:R-:W-:-:S06]  /*140c0*/  FFMA.FTZ R4, R10, -UR35, R4 ;  /* 0x800000230a047c23 */ /* 0x004fcc0008010004 */
[----:B------:R-:W-:Y:S01]  /*140d0*/  MUFU.TANH R16, R16 ;  /* 0x0000001000107308 */ /* 0x000fe20000002400 */
[----:B------:R-:W-:Y:S02]  /*140e0*/  FMUL.FTZ R10, R114, c[0x0][0x2ec] ;  /* 0x0000bb00720a7a20 */ /* 0x000fe40000410000 */
[----:B------:R-:W-:Y:S01]  /*140f0*/  IMAD.MOV.U32 R114, RZ, RZ, R132 ;  /* 0x000000ffff727224 */ /* 0x000fe200078e0084 */
[----:B------:R-:W-:Y:S02]  /*14100*/  FSEL R4, R4, -INF , !P5 ;  /* 0xff80000004047808 */ /* 0x000fe40006800000 */
[----:B------:R-:W-:Y:S02]  /*14110*/  ISETP.LT.OR P5, PT, R2, R239, P2 ;  /* 0x000000ef0200720c */ /* 0x000fe400017a1670 */
[----:B------:R-:W1:Y:S01]  /*14120*/  MUFU.TANH R10, R10 ;  /* 0x0000000a000a7308 */ /* 0x000e620000002400 */
[----:B------:R-:W-:Y:S01]  /*14130*/  IADD3 R2, R0, 0x29, RZ ;  /* 0x0000002900027810 */ /* 0x000fe20007ffe0ff */
[----:B------:R2:W-:Y:S01]  /*14140*/  STL [R1+0x40], R4 ;  /* 0x0000400401007387 */ /* 0x0005e20000100800 */
[----:B------:R-:W-:-:S02]  /*14150*/  LOP3.LUT P2, RZ, R231, 0x4, RZ, 0xc0, !PT ;  /* 0x00000004e7ff7812 */ /* 0x000fc4000784c0ff */
[----:B------:R-:W-:Y:S02]  /*14160*/  LOP3.LUT R231, R231, 0xfffffffd, RZ, 0xc0, !PT ;  /* 0xfffffffde7e77812 */ /* 0x000fe400078ec0ff */
[C---:B------:R-:W-:Y:S02]  /*14170*/  ISETP.GE.AND P3, PT, R2.reuse, R245, PT ;  /* 0x000000f50200720c */ /* 0x040fe40003f66270 */
[----:B------:R-:W-:Y:S02]  /*14180*/  @P1 LOP3.LUT R231, R231, 0x2, RZ, 0xfc, !PT ;  /* 0x00000002e7e71812 */ /* 0x000fe400078efcff */
[C---:B------:R-:W-:Y:S02]  /*14190*/  ISETP.GE.AND P1, PT, R2.reuse, R243, PT ;  /* 0x000000f30200720c */ /* 0x040fe40003f26270 */
[C---:B------:R-:W-:Y:S02]  /*141a0*/  ISETP.GE.AND P0, PT, R2.reuse, R242, PT ;  /* 0x000000f20200720c */ /* 0x040fe40003f06270 */
[C---:B------:R-:W-:Y:S01]  /*141b0*/  ISETP.LT.OR P6, PT, R2.reuse, R240, P3 ;  /* 0x000000f00200720c */ /* 0x040fe20001fc1670 */
[----:B-1----:R-:W-:Y:S01]  /*141c0*/  FFMA.FTZ R11, R3, -UR35, R10 ;  /* 0x80000023030b7c23 */ /* 0x002fe2000801000a */
[----:B------:R-:W-:Y:S01]  /*141d0*/  ISETP.LT.OR P1, PT, R2, R238, P1 ;  /* 0x000000ee0200720c */ /* 0x000fe20000f21670 */
[----:B------:R-:W-:Y:S01]  /*141e0*/  IMAD.IADD R3, R236, 0x1, -R2 ;  /* 0x00000001ec037824 */ /* 0x000fe200078e0a02 */
[----:B------:R-:W-:-:S02]  /*141f0*/  ISETP.LT.OR P0, PT, R2, R237, P0 ;  /* 0x000000ed0200720c */ /* 0x000fc40000701670 */
[C---:B------:R-:W-:Y:S02]  /*14200*/  LOP3.LUT P3, RZ, R231.reuse, 0x2, RZ, 0xc0, !PT ;  /* 0x00000002e7ff7812 */ /* 0x040fe4000786c0ff */
[----:B------:R-:W-:Y:S02]  /*14210*/  IABS R3, R3 ;  /* 0x0000000300037213 */ /* 0x000fe40000000000 */
[----:B------:R-:W-:Y:S01]  /*14220*/  LOP3.LUT R231, R231, 0xfffffff7, RZ, 0xc0, !PT ;  /* 0xfffffff7e7e77812 */ /* 0x000fe200078ec0ff */
[----:B--2---:R-:W-:Y:S02]  /*14230*/  FFMA.FTZ R4, R18, -UR35, R14 ;  /* 0x8000002312047c23 */ /* 0x004fe4000801000e */
[----:B------:R-:W-:Y:S02]  /*14240*/  FMUL.FTZ R14, R115, c[0x0][0x2ec] ;  /* 0x0000bb00730e7a20 */ /* 0x000fe40000410000 */
[----:B------:R-:W-:Y:S01]  /*14250*/  @P1 LOP3.LUT R231, R231, 0x8, RZ, 0xfc, !PT ;  /* 0x00000008e7e71812 */ /* 0x000fe200078efcff */
[----:B------:R-:W-:Y:S01]  /*14260*/  IMAD.MOV.U32 R115, RZ, RZ, R249 ;  /* 0x000000ffff737224 */ /* 0x000fe200078e00f9 */
[----:B------:R-:W-:-:S02]  /*14270*/  FSEL R4, R4, -INF , !P2 ;  /* 0xff80000004047808 */ /* 0x000fc40005000000 */
[----:B------:R-:W-:Y:S01]  /*14280*/  ISETP.GE.AND P2, PT, R2, R244, PT ;  /* 0x000000f40200720c */ /* 0x000fe20003f46270 */
[----:B------:R-:W-:Y:S01]  /*14290*/  MUFU.TANH R14, R14 ;  /* 0x0000000e000e7308 */ /* 0x000fe20000002400 */
[----:B------:R-:W-:Y:S01]  /*142a0*/  LOP3.LUT R231, R231, 0xfffffffb, RZ, 0xc0, !PT ;  /* 0xfffffffbe7e77812 */ /* 0x000fe200078ec0ff */
[----:B------:R1:W-:Y:S03]  /*142b0*/  STL [R1+0x58], R4 ;  /* 0x0000580401007387 */ /* 0x0003e60000100800 */
[----:B------:R-:W-:Y:S01]  /*142c0*/  @P0 LOP3.LUT R231, R231, 0x4, RZ, 0xfc, !PT ;  /* 0x00000004e7e70812 */ /* 0x000fe200078efcff */
[----:B-1----:R-:W-:Y:S02]  /*142d0*/  IMAD.MOV.U32 R4, RZ, RZ, R3 ;  /* 0x000000ffff047224 */ /* 0x002fe400078e0003 */
[----:B------:R-:W-:Y:S02]  /*142e0*/  IMAD.IADD R3, R235, 0x1, -R2 ;  /* 0x00000001eb037824 */ /* 0x000fe400078e0a02 */
[----:B------:R1:W-:Y:S03]  /*142f0*/  I2F R10, R4 ;  /* 0x00000004000a7306 */ /* 0x0003e60000201400 */
[----:B------:R-:W-:-:S02]  /*14300*/  IABS R3, R3 ;  /* 0x0000000300037213 */ /* 0x000fc40000000000 */
[----:B-1----:R-:W-:Y:S02]  /*14310*/  FSEL R4, R8, -INF , !P5 ;  /* 0xff80000008047808 */ /* 0x002fe40006800000 */
[----:B------:R-:W-:-:S03]  /*14320*/  ISETP.LT.OR P5, PT, R2, R239, P2 ;  /* 0x000000ef0200720c */ /* 0x000fc600017a1670 */
[----:B------:R1:W-:Y:S02]  /*14330*/  STL [R1+0x2c], R4 ;  /* 0x00002c0401007387 */ /* 0x0003e40000100800 */
[----:B-1----:R-:W-:Y:S02]  /*14340*/  IMAD.MOV.U32 R4, RZ, RZ, R3 ;  /* 0x000000ffff047224 */ /* 0x002fe400078e0003 */
        /* <DEDUP_REMOVED lines=22> */
[----:B------:R-:W-:Y:S01]  /*144b0*/  FMUL.FTZ R5, R93, c[0x0][0x2ec] ;  /* 0x0000bb005d057a20 */ /* 0x000fe20000410000 */
[----:B------:R-:W-:Y:S01]  /*144c0*/  FSEL R93, R13, -INF , !P3 ;  /* 0xff8000000d5d7808 */ /* 0x000fe20005800000 */
[----:B------:R1:W3:Y:S01]  /*144d0*/  I2F R6, R4 ;  /* 0x0000000400067306 */ /* 0x0002e20000201400 */
[----:B------:R-:W-:Y:S01]  /*144e0*/  ISETP.GE.AND P3, PT, R2, R245, PT ;  /* 0x000000f50200720c */ /* 0x000fe20003f66270 */
[----:B--2---:R-:W-:-:S06]  /*144f0*/  FFMA.FTZ R9, R9, -UR35, R15 ;  /* 0x8000002309097c23 */ /* 0x004fcc000801000f */
[----:B------:R-:W2:Y:S01]  /*14500*/  I2F R3, R3 ;  /* 0x0000000300037306 */ /* 0x000ea20000201400 */
[----:B-1----:R-:W-:-:S07]  /*14510*/  FMUL.FTZ R4, R95, c[0x0][0x2ec] ;  /* 0x0000bb005f047a20 */ /* 0x002fce0000410000 */
[----:B------:R-:W1:Y:S01]  /*14520*/  MUFU.TANH R5, R5 ;  /* 0x0000000500057308 */ /* 0x000e620000002400 */
[----:B---3--:R-:W-:Y:S02]  /*14530*/  FFMA.FTZ R6, R6, -UR35, R16 ;  /* 0x8000002306067c23 */ /* 0x008fe40008010010 */
[----:B--2---:R-:W-:-:S05]  /*14540*/  FFMA.FTZ R12, R3, -UR35, R17 ;  /* 0x80000023030c7c23 */ /* 0x004fca0008010011 */
[----:B------:R-:W2:Y:S01]  /*14550*/  MUFU.TANH R4, R4 ;  /* 0x0000000400047308 */ /* 0x000ea20000002400 */
[----:B------:R-:W-:Y:S02]  /*14560*/  FSEL R3, R11, -INF , !P4 ;  /* 0xff8000000b037808 */ /* 0x000fe40006000000 */
[----:B------:R-:W-:-:S03]  /*14570*/  ISETP.LT.OR P4, PT, R2, R237, P0 ;  /* 0x000000ed0200720c */ /* 0x000fc60000781670 */
[----:B------:R3:W-:Y:S01]  /*14580*/  STL [R1+0x3c], R3 ;  /* 0x00003c0301007387 */ /* 0x0007e20000100800 */
[----:B-1----:R-:W-:-:S05]  /*14590*/  FFMA.FTZ R5, R10, -UR35, R5 ;  /* 0x800000230a057c23 */ /* 0x002fca0008010005 */
[----:B------:R-:W-:Y:S02]  /*145a0*/  FSEL R104, R5, -INF , !P6 ;  /* 0xff80000005687808 */ /* 0x000fe40007000000 */
[----:B------:R-:W-:Y:S01]  /*145b0*/  ISETP.LT.OR P6, PT, R2, R240, P3 ;  /* 0x000000f00200720c */ /* 0x000fe20001fc1670 */
[----:B--2---:R-:W-:Y:S01]  /*145c0*/  FFMA.FTZ R4, R8, -UR35, R4 ;  /* 0x8000002308047c23 */ /* 0x004fe20008010004 */
[----:B------:R-:W-:Y:S01]  /*145d0*/  LOP3.LUT P3, RZ, R231, 0x8, RZ, 0xc0, !PT ;  /* 0x00000008e7ff7812 */ /* 0x000fe2000786c0ff */
[----:B------:R-:W-:Y:S01]  /*145e0*/  FFMA.FTZ R8, R18, -UR35, R14 ;  /* 0x8000002312087c23 */ /* 0x000fe2000801000e */
[----:B------:R-:W-:Y:S02]  /*145f0*/  FSEL R92, R9, -INF , !P6 ;  /* 0xff800000095c7808 */ /* 0x000fe40007000000 */
[----:B------:R-:W-:Y:S02]  /*14600*/  FSEL R95, R7, -INF , !P3 ;  /* 0xff800000075f7808 */ /* 0x000fe40005800000 */
[----:B---3--:R-:W-:-:S02]  /*14610*/  FSEL R3, R4, -INF , !P5 ;  /* 0xff80000004037808 */ /* 0x008fc40006800000 */
[----:B------:R-:W-:Y:S02]  /*14620*/  ISETP.LT.OR P5, PT, R2, R239, P2 ;  /* 0x000000ef0200720c */ /* 0x000fe400017a1670 */
[C---:B------:R-:W-:Y:S01]  /*14630*/  LOP3.LUT P2, RZ, R231.reuse, 0x4, RZ, 0xc0, !PT ;  /* 0x00000004e7ff7812 */ /* 0x040fe2000784c0ff */
[----:B------:R1:W-:Y:S01]  /*14640*/  STL [R1+0x24], R3 ;  /* 0x0000240301007387 */ /* 0x0003e20000100800 */
        /* <DEDUP_REMOVED lines=11> */
[C---:B------:R-:W-:Y:S01]  /*14700*/  ISETP.LT.OR P6, PT, R2.reuse, R240, P3 ;  /* 0x000000f00200720c */ /* 0x040fe20001fc1670 */
[----:B------:R1:W-:Y:S01]  /*14710*/  I2F R18, R4 ;  /* 0x0000000400127306 */ /* 0x0003e20000201400 */
[----:B------:R-:W-:-:S02]  /*14720*/  ISETP.LT.OR P1, PT, R2, R238, P1 ;  /* 0x000000ee0200720c */ /* 0x000fc40000f21670 */
[----:B------:R-:W-:Y:S02]  /*14730*/  IABS R3, R3 ;  /* 0x0000000300037213 */ /* 0x000fe40000000000 */
[----:B------:R-:W-:Y:S02]  /*14740*/  ISETP.LT.OR P0, PT, R2, R237, P0 ;  /* 0x000000ed0200720c */ /* 0x000fe40000701670 */
[C---:B------:R-:W-:Y:S02]  /*14750*/  LOP3.LUT P3, RZ, R231.reuse, 0x2, RZ, 0xc0, !PT ;  /* 0x00000002e7ff7812 */ /* 0x040fe4000786c0ff */
[----:B------:R-:W-:Y:S02]  /*14760*/  LOP3.LUT R231, R231, 0xfffffff7, RZ, 0xc0, !PT ;  /* 0xfffffff7e7e77812 */ /* 0x000fe400078ec0ff */
[----:B------:R-:W-:-:S03]  /*14770*/  FSEL R38, R12, -INF , !P3 ;  /* 0xff8000000c267808 */ /* 0x000fc60005800000 */
[----:B------:R-:W-:Y:S02]  /*14780*/  @P1 LOP3.LUT R231, R231, 0x8, RZ, 0xfc, !PT ;  /* 0x00000008e7e71812 */ /* 0x000fe400078efcff */
[----:B-1----:R-:W-:Y:S02]  /*14790*/  FSEL R4, R8, -INF , !P2 ;  /* 0xff80000008047808 */ /* 0x002fe40005000000 */
[----:B------:R-:W-:Y:S02]  /*147a0*/  ISETP.GE.AND P2, PT, R2, R244, PT ;  /* 0x000000f40200720c */ /* 0x000fe40003f46270 */
[----:B------:R-:W-:Y:S01]  /*147b0*/  LOP3.LUT R231, R231, 0xfffffffb, RZ, 0xc0, !PT ;  /* 0xfffffffbe7e77812 */ /* 0x000fe200078ec0ff */
[----:B------:R1:W-:Y:S03]  /*147c0*/  STL [R1+0x38], R4 ;  /* 0x0000380401007387 */ /* 0x0003e60000100800 */
[----:B------:R-:W-:Y:S01]  /*147d0*/  @P0 LOP3.LUT R231, R231, 0x4, RZ, 0xfc, !PT ;  /* 0x00000004e7e70812 */ /* 0x000fe200078efcff */
[----:B-1----:R-:W-:Y:S01]  /*147e0*/  IMAD.MOV.U32 R4, RZ, RZ, R3 ;  /* 0x000000ffff047224 */ /* 0x002fe200078e0003 */
[----:B------:R-:W-:-:S02]  /*147f0*/  IABS R3, R5 ;  /* 0x0000000500037213 */ /* 0x000fc40000000000 */
[----:B------:R-:W-:Y:S01]  /*14800*/  FSEL R5, R6, -INF , !P5 ;  /* 0xff80000006057808 */ /* 0x000fe20006800000 */
[----:B------:R1:W-:Y:S01]  /*14810*/  I2F R9, R4 ;  /* 0x0000000400097306 */ /* 0x0003e20000201400 */
[----:B------:R-:W-:-:S03]  /*14820*/  ISETP.LT.OR P5, PT, R2, R239, P2 ;  /* 0x000000ef0200720c */ /* 0x000fc600017a1670 */
[----:B------:R2:W-:Y:S01]  /*14830*/  STL [R1+0x18], R5 ;  /* 0x0000180501007387 */ /* 0x0005e20000100800 */
[----:B-1----:R-:W-:Y:S02]  /*14840*/  IMAD.MOV.U32 R4, RZ, RZ, R3 ;  /* 0x000000ffff047224 */ /* 0x002fe400078e0003 */
[----:B------:R-:W-:Y:S02]  /*14850*/  IMAD.IADD R3, R234, 0x1, -R2 ;  /* 0x00000001ea037824 */ /* 0x000fe400078e0a02 */
[----:B------:R1:W-:Y:S03]  /*14860*/  I2F R6, R4 ;  /* 0x0000000400067306 */ /* 0x0003e60000201400 */
[----:B------:R-:W-:-:S05]  /*14870*/  IABS R3, R3 ;  /* 0x0000000300037213 */ /* 0x000fca0000000000 */
[----:B------:R3:W-:Y:S01]  /*14880*/  I2F R8, R3 ;  /* 0x0000000300087306 */ /* 0x0007e20000201400 */
[----:B-1----:R-:W-:Y:S01]  /*14890*/  IMAD.IADD R4, R241, 0x1, -R2 ;  /* 0x00000001f1047824 */ /* 0x002fe200078e0a02 */
[----:B------:R-:W-:-:S04]  /*148a0*/  IADD3 R2, R0, 0x38, RZ ;  /* 0x0000003800027810 */ /* 0x000fc80007ffe0ff */
[----:B------:R-:W-:Y:S01]  /*148b0*/  IABS R4, R4 ;  /* 0x0000000400047213 */ /* 0x000fe20000000000 */
[--C-:B--2---:R-:W-:Y:S01]  /*148c0*/  IMAD.IADD R5, R235, 0x1, -R2.reuse ;  /* 0x00000001eb057824 */ /* 0x104fe200078e0a02 */
[----:B------:R-:W-:Y:S01]  /*148d0*/  ISETP.GE.AND P3, PT, R2, R245, PT ;  /* 0x000000f50200720c */ /* 0x000fe20003f66270 */
[----:B---3--:R-:W-:Y:S01]  /*148e0*/  IMAD.IADD R3, R236, 0x1, -R2 ;  /* 0x00000001ec037824 */ /* 0x008fe200078e0a02 */
[----:B------:R1:W-:Y:S01]  /*148f0*/  I2F R17, R4 ;  /* 0x0000000400117306 */ /* 0x0003e20000201400 */
[C---:B------:R-:W-:Y:S02]  /*14900*/  ISETP.GE.AND P2, PT, R2.reuse, R244, PT ;  /* 0x000000f40200720c */ /* 0x040fe40003f46270 */
[C---:B------:R-:W-:Y:S02]  /*14910*/  ISETP.GE.AND P1, PT, R2.reuse, R243, PT ;  /* 0x000000f30200720c */ /* 0x040fe40003f26270 */
[----:B------:R-:W-:Y:S02]  /*14920*/  IABS R3, R3 ;  /* 0x0000000300037213 */ /* 0x000fe40000000000 */
[----:B------:R-:W-:-:S02]  /*14930*/  ISETP.GE.AND P0, PT, R2, R242, PT ;  /* 0x000000f20200720c */ /* 0x000fc40003f06270 */
[----:B------:R-:W-:Y:S01]  /*14940*/  ISETP.LT.OR P1, PT, R2, R238, P1 ;  /* 0x000000ee0200720c */ /* 0x000fe20000f21670 */
[----:B-1----:R-:W-:Y:S01]  /*14950*/  IMAD.MOV.U32 R4, RZ, RZ, R3 ;  /* 0x000000ffff047224 */ /* 0x002fe200078e0003 */
[----:B------:R-:W-:Y:S01]  /*14960*/  IABS R3, R5 ;  /* 0x0000000500037213 */ /* 0x000fe20000000000 */
[----:B------:R-:W-:Y:S02]  /*14970*/  FMUL.FTZ R5, R103, c[0x0][0x2ec] ;  /* 0x0000bb0067057a20 */ /* 0x000fe40000410000 */
[----:B------:R-:W-:Y:S08]  /*14980*/  I2F R7, R4 ;  /* 0x0000000400077306 */ /* 0x000ff00000201400 */
[----:B------:R1:W-:Y:S08]  /*14990*/  I2F R4, R3 ;  /* 0x0000000300047306 */ /* 0x0003f00000201400 */
[----:B------:R2:W-:Y:S01]  /*149a0*/  MUFU.TANH R10, R5 ;  /* 0x00000005000a7308 */ /* 0x0005e20000002400 */
[----:B-1----:R-:W-:-:S02]  /*149b0*/  FMUL.FTZ R3, R109, c[0x0][0x2ec] ;  /* 0x0000bb006d037a20 */ /* 0x002fc40000410000 */
[----:B------:R-:W-:-:S05]  /*149c0*/  IMAD.MOV.U32 R109, RZ, RZ, R129 ;  /* 0x000000ffff6d7224 */ /* 0x000fca00078e0081 */
[----:B------:R1:W-:Y:S01]  /*149d0*/  MUFU.TANH R16, R3 ;  /* 0x0000000300107308 */ /* 0x0003e20000002400 */
[----:B--2---:R-:W-:Y:S02]  /*149e0*/  FMUL.FTZ R5, R84, c[0x0][0x2ec] ;  /* 0x0000bb0054057a20 */ /* 0x004fe40000410000 */
[----:B------:R-:W-:-:S05]  /*149f0*/  IMAD.MOV.U32 R84, RZ, RZ, R114 ;  /* 0x000000ffff547224 */ /* 0x000fca00078e0072 */
[----:B------:R2:W3:Y:S01]  /*14a00*/  MUFU.TANH R11, R5 ;  /* 0x00000005000b7308 */ /* 0x0004e20000002400 */
[----:B-1----:R-:W-:-:S07]  /*14a10*/  FMUL.FTZ R3, R111, c[0x0][0x2ec] ;  /* 0x0000bb006f037a20 */ /* 0x002fce0000410000 */
[----:B------:R1:W4:Y:S01]  /*14a20*/  MUFU.TANH R15, R3 ;  /* 0x00000003000f7308 */ /* 0x0003220000002400 */
[----:B--2---:R-:W-:Y:S02]  /*14a30*/  FMUL.FTZ R5, R86, c[0x0][0x2ec] ;  /* 0x0000bb0056057a20 */ /* 0x004fe40000410000 */
[----:B---3--:R-:W-:-:S05]  /*14a40*/  FFMA.FTZ R7, R7, -UR35, R11 ;  /* 0x8000002307077c23 */ /* 0x008fca000801000b */
[----:B------:R2:W3:Y:S01]  /*14a50*/  MUFU.TANH R13, R5 ;  /* 0x00000005000d7308 */ /* 0x0004e20000002400 */
[----:B------:R-:W-:Y:S02]  /*14a60*/  FMUL.FTZ R11, R88, c[0x0][0x2ec] ;  /* 0x0000bb00580b7a20 */ /* 0x000fe40000410000 */
[----:B-1----:R-:W-:-:S05]  /*14a70*/  FMUL.FTZ R3, R101, c[0x0][0x2ec] ;  /* 0x0000bb0065037a20 */ /* 0x002fca0000410000 */
[----:B------:R-:W-:Y:S01]  /*14a80*/  MUFU.TANH R11, R11 ;  /* 0x0000000b000b7308 */ /* 0x000fe20000002400 */
[----:B----4-:R-:W-:-:S05]  /*14a90*/  FFMA.FTZ R6, R6, -UR35, R15 ;  /* 0x8000002306067c23 */ /* 0x010fca000801000f */
[----:B------:R-:W-:Y:S01]  /*14aa0*/  FSEL R252, R6, -INF , !P5 ;  /* 0xff80000006fc7808 */ /* 0x000fe20006800000 */
[----:B--2---:R-:W-:Y:S01]  /*14ab0*/  FFMA.FTZ R5, R9, -UR35, R16 ;  /* 0x8000002309057c23 */ /* 0x004fe20008010010 */
[----:B------:R1:W2:Y:S01]  /*14ac0*/  MUFU.TANH R14, R3 ;  /* 0x00000003000e7308 */ /* 0x0002a20000002400 */
[----:B------:R-:W-:Y:S01]  /*14ad0*/  FFMA.FTZ R9, R17, -UR35, R10 ;  /* 0x8000002311097c23 */ /* 0x000fe2000801000a */
[----:B------:R-:W-:Y:S01]  /*14ae0*/  ISETP.LT.OR P5, PT, R2, R239, P2 ;  /* 0x000000ef0200720c */ /* 0x000fe200017a1670 */
[----:B---3--:R-:W-:Y:S01]  /*14af0*/  FFMA.FTZ R10, R4, -UR35, R13 ;  /* 0x80000023040a7c23 */ /* 0x008fe2000801000d */
[----:B------:R-:W-:Y:S01]  /*14b00*/  FSEL R135, R5, -INF , !P6 ;  /* 0xff80000005877808 */ /* 0x000fe20007000000 */
[----:B------:R-:W-:Y:S01]  /*14b10*/  IMAD.IADD R4, R241, 0x1, -R2 ;  /* 0x00000001f1047824 */ /* 0x000fe200078e0a02 */
[----:B------:R-:W-:Y:S02]  /*14b20*/  ISETP.LT.OR P6, PT, R2, R240, P3 ;  /* 0x000000f00200720c */ /* 0x000fe40001fc1670 */
[----:B------:R-:W-:-:S02]  /*14b30*/  LOP3.LUT P3, RZ, R231, 0x8, RZ, 0xc0, !PT ;  /* 0x00000008e7ff7812 */ /* 0x000fc4000786c0ff */
[----:B------:R-:W-:Y:S02]  /*14b40*/  IABS R4, R4 ;  /* 0x0000000400047213 */ /* 0x000fe40000000000 */
[C---:B------:R-:W-:Y:S02]  /*14b50*/  LOP3.LUT P2, RZ, R231.reuse, 0x4, RZ, 0xc0, !PT ;  /* 0x00000004e7ff7812 */ /* 0x040fe4000784c0ff */
[----:B------:R3:W-:Y:S01]  /*14b60*/  I2F R16, R4 ;  /* 0x0000000400107306 */ /* 0x0007e20000201400 */
[----:B------:R-:W-:Y:S01]  /*14b70*/  LOP3.LUT R231, R231, 0xfffffffd, RZ, 0xc0, !PT ;  /* 0xfffffffde7e77812 */ /* 0x000fe200078ec0ff */
[----:B-1----:R-:W-:Y:S01]  /*14b80*/  FMUL.FTZ R3, R102, c[0x0][0x2ec] ;  /* 0x0000bb0066037a20 */ /* 0x002fe20000410000 */
[----:B------:R-:W-:Y:S01]  /*14b90*/  FSEL R134, R7, -INF , !P6 ;  /* 0xff80000007867808 */ /* 0x000fe20007000000 */
[----:B--2---:R-:W-:Y:S01]  /*14ba0*/  FFMA.FTZ R8, R8, -UR35, R14 ;  /* 0x8000002308087c23 */ /* 0x004fe2000801000e */
[----:B------:R-:W-:Y:S02]  /*14bb0*/  @P1 LOP3.LUT R231, R231, 0x2, RZ, 0xfc, !PT ;  /* 0x00000002e7e71812 */ /* 0x000fe400078efcff */
[----:B------:R-:W-:Y:S01]  /*14bc0*/  FSEL R249, R10, -INF , !P5 ;  /* 0xff8000000af97808 */ /* 0x000fe20006800000 */
[----:B------:R-:W1:Y:S01]  /*14bd0*/  MUFU.TANH R3, R3 ;  /* 0x0000000300037308 */ /* 0x000e620000002400 */
[----:B------:R-:W-:Y:S01]  /*14be0*/  FSEL R6, R8, -INF , !P3 ;  /* 0xff80000008067808 */ /* 0x000fe20005800000 */
[----:B------:R-:W-:Y:S01]  /*14bf0*/  FMUL.FTZ R10, R99, c[0x0][0x2ec] ;  /* 0x0000bb00630a7a20 */ /* 0x000fe20000410000 */
[----:B---3--:R-:W-:Y:S01]  /*14c00*/  FSEL R4, R9, -INF , !P2 ;  /* 0xff80000009047808 */ /* 0x008fe20005000000 */
[----:B------:R-:W-:-:S04]  /*14c10*/  FMUL.FTZ R9, R97, c[0x0][0x2ec] ;  /* 0x0000bb0061097a20 */ /* 0x000fc80000410000 */
[----:B------:R-:W-:Y:S01]  /*14c20*/  MUFU.TANH R10, R10 ;  /* 0x0000000a000a7308 */ /* 0x000fe20000002400 */
[----:B-1----:R-:W-:-:S07]  /*14c30*/  FFMA.FTZ R3, R18, -UR35, R3 ;  /* 0x8000002312037c23 */ /* 0x002fce0008010003 */
[----:B------:R1:W-:Y:S01]  /*14c40*/  MUFU.TANH R13, R9 ;  /* 0x00000009000d7308 */ /* 0x0003e20000002400 */
[----:B------:R-:W-:Y:S02]  /*14c50*/  FSEL R3, R3, -INF , !P4 ;  /* 0xff80000003037808 */ /* 0x000fe40006000000 */
[----:B------:R-:W-:-:S03]  /*14c60*/  ISETP.LT.OR P4, PT, R2, R237, P0 ;  /* 0x000000ed0200720c */ /* 0x000fc60000781670 */
[----:B------:R2:W-:Y:S04]  /*14c70*/  STL [R1+0x20], R3 ;  /* 0x0000200301007387 */ /* 0x0005e80000100800 */
[----:B------:R-:W-:Y:S04]  /*14c80*/  STL [R1+0x4], R6 ;  /* 0x0000040601007387 */ /* 0x000fe80000100800 */
[----:B------:R3:W-:Y:S01]  /*14c90*/  STL [R1+0x10], R4 ;  /* 0x0000100401007387 */ /* 0x0007e20000100800 */
[----:B-1----:R-:W-:-:S06]  /*14ca0*/  FMUL.FTZ R9, R98, c[0x0][0x2ec] ;  /* 0x0000bb0062097a20 */ /* 0x002fcc0000410000 */
[----:B------:R-:W-:Y:S01]  /*14cb0*/  MUFU.TANH R9, R9 ;  /* 0x0000000900097308 */ /* 0x000fe20000002400 */
[----:B--2---:R-:W-:Y:S01]  /*14cc0*/  IMAD.IADD R3, R234, 0x1, -R2 ;  /* 0x00000001ea037824 */ /* 0x004fe200078e0a02 */
[----:B------:R-:W-:-:S04]  /*14cd0*/  IADD3 R2, R0, 0x39, RZ ;  /* 0x0000003900027810 */ /* 0x000fc80007ffe0ff */
[----:B------:R-:W-:Y:S02]  /*14ce0*/  IABS R3, R3 ;  /* 0x0000000300037213 */ /* 0x000fe40000000000 */
[C---:B------:R-:W-:Y:S02]  /*14cf0*/  ISETP.GE.AND P3, PT, R2.reuse, R245, PT ;  /* 0x000000f50200720c */ /* 0x040fe40003f66270 */
[----:B------:R1:W-:Y:S01]  /*14d00*/  I2F R5, R3 ;  /* 0x0000000300057306 */ /* 0x0003e20000201400 */
[C---:B------:R-:W-:Y:S02]  /*14d10*/  ISETP.GE.AND P2, PT, R2.reuse, R244, PT ;  /* 0x000000f40200720c */ /* 0x040fe40003f46270 */
[C---:B------:R-:W-:Y:S02]  /*14d20*/  ISETP.GE.AND P1, PT, R2.reuse, R243, PT ;  /* 0x000000f30200720c */ /* 0x040fe40003f26270 */
[C---:B------:R-:W-:Y:S02]  /*14d30*/  ISETP.GE.AND P0, PT, R2.reuse, R242, PT ;  /* 0x000000f20200720c */ /* 0x040fe40003f06270 */
[----:B------:R-:W-:-:S02]  /*14d40*/  ISETP.LT.OR P6, PT, R2, R240, P3 ;  /* 0x000000f00200720c */ /* 0x000fc40001fc1670 */
[C---:B------:R-:W-:Y:S02]  /*14d50*/  ISETP.LT.OR P5, PT, R2.reuse, R239, P2 ;  /* 0x000000ef0200720c */ /* 0x040fe400017a1670 */
[C---:B------:R-:W-:Y:S02]  /*14d60*/  ISETP.LT.OR P1, PT, R2.reuse, R238, P1 ;  /* 0x000000ee0200720c */ /* 0x040fe40000f21670 */
[----:B------:R-:W-:Y:S02]  /*14d70*/  ISETP.LT.OR P0, PT, R2, R237, P0 ;  /* 0x000000ed0200720c */ /* 0x000fe40000701670 */
[C---:B------:R-:W-:Y:S01]  /*14d80*/  LOP3.LUT P3, RZ, R231.reuse, 0x2, RZ, 0xc0, !PT ;  /* 0x00000002e7ff7812 */ /* 0x040fe2000786c0ff */
[----:B-1----:R-:W-:Y:S01]  /*14d90*/  IMAD.IADD R3, R236, 0x1, -R2 ;  /* 0x00000001ec037824 */ /* 0x002fe200078e0a02 */
[----:B------:R-:W-:-:S04]  /*14da0*/  LOP3.LUT R231, R231, 0xfffffff7, RZ, 0xc0, !PT ;  /* 0xfffffff7e7e77812 */ /* 0x000fc800078ec0ff */
[----:B------:R-:W-:-:S03]  /*14db0*/  IABS R3, R3 ;  /* 0x0000000300037213 */ /* 0x000fc60000000000 */
[----:B------:R-:W-:Y:S02]  /*14dc0*/  @P1 LOP3.LUT R231, R231, 0x8, RZ, 0xfc, !PT ;  /* 0x00000008e7e71812 */ /* 0x000fe400078efcff */
[----:B---3--:R-:W-:Y:S02]  /*14dd0*/  IMAD.MOV.U32 R4, RZ, RZ, R3 ;  /* 0x000000ffff047224 */ /* 0x008fe400078e0003 */
[----:B------:R-:W-:Y:S01]  /*14de0*/  IMAD.IADD R3, R235, 0x1, -R2 ;  /* 0x00000001eb037824 */ /* 0x000fe200078e0a02 */
[----:B------:R-:W-:Y:S01]  /*14df0*/  LOP3.LUT R231, R231, 0xfffffffb, RZ, 0xc0, !PT ;  /* 0xfffffffbe7e77812 */ /* 0x000fe200078ec0ff */
[----:B------:R1:W-:Y:S03]  /*14e00*/  I2F R6, R4 ;  /* 0x0000000400067306 */ /* 0x0003e60000201400 */
[----:B------:R-:W-:Y:S02]  /*14e10*/  IABS R3, R3 ;  /* 0x0000000300037213 */ /* 0x000fe40000000000 */
[----:B------:R-:W-:-:S03]  /*14e20*/  @P0 LOP3.LUT R231, R231, 0x4, RZ, 0xfc, !PT ;  /* 0x00000004e7e70812 */ /* 0x000fc600078efcff */
[----:B-1----:R-:W-:Y:S02]  /*14e30*/  IMAD.MOV.U32 R4, RZ, RZ, R3 ;  /* 0x000000ffff047224 */ /* 0x002fe400078e0003 */
[----:B------:R-:W-:Y:S02]  /*14e40*/  IMAD.IADD R3, R234, 0x1, -R2 ;  /* 0x00000001ea037824 */ /* 0x000fe400078e0a02 */
[----:B------:R1:W-:Y:S03]  /*14e50*/  I2F R8, R4 ;  /* 0x0000000400087306 */ /* 0x0003e60000201400 */
[----:B------:R-:W-:-:S05]  /*14e60*/  IABS R3, R3 ;  /* 0x0000000300037213 */ /* 0x000fca0000000000 */
[----:B------:R2:W3:Y:S01]  /*14e70*/  I2F R7, R3 ;  /* 0x0000000300077306 */ /* 0x0004e20000201400 */
[----:B-1----:R-:W-:Y:S01]  /*14e80*/  IMAD.IADD R4, R241, 0x1, -R2 ;  /* 0x00000001f1047824 */ /* 0x002fe200078e0a02 */
[----:B------:R-:W-:-:S04]  /*14e90*/  IADD3 R2, R0, 0x40, RZ ;  /* 0x0000004000027810 */ /* 0x000fc80007ffe0ff */
[----:B------:R-:W-:Y:S02]  /*14ea0*/  IABS R4, R4 ;  /* 0x0000000400047213 */ /* 0x000fe40000000000 */
[----:B------:R-:W-:Y:S01]  /*14eb0*/  ISETP.GE.AND P2, PT, R2, R244, PT ;  /* 0x000000f40200720c */ /* 0x000fe20003f46270 */
[----:B--2---:R-:W-:Y:S01]  /*14ec0*/  IMAD.IADD R3, R236, 0x1, -R2 ;  /* 0x00000001ec037824 */ /* 0x004fe200078e0a02 */
[----:B------:R1:W2:Y:S01]  /*14ed0*/  I2F R12, R4 ;  /* 0x00000004000c7306 */ /* 0x0002a20000201400 */
[C---:B------:R-:W-:Y:S01]  /*14ee0*/  ISETP.GE.AND P1, PT, R2.reuse, R243, PT ;  /* 0x000000f30200720c */ /* 0x040fe20003f26270 */
[----:B---3--:R-:W-:Y:S01]  /*14ef0*/  FFMA.FTZ R13, R7, -UR35, R13 ;  /* 0x80000023070d7c23 */ /* 0x008fe2000801000d */
[C---:B------:R-:W-:Y:S02]  /*14f00*/  ISETP.GE.AND P0, PT, R2.reuse, R242, PT ;  /* 0x000000f20200720c */ /* 0x040fe40003f06270 */
[----:B------:R-:W-:Y:S02]  /*14f10*/  IABS R3, R3 ;  /* 0x0000000300037213 */ /* 0x000fe40000000000 */
[----:B------:R-:W-:-:S04]  /*14f20*/  ISETP.LT.OR P1, PT, R2, R238, P1 ;  /* 0x000000ee0200720c */ /* 0x000fc80000f21670 */
[----:B------:R-:W3:Y:S01]  /*14f30*/  I2F R3, R3 ;  /* 0x0000000300037306 */ /* 0x000ee20000201400 */
[----:B-1----:R-:W-:Y:S02]  /*14f40*/  FMUL.FTZ R4, R85, c[0x0][0x2ec] ;  /* 0x0000bb0055047a20 */ /* 0x002fe40000410000 */
[----:B--2---:R-:W-:-:S05]  /*14f50*/  FFMA.FTZ R12, R12, -UR35, R10 ;  /* 0x800000230c0c7c23 */ /* 0x004fca000801000a */
[----:B------:R1:W2:Y:S01]  /*14f60*/  MUFU.TANH R15, R4 ;  /* 0x00000004000f7308 */ /* 0x0002a20000002400 */
[----:B---3--:R-:W-:Y:S02]  /*14f70*/  FFMA.FTZ R11, R3, -UR35, R11 ;  /* 0x80000023030b7c23 */ /* 0x008fe4000801000b */
[----:B------:R-:W-:-:S05]  /*14f80*/  IMAD.IADD R3, R235, 0x1, -R2 ;  /* 0x00000001eb037824 */ /* 0x000fca00078e0a02 */
[----:B------:R-:W-:Y:S01]  /*14f90*/  IABS R3, R3 ;  /* 0x0000000300037213 */ /* 0x000fe20000000000 */
[----:B-1----:R-:W-:Y:S02]  /*14fa0*/  FMUL.FTZ R4, R87, c[0x0][0x2ec] ;  /* 0x0000bb0057047a20 */ /* 0x002fe40000410000 */
[----:B--2---:R-:W-:Y:S02]  /*14fb0*/  FFMA.FTZ R6, R6, -UR35, R15 ;  /* 0x8000002306067c23 */ /* 0x004fe4000801000f */
[----:B------:R1:W2:Y:S03]  /*14fc0*/  MUFU.TANH R14, R4 ;  /* 0x00000004000e7308 */ /* 0x0002a60000002400 */
[----:B------:R-:W-:Y:S01]  /*14fd0*/  FSEL R133, R6, -INF , !P6 ;  /* 0xff80000006857808 */ /* 0x000fe20007000000 */
[----:B-1----:R-:W-:Y:S02]  /*14fe0*/  FMUL.FTZ R4, R96, c[0x0][0x2ec] ;  /* 0x0000bb0060047a20 */ /* 0x002fe40000410000 */
[----:B--2---:R-:W-:-:S02]  /*14ff0*/  FFMA.FTZ R8, R8, -UR35, R14 ;  /* 0x8000002308087c23 */ /* 0x004fc4000801000e */
[----:B------:R-:W-:Y:S02]  /*15000*/  FMUL.FTZ R14, R61, c[0x0][0x2ec] ;  /* 0x0000bb003d0e7a20 */ /* 0x000fe40000410000 */
[----:B------:R-:W1:Y:S01]  /*15010*/  MUFU.TANH R4, R4 ;  /* 0x0000000400047308 */ /* 0x000e620000002400 */
[----:B------:R-:W-:Y:S02]  /*15020*/  FSEL R211, R8, -INF , !P5 ;  /* 0xff80000008d37808 */ /* 0x000fe40006800000 */
[----:B------:R-:W-:Y:S02]  /*15030*/  ISETP.LT.OR P5, PT, R2, R239, P2 ;  /* 0x000000ef0200720c */ /* 0x000fe400017a1670 */
[----:B------:R-:W-:-:S03]  /*15040*/  LOP3.LUT P2, RZ, R231, 0x4, RZ, 0xc0, !PT ;  /* 0x00000004e7ff7812 */ /* 0x000fc6000784c0ff */
[----:B------:R2:W-:Y:S01]  /*15050*/  MUFU.TANH R15, R14 ;  /* 0x0000000e000f7308 */ /* 0x0005e20000002400 */
[----:B------:R-:W-:Y:S01]  /*15060*/  FSEL R247, R12, -INF , !P2 ;  /* 0xff8000000cf77808 */ /* 0x000fe20005000000 */
[----:B------:R-:W-:Y:S02]  /*15070*/  FMUL.FTZ R12, R83, c[0x0][0x2ec] ;  /* 0x0000bb00530c7a20 */ /* 0x000fe40000410000 */
[----:B-1----:R-:W-:Y:S02]  /*15080*/  FFMA.FTZ R4, R5, -UR35, R4 ;  /* 0x8000002305047c23 */ /* 0x002fe40008010004 */
[----:B------:R-:W-:-:S03]  /*15090*/  FFMA.FTZ R5, R16, -UR35, R9 ;  /* 0x8000002310057c23 */ /* 0x000fc60008010009 */
[----:B------:R-:W-:Y:S01]  /*150a0*/  FSEL R248, R4, -INF , !P3 ;  /* 0xff80000004f87808 */ /* 0x000fe20005800000 */
[----:B------:R-:W-:Y:S01]  /*150b0*/  IMAD.MOV.U32 R4, RZ, RZ, R3 ;  /* 0x000000ffff047224 */ /* 0x000fe200078e0003 */
[----:B------:R-:W-:Y:S01]  /*150c0*/  ISETP.GE.AND P3, PT, R2, R245, PT ;  /* 0x000000f50200720c */ /* 0x000fe20003f66270 */
[----:B------:R-:W-:Y:S01]  /*150d0*/  IMAD.IADD R3, R234, 0x1, -R2 ;  /* 0x00000001ea037824 */ /* 0x000fe200078e0a02 */
[----:B------:R-:W-:Y:S01]  /*150e0*/  FSEL R250, R5, -INF , !P4 ;  /* 0xff80000005fa7808 */ /* 0x000fe20006000000 */
[----:B------:R1:W-:Y:S01]  /*150f0*/  I2F R10, R4 ;  /* 0x00000004000a7306 */ /* 0x0003e20000201400 */
[----:B------:R-:W-:Y:S01]  /*15100*/  ISETP.LT.OR P6, PT, R2, R240, P3 ;  /* 0x000000f00200720c */ /* 0x000fe20001fc1670 */
[----:B--2---:R-:W-:Y:S01]  /*15110*/  FMUL.FTZ R14, R62, c[0x0][0x2ec] ;  /* 0x0000bb003e0e7a20 */ /* 0x004fe20000410000 */
[----:B------:R-:W-:Y:S02]  /*15120*/  ISETP.LT.OR P4, PT, R2, R237, P0 ;  /* 0x000000ed0200720c */ /* 0x000fe40000781670 */
[----:B------:R-:W-:-:S02]  /*15130*/  IABS R3, R3 ;  /* 0x0000000300037213 */ /* 0x000fc40000000000 */
[C---:B------:R-:W-:Y:S01]  /*15140*/  LOP3.LUT P3, RZ, R231.reuse, 0x8, RZ, 0xc0, !PT ;  /* 0x00000008e7ff7812 */ /* 0x040fe2000786c0ff */
[----:B------:R-:W-:Y:S01]  /*15150*/  MUFU.TANH R14, R14 ;  /* 0x0000000e000e7308 */ /* 0x000fe20000002400 */
[----:B------:R-:W-:Y:S02]  /*15160*/  LOP3.LUT R231, R231, 0xfffffffd, RZ, 0xc0, !PT ;  /* 0xfffffffde7e77812 */ /* 0x000fe400078ec0ff */
[----:B------:R-:W-:Y:S02]  /*15170*/  FSEL R210, R13, -INF , !P3 ;  /* 0xff8000000dd27808 */ /* 0x000fe40005800000 */
[----:B------:R-:W-:Y:S02]  /*15180*/  @P1 LOP3.LUT R231, R231, 0x2, RZ, 0xfc, !PT ;  /* 0x00000002e7e71812 */ /* 0x000fe400078efcff */
[----:B------:R-:W-:Y:S01]  /*15190*/  FSEL R132, R11, -INF , !P6 ;  /* 0xff8000000b847808 */ /* 0x000fe20007000000 */
[----:B-1----:R-:W-:Y:S01]  /*151a0*/  IMAD.IADD R4, R241, 0x1, -R2 ;  /* 0x00000001f1047824 */ /* 0x002fe200078e0a02 */
[----:B------:R-:W-:Y:S01]  /*151b0*/  IADD3 R2, R0, 0x41, RZ ;  /* 0x0000004100027810 */ /* 0x000fe20007ffe0ff */
[----:B------:R1:W-:Y:S03]  /*151c0*/  I2F R9, R3 ;  /* 0x0000000300097306 */ /* 0x0003e60000201400 */
[----:B------:R-:W-:Y:S01]  /*151d0*/  IABS R4, R4 ;  /* 0x0000000400047213 */ /* 0x000fe20000000000 */
[----:B------:R-:W-:Y:S01]  /*151e0*/  IMAD.IADD R5, R235, 0x1, -R2 ;  /* 0x00000001eb057824 */ /* 0x000fe200078e0a02 */
[----:B------:R-:W-:-:S02]  /*151f0*/  ISETP.GE.AND P3, PT, R2, R245, PT ;  /* 0x000000f50200720c */ /* 0x000fc40003f66270 */
[C---:B------:R-:W-:Y:S01]  /*15200*/  ISETP.GE.AND P2, PT, R2.reuse, R244, PT ;  /* 0x000000f40200720c */ /* 0x040fe20003f46270 */
[----:B------:R2:W-:Y:S01]  /*15210*/  I2F R18, R4 ;  /* 0x0000000400127306 */ /* 0x0005e20000201400 */
[C---:B------:R-:W-:Y:S02]  /*15220*/  ISETP.GE.AND P1, PT, R2.reuse, R243, PT ;  /* 0x000000f30200720c */ /* 0x040fe40003f26270 */
[C---:B------:R-:W-:Y:S02]  /*15230*/  ISETP.GE.AND P0, PT, R2.reuse, R242, PT ;  /* 0x000000f20200720c */ /* 0x040fe40003f06270 */
[C---:B------:R-:W-:Y:S02]  /*15240*/  ISETP.LT.OR P6, PT, R2.reuse, R240, P3 ;  /* 0x000000f00200720c */ /* 0x040fe40001fc1670 */
[----:B------:R-:W-:Y:S01]  /*15250*/  ISETP.LT.OR P1, PT, R2, R238, P1 ;  /* 0x000000ee0200720c */ /* 0x000fe20000f21670 */
[----:B-1----:R-:W-:Y:S01]  /*15260*/  IMAD.IADD R3, R236, 0x1, -R2 ;  /* 0x00000001ec037824 */ /* 0x002fe200078e0a02 */
[----:B------:R-:W-:-:S02]  /*15270*/  ISETP.LT.OR P0, PT, R2, R237, P0 ;  /* 0x000000ed0200720c */ /* 0x000fc40000701670 */
[C---:B------:R-:W-:Y:S02]  /*15280*/  LOP3.LUT P3, RZ, R231.reuse, 0x2, RZ, 0xc0, !PT ;  /* 0x00000002e7ff7812 */ /* 0x040fe4000786c0ff */
[----:B------:R-:W-:Y:S02]  /*15290*/  IABS R3, R3 ;  /* 0x0000000300037213 */ /* 0x000fe40000000000 */
[----:B------:R-:W-:-:S03]  /*152a0*/  LOP3.LUT R231, R231, 0xfffffff7, RZ, 0xc0, !PT ;  /* 0xfffffff7e7e77812 */ /* 0x000fc600078ec0ff */
[----:B--2---:R-:W-:Y:S01]  /*152b0*/  IMAD.MOV.U32 R4, RZ, RZ, R3 ;  /* 0x000000ffff047224 */ /* 0x004fe200078e0003 */
[----:B------:R-:W-:Y:S01]  /*152c0*/  IABS R3, R5 ;  /* 0x0000000500037213 */ /* 0x000fe20000000000 */
[----:B------:R-:W-:Y:S01]  /*152d0*/  IMAD.IADD R5, R241, 0x1, -R2 ;  /* 0x00000001f1057824 */ /* 0x000fe200078e0a02 */
[----:B------:R-:W-:Y:S01]  /*152e0*/  @P1 LOP3.LUT R231, R231, 0x8, RZ, 0xfc, !PT ;  /* 0x00000008e7e71812 */ /* 0x000fe200078efcff */
[----:B------:R1:W-:Y:S03]  /*152f0*/  I2F R7, R4 ;  /* 0x0000000400077306 */ /* 0x0003e60000201400 */
        /* <DEDUP_REMOVED lines=14> */
[----:B------:R-:W-:-:S05]  /*153e0*/  FMUL.FTZ R15, R57, c[0x0][0x2ec] ;  /* 0x0000bb00390f7a20 */ /* 0x000fca0000410000 */
[----:B------:R2:W4:Y:S01]  /*153f0*/  MUFU.TANH R17, R4 ;  /* 0x0000000400117308 */ /* 0x0005220000002400 */
[----:B-1----:R-:W-:-:S07]  /*15400*/  FMUL.FTZ R5, R60, c[0x0][0x2ec] ;  /* 0x0000bb003c057a20 */ /* 0x002fce0000410000 */
[----:B------:R-:W-:Y:S01]  /*15410*/  MUFU.TANH R15, R15 ;  /* 0x0000000f000f7308 */ /* 0x000fe20000002400 */
[----:B---3--:R-:W-:Y:S02]  /*15420*/  FFMA.FTZ R8, R8, -UR35, R16 ;  /* 0x8000002308087c23 */ /* 0x008fe40008010010 */
[----:B--2---:R-:W-:-:S05]  /*15430*/  FMUL.FTZ R4, R90, c[0x0][0x2ec] ;  /* 0x0000bb005a047a20 */ /* 0x004fca0000410000 */
[----:B------:R-:W1:Y:S01]  /*15440*/  MUFU.TANH R5, R5 ;  /* 0x0000000500057308 */ /* 0x000e620000002400 */
[----:B----4-:R-:W-:-:S05]  /*15450*/  FFMA.FTZ R7, R7, -UR35, R17 ;  /* 0x8000002307077c23 */ /* 0x010fca0008010011 */
[----:B------:R-:W-:Y:S02]  /*15460*/  FSEL R123, R7, -INF , !P6 ;  /* 0xff800000077b7808 */ /* 0x000fe40007000000 */
[----:B------:R-:W2:Y:S01]  /*15470*/  MUFU.TANH R4, R4 ;  /* 0x0000000400047308 */ /* 0x000ea20000002400 */
[----:B-1----:R-:W-:-:S07]  /*15480*/  FFMA.FTZ R5, R9, -UR35, R5 ;  /* 0x8000002309057c23 */ /* 0x002fce0008010005 */
[----:B------:R1:W-:Y:S01]  /*15490*/  MUFU.TANH R16, R12 ;  /* 0x0000000c00107308 */ /* 0x0003e20000002400 */
[----:B------:R-:W-:Y:S01]  /*154a0*/  FSEL R209, R5, -INF , !P3 ;  /* 0xff80000005d17808 */ /* 0x000fe20005800000 */
[----:B--2---:R-:W-:Y:S02]  /*154b0*/  FFMA.FTZ R4, R10, -UR35, R4 ;  /* 0x800000230a047c23 */ /* 0x004fe40008010004 */
[----:B------:R-:W-:-:S03]  /*154c0*/  FMUL.FTZ R10, R63, c[0x0][0x2ec] ;  /* 0x0000bb003f0a7a20 */ /* 0x000fc60000410000 */
[----:B------:R-:W-:Y:S01]  /*154d0*/  FSEL R208, R4, -INF , !P5 ;  /* 0xff80000004d07808 */ /* 0x000fe20006800000 */
[----:B------:R-:W-:Y:S01]  /*154e0*/  FFMA.FTZ R4, R18, -UR35, R14 ;  /* 0x8000002312047c23 */ /* 0x000fe2000801000e */
[----:B------:R-:W-:Y:S01]  /*154f0*/  ISETP.LT.OR P5, PT, R2, R239, P2 ;  /* 0x000000ef0200720c */ /* 0x000fe200017a1670 */
[----:B------:R-:W2:Y:S01]  /*15500*/  MUFU.TANH R10, R10 ;  /* 0x0000000a000a7308 */ /* 0x000ea20000002400 */
[----:B------:R-:W-:Y:S01]  /*15510*/  IADD3 R2, R0, 0x48, RZ ;  /* 0x0000004800027810 */ /* 0x000fe20007ffe0ff */
[----:B-1----:R-:W-:Y:S01]  /*15520*/  FMUL.FTZ R12, R56, c[0x0][0x2ec] ;  /* 0x0000bb00380c7a20 */ /* 0x002fe20000410000 */
[----:B------:R-:W-:Y:S01]  /*15530*/  FSEL R232, R4, -INF , !P4 ;  /* 0xff80000004e87808 */ /* 0x000fe20006000000 */
[----:B------:R-:W-:Y:S01]  /*15540*/  FMUL.FTZ R14, R58, c[0x0][0x2ec] ;  /* 0x0000bb003a0e7a20 */ /* 0x000fe20000410000 */
[C---:B------:R-:W-:Y:S02]  /*15550*/  ISETP.GE.AND P3, PT, R2.reuse, R245, PT ;  /* 0x000000f50200720c */ /* 0x040fe40003f66270 */
[C---:B------:R-:W-:Y:S01]  /*15560*/  ISETP.GE.AND P2, PT, R2.reuse, R244, PT ;  /* 0x000000f40200720c */ /* 0x040fe20003f46270 */
[----:B------:R-:W-:Y:S01]  /*15570*/  MUFU.TANH R12, R12 ;  /* 0x0000000c000c7308 */ /* 0x000fe20000002400 */
[----:B------:R-:W-:-:S02]  /*15580*/  ISETP.GE.AND P1, PT, R2, R243, PT ;  /* 0x000000f30200720c */ /* 0x000fc40003f26270 */
[----:B------:R-:W-:Y:S02]  /*15590*/  ISETP.GE.AND P0, PT, R2, R242, PT ;  /* 0x000000f20200720c */ /* 0x000fe40003f06270 */
[----:B------:R-:W-:Y:S02]  /*155a0*/  FSEL R206, R8, -INF , !P5 ;  /* 0xff80000008ce7808 */ /* 0x000fe40006800000 */
[C---:B------:R-:W-:Y:S01]  /*155b0*/  ISETP.LT.OR P6, PT, R2.reuse, R240, P3 ;  /* 0x000000f00200720c */ /* 0x040fe20001fc1670 */
[----:B--2---:R-:W-:Y:S01]  /*155c0*/  FFMA.FTZ R11, R3, -UR35, R10 ;  /* 0x80000023030b7c23 */ /* 0x004fe2000801000a */
[----:B------:R-:W-:Y:S01]  /*155d0*/  ISETP.LT.OR P5, PT, R2, R239, P2 ;  /* 0x000000ef0200720c */ /* 0x000fe200017a1670 */
[----:B------:R-:W-:Y:S01]  /*155e0*/  IMAD.IADD R3, R236, 0x1, -R2 ;  /* 0x00000001ec037824 */ /* 0x000fe200078e0a02 */
[C---:B------:R-:W-:Y:S01]  /*155f0*/  ISETP.LT.OR P1, PT, R2.reuse, R238, P1 ;  /* 0x000000ee0200720c */ /* 0x040fe20000f21670 */
[----:B------:R-:W-:Y:S01]  /*15600*/  MUFU.TANH R14, R14 ;  /* 0x0000000e000e7308 */ /* 0x000fe20000002400 */
[----:B------:R-:W-:-:S02]  /*15610*/  ISETP.LT.OR P4, PT, R2, R237, P0 ;  /* 0x000000ed0200720c */ /* 0x000fc40000781670 */
[----:B------:R-:W-:Y:S02]  /*15620*/  IABS R3, R3 ;  /* 0x0000000300037213 */ /* 0x000fe40000000000 */
[C---:B------:R-:W-:Y:S02]  /*15630*/  LOP3.LUT P3, RZ, R231.reuse, 0x8, RZ, 0xc0, !PT ;  /* 0x00000008e7ff7812 */ /* 0x040fe4000786c0ff */
        /* <DEDUP_REMOVED lines=8> */
[----:B------:R-:W-:-:S02]  /*156c0*/  IABS R3, R3 ;  /* 0x0000000300037213 */ /* 0x000fc40000000000 */
[----:B------:R-:W-:Y:S01]  /*156d0*/  FSEL R207, R11, -INF , !P2 ;  /* 0xff8000000bcf7808 */ /* 0x000fe20005000000 */
[----:B------:R-:W-:Y:S02]  /*156e0*/  FMUL.FTZ R11, R126, c[0x0][0x2ec] ;  /* 0x0000bb007e0b7a20 */ /* 0x000fe40000410000 */
        /* <DEDUP_REMOVED lines=48> */
[----:B------:R-:W-:-:S02]  /*159f0*/  @P1 LOP3.LUT R231, R231, 0x8, RZ, 0xfc, !PT ;  /* 0x00000008e7e71812 */ /* 0x000fc400078efcff */
[----:B------:R-:W-:Y:S02]  /*15a00*/  FSEL R121, R9, -INF , !P6 ;  /* 0xff80000009797808 */ /* 0x000fe40007000000 */
[----:B------:R-:W-:Y:S01]  /*15a10*/  LOP3.LUT R231, R231, 0xfffffffb, RZ, 0xc0, !PT ;  /* 0xfffffffbe7e77812 */ /* 0x000fe200078ec0ff */
[----:B-1----:R-:W-:-:S03]  /*15a20*/  FMUL.FTZ R10, R54, c[0x0][0x2ec] ;  /* 0x0000bb00360a7a20 */ /* 0x002fc60000410000 */
[----:B------:R-:W-:-:S03]  /*15a30*/  @P0 LOP3.LUT R231, R231, 0x4, RZ, 0xfc, !PT ;  /* 0x00000004e7e70812 */ /* 0x000fc600078efcff */
[----:B------:R-:W-:Y:S01]  /*15a40*/  MUFU.TANH R10, R10 ;  /* 0x0000000a000a7308 */ /* 0x000fe20000002400 */
[----:B--2---:R-:W-:Y:S02]  /*15a50*/  FFMA.FTZ R4, R8, -UR35, R4 ;  /* 0x8000002308047c23 */ /* 0x004fe40008010004 */
[----:B------:R-:W-:Y:S02]  /*15a60*/  FFMA.FTZ R8, R18, -UR35, R14 ;  /* 0x8000002312087c23 */ /* 0x000fe4000801000e */
[----:B------:R-:W-:Y:S01]  /*15a70*/  FMUL.FTZ R14, R55, c[0x0][0x2ec] ;  /* 0x0000bb00370e7a20 */ /* 0x000fe20000410000 */
[----:B------:R-:W-:Y:S01]  /*15a80*/  FSEL R130, R4, -INF , !P5 ;  /* 0xff80000004827808 */ /* 0x000fe20006800000 */
[----:B------:R-:W-:Y:S01]  /*15a90*/  IMAD.MOV.U32 R4, RZ, RZ, R3 ;  /* 0x000000ffff047224 */ /* 0x000fe200078e0003 */
[----:B------:R-:W-:Y:S02]  /*15aa0*/  ISETP.LT.OR P5, PT, R2, R239, P2 ;  /* 0x000000ef0200720c */ /* 0x000fe400017a1670 */
        /* <DEDUP_REMOVED lines=10> */
[----:B------:R-:W-:Y:S02]  /*15b50*/  ISETP.GE.AND P0, PT, R2, R242, PT ;  /* 0x000000f20200720c */ /* 0x000fe40003f06270 */
[----:B------:R-:W-:-:S02]  /*15b60*/  FSEL R205, R8, -INF , !P4 ;  /* 0xff80000008cd7808 */ /* 0x000fc40006000000 */
[C---:B------:R-:W-:Y:S01]  /*15b70*/  ISETP.LT.OR P6, PT, R2.reuse, R240, P3 ;  /* 0x000000f00200720c */ /* 0x040fe20001fc1670 */
[----:B-1----:R-:W-:Y:S01]  /*15b80*/  IMAD.MOV.U32 R4, RZ, RZ, R3 ;  /* 0x000000ffff047224 */ /* 0x002fe200078e0003 */
[----:B------:R-:W-:Y:S02]  /*15b90*/  IABS R3, R5 ;  /* 0x0000000500037213 */ /* 0x000fe40000000000 */
[C---:B------:R-:W-:Y:S01]  /*15ba0*/  ISETP.LT.OR P5, PT, R2.reuse, R239, P2 ;  /* 0x000000ef0200720c */ /* 0x040fe200017a1670 */
[----:B------:R1:W-:Y:S01]  /*15bb0*/  I2F R9, R4 ;  /* 0x0000000400097306 */ /* 0x0003e20000201400 */
[C---:B------:R-:W-:Y:S02]  /*15bc0*/  ISETP.LT.OR P1, PT, R2.reuse, R238, P1 ;  /* 0x000000ee0200720c */ /* 0x040fe40000f21670 */
[----:B------:R-:W-:Y:S02]  /*15bd0*/  ISETP.LT.OR P4, PT, R2, R237, P0 ;  /* 0x000000ed0200720c */ /* 0x000fe40000781670 */
[----:B------:R-:W-:-:S02]  /*15be0*/  LOP3.LUT P3, RZ, R231, 0x8, RZ, 0xc0, !PT ;  /* 0x00000008e7ff7812 */ /* 0x000fc4000786c0ff */
[C---:B------:R-:W-:Y:S02]  /*15bf0*/  LOP3.LUT P2, RZ, R231.reuse, 0x4, RZ, 0xc0, !PT ;  /* 0x00000004e7ff7812 */ /* 0x040fe4000784c0ff */
[----:B------:R-:W-:Y:S02]  /*15c00*/  LOP3.LUT R231, R231, 0xfffffffd, RZ, 0xc0, !PT ;  /* 0xfffffffde7e77812 */ /* 0x000fe400078ec0ff */
[----:B------:R-:W-:Y:S01]  /*15c10*/  FSEL R126, R12, -INF , !P3 ;  /* 0xff8000000c7e7808 */ /* 0x000fe20005800000 */
[----:B------:R-:W-:Y:S02]  /*15c20*/  FMUL.FTZ R12, R115, c[0x0][0x2ec] ;  /* 0x0000bb00730c7a20 */ /* 0x000fe40000410000 */
[----:B------:R-:W-:Y:S01]  /*15c30*/  @P1 LOP3.LUT R231, R231, 0x2, RZ, 0xfc, !PT ;  /* 0x00000002e7e71812 */ /* 0x000fe200078efcff */
[----:B-1----:R-:W-:Y:S02]  /*15c40*/  IMAD.MOV.U32 R4, RZ, RZ, R3 ;  /* 0x000000ffff047224 */ /* 0x002fe400078e0003 */
[----:B------:R-:W-:Y:S01]  /*15c50*/  IMAD.IADD R3, R234, 0x1, -R2 ;  /* 0x00000001ea037824 */ /* 0x000fe200078e0a02 */
[----:B------:R-:W-:Y:S04]  /*15c60*/  MUFU.TANH R12, R12 ;  /* 0x0000000c000c7308 */ /* 0x000fe80000002400 */
[----:B------:R-:W-:-:S04]  /*15c70*/  IABS R3, R3 ;  /* 0x0000000300037213 */ /* 0x000fc80000000000 */
[----:B------:R1:W2:Y:S08]  /*15c80*/  I2F R6, R4 ;  /* 0x0000000400067306 */ /* 0x0002b00000201400 */
        /* <DEDUP_REMOVED lines=8> */
[----:B------:R1:W-:Y:S01]  /*15d10*/  I2F R15, R4 ;  /* 0x00000004000f7306 */ /* 0x0003e20000201400 */
[----:B------:R-:W-:Y:S01]  /*15d20*/  ISETP.GE.AND P1, PT, R2, R243, PT ;  /* 0x000000f30200720c */ /* 0x000fe20003f26270 */
[----:B----4-:R-:W-:Y:S01]  /*15d30*/  FFMA.FTZ R8, R8, -UR35, R11 ;  /* 0x8000002308087c23 */ /* 0x010fe2000801000b */
[----:B------:R-:W-:Y:S01]  /*15d40*/  ISETP.GE.AND P0, PT, R2, R242, PT ;  /* 0x000000f20200720c */ /* 0x000fe20003f06270 */
[----:B------:R-:W-:Y:S01]  /*15d50*/  FMUL.FTZ R11, R78, c[0x0][0x2ec] ;  /* 0x0000bb004e0b7a20 */ /* 0x000fe20000410000 */
[----:B------:R-:W-:Y:S02]  /*15d60*/  IABS R3, R3 ;  /* 0x0000000300037213 */ /* 0x000fe40000000000 */
[----:B------:R-:W-:-:S02]  /*15d70*/  FSEL R124, R6, -INF , !P5 ;  /* 0xff800000067c7808 */ /* 0x000fc40006800000 */
[C---:B------:R-:W-:Y:S01]  /*15d80*/  ISETP.LT.OR P1, PT, R2.reuse, R238, P1 ;  /* 0x000000ee0200720c */ /* 0x040fe20000f21670 */
[----:B------:R-:W-:Y:S01]  /*15d90*/  MUFU.TANH R11, R11 ;  /* 0x0000000b000b7308 */ /* 0x000fe20000002400 */
[----:B------:R-:W-:Y:S01]  /*15da0*/  ISETP.LT.OR P0, PT, R2, R237, P0 ;  /* 0x000000ed0200720c */ /* 0x000fe20000701670 */
[----:B-1----:R-:W-:Y:S01]  /*15db0*/  IMAD.MOV.U32 R4, RZ, RZ, R3 ;  /* 0x000000ffff047224 */ /* 0x002fe200078e0003 */
[----:B------:R-:W-:Y:S01]  /*15dc0*/  IABS R3, R5 ;  /* 0x0000000500037213 */ /* 0x000fe20000000000 */
[----:B------:R-:W-:-:S04]  /*15dd0*/  FMUL.FTZ R5, R52, c[0x0][0x2ec] ;  /* 0x0000bb0034057a20 */ /* 0x000fc80000410000 */
[----:B------:R-:W1:Y:S08]  /*15de0*/  I2F R7, R4 ;  /* 0x0000000400077306 */ /* 0x000e700000201400 */
[----:B------:R2:W3:Y:S08]  /*15df0*/  I2F R4, R3 ;  /* 0x0000000300047306 */ /* 0x0004f00000201400 */
[----:B------:R-:W4:Y:S01]  /*15e00*/  MUFU.TANH R5, R5 ;  /* 0x0000000500057308 */ /* 0x000f220000002400 */
[----:B-1----:R-:W-:-:S02]  /*15e10*/  FFMA.FTZ R7, R7, -UR35, R16 ;  /* 0x8000002307077c23 */ /* 0x002fc40008010010 */
[----:B--2---:R-:W-:Y:S02]  /*15e20*/  FMUL.FTZ R3, R59, c[0x0][0x2ec] ;  /* 0x0000bb003b037a20 */ /* 0x004fe40000410000 */
[----:B---3--:R-:W-:Y:S02]  /*15e30*/  FFMA.FTZ R10, R4, -UR35, R14 ;  /* 0x80000023040a7c23 */ /* 0x008fe4000801000e */
[----:B------:R-:W-:Y:S02]  /*15e40*/  IMAD.IADD R4, R241, 0x1, -R2 ;  /* 0x00000001f1047824 */ /* 0x000fe400078e0a02 */
[----:B------:R-:W1:Y:S01]  /*15e50*/  MUFU.TANH R3, R3 ;  /* 0x0000000300037308 */ /* 0x000e620000002400 */
[----:B------:R-:W-:Y:S02]  /*15e60*/  FMUL.FTZ R14, R77, c[0x0][0x2ec] ;  /* 0x0000bb004d0e7a20 */ /* 0x000fe40000410000 */
[----:B----4-:R-:W-:Y:S01]  /*15e70*/  FFMA.FTZ R5, R9, -UR35, R5 ;  /* 0x8000002309057c23 */ /* 0x010fe20008010005 */
[----:B------:R-:W-:Y:S01]  /*15e80*/  IABS R4, R4 ;  /* 0x0000000400047213 */ /* 0x000fe20000000000 */
[----:B------:R-:W-:-:S02]  /*15e90*/  FFMA.FTZ R9, R15, -UR35, R13 ;  /* 0x800000230f097c23 */ /* 0x000fc4000801000d */
[----:B------:R-:W-:Y:S01]  /*15ea0*/  FMUL.FTZ R13, R110, c[0x0][0x2ec] ;  /* 0x0000bb006e0d7a20 */ /* 0x000fe20000410000 */
[----:B------:R-:W-:Y:S01]  /*15eb0*/  FSEL R113, R5, -INF , !P6 ;  /* 0xff80000005717808 */ /* 0x000fe20007000000 */
[----:B------:R-:W-:Y:S01]  /*15ec0*/  I2F R16, R4 ;  /* 0x0000000400107306 */ /* 0x000fe20000201400 */
[----:B------:R-:W-:Y:S01]  /*15ed0*/  ISETP.LT.OR P6, PT, R2, R240, P3 ;  /* 0x000000f00200720c */ /* 0x000fe20001fc1670 */
[----:B------:R-:W-:Y:S01]  /*15ee0*/  IMAD.MOV.U32 R110, RZ, RZ, R120 ;  /* 0x000000ffff6e7224 */ /* 0x000fe200078e0078 */
[C---:B------:R-:W-:Y:S02]  /*15ef0*/  LOP3.LUT P3, RZ, R231.reuse, 0x2, RZ, 0xc0, !PT ;  /* 0x00000002e7ff7812 */ /* 0x040fe4000786c0ff */
[----:B------:R-:W-:Y:S01]  /*15f00*/  LOP3.LUT R231, R231, 0xfffffff7, RZ, 0xc0, !PT ;  /* 0xfffffff7e7e77812 */ /* 0x000fe200078ec0ff */
[----:B-1----:R-:W-:Y:S01]  /*15f10*/  FFMA.FTZ R3, R17, -UR35, R3 ;  /* 0x8000002311037c23 */ /* 0x002fe20008010003 */
[----:B------:R-:W-:Y:S01]  /*15f20*/  FSEL R125, R8, -INF , !P3 ;  /* 0xff800000087d7808 */ /* 0x000fe20005800000 */
[----:B------:R-:W-:Y:S01]  /*15f30*/  MUFU.TANH R14, R14 ;  /* 0x0000000e000e7308 */ /* 0x000fe20000002400 */
[----:B------:R-:W-:Y:S01]  /*15f40*/  @P1 LOP3.LUT R231, R231, 0x8, RZ, 0xfc, !PT ;  /* 0x00000008e7e71812 */ /* 0x000fe200078efcff */
[----:B------:R-:W-:Y:S01]  /*15f50*/  FMUL.FTZ R17, R40, c[0x0][0x2ec] ;  /* 0x0000bb0028117a20 */ /* 0x000fe20000410000 */
[----:B------:R-:W-:Y:S01]  /*15f60*/  FSEL R129, R3, -INF , !P2 ;  /* 0xff80000003817808 */ /* 0x000fe20005000000 */
[----:B------:R-:W-:Y:S01]  /*15f70*/  IMAD.IADD R3, R234, 0x1, -R2 ;  /* 0x00000001ea037824 */ /* 0x000fe200078e0a02 */
[----:B------:R-:W-:-:S02]  /*15f80*/  ISETP.GE.AND P2, PT, R2, R244, PT ;  /* 0x000000f40200720c */ /* 0x000fc40003f46270 */
[----:B------:R-:W-:Y:S01]  /*15f90*/  LOP3.LUT R231, R231, 0xfffffffb, RZ, 0xc0, !PT ;  /* 0xfffffffbe7e77812 */ /* 0x000fe200078ec0ff */
[----:B------:R-:W-:Y:S01]  /*15fa0*/  MUFU.TANH R13, R13 ;  /* 0x0000000d000d7308 */ /* 0x000fe20000002400 */
[----:B------:R-:W-:Y:S02]  /*15fb0*/  ISETP.LT.OR P5, PT, R2, R239, P2 ;  /* 0x000000ef0200720c */ /* 0x000fe400017a1670 */
[----:B------:R-:W-:Y:S02]  /*15fc0*/  IABS R3, R3 ;  /* 0x0000000300037213 */ /* 0x000fe40000000000 */
[----:B------:R-:W-:Y:S02]  /*15fd0*/  IADD3 R2, R0, 0x58, RZ ;  /* 0x0000005800027810 */ /* 0x000fe40007ffe0ff */
[----:B------:R-:W-:Y:S01]  /*15fe0*/  @P0 LOP3.LUT R231, R231, 0x4, RZ, 0xfc, !PT ;  /* 0x00000004e7e70812 */ /* 0x000fe200078efcff */
[----:B------:R1:W-:Y:S01]  /*15ff0*/  I2F R5, R3 ;  /* 0x0000000300057306 */ /* 0x0003e20000201400 */
[----:B------:R-:W-:-:S02]  /*16000*/  ISETP.GE.AND P3, PT, R2, R245, PT ;  /* 0x000000f50200720c */ /* 0x000fc40003f66270 */
[C---:B------:R-:W-:Y:S02]  /*16010*/  ISETP.GE.AND P2, PT, R2.reuse, R244, PT ;  /* 0x000000f40200720c */ /* 0x040fe40003f46270 */
[C---:B------:R-:W-:Y:S02]  /*16020*/  ISETP.GE.AND P1, PT, R2.reuse, R243, PT ;  /* 0x000000f30200720c */ /* 0x040fe40003f26270 */
[----:B------:R-:W-:Y:S01]  /*16030*/  ISETP.GE.AND P0, PT, R2, R242, PT ;  /* 0x000000f20200720c */ /* 0x000fe20003f06270 */
[----:B------:R-:W-:Y:S01]  /*16040*/  MUFU.TANH R17, R17 ;  /* 0x0000001100117308 */ /* 0x000fe20000002400 */
[----:B------:R-:W-:Y:S01]  /*16050*/  FSEL R127, R9, -INF , !P4 ;  /* 0xff800000097f7808 */ /* 0x000fe20006000000 */
[----:B------:R-:W-:Y:S01]  /*16060*/  FMUL.FTZ R9, R100, c[0x0][0x2ec] ;  /* 0x0000bb0064097a20 */ /* 0x000fe20000410000 */
[----:B------:R-:W-:Y:S02]  /*16070*/  FSEL R103, R7, -INF , !P6 ;  /* 0xff80000007677808 */ /* 0x000fe40007000000 */
[----:B------:R-:W-:Y:S01]  /*16080*/  FSEL R112, R10, -INF , !P5 ;  /* 0xff8000000a707808 */ /* 0x000fe20006800000 */
[----:B------:R-:W-:Y:S01]  /*16090*/  FMUL.FTZ R10, R76, c[0x0][0x2ec] ;  /* 0x0000bb004c0a7a20 */ /* 0x000fe20000410000 */
[----:B------:R-:W-:Y:S01]  /*160a0*/  ISETP.LT.OR P6, PT, R2, R240, P3 ;  /* 0x000000f00200720c */ /* 0x000fe20001fc1670 */
[----:B-1----:R-:W-:Y:S01]  /*160b0*/  IMAD.IADD R3, R236, 0x1, -R2 ;  /* 0x00000001ec037824 */ /* 0x002fe200078e0a02 */
[C---:B------:R-:W-:Y:S01]  /*160c0*/  ISETP.LT.OR P5, PT, R2.reuse, R239, P2 ;  /* 0x000000ef0200720c */ /* 0x040fe200017a1670 */
[----:B------:R-:W-:Y:S01]  /*160d0*/  MUFU.TANH R9, R9 ;  /* 0x0000000900097308 */ /* 0x000fe20000002400 */
[----:B------:R-:W-:-:S02]  /*160e0*/  ISETP.LT.OR P1, PT, R2, R238, P1 ;  /* 0x000000ee0200720c */ /* 0x000fc40000f21670 */
[----:B------:R-:W-:Y:S02]  /*160f0*/  IABS R3, R3 ;  /* 0x0000000300037213 */ /* 0x000fe40000000000 */
[----:B------:R-:W-:Y:S02]  /*16100*/  ISETP.LT.OR P4, PT, R2, R237, P0 ;  /* 0x000000ed0200720c */ /* 0x000fe40000781670 */
[----:B------:R-:W-:Y:S01]  /*16110*/  LOP3.LUT P3, RZ, R231, 0x8, RZ, 0xc0, !PT ;  /* 0x00000008e7ff7812 */ /* 0x000fe2000786c0ff */
[----:B------:R-:W-:Y:S01]  /*16120*/  IMAD.MOV.U32 R4, RZ, RZ, R3 ;  /* 0x000000ffff047224 */ /* 0x000fe200078e0003 */
[----:B------:R-:W-:Y:S01]  /*16130*/  MUFU.TANH R10, R10 ;  /* 0x0000000a000a7308 */ /* 0x000fe20000002400 */
[----:B------:R-:W-:Y:S01]  /*16140*/  IMAD.IADD R3, R235, 0x1, -R2 ;  /* 0x00000001eb037824 */ /* 0x000fe200078e0a02 */
[C---:B------:R-:W-:Y:S02]  /*16150*/  LOP3.LUT P2, RZ, R231.reuse, 0x4, RZ, 0xc0, !PT ;  /* 0x00000004e7ff7812 */ /* 0x040fe4000784c0ff */
[----:B------:R-:W-:-:S02]  /*16160*/  LOP3.LUT R231, R231, 0xfffffffd, RZ, 0xc0, !PT ;  /* 0xfffffffde7e77812 */ /* 0x000fc400078ec0ff */
[----:B------:R-:W-:Y:S02]  /*16170*/  IABS R3, R3 ;  /* 0x0000000300037213 */ /* 0x000fe40000000000 */
[----:B------:R1:W2:Y:S01]  /*16180*/  I2F R6, R4 ;  /* 0x0000000400067306 */ /* 0x0002a20000201400 */
[----:B------:R-:W-:Y:S02]  /*16190*/  @P1 LOP3.LUT R231, R231, 0x2, RZ, 0xfc, !PT ;  /* 0x00000002e7e71812 */ /* 0x000fe400078efcff */
[----:B-1----:R-:W-:Y:S02]  /*161a0*/  IMAD.MOV.U32 R4, RZ, RZ, R3 ;  /* 0x000000ffff047224 */ /* 0x002fe400078e0003 */
[----:B------:R-:W-:-:S03]  /*161b0*/  IMAD.IADD R3, R234, 0x1, -R2 ;  /* 0x00000001ea037824 */ /* 0x000fc600078e0a02 */
[----:B------:R1:W3:Y:S01]  /*161c0*/  I2F R8, R4 ;  /* 0x0000000400087306 */ /* 0x0002e20000201400 */
[----:B--2---:R-:W-:Y:S01]  /*161d0*/  FFMA.FTZ R6, R6, -UR35, R10 ;  /* 0x8000002306067c23 */ /* 0x004fe2000801000a */
[----:B------:R-:W-:-:S04]  /*161e0*/  IABS R3, R3 ;  /* 0x0000000300037213 */ /* 0x000fc80000000000 */
        /* <DEDUP_REMOVED lines=9> */
[----:B------:R-:W-:Y:S01]  /*16280*/  ISETP.GE.AND P0, PT, R2, R242, PT ;  /* 0x000000f20200720c */ /* 0x000fe20003f06270 */
[----:B----4-:R-:W-:Y:S01]  /*16290*/  FFMA.FTZ R13, R7, -UR35, R13 ;  /* 0x80000023070d7c23 */ /* 0x010fe2000801000d */
[----:B------:R-:W-:Y:S02]  /*162a0*/  FSEL R111, R8, -INF , !P5 ;  /* 0xff800000086f7808 */ /* 0x000fe40006800000 */
[----:B------:R-:W-:Y:S02]  /*162b0*/  IABS R3, R3 ;  /* 0x0000000300037213 */ /* 0x000fe40000000000 */
[----:B------:R-:W-:-:S02]  /*162c0*/  ISETP.LT.OR P1, PT, R2, R238, P1 ;  /* 0x000000ee0200720c */ /* 0x000fc40000f21670 */
[----:B------:R-:W-:Y:S02]  /*162d0*/  ISETP.LT.OR P0, PT, R2, R237, P0 ;  /* 0x000000ed0200720c */ /* 0x000fe40000701670 */
[----:B------:R-:W3:Y:S01]  /*162e0*/  I2F R3, R3 ;  /* 0x0000000300037306 */ /* 0x000ee20000201400 */
[----:B-1----:R-:W-:Y:S02]  /*162f0*/  FMUL.FTZ R4, R109, c[0x0][0x2ec] ;  /* 0x0000bb006d047a20 */ /* 0x002fe40000410000 */
[----:B--2---:R-:W-:Y:S02]  /*16300*/  FFMA.FTZ R12, R15, -UR35, R12 ;  /* 0x800000230f0c7c23 */ /* 0x004fe4000801000c */
[----:B------:R-:W-:-:S03]  /*16310*/  FMUL.FTZ R15, R119, c[0x0][0x2ec] ;  /* 0x0000bb00770f7a20 */ /* 0x000fc60000410000 */
[----:B------:R-:W1:Y:S01]  /*16320*/  MUFU.TANH R4, R4 ;  /* 0x0000000400047308 */ /* 0x000e620000002400 */
[----:B------:R-:W-:Y:S01]  /*16330*/  FSEL R119, R12, -INF , !P4 ;  /* 0xff8000000c777808 */ /* 0x000fe20006000000 */
[----:B---3--:R-:W-:Y:S02]  /*16340*/  FFMA.FTZ R11, R3, -UR35, R14 ;  /* 0x80000023030b7c23 */ /* 0x008fe4000801000e */
[----:B------:R-:W-:-:S04]  /*16350*/  IMAD.IADD R3, R235, 0x1, -R2 ;  /* 0x00000001eb037824 */ /* 0x000fc800078e0a02 */
[----:B------:R-:W-:Y:S01]  /*16360*/  MUFU.TANH R15, R15 ;  /* 0x0000000f000f7308 */ /* 0x000fe20000002400 */
[----:B------:R-:W-:Y:S01]  /*16370*/  FMUL.FTZ R14, R108, c[0x0][0x2ec] ;  /* 0x0000bb006c0e7a20 */ /* 0x000fe20000410000 */
[----:B------:R-:W-:Y:S01]  /*16380*/  IABS R3, R3 ;  /* 0x0000000300037213 */ /* 0x000fe20000000000 */
[----:B-1----:R-:W-:-:S05]  /*16390*/  FFMA.FTZ R4, R5, -UR35, R4 ;  /* 0x8000002305047c23 */ /* 0x002fca0008010004 */
[----:B------:R-:W-:Y:S01]  /*163a0*/  MUFU.TANH R14, R14 ;  /* 0x0000000e000e7308 */ /* 0x000fe20000002400 */
[----:B------:R-:W-:Y:S02]  /*163b0*/  FFMA.FTZ R5, R16, -UR35, R9 ;  /* 0x8000002310057c23 */ /* 0x000fe40008010009 */
[----:B------:R-:W-:Y:S01]  /*163c0*/  FMUL.FTZ R16, R118, c[0x0][0x2ec] ;  /* 0x0000bb0076107a20 */ /* 0x000fe20000410000 */
[----:B------:R-:W-:Y:S01]  /*163d0*/  FSEL R115, R4, -INF , !P3 ;  /* 0xff80000004737808 */ /* 0x000fe20005800000 */
[----:B------:R-:W-:Y:S01]  /*163e0*/  IMAD.MOV.U32 R4, RZ, RZ, R3 ;  /* 0x000000ffff047224 */ /* 0x000fe200078e0003 */
[----:B------:R-:W-:Y:S01]  /*163f0*/  FSEL R120, R5, -INF , !P2 ;  /* 0xff80000005787808 */ /* 0x000fe20005000000 */
[----:B------:R-:W-:Y:S01]  /*16400*/  IMAD.IADD R3, R234, 0x1, -R2 ;  /* 0x00000001ea037824 */ /* 0x000fe200078e0a02 */
[C---:B------:R-:W-:Y:S01]  /*16410*/  ISETP.GE.AND P3, PT, R2.reuse, R245, PT ;  /* 0x000000f50200720c */ /* 0x040fe20003f66270 */
[----:B------:R1:W-:Y:S01]  /*16420*/  I2F R10, R4 ;  /* 0x00000004000a7306 */ /* 0x0003e20000201400 */
[----:B------:R-:W-:-:S02]  /*16430*/  ISETP.GE.AND P2, PT, R2, R244, PT ;  /* 0x000000f40200720c */ /* 0x000fc40003f46270 */
[C---:B------:R-:W-:Y:S02]  /*16440*/  ISETP.LT.OR P6, PT, R2.reuse, R240, P3 ;  /* 0x000000f00200720c */ /* 0x040fe40001fc1670 */
[----:B------:R-:W-:Y:S02]  /*16450*/  ISETP.LT.OR P5, PT, R2, R239, P2 ;  /* 0x000000ef0200720c */ /* 0x000fe400017a1670 */
[----:B------:R-:W-:Y:S01]  /*16460*/  IABS R3, R3 ;  /* 0x0000000300037213 */ /* 0x000fe20000000000 */
[----:B------:R-:W-:Y:S01]  /*16470*/  MUFU.TANH R16, R16 ;  /* 0x0000001000107308 */ /* 0x000fe20000002400 */
[C---:B------:R-:W-:Y:S02]  /*16480*/  LOP3.LUT P3, RZ, R231.reuse, 0x2, RZ, 0xc0, !PT ;  /* 0x00000002e7ff7812 */ /* 0x040fe4000786c0ff */
[----:B------:R-:W-:Y:S02]  /*16490*/  LOP3.LUT R231, R231, 0xfffffff7, RZ, 0xc0, !PT ;  /* 0xfffffff7e7e77812 */ /* 0x000fe400078ec0ff */
[----:B------:R-:W-:-:S02]  /*164a0*/  FSEL R114, R13, -INF , !P3 ;  /* 0xff8000000d727808 */ /* 0x000fc40005800000 */
[----:B------:R-:W-:Y:S01]  /*164b0*/  @P1 LOP3.LUT R231, R231, 0x8, RZ, 0xfc, !PT ;  /* 0x00000008e7e71812 */ /* 0x000fe200078efcff */
[----:B-1----:R-:W-:Y:S01]  /*164c0*/  IMAD.IADD R4, R241, 0x1, -R2 ;  /* 0x00000001f1047824 */ /* 0x002fe200078e0a02 */
[----:B------:R-:W-:Y:S01]  /*164d0*/  IADD3 R2, R0, 0x60, RZ ;  /* 0x0000006000027810 */ /* 0x000fe20007ffe0ff */
[----:B------:R1:W-:Y:S01]  /*164e0*/  I2F R9, R3 ;  /* 0x0000000300097306 */ /* 0x0003e20000201400 */
[----:B------:R-:W-:Y:S02]  /*164f0*/  LOP3.LUT R231, R231, 0xfffffffb, RZ, 0xc0, !PT ;  /* 0xfffffffbe7e77812 */ /* 0x000fe400078ec0ff */
[----:B------:R-:W-:Y:S01]  /*16500*/  IABS R4, R4 ;  /* 0x0000000400047213 */ /* 0x000fe20000000000 */
[----:B------:R-:W-:Y:S01]  /*16510*/  IMAD.IADD R5, R235, 0x1, -R2 ;  /* 0x00000001eb057824 */ /* 0x000fe200078e0a02 */
[----:B------:R-:W-:Y:S02]  /*16520*/  @P0 LOP3.LUT R231, R231, 0x4, RZ, 0xfc, !PT ;  /* 0x00000004e7e70812 */ /* 0x000fe400078efcff */
[C---:B------:R-:W-:Y:S01]  /*16530*/  ISETP.GE.AND P3, PT, R2.reuse, R245, PT ;  /* 0x000000f50200720c */ /* 0x040fe20003f66270 */
[----:B------:R2:W-:Y:S01]  /*16540*/  I2F R18, R4 ;  /* 0x0000000400127306 */ /* 0x0005e20000201400 */
[----:B------:R-:W-:-:S02]  /*16550*/  ISETP.GE.AND P2, PT, R2, R244, PT ;  /* 0x000000f40200720c */ /* 0x000fc40003f46270 */
[C---:B------:R-:W-:Y:S02]  /*16560*/  ISETP.GE.AND P1, PT, R2.reuse, R243, PT ;  /* 0x000000f30200720c */ /* 0x040fe40003f26270 */
[----:B------:R-:W-:Y:S02]  /*16570*/  ISETP.GE.AND P0, PT, R2, R242, PT ;  /* 0x000000f20200720c */ /* 0x000fe40003f06270 */
[----:B------:R-:W-:Y:S01]  /*16580*/  FSEL R101, R11, -INF , !P6 ;  /* 0xff8000000b657808 */ /* 0x000fe20007000000 */
[----:B-1----:R-:W-:Y:S01]  /*16590*/  IMAD.IADD R3, R236, 0x1, -R2 ;  /* 0x00000001ec037824 */ /* 0x002fe200078e0a02 */
[C---:B------:R-:W-:Y:S02]  /*165a0*/  ISETP.LT.OR P6, PT, R2.reuse, R240, P3 ;  /* 0x000000f00200720c */ /* 0x040fe40001fc1670 */
[----:B------:R-:W-:Y:S02]  /*165b0*/  ISETP.LT.OR P1, PT, R2, R238, P1 ;  /* 0x000000ee0200720c */ /* 0x000fe40000f21670 */
[----:B------:R-:W-:-:S02]  /*165c0*/  IABS R3, R3 ;  /* 0x0000000300037213 */ /* 0x000fc40000000000 */
[----:B------:R-:W-:Y:S02]  /*165d0*/  ISETP.LT.OR P4, PT, R2, R237, P0 ;  /* 0x000000ed0200720c */ /* 0x000fe40000781670 */
[----:B------:R-:W-:Y:S01]  /*165e0*/  LOP3.LUT P3, RZ, R231, 0x8, RZ, 0xc0, !PT ;  /* 0x00000008e7ff7812 */ /* 0x000fe2000786c0ff */
[----:B--2---:R-:W-:Y:S01]  /*165f0*/  IMAD.MOV.U32 R4, RZ, RZ, R3 ;  /* 0x000000ffff047224 */ /* 0x004fe200078e0003 */
[----:B------:R-:W-:Y:S01]  /*16600*/  IABS R3, R5 ;  /* 0x0000000500037213 */ /* 0x000fe20000000000 */
[--C-:B------:R-:W-:Y:S02]  /*16610*/  IMAD.IADD R5, R241, 0x1, -R2.reuse ;  /* 0x00000001f1057824 */ /* 0x100fe400078e0a02 */
[----:B------:R1:W2:Y:S02]  /*16620*/  I2F R7, R4 ;  /* 0x0000000400077306 */ /* 0x0002a40000201400 */
[----:B-1----:R-:W-:Y:S02]  /*16630*/  IMAD.MOV.U32 R4, RZ, RZ, R3 ;  /* 0x000000ffff047224 */ /* 0x002fe400078e0003 */
[----:B------:R-:W-:-:S04]  /*16640*/  IMAD.IADD R3, R234, 0x1, -R2 ;  /* 0x00000001ea037824 */ /* 0x000fc800078e0a02 */
[----:B------:R1:W3:Y:S01]  /*16650*/  I2F R8, R4 ;  /* 0x0000000400087306 */ /* 0x0002e20000201400 */
[----:B--2---:R-:W-:Y:S01]  /*16660*/  FFMA.FTZ R7, R7, -UR35, R15 ;  /* 0x8000002307077c23 */ /* 0x004fe2000801000f */
[----:B------:R-:W-:-:S04]  /*16670*/  IABS R3, R3 ;  /* 0x0000000300037213 */ /* 0x000fc80000000000 */
[----:B------:R-:W-:Y:S01]  /*16680*/  FSEL R100, R7, -INF , !P6 ;  /* 0xff80000007647808 */ /* 0x000fe20007000000 */
[----:B-1----:R-:W-:Y:S01]  /*16690*/  IMAD.MOV.U32 R4, RZ, RZ, R3 ;  /* 0x000000ffff047224 */ /* 0x002fe200078e0003 */
[----:B------:R-:W-:Y:S01]  /*166a0*/  IABS R3, R5 ;  /* 0x0000000500037213 */ /* 0x000fe20000000000 */
[----:B------:R-:W-:Y:S02]  /*166b0*/  FMUL.FTZ R5, R110, c[0x0][0x2ec] ;  /* 0x0000bb006e057a20 */ /* 0x000fe40000410000 */
[----:B------:R1:W2:Y:S01]  /*166c0*/  I2F R6, R4 ;  /* 0x0000000400067306 */ /* 0x0002a20000201400 */
[----:B---3--:R-:W-:-:S07]  /*166d0*/  FFMA.FTZ R8, R8, -UR35, R16 ;  /* 0x8000002308087c23 */ /* 0x008fce0008010010 */
[----:B------:R-:W-:Y:S01]  /*166e0*/  I2F R3, R3 ;  /* 0x0000000300037306 */ /* 0x000fe20000201400 */
[----:B-1----:R-:W-:-:S07]  /*166f0*/  FMUL.FTZ R4, R79, c[0x0][0x2ec] ;  /* 0x0000bb004f047a20 */ /* 0x002fce0000410000 */
[----:B------:R-:W1:Y:S01]  /*16700*/  MUFU.TANH R5, R5 ;  /* 0x0000000500057308 */ /* 0x000e620000002400 */
[----:B--2---:R-:W-:-:S07]  /*16710*/  FFMA.FTZ R12, R6, -UR35, R17 ;  /* 0x80000023060c7c23 */ /* 0x004fce0008010011 */
[----:B------:R-:W2:Y:S01]  /*16720*/  MUFU.TANH R4, R4 ;  /* 0x0000000400047308 */ /* 0x000ea20000002400 */
[----:B-1----:R-:W-:-:S05]  /*16730*/  FFMA.FTZ R5, R9, -UR35, R5 ;  /* 0x8000002309057c23 */ /* 0x002fca0008010005 */
[----:B------:R-:W-:Y:S01]  /*16740*/  FSEL R110, R5, -INF , !P3 ;  /* 0xff800000056e7808 */ /* 0x000fe20005800000 */
[----:B--2---:R-:W-:Y:S02]  /*16750*/  FFMA.FTZ R4, R10, -UR35, R4 ;  /* 0x800000230a047c23 */ /* 0x004fe40008010004 */
[----:B------:R-:W-:-:S03]  /*16760*/  FMUL.FTZ R10, R42, c[0x0][0x2ec] ;  /* 0x0000bb002a0a7a20 */ /* 0x000fc60000410000 */
[----:B------:R-:W-:Y:S01]  /*16770*/  FSEL R109, R4, -INF , !P5 ;  /* 0xff800000046d7808 */ /* 0x000fe20006800000 */
[----:B------:R-:W-:Y:S01]  /*16780*/  FFMA.FTZ R4, R18, -UR35, R14 ;  /* 0x8000002312047c23 */ /* 0x000fe2000801000e */
[----:B------:R-:W-:Y:S01]  /*16790*/  ISETP.LT.OR P5, PT, R2, R239, P2 ;  /* 0x000000ef0200720c */ /* 0x000fe200017a1670 */
[----:B------:R-:W1:Y:S01]  /*167a0*/  MUFU.TANH R10, R10 ;  /* 0x0000000a000a7308 */ /* 0x000e620000002400 */
[----:B------:R-:W-:Y:S02]  /*167b0*/  IADD3 R2, R0, 0x61, RZ ;  /* 0x0000006100027810 */ /* 0x000fe40007ffe0ff */
[C---:B------:R-:W-:Y:S02]  /*167c0*/  LOP3.LUT P2, RZ, R231.reuse, 0x4, RZ, 0xc0, !PT ;  /* 0x00000004e7ff7812 */ /* 0x040fe4000784c0ff */
[----:B------:R-:W-:Y:S02]  /*167d0*/  LOP3.LUT R231, R231, 0xfffffffd, RZ, 0xc0, !PT ;  /* 0xfffffffde7e77812 */ /* 0x000fe400078ec0ff */
[----:B------:R-:W-:-:S02]  /*167e0*/  FSEL R118, R4, -INF , !P2 ;  /* 0xff80000004767808 */ /* 0x000fc40005000000 */
[----:B------:R-:W-:Y:S02]  /*167f0*/  @P1 LOP3.LUT R231, R231, 0x2, RZ, 0xfc, !PT ;  /* 0x00000002e7e71812 */ /* 0x000fe400078efcff */
[C---:B------:R-:W-:Y:S02]  /*16800*/  ISETP.GE.AND P3, PT, R2.reuse, R245, PT ;  /* 0x000000f50200720c */ /* 0x040fe40003f66270 */
[C---:B------:R-:W-:Y:S02]  /*16810*/  ISETP.GE.AND P2, PT, R2.reuse, R244, PT ;  /* 0x000000f40200720c */ /* 0x040fe40003f46270 */
[C---:B------:R-:W-:Y:S01]  /*16820*/  ISETP.GE.AND P1, PT, R2.reuse, R243, PT ;  /* 0x000000f30200720c */ /* 0x040fe20003f26270 */
[----:B-1----:R-:W-:Y:S01]  /*16830*/  FFMA.FTZ R11, R3, -UR35, R10 ;  /* 0x80000023030b7c23 */ /* 0x002fe2000801000a */
[----:B------:R-:W-:Y:S01]  /*16840*/  ISETP.GE.AND P0, PT, R2, R242, PT ;  /* 0x000000f20200720c */ /* 0x000fe20003f06270 */
[----:B------:R-:W-:Y:S01]  /*16850*/  IMAD.IADD R3, R236, 0x1, -R2 ;  /* 0x00000001ec037824 */ /* 0x000fe200078e0a02 */
[----:B------:R-:W-:-:S02]  /*16860*/  FSEL R108, R8, -INF , !P5 ;  /* 0xff800000086c7808 */ /* 0x000fc40006800000 */
[C---:B------:R-:W-:Y:S02]  /*16870*/  ISETP.LT.OR P6, PT, R2.reuse, R240, P3 ;  /* 0x000000f00200720c */ /* 0x040fe40001fc1670 */
[----:B------:R-:W-:Y:S02]  /*16880*/  IABS R3, R3 ;  /* 0x0000000300037213 */ /* 0x000fe40000000000 */
[C---:B------:R-:W-:Y:S02]  /*16890*/  ISETP.LT.OR P5, PT, R2.reuse, R239, P2 ;  /* 0x000000ef0200720c */ /* 0x040fe400017a1670 */
[C---:B------:R-:W-:Y:S01]  /*168a0*/  ISETP.LT.OR P1, PT, R2.reuse, R238, P1 ;  /* 0x000000ee0200720c */ /* 0x040fe20000f21670 */
[----:B------:R-:W-:Y:S01]  /*168b0*/  IMAD.MOV.U32 R4, RZ, RZ, R3 ;  /* 0x000000ffff047224 */ /* 0x000fe200078e0003 */
[----:B------:R-:W-:Y:S01]  /*168c0*/  ISETP.LT.OR P0, PT, R2, R237, P0 ;  /* 0x000000ed0200720c */ /* 0x000fe20000701670 */
[----:B------:R-:W-:Y:S01]  /*168d0*/  IMAD.IADD R3, R235, 0x1, -R2 ;  /* 0x00000001eb037824 */ /* 0x000fe200078e0a02 */
[----:B------:R-:W-:Y:S01]  /*168e0*/  LOP3.LUT P3, RZ, R231, 0x2, RZ, 0xc0, !PT ;  /* 0x00000002e7ff7812 */ /* 0x000fe2000786c0ff */
[----:B------:R1:W-:Y:S01]  /*168f0*/  I2F R10, R4 ;  /* 0x00000004000a7306 */ /* 0x0003e20000201400 */
[----:B------:R-:W-:Y:S01]  /*16900*/  FMUL.FTZ R13, R41, c[0x0][0x2ec] ;  /* 0x0000bb00290d7a20 */ /* 0x000fe20000410000 */
[----:B------:R-:W-:-:S02]  /*16910*/  LOP3.LUT R231, R231, 0xfffffff7, RZ, 0xc0, !PT ;  /* 0xfffffff7e7e77812 */ /* 0x000fc400078ec0ff */
[----:B------:R-:W-:Y:S01]  /*16920*/  IABS R3, R3 ;  /* 0x0000000300037213 */ /* 0x000fe20000000000 */
[----:B------:R-:W-:-:S03]  /*16930*/  FMUL.FTZ R17, R136, c[0x0][0x2ec] ;  /* 0x0000bb0088117a20 */ /* 0x000fc60000410000 */
[----:B------:R-:W-:Y:S01]  /*16940*/  MUFU.TANH R13, R13 ;  /* 0x0000000d000d7308 */ /* 0x000fe20000002400 */
[----:B------:R-:W-:Y:S01]  /*16950*/  @P1 LOP3.LUT R231, R231, 0x8, RZ, 0xfc, !PT ;  /* 0x00000008e7e71812 */ /* 0x000fe200078efcff */
[----:B------:R-:W-:-:S03]  /*16960*/  FMUL.FTZ R16, R66, c[0x0][0x2ec] ;  /* 0x0000bb0042107a20 */ /* 0x000fc60000410000 */
[----:B------:R-:W-:Y:S01]  /*16970*/  LOP3.LUT R231, R231, 0xfffffffb, RZ, 0xc0, !PT ;  /* 0xfffffffbe7e77812 */ /* 0x000fe200078ec0ff */
[----:B-1----:R-:W-:Y:S02]  /*16980*/  IMAD.MOV.U32 R4, RZ, RZ, R3 ;  /* 0x000000ffff047224 */ /* 0x002fe400078e0003 */
[----:B------:R-:W-:Y:S01]  /*16990*/  MUFU.TANH R17, R17 ;  /* 0x0000001100117308 */ /* 0x000fe20000002400 */
[----:B------:R-:W-:Y:S01]  /*169a0*/  IMAD.IADD R3, R234, 0x1, -R2 ;  /* 0x00000001ea037824 */ /* 0x000fe200078e0a02 */
[----:B------:R-:W-:-:S04]  /*169b0*/  @P0 LOP3.LUT R231, R231, 0x4, RZ, 0xfc, !PT ;  /* 0x00000004e7e70812 */ /* 0x000fc800078efcff */
[----:B------:R-:W-:Y:S02]  /*169c0*/  IABS R3, R3 ;  /* 0x0000000300037213 */ /* 0x000fe40000000000 */
[----:B------:R1:W-:Y:S08]  /*169d0*/  I2F R8, R4 ;  /* 0x0000000400087306 */ /* 0x0003f00000201400 */
[----:B------:R2:W3:Y:S01]  /*169e0*/  I2F R7, R3 ;  /* 0x0000000300077306 */ /* 0x0004e20000201400 */
[----:B-1----:R-:W-:Y:S01]  /*169f0*/  IMAD.IADD R4, R241, 0x1, -R2 ;  /* 0x00000001f1047824 */ /* 0x002fe200078e0a02 */
[----:B------:R-:W-:-:S04]  /*16a00*/  IADD3 R2, R0, 0x68, RZ ;  /* 0x0000006800027810 */ /* 0x000fc80007ffe0ff */
[----:B------:R-:W-:Y:S01]  /*16a10*/  IABS R4, R4 ;  /* 0x0000000400047213 */ /* 0x000fe20000000000 */
[--C-:B------:R-:W-:Y:S02]  /*16a20*/  IMAD.IADD R5, R234, 0x1, -R2.reuse ;  /* 0x00000001ea057824 */ /* 0x100fe400078e0a02 */
[----:B--2---:R-:W-:Y:S01]  /*16a30*/  IMAD.IADD R3, R236, 0x1, -R2 ;  /* 0x00000001ec037824 */ /* 0x004fe200078e0a02 */
[----:B------:R1:W-:Y:S04]  /*16a40*/  I2F R18, R4 ;  /* 0x0000000400127306 */ /* 0x0003e80000201400 */
        /* <DEDUP_REMOVED lines=9> */
[----:B------:R-:W-:Y:S02]  /*16ae0*/  FMUL.FTZ R14, R43, c[0x0][0x2ec] ;  /* 0x0000bb002b0e7a20 */ /* 0x000fe40000410000 */
[----:B---3--:R-:W-:Y:S01]  /*16af0*/  FFMA.FTZ R7, R7, -UR35, R13 ;  /* 0x8000002307077c23 */ /* 0x008fe2000801000d */
[----:B------:R-:W-:Y:S01]  /*16b00*/  FSEL R98, R12, -INF , !P3 ;  /* 0xff8000000c627808 */ /* 0x000fe20005800000 */
[----:B------:R-:W-:Y:S01]  /*16b10*/  IMAD.MOV.U32 R88, RZ, RZ, R116 ;  /* 0x000000ffff587224 */ /* 0x000fe200078e0074 */
[----:B------:R-:W-:Y:S01]  /*16b20*/  ISETP.GE.AND P2, PT, R2, R244, PT ;  /* 0x000000f40200720c */ /* 0x000fe20003f46270 */
[----:B------:R-:W-:Y:S01]  /*16b30*/  FMUL.FTZ R15, R64, c[0x0][0x2ec] ;  /* 0x0000bb00400f7a20 */ /* 0x000fe20000410000 */
[----:B------:R-:W2:Y:S01]  /*16b40*/  I2F R3, R3 ;  /* 0x0000000300037306 */ /* 0x000ea20000201400 */
[C---:B------:R-:W-:Y:S01]  /*16b50*/  ISETP.GE.AND P1, PT, R2.reuse, R243, PT ;  /* 0x000000f30200720c */ /* 0x040fe20003f26270 */
[----:B------:R-:W-:Y:S01]  /*16b60*/  IMAD.MOV.U32 R85, RZ, RZ, R84 ;  /* 0x000000ffff557224 */ /* 0x000fe200078e0054 */
[----:B------:R-:W-:Y:S01]  /*16b70*/  ISETP.GE.AND P0, PT, R2, R242, PT ;  /* 0x000000f20200720c */ /* 0x000fe20003f06270 */
[----:B------:R-:W-:Y:S01]  /*16b80*/  IMAD.MOV.U32 R91, RZ, RZ, R74 ;  /* 0x000000ffff5b7224 */ /* 0x000fe200078e004a */
[----:B------:R3:W5:Y:S01]  /*16b90*/  LDL.LU R138, [R1+0x110] ;  /* 0x00011000018a7983 */ /* 0x0007620000300800 */
[----:B-1----:R-:W-:-:S02]  /*16ba0*/  FMUL.FTZ R4, R137, c[0x0][0x2ec] ;  /* 0x0000bb0089047a20 */ /* 0x002fc40000410000 */
[----:B------:R-:W1:Y:S01]  /*16bb0*/  MUFU.TANH R5, R5 ;  /* 0x0000000500057308 */ /* 0x000e620000002400 */
[----:B------:R-:W-:Y:S01]  /*16bc0*/  ISETP.GE.AND P3, PT, R2, R245, PT ;  /* 0x000000f50200720c */ /* 0x000fe20003f66270 */
[----:B--2---:R-:W-:-:S06]  /*16bd0*/  FFMA.FTZ R13, R3, -UR35, R17 ;  /* 0x80000023030d7c23 */ /* 0x004fcc0008010011 */
[----:B------:R-:W2:Y:S01]  /*16be0*/  MUFU.TANH R4, R4 ;  /* 0x0000000400047308 */ /* 0x000ea20000002400 */
[----:B------:R-:W-:Y:S01]  /*16bf0*/  IMAD.IADD R3, R241, 0x1, -R2 ;  /* 0x00000001f1037824 */ /* 0x000fe200078e0a02 */
[----:B------:R-:W-:Y:S02]  /*16c00*/  FSEL R116, R11, -INF , !P4 ;  /* 0xff8000000b747808 */ /* 0x000fe40006000000 */
[----:B------:R-:W-:-:S04]  /*16c10*/  ISETP.LT.OR P1, PT, R2, R238, P1 ;  /* 0x000000ee0200720c */ /* 0x000fc80000f21670 */
[----:B------:R-:W4:Y:S01]  /*16c20*/  MUFU.TANH R16, R16 ;  /* 0x0000001000107308 */ /* 0x000f220000002400 */
[----:B-1----:R-:W-:Y:S01]  /*16c30*/  FFMA.FTZ R5, R10, -UR35, R5 ;  /* 0x800000230a057c23 */ /* 0x002fe20008010005 */
[----:B------:R-:W-:-:S06]  /*16c40*/  ISETP.LT.OR P4, PT, R2, R237, P0 ;  /* 0x000000ed0200720c */ /* 0x000fcc0000781670 */
[----:B------:R-:W1:Y:S01]  /*16c50*/  MUFU.TANH R14, R14 ;  /* 0x0000000e000e7308 */ /* 0x000e620000002400 */
[----:B--2---:R-:W-:Y:S01]  /*16c60*/  FFMA.FTZ R4, R8, -UR35, R4 ;  /* 0x8000002308047c23 */ /* 0x004fe20008010004 */
[----:B------:R-:W-:-:S06]  /*16c70*/  FSEL R87, R5, -INF , !P6 ;  /* 0xff80000005577808 */ /* 0x000fcc0007000000 */
[----:B------:R-:W2:Y:S01]  /*16c80*/  MUFU.TANH R15, R15 ;  /* 0x0000000f000f7308 */ /* 0x000ea20000002400 */
[----:B------:R-:W-:Y:S01]  /*16c90*/  FSEL R96, R4, -INF , !P5 ;  /* 0xff80000004607808 */ /* 0x000fe20006800000 */
[----:B------:R-:W-:Y:S01]  /*16ca0*/  IMAD.MOV.U32 R90, RZ, RZ, R85 ;  /* 0x000000ffff5a7224 */ /* 0x000fe200078e0055 */
[C---:B------:R-:W-:Y:S01]  /*16cb0*/  ISETP.LT.OR P6, PT, R2.reuse, R240, P3 ;  /* 0x000000f00200720c */ /* 0x040fe20001fc1670 */
[----:B------:R-:W-:Y:S01]  /*16cc0*/  IMAD.MOV.U32 R89, RZ, RZ, R88 ;  /* 0x000000ffff597224 */ /* 0x000fe200078e0058 */
[----:B------:R-:W-:Y:S01]  /*16cd0*/  ISETP.LT.OR P5, PT, R2, R239, P2 ;  /* 0x000000ef0200720c */ /* 0x000fe200017a1670 */
[----:B------:R-:W-:Y:S01]  /*16ce0*/  IMAD.MOV.U32 R61, RZ, RZ, R68 ;  /* 0x000000ffff3d7224 */ /* 0x000fe200078e0044 */
[----:B------:R-:W-:Y:S01]  /*16cf0*/  IABS R3, R3 ;  /* 0x0000000300037213 */ /* 0x000fe20000000000 */
[----:B------:R-:W-:Y:S01]  /*16d00*/  IMAD.MOV.U32 R60, RZ, RZ, R75 ;  /* 0x000000ffff3c7224 */ /* 0x000fe200078e004b */
[----:B------:R-:W-:Y:S01]  /*16d10*/  IADD3 R2, R0, 0x69, RZ ;  /* 0x0000006900027810 */ /* 0x000fe20007ffe0ff */
[----:B------:R3:W5:Y:S02]  /*16d20*/  LDL.LU R137, [R1+0x10c] ;  /* 0x00010c0001897983 */ /* 0x0007640000300800 */
[----:B------:R-:W-:-:S02]  /*16d30*/  IMAD.MOV.U32 R4, RZ, RZ, R3 ;  /* 0x000000ffff047224 */ /* 0x000fc400078e0003 */
[----:B------:R-:W-:Y:S02]  /*16d40*/  IMAD.IADD R3, R236, 0x1, -R2 ;  /* 0x00000001ec037824 */ /* 0x000fe400078e0a02 */
[----:B----4-:R-:W-:Y:S01]  /*16d50*/  FFMA.FTZ R6, R6, -UR35, R16 ;  /* 0x8000002306067c23 */ /* 0x010fe20008010010 */
[----:B------:R-:W-:Y:S01]  /*16d60*/  LOP3.LUT P2, RZ, R231, 0x4, RZ, 0xc0, !PT ;  /* 0x00000004e7ff7812 */ /* 0x000fe2000784c0ff */
[----:B------:R-:W-:Y:S01]  /*16d70*/  IMAD.IADD R5, R235, 0x1, -R2 ;  /* 0x00000001eb057824 */ /* 0x000fe200078e0a02 */
[----:B------:R-:W-:Y:S01]  /*16d80*/  IABS R3, R3 ;  /* 0x0000000300037213 */ /* 0x000fe20000000000 */
[----:B-1----:R-:W-:Y:S01]  /*16d90*/  FFMA.FTZ R8, R18, -UR35, R14 ;  /* 0x8000002312087c23 */ /* 0x002fe2000801000e */
[----:B------:R1:W-:Y:S01]  /*16da0*/  I2F R16, R4 ;  /* 0x0000000400107306 */ /* 0x0003e20000201400 */
[----:B------:R-:W-:Y:S01]  /*16db0*/  LOP3.LUT P3, RZ, R231, 0x8, RZ, 0xc0, !PT ;  /* 0x00000008e7ff7812 */ /* 0x000fe2000786c0ff */
[----:B--2---:R-:W-:Y:S01]  /*16dc0*/  FFMA.FTZ R9, R9, -UR35, R15 ;  /* 0x8000002309097c23 */ /* 0x004fe2000801000f */
[----:B------:R-:W-:Y:S01]  /*16dd0*/  LOP3.LUT R231, R231, 0xfffffffd, RZ, 0xc0, !PT ;  /* 0xfffffffde7e77812 */ /* 0x000fe200078ec0ff */
[----:B------:R-:W-:Y:S01]  /*16de0*/  IMAD.MOV.U32 R88, RZ, RZ, R69 ;  /* 0x000000ffff587224 */ /* 0x000fe200078e0045 */
[----:B------:R-:W-:Y:S01]  /*16df0*/  FSEL R99, R8, -INF , !P2 ;  /* 0xff80000008637808 */ /* 0x000fe20005000000 */
[----:B------:R3:W5:Y:S01]  /*16e00*/  LDL.LU R136, [R1+0x108] ;  /* 0x0001080001887983 */ /* 0x0007620000300800 */
[----:B------:R-:W-:-:S02]  /*16e10*/  @P1 LOP3.LUT R231, R231, 0x2, RZ, 0xfc, !PT ;  /* 0x00000002e7e71812 */ /* 0x000fc400078efcff */
[----:B------:R-:W-:Y:S02]  /*16e20*/  FSEL R97, R7, -INF , !P3 ;  /* 0xff80000007617808 */ /* 0x000fe40005800000 */
[C---:B------:R-:W-:Y:S02]  /*16e30*/  ISETP.GE.AND P3, PT, R2.reuse, R245, PT ;  /* 0x000000f50200720c */ /* 0x040fe40003f66270 */
[C---:B------:R-:W-:Y:S02]  /*16e40*/  ISETP.GE.AND P2, PT, R2.reuse, R244, PT ;  /* 0x000000f40200720c */ /* 0x040fe40003f46270 */
[C---:B------:R-:W-:Y:S01]  /*16e50*/  ISETP.GE.AND P1, PT, R2.reuse, R243, PT ;  /* 0x000000f30200720c */ /* 0x040fe20003f26270 */
[----:B-1----:R-:W-:Y:S01]  /*16e60*/  IMAD.MOV.U32 R4, RZ, RZ, R3 ;  /* 0x000000ffff047224 */ /* 0x002fe200078e0003 */
[----:B------:R-:W-:Y:S02]  /*16e70*/  IABS R3, R5 ;  /* 0x0000000500037213 */ /* 0x000fe40000000000 */
[----:B------:R-:W-:Y:S01]  /*16e80*/  ISETP.GE.AND P0, PT, R2, R242, PT ;  /* 0x000000f20200720c */ /* 0x000fe20003f06270 */
[----:B------:R1:W-:Y:S01]  /*16e90*/  I2F R8, R4 ;  /* 0x0000000400087306 */ /* 0x0003e20000201400 */
[----:B------:R-:W-:-:S02]  /*16ea0*/  FSEL R84, R9, -INF , !P6 ;  /* 0xff80000009547808 */ /* 0x000fc40007000000 */
[----:B------:R-:W-:Y:S02]  /*16eb0*/  FSEL R86, R6, -INF , !P5 ;  /* 0xff80000006567808 */ /* 0x000fe40006800000 */
[C---:B------:R-:W-:Y:S02]  /*16ec0*/  ISETP.LT.OR P6, PT, R2.reuse, R240, P3 ;  /* 0x000000f00200720c */ /* 0x040fe40001fc1670 */
[C---:B------:R-:W-:Y:S02]  /*16ed0*/  ISETP.LT.OR P5, PT, R2.reuse, R239, P2 ;  /* 0x000000ef0200720c */ /* 0x040fe400017a1670 */
[C---:B------:R-:W-:Y:S02]  /*16ee0*/  ISETP.LT.OR P1, PT, R2.reuse, R238, P1 ;  /* 0x000000ee0200720c */ /* 0x040fe40000f21670 */
[----:B------:R-:W-:Y:S02]  /*16ef0*/  ISETP.LT.OR P0, PT, R2, R237, P0 ;  /* 0x000000ed0200720c */ /* 0x000fe40000701670 */
[----:B------:R-:W-:-:S02]  /*16f00*/  LOP3.LUT P3, RZ, R231, 0x2, RZ, 0xc0, !PT ;  /* 0x00000002e7ff7812 */ /* 0x000fc4000786c0ff */
[----:B------:R-:W-:Y:S01]  /*16f10*/  LOP3.LUT R231, R231, 0xfffffff7, RZ, 0xc0, !PT ;  /* 0xfffffff7e7e77812 */ /* 0x000fe200078ec0ff */
[----:B-1----:R-:W-:Y:S02]  /*16f20*/  IMAD.MOV.U32 R4, RZ, RZ, R3 ;  /* 0x000000ffff047224 */ /* 0x002fe400078e0003 */
[----:B------:R-:W-:Y:S02]  /*16f30*/  IMAD.IADD R3, R234, 0x1, -R2 ;  /* 0x00000001ea037824 */ /* 0x000fe400078e0a02 */
[----:B------:R1:W-:Y:S02]  /*16f40*/  I2F R7, R4 ;  /* 0x0000000400077306 */ /* 0x0003e40000201400 */
[----:B------:R-:W-:Y:S02]  /*16f50*/  @P1 LOP3.LUT R231, R231, 0x8, RZ, 0xfc, !PT ;  /* 0x00000008e7e71812 */ /* 0x000fe400078efcff */
[----:B------:R-:W-:Y:S02]  /*16f60*/  IABS R3, R3 ;  /* 0x0000000300037213 */ /* 0x000fe40000000000 */
[----:B------:R-:W-:-:S02]  /*16f70*/  LOP3.LUT R231, R231, 0xfffffffb, RZ, 0xc0, !PT ;  /* 0xfffffffbe7e77812 */ /* 0x000fc400078ec0ff */
[----:B------:R2:W-:Y:S01]  /*16f80*/  I2F R9, R3 ;  /* 0x0000000300097306 */ /* 0x0005e20000201400 */
[----:B------:R-:W-:Y:S02]  /*16f90*/  FSEL R83, R13, -INF , !P3 ;  /* 0xff8000000d537808 */ /* 0x000fe40005800000 */
[----:B------:R-:W-:Y:S01]  /*16fa0*/  @P0 LOP3.LUT R231, R231, 0x4, RZ, 0xfc, !PT ;  /* 0x00000004e7e70812 */ /* 0x000fe200078efcff */
[----:B-1----:R-:W-:Y:S01]  /*16fb0*/  IMAD.IADD R4, R241, 0x1, -R2 ;  /* 0x00000001f1047824 */ /* 0x002fe200078e0a02 */
[----:B------:R-:W-:-:S04]  /*16fc0*/  IADD3 R2, R0, 0x70, RZ ;  /* 0x0000007000027810 */ /* 0x000fc80007ffe0ff */
[----:B------:R-:W-:Y:S01]  /*16fd0*/  IABS R4, R4 ;  /* 0x0000000400047213 */ /* 0x000fe20000000000 */
[--C-:B------:R-:W-:Y:S02]  /*16fe0*/  IMAD.IADD R5, R235, 0x1, -R2.reuse ;  /* 0x00000001eb057824 */ /* 0x100fe400078e0a02 */
[----:B--2---:R-:W-:Y:S01]  /*16ff0*/  IMAD.IADD R3, R236, 0x1, -R2 ;  /* 0x00000001ec037824 */ /* 0x004fe200078e0a02 */
[----:B------:R1:W-:Y:S04]  /*17000*/  I2F R15, R4 ;  /* 0x00000004000f7306 */ /* 0x0003e80000201400 */
[----:B------:R-:W-:-:S05]  /*17010*/  IABS R3, R3 ;  /* 0x0000000300037213 */ /* 0x000fca0000000000 */
[----:B-1----:R-:W-:Y:S01]  /*17020*/  IMAD.MOV.U32 R4, RZ, RZ, R3 ;  /* 0x000000ffff047224 */ /* 0x002fe200078e0003 */
[----:B------:R-:W-:-:S04]  /*17030*/  IABS R3, R5 ;  /* 0x0000000500037213 */ /* 0x000fc80000000000 */
[----:B------:R1:W-:Y:S01]  /*17040*/  I2F R6, R3 ;  /* 0x0000000300067306 */ /* 0x0003e20000201400 */
[----:B------:R-:W-:-:S07]  /*17050*/  FMUL.FTZ R5, R67, c[0x0][0x2ec] ;  /* 0x0000bb0043057a20 */ /* 0x000fce0000410000 */
[----:B------:R-:W-:Y:S01]  /*17060*/  I2F R4, R4 ;  /* 0x0000000400047306 */ /* 0x000fe20000201400 */
[----:B-1----:R-:W-:-:S07]  /*17070*/  FMUL.FTZ R3, R65, c[0x0][0x2ec] ;  /* 0x0000bb0041037a20 */ /* 0x002fce0000410000 */
[----:B------:R1:W2:Y:S02]  /*17080*/  MUFU.TANH R10, R3 ;  /* 0x00000003000a7308 */ /* 0x0002a40000002400 */
[----:B-1----:R-:W-:-:S06]  /*17090*/  FMUL.FTZ R3, R73, c[0x0][0x2ec] ;  /* 0x0000bb0049037a20 */ /* 0x002fcc0000410000 */
[----:B------:R1:W4:Y:S01]  /*170a0*/  MUFU.TANH R11, R5 ;  /* 0x00000005000b7308 */ /* 0x0003220000002400 */
[----:B--2---:R-:W-:Y:S01]  /*170b0*/  FFMA.FTZ R8, R8, -UR35, R10 ;  /* 0x8000002308087c23 */ /* 0x004fe2000801000a */
[----:B------:R-:W-:Y:S01]  /*170c0*/  ISETP.GE.AND P3, PT, R2, R245, PT ;  /* 0x000000f50200720c */ /* 0x000fe20003f66270 */
[----:B------:R3:W5:Y:S05]  /*170d0*/  LDL.LU R73, [R1+0x104] ;  /* 0x0001040001497983 */ /* 0x00076a0000300800 */
[----:B------:R-:W-:Y:S01]  /*170e0*/  MUFU.TANH R3, R3 ;  /* 0x0000000300037308 */ /* 0x000fe20000002400 */
[----:B-1----:R-:W-:Y:S02]  /*170f0*/  FMUL.FTZ R5, R72, c[0x0][0x2ec] ;  /* 0x0000bb0048057a20 */ /* 0x002fe40000410000 */
[----:B----4-:R-:W-:Y:S01]  /*17100*/  FFMA.FTZ R7, R7, -UR35, R11 ;  /* 0x8000002307077c23 */ /* 0x010fe2000801000b */
[----:B------:R-:W-:-:S04]  /*17110*/  ISETP.GE.AND P2, PT, R2, R244, PT ;  /* 0x000000f40200720c */ /* 0x000fc80003f46270 */
[----:B------:R1:W2:Y:S01]  /*17120*/  MUFU.TANH R12, R5 ;  /* 0x00000005000c7308 */ /* 0x0002a20000002400 */
[C---:B------:R-:W-:Y:S01]  /*17130*/  ISETP.GE.AND P1, PT, R2.reuse, R243, PT ;  /* 0x000000f30200720c */ /* 0x040fe20003f26270 */
[----:B------:R3:W5:Y:S01]  /*17140*/  LDL.LU R72, [R1+0x100] ;  /* 0x0001000001487983 */ /* 0x0007620000300800 */
[----:B-1----:R-:W-:Y:S02]  /*17150*/  FMUL.FTZ R5, R71, c[0x0][0x2ec] ;  /* 0x0000bb0047057a20 */ /* 0x002fe40000410000 */
[----:B--2---:R-:W-:Y:S01]  /*17160*/  FFMA.FTZ R12, R9, -UR35, R12 ;  /* 0x80000023090c7c23 */ /* 0x004fe2000801000c */
[----:B------:R-:W-:Y:S02]  /*17170*/  ISETP.GE.AND P0, PT, R2, R242, PT ;  /* 0x000000f20200720c */ /* 0x000fe40003f06270 */
[----:B------:R1:W2:Y:S01]  /*17180*/  MUFU.TANH R14, R5 ;  /* 0x00000005000e7308 */ /* 0x0002a20000002400 */
[----:B------:R-:W-:Y:S01]  /*17190*/  FSEL R74, R8, -INF , !P6 ;  /* 0xff800000084a7808 */ /* 0x000fe20007000000 */
[----:B------:R3:W5:Y:S01]  /*171a0*/  LDL.LU R71, [R1+0xfc] ;  /* 0x0000fc0001477983 */ /* 0x0007620000300800 */
[----:B------:R-:W-:-:S02]  /*171b0*/  FSEL R81, R7, -INF , !P5 ;  /* 0xff80000007517808 */ /* 0x000fc40006800000 */
[C---:B------:R-:W-:Y:S02]  /*171c0*/  ISETP.LT.OR P6, PT, R2.reuse, R240, P3 ;  /* 0x000000f00200720c */ /* 0x040fe40001fc1670 */
[C---:B------:R-:W-:Y:S02]  /*171d0*/  ISETP.LT.OR P5, PT, R2.reuse, R239, P2 ;  /* 0x000000ef0200720c */ /* 0x040fe400017a1670 */
[----:B------:R-:W-:Y:S02]  /*171e0*/  ISETP.LT.OR P1, PT, R2, R238, P1 ;  /* 0x000000ee0200720c */ /* 0x000fe40000f21670 */
[C---:B------:R-:W-:Y:S02]  /*171f0*/  LOP3.LUT P3, RZ, R231.reuse, 0x8, RZ, 0xc0, !PT ;  /* 0x00000008e7ff7812 */ /* 0x040fe4000786c0ff */
[C---:B------:R-:W-:Y:S02]  /*17200*/  LOP3.LUT P2, RZ, R231.reuse, 0x4, RZ, 0xc0, !PT ;  /* 0x00000004e7ff7812 */ /* 0x040fe4000784c0ff */
[----:B------:R-:W-:Y:S01]  /*17210*/  LOP3.LUT R231, R231, 0xfffffffd, RZ, 0xc0, !PT ;  /* 0xfffffffde7e77812 */ /* 0x000fe200078ec0ff */
[----:B-1----:R-:W-:Y:S01]  /*17220*/  FFMA.FTZ R5, R16, -UR35, R3 ;  /* 0x8000002310057c23 */ /* 0x002fe20008010003 */
[----:B------:R-:W-:Y:S01]  /*17230*/  FSEL R80, R12, -INF , !P3 ;  /* 0xff8000000c507808 */ /* 0x000fe20005800000 */
[----:B------:R-:W-:-:S02]  /*17240*/  FMUL.FTZ R3, R28, c[0x0][0x2ec] ;  /* 0x0000bb001c037a20 */ /* 0x000fc40000410000 */
[----:B--2---:R-:W-:Y:S01]  /*17250*/  FFMA.FTZ R11, R15, -UR35, R14 ;  /* 0x800000230f0b7c23 */ /* 0x004fe2000801000e */
[----:B------:R-:W-:Y:S01]  /*17260*/  FSEL R85, R5, -INF , !P4 ;  /* 0xff80000005557808 */ /* 0x000fe20006000000 */
[----:B------:R1:W2:Y:S01]  /*17270*/  MUFU.TANH R10, R3 ;  /* 0x00000003000a7308 */ /* 0x0002a20000002400 */
[----:B------:R-:W-:Y:S02]  /*17280*/  ISETP.LT.OR P4, PT, R2, R237, P0 ;  /* 0x000000ed0200720c */ /* 0x000fe40000781670 */
[----:B------:R-:W-:Y:S02]  /*17290*/  @P1 LOP3.LUT R231, R231, 0x2, RZ, 0xfc, !PT ;  /* 0x00000002e7e71812 */ /* 0x000fe400078efcff */
[----:B------:R-:W-:Y:S01]  /*172a0*/  FSEL R82, R11, -INF , !P2 ;  /* 0xff8000000b527808 */ /* 0x000fe20005000000 */
[----:B-1----:R-:W-:Y:S02]  /*172b0*/  FMUL.FTZ R3, R30, c[0x0][0x2ec] ;  /* 0x0000bb001e037a20 */ /* 0x002fe40000410000 */
[----:B--2---:R-:W-:-:S02]  /*172c0*/  FFMA.FTZ R10, R4, -UR35, R10 ;  /* 0x80000023040a7c23 */ /* 0x004fc4000801000a */
[----:B------:R1:W2:Y:S03]  /*172d0*/  MUFU.TANH R9, R3 ;  /* 0x0000000300097308 */ /* 0x0002a60000002400 */
[----:B------:R-:W-:Y:S01]  /*172e0*/  FSEL R30, R10, -INF , !P6 ;  /* 0xff8000000a1e7808 */ /* 0x000fe20007000000 */
[----:B-1----:R-:W-:Y:S02]  /*172f0*/  IMAD.IADD R3, R234, 0x1, -R2 ;  /* 0x00000001ea037824 */ /* 0x002fe400078e0a02 */
[----:B--2---:R-:W-:-:S03]  /*17300*/  FFMA.FTZ R9, R6, -UR35, R9 ;  /* 0x8000002306097c23 */ /* 0x004fc60008010009 */
[----:B------:R-:W-:Y:S02]  /*17310*/  IABS R3, R3 ;  /* 0x0000000300037213 */ /* 0x000fe40000000000 */
[----:B------:R-:W-:Y:S02]  /*17320*/  FSEL R69, R9, -INF , !P5 ;  /* 0xff80000009457808 */ /* 0x000fe40006800000 */
[----:B------:R1:W-:Y:S02]  /*17330*/  I2F R4, R3 ;  /* 0x0000000300047306 */ /* 0x0003e40000201400 */
[----:B-1----:R-:W-:-:S06]  /*17340*/  FMUL.FTZ R3, R24, c[0x0][0x2ec] ;  /* 0x0000bb0018037a20 */ /* 0x002fcc0000410000 */
[----:B------:R1:W2:Y:S02]  /*17350*/  MUFU.TANH R6, R3 ;  /* 0x0000000300067308 */ /* 0x0002a40000002400 */
[----:B-1----:R-:W-:Y:S01]  /*17360*/  IMAD.IADD R3, R241, 0x1, -R2 ;  /* 0x00000001f1037824 */ /* 0x002fe200078e0a02 */
[----:B------:R-:W-:Y:S01]  /*17370*/  IADD3 R2, R0, 0x71, RZ ;  /* 0x0000007100027810 */ /* 0x000fe20007ffe0ff */
[----:B--2---:R-:W-:Y:S02]  /*17380*/  FFMA.FTZ R13, R4, -UR35, R6 ;  /* 0x80000023040d7c23 */ /* 0x004fe40008010006 */
[----:B------:R-:W-:Y:S01]  /*17390*/  FMUL.FTZ R4, R26, c[0x0][0x2ec] ;  /* 0x0000bb001a047a20 */ /* 0x000fe20000410000 */
[----:B------:R-:W-:Y:S01]  /*173a0*/  IABS R3, R3 ;  /* 0x0000000300037213 */ /* 0x000fe20000000000 */
[----:B------:R-:W-:Y:S01]  /*173b0*/  IMAD.IADD R5, R234, 0x1, -R2 ;  /* 0x00000001ea057824 */ /* 0x000fe200078e0a02 */
[C---:B------:R-:W-:Y:S01]  /*173c0*/  ISETP.GE.AND P3, PT, R2.reuse, R245, PT ;  /* 0x000000f50200720c */ /* 0x040fe20003f66270 */
[----:B------:R-:W-:Y:S01]  /*173d0*/  MUFU.TANH R14, R4 ;  /* 0x00000004000e7308 */ /* 0x000fe20000002400 */
[----:B------:R-:W-:-:S02]  /*173e0*/  ISETP.GE.AND P2, PT, R2, R244, PT ;  /* 0x000000f40200720c */ /* 0x000fc40003f46270 */
[C---:B------:R-:W-:Y:S02]  /*173f0*/  ISETP.GE.AND P1, PT, R2.reuse, R243, PT ;  /* 0x000000f30200720c */ /* 0x040fe40003f26270 */
[C---:B------:R-:W-:Y:S02]  /*17400*/  ISETP.GE.AND P0, PT, R2.reuse, R242, PT ;  /* 0x000000f20200720c */ /* 0x040fe40003f06270 */
[C---:B------:R-:W-:Y:S01]  /*17410*/  ISETP.LT.OR P6, PT, R2.reuse, R240, P3 ;  /* 0x000000f00200720c */ /* 0x040fe20001fc1670 */
[----:B------:R1:W2:Y:S01]  /*17420*/  I2F R8, R3 ;  /* 0x0000000300087306 */ /* 0x0002a20000201400 */
[C---:B------:R-:W-:Y:S02]  /*17430*/  ISETP.LT.OR P5, PT, R2.reuse, R239, P2 ;  /* 0x000000ef0200720c */ /* 0x040fe400017a1670 */
[C---:B------:R-:W-:Y:S02]  /*17440*/  ISETP.LT.OR P1, PT, R2.reuse, R238, P1 ;  /* 0x000000ee0200720c */ /* 0x040fe40000f21670 */
[----:B------:R-:W-:-:S02]  /*17450*/  ISETP.LT.OR P0, PT, R2, R237, P0 ;  /* 0x000000ed0200720c */ /* 0x000fc40000701670 */
[C---:B------:R-:W-:Y:S02]  /*17460*/  LOP3.LUT P3, RZ, R231.reuse, 0x2, RZ, 0xc0, !PT ;  /* 0x00000002e7ff7812 */ /* 0x040fe4000786c0ff */
[----:B------:R-:W-:Y:S02]  /*17470*/  LOP3.LUT R231, R231, 0xfffffff7, RZ, 0xc0, !PT ;  /* 0xfffffff7e7e77812 */ /* 0x000fe400078ec0ff */
[----:B------:R-:W-:Y:S01]  /*17480*/  FSEL R68, R13, -INF , !P3 ;  /* 0xff8000000d447808 */ /* 0x000fe20005800000 */
[----:B------:R-:W-:Y:S02]  /*17490*/  FMUL.FTZ R13, R90, c[0x0][0x2ec] ;  /* 0x0000bb005a0d7a20 */ /* 0x000fe40000410000 */
[----:B-1----:R-:W-:Y:S02]  /*174a0*/  IMAD.IADD R3, R236, 0x1, -R2 ;  /* 0x00000001ec037824 */ /* 0x002fe400078e0a02 */
[----:B------:R-:W-:Y:S01]  /*174b0*/  @P1 LOP3.LUT R231, R231, 0x8, RZ, 0xfc, !PT ;  /* 0x00000008e7e71812 */ /* 0x000fe200078efcff */
[----:B--2---:R-:W-:Y:S01]  /*174c0*/  FFMA.FTZ R8, R8, -UR35, R14 ;  /* 0x8000002308087c23 */ /* 0x004fe2000801000e */
[----:B------:R-:W-:Y:S01]  /*174d0*/  MUFU.TANH R13, R13 ;  /* 0x0000000d000d7308 */ /* 0x000fe20000002400 */
[----:B------:R-:W-:-:S02]  /*174e0*/  IABS R3, R3 ;  /* 0x0000000300037213 */ /* 0x000fc40000000000 */
[----:B------:R-:W-:Y:S02]  /*174f0*/  LOP3.LUT R231, R231, 0xfffffffb, RZ, 0xc0, !PT ;  /* 0xfffffffbe7e77812 */ /* 0x000fe400078ec0ff */
[----:B------:R-:W-:Y:S01]  /*17500*/  FSEL R75, R8, -INF , !P4 ;  /* 0xff800000084b7808 */ /* 0x000fe20006000000 */
[----:B------:R-:W-:Y:S01]  /*17510*/  IMAD.MOV.U32 R4, RZ, RZ, R3 ;  /* 0x000000ffff047224 */ /* 0x000fe200078e0003 */
[----:B------:R-:W-:Y:S01]  /*17520*/  @P0 LOP3.LUT R231, R231, 0x4, RZ, 0xfc, !PT ;  /* 0x00000004e7e70812 */ /* 0x000fe200078efcff */
[----:B------:R-:W-:Y:S02]  /*17530*/  IMAD.IADD R3, R235, 0x1, -R2 ;  /* 0x00000001eb037824 */ /* 0x000fe400078e0a02 */
[----:B------:R1:W-:Y:S03]  /*17540*/  I2F R7, R4 ;  /* 0x0000000400077306 */ /* 0x0003e60000201400 */
[----:B------:R-:W-:-:S05]  /*17550*/  IABS R3, R3 ;  /* 0x0000000300037213 */ /* 0x000fca0000000000 */
[----:B-1----:R-:W-:Y:S01]  /*17560*/  IMAD.MOV.U32 R4, RZ, RZ, R3 ;  /* 0x000000ffff047224 */ /* 0x002fe200078e0003 */
[----:B------:R-:W-:Y:S01]  /*17570*/  IABS R3, R5 ;  /* 0x0000000500037213 */ /* 0x000fe20000000000 */
[----:B------:R-:W-:Y:S02]  /*17580*/  FMUL.FTZ R5, R31, c[0x0][0x2ec] ;  /* 0x0000bb001f057a20 */ /* 0x000fe40000410000 */
[----:B------:R1:W-:Y:S08]  /*17590*/  I2F R6, R4 ;  /* 0x0000000400067306 */ /* 0x0003f00000201400 */
[----:B------:R2:W-:Y:S01]  /*175a0*/  I2F R14, R3 ;  /* 0x00000003000e7306 */ /* 0x0005e20000201400 */
[----:B-1----:R-:W-:-:S07]  /*175b0*/  FMUL.FTZ R4, R29, c[0x0][0x2ec] ;  /* 0x0000bb001d047a20 */ /* 0x002fce0000410000 */
[----:B------:R1:W4:Y:S01]  /*175c0*/  MUFU.TANH R9, R5 ;  /* 0x0000000500097308 */ /* 0x0003220000002400 */
[----:B--2---:R-:W-:Y:S01]  /*175d0*/  IMAD.IADD R3, R241, 0x1, -R2 ;  /* 0x00000001f1037824 */ /* 0x004fe200078e0a02 */
[----:B------:R-:W-:-:S06]  /*175e0*/  IADD3 R2, R0, 0x78, RZ ;  /* 0x0000007800027810 */ /* 0x000fcc0007ffe0ff */
[----:B------:R2:W2:Y:S01]  /*175f0*/  MUFU.TANH R10, R4 ;  /* 0x00000004000a7308 */ /* 0x0004a20000002400 */
[----:B------:R-:W-:Y:S02]  /*17600*/  IADD3 R0, R0, 0x79, RZ ;  /* 0x0000007900007810 */ /* 0x000fe40007ffe0ff */
[----:B------:R-:W-:Y:S02]  /*17610*/  IABS R3, R3 ;  /* 0x0000000300037213 */ /* 0x000fe40000000000 */
[C---:B------:R-:W-:Y:S01]  /*17620*/  ISETP.GE.AND P3, PT, R2.reuse, R245, PT ;  /* 0x000000f50200720c */ /* 0x040fe20003f66270 */
[----:B-1----:R-:W-:Y:S01]  /*17630*/  IMAD.IADD R5, R235, 0x1, -R2 ;  /* 0x00000001eb057824 */ /* 0x002fe200078e0a02 */
[----:B------:R-:W-:Y:S01]  /*17640*/  ISETP.GE.AND P2, PT, R2, R244, PT ;  /* 0x000000f40200720c */ /* 0x000fe20003f46270 */
[----:B----4-:R-:W-:Y:S01]  /*17650*/  FFMA.FTZ R6, R6, -UR35, R9 ;  /* 0x8000002306067c23 */ /* 0x010fe20008010009 */
[C---:B------:R-:W-:Y:S02]  /*17660*/  ISETP.GE.AND P1, PT, R2.reuse, R243, PT ;  /* 0x000000f30200720c */ /* 0x040fe40003f26270 */
[----:B------:R-:W-:-:S02]  /*17670*/  ISETP.GE.AND P0, PT, R2, R242, PT ;  /* 0x000000f20200720c */ /* 0x000fc40003f06270 */
[----:B------:R-:W-:Y:S01]  /*17680*/  FSEL R29, R6, -INF , !P5 ;  /* 0xff800000061d7808 */ /* 0x000fe20006800000 */
[----:B--2---:R-:W-:Y:S01]  /*17690*/  IMAD.MOV.U32 R4, RZ, RZ, R3 ;  /* 0x000000ffff047224 */ /* 0x004fe200078e0003 */
[----:B------:R-:W-:Y:S01]  /*176a0*/  ISETP.LT.OR P5, PT, R2, R240, P3 ;  /* 0x000000f00200720c */ /* 0x000fe20001fa1670 */
[----:B------:R-:W-:Y:S01]  /*176b0*/  IMAD.IADD R3, R236, 0x1, -R2 ;  /* 0x00000001ec037824 */ /* 0x000fe200078e0a02 */
[C---:B------:R-:W-:Y:S01]  /*176c0*/  ISETP.LT.OR P3, PT, R2.reuse, R239, P2 ;  /* 0x000000ef0200720c */ /* 0x040fe20001761670 */
[----:B------:R1:W-:Y:S01]  /*176d0*/  I2F R16, R4 ;  /* 0x0000000400107306 */ /* 0x0003e20000201400 */
[C---:B------:R-:W-:Y:S01]  /*176e0*/  ISETP.LT.OR P1, PT, R2.reuse, R238, P1 ;  /* 0x000000ee0200720c */ /* 0x040fe20000f21670 */
[----:B------:R-:W-:Y:S01]  /*176f0*/  FFMA.FTZ R7, R7, -UR35, R10 ;  /* 0x8000002307077c23 */ /* 0x000fe2000801000a */
[----:B------:R-:W-:Y:S02]  /*17700*/  IABS R3, R3 ;  /* 0x0000000300037213 */ /* 0x000fe40000000000 */
[----:B------:R-:W-:-:S02]  /*17710*/  ISETP.LT.OR P4, PT, R2, R237, P0 ;  /* 0x000000ed0200720c */ /* 0x000fc40000781670 */
[----:B------:R-:W-:Y:S02]  /*17720*/  FSEL R28, R7, -INF , !P6 ;  /* 0xff800000071c7808 */ /* 0x000fe40007000000 */
[C---:B------:R-:W-:Y:S02]  /*17730*/  LOP3.LUT P2, RZ, R231.reuse, 0x8, RZ, 0xc0, !PT ;  /* 0x00000008e7ff7812 */ /* 0x040fe4000784c0ff */
[C---:B------:R-:W-:Y:S02]  /*17740*/  LOP3.LUT P6, RZ, R231.reuse, 0x4, RZ, 0xc0, !PT ;  /* 0x00000004e7ff7812 */ /* 0x040fe400078cc0ff */
[----:B------:R-:W-:Y:S02]  /*17750*/  LOP3.LUT R231, R231, 0xfffffffd, RZ, 0xc0, !PT ;  /* 0xfffffffde7e77812 */ /* 0x000fe400078ec0ff */
[C---:B------:R-:W-:Y:S01]  /*17760*/  ISETP.GE.AND P0, PT, R0.reuse, R243, PT ;  /* 0x000000f30000720c */ /* 0x040fe20003f06270 */
[----:B-1----:R-:W-:Y:S01]  /*17770*/  IMAD.MOV.U32 R4, RZ, RZ, R3 ;  /* 0x000000ffff047224 */ /* 0x002fe200078e0003 */
[----:B------:R-:W-:Y:S01]  /*17780*/  IABS R3, R5 ;  /* 0x0000000500037213 */ /* 0x000fe20000000000 */
[----:B------:R-:W-:Y:S01]  /*17790*/  IMAD.IADD R5, R241, 0x1, -R2 ;  /* 0x00000001f1057824 */ /* 0x000fe200078e0a02 */
[----:B------:R-:W-:Y:S01]  /*177a0*/  @P1 LOP3.LUT R231, R231, 0x2, RZ, 0xfc, !PT ;  /* 0x00000002e7e71812 */ /* 0x000fe200078efcff */
[----:B------:R1:W-:Y:S01]  /*177b0*/  I2F R15, R4 ;  /* 0x00000004000f7306 */ /* 0x0003e20000201400 */
[----:B------:R-:W-:-:S07]  /*177c0*/  ISETP.GE.AND P1, PT, R0, R244, PT ;  /* 0x000000f40000720c */ /* 0x000fce0003f26270 */
[----:B------:R2:W-:Y:S01]  /*177d0*/  I2F R12, R3 ;  /* 0x00000003000c7306 */ /* 0x0005e20000201400 */
[----:B-1----:R-:W-:-:S07]  /*177e0*/  FMUL.FTZ R4, R25, c[0x0][0x2ec] ;  /* 0x0000bb0019047a20 */ /* 0x002fce0000410000 */
[----:B------:R1:W4:Y:S01]  /*177f0*/  MUFU.TANH R9, R4 ;  /* 0x0000000400097308 */ /* 0x0003220000002400 */
[----:B--2---:R-:W-:-:S05]  /*17800*/  IMAD.IADD R3, R234, 0x1, -R2 ;  /* 0x00000001ea037824 */ /* 0x004fca00078e0a02 */
[----:B------:R-:W-:-:S05]  /*17810*/  IABS R3, R3 ;  /* 0x0000000300037213 */ /* 0x000fca0000000000 */
[----:B-1----:R-:W-:Y:S01]  /*17820*/  IMAD.MOV.U32 R4, RZ, RZ, R3 ;  /* 0x000000ffff047224 */ /* 0x002fe200078e0003 */
[----:B------:R-:W-:Y:S01]  /*17830*/  IABS R3, R5 ;  /* 0x0000000500037213 */ /* 0x000fe20000000000 */
[----:B----4-:R-:W-:Y:S02]  /*17840*/  FFMA.FTZ R6, R14, -UR35, R9 ;  /* 0x800000230e067c23 */ /* 0x010fe40008010009 */
[----:B------:R1:W-:Y:S03]  /*17850*/  I2F R11, R4 ;  /* 0x00000004000b7306 */ /* 0x0003e60000201400 */
[----:B------:R-:W-:Y:S02]  /*17860*/  FSEL R66, R6, -INF , !P2 ;  /* 0xff80000006427808 */ /* 0x000fe40005000000 */
[----:B------:R-:W-:Y:S01]  /*17870*/  ISETP.GE.AND P2, PT, R0, R245, PT ;  /* 0x000000f50000720c */ /* 0x000fe20003f46270 */
[----:B-1----:R-:W-:-:S02]  /*17880*/  IMAD.MOV.U32 R4, RZ, RZ, R3 ;  /* 0x000000ffff047224 */ /* 0x002fc400078e0003 */
[----:B------:R-:W-:Y:S02]  /*17890*/  IMAD.IADD R3, R236, 0x1, -R0 ;  /* 0x00000001ec037824 */ /* 0x000fe400078e0a00 */
[----:B------:R1:W-:Y:S03]  /*178a0*/  I2F R10, R4 ;  /* 0x00000004000a7306 */ /* 0x0003e60000201400 */
[----:B------:R-:W-:-:S05]  /*178b0*/  IABS R3, R3 ;  /* 0x0000000300037213 */ /* 0x000fca0000000000 */
[----:B------:R-:W-:Y:S02]  /*178c0*/  IMAD.MOV.U32 R2, RZ, RZ, R3 ;  /* 0x000000ffff027224 */ /* 0x000fe400078e0003 */
[----:B------:R-:W-:Y:S02]  /*178d0*/  FMUL.FTZ R3, R27, c[0x0][0x2ec] ;  /* 0x0000bb001b037a20 */ /* 0x000fe40000410000 */
[----:B------:R2:W-:Y:S01]  /*178e0*/  I2F R9, R2 ;  /* 0x0000000200097306 */ /* 0x0005e20000201400 */
[----:B-1----:R-:W-:-:S07]  /*178f0*/  IMAD.IADD R4, R234, 0x1, -R0 ;  /* 0x00000001ea047824 */ /* 0x002fce00078e0a00 */
[----:B------:R1:W4:Y:S01]  /*17900*/  MUFU.TANH R7, R3 ;  /* 0x0000000300077308 */ /* 0x0003220000002400 */
[----:B--2---:R-:W-:-:S05]  /*17910*/  IMAD.IADD R2, R235, 0x1, -R0 ;  /* 0x00000001eb027824 */ /* 0x004fca00078e0a00 */
[----:B------:R-:W-:-:S05]  /*17920*/  IABS R2, R2 ;  /* 0x0000000200027213 */ /* 0x000fca0000000000 */
[----:B-1----:R-:W-:Y:S01]  /*17930*/  IMAD.MOV.U32 R3, RZ, RZ, R2 ;  /* 0x000000ffff037224 */ /* 0x002fe200078e0002 */
[----:B------:R-:W-:Y:S01]  /*17940*/  IABS R2, R4 ;  /* 0x0000000400027213 */ /* 0x000fe20000000000 */
[----:B----4-:R-:W-:Y:S02]  /*17950*/  FFMA.FTZ R4, R16, -UR35, R7 ;  /* 0x8000002310047c23 */ /* 0x010fe40008010007 */
[----:B------:R1:W-:Y:S01]  /*17960*/  I2F R5, R3 ;  /* 0x0000000300057306 */ /* 0x0003e20000201400 */
[----:B------:R-:W-:Y:S02]  /*17970*/  FMUL.FTZ R7, R60, c[0x0][0x2ec] ;  /* 0x0000bb003c077a20 */ /* 0x000fe40000410000 */
[----:B------:R-:W-:Y:S02]  /*17980*/  FSEL R67, R4, -INF , !P6 ;  /* 0xff80000004437808 */ /* 0x000fe40007000000 */
[----:B------:R-:W-:-:S03]  /*17990*/  ISETP.LT.OR P6, PT, R0, R240, P2 ;  /* 0x000000f00000720c */ /* 0x000fc600017c1670 */
[----:B------:R2:W-:Y:S01]  /*179a0*/  I2F R8, R2 ;  /* 0x0000000200087306 */ /* 0x0005e20000201400 */
[----:B-1----:R-:W-:-:S07]  /*179b0*/  FMUL.FTZ R3, R61, c[0x0][0x2ec] ;  /* 0x0000bb003d037a20 */ /* 0x002fce0000410000 */
[----:B------:R-:W-:Y:S01]  /*179c0*/  MUFU.TANH R14, R7 ;  /* 0x00000007000e7308 */ /* 0x000fe20000002400 */
[----:B--2---:R-:W-:-:S07]  /*179d0*/  IMAD.IADD R2, R241, 0x1, -R0 ;  /* 0x00000001f1027824 */ /* 0x004fce00078e0a00 */
[----:B------:R-:W1:Y:S01]  /*179e0*/  MUFU.TANH R3, R3 ;  /* 0x0000000300037308 */ /* 0x000e620000002400 */
[----:B------:R-:W-:-:S07]  /*179f0*/  IABS R2, R2 ;  /* 0x0000000200027213 */ /* 0x000fce0000000000 */
[----:B------:R2:W-:Y:S01]  /*17a00*/  I2F R7, R2 ;  /* 0x0000000200077306 */ /* 0x0005e20000201400 */
[----:B-1----:R-:W-:-:S05]  /*17a10*/  FFMA.FTZ R3, R15, -UR35, R3 ;  /* 0x800000230f037c23 */ /* 0x002fca0008010003 */
[----:B------:R-:W-:Y:S01]  /*17a20*/  FSEL R26, R3, -INF , !P5 ;  /* 0xff800000031a7808 */ /* 0x000fe20006800000 */
[----:B------:R-:W-:Y:S02]  /*17a30*/  FMUL.FTZ R3, R70, c[0x0][0x2ec] ;  /* 0x0000bb0046037a20 */ /* 0x000fe40000410000 */
[----:B------:R3:W5:Y:S01]  /*17a40*/  LDL.LU R70, [R1+0xf8] ;  /* 0x0000f80001467983 */ /* 0x0007620000300800 */
[----:B--2---:R-:W-:-:S04]  /*17a50*/  FMUL.FTZ R2, R91, c[0x0][0x2ec] ;  /* 0x0000bb005b027a20 */ /* 0x004fc80000410000 */
[----:B------:R1:W-:Y:S01]  /*17a60*/  MUFU.TANH R16, R2 ;  /* 0x0000000200107308 */ /* 0x0003e20000002400 */
[C---:B------:R-:W-:Y:S02]  /*17a70*/  ISETP.LT.OR P5, PT, R0.reuse, R239, P1 ;  /* 0x000000ef0000720c */ /* 0x040fe40000fa1670 */
[----:B------:R-:W-:Y:S01]  /*17a80*/  ISETP.LT.OR P2, PT, R0, R238, P0 ;  /* 0x000000ee0000720c */ /* 0x000fe20000741670 */
[----:B-1----:R-:W-:Y:S02]  /*17a90*/  FFMA.FTZ R2, R12, -UR35, R14 ;  /* 0x800000230c027c23 */ /* 0x002fe4000801000e */
[----:B------:R-:W-:Y:S02]  /*17aa0*/  FMUL.FTZ R12, R89, c[0x0][0x2ec] ;  /* 0x0000bb00590c7a20 */ /* 0x000fe40000410000 */
[----:B------:R-:W-:Y:S01]  /*17ab0*/  FMUL.FTZ R14, R88, c[0x0][0x2ec] ;  /* 0x0000bb00580e7a20 */ /* 0x000fe20000410000 */
[----:B------:R-:W-:Y:S02]  /*17ac0*/  FSEL R27, R2, -INF , !P3 ;  /* 0xff800000021b7808 */ /* 0x000fe40005800000 */
[C---:B------:R-:W-:Y:S01]  /*17ad0*/  ISETP.GE.AND P3, PT, R0.reuse, R242, PT ;  /* 0x000000f20000720c */ /* 0x040fe20003f66270 */
[----:B------:R-:W1:Y:S03]  /*17ae0*/  MUFU.TANH R12, R12 ;  /* 0x0000000c000c7308 */ /* 0x000e660000002400 */
[----:B------:R-:W-:Y:S01]  /*17af0*/  ISETP.LT.OR P1, PT, R0, R237, P3 ;  /* 0x000000ed0000720c */ /* 0x000fe20001f21670 */
[----:B------:R-:W-:Y:S01]  /*17b00*/  FMUL.FTZ R0, R23, c[0x0][0x2ec] ;  /* 0x0000bb0017007a20 */ /* 0x000fe20000410000 */
[----:B------:R-:W-:Y:S01]  /*17b10*/  LOP3.LUT P0, RZ, R231, 0x2, RZ, 0xc0, !PT ;  /* 0x00000002e7ff7812 */ /* 0x000fe2000780c0ff */
[----:B------:R-:W-:-:S02]  /*17b20*/  FFMA.FTZ R4, R11, -UR35, R13 ;  /* 0x800000230b047c23 */ /* 0x000fc4000801000d */
[----:B------:R-:W2:Y:S03]  /*17b30*/  MUFU.TANH R14, R14 ;  /* 0x0000000e000e7308 */ /* 0x000ea60000002400 */
[----:B------:R-:W-:-:S05]  /*17b40*/  FSEL R31, R4, -INF , !P0 ;  /* 0xff800000041f7808 */ /* 0x000fca0004000000 */
[----:B------:R-:W4:Y:S01]  /*17b50*/  MUFU.TANH R3, R3 ;  /* 0x0000000300037308 */ /* 0x000f220000002400 */
[----:B------:R-:W-:-:S07]  /*17b60*/  PLOP3.LUT P0, PT, PT, PT, UP0, 0x80, 0x0 ;  /* 0x000000000000781c */ /* 0x000fce0003f0f008 */
[----:B------:R-:W3:Y:S01]  /*17b70*/  MUFU.TANH R0, R0 ;  /* 0x0000000000007308 */ /* 0x000ee20000002400 */
[----:B-1----:R-:W-:Y:S02]  /*17b80*/  FFMA.FTZ R2, R10, -UR35, R12 ;  /* 0x800000230a027c23 */ /* 0x002fe4000801000c */
[----:B------:R-:W-:Y:S02]  /*17b90*/  FFMA.FTZ R6, R9, -UR35, R16 ;  /* 0x8000002309067c23 */ /* 0x000fe40008010010 */
[----:B--2---:R-:W-:Y:S02]  /*17ba0*/  FFMA.FTZ R5, R5, -UR35, R14 ;  /* 0x8000002305057c23 */ /* 0x004fe4000801000e */
[----:B----4-:R-:W-:Y:S01]  /*17bb0*/  FFMA.FTZ R3, R8, -UR35, R3 ;  /* 0x8000002308037c23 */ /* 0x010fe20008010003 */
[----:B------:R-:W-:Y:S02]  /*17bc0*/  FSEL R65, R2, -INF , !P4 ;  /* 0xff80000002417808 */ /* 0x000fe40006000000 */
[----:B------:R-:W-:Y:S01]  /*17bd0*/  LOP3.LUT P4, RZ, R233, 0x1000000, RZ, 0xc0, !PT ;  /* 0x01000000e9ff7812 */ /* 0x000fe2000788c0ff */
[----:B---3--:R-:W-:Y:S01]  /*17be0*/  FFMA.FTZ R0, R7, -UR35, R0 ;  /* 0x8000002307007c23 */ /* 0x008fe20008010000 */
[----:B------:R-:W-:-:S02]  /*17bf0*/  FSEL R23, R6, -INF , !P6 ;  /* 0xff80000006177808 */ /* 0x000fc40007000000 */
[----:B------:R-:W-:Y:S02]  /*17c00*/  FSEL R24, R5, -INF , !P5 ;  /* 0xff80000005187808 */ /* 0x000fe40006800000 */
[----:B------:R-:W-:Y:S02]  /*17c10*/  FSEL R25, R3, -INF , !P2 ;  /* 0xff80000003197808 */ /* 0x000fe40005000000 */
[----:B------:R-:W-:Y:S01]  /*17c20*/  FSEL R64, R0, -INF , !P1 ;  /* 0xff80000000407808 */ /* 0x000fe20004800000 */
[----:B------:R-:W-:Y:S05]  /*17c30*/  @!P0 BRA `(.L_x_928) ;  /* 0x000006d000008947 */ /* 0x000fea0003800000 */
[----:B------:R-:W2:Y:S04]  /*17c40*/  LDL.64 R90, [R1+0xe0] ;  /* 0x0000e000015a7983 */ /* 0x000ea80000100a00 */
        /* <DEDUP_REMOVED lines=106> */
.L_x_930:
[----:B------:R-:W-:Y:S05]  /*182f0*/  BSYNC B0 ;  /* 0x0000000000007941 */ /* 0x000fea0003800000 */
.L_x_929:
[----:B------:R-:W0:Y:S02]  /*18300*/  LDGDEPBAR ;  /* 0x00000000000079af */ /* 0x000e240000000000 */
.L_x_928:
[----:B------:R-:W3:Y:S04]  /*18310*/  LDL.LU R17, [R1+0x20] ;  /* 0x0000200001117983 */ /* 0x000ee80000300800 */
[----:B------:R-:W4:Y:S04]  /*18320*/  LDL.LU R0, [R1+0x18] ;  /* 0x0000180001007983 */ /* 0x000f280000300800 */
[----:B--2---:R-:W2:Y:S04]  /*18330*/  LDL.LU R2, [R1+0x54] ;  /* 0x0000540001027983 */ /* 0x004ea80000300800 */
[----:B------:R-:W2:Y:S04]  /*18340*/  LDL.LU R3, [R1+0x40] ;  /* 0x0000400001037983 */ /* 0x000ea80000300800 */
[----:B------:R-:W2:Y:S04]  /*18350*/  LDL.LU R13, [R1+0x5c] ;  /* 0x00005c00010d7983 */ /* 0x000ea80000300800 */
[----:B------:R-:W2:Y:S04]  /*18360*/  LDL.LU R12, [R1+0x4] ;  /* 0x00000400010c7983 */ /* 0x000ea80000300800 */
[----:B------:R-:W2:Y:S04]  /*18370*/  LDL.LU R10, [R1+0x50] ;  /* 0x00005000010a7983 */ /* 0x000ea80000300800 */
[----:B------:R-:W2:Y:S04]  /*18380*/  LDL.LU R4, [R1+0x2c] ;  /* 0x00002c0001047983 */ /* 0x000ea80000300800 */
[----:B------:R-:W2:Y:S04]  /*18390*/  LDL.LU R5, [R1+0x24] ;  /* 0x0000240001057983 */ /* 0x000ea80000300800 */
[----:B-1----:R-:W2:Y:S04]  /*183a0*/  LDL.LU R6, [R1+0x68] ;  /* 0x0000680001067983 */ /* 0x002ea80000300800 */
[----:B------:R-:W2:Y:S04]  /*183b0*/  LDL.LU R7, [R1+0x88] ;  /* 0x0000880001077983 */ /* 0x000ea80000300800 */
[----:B------:R-:W2:Y:S04]  /*183c0*/  LDL.LU R8, [R1+0x80] ;  /* 0x0000800001087983 */ /* 0x000ea80000300800 */
[----:B------:R-:W2:Y:S04]  /*183d0*/  LDL.LU R9, [R1+0x78] ;  /* 0x0000780001097983 */ /* 0x000ea80000300800 */
[----:B------:R-:W2:Y:S04]  /*183e0*/  LDL.LU R15, [R1+0x14] ;  /* 0x00001400010f7983 */ /* 0x000ea80000300800 */
[----:B------:R-:W2:Y:S04]  /*183f0*/  LDL.LU R14, [R1+0x1c] ;  /* 0x00001c00010e7983 */ /* 0x000ea80000300800 */
[----:B------:R-:W2:Y:S04]  /*18400*/  LDL.LU R11, [R1+0x28] ;  /* 0x00002800010b7983 */ /* 0x000ea80000300800 */
[----:B------:R-:W2:Y:S04]  /*18410*/  LDL.LU R16, [R1+0x3c] ;  /* 0x00003c0001107983 */ /* 0x000ea80000300800 */
[----:B------:R-:W-:Y:S04]  /*18420*/  STL [R1+0x164], R244 ;  /* 0x000164f401007387 */ /* 0x000fe80000100800 */
        /* <DEDUP_REMOVED lines=25> */
[----:B------:R1:W-:Y:S01]  /*185c0*/  STL [R1+0x108], R220 ;  /* 0x000108dc01007387 */ /* 0x0003e20000100800 */
[----:B------:R-:W-:-:S02]  /*185d0*/  MOV R57, R37 ;  /* 0x0000002500397202 */ /* 0x000fc40000000f00 */
[----:B------:R-:W-:Y:S02]  /*185e0*/  MOV R55, R39 ;  /* 0x0000002700377202 */ /* 0x000fe40000000f00 */
[----:B------:R-:W-:Y:S02]  /*185f0*/  MOV R54, R251 ;  /* 0x000000fb00367202 */ /* 0x000fe40000000f00 */
[----:B------:R-:W-:Y:S01]  /*18600*/  MOV R53, R200 ;  /* 0x000000c800357202 */ /* 0x000fe20000000f00 */
[----:B------:R-:W-:Y:S01]  /*18610*/  IMAD.MOV.U32 R52, RZ, RZ, R202 ;  /* 0x000000ffff347224 */ /* 0x000fe200078e00ca */
[----:B------:R-:W-:Y:S02]  /*18620*/  MOV R56, R38 ;  /* 0x0000002600387202 */ /* 0x000fe40000000f00 */
[----:B---3--:R-:W-:Y:S02]  /*18630*/  MOV R241, R17 ;  /* 0x0000001100f17202 */ /* 0x008fe40000000f00 */
[----:B----4-:R-:W-:-:S02]  /*18640*/  MOV R237, R0 ;  /* 0x0000000000ed7202 */ /* 0x010fc40000000f00 */
[----:B-----5:R-:W-:-:S04]  /*18650*/  FMNMX.FTZ R0, R73, R21, !PT ;  /* 0x0000001549007209 */ /* 0x020fc80007810000 */
[----:B------:R-:W-:-:S04]  /*18660*/  FMNMX.FTZ R0, R35, R0, !PT ;  /* 0x0000000023007209 */ /* 0x000fc80007810000 */
[----:B------:R-:W-:-:S04]  /*18670*/  FMNMX.FTZ R0, R20, R0, !PT ;  /* 0x0000000014007209 */ /* 0x000fc80007810000 */
        /* <DEDUP_REMOVED lines=13> */
[----:B------:R-:W-:Y:S03]  /*18750*/  STL [R1+0x104], R219 ;  /* 0x000104db01007387 */ /* 0x000fe60000100800 */
[----:B------:R-:W-:Y:S01]  /*18760*/  FMNMX.FTZ R0, R132, R0, !PT ;  /* 0x0000000084007209 */ /* 0x000fe20007810000 */
[----:B------:R2:W-:Y:S01]  /*18770*/  STL [R1+0x100], R218 ;  /* 0x000100da01007387 */ /* 0x0005e20000100800 */
[----:B------:R-:W-:Y:S02]  /*18780*/  MOV R227, R16 ;  /* 0x0000001000e37202 */ /* 0x000fe40000000f00 */
[----:B------:R-:W-:Y:S01]  /*18790*/  FMNMX.FTZ R0, R123, R0, !PT ;  /* 0x000000007b007209 */ /* 0x000fe20007810000 */
[----:B------:R-:W-:Y:S04]  /*187a0*/  STL [R1+0xfc], R217 ;  /* 0x0000fcd901007387 */ /* 0x000fe80000100800 */
[----:B------:R-:W-:Y:S01]  /*187b0*/  STL [R1+0xf8], R212 ;  /* 0x0000f8d401007387 */ /* 0x000fe20000100800 */
[----:B------:R-:W-:-:S03]  /*187c0*/  FMNMX.FTZ R0, R122, R0, !PT ;  /* 0x000000007a007209 */ /* 0x000fc60007810000 */
[----:B------:R-:W3:Y:S01]  /*187d0*/  LDL.LU R16, [R1+0xa0] ;  /* 0x0000a00001107983 */ /* 0x000ee20000300800 */
[----:B------:R-:W-:Y:S02]  /*187e0*/  FMNMX.FTZ R0, R121, R0, !PT ;  /* 0x0000000079007209 */ /* 0x000fe40007810000 */
[----:B------:R-:W-:Y:S02]  /*187f0*/  MOV R238, R2 ;  /* 0x0000000200ee7202 */ /* 0x000fe40000000f00 */
[----:B------:R-:W-:Y:S01]  /*18800*/  MOV R240, R4 ;  /* 0x0000000400f07202 */ /* 0x000fe20000000f00 */
[----:B------:R-:W-:Y:S01]  /*18810*/  IMAD.MOV.U32 R239, RZ, RZ, R3 ;  /* 0x000000ffffef7224 */ /* 0x000fe200078e0003 */
[----:B------:R-:W-:Y:S01]  /*18820*/  FMNMX.FTZ R0, R113, R0, !PT ;  /* 0x0000000071007209 */ /* 0x000fe20007810000 */
[----:B------:R-:W4:Y:S03]  /*18830*/  LDL.LU R17, [R1+0xac] ;  /* 0x0000ac0001117983 */ /* 0x000f260000300800 */
        /* <DEDUP_REMOVED lines=11> */
[----:B------:R-:W-:-:S03]  /*188f0*/  FMNMX.FTZ R2, R72, R32, !PT ;  /* 0x0000002048027209 */ /* 0x000fc60007810000 */
[----:B------:R-:W2:Y:S01]  /*18900*/  SHFL.BFLY PT, R4, R0, 0x2, 0x1f ;  /* 0x0c401f0000047f89 */ /* 0x000ea200000e0000 */
[----:B------:R-:W-:-:S04]  /*18910*/  FMNMX.FTZ R2, R36, R2, !PT ;  /* 0x0000000224027209 */ /* 0x000fc80007810000 */
[----:B------:R-:W-:-:S04]  /*18920*/  FMNMX.FTZ R2, R22, R2, !PT ;  /* 0x0000000216027209 */ /* 0x000fc80007810000 */
[----:B------:R-:W-:-:S04]  /*18930*/  FMNMX.FTZ R2, R46, R2, !PT ;  /* 0x000000022e027209 */ /* 0x000fc80007810000 */
[----:B------:R-:W-:Y:S02]  /*18940*/  FMNMX.FTZ R3, R57, R2, !PT ;  /* 0x0000000239037209 */ /* 0x000fe40007810000 */
[----:B------:R-:W-:Y:S02]  /*18950*/  FMNMX.FTZ R2, R71, R33, !PT ;  /* 0x0000002147027209 */ /* 0x000fe40007810000 */
[----:B-1----:R-:W-:Y:S02]  /*18960*/  MOV R220, R201 ;  /* 0x000000c900dc7202 */ /* 0x002fe40000000f00 */
[----:B------:R-:W-:Y:S02]  /*18970*/  FMNMX.FTZ R2, R48, R2, !PT ;  /* 0x0000000230027209 */ /* 0x000fe40007810000 */
[----:B------:R-:W-:Y:S02]  /*18980*/  MOV R221, R203 ;  /* 0x000000cb00dd7202 */ /* 0x000fe40000000f00 */
[----:B------:R-:W-:-:S02]  /*18990*/  FMNMX.FTZ R3, R220, R3, !PT ;  /* 0x00000003dc037209 */ /* 0x000fc40007810000 */
[----:B--2---:R-:W-:Y:S02]  /*189a0*/  MOV R218, R8 ;  /* 0x0000000800da7202 */ /* 0x004fe40000000f00 */
[----:B------:R-:W-:Y:S02]  /*189b0*/  FMNMX.FTZ R8, R0, R4, !PT ;  /* 0x0000000400087209 */ /* 0x000fe40007810000 */
[----:B------:R-:W-:Y:S02]  /*189c0*/  FMNMX.FTZ R2, R47, R2, !PT ;  /* 0x000000022f027209 */ /* 0x000fe40007810000 */
[----:B------:R-:W-:Y:S02]  /*189d0*/  FMNMX.FTZ R0, R70, R34, !PT ;  /* 0x0000002246007209 */ /* 0x000fe40007810000 */
[----:B------:R-:W-:Y:S02]  /*189e0*/  MOV R228, R117 ;  /* 0x0000007500e47202 */ /* 0x000fe40000000f00 */
        /* <DEDUP_REMOVED lines=8> */
[----:B------:R-:W-:Y:S02]  /*18a70*/  MOV R217, R7 ;  /* 0x0000000700d97202 */ /* 0x000fe40000000f00 */
[----:B------:R-:W-:Y:S02]  /*18a80*/  FMNMX.FTZ R0, R45, R0, !PT ;  /* 0x000000002d007209 */ /* 0x000fe40007810000 */
[----:B------:R-:W-:Y:S02]  /*18a90*/  FMNMX.FTZ R4, R239, R4, !PT ;  /* 0x00000004ef047209 */ /* 0x000fe40007810000 */
[----:B------:R-:W-:Y:S02]  /*18aa0*/  FMNMX.FTZ R2, R53, R2, !PT ;  /* 0x0000000235027209 */ /* 0x000fe40007810000 */
[----:B------:R-:W-:-:S02]  /*18ab0*/  FMNMX.FTZ R0, R217, R0, !PT ;  /* 0x00000000d9007209 */ /* 0x000fc40007810000 */
[----:B------:R-:W-:Y:S02]  /*18ac0*/  MOV R242, R5 ;  /* 0x0000000500f27202 */ /* 0x000fe40000000f00 */
[----:B------:R-:W-:Y:S01]  /*18ad0*/  FMNMX.FTZ R4, R240, R4, !PT ;  /* 0x00000004f0047209 */ /* 0x000fe20007810000 */
[----:B------:R-:W-:Y:S01]  /*18ae0*/  IMAD.MOV.U32 R219, RZ, RZ, R9 ;  /* 0x000000ffffdb7224 */ /* 0x000fe200078e0009 */
[----:B------:R-:W-:Y:S02]  /*18af0*/  MOV R236, R10 ;  /* 0x0000000a00ec7202 */ /* 0x000fe40000000f00 */
        /* <DEDUP_REMOVED lines=8> */
[----:B------:R-:W-:-:S02]  /*18b80*/  MOV R224, R13 ;  /* 0x0000000d00e07202 */ /* 0x000fc40000000f00 */
        /* <DEDUP_REMOVED lines=88> */
[----:B--2---:R-:W2:Y:S01]  /*19110*/  SHFL.BFLY PT, R6, R0, 0x1, 0x1f ;  /* 0x0c201f0000067f89 */ /* 0x004ea200000e0000 */
[----:B-1----:R-:W-:Y:S01]  /*19120*/  FMUL.FTZ R3, R202, c[0x0][0x23c] ;  /* 0x00008f00ca037a20 */ /* 0x002fe20000410000 */
[----:B------:R-:W-:-:S04]  /*19130*/  FMNMX.FTZ R201, R2, R9, !PT ;  /* 0x0000000902c97209 */ /* 0x000fc80007810000 */
[----:B------:R-:W-:-:S05]  /*19140*/  FSEL R3, R3, RZ, P1 ;  /* 0x000000ff03037208 */ /* 0x000fca0000800000 */
[----:B------:R-:W-:Y:S01]  /*19150*/  FFMA.FTZ R2, R32, c[0x0][0x23c], -R3 ;  /* 0x00008f0020027a23 */ /* 0x000fe20000010803 */
[----:B------:R-:W-:Y:S01]  /*19160*/  FSETP.NEU.FTZ.AND P0, PT, R201, -INF , PT ;  /* 0xff800000c900780b */ /* 0x000fe20003f1d000 */
[----:B------:R-:W-:Y:S02]  /*19170*/  FFMA.FTZ R5, R19, c[0x0][0x23c], -R4 ;  /* 0x00008f0013057a23 */ /* 0x000fe40000010804 */
[----:B------:R1:W-:Y:S01]  /*19180*/  MUFU.EX2 R13, R2 ;  /* 0x00000002000d7308 */ /* 0x0003e20000000800 */
[----:B--2---:R-:W-:Y:S02]  /*19190*/  FMNMX.FTZ R200, R0, R6, !PT ;  /* 0x0000000600c87209 */ /* 0x004fe40007810000 */
[----:B------:R-:W-:-:S05]  /*191a0*/  FSEL R0, R201, RZ, P0 ;  /* 0x000000ffc9007208 */ /* 0x000fca0000000000 */
[----:B------:R2:W-:Y:S01]  /*191b0*/  MUFU.EX2 R233, R5 ;  /* 0x0000000500e97308 */ /* 0x0005e20000000800 */
[----:B-1----:R-:W-:-:S05]  /*191c0*/  FMUL.FTZ R2, R201, c[0x0][0x23c] ;  /* 0x00008f00c9027a20 */ /* 0x002fca0000410000 */
[----:B------:R-:W-:Y:S01]  /*191d0*/  FSEL R2, R2, RZ, P0 ;  /* 0x000000ff02027208 */ /* 0x000fe20000000000 */
[----:B--2---:R-:W-:Y:S02]  /*191e0*/  FFMA.FTZ R5, R36, c[0x0][0x23c], -R3 ;  /* 0x00008f0024057a23 */ /* 0x004fe40000010803 */
[----:B------:R-:W-:Y:S02]  /*191f0*/  FADD.FTZ R0, R71, -R0 ;  /* 0x8000000047007221 */ /* 0x000fe40000010000 */
[----:B------:R1:W-:Y:S02]  /*19200*/  MUFU.EX2 R251, R5 ;  /* 0x0000000500fb7308 */ /* 0x0003e40000000800 */
[----:B-1----:R-:W-:-:S06]  /*19210*/  FFMA.FTZ R5, R33, c[0x0][0x23c], -R2 ;  /* 0x00008f0021057a23 */ /* 0x002fcc0000010802 */
[----:B------:R1:W-:Y:S02]  /*19220*/  MUFU.EX2 R10, R5 ;  /* 0x00000005000a7308 */ /* 0x0003e40000000800 */
[----:B-1----:R-:W-:-:S06]  /*19230*/  FMUL.FTZ R5, R0, c[0x0][0x23c] ;  /* 0x00008f0000057a20 */ /* 0x002fcc0000410000 */
[----:B------:R-:W1:Y:S01]  /*19240*/  MUFU.EX2 R5, R5 ;  /* 0x0000000500057308 */ /* 0x000e620000000800 */
[----:B------:R-:W-:Y:S02]  /*19250*/  FFMA.FTZ R6, R22, c[0x0][0x23c], -R3 ;  /* 0x00008f0016067a23 */ /* 0x000fe40000010803 */
[----:B-1----:R-:W-:Y:S02]  /*19260*/  FFMA.FTZ R22, R16, R5, R10 ;  /* 0x0000000510167223 */ /* 0x002fe4000001000a */
[----:B------:R-:W2:Y:S04]  /*19270*/  LDL.LU R16, [R1+0xa4] ;  /* 0x0000a40001107983 */ /* 0x000ea80000300800 */
[----:B------:R-:W3:Y:S01]  /*19280*/  LDL.LU R58, [R1+0xa8] ;  /* 0x0000a800013a7983 */ /* 0x000ee20000300800 */
[C---:B------:R-:W-:Y:S01]  /*19290*/  FSETP.NEU.FTZ.AND P0, PT, R200.reuse, -INF , PT ;  /* 0xff800000c800780b */ /* 0x040fe20003f1d000 */
[----:B------:R-:W-:-:S03]  /*192a0*/  FMUL.FTZ R0, R200, c[0x0][0x23c] ;  /* 0x00008f00c8007a20 */ /* 0x000fc60000410000 */
[----:B------:R-:W-:Y:S02]  /*192b0*/  FSEL R7, R200, RZ, P0 ;  /* 0x000000ffc8077208 */ /* 0x000fe40000000000 */
[----:B------:R-:W-:Y:S01]  /*192c0*/  FSEL R0, R0, RZ, P0 ;  /* 0x000000ff00007208 */ /* 0x000fe20000000000 */
[----:B------:R1:W-:Y:S02]  /*192d0*/  MUFU.EX2 R234, R6 ;  /* 0x0000000600ea7308 */ /* 0x0003e40000000800 */
[----:B------:R-:W-:Y:S01]  /*192e0*/  FADD.FTZ R8, R70, -R7 ;  /* 0x8000000746087221 */ /* 0x000fe20000010000 */
[----:B------:R-:W-:-:S03]  /*192f0*/  FSEL R7, R203, RZ, P2 ;  /* 0x000000ffcb077208 */ /* 0x000fc60001000000 */
[----:B------:R-:W-:Y:S02]  /*19300*/  FMUL.FTZ R8, R8, c[0x0][0x23c] ;  /* 0x00008f0008087a20 */ /* 0x000fe40000410000 */
[----:B-1----:R-:W-:-:S04]  /*19310*/  FFMA.FTZ R6, R34, c[0x0][0x23c], -R0 ;  /* 0x00008f0022067a23 */ /* 0x002fc80000010800 */
[----:B------:R1:W-:Y:S01]  /*19320*/  MUFU.EX2 R9, R6 ;  /* 0x0000000600097308 */ /* 0x0003e20000000800 */
[-C--:B------:R-:W-:Y:S02]  /*19330*/  FMUL.FTZ R136, R136, R5.reuse ;  /* 0x0000000588887220 */ /* 0x080fe40000410000 */
[----:B------:R-:W-:Y:S02]  /*19340*/  FMUL.FTZ R137, R137, R5 ;  /* 0x0000000589897220 */ /* 0x000fe40000410000 */
[----:B-1----:R-:W-:-:S04]  /*19350*/  FADD.FTZ R6, R73, -R7 ;  /* 0x8000000749067221 */ /* 0x002fc80000010000 */
[----:B------:R-:W-:Y:S02]  /*19360*/  FMUL.FTZ R7, R6, c[0x0][0x23c] ;  /* 0x00008f0006077a20 */ /* 0x000fe40000410000 */
[----:B------:R-:W1:Y:S01]  /*19370*/  MUFU.EX2 R6, R8 ;  /* 0x0000000800067308 */ /* 0x000e620000000800 */
        /* <DEDUP_REMOVED lines=14> */
[----:B------:R-:W4:Y:S01]  /*19460*/  MUFU.EX2 R5, R7 ;  /* 0x0000000700057308 */ /* 0x000f220000000800 */
[-C--:B-1----:R-:W-:Y:S02]  /*19470*/  FMUL.FTZ R138, R138, R6.reuse ;  /* 0x000000068a8a7220 */ /* 0x082fe40000410000 */
        /* <DEDUP_REMOVED lines=15> */
[----:B----4-:R-:W-:Y:S02]  /*19570*/  FFMA.FTZ R117, R17, R6, R9 ;  /* 0x0000000611757223 */ /* 0x010fe40000010009 */
[----:B------:R-:W-:Y:S02]  /*19580*/  FFMA.FTZ R6, R46, c[0x0][0x23c], -R3 ;  /* 0x00008f002e067a23 */ /* 0x000fe40000010803 */
[-C--:B------:R-:W-:Y:S02]  /*19590*/  FMUL.FTZ R140, R140, R5.reuse ;  /* 0x000000058c8c7220 */ /* 0x080fe40000410000 */
[----:B------:R1:W4:Y:S01]  /*195a0*/  MUFU.EX2 R229, R6 ;  /* 0x0000000600e57308 */ /* 0x0003220000000800 */
[-C--:B------:R-:W-:Y:S02]  /*195b0*/  FMUL.FTZ R141, R141, R5.reuse ;  /* 0x000000058d8d7220 */ /* 0x080fe40000410000 */
[----:B------:R-:W-:-:S02]  /*195c0*/  FMUL.FTZ R144, R144, R5 ;  /* 0x0000000590907220 */ /* 0x000fc40000410000 */
[-C--:B------:R-:W-:Y:S02]  /*195d0*/  FMUL.FTZ R145, R145, R5.reuse ;  /* 0x0000000591917220 */ /* 0x080fe40000410000 */
[-C--:B------:R-:W-:Y:S02]  /*195e0*/  FMUL.FTZ R156, R156, R5.reuse ;  /* 0x000000059c9c7220 */ /* 0x080fe40000410000 */
[-C--:B------:R-:W-:Y:S02]  /*195f0*/  FMUL.FTZ R157, R157, R5.reuse ;  /* 0x000000059d9d7220 */ /* 0x080fe40000410000 */
[-C--:B------:R-:W-:Y:S02]  /*19600*/  FMUL.FTZ R160, R160, R5.reuse ;  /* 0x00000005a0a07220 */ /* 0x080fe40000410000 */
[-C--:B------:R-:W-:Y:S02]  /*19610*/  FMUL.FTZ R161, R161, R5.reuse ;  /* 0x00000005a1a17220 */ /* 0x080fe40000410000 */
[-C--:B------:R-:W-:Y:S01]  /*19620*/  FMUL.FTZ R172, R172, R5.reuse ;  /* 0x00000005acac7220 */ /* 0x080fe20000410000 */
[----:B-1----:R-:W-:Y:S01]  /*19630*/  FSEL R6, R202, RZ, P1 ;  /* 0x000000ffca067208 */ /* 0x002fe20000800000 */
[----:B------:R-:W-:-:S02]  /*19640*/  FMUL.FTZ R173, R173, R5 ;  /* 0x00000005adad7220 */ /* 0x000fc40000410000 */
[-C--:B------:R-:W-:Y:S02]  /*19650*/  FMUL.FTZ R176, R176, R5.reuse ;  /* 0x00000005b0b07220 */ /* 0x080fe40000410000 */
[-C--:B------:R-:W-:Y:S02]  /*19660*/  FMUL.FTZ R177, R177, R5.reuse ;  /* 0x00000005b1b17220 */ /* 0x080fe40000410000 */
[-C--:B------:R-:W-:Y:S02]  /*19670*/  FMUL.FTZ R188, R188, R5.reuse ;  /* 0x00000005bcbc7220 */ /* 0x080fe40000410000 */
[-C--:B------:R-:W-:Y:S02]  /*19680*/  FMUL.FTZ R189, R189, R5.reuse ;  /* 0x00000005bdbd7220 */ /* 0x080fe40000410000 */
[-C--:B------:R-:W-:Y:S02]  /*19690*/  FMUL.FTZ R196, R196, R5.reuse ;  /* 0x00000005c4c47220 */ /* 0x080fe40000410000 */
[----:B------:R-:W-:-:S02]  /*196a0*/  FMUL.FTZ R197, R197, R5 ;  /* 0x00000005c5c57220 */ /* 0x000fc40000410000 */
[----:B------:R-:W-:-:S04]  /*196b0*/  FADD.FTZ R6, R72, -R6 ;  /* 0x8000000648067221 */ /* 0x000fc80000010000 */
[----:B------:R-:W-:Y:S02]  /*196c0*/  FMUL.FTZ R6, R6, c[0x0][0x23c] ;  /* 0x00008f0006067a20 */ /* 0x000fe40000410000 */
[----:B------:R-:W-:-:S04]  /*196d0*/  FFMA.FTZ R7, R48, c[0x0][0x23c], -R2 ;  /* 0x00008f0030077a23 */ /* 0x000fc80000010802 */
[----:B------:R-:W1:Y:S01]  /*196e0*/  MUFU.EX2 R70, R7 ;  /* 0x0000000700467308 */ /* 0x000e620000000800 */
[----:B------:R-:W-:Y:S01]  /*196f0*/  MOV R182, R15 ;  /* 0x0000000f00b67202 */ /* 0x000fe20000000f00 */
[----:B------:R-:W-:Y:S01]  /*19700*/  IMAD.MOV.U32 R186, RZ, RZ, R11 ;  /* 0x000000ffffba7224 */ /* 0x000fe200078e000b */
[----:B------:R-:W-:Y:S02]  /*19710*/  MOV R183, R14 ;  /* 0x0000000e00b77202 */ /* 0x000fe40000000f00 */
[----:B------:R-:W-:Y:S02]  /*19720*/  F2FP.BF16.PACK_AB R14, R233, R235 ;  /* 0x000000ebe90e723e */ /* 0x000fe400000010ff */
[----:B----4-:R-:W-:Y:S01]  /*19730*/  F2FP.BF16.PACK_AB R15, R229, R234 ;  /* 0x000000eae50f723e */ /* 0x010fe200000010ff */
[----:B------:R-:W-:Y:S01]  /*19740*/  IMAD.MOV.U32 R181, RZ, RZ, R57 ;  /* 0x000000ffffb57224 */ /* 0x000fe200078e0039 */
[----:B------:R-:W-:Y:S02]  /*19750*/  MOV R169, R56 ;  /* 0x0000003800a97202 */ /* 0x000fe40000000f00 */
[----:B-1----:R-:W-:Y:S01]  /*19760*/  F2FP.BF16.PACK_AB R8, R70, R10 ;  /* 0x0000000a4608723e */ /* 0x002fe200000010ff */
[----:B------:R-:W-:Y:S01]  /*19770*/  IMAD.MOV.U32 R185, RZ, RZ, R54 ;  /* 0x000000ffffb97224 */ /* 0x000fe200078e0036 */
[----:B------:R-:W-:-:S02]  /*19780*/  MOV R192, R55 ;  /* 0x0000003700c07202 */ /* 0x000fc40000000f00 */
[----:B------:R-:W-:Y:S02]  /*19790*/  MOV R180, R53 ;  /* 0x0000003500b47202 */ /* 0x000fe40000000f00 */
[----:B------:R-:W-:Y:S02]  /*197a0*/  MOV R168, R52 ;  /* 0x0000003400a87202 */ /* 0x000fe40000000f00 */
[----:B------:R-:W-:Y:S01]  /*197b0*/  MOV R187, R51 ;  /* 0x0000003300bb7202 */ /* 0x000fe20000000f00 */
[----:B--2---:R-:W-:Y:S02]  /*197c0*/  FFMA.FTZ R21, R16, R5, R12 ;  /* 0x0000000510157223 */ /* 0x004fe4000001000c */
[--C-:B------:R-:W-:Y:S01]  /*197d0*/  FFMA.FTZ R5, R47, c[0x0][0x23c], -R2.reuse ;  /* 0x00008f002f057a23 */ /* 0x100fe20000010802 */
[----:B------:R-:W1:Y:S03]  /*197e0*/  LDSM.16.MT88.4 R16, [R213+0x8000] ;  /* 0x00800000d510783b */ /* 0x000e660000004200 */
[----:B------:R2:W-:Y:S02]  /*197f0*/  MUFU.EX2 R73, R5 ;  /* 0x0000000500497308 */ /* 0x0005e40000000800 */
[----:B--2---:R-:W-:-:S06]  /*19800*/  FFMA.FTZ R5, R44, c[0x0][0x23c], -R2 ;  /* 0x00008f002c057a23 */ /* 0x004fcc0000010802 */
[----:B------:R-:W-:Y:S08]  /*19810*/  MUFU.EX2 R230, R5 ;  /* 0x0000000500e67308 */ /* 0x000ff00000000800 */
[----:B------:R2:W3:Y:S02]  /*19820*/  MUFU.EX2 R5, R6 ;  /* 0x0000000600057308 */ /* 0x0004e40000000800 */
[----:B--2---:R-:W-:-:S06]  /*19830*/  FFMA.FTZ R6, R50, c[0x0][0x23c], -R0 ;  /* 0x00008f0032067a23 */ /* 0x004fcc0000010800 */
[----:B------:R2:W4:Y:S02]  /*19840*/  MUFU.EX2 R71, R6 ;  /* 0x0000000600477308 */ /* 0x0005240000000800 */
[----:B--2---:R-:W-:-:S06]  /*19850*/  FFMA.FTZ R6, R49, c[0x0][0x23c], -R0 ;  /* 0x00008f0031067a23 */ /* 0x004fcc0000010800 */
[----:B------:R2:W-:Y:S02]  /*19860*/  MUFU.EX2 R223, R6 ;  /* 0x0000000600df7308 */ /* 0x0005e40000000800 */
[----:B--2---:R-:W-:-:S06]  /*19870*/  FFMA.FTZ R6, R45, c[0x0][0x23c], -R0 ;  /* 0x00008f002d067a23 */ /* 0x004fcc0000010800 */
[----:B------:R-:W2:Y:S01]  /*19880*/  MUFU.EX2 R222, R6 ;  /* 0x0000000600de7308 */ /* 0x000ea20000000800 */
[-C--:B---3--:R-:W-:Y:S01]  /*19890*/  FFMA.FTZ R20, R58, R5.reuse, R13 ;  /* 0x000000053a147223 */ /* 0x088fe2000001000d */
[----:B------:R-:W-:Y:S01]  /*198a0*/  F2FP.BF16.PACK_AB R12, R244, R12 ;  /* 0x0000000cf40c723e */ /* 0x000fe200000010ff */
[----:B------:R-:W-:Y:S01]  /*198b0*/  FMUL.FTZ R142, R142, R5 ;  /* 0x000000058e8e7220 */ /* 0x000fe20000410000 */
[----:B------:R-:W-:Y:S01]  /*198c0*/  F2FP.BF16.PACK_AB R13, R251, R13 ;  /* 0x0000000dfb0d723e */ /* 0x000fe200000010ff */
[----:B------:R-:W-:Y:S01]  /*198d0*/  FMUL.FTZ R143, R143, R5 ;  /* 0x000000058f8f7220 */ /* 0x000fe20000410000 */
[----:B----4-:R-:W-:Y:S01]  /*198e0*/  F2FP.BF16.PACK_AB R9, R71, R9 ;  /* 0x000000094709723e */ /* 0x010fe200000010ff */
[----:B------:R-:W-:Y:S01]  /*198f0*/  FMUL.FTZ R146, R146, R5 ;  /* 0x0000000592927220 */ /* 0x000fe20000410000 */
[----:B------:R-:W-:Y:S01]  /*19900*/  F2FP.BF16.PACK_AB R10, R230, R73 ;  /* 0x00000049e60a723e */ /* 0x000fe200000010ff */
[----:B------:R-:W-:Y:S01]  /*19910*/  FMUL.FTZ R147, R147, R5 ;  /* 0x0000000593937220 */ /* 0x000fe20000410000 */
[----:B--2---:R-:W-:-:S02]  /*19920*/  F2FP.BF16.PACK_AB R11, R222, R223 ;  /* 0x000000dfde0b723e */ /* 0x004fc400000010ff */
        /* <DEDUP_REMOVED lines=8> */
[----:B------:R-:W-:-:S03]  /*199b0*/  FMUL.FTZ R163, R163, R5 ;  /* 0x00000005a3a37220 */ /* 0x000fc60000410000 */
        /* <DEDUP_REMOVED lines=8> */
[----:B------:R-:W-:Y:S01]  /*19a40*/  FMUL.FTZ R179, R179, R5 ;  /* 0x00000005b3b37220 */ /* 0x000fe20000410000 */
[----:B------:R-:W-:Y:S02]  /*19a50*/  MOV R184, R95 ;  /* 0x0000005f00b87202 */ /* 0x000fe40000000f00 */
[----:B------:R-:W-:Y:S02]  /*19a60*/  MOV R170, R93 ;  /* 0x0000005d00aa7202 */ /* 0x000fe40000000f00 */
[----:B------:R-:W-:Y:S02]  /*19a70*/  MOV R193, R94 ;  /* 0x0000005e00c17202 */ /* 0x000fe40000000f00 */
[----:B------:R-:W-:-:S02]  /*19a80*/  MOV R171, R92 ;  /* 0x0000005c00ab7202 */ /* 0x000fc40000000f00 */
        /* <DEDUP_REMOVED lines=8> */
[----:B------:R-:W-:Y:S02]  /*19b10*/  FMUL.FTZ R199, R199, R5 ;  /* 0x00000005c7c77220 */ /* 0x000fe40000410000 */
        /* <DEDUP_REMOVED lines=14> */
[C---:B-1----:R-:W-:Y:S08]  /*19c00*/  HMMA.16816.F32.BF16 R188, R12.reuse, R16, R188 ;  /* 0x000000100cbc723c */ /* 0x042ff000000418bc */
[----:B------:R-:W-:Y:S01]  /*19c10*/  HMMA.16816.F32.BF16 R196, R12, R18, R196 ;  /* 0x000000120cc4723c */ /* 0x000fe200000418c4 */
[----:B------:R-:W1:Y:S01]  /*19c20*/  MUFU.EX2 R12, R7 ;  /* 0x00000007000c7308 */ /* 0x000e620000000800 */
[----:B------:R-:W-:Y:S01]  /*19c30*/  MOV R183, R242 ;  /* 0x000000f200b77202 */ /* 0x000fe20000000f00 */
[----:B------:R-:W-:-:S02]  /*19c40*/  FFMA.FTZ R105, R105, c[0x0][0x23c], -R4 ;  /* 0x00008f0069697a23 */ /* 0x000fc40000010804 */
[----:B------:R-:W-:-:S03]  /*19c50*/  FFMA.FTZ R104, R104, c[0x0][0x23c], -R4 ;  /* 0x00008f0068687a23 */ /* 0x000fc60000010804 */
[----:B------:R-:W-:Y:S01]  /*19c60*/  HMMA.16816.F32.BF16 R60, R8, R16, R60 ;  /* 0x00000010083c723c */ /* 0x000fe2000004183c */
[--C-:B------:R-:W-:Y:S01]  /*19c70*/  FFMA.FTZ R135, R135, c[0x0][0x23c], -R4.reuse ;  /* 0x00008f0087877a23 */ /* 0x100fe20000010804 */
[----:B------:R2:W-:Y:S01]  /*19c80*/  MUFU.EX2 R16, R5 ;  /* 0x0000000500107308 */ /* 0x0005e20000000800 */
[--C-:B------:R-:W-:Y:S02]  /*19c90*/  FFMA.FTZ R134, R134, c[0x0][0x23c], -R4.reuse ;  /* 0x00008f0086867a23 */ /* 0x100fe40000010804 */
[----:B------:R-:W-:-:S03]  /*19ca0*/  FFMA.FTZ R133, R133, c[0x0][0x23c], -R4 ;  /* 0x00008f0085857a23 */ /* 0x000fc60000010804 */
[----:B------:R-:W-:Y:S01]  /*19cb0*/  HMMA.16816.F32.BF16 R32, R8, R18, R32 ;  /* 0x000000120820723c */ /* 0x000fe20000041820 */
[----:B-1----:R-:W-:Y:S01]  /*19cc0*/  MOV R130, R12 ;  /* 0x0000000c00827202 */ /* 0x002fe20000000f00 */
[--C-:B------:R-:W-:Y:S01]  /*19cd0*/  FFMA.FTZ R167, R132, c[0x0][0x23c], -R4.reuse ;  /* 0x00008f0084a77a23 */ /* 0x100fe20000010804 */
[----:B------:R-:W1:Y:S01]  /*19ce0*/  LDSM.16.MT88.4 R12, [R213+0x8800] ;  /* 0x00880000d50c783b */ /* 0x000e620000004200 */
[----:B------:R-:W-:-:S03]  /*19cf0*/  FFMA.FTZ R166, R123, c[0x0][0x23c], -R4 ;  /* 0x00008f007ba67a23 */ /* 0x000fc60000010804 */
[--C-:B------:R-:W-:Y:S02]  /*19d00*/  FFMA.FTZ R8, R182, c[0x0][0x23c], -R4.reuse ;  /* 0x00008f00b6087a23 */ /* 0x100fe40000010804 */
[----:B------:R-:W-:Y:S02]  /*19d10*/  IMAD.MOV.U32 R182, RZ, RZ, R237 ;  /* 0x000000ffffb67224 */ /* 0x000fe400078e00ed */
        /* <DEDUP_REMOVED lines=13> */
[----:B------:R-:W-:Y:S02]  /*19df0*/  FFMA.FTZ R220, R23, c[0x0][0x23c], -R4 ;  /* 0x00008f0017dc7a23 */ /* 0x000fe40000010804 */
[--C-:B------:R-:W-:Y:S01]  /*19e00*/  FFMA.FTZ R4, R138, c[0x0][0x23c], -R3.reuse ;  /* 0x00008f008a047a23 */ /* 0x100fe20000010803 */
[----:B------:R-:W-:Y:S01]  /*19e10*/  MOV R138, R185 ;  /* 0x000000b9008a7202 */ /* 0x000fe20000000f00 */
[--C-:B------:R-:W-:Y:S01]  /*19e20*/  FFMA.FTZ R7, R139, c[0x0][0x23c], -R3.reuse ;  /* 0x00008f008b077a23 */ /* 0x100fe20000010803 */
[----:B------:R-:W-:Y:S01]  /*19e30*/  MOV R139, R180 ;  /* 0x000000b4008b7202 */ /* 0x000fe20000000f00 */
[--C-:B--2---:R-:W-:Y:S01]  /*19e40*/  FFMA.FTZ R5, R137, c[0x0][0x23c], -R3.reuse ;  /* 0x00008f0089057a23 */ /* 0x104fe20000010803 */
[----:B------:R2:W-:Y:S01]  /*19e50*/  MUFU.EX2 R242, R6 ;  /* 0x0000000600f27308 */ /* 0x0005e20000000800 */
[--C-:B------:R-:W-:Y:S01]  /*19e60*/  FFMA.FTZ R103, R195, c[0x0][0x23c], -R3.reuse ;  /* 0x00008f00c3677a23 */ /* 0x100fe20000010803 */
[----:B------:R-:W-:Y:S01]  /*19e70*/  MOV R195, R168 ;  /* 0x000000a800c37202 */ /* 0x000fe20000000f00 */
[--C-:B------:R-:W-:Y:S01]  /*19e80*/  FFMA.FTZ R101, R187, c[0x0][0x23c], -R3.reuse ;  /* 0x00008f00bb657a23 */ /* 0x100fe20000010803 */
[----:B------:R-:W-:Y:S01]  /*19e90*/  MOV R187, R193 ;  /* 0x000000c100bb7202 */ /* 0x000fe20000000f00 */
[----:B------:R-:W-:Y:S01]  /*19ea0*/  IMAD.MOV.U32 R137, RZ, RZ, R192 ;  /* 0x000000ffff897224 */ /* 0x000fe200078e00c0 */
[----:B------:R-:W-:Y:S01]  /*19eb0*/  MOV R168, R212 ;  /* 0x000000d400a87202 */ /* 0x000fe20000000f00 */
[--C-:B------:R-:W-:Y:S01]  /*19ec0*/  FFMA.FTZ R102, R194, c[0x0][0x23c], -R3.reuse ;  /* 0x00008f00c2667a23 */ /* 0x100fe20000010803 */
[----:B------:R-:W-:Y:S01]  /*19ed0*/  MUFU.EX2 R9, R8 ;  /* 0x0000000800097308 */ /* 0x000fe20000000800 */
[--C-:B------:R-:W-:Y:S01]  /*19ee0*/  FFMA.FTZ R100, R183, c[0x0][0x23c], -R3.reuse ;  /* 0x00008f00b7647a23 */ /* 0x100fe20000010803 */
[----:B------:R-:W-:Y:S01]  /*19ef0*/  MOV R183, R217 ;  /* 0x000000d900b77202 */ /* 0x000fe20000000f00 */
[--C-:B------:R-:W-:Y:S01]  /*19f00*/  FFMA.FTZ R132, R182, c[0x0][0x23c], -R3.reuse ;  /* 0x00008f00b6847a23 */ /* 0x100fe20000010803 */
[----:B------:R-:W-:Y:S01]  /*19f10*/  MOV R192, R219 ;  /* 0x000000db00c07202 */ /* 0x000fe20000000f00 */
[----:B------:R-:W-:Y:S01]  /*19f20*/  IMAD.MOV.U32 R193, RZ, RZ, R218 ;  /* 0x000000ffffc17224 */ /* 0x000fe200078e00da */
[----:B------:R-:W-:Y:S01]  /*19f30*/  MOV R194, R236 ;  /* 0x000000ec00c27202 */ /* 0x000fe20000000f00 */
[--C-:B------:R-:W-:Y:S01]  /*19f40*/  FFMA.FTZ R122, R249, c[0x0][0x23c], -R3.reuse ;  /* 0x00008f00f97a7a23 */ /* 0x100fe20000010803 */
[----:B------:R3:W-:Y:S01]  /*19f50*/  MUFU.EX2 R74, R5 ;  /* 0x00000005004a7308 */ /* 0x0007e20000000800 */
[----:B--2---:R-:W-:-:S02]  /*19f60*/  FFMA.FTZ R6, R151, c[0x0][0x23c], -R3 ;  /* 0x00008f0097067a23 */ /* 0x004fc40000010803 */
[--C-:B------:R-:W-:Y:S02]  /*19f70*/  FFMA.FTZ R121, R211, c[0x0][0x23c], -R3.reuse ;  /* 0x00008f00d3797a23 */ /* 0x100fe40000010803 */
[--C-:B------:R-:W-:Y:S02]  /*19f80*/  FFMA.FTZ R159, R208, c[0x0][0x23c], -R3.reuse ;  /* 0x00008f00d09f7a23 */ /* 0x100fe40000010803 */
[--C-:B------:R-:W-:Y:S01]  /*19f90*/  FFMA.FTZ R123, R252, c[0x0][0x23c], -R3.reuse ;  /* 0x00008f00fc7b7a23 */ /* 0x100fe20000010803 */
[----:B------:R2:W-:Y:S01]  /*19fa0*/  MUFU.EX2 R8, R4 ;  /* 0x0000000400087308 */ /* 0x0005e20000000800 */
        /* <DEDUP_REMOVED lines=14> */
[----:B---3--:R-:W-:-:S02]  /*1a090*/  FFMA.FTZ R5, R137, c[0x0][0x23c], -R2 ;  /* 0x00008f0089057a23 */ /* 0x008fc40000010802 */
[--C-:B--2---:R-:W-:Y:S02]  /*1a0a0*/  FFMA.FTZ R4, R138, c[0x0][0x23c], -R2.reuse ;  /* 0x00008f008a047a23 */ /* 0x104fe40000010802 */
[--C-:B------:R-:W-:Y:S01]  /*1a0b0*/  FFMA.FTZ R3, R139, c[0x0][0x23c], -R2.reuse ;  /* 0x00008f008b037a23 */ /* 0x100fe20000010802 */
[----:B------:R2:W3:Y:S01]  /*1a0c0*/  MUFU.EX2 R11, R6 ;  /* 0x00000006000b7308 */ /* 0x0004e20000000800 */
[--C-:B------:R-:W-:Y:S02]  /*1a0d0*/  FFMA.FTZ R30, R194, c[0x0][0x23c], -R2.reuse ;  /* 0x00008f00c21e7a23 */ /* 0x100fe40000010802 */
[--C-:B------:R-:W-:Y:S02]  /*1a0e0*/  FFMA.FTZ R28, R170, c[0x0][0x23c], -R2.reuse ;  /* 0x00008f00aa1c7a23 */ /* 0x100fe40000010802 */
[--C-:B------:R-:W-:Y:S02]  /*1a0f0*/  FFMA.FTZ R27, R184, c[0x0][0x23c], -R2.reuse ;  /* 0x00008f00b81b7a23 */ /* 0x100fe40000010802 */
[--C-:B------:R-:W-:Y:S01]  /*1a100*/  FFMA.FTZ R109, R169, c[0x0][0x23c], -R2.reuse ;  /* 0x00008f00a96d7a23 */ /* 0x100fe20000010802 */
[----:B------:R-:W4:Y:S01]  /*1a110*/  MUFU.EX2 R10, R7 ;  /* 0x00000007000a7308 */ /* 0x000f220000000800 */
[----:B------:R-:W-:-:S02]  /*1a120*/  FFMA.FTZ R113, R226, c[0x0][0x23c], -R2 ;  /* 0x00008f00e2717a23 */ /* 0x000fc40000010802 */
[--C-:B------:R-:W-:Y:S02]  /*1a130*/  FFMA.FTZ R112, R248, c[0x0][0x23c], -R2.reuse ;  /* 0x00008f00f8707a23 */ /* 0x100fe40000010802 */
[--C-:B------:R-:W-:Y:S02]  /*1a140*/  FFMA.FTZ R29, R187, c[0x0][0x23c], -R2.reuse ;  /* 0x00008f00bb1d7a23 */ /* 0x100fe40000010802 */
[--C-:B------:R-:W-:Y:S01]  /*1a150*/  FFMA.FTZ R111, R210, c[0x0][0x23c], -R2.reuse ;  /* 0x00008f00d26f7a23 */ /* 0x100fe20000010802 */
[----:B------:R-:W-:Y:S01]  /*1a160*/  MUFU.EX2 R194, R4 ;  /* 0x0000000400c27308 */ /* 0x000fe20000000800 */
[--C-:B--2---:R-:W-:Y:S02]  /*1a170*/  FFMA.FTZ R6, R195, c[0x0][0x23c], -R2.reuse ;  /* 0x00008f00c3067a23 */ /* 0x104fe40000010802 */
        /* <DEDUP_REMOVED lines=8> */
[----:B------:R1:W1:Y:S01]  /*1a200*/  MUFU.EX2 R7, R3 ;  /* 0x0000000300077308 */ /* 0x0002620000000800 */
        /* <DEDUP_REMOVED lines=10> */
[--C-:B--2---:R-:W-:Y:S02]  /*1a2b0*/  FFMA.FTZ R5, R193, c[0x0][0x23c], -R0.reuse ;  /* 0x00008f00c1057a23 */ /* 0x104fe40000010800 */
[--C-:B------:R-:W-:Y:S02]  /*1a2c0*/  FFMA.FTZ R4, R192, c[0x0][0x23c], -R0.reuse ;  /* 0x00008f00c0047a23 */ /* 0x100fe40000010800 */
[----:B-1----:R-:W-:-:S02]  /*1a2d0*/  FFMA.FTZ R3, R168, c[0x0][0x23c], -R0 ;  /* 0x00008f00a8037a23 */ /* 0x002fc40000010800 */
[--C-:B------:R-:W-:Y:S01]  /*1a2e0*/  FFMA.FTZ R172, R116, c[0x0][0x23c], -R0.reuse ;  /* 0x00008f0074ac7a23 */ /* 0x100fe20000010800 */
[----:B------:R-:W-:Y:S01]  /*1a2f0*/  MUFU.EX2 R125, R6 ;  /* 0x00000006007d7308 */ /* 0x000fe20000000800 */
[--C-:B------:R-:W-:Y:S02]  /*1a300*/  FFMA.FTZ R115, R247, c[0x0][0x23c], -R0.reuse ;  /* 0x00008f00f7737a23 */ /* 0x100fe40000010800 */
[----:B------:R-:W-:Y:S02]  /*1a310*/  FFMA.FTZ R149, R207, c[0x0][0x23c], -R0 ;  /* 0x00008f00cf957a23 */ /* 0x000fe40000010800 */
[----:B------:R-:W-:-:S03]  /*1a320*/  FADD.FTZ R116, R244, R21 ;  /* 0x00000015f4747221 */ /* 0x000fc60000010000 */
[----:B------:R-:W-:Y:S08]  /*1a330*/  MUFU.EX2 R193, R2 ;  /* 0x0000000200c17308 */ /* 0x000ff00000000800 */
[----:B------:R-:W1:Y:S08]  /*1a340*/  MUFU.EX2 R247, R5 ;  /* 0x0000000500f77308 */ /* 0x000e700000000800 */
[----:B------:R2:W-:Y:S08]  /*1a350*/  MUFU.EX2 R207, R4 ;  /* 0x0000000400cf7308 */ /* 0x0005f00000000800 */
[----:B------:R-:W1:Y:S01]  /*1a360*/  MUFU.EX2 R244, R3 ;  /* 0x0000000300f47308 */ /* 0x000e620000000800 */
[--C-:B------:R-:W-:Y:S01]  /*1a370*/  FFMA.FTZ R155, R127, c[0x0][0x23c], -R0.reuse ;  /* 0x00008f007f9b7a23 */ /* 0x100fe20000010800 */
[----:B---3--:R-:W-:Y:S01]  /*1a380*/  MOV R126, R11 ;  /* 0x0000000b007e7202 */ /* 0x008fe20000000f00 */
[----:B------:R-:W-:Y:S01]  /*1a390*/  FFMA.FTZ R152, R129, c[0x0][0x23c], -R0 ;  /* 0x00008f0081987a23 */ /* 0x000fe20000010800 */
[----:B----4-:R-:W-:Y:S01]  /*1a3a0*/  MOV R129, R10 ;  /* 0x0000000a00817202 */ /* 0x010fe20000000f00 */
[----:B------:R-:W-:-:S02]  /*1a3b0*/  IMAD.MOV.U32 R127, RZ, RZ, R9 ;  /* 0x000000ffff7f7224 */ /* 0x000fc400078e0009 */
[--C-:B------:R-:W-:Y:S01]  /*1a3c0*/  FFMA.FTZ R163, R119, c[0x0][0x23c], -R0.reuse ;  /* 0x00008f0077a37a23 */ /* 0x100fe20000010800 */
[----:B------:R-:W-:Y:S01]  /*1a3d0*/  MOV R119, R7 ;  /* 0x0000000700777202 */ /* 0x000fe20000000f00 */
[----:B------:R-:W-:Y:S01]  /*1a3e0*/  FFMA.FTZ R168, R118, c[0x0][0x23c], -R0 ;  /* 0x00008f0076a87a23 */ /* 0x000fe20000010800 */
[----:B------:R-:W-:Y:S02]  /*1a3f0*/  MOV R118, R8 ;  /* 0x0000000800767202 */ /* 0x000fe40000000f00 */
[----:B------:R-:W-:Y:S02]  /*1a400*/  F2FP.BF16.PACK_AB R8, R242, R130 ;  /* 0x00000082f208723e */ /* 0x000fe400000010ff */
[----:B------:R-:W-:Y:S02]  /*1a410*/  F2FP.BF16.PACK_AB R9, R74, R126 ;  /* 0x0000007e4a09723e */ /* 0x000fe400000010ff */
[----:B------:R-:W-:Y:S02]  /*1a420*/  F2FP.BF16.PACK_AB R10, R127, R16 ;  /* 0x000000107f0a723e */ /* 0x000fe400000010ff */
[----:B------:R-:W-:-:S02]  /*1a430*/  F2FP.BF16.PACK_AB R11, R129, R118 ;  /* 0x00000076810b723e */ /* 0x000fc400000010ff */
[----:B--2---:R-:W-:Y:S02]  /*1a440*/  F2FP.BF16.PACK_AB R4, R194, R195 ;  /* 0x000000c3c204723e */ /* 0x004fe400000010ff */
[----:B-1----:R-:W-:Y:S02]  /*1a450*/  F2FP.BF16.PACK_AB R5, R247, R193 ;  /* 0x000000c1f705723e */ /* 0x002fe400000010ff */
[----:B------:R-:W-:Y:S02]  /*1a460*/  F2FP.BF16.PACK_AB R6, R125, R119 ;  /* 0x000000777d06723e */ /* 0x000fe400000010ff */
[----:B------:R-:W-:Y:S01]  /*1a470*/  F2FP.BF16.PACK_AB R7, R244, R207 ;  /* 0x000000cff407723e */ /* 0x000fe200000010ff */
[--C-:B------:R-:W-:Y:S02]  /*1a480*/  FFMA.FTZ R26, R224, c[0x0][0x23c], -R0.reuse ;  /* 0x00008f00e01a7a23 */ /* 0x100fe40000010800 */
[--C-:B------:R-:W-:Y:S02]  /*1a490*/  FFMA.FTZ R25, R225, c[0x0][0x23c], -R0.reuse ;  /* 0x00008f00e1197a23 */ /* 0x100fe40000010800 */
[----:B------:R-:W-:-:S02]  /*1a4a0*/  FFMA.FTZ R139, R232, c[0x0][0x23c], -R0 ;  /* 0x00008f00e88b7a23 */ /* 0x000fc40000010800 */
[----:B------:R-:W-:Y:S02]  /*1a4b0*/  FFMA.FTZ R151, R205, c[0x0][0x23c], -R0 ;  /* 0x00008f00cd977a23 */ /* 0x000fe40000010800 */
[----:B------:R-:W-:Y:S01]  /*1a4c0*/  FADD.FTZ R2, R251, R20 ;  /* 0x00000014fb027221 */ /* 0x000fe20000010000 */
[----:B------:R-:W-:Y:S01]  /*1a4d0*/  MOV R251, R16 ;  /* 0x0000001000fb7202 */ /* 0x000fe20000000f00 */
[--C-:B------:R-:W-:Y:S01]  /*1a4e0*/  FFMA.FTZ R24, R227, c[0x0][0x23c], -R0.reuse ;  /* 0x00008f00e3187a23 */ /* 0x100fe20000010800 */
[----:B------:R-:W-:Y:S01]  /*1a4f0*/  HMMA.16816.F32.BF16 R140, R8, R12, R140 ;  /* 0x0000000c088c723c */ /* 0x000fe2000004188c */
[--C-:B------:R-:W-:Y:S01]  /*1a500*/  FFMA.FTZ R31, R231, c[0x0][0x23c], -R0.reuse ;  /* 0x00008f00e71f7a23 */ /* 0x100fe20000010800 */
[----:B------:R-:W1:Y:S01]  /*1a510*/  LDSM.16.MT88.4 R16, [R214+0x8800] ;  /* 0x00880000d610783b */ /* 0x000e620000004200 */
[--C-:B------:R-:W-:Y:S02]  /*1a520*/  FFMA.FTZ R108, R241, c[0x0][0x23c], -R0.reuse ;  /* 0x00008f00f16c7a23 */ /* 0x100fe40000010800 */
[----:B------:R-:W-:-:S02]  /*1a530*/  FFMA.FTZ R110, R243, c[0x0][0x23c], -R0 ;  /* 0x00008f00f36e7a23 */ /* 0x000fc40000010800 */
        /* <DEDUP_REMOVED lines=9> */
[--C-:B------:R-:W-:Y:S02]  /*1a5d0*/  FFMA.FTZ R225, R65, c[0x0][0x23c], -R0.reuse ;  /* 0x00008f0041e17a23 */ /* 0x100fe40000010800 */
[----:B------:R-:W-:Y:S01]  /*1a5e0*/  FFMA.FTZ R224, R64, c[0x0][0x23c], -R0 ;  /* 0x00008f0040e07a23 */ /* 0x000fe20000010800 */
        /* <DEDUP_REMOVED lines=21> */
[----:B------:R-:W-:Y:S01]  /*1a740*/  IMAD.MOV.U32 R128, RZ, RZ, R230 ;  /* 0x000000ffff807224 */ /* 0x000fe200078e00e6 */
[----:B------:R-:W-:Y:S01]  /*1a750*/  MOV R120, R223 ;  /* 0x000000df00787202 */ /* 0x000fe20000000f00 */
[----:B------:R-:W-:-:S05]  /*1a760*/  IMAD.MOV.U32 R3, RZ, RZ, R235 ;  /* 0x000000ffff037224 */ /* 0x000fca00078e00eb */
[----:B------:R-:W-:Y:S01]  /*1a770*/  MUFU.EX2 R243, R30 ;  /* 0x0000001e00f37308 */ /* 0x000fe20000000800 */
[----:B-1----:R-:W-:-:S07]  /*1a780*/  MOV R27, R242 ;  /* 0x000000f2001b7202 */ /* 0x002fce0000000f00 */
[----:B------:R-:W1:Y:S08]  /*1a790*/  MUFU.EX2 R241, R29 ;  /* 0x0000001d00f17308 */ /* 0x000e700000000800 */
[----:B------:R-:W-:Y:S08]  /*1a7a0*/  MUFU.EX2 R231, R28 ;  /* 0x0000001c00e77308 */ /* 0x000ff00000000800 */
[----:B------:R-:W-:Y:S08]  /*1a7b0*/  MUFU.EX2 R242, R26 ;  /* 0x0000001a00f27308 */ /* 0x000ff00000000800 */
[----:B------:R-:W1:Y:S08]  /*1a7c0*/  MUFU.EX2 R235, R25 ;  /* 0x0000001900eb7308 */ /* 0x000e700000000800 */
[----:B------:R-:W-:Y:S08]  /*1a7d0*/  MUFU.EX2 R230, R24 ;  /* 0x0000001800e67308 */ /* 0x000ff00000000800 */
[----:B------:R-:W2:Y:S01]  /*1a7e0*/  MUFU.EX2 R223, R31 ;  /* 0x0000001f00df7308 */ /* 0x000ea20000000800 */
[----:B-1----:R-:W-:-:S02]  /*1a7f0*/  F2FP.BF16.PACK_AB R4, R241, R243 ;  /* 0x000000f3f104723e */ /* 0x002fc400000010ff */
[----:B------:R-:W-:Y:S02]  /*1a800*/  F2FP.BF16.PACK_AB R5, R235, R242 ;  /* 0x000000f2eb05723e */ /* 0x000fe400000010ff */
[----:B------:R-:W-:Y:S02]  /*1a810*/  F2FP.BF16.PACK_AB R6, R227, R231 ;  /* 0x000000e7e306723e */ /* 0x000fe400000010ff */
[----:B------:R-:W-:Y:S01]  /*1a820*/  MOV R30, R229 ;  /* 0x000000e5001e7202 */ /* 0x000fe20000000f00 */
[----:B------:R-:W-:Y:S01]  /*1a830*/  MUFU.EX2 R210, R107 ;  /* 0x0000006b00d27308 */ /* 0x000fe20000000800 */
[----:B------:R-:W-:Y:S02]  /*1a840*/  MOV R124, R228 ;  /* 0x000000e4007c7202 */ /* 0x000fe40000000f00 */
[----:B------:R-:W-:Y:S02]  /*1a850*/  MOV R29, R233 ;  /* 0x000000e9001d7202 */ /* 0x000fe40000000f00 */
[----:B------:R-:W-:-:S02]  /*1a860*/  MOV R25, R234 ;  /* 0x000000ea00197202 */ /* 0x000fc40000000f00 */
[----:B--2---:R-:W-:Y:S01]  /*1a870*/  F2FP.BF16.PACK_AB R7, R223, R230 ;  /* 0x000000e6df07723e */ /* 0x004fe200000010ff */
[----:B------:R-:W-:Y:S01]  /*1a880*/  MUFU.EX2 R250, R106 ;  /* 0x0000006a00fa7308 */ /* 0x000fe20000000800 */
[----:B------:R-:W-:Y:S02]  /*1a890*/  MOV R24, R71 ;  /* 0x0000004700187202 */ /* 0x000fe40000000f00 */
[----:B------:R-:W-:-:S05]  /*1a8a0*/  MOV R26, R74 ;  /* 0x0000004a001a7202 */ /* 0x000fca0000000f00 */
[----:B------:R-:W-:Y:S01]  /*1a8b0*/  MUFU.EX2 R234, R105 ;  /* 0x0000006900ea7308 */ /* 0x000fe20000000800 */
[----:B------:R-:W-:Y:S01]  /*1a8c0*/  MOV R131, R72 ;  /* 0x0000004800837202 */ /* 0x000fe20000000f00 */
[----:B------:R-:W-:Y:S01]  /*1a8d0*/  HMMA.16816.F32.BF16 R80, R4, R16, R48 ;  /* 0x000000100450723c */ /* 0x000fe20000041830 */
[----:B------:R-:W-:-:S05]  /*1a8e0*/  MOV R28, R73 ;  /* 0x00000049001c7202 */ /* 0x000fca0000000f00 */
[----:B------:R-:W-:Y:S02]  /*1a8f0*/  MUFU.EX2 R229, R104 ;  /* 0x0000006800e57308 */ /* 0x000fe40000000800 */
[C---:B------:R-:W-:Y:S06]  /*1a900*/  HMMA.16816.F32.BF16 R96, R4.reuse, R20, R56 ;  /* 0x000000140460723c */ /* 0x040fec0000041838 */
[----:B------:R-:W-:Y:S02]  /*1a910*/  MUFU.EX2 R204, R103 ;  /* 0x0000006700cc7308 */ /* 0x000fe40000000800 */
[C---:B------:R-:W-:Y:S06]  /*1a920*/  HMMA.16816.F32.BF16 R84, R4.reuse, R22, R52 ;  /* 0x000000160454723c */ /* 0x040fec0000041834 */
[----:B------:R-:W1:Y:S02]  /*1a930*/  MUFU.EX2 R209, R102 ;  /* 0x0000006600d17308 */ /* 0x000e640000000800 */
[C---:B------:R-:W-:Y:S06]  /*1a940*/  HMMA.16816.F32.BF16 R72, R4.reuse, R18, R44 ;  /* 0x000000120448723c */ /* 0x040fec000004182c */
[----:B------:R-:W-:Y:S02]  /*1a950*/  MUFU.EX2 R233, R101 ;  /* 0x0000006500e97308 */ /* 0x000fe40000000800 */
[C---:B---3--:R-:W-:Y:S06]  /*1a960*/  HMMA.16816.F32.BF16 R68, R4.reuse, R12, R40 ;  /* 0x0000000c0444723c */ /* 0x048fec0000041828 */
[----:B------:R-:W2:Y:S02]  /*1a970*/  MUFU.EX2 R228, R100 ;  /* 0x0000006400e47308 */ /* 0x000ea40000000800 */
[C---:B------:R-:W-:Y:S08]  /*1a980*/  HMMA.16816.F32.BF16 R64, R4.reuse, R14, R36 ;  /* 0x0000000e0440723c */ /* 0x040ff00000041824 */
[C---:B----4-:R-:W-:Y:S08]  /*1a990*/  HMMA.16816.F32.BF16 R60, R4.reuse, R8, R60 ;  /* 0x00000008043c723c */ /* 0x050ff0000004183c */
[----:B------:R-:W-:Y:S07]  /*1a9a0*/  HMMA.16816.F32.BF16 R48, R4, R10, R32 ;  /* 0x0000000a0430723c */ /* 0x000fee0000041820 */
[----:B------:R-:W-:-:S02]  /*1a9b0*/  FADD.FTZ R4, R24, R117 ;  /* 0x0000007518047221 */ /* 0x000fc40000010000 */
[----:B------:R-:W3:Y:S01]  /*1a9c0*/  MUFU.EX2 R24, R112 ;  /* 0x0000007000187308 */ /* 0x000ee20000000800 */
[----:B-1----:R-:W-:Y:S01]  /*1a9d0*/  F2FP.BF16.PACK_AB R5, R209, R204 ;  /* 0x000000ccd105723e */ /* 0x002fe200000010ff */
[----:B------:R-:W-:Y:S01]  /*1a9e0*/  FADD.FTZ R120, R120, R4 ;  /* 0x0000000478787221 */ /* 0x000fe20000010000 */
[----:B------:R-:W-:Y:S02]  /*1a9f0*/  F2FP.BF16.PACK_AB R4, R250, R210 ;  /* 0x000000d2fa04723e */ /* 0x000fe400000010ff */
[----:B------:R-:W-:Y:S02]  /*1aa00*/  F2FP.BF16.PACK_AB R6, R229, R234 ;  /* 0x000000eae506723e */ /* 0x000fe400000010ff */
[----:B--2---:R-:W-:Y:S01]  /*1aa10*/  F2FP.BF16.PACK_AB R7, R228, R233 ;  /* 0x000000e9e407723e */ /* 0x004fe200000010ff */
[----:B------:R-:W-:Y:S02]  /*1aa20*/  FADD.FTZ R3, R3, R116 ;  /* 0x0000007403037221 */ /* 0x000fe40000010000 */
[----:B------:R-:W-:-:S02]  /*1aa30*/  FADD.FTZ R2, R25, R2 ;  /* 0x0000000219027221 */ /* 0x000fc40000010000 */
[----:B------:R-:W-:Y:S02]  /*1aa40*/  FADD.FTZ R0, R28, R0 ;  /* 0x000000001c007221 */ /* 0x000fe40000010000 */
[----:B------:R-:W-:Y:S01]  /*1aa50*/  FADD.FTZ R3, R29, R3 ;  /* 0x000000031d037221 */ /* 0x000fe20000010000 */
[----:B------:R-:W-:Y:S01]  /*1aa60*/  HMMA.16816.F32.BF16 R56, R4, R20, R140 ;  /* 0x000000140438723c */ /* 0x000fe2000004188c */
[----:B------:R-:W-:-:S07]  /*1aa70*/  FADD.FTZ R2, R30, R2 ;  /* 0x000000021e027221 */ /* 0x000fce0000010000 */
[C---:B------:R-:W-:Y:S07]  /*1aa80*/  HMMA.16816.F32.BF16 R52, R4.reuse, R22, R144 ;  /* 0x000000160434723c */ /* 0x040fee0000041890 */
[----:B------:R-:W-:Y:S01]  /*1aa90*/  IMAD.MOV.U32 R144, RZ, RZ, R26 ;  /* 0x000000ffff907224 */ /* 0x000fe200078e001a */
[C---:B------:R-:W-:Y:S07]  /*1aaa0*/  HMMA.16816.F32.BF16 R36, R4.reuse, R18, R88 ;  /* 0x000000120424723c */ /* 0x040fee0000041858 */
[----:B------:R-:W-:Y:S01]  /*1aab0*/  MOV R91, R27 ;  /* 0x0000001b005b7202 */ /* 0x000fe20000000f00 */
[C---:B------:R-:W-:Y:S07]  /*1aac0*/  HMMA.16816.F32.BF16 R28, R4.reuse, R8, R188 ;  /* 0x00000008041c723c */ /* 0x040fee00000418bc */
[----:B---3--:R-:W-:Y:S01]  /*1aad0*/  MOV R190, R24 ;  /* 0x0000001800be7202 */ /* 0x008fe20000000f00 */
[C---:B------:R-:W-:Y:S01]  /*1aae0*/  HMMA.16816.F32.BF16 R40, R4.reuse, R16, R76 ;  /* 0x000000100428723c */ /* 0x040fe2000004184c */
[----:B------:R-:W-:Y:S04]  /*1aaf0*/  LDSM.16.MT88.4 R16, [R213+0x9800] ;  /* 0x00980000d510783b */ /* 0x000fe80000004200 */
[----:B------:R-:W-:Y:S03]  /*1ab00*/  LDSM.16.MT88.4 R24, [R215+0x9800] ;  /* 0x00980000d718783b */ /* 0x000fe60000004200 */
[C---:B------:R-:W-:Y:S08]  /*1ab10*/  HMMA.16816.F32.BF16 R32, R4.reuse, R12, R92 ;  /* 0x0000000c0420723c */ /* 0x040ff0000004185c */
[C---:B------:R-:W-:Y:S01]  /*1ab20*/  HMMA.16816.F32.BF16 R20, R4.reuse, R14, R176 ;  /* 0x0000000e0414723c */ /* 0x040fe200000418b0 */
[----:B------:R-:W1:Y:S07]  /*1ab30*/  LDSM.16.MT88.4 R12, [R216+0x9800] ;  /* 0x00980000d80c783b */ /* 0x000e6e0000004200 */
[----:B------:R-:W-:Y:S01]  /*1ab40*/  HMMA.16816.F32.BF16 R44, R4, R10, R196 ;  /* 0x0000000a042c723c */ /* 0x000fe200000418c4 */
[----:B------:R-:W2:Y:S01]  /*1ab50*/  LDSM.16.MT88.4 R8, [R214+0x9800] ;  /* 0x00980000d608783b */ /* 0x000ea20000004200 */
[----:B------:R-:W-:Y:S01]  /*1ab60*/  FADD.FTZ R0, R128, R0 ;  /* 0x0000000080007221 */ /* 0x000fe20000010000 */
[----:B------:R-:W-:Y:S01]  /*1ab70*/  MOV R128, R222 ;  /* 0x000000de00807202 */ /* 0x000fe20000000f00 */
[----:B------:R-:W-:Y:S08]  /*1ab80*/  MUFU.EX2 R177, R113 ;  /* 0x0000007100b17308 */ /* 0x000ff00000000800 */
[----:B------:R-:W3:Y:S08]  /*1ab90*/  MUFU.EX2 R222, R109 ;  /* 0x0000006d00de7308 */ /* 0x000ef00000000800 */
[----:B------:R-:W-:Y:S08]  /*1aba0*/  MUFU.EX2 R179, R111 ;  /* 0x0000006f00b37308 */ /* 0x000ff00000000800 */
[----:B------:R-:W-:Y:S08]  /*1abb0*/  MUFU.EX2 R178, R108 ;  /* 0x0000006c00b27308 */ /* 0x000ff00000000800 */
[----:B------:R-:W4:Y:S08]  /*1abc0*/  MUFU.EX2 R189, R110 ;  /* 0x0000006e00bd7308 */ /* 0x000f300000000800 */
[----:B------:R-:W-:Y:S08]  /*1abd0*/  MUFU.EX2 R147, R114 ;  /* 0x0000007200937308 */ /* 0x000ff00000000800 */
[----:B------:R-:W1:Y:S01]  /*1abe0*/  MUFU.EX2 R176, R115 ;  /* 0x0000007300b07308 */ /* 0x000e620000000800 */
[----:B---3--:R-:W-:-:S02]  /*1abf0*/  F2FP.BF16.PACK_AB R4, R177, R222 ;  /* 0x000000deb104723e */ /* 0x008fc400000010ff */
[----:B----4-:R-:W-:Y:S02]  /*1ac00*/  F2FP.BF16.PACK_AB R5, R189, R178 ;  /* 0x000000b2bd05723e */ /* 0x010fe400000010ff */
[----:B------:R-:W-:-:S03]  /*1ac10*/  F2FP.BF16.PACK_AB R6, R179, R190 ;  /* 0x000000beb306723e */ /* 0x000fc600000010ff */
[----:B------:R-:W-:Y:S01]  /*1ac20*/  MUFU.EX2 R88, R133 ;  /* 0x0000008500587308 */ /* 0x000fe20000000800 */
[----:B------:R-:W-:-:S07]  /*1ac30*/  MOV R198, R128 ;  /* 0x0000008000c67202 */ /* 0x000fce0000000f00 */
[----:B------:R-:W3:Y:S01]  /*1ac40*/  MUFU.EX2 R89, R121 ;  /* 0x0000007900597308 */ /* 0x000ee20000000800 */
[----:B-1----:R-:W-:Y:S01]  /*1ac50*/  F2FP.BF16.PACK_AB R7, R176, R147 ;  /* 0x00000093b007723e */ /* 0x002fe200000010ff */
[----:B------:R-:W-:Y:S01]  /*1ac60*/  IMAD.MOV.U32 R76, RZ, RZ, R129 ;  /* 0x000000ffff4c7224 */ /* 0x000fe200078e0081 */
[----:B------:R-:W-:-:S05]  /*1ac70*/  MOV R145, R251 ;  /* 0x000000fb00917202 */ /* 0x000fca0000000f00 */
[----:B------:R-:W-:Y:S01]  /*1ac80*/  MUFU.EX2 R140, R136 ;  /* 0x00000088008c7308 */ /* 0x000fe20000000800 */
[----:B------:R-:W-:Y:S01]  /*1ac90*/  MOV R79, R118 ;  /* 0x00000076004f7202 */ /* 0x000fe20000000f00 */
[----:B------:R-:W-:Y:S01]  /*1aca0*/  IMAD.MOV.U32 R199, RZ, RZ, R130 ;  /* 0x000000ffffc77224 */ /* 0x000fe200078e0082 */
[----:B------:R-:W-:-:S05]  /*1acb0*/  MOV R78, R119 ;  /* 0x00000077004e7202 */ /* 0x000fca0000000f00 */
[----:B------:R-:W1:Y:S01]  /*1acc0*/  MUFU.EX2 R143, R135 ;  /* 0x00000087008f7308 */ /* 0x000e620000000800 */
[----:B------:R-:W-:Y:S01]  /*1acd0*/  MOV R77, R127 ;  /* 0x0000007f004d7202 */ /* 0x000fe20000000f00 */
[----:B------:R-:W-:Y:S01]  /*1ace0*/  HMMA.16816.F32.BF16 R116, R4, R12, R80 ;  /* 0x0000000c0474723c */ /* 0x000fe20000041850 */
[----:B------:R-:W-:-:S05]  /*1acf0*/  MOV R90, R125 ;  /* 0x0000007d005a7202 */ /* 0x000fca0000000f00 */
[----:B------:R-:W-:Y:S01]  /*1ad00*/  MUFU.EX2 R188, R134 ;  /* 0x0000008600bc7308 */ /* 0x000fe20000000800 */
[----:B------:R-:W-:Y:S01]  /*1ad10*/  MOV R191, R126 ;  /* 0x0000007e00bf7202 */ /* 0x000fe20000000f00 */
[----:B------:R-:W-:Y:S01]  /*1ad20*/  HMMA.16816.F32.BF16 R112, R4, R14, R72 ;  /* 0x0000000e0470723c */ /* 0x000fe20000041848 */
[----:B------:R-:W-:-:S05]  /*1ad30*/  MOV R146, R131 ;  /* 0x0000008300927202 */ /* 0x000fca0000000f00 */
[----:B------:R-:W-:Y:S01]  /*1ad40*/  MUFU.EX2 R136, R132 ;  /* 0x0000008400887308 */ /* 0x000fe20000000800 */
[----:B------:R-:W-:Y:S01]  /*1ad50*/  MOV R251, R124 ;  /* 0x0000007c00fb7202 */ /* 0x000fe20000000f00 */
[C---:B------:R-:W-:Y:S06]  /*1ad60*/  HMMA.16816.F32.BF16 R128, R4.reuse, R16, R96 ;  /* 0x000000100480723c */ /* 0x040fec0000041860 */
[----:B------:R-:W4:Y:S02]  /*1ad70*/  MUFU.EX2 R141, R123 ;  /* 0x0000007b008d7308 */ /* 0x000f240000000800 */
[C---:B------:R-:W-:Y:S06]  /*1ad80*/  HMMA.16816.F32.BF16 R124, R4.reuse, R18, R84 ;  /* 0x00000012047c723c */ /* 0x040fec0000041854 */
[----:B------:R-:W1:Y:S02]  /*1ad90*/  MUFU.EX2 R142, R122 ;  /* 0x0000007a008e7308 */ /* 0x000e640000000800 */
[----:B--2---:R-:W-:Y:S01]  /*1ada0*/  HMMA.16816.F32.BF16 R108, R4, R8, R68 ;  /* 0x00000008046c723c */ /* 0x004fe20000041844 */
[----:B------:R-:W-:Y:S01]  /*1adb0*/  FADD.FTZ R0, R195, R0 ;  /* 0x00000000c3007221 */ /* 0x000fe20000010000 */
[----:B---3--:R-:W-:-:S06]  /*1adc0*/  MOV R195, R89 ;  /* 0x0000005900c37202 */ /* 0x008fcc0000000f00 */
[C---:B------:R-:W-:Y:S08]  /*1add0*/  HMMA.16816.F32.BF16 R104, R4.reuse, R10, R64 ;  /* 0x0000000a0468723c */ /* 0x040ff00000041840 */
[C---:B------:R-:W-:Y:S08]  /*1ade0*/  HMMA.16816.F32.BF16 R100, R4.reuse, R24, R60 ;  /* 0x000000180464723c */ /* 0x040ff0000004183c */
[----:B------:R-:W-:Y:S07]  /*1adf0*/  HMMA.16816.F32.BF16 R92, R4, R26, R48 ;  /* 0x0000001a045c723c */ /* 0x000fee0000041830 */
[----:B------:R-:W-:-:S04]  /*1ae00*/  FADD.FTZ R4, R198, R120 ;  /* 0x00000078c6047221 */ /* 0x000fc80000010000 */
[----:B------:R-:W-:Y:S01]  /*1ae10*/  FADD.FTZ R97, R193, R4 ;  /* 0x00000004c1617221 */ /* 0x000fe20000010000 */
[----:B------:R-:W-:Y:S02]  /*1ae20*/  MOV R193, R88 ;  /* 0x0000005800c17202 */ /* 0x000fe40000000f00 */
[----:B-1----:R-:W-:Y:S02]  /*1ae30*/  F2FP.BF16.PACK_AB R4, R143, R140 ;  /* 0x0000008c8f04723e */ /* 0x002fe400000010ff */
[----:B----4-:R-:W-:Y:S02]  /*1ae40*/  F2FP.BF16.PACK_AB R5, R141, R136 ;  /* 0x000000888d05723e */ /* 0x010fe400000010ff */
[----:B------:R-:W-:Y:S02]  /*1ae50*/  F2FP.BF16.PACK_AB R6, R193, R188 ;  /* 0x000000bcc106723e */ /* 0x000fe400000010ff */
[----:B------:R-:W-:Y:S01]  /*1ae60*/  F2FP.BF16.PACK_AB R7, R195, R142 ;  /* 0x0000008ec307723e */ /* 0x000fe200000010ff */
[----:B------:R-:W-:-:S02]  /*1ae70*/  FADD.FTZ R3, R199, R3 ;  /* 0x00000003c7037221 */ /* 0x000fc40000010000 */
[----:B------:R-:W-:Y:S01]  /*1ae80*/  FADD.FTZ R2, R191, R2 ;  /* 0x00000002bf027221 */ /* 0x000fe20000010000 */
[----:B------:R-:W-:Y:S01]  /*1ae90*/  MOV R191, R90 ;  /* 0x0000005a00bf7202 */ /* 0x000fe20000000f00 */
[----:B------:R-:W-:Y:S02]  /*1aea0*/  FADD.FTZ R96, R91, R3 ;  /* 0x000000035b607221 */ /* 0x000fe40000010000 */
        /* <DEDUP_REMOVED lines=11> */
[----:B------:R-:W-:Y:S01]  /*1af60*/  FADD.FTZ R3, R144, R2 ;  /* 0x0000000290037221 */ /* 0x000fe20000010000 */
[----:B------:R-:W-:Y:S01]  /*1af70*/  MOV R39, R145 ;  /* 0x0000009100277202 */ /* 0x000fe20000000f00 */
[----:B------:R-:W-:-:S05]  /*1af80*/  IMAD.MOV.U32 R98, RZ, RZ, R191 ;  /* 0x000000ffff627224 */ /* 0x000fca00078e00bf */
[----:B------:R-:W-:Y:S08]  /*1af90*/  MUFU.EX2 R199, R138 ;  /* 0x0000008a00c77308 */ /* 0x000ff00000000800 */
[----:B------:R-:W1:Y:S08]  /*1afa0*/  MUFU.EX2 R196, R137 ;  /* 0x0000008900c47308 */ /* 0x000e700000000800 */
[----:B------:R-:W-:Y:S08]  /*1afb0*/  MUFU.EX2 R144, R150 ;  /* 0x0000009600907308 */ /* 0x000ff00000000800 */
[----:B------:R4:W-:Y:S08]  /*1afc0*/  MUFU.EX2 R198, R139 ;  /* 0x0000008b00c67308 */ /* 0x0009f00000000800 */
[----:B------:R-:W1:Y:S08]  /*1afd0*/  MUFU.EX2 R191, R149 ;  /* 0x0000009500bf7308 */ /* 0x000e700000000800 */
[----:B------:R-:W-:Y:S08]  /*1afe0*/  MUFU.EX2 R151, R151 ;  /* 0x0000009700977308 */ /* 0x000ff00000000800 */
[----:B------:R-:W1:Y:S01]  /*1aff0*/  MUFU.EX2 R145, R152 ;  /* 0x0000009800917308 */ /* 0x000e620000000800 */
[----:B----4-:R-:W-:Y:S01]  /*1b000*/  MOV R139, R48 ;  /* 0x00000030008b7202 */ /* 0x010fe20000000f00 */
[----:B------:R-:W-:Y:S01]  /*1b010*/  FADD.FTZ R2, R194, R0 ;  /* 0x00000000c2027221 */ /* 0x000fe20000010000 */
[----:B------:R-:W-:Y:S01]  /*1b020*/  MOV R194, R76 ;  /* 0x0000004c00c27202 */ /* 0x000fe20000000f00 */
[----:B------:R-:W-:Y:S01]  /*1b030*/  HMMA.16816.F32.BF16 R44, R4, R26, R44 ;  /* 0x0000001a042c723c */ /* 0x000fe2000004182c */
[----:B------:R-:W-:-:S02]  /*1b040*/  MOV R138, R77 ;  /* 0x0000004d008a7202 */ /* 0x000fc40000000f00 */
[----:B------:R-:W-:Y:S02]  /*1b050*/  MOV R137, R78 ;  /* 0x0000004e00897202 */ /* 0x000fe40000000f00 */
[----:B------:R-:W-:-:S03]  /*1b060*/  MOV R148, R79 ;  /* 0x0000004f00947202 */ /* 0x000fc60000000f00 */
[----:B------:R-:W-:Y:S01]  /*1b070*/  HMMA.16816.F32.BF16 R76, R4, R24, R28 ;  /* 0x00000018044c723c */ /* 0x000fe2000004181c */
[----:B------:R-:W4:Y:S01]  /*1b080*/  MUFU.EX2 R0, R167 ;  /* 0x000000a700007308 */ /* 0x000f220000000800 */
[----:B------:R-:W-:Y:S01]  /*1b090*/  MOV R99, R190 ;  /* 0x000000be00637202 */ /* 0x000fe20000000f00 */
[----:B------:R-:W-:Y:S04]  /*1b0a0*/  LDSM.16.MT88.4 R24, [R216+0xa800] ;  /* 0x00a80000d818783b */ /* 0x000fe80000004200 */
[----:B-1----:R-:W-:Y:S01]  /*1b0b0*/  F2FP.BF16.PACK_AB R4, R196, R199 ;  /* 0x000000c7c404723e */ /* 0x002fe200000010ff */
[----:B------:R-:W-:Y:S01]  /*1b0c0*/  LDSM.16.MT88.4 R28, [R215+0xa800] ;  /* 0x00a80000d71c783b */ /* 0x000fe20000004200 */
[----:B------:R-:W-:Y:S02]  /*1b0d0*/  F2FP.BF16.PACK_AB R5, R191, R198 ;  /* 0x000000c6bf05723e */ /* 0x000fe400000010ff */
[----:B------:R-:W-:-:S02]  /*1b0e0*/  F2FP.BF16.PACK_AB R6, R144, R139 ;  /* 0x0000008b9006723e */ /* 0x000fc400000010ff */
[----:B------:R-:W-:Y:S01]  /*1b0f0*/  F2FP.BF16.PACK_AB R7, R145, R151 ;  /* 0x000000979107723e */ /* 0x000fe200000010ff */
[----:B------:R-:W-:Y:S06]  /*1b100*/  MUFU.EX2 R197, R166 ;  /* 0x000000a600c57308 */ /* 0x000fec0000000800 */
[C---:B------:R-:W-:Y:S02]  /*1b110*/  HMMA.16816.F32.BF16 R72, R4.reuse, R12, R128 ;  /* 0x0000000c0448723c */ /* 0x040fe40000041880 */
[----:B------:R-:W-:Y:S06]  /*1b120*/  MUFU.EX2 R190, R165 ;  /* 0x000000a500be7308 */ /* 0x000fec0000000800 */
[C---:B------:R-:W-:Y:S02]  /*1b130*/  HMMA.16816.F32.BF16 R68, R4.reuse, R14, R124 ;  /* 0x0000000e0444723c */ /* 0x040fe4000004187c */
[----:B------:R-:W1:Y:S06]  /*1b140*/  MUFU.EX2 R164, R164 ;  /* 0x000000a400a47308 */ /* 0x000e6c0000000800 */
[C---:B--2---:R-:W-:Y:S02]  /*1b150*/  HMMA.16816.F32.BF16 R64, R4.reuse, R8, R116 ;  /* 0x000000080440723c */ /* 0x044fe40000041874 */
[----:B------:R-:W-:Y:S06]  /*1b160*/  MUFU.EX2 R159, R159 ;  /* 0x0000009f009f7308 */ /* 0x000fec0000000800 */
[C---:B------:R-:W-:Y:S02]  /*1b170*/  HMMA.16816.F32.BF16 R60, R4.reuse, R10, R112 ;  /* 0x0000000a043c723c */ /* 0x040fe40000041870 */
[----:B------:R-:W-:Y:S06]  /*1b180*/  MUFU.EX2 R158, R158 ;  /* 0x0000009e009e7308 */ /* 0x000fec0000000800 */
[C---:B---3--:R-:W-:Y:S02]  /*1b190*/  HMMA.16816.F32.BF16 R56, R4.reuse, R20, R108 ;  /* 0x000000140438723c */ /* 0x048fe4000004186c */
[----:B------:R4:W-:Y:S06]  /*1b1a0*/  MUFU.EX2 R150, R157 ;  /* 0x0000009d00967308 */ /* 0x0009ec0000000800 */
[C---:B------:R-:W-:Y:S02]  /*1b1b0*/  HMMA.16816.F32.BF16 R52, R4.reuse, R22, R104 ;  /* 0x000000160434723c */ /* 0x040fe40000041868 */
[----:B------:R-:W2:Y:S06]  /*1b1c0*/  MUFU.EX2 R149, R156 ;  /* 0x0000009c00957308 */ /* 0x000eac0000000800 */
[C---:B------:R-:W-:Y:S08]  /*1b1d0*/  HMMA.16816.F32.BF16 R48, R4.reuse, R16, R100 ;  /* 0x000000100430723c */ /* 0x040ff00000041864 */
[----:B------:R-:W-:Y:S01]  /*1b1e0*/  HMMA.16816.F32.BF16 R40, R4, R18, R92 ;  /* 0x000000120428723c */ /* 0x000fe2000004185c */
[----:B------:R-:W3:Y:S01]  /*1b1f0*/  MUFU.EX2 R5, R153 ;  /* 0x0000009900057308 */ /* 0x000ee20000000800 */
[----:B----4-:R-:W-:-:S05]  /*1b200*/  IMAD.MOV.U32 R157, RZ, RZ, R0 ;  /* 0x000000ffff9d7224 */ /* 0x010fca00078e0000 */
[----:B------:R-:W-:Y:S01]  /*1b210*/  FADD.FTZ R4, R39, R96 ;  /* 0x0000006027047221 */ /* 0x000fe20000010000 */
[----:B-1----:R-:W-:-:S03]  /*1b220*/  F2FP.BF16.PACK_AB R6, R164, R190 ;  /* 0x000000bea406723e */ /* 0x002fc600000010ff */
[----:B------:R-:W-:Y:S02]  /*1b230*/  FADD.FTZ R36, R138, R4 ;  /* 0x000000048a247221 */ /* 0x000fe40000010000 */
[----:B------:R3:W-:Y:S01]  /*1b240*/  MUFU.EX2 R138, R154 ;  /* 0x0000009a008a7308 */ /* 0x0007e20000000800 */
[----:B------:R-:W-:Y:S02]  /*1b250*/  F2FP.BF16.PACK_AB R4, R197, R157 ;  /* 0x0000009dc504723e */ /* 0x000fe400000010ff */
[----:B--2---:R-:W-:Y:S02]  /*1b260*/  F2FP.BF16.PACK_AB R7, R149, R150 ;  /* 0x000000969507723e */ /* 0x004fe400000010ff */
[----:B---3--:R-:W-:Y:S02]  /*1b270*/  MOV R154, R5 ;  /* 0x00000005009a7202 */ /* 0x008fe40000000f00 */
[----:B------:R-:W-:-:S07]  /*1b280*/  F2FP.BF16.PACK_AB R5, R158, R159 ;  /* 0x0000009f9e05723e */ /* 0x000fce00000010ff */
        /* <DEDUP_REMOVED lines=8> */
[----:B------:R-:W3:Y:S01]  /*1b310*/  MUFU.EX2 R37, R160 ;  /* 0x000000a000257308 */ /* 0x000ee20000000800 */
[----:B------:R-:W-:-:S02]  /*1b320*/  FADD.FTZ R2, R137, R2 ;  /* 0x0000000289027221 */ /* 0x000fc40000010000 */
[----:B------:R-:W-:Y:S01]  /*1b330*/  FADD.FTZ R3, R194, R3 ;  /* 0x00000003c2037221 */ /* 0x000fe20000010000 */
[----:B------:R-:W-:Y:S02]  /*1b340*/  MOV R194, R179 ;  /* 0x000000b300c27202 */ /* 0x000fe40000000f00 */
[----:B------:R-:W-:Y:S02]  /*1b350*/  MOV R179, R251 ;  /* 0x000000fb00b37202 */ /* 0x000fe40000000f00 */
[----:B------:R-:W-:Y:S08]  /*1b360*/  MUFU.EX2 R156, R162 ;  /* 0x000000a2009c7308 */ /* 0x000ff00000000800 */
[----:B------:R-:W-:Y:S08]  /*1b370*/  MUFU.EX2 R155, R155 ;  /* 0x0000009b009b7308 */ /* 0x000ff00000000800 */
[----:B------:R-:W4:Y:S08]  /*1b380*/  MUFU.EX2 R137, R161 ;  /* 0x000000a100897308 */ /* 0x000f300000000800 */
[----:B------:R-:W-:Y:S08]  /*1b390*/  MUFU.EX2 R148, R163 ;  /* 0x000000a300947308 */ /* 0x000ff00000000800 */
[----:B------:R-:W1:Y:S01]  /*1b3a0*/  MUFU.EX2 R251, R168 ;  /* 0x000000a800fb7308 */ /* 0x000e620000000800 */
[----:B------:R-:W-:Y:S01]  /*1b3b0*/  FADD.FTZ R0, R247, R97 ;  /* 0x00000061f7007221 */ /* 0x000fe20000010000 */
[----:B------:R-:W-:Y:S01]  /*1b3c0*/  MOV R39, R99 ;  /* 0x0000006300277202 */ /* 0x000fe20000000f00 */
[----:B------:R-:W-:Y:S01]  /*1b3d0*/  FADD.FTZ R2, R98, R2 ;  /* 0x0000000262027221 */ /* 0x000fe20000010000 */
[C---:B------:R-:W-:Y:S01]  /*1b3e0*/  HMMA.16816.F32.BF16 R112, R4.reuse, R22, R84 ;  /* 0x000000160470723c */ /* 0x040fe20000041854 */
[----:B------:R-:W-:Y:S01]  /*1b3f0*/  FADD.FTZ R0, R207, R0 ;  /* 0x00000000cf007221 */ /* 0x000fe20000010000 */
[----:B------:R-:W1:Y:S02]  /*1b400*/  LDSM.16.MT88.4 R20, [R213+0xb000] ;  /* 0x00b00000d514783b */ /* 0x000e640000004200 */
[----:B------:R3:W-:Y:S04]  /*1b410*/  MUFU.EX2 R247, R171 ;  /* 0x000000ab00f77308 */ /* 0x0007e80000000800 */
[C---:B------:R-:W-:Y:S04]  /*1b420*/  HMMA.16816.F32.BF16 R104, R4.reuse, R16, R76 ;  /* 0x000000100468723c */ /* 0x040fe8000004184c */
[----:B------:R-:W-:Y:S08]  /*1b430*/  MUFU.EX2 R135, R181 ;  /* 0x000000b500877308 */ /* 0x000ff00000000800 */
[----:B------:R-:W-:Y:S01]  /*1b440*/  MUFU.EX2 R134, R186 ;  /* 0x000000ba00867308 */ /* 0x000fe20000000800 */
[----:B---3--:R-:W-:Y:S01]  /*1b450*/  MOV R171, R37 ;  /* 0x0000002500ab7202 */ /* 0x008fe20000000f00 */
[----:B------:R-:W-:Y:S01]  /*1b460*/  HMMA.16816.F32.BF16 R96, R4, R18, R44 ;  /* 0x000000120460723c */ /* 0x000fe2000004182c */
[----:B------:R-:W3:Y:S05]  /*1b470*/  LDSM.16.MT88.4 R16, [R216+0xb000] ;  /* 0x00b00000d810783b */ /* 0x000eea0000004200 */
[----:B------:R-:W-:Y:S01]  /*1b480*/  MUFU.EX2 R133, R174 ;  /* 0x000000ae00857308 */ /* 0x000fe20000000800 */
[----:B------:R-:W-:-:S07]  /*1b490*/  F2FP.BF16.PACK_AB R4, R138, R154 ;  /* 0x0000009a8a04723e */ /* 0x000fce00000010ff */
[----:B------:R-:W1:Y:S01]  /*1b4a0*/  MUFU.EX2 R132, R180 ;  /* 0x000000b400847308 */ /* 0x000e620000000800 */
[----:B----4-:R-:W-:-:S07]  /*1b4b0*/  F2FP.BF16.PACK_AB R5, R137, R155 ;  /* 0x0000009b8905723e */ /* 0x010fce00000010ff */
[----:B------:R-:W-:Y:S01]  /*1b4c0*/  MUFU.EX2 R131, R182 ;  /* 0x000000b600837308 */ /* 0x000fe20000000800 */
[----:B------:R-:W-:-:S07]  /*1b4d0*/  F2FP.BF16.PACK_AB R6, R156, R171 ;  /* 0x000000ab9c06723e */ /* 0x000fce00000010ff */
[----:B------:R-:W-:Y:S01]  /*1b4e0*/  MUFU.EX2 R130, R185 ;  /* 0x000000b900827308 */ /* 0x000fe20000000800 */
[----:B-1----:R-:W-:-:S07]  /*1b4f0*/  F2FP.BF16.PACK_AB R7, R251, R148 ;  /* 0x00000094fb07723e */ /* 0x002fce00000010ff */
[----:B------:R-:W-:Y:S08]  /*1b500*/  MUFU.EX2 R129, R169 ;  /* 0x000000a900817308 */ /* 0x000ff00000000800 */
[----:B------:R-:W-:Y:S08]  /*1b510*/  MUFU.EX2 R128, R170 ;  /* 0x000000aa00807308 */ /* 0x000ff00000000800 */
[----:B------:R-:W-:Y:S08]  /*1b520*/  MUFU.EX2 R127, R173 ;  /* 0x000000ad007f7308 */ /* 0x000ff00000000800 */
[----:B------:R-:W-:Y:S08]  /*1b530*/  MUFU.EX2 R126, R184 ;  /* 0x000000b8007e7308 */ /* 0x000ff00000000800 */
[----:B------:R-:W-:Y:S08]  /*1b540*/  MUFU.EX2 R125, R172 ;  /* 0x000000ac007d7308 */ /* 0x000ff00000000800 */
[----:B------:R-:W-:Y:S01]  /*1b550*/  MUFU.EX2 R124, R183 ;  /* 0x000000b7007c7308 */ /* 0x000fe20000000800 */
[----:B------:R-:W-:Y:S01]  /*1b560*/  FADD.FTZ R3, R204, R3 ;  /* 0x00000003cc037221 */ /* 0x000fe20000010000 */
[----:B------:R-:W-:Y:S01]  /*1b570*/  MOV R153, R145 ;  /* 0x0000009100997202 */ /* 0x000fe20000000f00 */
[----:B------:R-:W-:Y:S05]  /*1b580*/  LDSM.16.MT88.4 R160, [R216+0xb800] ;  /* 0x00b80000d8a0783b */ /* 0x000fea0000004200 */
        /* <DEDUP_REMOVED lines=10> */
[----:B------:R-:W-:-:S02]  /*1b630*/  F2FP.BF16.PACK_AB R5, R132, R133 ;  /* 0x000000858405723e */ /* 0x000fc400000010ff */
[----:B------:R-:W-:Y:S01]  /*1b640*/  F2FP.BF16.PACK_AB R6, R134, R135 ;  /* 0x000000878606723e */ /* 0x000fe200000010ff */
[----:B------:R-:W-:Y:S01]  /*1b650*/  FADD.FTZ R40, R250, R4 ;  /* 0x00000004fa287221 */ /* 0x000fe20000010000 */
[----:B-1----:R-:W-:Y:S02]  /*1b660*/  F2FP.BF16.PACK_AB R4, R207, R247 ;  /* 0x000000f7cf04723e */ /* 0x002fe400000010ff */
[----:B------:R-:W-:-:S07]  /*1b670*/  F2FP.BF16.PACK_AB R7, R130, R131 ;  /* 0x000000838207723e */ /* 0x000fce00000010ff */
[C---:B------:R-:W-:Y:S08]  /*1b680*/  HMMA.16816.F32.BF16 R60, R4.reuse, R8, R92 ;  /* 0x00000008043c723c */ /* 0x040ff0000004185c */
[C---:B------:R-:W-:Y:S01]  /*1b690*/  HMMA.16816.F32.BF16 R56, R4.reuse, R10, R12 ;  /* 0x0000000a0438723c */ /* 0x040fe2000004180c */
[----:B------:R-:W1:Y:S04]  /*1b6a0*/  LDSM.16.MT88.4 R12, [R214+0xb000] ;  /* 0x00b00000d60c783b */ /* 0x000e680000004200 */
[----:B------:R-:W2:Y:S03]  /*1b6b0*/  LDSM.16.MT88.4 R8, [R215+0xb000] ;  /* 0x00b00000d708783b */ /* 0x000ea60000004200 */
[C---:B------:R-:W-:Y:S01]  /*1b6c0*/  HMMA.16816.F32.BF16 R48, R4.reuse, R24, R108 ;  /* 0x000000180430723c */ /* 0x040fe2000004186c */
[----:B------:R-:W-:Y:S08]  /*1b6d0*/  MUFU.EX2 R109, R187 ;  /* 0x000000bb006d7308 */ /* 0x000ff00000000800 */
[----:B------:R-:W4:Y:S01]  /*1b6e0*/  MUFU.EX2 R108, R192 ;  /* 0x000000c0006c7308 */ /* 0x000f220000000800 */
[----:B------:R-:W-:Y:S01]  /*1b6f0*/  IMAD.MOV.U32 R152, RZ, RZ, R39 ;  /* 0x000000ffff987224 */ /* 0x000fe200078e0027 */
[----:B------:R-:W-:Y:S01]  /*1b700*/  HMMA.16816.F32.BF16 R64, R4, R28, R104 ;  /* 0x0000001c0440723c */ /* 0x000fe20000041868 */
[----:B------:R-:W-:-:S05]  /*1b710*/  FADD.FTZ R0, R244, R0 ;  /* 0x00000000f4007221 */ /* 0x000fca0000010000 */
[----:B------:R-:W-:Y:S02]  /*1b720*/  MUFU.EX2 R95, R239 ;  /* 0x000000ef005f7308 */ /* 0x000fe40000000800 */
[C---:B------:R-:W-:Y:S06]  /*1b730*/  HMMA.16816.F32.BF16 R36, R4.reuse, R32, R116 ;  /* 0x000000200424723c */ /* 0x040fec0000041874 */
[----:B------:R-:W-:Y:S02]  /*1b740*/  MUFU.EX2 R94, R238 ;  /* 0x000000ee005e7308 */ /* 0x000fe40000000800 */
[C---:B------:R-:W-:Y:S06]  /*1b750*/  HMMA.16816.F32.BF16 R44, R4.reuse, R26, R120 ;  /* 0x0000001a042c723c */ /* 0x040fec0000041878 */
[----:B------:R-:W-:Y:S02]  /*1b760*/  MUFU.EX2 R93, R237 ;  /* 0x000000ed005d7308 */ /* 0x000fe40000000800 */
[C---:B------:R-:W-:Y:S06]  /*1b770*/  HMMA.16816.F32.BF16 R28, R4.reuse, R30, R96 ;  /* 0x0000001e041c723c */ /* 0x040fec0000041860 */
[----:B------:R-:W-:Y:S08]  /*1b780*/  MUFU.EX2 R92, R208 ;  /* 0x000000d0005c7308 */ /* 0x000ff00000000800 */
[----:B------:R-:W1:Y:S01]  /*1b790*/  MUFU.EX2 R43, R211 ;  /* 0x000000d3002b7308 */ /* 0x000e620000000800 */
[----:B------:R-:W-:Y:S01]  /*1b7a0*/  HMMA.16816.F32.BF16 R32, R4, R34, R112 ;  /* 0x000000220420723c */ /* 0x000fe20000041870 */
[----:B------:R-:W-:-:S06]  /*1b7b0*/  FADD.FTZ R0, R242, R0 ;  /* 0x00000000f2007221 */ /* 0x000fcc0000010000 */
[----:B------:R-:W-:Y:S01]  /*1b7c0*/  MUFU.EX2 R42, R249 ;  /* 0x000000f9002a7308 */ /* 0x000fe20000000800 */
[----:B------:R-:W-:Y:S01]  /*1b7d0*/  F2FP.BF16.PACK_AB R4, R128, R129 ;  /* 0x000000818004723e */ /* 0x000fe200000010ff */
[----:B------:R-:W-:Y:S01]  /*1b7e0*/  FADD.FTZ R2, R243, R2 ;  /* 0x00000002f3027221 */ /* 0x000fe20000010000 */
[----:B------:R-:W-:Y:S01]  /*1b7f0*/  F2FP.BF16.PACK_AB R5, R124, R125 ;  /* 0x0000007d7c05723e */ /* 0x000fe200000010ff */
[----:B------:R-:W-:Y:S01]  /*1b800*/  FADD.FTZ R3, R209, R3 ;  /* 0x00000003d1037221 */ /* 0x000fe20000010000 */
[----:B------:R-:W-:Y:S02]  /*1b810*/  F2FP.BF16.PACK_AB R6, R126, R127 ;  /* 0x0000007f7e06723e */ /* 0x000fe400000010ff */
[----:B------:R-:W-:Y:S01]  /*1b820*/  MOV R181, R194 ;  /* 0x000000c200b57202 */ /* 0x000fe20000000f00 */
[----:B------:R-:W1:Y:S01]  /*1b830*/  MUFU.EX2 R96, R240 ;  /* 0x000000f000607308 */ /* 0x000e620000000800 */
[----:B----4-:R-:W-:-:S07]  /*1b840*/  F2FP.BF16.PACK_AB R7, R108, R109 ;  /* 0x0000006d6c07723e */ /* 0x010fce00000010ff */
[----:B------:R-:W4:Y:S01]  /*1b850*/  MUFU.EX2 R41, R236 ;  /* 0x000000ec00297308 */ /* 0x000f220000000800 */
[C---:B------:R-:W-:Y:S01]  /*1b860*/  HMMA.16816.F32.BF16 R100, R4.reuse, R20, R100 ;  /* 0x000000140464723c */ /* 0x040fe20000041864 */
[----:B------:R-:W-:Y:S01]  /*1b870*/  FADD.FTZ R0, R235, R0 ;  /* 0x00000000eb007221 */ /* 0x000fe20000010000 */
[----:B------:R-:W-:Y:S01]  /*1b880*/  MOV R168, R152 ;  /* 0x0000009800a87202 */ /* 0x000fe20000000f00 */
[----:B------:R-:W-:Y:S01]  /*1b890*/  FADD.FTZ R2, R241, R2 ;  /* 0x00000002f1027221 */ /* 0x000fe20000010000 */
[----:B------:R-:W-:Y:S02]  /*1b8a0*/  MOV R167, R177 ;  /* 0x000000b100a77202 */ /* 0x000fe40000000f00 */
[----:B------:R-:W-:Y:S01]  /*1b8b0*/  MOV R182, R193 ;  /* 0x000000c100b67202 */ /* 0x000fe20000000f00 */
[----:B------:R-:W-:Y:S01]  /*1b8c0*/  IMAD.MOV.U32 R174, RZ, RZ, R171 ;  /* 0x000000ffffae7224 */ /* 0x000fe200078e00ab */
[----:B------:R-:W-:Y:S01]  /*1b8d0*/  HMMA.16816.F32.BF16 R88, R4, R22, R88 ;  /* 0x000000160458723c */ /* 0x000fe20000041858 */
[----:B------:R-:W-:Y:S01]  /*1b8e0*/  FADD.FTZ R24, R230, R0 ;  /* 0x00000000e6187221 */ /* 0x000fe20000010000 */
[----:B------:R-:W-:-:S02]  /*1b8f0*/  MOV R111, R153 ;  /* 0x00000099006f7202 */ /* 0x000fc40000000f00 */
[----:B------:R-:W-:Y:S02]  /*1b900*/  MOV R180, R195 ;  /* 0x000000c300b47202 */ /* 0x000fe40000000f00 */
[----:B------:R-:W-:Y:S01]  /*1b910*/  MOV R165, R144 ;  /* 0x0000009000a57202 */ /* 0x000fe20000000f00 */
[----:B------:R-:W-:Y:S01]  /*1b920*/  IMAD.MOV.U32 R172, RZ, RZ, R149 ;  /* 0x000000ffffac7224 */ /* 0x000fe200078e0095 */
[C---:B---3--:R-:W-:Y:S01]  /*1b930*/  HMMA.16816.F32.BF16 R84, R4.reuse, R16, R84 ;  /* 0x000000100454723c */ /* 0x048fe20000041854 */
[----:B------:R-:W-:Y:S01]  /*1b940*/  MOV R250, R139 ;  /* 0x0000008b00fa7202 */ /* 0x000fe20000000f00 */
[----:B------:R-:W-:Y:S01]  /*1b950*/  IMAD.MOV.U32 R173, RZ, RZ, R138 ;  /* 0x000000ffffad7224 */ /* 0x000fe200078e008a */
[----:B------:R-:W-:Y:S01]  /*1b960*/  MOV R204, R150 ;  /* 0x0000009600cc7202 */ /* 0x000fe20000000f00 */
[----:B------:R3:W5:Y:S04]  /*1b970*/  LDL.LU R244, [R1+0x164] ;  /* 0x0001640001f47983 */ /* 0x0007680000300800 */
[C---:B------:R-:W-:Y:S08]  /*1b980*/  HMMA.16816.F32.BF16 R80, R4.reuse, R18, R80 ;  /* 0x000000120450723c */ /* 0x040ff00000041850 */
[C---:B-1----:R-:W-:Y:S08]  /*1b990*/  HMMA.16816.F32.BF16 R76, R4.reuse, R12, R76 ;  /* 0x0000000c044c723c */ /* 0x042ff0000004184c */
[C---:B------:R-:W-:Y:S08]  /*1b9a0*/  HMMA.16816.F32.BF16 R72, R4.reuse, R14, R72 ;  /* 0x0000000e0448723c */ /* 0x040ff00000041848 */
[C---:B--2---:R-:W-:Y:S08]  /*1b9b0*/  HMMA.16816.F32.BF16 R68, R4.reuse, R8, R68 ;  /* 0x000000080444723c */ /* 0x044ff00000041844 */
[----:B------:R-:W-:Y:S01]  /*1b9c0*/  HMMA.16816.F32.BF16 R52, R4, R10, R52 ;  /* 0x0000000a0434723c */ /* 0x000fe20000041834 */
[----:B------:R-:W-:Y:S01]  /*1b9d0*/  FADD.FTZ R3, R233, R3 ;  /* 0x00000003e9037221 */ /* 0x000fe20000010000 */
[----:B------:R-:W-:Y:S01]  /*1b9e0*/  MOV R194, R147 ;  /* 0x0000009300c27202 */ /* 0x000fe20000000f00 */
[----:B------:R-:W-:-:S02]  /*1b9f0*/  IMAD.MOV.U32 R152, RZ, RZ, R178 ;  /* 0x000000ffff987224 */ /* 0x000fc400078e00b2 */
[----:B------:R-:W-:Y:S01]  /*1ba00*/  FADD.FTZ R2, R231, R2 ;  /* 0x00000002e7027221 */ /* 0x000fe20000010000 */
[----:B------:R-:W-:Y:S01]  /*1ba10*/  MOV R123, R168 ;  /* 0x000000a8007b7202 */ /* 0x000fe20000000f00 */
[----:B------:R-:W-:Y:S01]  /*1ba20*/  FADD.FTZ R4, R234, R40 ;  /* 0x00000028ea047221 */ /* 0x000fe20000010000 */
[----:B------:R-:W-:Y:S02]  /*1ba30*/  F2FP.BF16.PACK_AB R5, R43, R92 ;  /* 0x0000005c2b05723e */ /* 0x000fe400000010ff */
[----:B------:R-:W-:Y:S01]  /*1ba40*/  MOV R175, R176 ;  /* 0x000000b000af7202 */ /* 0x000fe20000000f00 */
[----:B------:R-:W-:Y:S01]  /*1ba50*/  FADD.FTZ R0, R229, R4 ;  /* 0x00000004e5007221 */ /* 0x000fe20000010000 */
[----:B------:R-:W-:Y:S02]  /*1ba60*/  F2FP.BF16.PACK_AB R4, R95, R96 ;  /* 0x000000605f04723e */ /* 0x000fe400000010ff */
[----:B------:R-:W-:Y:S02]  /*1ba70*/  MOV R104, R159 ;  /* 0x0000009f00687202 */ /* 0x000fe40000000f00 */
        /* <DEDUP_REMOVED lines=9> */
[----:B------:R-:W-:Y:S01]  /*1bb10*/  MUFU.EX2 R27, R206 ;  /* 0x000000ce001b7308 */ /* 0x000fe20000000800 */
[----:B------:R-:W-:Y:S01]  /*1bb20*/  F2FP.BF16.PACK_AB R6, R93, R94 ;  /* 0x0000005e5d06723e */ /* 0x000fe200000010ff */
[----:B------:R3:W5:Y:S01]  /*1bb30*/  LDL.LU R243, [R1+0x160] ;  /* 0x0001600001f37983 */ /* 0x0007620000300800 */
[----:B----4-:R-:W-:Y:S01]  /*1bb40*/  F2FP.BF16.PACK_AB R7, R41, R42 ;  /* 0x0000002a2907723e */ /* 0x010fe200000010ff */
[----:B------:R-:W-:Y:S01]  /*1bb50*/  FADD.FTZ R3, R228, R3 ;  /* 0x00000003e4037221 */ /* 0x000fe20000010000 */
[----:B------:R-:W-:Y:S01]  /*1bb60*/  MOV R210, R194 ;  /* 0x000000c200d27202 */ /* 0x000fe20000000f00 */
[----:B------:R-:W-:Y:S01]  /*1bb70*/  FADD.FTZ R2, R227, R2 ;  /* 0x00000002e3027221 */ /* 0x000fe20000010000 */
[----:B------:R-:W-:-:S02]  /*1bb80*/  MOV R113, R152 ;  /* 0x0000009800717202 */ /* 0x000fc40000000f00 */
[----:B------:R-:W-:Y:S01]  /*1bb90*/  MOV R114, R167 ;  /* 0x000000a700727202 */ /* 0x000fe20000000f00 */
[C---:B------:R-:W-:Y:S01]  /*1bba0*/  HMMA.16816.F32.BF16 R60, R4.reuse, R20, R60 ;  /* 0x00000014043c723c */ /* 0x040fe2000004183c */
[----:B------:R-:W-:Y:S01]  /*1bbb0*/  FADD.FTZ R3, R136, R3 ;  /* 0x0000000388037221 */ /* 0x000fe20000010000 */
[----:B------:R-:W-:Y:S01]  /*1bbc0*/  MOV R122, R111 ;  /* 0x0000006f007a7202 */ /* 0x000fe20000000f00 */
[----:B------:R-:W-:Y:S01]  /*1bbd0*/  FADD.FTZ R2, R222, R2 ;  /* 0x00000002de027221 */ /* 0x000fe20000010000 */
[----:B------:R-:W-:Y:S02]  /*1bbe0*/  MOV R117, R250 ;  /* 0x000000fa00757202 */ /* 0x000fe40000000f00 */
[----:B------:R-:W-:Y:S01]  /*1bbf0*/  MOV R116, R204 ;  /* 0x000000cc00747202 */ /* 0x000fe20000000f00 */
[----:B------:R-:W-:Y:S01]  /*1bc00*/  IMAD.MOV.U32 R115, RZ, RZ, R123 ;  /* 0x000000ffff737224 */ /* 0x000fe200078e007b */
[C---:B------:R-:W-:Y:S01]  /*1bc10*/  HMMA.16816.F32.BF16 R56, R4.reuse, R22, R56 ;  /* 0x000000160438723c */ /* 0x040fe20000041838 */
[----:B------:R-:W-:Y:S01]  /*1bc20*/  MOV R111, R210 ;  /* 0x000000d2006f7202 */ /* 0x000fe20000000f00 */
[----:B------:R-:W-:Y:S01]  /*1bc30*/  IMAD.MOV.U32 R250, RZ, RZ, R182 ;  /* 0x000000fffffa7224 */ /* 0x000fe200078e00b6 */
[----:B------:R-:W-:Y:S01]  /*1bc40*/  MOV R98, R175 ;  /* 0x000000af00627202 */ /* 0x000fe20000000f00 */
[----:B------:R-:W1:Y:S04]  /*1bc50*/  LDSM.16.MT88.4 R144, [R213+0xb800] ;  /* 0x00b80000d590783b */ /* 0x000e680000004200 */
[C---:B------:R-:W-:Y:S01]  /*1bc60*/  HMMA.16816.F32.BF16 R48, R4.reuse, R16, R48 ;  /* 0x000000100430723c */ /* 0x040fe20000041830 */
[----:B------:R-:W-:Y:S01]  /*1bc70*/  MOV R204, R180 ;  /* 0x000000b400cc7202 */ /* 0x000fe20000000f00 */
[----:B------:R-:W-:Y:S01]  /*1bc80*/  MUFU.EX2 R26, R248 ;  /* 0x000000f8001a7308 */ /* 0x000fe20000000800 */
[----:B------:R-:W-:Y:S01]  /*1bc90*/  MOV R99, R157 ;  /* 0x0000009d00637202 */ /* 0x000fe20000000f00 */
[----:B------:R3:W5:Y:S04]  /*1bca0*/  LDL.LU R242, [R1+0x15c] ;  /* 0x00015c0001f27983 */ /* 0x0007680000300800 */
[----:B------:R-:W-:Y:S01]  /*1bcb0*/  HMMA.16816.F32.BF16 R44, R4, R18, R44 ;  /* 0x00000012042c723c */ /* 0x000fe2000004182c */
[----:B------:R-:W-:-:S07]  /*1bcc0*/  MOV R210, R174 ;  /* 0x000000ae00d27202 */ /* 0x000fce0000000f00 */
[----:B------:R-:W-:Y:S01]  /*1bcd0*/  HMMA.16816.F32.BF16 R36, R4, R12, R36 ;  /* 0x0000000c0424723c */ /* 0x000fe20000041824 */
[----:B------:R-:W-:-:S07]  /*1bce0*/  MOV R174, R181 ;  /* 0x000000b500ae7202 */ /* 0x000fce0000000f00 */
[----:B------:R-:W-:Y:S01]  /*1bcf0*/  HMMA.16816.F32.BF16 R32, R4, R14, R32 ;  /* 0x0000000e0420723c */ /* 0x000fe20000041820 */
[----:B------:R-:W-:-:S07]  /*1bd00*/  FADD.FTZ R3, R141, R3 ;  /* 0x000000038d037221 */ /* 0x000fce0000010000 */
[C---:B------:R-:W-:Y:S08]  /*1bd10*/  HMMA.16816.F32.BF16 R64, R4.reuse, R8, R64 ;  /* 0x000000080440723c */ /* 0x040ff00000041840 */
[----:B------:R-:W-:Y:S01]  /*1bd20*/  HMMA.16816.F32.BF16 R28, R4, R10, R28 ;  /* 0x0000000a041c723c */ /* 0x000fe2000004181c */
[----:B------:R-:W-:Y:S01]  /*1bd30*/  FADD.FTZ R2, R114, R2 ;  /* 0x0000000272027221 */ /* 0x000fe20000010000 */
[----:B------:R-:W-:Y:S01]  /*1bd40*/  MOV R249, R111 ;  /* 0x0000006f00f97202 */ /* 0x000fe20000000f00 */
[----:B------:R-:W-:Y:S04]  /*1bd50*/  LDSM.16.MT88.4 R12, [R215+0xb800] ;  /* 0x00b80000d70c783b */ /* 0x000fe80000004200 */
        /* <DEDUP_REMOVED lines=22> */
[----:B------:R-:W-:Y:S01]  /*1bec0*/  FADD.FTZ R5, R97, R5 ;  /* 0x0000000561057221 */ /* 0x000fe20000010000 */
[----:B------:R-:W-:Y:S01]  /*1bed0*/  MOV R114, R191 ;  /* 0x000000bf00727202 */ /* 0x000fe20000000f00 */
[----:B------:R-:W-:Y:S01]  /*1bee0*/  FADD.FTZ R4, R98, R0 ;  /* 0x0000000062047221 */ /* 0x000fe20000010000 */
[----:B------:R-:W-:Y:S01]  /*1bef0*/  MOV R115, R190 ;  /* 0x000000be00737202 */ /* 0x000fe20000000f00 */
[----:B------:R-:W-:Y:S01]  /*1bf00*/  FADD.FTZ R6, R99, R3 ;  /* 0x0000000363067221 */ /* 0x000fe20000010000 */
[----:B------:R3:W5:Y:S01]  /*1bf10*/  LDL.LU R241, [R1+0x158] ;  /* 0x0001580001f17983 */ /* 0x0007620000300800 */
[----:B------:R-:W-:-:S02]  /*1bf20*/  FADD.FTZ R2, R104, R2 ;  /* 0x0000000268027221 */ /* 0x000fc40000010000 */
[----:B------:R-:W-:Y:S02]  /*1bf30*/  IMAD.MOV.U32 R113, RZ, RZ, R196 ;  /* 0x000000ffff717224 */ /* 0x000fe400078e00c4 */
[----:B------:R-:W-:Y:S01]  /*1bf40*/  IMAD.MOV.U32 R118, RZ, RZ, R209 ;  /* 0x000000ffff767224 */ /* 0x000fe200078e00d1 */
[----:B------:R-:W-:Y:S01]  /*1bf50*/  MOV R121, R183 ;  /* 0x000000b700797202 */ /* 0x000fe20000000f00 */
[----:B------:R-:W-:Y:S01]  /*1bf60*/  FADD.FTZ R0, R105, R5 ;  /* 0x0000000569007221 */ /* 0x000fe20000010000 */
[----:B------:R-:W-:Y:S01]  /*1bf70*/  MOV R172, R173 ;  /* 0x000000ad00ac7202 */ /* 0x000fe20000000f00 */
[----:B------:R-:W-:Y:S01]  /*1bf80*/  FADD.FTZ R3, R106, R4 ;  /* 0x000000046a037221 */ /* 0x000fe20000010000 */
[----:B------:R-:W-:Y:S01]  /*1bf90*/  MOV R250, R210 ;  /* 0x000000d200fa7202 */ /* 0x000fe20000000f00 */
[----:B------:R-:W-:Y:S01]  /*1bfa0*/  FADD.FTZ R5, R107, R6 ;  /* 0x000000066b057221 */ /* 0x000fe20000010000 */
[----:B------:R-:W2:Y:S01]  /*1bfb0*/  LDSM.16.MT88.4 R176, [R214+0xb800] ;  /* 0x00b80000d6b0783b */ /* 0x000ea20000004200 */
[----:B------:R-:W-:-:S02]  /*1bfc0*/  FADD.FTZ R4, R112, R2 ;  /* 0x0000000270047221 */ /* 0x000fc40000010000 */
        /* <DEDUP_REMOVED lines=63> */
[----:B------:R-:W-:Y:S01]  /*1c3c0*/  FADD.FTZ R0, R109, R0 ;  /* 0x000000006d007221 */ /* 0x000fe20000010000 */
[----:B------:R-:W1:Y:S01]  /*1c3d0*/  MUFU.EX2 R20, R225 ;  /* 0x000000e100147308 */ /* 0x000e620000000800 */
[----:B------:R-:W-:Y:S02]  /*1c3e0*/  FADD.FTZ R4, R93, R4 ;  /* 0x000000045d047221 */ /* 0x000fe40000010000 */
[----:B------:R-:W-:Y:S02]  /*1c3f0*/  FADD.FTZ R3, R41, R3 ;  /* 0x0000000329037221 */ /* 0x000fe40000010000 */
[----:B------:R-:W-:-:S03]  /*1c400*/  FADD.FTZ R2, R126, R2 ;  /* 0x000000027e027221 */ /* 0x000fc60000010000 */
[----:B------:R-:W2:Y:S01]  /*1c410*/  MUFU.EX2 R11, R220 ;  /* 0x000000dc000b7308 */ /* 0x000ea20000000800 */
[----:B------:R-:W-:Y:S02]  /*1c420*/  FADD.FTZ R0, R108, R0 ;  /* 0x000000006c007221 */ /* 0x000fe40000010000 */
[----:B----4-:R-:W-:-:S05]  /*1c430*/  FADD.FTZ R4, R18, R4 ;  /* 0x0000000412047221 */ /* 0x010fca0000010000 */
[----:B------:R4:W-:Y:S01]  /*1c440*/  MUFU.EX2 R23, R226 ;  /* 0x000000e200177308 */ /* 0x0009e20000000800 */
[----:B-1----:R-:W-:Y:S02]  /*1c450*/  FADD.FTZ R3, R10, R3 ;  /* 0x000000030a037221 */ /* 0x002fe40000010000 */
[----:B------:R-:W-:-:S05]  /*1c460*/  FADD.FTZ R2, R27, R2 ;  /* 0x000000021b027221 */ /* 0x000fca0000010000 */
[----:B------:R1:W-:Y:S01]  /*1c470*/  MUFU.EX2 R19, R224 ;  /* 0x000000e000137308 */ /* 0x0003e20000000800 */
[----:B------:R-:W-:-:S07]  /*1c480*/  FADD.FTZ R0, R22, R0 ;  /* 0x0000000016007221 */ /* 0x000fce0000010000 */
[----:B------:R-:W2:Y:S01]  /*1c490*/  MUFU.EX2 R7, R212 ;  /* 0x000000d400077308 */ /* 0x000ea20000000800 */
[----:B------:R-:W-:Y:S01]  /*1c4a0*/  FADD.FTZ R4, R17, R4 ;  /* 0x0000000411047221 */ /* 0x000fe20000010000 */
[----:B----4-:R3:W5:Y:S01]  /*1c4b0*/  LDL.LU R226, [R1+0x120] ;  /* 0x0001200001e27983 */ /* 0x0107620000300800 */
[----:B------:R-:W-:Y:S02]  /*1c4c0*/  FADD.FTZ R3, R9, R3 ;  /* 0x0000000309037221 */ /* 0x000fe40000010000 */
[----:B------:R-:W-:Y:S01]  /*1c4d0*/  FADD.FTZ R2, R26, R2 ;  /* 0x000000021a027221 */ /* 0x000fe20000010000 */
[----:B------:R3:W5:Y:S01]  /*1c4e0*/  LDL.LU R225, [R1+0x11c] ;  /* 0x00011c0001e17983 */ /* 0x0007620000300800 */
[----:B------:R-:W-:Y:S02]  /*1c4f0*/  FADD.FTZ R0, R21, R0 ;  /* 0x0000000015007221 */ /* 0x000fe40000010000 */
[----:B------:R-:W-:Y:S01]  /*1c500*/  FADD.FTZ R4, R16, R4 ;  /* 0x0000000410047221 */ /* 0x000fe20000010000 */
[----:B-1----:R3:W5:Y:S01]  /*1c510*/  LDL.LU R224, [R1+0x118] ;  /* 0x0001180001e07983 */ /* 0x0027620000300800 */
[----:B------:R-:W-:-:S02]  /*1c520*/  FADD.FTZ R3, R8, R3 ;  /* 0x0000000308037221 */ /* 0x000fc40000010000 */
[----:B------:R-:W-:Y:S01]  /*1c530*/  FADD.FTZ R2, R25, R2 ;  /* 0x0000000219027221 */ /* 0x000fe20000010000 */
[----:B------:R3:W5:Y:S01]  /*1c540*/  LDL.LU R223, [R1+0x114] ;  /* 0x0001140001df7983 */ /* 0x0007620000300800 */
[----:B------:R-:W-:-:S03]  /*1c550*/  FADD.FTZ R0, R20, R0 ;  /* 0x0000000014007221 */ /* 0x000fc60000010000 */
[----:B------:R3:W5:Y:S01]  /*1c560*/  LDL.LU R222, [R1+0x110] ;  /* 0x0001100001de7983 */ /* 0x0007620000300800 */
[----:B--2---:R-:W-:Y:S01]  /*1c570*/  FADD.FTZ R4, R11, R4 ;  /* 0x000000040b047221 */ /* 0x004fe20000010000 */
[----:B------:R-:W-:Y:S02]  /*1c580*/  F2FP.BF16.PACK_AB R192, R26, R27 ;  /* 0x0000001b1ac0723e */ /* 0x000fe400000010ff */
[----:B------:R3:W5:Y:S01]  /*1c590*/  LDL.LU R221, [R1+0x10c] ;  /* 0x00010c0001dd7983 */ /* 0x0007620000300800 */
[----:B------:R-:W-:Y:S01]  /*1c5a0*/  F2FP.BF16.PACK_AB R193, R21, R22 ;  /* 0x0000001615c1723e */ /* 0x000fe200000010ff */
[----:B------:R-:W-:Y:S01]  /*1c5b0*/  FADD.FTZ R3, R7, R3 ;  /* 0x0000000307037221 */ /* 0x000fe20000010000 */
        /* <DEDUP_REMOVED lines=11> */
[----:B------:R3:W5:Y:S04]  /*1c670*/  LDL.LU R217, [R1+0xfc] ;  /* 0x0000fc0001d97983 */ /* 0x0007680000300800 */
        /* <DEDUP_REMOVED lines=25> */
.L_x_927:
[----:B-1-3--:R-:W-:-:S06]  /*1c810*/  UISETP.GT.AND UP0, UPT, UR9, UR8, UPT ;  /* 0x000000080900728c */ /* 0x00afcc000bf04270 */
        /* <DEDUP_REMOVED lines=47> */
.L_x_934:
        /* <DEDUP_REMOVED lines=11> */
[----:B------:R-:W-:Y:S02]  /*1cbc0*/  UIADD3 UR9, UR57, UR9, URZ ;  /* 0x0000000939097290 */ /* 0x000fe4000fffe03f */
[----:B--2---:R-:W-:Y:S04]  /*1cbd0*/  LEA R0, P0, R0, R2, 0x7 ;  /* 0x0000000200007211 */ /* 0x004fe800078038ff */
[----:B------:R-:W-:Y:S01]  /*1cbe0*/  IMAD.U32 R2, RZ, RZ, UR9 ;  /* 0x00000009ff027e24 */ /* 0x000fe2000f8e00ff */
[----:B------:R-:W-:Y:S04]  /*1cbf0*/  @!P4 IADD3 R3, P2, R0, UR27, RZ ;  /* 0x0000001b0003cc10 */ /* 0x000fe8000ff5e0ff */
[----:B---3--:R-:W-:Y:S02]  /*1cc00*/  LEA.HI.X R2, R4, R7, R2, 0x7, P0 ;  /* 0x0000000704027211 */ /* 0x008fe400000f3c02 */
[C---:B------:R-:W-:Y:S02]  /*1cc10*/  @!P4 LEA R4, P1, R0.reuse, c[0x0][0x168], 0x1 ;  /* 0x00005a000004ca11 */ /* 0x040fe400078208ff */
[C---:B------:R-:W-:Y:S02]  /*1cc20*/  @!P4 LEA R6, P0, R3.reuse, c[0x0][0x168], 0x1 ;  /* 0x00005a000306ca11 */ /* 0x040fe400078008ff */
[----:B------:R-:W-:Y:S02]  /*1cc30*/  @!P4 LEA.HI.X R5, R0, c[0x0][0x16c], R2, 0x1, P1 ;  /* 0x00005b000005ca11 */ /* 0x000fe400008f0c02 */
[----:B------:R-:W-:Y:S02]  /*1cc40*/  @!P4 IADD3.X R7, R2, UR26, RZ, P2, !PT ;  /* 0x0000001a0207cc10 */ /* 0x000fe400097fe4ff */
[C---:B------:R-:W-:Y:S01]  /*1cc50*/  @!P4 IADD3 R8, P1, R0.reuse, UR44, RZ ;  /* 0x0000002c0008cc10 */ /* 0x040fe2000ff3e0ff */
[----:B------:R-:W-:Y:S01]  /*1cc60*/  @!PT LDS RZ, [RZ] ;  /* 0x00000000fffff984 */ /* 0x000fe20000000800 */
[----:B------:R-:W-:Y:S01]  /*1cc70*/  @!PT LDS RZ, [RZ] ;  /* 0x00000000fffff984 */ /* 0x000fe20000000800 */
[----:B------:R-:W-:Y:S01]  /*1cc80*/  @!PT LDS RZ, [RZ] ;  /* 0x00000000fffff984 */ /* 0x000fe20000000800 */
[----:B------:R2:W-:Y:S01]  /*1cc90*/  @!P4 LDGSTS.E.BYPASS.LTC128B.128 [R246+0x4000], [R4.64] ;  /* 0x0400000004f6cfae */ /* 0x0005e2000b901d74 */
[----:B------:R-:W-:Y:S02]  /*1cca0*/  @!P4 LEA.HI.X R7, R3, c[0x0][0x16c], R7, 0x1, P0 ;  /* 0x00005b000307ca11 */ /* 0x000fe400000f0c07 */
[----:B------:R-:W-:Y:S01]  /*1ccb0*/  @!P4 IADD3 R3, P3, R0, UR19, RZ ;  /* 0x000000130003cc10 */ /* 0x000fe2000ff7e0ff */
[----:B------:R1:W-:Y:S01]  /*1ccc0*/  @P4 STS.128 [R246+0x4800], RZ ;  /* 0x004800fff6004388 */ /* 0x0003e20000000c00 */
[----:B------:R-:W-:Y:S02]  /*1ccd0*/  @!P4 LEA R12, P0, R8, c[0x0][0x168], 0x1 ;  /* 0x00005a00080cca11 */ /* 0x000fe400078008ff */
[----:B------:R-:W-:Y:S01]  /*1cce0*/  @!P4 IADD3.X R9, R2, UR20, RZ, P1, !PT ;  /* 0x000000140209cc10 */ /* 0x000fe20008ffe4ff */
[----:B------:R-:W-:Y:S01]  /*1ccf0*/  @!PT LDS RZ, [RZ] ;  /* 0x00000000fffff984 */ /* 0x000fe20000000800 */
[----:B------:R-:W-:Y:S01]  /*1cd00*/  @!PT LDS RZ, [RZ] ;  /* 0x00000000fffff984 */ /* 0x000fe20000000800 */
[----:B------:R-:W-:Y:S01]  /*1cd10*/  @!PT LDS RZ, [RZ] ;  /* 0x00000000fffff984 */ /* 0x000fe20000000800 */
[----:B------:R3:W-:Y:S03]  /*1cd20*/  @!P4 LDGSTS.E.BYPASS.LTC128B.128 [R246+0x4800], [R6.64] ;  /* 0x0480000006f6cfae */ /* 0x0007e6000b901d74 */
[----:B------:R-:W-:Y:S01]  /*1cd30*/  @!P4 LEA.HI.X R13, R8, c[0x0][0x16c], R9, 0x1, P0 ;  /* 0x00005b00080dca11 */ /* 0x000fe200000f0c09 */
[----:B------:R1:W-:Y:S01]  /*1cd40*/  @P4 STS.128 [R246+0x5000], RZ ;  /* 0x005000fff6004388 */ /* 0x0003e20000000c00 */
        /* <DEDUP_REMOVED lines=50> */
.L_x_932:
        /* <DEDUP_REMOVED lines=23> */
[----:B------:R-:W-:Y:S02]  /*1d1e0*/  @!P4 IADD3 R7, P2, R2, UR14, RZ ;  /* 0x0000000e0207cc10 */ /* 0x000fe4000ff5e0ff */
[----:B------:R-:W-:Y:S01]  /*1d1f0*/  @!P4 IADD3.X R6, R0, UR10, RZ, P1, !PT ;  /* 0x0000000a0006cc10 */ /* 0x000fe20008ffe4ff */
[----:B------:R-:W-:Y:S01]  /*1d200*/  @P4 STS.128 [R246+0x8800], RZ ;  /* 0x008800fff6004388 */ /* 0x000fe20000000c00 */
[C---:B------:R-:W-:Y:S02]  /*1d210*/  @!P4 IADD3 R5, P0, R2.reuse, UR54, RZ ;  /* 0x000000360205cc10 */ /* 0x040fe4000ff1e0ff */
[----:B------:R-:W-:Y:S02]  /*1d220*/  @!P4 IADD3 R18, P6, R2, UR50, RZ ;  /* 0x000000320212cc10 */ /* 0x000fe4000ffde0ff */
[C---:B------:R-:W-:Y:S02]  /*1d230*/  @!P4 LEA R10, P1, R5.reuse, c[0x0][0x170], 0x1 ;  /* 0x00005c00050aca11 */ /* 0x040fe400078208ff */
        /* <DEDUP_REMOVED lines=18> */
[C---:B------:R-:W-:Y:S02]  /*1d360*/  @!P4 LEA R8, P3, R7.reuse, c[0x0][0x170], 0x1 ;  /* 0x00005c000708ca11 */ /* 0x040fe400078608ff */
[----:B------:R-:W-:Y:S02]  /*1d370*/  @!P4 IADD3 R19, P5, R2, UR48, RZ ;  /* 0x000000300213cc10 */ /* 0x000fe4000ffbe0ff */
[----:B------:R-:W-:Y:S02]  /*1d380*/  @!P4 LEA.HI.X R9, R7, c[0x0][0x174], R5, 0x1, P3 ;  /* 0x00005d000709ca11 */ /* 0x000fe400018f0c05 */
[----:B------:R-:W-:Y:S01]  /*1d390*/  @!P4 LEA.HI.X R7, R18, c[0x0][0x174], R20, 0x1, P2 ;  /* 0x00005d001207ca11 */ /* 0x000fe200010f0c14 */
[----:B------:R-:W-:Y:S01]  /*1d3a0*/  @P4 STS.128 [R246+0x9800], RZ ;  /* 0x009800fff6004388 */ /* 0x000fe20000000c00 */
[C---:B------:R-:W-:Y:S02]  /*1d3b0*/  @!P4 LEA R4, P1, R19.reuse, c[0x0][0x170], 0x1 ;  /* 0x00005c001304ca11 */ /* 0x040fe400078208ff */
[----:B------:R-:W-:Y:S02]  /*1d3c0*/  @!P4 IADD3.X R21, R0, UR16, RZ, P5, !PT ;  /* 0x000000100015cc10 */ /* 0x000fe4000affe4ff */
[----:B------:R-:W-:Y:S02]  /*1d3d0*/  @!P4 IADD3 R3, P0, R2, UR46, RZ ;  /* 0x0000002e0203cc10 */ /* 0x000fe4000ff1e0ff */
[----:B------:R-:W-:Y:S01]  /*1d3e0*/  @!P4 LEA.HI.X R5, R19, c[0x0][0x174], R21, 0x1, P1 ;  /* 0x00005d001305ca11 */ /* 0x000fe200008f0c15 */
[----:B------:R-:W-:Y:S01]  /*1d3f0*/  @!PT LDS RZ, [RZ] ;  /* 0x00000000fffff984 */ /* 0x000fe20000000800 */
[----:B------:R-:W-:Y:S01]  /*1d400*/  @!PT LDS RZ, [RZ] ;  /* 0x00000000fffff984 */ /* 0x000fe20000000800 */
[----:B------:R-:W-:Y:S01]  /*1d410*/  @!PT LDS RZ, [RZ] ;  /* 0x00000000fffff984 */ /* 0x000fe20000000800 */
[----:B------:R3:W-:Y:S01]  /*1d420*/  @!P4 LDGSTS.E.BYPASS.LTC128B.128 [R246+0x9800], [R10.64] ;  /* 0x098000000af6cfae */ /* 0x0007e2000b901d74 */
[----:B------:R-:W-:Y:S02]  /*1d430*/  @!P4 IADD3.X R0, R0, UR17, RZ, P0, !PT ;  /* 0x000000110000cc10 */ /* 0x000fe400087fe4ff */
        /* <DEDUP_REMOVED lines=24> */
[----:B--2---:R-:W4:Y:S08]  /*1d5c0*/  LDSM.16.M88.4 R16, [R212+0x4000] ;  /* 0x00400000d410783b */ /* 0x004f300000000200 */
[----:B------:R-:W3:Y:S08]  /*1d5d0*/  LDSM.16.M88.4 R124, [R219+0x2000] ;  /* 0x00200000db7c783b */ /* 0x000ef00000000200 */
[----:B------:R-:W2:Y:S08]  /*1d5e0*/  LDSM.16.M88.4 R32, [R212+0x4800] ;  /* 0x00480000d420783b */ /* 0x000eb00000000200 */
[----:B------:R-:W2:Y:S08]  /*1d5f0*/  LDSM.16.M88.4 R48, [R212+0x5000] ;  /* 0x00500000d430783b */ /* 0x000eb00000000200 */
[----:B------:R-:W2:Y:S01]  /*1d600*/  LDSM.16.M88.4 R64, [R212+0x5800] ;  /* 0x00580000d440783b */ /* 0x000ea20000000200 */
[-C--:B----4-:R-:W-:Y:S07]  /*1d610*/  HMMA.16816.F32.BF16 R4, R128, R16.reuse, RZ ;  /* 0x000000108004723c */ /* 0x090fee00000418ff */
[----:B------:R-:W4:Y:S01]  /*1d620*/  LDSM.16.M88.4 R80, [R212+0x6000] ;  /* 0x00600000d450783b */ /* 0x000f220000000200 */
[C---:B---3--:R-:W-:Y:S07]  /*1d630*/  HMMA.16816.F32.BF16 R8, R124.reuse, R16, RZ ;  /* 0x000000107c08723c */ /* 0x048fee00000418ff */
[----:B------:R-:W3:Y:S01]  /*1d640*/  LDSM.16.M88.4 R96, [R212+0x6800] ;  /* 0x00680000d460783b */ /* 0x000ee20000000200 */
[-C--:B-1----:R-:W-:Y:S07]  /*1d650*/  HMMA.16816.F32.BF16 R12, R124, R18.reuse, RZ ;  /* 0x000000127c0c723c */ /* 0x082fee00000418ff */
[----:B------:R-:W1:Y:S01]  /*1d660*/  LDSM.16.M88.4 R112, [R212+0x7000] ;  /* 0x00700000d470783b */ /* 0x000e620000000200 */
[C---:B------:R-:W-:Y:S07]  /*1d670*/  HMMA.16816.F32.BF16 R16, R128.reuse, R18, RZ ;  /* 0x000000128010723c */ /* 0x040fee00000418ff */
[----:B------:R-:W1:Y:S01]  /*1d680*/  LDSM.16.M88.4 R200, [R212+0x7800] ;  /* 0x00780000d4c8783b */ /* 0x000e620000000200 */
[-C--:B--2---:R-:W-:Y:S07]  /*1d690*/  HMMA.16816.F32.BF16 R20, R128, R32.reuse, RZ ;  /* 0x000000208014723c */ /* 0x084fee00000418ff */
[----:B------:R-:W-:Y:S01]  /*1d6a0*/  LDSM.16.M88.4 R204, [R222] ;  /* 0x00000000decc783b */ /* 0x000fe20000000200 */
[C---:B------:R-:W-:Y:S07]  /*1d6b0*/  HMMA.16816.F32.BF16 R24, R124.reuse, R32, RZ ;  /* 0x000000207c18723c */ /* 0x040fee00000418ff */
[----:B------:R-:W2:Y:S01]  /*1d6c0*/  LDSM.16.M88.4 R208, [R218+0x4000] ;  /* 0x00400000dad0783b */ /* 0x000ea20000000200 */
[-C--:B------:R-:W-:Y:S07]  /*1d6d0*/  HMMA.16816.F32.BF16 R28, R124, R34.reuse, RZ ;  /* 0x000000227c1c723c */ /* 0x080fee00000418ff */
[----:B------:R-:W0:Y:S01]  /*1d6e0*/  LDGDEPBAR ;  /* 0x00000000000079af */ /* 0x000e220000000000 */
        /* <DEDUP_REMOVED lines=26> */
[-C--:B--2---:R-:W-:Y:S08]  /*1d890*/  HMMA.16816.F32.BF16 R4, R204, R208.reuse, R4 ;  /* 0x000000d0cc04723c */ /* 0x084ff00000041804 */
[C---:B-1----:R-:W-:Y:S08]  /*1d8a0*/  HMMA.16816.F32.BF16 R8, R200.reuse, R208, R8 ;  /* 0x000000d0c808723c */ /* 0x042ff00000041808 */
        /* <DEDUP_REMOVED lines=38> */
[----:B------:R-:W1:Y:S08]  /*1db10*/  LDSM.16.M88.4 R204, [R223] ;  /* 0x00000000dfcc783b */ /* 0x000e700000000200 */
        /* <DEDUP_REMOVED lines=58> */
[----:B------:R-:W-:Y:S02]  /*1dec0*/  FMUL.FTZ R15, R15, c[0x0][0x2ec] ;  /* 0x0000bb000f0f7a20 */ /* 0x000fe40000410000 */
[----:B------:R-:W-:Y:S02]  /*1ded0*/  FMUL.FTZ R17, R17, c[0x0][0x2ec] ;  /* 0x0000bb0011117a20 */ /* 0x000fe40000410000 */
[----:B------:R-:W-:Y:S01]  /*1dee0*/  FMUL.FTZ R16, R16, c[0x0][0x2ec] ;  /* 0x0000bb0010107a20 */ /* 0x000fe20000410000 */
[----:B-1----:R1:W-:Y:S01]  /*1def0*/  STL [R1+0x4], R2 ;  /* 0x0000040201007387 */ /* 0x0023e20000100800 */
[----:B------:R-:W-:Y:S01]  /*1df00*/  MUFU.TANH R200, R17 ;  /* 0x0000001100c87308 */ /* 0x000fe20000002400 */
[----:B------:R-:W-:Y:S02]  /*1df10*/  FMUL.FTZ R18, R18, c[0x0][0x2ec] ;  /* 0x0000bb0012127a20 */ /* 0x000fe40000410000 */
[----:B------:R-:W-:Y:S02]  /*1df20*/  FMUL.FTZ R19, R19, c[0x0][0x2ec] ;  /* 0x0000bb0013137a20 */ /* 0x000fe40000410000 */
[----:B------:R-:W-:Y:S02]  /*1df30*/  FMUL.FTZ R8, R8, c[0x0][0x2ec] ;  /* 0x0000bb0008087a20 */ /* 0x000fe40000410000 */
[----:B------:R-:W-:Y:S01]  /*1df40*/  FMUL.FTZ R10, R10, c[0x0][0x2ec] ;  /* 0x0000bb000a0a7a20 */ /* 0x000fe20000410000 */
[----:B--2---:R2:W-:Y:S02]  /*1df50*/  STL [R1+0x14], R0 ;  /* 0x0000140001007387 */ /* 0x0045e40000100800 */
[----:B------:R-:W-:Y:S10]  /*1df60*/  MUFU.TANH R250, R18 ;  /* 0x0000001200fa7308 */ /* 0x000ff40000002400 */
[----:B------:R-:W-:Y:S10]  /*1df70*/  MUFU.TANH R249, R19 ;  /* 0x0000001300f97308 */ /* 0x000ff40000002400 */
[----:B-1----:R-:W1:Y:S10]  /*1df80*/  MUFU.TANH R2, R6 ;  /* 0x0000000600027308 */ /* 0x002e740000002400 */
[----:B--2---:R2:W3:Y:S10]  /*1df90*/  MUFU.TANH R0, R7 ;  /* 0x0000000700007308 */ /* 0x0044f40000002400 */
[----:B------:R-:W-:Y:S01]  /*1dfa0*/  MUFU.TANH R201, R8 ;  /* 0x0000000800c97308 */ /* 0x000fe20000002400 */
[----:B-1----:R1:W-:Y:S09]  /*1dfb0*/  STL [R1], R2 ;  /* 0x0000000201007387 */ /* 0x0023f20000100800 */
[----:B------:R-:W-:Y:S01]  /*1dfc0*/  MUFU.TANH R202, R10 ;  /* 0x0000000a00ca7308 */ /* 0x000fe20000002400 */
[----:B--2---:R-:W2:Y:S08]  /*1dfd0*/  LDSM.16.M88.4 R4, [R217+0x800] ;  /* 0x00080000d904783b */ /* 0x004eb00000000200 */
[----:B---3--:R3:W-:Y:S01]  /*1dfe0*/  STL [R1+0x20], R0 ;  /* 0x0000200001007387 */ /* 0x0087e20000100800 */
[----:B-1----:R-:W-:Y:S10]  /*1dff0*/  MUFU.TANH R2, R12 ;  /* 0x0000000c00027308 */ /* 0x002ff40000002400 */
[----:B---3--:R-:W1:Y:S01]  /*1e000*/  MUFU.TANH R0, R9 ;  /* 0x0000000900007308 */ /* 0x008e620000002400 */
[-C--:B--2---:R-:W-:Y:S08]  /*1e010*/  HMMA.16816.F32.BF16 R20, R208, R4.reuse, R20 ;  /* 0x00000004d014723c */ /* 0x084ff00000041814 */
[C---:B------:R-:W-:Y:S08]  /*1e020*/  HMMA.16816.F32.BF16 R24, R204.reuse, R4, R24 ;  /* 0x00000004cc18723c */ /* 0x040ff00000041818 */
[-C--:B------:R-:W-:Y:S01]  /*1e030*/  HMMA.16816.F32.BF16 R28, R204, R6.reuse, R28 ;  /* 0x00000006cc1c723c */ /* 0x080fe2000004181c */
[----:B-1----:R1:W-:Y:S07]  /*1e040*/  STL [R1+0x24], R0 ;  /* 0x0000240001007387 */ /* 0x0023ee0000100800 */
[C---:B------:R-:W-:Y:S01]  /*1e050*/  HMMA.16816.F32.BF16 R32, R208.reuse, R6, R32 ;  /* 0x00000006d020723c */ /* 0x040fe20000041820 */
[----:B------:R-:W2:Y:S03]  /*1e060*/  LDSM.16.M88.4 R4, [R217+0x1000] ;  /* 0x00100000d904783b */ /* 0x000ea60000000200 */
        /* <DEDUP_REMOVED lines=17> */
[----:B------:R-:W-:Y:S05]  /*1e180*/  FMUL.FTZ R23, R23, c[0x0][0x2ec] ;  /* 0x0000bb0017177a20 */ /* 0x000fea0000410000 */
[----:B------:R-:W-:Y:S01]  /*1e190*/  MUFU.TANH R203, R22 ;  /* 0x0000001600cb7308 */ /* 0x000fe20000002400 */
[-C--:B--2---:R-:W-:Y:S01]  /*1e1a0*/  HMMA.16816.F32.BF16 R36, R208, R4.reuse, R36 ;  /* 0x00000004d024723c */ /* 0x084fe20000041824 */
[----:B-1----:R1:W-:Y:S04]  /*1e1b0*/  STL [R1+0x34], R0 ;  /* 0x0000340001007387 */ /* 0x0023e80000100800 */
[----:B------:R2:W-:Y:S03]  /*1e1c0*/  STL [R1+0x2c], R2 ;  /* 0x00002c0201007387 */ /* 0x0005e60000100800 */
[C---:B------:R-:W-:Y:S01]  /*1e1d0*/  HMMA.16816.F32.BF16 R40, R204.reuse, R4, R40 ;  /* 0x00000004cc28723c */ /* 0x040fe20000041828 */
[----:B------:R-:W-:Y:S07]  /*1e1e0*/  MUFU.TANH R247, R23 ;  /* 0x0000001700f77308 */ /* 0x000fee0000002400 */
[-C--:B------:R-:W-:Y:S03]  /*1e1f0*/  HMMA.16816.F32.BF16 R44, R204, R6.reuse, R44 ;  /* 0x00000006cc2c723c */ /* 0x080fe6000004182c */
[----:B------:R-:W-:Y:S05]  /*1e200*/  MUFU.TANH R17, R17 ;  /* 0x0000001100117308 */ /* 0x000fea0000002400 */
[C---:B------:R-:W-:Y:S01]  /*1e210*/  HMMA.16816.F32.BF16 R48, R208.reuse, R6, R48 ;  /* 0x00000006d030723c */ /* 0x040fe20000041830 */
[----:B------:R-:W3:Y:S03]  /*1e220*/  LDSM.16.M88.4 R4, [R217+0x1800] ;  /* 0x00180000d904783b */ /* 0x000ee60000000200 */
[----:B------:R-:W-:Y:S01]  /*1e230*/  FMUL.FTZ R37, R37, c[0x0][0x2ec] ;  /* 0x0000bb0025257a20 */ /* 0x000fe20000410000 */
[----:B-1----:R-:W1:Y:S01]  /*1e240*/  MUFU.TANH R0, R13 ;  /* 0x0000000d00007308 */ /* 0x002e620000002400 */
[----:B------:R-:W-:Y:S02]  /*1e250*/  FMUL.FTZ R39, R39, c[0x0][0x2ec] ;  /* 0x0000bb0027277a20 */ /* 0x000fe40000410000 */
[----:B------:R-:W-:Y:S04]  /*1e260*/  FMUL.FTZ R42, R42, c[0x0][0x2ec] ;  /* 0x0000bb002a2a7a20 */ /* 0x000fe80000410000 */
[----:B------:R-:W-:Y:S02]  /*1e270*/  FMUL.FTZ R43, R43, c[0x0][0x2ec] ;  /* 0x0000bb002b2b7a20 */ /* 0x000fe40000410000 */
[----:B------:R-:W-:Y:S01]  /*1e280*/  FMUL.FTZ R36, R36, c[0x0][0x2ec] ;  /* 0x0000bb0024247a20 */ /* 0x000fe20000410000 */
[----:B--2---:R-:W2:Y:S01]  /*1e290*/  MUFU.TANH R2, R14 ;  /* 0x0000000e00027308 */ /* 0x004ea20000002400 */
        /* <DEDUP_REMOVED lines=13> */
[----:B------:R-:W-:Y:S01]  /*1e370*/  FMUL.FTZ R51, R51, c[0x0][0x2ec] ;  /* 0x0000bb0033337a20 */ /* 0x000fe20000410000 */
[----:B--2---:R2:W-:Y:S01]  /*1e380*/  STL [R1+0x38], R2 ;  /* 0x0000380201007387 */ /* 0x0045e20000100800 */
[-C--:B---3--:R-:W-:Y:S07]  /*1e390*/  HMMA.16816.F32.BF16 R52, R208, R4.reuse, R52 ;  /* 0x00000004d034723c */ /* 0x088fee0000041834 */
[----:B------:R-:W-:Y:S01]  /*1e3a0*/  MUFU.TANH R34, R34 ;  /* 0x0000002200227308 */ /* 0x000fe20000002400 */
[C---:B------:R-:W-:Y:S09]  /*1e3b0*/  HMMA.16816.F32.BF16 R56, R204.reuse, R4, R56 ;  /* 0x00000004cc38723c */ /* 0x040ff20000041838 */
[----:B-1----:R-:W1:Y:S01]  /*1e3c0*/  MUFU.TANH R0, R15 ;  /* 0x0000000f00007308 */ /* 0x002e620000002400 */
[-C--:B------:R-:W-:Y:S09]  /*1e3d0*/  HMMA.16816.F32.BF16 R60, R204, R6.reuse, R60 ;  /* 0x00000006cc3c723c */ /* 0x080ff2000004183c */
[----:B--2---:R-:W-:Y:S01]  /*1e3e0*/  MUFU.TANH R2, R26 ;  /* 0x0000001a00027308 */ /* 0x004fe20000002400 */
[C---:B------:R-:W-:Y:S01]  /*1e3f0*/  HMMA.16816.F32.BF16 R64, R208.reuse, R6, R64 ;  /* 0x00000006d040723c */ /* 0x040fe20000041840 */
[----:B------:R-:W2:Y:S03]  /*1e400*/  LDSM.16.M88.4 R4, [R217+0x2000] ;  /* 0x00200000d904783b */ /* 0x000ea60000000200 */
[----:B------:R-:W-:Y:S02]  /*1e410*/  FMUL.FTZ R53, R53, c[0x0][0x2ec] ;  /* 0x0000bb0035357a20 */ /* 0x000fe40000410000 */
[----:B------:R-:W-:Y:S02]  /*1e420*/  FMUL.FTZ R52, R52, c[0x0][0x2ec] ;  /* 0x0000bb0034347a20 */ /* 0x000fe40000410000 */
[----:B------:R-:W-:Y:S01]  /*1e430*/  FMUL.FTZ R58, R58, c[0x0][0x2ec] ;  /* 0x0000bb003a3a7a20 */ /* 0x000fe20000410000 */
[----:B------:R-:W-:Y:S03]  /*1e440*/  MUFU.TANH R35, R35 ;  /* 0x0000002300237308 */ /* 0x000fe60000002400 */
        /* <DEDUP_REMOVED lines=18> */
[-C--:B--2---:R-:W-:Y:S09]  /*1e570*/  HMMA.16816.F32.BF16 R68, R208, R4.reuse, R68 ;  /* 0x00000004d044723c */ /* 0x084ff20000041844 */
[----:B------:R-:W-:Y:S01]  /*1e580*/  MUFU.TANH R248, R40 ;  /* 0x0000002800f87308 */ /* 0x000fe20000002400 */
[C---:B------:R-:W-:Y:S08]  /*1e590*/  HMMA.16816.F32.BF16 R72, R204.reuse, R4, R72 ;  /* 0x00000004cc48723c */ /* 0x040ff00000041848 */
[-C--:B------:R-:W-:Y:S01]  /*1e5a0*/  HMMA.16816.F32.BF16 R76, R204, R6.reuse, R76 ;  /* 0x00000006cc4c723c */ /* 0x080fe2000004184c */
[----:B------:R-:W-:Y:S01]  /*1e5b0*/  MUFU.TANH R252, R41 ;  /* 0x0000002900fc7308 */ /* 0x000fe20000002400 */
[----:B-1----:R1:W-:Y:S04]  /*1e5c0*/  STL [R1+0x10], R0 ;  /* 0x0000100001007387 */ /* 0x0023e80000100800 */
[----:B------:R-:W-:Y:S02]  /*1e5d0*/  FMUL.FTZ R70, R70, c[0x0][0x2ec] ;  /* 0x0000bb0046467a20 */ /* 0x000fe40000410000 */
[C---:B------:R-:W-:Y:S01]  /*1e5e0*/  HMMA.16816.F32.BF16 R80, R208.reuse, R6, R80 ;  /* 0x00000006d050723c */ /* 0x040fe20000041850 */
[----:B------:R-:W2:Y:S02]  /*1e5f0*/  LDSM.16.M88.4 R4, [R217+0x2800] ;  /* 0x00280000d904783b */ /* 0x000ea40000000200 */
        /* <DEDUP_REMOVED lines=17> */
[----:B------:R-:W-:Y:S01]  /*1e710*/  MUFU.TANH R41, R50 ;  /* 0x0000003200297308 */ /* 0x000fe20000002400 */
[-C--:B--2---:R-:W-:Y:S09]  /*1e720*/  HMMA.16816.F32.BF16 R84, R208, R4.reuse, R84 ;  /* 0x00000004d054723c */ /* 0x084ff20000041854 */
[----:B------:R-:W-:Y:S01]  /*1e730*/  MUFU.TANH R44, R51 ;  /* 0x00000033002c7308 */ /* 0x000fe20000002400 */
[----:B-1----:R1:W-:Y:S01]  /*1e740*/  STL [R1+0x18], R0 ;  /* 0x0000180001007387 */ /* 0x0023e20000100800 */
[C---:B------:R-:W-:Y:S03]  /*1e750*/  HMMA.16816.F32.BF16 R88, R204.reuse, R4, R88 ;  /* 0x00000004cc58723c */ /* 0x040fe60000041858 */
[----:B------:R2:W-:Y:S05]  /*1e760*/  STL [R1+0x3c], R2 ;  /* 0x00003c0201007387 */ /* 0x0005ea0000100800 */
[----:B------:R-:W-:Y:S01]  /*1e770*/  MUFU.TANH R51, R54 ;  /* 0x0000003600337308 */ /* 0x000fe20000002400 */
[-C--:B------:R-:W-:Y:S09]  /*1e780*/  HMMA.16816.F32.BF16 R92, R204, R6.reuse, R92 ;  /* 0x00000006cc5c723c */ /* 0x080ff2000004185c */
[----:B------:R-:W-:Y:S01]  /*1e790*/  MUFU.TANH R50, R55 ;  /* 0x0000003700327308 */ /* 0x000fe20000002400 */
[C---:B------:R-:W-:Y:S01]  /*1e7a0*/  HMMA.16816.F32.BF16 R96, R208.reuse, R6, R96 ;  /* 0x00000006d060723c */ /* 0x040fe20000041860 */
[----:B------:R-:W3:Y:S03]  /*1e7b0*/  LDSM.16.M88.4 R4, [R217+0x3000] ;  /* 0x00300000d904783b */ /* 0x000ee60000000200 */
[----:B------:R-:W-:Y:S02]  /*1e7c0*/  FMUL.FTZ R84, R84, c[0x0][0x2ec] ;  /* 0x0000bb0054547a20 */ /* 0x000fe40000410000 */
[----:B------:R-:W-:Y:S03]  /*1e7d0*/  FMUL.FTZ R85, R85, c[0x0][0x2ec] ;  /* 0x0000bb0055557a20 */ /* 0x000fe60000410000 */
[----:B-1----:R-:W1:Y:S03]  /*1e7e0*/  MUFU.TANH R0, R27 ;  /* 0x0000001b00007308 */ /* 0x002e660000002400 */
[----:B------:R-:W-:Y:S02]  /*1e7f0*/  FMUL.FTZ R90, R90, c[0x0][0x2ec] ;  /* 0x0000bb005a5a7a20 */ /* 0x000fe40000410000 */
[----:B------:R-:W-:Y:S02]  /*1e800*/  FMUL.FTZ R91, R91, c[0x0][0x2ec] ;  /* 0x0000bb005b5b7a20 */ /* 0x000fe40000410000 */
        /* <DEDUP_REMOVED lines=13> */
[----:B------:R-:W-:Y:S03]  /*1e8e0*/  FMUL.FTZ R98, R98, c[0x0][0x2ec] ;  /* 0x0000bb0062627a20 */ /* 0x000fe60000410000 */
[----:B------:R-:W-:Y:S01]  /*1e8f0*/  MUFU.TANH R64, R64 ;  /* 0x0000004000407308 */ /* 0x000fe20000002400 */
[-C--:B---3--:R-:W-:Y:S01]  /*1e900*/  HMMA.16816.F32.BF16 R100, R208, R4.reuse, R100 ;  /* 0x00000004d064723c */ /* 0x088fe20000041864 */
[----:B--2---:R2:W-:Y:S02]  /*1e910*/  STL [R1+0x1c], R2 ;  /* 0x00001c0201007387 */ /* 0x0045e40000100800 */
[----:B------:R-:W-:Y:S06]  /*1e920*/  FMUL.FTZ R28, R93, c[0x0][0x2ec] ;  /* 0x0000bb005d1c7a20 */ /* 0x000fec0000410000 */
[----:B------:R-:W-:Y:S01]  /*1e930*/  MUFU.TANH R69, R69 ;  /* 0x0000004500457308 */ /* 0x000fe20000002400 */
[C---:B------:R-:W-:Y:S08]  /*1e940*/  HMMA.16816.F32.BF16 R104, R204.reuse, R4, R104 ;  /* 0x00000004cc68723c */ /* 0x040ff00000041868 */
[-C--:B------:R-:W-:Y:S01]  /*1e950*/  HMMA.16816.F32.BF16 R108, R204, R6.reuse, R108 ;  /* 0x00000006cc6c723c */ /* 0x080fe2000004186c */
[----:B-1----:R-:W1:Y:S07]  /*1e960*/  MUFU.TANH R0, R29 ;  /* 0x0000001d00007308 */ /* 0x002e6e0000002400 */
[C---:B------:R-:W-:Y:S01]  /*1e970*/  HMMA.16816.F32.BF16 R112, R208.reuse, R6, R112 ;  /* 0x00000006d070723c */ /* 0x040fe20000041870 */
[----:B------:R-:W3:Y:S01]  /*1e980*/  LDSM.16.M88.4 R4, [R217+0x3800] ;  /* 0x00380000d904783b */ /* 0x000ee20000000200 */
[----:B------:R-:W-:Y:S04]  /*1e990*/  DEPBAR.LE SB0, 0x0 ;  /* 0x000080000000791a */ /* 0x000fe80000000000 */
[----:B--2---:R-:W2:Y:S01]  /*1e9a0*/  MUFU.TANH R2, R30 ;  /* 0x0000001e00027308 */ /* 0x004ea20000002400 */
[----:B------:R-:W-:Y:S02]  /*1e9b0*/  FMUL.FTZ R21, R103, c[0x0][0x2ec] ;  /* 0x0000bb0067157a20 */ /* 0x000fe40000410000 */
[----:B------:R-:W-:Y:S03]  /*1e9c0*/  BAR.SYNC.DEFER_BLOCKING 0x0 ;  /* 0x0000000000007b1d */ /* 0x000fe60000010000 */
[----:B------:R-:W-:Y:S02]  /*1e9d0*/  FMUL.FTZ R106, R106, c[0x0][0x2ec] ;  /* 0x0000bb006a6a7a20 */ /* 0x000fe40000410000 */
[----:B------:R-:W-:Y:S02]  /*1e9e0*/  FMUL.FTZ R107, R107, c[0x0][0x2ec] ;  /* 0x0000bb006b6b7a20 */ /* 0x000fe40000410000 */
[----:B------:R-:W-:Y:S01]  /*1e9f0*/  MUFU.TANH R55, R71 ;  /* 0x0000004700377308 */ /* 0x000fe20000002400 */
[----:B-1----:R1:W-:Y:S01]  /*1ea00*/  STL [R1+0x30], R0 ;  /* 0x0000300001007387 */ /* 0x0023e20000100800 */
[----:B------:R-:W-:Y:S02]  /*1ea10*/  FMUL.FTZ R111, R111, c[0x0][0x2ec] ;  /* 0x0000bb006f6f7a20 */ /* 0x000fe40000410000 */
[----:B------:R-:W-:Y:S02]  /*1ea20*/  FMUL.FTZ R18, R109, c[0x0][0x2ec] ;  /* 0x0000bb006d127a20 */ /* 0x000fe40000410000 */
[----:B------:R-:W-:Y:S02]  /*1ea30*/  FMUL.FTZ R16, R110, c[0x0][0x2ec] ;  /* 0x0000bb006e107a20 */ /* 0x000fe40000410000 */
[----:B------:R-:W-:Y:S02]  /*1ea40*/  FMUL.FTZ R112, R112, c[0x0][0x2ec] ;  /* 0x0000bb0070707a20 */ /* 0x000fe40000410000 */
[----:B------:R-:W-:Y:S01]  /*1ea50*/  MUFU.TANH R38, R72 ;  /* 0x0000004800267308 */ /* 0x000fe20000002400 */
[----:B------:R-:W-:Y:S02]  /*1ea60*/  FMUL.FTZ R113, R113, c[0x0][0x2ec] ;  /* 0x0000bb0071717a20 */ /* 0x000fe40000410000 */
[----:B------:R-:W-:Y:S01]  /*1ea70*/  FMUL.FTZ R114, R114, c[0x0][0x2ec] ;  /* 0x0000bb0072727a20 */ /* 0x000fe20000410000 */
[----:B--2---:R2:W-:Y:S01]  /*1ea80*/  STL [R1+0x50], R2 ;  /* 0x0000500201007387 */ /* 0x0045e20000100800 */
[----:B------:R-:W-:Y:S02]  /*1ea90*/  FMUL.FTZ R115, R115, c[0x0][0x2ec] ;  /* 0x0000bb0073737a20 */ /* 0x000fe40000410000 */
[----:B------:R-:W-:Y:S02]  /*1eaa0*/  FMUL.FTZ R100, R100, c[0x0][0x2ec] ;  /* 0x0000bb0064647a20 */ /* 0x000fe40000410000 */
[----:B------:R-:W-:Y:S01]  /*1eab0*/  FMUL.FTZ R101, R101, c[0x0][0x2ec] ;  /* 0x0000bb0065657a20 */ /* 0x000fe20000410000 */
[----:B------:R-:W-:Y:S01]  /*1eac0*/  MUFU.TANH R72, R77 ;  /* 0x0000004d00487308 */ /* 0x000fe20000002400 */
[----:B------:R-:W-:Y:S02]  /*1ead0*/  FMUL.FTZ R102, R102, c[0x0][0x2ec] ;  /* 0x0000bb0066667a20 */ /* 0x000fe40000410000 */
[----:B------:R-:W-:Y:S01]  /*1eae0*/  FMUL.FTZ R104, R104, c[0x0][0x2ec] ;  /* 0x0000bb0068687a20 */ /* 0x000fe20000410000 */
[-C--:B---3--:R-:W-:Y:S06]  /*1eaf0*/  HMMA.16816.F32.BF16 R116, R208, R4.reuse, R116 ;  /* 0x00000004d074723c */ /* 0x088fec0000041874 */
[----:B-1----:R-:W1:Y:S01]  /*1eb00*/  MUFU.TANH R0, R31 ;  /* 0x0000001f00007308 */ /* 0x002e620000002400 */
[----:B------:R-:W-:Y:S01]  /*1eb10*/  FMUL.FTZ R105, R105, c[0x0][0x2ec] ;  /* 0x0000bb0069697a20 */ /* 0x000fe20000410000 */
[C---:B------:R-:W-:Y:S04]  /*1eb20*/  HMMA.16816.F32.BF16 R120, R204.reuse, R4, R120 ;  /* 0x00000004cc78723c */ /* 0x040fe80000041878 */
[----:B------:R-:W-:Y:S04]  /*1eb30*/  FMUL.FTZ R108, R108, c[0x0][0x2ec] ;  /* 0x0000bb006c6c7a20 */ /* 0x000fe80000410000 */
[----:B--2---:R-:W-:Y:S01]  /*1eb40*/  MUFU.TANH R2, R42 ;  /* 0x0000002a00027308 */ /* 0x004fe20000002400 */
[-C--:B------:R-:W-:Y:S08]  /*1eb50*/  HMMA.16816.F32.BF16 R124, R204, R6.reuse, R124 ;  /* 0x00000006cc7c723c */ /* 0x080ff0000004187c */
[----:B------:R-:W-:Y:S01]  /*1eb60*/  HMMA.16816.F32.BF16 R128, R208, R6, R128 ;  /* 0x00000006d080723c */ /* 0x000fe20000041880 */
[----:B------:R-:W-:Y:S03]  /*1eb70*/  MUFU.TANH R42, R62 ;  /* 0x0000003e002a7308 */ /* 0x000fe60000002400 */
[----:B------:R-:W-:Y:S01]  /*1eb80*/  FMUL.FTZ R116, R116, c[0x0][0x2ec] ;  /* 0x0000bb0074747a20 */ /* 0x000fe20000410000 */
[----:B-1----:R1:W-:Y:S01]  /*1eb90*/  STL [R1+0x5c], R0 ;  /* 0x00005c0001007387 */ /* 0x0023e20000100800 */
        /* <DEDUP_REMOVED lines=42> */
[----:B------:R3:W-:Y:S10]  /*1ee40*/  MUFU.TANH R70, R74 ;  /* 0x0000004a00467308 */ /* 0x0007f40000002400 */
[----:B-1----:R-:W1:Y:S10]  /*1ee50*/  MUFU.TANH R0, R47 ;  /* 0x0000002f00007308 */ /* 0x002e740000002400 */
[----:B--2---:R-:W2:Y:S01]  /*1ee60*/  MUFU.TANH R2, R58 ;  /* 0x0000003a00027308 */ /* 0x004ea20000002400 */
[----:B---3--:R-:W-:Y:S09]  /*1ee70*/  FMUL.FTZ R74, R127, c[0x0][0x2ec] ;  /* 0x0000bb007f4a7a20 */ /* 0x008ff20000410000 */
        /* <DEDUP_REMOVED lines=56> */
[----:B------:R2:W3:Y:S10]  /*1f200*/  MUFU.TANH R85, R119 ;  /* 0x0000007700557308 */ /* 0x0004f40000002400 */
[----:B------:R2:W4:Y:S01]  /*1f210*/  MUFU.TANH R94, R120 ;  /* 0x00000078005e7308 */ /* 0x0005220000002400 */
[----:B-1----:R2:W-:Y:S09]  /*1f220*/  STL [R1+0x94], R0 ;  /* 0x0000940001007387 */ /* 0x0025f20000100800 */
[----:B------:R2:W1:Y:S10]  /*1f230*/  MUFU.TANH R93, R121 ;  /* 0x00000079005d7308 */ /* 0x0004740000002400 */
[----:B------:R2:W1:Y:S10]  /*1f240*/  MUFU.TANH R111, R124 ;  /* 0x0000007c006f7308 */ /* 0x0004740000002400 */
[----:B------:R2:W1:Y:S10]  /*1f250*/  MUFU.TANH R207, R125 ;  /* 0x0000007d00cf7308 */ /* 0x0004740000002400 */
[----:B------:R-:W1:Y:S10]  /*1f260*/  MUFU.TANH R74, R74 ;  /* 0x0000004a004a7308 */ /* 0x000e740000002400 */
[----:B------:R-:W1:Y:S10]  /*1f270*/  MUFU.TANH R128, R128 ;  /* 0x0000008000807308 */ /* 0x000e740000002400 */
[----:B------:R2:W1:Y:S10]  /*1f280*/  MUFU.TANH R121, R129 ;  /* 0x0000008100797308 */ /* 0x0004740000002400 */
[----:B------:R2:W1:Y:S10]  /*1f290*/  MUFU.TANH R110, R130 ;  /* 0x00000082006e7308 */ /* 0x0004740000002400 */
[----:B------:R2:W1:Y:S02]  /*1f2a0*/  MUFU.TANH R205, R131 ;  /* 0x0000008300cd7308 */ /* 0x0004640000002400 */
[----:B-1234-:R-:W-:-:S05]  /*1f2b0*/  @P0 BRA `(.L_x_934) ;  /* 0xffffd85000000947 */ /* 0x01efca000383ffff */
.L_x_933:
[----:B-1----:R-:W2:Y:S01]  /*1f2c0*/  LDL.LU R11, [R1+0x4] ;  /* 0x00000400010b7983 */ /* 0x002ea20000300800 */
[----:B------:R-:W-:Y:S01]  /*1f2d0*/  IMAD.U32 R0, RZ, RZ, UR7 ;  /* 0x00000007ff007e24 */ /* 0x000fe2000f8e00ff */
[----:B------:R-:W-:Y:S01]  /*1f2e0*/  LOP3.LUT R232, R232, 0xfeffffff, RZ, 0xc0, !PT ;  /* 0xfeffffffe8e87812 */ /* 0x000fe200078ec0ff */
[----:B------:R-:W-:Y:S01]  /*1f2f0*/  IMAD.MOV.U32 R120, RZ, RZ, R83 ;  /* 0x000000ffff787224 */ /* 0x000fe200078e0053 */
[----:B------:R1:W-:Y:S01]  /*1f300*/  STL [R1+0x134], R246 ;  /* 0x000134f601007387 */ /* 0x0003e20000100800 */
[----:B------:R-:W-:Y:S01]  /*1f310*/  IMAD.MOV.U32 R83, RZ, RZ, R52 ;  /* 0x000000ffff537224 */ /* 0x000fe200078e0034 */
[----:B------:R-:W-:Y:S01]  /*1f320*/  @P4 LOP3.LUT R232, R232, 0x1000000, RZ, 0xfc, !PT ;  /* 0x01000000e8e84812 */ /* 0x000fe200078efcff */
[----:B------:R-:W-:Y:S01]  /*1f330*/  IMAD.MOV.U32 R125, RZ, RZ, R87 ;  /* 0x000000ffff7d7224 */ /* 0x000fe200078e0057 */
[----:B------:R3:W-:Y:S01]  /*1f340*/  STL [R1+0x130], R230 ;  /* 0x000130e601007387 */ /* 0x0007e20000100800 */
[----:B------:R-:W-:Y:S01]  /*1f350*/  IMAD.MOV.U32 R87, RZ, RZ, R83 ;  /* 0x000000ffff577224 */ /* 0x000fe200078e0053 */
[----:B------:R-:W-:Y:S01]  /*1f360*/  LOP3.LUT R232, R232, 0xff7fffff, RZ, 0xc0, !PT ;  /* 0xff7fffffe8e87812 */ /* 0x000fe200078ec0ff */
[----:B------:R-:W-:Y:S01]  /*1f370*/  IMAD.MOV.U32 R83, RZ, RZ, R59 ;  /* 0x000000ffff537224 */ /* 0x000fe200078e003b */
[----:B------:R-:W-:Y:S01]  /*1f380*/  STL [R1+0x12c], R229 ;  /* 0x00012ce501007387 */ /* 0x000fe20000100800 */
[----:B------:R-:W-:Y:S01]  /*1f390*/  IMAD.MOV.U32 R208, RZ, RZ, R120 ;  /* 0x000000ffffd07224 */ /* 0x000fe200078e0078 */
[----:B------:R-:W-:Y:S01]  /*1f3a0*/  LOP3.LUT R231, R231, 0x7fffffff, RZ, 0xc0, !PT ;  /* 0x7fffffffe7e77812 */ /* 0x000fe200078ec0ff */
[----:B------:R-:W-:Y:S01]  /*1f3b0*/  IMAD.MOV.U32 R120, RZ, RZ, R91 ;  /* 0x000000ffff787224 */ /* 0x000fe200078e005b */
[----:B------:R4:W-:Y:S01]  /*1f3c0*/  STL [R1+0x128], R228 ;  /* 0x000128e401007387 */ /* 0x0009e20000100800 */
[----:B------:R-:W-:Y:S01]  /*1f3d0*/  IMAD.MOV.U32 R210, RZ, RZ, R208 ;  /* 0x000000ffffd27224 */ /* 0x000fe200078e00d0 */
[----:B------:R-:W-:Y:S01]  /*1f3e0*/  LOP3.LUT R233, R233, 0xfffffffd, RZ, 0xc0, !PT ;  /* 0xfffffffde9e97812 */ /* 0x000fe200078ec0ff */
[----:B------:R-:W-:Y:S01]  /*1f3f0*/  IMAD.MOV.U32 R208, RZ, RZ, R90 ;  /* 0x000000ffffd07224 */ /* 0x000fe200078e005a */
[----:B------:R-:W-:Y:S01]  /*1f400*/  STL [R1+0x124], R227 ;  /* 0x000124e301007387 */ /* 0x000fe20000100800 */
[----:B------:R-:W-:Y:S01]  /*1f410*/  IMAD.MOV.U32 R209, RZ, RZ, R125 ;  /* 0x000000ffffd17224 */ /* 0x000fe200078e007d */
[----:B------:R-:W-:Y:S01]  /*1f420*/  UISETP.GT.AND UP0, UPT, UR7, UR8, UPT ;  /* 0x000000080700728c */ /* 0x000fe2000bf04270 */
[----:B------:R-:W-:Y:S01]  /*1f430*/  IMAD.MOV.U32 R211, RZ, RZ, R120 ;  /* 0x000000ffffd37224 */ /* 0x000fe200078e0078 */
[----:B------:R4:W-:Y:S01]  /*1f440*/  STL [R1+0x120], R226 ;  /* 0x000120e201007387 */ /* 0x0009e20000100800 */
[----:B------:R-:W-:Y:S03]  /*1f450*/  UMOV UR9, UR7 ;  /* 0x0000000700097c82 */ /* 0x000fe60008000000 */
[----:B------:R2:W-:Y:S01]  /*1f460*/  STL [R1+0x11c], R225 ;  /* 0x00011ce101007387 */ /* 0x0005e20000100800 */
[----:B-1----:R-:W-:Y:S03]  /*1f470*/  IMAD.MOV.U32 R246, RZ, RZ, R210 ;  /* 0x000000fffff67224 */ /* 0x002fe600078e00d2 */
[----:B------:R-:W-:Y:S01]  /*1f480*/  STL [R1+0x118], R224 ;  /* 0x000118e001007387 */ /* 0x000fe20000100800 */
[----:B---3--:R-:W-:Y:S02]  /*1f490*/  IMAD.MOV.U32 R230, RZ, RZ, R246 ;  /* 0x000000ffffe67224 */ /* 0x008fe400078e00f6 */
[----:B------:R-:W-:Y:S01]  /*1f4a0*/  IMAD.MOV.U32 R246, RZ, RZ, R209 ;  /* 0x000000fffff67224 */ /* 0x000fe200078e00d1 */
[----:B------:R-:W-:Y:S01]  /*1f4b0*/  STL [R1+0x114], R223 ;  /* 0x000114df01007387 */ /* 0x000fe20000100800 */
[----:B------:R-:W-:Y:S02]  /*1f4c0*/  IMAD.MOV.U32 R209, RZ, RZ, R93 ;  /* 0x000000ffffd17224 */ /* 0x000fe400078e005d */
[----:B------:R-:W-:Y:S01]  /*1f4d0*/  IMAD.MOV.U32 R93, RZ, RZ, R89 ;  /* 0x000000ffff5d7224 */ /* 0x000fe200078e0059 */
[----:B------:R-:W-:Y:S01]  /*1f4e0*/  STL [R1+0x110], R222 ;  /* 0x000110de01007387 */ /* 0x000fe20000100800 */
[----:B------:R-:W-:Y:S02]  /*1f4f0*/  IMAD.MOV.U32 R89, RZ, RZ, R87 ;  /* 0x000000ffff597224 */ /* 0x000fe400078e0057 */
[----:B----4-:R-:W-:Y:S01]  /*1f500*/  IMAD.MOV.U32 R228, RZ, RZ, R211 ;  /* 0x000000ffffe47224 */ /* 0x010fe200078e00d3 */
[----:B------:R-:W-:Y:S01]  /*1f510*/  STL [R1+0x10c], R221 ;  /* 0x00010cdd01007387 */ /* 0x000fe20000100800 */
[----:B------:R-:W-:Y:S02]  /*1f520*/  IMAD.MOV.U32 R211, RZ, RZ, R85 ;  /* 0x000000ffffd37224 */ /* 0x000fe400078e0055 */
[----:B------:R-:W-:Y:S01]  /*1f530*/  IMAD.MOV.U32 R229, RZ, RZ, R208 ;  /* 0x000000ffffe57224 */ /* 0x000fe200078e00d0 */
[----:B------:R1:W-:Y:S01]  /*1f540*/  STL [R1+0x108], R220 ;  /* 0x000108dc01007387 */ /* 0x0003e20000100800 */
[----:B------:R-:W-:Y:S02]  /*1f550*/  IMAD.MOV.U32 R208, RZ, RZ, R111 ;  /* 0x000000ffffd07224 */ /* 0x000fe400078e006f */
[----:B------:R-:W-:Y:S01]  /*1f560*/  IMAD.MOV.U32 R226, RZ, RZ, R93 ;  /* 0x000000ffffe27224 */ /* 0x000fe200078e005d */
[----:B------:R-:W-:Y:S04]  /*1f570*/  STL [R1+0x104], R219 ;  /* 0x000104db01007387 */ /* 0x000fe80000100800 */
[----:B------:R3:W-:Y:S04]  /*1f580*/  STL [R1+0x100], R218 ;  /* 0x000100da01007387 */ /* 0x0007e80000100800 */
[----:B------:R-:W-:Y:S04]  /*1f590*/  STL [R1+0xfc], R217 ;  /* 0x0000fcd901007387 */ /* 0x000fe80000100800 */
[----:B------:R4:W-:Y:S04]  /*1f5a0*/  STL [R1+0xf8], R212 ;  /* 0x0000f8d401007387 */ /* 0x0009e80000100800 */
[----:B------:R-:W3:Y:S04]  /*1f5b0*/  LDL.LU R22, [R1] ;  /* 0x0000000001167983 */ /* 0x000ee80000300800 */
[----:B------:R-:W4:Y:S04]  /*1f5c0*/  LDL.LU R13, [R1+0x14] ;  /* 0x00001400010d7983 */ /* 0x000f280000300800 */
[----:B------:R-:W1:Y:S08]  /*1f5d0*/  S2R R2, SR_TID.X ;  /* 0x0000000000027919 */ /* 0x000e700000002100 */
[----:B------:R-:W4:Y:S04]  /*1f5e0*/  LDL.LU R67, [R1+0x20] ;  /* 0x0000200001437983 */ /* 0x000f280000300800 */
[----:B------:R-:W4:Y:S04]  /*1f5f0*/  LDL.LU R95, [R1+0x24] ;  /* 0x00002400015f7983 */ /* 0x000f280000300800 */
[----:B------:R-:W4:Y:S04]  /*1f600*/  LDL.LU R88, [R1+0x2c] ;  /* 0x00002c0001587983 */ /* 0x000f280000300800 */
[----:B------:R-:W4:Y:S01]  /*1f610*/  LDL.LU R79, [R1+0x28] ;  /* 0x00002800014f7983 */ /* 0x000f220000300800 */
[----:B-1----:R-:W-:Y:S05]  /*1f620*/  IMAD.SHL.U32 R2, R2, 0x2, RZ ;  /* 0x0000000202027824 */ /* 0x002fea00078e00ff */
[----:B------:R-:W-:Y:S05]  /*1f630*/  LOP3.LUT R2, R2, 0x6, RZ, 0xc0, !PT ;  /* 0x0000000602027812 */ /* 0x000fea00078ec0ff */
[----:B------:R-:W-:Y:S04]  /*1f640*/  IMAD R0, R0, 0x80, R2 ;  /* 0x0000008000007824 */ /* 0x000fe800078e0202 */
[--C-:B------:R-:W-:Y:S01]  /*1f650*/  IMAD.IADD R2, R236, 0x1, -R0.reuse ;  /* 0x00000001ec027824 */ /* 0x100fe200078e0a00 */
[C---:B------:R-:W-:Y:S01]  /*1f660*/  IADD3 R6, R0.reuse, 0x1, RZ ;  /* 0x0000000100067810 */ /* 0x040fe20007ffe0ff */
[--C-:B------:R-:W-:Y:S01]  /*1f670*/  IMAD.IADD R3, R235, 0x1, -R0.reuse ;  /* 0x00000001eb037824 */ /* 0x100fe200078e0a00 */
[----:B------:R-:W-:Y:S02]  /*1f680*/  IADD3 R5, R0, 0x8, RZ ;  /* 0x0000000800057810 */ /* 0x000fe40007ffe0ff */
[----:B------:R-:W-:Y:S02]  /*1f690*/  IABS R2, R2 ;  /* 0x0000000200027213 */ /* 0x000fe40000000000 */
[----:B------:R-:W-:Y:S02]  /*1f6a0*/  ISETP.GE.AND P3, PT, R6, R240, PT ;  /* 0x000000f00600720c */ /* 0x000fe40003f66270 */
[----:B------:R1:W-:Y:S01]  /*1f6b0*/  I2F R10, R2 ;  /* 0x00000002000a7306 */ /* 0x0003e20000201400 */
[----:B------:R-:W-:Y:S02]  /*1f6c0*/  IADD3 R4, R0, 0x9, RZ ;  /* 0x0000000900047810 */ /* 0x000fe40007ffe0ff */
[C---:B------:R-:W-:Y:S02]  /*1f6d0*/  ISETP.GE.AND P2, PT, R6.reuse, R239, PT ;  /* 0x000000ef0600720c */ /* 0x040fe40003f46270 */
[C---:B------:R-:W-:Y:S02]  /*1f6e0*/  ISETP.GE.AND P1, PT, R6.reuse, R238, PT ;  /* 0x000000ee0600720c */ /* 0x040fe40003f26270 */
[C---:B------:R-:W-:Y:S02]  /*1f6f0*/  ISETP.GE.AND P0, PT, R6.reuse, R237, PT ;  /* 0x000000ed0600720c */ /* 0x040fe40003f06270 */
[C---:B------:R-:W-:Y:S02]  /*1f700*/  ISETP.GE.OR P3, PT, R6.reuse, R245, !P3 ;  /* 0x000000f50600720c */ /* 0x040fe40005f66670 */
[C---:B------:R-:W-:Y:S02]  /*1f710*/  ISETP.GE.OR P4, PT, R6.reuse, R244, !P2 ;  /* 0x000000f40600720c */ /* 0x040fe40005786670 */
[C---:B------:R-:W-:Y:S02]  /*1f720*/  ISETP.GE.OR P1, PT, R6.reuse, R243, !P1 ;  /* 0x000000f30600720c */ /* 0x040fe40004f26670 */
[----:B------:R-:W-:Y:S02]  /*1f730*/  ISETP.GE.OR P0, PT, R6, R242, !P0 ;  /* 0x000000f20600720c */ /* 0x000fe40004706670 */
[CC--:B------:R-:W-:Y:S04]  /*1f740*/  ISETP.GE.AND P2, PT, R5.reuse, R240.reuse, PT ;  /* 0x000000f00500720c */ /* 0x0c0fe80003f46270 */
[----:B------:R-:W-:Y:S02]  /*1f750*/  ISETP.GE.OR P2, PT, R5, R245, !P2 ;  /* 0x000000f50500720c */ /* 0x000fe40005746670 */
[----:B-1----:R-:W-:Y:S01]  /*1f760*/  IABS R2, R3 ;  /* 0x0000000300027213 */ /* 0x002fe20000000000 */
[--C-:B------:R-:W-:Y:S02]  /*1f770*/  IMAD.IADD R3, R234, 0x1, -R0.reuse ;  /* 0x00000001ea037824 */ /* 0x100fe400078e0a00 */
[----:B------:R-:W-:Y:S01]  /*1f780*/  @P1 LOP3.LUT R232, R232, 0x800000, RZ, 0xfc, !PT ;  /* 0x00800000e8e81812 */ /* 0x000fe200078efcff */
[----:B------:R1:W-:Y:S01]  /*1f790*/  I2F R9, R2 ;  /* 0x0000000200097306 */ /* 0x0003e20000201400 */
[----:B------:R-:W-:Y:S02]  /*1f7a0*/  ISETP.GE.AND P1, PT, R0, R240, PT ;  /* 0x000000f00000720c */ /* 0x000fe40003f26270 */
[----:B------:R-:W-:Y:S02]  /*1f7b0*/  LOP3.LUT R232, R232, 0xffbfffff, RZ, 0xc0, !PT ;  /* 0xffbfffffe8e87812 */ /* 0x000fe400078ec0ff */
[----:B------:R-:W-:Y:S02]  /*1f7c0*/  ISETP.GE.OR P1, PT, R0, R245, !P1 ;  /* 0x000000f50000720c */ /* 0x000fe40004f26670 */
[----:B------:R-:W-:Y:S02]  /*1f7d0*/  @P0 LOP3.LUT R232, R232, 0x400000, RZ, 0xfc, !PT ;  /* 0x00400000e8e80812 */ /* 0x000fe400078efcff */
[----:B------:R-:W-:Y:S02]  /*1f7e0*/  ISETP.GE.AND P0, PT, R0, R239, PT ;  /* 0x000000ef0000720c */ /* 0x000fe40003f06270 */
[----:B------:R-:W-:Y:S02]  /*1f7f0*/  LOP3.LUT R232, R232, 0xffdfffff, RZ, 0xc0, !PT ;  /* 0xffdfffffe8e87812 */ /* 0x000fe400078ec0ff */
[----:B------:R-:W-:Y:S02]  /*1f800*/  ISETP.GE.OR P0, PT, R0, R244, !P0 ;  /* 0x000000f40000720c */ /* 0x000fe40004706670 */
[----:B-1----:R-:W-:Y:S01]  /*1f810*/  IABS R2, R3 ;  /* 0x0000000300027213 */ /* 0x002fe20000000000 */
[----:B------:R-:W-:Y:S03]  /*1f820*/  IMAD.IADD R3, R241, 0x1, -R0 ;  /* 0x00000001f1037824 */ /* 0x000fe600078e0a00 */
[----:B------:R1:W1:Y:S02]  /*1f830*/  I2F R7, R2 ;  /* 0x0000000200077306 */ /* 0x0002640000201400 */
[----:B-1----:R-:W-:Y:S01]  /*1f840*/  IABS R2, R3 ;  /* 0x0000000300027213 */ /* 0x002fe20000000000 */
[C---:B------:R-:W-:Y:S02]  /*1f850*/  IMAD.IADD R3, R236.reuse, 0x1, -R6 ;  /* 0x00000001ec037824 */ /* 0x040fe400078e0a06 */
[----:B------:R-:W-:Y:S05]  /*1f860*/  FFMA.FTZ R27, R7, -UR35, R201 ;  /* 0x80000023071b7c23 */ /* 0x000fea00080100c9 */
[----:B------:R1:W1:Y:S02]  /*1f870*/  I2F R8, R2 ;  /* 0x0000000200087306 */ /* 0x0002640000201400 */
[----:B-1----:R-:W-:Y:S01]  /*1f880*/  IABS R2, R3 ;  /* 0x0000000300027213 */ /* 0x002fe20000000000 */
[----:B------:R-:W-:Y:S02]  /*1f890*/  IMAD.IADD R3, R236, 0x1, -R5 ;  /* 0x00000001ec037824 */ /* 0x000fe400078e0a05 */
[----:B------:R-:W-:Y:S05]  /*1f8a0*/  FFMA.FTZ R25, R8, -UR35, R202 ;  /* 0x8000002308197c23 */ /* 0x000fea00080100ca */
[----:B------:R1:W-:Y:S02]  /*1f8b0*/  I2F R12, R2 ;  /* 0x00000002000c7306 */ /* 0x0003e40000201400 */
[----:B-1----:R-:W-:Y:S01]  /*1f8c0*/  IABS R2, R3 ;  /* 0x0000000300027213 */ /* 0x002fe20000000000 */
[----:B------:R-:W-:Y:S02]  /*1f8d0*/  IMAD.IADD R3, R236, 0x1, -R4 ;  /* 0x00000001ec037824 */ /* 0x000fe400078e0a04 */
[----:B--2---:R-:W-:Y:S05]  /*1f8e0*/  FFMA.FTZ R30, R10, -UR35, R11 ;  /* 0x800000230a1e7c23 */ /* 0x004fea000801000b */
[----:B------:R1:W2:Y:S02]  /*1f8f0*/  I2F R11, R2 ;  /* 0x00000002000b7306 */ /* 0x0002a40000201400 */
[----:B-1----:R-:W-:Y:S01]  /*1f900*/  IABS R2, R3 ;  /* 0x0000000300027213 */ /* 0x002fe20000000000 */
[----:B--2---:R-:W-:Y:S01]  /*1f910*/  FFMA.FTZ R23, R11, -UR35, R14 ;  /* 0x800000230b177c23 */ /* 0x004fe2000801000e */
[C---:B------:R-:W-:Y:S06]  /*1f920*/  IADD3 R3, R0.reuse, 0x10, RZ ;  /* 0x0000001000037810 */ /* 0x040fec0007ffe0ff */
[----:B------:R1:W2:Y:S01]  /*1f930*/  I2F R10, R2 ;  /* 0x00000002000a7306 */ /* 0x0002a20000201400 */
[----:B------:R-:W-:Y:S01]  /*1f940*/  IADD3 R14, R0, 0x28, RZ ;  /* 0x00000028000e7810 */ /* 0x000fe20007ffe0ff */
[----:B------:R-:W-:Y:S01]  /*1f950*/  IMAD.IADD R7, R236, 0x1, -R3 ;  /* 0x00000001ec077824 */ /* 0x000fe200078e0a03 */
[----:B------:R-:W-:Y:S04]  /*1f960*/  FSEL R99, R23, -INF , !P2 ;  /* 0xff80000017637808 */ /* 0x000fe80005000000 */
[----:B-1----:R-:W-:Y:S01]  /*1f970*/  IABS R2, R7 ;  /* 0x0000000700027213 */ /* 0x002fe20000000000 */
[----:B------:R-:W-:Y:S05]  /*1f980*/  IMAD.IADD R7, R235, 0x1, -R6 ;  /* 0x00000001eb077824 */ /* 0x000fea00078e0a06 */
[----:B------:R-:W-:Y:S01]  /*1f990*/  IABS R7, R7 ;  /* 0x0000000700077213 */ /* 0x000fe20000000000 */
[----:B---3--:R-:W-:Y:S02]  /*1f9a0*/  FFMA.FTZ R29, R9, -UR35, R22 ;  /* 0x80000023091d7c23 */ /* 0x008fe40008010016 */
[----:B------:R1:W3:Y:S01]  /*1f9b0*/  I2F R9, R2 ;  /* 0x0000000200097306 */ /* 0x0002e20000201400 */
[----:B--2---:R-:W-:Y:S02]  /*1f9c0*/  FFMA.FTZ R22, R10, -UR35, R200 ;  /* 0x800000230a167c23 */ /* 0x004fe400080100c8 */
[----:B----4-:R-:W-:Y:S01]  /*1f9d0*/  FFMA.FTZ R24, R12, -UR35, R13 ;  /* 0x800000230c187c23 */ /* 0x010fe2000801000d */
[----:B------:R-:W-:Y:S02]  /*1f9e0*/  FSEL R97, R29, -INF , !P0 ;  /* 0xff8000001d617808 */ /* 0x000fe40004000000 */
[C---:B------:R-:W-:Y:S04]  /*1f9f0*/  ISETP.GE.AND P0, PT, R0.reuse, R237, PT ;  /* 0x000000ed0000720c */ /* 0x040fe80003f06270 */
[----:B------:R2:W4:Y:S01]  /*1fa00*/  I2F R12, R7 ;  /* 0x00000007000c7306 */ /* 0x0005220000201400 */
[C---:B------:R-:W-:Y:S04]  /*1fa10*/  ISETP.GE.OR P0, PT, R0.reuse, R242, !P0 ;  /* 0x000000f20000720c */ /* 0x040fe80004706670 */
[----:B------:R-:W-:Y:S02]  /*1fa20*/  FSEL R225, R25, -INF , !P0 ;  /* 0xff80000019e17808 */ /* 0x000fe40004000000 */
[CC--:B------:R-:W-:Y:S04]  /*1fa30*/  ISETP.GE.AND P0, PT, R3.reuse, R240.reuse, PT ;  /* 0x000000f00300720c */ /* 0x0c0fe80003f06270 */
[-C--:B------:R-:W-:Y:S02]  /*1fa40*/  ISETP.GE.OR P0, PT, R3, R245.reuse, !P0 ;  /* 0x000000f50300720c */ /* 0x080fe40004706670 */
[----:B-1----:R-:W-:Y:S01]  /*1fa50*/  IADD3 R2, R0, 0x11, RZ ;  /* 0x0000001100027810 */ /* 0x002fe20007ffe0ff */
[----:B---3--:R-:W-:Y:S03]  /*1fa60*/  FFMA.FTZ R20, R9, -UR35, R20 ;  /* 0x8000002309147c23 */ /* 0x008fe60008010014 */
[----:B------:R-:W-:Y:S01]  /*1fa70*/  ISETP.GE.AND P2, PT, R2, R240, PT ;  /* 0x000000f00200720c */ /* 0x000fe20003f46270 */
[----:B------:R-:W-:Y:S01]  /*1fa80*/  IMAD.IADD R8, R236, 0x1, -R2 ;  /* 0x00000001ec087824 */ /* 0x000fe200078e0a02 */
[----:B------:R-:W-:Y:S02]  /*1fa90*/  FSEL R220, R20, -INF , !P0 ;  /* 0xff80000014dc7808 */ /* 0x000fe40004000000 */
[----:B------:R-:W-:Y:S02]  /*1faa0*/  ISETP.GE.OR P2, PT, R2, R245, !P2 ;  /* 0x000000f50200720c */ /* 0x000fe40005746670 */
[----:B--2---:R-:W-:Y:S01]  /*1fab0*/  IABS R7, R8 ;  /* 0x0000000800077213 */ /* 0x004fe20000000000 */
[----:B----4-:R-:W-:Y:S02]  /*1fac0*/  FFMA.FTZ R68, R12, -UR35, R67 ;  /* 0x800000230c447c23 */ /* 0x010fe40008010043 */
[----:B------:R-:W2:Y:S01]  /*1fad0*/  LDL.LU R67, [R1+0x10] ;  /* 0x0000100001437983 */ /* 0x000ea20000300800 */
[----:B------:R1:W3:Y:S01]  /*1fae0*/  I2F R13, R7 ;  /* 0x00000007000d7306 */ /* 0x0002e20000201400 */
[C---:B------:R-:W-:Y:S01]  /*1faf0*/  IMAD.IADD R8, R235.reuse, 0x1, -R5 ;  /* 0x00000001eb087824 */ /* 0x040fe200078e0a05 */
[----:B------:R-:W-:Y:S04]  /*1fb00*/  FSEL R68, R68, -INF , !P4 ;  /* 0xff80000044447808 */ /* 0x000fe80006000000 */
[----:B-1----:R-:W-:Y:S01]  /*1fb10*/  IABS R7, R8 ;  /* 0x0000000800077213 */ /* 0x002fe20000000000 */
[----:B------:R-:W-:Y:S02]  /*1fb20*/  IMAD.IADD R8, R235, 0x1, -R4 ;  /* 0x00000001eb087824 */ /* 0x000fe400078e0a04 */
[----:B---3--:R-:W-:Y:S01]  /*1fb30*/  FFMA.FTZ R19, R13, -UR35, R19 ;  /* 0x800000230d137c23 */ /* 0x008fe20008010013 */
[----:B------:R1:W3:Y:S04]  /*1fb40*/  I2F R11, R7 ;  /* 0x00000007000b7306 */ /* 0x0002e80000201400 */
[----:B------:R-:W-:Y:S02]  /*1fb50*/  FSEL R102, R19, -INF , !P2 ;  /* 0xff80000013667808 */ /* 0x000fe40005000000 */
[----:B-1----:R-:W-:Y:S01]  /*1fb60*/  IABS R7, R8 ;  /* 0x0000000800077213 */ /* 0x002fe20000000000 */
[----:B------:R-:W-:Y:S02]  /*1fb70*/  IMAD.IADD R8, R235, 0x1, -R3 ;  /* 0x00000001eb087824 */ /* 0x000fe400078e0a03 */
[----:B---3--:R-:W-:Y:S01]  /*1fb80*/  FFMA.FTZ R250, R11, -UR35, R250 ;  /* 0x800000230bfa7c23 */ /* 0x008fe200080100fa */
[----:B------:R1:W3:Y:S02]  /*1fb90*/  I2F R9, R7 ;  /* 0x0000000700097306 */ /* 0x0002e40000201400 */
[----:B-1----:R-:W-:Y:S01]  /*1fba0*/  IABS R7, R8 ;  /* 0x0000000800077213 */ /* 0x002fe20000000000 */
[----:B---3--:R-:W-:Y:S01]  /*1fbb0*/  FFMA.FTZ R249, R9, -UR35, R249 ;  /* 0x8000002309f97c23 */ /* 0x008fe200080100f9 */
[----:B------:R-:W-:Y:S01]  /*1fbc0*/  IADD3 R8, R0, 0x18, RZ ;  /* 0x0000001800087810 */ /* 0x000fe20007ffe0ff */
[----:B------:R-:W-:Y:S05]  /*1fbd0*/  IMAD.IADD R9, R235, 0x1, -R2 ;  /* 0x00000001eb097824 */ /* 0x000fea00078e0a02 */
[----:B------:R1:W3:Y:S02]  /*1fbe0*/  I2F R10, R7 ;  /* 0x00000007000a7306 */ /* 0x0002e40000201400 */
[----:B-1----:R-:W-:Y:S02]  /*1fbf0*/  IMAD.IADD R7, R236, 0x1, -R8 ;  /* 0x00000001ec077824 */ /* 0x002fe400078e0a08 */
[----:B---3--:R-:W-:Y:S03]  /*1fc00*/  FFMA.FTZ R203, R10, -UR35, R203 ;  /* 0x800000230acb7c23 */ /* 0x008fe600080100cb */
[----:B------:R-:W-:Y:S04]  /*1fc10*/  IABS R7, R7 ;  /* 0x0000000700077213 */ /* 0x000fe80000000000 */
[----:B------:R1:W3:Y:S02]  /*1fc20*/  I2F R12, R7 ;  /* 0x00000007000c7306 */ /* 0x0002e40000201400 */
[----:B-1----:R-:W-:Y:S01]  /*1fc30*/  IABS R7, R9 ;  /* 0x0000000900077213 */ /* 0x002fe20000000000 */
[--C-:B------:R-:W-:Y:S02]  /*1fc40*/  IMAD.IADD R9, R234, 0x1, -R6.reuse ;  /* 0x00000001ea097824 */ /* 0x100fe400078e0a06 */
[----:B---3--:R-:W-:Y:S05]  /*1fc50*/  FFMA.FTZ R17, R12, -UR35, R17 ;  /* 0x800000230c117c23 */ /* 0x008fea0008010011 */
[----:B------:R1:W3:Y:S01]  /*1fc60*/  I2F R11, R7 ;  /* 0x00000007000b7306 */ /* 0x0002e20000201400 */
[----:B------:R-:W-:Y:S01]  /*1fc70*/  IMAD.IADD R6, R241, 0x1, -R6 ;  /* 0x00000001f1067824 */ /* 0x000fe200078e0a06 */
[----:B-1----:R-:W-:Y:S01]  /*1fc80*/  IABS R7, R9 ;  /* 0x0000000900077213 */ /* 0x002fe20000000000 */
[----:B------:R-:W-:Y:S02]  /*1fc90*/  IMAD.IADD R9, R234, 0x1, -R5 ;  /* 0x00000001ea097824 */ /* 0x000fe400078e0a05 */
[----:B---3--:R-:W-:Y:S05]  /*1fca0*/  FFMA.FTZ R247, R11, -UR35, R247 ;  /* 0x800000230bf77c23 */ /* 0x008fea00080100f7 */
[----:B------:R1:W3:Y:S02]  /*1fcb0*/  I2F R10, R7 ;  /* 0x00000007000a7306 */ /* 0x0002e40000201400 */
[----:B-1----:R-:W-:Y:S02]  /*1fcc0*/  IMAD.IADD R7, R235, 0x1, -R8 ;  /* 0x00000001eb077824 */ /* 0x002fe400078e0a08 */
[----:B---3--:R-:W-:Y:S01]  /*1fcd0*/  FFMA.FTZ R108, R10, -UR35, R95 ;  /* 0x800000230a6c7c23 */ /* 0x008fe2000801005f */
[----:B------:R-:W-:Y:S02]  /*1fce0*/  IADD3 R10, R0, 0x19, RZ ;  /* 0x00000019000a7810 */ /* 0x000fe40007ffe0ff */
[----:B------:R-:W-:Y:S02]  /*1fcf0*/  IABS R7, R7 ;  /* 0x0000000700077213 */ /* 0x000fe40000000000 */
[C---:B------:R-:W-:Y:S02]  /*1fd00*/  ISETP.GE.AND P0, PT, R10.reuse, R240, PT ;  /* 0x000000f00a00720c */ /* 0x040fe40003f06270 */
[----:B------:R1:W3:Y:S02]  /*1fd10*/  I2F R12, R7 ;  /* 0x00000007000c7306 */ /* 0x0002e40000201400 */
[----:B------:R-:W-:Y:S02]  /*1fd20*/  ISETP.GE.OR P0, PT, R10, R245, !P0 ;  /* 0x000000f50a00720c */ /* 0x000fe40004706670 */
[----:B-1----:R-:W-:Y:S01]  /*1fd30*/  IABS R7, R9 ;  /* 0x0000000900077213 */ /* 0x002fe20000000000 */
[----:B------:R-:W-:Y:S02]  /*1fd40*/  IMAD.IADD R9, R234, 0x1, -R4 ;  /* 0x00000001ea097824 */ /* 0x000fe400078e0a04 */
[----:B---3--:R-:W-:Y:S03]  /*1fd50*/  FFMA.FTZ R34, R12, -UR35, R34 ;  /* 0x800000230c227c23 */ /* 0x008fe60008010022 */
[----:B------:R1:W3:Y:S01]  /*1fd60*/  I2F R11, R7 ;  /* 0x00000007000b7306 */ /* 0x0002e20000201400 */
[----:B------:R-:W-:Y:S09]  /*1fd70*/  IABS R12, R6 ;  /* 0x00000006000c7213 */ /* 0x000ff20000000000 */
[----:B------:R-:W-:Y:S01]  /*1fd80*/  I2F R12, R12 ;  /* 0x0000000c000c7306 */ /* 0x000fe20000201400 */
[----:B-1----:R-:W-:Y:S01]  /*1fd90*/  IABS R7, R9 ;  /* 0x0000000900077213 */ /* 0x002fe20000000000 */
[----:B---3--:R-:W-:Y:S08]  /*1fda0*/  FFMA.FTZ R107, R11, -UR35, R88 ;  /* 0x800000230b6b7c23 */ /* 0x008ff00008010058 */
[----:B------:R-:W1:Y:S02]  /*1fdb0*/  I2F R9, R7 ;  /* 0x0000000700097306 */ /* 0x000e640000201400 */
[----:B-1----:R-:W-:Y:S02]  /*1fdc0*/  FFMA.FTZ R103, R9, -UR35, R79 ;  /* 0x8000002309677c23 */ /* 0x002fe4000801004f */
[----:B------:R-:W3:Y:S01]  /*1fdd0*/  LDL.LU R79, [R1+0x18] ;  /* 0x00001800014f7983 */ /* 0x000ee20000300800 */
[--C-:B------:R-:W-:Y:S02]  /*1fde0*/  IMAD.IADD R7, R236, 0x1, -R10.reuse ;  /* 0x00000001ec077824 */ /* 0x100fe400078e0a0a */
[----:B------:R-:W-:Y:S01]  /*1fdf0*/  IMAD.IADD R9, R234, 0x1, -R3 ;  /* 0x00000001ea097824 */ /* 0x000fe200078e0a03 */
[----:B------:R-:W4:Y:S02]  /*1fe00*/  LDL.LU R96, [R1+0x34] ;  /* 0x0000340001607983 */ /* 0x000f240000300800 */
[----:B------:R-:W-:Y:S02]  /*1fe10*/  IABS R7, R7 ;  /* 0x0000000700077213 */ /* 0x000fe40000000000 */
[----:B------:R-:W4:Y:S02]  /*1fe20*/  LDL.LU R95, [R1+0x1c] ;  /* 0x00001c00015f7983 */ /* 0x000f240000300800 */
[----:B------:R1:W1:Y:S02]  /*1fe30*/  I2F R11, R7 ;  /* 0x00000007000b7306 */ /* 0x0002640000201400 */
[----:B-1----:R-:W-:Y:S01]  /*1fe40*/  IABS R7, R9 ;  /* 0x0000000900077213 */ /* 0x002fe20000000000 */
[----:B------:R-:W-:Y:S07]  /*1fe50*/  FFMA.FTZ R15, R11, -UR35, R15 ;  /* 0x800000230b0f7c23 */ /* 0x000fee000801000f */
[----:B------:R-:W2:Y:S01]  /*1fe60*/  I2F R9, R7 ;  /* 0x0000000700097306 */ /* 0x000ea20000201400 */
[----:B------:R-:W-:Y:S02]  /*1fe70*/  FSEL R221, R15, -INF , !P0 ;  /* 0xff8000000fdd7808 */ /* 0x000fe40004000000 */
[CC--:B------:R-:W-:Y:S04]  /*1fe80*/  ISETP.GE.AND P0, PT, R14.reuse, R240.reuse, PT ;  /* 0x000000f00e00720c */ /* 0x0c0fe80003f06270 */
[----:B------:R-:W-:Y:S01]  /*1fe90*/  ISETP.GE.OR P0, PT, R14, R245, !P0 ;  /* 0x000000f50e00720c */ /* 0x000fe20004706670 */
[----:B--2---:R-:W-:Y:S02]  /*1fea0*/  FFMA.FTZ R104, R9, -UR35, R67 ;  /* 0x8000002309687c23 */ /* 0x004fe40008010043 */
[----:B------:R-:W2:Y:S01]  /*1feb0*/  LDL.LU R67, [R1+0x38] ;  /* 0x0000380001437983 */ /* 0x000ea20000300800 */
[----:B------:R-:W-:Y:S02]  /*1fec0*/  IMAD.IADD R7, R235, 0x1, -R10 ;  /* 0x00000001eb077824 */ /* 0x000fe400078e0a0a */
[----:B------:R-:W-:Y:S01]  /*1fed0*/  IMAD.IADD R9, R234, 0x1, -R2 ;  /* 0x00000001ea097824 */ /* 0x000fe200078e0a02 */
[----:B------:R-:W2:Y:S02]  /*1fee0*/  LDL.LU R88, [R1+0x8] ;  /* 0x0000080001587983 */ /* 0x000ea40000300800 */
[----:B------:R-:W-:Y:S04]  /*1fef0*/  IABS R7, R7 ;  /* 0x0000000700077213 */ /* 0x000fe80000000000 */
[----:B------:R1:W1:Y:S02]  /*1ff00*/  I2F R11, R7 ;  /* 0x00000007000b7306 */ /* 0x0002640000201400 */
[----:B-1----:R-:W-:Y:S01]  /*1ff10*/  IABS R7, R9 ;  /* 0x0000000900077213 */ /* 0x002fe20000000000 */
[----:B------:R-:W-:Y:S01]  /*1ff20*/  FFMA.FTZ R35, R11, -UR35, R35 ;  /* 0x800000230b237c23 */ /* 0x000fe20008010023 */
[----:B------:R-:W-:Y:S06]  /*1ff30*/  IADD3 R9, R0, 0x20, RZ ;  /* 0x0000002000097810 */ /* 0x000fec0007ffe0ff */
[----:B------:R-:W-:Y:S01]  /*1ff40*/  I2F R7, R7 ;  /* 0x0000000700077306 */ /* 0x000fe20000201400 */
[----:B------:R-:W-:Y:S01]  /*1ff50*/  IMAD.IADD R6, R236, 0x1, -R9 ;  /* 0x00000001ec067824 */ /* 0x000fe200078e0a09 */
[C---:B------:R-:W-:Y:S04]  /*1ff60*/  ISETP.GE.AND P2, PT, R9.reuse, R240, PT ;  /* 0x000000f00900720c */ /* 0x040fe80003f46270 */
[----:B------:R-:W-:Y:S02]  /*1ff70*/  IABS R6, R6 ;  /* 0x0000000600067213 */ /* 0x000fe40000000000 */
[----:B------:R-:W-:Y:S02]  /*1ff80*/  ISETP.GE.OR P2, PT, R9, R245, !P2 ;  /* 0x000000f50900720c */ /* 0x000fe40005746670 */
[----:B------:R-:W1:Y:S02]  /*1ff90*/  I2F R11, R6 ;  /* 0x00000006000b7306 */ /* 0x000e640000201400 */
[----:B-1----:R-:W-:Y:S05]  /*1ffa0*/  FFMA.FTZ R13, R11, -UR35, R32 ;  /* 0x800000230b0d7c23 */ /* 0x002fea0008010020 */
[----:B------:R-:W-:Y:S02]  /*1ffb0*/  FSEL R109, R13, -INF , !P2 ;  /* 0xff8000000d6d7808 */ /* 0x000fe40005000000 */
[C---:B------:R-:W-:Y:S02]  /*1ffc0*/  ISETP.GE.AND P2, PT, R5.reuse, R239, PT ;  /* 0x000000ef0500720c */ /* 0x040fe40003f46270 */
[----:B------:R-:W-:Y:S02]  /*1ffd0*/  IADD3 R13, R0, 0x29, RZ ;  /* 0x00000029000d7810 */ /* 0x000fe40007ffe0ff */
[----:B------:R-:W-:Y:S01]  /*1ffe0*/  ISETP.GE.OR P6, PT, R5, R244, !P2 ;  /* 0x000000f40500720c */ /* 0x000fe200057c6670 */
[----:B---3--:R-:W-:Y:S02]  /*1fff0*/  FFMA.FTZ R118, R7, -UR35, R79 ;  /* 0x8000002307767c23 */ /* 0x008fe4000801004f */
[----:B------:R-:W-:Y:S02]  /*20000*/  IMAD.IADD R7, R234, 0x1, -R8 ;  /* 0x00000001ea077824 */ /* 0x000fe400078e0a08 */
[----:B------:R-:W-:Y:S02]  /*20010*/  IMAD.MOV.U32 R79, RZ, RZ, R42 ;  /* 0x000000ffff4f7224 */ /* 0x000fe400078e002a */
[----:B------:R-:W3:Y:S01]  /*20020*/  LDL.LU R42, [R1+0xc] ;  /* 0x00000c00012a7983 */ /* 0x000ee20000300800 */
[----:B------:R-:W-:Y:S01]  /*20030*/  IABS R6, R7 ;  /* 0x0000000700067213 */ /* 0x000fe20000000000 */
[----:B----4-:R-:W-:Y:S01]  /*20040*/  FFMA.FTZ R98, R12, -UR35, R96 ;  /* 0x800000230c627c23 */ /* 0x010fe20008010060 */
[----:B------:R-:W-:Y:S01]  /*20050*/  IADD3 R12, R0, 0x21, RZ ;  /* 0x00000021000c7810 */ /* 0x000fe20007ffe0ff */
[----:B------:R-:W4:Y:S01]  /*20060*/  LDL.LU R106, [R1+0x30] ;  /* 0x00003000016a7983 */ /* 0x000f220000300800 */
[----:B------:R1:W1:Y:S01]  /*20070*/  I2F R7, R6 ;  /* 0x0000000600077306 */ /* 0x0002620000201400 */
[----:B------:R-:W-:Y:S01]  /*20080*/  FSEL R96, R30, -INF , !P1 ;  /* 0xff8000001e607808 */ /* 0x000fe20004800000 */
[----:B------:R-:W-:Y:S01]  /*20090*/  IMAD.MOV.U32 R223, RZ, RZ, R79 ;  /* 0x000000ffffdf7224 */ /* 0x000fe200078e004f */
[C---:B------:R-:W-:Y:S04]  /*200a0*/  ISETP.GE.AND P1, PT, R0.reuse, R238, PT ;  /* 0x000000ee0000720c */ /* 0x040fe80003f26270 */
[----:B------:R-:W-:Y:S04]  /*200b0*/  ISETP.GE.OR P1, PT, R0, R243, !P1 ;  /* 0x000000f30000720c */ /* 0x000fe80004f26670 */
[----:B------:R-:W-:Y:S02]  /*200c0*/  FSEL R101, R27, -INF , !P1 ;  /* 0xff8000001b657808 */ /* 0x000fe40004800000 */
[CC--:B------:R-:W-:Y:S04]  /*200d0*/  ISETP.GE.AND P1, PT, R4.reuse, R240.reuse, PT ;  /* 0x000000f00400720c */ /* 0x0c0fe80003f26270 */
[-C--:B------:R-:W-:Y:S04]  /*200e0*/  ISETP.GE.OR P1, PT, R4, R245.reuse, !P1 ;  /* 0x000000f50400720c */ /* 0x080fe80004f26670 */
[----:B------:R-:W-:Y:S02]  /*200f0*/  FSEL R100, R22, -INF , !P1 ;  /* 0xff80000016647808 */ /* 0x000fe40004800000 */
[C---:B------:R-:W-:Y:S01]  /*20100*/  ISETP.GE.AND P1, PT, R8.reuse, R240, PT ;  /* 0x000000f00800720c */ /* 0x040fe20003f26270 */
[----:B-1----:R-:W-:Y:S02]  /*20110*/  IMAD.IADD R6, R235, 0x1, -R9 ;  /* 0x00000001eb067824 */ /* 0x002fe400078e0a09 */
[----:B------:R-:W-:Y:S01]  /*20120*/  FFMA.FTZ R117, R7, -UR35, R95 ;  /* 0x8000002307757c23 */ /* 0x000fe2000801005f */
[-C--:B------:R-:W-:Y:S01]  /*20130*/  ISETP.GE.OR P1, PT, R8, R245.reuse, !P1 ;  /* 0x000000f50800720c */ /* 0x080fe20004f26670 */
[----:B------:R-:W-:Y:S01]  /*20140*/  IMAD.IADD R7, R241, 0x1, -R5 ;  /* 0x00000001f1077824 */ /* 0x000fe200078e0a05 */
[----:B------:R-:W-:Y:S02]  /*20150*/  IABS R6, R6 ;  /* 0x0000000600067213 */ /* 0x000fe40000000000 */
[----:B------:R-:W-:Y:S02]  /*20160*/  FSEL R105, R17, -INF , !P1 ;  /* 0xff80000011697808 */ /* 0x000fe40004800000 */
[----:B------:R1:W1:Y:S01]  /*20170*/  I2F R11, R6 ;  /* 0x00000006000b7306 */ /* 0x0002620000201400 */
[----:B------:R-:W-:Y:S02]  /*20180*/  ISETP.GE.AND P1, PT, R12, R240, PT ;  /* 0x000000f00c00720c */ /* 0x000fe40003f26270 */
[----:B------:R-:W-:Y:S02]  /*20190*/  FSEL R95, R24, -INF , !P3 ;  /* 0xff800000185f7808 */ /* 0x000fe40005800000 */
[----:B------:R-:W-:Y:S02]  /*201a0*/  ISETP.GE.OR P1, PT, R12, R245, !P1 ;  /* 0x000000f50c00720c */ /* 0x000fe40004f26670 */
[----:B-1----:R-:W-:Y:S01]  /*201b0*/  IABS R6, R7 ;  /* 0x0000000700067213 */ /* 0x002fe20000000000 */
[----:B------:R-:W-:Y:S01]  /*201c0*/  FFMA.FTZ R33, R11, -UR35, R33 ;  /* 0x800000230b217c23 */ /* 0x000fe20008010021 */
[----:B------:R-:W-:Y:S04]  /*201d0*/  IADD3 R11, R0, 0x30, RZ ;  /* 0x00000030000b7810 */ /* 0x000fe80007ffe0ff */
[----:B------:R-:W2:Y:S02]  /*201e0*/  I2F R6, R6 ;  /* 0x0000000600067306 */ /* 0x000ea40000201400 */
[----:B--2---:R-:W-:Y:S02]  /*201f0*/  FFMA.FTZ R67, R6, -UR35, R67 ;  /* 0x8000002306437c23 */ /* 0x004fe40008010043 */
[----:B------:R-:W-:Y:S05]  /*20200*/  IMAD.IADD R6, R236, 0x1, -R12 ;  /* 0x00000001ec067824 */ /* 0x000fea00078e0a0c */
[----:B------:R-:W-:Y:S06]  /*20210*/  IABS R6, R6 ;  /* 0x0000000600067213 */ /* 0x000fec0000000000 */
[----:B------:R-:W1:Y:S02]  /*20220*/  I2F R6, R6 ;  /* 0x0000000600067306 */ /* 0x000e640000201400 */
[----:B-1----:R-:W-:Y:S02]  /*20230*/  FFMA.FTZ R7, R6, -UR35, R88 ;  /* 0x8000002306077c23 */ /* 0x002fe40008010058 */
[----:B------:R-:W-:Y:S02]  /*20240*/  IMAD.MOV.U32 R88, RZ, RZ, R76 ;  /* 0x000000ffff587224 */ /* 0x000fe400078e004c */
[----:B------:R-:W2:Y:S01]  /*20250*/  LDL.LU R76, [R1+0x48] ;  /* 0x00004800014c7983 */ /* 0x000ea20000300800 */
[----:B------:R-:W-:Y:S01]  /*20260*/  IMAD.IADD R6, R235, 0x1, -R12 ;  /* 0x00000001eb067824 */ /* 0x000fe200078e0a0c */
[----:B------:R-:W-:Y:S01]  /*20270*/  FSEL R131, R7, -INF , !P1 ;  /* 0xff80000007837808 */ /* 0x000fe20004800000 */
[----:B------:R-:W-:Y:S01]  /*20280*/  IMAD.MOV.U32 R210, RZ, RZ, R88 ;  /* 0x000000ffffd27224 */ /* 0x000fe200078e0058 */
[----:B------:R-:W2:Y:S01]  /*20290*/  LDL.LU R119, [R1+0x3c] ;  /* 0x00003c0001777983 */ /* 0x000ea20000300800 */
[C---:B------:R-:W-:Y:S02]  /*202a0*/  ISETP.GE.AND P1, PT, R5.reuse, R238, PT ;  /* 0x000000ee0500720c */ /* 0x040fe40003f26270 */
[----:B------:R-:W-:Y:S01]  /*202b0*/  IABS R6, R6 ;  /* 0x0000000600067213 */ /* 0x000fe20000000000 */
[----:B------:R-:W2:Y:S01]  /*202c0*/  LDL.LU R122, [R1+0x44] ;  /* 0x00004400017a7983 */ /* 0x000ea20000300800 */
[----:B------:R-:W-:Y:S01]  /*202d0*/  IMAD.MOV.U32 R227, RZ, RZ, R210 ;  /* 0x000000ffffe37224 */ /* 0x000fe200078e00d2 */
[C---:B------:R-:W-:Y:S01]  /*202e0*/  ISETP.GE.OR P1, PT, R5.reuse, R243, !P1 ;  /* 0x000000f30500720c */ /* 0x040fe20004f26670 */
[----:B------:R-:W-:Y:S01]  /*202f0*/  IMAD.MOV.U32 R210, RZ, RZ, R94 ;  /* 0x000000ffffd27224 */ /* 0x000fe200078e005e */
[----:B------:R-:W-:Y:S01]  /*20300*/  IADD3 R7, R0, 0x31, RZ ;  /* 0x0000003100077810 */ /* 0x000fe20007ffe0ff */
[----:B------:R-:W3:Y:S10]  /*20310*/  I2F R6, R6 ;  /* 0x0000000600067306 */ /* 0x000ef40000201400 */
[----:B------:R-:W-:Y:S04]  /*20320*/  @P1 LOP3.LUT R232, R232, 0x200000, RZ, 0xfc, !PT ;  /* 0x00200000e8e81812 */ /* 0x000fe800078efcff */
[----:B------:R-:W-:Y:S01]  /*20330*/  LOP3.LUT R232, R232, 0xffefffff, RZ, 0xc0, !PT ;  /* 0xffefffffe8e87812 */ /* 0x000fe200078ec0ff */
[----:B---3--:R-:W-:Y:S02]  /*20340*/  FFMA.FTZ R42, R6, -UR35, R42 ;  /* 0x80000023062a7c23 */ /* 0x008fe4000801002a */
[----:B------:R-:W-:Y:S05]  /*20350*/  IMAD.IADD R6, R236, 0x1, -R14 ;  /* 0x00000001ec067824 */ /* 0x000fea00078e0a0e */
[----:B------:R-:W-:Y:S06]  /*20360*/  IABS R6, R6 ;  /* 0x0000000600067213 */ /* 0x000fec0000000000 */
[----:B------:R-:W1:Y:S02]  /*20370*/  I2F R6, R6 ;  /* 0x0000000600067306 */ /* 0x000e640000201400 */
[----:B-1----:R-:W-:Y:S05]  /*20380*/  FFMA.FTZ R6, R6, -UR35, R48 ;  /* 0x8000002306067c23 */ /* 0x002fea0008010030 */
[----:B------:R-:W-:Y:S02]  /*20390*/  FSEL R130, R6, -INF , !P0 ;  /* 0xff80000006827808 */ /* 0x000fe40004000000 */
[C---:B------:R-:W-:Y:S02]  /*203a0*/  ISETP.GE.AND P0, PT, R5.reuse, R237, PT ;  /* 0x000000ed0500720c */ /* 0x040fe40003f06270 */
[----:B------:R-:W-:Y:S02]  /*203b0*/  IADD3 R6, R0, 0x38, RZ ;  /* 0x0000003800067810 */ /* 0x000fe40007ffe0ff */
[----:B------:R-:W-:Y:S01]  /*203c0*/  ISETP.GE.OR P0, PT, R5, R242, !P0 ;  /* 0x000000f20500720c */ /* 0x000fe20004706670 */
[----:B------:R-:W-:Y:S05]  /*203d0*/  IMAD.IADD R5, R234, 0x1, -R10 ;  /* 0x00000001ea057824 */ /* 0x000fea00078e0a0a */
[----:B------:R-:W-:Y:S06]  /*203e0*/  IABS R5, R5 ;  /* 0x0000000500057213 */ /* 0x000fec0000000000 */
[----:B------:R-:W4:Y:S01]  /*203f0*/  I2F R5, R5 ;  /* 0x0000000500057306 */ /* 0x000f220000201400 */
[----:B------:R-:W-:Y:S02]  /*20400*/  @P0 LOP3.LUT R232, R232, 0x100000, RZ, 0xfc, !PT ;  /* 0x00100000e8e80812 */ /* 0x000fe400078efcff */
[C---:B------:R-:W-:Y:S02]  /*20410*/  ISETP.GE.AND P0, PT, R13.reuse, R240, PT ;  /* 0x000000f00d00720c */ /* 0x040fe40003f06270 */
[----:B------:R-:W-:Y:S02]  /*20420*/  LOP3.LUT R232, R232, 0xfffbffff, RZ, 0xc0, !PT ;  /* 0xfffbffffe8e87812 */ /* 0x000fe400078ec0ff */
[----:B------:R-:W-:Y:S01]  /*20430*/  ISETP.GE.OR P0, PT, R13, R245, !P0 ;  /* 0x000000f50d00720c */ /* 0x000fe20004706670 */
[----:B----4-:R-:W-:Y:S02]  /*20440*/  FFMA.FTZ R106, R5, -UR35, R106 ;  /* 0x80000023056a7c23 */ /* 0x010fe4000801006a */
[----:B------:R-:W-:Y:S05]  /*20450*/  IMAD.IADD R5, R241, 0x1, -R4 ;  /* 0x00000001f1057824 */ /* 0x000fea00078e0a04 */
[----:B------:R-:W-:Y:S06]  /*20460*/  IABS R5, R5 ;  /* 0x0000000500057213 */ /* 0x000fec0000000000 */
[----:B------:R-:W2:Y:S02]  /*20470*/  I2F R5, R5 ;  /* 0x0000000500057306 */ /* 0x000ea40000201400 */
[----:B--2---:R-:W-:Y:S02]  /*20480*/  FFMA.FTZ R76, R5, -UR35, R76 ;  /* 0x80000023054c7c23 */ /* 0x004fe4000801004c */
[----:B------:R-:W-:Y:S05]  /*20490*/  IMAD.IADD R5, R235, 0x1, -R14 ;  /* 0x00000001eb057824 */ /* 0x000fea00078e0a0e */
[----:B------:R-:W-:Y:S06]  /*204a0*/  IABS R5, R5 ;  /* 0x0000000500057213 */ /* 0x000fec0000000000 */
[----:B------:R-:W1:Y:S02]  /*204b0*/  I2F R5, R5 ;  /* 0x0000000500057306 */ /* 0x000e640000201400 */
[----:B-1----:R-:W-:Y:S02]  /*204c0*/  FFMA.FTZ R41, R5, -UR35, R41 ;  /* 0x8000002305297c23 */ /* 0x002fe40008010029 */
[----:B------:R-:W-:Y:S05]  /*204d0*/  IMAD.IADD R5, R236, 0x1, -R13 ;  /* 0x00000001ec057824 */ /* 0x000fea00078e0a0d */
[----:B------:R-:W-:Y:S06]  /*204e0*/  IABS R5, R5 ;  /* 0x0000000500057213 */ /* 0x000fec0000000000 */
[----:B------:R-:W1:Y:S02]  /*204f0*/  I2F R5, R5 ;  /* 0x0000000500057306 */ /* 0x000e640000201400 */
[----:B-1----:R-:W-:Y:S05]  /*20500*/  FFMA.FTZ R5, R5, -UR35, R37 ;  /* 0x8000002305057c23 */ /* 0x002fea0008010025 */
[----:B------:R-:W-:Y:S02]  /*20510*/  FSEL R129, R5, -INF , !P0 ;  /* 0xff80000005817808 */ /* 0x000fe40004000000 */
[----:B------:R-:W-:Y:S02]  /*20520*/  ISETP.GE.AND P0, PT, R4, R239, PT ;  /* 0x000000ef0400720c */ /* 0x000fe40003f06270 */
[----:B------:R-:W-:Y:S02]  /*20530*/  IADD3 R5, R0, 0x39, RZ ;  /* 0x0000003900057810 */ /* 0x000fe40007ffe0ff */
        /* <DEDUP_REMOVED lines=30> */
[C---:B------:R-:W-:Y:S02]  /*20720*/  ISETP.GE.AND P0, PT, R3.reuse, R239, PT ;  /* 0x000000ef0300720c */ /* 0x040fe40003f06270 */
        /* <DEDUP_REMOVED lines=22> */
[----:B------:R-:W2:Y:S01]  /*20890*/  LDL.LU R122, [R1+0x50] ;  /* 0x00005000017a7983 */ /* 0x000ea20000300800 */
[----:B------:R-:W-:Y:S03]  /*208a0*/  IMAD.IADD R3, R235, 0x1, -R11 ;  /* 0x00000001eb037824 */ /* 0x000fe600078e0a0b */
[----:B------:R-:W3:Y:S02]  /*208b0*/  LDL.LU R59, [R1+0x40] ;  /* 0x00004000013b7983 */ /* 0x000ee40000300800 */
        /* <DEDUP_REMOVED lines=23> */
[----:B------:R-:W-:Y:S02]  /*20a30*/  ISETP.GE.AND P0, PT, R6, R240, PT ;  /* 0x000000f00600720c */ /* 0x000fe40003f06270 */
[----:B------:R-:W-:Y:S02]  /*20a40*/  LOP3.LUT R232, R232, 0xfffffbff, RZ, 0xc0, !PT ;  /* 0xfffffbffe8e87812 */ /* 0x000fe400078ec0ff */
[----:B------:R-:W-:Y:S01]  /*20a50*/  ISETP.GE.OR P0, PT, R6, R245, !P0 ;  /* 0x000000f50600720c */ /* 0x000fe20004706670 */
[----:B-1----:R-:W-:Y:S02]  /*20a60*/  FFMA.FTZ R251, R2, -UR35, R251 ;  /* 0x8000002302fb7c23 */ /* 0x002fe400080100fb */
[----:B------:R-:W-:Y:S05]  /*20a70*/  IMAD.IADD R2, R241, 0x1, -R8 ;  /* 0x00000001f1027824 */ /* 0x000fea00078e0a08 */
[----:B------:R-:W-:Y:S06]  /*20a80*/  IABS R2, R2 ;  /* 0x0000000200027213 */ /* 0x000fec0000000000 */
[----:B------:R-:W2:Y:S02]  /*20a90*/  I2F R2, R2 ;  /* 0x0000000200027306 */ /* 0x000ea40000201400 */
[----:B--2---:R-:W-:Y:S02]  /*20aa0*/  FFMA.FTZ R123, R2, -UR35, R122 ;  /* 0x80000023027b7c23 */ /* 0x004fe4000801007a */
[----:B------:R-:W2:Y:S01]  /*20ab0*/  LDL.LU R122, [R1+0x5c] ;  /* 0x00005c00017a7983 */ /* 0x000ea20000300800 */
[----:B------:R-:W-:Y:S03]  /*20ac0*/  IMAD.IADD R2, R235, 0x1, -R7 ;  /* 0x00000001eb027824 */ /* 0x000fe600078e0a07 */
[----:B------:R-:W4:Y:S02]  /*20ad0*/  LDL.LU R91, [R1+0x4c] ;  /* 0x00004c00015b7983 */ /* 0x000f240000300800 */
[----:B------:R-:W-:Y:S02]  /*20ae0*/  IABS R2, R2 ;  /* 0x0000000200027213 */ /* 0x000fe40000000000 */
[----:B------:R-:W4:Y:S04]  /*20af0*/  LDL.LU R90, [R1+0x58] ;  /* 0x00005800015a7983 */ /* 0x000f280000300800 */
[----:B------:R-:W1:Y:S01]  /*20b00*/  I2F R2, R2 ;  /* 0x0000000200027306 */ /* 0x000e620000201400 */
[----:B------:R-:W4:Y:S04]  /*20b10*/  LDL.LU R88, [R1+0x64] ;  /* 0x0000640001587983 */ /* 0x000f280000300800 */
[----:B------:R-:W4:Y:S04]  /*20b20*/  LDL.LU R87, [R1+0x70] ;  /* 0x0000700001577983 */ /* 0x000f280000300800 */
[----:B------:R-:W4:Y:S04]  /*20b30*/  LDL.LU R85, [R1+0x60] ;  /* 0x0000600001557983 */ /* 0x000f280000300800 */
[----:B------:R-:W4:Y:S01]  /*20b40*/  LDL.LU R224, [R1+0x6c] ;  /* 0x00006c0001e07983 */ /* 0x000f220000300800 */
[----:B-1----:R-:W-:Y:S02]  /*20b50*/  FFMA.FTZ R50, R2, -UR35, R50 ;  /* 0x8000002302327c23 */ /* 0x002fe40008010032 */
[----:B------:R-:W-:Y:S05]  /*20b60*/  IMAD.IADD R2, R236, 0x1, -R6 ;  /* 0x00000001ec027824 */ /* 0x000fea00078e0a06 */
[----:B------:R-:W-:Y:S06]  /*20b70*/  IABS R2, R2 ;  /* 0x0000000200027213 */ /* 0x000fec0000000000 */
[----:B------:R-:W1:Y:S02]  /*20b80*/  I2F R2, R2 ;  /* 0x0000000200027306 */ /* 0x000e640000201400 */
[----:B-1----:R-:W-:Y:S01]  /*20b90*/  FFMA.FTZ R2, R2, -UR35, R64 ;  /* 0x8000002302027c23 */ /* 0x002fe20008010040 */
[----:B------:R-:W-:Y:S04]  /*20ba0*/  FSEL R64, R250, -INF , !P6 ;  /* 0xff800000fa407808 */ /* 0x000fe80007000000 */
[----:B------:R-:W-:Y:S01]  /*20bb0*/  FSEL R206, R2, -INF , !P0 ;  /* 0xff80000002ce7808 */ /* 0x000fe20004000000 */
[----:B------:R-:W-:Y:S01]  /*20bc0*/  IMAD.IADD R2, R234, 0x1, -R13 ;  /* 0x00000001ea027824 */ /* 0x000fe200078e0a0d */
[C---:B------:R-:W-:Y:S04]  /*20bd0*/  ISETP.GE.AND P0, PT, R8.reuse, R239, PT ;  /* 0x000000ef0800720c */ /* 0x040fe80003f06270 */
[----:B------:R-:W-:Y:S02]  /*20be0*/  IABS R2, R2 ;  /* 0x0000000200027213 */ /* 0x000fe40000000000 */
[C---:B------:R-:W-:Y:S02]  /*20bf0*/  ISETP.GE.OR P2, PT, R8.reuse, R244, !P0 ;  /* 0x000000f40800720c */ /* 0x040fe40004746670 */
[C---:B------:R-:W-:Y:S02]  /*20c00*/  ISETP.GE.AND P0, PT, R8.reuse, R238, PT ;  /* 0x000000ee0800720c */ /* 0x040fe40003f06270 */
[----:B------:R-:W3:Y:S02]  /*20c10*/  I2F R2, R2 ;  /* 0x0000000200027306 */ /* 0x000ee40000201400 */
[C---:B------:R-:W-:Y:S02]  /*20c20*/  ISETP.GE.OR P1, PT, R8.reuse, R243, !P0 ;  /* 0x000000f30800720c */ /* 0x040fe40004726670 */
[C---:B------:R-:W-:Y:S04]  /*20c30*/  ISETP.GE.AND P0, PT, R8.reuse, R237, PT ;  /* 0x000000ed0800720c */ /* 0x040fe80003f06270 */
[----:B------:R-:W-:Y:S02]  /*20c40*/  ISETP.GE.OR P0, PT, R8, R242, !P0 ;  /* 0x000000f20800720c */ /* 0x000fe40004706670 */
[----:B------:R-:W-:Y:S04]  /*20c50*/  @P2 LOP3.LUT R232, R232, 0x400, RZ, 0xfc, !PT ;  /* 0x00000400e8e82812 */ /* 0x000fe800078efcff */
[----:B------:R-:W-:Y:S04]  /*20c60*/  LOP3.LUT R232, R232, 0xfffffeff, RZ, 0xc0, !PT ;  /* 0xfffffeffe8e87812 */ /* 0x000fe800078ec0ff */
[----:B------:R-:W-:Y:S04]  /*20c70*/  @P1 LOP3.LUT R232, R232, 0x100, RZ, 0xfc, !PT ;  /* 0x00000100e8e81812 */ /* 0x000fe800078efcff */
[----:B------:R-:W-:Y:S01]  /*20c80*/  LOP3.LUT R232, R232, 0xfffffdff, RZ, 0xc0, !PT ;  /* 0xfffffdffe8e87812 */ /* 0x000fe200078ec0ff */
[----:B---3--:R-:W-:Y:S02]  /*20c90*/  FFMA.FTZ R59, R2, -UR35, R59 ;  /* 0x80000023023b7c23 */ /* 0x008fe4000801003b */
[----:B------:R-:W-:Y:S01]  /*20ca0*/  IMAD.IADD R2, R241, 0x1, -R10 ;  /* 0x00000001f1027824 */ /* 0x000fe200078e0a0a */
[----:B------:R-:W-:Y:S02]  /*20cb0*/  @P0 LOP3.LUT R232, R232, 0x200, RZ, 0xfc, !PT ;  /* 0x00000200e8e80812 */ /* 0x000fe400078efcff */
[C---:B------:R-:W-:Y:S02]  /*20cc0*/  ISETP.GE.AND P0, PT, R5.reuse, R240, PT ;  /* 0x000000f00500720c */ /* 0x040fe40003f06270 */
[----:B------:R-:W-:Y:S02]  /*20cd0*/  IABS R2, R2 ;  /* 0x0000000200027213 */ /* 0x000fe40000000000 */
[----:B------:R-:W-:Y:S02]  /*20ce0*/  ISETP.GE.OR P0, PT, R5, R245, !P0 ;  /* 0x000000f50500720c */ /* 0x000fe40004706670 */
[----:B------:R-:W-:Y:S02]  /*20cf0*/  LOP3.LUT R232, R232, 0xffffffbf, RZ, 0xc0, !PT ;  /* 0xffffffbfe8e87812 */ /* 0x000fe400078ec0ff */
        /* <DEDUP_REMOVED lines=10> */
[----:B------:R-:W-:Y:S01]  /*20da0*/  FSEL R204, R2, -INF , !P0 ;  /* 0xff80000002cc7808 */ /* 0x000fe20004000000 */
[----:B------:R-:W-:Y:S01]  /*20db0*/  IMAD.IADD R2, R234, 0x1, -R11 ;  /* 0x00000001ea027824 */ /* 0x000fe200078e0a0b */
[C---:B------:R-:W-:Y:S04]  /*20dc0*/  ISETP.GE.AND P0, PT, R10.reuse, R239, PT ;  /* 0x000000ef0a00720c */ /* 0x040fe80003f06270 */
[----:B------:R-:W-:Y:S02]  /*20dd0*/  IABS R2, R2 ;  /* 0x0000000200027213 */ /* 0x000fe40000000000 */
[C---:B------:R-:W-:Y:S02]  /*20de0*/  ISETP.GE.OR P2, PT, R10.reuse, R244, !P0 ;  /* 0x000000f40a00720c */ /* 0x040fe40004746670 */
[C---:B------:R-:W-:Y:S02]  /*20df0*/  ISETP.GE.AND P0, PT, R10.reuse, R238, PT ;  /* 0x000000ee0a00720c */ /* 0x040fe40003f06270 */
[----:B------:R-:W1:Y:S02]  /*20e00*/  I2F R2, R2 ;  /* 0x0000000200027306 */ /* 0x000e640000201400 */
[C---:B------:R-:W-:Y:S02]  /*20e10*/  ISETP.GE.OR P1, PT, R10.reuse, R243, !P0 ;  /* 0x000000f30a00720c */ /* 0x040fe40004726670 */
[C---:B------:R-:W-:Y:S04]  /*20e20*/  ISETP.GE.AND P0, PT, R10.reuse, R237, PT ;  /* 0x000000ed0a00720c */ /* 0x040fe80003f06270 */
[----:B------:R-:W-:Y:S02]  /*20e30*/  ISETP.GE.OR P0, PT, R10, R242, !P0 ;  /* 0x000000f20a00720c */ /* 0x000fe40004706670 */
[----:B------:R-:W-:Y:S02]  /*20e40*/  @P2 LOP3.LUT R232, R232, 0x40, RZ, 0xfc, !PT ;  /* 0x00000040e8e82812 */ /* 0x000fe400078efcff */
[----:B------:R-:W-:Y:S02]  /*20e50*/  IADD3 R10, R0, 0x59, RZ ;  /* 0x00000059000a7810 */ /* 0x000fe40007ffe0ff */
[----:B------:R-:W-:Y:S04]  /*20e60*/  LOP3.LUT R232, R232, 0xffffffdf, RZ, 0xc0, !PT ;  /* 0xffffffdfe8e87812 */ /* 0x000fe800078ec0ff */
[----:B------:R-:W-:Y:S04]  /*20e70*/  @P1 LOP3.LUT R232, R232, 0x20, RZ, 0xfc, !PT ;  /* 0x00000020e8e81812 */ /* 0x000fe800078efcff */
[----:B------:R-:W-:Y:S01]  /*20e80*/  LOP3.LUT R232, R232, 0xffffff7f, RZ, 0xc0, !PT ;  /* 0xffffff7fe8e87812 */ /* 0x000fe200078ec0ff */
[----:B-1----:R-:W-:Y:S02]  /*20e90*/  FFMA.FTZ R53, R2, -UR35, R53 ;  /* 0x8000002302357c23 */ /* 0x002fe40008010035 */
[----:B------:R-:W-:Y:S01]  /*20ea0*/  IMAD.IADD R2, R241, 0x1, -R9 ;  /* 0x00000001f1027824 */ /* 0x000fe200078e0a09 */
[----:B------:R-:W-:Y:S02]  /*20eb0*/  @P0 LOP3.LUT R232, R232, 0x80, RZ, 0xfc, !PT ;  /* 0x00000080e8e80812 */ /* 0x000fe400078efcff */
[C---:B------:R-:W-:Y:S02]  /*20ec0*/  ISETP.GE.AND P0, PT, R4.reuse, R240, PT ;  /* 0x000000f00400720c */ /* 0x040fe40003f06270 */
[----:B------:R-:W-:Y:S02]  /*20ed0*/  IABS R2, R2 ;  /* 0x0000000200027213 */ /* 0x000fe40000000000 */
[----:B------:R-:W-:Y:S02]  /*20ee0*/  ISETP.GE.OR P0, PT, R4, R245, !P0 ;  /* 0x000000f50400720c */ /* 0x000fe40004706670 */
[----:B------:R-:W-:Y:S02]  /*20ef0*/  LOP3.LUT R232, R232, 0xfffffffb, RZ, 0xc0, !PT ;  /* 0xfffffffbe8e87812 */ /* 0x000fe400078ec0ff */
[----:B------:R-:W4:Y:S02]  /*20f00*/  I2F R2, R2 ;  /* 0x0000000200027306 */ /* 0x000f240000201400 */
[----:B----4-:R-:W-:Y:S02]  /*20f10*/  FFMA.FTZ R91, R2, -UR35, R91 ;  /* 0x80000023025b7c23 */ /* 0x010fe4000801005b */
        /* <DEDUP_REMOVED lines=18> */
[----:B------:R-:W-:Y:S04]  /*21040*/  @P2 LOP3.LUT R232, R232, 0x4, RZ, 0xfc, !PT ;  /* 0x00000004e8e82812 */ /* 0x000fe800078efcff */
        /* <DEDUP_REMOVED lines=33> */
[----:B------:R-:W-:Y:S03]  /*21260*/  @P1 LOP3.LUT R231, R231, 0x20000000, RZ, 0xfc, !PT ;  /* 0x20000000e7e71812 */ /* 0x000fe600078efcff */
[----:B------:R-:W-:Y:S02]  /*21270*/  @P0 LOP3.LUT R232, R232, 0x8, RZ, 0xfc, !PT ;  /* 0x00000008e8e80812 */ /* 0x000fe400078efcff */
[----:B------:R-:W-:Y:S01]  /*21280*/  LOP3.LUT R231, R231, 0xf7ffffff, RZ, 0xc0, !PT ;  /* 0xf7ffffffe7e77812 */ /* 0x000fe200078ec0ff */
[----:B-1----:R-:W-:Y:S01]  /*21290*/  FFMA.FTZ R40, R2, -UR35, R40 ;  /* 0x8000002302287c23 */ /* 0x002fe20008010028 */
[----:B------:R-:W-:Y:S01]  /*212a0*/  LOP3.LUT R232, R232, 0xfffffffe, RZ, 0xc0, !PT ;  /* 0xfffffffee8e87812 */ /* 0x000fe200078ec0ff */
        /* <DEDUP_REMOVED lines=89> */
[----:B------:R-:W-:Y:S02]  /*21840*/  IADD3 R11, R0, 0x51, RZ ;  /* 0x00000051000b7810 */ /* 0x000fe40007ffe0ff */
[----:B------:R-:W-:Y:S04]  /*21850*/  @P2 LOP3.LUT R231, R231, 0x80000, RZ, 0xfc, !PT ;  /* 0x00080000e7e72812 */ /* 0x000fe800078efcff */
[----:B------:R-:W-:Y:S04]  /*21860*/  LOP3.LUT R231, R231, 0xffdfffff, RZ, 0xc0, !PT ;  /* 0xffdfffffe7e77812 */ /* 0x000fe800078ec0ff */
[----:B------:R-:W-:Y:S01]  /*21870*/  @P1 LOP3.LUT R231, R231, 0x200000, RZ, 0xfc, !PT ;  /* 0x00200000e7e71812 */ /* 0x000fe200078efcff */
[----:B-1----:R-:W-:Y:S03]  /*21880*/  FFMA.FTZ R83, R9, -UR35, R83 ;  /* 0x8000002309537c23 */ /* 0x002fe60008010053 */
[----:B------:R-:W-:Y:S01]  /*21890*/  LOP3.LUT R231, R231, 0xefffffff, RZ, 0xc0, !PT ;  /* 0xefffffffe7e77812 */ /* 0x000fe200078ec0ff */
[----:B------:R-:W-:Y:S03]  /*218a0*/  IMAD.IADD R9, R241, 0x1, -R7 ;  /* 0x00000001f1097824 */ /* 0x000fe600078e0a07 */
[----:B------:R-:W-:Y:S02]  /*218b0*/  @P0 LOP3.LUT R231, R231, 0x10000000, RZ, 0xfc, !PT ;  /* 0x10000000e7e70812 */ /* 0x000fe400078efcff */
[----:B------:R-:W-:Y:S02]  /*218c0*/  IABS R9, R9 ;  /* 0x0000000900097213 */ /* 0x000fe40000000000 */
[----:B------:R-:W-:Y:S02]  /*218d0*/  ISETP.GE.AND P0, PT, R11, R240, PT ;  /* 0x000000f00b00720c */ /* 0x000fe40003f06270 */
[----:B------:R-:W-:Y:S02]  /*218e0*/  LOP3.LUT R231, R231, 0xffff7fff, RZ, 0xc0, !PT ;  /* 0xffff7fffe7e77812 */ /* 0x000fe400078ec0ff */
[----:B------:R-:W1:Y:S01]  /*218f0*/  I2F R9, R9 ;  /* 0x0000000900097306 */ /* 0x000e620000201400 */
[----:B------:R-:W-:Y:S01]  /*21900*/  ISETP.GE.OR P0, PT, R11, R245, !P0 ;  /* 0x000000f50b00720c */ /* 0x000fe20004706670 */
[----:B-1----:R-:W-:Y:S02]  /*21910*/  FFMA.FTZ R81, R9, -UR35, R224 ;  /* 0x8000002309517c23 */ /* 0x002fe400080100e0 */
[----:B------:R-:W-:Y:S02]  /*21920*/  IMAD.IADD R9, R235, 0x1, -R12 ;  /* 0x00000001eb097824 */ /* 0x000fe400078e0a0c */
[----:B------:R-:W-:Y:S02]  /*21930*/  IMAD.MOV.U32 R224, RZ, RZ, R226 ;  /* 0x000000ffffe07224 */ /* 0x000fe400078e00e2 */
[----:B------:R-:W-:Y:S01]  /*21940*/  IMAD.MOV.U32 R226, RZ, RZ, R227 ;  /* 0x000000ffffe27224 */ /* 0x000fe200078e00e3 */
[----:B------:R-:W-:Y:S01]  /*21950*/  IABS R9, R9 ;  /* 0x0000000900097213 */ /* 0x000fe20000000000 */
[----:B------:R-:W-:Y:S05]  /*21960*/  IMAD.MOV.U32 R227, RZ, RZ, R92 ;  /* 0x000000ffffe37224 */ /* 0x000fea00078e005c */
        /* <DEDUP_REMOVED lines=28> */
[----:B------:R-:W1:Y:S02]  /*21b30*/  I2F R7, R7 ;  /* 0x0000000700077306 */ /* 0x000e640000201400 */
[----:B-1----:R-:W-:Y:S02]  /*21b40*/  FFMA.FTZ R75, R7, -UR35, R223 ;  /* 0x80000023074b7c23 */ /* 0x002fe400080100df */
[----:B------:R-:W-:Y:S02]  /*21b50*/  IMAD.IADD R7, R235, 0x1, -R11 ;  /* 0x00000001eb077824 */ /* 0x000fe400078e0a0b */
[----:B------:R-:W-:Y:S03]  /*21b60*/  IMAD.MOV.U32 R223, RZ, RZ, R89 ;  /* 0x000000ffffdf7224 */ /* 0x000fe600078e0059 */
        /* <DEDUP_REMOVED lines=128> */
[----:B------:R-:W-:Y:S02]  /*22370*/  IMAD.MOV.U32 R226, RZ, RZ, R227 ;  /* 0x000000ffffe27224 */ /* 0x000fe400078e00e3 */
[----:B------:R-:W-:Y:S01]  /*22380*/  IMAD.IADD R3, R235, 0x1, -R7 ;  /* 0x00000001eb037824 */ /* 0x000fe200078e0a07 */
[----:B------:R-:W2:Y:S04]  /*22390*/  LDL.LU R227, [R1+0x74] ;  /* 0x0000740001e37983 */ /* 0x000ea80000300800 */
        /* <DEDUP_REMOVED lines=50> */
[----:B------:R-:W-:Y:S02]  /*226c0*/  LOP3.LUT R233, R233, 0xffffdfff, RZ, 0xc0, !PT ;  /* 0xffffdfffe9e97812 */ /* 0x000fe400078ec0ff */
[----:B------:R-:W-:Y:S04]  /*226d0*/  @P1 LOP3.LUT R231, R231, 0x8, RZ, 0xfc, !PT ;  /* 0x00000008e7e71812 */ /* 0x000fe800078efcff */
[----:B------:R-:W-:Y:S01]  /*226e0*/  LOP3.LUT R231, R231, 0xfffff7ff, RZ, 0xc0, !PT ;  /* 0xfffff7ffe7e77812 */ /* 0x000fe200078ec0ff */
[----:B-1----:R-:W-:Y:S03]  /*226f0*/  FFMA.FTZ R25, R2, -UR35, R226 ;  /* 0x8000002302197c23 */ /* 0x002fe600080100e2 */
[----:B------:R-:W-:Y:S01]  /*22700*/  @P0 LOP3.LUT R231, R231, 0x800, RZ, 0xfc, !PT ;  /* 0x00000800e7e70812 */ /* 0x000fe200078efcff */
[----:B------:R-:W-:Y:S01]  /*22710*/  IMAD.IADD R2, R241, 0x1, -R12 ;  /* 0x00000001f1027824 */ /* 0x000fe200078e0a0c */
[C---:B------:R-:W-:Y:S02]  /*22720*/  ISETP.GE.AND P0, PT, R4.reuse, R240, PT ;  /* 0x000000f00400720c */ /* 0x040fe40003f06270 */
[----:B------:R-:W-:Y:S02]  /*22730*/  LOP3.LUT R231, R231, 0xfffffffd, RZ, 0xc0, !PT ;  /* 0xfffffffde7e77812 */ /* 0x000fe400078ec0ff */
[----:B------:R-:W-:Y:S02]  /*22740*/  IABS R2, R2 ;  /* 0x0000000200027213 */ /* 0x000fe40000000000 */
[----:B------:R-:W-:Y:S04]  /*22750*/  ISETP.GE.OR P0, PT, R4, R245, !P0 ;  /* 0x000000f50400720c */ /* 0x000fe80004706670 */
[----:B------:R-:W2:Y:S02]  /*22760*/  I2F R2, R2 ;  /* 0x0000000200027306 */ /* 0x000ea40000201400 */
[----:B--2---:R-:W-:Y:S02]  /*22770*/  FFMA.FTZ R23, R2, -UR35, R227 ;  /* 0x8000002302177c23 */ /* 0x004fe400080100e3 */
[----:B------:R-:W-:Y:S02]  /*22780*/  IMAD.MOV.U32 R227, RZ, RZ, R228 ;  /* 0x000000ffffe37224 */ /* 0x000fe400078e00e4 */
[----:B------:R-:W2:Y:S01]  /*22790*/  LDL.LU R228, [R1+0x7c] ;  /* 0x00007c0001e47983 */ /* 0x000ea20000300800 */
        /* <DEDUP_REMOVED lines=19> */
[C---:B------:R-:W-:Y:S02]  /*228d0*/  LOP3.LUT P5, RZ, R232.reuse, 0x2000, RZ, 0xc0, !PT ;  /* 0x00002000e8ff7812 */ /* 0x040fe400078ac0ff */
[----:B------:R-:W-:Y:S02]  /*228e0*/  @P1 LOP3.LUT R231, R231, 0x2, RZ, 0xfc, !PT ;  /* 0x00000002e7e71812 */ /* 0x000fe400078efcff */
[C---:B------:R-:W-:Y:S02]  /*228f0*/  LOP3.LUT P2, RZ, R232.reuse, 0x40000, RZ, 0xc0, !PT ;  /* 0x00040000e8ff7812 */ /* 0x040fe4000784c0ff */
[----:B------:R-:W-:Y:S02]  /*22900*/  LOP3.LUT R231, R231, 0xfffffdff, RZ, 0xc0, !PT ;  /* 0xfffffdffe7e77812 */ /* 0x000fe400078ec0ff */
[----:B------:R-:W-:Y:S01]  /*22910*/  LOP3.LUT P3, RZ, R232, 0x10000, RZ, 0xc0, !PT ;  /* 0x00010000e8ff7812 */ /* 0x000fe2000786c0ff */
[----:B-1----:R-:W-:Y:S01]  /*22920*/  FFMA.FTZ R24, R2, -UR35, R227 ;  /* 0x8000002302187c23 */ /* 0x002fe200080100e3 */
[----:B------:R-:W-:Y:S01]  /*22930*/  @P0 LOP3.LUT R231, R231, 0x200, RZ, 0xfc, !PT ;  /* 0x00000200e7e70812 */ /* 0x000fe200078efcff */
[----:B------:R-:W-:Y:S01]  /*22940*/  IMAD.IADD R2, R241, 0x1, -R11 ;  /* 0x00000001f1027824 */ /* 0x000fe200078e0a0b */
[C---:B------:R-:W-:Y:S01]  /*22950*/  ISETP.GE.AND P0, PT, R3.reuse, R240, PT ;  /* 0x000000f00300720c */ /* 0x040fe20003f06270 */
[----:B------:R-:W-:Y:S01]  /*22960*/  IMAD.MOV.U32 R227, RZ, RZ, R205 ;  /* 0x000000ffffe37224 */ /* 0x000fe200078e00cd */
[----:B------:R-:W-:Y:S02]  /*22970*/  LOP3.LUT R232, R232, 0xdfffffff, RZ, 0xc0, !PT ;  /* 0xdfffffffe8e87812 */ /* 0x000fe400078ec0ff */
[----:B------:R-:W-:Y:S02]  /*22980*/  IABS R2, R2 ;  /* 0x0000000200027213 */ /* 0x000fe40000000000 */
[----:B------:R-:W-:Y:S02]  /*22990*/  ISETP.GE.OR P0, PT, R3, R245, !P0 ;  /* 0x000000f50300720c */ /* 0x000fe40004706670 */
[----:B------:R-:W-:Y:S02]  /*229a0*/  FSEL R46, R247, -INF , !P5 ;  /* 0xff800000f72e7808 */ /* 0x000fe40006800000 */
[----:B------:R-:W2:Y:S01]  /*229b0*/  I2F R2, R2 ;  /* 0x0000000200027306 */ /* 0x000ea20000201400 */
[----:B------:R-:W-:Y:S02]  /*229c0*/  FSEL R32, R249, -INF , !P2 ;  /* 0xff800000f9207808 */ /* 0x000fe40005000000 */
[----:B------:R-:W-:Y:S01]  /*229d0*/  FSEL R47, R203, -INF , !P3 ;  /* 0xff800000cb2f7808 */ /* 0x000fe20005800000 */
[----:B--2---:R-:W-:Y:S02]  /*229e0*/  FFMA.FTZ R22, R2, -UR35, R228 ;  /* 0x8000002302167c23 */ /* 0x004fe400080100e4 */
[----:B------:R-:W-:Y:S02]  /*229f0*/  IMAD.IADD R2, R235, 0x1, -R4 ;  /* 0x00000001eb027824 */ /* 0x000fe400078e0a04 */
[----:B------:R-:W-:Y:S03]  /*22a00*/  IMAD.MOV.U32 R228, RZ, RZ, R210 ;  /* 0x000000ffffe47224 */ /* 0x000fe600078e00d2 */
[----:B------:R-:W-:Y:S06]  /*22a10*/  IABS R2, R2 ;  /* 0x0000000200027213 */ /* 0x000fec0000000000 */
[----:B------:R-:W1:Y:S02]  /*22a20*/  I2F R2, R2 ;  /* 0x0000000200027306 */ /* 0x000e640000201400 */
[----:B-1----:R-:W-:Y:S02]  /*22a30*/  FFMA.FTZ R14, R2, -UR35, R230 ;  /* 0x80000023020e7c23 */ /* 0x002fe400080100e6 */
[----:B------:R-:W-:Y:S02]  /*22a40*/  IMAD.MOV.U32 R230, RZ, RZ, R246 ;  /* 0x000000ffffe67224 */ /* 0x000fe400078e00f6 */
[----:B------:R-:W2:Y:S01]  /*22a50*/  LDL.LU R246, [R1+0x80] ;  /* 0x0000800001f67983 */ /* 0x000ea20000300800 */
[----:B------:R-:W-:Y:S03]  /*22a60*/  IMAD.IADD R2, R236, 0x1, -R3 ;  /* 0x00000001ec027824 */ /* 0x000fe600078e0a03 */
[----:B------:R-:W-:Y:S02]  /*22a70*/  STL [R1+0x138], R236 ;  /* 0x000138ec01007387 */ /* 0x000fe40000100800 */
[----:B------:R-:W-:Y:S02]  /*22a80*/  IABS R2, R2 ;  /* 0x0000000200027213 */ /* 0x000fe40000000000 */
[----:B------:R-:W-:Y:S04]  /*22a90*/  STL [R1+0x13c], R240 ;  /* 0x00013cf001007387 */ /* 0x000fe80000100800 */
[----:B------:R-:W1:Y:S01]  /*22aa0*/  I2F R2, R2 ;  /* 0x0000000200027306 */ /* 0x000e620000201400 */
[----:B------:R-:W-:Y:S01]  /*22ab0*/  STL [R1+0x140], R245 ;  /* 0x000140f501007387 */ /* 0x000fe20000100800 */
[----:B-1----:R-:W-:Y:S02]  /*22ac0*/  FFMA.FTZ R2, R2, -UR35, R229 ;  /* 0x8000002302027c23 */ /* 0x002fe400080100e5 */
[----:B------:R-:W-:Y:S03]  /*22ad0*/  IMAD.MOV.U32 R229, RZ, RZ, R209 ;  /* 0x000000ffffe57224 */ /* 0x000fe600078e00d1 */
        /* <DEDUP_REMOVED lines=11> */
[----:B------:R-:W-:Y:S02]  /*22b90*/  LOP3.LUT P1, RZ, R231, 0x8000000, RZ, 0xc0, !PT ;  /* 0x08000000e7ff7812 */ /* 0x000fe4000782c0ff */
[----:B------:R-:W-:Y:S04]  /*22ba0*/  LOP3.LUT R232, R232, 0xfdffffff, RZ, 0xc0, !PT ;  /* 0xfdffffffe8e87812 */ /* 0x000fe800078ec0ff */
[----:B------:R-:W-:Y:S04]  /*22bb0*/  @P6 LOP3.LUT R232, R232, 0x2000000, RZ, 0xfc, !PT ;  /* 0x02000000e8e86812 */ /* 0x000fe800078efcff */
[----:B------:R-:W-:Y:S01]  /*22bc0*/  LOP3.LUT R232, R232, 0xfbffffff, RZ, 0xc0, !PT ;  /* 0xfbffffffe8e87812 */ /* 0x000fe200078ec0ff */
[----:B-1----:R-:W-:Y:S02]  /*22bd0*/  FFMA.FTZ R20, R2, -UR35, R230 ;  /* 0x8000002302147c23 */ /* 0x002fe400080100e6 */
[----:B------:R-:W-:Y:S01]  /*22be0*/  @P1 LOP3.LUT R233, R233, 0x2000, RZ, 0xfc, !PT ;  /* 0x00002000e9e91812 */ /* 0x000fe200078efcff */
[----:B------:R-:W-:Y:S01]  /*22bf0*/  IMAD.IADD R2, R241, 0x1, -R13 ;  /* 0x00000001f1027824 */ /* 0x000fe200078e0a0d */
[----:B------:R-:W-:Y:S01]  /*22c00*/  @P4 LOP3.LUT R232, R232, 0x4000000, RZ, 0xfc, !PT ;  /* 0x04000000e8e84812 */ /* 0x000fe200078efcff */
[----:B------:R-:W-:Y:S01]  /*22c10*/  IMAD.MOV.U32 R230, RZ, RZ, R207 ;  /* 0x000000ffffe67224 */ /* 0x000fe200078e00cf */
[----:B------:R-:W-:Y:S02]  /*22c20*/  LOP3.LUT R233, R233, 0xfffffbff, RZ, 0xc0, !PT ;  /* 0xfffffbffe9e97812 */ /* 0x000fe400078ec0ff */
[----:B------:R-:W-:Y:S02]  /*22c30*/  IABS R2, R2 ;  /* 0x0000000200027213 */ /* 0x000fe40000000000 */
[C---:B------:R-:W-:Y:S02]  /*22c40*/  LOP3.LUT P5, RZ, R232.reuse, 0x100, RZ, 0xc0, !PT ;  /* 0x00000100e8ff7812 */ /* 0x040fe400078ac0ff */
[----:B------:R-:W-:Y:S02]  /*22c50*/  LOP3.LUT P4, RZ, R231, 0x1, RZ, 0xc0, !PT ;  /* 0x00000001e7ff7812 */ /* 0x000fe4000788c0ff */
[----:B------:R-:W2:Y:S01]  /*22c60*/  I2F R2, R2 ;  /* 0x0000000200027306 */ /* 0x000ea20000201400 */
[C---:B------:R-:W-:Y:S02]  /*22c70*/  LOP3.LUT P2, RZ, R232.reuse, 0x4, RZ, 0xc0, !PT ;  /* 0x00000004e8ff7812 */ /* 0x040fe4000784c0ff */
[C---:B------:R-:W-:Y:S02]  /*22c80*/  LOP3.LUT P6, RZ, R232.reuse, 0x400, RZ, 0xc0, !PT ;  /* 0x00000400e8ff7812 */ /* 0x040fe400078cc0ff */
[----:B------:R-:W-:Y:S02]  /*22c90*/  FSEL R43, R33, -INF , !P2 ;  /* 0xff800000212b7808 */ /* 0x000fe40005000000 */
[C---:B------:R-:W-:Y:S02]  /*22ca0*/  LOP3.LUT P2, RZ, R232.reuse, 0x2, RZ, 0xc0, !PT ;  /* 0x00000002e8ff7812 */ /* 0x040fe4000784c0ff */
[----:B------:R-:W-:Y:S02]  /*22cb0*/  LOP3.LUT P3, RZ, R232, 0x40, RZ, 0xc0, !PT ;  /* 0x00000040e8ff7812 */ /* 0x000fe4000786c0ff */
[----:B------:R-:W-:Y:S02]  /*22cc0*/  LOP3.LUT P1, RZ, R231, 0x80000000, RZ, 0xc0, !PT ;  /* 0x80000000e7ff7812 */ /* 0x000fe4000782c0ff */
[----:B------:R-:W-:Y:S02]  /*22cd0*/  FSEL R45, R34, -INF , !P6 ;  /* 0xff800000222d7808 */ /* 0x000fe40007000000 */
[----:B------:R-:W-:Y:S02]  /*22ce0*/  FSEL R44, R35, -INF , !P3 ;  /* 0xff800000232c7808 */ /* 0x000fe40005800000 */
[C---:B------:R-:W-:Y:S02]  /*22cf0*/  LOP3.LUT P3, RZ, R232.reuse, 0x100000, RZ, 0xc0, !PT ;  /* 0x00100000e8ff7812 */ /* 0x040fe4000786c0ff */
[----:B------:R-:W-:Y:S02]  /*22d00*/  LOP3.LUT P6, RZ, R232, 0x20, RZ, 0xc0, !PT ;  /* 0x00000020e8ff7812 */ /* 0x000fe400078cc0ff */
[----:B------:R-:W-:Y:S02]  /*22d10*/  FSEL R42, R42, -INF , !P1 ;  /* 0xff8000002a2a7808 */ /* 0x000fe40004800000 */
[----:B------:R-:W-:Y:S02]  /*22d20*/  FSEL R67, R67, -INF , !P3 ;  /* 0xff80000043437808 */ /* 0x000fe40005800000 */
[----:B------:R-:W-:Y:S02]  /*22d30*/  FSEL R106, R106, -INF , !P6 ;  /* 0xff8000006a6a7808 */ /* 0x000fe40007000000 */
[----:B------:R-:W-:Y:S04]  /*22d40*/  LOP3.LUT P6, RZ, R231, 0x40000, RZ, 0xc0, !PT ;  /* 0x00040000e7ff7812 */ /* 0x000fe800078cc0ff */
[----:B------:R-:W-:Y:S02]  /*22d50*/  FSEL R247, R49, -INF , !P6 ;  /* 0xff80000031f77808 */ /* 0x000fe40007000000 */
[----:B------:R-:W-:Y:S04]  /*22d60*/  LOP3.LUT P6, RZ, R231, 0x800000, RZ, 0xc0, !PT ;  /* 0x00800000e7ff7812 */ /* 0x000fe800078cc0ff */
[----:B------:R-:W-:Y:S01]  /*22d70*/  FSEL R75, R75, -INF , !P6 ;  /* 0xff8000004b4b7808 */ /* 0x000fe20007000000 */
[----:B--2---:R-:W-:Y:S02]  /*22d80*/  FFMA.FTZ R19, R2, -UR35, R246 ;  /* 0x8000002302137c23 */ /* 0x004fe400080100f6 */
[C---:B------:R-:W-:Y:S02]  /*22d90*/  IMAD.IADD R2, R235.reuse, 0x1, -R3 ;  /* 0x00000001eb027824 */ /* 0x040fe400078e0a03 */
[----:B------:R-:W-:Y:S03]  /*22da0*/  IMAD.MOV.U32 R246, RZ, RZ, R208 ;  /* 0x000000fffff67224 */ /* 0x000fe600078e00d0 */
[----:B------:R-:W-:Y:S06]  /*22db0*/  IABS R2, R2 ;  /* 0x0000000200027213 */ /* 0x000fec0000000000 */
[----:B------:R-:W1:Y:S02]  /*22dc0*/  I2F R2, R2 ;  /* 0x0000000200027306 */ /* 0x000e640000201400 */
[----:B-1----:R-:W-:Y:S01]  /*22dd0*/  FFMA.FTZ R12, R2, -UR35, R211 ;  /* 0x80000023020c7c23 */ /* 0x002fe200080100d3 */
[C---:B------:R-:W-:Y:S02]  /*22de0*/  IADD3 R2, R0.reuse, 0x78, RZ ;  /* 0x0000007800027810 */ /* 0x040fe40007ffe0ff */
[----:B------:R-:W-:Y:S02]  /*22df0*/  IADD3 R0, R0, 0x79, RZ ;  /* 0x0000007900007810 */ /* 0x000fe40007ffe0ff */
[----:B------:R-:W-:Y:S01]  /*22e00*/  ISETP.GE.AND P0, PT, R2, R240, PT ;  /* 0x000000f00200720c */ /* 0x000fe20003f06270 */
[----:B------:R-:W-:Y:S03]  /*22e10*/  IMAD.IADD R8, R236, 0x1, -R2 ;  /* 0x00000001ec087824 */ /* 0x000fe600078e0a02 */
[-C--:B------:R-:W-:Y:S02]  /*22e20*/  ISETP.GE.OR P0, PT, R2, R245.reuse, !P0 ;  /* 0x000000f50200720c */ /* 0x080fe40004706670 */
[----:B------:R-:W-:Y:S06]  /*22e30*/  IABS R8, R8 ;  /* 0x0000000800087213 */ /* 0x000fec0000000000 */
[----:B------:R-:W1:Y:S02]  /*22e40*/  I2F R8, R8 ;  /* 0x0000000800087306 */ /* 0x000e640000201400 */
[----:B-1----:R-:W-:Y:S05]  /*22e50*/  FFMA.FTZ R8, R8, -UR35, R128 ;  /* 0x8000002308087c23 */ /* 0x002fea0008010080 */
[----:B------:R-:W-:Y:S01]  /*22e60*/  FSEL R66, R8, -INF , !P0 ;  /* 0xff80000008427808 */ /* 0x000fe20004000000 */
[C---:B------:R-:W-:Y:S01]  /*22e70*/  IMAD.IADD R8, R235.reuse, 0x1, -R2 ;  /* 0x00000001eb087824 */ /* 0x040fe200078e0a02 */
[C---:B------:R-:W-:Y:S04]  /*22e80*/  ISETP.GE.AND P0, PT, R0.reuse, R240, PT ;  /* 0x000000f00000720c */ /* 0x040fe80003f06270 */
[----:B------:R-:W-:Y:S02]  /*22e90*/  IABS R8, R8 ;  /* 0x0000000800087213 */ /* 0x000fe40000000000 */
[----:B------:R-:W-:Y:S04]  /*22ea0*/  ISETP.GE.OR P0, PT, R0, R245, !P0 ;  /* 0x000000f50000720c */ /* 0x000fe80004706670 */
[----:B------:R-:W1:Y:S02]  /*22eb0*/  I2F R8, R8 ;  /* 0x0000000800087306 */ /* 0x000e640000201400 */
[----:B-1----:R-:W-:Y:S02]  /*22ec0*/  FFMA.FTZ R11, R8, -UR35, R110 ;  /* 0x80000023080b7c23 */ /* 0x002fe4000801006e */
[--C-:B------:R-:W-:Y:S05]  /*22ed0*/  IMAD.IADD R8, R236, 0x1, -R0.reuse ;  /* 0x00000001ec087824 */ /* 0x100fea00078e0a00 */
[----:B------:R-:W-:Y:S06]  /*22ee0*/  IABS R8, R8 ;  /* 0x0000000800087213 */ /* 0x000fec0000000000 */
[----:B------:R-:W1:Y:S02]  /*22ef0*/  I2F R8, R8 ;  /* 0x0000000800087306 */ /* 0x000e640000201400 */
[----:B-1----:R-:W-:Y:S05]  /*22f00*/  FFMA.FTZ R8, R8, -UR35, R121 ;  /* 0x8000002308087c23 */ /* 0x002fea0008010079 */
[----:B------:R-:W-:Y:S01]  /*22f10*/  FSEL R48, R8, -INF , !P0 ;  /* 0xff80000008307808 */ /* 0x000fe20004000000 */
[----:B------:R-:W-:Y:S01]  /*22f20*/  IMAD.IADD R8, R235, 0x1, -R0 ;  /* 0x00000001eb087824 */ /* 0x000fe200078e0a00 */
[----:B------:R-:W-:Y:S04]  /*22f30*/  LOP3.LUT P0, RZ, R231, 0x8000, RZ, 0xc0, !PT ;  /* 0x00008000e7ff7812 */ /* 0x000fe8000780c0ff */
[----:B------:R-:W-:Y:S06]  /*22f40*/  IABS R8, R8 ;  /* 0x0000000800087213 */ /* 0x000fec0000000000 */
[----:B------:R-:W1:Y:S03]  /*22f50*/  I2F R8, R8 ;  /* 0x0000000800087306 */ /* 0x000e660000201400 */
[----:B------:R-:W-:Y:S02]  /*22f60*/  @P0 LOP3.LUT R233, R233, 0x400, RZ, 0xfc, !PT ;  /* 0x00000400e9e90812 */ /* 0x000fe400078efcff */
[----:B------:R-:W-:Y:S02]  /*22f70*/  LOP3.LUT P0, RZ, R232, 0x800000, RZ, 0xc0, !PT ;  /* 0x00800000e8ff7812 */ /* 0x000fe4000780c0ff */
        /* <DEDUP_REMOVED lines=29> */
[----:B------:R-:W-:Y:S02]  /*23150*/  LOP3.LUT R233, R233, 0xfffffffb, RZ, 0xc0, !PT ;  /* 0xfffffffbe9e97812 */ /* 0x000fe400078ec0ff */
[----:B------:R-:W-:Y:S02]  /*23160*/  FSEL R34, R107, -INF , !P4 ;  /* 0xff8000006b227808 */ /* 0x000fe40006000000 */
[----:B------:R-:W-:Y:S02]  /*23170*/  @P5 LOP3.LUT R233, R233, 0x4, RZ, 0xfc, !PT ;  /* 0x00000004e9e95812 */ /* 0x000fe400078efcff */
[C---:B------:R-:W-:Y:S02]  /*23180*/  LOP3.LUT P5, RZ, R232.reuse, 0x400000, RZ, 0xc0, !PT ;  /* 0x00400000e8ff7812 */ /* 0x040fe400078ac0ff */
[----:B------:R-:W-:Y:S01]  /*23190*/  LOP3.LUT P0, RZ, R233, 0x1000, RZ, 0xc0, !PT ;  /* 0x00001000e9ff7812 */ /* 0x000fe2000780c0ff */
[----:B------:R-:W-:Y:S01]  /*231a0*/  STL [R1+0x144], R233 ;  /* 0x000144e901007387 */ /* 0x000fe20000100800 */
[----:B------:R-:W-:Y:S02]  /*231b0*/  LOP3.LUT R232, R232, 0x7fffffff, RZ, 0xc0, !PT ;  /* 0x7fffffffe8e87812 */ /* 0x000fe400078ec0ff */
[----:B------:R-:W-:Y:S02]  /*231c0*/  FSEL R51, R51, -INF , !P0 ;  /* 0xff80000033337808 */ /* 0x000fe40004000000 */
[C---:B------:R-:W-:Y:S02]  /*231d0*/  LOP3.LUT P0, RZ, R233.reuse, 0x800, RZ, 0xc0, !PT ;  /* 0x00000800e9ff7812 */ /* 0x040fe4000780c0ff */
[C---:B------:R-:W-:Y:S02]  /*231e0*/  LOP3.LUT P1, RZ, R233.reuse, 0x2000, RZ, 0xc0, !PT ;  /* 0x00002000e9ff7812 */ /* 0x040fe4000782c0ff */
        /* <DEDUP_REMOVED lines=9> */
[C---:B------:R-:W-:Y:S02]  /*23280*/  LOP3.LUT P4, RZ, R233.reuse, 0x200, RZ, 0xc0, !PT ;  /* 0x00000200e9ff7812 */ /* 0x040fe4000788c0ff */
        /* <DEDUP_REMOVED lines=18> */
[C---:B------:R-:W-:Y:S02]  /*233b0*/  LOP3.LUT P4, RZ, R233.reuse, 0x10, RZ, 0xc0, !PT ;  /* 0x00000010e9ff7812 */ /* 0x040fe4000788c0ff */
[C---:B------:R-:W-:Y:S02]  /*233c0*/  LOP3.LUT P3, RZ, R233.reuse, 0x1, RZ, 0xc0, !PT ;  /* 0x00000001e9ff7812 */ /* 0x040fe4000786c0ff */
[----:B------:R-:W-:Y:S02]  /*233d0*/  FSEL R118, R118, -INF , !P4 ;  /* 0xff80000076767808 */ /* 0x000fe40006000000 */
[----:B------:R-:W-:Y:S02]  /*233e0*/  LOP3.LUT P4, RZ, R233, 0x8, RZ, 0xc0, !PT ;  /* 0x00000008e9ff7812 */ /* 0x000fe4000788c0ff */
[----:B------:R-:W-:Y:S02]  /*233f0*/  FSEL R62, R62, -INF , !P3 ;  /* 0xff8000003e3e7808 */ /* 0x000fe40005800000 */
[----:B------:R-:W-:Y:S02]  /*23400*/  FSEL R55, R55, -INF , !P4 ;  /* 0xff80000037377808 */ /* 0x000fe40006000000 */
[C---:B------:R-:W-:Y:S02]  /*23410*/  LOP3.LUT P4, RZ, R232.reuse, 0x80, RZ, 0xc0, !PT ;  /* 0x00000080e8ff7812 */ /* 0x040fe4000788c0ff */
[----:B------:R-:W-:Y:S02]  /*23420*/  FSEL R119, R119, -INF , !P1 ;  /* 0xff80000077777808 */ /* 0x000fe40004800000 */
[C---:B------:R-:W-:Y:S02]  /*23430*/  LOP3.LUT P1, RZ, R232.reuse, 0x20000000, RZ, 0xc0, !PT ;  /* 0x20000000e8ff7812 */ /* 0x040fe4000782c0ff */
        /* <DEDUP_REMOVED lines=9> */
[-C--:B------:R-:W-:Y:S02]  /*234d0*/  ISETP.GE.AND P0, PT, R13, R239.reuse, PT ;  /* 0x000000ef0d00720c */ /* 0x080fe40003f06270 */
[----:B------:R-:W-:Y:S02]  /*234e0*/  FSEL R117, R117, -INF , !P5 ;  /* 0xff80000075757808 */ /* 0x000fe40006800000 */
[-C--:B------:R-:W-:Y:S02]  /*234f0*/  ISETP.GE.OR P0, PT, R13, R244.reuse, !P0 ;  /* 0x000000f40d00720c */ /* 0x080fe40004706670 */
[----:B------:R-:W-:Y:S02]  /*23500*/  LOP3.LUT P5, RZ, R233, 0x2, RZ, 0xc0, !PT ;  /* 0x00000002e9ff7812 */ /* 0x000fe400078ac0ff */
[----:B------:R-:W-:Y:S02]  /*23510*/  FSEL R63, R63, -INF , !P0 ;  /* 0xff8000003f3f7808 */ /* 0x000fe40004000000 */
[----:B------:R-:W-:Y:S02]  /*23520*/  LOP3.LUT P0, RZ, R231, 0x1000000, RZ, 0xc0, !PT ;  /* 0x01000000e7ff7812 */ /* 0x000fe4000780c0ff */
[----:B------:R-:W-:Y:S02]  /*23530*/  FSEL R54, R54, -INF , !P5 ;  /* 0xff80000036367808 */ /* 0x000fe40006800000 */
[----:B------:R-:W-:Y:S02]  /*23540*/  FSEL R250, R59, -INF , !P0 ;  /* 0xff8000003bfa7808 */ /* 0x000fe40004000000 */
[CC--:B------:R-:W-:Y:S02]  /*23550*/  ISETP.GE.AND P0, PT, R10.reuse, R239.reuse, PT ;  /* 0x000000ef0a00720c */ /* 0x0c0fe40003f06270 */
[----:B------:R-:W-:Y:S02]  /*23560*/  LOP3.LUT P5, RZ, R231, 0x200000, RZ, 0xc0, !PT ;  /* 0x00200000e7ff7812 */ /* 0x000fe400078ac0ff */
[-C--:B------:R-:W-:Y:S02]  /*23570*/  ISETP.GE.OR P0, PT, R10, R244.reuse, !P0 ;  /* 0x000000f40a00720c */ /* 0x080fe40004706670 */
[----:B------:R-:W-:Y:S02]  /*23580*/  FSEL R249, R53, -INF , !P5 ;  /* 0xff80000035f97808 */ /* 0x000fe40006800000 */
[----:B------:R-:W-:Y:S02]  /*23590*/  FSEL R59, R36, -INF , !P0 ;  /* 0xff800000243b7808 */ /* 0x000fe40004000000 */
[CC--:B------:R-:W-:Y:S02]  /*235a0*/  ISETP.GE.AND P0, PT, R9.reuse, R239.reuse, PT ;  /* 0x000000ef0900720c */ /* 0x0c0fe40003f06270 */
[----:B------:R-:W-:Y:S02]  /*235b0*/  LOP3.LUT P2, RZ, R232, 0x8, RZ, 0xc0, !PT ;  /* 0x00000008e8ff7812 */ /* 0x000fe4000784c0ff */
[-C--:B------:R-:W-:Y:S02]  /*235c0*/  ISETP.GE.OR P0, PT, R9, R244.reuse, !P0 ;  /* 0x000000f40900720c */ /* 0x080fe40004706670 */
[----:B------:R-:W-:Y:S02]  /*235d0*/  FSEL R218, R90, -INF , !P2 ;  /* 0xff8000005ada7808 */ /* 0x000fe40005000000 */
[----:B------:R-:W-:Y:S02]  /*235e0*/  FSEL R53, R30, -INF , !P0 ;  /* 0xff8000001e357808 */ /* 0x000fe40004000000 */
[C---:B------:R-:W-:Y:S02]  /*235f0*/  LOP3.LUT P0, RZ, R232.reuse, 0x10, RZ, 0xc0, !PT ;  /* 0x00000010e8ff7812 */ /* 0x040fe4000780c0ff */
[----:B------:R-:W-:Y:S02]  /*23600*/  LOP3.LUT P2, RZ, R232, 0x8000000, RZ, 0xc0, !PT ;  /* 0x08000000e8ff7812 */ /* 0x000fe4000784c0ff */
[----:B------:R-:W-:Y:S02]  /*23610*/  FSEL R91, R91, -INF , !P0 ;  /* 0xff8000005b5b7808 */ /* 0x000fe40004000000 */
[-C--:B------:R-:W-:Y:S02]  /*23620*/  ISETP.GE.AND P0, PT, R7, R239.reuse, PT ;  /* 0x000000ef0700720c */ /* 0x080fe40003f06270 */
[----:B------:R-:W-:Y:S01]  /*23630*/  FSEL R210, R39, -INF , !P2 ;  /* 0xff80000027d27808 */ /* 0x000fe20005000000 */
[----:B------:R-:W-:Y:S01]  /*23640*/  STL [R1+0x18], R91 ;  /* 0x0000185b01007387 */ /* 0x000fe20000100800 */
[-C--:B------:R-:W-:Y:S02]  /*23650*/  ISETP.GE.OR P0, PT, R7, R244.reuse, !P0 ;  /* 0x000000f40700720c */ /* 0x080fe40004706670 */
[----:B------:R-:W-:Y:S01]  /*23660*/  FSEL R60, R60, -INF , !P1 ;  /* 0xff8000003c3c7808 */ /* 0x000fe20004800000 */
[----:B------:R-:W-:Y:S01]  /*23670*/  STL [R1+0x148], R235 ;  /* 0x000148eb01007387 */ /* 0x000fe20000100800 */
[----:B------:R-:W-:Y:S02]  /*23680*/  FSEL R49, R21, -INF , !P0 ;  /* 0xff80000015317808 */ /* 0x000fe40004000000 */
[C---:B------:R-:W-:Y:S01]  /*23690*/  LOP3.LUT P0, RZ, R231.reuse, 0x10000, RZ, 0xc0, !PT ;  /* 0x00010000e7ff7812 */ /* 0x040fe2000780c0ff */
[----:B------:R-:W2:Y:S01]  /*236a0*/  LDL.LU R227, [R1+0x88] ;  /* 0x0000880001e37983 */ /* 0x000ea20000300800 */
[----:B------:R-:W-:Y:S02]  /*236b0*/  LOP3.LUT P1, RZ, R232, 0x1, RZ, 0xc0, !PT ;  /* 0x00000001e8ff7812 */ /* 0x000fe4000782c0ff */
[----:B------:R-:W-:Y:S01]  /*236c0*/  FSEL R211, R40, -INF , !P0 ;  /* 0xff80000028d37808 */ /* 0x000fe20004000000 */
[----:B------:R-:W-:Y:S01]  /*236d0*/  STL [R1+0x14c], R239 ;  /* 0x00014cef01007387 */ /* 0x000fe20000100800 */
[-C--:B------:R-:W-:Y:S02]  /*236e0*/  ISETP.GE.AND P0, PT, R6, R239.reuse, PT ;  /* 0x000000ef0600720c */ /* 0x080fe40003f06270 */
[----:B------:R-:W-:Y:S01]  /*236f0*/  FSEL R212, R88, -INF , !P1 ;  /* 0xff80000058d47808 */ /* 0x000fe20004800000 */
[----:B------:R-:W-:Y:S01]  /*23700*/  STL [R1+0x150], R244 ;  /* 0x000150f401007387 */ /* 0x000fe20000100800 */
[-C--:B------:R-:W-:Y:S02]  /*23710*/  ISETP.GE.OR P0, PT, R6, R244.reuse, !P0 ;  /* 0x000000f40600720c */ /* 0x080fe40004706670 */
[----:B------:R-:W-:Y:S02]  /*23720*/  LOP3.LUT P1, RZ, R231, 0x2, RZ, 0xc0, !PT ;  /* 0x00000002e7ff7812 */ /* 0x000fe4000782c0ff */
[----:B------:R-:W-:Y:S02]  /*23730*/  FSEL R40, R17, -INF , !P0 ;  /* 0xff80000011287808 */ /* 0x000fe40004000000 */
[----:B------:R-:W-:Y:S02]  /*23740*/  ISETP.GE.AND P0, PT, R5, R239, PT ;  /* 0x000000ef0500720c */ /* 0x000fe40003f06270 */
[----:B------:R-:W-:Y:S02]  /*23750*/  LOP3.LUT P2, RZ, R231, 0x20000, RZ, 0xc0, !PT ;  /* 0x00020000e7ff7812 */ /* 0x000fe4000784c0ff */
[-C--:B------:R-:W-:Y:S02]  /*23760*/  ISETP.GE.OR P0, PT, R5, R244.reuse, !P0 ;  /* 0x000000f40500720c */ /* 0x080fe40004706670 */
[----:B------:R-:W-:Y:S02]  /*23770*/  FSEL R203, R71, -INF , !P1 ;  /* 0xff80000047cb7808 */ /* 0x000fe40004800000 */
[----:B------:R-:W-:Y:S02]  /*23780*/  FSEL R39, R15, -INF , !P0 ;  /* 0xff8000000f277808 */ /* 0x000fe40004000000 */
[----:B------:R-:W-:Y:S02]  /*23790*/  LOP3.LUT P0, RZ, R231, 0x400, RZ, 0xc0, !PT ;  /* 0x00000400e7ff7812 */ /* 0x000fe4000780c0ff */
[----:B------:R-:W-:Y:S02]  /*237a0*/  ISETP.GE.AND P1, PT, R13, R237, PT ;  /* 0x000000ed0d00720c */ /* 0x000fe40003f26270 */
[----:B------:R-:W-:Y:S02]  /*237b0*/  FSEL R209, R38, -INF , !P0 ;  /* 0xff80000026d17808 */ /* 0x000fe40004000000 */
[CC--:B------:R-:W-:Y:S02]  /*237c0*/  ISETP.GE.AND P0, PT, R4.reuse, R239.reuse, PT ;  /* 0x000000ef0400720c */ /* 0x0c0fe40003f06270 */
[----:B------:R-:W-:Y:S02]  /*237d0*/  FSEL R123, R123, -INF , !P3 ;  /* 0xff8000007b7b7808 */ /* 0x000fe40005800000 */
[----:B------:R-:W-:Y:S02]  /*237e0*/  ISETP.GE.OR P0, PT, R4, R244, !P0 ;  /* 0x000000f40400720c */ /* 0x000fe40004706670 */
[C---:B------:R-:W-:Y:S02]  /*237f0*/  LOP3.LUT P3, RZ, R231.reuse, 0x40000000, RZ, 0xc0, !PT ;  /* 0x40000000e7ff7812 */ /* 0x040fe4000786c0ff */
[----:B------:R-:W-:Y:S02]  /*23800*/  FSEL R38, R14, -INF , !P0 ;  /* 0xff8000000e267808 */ /* 0x000fe40004000000 */
[----:B------:R-:W-:Y:S02]  /*23810*/  LOP3.LUT P0, RZ, R231, 0x40, RZ, 0xc0, !PT ;  /* 0x00000040e7ff7812 */ /* 0x000fe4000780c0ff */
[----:B------:R-:W-:Y:S02]  /*23820*/  FSEL R70, R70, -INF , !P2 ;  /* 0xff80000046467808 */ /* 0x000fe40005000000 */
[----:B------:R-:W-:Y:S02]  /*23830*/  FSEL R208, R83, -INF , !P0 ;  /* 0xff80000053d07808 */ /* 0x000fe40004000000 */
[----:B------:R-:W-:Y:S01]  /*23840*/  ISETP.GE.AND P0, PT, R3, R239, PT ;  /* 0x000000ef0300720c */ /* 0x000fe20003f06270 */
[----:B------:R-:W-:Y:S01]  /*23850*/  STL [R1+0x44], R70 ;  /* 0x0000444601007387 */ /* 0x000fe20000100800 */
[----:B------:R-:W-:Y:S02]  /*23860*/  ISETP.GE.OR P2, PT, R13, R242, !P1 ;  /* 0x000000f20d00720c */ /* 0x000fe40004f46670 */
[-C--:B------:R-:W-:Y:S02]  /*23870*/  ISETP.GE.OR P0, PT, R3, R244.reuse, !P0 ;  /* 0x000000f40300720c */ /* 0x080fe40004706670 */
[----:B------:R-:W-:Y:S02]  /*23880*/  ISETP.GE.AND P1, PT, R10, R237, PT ;  /* 0x000000ed0a00720c */ /* 0x000fe40003f26270 */
[----:B------:R-:W-:Y:S02]  /*23890*/  FSEL R36, R12, -INF , !P0 ;  /* 0xff8000000c247808 */ /* 0x000fe40004000000 */
[----:B------:R-:W-:Y:S02]  /*238a0*/  LOP3.LUT P0, RZ, R231, 0x2000000, RZ, 0xc0, !PT ;  /* 0x02000000e7ff7812 */ /* 0x000fe4000780c0ff */
[----:B------:R-:W-:Y:S02]  /*238b0*/  FSEL R87, R87, -INF , !P3 ;  /* 0xff80000057577808 */ /* 0x000fe40005800000 */
[----:B------:R-:W-:Y:S02]  /*238c0*/  FSEL R112, R81, -INF , !P0 ;  /* 0xff80000051707808 */ /* 0x000fe40004000000 */
[CC--:B------:R-:W-:Y:S02]  /*238d0*/  ISETP.GE.AND P0, PT, R2.reuse, R239.reuse, PT ;  /* 0x000000ef0200720c */ /* 0x0c0fe40003f06270 */
[----:B------:R-:W-:Y:S02]  /*238e0*/  LOP3.LUT P3, RZ, R231, 0x2000, RZ, 0xc0, !PT ;  /* 0x00002000e7ff7812 */ /* 0x000fe4000786c0ff */
[----:B------:R-:W-:Y:S02]  /*238f0*/  ISETP.GE.OR P0, PT, R2, R244, !P0 ;  /* 0x000000f40200720c */ /* 0x000fe40004706670 */
[----:B------:R-:W-:Y:S02]  /*23900*/  FSEL R217, R31, -INF , !P3 ;  /* 0xff8000001fd97808 */ /* 0x000fe40005800000 */
[----:B------:R-:W-:Y:S01]  /*23910*/  FSEL R30, R11, -INF , !P0 ;  /* 0xff8000000b1e7808 */ /* 0x000fe20004000000 */
[----:B------:R-:W-:Y:S01]  /*23920*/  IMAD.IADD R11, R234, 0x1, -R4 ;  /* 0x00000001ea0b7824 */ /* 0x000fe200078e0a04 */
[C---:B------:R-:W-:Y:S02]  /*23930*/  LOP3.LUT P0, RZ, R231.reuse, 0x8, RZ, 0xc0, !PT ;  /* 0x00000008e7ff7812 */ /* 0x040fe4000780c0ff */
[----:B------:R-:W-:Y:S02]  /*23940*/  ISETP.GE.OR P3, PT, R10, R242, !P1 ;  /* 0x000000f20a00720c */ /* 0x000fe40004f66670 */
[----:B------:R-:W-:Y:S02]  /*23950*/  FSEL R205, R72, -INF , !P0 ;  /* 0xff80000048cd7808 */ /* 0x000fe40004000000 */
[C---:B------:R-:W-:Y:S02]  /*23960*/  ISETP.GE.AND P0, PT, R0.reuse, R239, PT ;  /* 0x000000ef0000720c */ /* 0x040fe40003f06270 */
[----:B------:R-:W-:Y:S02]  /*23970*/  LOP3.LUT P5, RZ, R231, 0x10, RZ, 0xc0, !PT ;  /* 0x00000010e7ff7812 */ /* 0x000fe400078ac0ff */
[----:B------:R-:W-:Y:S02]  /*23980*/  ISETP.GE.OR P0, PT, R0, R244, !P0 ;  /* 0x000000f40000720c */ /* 0x000fe40004706670 */
[----:B------:R-:W-:Y:S01]  /*23990*/  FSEL R207, R79, -INF , !P5 ;  /* 0xff8000004fcf7808 */ /* 0x000fe20006800000 */
[----:B------:R-:W-:Y:S01]  /*239a0*/  IMAD.MOV.U32 R79, RZ, RZ, R87 ;  /* 0x000000ffff4f7224 */ /* 0x000fe200078e0057 */
[----:B------:R-:W-:Y:S01]  /*239b0*/  FSEL R21, R8, -INF , !P0 ;  /* 0xff80000008157808 */ /* 0x000fe20004000000 */
[----:B------:R-:W-:Y:S01]  /*239c0*/  IMAD.IADD R8, R234, 0x1, -R5 ;  /* 0x00000001ea087824 */ /* 0x000fe200078e0a05 */
[C---:B------:R-:W-:Y:S02]  /*239d0*/  LOP3.LUT P0, RZ, R231.reuse, 0x100000, RZ, 0xc0, !PT ;  /* 0x00100000e7ff7812 */ /* 0x040fe4000780c0ff */
[----:B------:R-:W-:Y:S02]  /*239e0*/  LOP3.LUT P5, RZ, R231, 0x1000, RZ, 0xc0, !PT ;  /* 0x00001000e7ff7812 */ /* 0x000fe400078ac0ff */
[----:B------:R-:W-:Y:S02]  /*239f0*/  FSEL R81, R73, -INF , !P0 ;  /* 0xff80000049517808 */ /* 0x000fe40004000000 */
[C---:B------:R-:W-:Y:S02]  /*23a00*/  ISETP.GE.AND P0, PT, R13.reuse, R238, PT ;  /* 0x000000ee0d00720c */ /* 0x040fe40003f06270 */
[----:B------:R-:W-:Y:S02]  /*23a10*/  IABS R8, R8 ;  /* 0x0000000800087213 */ /* 0x000fe40000000000 */
[-C--:B------:R-:W-:Y:S02]  /*23a20*/  ISETP.GE.OR P0, PT, R13, R243.reuse, !P0 ;  /* 0x000000f30d00720c */ /* 0x080fe40004706670 */
[----:B------:R-:W-:Y:S02]  /*23a30*/  FSEL R72, R27, -INF , !P5 ;  /* 0xff8000001b487808 */ /* 0x000fe40006800000 */
[----:B------:R-:W1:Y:S01]  /*23a40*/  I2F R8, R8 ;  /* 0x0000000800087306 */ /* 0x000e620000201400 */
[----:B------:R-:W-:Y:S02]  /*23a50*/  FSEL R201, R29, -INF , !P0 ;  /* 0xff8000001dc97808 */ /* 0x000fe40004000000 */
[----:B------:R-:W-:Y:S01]  /*23a60*/  ISETP.GE.AND P0, PT, R10, R238, PT ;  /* 0x000000ee0a00720c */ /* 0x000fe20003f06270 */
[----:B------:R-:W-:Y:S01]  /*23a70*/  STL [R1+0x3c], R72 ;  /* 0x00003c4801007387 */ /* 0x000fe20000100800 */
[----:B------:R-:W-:Y:S02]  /*23a80*/  LOP3.LUT P6, RZ, R232, 0x2000000, RZ, 0xc0, !PT ;  /* 0x02000000e8ff7812 */ /* 0x000fe400078cc0ff */
[----:B------:R-:W-:Y:S01]  /*23a90*/  ISETP.GE.OR P0, PT, R10, R243, !P0 ;  /* 0x000000f30a00720c */ /* 0x000fe20004706670 */
[----:B------:R-:W-:Y:S01]  /*23aa0*/  IMAD.IADD R10, R241, 0x1, -R10 ;  /* 0x00000001f10a7824 */ /* 0x000fe200078e0a0a */
[----:B------:R-:W-:Y:S02]  /*23ab0*/  ISETP.GE.AND P1, PT, R9, R237, PT ;  /* 0x000000ed0900720c */ /* 0x000fe40003f26270 */
[----:B------:R-:W-:Y:S02]  /*23ac0*/  FSEL R202, R65, -INF , !P6 ;  /* 0xff80000041ca7808 */ /* 0x000fe40007000000 */
[----:B------:R-:W-:Y:S02]  /*23ad0*/  IABS R10, R10 ;  /* 0x0000000a000a7213 */ /* 0x000fe40000000000 */
[C---:B------:R-:W-:Y:S02]  /*23ae0*/  LOP3.LUT P6, RZ, R231.reuse, 0x800, RZ, 0xc0, !PT ;  /* 0x00000800e7ff7812 */ /* 0x040fe400078cc0ff */
[----:B------:R-:W-:Y:S02]  /*23af0*/  LOP3.LUT P5, RZ, R231, 0x200, RZ, 0xc0, !PT ;  /* 0x00000200e7ff7812 */ /* 0x000fe400078ac0ff */
[----:B------:R-:W2:Y:S01]  /*23b00*/  I2F R10, R10 ;  /* 0x0000000a000a7306 */ /* 0x000ea20000201400 */
[----:B------:R-:W-:Y:S02]  /*23b10*/  FSEL R200, R28, -INF , !P0 ;  /* 0xff8000001cc87808 */ /* 0x000fe40004000000 */
[C---:B------:R-:W-:Y:S01]  /*23b20*/  ISETP.GE.AND P0, PT, R9.reuse, R238, PT ;  /* 0x000000ee0900720c */ /* 0x040fe20003f06270 */
[----:B-1----:R-:W-:Y:S01]  /*23b30*/  FFMA.FTZ R18, R8, -UR35, R18 ;  /* 0x8000002308127c23 */ /* 0x002fe20008010012 */
[----:B------:R-:W-:Y:S02]  /*23b40*/  FMNMX.FTZ R8, R96, R132, !PT ;  /* 0x0000008460087209 */ /* 0x000fe40007810000 */
[----:B------:R-:W-:Y:S02]  /*23b50*/  FSEL R83, R26, -INF , !P6 ;  /* 0xff8000001a537808 */ /* 0x000fe40007000000 */
[C---:B------:R-:W-:Y:S02]  /*23b60*/  ISETP.GE.OR P6, PT, R9.reuse, R242, !P1 ;  /* 0x000000f20900720c */ /* 0x040fe40004fc6670 */
[----:B------:R-:W-:Y:S01]  /*23b70*/  ISETP.GE.OR P0, PT, R9, R243, !P0 ;  /* 0x000000f30900720c */ /* 0x000fe20004706670 */
[----:B------:R-:W-:Y:S01]  /*23b80*/  IMAD.IADD R9, R241, 0x1, -R9 ;  /* 0x00000001f1097824 */ /* 0x000fe200078e0a09 */
[----:B------:R-:W-:Y:S02]  /*23b90*/  ISETP.GE.AND P1, PT, R7, R237, PT ;  /* 0x000000ed0700720c */ /* 0x000fe40003f26270 */
[----:B------:R-:W-:Y:S02]  /*23ba0*/  FSEL R128, R25, -INF , !P0 ;  /* 0xff80000019807808 */ /* 0x000fe40004000000 */
[----:B------:R-:W-:Y:S02]  /*23bb0*/  IABS R9, R9 ;  /* 0x0000000900097213 */ /* 0x000fe40000000000 */
[----:B------:R-:W-:Y:S02]  /*23bc0*/  ISETP.GE.AND P0, PT, R7, R238, PT ;  /* 0x000000ee0700720c */ /* 0x000fe40003f06270 */
[----:B------:R-:W-:Y:S02]  /*23bd0*/  FSEL R222, R23, -INF , !P5 ;  /* 0xff80000017de7808 */ /* 0x000fe40006800000 */
[C---:B------:R-:W-:Y:S02]  /*23be0*/  ISETP.GE.OR P5, PT, R7.reuse, R242, !P1 ;  /* 0x000000f20700720c */ /* 0x040fe40004fa6670 */
[----:B------:R-:W-:Y:S02]  /*23bf0*/  ISETP.GE.OR P0, PT, R7, R243, !P0 ;  /* 0x000000f30700720c */ /* 0x000fe40004706670 */
[----:B------:R-:W-:Y:S02]  /*23c00*/  ISETP.GE.AND P1, PT, R6, R237, PT ;  /* 0x000000ed0600720c */ /* 0x000fe40003f26270 */
[----:B------:R-:W-:Y:S02]  /*23c10*/  FSEL R121, R24, -INF , !P0 ;  /* 0xff80000018797808 */ /* 0x000fe40004000000 */
[C---:B------:R-:W-:Y:S02]  /*23c20*/  ISETP.GE.AND P0, PT, R6.reuse, R238, PT ;  /* 0x000000ee0600720c */ /* 0x040fe40003f06270 */
[C---:B------:R-:W-:Y:S02]  /*23c30*/  ISETP.GE.OR P1, PT, R6.reuse, R242, !P1 ;  /* 0x000000f20600720c */ /* 0x040fe40004f26670 */
[----:B------:R-:W-:Y:S02]  /*23c40*/  ISETP.GE.OR P0, PT, R6, R243, !P0 ;  /* 0x000000f30600720c */ /* 0x000fe40004706670 */
[----:B------:R-:W-:Y:S02]  /*23c50*/  FSEL R65, R19, -INF , !P2 ;  /* 0xff80000013417808 */ /* 0x000fe40005000000 */
[----:B------:R-:W-:Y:S02]  /*23c60*/  FSEL R122, R122, -INF , !P4 ;  /* 0xff8000007a7a7808 */ /* 0x000fe40006000000 */
[C---:B------:R-:W-:Y:S02]  /*23c70*/  LOP3.LUT P4, RZ, R231.reuse, 0x10000000, RZ, 0xc0, !PT ;  /* 0x10000000e7ff7812 */ /* 0x040fe4000788c0ff */
[----:B------:R-:W-:Y:S02]  /*23c80*/  LOP3.LUT R231, R231, 0xfffffffd, RZ, 0xc0, !PT ;  /* 0xfffffffde7e77812 */ /* 0x000fe400078ec0ff */
[----:B------:R-:W-:Y:S02]  /*23c90*/  FSEL R224, R85, -INF , !P4 ;  /* 0xff80000055e07808 */ /* 0x000fe40006000000 */
[----:B------:R-:W-:Y:S02]  /*23ca0*/  @P1 LOP3.LUT R231, R231, 0x2, RZ, 0xfc, !PT ;  /* 0x00000002e7e71812 */ /* 0x000fe400078efcff */
[----:B------:R-:W-:Y:S02]  /*23cb0*/  LOP3.LUT P4, RZ, R232, 0x4000000, RZ, 0xc0, !PT ;  /* 0x04000000e8ff7812 */ /* 0x000fe4000788c0ff */
[----:B------:R-:W-:Y:S02]  /*23cc0*/  FSEL R116, R20, -INF , !P0 ;  /* 0xff80000014747808 */ /* 0x000fe40004000000 */
[C---:B------:R-:W-:Y:S02]  /*23cd0*/  ISETP.GE.AND P0, PT, R5.reuse, R238, PT ;  /* 0x000000ee0500720c */ /* 0x040fe40003f06270 */
[C---:B------:R-:W-:Y:S02]  /*23ce0*/  ISETP.GE.AND P1, PT, R5.reuse, R237, PT ;  /* 0x000000ed0500720c */ /* 0x040fe40003f26270 */
[----:B------:R-:W-:Y:S02]  /*23cf0*/  FSEL R27, R22, -INF , !P4 ;  /* 0xff800000161b7808 */ /* 0x000fe40006000000 */
[C---:B------:R-:W-:Y:S02]  /*23d00*/  ISETP.GE.OR P4, PT, R5.reuse, R242, !P1 ;  /* 0x000000f20500720c */ /* 0x040fe40004f86670 */
[----:B------:R-:W-:Y:S02]  /*23d10*/  ISETP.GE.OR P0, PT, R5, R243, !P0 ;  /* 0x000000f30500720c */ /* 0x000fe40004706670 */
[C---:B------:R-:W-:Y:S02]  /*23d20*/  ISETP.GE.AND P2, PT, R3.reuse, R237, PT ;  /* 0x000000ed0300720c */ /* 0x040fe40003f46270 */
[----:B------:R-:W-:Y:S02]  /*23d30*/  FSEL R115, R18, -INF , !P0 ;  /* 0xff80000012737808 */ /* 0x000fe40004000000 */
[CC--:B------:R-:W-:Y:S04]  /*23d40*/  ISETP.GE.AND P0, PT, R4.reuse, R238.reuse, PT ;  /* 0x000000ee0400720c */ /* 0x0c0fe80003f06270 */
[-C--:B------:R-:W-:Y:S02]  /*23d50*/  ISETP.GE.OR P1, PT, R4, R243.reuse, !P0 ;  /* 0x000000f30400720c */ /* 0x080fe40004726670 */
[C---:B------:R-:W-:Y:S04]  /*23d60*/  ISETP.GE.AND P0, PT, R3.reuse, R238, PT ;  /* 0x000000ee0300720c */ /* 0x040fe80003f06270 */
[----:B------:R-:W-:Y:S01]  /*23d70*/  ISETP.GE.OR P0, PT, R3, R243, !P0 ;  /* 0x000000f30300720c */ /* 0x000fe20004706670 */
[----:B--2---:R-:W-:Y:S01]  /*23d80*/  FFMA.FTZ R17, R10, -UR35, R227 ;  /* 0x800000230a117c23 */ /* 0x004fe200080100e3 */
[----:B------:R-:W-:Y:S01]  /*23d90*/  FMNMX.FTZ R10, R95, R8, !PT ;  /* 0x000000085f0a7209 */ /* 0x000fe20007810000 */
[----:B------:R-:W2:Y:S01]  /*23da0*/  LDL.LU R227, [R1+0x84] ;  /* 0x0000840001e37983 */ /* 0x000ea20000300800 */
[----:B------:R-:W-:Y:S02]  /*23db0*/  IABS R8, R11 ;  /* 0x0000000b00087213 */ /* 0x000fe40000000000 */
[----:B------:R-:W-:Y:S01]  /*23dc0*/  FSEL R219, R17, -INF , !P3 ;  /* 0xff80000011db7808 */ /* 0x000fe20005800000 */
[----:B------:R-:W-:Y:S01]  /*23dd0*/  IMAD.MOV.U32 R17, RZ, RZ, R75 ;  /* 0x000000ffff117224 */ /* 0x000fe200078e004b */
[----:B------:R-:W1:Y:S01]  /*23de0*/  I2F R11, R8 ;  /* 0x00000008000b7306 */ /* 0x000e620000201400 */
[----:B------:R-:W-:Y:S02]  /*23df0*/  FMNMX.FTZ R10, R99, R10, !PT ;  /* 0x0000000a630a7209 */ /* 0x000fe40007810000 */
[-C--:B------:R-:W-:Y:S02]  /*23e00*/  ISETP.GE.AND P3, PT, R4, R237.reuse, PT ;  /* 0x000000ed0400720c */ /* 0x080fe40003f66270 */
[----:B------:R-:W-:Y:S01]  /*23e10*/  FMNMX.FTZ R10, R100, R10, !PT ;  /* 0x0000000a640a7209 */ /* 0x000fe20007810000 */
[----:B-1----:R-:W-:Y:S03]  /*23e20*/  FFMA.FTZ R15, R11, -UR35, R228 ;  /* 0x800000230b0f7c23 */ /* 0x002fe600080100e4 */
[----:B------:R-:W-:Y:S01]  /*23e30*/  FMNMX.FTZ R8, R220, R10, !PT ;  /* 0x0000000adc087209 */ /* 0x000fe20007810000 */
[----:B------:R-:W-:Y:S02]  /*23e40*/  IMAD.MOV.U32 R228, RZ, RZ, R229 ;  /* 0x000000ffffe47224 */ /* 0x000fe400078e00e5 */
[----:B------:R-:W3:Y:S01]  /*23e50*/  LDL.LU R229, [R1+0x8c] ;  /* 0x00008c0001e57983 */ /* 0x000ee20000300800 */
[----:B------:R-:W-:Y:S01]  /*23e60*/  FMNMX.FTZ R8, R102, R8, !PT ;  /* 0x0000000866087209 */ /* 0x000fe20007810000 */
[----:B------:R-:W-:Y:S01]  /*23e70*/  IMAD.IADD R10, R234, 0x1, -R3 ;  /* 0x00000001ea0a7824 */ /* 0x000fe200078e0a03 */
[----:B------:R-:W-:Y:S01]  /*23e80*/  FSEL R113, R15, -INF , !P1 ;  /* 0xff8000000f717808 */ /* 0x000fe20004800000 */
[----:B------:R-:W-:Y:S01]  /*23e90*/  IMAD.MOV.U32 R11, RZ, RZ, R9 ;  /* 0x000000ffff0b7224 */ /* 0x000fe200078e0009 */
[----:B------:R-:W-:Y:S01]  /*23ea0*/  FMNMX.FTZ R8, R105, R8, !PT ;  /* 0x0000000869087209 */ /* 0x000fe20007810000 */
[----:B------:R-:W-:Y:S01]  /*23eb0*/  IMAD.MOV.U32 R15, RZ, RZ, R112 ;  /* 0x000000ffff0f7224 */ /* 0x000fe200078e0070 */
[----:B------:R-:W-:Y:S01]  /*23ec0*/  ISETP.GE.AND P1, PT, R2, R237, PT ;  /* 0x000000ed0200720c */ /* 0x000fe20003f26270 */
[----:B------:R-:W-:Y:S01]  /*23ed0*/  I2F R12, R11 ;  /* 0x0000000b000c7306 */ /* 0x000fe20000201400 */
[----:B------:R-:W-:Y:S04]  /*23ee0*/  FMNMX.FTZ R8, R221, R8, !PT ;  /* 0x00000008dd087209 */ /* 0x000fe80007810000 */
[----:B------:R-:W-:Y:S04]  /*23ef0*/  FMNMX.FTZ R8, R109, R8, !PT ;  /* 0x000000086d087209 */ /* 0x000fe80007810000 */
[----:B------:R-:W-:Y:S04]  /*23f00*/  FMNMX.FTZ R8, R131, R8, !PT ;  /* 0x0000000883087209 */ /* 0x000fe80007810000 */
[----:B------:R-:W-:Y:S04]  /*23f10*/  FMNMX.FTZ R8, R130, R8, !PT ;  /* 0x0000000882087209 */ /* 0x000fe80007810000 */
[----:B------:R-:W-:Y:S02]  /*23f20*/  FMNMX.FTZ R9, R129, R8, !PT ;  /* 0x0000000881097209 */ /* 0x000fe40007810000 */
[----:B------:R-:W-:Y:S02]  /*23f30*/  IABS R8, R10 ;  /* 0x0000000a00087213 */ /* 0x000fe40000000000 */
[----:B------:R-:W-:Y:S02]  /*23f40*/  FMNMX.FTZ R9, R127, R9, !PT ;  /* 0x000000097f097209 */ /* 0x000fe40007810000 */
[----:B------:R1:W4:Y:S02]  /*23f50*/  I2F R10, R8 ;  /* 0x00000008000a7306 */ /* 0x0003240000201400 */
[----:B------:R-:W-:Y:S04]  /*23f60*/  FMNMX.FTZ R9, R126, R9, !PT ;  /* 0x000000097e097209 */ /* 0x000fe80007810000 */
[----:B-1----:R-:W-:Y:S01]  /*23f70*/  FMNMX.FTZ R8, R206, R9, !PT ;  /* 0x00000009ce087209 */ /* 0x002fe20007810000 */
[----:B------:R-:W-:Y:S02]  /*23f80*/  IMAD.IADD R9, R241, 0x1, -R7 ;  /* 0x00000001f1097824 */ /* 0x000fe400078e0a07 */
[----:B----4-:R-:W-:Y:S01]  /*23f90*/  FFMA.FTZ R13, R10, -UR35, R228 ;  /* 0x800000230a0d7c23 */ /* 0x010fe200080100e4 */
[----:B------:R-:W-:Y:S02]  /*23fa0*/  FMNMX.FTZ R7, R204, R8, !PT ;  /* 0x00000008cc077209 */ /* 0x000fe40007810000 */
[----:B------:R-:W-:Y:S02]  /*23fb0*/  IABS R8, R9 ;  /* 0x0000000900087213 */ /* 0x000fe40000000000 */
[----:B------:R-:W-:Y:S02]  /*23fc0*/  FSEL R112, R13, -INF , !P0 ;  /* 0xff8000000d707808 */ /* 0x000fe40004000000 */
[----:B------:R1:W-:Y:S01]  /*23fd0*/  I2F R11, R8 ;  /* 0x00000008000b7306 */ /* 0x0003e20000201400 */
[C---:B------:R-:W-:Y:S02]  /*23fe0*/  ISETP.GE.AND P0, PT, R2.reuse, R238, PT ;  /* 0x000000ee0200720c */ /* 0x040fe40003f06270 */
[----:B------:R-:W-:Y:S02]  /*23ff0*/  FMNMX.FTZ R7, R125, R7, !PT ;  /* 0x000000077d077209 */ /* 0x000fe40007810000 */
[----:B------:R-:W-:Y:S02]  /*24000*/  ISETP.GE.OR P0, PT, R2, R243, !P0 ;  /* 0x000000f30200720c */ /* 0x000fe40004706670 */
[----:B------:R-:W-:Y:S04]  /*24010*/  FMNMX.FTZ R7, R120, R7, !PT ;  /* 0x0000000778077209 */ /* 0x000fe80007810000 */
[----:B------:R-:W-:Y:S04]  /*24020*/  FMNMX.FTZ R7, R111, R7, !PT ;  /* 0x000000076f077209 */ /* 0x000fe80007810000 */
[----:B------:R-:W-:Y:S04]  /*24030*/  FMNMX.FTZ R7, R94, R7, !PT ;  /* 0x000000075e077209 */ /* 0x000fe80007810000 */
[----:B------:R-:W-:Y:S04]  /*24040*/  FMNMX.FTZ R7, R93, R7, !PT ;  /* 0x000000075d077209 */ /* 0x000fe80007810000 */
[----:B------:R-:W-:Y:S01]  /*24050*/  FMNMX.FTZ R7, R92, R7, !PT ;  /* 0x000000075c077209 */ /* 0x000fe20007810000 */
[----:B-1----:R-:W-:Y:S03]  /*24060*/  IMAD.IADD R8, R234, 0x1, -R2 ;  /* 0x00000001ea087824 */ /* 0x002fe600078e0a02 */
[----:B------:R-:W-:Y:S02]  /*24070*/  FMNMX.FTZ R7, R89, R7, !PT ;  /* 0x0000000759077209 */ /* 0x000fe40007810000 */
[----:B------:R-:W-:Y:S01]  /*24080*/  IABS R9, R8 ;  /* 0x0000000800097213 */ /* 0x000fe20000000000 */
[----:B------:R-:W-:Y:S01]  /*24090*/  IMAD.IADD R8, R241, 0x1, -R6 ;  /* 0x00000001f1087824 */ /* 0x000fe200078e0a06 */
[----:B------:R-:W-:Y:S03]  /*240a0*/  FMNMX.FTZ R6, R86, R7, !PT ;  /* 0x0000000756067209 */ /* 0x000fe60007810000 */
[----:B------:R-:W-:Y:S01]  /*240b0*/  IMAD.MOV.U32 R7, RZ, RZ, R9 ;  /* 0x000000ffff077224 */ /* 0x000fe200078e0009 */
[----:B------:R-:W-:Y:S02]  /*240c0*/  IABS R8, R8 ;  /* 0x0000000800087213 */ /* 0x000fe40000000000 */
[----:B------:R-:W-:Y:S01]  /*240d0*/  FMNMX.FTZ R6, R84, R6, !PT ;  /* 0x0000000654067209 */ /* 0x000fe20007810000 */
[----:B------:R1:W-:Y:S03]  /*240e0*/  I2F R10, R7 ;  /* 0x00000007000a7306 */ /* 0x0003e60000201400 */
[----:B------:R-:W-:Y:S04]  /*240f0*/  FMNMX.FTZ R6, R82, R6, !PT ;  /* 0x0000000652067209 */ /* 0x000fe80007810000 */
[----:B------:R-:W-:Y:S03]  /*24100*/  FMNMX.FTZ R6, R80, R6, !PT ;  /* 0x0000000650067209 */ /* 0x000fe60007810000 */
[----:B------:R-:W4:Y:S01]  /*24110*/  I2F R19, R8 ;  /* 0x0000000800137306 */ /* 0x000f220000201400 */
[----:B------:R-:W-:Y:S04]  /*24120*/  FMNMX.FTZ R6, R78, R6, !PT ;  /* 0x000000064e067209 */ /* 0x000fe80007810000 */
[----:B------:R-:W-:Y:S01]  /*24130*/  FMNMX.FTZ R9, R77, R6, !PT ;  /* 0x000000064d097209 */ /* 0x000fe20007810000 */
[----:B------:R-:W-:Y:S05]  /*24140*/  IMAD.IADD R6, R241, 0x1, -R5 ;  /* 0x00000001f1067824 */ /* 0x000fea00078e0a05 */
[----:B------:R-:W-:Y:S01]  /*24150*/  IABS R6, R6 ;  /* 0x0000000600067213 */ /* 0x000fe20000000000 */
[----:B-1----:R-:W-:Y:S05]  /*24160*/  IMAD.IADD R7, R234, 0x1, -R0 ;  /* 0x00000001ea077824 */ /* 0x002fea00078e0a00 */
[----:B------:R-:W-:Y:S01]  /*24170*/  IABS R7, R7 ;  /* 0x0000000700077213 */ /* 0x000fe20000000000 */
[----:B----4-:R-:W-:Y:S01]  /*24180*/  FFMA.FTZ R16, R19, -UR35, R16 ;  /* 0x8000002313107c23 */ /* 0x010fe20008010010 */
[----:B------:R-:W-:Y:S04]  /*24190*/  FMNMX.FTZ R8, R97, R133, !PT ;  /* 0x0000008561087209 */ /* 0x000fe80007810000 */
[----:B------:R-:W-:Y:S02]  /*241a0*/  FMNMX.FTZ R5, R68, R8, !PT ;  /* 0x0000000844057209 */ /* 0x000fe40007810000 */
[----:B------:R-:W-:Y:S02]  /*241b0*/  FMNMX.FTZ R8, R69, R9, !PT ;  /* 0x0000000945087209 */ /* 0x000fe40007810000 */
[----:B------:R-:W1:Y:S01]  /*241c0*/  I2F R9, R7 ;  /* 0x0000000700097306 */ /* 0x000e620000201400 */
[----:B------:R-:W-:Y:S01]  /*241d0*/  FMNMX.FTZ R5, R64, R5, !PT ;  /* 0x0000000540057209 */ /* 0x000fe20007810000 */
[----:B-1----:R-:W-:Y:S01]  /*241e0*/  FFMA.FTZ R19, R9, -UR35, R230 ;  /* 0x8000002309137c23 */ /* 0x002fe200080100e6 */
[----:B------:R-:W-:Y:S01]  /*241f0*/  FMNMX.FTZ R7, R66, R8, !PT ;  /* 0x0000000842077209 */ /* 0x000fe20007810000 */
[----:B------:R-:W-:Y:S01]  /*24200*/  IMAD.MOV.U32 R8, RZ, RZ, R6 ;  /* 0x000000ffff087224 */ /* 0x000fe200078e0006 */
[----:B------:R-:W-:Y:S01]  /*24210*/  FMNMX.FTZ R6, R32, R5, !PT ;  /* 0x0000000520067209 */ /* 0x000fe20007810000 */
[----:B------:R-:W-:Y:S01]  /*24220*/  IMAD.IADD R9, R241, 0x1, -R4 ;  /* 0x00000001f1097824 */ /* 0x000fe200078e0a04 */
[----:B------:R-:W-:Y:S02]  /*24230*/  FMNMX.FTZ R5, R48, R7, !PT ;  /* 0x0000000730057209 */ /* 0x000fe40007810000 */
[----:B------:R-:W-:Y:S01]  /*24240*/  FMNMX.FTZ R6, R47, R6, !PT ;  /* 0x000000062f067209 */ /* 0x000fe20007810000 */
[----:B------:R-:W1:Y:S02]  /*24250*/  I2F R8, R8 ;  /* 0x0000000800087306 */ /* 0x000e640000201400 */
[----:B------:R-:W4:Y:S01]  /*24260*/  SHFL.BFLY PT, R7, R5, 0x2, 0x1f ;  /* 0x0c401f0005077f89 */ /* 0x000f2200000e0000 */
        /* <DEDUP_REMOVED lines=8> */
[----:B--2---:R-:W-:Y:S02]  /*242f0*/  FFMA.FTZ R12, R12, -UR35, R227 ;  /* 0x800000230c0c7c23 */ /* 0x004fe400080100e3 */
[----:B---3--:R-:W-:Y:S02]  /*24300*/  FFMA.FTZ R11, R11, -UR35, R229 ;  /* 0x800000230b0b7c23 */ /* 0x008fe400080100e5 */
[----:B------:R-:W-:Y:S02]  /*24310*/  IMAD.MOV.U32 R229, RZ, RZ, R246 ;  /* 0x000000ffffe57224 */ /* 0x000fe400078e00f6 */
[----:B------:R-:W1:Y:S01]  /*24320*/  LDL.LU R246, [R1+0x90] ;  /* 0x0000900001f67983 */ /* 0x000e620000300800 */
[----:B------:R-:W-:Y:S01]  /*24330*/  FSEL R20, R11, -INF , !P5 ;  /* 0xff8000000b147808 */ /* 0x000fe20006800000 */
[----:B------:R-:W-:Y:S01]  /*24340*/  FFMA.FTZ R14, R10, -UR35, R229 ;  /* 0x800000230a0e7c23 */ /* 0x000fe200080100e5 */
[-C--:B------:R-:W-:Y:S01]  /*24350*/  ISETP.GE.OR P5, PT, R4, R242.reuse, !P3 ;  /* 0x000000f20400720c */ /* 0x080fe20005fa6670 */
[----:B------:R-:W-:Y:S01]  /*24360*/  IMAD.IADD R10, R241, 0x1, -R2 ;  /* 0x00000001f10a7824 */ /* 0x000fe200078e0a02 */
[----:B------:R-:W-:Y:S01]  /*24370*/  STL [R1+0x154], R234 ;  /* 0x000154ea01007387 */ /* 0x000fe20000100800 */
[-C--:B------:R-:W-:Y:S02]  /*24380*/  ISETP.GE.OR P3, PT, R3, R242.reuse, !P2 ;  /* 0x000000f20300720c */ /* 0x080fe40005766670 */
[----:B------:R-:W-:Y:S01]  /*24390*/  FSEL R110, R14, -INF , !P0 ;  /* 0xff8000000e6e7808 */ /* 0x000fe20004000000 */
[----:B------:R-:W-:Y:S01]  /*243a0*/  IMAD.MOV.U32 R14, RZ, RZ, R20 ;  /* 0x000000ffff0e7224 */ /* 0x000fe200078e0014 */
[----:B------:R-:W-:Y:S01]  /*243b0*/  STL [R1+0x158], R231 ;  /* 0x000158e701007387 */ /* 0x000fe20000100800 */
[----:B------:R-:W-:Y:S02]  /*243c0*/  ISETP.GE.AND P0, PT, R0, R237, PT ;  /* 0x000000ed0000720c */ /* 0x000fe40003f06270 */
[----:B------:R-:W-:Y:S01]  /*243d0*/  ISETP.GE.OR P2, PT, R2, R242, !P1 ;  /* 0x000000f20200720c */ /* 0x000fe20004f46670 */
[----:B------:R-:W-:Y:S01]  /*243e0*/  STL [R1+0x15c], R238 ;  /* 0x00015cee01007387 */ /* 0x000fe20000100800 */
[C---:B------:R-:W-:Y:S02]  /*243f0*/  ISETP.GE.AND P1, PT, R0.reuse, R238, PT ;  /* 0x000000ee0000720c */ /* 0x040fe40003f26270 */
[C---:B------:R-:W-:Y:S01]  /*24400*/  ISETP.GE.OR P0, PT, R0.reuse, R242, !P0 ;  /* 0x000000f20000720c */ /* 0x040fe20004706670 */
[----:B------:R-:W2:Y:S01]  /*24410*/  LDL.LU R228, [R1+0x98] ;  /* 0x0000980001e47983 */ /* 0x000ea20000300800 */
[----:B------:R-:W-:Y:S03]  /*24420*/  ISETP.GE.OR P1, PT, R0, R243, !P1 ;  /* 0x000000f30000720c */ /* 0x000fe60004f26670 */
[----:B------:R-:W-:Y:S01]  /*24430*/  STL [R1+0x160], R237 ;  /* 0x000160ed01007387 */ /* 0x000fe20000100800 */
[----:B------:R-:W-:Y:S03]  /*24440*/  FSEL R103, R19, -INF , !P1 ;  /* 0xff80000013677808 */ /* 0x000fe60004800000 */
[----:B------:R-:W3:Y:S04]  /*24450*/  LDL.LU R229, [R1+0x9c] ;  /* 0x00009c0001e57983 */ /* 0x000ee80000300800 */
[----:B------:R-:W2:Y:S01]  /*24460*/  LDL.LU R230, [R1+0x94] ;  /* 0x0000940001e67983 */ /* 0x000ea20000300800 */
[----:B-1----:R-:W-:Y:S01]  /*24470*/  FFMA.FTZ R18, R8, -UR35, R246 ;  /* 0x8000002308127c23 */ /* 0x002fe200080100f6 */
[----:B----4-:R-:W-:Y:S02]  /*24480*/  FMNMX.FTZ R8, R5, R7, !PT ;  /* 0x0000000705087209 */ /* 0x010fe40007810000 */
        /* <DEDUP_REMOVED lines=32> */
[----:B------:R-:W-:Y:S02]  /*24690*/  FSEL R246, R12, -INF , !P6 ;  /* 0xff8000000cf67808 */ /* 0x000fe40007000000 */
[----:B------:R-:W-:Y:S01]  /*246a0*/  FMNMX.FTZ R4, R252, R4, !PT ;  /* 0x00000004fc047209 */ /* 0x000fe20007810000 */
[----:B------:R1:W-:Y:S01]  /*246b0*/  I2F R12, R3 ;  /* 0x00000003000c7306 */ /* 0x0003e20000201400 */
[----:B------:R-:W-:Y:S02]  /*246c0*/  FMNMX.FTZ R2, R91, R2, !PT ;  /* 0x000000025b027209 */ /* 0x000fe40007810000 */
[----:B------:R-:W-:Y:S02]  /*246d0*/  FMNMX.FTZ R5, R49, R5, !PT ;  /* 0x0000000531057209 */ /* 0x000fe40007810000 */
[----:B------:R-:W-:Y:S02]  /*246e0*/  FMNMX.FTZ R4, R251, R4, !PT ;  /* 0x00000004fb047209 */ /* 0x000fe40007810000 */
[----:B------:R-:W-:Y:S02]  /*246f0*/  IABS R6, R7 ;  /* 0x0000000700067213 */ /* 0x000fe40000000000 */
[----:B------:R-:W-:Y:S02]  /*24700*/  FMNMX.FTZ R2, R218, R2, !PT ;  /* 0x00000002da027209 */ /* 0x000fe40007810000 */
[----:B------:R-:W-:Y:S01]  /*24710*/  FMNMX.FTZ R5, R40, R5, !PT ;  /* 0x0000000528057209 */ /* 0x000fe20007810000 */
[----:B------:R4:W-:Y:S01]  /*24720*/  I2F R11, R6 ;  /* 0x00000006000b7306 */ /* 0x0009e20000201400 */
        /* <DEDUP_REMOVED lines=15> */
[----:B------:R-:W-:Y:S02]  /*24820*/  IABS R5, R10 ;  /* 0x0000000a00057213 */ /* 0x000fe40000000000 */
[----:B------:R-:W-:Y:S01]  /*24830*/  FMNMX.FTZ R4, R209, R4, !PT ;  /* 0x00000004d1047209 */ /* 0x000fe20007810000 */
[----:B----4-:R-:W1:Y:S01]  /*24840*/  SHFL.BFLY PT, R6, R2, 0x2, 0x1f ;  /* 0x0c401f0002067f89 */ /* 0x010e6200000e0000 */
[----:B------:R4:W2:Y:S01]  /*24850*/  I2F R7, R5 ;  /* 0x0000000500077306 */ /* 0x0008a20000201400 */
[----:B------:R-:W-:Y:S02]  /*24860*/  FMNMX.FTZ R3, R81, R3, !PT ;  /* 0x0000000351037209 */ /* 0x000fe40007810000 */
[----:B------:R-:W-:Y:S02]  /*24870*/  FMNMX.FTZ R4, R208, R4, !PT ;  /* 0x00000004d0047209 */ /* 0x000fe40007810000 */
[----:B------:R-:W-:Y:S02]  /*24880*/  FMNMX.FTZ R3, R70, R3, !PT ;  /* 0x0000000346037209 */ /* 0x000fe40007810000 */
[----:B------:R-:W-:Y:S02]  /*24890*/  FMNMX.FTZ R4, R207, R4, !PT ;  /* 0x00000004cf047209 */ /* 0x000fe40007810000 */
[----:B------:R-:W-:Y:S02]  /*248a0*/  FMNMX.FTZ R3, R217, R3, !PT ;  /* 0x00000003d9037209 */ /* 0x000fe40007810000 */
[----:B------:R-:W-:Y:S02]  /*248b0*/  FMNMX.FTZ R4, R205, R4, !PT ;  /* 0x00000004cd047209 */ /* 0x000fe40007810000 */
[----:B------:R-:W-:Y:S02]  /*248c0*/  FSEL R223, R18, -INF , !P4 ;  /* 0xff80000012df7808 */ /* 0x000fe40006000000 */
[----:B------:R-:W-:Y:S02]  /*248d0*/  FMNMX.FTZ R4, R203, R4, !PT ;  /* 0x00000004cb047209 */ /* 0x000fe40007810000 */
[----:B------:R-:W-:Y:S02]  /*248e0*/  FMNMX.FTZ R3, R72, R3, !PT ;  /* 0x0000000348037209 */ /* 0x000fe40007810000 */
[----:B------:R-:W-:Y:S02]  /*248f0*/  FMNMX.FTZ R4, R202, R4, !PT ;  /* 0x00000004ca047209 */ /* 0x000fe40007810000 */
[----:B------:R-:W-:Y:S02]  /*24900*/  FMNMX.FTZ R3, R83, R3, !PT ;  /* 0x0000000353037209 */ /* 0x000fe40007810000 */
[----:B------:R-:W-:Y:S01]  /*24910*/  FMNMX.FTZ R4, R201, R4, !PT ;  /* 0x00000004c9047209 */ /* 0x000fe20007810000 */
[----:B----4-:R-:W-:Y:S01]  /*24920*/  IMAD.IADD R5, R241, 0x1, -R0 ;  /* 0x00000001f1057824 */ /* 0x010fe200078e0a00 */
[----:B-1----:R-:W-:Y:S01]  /*24930*/  FMNMX.FTZ R2, R2, R6, !PT ;  /* 0x0000000602027209 */ /* 0x002fe20007810000 */
[----:B--2---:R-:W-:Y:S01]  /*24940*/  FFMA.FTZ R7, R7, -UR35, R230 ;  /* 0x8000002307077c23 */ /* 0x004fe200080100e6 */
[----:B------:R-:W-:Y:S02]  /*24950*/  FMNMX.FTZ R4, R200, R4, !PT ;  /* 0x00000004c8047209 */ /* 0x000fe40007810000 */
[----:B------:R-:W-:Y:S01]  /*24960*/  IABS R5, R5 ;  /* 0x0000000500057213 */ /* 0x000fe20000000000 */
[----:B------:R-:W1:Y:S01]  /*24970*/  SHFL.BFLY PT, R72, R2, 0x1, 0x1f ;  /* 0x0c201f0002487f89 */ /* 0x000e6200000e0000 */
[----:B------:R-:W-:Y:S02]  /*24980*/  FMNMX.FTZ R4, R128, R4, !PT ;  /* 0x0000000480047209 */ /* 0x000fe40007810000 */
[----:B------:R-:W-:Y:S02]  /*24990*/  FMNMX.FTZ R0, R222, R3, !PT ;  /* 0x00000003de007209 */ /* 0x000fe40007810000 */
[----:B------:R-:W-:Y:S01]  /*249a0*/  FMNMX.FTZ R3, R121, R4, !PT ;  /* 0x0000000479037209 */ /* 0x000fe20007810000 */
[----:B------:R-:W-:Y:S01]  /*249b0*/  IMAD.MOV.U32 R4, RZ, RZ, R5 ;  /* 0x000000ffff047224 */ /* 0x000fe200078e0005 */
[----:B------:R-:W-:Y:S01]  /*249c0*/  FMNMX.FTZ R0, R27, R0, !PT ;  /* 0x000000001b007209 */ /* 0x000fe20007810000 */
[----:B------:R-:W-:Y:S01]  /*249d0*/  FFMA.FTZ R5, R12, -UR35, R228 ;  /* 0x800000230c057c23 */ /* 0x000fe200080100e4 */
[----:B------:R-:W-:Y:S01]  /*249e0*/  FMNMX.FTZ R3, R116, R3, !PT ;  /* 0x0000000374037209 */ /* 0x000fe20007810000 */
[----:B------:R3:W2:Y:S01]  /*249f0*/  I2F R9, R4 ;  /* 0x0000000400097306 */ /* 0x0006a20000201400 */
[----:B------:R-:W-:Y:S02]  /*24a00*/  FMNMX.FTZ R73, R8, R73, !PT ;  /* 0x0000004908497209 */ /* 0x000fe40007810000 */
[----:B------:R-:W-:Y:S02]  /*24a10*/  FMNMX.FTZ R0, R65, R0, !PT ;  /* 0x0000000041007209 */ /* 0x000fe40007810000 */
[----:B------:R-:W-:Y:S01]  /*24a20*/  LOP3.LUT P6, RZ, R231, 0x2, RZ, 0xc0, !PT ;  /* 0x00000002e7ff7812 */ /* 0x000fe200078cc0ff */
[----:B------:R-:W-:Y:S01]  /*24a30*/  FMUL.FTZ R6, R73, c[0x0][0x23c] ;  /* 0x00008f0049067a20 */ /* 0x000fe20000410000 */
[----:B------:R-:W-:Y:S02]  /*24a40*/  FMNMX.FTZ R3, R115, R3, !PT ;  /* 0x0000000373037209 */ /* 0x000fe40007810000 */
[----:B------:R-:W-:Y:S02]  /*24a50*/  FMNMX.FTZ R0, R219, R0, !PT ;  /* 0x00000000db007209 */ /* 0x000fe40007810000 */
[----:B------:R-:W-:Y:S02]  /*24a60*/  FSETP.NEU.FTZ.AND P1, PT, R73, -INF , PT ;  /* 0xff8000004900780b */ /* 0x000fe40003f3d000 */
[----:B------:R-:W-:Y:S01]  /*24a70*/  FSEL R13, R16, -INF , !P6 ;  /* 0xff800000100d7808 */ /* 0x000fe20007000000 */
[----:B------:R-:W-:Y:S01]  /*24a80*/  IMAD.MOV.U32 R16, RZ, RZ, R224 ;  /* 0x000000ffff107224 */ /* 0x000fe200078e00e0 */
[----:B------:R-:W-:Y:S02]  /*24a90*/  FMNMX.FTZ R3, R113, R3, !PT ;  /* 0x0000000371037209 */ /* 0x000fe40007810000 */
[----:B------:R-:W-:Y:S01]  /*24aa0*/  FMNMX.FTZ R0, R246, R0, !PT ;  /* 0x00000000f6007209 */ /* 0x000fe20007810000 */
[----:B------:R-:W-:Y:S01]  /*24ab0*/  IMAD.MOV.U32 R18, RZ, RZ, R13 ;  /* 0x000000ffff127224 */ /* 0x000fe200078e000d */
[----:B------:R-:W-:Y:S02]  /*24ac0*/  FSEL R6, R6, RZ, P1 ;  /* 0x000000ff06067208 */ /* 0x000fe40000800000 */
[----:B------:R-:W-:Y:S02]  /*24ad0*/  FMNMX.FTZ R3, R112, R3, !PT ;  /* 0x0000000370037209 */ /* 0x000fe40007810000 */
[----:B------:R-:W-:Y:S01]  /*24ae0*/  FMNMX.FTZ R0, R14, R0, !PT ;  /* 0x000000000e007209 */ /* 0x000fe20007810000 */
[----:B---3--:R-:W-:Y:S01]  /*24af0*/  FFMA.FTZ R4, R11, -UR35, R229 ;  /* 0x800000230b047c23 */ /* 0x008fe200080100e5 */
[----:B-1----:R-:W-:Y:S01]  /*24b00*/  FMNMX.FTZ R72, R2, R72, !PT ;  /* 0x0000004802487209 */ /* 0x002fe20007810000 */
[--C-:B------:R-:W-:Y:S01]  /*24b10*/  FFMA.FTZ R2, R96, c[0x0][0x23c], -R6.reuse ;  /* 0x00008f0060027a23 */ /* 0x100fe20000010806 */
[----:B------:R-:W-:Y:S01]  /*24b20*/  FMNMX.FTZ R71, R110, R3, !PT ;  /* 0x000000036e477209 */ /* 0x000fe20007810000 */
[----:B------:R-:W-:Y:S01]  /*24b30*/  FFMA.FTZ R3, R95, c[0x0][0x23c], -R6 ;  /* 0x00008f005f037a23 */ /* 0x000fe20000010806 */
[----:B------:R-:W-:Y:S01]  /*24b40*/  FMNMX.FTZ R0, R18, R0, !PT ;  /* 0x0000000012007209 */ /* 0x000fe20007810000 */
[----:B--2---:R-:W-:Y:S01]  /*24b50*/  FFMA.FTZ R74, R9, -UR35, R74 ;  /* 0x80000023094a7c23 */ /* 0x004fe2000801004a */
[----:B------:R1:W-:Y:S01]  /*24b60*/  MUFU.EX2 R90, R2 ;  /* 0x00000002005a7308 */ /* 0x0003e20000000800 */
[--C-:B------:R-:W-:Y:S01]  /*24b70*/  FFMA.FTZ R227, R69, c[0x0][0x23c], -R6.reuse ;  /* 0x00008f0045e37a23 */ /* 0x100fe20000010806 */
[----:B------:R-:W-:Y:S01]  /*24b80*/  FSEL R238, R5, -INF , !P5 ;  /* 0xff80000005ee7808 */ /* 0x000fe20006800000 */
[----:B------:R-:W-:Y:S01]  /*24b90*/  FFMA.FTZ R237, R111, c[0x0][0x23c], -R6 ;  /* 0x00008f006fed7a23 */ /* 0x000fe20000010806 */
[----:B------:R-:W-:Y:S01]  /*24ba0*/  FMNMX.FTZ R0, R223, R0, !PT ;  /* 0x00000000df007209 */ /* 0x000fe20007810000 */
[----:B------:R-:W-:Y:S01]  /*24bb0*/  IMAD.MOV.U32 R111, RZ, RZ, R16 ;  /* 0x000000ffff6f7224 */ /* 0x000fe200078e0010 */
[----:B------:R-:W-:Y:S01]  /*24bc0*/  FSEL R19, R4, -INF , !P3 ;  /* 0xff80000004137808 */ /* 0x000fe20005800000 */
[--C-:B------:R-:W-:Y:S01]  /*24bd0*/  FFMA.FTZ R102, R102, c[0x0][0x23c], -R6.reuse ;  /* 0x00008f0066667a23 */ /* 0x100fe20000010806 */
[----:B------:R-:W-:Y:S01]  /*24be0*/  FMNMX.FTZ R0, R238, R0, !PT ;  /* 0x00000000ee007209 */ /* 0x000fe20007810000 */
[--C-:B------:R-:W-:Y:S01]  /*24bf0*/  FFMA.FTZ R105, R105, c[0x0][0x23c], -R6.reuse ;  /* 0x00008f0069697a23 */ /* 0x100fe20000010806 */
[----:B------:R2:W-:Y:S01]  /*24c00*/  MUFU.EX2 R98, R3 ;  /* 0x0000000300627308 */ /* 0x0005e20000000800 */
[--C-:B------:R-:W-:Y:S01]  /*24c10*/  FFMA.FTZ R88, R221, c[0x0][0x23c], -R6.reuse ;  /* 0x00008f00dd587a23 */ /* 0x100fe20000010806 */
[----:B------:R-:W-:Y:S01]  /*24c20*/  FSEL R25, R7, -INF , !P2 ;  /* 0xff80000007197808 */ /* 0x000fe20005000000 */
[----:B------:R-:W-:Y:S01]  /*24c30*/  FMUL.FTZ R7, R72, c[0x0][0x23c] ;  /* 0x00008f0048077a20 */ /* 0x000fe20000410000 */
[----:B------:R-:W-:Y:S01]  /*24c40*/  FMNMX.FTZ R0, R19, R0, !PT ;  /* 0x0000000013007209 */ /* 0x000fe20007810000 */
[--C-:B------:R-:W-:Y:S01]  /*24c50*/  FFMA.FTZ R109, R109, c[0x0][0x23c], -R6.reuse ;  /* 0x00008f006d6d7a23 */ /* 0x100fe20000010806 */
[----:B------:R-:W-:Y:S01]  /*24c60*/  FMNMX.FTZ R71, R103, R71, !PT ;  /* 0x0000004767477209 */ /* 0x000fe20007810000 */
[--C-:B------:R-:W-:Y:S01]  /*24c70*/  FFMA.FTZ R96, R129, c[0x0][0x23c], -R6.reuse ;  /* 0x00008f0081607a23 */ /* 0x100fe20000010806 */
[----:B------:R-:W-:Y:S01]  /*24c80*/  FSEL R74, R74, -INF , !P0 ;  /* 0xff8000004a4a7808 */ /* 0x000fe20004000000 */
[--C-:B------:R-:W-:Y:S01]  /*24c90*/  FFMA.FTZ R206, R206, c[0x0][0x23c], -R6.reuse ;  /* 0x00008f00cece7a23 */ /* 0x100fe20000010806 */
[----:B------:R-:W-:Y:S01]  /*24ca0*/  FMNMX.FTZ R0, R25, R0, !PT ;  /* 0x0000000019007209 */ /* 0x000fe20007810000 */
[--C-:B------:R-:W-:Y:S01]  /*24cb0*/  FFMA.FTZ R204, R204, c[0x0][0x23c], -R6.reuse ;  /* 0x00008f00cccc7a23 */ /* 0x100fe20000010806 */
[----:B------:R-:W-:Y:S01]  /*24cc0*/  FSETP.NEU.FTZ.AND P0, PT, R72, -INF , PT ;  /* 0xff8000004800780b */ /* 0x000fe20003f1d000 */
[--C-:B------:R-:W-:Y:S01]  /*24cd0*/  FFMA.FTZ R245, R120, c[0x0][0x23c], -R6.reuse ;  /* 0x00008f0078f57a23 */ /* 0x100fe20000010806 */
[----:B------:R-:W3:Y:S01]  /*24ce0*/  SHFL.BFLY PT, R4, R71, 0x2, 0x1f ;  /* 0x0c401f0047047f89 */ /* 0x000ee200000e0000 */
[--C-:B------:R-:W-:Y:S01]  /*24cf0*/  FFMA.FTZ R236, R94, c[0x0][0x23c], -R6.reuse ;  /* 0x00008f005eec7a23 */ /* 0x100fe20000010806 */
[----:B------:R-:W-:Y:S01]  /*24d00*/  FMNMX.FTZ R0, R74, R0, !PT ;  /* 0x000000004a007209 */ /* 0x000fe20007810000 */
[--C-:B------:R-:W-:Y:S01]  /*24d10*/  FFMA.FTZ R29, R93, c[0x0][0x23c], -R6.reuse ;  /* 0x00008f005d1d7a23 */ /* 0x100fe20000010806 */
[----:B------:R-:W-:Y:S01]  /*24d20*/  FSEL R7, R7, RZ, P0 ;  /* 0x000000ff07077208 */ /* 0x000fe20000000000 */
[--C-:B------:R-:W-:Y:S01]  /*24d30*/  FFMA.FTZ R226, R92, c[0x0][0x23c], -R6.reuse ;  /* 0x00008f005ce27a23 */ /* 0x100fe20000010806 */
[----:B------:R-:W-:Y:S01]  /*24d40*/  MUFU.EX2 R102, R102 ;  /* 0x0000006600667308 */ /* 0x000fe20000000800 */
[--C-:B------:R-:W-:Y:S01]  /*24d50*/  FFMA.FTZ R231, R89, c[0x0][0x23c], -R6.reuse ;  /* 0x00008f0059e77a23 */ /* 0x100fe20000010806 */
[----:B-1----:R-:W1:Y:S01]  /*24d60*/  SHFL.BFLY PT, R2, R0, 0x2, 0x1f ;  /* 0x0c401f0000027f89 */ /* 0x002e6200000e0000 */
[--C-:B------:R-:W-:Y:S01]  /*24d70*/  FFMA.FTZ R85, R45, c[0x0][0x23c], -R7.reuse ;  /* 0x00008f002d557a23 */ /* 0x100fe20000010807 */
[----:B------:R-:W-:Y:S01]  /*24d80*/  LOP3.LUT P4, RZ, R232, 0x1000000, RZ, 0xc0, !PT ;  /* 0x01000000e8ff7812 */ /* 0x000fe2000788c0ff */
[--C-:B--2---:R-:W-:Y:S02]  /*24d90*/  FFMA.FTZ R3, R97, c[0x0][0x23c], -R7.reuse ;  /* 0x00008f0061037a23 */ /* 0x104fe40000010807 */
[--C-:B------:R-:W-:Y:S02]  /*24da0*/  FFMA.FTZ R97, R220, c[0x0][0x23c], -R6.reuse ;  /* 0x00008f00dc617a23 */ /* 0x100fe40000010806 */
[--C-:B------:R-:W-:Y:S01]  /*24db0*/  FFMA.FTZ R11, R84, c[0x0][0x23c], -R6.reuse ;  /* 0x00008f00540b7a23 */ /* 0x100fe20000010806 */
[----:B------:R2:W-:Y:S01]  /*24dc0*/  MUFU.EX2 R95, R3 ;  /* 0x00000003005f7308 */ /* 0x0005e20000000800 */
[--C-:B------:R-:W-:Y:S02]  /*24dd0*/  FFMA.FTZ R233, R80, c[0x0][0x23c], -R6.reuse ;  /* 0x00008f0050e97a23 */ /* 0x100fe40000010806 */
[--C-:B------:R-:W-:Y:S02]  /*24de0*/  FFMA.FTZ R221, R78, c[0x0][0x23c], -R6.reuse ;  /* 0x00008f004edd7a23 */ /* 0x100fe40000010806 */
[--C-:B------:R-:W-:Y:S02]  /*24df0*/  FFMA.FTZ R31, R77, c[0x0][0x23c], -R6.reuse ;  /* 0x00008f004d1f7a23 */ /* 0x100fe40000010806 */
[--C-:B------:R-:W-:Y:S01]  /*24e00*/  FFMA.FTZ R239, R66, c[0x0][0x23c], -R6.reuse ;  /* 0x00008f0042ef7a23 */ /* 0x100fe20000010806 */
[----:B---3--:R-:W-:Y:S01]  /*24e10*/  FMNMX.FTZ R71, R71, R4, !PT ;  /* 0x0000000447477209 */ /* 0x008fe20007810000 */
[--C-:B------:R-:W-:Y:S01]  /*24e20*/  FFMA.FTZ R87, R47, c[0x0][0x23c], -R7.reuse ;  /* 0x00008f002f577a23 */ /* 0x100fe20000010807 */
[----:B------:R-:W-:Y:S01]  /*24e30*/  MUFU.EX2 R97, R97 ;  /* 0x0000006100617308 */ /* 0x000fe20000000800 */
[--C-:B------:R-:W-:Y:S02]  /*24e40*/  FFMA.FTZ R84, R44, c[0x0][0x23c], -R7.reuse ;  /* 0x00008f002c547a23 */ /* 0x100fe40000010807 */
[--C-:B------:R-:W-:Y:S01]  /*24e50*/  FFMA.FTZ R94, R43, c[0x0][0x23c], -R7.reuse ;  /* 0x00008f002b5e7a23 */ /* 0x100fe20000010807 */
[----:B------:R-:W3:Y:S01]  /*24e60*/  SHFL.BFLY PT, R5, R71, 0x1, 0x1f ;  /* 0x0c201f0047057f89 */ /* 0x000ee200000e0000 */
[--C-:B------:R-:W-:Y:S01]  /*24e70*/  FFMA.FTZ R93, R42, c[0x0][0x23c], -R7.reuse ;  /* 0x00008f002a5d7a23 */ /* 0x100fe20000010807 */
[----:B-1----:R-:W-:Y:S01]  /*24e80*/  FMNMX.FTZ R0, R0, R2, !PT ;  /* 0x0000000200007209 */ /* 0x002fe20007810000 */
[----:B------:R-:W-:Y:S02]  /*24e90*/  FFMA.FTZ R2, R100, c[0x0][0x23c], -R6 ;  /* 0x00008f0064027a23 */ /* 0x000fe40000010806 */
[--C-:B------:R-:W-:Y:S01]  /*24ea0*/  FFMA.FTZ R92, R41, c[0x0][0x23c], -R7.reuse ;  /* 0x00008f00295c7a23 */ /* 0x100fe20000010807 */
[----:B------:R-:W-:Y:S01]  /*24eb0*/  MUFU.EX2 R105, R105 ;  /* 0x0000006900697308 */ /* 0x000fe20000000800 */
[--C-:B------:R-:W-:Y:S01]  /*24ec0*/  FFMA.FTZ R89, R52, c[0x0][0x23c], -R7.reuse ;  /* 0x00008f0034597a23 */ /* 0x100fe20000010807 */
[----:B------:R-:W1:Y:S01]  /*24ed0*/  SHFL.BFLY PT, R4, R0, 0x1, 0x1f ;  /* 0x0c201f0000047f89 */ /* 0x000e6200000e0000 */
[--C-:B------:R-:W-:Y:S02]  /*24ee0*/  FFMA.FTZ R120, R57, c[0x0][0x23c], -R7.reuse ;  /* 0x00008f0039787a23 */ /* 0x100fe40000010807 */
        /* <DEDUP_REMOVED lines=10> */
[----:B------:R-:W3:Y:S01]  /*24f90*/  MUFU.EX2 R234, R3 ;  /* 0x0000000300ea7308 */ /* 0x000ee20000000800 */
[--C-:B------:R-:W-:Y:S01]  /*24fa0*/  FFMA.FTZ R235, R36, c[0x0][0x23c], -R7.reuse ;  /* 0x00008f0024eb7a23 */ /* 0x100fe20000010807 */
[C---:B------:R-:W-:Y:S01]  /*24fb0*/  FSETP.NEU.FTZ.AND P2, PT, R71.reuse, -INF , PT ;  /* 0xff8000004700780b */ /* 0x040fe20003f5d000 */
[----:B------:R-:W-:Y:S02]  /*24fc0*/  FMUL.FTZ R75, R71, c[0x0][0x23c] ;  /* 0x00008f00474b7a20 */ /* 0x000fe40000410000 */
[----:B------:R-:W-:Y:S01]  /*24fd0*/  FFMA.FTZ R230, R30, c[0x0][0x23c], -R7 ;  /* 0x00008f001ee67a23 */ /* 0x000fe20000010807 */
[----:B-1----:R-:W-:Y:S01]  /*24fe0*/  FMNMX.FTZ R70, R0, R4, !PT ;  /* 0x0000000400467209 */ /* 0x002fe20007810000 */
[----:B------:R-:W-:Y:S01]  /*24ff0*/  IMAD.MOV.U32 R47, RZ, RZ, R18 ;  /* 0x000000ffff2f7224 */ /* 0x000fe200078e0012 */
[----:B------:R-:W-:Y:S01]  /*25000*/  FSEL R75, R75, RZ, P2 ;  /* 0x000000ff4b4b7208 */ /* 0x000fe20001000000 */
[----:B------:R-:W-:Y:S01]  /*25010*/  IMAD.MOV.U32 R80, RZ, RZ, R19 ;  /* 0x000000ffff507224 */ /* 0x000fe200078e0013 */
[----:B------:R-:W-:Y:S01]  /*25020*/  MUFU.EX2 R109, R109 ;  /* 0x0000006d006d7308 */ /* 0x000fe20000000800 */
[----:B------:R-:W-:Y:S02]  /*25030*/  FMUL.FTZ R100, R70, c[0x0][0x23c] ;  /* 0x00008f0046647a20 */ /* 0x000fe40000410000 */
[----:B------:R-:W-:Y:S02]  /*25040*/  FFMA.FTZ R5, R101, c[0x0][0x23c], -R75 ;  /* 0x00008f0065057a23 */ /* 0x000fe4000001084b */
[----:B--2---:R-:W-:Y:S02]  /*25050*/  FFMA.FTZ R2, R64, c[0x0][0x23c], -R7 ;  /* 0x00008f0040027a23 */ /* 0x004fe40000010807 */
[----:B------:R-:W-:Y:S02]  /*25060*/  IMAD.MOV.U32 R64, RZ, RZ, R217 ;  /* 0x000000ffff407224 */ /* 0x000fe400078e00d9 */
[----:B------:R-:W-:Y:S01]  /*25070*/  FFMA.FTZ R9, R35, c[0x0][0x23c], -R75 ;  /* 0x00008f0023097a23 */ /* 0x000fe2000001084b */
[----:B------:R1:W-:Y:S01]  /*25080*/  MUFU.EX2 R107, R2 ;  /* 0x00000002006b7308 */ /* 0x0003e20000000800 */
[----:B------:R-:W-:Y:S02]  /*25090*/  IMAD.MOV.U32 R35, RZ, RZ, R212 ;  /* 0x000000ffff237224 */ /* 0x000fe400078e00d4 */
[----:B------:R-:W-:Y:S01]  /*250a0*/  FFMA.FTZ R212, R21, c[0x0][0x23c], -R7 ;  /* 0x00008f0015d47a23 */ /* 0x000fe20000010807 */
[----:B---3--:R-:W-:Y:S01]  /*250b0*/  F2FP.BF16.PACK_AB R77, R234, R95 ;  /* 0x0000005fea4d723e */ /* 0x008fe200000010ff */
[--C-:B------:R-:W-:Y:S01]  /*250c0*/  FFMA.FTZ R3, R99, c[0x0][0x23c], -R6.reuse ;  /* 0x00008f0063037a23 */ /* 0x100fe20000010806 */
[----:B------:R-:W2:Y:S01]  /*250d0*/  LDSM.16.MT88.4 R20, [R213+0x8000] ;  /* 0x00800000d514783b */ /* 0x000ea20000004200 */
[----:B------:R-:W-:Y:S02]  /*250e0*/  FFMA.FTZ R10, R34, c[0x0][0x23c], -R75 ;  /* 0x00008f00220a7a23 */ /* 0x000fe4000001084b */
[--C-:B------:R-:W-:Y:S01]  /*250f0*/  FFMA.FTZ R101, R131, c[0x0][0x23c], -R6.reuse ;  /* 0x00008f0083657a23 */ /* 0x100fe20000010806 */
[----:B------:R3:W4:Y:S01]  /*25100*/  MUFU.EX2 R108, R3 ;  /* 0x00000003006c7308 */ /* 0x0007220000000800 */
[--C-:B------:R-:W-:Y:S02]  /*25110*/  FFMA.FTZ R99, R130, c[0x0][0x23c], -R6.reuse ;  /* 0x00008f0082637a23 */ /* 0x100fe40000010806 */
[--C-:B------:R-:W-:Y:S02]  /*25120*/  FFMA.FTZ R34, R82, c[0x0][0x23c], -R6.reuse ;  /* 0x00008f0052227a23 */ /* 0x100fe40000010806 */
[--C-:B------:R-:W-:Y:S02]  /*25130*/  FFMA.FTZ R131, R56, c[0x0][0x23c], -R7.reuse ;  /* 0x00008f0038837a23 */ /* 0x100fe40000010807 */
[--C-:B------:R-:W-:Y:S02]  /*25140*/  FFMA.FTZ R130, R55, c[0x0][0x23c], -R7.reuse ;  /* 0x00008f0037827a23 */ /* 0x100fe40000010807 */
[----:B------:R-:W-:Y:S01]  /*25150*/  FFMA.FTZ R82, R53, c[0x0][0x23c], -R7 ;  /* 0x00008f0035527a23 */ /* 0x000fe20000010807 */
[----:B------:R2:W-:Y:S01]  /*25160*/  MUFU.EX2 R91, R5 ;  /* 0x00000005005b7308 */ /* 0x0005e20000000800 */
[----:B------:R-:W-:Y:S01]  /*25170*/  IMAD.MOV.U32 R57, RZ, RZ, R47 ;  /* 0x000000ffff397224 */ /* 0x000fe200078e002f */
[----:B------:R-:W-:Y:S01]  /*25180*/  LDSM.16.MT88.4 R52, [R214+0x8000] ;  /* 0x00800000d634783b */ /* 0x000fe20000004200 */
[----:B------:R-:W-:Y:S02]  /*25190*/  IMAD.MOV.U32 R47, RZ, RZ, R31 ;  /* 0x000000ffff2f7224 */ /* 0x000fe400078e001f */
[----:B-1----:R-:W-:Y:S02]  /*251a0*/  FFMA.FTZ R2, R32, c[0x0][0x23c], -R7 ;  /* 0x00008f0020027a23 */ /* 0x002fe40000010807 */
[----:B------:R-:W-:Y:S02]  /*251b0*/  FFMA.FTZ R32, R48, c[0x0][0x23c], -R6 ;  /* 0x00008f0030207a23 */ /* 0x000fe40000010806 */
[--C-:B------:R-:W-:Y:S01]  /*251c0*/  FFMA.FTZ R115, R115, c[0x0][0x23c], -R75.reuse ;  /* 0x00008f0073737a23 */ /* 0x100fe2000001084b */
[----:B------:R1:W-:Y:S01]  /*251d0*/  MUFU.EX2 R28, R2 ;  /* 0x00000002001c7308 */ /* 0x0003e20000000800 */
[----:B---3--:R-:W-:Y:S02]  /*251e0*/  FSEL R3, R73, RZ, P1 ;  /* 0x000000ff49037208 */ /* 0x008fe40000800000 */
[----:B----4-:R-:W-:Y:S07]  /*251f0*/  F2FP.BF16.PACK_AB R78, R114, R108 ;  /* 0x0000006c724e723e */ /* 0x010fee00000010ff */
[----:B------:R-:W-:Y:S01]  /*25200*/  MUFU.EX2 R220, R10 ;  /* 0x0000000a00dc7308 */ /* 0x000fe20000000800 */
[----:B--2---:R-:W-:Y:S02]  /*25210*/  FADD.FTZ R5, -R3, R132 ;  /* 0x0000008403057221 */ /* 0x004fe40000010100 */
[----:B------:R-:W-:Y:S02]  /*25220*/  FFMA.FTZ R3, R33, c[0x0][0x23c], -R75 ;  /* 0x00008f0021037a23 */ /* 0x000fe4000001084b */
[----:B------:R-:W-:Y:S02]  /*25230*/  FFMA.FTZ R33, R86, c[0x0][0x23c], -R6 ;  /* 0x00008f0056217a23 */ /* 0x000fe40000010806 */
[----:B------:R-:W-:Y:S03]  /*25240*/  FFMA.FTZ R86, R46, c[0x0][0x23c], -R7 ;  /* 0x00008f002e567a23 */ /* 0x000fe60000010807 */
[----:B------:R2:W3:Y:S01]  /*25250*/  MUFU.EX2 R12, R3 ;  /* 0x00000003000c7308 */ /* 0x0004e20000000800 */
[----:B------:R-:W-:Y:S02]  /*25260*/  IMAD.MOV.U32 R46, RZ, RZ, R32 ;  /* 0x000000ffff2e7224 */ /* 0x000fe400078e0020 */
[----:B------:R-:W-:Y:S01]  /*25270*/  IMAD.MOV.U32 R32, RZ, RZ, R15 ;  /* 0x000000ffff207224 */ /* 0x000fe200078e000f */
[----:B-1----:R-:W-:Y:S01]  /*25280*/  FSEL R2, R72, RZ, P0 ;  /* 0x000000ff48027208 */ /* 0x002fe20000000000 */
[----:B------:R-:W-:Y:S01]  /*25290*/  FFMA.FTZ R132, R125, c[0x0][0x23c], -R6 ;  /* 0x00008f007d847a23 */ /* 0x000fe20000010806 */
[----:B------:R-:W-:Y:S01]  /*252a0*/  FSETP.NEU.FTZ.AND P0, PT, R70, -INF , PT ;  /* 0xff8000004600780b */ /* 0x000fe20003f1d000 */
[----:B------:R-:W-:Y:S02]  /*252b0*/  FFMA.FTZ R125, R58, c[0x0][0x23c], -R7 ;  /* 0x00008f003a7d7a23 */ /* 0x000fe40000010807 */
[----:B------:R-:W-:Y:S01]  /*252c0*/  FADD.FTZ R4, -R2, R133 ;  /* 0x0000008502047221 */ /* 0x000fe20000010100 */
[----:B------:R-:W-:Y:S01]  /*252d0*/  FSEL R0, R70, RZ, P0 ;  /* 0x000000ff46007208 */ /* 0x000fe20000000000 */
[--C-:B------:R-:W-:Y:S01]  /*252e0*/  FFMA.FTZ R133, R62, c[0x0][0x23c], -R7.reuse ;  /* 0x00008f003e857a23 */ /* 0x100fe20000010807 */
[----:B------:R-:W-:Y:S01]  /*252f0*/  FSEL R100, R100, RZ, P0 ;  /* 0x000000ff64647208 */ /* 0x000fe20000000000 */
[----:B------:R-:W-:Y:S01]  /*25300*/  IMAD.MOV.U32 R56, RZ, RZ, R46 ;  /* 0x000000ffff387224 */ /* 0x000fe200078e002e */
[----:B------:R-:W-:Y:S01]  /*25310*/  FSEL R2, R71, RZ, P2 ;  /* 0x000000ff47027208 */ /* 0x000fe20001000000 */
[----:B------:R-:W-:Y:S01]  /*25320*/  IMAD.MOV.U32 R46, RZ, RZ, R32 ;  /* 0x000000ffff2e7224 */ /* 0x000fe200078e0020 */
[----:B------:R-:W1:Y:S01]  /*25330*/  MUFU.EX2 R9, R9 ;  /* 0x0000000900097308 */ /* 0x000e620000000800 */
[----:B------:R-:W-:Y:S01]  /*25340*/  FFMA.FTZ R8, R225, c[0x0][0x23c], -R100 ;  /* 0x00008f00e1087a23 */ /* 0x000fe20000010864 */
[----:B------:R-:W-:Y:S01]  /*25350*/  PLOP3.LUT P0, PT, PT, PT, UP0, 0x80, 0x0 ;  /* 0x000000000000781c */ /* 0x000fe20003f0f008 */
[----:B------:R-:W-:Y:S02]  /*25360*/  FFMA.FTZ R225, R61, c[0x0][0x23c], -R7 ;  /* 0x00008f003de17a23 */ /* 0x000fe40000010807 */
[----:B------:R-:W-:Y:S02]  /*25370*/  IMAD.MOV.U32 R58, RZ, RZ, R80 ;  /* 0x000000ffff3a7224 */ /* 0x000fe400078e0050 */
[----:B------:R-:W-:Y:S02]  /*25380*/  IMAD.MOV.U32 R80, RZ, RZ, R29 ;  /* 0x000000ffff507224 */ /* 0x000fe400078e001d */
[----:B--2---:R-:W-:Y:S01]  /*25390*/  FADD.FTZ R3, -R2, R134 ;  /* 0x0000008602037221 */ /* 0x004fe20000010100 */
[----:B------:R-:W-:Y:S01]  /*253a0*/  MUFU.EX2 R240, R8 ;  /* 0x0000000800f07308 */ /* 0x000fe20000000800 */
[----:B------:R-:W-:Y:S02]  /*253b0*/  FADD.FTZ R2, -R0, R135 ;  /* 0x0000008700027221 */ /* 0x000fe40000010100 */
[----:B------:R-:W-:Y:S02]  /*253c0*/  FFMA.FTZ R0, R37, c[0x0][0x23c], -R100 ;  /* 0x00008f0025007a23 */ /* 0x000fe40000010864 */
[--C-:B------:R-:W-:Y:S01]  /*253d0*/  FFMA.FTZ R134, R127, c[0x0][0x23c], -R6.reuse ;  /* 0x00008f007f867a23 */ /* 0x100fe20000010806 */
[----:B------:R-:W2:Y:S01]  /*253e0*/  LDSM.16.MT88.4 R36, [R216+0x8000] ;  /* 0x00800000d824783b */ /* 0x000ea20000004200 */
[----:B------:R-:W-:Y:S02]  /*253f0*/  FFMA.FTZ R135, R126, c[0x0][0x23c], -R6 ;  /* 0x00008f007e877a23 */ /* 0x000fe40000010806 */
[----:B---3--:R-:W-:Y:S01]  /*25400*/  IMAD.MOV.U32 R48, RZ, RZ, R12 ;  /* 0x000000ffff307224 */ /* 0x008fe200078e000c */
[----:B------:R-:W3:Y:S01]  /*25410*/  MUFU.EX2 R0, R0 ;  /* 0x0000000000007308 */ /* 0x000ee20000000800 */
[----:B------:R-:W-:Y:S02]  /*25420*/  IMAD.MOV.U32 R12, RZ, RZ, R218 ;  /* 0x000000ffff0c7224 */ /* 0x000fe400078e00da */
[----:B------:R-:W-:Y:S02]  /*25430*/  FFMA.FTZ R127, R51, c[0x0][0x23c], -R7 ;  /* 0x00008f00337f7a23 */ /* 0x000fe40000010807 */
[----:B-1----:R-:W-:Y:S02]  /*25440*/  IMAD.MOV.U32 R44, RZ, RZ, R9 ;  /* 0x000000ffff2c7224 */ /* 0x002fe400078e0009 */
[--C-:B------:R-:W-:Y:S02]  /*25450*/  FFMA.FTZ R126, R50, c[0x0][0x23c], -R7.reuse ;  /* 0x00008f00327e7a23 */ /* 0x100fe40000010807 */
[----:B------:R-:W-:Y:S01]  /*25460*/  FFMA.FTZ R218, R59, c[0x0][0x23c], -R7 ;  /* 0x00008f003bda7a23 */ /* 0x000fe20000010807 */
[----:B------:R-:W-:Y:S01]  /*25470*/  F2FP.BF16.PACK_AB R66, R44, R220 ;  /* 0x000000dc2c42723e */ /* 0x000fe200000010ff */
[----:B------:R-:W-:Y:S01]  /*25480*/  IMAD.MOV.U32 R50, RZ, RZ, R111 ;  /* 0x000000ffff327224 */ /* 0x000fe200078e006f */
[----:B------:R-:W-:Y:S01]  /*25490*/  MUFU.EX2 R206, R206 ;  /* 0x000000ce00ce7308 */ /* 0x000fe20000000800 */
[----:B------:R-:W-:Y:S09]  /*254a0*/  IMAD.MOV.U32 R51, RZ, RZ, R34 ;  /* 0x000000ffff337224 */ /* 0x000ff200078e0022 */
[----:B------:R-:W-:Y:S01]  /*254b0*/  MUFU.EX2 R204, R204 ;  /* 0x000000cc00cc7308 */ /* 0x000fe20000000800 */
[----:B---3--:R-:W-:Y:S02]  /*254c0*/  IMAD.MOV.U32 R45, RZ, RZ, R0 ;  /* 0x000000ffff2d7224 */ /* 0x008fe400078e0000 */
[----:B------:R-:W-:Y:S07]  /*254d0*/  FMUL.FTZ R0, R5, c[0x0][0x23c] ;  /* 0x00008f0005007a20 */ /* 0x000fee0000410000 */
[----:B------:R1:W3:Y:S02]  /*254e0*/  MUFU.EX2 R69, R0 ;  /* 0x0000000000457308 */ /* 0x0002e40000000800 */
[----:B-1----:R-:W-:Y:S02]  /*254f0*/  FMUL.FTZ R0, R4, c[0x0][0x23c] ;  /* 0x00008f0004007a20 */ /* 0x002fe40000410000 */
[C---:B---3--:R-:W-:Y:S02]  /*25500*/  FMUL.FTZ R16, R69.reuse, R144 ;  /* 0x0000009045107220 */ /* 0x048fe40000410000 */
[C---:B------:R-:W-:Y:S04]  /*25510*/  FMUL.FTZ R4, R69.reuse, R140 ;  /* 0x0000008c45047220 */ /* 0x040fe80000410000 */
[----:B------:R1:W3:Y:S01]  /*25520*/  MUFU.EX2 R68, R0 ;  /* 0x0000000000447308 */ /* 0x0002e20000000800 */
[C---:B------:R-:W-:Y:S02]  /*25530*/  FMUL.FTZ R5, R69.reuse, R141 ;  /* 0x0000008d45057220 */ /* 0x040fe40000410000 */
[----:B------:R-:W-:Y:S01]  /*25540*/  IMAD.MOV.U32 R141, RZ, RZ, R64 ;  /* 0x000000ffff8d7224 */ /* 0x000fe200078e0040 */
[----:B------:R-:W-:Y:S01]  /*25550*/  F2FP.BF16.PACK_AB R64, R48, R91 ;  /* 0x0000005b3040723e */ /* 0x000fe200000010ff */
[----:B------:R-:W-:Y:S02]  /*25560*/  IMAD.MOV.U32 R140, RZ, RZ, R12 ;  /* 0x000000ffff8c7224 */ /* 0x000fe400078e000c */
[C---:B------:R-:W-:Y:S02]  /*25570*/  FMUL.FTZ R32, R69.reuse, R160 ;  /* 0x000000a045207220 */ /* 0x040fe40000410000 */
[----:B------:R-:W-:Y:S02]  /*25580*/  FMUL.FTZ R49, R69, R177 ;  /* 0x000000b145317220 */ /* 0x000fe40000410000 */
[----:B-1----:R-:W-:Y:S02]  /*25590*/  FMUL.FTZ R0, R3, c[0x0][0x23c] ;  /* 0x00008f0003007a20 */ /* 0x002fe40000410000 */
[C---:B---3--:R-:W-:Y:S02]  /*255a0*/  FMUL.FTZ R6, R68.reuse, R142 ;  /* 0x0000008e44067220 */ /* 0x048fe40000410000 */
[C---:B------:R-:W-:Y:S01]  /*255b0*/  FMUL.FTZ R7, R68.reuse, R143 ;  /* 0x0000008f44077220 */ /* 0x040fe20000410000 */
[----:B------:R1:W3:Y:S01]  /*255c0*/  MUFU.EX2 R3, R0 ;  /* 0x0000000000037308 */ /* 0x0002e20000000800 */
        /* <DEDUP_REMOVED lines=8> */
[----:B------:R-:W-:Y:S05]  /*25650*/  IMAD.MOV.U32 R163, RZ, RZ, R58 ;  /* 0x000000ffffa37224 */ /* 0x000fea00078e003a */
[----:B------:R-:W-:Y:S01]  /*25660*/  MUFU.EX2 R147, R85 ;  /* 0x0000005500937308 */ /* 0x000fe20000000800 */
[----:B-1----:R-:W-:Y:S02]  /*25670*/  FMUL.FTZ R0, R2, c[0x0][0x23c] ;  /* 0x00008f0002007a20 */ /* 0x002fe40000410000 */
[----:B------:R-:W-:Y:S02]  /*25680*/  FFMA.FTZ R2, R67, c[0x0][0x23c], -R100 ;  /* 0x00008f0043027a23 */ /* 0x000fe40000010864 */
[C---:B---3--:R-:W-:Y:S02]  /*25690*/  FMUL.FTZ R8, R3.reuse, R136 ;  /* 0x0000008803087220 */ /* 0x048fe40000410000 */
[----:B------:R-:W-:Y:S03]  /*256a0*/  IMAD.MOV.U32 R136, RZ, RZ, R14 ;  /* 0x000000ffff887224 */ /* 0x000fe600078e000e */
[----:B------:R1:W-:Y:S01]  /*256b0*/  MUFU.EX2 R224, R2 ;  /* 0x0000000200e07308 */ /* 0x0003e20000000800 */
[C---:B------:R-:W-:Y:S02]  /*256c0*/  FMUL.FTZ R9, R3.reuse, R137 ;  /* 0x0000008903097220 */ /* 0x040fe40000410000 */
[----:B------:R-:W-:Y:S01]  /*256d0*/  IMAD.MOV.U32 R137, RZ, RZ, R79 ;  /* 0x000000ffff897224 */ /* 0x000fe200078e004f */
[----:B------:R-:W-:Y:S01]  /*256e0*/  F2FP.BF16.PACK_AB R79, R28, R107 ;  /* 0x0000006b1c4f723e */ /* 0x000fe200000010ff */
[C---:B------:R-:W-:Y:S02]  /*256f0*/  FMUL.FTZ R12, R3.reuse, R148 ;  /* 0x00000094030c7220 */ /* 0x040fe40000410000 */
[----:B------:R-:W-:Y:S02]  /*25700*/  IMAD.MOV.U32 R148, RZ, RZ, R13 ;  /* 0x000000ffff947224 */ /* 0x000fe400078e000d */
[C---:B------:R-:W-:Y:S01]  /*25710*/  FMUL.FTZ R13, R3.reuse, R149 ;  /* 0x00000095030d7220 */ /* 0x040fe20000410000 */
[----:B------:R-:W3:Y:S01]  /*25720*/  MUFU.EX2 R0, R0 ;  /* 0x0000000000007308 */ /* 0x000ee20000000800 */
[C---:B------:R-:W-:Y:S02]  /*25730*/  FMUL.FTZ R41, R3.reuse, R169 ;  /* 0x000000a903297220 */ /* 0x040fe40000410000 */
[----:B------:R-:W-:Y:S02]  /*25740*/  IMAD.MOV.U32 R169, RZ, RZ, R45 ;  /* 0x000000ffffa97224 */ /* 0x000fe400078e002d */
[C---:B------:R-:W-:Y:S02]  /*25750*/  FMUL.FTZ R40, R3.reuse, R168 ;  /* 0x000000a803287220 */ /* 0x040fe40000410000 */
[----:B------:R-:W-:Y:S02]  /*25760*/  IMAD.MOV.U32 R168, RZ, RZ, R46 ;  /* 0x000000ffffa87224 */ /* 0x000fe400078e002e */
[C---:B------:R-:W-:Y:S01]  /*25770*/  FMUL.FTZ R25, R3.reuse, R153 ;  /* 0x0000009903197220 */ /* 0x040fe20000410000 */
[----:B------:R-:W-:Y:S01]  /*25780*/  MUFU.EX2 R143, R87 ;  /* 0x00000057008f7308 */ /* 0x000fe20000000800 */
[C---:B------:R-:W-:Y:S02]  /*25790*/  FMUL.FTZ R29, R3.reuse, R165 ;  /* 0x000000a5031d7220 */ /* 0x040fe40000410000 */
[----:B------:R-:W-:Y:S02]  /*257a0*/  IMAD.MOV.U32 R165, RZ, RZ, R83 ;  /* 0x000000ffffa57224 */ /* 0x000fe400078e0053 */
[----:B-1----:R-:W-:Y:S01]  /*257b0*/  FFMA.FTZ R2, R76, c[0x0][0x23c], -R100 ;  /* 0x00008f004c027a23 */ /* 0x002fe20000010864 */
[----:B------:R-:W-:Y:S01]  /*257c0*/  F2FP.BF16.PACK_AB R76, R98, R90 ;  /* 0x0000005a624c723e */ /* 0x000fe200000010ff */
[C---:B------:R-:W-:Y:S02]  /*257d0*/  FMUL.FTZ R60, R3.reuse, R192 ;  /* 0x000000c0033c7220 */ /* 0x040fe40000410000 */
[----:B------:R-:W-:Y:S01]  /*257e0*/  FMUL.FTZ R61, R3, R193 ;  /* 0x000000c1033d7220 */ /* 0x000fe20000410000 */
[----:B------:R-:W1:Y:S01]  /*257f0*/  MUFU.EX2 R217, R2 ;  /* 0x0000000200d97308 */ /* 0x000e620000000800 */
[----:B------:R-:W-:Y:S02]  /*25800*/  IMAD.MOV.U32 R149, RZ, RZ, R81 ;  /* 0x000000ffff957224 */ /* 0x000fe400078e0051 */
[-C--:B------:R-:W-:Y:S01]  /*25810*/  HMMA.16816.F32.BF16 R4, R76, R20.reuse, R4 ;  /* 0x000000144c04723c */ /* 0x080fe20000041804 */
[C---:B---3--:R-:W-:Y:S02]  /*25820*/  FMUL.FTZ R14, R0.reuse, R150 ;  /* 0x00000096000e7220 */ /* 0x048fe40000410000 */
[----:B------:R-:W-:Y:S02]  /*25830*/  IMAD.MOV.U32 R150, RZ, RZ, R33 ;  /* 0x000000ffff967224 */ /* 0x000fe400078e0021 */
[----:B------:R-:W-:Y:S02]  /*25840*/  IMAD.MOV.U32 R33, RZ, RZ, R17 ;  /* 0x000000ffff217224 */ /* 0x000fe400078e0011 */
[----:B------:R-:W-:Y:S01]  /*25850*/  FMUL.FTZ R17, R69, R145 ;  /* 0x0000009145117220 */ /* 0x000fe20000410000 */
[----:B------:R-:W-:Y:S01]  /*25860*/  MUFU.EX2 R153, R84 ;  /* 0x0000005400997308 */ /* 0x000fe20000000800 */
[C---:B------:R-:W-:Y:S03]  /*25870*/  FMUL.FTZ R15, R0.reuse, R151 ;  /* 0x00000097000f7220 */ /* 0x040fe60000410000 */
[C---:B------:R-:W-:Y:S02]  /*25880*/  FMUL.FTZ R10, R0.reuse, R138 ;  /* 0x0000008a000a7220 */ /* 0x040fe40000410000 */
[----:B------:R-:W-:Y:S02]  /*25890*/  IMAD.MOV.U32 R138, RZ, RZ, R11 ;  /* 0x000000ffff8a7224 */ /* 0x000fe400078e000b */
[----:B------:R-:W-:Y:S02]  /*258a0*/  FMUL.FTZ R11, R0, R139 ;  /* 0x0000008b000b7220 */ /* 0x000fe40000410000 */
[----:B------:R-:W-:Y:S01]  /*258b0*/  IMAD.MOV.U32 R139, RZ, RZ, R65 ;  /* 0x000000ffff8b7224 */ /* 0x000fe200078e0041 */
[----:B------:R-:W-:Y:S01]  /*258c0*/  F2FP.BF16.PACK_AB R65, R45, R240 ;  /* 0x000000f02d41723e */ /* 0x000fe200000010ff */
[----:B------:R-:W-:Y:S01]  /*258d0*/  IMAD.MOV.U32 R111, RZ, RZ, R33 ;  /* 0x000000ffff6f7224 */ /* 0x000fe200078e0021 */
[----:B-1----:R-:W-:Y:S01]  /*258e0*/  F2FP.BF16.PACK_AB R67, R217, R224 ;  /* 0x000000e0d943723e */ /* 0x002fe200000010ff */
[--C-:B------:R-:W-:Y:S02]  /*258f0*/  FFMA.FTZ R2, R104, c[0x0][0x23c], -R75.reuse ;  /* 0x00008f0068027a23 */ /* 0x100fe4000001084b */
[----:B------:R-:W-:Y:S02]  /*25900*/  FMUL.FTZ R33, R69, R161 ;  /* 0x000000a145217220 */ /* 0x000fe40000410000 */
[----:B------:R-:W-:Y:S01]  /*25910*/  FMUL.FTZ R45, R3, R181 ;  /* 0x000000b5032d7220 */ /* 0x000fe20000410000 */
[----:B------:R1:W-:Y:S01]  /*25920*/  MUFU.EX2 R144, R2 ;  /* 0x0000000200907308 */ /* 0x0003e20000000800 */
[C---:B------:R-:W-:Y:S01]  /*25930*/  FMUL.FTZ R46, R0.reuse, R182 ;  /* 0x000000b6002e7220 */ /* 0x040fe20000410000 */
[----:B------:R-:W3:Y:S01]  /*25940*/  LDL.LU R181, [R1+0xa8] ;  /* 0x0000a80001b57983 */ /* 0x000ee20000300800 */
[C---:B------:R-:W-:Y:S01]  /*25950*/  FMUL.FTZ R59, R0.reuse, R187 ;  /* 0x000000bb003b7220 */ /* 0x040fe20000410000 */
[C---:B------:R-:W-:Y:S01]  /*25960*/  HMMA.16816.F32.BF16 R8, R64.reuse, R20, R8 ;  /* 0x000000144008723c */ /* 0x040fe20000041808 */
[C---:B------:R-:W-:Y:S01]  /*25970*/  FMUL.FTZ R30, R0.reuse, R166 ;  /* 0x000000a6001e7220 */ /* 0x040fe20000410000 */
[----:B------:R-:W4:Y:S01]  /*25980*/  LDL.LU R182, [R1+0xa4] ;  /* 0x0000a40001b67983 */ /* 0x000f220000300800 */
[C---:B------:R-:W-:Y:S02]  /*25990*/  FMUL.FTZ R31, R0.reuse, R167 ;  /* 0x000000a7001f7220 */ /* 0x040fe40000410000 */
[----:B------:R-:W-:Y:S02]  /*259a0*/  FMUL.FTZ R42, R0, R170 ;  /* 0x000000aa002a7220 */ /* 0x000fe40000410000 */
[----:B------:R-:W-:Y:S01]  /*259b0*/  FMUL.FTZ R21, R69, R157 ;  /* 0x0000009d45157220 */ /* 0x000fe20000410000 */
[-C--:B------:R-:W-:Y:S01]  /*259c0*/  HMMA.16816.F32.BF16 R12, R64, R22.reuse, R12 ;  /* 0x00000016400c723c */ /* 0x080fe2000004180c */
[----:B------:R-:W-:Y:S03]  /*259d0*/  IMAD.MOV.U32 R157, RZ, RZ, R24 ;  /* 0x000000ffff9d7224 */ /* 0x000fe600078e0018 */
[----:B------:R-:W-:Y:S02]  /*259e0*/  FMUL.FTZ R24, R3, R152 ;  /* 0x0000009803187220 */ /* 0x000fe40000410000 */
[----:B------:R-:W-:Y:S02]  /*259f0*/  FMUL.FTZ R20, R69, R156 ;  /* 0x0000009c45147220 */ /* 0x000fe40000410000 */
[----:B------:R-:W-:Y:S01]  /*25a00*/  IMAD.MOV.U32 R156, RZ, RZ, R26 ;  /* 0x000000ffff9c7224 */ /* 0x000fe200078e001a */
[C---:B------:R-:W-:Y:S03]  /*25a10*/  HMMA.16816.F32.BF16 R16, R76.reuse, R22, R16 ;  /* 0x000000164c10723c */ /* 0x040fe60000041810 */
[----:B-1----:R-:W-:Y:S02]  /*25a20*/  FFMA.FTZ R2, R118, c[0x0][0x23c], -R75 ;  /* 0x00008f0076027a23 */ /* 0x002fe4000001084b */
[----:B------:R-:W-:Y:S02]  /*25a30*/  FMUL.FTZ R26, R0, R154 ;  /* 0x0000009a001a7220 */ /* 0x000fe40000410000 */
[C---:B------:R-:W-:Y:S01]  /*25a40*/  FMUL.FTZ R22, R68.reuse, R158 ;  /* 0x0000009e44167220 */ /* 0x040fe20000410000 */
[----:B------:R-:W1:Y:S01]  /*25a50*/  MUFU.EX2 R145, R2 ;  /* 0x0000000200917308 */ /* 0x000e620000000800 */
[----:B------:R-:W-:Y:S03]  /*25a60*/  FMUL.FTZ R23, R68, R159 ;  /* 0x0000009f44177220 */ /* 0x000fe60000410000 */
[----:B------:R-:W-:Y:S02]  /*25a70*/  IMAD.MOV.U32 R154, RZ, RZ, R27 ;  /* 0x000000ffff9a7224 */ /* 0x000fe400078e001b */
[C---:B------:R-:W-:Y:S02]  /*25a80*/  FMUL.FTZ R27, R0.reuse, R155 ;  /* 0x0000009b001b7220 */ /* 0x040fe40000410000 */
[----:B------:R-:W-:Y:S01]  /*25a90*/  IMAD.MOV.U32 R155, RZ, RZ, R28 ;  /* 0x000000ffff9b7224 */ /* 0x000fe200078e001c */
[-C--:B--2---:R-:W-:Y:S01]  /*25aa0*/  HMMA.16816.F32.BF16 R20, R76, R36.reuse, R20 ;  /* 0x000000244c14723c */ /* 0x084fe20000041814 */
[C---:B------:R-:W-:Y:S02]  /*25ab0*/  FMUL.FTZ R28, R3.reuse, R164 ;  /* 0x000000a4031c7220 */ /* 0x040fe40000410000 */
[----:B------:R-:W-:Y:S02]  /*25ac0*/  FMUL.FTZ R43, R0, R171 ;  /* 0x000000ab002b7220 */ /* 0x000fe40000410000 */
[----:B------:R-:W-:Y:S02]  /*25ad0*/  IMAD.MOV.U32 R164, RZ, RZ, R44 ;  /* 0x000000ffffa47224 */ /* 0x000fe400078e002c */
[----:B------:R-:W-:Y:S01]  /*25ae0*/  FMUL.FTZ R44, R3, R180 ;  /* 0x000000b4032c7220 */ /* 0x000fe20000410000 */
[C---:B------:R-:W-:Y:S01]  /*25af0*/  HMMA.16816.F32.BF16 R24, R64.reuse, R36, R24 ;  /* 0x000000244018723c */ /* 0x040fe20000041818 */
[----:B------:R-:W-:Y:S03]  /*25b00*/  IMAD.MOV.U32 R170, RZ, RZ, R50 ;  /* 0x000000ffffaa7224 */ /* 0x000fe600078e0032 */
[C---:B------:R-:W-:Y:S02]  /*25b10*/  FMUL.FTZ R50, R68.reuse, R178 ;  /* 0x000000b244327220 */ /* 0x040fe40000410000 */
[----:B------:R-:W-:Y:S01]  /*25b20*/  IMAD.MOV.U32 R180, RZ, RZ, R56 ;  /* 0x000000ffffb47224 */ /* 0x000fe200078e0038 */
[----:B-1----:R-:W-:Y:S01]  /*25b30*/  F2FP.BF16.PACK_AB R84, R145, R144 ;  /* 0x000000909154723e */ /* 0x002fe200000010ff */
[----:B------:R-:W-:Y:S01]  /*25b40*/  FFMA.FTZ R2, R117, c[0x0][0x23c], -R75 ;  /* 0x00008f0075027a23 */ /* 0x000fe2000001084b */
[-C--:B------:R-:W-:Y:S03]  /*25b50*/  HMMA.16816.F32.BF16 R28, R64, R38.reuse, R28 ;  /* 0x00000026401c723c */ /* 0x080fe6000004181c */
[C---:B------:R-:W-:Y:S01]  /*25b60*/  FMUL.FTZ R36, R69.reuse, R172 ;  /* 0x000000ac45247220 */ /* 0x040fe20000410000 */
[----:B------:R1:W-:Y:S01]  /*25b70*/  MUFU.EX2 R151, R2 ;  /* 0x0000000200977308 */ /* 0x0003e20000000800 */
[C---:B------:R-:W-:Y:S02]  /*25b80*/  FMUL.FTZ R37, R69.reuse, R173 ;  /* 0x000000ad45257220 */ /* 0x040fe40000410000 */
[----:B------:R-:W-:Y:S01]  /*25b90*/  IMAD.MOV.U32 R173, RZ, RZ, R51 ;  /* 0x000000ffffad7224 */ /* 0x000fe200078e0033 */
[C---:B------:R-:W-:Y:S01]  /*25ba0*/  HMMA.16816.F32.BF16 R32, R76.reuse, R38, R32 ;  /* 0x000000264c20723c */ /* 0x040fe20000041820 */
[C---:B------:R-:W-:Y:S03]  /*25bb0*/  FMUL.FTZ R51, R68.reuse, R179 ;  /* 0x000000b344337220 */ /* 0x040fe60000410000 */
[----:B------:R-:W-:Y:S02]  /*25bc0*/  IMAD.MOV.U32 R171, RZ, RZ, R57 ;  /* 0x000000ffffab7224 */ /* 0x000fe400078e0039 */
[----:B------:R-:W-:Y:S01]  /*25bd0*/  IMAD.MOV.U32 R167, RZ, RZ, R82 ;  /* 0x000000ffffa77224 */ /* 0x000fe200078e0052 */
[----:B------:R-:W-:Y:S01]  /*25be0*/  MUFU.EX2 R179, R89 ;  /* 0x0000005900b37308 */ /* 0x000fe20000000800 */
[C---:B------:R-:W-:Y:S04]  /*25bf0*/  FMUL.FTZ R38, R68.reuse, R174 ;  /* 0x000000ae44267220 */ /* 0x040fe80000410000 */
[----:B------:R-:W-:Y:S02]  /*25c00*/  FMUL.FTZ R39, R68, R175 ;  /* 0x000000af44277220 */ /* 0x000fe40000410000 */
[----:B------:R-:W-:Y:S02]  /*25c10*/  IMAD.MOV.U32 R175, RZ, RZ, R47 ;  /* 0x000000ffffaf7224 */ /* 0x000fe400078e002f */
[----:B------:R-:W-:Y:S02]  /*25c20*/  FMUL.FTZ R47, R0, R183 ;  /* 0x000000b7002f7220 */ /* 0x000fe40000410000 */
[----:B------:R-:W-:Y:S01]  /*25c30*/  IMAD.MOV.U32 R174, RZ, RZ, R48 ;  /* 0x000000ffffae7224 */ /* 0x000fe200078e0030 */
[-C--:B------:R-:W-:Y:S01]  /*25c40*/  HMMA.16816.F32.BF16 R36, R76, R52.reuse, R36 ;  /* 0x000000344c24723c */ /* 0x080fe20000041824 */
[----:B-1----:R-:W-:Y:S02]  /*25c50*/  FFMA.FTZ R2, R106, c[0x0][0x23c], -R75 ;  /* 0x00008f006a027a23 */ /* 0x002fe4000001084b */
[----:B------:R-:W-:Y:S02]  /*25c60*/  IMAD.MOV.U32 R172, RZ, RZ, R80 ;  /* 0x000000ffffac7224 */ /* 0x000fe400078e0050 */
[----:B------:R1:W2:Y:S01]  /*25c70*/  MUFU.EX2 R152, R2 ;  /* 0x0000000200987308 */ /* 0x0002a20000000800 */
[----:B------:R-:W-:Y:S01]  /*25c80*/  FMUL.FTZ R48, R69, R176 ;  /* 0x000000b045307220 */ /* 0x000fe20000410000 */
[----:B------:R-:W2:Y:S01]  /*25c90*/  LDSM.16.MT88.4 R80, [R215+0x8000] ;  /* 0x00800000d750783b */ /* 0x000ea20000004200 */
[----:B------:R-:W-:Y:S01]  /*25ca0*/  FMUL.FTZ R57, R3, R185 ;  /* 0x000000b903397220 */ /* 0x000fe20000410000 */
[C---:B------:R-:W-:Y:S03]  /*25cb0*/  HMMA.16816.F32.BF16 R40, R64.reuse, R52, R40 ;  /* 0x000000344028723c */ /* 0x040fe60000041828 */
[----:B------:R-:W-:Y:S02]  /*25cc0*/  IMAD.MOV.U32 R176, RZ, RZ, R157 ;  /* 0x000000ffffb07224 */ /* 0x000fe400078e009d */
[----:B------:R-:W-:Y:S01]  /*25cd0*/  IMAD.MOV.U32 R185, RZ, RZ, R142 ;  /* 0x000000ffffb97224 */ /* 0x000fe200078e008e */
[----:B------:R-:W-:Y:S01]  /*25ce0*/  MUFU.EX2 R157, R92 ;  /* 0x0000005c009d7308 */ /* 0x000fe20000000800 */
[----:B------:R-:W-:Y:S01]  /*25cf0*/  FMUL.FTZ R52, R69, R188 ;  /* 0x000000bc45347220 */ /* 0x000fe20000410000 */
[-C--:B------:R-:W-:Y:S01]  /*25d00*/  HMMA.16816.F32.BF16 R44, R64, R54.reuse, R44 ;  /* 0x00000036402c723c */ /* 0x080fe2000004182c */
[----:B------:R-:W-:Y:S03]  /*25d10*/  FMUL.FTZ R56, R3, R184 ;  /* 0x000000b803387220 */ /* 0x000fe60000410000 */
[----:B------:R-:W-:Y:S02]  /*25d20*/  FMUL.FTZ R58, R0, R186 ;  /* 0x000000ba003a7220 */ /* 0x000fe40000410000 */
[----:B------:R-:W-:Y:S02]  /*25d30*/  IMAD.MOV.U32 R188, RZ, RZ, R156 ;  /* 0x000000ffffbc7224 */ /* 0x000fe400078e009c */
[----:B------:R-:W-:Y:S01]  /*25d40*/  MUFU.EX2 R156, R93 ;  /* 0x0000005d009c7308 */ /* 0x000fe20000000800 */
[----:B------:R-:W-:Y:S01]  /*25d50*/  IMAD.MOV.U32 R184, RZ, RZ, R137 ;  /* 0x000000ffffb87224 */ /* 0x000fe200078e0089 */
[C---:B------:R-:W-:Y:S02]  /*25d60*/  HMMA.16816.F32.BF16 R48, R76.reuse, R54, R48 ;  /* 0x000000364c30723c */ /* 0x040fe40000041830 */
[----:B-1----:R-:W-:Y:S01]  /*25d70*/  FFMA.FTZ R2, R119, c[0x0][0x23c], -R100 ;  /* 0x00008f0077027a23 */ /* 0x002fe20000010864 */
[----:B--2---:R-:W-:Y:S01]  /*25d80*/  F2FP.BF16.PACK_AB R86, R152, R151 ;  /* 0x000000979856723e */ /* 0x004fe200000010ff */
[----:B------:R-:W-:Y:S02]  /*25d90*/  IMAD.MOV.U32 R186, RZ, RZ, R140 ;  /* 0x000000ffffba7224 */ /* 0x000fe400078e008c */
[----:B------:R-:W-:Y:S02]  /*25da0*/  IMAD.MOV.U32 R166, RZ, RZ, R111 ;  /* 0x000000ffffa67224 */ /* 0x000fe400078e006f */
[C---:B------:R-:W-:Y:S01]  /*25db0*/  FMUL.FTZ R54, R68.reuse, R190 ;  /* 0x000000be44367220 */ /* 0x040fe20000410000 */
[----:B------:R1:W-:Y:S03]  /*25dc0*/  MUFU.EX2 R161, R2 ;  /* 0x0000000200a17308 */ /* 0x0003e60000000800 */
        /* <DEDUP_REMOVED lines=8> */
[----:B------:R-:W-:Y:S02]  /*25e50*/  FMUL.FTZ R53, R69, R189 ;  /* 0x000000bd45357220 */ /* 0x000fe40000410000 */
[----:B------:R-:W-:Y:S01]  /*25e60*/  FMUL.FTZ R55, R68, R191 ;  /* 0x000000bf44377220 */ /* 0x000fe20000410000 */
[----:B------:R-:W-:Y:S01]  /*25e70*/  MUFU.EX2 R132, R101 ;  /* 0x0000006500847308 */ /* 0x000fe20000000800 */
[C---:B------:R-:W-:Y:S02]  /*25e80*/  FMUL.FTZ R62, R0.reuse, R194 ;  /* 0x000000c2003e7220 */ /* 0x040fe40000410000 */
[----:B------:R-:W-:Y:S02]  /*25e90*/  FMUL.FTZ R63, R0, R195 ;  /* 0x000000c3003f7220 */ /* 0x000fe40000410000 */
[----:B-1----:R-:W-:Y:S01]  /*25ea0*/  FFMA.FTZ R2, R124, c[0x0][0x23c], -R100 ;  /* 0x00008f007c027a23 */ /* 0x002fe20000010864 */
[-C--:B------:R-:W-:Y:S01]  /*25eb0*/  HMMA.16816.F32.BF16 R52, R76, R80.reuse, R52 ;  /* 0x000000504c34723c */ /* 0x080fe20000041834 */
[----:B------:R-:W-:Y:S02]  /*25ec0*/  IMAD.MOV.U32 R191, RZ, RZ, R148 ;  /* 0x000000ffffbf7224 */ /* 0x000fe400078e0094 */
[----:B------:R-:W-:Y:S01]  /*25ed0*/  IMAD.MOV.U32 R189, RZ, RZ, R139 ;  /* 0x000000ffffbd7224 */ /* 0x000fe200078e008b */
[----:B------:R1:W1:Y:S01]  /*25ee0*/  MUFU.EX2 R158, R2 ;  /* 0x00000002009e7308 */ /* 0x0002620000000800 */
[----:B------:R-:W-:Y:S02]  /*25ef0*/  IMAD.MOV.U32 R137, RZ, RZ, R136 ;  /* 0x000000ffff897224 */ /* 0x000fe400078e0088 */
[--C-:B------:R-:W-:Y:S01]  /*25f00*/  FFMA.FTZ R92, R209, c[0x0][0x23c], -R75.reuse ;  /* 0x00008f00d15c7a23 */ /* 0x100fe2000001084b */
[C---:B------:R-:W-:Y:S01]  /*25f10*/  HMMA.16816.F32.BF16 R56, R64.reuse, R80, R56 ;  /* 0x000000504038723c */ /* 0x040fe20000041838 */
[--C-:B--2---:R-:W-:Y:S03]  /*25f20*/  FFMA.FTZ R88, R247, c[0x0][0x23c], -R75.reuse ;  /* 0x00008f00f7587a23 */ /* 0x104fe6000001084b */
[--C-:B------:R-:W-:Y:S02]  /*25f30*/  FFMA.FTZ R93, R208, c[0x0][0x23c], -R75.reuse ;  /* 0x00008f00d05d7a23 */ /* 0x100fe4000001084b */
[--C-:B------:R-:W-:Y:S01]  /*25f40*/  FFMA.FTZ R118, R116, c[0x0][0x23c], -R75.reuse ;  /* 0x00008f0074767a23 */ /* 0x100fe2000001084b */
[----:B------:R2:W-:Y:S01]  /*25f50*/  MUFU.EX2 R148, R94 ;  /* 0x0000005e00947308 */ /* 0x0005e20000000800 */
[-C--:B------:R-:W-:Y:S01]  /*25f60*/  HMMA.16816.F32.BF16 R60, R64, R82.reuse, R60 ;  /* 0x00000052403c723c */ /* 0x080fe2000004183c */
[--C-:B------:R-:W-:Y:S03]  /*25f70*/  FFMA.FTZ R104, R201, c[0x0][0x23c], -R75.reuse ;  /* 0x00008f00c9687a23 */ /* 0x100fe6000001084b */
[--C-:B------:R-:W-:Y:S02]  /*25f80*/  FFMA.FTZ R106, R200, c[0x0][0x23c], -R75.reuse ;  /* 0x00008f00c86a7a23 */ /* 0x100fe4000001084b */
[--C-:B------:R-:W-:Y:S02]  /*25f90*/  FFMA.FTZ R119, R121, c[0x0][0x23c], -R75.reuse ;  /* 0x00008f0079777a23 */ /* 0x100fe4000001084b */
[----:B------:R-:W-:Y:S01]  /*25fa0*/  FMUL.FTZ R67, R68, R199 ;  /* 0x000000c744437220 */ /* 0x000fe20000410000 */
[----:B------:R2:W-:Y:S03]  /*25fb0*/  MUFU.EX2 R139, R96 ;  /* 0x00000060008b7308 */ /* 0x0005e60000000800 */
[--C-:B-1----:R-:W-:Y:S01]  /*25fc0*/  FFMA.FTZ R2, R123, c[0x0][0x23c], -R100.reuse ;  /* 0x00008f007b027a23 */ /* 0x102fe20000010864 */
[----:B------:R-:W-:Y:S01]  /*25fd0*/  F2FP.BF16.PACK_AB R85, R158, R161 ;  /* 0x000000a19e55723e */ /* 0x000fe200000010ff */
[C---:B------:R-:W-:Y:S02]  /*25fe0*/  FMUL.FTZ R64, R69.reuse, R196 ;  /* 0x000000c445407220 */ /* 0x040fe40000410000 */
[----:B------:R-:W-:Y:S02]  /*25ff0*/  FMUL.FTZ R65, R69, R197 ;  /* 0x000000c545417220 */ /* 0x000fe40000410000 */
[----:B------:R-:W-:Y:S01]  /*26000*/  FMUL.FTZ R66, R68, R198 ;  /* 0x000000c644427220 */ /* 0x000fe20000410000 */
[----:B------:R1:W-:Y:S01]  /*26010*/  MUFU.EX2 R160, R2 ;  /* 0x0000000200a07308 */ /* 0x0003e20000000800 */
[--C-:B------:R-:W-:Y:S02]  /*26020*/  FFMA.FTZ R89, R249, c[0x0][0x23c], -R75.reuse ;  /* 0x00008f00f9597a23 */ /* 0x100fe4000001084b */
[--C-:B------:R-:W-:Y:S02]  /*26030*/  FFMA.FTZ R140, R113, c[0x0][0x23c], -R75.reuse ;  /* 0x00008f00718c7a23 */ /* 0x100fe4000001084b */
[--C-:B--2---:R-:W-:Y:S01]  /*26040*/  FFMA.FTZ R94, R207, c[0x0][0x23c], -R75.reuse ;  /* 0x00008f00cf5e7a23 */ /* 0x104fe2000001084b */
[----:B------:R-:W-:Y:S01]  /*26050*/  HMMA.16816.F32.BF16 R64, R76, R82, R64 ;  /* 0x000000524c40723c */ /* 0x000fe20000041840 */
[----:B------:R-:W2:Y:S01]  /*26060*/  LDSM.16.MT88.4 R80, [R213+0x8800] ;  /* 0x00880000d550783b */ /* 0x000ea20000004200 */
[--C-:B------:R-:W-:Y:S02]  /*26070*/  FFMA.FTZ R101, R202, c[0x0][0x23c], -R75.reuse ;  /* 0x00008f00ca657a23 */ /* 0x100fe4000001084b */
[----:B------:R1:W-:Y:S01]  /*26080*/  MUFU.EX2 R136, R99 ;  /* 0x0000006300887308 */ /* 0x0003e20000000800 */
[--C-:B------:R-:W-:Y:S02]  /*26090*/  FFMA.FTZ R117, R128, c[0x0][0x23c], -R75.reuse ;  /* 0x00008f0080757a23 */ /* 0x100fe4000001084b */
[----:B------:R-:W-:Y:S01]  /*260a0*/  F2FP.BF16.PACK_AB R76, R102, R97 ;  /* 0x00000061664c723e */ /* 0x000fe200000010ff */
[--C-:B------:R-:W-:Y:S01]  /*260b0*/  FFMA.FTZ R96, R205, c[0x0][0x23c], -R75.reuse ;  /* 0x00008f00cd607a23 */ /* 0x100fe2000001084b */
[----:B------:R-:W-:Y:S03]  /*260c0*/  F2FP.BF16.PACK_AB R77, R146, R143 ;  /* 0x0000008f924d723e */ /* 0x000fe600000010ff */
[----:B------:R-:W-:Y:S01]  /*260d0*/  F2FP.BF16.PACK_AB R79, R153, R147 ;  /* 0x00000093994f723e */ /* 0x000fe200000010ff */
[--C-:B------:R-:W-:Y:S01]  /*260e0*/  FFMA.FTZ R142, R110, c[0x0][0x23c], -R75.reuse ;  /* 0x00008f006e8e7a23 */ /* 0x100fe2000001084b */
[----:B------:R-:W-:Y:S01]  /*260f0*/  F2FP.BF16.PACK_AB R78, R111, R105 ;  /* 0x000000696f4e723e */ /* 0x000fe200000010ff */
[----:B------:R-:W-:Y:S01]  /*26100*/  MUFU.EX2 R119, R119 ;  /* 0x0000007700777308 */ /* 0x000fe20000000800 */
[----:B-1----:R-:W-:Y:S09]  /*26110*/  FFMA.FTZ R2, R122, c[0x0][0x23c], -R100 ;  /* 0x00008f007a027a23 */ /* 0x002ff20000010864 */
[----:B------:R1:W1:Y:S01]  /*26120*/  MUFU.EX2 R159, R2 ;  /* 0x00000002009f7308 */ /* 0x0002620000000800 */
[----:B------:R-:W-:Y:S09]  /*26130*/  FFMA.FTZ R99, R203, c[0x0][0x23c], -R75 ;  /* 0x00008f00cb637a23 */ /* 0x000ff2000001084b */
[----:B------:R-:W-:Y:S01]  /*26140*/  MUFU.EX2 R118, R118 ;  /* 0x0000007600767308 */ /* 0x000fe20000000800 */
[-C--:B--2---:R-:W-:Y:S01]  /*26150*/  HMMA.16816.F32.BF16 R4, R76, R80.reuse, R4 ;  /* 0x000000504c04723c */ /* 0x084fe20000041804 */
[----:B-1----:R-:W2:Y:S01]  /*26160*/  LDL.LU R2, [R1+0xa0] ;  /* 0x0000a00001027983 */ /* 0x002ea20000300800 */
[----:B------:R-:W-:Y:S03]  /*26170*/  F2FP.BF16.PACK_AB R87, R159, R160 ;  /* 0x000000a09f57723e */ /* 0x000fe600000010ff */
[----:B------:R-:W2:Y:S04]  /*26180*/  LDL.LU R187, [R1+0x18] ;  /* 0x0000180001bb7983 */ /* 0x000ea80000300800 */
[C---:B------:R-:W-:Y:S08]  /*26190*/  HMMA.16816.F32.BF16 R8, R84.reuse, R80, R8 ;  /* 0x000000505408723c */ /* 0x040ff00000041808 */
[-C--:B------:R-:W-:Y:S08]  /*261a0*/  HMMA.16816.F32.BF16 R12, R84, R82.reuse, R12 ;  /* 0x00000052540c723c */ /* 0x080ff0000004180c */
[C---:B------:R-:W-:Y:S01]  /*261b0*/  HMMA.16816.F32.BF16 R16, R76.reuse, R82, R16 ;  /* 0x000000524c10723c */ /* 0x040fe20000041810 */
[----:B------:R-:W1:Y:S07]  /*261c0*/  LDSM.16.MT88.4 R80, [R216+0x8800] ;  /* 0x00880000d850783b */ /* 0x000e6e0000004200 */
[-C--:B-1----:R-:W-:Y:S01]  /*261d0*/  HMMA.16816.F32.BF16 R20, R76, R80.reuse, R20 ;  /* 0x000000504c14723c */ /* 0x082fe20000041814 */
[----:B---3--:R-:W-:Y:S03]  /*261e0*/  FFMA.FTZ R95, R68, R181, R95 ;  /* 0x000000b5445f7223 */ /* 0x008fe6000001005f */
[----:B------:R-:W-:Y:S02]  /*261f0*/  IMAD.MOV.U32 R181, RZ, RZ, R164 ;  /* 0x000000ffffb57224 */ /* 0x000fe400078e00a4 */
[----:B----4-:R-:W-:Y:S02]  /*26200*/  FFMA.FTZ R90, R69, R182, R90 ;  /* 0x000000b6455a7223 */ /* 0x010fe4000001005a */
[C---:B------:R-:W-:Y:S01]  /*26210*/  HMMA.16816.F32.BF16 R24, R84.reuse, R80, R24 ;  /* 0x000000505418723c */ /* 0x040fe20000041818 */
[----:B------:R-:W-:Y:S03]  /*26220*/  IMAD.MOV.U32 R182, RZ, RZ, R155 ;  /* 0x000000ffffb67224 */ /* 0x000fe600078e009b */
[----:B------:R-:W-:Y:S02]  /*26230*/  IMAD.MOV.U32 R183, RZ, RZ, R181 ;  /* 0x000000ffffb77224 */ /* 0x000fe400078e00b5 */
[----:B------:R-:W-:Y:S02]  /*26240*/  IMAD.MOV.U32 R181, RZ, RZ, R171 ;  /* 0x000000ffffb57224 */ /* 0x000fe400078e00ab */
[----:B------:R-:W-:Y:S01]  /*26250*/  IMAD.MOV.U32 R171, RZ, RZ, R169 ;  /* 0x000000ffffab7224 */ /* 0x000fe200078e00a9 */
[-C--:B------:R-:W-:Y:S03]  /*26260*/  HMMA.16816.F32.BF16 R28, R84, R82.reuse, R28 ;  /* 0x00000052541c723c */ /* 0x080fe6000004181c */
[----:B------:R-:W-:Y:S02]  /*26270*/  IMAD.MOV.U32 R169, RZ, RZ, R175 ;  /* 0x000000ffffa97224 */ /* 0x000fe400078e00af */
[----:B------:R-:W-:Y:S02]  /*26280*/  IMAD.MOV.U32 R175, RZ, RZ, R172 ;  /* 0x000000ffffaf7224 */ /* 0x000fe400078e00ac */
[----:B------:R-:W-:Y:S01]  /*26290*/  IMAD.MOV.U32 R172, RZ, RZ, R166 ;  /* 0x000000ffffac7224 */ /* 0x000fe200078e00a6 */
[C---:B------:R-:W-:Y:S01]  /*262a0*/  HMMA.16816.F32.BF16 R32, R76.reuse, R82, R32 ;  /* 0x000000524c20723c */ /* 0x040fe20000041820 */
[----:B------:R-:W-:Y:S01]  /*262b0*/  IMAD.MOV.U32 R166, RZ, RZ, R149 ;  /* 0x000000ffffa67224 */ /* 0x000fe200078e0095 */
[----:B------:R-:W1:Y:S02]  /*262c0*/  LDSM.16.MT88.4 R80, [R214+0x8800] ;  /* 0x00880000d650783b */ /* 0x000e640000004200 */
[----:B------:R-:W-:Y:S02]  /*262d0*/  IMAD.MOV.U32 R164, RZ, RZ, R138 ;  /* 0x000000ffffa47224 */ /* 0x000fe400078e008a */
[--C-:B------:R-:W-:Y:S02]  /*262e0*/  FFMA.FTZ R68, R250, c[0x0][0x23c], -R75.reuse ;  /* 0x00008f00fa447a23 */ /* 0x100fe4000001084b */
[----:B------:R-:W-:Y:S01]  /*262f0*/  FFMA.FTZ R69, R211, c[0x0][0x23c], -R75 ;  /* 0x00008f00d3457a23 */ /* 0x000fe2000001084b */
[----:B------:R-:W-:Y:S03]  /*26300*/  MUFU.EX2 R250, R120 ;  /* 0x0000007800fa7308 */ /* 0x000fe60000000800 */
[----:B------:R-:W-:Y:S02]  /*26310*/  IMAD.MOV.U32 R138, RZ, RZ, R141 ;  /* 0x000000ffff8a7224 */ /* 0x000fe400078e008d */
[----:B------:R-:W-:Y:S05]  /*26320*/  FFMA.FTZ R141, R112, c[0x0][0x23c], -R75 ;  /* 0x00008f00708d7a23 */ /* 0x000fea000001084b */
[----:B------:R3:W-:Y:S10]  /*26330*/  MUFU.EX2 R177, R68 ;  /* 0x0000004400b17308 */ /* 0x0007f40000000800 */
[----:B------:R4:W-:Y:S01]  /*26340*/  MUFU.EX2 R249, R69 ;  /* 0x0000004500f97308 */ /* 0x0009e20000000800 */
[-C--:B-1----:R-:W-:Y:S01]  /*26350*/  HMMA.16816.F32.BF16 R36, R76, R80.reuse, R36 ;  /* 0x000000504c24723c */ /* 0x082fe20000041824 */
[----:B---3--:R-:W-:Y:S07]  /*26360*/  FADD.FTZ R68, R98, R90 ;  /* 0x0000005a62447221 */ /* 0x008fee0000010000 */
[C---:B------:R-:W-:Y:S01]  /*26370*/  HMMA.16816.F32.BF16 R40, R84.reuse, R80, R40 ;  /* 0x000000505428723c */ /* 0x040fe20000041828 */
[----:B----4-:R-:W-:Y:S07]  /*26380*/  FADD.FTZ R69, R108, R68 ;  /* 0x000000446c457221 */ /* 0x010fee0000010000 */
[-C--:B------:R-:W-:Y:S08]  /*26390*/  HMMA.16816.F32.BF16 R44, R84, R82.reuse, R44 ;  /* 0x00000052542c723c */ /* 0x080ff0000004182c */
        /* <DEDUP_REMOVED lines=9> */
[----:B------:R-:W-:Y:S02]  /*26430*/  F2FP.BF16.PACK_AB R77, R156, R148 ;  /* 0x000000949c4d723e */ /* 0x000fe400000010ff */
[----:B------:R-:W-:Y:S01]  /*26440*/  F2FP.BF16.PACK_AB R78, R139, R136 ;  /* 0x000000888b4e723e */ /* 0x000fe200000010ff */
[----:B--2---:R-:W-:Y:S02]  /*26450*/  FFMA.FTZ R91, R3, R2, R91 ;  /* 0x00000002035b7223 */ /* 0x004fe4000001005b */
[--C-:B------:R-:W-:Y:S02]  /*26460*/  FFMA.FTZ R2, R248, c[0x0][0x23c], -R75.reuse ;  /* 0x00008f00f8027a23 */ /* 0x100fe4000001084b */
[--C-:B------:R-:W-:Y:S02]  /*26470*/  FFMA.FTZ R3, R252, c[0x0][0x23c], -R75.reuse ;  /* 0x00008f00fc037a23 */ /* 0x100fe4000001084b */
[----:B------:R1:W-:Y:S10]  /*26480*/  MUFU.EX2 R155, R2 ;  /* 0x00000002009b7308 */ /* 0x0003f40000000800 */
[----:B------:R2:W3:Y:S01]  /*26490*/  MUFU.EX2 R154, R3 ;  /* 0x00000003009a7308 */ /* 0x0004e20000000800 */
[--C-:B-1----:R-:W-:Y:S09]  /*264a0*/  FFMA.FTZ R2, R251, c[0x0][0x23c], -R75.reuse ;  /* 0x00008f00fb027a23 */ /* 0x102ff2000001084b */
[----:B------:R1:W4:Y:S01]  /*264b0*/  MUFU.EX2 R178, R2 ;  /* 0x0000000200b27308 */ /* 0x0003220000000800 */
[--C-:B--2---:R-:W-:Y:S01]  /*264c0*/  FFMA.FTZ R3, R210, c[0x0][0x23c], -R75.reuse ;  /* 0x00008f00d2037a23 */ /* 0x104fe2000001084b */
[----:B---3--:R-:W-:Y:S01]  /*264d0*/  F2FP.BF16.PACK_AB R80, R154, R155 ;  /* 0x0000009b9a50723e */ /* 0x008fe200000010ff */
[----:B------:R-:W-:Y:S07]  /*264e0*/  FFMA.FTZ R75, R103, c[0x0][0x23c], -R75 ;  /* 0x00008f00674b7a23 */ /* 0x000fee000001084b */
[----:B------:R-:W-:Y:S01]  /*264f0*/  MUFU.EX2 R251, R3 ;  /* 0x0000000300fb7308 */ /* 0x000fe20000000800 */
[----:B-1----:R-:W-:Y:S01]  /*26500*/  FFMA.FTZ R2, R187, c[0x0][0x23c], -R100 ;  /* 0x00008f00bb027a23 */ /* 0x002fe20000010864 */
[----:B----4-:R-:W-:Y:S01]  /*26510*/  F2FP.BF16.PACK_AB R82, R177, R178 ;  /* 0x000000b2b152723e */ /* 0x010fe200000010ff */
[----:B------:R-:W-:Y:S02]  /*26520*/  IMAD.MOV.U32 R187, RZ, RZ, R185 ;  /* 0x000000ffffbb7224 */ /* 0x000fe400078e00b9 */
[----:B------:R-:W-:Y:S05]  /*26530*/  IMAD.MOV.U32 R185, RZ, RZ, R190 ;  /* 0x000000ffffb97224 */ /* 0x000fea00078e00be */
        /* <DEDUP_REMOVED lines=47> */
[----:B------:R-:W-:Y:S01]  /*26830*/  FADD.FTZ R3, R234, R95 ;  /* 0x0000005fea037221 */ /* 0x000fe20000010000 */
[----:B-1----:R-:W-:Y:S01]  /*26840*/  F2FP.BF16.PACK_AB R81, R150, R149 ;  /* 0x000000959651723e */ /* 0x002fe200000010ff */
        /* <DEDUP_REMOVED lines=31> */
[----:B------:R-:W-:Y:S02]  /*26a40*/  FADD.FTZ R68, R107, R3 ;  /* 0x000000036b447221 */ /* 0x000fe40000010000 */
[----:B------:R-:W-:Y:S02]  /*26a50*/  FADD.FTZ R3, R114, R69 ;  /* 0x0000004572037221 */ /* 0x000fe40000010000 */
[----:B------:R-:W-:Y:S05]  /*26a60*/  IMAD.MOV.U32 R193, RZ, RZ, R238 ;  /* 0x000000ffffc17224 */ /* 0x000fea00078e00ee */
[----:B------:R-:W-:Y:S10]  /*26a70*/  MUFU.EX2 R174, R127 ;  /* 0x0000007f00ae7308 */ /* 0x000ff40000000800 */
[----:B------:R-:W-:Y:S10]  /*26a80*/  MUFU.EX2 R171, R171 ;  /* 0x000000ab00ab7308 */ /* 0x000ff40000000800 */
[----:B------:R-:W-:Y:S10]  /*26a90*/  MUFU.EX2 R190, R190 ;  /* 0x000000be00be7308 */ /* 0x000ff40000000800 */
[----:B------:R-:W-:Y:S10]  /*26aa0*/  MUFU.EX2 R182, R133 ;  /* 0x0000008500b67308 */ /* 0x000ff40000000800 */
[----:B------:R-:W-:Y:S10]  /*26ab0*/  MUFU.EX2 R133, R106 ;  /* 0x0000006a00857308 */ /* 0x000ff40000000800 */
[----:B------:R-:W-:Y:S10]  /*26ac0*/  MUFU.EX2 R106, R212 ;  /* 0x000000d4006a7308 */ /* 0x000ff40000000800 */
[----:B------:R-:W-:Y:S01]  /*26ad0*/  MUFU.EX2 R180, R180 ;  /* 0x000000b400b47308 */ /* 0x000fe20000000800 */
[----:B--2---:R-:W-:Y:S02]  /*26ae0*/  IMAD.MOV.U32 R167, RZ, RZ, R165 ;  /* 0x000000ffffa77224 */ /* 0x004fe400078e00a5 */
[----:B------:R-:W2:Y:S02]  /*26af0*/  LDL.LU R165, [R1+0x44] ;  /* 0x0000440001a57983 */ /* 0x000ea40000300800 */
[----:B------:R-:W-:Y:S02]  /*26b00*/  IMAD.MOV.U32 R172, RZ, RZ, R167 ;  /* 0x000000ffffac7224 */ /* 0x000fe400078e00a7 */
[----:B------:R1:W5:Y:S04]  /*26b10*/  LDL.LU R237, [R1+0x160] ;  /* 0x0001600001ed7983 */ /* 0x0003680000300800 */
[----:B------:R1:W5:Y:S01]  /*26b20*/  LDL.LU R238, [R1+0x15c] ;  /* 0x00015c0001ee7983 */ /* 0x0003620000300800 */
[----:B--2---:R-:W-:Y:S02]  /*26b30*/  IMAD.MOV.U32 R167, RZ, RZ, R165 ;  /* 0x000000ffffa77224 */ /* 0x004fe400078e00a5 */
[----:B------:R2:W-:Y:S02]  /*26b40*/  MUFU.EX2 R165, R2 ;  /* 0x0000000200a57308 */ /* 0x0005e40000000800 */
[----:B------:R-:W-:Y:S04]  /*26b50*/  IMAD.MOV.U32 R169, RZ, RZ, R167 ;  /* 0x000000ffffa97224 */ /* 0x000fe800078e00a7 */
[----:B------:R-:W-:Y:S02]  /*26b60*/  IMAD.MOV.U32 R116, RZ, RZ, R169 ;  /* 0x000000ffff747224 */ /* 0x000fe400078e00a9 */
[----:B------:R-:W-:Y:S02]  /*26b70*/  IMAD.MOV.U32 R169, RZ, RZ, R246 ;  /* 0x000000ffffa97224 */ /* 0x000fe400078e00f6 */
[----:B--2---:R-:W-:Y:S02]  /*26b80*/  FFMA.FTZ R2, R194, c[0x0][0x23c], -R100 ;  /* 0x00008f00c2027a23 */ /* 0x004fe40000010864 */
[----:B------:R-:W-:Y:S02]  /*26b90*/  IMAD.MOV.U32 R194, RZ, RZ, R188 ;  /* 0x000000ffffc27224 */ /* 0x000fe400078e00bc */
[----:B------:R2:W3:Y:S01]  /*26ba0*/  MUFU.EX2 R167, R2 ;  /* 0x0000000200a77308 */ /* 0x0004e20000000800 */
[----:B------:R-:W-:Y:S02]  /*26bb0*/  IMAD.MOV.U32 R188, RZ, RZ, R183 ;  /* 0x000000ffffbc7224 */ /* 0x000fe400078e00b7 */
[----:B------:R-:W-:Y:S02]  /*26bc0*/  IMAD.MOV.U32 R183, RZ, RZ, R181 ;  /* 0x000000ffffb77224 */ /* 0x000fe400078e00b5 */
[----:B------:R-:W-:Y:S02]  /*26bd0*/  IMAD.MOV.U32 R181, RZ, RZ, R170 ;  /* 0x000000ffffb57224 */ /* 0x000fe400078e00aa */
[----:B------:R-:W-:Y:S02]  /*26be0*/  IMAD.MOV.U32 R170, RZ, RZ, R168 ;  /* 0x000000ffffaa7224 */ /* 0x000fe400078e00a8 */
[----:B------:R-:W-:Y:S02]  /*26bf0*/  IMAD.MOV.U32 R168, RZ, RZ, R137 ;  /* 0x000000ffffa87224 */ /* 0x000fe400078e0089 */
[----:B------:R-:W4:Y:S01]  /*26c00*/  MUFU.EX2 R137, R134 ;  /* 0x0000008600897308 */ /* 0x000f220000000800 */
[----:B--2---:R-:W-:Y:S01]  /*26c10*/  FFMA.FTZ R2, R122, c[0x0][0x23c], -R100 ;  /* 0x00008f007a027a23 */ /* 0x004fe20000010864 */
[----:B---3--:R-:W-:Y:S01]  /*26c20*/  F2FP.BF16.PACK_AB R83, R167, R165 ;  /* 0x000000a5a753723e */ /* 0x008fe200000010ff */
[----:B------:R-:W-:Y:S07]  /*26c30*/  IMAD.MOV.U32 R122, RZ, RZ, R124 ;  /* 0x000000ffff7a7224 */ /* 0x000fee00078e007c */
[----:B------:R2:W-:Y:S01]  /*26c40*/  MUFU.EX2 R164, R2 ;  /* 0x0000000200a47308 */ /* 0x0005e20000000800 */
        /* <DEDUP_REMOVED lines=8> */
[----:B------:R-:W-:Y:S01]  /*26cd0*/  FADD.FTZ R98, R252, R91 ;  /* 0x0000005bfc627221 */ /* 0x000fe20000010000 */
[----:B------:R1:W5:Y:S01]  /*26ce0*/  LDL.LU R234, [R1+0x154] ;  /* 0x0001540001ea7983 */ /* 0x0003620000300800 */
[----:B------:R-:W-:Y:S02]  /*26cf0*/  IMAD.MOV.U32 R124, RZ, RZ, R199 ;  /* 0x000000ffff7c7224 */ /* 0x000fe400078e00c7 */
[----:B------:R-:W-:Y:S01]  /*26d00*/  IMAD.MOV.U32 R199, RZ, RZ, R196 ;  /* 0x000000ffffc77224 */ /* 0x000fe200078e00c4 */
[----:B------:R-:W3:Y:S01]  /*26d10*/  LDSM.16.MT88.4 R88, [R213+0x9000] ;  /* 0x00900000d558783b */ /* 0x000ee20000004200 */
[----:B------:R-:W-:Y:S02]  /*26d20*/  IMAD.MOV.U32 R196, RZ, RZ, R191 ;  /* 0x000000ffffc47224 */ /* 0x000fe400078e00bf */
[----:B------:R-:W-:Y:S02]  /*26d30*/  IMAD.MOV.U32 R191, RZ, RZ, R188 ;  /* 0x000000ffffbf7224 */ /* 0x000fe400078e00bc */
[----:B--2---:R-:W-:Y:S02]  /*26d40*/  FFMA.FTZ R2, R248, c[0x0][0x23c], -R100 ;  /* 0x00008f00f8027a23 */ /* 0x004fe40000010864 */
        /* <DEDUP_REMOVED lines=19> */
[-C--:B---3--:R-:W-:Y:S01]  /*26e80*/  HMMA.16816.F32.BF16 R4, R76, R88.reuse, R4 ;  /* 0x000000584c04723c */ /* 0x088fe20000041804 */
[----:B--2---:R-:W-:Y:S01]  /*26e90*/  FFMA.FTZ R2, R252, c[0x0][0x23c], -R100 ;  /* 0x00008f00fc027a23 */ /* 0x004fe20000010864 */
[----:B------:R2:W5:Y:S01]  /*26ea0*/  LDL.LU R244, [R1+0x150] ;  /* 0x0001500001f47983 */ /* 0x0005620000300800 */
[----:B------:R-:W-:Y:S02]  /*26eb0*/  IMAD.MOV.U32 R252, RZ, RZ, R248 ;  /* 0x000000fffffc7224 */ /* 0x000fe400078e00f8 */
[----:B------:R-:W-:Y:S01]  /*26ec0*/  IMAD.MOV.U32 R248, RZ, RZ, R123 ;  /* 0x000000fffff87224 */ /* 0x000fe200078e007b */
[----:B------:R2:W5:Y:S02]  /*26ed0*/  LDL.LU R239, [R1+0x14c] ;  /* 0x00014c0001ef7983 */ /* 0x0005640000300800 */
[----:B------:R3:W-:Y:S01]  /*26ee0*/  MUFU.EX2 R211, R2 ;  /* 0x0000000200d37308 */ /* 0x0007e20000000800 */
[C---:B------:R-:W-:Y:S03]  /*26ef0*/  HMMA.16816.F32.BF16 R8, R80.reuse, R88, R8 ;  /* 0x000000585008723c */ /* 0x040fe60000041808 */
[----:B------:R-:W-:Y:S02]  /*26f00*/  IMAD.MOV.U32 R123, RZ, RZ, R199 ;  /* 0x000000ffff7b7224 */ /* 0x000fe400078e00c7 */
[----:B------:R-:W-:Y:S02]  /*26f10*/  IMAD.MOV.U32 R199, RZ, RZ, R197 ;  /* 0x000000ffffc77224 */ /* 0x000fe400078e00c5 */
[----:B------:R-:W-:Y:S01]  /*26f20*/  IMAD.MOV.U32 R197, RZ, RZ, R196 ;  /* 0x000000ffffc57224 */ /* 0x000fe200078e00c4 */
[-C--:B------:R-:W-:Y:S01]  /*26f30*/  HMMA.16816.F32.BF16 R12, R80, R90.reuse, R12 ;  /* 0x0000005a500c723c */ /* 0x080fe2000004180c */
[----:B------:R-:W-:Y:S01]  /*26f40*/  IMAD.MOV.U32 R196, RZ, RZ, R191 ;  /* 0x000000ffffc47224 */ /* 0x000fe200078e00bf */
[----:B------:R-:W-:Y:S02]  /*26f50*/  MUFU.EX2 R188, R188 ;  /* 0x000000bc00bc7308 */ /* 0x000fe40000000800 */
[----:B------:R-:W-:Y:S02]  /*26f60*/  IMAD.MOV.U32 R191, RZ, RZ, R189 ;  /* 0x000000ffffbf7224 */ /* 0x000fe400078e00bd */
[----:B------:R-:W-:Y:S02]  /*26f70*/  IMAD.MOV.U32 R189, RZ, RZ, R183 ;  /* 0x000000ffffbd7224 */ /* 0x000fe400078e00b7 */
[C---:B------:R-:W-:Y:S01]  /*26f80*/  HMMA.16816.F32.BF16 R16, R76.reuse, R90, R16 ;  /* 0x0000005a4c10723c */ /* 0x040fe20000041810 */
[----:B------:R-:W-:Y:S01]  /*26f90*/  IMAD.MOV.U32 R183, RZ, RZ, R181 ;  /* 0x000000ffffb77224 */ /* 0x000fe200078e00b5 */
[----:B------:R-:W1:Y:S02]  /*26fa0*/  LDSM.16.MT88.4 R88, [R214+0x9000] ;  /* 0x00900000d658783b */ /* 0x000e640000004200 */
[----:B------:R-:W-:Y:S02]  /*26fb0*/  IMAD.MOV.U32 R247, RZ, RZ, R123 ;  /* 0x000000fffff77224 */ /* 0x000fe400078e007b */
[----:B------:R-:W-:Y:S02]  /*26fc0*/  IMAD.MOV.U32 R123, RZ, RZ, R199 ;  /* 0x000000ffff7b7224 */ /* 0x000fe400078e00c7 */
[-C--:B------:R-:W-:Y:S01]  /*26fd0*/  HMMA.16816.F32.BF16 R20, R76, R84.reuse, R20 ;  /* 0x000000544c14723c */ /* 0x080fe20000041814 */
[----:B---3--:R-:W-:Y:S03]  /*26fe0*/  FFMA.FTZ R2, R252, c[0x0][0x23c], -R100 ;  /* 0x00008f00fc027a23 */ /* 0x008fe60000010864 */
[----:B------:R-:W-:Y:S02]  /*26ff0*/  IMAD.MOV.U32 R252, RZ, RZ, R248 ;  /* 0x000000fffffc7224 */ /* 0x000fe400078e00f8 */
[----:B------:R-:W-:Y:S02]  /*27000*/  IMAD.MOV.U32 R248, RZ, RZ, R196 ;  /* 0x000000fffff87224 */ /* 0x000fe400078e00c4 */
[C---:B------:R-:W-:Y:S01]  /*27010*/  HMMA.16816.F32.BF16 R24, R80.reuse, R84, R24 ;  /* 0x000000545018723c */ /* 0x040fe20000041818 */
[----:B------:R-:W-:Y:S03]  /*27020*/  IMAD.MOV.U32 R196, RZ, RZ, R189 ;  /* 0x000000ffffc47224 */ /* 0x000fe600078e00bd */
[----:B------:R-:W-:Y:S02]  /*27030*/  IMAD.MOV.U32 R189, RZ, RZ, R170 ;  /* 0x000000ffffbd7224 */ /* 0x000fe400078e00aa */
[----:B------:R3:W2:Y:S01]  /*27040*/  MUFU.EX2 R170, R2 ;  /* 0x0000000200aa7308 */ /* 0x0006a20000000800 */
        /* <DEDUP_REMOVED lines=8> */
[----:B------:R-:W-:Y:S02]  /*270d0*/  IMAD.MOV.U32 R248, RZ, RZ, R197 ;  /* 0x000000fffff87224 */ /* 0x000fe400078e00c5 */
[----:B------:R-:W-:Y:S02]  /*270e0*/  IMAD.MOV.U32 R197, RZ, RZ, R191 ;  /* 0x000000ffffc57224 */ /* 0x000fe400078e00bf */
[----:B------:R-:W-:Y:S01]  /*270f0*/  IMAD.MOV.U32 R191, RZ, RZ, R189 ;  /* 0x000000ffffbf7224 */ /* 0x000fe200078e00bd */
[-C--:B-1----:R-:W-:Y:S03]  /*27100*/  HMMA.16816.F32.BF16 R36, R76, R88.reuse, R36 ;  /* 0x000000584c24723c */ /* 0x082fe60000041824 */
[----:B------:R-:W-:Y:S02]  /*27110*/  IMAD.MOV.U32 R208, RZ, RZ, R247 ;  /* 0x000000ffffd07224 */ /* 0x000fe400078e00f7 */
[----:B------:R-:W-:Y:S01]  /*27120*/  IMAD.MOV.U32 R209, RZ, RZ, R248 ;  /* 0x000000ffffd17224 */ /* 0x000fe200078e00f8 */
[----:B------:R-:W-:Y:S01]  /*27130*/  MUFU.EX2 R247, R131 ;  /* 0x0000008300f77308 */ /* 0x000fe20000000800 */
[----:B------:R-:W-:Y:S01]  /*27140*/  IMAD.MOV.U32 R207, RZ, RZ, R210 ;  /* 0x000000ffffcf7224 */ /* 0x000fe200078e00d2 */
[C---:B------:R-:W-:Y:S01]  /*27150*/  HMMA.16816.F32.BF16 R40, R80.reuse, R88, R40 ;  /* 0x000000585028723c */ /* 0x040fe20000041828 */
[----:B------:R-:W-:Y:S03]  /*27160*/  IMAD.MOV.U32 R210, RZ, RZ, R197 ;  /* 0x000000ffffd27224 */ /* 0x000fe600078e00c5 */
[----:B------:R-:W-:Y:S02]  /*27170*/  IMAD.MOV.U32 R197, RZ, RZ, R191 ;  /* 0x000000ffffc57224 */ /* 0x000fe400078e00bf */
[----:B------:R-:W-:Y:S02]  /*27180*/  IMAD.MOV.U32 R205, RZ, RZ, R207 ;  /* 0x000000ffffcd7224 */ /* 0x000fe400078e00cf */
[----:B------:R-:W-:Y:S01]  /*27190*/  MUFU.EX2 R248, R130 ;  /* 0x0000008200f87308 */ /* 0x000fe20000000800 */
        /* <DEDUP_REMOVED lines=8> */
[----:B------:R-:W-:Y:S01]  /*27220*/  IMAD.MOV.U32 R200, RZ, RZ, R210 ;  /* 0x000000ffffc87224 */ /* 0x000fe200078e00d2 */
[----:B------:R-:W-:Y:S01]  /*27230*/  MUFU.EX2 R209, R93 ;  /* 0x0000005d00d17308 */ /* 0x000fe20000000800 */
[-C--:B--2---:R-:W-:Y:S01]  /*27240*/  HMMA.16816.F32.BF16 R52, R76, R84.reuse, R52 ;  /* 0x000000544c34723c */ /* 0x084fe20000041834 */
[----:B------:R-:W-:Y:S03]  /*27250*/  IMAD.MOV.U32 R203, RZ, RZ, R207 ;  /* 0x000000ffffcb7224 */ /* 0x000fe600078e00cf */
[----:B---3--:R-:W-:Y:S02]  /*27260*/  FFMA.FTZ R2, R116, c[0x0][0x23c], -R100 ;  /* 0x00008f0074027a23 */ /* 0x008fe40000010864 */
[----:B------:R-:W-:Y:S02]  /*27270*/  IMAD.MOV.U32 R121, RZ, RZ, R200 ;  /* 0x000000ffff797224 */ /* 0x000fe400078e00c8 */
[C---:B------:R-:W-:Y:S01]  /*27280*/  HMMA.16816.F32.BF16 R56, R80.reuse, R84, R56 ;  /* 0x000000545038723c */ /* 0x040fe20000041838 */
[----:B------:R-:W-:Y:S01]  /*27290*/  IMAD.MOV.U32 R200, RZ, RZ, R201 ;  /* 0x000000ffffc87224 */ /* 0x000fe200078e00c9 */
[----:B------:R-:W2:Y:S02]  /*272a0*/  MUFU.EX2 R210, R92 ;  /* 0x0000005c00d27308 */ /* 0x000ea40000000800 */
[----:B------:R-:W-:Y:S02]  /*272b0*/  IMAD.MOV.U32 R201, RZ, RZ, R203 ;  /* 0x000000ffffc97224 */ /* 0x000fe400078e00cb */
[----:B------:R-:W-:Y:S02]  /*272c0*/  IMAD.MOV.U32 R203, RZ, RZ, R252 ;  /* 0x000000ffffcb7224 */ /* 0x000fe400078e00fc */
[-C--:B------:R-:W-:Y:S01]  /*272d0*/  HMMA.16816.F32.BF16 R60, R80, R86.reuse, R60 ;  /* 0x00000056503c723c */ /* 0x080fe2000004183c */
[----:B------:R-:W-:Y:S03]  /*272e0*/  IMAD.MOV.U32 R252, RZ, RZ, R198 ;  /* 0x000000fffffc7224 */ /* 0x000fe600078e00c6 */
[----:B------:R-:W-:Y:S01]  /*272f0*/  IMAD.MOV.U32 R198, RZ, RZ, R168 ;  /* 0x000000ffffc67224 */ /* 0x000fe200078e00a8 */
[----:B------:R-:W-:Y:S01]  /*27300*/  MUFU.EX2 R207, R96 ;  /* 0x0000006000cf7308 */ /* 0x000fe20000000800 */
[----:B------:R-:W-:Y:S01]  /*27310*/  IMAD.MOV.U32 R183, RZ, RZ, R233 ;  /* 0x000000ffffb77224 */ /* 0x000fe200078e00e9 */
[----:B------:R-:W-:Y:S01]  /*27320*/  F2FP.BF16.PACK_AB R80, R175, R166 ;  /* 0x000000a6af50723e */ /* 0x000fe200000010ff */
[----:B------:R-:W-:Y:S01]  /*27330*/  HMMA.16816.F32.BF16 R64, R76, R86, R64 ;  /* 0x000000564c40723c */ /* 0x000fe20000041840 */
[----:B------:R-:W-:Y:S01]  /*27340*/  IMAD.MOV.U32 R202, RZ, RZ, R208 ;  /* 0x000000ffffca7224 */ /* 0x000fe200078e00d0 */
[----:B------:R-:W-:Y:S02]  /*27350*/  LDSM.16.MT88.4 R84, [R214+0x9800] ;  /* 0x00980000d654783b */ /* 0x000fe40000004200 */
[----:B------:R-:W-:Y:S01]  /*27360*/  IMAD.MOV.U32 R189, RZ, RZ, R183 ;  /* 0x000000ffffbd7224 */ /* 0x000fe200078e00b7 */
[----:B------:R-:W-:Y:S01]  /*27370*/  F2FP.BF16.PACK_AB R82, R251, R249 ;  /* 0x000000f9fb52723e */ /* 0x000fe200000010ff */
[----:B------:R-:W-:Y:S01]  /*27380*/  IMAD.MOV.U32 R183, RZ, RZ, R172 ;  /* 0x000000ffffb77224 */ /* 0x000fe200078e00ac */
[----:B------:R3:W-:Y:S01]  /*27390*/  MUFU.EX2 R168, R2 ;  /* 0x0000000200a87308 */ /* 0x0007e20000000800 */
[----:B------:R-:W-:Y:S01]  /*273a0*/  IMAD.MOV.U32 R181, RZ, RZ, R235 ;  /* 0x000000ffffb57224 */ /* 0x000fe200078e00eb */
[----:B------:R-:W-:Y:S01]  /*273b0*/  F2FP.BF16.PACK_AB R77, R176, R174 ;  /* 0x000000aeb04d723e */ /* 0x000fe200000010ff */
[----:B------:R2:W5:Y:S02]  /*273c0*/  LDL.LU R235, [R1+0x148] ;  /* 0x0001480001eb7983 */ /* 0x0005640000300800 */
[----:B------:R-:W-:Y:S01]  /*273d0*/  IMAD.MOV.U32 R191, RZ, RZ, R183 ;  /* 0x000000ffffbf7224 */ /* 0x000fe200078e00b7 */
[----:B----4-:R-:W-:Y:S01]  /*273e0*/  F2FP.BF16.PACK_AB R76, R138, R137 ;  /* 0x000000898a4c723e */ /* 0x010fe200000010ff */
[----:B------:R-:W-:Y:S01]  /*273f0*/  IMAD.MOV.U32 R183, RZ, RZ, R240 ;  /* 0x000000ffffb77224 */ /* 0x000fe200078e00f0 */
[----:B------:R4:W5:Y:S01]  /*27400*/  LDL.LU R233, [R1+0x144] ;  /* 0x0001440001e97983 */ /* 0x0009620000300800 */
[----:B------:R-:W-:Y:S01]  /*27410*/  IMAD.MOV.U32 R197, RZ, RZ, R191 ;  /* 0x000000ffffc57224 */ /* 0x000fe200078e00bf */
[----:B------:R2:W-:Y:S01]  /*27420*/  MUFU.EX2 R172, R245 ;  /* 0x000000f500ac7308 */ /* 0x0005e20000000800 */
[----:B------:R-:W-:Y:S02]  /*27430*/  F2FP.BF16.PACK_AB R78, R204, R206 ;  /* 0x000000cecc4e723e */ /* 0x000fe400000010ff */
[----:B------:R-:W-:Y:S01]  /*27440*/  IMAD.MOV.U32 R128, RZ, RZ, R197 ;  /* 0x000000ffff807224 */ /* 0x000fe200078e00c5 */
[----:B------:R-:W-:Y:S01]  /*27450*/  F2FP.BF16.PACK_AB R79, R250, R192 ;  /* 0x000000c0fa4f723e */ /* 0x000fe200000010ff */
[----:B------:R-:W-:Y:S01]  /*27460*/  IMAD.MOV.U32 R197, RZ, RZ, R183 ;  /* 0x000000ffffc57224 */ /* 0x000fe200078e00b7 */
[----:B------:R-:W-:Y:S01]  /*27470*/  F2FP.BF16.PACK_AB R81, R173, R164 ;  /* 0x000000a4ad51723e */ /* 0x000fe200000010ff */
[----:B------:R-:W-:Y:S01]  /*27480*/  IMAD.MOV.U32 R116, RZ, RZ, R128 ;  /* 0x000000ffff747224 */ /* 0x000fe200078e0080 */
[----:B------:R-:W-:Y:S01]  /*27490*/  F2FP.BF16.PACK_AB R83, R170, R211 ;  /* 0x000000d3aa53723e */ /* 0x000fe200000010ff */
[----:B------:R-:W-:Y:S01]  /*274a0*/  IMAD.MOV.U32 R128, RZ, RZ, R202 ;  /* 0x000000ffff807224 */ /* 0x000fe200078e00ca */
[----:B------:R-:W-:Y:S01]  /*274b0*/  MUFU.EX2 R183, R129 ;  /* 0x0000008100b77308 */ /* 0x000fe20000000800 */
[-C--:B-1----:R-:W-:Y:S01]  /*274c0*/  HMMA.16816.F32.BF16 R4, R76, R88.reuse, R4 ;  /* 0x000000584c04723c */ /* 0x082fe20000041804 */
[----:B------:R-:W-:Y:S02]  /*274d0*/  IMAD.MOV.U32 R202, RZ, RZ, R205 ;  /* 0x000000ffffca7224 */ /* 0x000fe400078e00cd */
[----:B------:R-:W-:Y:S02]  /*274e0*/  IMAD.MOV.U32 R205, RZ, RZ, R124 ;  /* 0x000000ffffcd7224 */ /* 0x000fe400078e007c */
[----:B------:R-:W-:Y:S02]  /*274f0*/  IMAD.MOV.U32 R124, RZ, RZ, R194 ;  /* 0x000000ffff7c7224 */ /* 0x000fe400078e00c2 */
[----:B---3--:R-:W-:Y:S01]  /*27500*/  FFMA.FTZ R2, R113, c[0x0][0x23c], -R100 ;  /* 0x00008f0071027a23 */ /* 0x008fe20000010864 */
[C---:B------:R-:W-:Y:S01]  /*27510*/  HMMA.16816.F32.BF16 R8, R80.reuse, R88, R8 ;  /* 0x000000585008723c */ /* 0x040fe20000041808 */
[----:B------:R-:W-:Y:S01]  /*27520*/  IMAD.MOV.U32 R113, RZ, RZ, R121 ;  /* 0x000000ffff717224 */ /* 0x000fe200078e0079 */
[----:B------:R1:W-:Y:S02]  /*27530*/  MUFU.EX2 R191, R236 ;  /* 0x000000ec00bf7308 */ /* 0x0003e40000000800 */
[----:B------:R-:W-:Y:S01]  /*27540*/  IMAD.MOV.U32 R121, RZ, RZ, R201 ;  /* 0x000000ffff797224 */ /* 0x000fe200078e00c9 */
[----:B--2---:R4:W5:Y:S01]  /*27550*/  LDL.LU R245, [R1+0x140] ;  /* 0x0001400001f57983 */ /* 0x0049620000300800 */
[----:B------:R-:W-:Y:S02]  /*27560*/  IMAD.MOV.U32 R201, RZ, RZ, R205 ;  /* 0x000000ffffc97224 */ /* 0x000fe400078e00cd */
[-C--:B------:R-:W-:Y:S01]  /*27570*/  HMMA.16816.F32.BF16 R12, R80, R90.reuse, R12 ;  /* 0x0000005a500c723c */ /* 0x080fe2000004180c */
[----:B------:R-:W-:Y:S01]  /*27580*/  IMAD.MOV.U32 R205, RZ, RZ, R124 ;  /* 0x000000ffffcd7224 */ /* 0x000fe200078e007c */
[----:B------:R4:W5:Y:S02]  /*27590*/  LDL.LU R240, [R1+0x13c] ;  /* 0x00013c0001f07983 */ /* 0x0009640000300800 */
[----:B------:R-:W-:Y:S01]  /*275a0*/  IMAD.MOV.U32 R124, RZ, RZ, R169 ;  /* 0x000000ffff7c7224 */ /* 0x000fe200078e00a9 */
[----:B------:R2:W3:Y:S01]  /*275b0*/  MUFU.EX2 R208, R94 ;  /* 0x0000005e00d07308 */ /* 0x0004e20000000800 */
[----:B------:R-:W-:Y:S02]  /*275c0*/  IMAD.MOV.U32 R112, RZ, RZ, R116 ;  /* 0x000000ffff707224 */ /* 0x000fe400078e0074 */
[C---:B------:R-:W-:Y:S01]  /*275d0*/  HMMA.16816.F32.BF16 R16, R76.reuse, R90, R16 ;  /* 0x0000005a4c10723c */ /* 0x040fe20000041810 */
[----:B------:R-:W-:Y:S01]  /*275e0*/  IMAD.MOV.U32 R116, RZ, RZ, R128 ;  /* 0x000000ffff747224 */ /* 0x000fe200078e0080 */
[----:B------:R-:W-:Y:S02]  /*275f0*/  LDSM.16.MT88.4 R88, [R215+0x9800] ;  /* 0x00980000d758783b */ /* 0x000fe40000004200 */
[----:B------:R-:W-:Y:S02]  /*27600*/  IMAD.MOV.U32 R128, RZ, RZ, R203 ;  /* 0x000000ffff807224 */ /* 0x000fe400078e00cb */
[----:B------:R-:W-:Y:S01]  /*27610*/  IMAD.MOV.U32 R203, RZ, RZ, R252 ;  /* 0x000000ffffcb7224 */ /* 0x000fe200078e00fc */
[----:B------:R3:W3:Y:S01]  /*27620*/  MUFU.EX2 R169, R2 ;  /* 0x0000000200a97308 */ /* 0x0006e20000000800 */
[----:B------:R-:W-:Y:S02]  /*27630*/  IMAD.MOV.U32 R110, RZ, RZ, R113 ;  /* 0x000000ffff6e7224 */ /* 0x000fe400078e0071 */
[----:B-1----:R4:W5:Y:S02]  /*27640*/  LDL.LU R236, [R1+0x138] ;  /* 0x0001380001ec7983 */ /* 0x0029640000300800 */
[----:B------:R-:W-:Y:S02]  /*27650*/  IMAD.MOV.U32 R113, RZ, RZ, R116 ;  /* 0x000000ffff717224 */ /* 0x000fe400078e0074 */
[----:B------:R-:W-:Y:S01]  /*27660*/  IMAD.MOV.U32 R116, RZ, RZ, R201 ;  /* 0x000000ffff747224 */ /* 0x000fe200078e00c9 */
[----:B------:R4:W5:Y:S01]  /*27670*/  LDL.LU R246, [R1+0x134] ;  /* 0x0001340001f67983 */ /* 0x0009620000300800 */
[----:B------:R-:W-:Y:S02]  /*27680*/  IMAD.MOV.U32 R252, RZ, RZ, R198 ;  /* 0x000000fffffc7224 */ /* 0x000fe400078e00c6 */
[----:B------:R-:W-:Y:S01]  /*27690*/  IMAD.MOV.U32 R201, RZ, RZ, R205 ;  /* 0x000000ffffc97224 */ /* 0x000fe200078e00cd */
[----:B------:R-:W-:Y:S01]  /*276a0*/  MUFU.EX2 R113, R113 ;  /* 0x0000007100717308 */ /* 0x000fe20000000800 */
[----:B------:R-:W-:Y:S01]  /*276b0*/  IMAD.MOV.U32 R205, RZ, RZ, R252 ;  /* 0x000000ffffcd7224 */ /* 0x000fe200078e00fc */
[----:B--2---:R-:W1:Y:S01]  /*276c0*/  LDSM.16.MT88.4 R92, [R216+0x9800] ;  /* 0x00980000d85c783b */ /* 0x004e620000004200 */
        /* <DEDUP_REMOVED lines=20> */
[-C--:B-1----:R-:W-:Y:S01]  /*27810*/  HMMA.16816.F32.BF16 R20, R76, R92.reuse, R20 ;  /* 0x0000005c4c14723c */ /* 0x082fe20000041814 */
[----:B--2---:R-:W-:Y:S01]  /*27820*/  FFMA.FTZ R2, R110, c[0x0][0x23c], -R100 ;  /* 0x00008f006e027a23 */ /* 0x004fe20000010864 */
[----:B------:R4:W5:Y:S01]  /*27830*/  LDL.LU R230, [R1+0x130] ;  /* 0x0001300001e67983 */ /* 0x0009620000300800 */
[----:B------:R-:W-:Y:S01]  /*27840*/  IMAD.MOV.U32 R110, RZ, RZ, R116 ;  /* 0x000000ffff6e7224 */ /* 0x000fe200078e0074 */
[----:B------:R-:W-:Y:S01]  /*27850*/  MUFU.EX2 R107, R193 ;  /* 0x000000c1006b7308 */ /* 0x000fe20000000800 */
[----:B------:R-:W-:Y:S01]  /*27860*/  IMAD.MOV.U32 R116, RZ, RZ, R205 ;  /* 0x000000ffff747224 */ /* 0x000fe200078e00cd */
[----:B------:R4:W5:Y:S01]  /*27870*/  LDL.LU R229, [R1+0x12c] ;  /* 0x00012c0001e57983 */ /* 0x0009620000300800 */
[----:B------:R-:W-:Y:S01]  /*27880*/  IMAD.MOV.U32 R103, RZ, RZ, R110 ;  /* 0x000000ffff677224 */ /* 0x000fe200078e006e */
[C---:B------:R-:W-:Y:S01]  /*27890*/  HMMA.16816.F32.BF16 R24, R80.reuse, R92, R24 ;  /* 0x0000005c5018723c */ /* 0x040fe20000041818 */
[----:B------:R-:W-:Y:S01]  /*278a0*/  IMAD.MOV.U32 R110, RZ, RZ, R112 ;  /* 0x000000ffff6e7224 */ /* 0x000fe200078e0070 */
[----:B------:R4:W5:Y:S02]  /*278b0*/  LDL.LU R228, [R1+0x128] ;  /* 0x0001280001e47983 */ /* 0x0009640000300800 */
[----:B------:R-:W-:Y:S02]  /*278c0*/  IMAD.MOV.U32 R135, RZ, RZ, R103 ;  /* 0x000000ffff877224 */ /* 0x000fe400078e0067 */
[----:B------:R-:W-:Y:S01]  /*278d0*/  IMAD.MOV.U32 R103, RZ, RZ, R110 ;  /* 0x000000ffff677224 */ /* 0x000fe200078e006e */
[----:B------:R1:W2:Y:S01]  /*278e0*/  MUFU.EX2 R205, R2 ;  /* 0x0000000200cd7308 */ /* 0x0002a20000000800 */
[-C--:B------:R-:W-:Y:S01]  /*278f0*/  HMMA.16816.F32.BF16 R28, R80, R94.reuse, R28 ;  /* 0x0000005e501c723c */ /* 0x080fe2000004181c */
[----:B------:R-:W-:Y:S01]  /*27900*/  IMAD.MOV.U32 R127, RZ, RZ, R135 ;  /* 0x000000ffff7f7224 */ /* 0x000fe200078e0087 */
[----:B------:R4:W5:Y:S02]  /*27910*/  LDL.LU R227, [R1+0x124] ;  /* 0x0001240001e37983 */ /* 0x0009640000300800 */
        /* <DEDUP_REMOVED lines=18> */
[----:B------:R-:W-:Y:S01]  /*27a40*/  IMAD.MOV.U32 R135, RZ, RZ, R134 ;  /* 0x000000ffff877224 */ /* 0x000fe200078e0086 */
[----:B------:R-:W-:Y:S01]  /*27a50*/  MUFU.EX2 R126, R126 ;  /* 0x0000007e007e7308 */ /* 0x000fe20000000800 */
[C---:B------:R-:W-:Y:S01]  /*27a60*/  HMMA.16816.F32.BF16 R48, R76.reuse, R86, R48 ;  /* 0x000000564c30723c */ /* 0x040fe20000041830 */
[----:B------:R-:W-:Y:S01]  /*27a70*/  IMAD.MOV.U32 R134, RZ, RZ, R128 ;  /* 0x000000ffff867224 */ /* 0x000fe200078e0080 */
[----:B------:R-:W2:Y:S02]  /*27a80*/  LDSM.16.MT88.4 R84, [R216+0xa000] ;  /* 0x00a00000d854783b */ /* 0x000ea40000004200 */
        /* <DEDUP_REMOVED lines=8> */
[----:B------:R-:W-:Y:S03]  /*27b10*/  IMAD.MOV.U32 R134, RZ, RZ, R128 ;  /* 0x000000ffff867224 */ /* 0x000fe600078e0080 */
[----:B------:R-:W-:Y:S02]  /*27b20*/  FADD.FTZ R68, R131, R68 ;  /* 0x0000004483447221 */ /* 0x000fe40000010000 */
[----:B------:R-:W-:Y:S02]  /*27b30*/  IMAD.MOV.U32 R131, RZ, RZ, R120 ;  /* 0x000000ffff837224 */ /* 0x000fe400078e0078 */
[-C--:B------:R-:W-:Y:S01]  /*27b40*/  HMMA.16816.F32.BF16 R60, R80, R90.reuse, R60 ;  /* 0x0000005a503c723c */ /* 0x080fe2000004183c */
[----:B------:R-:W-:Y:S03]  /*27b50*/  IMAD.MOV.U32 R120, RZ, RZ, R125 ;  /* 0x000000ffff787224 */ /* 0x000fe600078e007d */
[----:B-1----:R-:W-:Y:S02]  /*27b60*/  FADD.FTZ R2, R220, R98 ;  /* 0x00000062dc027221 */ /* 0x002fe40000010000 */
[----:B------:R-:W-:Y:S01]  /*27b70*/  IMAD.MOV.U32 R125, RZ, RZ, R135 ;  /* 0x000000ffff7d7224 */ /* 0x000fe200078e0087 */
[----:B------:R-:W-:Y:S01]  /*27b80*/  F2FP.BF16.PACK_AB R80, R209, R210 ;  /* 0x000000d2d150723e */ /* 0x000fe200000010ff */
[----:B------:R-:W-:Y:S01]  /*27b90*/  HMMA.16816.F32.BF16 R64, R76, R90, R64 ;  /* 0x0000005a4c40723c */ /* 0x000fe20000041840 */
[----:B------:R-:W-:Y:S01]  /*27ba0*/  IMAD.MOV.U32 R135, RZ, RZ, R134 ;  /* 0x000000ffff877224 */ /* 0x000fe200078e0086 */
[----:B------:R-:W-:Y:S02]  /*27bb0*/  LDSM.16.MT88.4 R88, [R215+0xa000] ;  /* 0x00a00000d758783b */ /* 0x000fe40000004200 */
[----:B------:R-:W-:Y:S01]  /*27bc0*/  IMAD.MOV.U32 R130, RZ, RZ, R120 ;  /* 0x000000ffff827224 */ /* 0x000fe200078e0078 */
[----:B------:R-:W-:Y:S01]  /*27bd0*/  F2FP.BF16.PACK_AB R82, R207, R208 ;  /* 0x000000d0cf52723e */ /* 0x000fe200000010ff */
[----:B------:R-:W-:Y:S01]  /*27be0*/  FADD.FTZ R69, R131, R2 ;  /* 0x0000000283457221 */ /* 0x000fe20000010000 */
[----:B------:R-:W-:Y:S01]  /*27bf0*/  F2FP.BF16.PACK_AB R76, R172, R171 ;  /* 0x000000abac4c723e */ /* 0x000fe200000010ff */
[----:B------:R-:W-:Y:S01]  /*27c00*/  IMAD.MOV.U32 R131, RZ, RZ, R135 ;  /* 0x000000ffff837224 */ /* 0x000fe200078e0087 */
[----:B------:R-:W-:Y:S01]  /*27c10*/  F2FP.BF16.PACK_AB R77, R248, R247 ;  /* 0x000000f7f84d723e */ /* 0x000fe200000010ff */
[----:B------:R-:W-:Y:S02]  /*27c20*/  MUFU.EX2 R135, R101 ;  /* 0x0000006500877308 */ /* 0x000fe40000000800 */
[----:B------:R-:W-:Y:S01]  /*27c30*/  FFMA.FTZ R2, R130, c[0x0][0x23c], -R100 ;  /* 0x00008f0082027a23 */ /* 0x000fe20000010864 */
[----:B------:R-:W-:Y:S01]  /*27c40*/  F2FP.BF16.PACK_AB R78, R191, R190 ;  /* 0x000000bebf4e723e */ /* 0x000fe200000010ff */
[----:B------:R-:W-:Y:S01]  /*27c50*/  IMAD.MOV.U32 R130, RZ, RZ, R131 ;  /* 0x000000ffff827224 */ /* 0x000fe200078e0083 */
[----:B------:R-:W-:Y:S01]  /*27c60*/  F2FP.BF16.PACK_AB R79, R182, R183 ;  /* 0x000000b7b64f723e */ /* 0x000fe200000010ff */
[----:B------:R-:W-:Y:S01]  /*27c70*/  IMAD.MOV.U32 R202, RZ, RZ, R123 ;  /* 0x000000ffffca7224 */ /* 0x000fe200078e007b */
[----:B------:R-:W-:Y:S01]  /*27c80*/  F2FP.BF16.PACK_AB R81, R169, R168 ;  /* 0x000000a8a951723e */ /* 0x000fe200000010ff */
[----:B------:R-:W-:Y:S01]  /*27c90*/  IMAD.MOV.U32 R112, RZ, RZ, R121 ;  /* 0x000000ffff707224 */ /* 0x000fe200078e0079 */
[----:B--2---:R-:W-:Y:S01]  /*27ca0*/  F2FP.BF16.PACK_AB R83, R205, R203 ;  /* 0x000000cbcd53723e */ /* 0x004fe200000010ff */
[----:B------:R1:W-:Y:S01]  /*27cb0*/  MUFU.EX2 R131, R2 ;  /* 0x0000000200837308 */ /* 0x0003e20000000800 */
[----:B------:R-:W-:Y:S01]  /*27cc0*/  IMAD.MOV.U32 R128, RZ, RZ, R202 ;  /* 0x000000ffff807224 */ /* 0x000fe200078e00ca */
[-C--:B---3--:R-:W-:Y:S01]  /*27cd0*/  HMMA.16816.F32.BF16 R4, R76, R92.reuse, R4 ;  /* 0x0000005c4c04723c */ /* 0x088fe20000041804 */
[----:B------:R-:W-:Y:S02]  /*27ce0*/  IMAD.MOV.U32 R202, RZ, RZ, R219 ;  /* 0x000000ffffca7224 */ /* 0x000fe400078e00db */
[----:B------:R-:W-:Y:S02]  /*27cf0*/  IMAD.MOV.U32 R121, RZ, RZ, R124 ;  /* 0x000000ffff797224 */ /* 0x000fe400078e007c */
[----:B------:R-:W-:Y:S02]  /*27d00*/  IMAD.MOV.U32 R134, RZ, RZ, R202 ;  /* 0x000000ffff867224 */ /* 0x000fe400078e00ca */
[----:B------:R-:W-:Y:S01]  /*27d10*/  IMAD.MOV.U32 R202, RZ, RZ, R185 ;  /* 0x000000ffffca7224 */ /* 0x000fe200078e00b9 */
[C---:B------:R-:W-:Y:S01]  /*27d20*/  HMMA.16816.F32.BF16 R8, R80.reuse, R92, R8 ;  /* 0x0000005c5008723c */ /* 0x040fe20000041808 */
[----:B------:R-:W-:Y:S01]  /*27d30*/  IMAD.MOV.U32 R110, RZ, RZ, R112 ;  /* 0x000000ffff6e7224 */ /* 0x000fe200078e0070 */
[----:B------:R-:W-:Y:S02]  /*27d40*/  MUFU.EX2 R185, R218 ;  /* 0x000000da00b97308 */ /* 0x000fe40000000800 */
[----:B------:R-:W-:Y:S02]  /*27d50*/  IMAD.MOV.U32 R112, RZ, RZ, R121 ;  /* 0x000000ffff707224 */ /* 0x000fe400078e0079 */
[----:B------:R-:W-:Y:S02]  /*27d60*/  IMAD.MOV.U32 R129, RZ, RZ, R202 ;  /* 0x000000ffff817224 */ /* 0x000fe400078e00ca */
[-C--:B------:R-:W-:Y:S01]  /*27d70*/  HMMA.16816.F32.BF16 R12, R80, R94.reuse, R12 ;  /* 0x0000005e500c723c */ /* 0x080fe2000004180c */
[----:B------:R-:W-:Y:S03]  /*27d80*/  IMAD.MOV.U32 R103, RZ, RZ, R112 ;  /* 0x000000ffff677224 */ /* 0x000fe600078e0070 */
[----:B------:R-:W-:Y:S01]  /*27d90*/  IMAD.MOV.U32 R120, RZ, RZ, R134 ;  /* 0x000000ffff787224 */ /* 0x000fe200078e0086 */
[----:B------:R-:W2:Y:S01]  /*27da0*/  MUFU.EX2 R202, R99 ;  /* 0x0000006300ca7308 */ /* 0x000ea20000000800 */
[----:B-1----:R-:W-:Y:S02]  /*27db0*/  FFMA.FTZ R2, R129, c[0x0][0x23c], -R100 ;  /* 0x00008f0081027a23 */ /* 0x002fe40000010864 */
[C---:B------:R-:W-:Y:S01]  /*27dc0*/  HMMA.16816.F32.BF16 R16, R76.reuse, R94, R16 ;  /* 0x0000005e4c10723c */ /* 0x040fe20000041810 */
[----:B------:R-:W-:Y:S01]  /*27dd0*/  IMAD.MOV.U32 R129, RZ, RZ, R120 ;  /* 0x000000ffff817224 */ /* 0x000fe200078e0078 */
[----:B------:R-:W-:Y:S02]  /*27de0*/  LDSM.16.MT88.4 R92, [R216+0xa800] ;  /* 0x00a80000d85c783b */ /* 0x000fe40000004200 */
[----:B------:R-:W-:Y:S02]  /*27df0*/  IMAD.MOV.U32 R120, RZ, RZ, R103 ;  /* 0x000000ffff787224 */ /* 0x000fe400078e0067 */
[----:B------:R-:W-:Y:S01]  /*27e00*/  IMAD.MOV.U32 R103, RZ, RZ, R116 ;  /* 0x000000ffff677224 */ /* 0x000fe200078e0074 */
[----:B------:R-:W1:Y:S01]  /*27e10*/  MUFU.EX2 R134, R104 ;  /* 0x0000006800867308 */ /* 0x000e620000000800 */
[-C--:B------:R-:W-:Y:S01]  /*27e20*/  HMMA.16816.F32.BF16 R20, R76, R84.reuse, R20 ;  /* 0x000000544c14723c */ /* 0x080fe20000041814 */
[----:B------:R-:W-:Y:S03]  /*27e30*/  IMAD.MOV.U32 R116, RZ, RZ, R201 ;  /* 0x000000ffff747224 */ /* 0x000fe600078e00c9 */
[----:B------:R-:W-:Y:S02]  /*27e40*/  IMAD.MOV.U32 R124, RZ, RZ, R198 ;  /* 0x000000ffff7c7224 */ /* 0x000fe400078e00c6 */
[----:B------:R-:W-:Y:S02]  /*27e50*/  IMAD.MOV.U32 R198, RZ, RZ, R197 ;  /* 0x000000ffffc67224 */ /* 0x000fe400078e00c5 */
[C---:B------:R-:W-:Y:S01]  /*27e60*/  HMMA.16816.F32.BF16 R24, R80.reuse, R84, R24 ;  /* 0x000000545018723c */ /* 0x040fe20000041818 */
[----:B------:R3:W1:Y:S03]  /*27e70*/  MUFU.EX2 R201, R2 ;  /* 0x0000000200c97308 */ /* 0x0006660000000800 */
        /* <DEDUP_REMOVED lines=9> */
[----:B------:R-:W-:Y:S02]  /*27f10*/  LDSM.16.MT88.4 R84, [R213+0xa800] ;  /* 0x00a80000d554783b */ /* 0x000fe40000004200 */
[----:B------:R-:W-:Y:S01]  /*27f20*/  IMAD.MOV.U32 R198, RZ, RZ, R197 ;  /* 0x000000ffffc67224 */ /* 0x000fe200078e00c5 */
[----:B------:R2:W-:Y:S01]  /*27f30*/  MUFU.EX2 R181, R225 ;  /* 0x000000e100b57308 */ /* 0x0005e20000000800 */
[----:B------:R-:W-:Y:S02]  /*27f40*/  IMAD.MOV.U32 R197, RZ, RZ, R224 ;  /* 0x000000ffffc57224 */ /* 0x000fe400078e00e0 */
[----:B------:R-:W-:Y:S04]  /*27f50*/  IMAD.MOV.U32 R200, RZ, RZ, R223 ;  /* 0x000000ffffc87224 */ /* 0x000fe800078e00df */
[----:B---3--:R-:W-:Y:S02]  /*27f60*/  FFMA.FTZ R2, R130, c[0x0][0x23c], -R100 ;  /* 0x00008f0082027a23 */ /* 0x008fe40000010864 */
[----:B------:R-:W-:Y:S01]  /*27f70*/  IMAD.MOV.U32 R123, RZ, RZ, R221 ;  /* 0x000000ffff7b7224 */ /* 0x000fe200078e00dd */
[----:B------:R-:W-:Y:S01]  /*27f80*/  MUFU.EX2 R104, R141 ;  /* 0x0000008d00687308 */ /* 0x000fe20000000800 */
[----:B------:R-:W-:Y:S02]  /*27f90*/  FADD.FTZ R96, R97, R3 ;  /* 0x0000000361607221 */ /* 0x000fe40000010000 */
[----:B------:R-:W-:Y:S01]  /*27fa0*/  FADD.FTZ R3, R143, R68 ;  /* 0x000000448f037221 */ /* 0x000fe20000010000 */
[----:B-1----:R4:W5:Y:S01]  /*27fb0*/  LDL.LU R226, [R1+0x120] ;  /* 0x0001200001e27983 */ /* 0x0029620000300800 */
[----:B------:R-:W-:Y:S02]  /*27fc0*/  FADD.FTZ R68, R102, R96 ;  /* 0x0000006066447221 */ /* 0x000fe40000010000 */
[----:B------:R-:W-:Y:S01]  /*27fd0*/  FADD.FTZ R3, R146, R3 ;  /* 0x0000000392037221 */ /* 0x000fe20000010000 */
[----:B------:R-:W1:Y:S01]  /*27fe0*/  LDSM.16.MT88.4 R96, [R214+0xa000] ;  /* 0x00a00000d660783b */ /* 0x000e620000004200 */
[----:B------:R-:W-:Y:S01]  /*27ff0*/  IMAD.MOV.U32 R108, RZ, RZ, R120 ;  /* 0x000000ffff6c7224 */ /* 0x000fe200078e0078 */
[----:B------:R3:W-:Y:S01]  /*28000*/  MUFU.EX2 R130, R2 ;  /* 0x0000000200827308 */ /* 0x0007e20000000800 */
[----:B------:R-:W-:Y:S02]  /*28010*/  FADD.FTZ R3, R147, R3 ;  /* 0x0000000393037221 */ /* 0x000fe40000010000 */
[----:B------:R-:W-:Y:S02]  /*28020*/  FADD.FTZ R68, R105, R68 ;  /* 0x0000004469447221 */ /* 0x000fe40000010000 */
[----:B------:R-:W-:Y:S01]  /*28030*/  FADD.FTZ R3, R153, R3 ;  /* 0x0000000399037221 */ /* 0x000fe20000010000 */
[----:B--2---:R4:W5:Y:S01]  /*28040*/  LDL.LU R225, [R1+0x11c] ;  /* 0x00011c0001e17983 */ /* 0x0049620000300800 */
[----:B------:R-:W-:Y:S02]  /*28050*/  FADD.FTZ R68, R111, R68 ;  /* 0x000000446f447221 */ /* 0x000fe40000010000 */
[----:B------:R-:W-:Y:S01]  /*28060*/  FADD.FTZ R3, R148, R3 ;  /* 0x0000000394037221 */ /* 0x000fe20000010000 */
[----:B------:R4:W5:Y:S01]  /*28070*/  LDL.LU R224, [R1+0x118] ;  /* 0x0001180001e07983 */ /* 0x0009620000300800 */
[----:B------:R-:W-:Y:S01]  /*28080*/  MUFU.EX2 R105, R140 ;  /* 0x0000008c00697308 */ /* 0x000fe20000000800 */
[----:B------:R-:W-:Y:S02]  /*28090*/  FADD.FTZ R68, R109, R68 ;  /* 0x000000446d447221 */ /* 0x000fe40000010000 */
[----:B------:R4:W5:Y:S01]  /*280a0*/  LDL.LU R223, [R1+0x114] ;  /* 0x0001140001df7983 */ /* 0x0009620000300800 */
[----:B------:R-:W-:Y:S02]  /*280b0*/  FADD.FTZ R3, R156, R3 ;  /* 0x000000039c037221 */ /* 0x000fe40000010000 */
[----:B------:R-:W-:Y:S01]  /*280c0*/  FADD.FTZ R68, R132, R68 ;  /* 0x0000004484447221 */ /* 0x000fe20000010000 */
[----:B------:R4:W5:Y:S01]  /*280d0*/  LDL.LU R222, [R1+0x110] ;  /* 0x0001100001de7983 */ /* 0x0009620000300800 */
[----:B------:R-:W-:Y:S02]  /*280e0*/  IMAD.MOV.U32 R132, RZ, RZ, R73 ;  /* 0x000000ffff847224 */ /* 0x000fe400078e0049 */
[----:B------:R-:W-:Y:S01]  /*280f0*/  MUFU.EX2 R128, R128 ;  /* 0x0000008000807308 */ /* 0x000fe20000000800 */
[----:B------:R4:W5:Y:S01]  /*28100*/  LDL.LU R221, [R1+0x10c] ;  /* 0x00010c0001dd7983 */ /* 0x0009620000300800 */
[----:B---3--:R-:W-:Y:S03]  /*28110*/  FFMA.FTZ R2, R129, c[0x0][0x23c], -R100 ;  /* 0x00008f0081027a23 */ /* 0x008fe60000010864 */
[----:B------:R4:W5:Y:S04]  /*28120*/  LDL.LU R220, [R1+0x108] ;  /* 0x0001080001dc7983 */ /* 0x0009680000300800 */
[----:B------:R4:W5:Y:S01]  /*28130*/  LDL.LU R219, [R1+0x104] ;  /* 0x0001040001db7983 */ /* 0x0009620000300800 */
[----:B------:R2:W3:Y:S03]  /*28140*/  MUFU.EX2 R129, R2 ;  /* 0x0000000200817308 */ /* 0x0004e60000000800 */
[----:B------:R4:W5:Y:S01]  /*28150*/  LDL.LU R218, [R1+0x100] ;  /* 0x0001000001da7983 */ /* 0x0009620000300800 */
[-C--:B-1----:R-:W-:Y:S06]  /*28160*/  HMMA.16816.F32.BF16 R36, R76, R96.reuse, R36 ;  /* 0x000000604c24723c */ /* 0x082fec0000041824 */
[----:B------:R-:W-:Y:S02]  /*28170*/  MUFU.EX2 R125, R125 ;  /* 0x0000007d007d7308 */ /* 0x000fe40000000800 */
[C---:B------:R-:W-:Y:S08]  /*28180*/  HMMA.16816.F32.BF16 R40, R80.reuse, R96, R40 ;  /* 0x000000605028723c */ /* 0x040ff00000041828 */
[----:B------:R-:W-:Y:S01]  /*28190*/  MUFU.EX2 R124, R124 ;  /* 0x0000007c007c7308 */ /* 0x000fe20000000800 */
[-C--:B------:R-:W-:Y:S03]  /*281a0*/  HMMA.16816.F32.BF16 R44, R80, R98.reuse, R44 ;  /* 0x00000062502c723c */ /* 0x080fe6000004182c */
[----:B--2---:R-:W-:Y:S04]  /*281b0*/  FADD.FTZ R2, R144, R69 ;  /* 0x0000004590027221 */ /* 0x004fe80000010000 */
[----:B------:R-:W-:Y:S02]  /*281c0*/  FADD.FTZ R101, R145, R2 ;  /* 0x0000000291657221 */ /* 0x000fe40000010000 */
[----:B------:R-:W2:Y:S01]  /*281d0*/  LDL.LU R2, [R1+0xac] ;  /* 0x0000ac0001027983 */ /* 0x000ea20000300800 */
[C---:B------:R-:W-:Y:S01]  /*281e0*/  HMMA.16816.F32.BF16 R48, R76.reuse, R98, R48 ;  /* 0x000000624c30723c */ /* 0x040fe20000041830 */
[----:B------:R-:W-:Y:S02]  /*281f0*/  MUFU.EX2 R123, R123 ;  /* 0x0000007b007b7308 */ /* 0x000fe40000000800 */
[----:B------:R-:W1:Y:S05]  /*28200*/  LDSM.16.MT88.4 R96, [R214+0xa800] ;  /* 0x00a80000d660783b */ /* 0x000e6a0000004200 */
[-C--:B------:R-:W-:Y:S03]  /*28210*/  HMMA.16816.F32.BF16 R52, R76, R88.reuse, R52 ;  /* 0x000000584c34723c */ /* 0x080fe60000041834 */
[----:B------:R-:W-:Y:S01]  /*28220*/  LDSM.16.MT88.4 R144, [R213+0xb800] ;  /* 0x00b80000d590783b */ /* 0x000fe20000004200 */
[----:B------:R-:W-:Y:S04]  /*28230*/  MUFU.EX2 R121, R121 ;  /* 0x0000007900797308 */ /* 0x000fe80000000800 */
[C---:B------:R-:W-:Y:S06]  /*28240*/  HMMA.16816.F32.BF16 R56, R80.reuse, R88, R56 ;  /* 0x000000585038723c */ /* 0x040fec0000041838 */
[----:B------:R-:W-:Y:S02]  /*28250*/  MUFU.EX2 R112, R112 ;  /* 0x0000007000707308 */ /* 0x000fe40000000800 */
[-C--:B------:R-:W-:Y:S07]  /*28260*/  HMMA.16816.F32.BF16 R60, R80, R90.reuse, R60 ;  /* 0x0000005a503c723c */ /* 0x080fee000004183c */
[----:B------:R-:W-:Y:S01]  /*28270*/  F2FP.BF16.PACK_AB R80, R135, R202 ;  /* 0x000000ca8750723e */ /* 0x000fe200000010ff */
[----:B------:R-:W-:Y:S01]  /*28280*/  HMMA.16816.F32.BF16 R64, R76, R90, R64 ;  /* 0x0000005a4c40723c */ /* 0x000fe20000041840 */
[----:B------:R-:W-:Y:S01]  /*28290*/  F2FP.BF16.PACK_AB R82, R133, R134 ;  /* 0x000000868552723e */ /* 0x000fe200000010ff */
[----:B------:R-:W1:Y:S01]  /*282a0*/  LDSM.16.MT88.4 R88, [R215+0xa800] ;  /* 0x00a80000d758783b */ /* 0x000e620000004200 */
[----:B------:R-:W-:Y:S01]  /*282b0*/  MUFU.EX2 R111, R252 ;  /* 0x000000fc006f7308 */ /* 0x000fe20000000800 */
[----:B------:R-:W-:Y:S02]  /*282c0*/  F2FP.BF16.PACK_AB R81, R201, R131 ;  /* 0x00000083c951723e */ /* 0x000fe400000010ff */
[----:B---3--:R-:W-:Y:S02]  /*282d0*/  F2FP.BF16.PACK_AB R83, R129, R130 ;  /* 0x000000828153723e */ /* 0x008fe400000010ff */
[----:B------:R-:W-:Y:S04]  /*282e0*/  F2FP.BF16.PACK_AB R76, R189, R180 ;  /* 0x000000b4bd4c723e */ /* 0x000fe800000010ff */
[----:B------:R-:W-:Y:S01]  /*282f0*/  F2FP.BF16.PACK_AB R77, R188, R181 ;  /* 0x000000b5bc4d723e */ /* 0x000fe200000010ff */
[----:B------:R-:W-:Y:S01]  /*28300*/  MUFU.EX2 R109, R198 ;  /* 0x000000c6006d7308 */ /* 0x000fe20000000800 */
[----:B------:R-:W-:Y:S02]  /*28310*/  F2FP.BF16.PACK_AB R78, R186, R187 ;  /* 0x000000bbba4e723e */ /* 0x000fe400000010ff */
[----:B------:R-:W-:Y:S07]  /*28320*/  F2FP.BF16.PACK_AB R79, R185, R184 ;  /* 0x000000b8b94f723e */ /* 0x000fee00000010ff */
[-C--:B------:R-:W-:Y:S01]  /*28330*/  HMMA.16816.F32.BF16 R4, R76, R84.reuse, R4 ;  /* 0x000000544c04723c */ /* 0x080fe20000041804 */
[----:B------:R-:W3:Y:S07]  /*28340*/  MUFU.EX2 R120, R117 ;  /* 0x0000007500787308 */ /* 0x000eee0000000800 */
[C---:B------:R-:W-:Y:S03]  /*28350*/  HMMA.16816.F32.BF16 R8, R80.reuse, R84, R8 ;  /* 0x000000545008723c */ /* 0x040fe60000041808 */
[----:B------:R-:W1:Y:S05]  /*28360*/  MUFU.EX2 R117, R115 ;  /* 0x0000007300757308 */ /* 0x000e6a0000000800 */
[-C--:B------:R-:W-:Y:S08]  /*28370*/  HMMA.16816.F32.BF16 R12, R80, R86.reuse, R12 ;  /* 0x00000056500c723c */ /* 0x080ff0000004180c */
[C---:B------:R-:W-:Y:S01]  /*28380*/  HMMA.16816.F32.BF16 R16, R76.reuse, R86, R16 ;  /* 0x000000564c10723c */ /* 0x040fe20000041810 */
[----:B------:R-:W3:Y:S07]  /*28390*/  LDSM.16.MT88.4 R84, [R213+0xb000] ;  /* 0x00b00000d554783b */ /* 0x000eee0000004200 */
        /* <DEDUP_REMOVED lines=13> */
[----:B---3--:R-:W-:Y:S01]  /*28470*/  F2FP.BF16.PACK_AB R80, R119, R120 ;  /* 0x000000787750723e */ /* 0x008fe200000010ff */
[----:B------:R-:W-:Y:S01]  /*28480*/  HMMA.16816.F32.BF16 R64, R76, R90, R64 ;  /* 0x0000005a4c40723c */ /* 0x000fe20000041840 */
[----:B------:R-:W-:Y:S01]  /*28490*/  F2FP.BF16.PACK_AB R82, R117, R118 ;  /* 0x000000767552723e */ /* 0x000fe200000010ff */
[----:B------:R-:W3:Y:S05]  /*284a0*/  LDSM.16.MT88.4 R88, [R215+0xb000] ;  /* 0x00b00000d758783b */ /* 0x000eea0000004200 */
[----:B------:R-:W-:Y:S02]  /*284b0*/  F2FP.BF16.PACK_AB R76, R127, R128 ;  /* 0x000000807f4c723e */ /* 0x000fe400000010ff */
[----:B------:R-:W-:Y:S03]  /*284c0*/  F2FP.BF16.PACK_AB R77, R125, R126 ;  /* 0x0000007e7d4d723e */ /* 0x000fe600000010ff */
[----:B------:R-:W-:Y:S02]  /*284d0*/  F2FP.BF16.PACK_AB R78, R123, R124 ;  /* 0x0000007c7b4e723e */ /* 0x000fe400000010ff */
[----:B------:R-:W-:Y:S07]  /*284e0*/  F2FP.BF16.PACK_AB R79, R121, R122 ;  /* 0x0000007a794f723e */ /* 0x000fee00000010ff */
[-C--:B------:R-:W-:Y:S01]  /*284f0*/  HMMA.16816.F32.BF16 R4, R76, R84.reuse, R4 ;  /* 0x000000544c04723c */ /* 0x080fe20000041804 */
[----:B--2---:R-:W-:Y:S02]  /*28500*/  FFMA.FTZ R69, R0, R2, R108 ;  /* 0x0000000200457223 */ /* 0x004fe4000001006c */
[----:B------:R-:W-:Y:S01]  /*28510*/  FFMA.FTZ R2, R110, c[0x0][0x23c], -R100 ;  /* 0x00008f006e027a23 */ /* 0x000fe20000010864 */
[----:B------:R-:W-:Y:S01]  /*28520*/  MUFU.EX2 R108, R195 ;  /* 0x000000c3006c7308 */ /* 0x000fe20000000800 */
[----:B------:R-:W-:Y:S02]  /*28530*/  IMAD.MOV.U32 R110, RZ, RZ, R116 ;  /* 0x000000ffff6e7224 */ /* 0x000fe400078e0074 */
[----:B------:R-:W-:Y:S02]  /*28540*/  FADD.FTZ R0, R151, R101 ;  /* 0x0000006597007221 */ /* 0x000fe40000010000 */
[----:B------:R-:W-:Y:S05]  /*28550*/  FFMA.FTZ R101, R163, c[0x0][0x23c], -R100 ;  /* 0x00008f00a3657a23 */ /* 0x000fea0000010864 */
[----:B------:R2:W-:Y:S10]  /*28560*/  MUFU.EX2 R116, R2 ;  /* 0x0000000200747308 */ /* 0x0005f40000000800 */
[----:B------:R-:W-:Y:S01]  /*28570*/  MUFU.EX2 R101, R101 ;  /* 0x0000006500657308 */ /* 0x000fe20000000800 */
[----:B--2---:R-:W-:Y:S02]  /*28580*/  FADD.FTZ R2, R152, R0 ;  /* 0x0000000098027221 */ /* 0x004fe40000010000 */
[--C-:B------:R-:W-:Y:S02]  /*28590*/  FFMA.FTZ R0, R103, c[0x0][0x23c], -R100.reuse ;  /* 0x00008f0067007a23 */ /* 0x100fe40000010864 */
[----:B------:R-:W-:Y:S05]  /*285a0*/  FFMA.FTZ R103, R162, c[0x0][0x23c], -R100 ;  /* 0x00008f00a2677a23 */ /* 0x000fea0000010864 */
[----:B------:R2:W1:Y:S01]  /*285b0*/  MUFU.EX2 R114, R0 ;  /* 0x0000000000727308 */ /* 0x0004620000000800 */
[----:B------:R-:W-:Y:S04]  /*285c0*/  FADD.FTZ R2, R155, R2 ;  /* 0x000000029b027221 */ /* 0x000fe80000010000 */
[----:B------:R-:W-:Y:S02]  /*285d0*/  FADD.FTZ R102, R154, R2 ;  /* 0x000000029a667221 */ /* 0x000fe40000010000 */
[----:B------:R-:W-:Y:S04]  /*285e0*/  FADD.FTZ R2, R136, R68 ;  /* 0x0000004488027221 */ /* 0x000fe80000010000 */
[----:B------:R-:W-:Y:S02]  /*285f0*/  FADD.FTZ R2, R139, R2 ;  /* 0x000000028b027221 */ /* 0x000fe40000010000 */
[--C-:B--2---:R-:W-:Y:S01]  /*28600*/  FFMA.FTZ R0, R110, c[0x0][0x23c], -R100.reuse ;  /* 0x00008f006e007a23 */ /* 0x104fe20000010864 */
[----:B-1----:R-:W-:Y:S01]  /*28610*/  F2FP.BF16.PACK_AB R81, R114, R116 ;  /* 0x000000747251723e */ /* 0x002fe200000010ff */
[----:B------:R1:W2:Y:S10]  /*28620*/  MUFU.EX2 R110, R196 ;  /* 0x000000c4006e7308 */ /* 0x0002b40000000800 */
[----:B------:R3:W-:Y:S01]  /*28630*/  MUFU.EX2 R115, R0 ;  /* 0x0000000000737308 */ /* 0x0007e20000000800 */
[----:B-1----:R-:W-:Y:S02]  /*28640*/  F2FP.BF16.PACK_AB R196, R112, R113 ;  /* 0x0000007170c4723e */ /* 0x002fe400000010ff */
[----:B--2---:R-:W-:Y:S01]  /*28650*/  F2FP.BF16.PACK_AB R198, R108, R110 ;  /* 0x0000006e6cc6723e */ /* 0x004fe200000010ff */
[--C-:B---3--:R-:W-:Y:S06]  /*28660*/  FFMA.FTZ R0, R200, c[0x0][0x23c], -R100.reuse ;  /* 0x00008f00c8007a23 */ /* 0x108fec0000010864 */
[----:B------:R1:W2:Y:S02]  /*28670*/  MUFU.EX2 R200, R0 ;  /* 0x0000000000c87308 */ /* 0x0002a40000000800 */
[----:B-1----:R-:W-:Y:S01]  /*28680*/  FADD.FTZ R0, R199, R69 ;  /* 0x00000045c7007221 */ /* 0x002fe20000010000 */
[----:B--2---:R-:W-:Y:S01]  /*28690*/  F2FP.BF16.PACK_AB R83, R200, R115 ;  /* 0x00000073c853723e */ /* 0x004fe200000010ff */
[----:B------:R-:W-:Y:S01]  /*286a0*/  FFMA.FTZ R69, R194, c[0x0][0x23c], -R100 ;  /* 0x00008f00c2457a23 */ /* 0x000fe20000010864 */
[----:B------:R-:W-:Y:S01]  /*286b0*/  F2FP.BF16.PACK_AB R199, R106, R107 ;  /* 0x0000006b6ac7723e */ /* 0x000fe200000010ff */
[----:B------:R-:W-:Y:S01]  /*286c0*/  FADD.FTZ R0, R197, R0 ;  /* 0x00000000c5007221 */ /* 0x000fe20000010000 */
[----:B------:R-:W-:Y:S01]  /*286d0*/  F2FP.BF16.PACK_AB R197, R109, R111 ;  /* 0x0000006f6dc5723e */ /* 0x000fe200000010ff */
[----:B------:R-:W-:Y:S02]  /*286e0*/  FFMA.FTZ R100, R74, c[0x0][0x23c], -R100 ;  /* 0x00008f004a647a23 */ /* 0x000fe40000010864 */
[C---:B------:R-:W-:Y:S01]  /*286f0*/  HMMA.16816.F32.BF16 R8, R80.reuse, R84, R8 ;  /* 0x000000545008723c */ /* 0x040fe20000041808 */
[----:B------:R-:W-:Y:S01]  /*28700*/  FADD.FTZ R0, R217, R0 ;  /* 0x00000000d9007221 */ /* 0x000fe20000010000 */
[----:B------:R1:W2:Y:S01]  /*28710*/  MUFU.EX2 R84, R69 ;  /* 0x0000004500547308 */ /* 0x0002a20000000800 */
[----:B------:R4:W5:Y:S01]  /*28720*/  LDL.LU R217, [R1+0xfc] ;  /* 0x0000fc0001d97983 */ /* 0x0009620000300800 */
[----:B------:R-:W-:Y:S02]  /*28730*/  FADD.FTZ R74, R157, R3 ;  /* 0x000000039d4a7221 */ /* 0x000fe40000010000 */
[----:B------:R-:W-:Y:S01]  /*28740*/  FADD.FTZ R0, R161, R0 ;  /* 0x00000000a1007221 */ /* 0x000fe20000010000 */
[----:B------:R4:W5:Y:S01]  /*28750*/  LDL.LU R212, [R1+0xf8] ;  /* 0x0000f80001d47983 */ /* 0x0009620000300800 */
[-C--:B------:R-:W-:Y:S01]  /*28760*/  HMMA.16816.F32.BF16 R12, R80, R86.reuse, R12 ;  /* 0x00000056500c723c */ /* 0x080fe2000004180c */
[----:B------:R-:W-:Y:S03]  /*28770*/  FADD.FTZ R74, R179, R74 ;  /* 0x0000004ab34a7221 */ /* 0x000fe60000010000 */
[----:B------:R-:W-:Y:S01]  /*28780*/  FADD.FTZ R3, R178, R102 ;  /* 0x00000066b2037221 */ /* 0x000fe20000010000 */
[----:B------:R-:W-:Y:S01]  /*28790*/  MUFU.EX2 R85, R75 ;  /* 0x0000004b00557308 */ /* 0x000fe20000000800 */
[----:B------:R-:W-:Y:S02]  /*287a0*/  FADD.FTZ R0, R158, R0 ;  /* 0x000000009e007221 */ /* 0x000fe40000010000 */
[C---:B------:R-:W-:Y:S04]  /*287b0*/  HMMA.16816.F32.BF16 R16, R76.reuse, R86, R16 ;  /* 0x000000564c10723c */ /* 0x040fe80000041810 */
[----:B------:R-:W-:Y:S02]  /*287c0*/  FADD.FTZ R0, R160, R0 ;  /* 0x00000000a0007221 */ /* 0x000fe40000010000 */
[----:B------:R-:W3:Y:S01]  /*287d0*/  LDSM.16.MT88.4 R160, [R216+0xb800] ;  /* 0x00b80000d8a0783b */ /* 0x000ee20000004200 */
[----:B------:R-:W4:Y:S01]  /*287e0*/  MUFU.EX2 R86, R142 ;  /* 0x0000008e00567308 */ /* 0x000f220000000800 */
[-C--:B------:R-:W-:Y:S01]  /*287f0*/  HMMA.16816.F32.BF16 R20, R76, R92.reuse, R20 ;  /* 0x0000005c4c14723c */ /* 0x080fe20000041814 */
[----:B------:R-:W-:Y:S03]  /*28800*/  FADD.FTZ R0, R159, R0 ;  /* 0x000000009f007221 */ /* 0x000fe60000010000 */
[----:B-1----:R-:W-:Y:S01]  /*28810*/  FADD.FTZ R69, R177, R3 ;  /* 0x00000003b1457221 */ /* 0x002fe20000010000 */
[----:B--2---:R-:W-:Y:S01]  /*28820*/  F2FP.BF16.PACK_AB R193, R101, R84 ;  /* 0x0000005465c1723e */ /* 0x004fe200000010ff */
[----:B------:R-:W-:Y:S02]  /*28830*/  FADD.FTZ R0, R149, R0 ;  /* 0x0000000095007221 */ /* 0x000fe40000010000 */
[C---:B------:R-:W-:Y:S01]  /*28840*/  HMMA.16816.F32.BF16 R24, R80.reuse, R92, R24 ;  /* 0x0000005c5018723c */ /* 0x040fe20000041818 */
[----:B------:R-:W-:Y:S03]  /*28850*/  MUFU.EX2 R100, R100 ;  /* 0x0000006400647308 */ /* 0x000fe60000000800 */
[----:B------:R-:W-:Y:S02]  /*28860*/  FADD.FTZ R0, R150, R0 ;  /* 0x0000000096007221 */ /* 0x000fe40000010000 */
[----:B------:R-:W-:Y:S02]  /*28870*/  FADD.FTZ R3, R137, R2 ;  /* 0x0000000289037221 */ /* 0x000fe40000010000 */
[-C--:B------:R-:W-:Y:S01]  /*28880*/  HMMA.16816.F32.BF16 R28, R80, R94.reuse, R28 ;  /* 0x0000005e501c723c */ /* 0x080fe2000004181c */
[----:B------:R-:W-:Y:S02]  /*28890*/  FADD.FTZ R0, R165, R0 ;  /* 0x00000000a5007221 */ /* 0x000fe40000010000 */
[----:B------:R-:W1:Y:S01]  /*288a0*/  MUFU.EX2 R75, R103 ;  /* 0x00000067004b7308 */ /* 0x000e620000000800 */
[----:B------:R-:W-:Y:S02]  /*288b0*/  FADD.FTZ R2, R166, R69 ;  /* 0x00000045a6027221 */ /* 0x000fe40000010000 */
[----:B------:R-:W-:Y:S01]  /*288c0*/  FADD.FTZ R68, R167, R0 ;  /* 0x00000000a7447221 */ /* 0x000fe20000010000 */
[----:B----4-:R-:W-:Y:S01]  /*288d0*/  F2FP.BF16.PACK_AB R194, R85, R86 ;  /* 0x0000005655c2723e */ /* 0x010fe200000010ff */
[C---:B------:R-:W-:Y:S01]  /*288e0*/  HMMA.16816.F32.BF16 R32, R76.reuse, R94, R32 ;  /* 0x0000005e4c20723c */ /* 0x040fe20000041820 */
[----:B------:R-:W-:Y:S03]  /*288f0*/  FADD.FTZ R0, R174, R74 ;  /* 0x0000004aae007221 */ /* 0x000fe60000010000 */
[----:B------:R-:W-:Y:S02]  /*28900*/  FADD.FTZ R2, R175, R2 ;  /* 0x00000002af027221 */ /* 0x000fe40000010000 */
[----:B------:R-:W-:Y:S02]  /*28910*/  FADD.FTZ R0, R176, R0 ;  /* 0x00000000b0007221 */ /* 0x000fe40000010000 */
[-C--:B------:R-:W-:Y:S01]  /*28920*/  HMMA.16816.F32.BF16 R36, R76, R96.reuse, R36 ;  /* 0x000000604c24723c */ /* 0x080fe20000041824 */
[----:B------:R-:W2:Y:S03]  /*28930*/  LDSM.16.MT88.4 R176, [R214+0xb800] ;  /* 0x00b80000d6b0783b */ /* 0x000ea60000004200 */
[----:B------:R-:W-:Y:S01]  /*28940*/  FADD.FTZ R69, R192, R0 ;  /* 0x00000000c0457221 */ /* 0x000fe20000010000 */
[----:B------:R-:W-:Y:S01]  /*28950*/  F2FP.BF16.PACK_AB R192, R104, R105 ;  /* 0x0000006968c0723e */ /* 0x000fe200000010ff */
[----:B------:R-:W-:Y:S02]  /*28960*/  FADD.FTZ R3, R138, R3 ;  /* 0x000000038a037221 */ /* 0x000fe40000010000 */
[C---:B------:R-:W-:Y:S01]  /*28970*/  HMMA.16816.F32.BF16 R40, R80.reuse, R96, R40 ;  /* 0x000000605028723c */ /* 0x040fe20000041828 */
[----:B------:R-:W-:Y:S03]  /*28980*/  FADD.FTZ R68, R164, R68 ;  /* 0x00000044a4447221 */ /* 0x000fe60000010000 */
[----:B-1----:R-:W-:Y:S01]  /*28990*/  F2FP.BF16.PACK_AB R195, R100, R75 ;  /* 0x0000004b64c3723e */ /* 0x002fe200000010ff */
        /* <DEDUP_REMOVED lines=12> */
[----:B------:R-:W-:Y:S04]  /*28a60*/  FADD.FTZ R2, R251, R2 ;  /* 0x00000002fb027221 */ /* 0x000fe80000010000 */
[C---:B------:R-:W-:Y:S01]  /*28a70*/  HMMA.16816.F32.BF16 R56, R80.reuse, R88, R56 ;  /* 0x000000585038723c */ /* 0x040fe20000041838 */
[----:B------:R-:W-:Y:S04]  /*28a80*/  FADD.FTZ R2, R210, R2 ;  /* 0x00000002d2027221 */ /* 0x000fe80000010000 */
[----:B------:R-:W-:Y:S03]  /*28a90*/  FADD.FTZ R2, R209, R2 ;  /* 0x00000002d1027221 */ /* 0x000fe60000010000 */
[-C--:B------:R-:W-:Y:S08]  /*28aa0*/  HMMA.16816.F32.BF16 R60, R80, R90.reuse, R60 ;  /* 0x0000005a503c723c */ /* 0x080ff0000004183c */
[----:B------:R-:W-:Y:S08]  /*28ab0*/  HMMA.16816.F32.BF16 R64, R76, R90, R64 ;  /* 0x0000005a4c40723c */ /* 0x000ff00000041840 */
[-C--:B------:R-:W-:Y:S01]  /*28ac0*/  HMMA.16816.F32.BF16 R140, R196, R144.reuse, R4 ;  /* 0x00000090c48c723c */ /* 0x080fe20000041804 */
        /* <DEDUP_REMOVED lines=83> */
[----:B-1---5:R-:W-:-:S05]  /*29000*/  @P0 BRA `(.L_x_932) ;  /* 0xffff406000000947 */ /* 0x022fca000383ffff */
.L_x_931:
        /* <DEDUP_REMOVED lines=267> */
[----:B-----5:R-:W1:Y:S01]  /*2a0c0*/  LDS.128 R244, [R246+0x3800] ;  /* 0x00380000f6f47984 */ /* 0x020e620000000c00 */
[----:B------:R-:W-:Y:S05]  /*2a0d0*/  @P1 BRA `(.L_x_936) ;  /* 0x000002d000001947 */ /* 0x000fea0003800000 */
[----:B------:R-:W5:Y:S02]  /*2a0e0*/  S2R R4, SR_TID.X ;  /* 0x0000000000047919 */ /* 0x000f640000002100 */
[----:B-----5:R-:W-:-:S04]  /*2a0f0*/  SHF.R.S32.HI R2, RZ, 0x1f, R4 ;  /* 0x0000001fff027819 */ /* 0x020fc80000011404 */
        /* <DEDUP_REMOVED lines=43> */
.L_x_936:
[----:B------:R-:W-:Y:S05]  /*2a3b0*/  BSYNC B0 ;  /* 0x0000000000007941 */ /* 0x000fea0003800000 */
.L_x_935:
        /* <DEDUP_REMOVED lines=36> */
.L_x_938:
[----:B------:R-:W-:Y:S05]  /*2a600*/  BSYNC B0 ;  /* 0x0000000000007941 */ /* 0x000fea0003800000 */
.L_x_937:
        /* <DEDUP_REMOVED lines=15> */
.L_x_940:
[----:B------:R-:W-:Y:S05]  /*2a700*/  BSYNC B0 ;  /* 0x0000000000007941 */ /* 0x000fea0003800000 */
.L_x_939:
        /* <DEDUP_REMOVED lines=15> */
.L_x_942:
[----:B------:R-:W-:Y:S05]  /*2a800*/  BSYNC B0 ;  /* 0x0000000000007941 */ /* 0x000fea0003800000 */
.L_x_941:
        /* <DEDUP_REMOVED lines=15> */
.L_x_944:
[----:B------:R-:W-:Y:S05]  /*2a900*/  BSYNC B0 ;  /* 0x0000000000007941 */ /* 0x000fea0003800000 */
.L_x_943:
        /* <DEDUP_REMOVED lines=15> */
.L_x_946:
[----:B------:R-:W-:Y:S05]  /*2aa00*/  BSYNC B0 ;  /* 0x0000000000007941 */ /* 0x000fea0003800000 */
.L_x_945:
        /* <DEDUP_REMOVED lines=15> */
.L_x_948:
[----:B------:R-:W-:Y:S05]  /*2ab00*/  BSYNC B0 ;  /* 0x0000000000007941 */ /* 0x000fea0003800000 */
.L_x_947:
        /* <DEDUP_REMOVED lines=15> */
.L_x_950:
[----:B------:R-:W-:Y:S05]  /*2ac00*/  BSYNC B0 ;  /* 0x0000000000007941 */ /* 0x000fea0003800000 */
.L_x_949:
        /* <DEDUP_REMOVED lines=15> */
.L_x_951:
        /* <DEDUP_REMOVED lines=16> */
.L_x_2125:


//--------------------- .text._ZN5flash16flash_fwd_kernelI23Flash_fwd_kernel_traitsILi64ELi128ELi64ELi4ELb0ELb0EN7cutlass10bfloat16_tE19Flash_kernel_traitsILi64ELi128ELi64ELi4ES3_EELb1ELb0ELb0ELb0ELb0ELb1ELb0ELb0EEEvNS_16Flash_fwd_paramsE --------------------------
	.section	.text._ZN5flash16flash_fwd_kernelI23Flash_fwd_kernel_traitsILi64ELi128ELi64ELi4ELb0ELb0EN7cutlass10bfloat16_tE19Flash_kernel_traitsILi64ELi128ELi64ELi4ES3_EELb1ELb0ELb0ELb0ELb0ELb1ELb0ELb0EEEvNS_16Flash_fwd_paramsE,"ax",@progbits
	.sectioninfo	@"SHI_REGISTERS=254"
	.align	128
        .global         _ZN5flash16flash_fwd_kernelI23Flash_fwd_kernel_traitsILi64ELi128ELi64ELi4ELb0ELb0EN7cutlass10bfloat16_tE19Flash_kernel_traitsILi64ELi128ELi64ELi4ES3_EELb1ELb0ELb0ELb0ELb0ELb1ELb0ELb0EEEvNS_16Flash_fwd_paramsE
        .type           _ZN5flash16flash_fwd_kernelI23Flash_fwd_kernel_traitsILi64ELi128ELi64ELi4ELb0ELb0EN7cutlass10bfloat16_tE19Flash_kernel_traitsILi64ELi128ELi64ELi4ES3_EELb1ELb0ELb0ELb0ELb0ELb1ELb0ELb0EEEvNS_16Flash_fwd_paramsE,@function
        .size           _ZN5flash16flash_fwd_kernelI23Flash_fwd_kernel_traitsILi64ELi128ELi64ELi4ELb0ELb0EN7cutlass10bfloat16_tE19Flash_kernel_traitsILi64ELi128ELi64ELi4ES3_EELb1ELb0ELb0ELb0ELb0ELb1ELb0ELb0EEEvNS_16Flash_fwd_paramsE,(.L_x_2126 - _ZN5flash16flash_fwd_kernelI23Flash_fwd_kernel_traitsILi64ELi128ELi64ELi4ELb0ELb0EN7cutlass10bfloat16_tE19Flash_kernel_traitsILi64ELi128ELi64ELi4ES3_EELb1ELb0ELb0ELb0ELb0ELb1ELb0ELb0EEEvNS_16Flash_fwd_paramsE)
        .other          _ZN5flash16flash_fwd_kernelI23Flash_fwd_kernel_traitsILi64ELi128ELi64ELi4ELb0ELb0EN7cutlass10bfloat16_tE19Flash_kernel_traitsILi64ELi128ELi64ELi4ES3_EELb1ELb0ELb0ELb0ELb0ELb1ELb0ELb0EEEvNS_16Flash_fwd_paramsE,@"STO_CUDA_ENTRY STV_DEFAULT"
_ZN5flash16flash_fwd_kernelI23Flash_fwd_kernel_traitsILi64ELi128ELi64ELi4ELb0ELb0EN7cutlass10bfloat16_tE19Flash_kernel_traitsILi64ELi128ELi64ELi4ES3_EELb1ELb0ELb0ELb0ELb0ELb1ELb0ELb0EEEvNS_16Flash_fwd_paramsE:
.text._ZN5flash16flash_fwd_kernelI23Flash_fwd_kernel_traitsILi64ELi128ELi64ELi4ELb0ELb0EN7cutlass10bfloat16_tE19Flash_kernel_traitsILi64ELi128ELi64ELi4ES3_EELb1ELb0ELb0ELb0ELb0ELb1ELb0ELb0EEEvNS_16Flash_fwd_paramsE:
[----:B------:R-:W-:Y:S02]  /*0000*/  MOV R1, c[0x0][0x28] ;  /* 0x00000a0000017a02 */ /* 0x000fe40000000f00 */
[----:B------:R-:W-:Y:S02]  /*0010*/  ULDC.U8 UR4, c[0x0][0x304] ;  /* 0x0000c10000047ab9 */ /* 0x000fe40000000000 */
[----:B------:R-:W-:Y:S01]  /*0020*/  ISETP.NE.AND P1, PT, RZ, UR4, PT ;  /* 0x00000004ff007c0c */ /* 0x000fe2000bf25270 */
[----:B------:R-:W-:Y:S02]  /*0030*/  ULDC.64 UR24, c[0x0][0x2f0] ;  /* 0x0000bc0000187ab9 */ /* 0x000fe40000000a00 */
[----:B------:R-:W-:Y:S01]  /*0040*/  IMAD.U32 R10, RZ, RZ, UR24 ;  /* 0x00000018ff0a7e24 */ /* 0x000fe2000f8e00ff */
[----:B------:R-:W-:Y:S01]  /*0050*/  ULDC.64 UR20, c[0x0][0x118] ;  /* 0x0000460000147ab9 */ /* 0x000fe20000000a00 */
[----:B------:R-:W-:Y:S02]  /*0060*/  IMAD.U32 R11, RZ, RZ, UR25 ;  /* 0x00000019ff0b7e24 */ /* 0x000fe4000f8e00ff */
[----:B------:R-:W-:-:S06]  /*0070*/  IMAD.MOV.U32 R136, RZ, RZ, c[0x0][0x2f8] ;  /* 0x0000be00ff887624 */ /* 0x000fcc00078e00ff */
[----:B------:R-:W2:Y:S01]  /*0080*/  @P1 LDG.E.64 R10, [R10.64] ;  /* 0x000000140a0a1981 */ /* 0x000ea2000c1e1b00 */
[----:B------:R-:W-:Y:S02]  /*0090*/  IMAD.MOV.U32 R3, RZ, RZ, c[0x0][0x2fc] ;  /* 0x0000bf00ff037624 */ /* 0x000fe400078e00ff */
[----:B------:R-:W-:-:S05]  /*00a0*/  @P1 IMAD.MOV.U32 R2, RZ, RZ, R136 ;  /* 0x000000ffff021224 */ /* 0x000fca00078e0088 */
[----:B------:R1:W3:Y:S01]  /*00b0*/  @P1 LDG.E.64 R8, [R2.64] ;  /* 0x0000001402081981 */ /* 0x0002e2000c1e1b00 */
[----:B------:R-:W-:Y:S01]  /*00c0*/  ISETP.NE.U32.AND P3, PT, RZ, c[0x0][0x240], PT ;  /* 0x00009000ff007a0c */ /* 0x000fe20003f65070 */
[----:B------:R-:W4:Y:S01]  /*00d0*/  LDC.U8 R0, c[0x0][0x312] ;  /* 0x0000c480ff007b82 */ /* 0x000f220000000000 */
[----:B------:R-:W-:Y:S01]  /*00e0*/  MOV R197, 0xffffffff ;  /* 0xffffffff00c57802 */ /* 0x000fe20000000f00 */
[----:B------:R-:W1:Y:S01]  /*00f0*/  S2R R123, SR_CTAID.X ;  /* 0x00000000007b7919 */ /* 0x000e620000002500 */
[----:B------:R-:W-:-:S03]  /*0100*/  ISETP.NE.AND.EX P3, PT, RZ, c[0x0][0x244], PT, P3 ;  /* 0x00009100ff007a0c */ /* 0x000fc60003f65330 */
[----:B------:R-:W1:Y:S04]  /*0110*/  S2R R7, SR_CTAID.Y ;  /* 0x0000000000077919 */ /* 0x000e680000002600 */
[----:B------:R-:W1:Y:S04]  /*0120*/  S2R R4, SR_CTAID.Z ;  /* 0x0000000000047919 */ /* 0x000e680000002700 */
[----:B------:R-:W1:Y:S01]  /*0130*/  S2R R127, SR_TID.X ;  /* 0x00000000007f7919 */ /* 0x000e620000002100 */
[----:B----4-:R-:W-:Y:S02]  /*0140*/  ISETP.NE.AND P4, PT, R0, RZ, PT ;  /* 0x000000ff0000720c */ /* 0x010fe40003f85270 */
[----:B-1----:R-:W-:-:S04]  /*0150*/  LOP3.LUT R2, R4, R123, R7, 0xfe, !PT ;  /* 0x0000007b04027212 */ /* 0x002fc800078efe07 */
[----:B------:R-:W-:Y:S02]  /*0160*/  LOP3.LUT P2, RZ, R2, R127, RZ, 0xfc, !PT ;  /* 0x0000007f02ff7212 */ /* 0x000fe4000784fcff */
[----:B------:R-:W-:-:S05]  /*0170*/  MOV R2, 0x4 ;  /* 0x0000000400027802 */ /* 0x000fca0000000f00 */
[----:B------:R-:W-:-:S06]  /*0180*/  IMAD.WIDE R16, R7, R2, c[0x0][0x240] ;  /* 0x0000900007107625 */ /* 0x000fcc00078e0202 */
[----:B------:R-:W-:Y:S02]  /*0190*/  @!P2 IMAD.MOV.U32 R18, RZ, RZ, c[0x0][0x308] ;  /* 0x0000c200ff12a624 */ /* 0x000fe400078e00ff */
[----:B------:R-:W-:Y:S01]  /*01a0*/  @!P2 IMAD.MOV.U32 R19, RZ, RZ, c[0x0][0x30c] ;  /* 0x0000c300ff13a624 */ /* 0x000fe200078e00ff */
[----:B--2---:R-:W1:Y:S08]  /*01b0*/  @P1 R2UR UR24, R10 ;  /* 0x000000000a1813c2 */ /* 0x004e7000000e0000 */
[----:B------:R-:W2:Y:S01]  /*01c0*/  @P1 R2UR UR25, R11 ;  /* 0x000000000b1913c2 */ /* 0x000ea200000e0000 */
[----:B---3--:R-:W-:-:S05]  /*01d0*/  @P1 IADD3 R136, P0, R8, c[0x0][0x300], RZ ;  /* 0x0000c00008881a10 */ /* 0x008fca0007f1e0ff */
[----:B------:R-:W-:Y:S01]  /*01e0*/  @P1 IMAD.X R3, RZ, RZ, R9, P0 ;  /* 0x000000ffff031224 */ /* 0x000fe200000e0609 */
[----:B------:R-:W-:Y:S02]  /*01f0*/  ISETP.NE.U32.AND P0, PT, RZ, c[0x0][0x250], PT ;  /* 0x00009400ff007a0c */ /* 0x000fe40003f05070 */
[----:B------:R-:W-:Y:S01]  /*0200*/  ISETP.EQ.U32.AND P1, PT, RZ, c[0x0][0x248], PT ;  /* 0x00009200ff007a0c */ /* 0x000fe20003f22070 */
[----:B------:R-:W-:Y:S01]  /*0210*/  @!P2 IMAD.MOV.U32 R137, RZ, RZ, R3 ;  /* 0x000000ffff89a224 */ /* 0x000fe200078e0003 */
[----:B------:R-:W-:Y:S02]  /*0220*/  ISETP.NE.AND.EX P0, PT, RZ, c[0x0][0x254], PT, P0 ;  /* 0x00009500ff007a0c */ /* 0x000fe40003f05300 */
[----:B------:R-:W-:Y:S02]  /*0230*/  ISETP.EQ.OR.EX P1, PT, RZ, c[0x0][0x24c], !P4, P1 ;  /* 0x00009300ff007a0c */ /* 0x000fe40006722710 */
[----:B------:R-:W-:Y:S01]  /*0240*/  @!P2 STG.E.64 [R18.64+0x8], R136 ;  /* 0x000008881200a986 */ /* 0x000fe2000c101b14 */
[----:B-1----:R-:W-:-:S02]  /*0250*/  IMAD.U32 R8, RZ, RZ, UR24 ;  /* 0x00000018ff087e24 */ /* 0x002fc4000f8e00ff */
[----:B--2---:R-:W-:-:S05]  /*0260*/  IMAD.U32 R9, RZ, RZ, UR25 ;  /* 0x00000019ff097e24 */ /* 0x004fca000f8e00ff */
[----:B------:R1:W-:Y:S04]  /*0270*/  @!P2 STG.E.64 [R18.64], R8 ;  /* 0x000000081200a986 */ /* 0x0003e8000c101b14 */
[----:B------:R-:W2:Y:S04]  /*0280*/  @P3 LDG.E R197, [R16.64] ;  /* 0x0000001410c53981 */ /* 0x000ea8000c1e1900 */
[----:B------:R-:W2:Y:S01]  /*0290*/  @P3 LDG.E R6, [R16.64+0x4] ;  /* 0x0000041410063981 */ /* 0x000ea2000c1e1900 */
[----:B------:R-:W-:Y:S01]  /*02a0*/  ISETP.NE.U32.AND P2, PT, RZ, c[0x0][0x248], PT ;  /* 0x00009200ff007a0c */ /* 0x000fe20003f45070 */
[----:B------:R-:W-:-:S02]  /*02b0*/  IMAD R5, R7, c[0x0][0x1c0], R4 ;  /* 0x0000700007057a24 */ /* 0x000fc400078e0204 */
[----:B------:R-:W-:Y:S01]  /*02c0*/  IMAD.MOV.U32 R0, RZ, RZ, RZ ;  /* 0x000000ffff007224 */ /* 0x000fe200078e00ff */
[----:B------:R-:W-:Y:S01]  /*02d0*/  ISETP.NE.AND.EX P2, PT, RZ, c[0x0][0x24c], PT, P2 ;  /* 0x00009300ff007a0c */ /* 0x000fe20003f45320 */
[----:B------:R-:W-:Y:S02]  /*02e0*/  IMAD.MOV.U32 R11, RZ, RZ, -0x1 ;  /* 0xffffffffff0b7424 */ /* 0x000fe400078e00ff */
[----:B------:R-:W-:-:S04]  /*02f0*/  @P0 IMAD.WIDE R14, R7, R2, c[0x0][0x250] ;  /* 0x00009400070e0625 */ /* 0x000fc800078e0202 */
[----:B------:R-:W-:Y:S01]  /*0300*/  IMAD.WIDE R12, R7, R2, c[0x0][0x248] ;  /* 0x00009200070c7625 */ /* 0x000fe200078e0202 */
[----:B------:R3:W5:Y:S01]  /*0310*/  @P0 LDG.E R0, [R14.64] ;  /* 0x000000140e000981 */ /* 0x000762000c1e1900 */
[----:B-1----:R-:W-:Y:S02]  /*0320*/  SHF.R.S32.HI R8, RZ, 0x1f, R127 ;  /* 0x0000001fff087819 */ /* 0x002fe4000001147f */
[----:B------:R-:W-:Y:S01]  /*0330*/  IMAD.SHL.U32 R5, R5, 0x20, RZ ;  /* 0x0000002005057824 */ /* 0x000fe200078e00ff */
[----:B------:R3:W5:Y:S01]  /*0340*/  @!P1 LDG.E R11, [R12.64] ;  /* 0x000000140c0b9981 */ /* 0x000762000c1e1900 */
[----:B------:R-:W-:-:S03]  /*0350*/  LEA.HI R122, R8, R127, RZ, 0x5 ;  /* 0x0000007f087a7211 */ /* 0x000fc600078f28ff */
[----:B------:R-:W-:Y:S02]  /*0360*/  SHF.R.S32.HI R116, RZ, 0x1f, R5 ;  /* 0x0000001fff747819 */ /* 0x000fe40000011405 */
[----:B------:R-:W-:-:S04]  /*0370*/  LOP3.LUT R200, R122, 0xffffffe0, RZ, 0xc0, !PT ;  /* 0xffffffe07ac87812 */ /* 0x000fc800078ec0ff */
[----:B------:R-:W-:-:S04]  /*0380*/  IADD3 R200, -R200, R127, RZ ;  /* 0x0000007fc8c87210 */ /* 0x000fc80007ffe1ff */
[--C-:B------:R-:W-:Y:S02]  /*0390*/  IADD3 R136, P1, P0, R5, R136, R200.reuse ;  /* 0x0000008805887210 */ /* 0x100fe4000783e0c8 */
[----:B------:R-:W-:-:S04]  /*03a0*/  SHF.R.S32.HI R5, RZ, 0x1f, R200 ;  /* 0x0000001fff057819 */ /* 0x000fc800000114c8 */
[----:B------:R-:W-:Y:S01]  /*03b0*/  IADD3.X R116, R116, R3, R5, P1, P0 ;  /* 0x0000000374747210 */ /* 0x000fe20000fe0405 */
[----:B--2---:R-:W-:Y:S02]  /*03c0*/  @P3 IMAD.IADD R9, R6, 0x1, -R197 ;  /* 0x0000000106093824 */ /* 0x004fe400078e0ac5 */
[----:B------:R-:W-:Y:S01]  /*03d0*/  @!P3 IMAD.MOV.U32 R9, RZ, RZ, c[0x0][0x214] ;  /* 0x00008500ff09b624 */ /* 0x000fe200078e00ff */
[----:B------:R-:W-:Y:S05]  /*03e0*/  @!P2 BRA `(.L_x_952) ;  /* 0x000000400000a947 */ /* 0x000fea0003800000 */
[----:B---3--:R-:W2:Y:S02]  /*03f0*/  @P4 LDG.E R6, [R12.64+0x4] ;  /* 0x000004140c064981 */ /* 0x008ea4000c1e1900 */
[----:B--2--5:R-:W-:-:S06]  /*0400*/  @P4 IADD3 R3, R6, -R11, RZ ;  /* 0x8000000b06034210 */ /* 0x024fcc0007ffe0ff */
[----:B------:R1:W5:Y:S01]  /*0410*/  @!P4 LDG.E R3, [R12.64] ;  /* 0x000000140c03c981 */ /* 0x000362000c1e1900 */
[----:B------:R-:W-:Y:S05]  /*0420*/  BRA `(.L_x_953) ;  /* 0x0000001000007947 */ /* 0x000fea0003800000 */
.L_x_952:
[----:B---3--:R-:W-:Y:S02]  /*0430*/  MOV R3, c[0x0][0x218] ;  /* 0x0000860000037a02 */ /* 0x008fe40000000f00 */
.L_x_953:
[----:B------:R-:W-:-:S04]  /*0440*/  ISETP.NE.U32.AND P2, PT, RZ, c[0x0][0x258], PT ;  /* 0x00009600ff007a0c */ /* 0x000fc80003f45070 */
[----:B------:R-:W-:-:S13]  /*0450*/  ISETP.NE.AND.EX P2, PT, RZ, c[0x0][0x25c], PT, P2 ;  /* 0x00009700ff007a0c */ /* 0x000fda0003f45320 */
[----:B-1----:R-:W-:-:S05]  /*0460*/  @P2 IMAD.WIDE R12, R7, R2, c[0x0][0x258] ;  /* 0x00009600070c2625 */ /* 0x002fca00078e0202 */
        /* <DEDUP_REMOVED lines=9> */
[C---:B------:R-:W-:Y:S02]  /*0500*/  ISETP.GE.AND P0, PT, R126.reuse, 0x1, PT ;  /* 0x000000017e00780c */ /* 0x040fe40003f06270 */
[----:B------:R-:W-:-:S04]  /*0510*/  IADD3 R3, R126, 0x3f, RZ ;  /* 0x0000003f7e037810 */ /* 0x000fc80007ffe0ff */
[----:B------:R-:W-:-:S04]  /*0520*/  SHF.R.S32.HI R132, RZ, 0x1f, R3 ;  /* 0x0000001fff847819 */ /* 0x000fc80000011403 */
[----:B------:R-:W-:-:S03]  /*0530*/  LEA.HI R132, R132, R3, RZ, 0x6 ;  /* 0x0000000384847211 */ /* 0x000fc600078f30ff */
[----:B------:R-:W-:Y:S05]  /*0540*/  @!P0 BRA `(.L_x_954) ;  /* 0x0000a31000008947 */ /* 0x000fea0003800000 */
[----:B------:R-:W-:Y:S01]  /*0550*/  ISETP.NE.AND P1, PT, R197, -0x1, PT ;  /* 0xffffffffc500780c */ /* 0x000fe20003f25270 */
[----:B------:R-:W1:Y:S01]  /*0560*/  LDC.U8 R137, c[0x0][0x2d8] ;  /* 0x0000b600ff897b82 */ /* 0x000e620000000000 */
        /* <DEDUP_REMOVED lines=13> */
[----:B-1----:R-:W-:Y:S01]  /*0640*/  SHF.R.S32.HI R3, RZ, 0x1f, R0 ;  /* 0x0000001fff037819 */ /* 0x002fe20000011400 */
        /* <DEDUP_REMOVED lines=9> */
.L_x_955:
[----:B-1----:R-:W-:-:S04]  /*06e0*/  IABS R10, c[0x0][0x1c8] ;  /* 0x00007200000a7a13 */ /* 0x002fc80000000000 */
        /* <DEDUP_REMOVED lines=10> */
[----:B------:R-:W-:-:S04]  /*0790*/  IMAD.HI.U32 R212, R13, R2, RZ ;  /* 0x000000020dd47227 */ /* 0x000fc800078e00ff */
[----:B------:R-:W-:Y:S02]  /*07a0*/  IMAD.MOV R13, RZ, RZ, -R212 ;  /* 0x000000ffff0d7224 */ /* 0x000fe400078e0ad4 */
[----:B------:R-:W-:-:S04]  /*07b0*/  @P0 IMAD.WIDE.U32 R22, R6, c[0x0][0x1a0], RZ ;  /* 0x0000680006160a25 */ /* 0x000fc800078e00ff */
[----:B------:R-:W-:Y:S01]  /*07c0*/  IMAD R13, R10, R13, R2 ;  /* 0x0000000d0a0d7224 */ /* 0x000fe200078e0202 */
[----:B------:R-:W-:Y:S01]  /*07d0*/  LOP3.LUT R2, R4, c[0x0][0x1c8], RZ, 0x3c, !PT ;  /* 0x0000720004027a12 */ /* 0x000fe200078e3cff */
[----:B------:R-:W-:-:S03]  /*07e0*/  @P0 IMAD R6, R6, c[0x0][0x1a4], R23 ;  /* 0x0000690006060a24 */ /* 0x000fc600078e0217 */
[----:B------:R-:W-:Y:S02]  /*07f0*/  ISETP.GT.U32.AND P2, PT, R10, R13, PT ;  /* 0x0000000d0a00720c */ /* 0x000fe40003f44070 */
[----:B------:R-:W-:-:S11]  /*0800*/  ISETP.GE.AND P1, PT, R2, RZ, PT ;  /* 0x000000ff0200720c */ /* 0x000fd60003f26270 */
[----:B------:R-:W-:Y:S01]  /*0810*/  @!P2 IMAD.IADD R13, R13, 0x1, -R10 ;  /* 0x000000010d0da824 */ /* 0x000fe200078e0a0a */
[----:B------:R-:W-:Y:S02]  /*0820*/  @!P2 IADD3 R212, R212, 0x1, RZ ;  /* 0x00000001d4d4a810 */ /* 0x000fe40007ffe0ff */
[----:B------:R-:W-:Y:S02]  /*0830*/  ISETP.NE.AND P2, PT, RZ, c[0x0][0x1c8], PT ;  /* 0x00007200ff007a0c */ /* 0x000fe40003f45270 */
[----:B------:R-:W-:Y:S02]  /*0840*/  ISETP.GE.U32.AND P3, PT, R13, R10, PT ;  /* 0x0000000a0d00720c */ /* 0x000fe40003f66070 */
[----:B------:R-:W-:-:S11]  /*0850*/  SHF.R.S32.HI R13, RZ, 0x1f, R4 ;  /* 0x0000001fff0d7819 */ /* 0x000fd60000011404 */
[----:B------:R-:W-:-:S05]  /*0860*/  @P3 IADD3 R212, R212, 0x1, RZ ;  /* 0x00000001d4d43810 */ /* 0x000fca0007ffe0ff */
        /* <DEDUP_REMOVED lines=13> */
.L_x_956:
[-C--:B------:R-:W-:Y:S01]  /*0940*/  LEA.HI R228, R8, R127.reuse, RZ, 0x3 ;  /* 0x0000007f08e47211 */ /* 0x080fe200078f18ff */
[----:B------:R-:W-:Y:S01]  /*0950*/  IMAD.IADD R196, R9, 0x1, -R196 ;  /* 0x0000000109c47824 */ /* 0x000fe200078e0ac4 */
[----:B------:R-:W-:Y:S01]  /*0960*/  LEA.HI.SX32 R117, R132, 0xffffffff, 0x1a ;  /* 0xffffffff84757811 */ /* 0x000fe200078fd2ff */
[----:B------:R-:W-:Y:S01]  /*0970*/  IMAD R13, R13, c[0x0][0x1a8], RZ ;  /* 0x00006a000d0d7a24 */ /* 0x000fe200078e02ff */
[----:B------:R-:W-:Y:S01]  /*0980*/  LOP3.LUT R2, R228, 0xfffffff8, RZ, 0xc0, !PT ;  /* 0xfffffff8e4027812 */ /* 0x000fe200078ec0ff */
[----:B------:R-:W-:Y:S01]  /*0990*/  IMAD.MOV.U32 R119, RZ, RZ, c[0x0][0x198] ;  /* 0x00006600ff777624 */ /* 0x000fe200078e00ff */
[----:B------:R-:W-:Y:S01]  /*09a0*/  SHF.R.S32.HI R228, RZ, 0x3, R228 ;  /* 0x00000003ffe47819 */ /* 0x000fe200000114e4 */
[----:B------:R-:W-:Y:S01]  /*09b0*/  IMAD R13, R4, c[0x0][0x1ac], R13 ;  /* 0x00006b00040d7a24 */ /* 0x000fe200078e020d */
[----:B------:R-:W-:Y:S01]  /*09c0*/  SHF.R.S32.HI R195, RZ, 0x1f, R212 ;  /* 0x0000001fffc37819 */ /* 0x000fe200000114d4 */
[----:B------:R-:W-:Y:S01]  /*09d0*/  IMAD.IADD R2, R127, 0x1, -R2 ;  /* 0x000000017f027824 */ /* 0x000fe200078e0a02 */
[C---:B------:R-:W-:Y:S01]  /*09e0*/  IADD3 R211, R228.reuse, 0x10, RZ ;  /* 0x00000010e4d37810 */ /* 0x040fe20007ffe0ff */
[----:B------:R-:W-:Y:S01]  /*09f0*/  IMAD.SHL.U32 R9, R228, 0x40, RZ ;  /* 0x00000040e4097824 */ /* 0x000fe200078e00ff */
[--C-:B------:R-:W-:Y:S01]  /*0a00*/  SHF.R.S32.HI R229, RZ, 0x1f, R228.reuse ;  /* 0x0000001fffe57819 */ /* 0x100fe200000114e4 */
[----:B------:R-:W-:Y:S01]  /*0a10*/  IMAD.SHL.U32 R218, R2, 0x8, RZ ;  /* 0x0000000802da7824 */ /* 0x000fe200078e00ff */
[----:B------:R-:W-:Y:S01]  /*0a20*/  ISETP.GE.AND P0, PT, R211, R196, PT ;  /* 0x000000c4d300720c */ /* 0x000fe20003f06270 */
[----:B------:R-:W-:Y:S01]  /*0a30*/  IMAD.MOV.U32 R120, RZ, RZ, 0x6 ;  /* 0x00000006ff787424 */ /* 0x000fe200078e00ff */
[----:B------:R-:W-:Y:S01]  /*0a40*/  IADD3 R209, R228, 0x20, RZ ;  /* 0x00000020e4d17810 */ /* 0x000fe20007ffe0ff */
[----:B------:R-:W-:Y:S01]  /*0a50*/  IMAD.WIDE R220, R123, 0x80, R228 ;  /* 0x000000807bdc7825 */ /* 0x000fe200078e02e4 */
[----:B------:R-:W-:Y:S01]  /*0a60*/  IADD3 R14, P2, R218, R14, RZ ;  /* 0x0000000eda0e7210 */ /* 0x000fe20007f5e0ff */
[----:B------:R-:W-:Y:S01]  /*0a70*/  ULDC.64 UR4, c[0x0][0x1a0] ;  /* 0x0000680000047ab9 */ /* 0x000fe20000000a00 */
[----:B------:R-:W-:Y:S01]  /*0a80*/  SHF.R.S32.HI R219, RZ, 0x1f, R218 ;  /* 0x0000001fffdb7819 */ /* 0x000fe200000114da */
[----:B------:R-:W-:Y:S01]  /*0a90*/  IMAD R217, R195, c[0x0][0x1b0], RZ ;  /* 0x00006c00c3d97a24 */ /* 0x000fe200078e02ff */
[-C--:B------:R-:W-:Y:S01]  /*0aa0*/  ISETP.GE.AND P1, PT, R228, R196.reuse, PT ;  /* 0x000000c4e400720c */ /* 0x080fe20003f26270 */
[----:B------:R-:W-:Y:S01]  /*0ab0*/  IMAD.SHL.U32 R121, R119, 0x40, RZ ;  /* 0x0000004077797824 */ /* 0x000fe200078e00ff */
[----:B------:R-:W-:Y:S01]  /*0ac0*/  ISETP.GE.AND P5, PT, R209, R196, PT ;  /* 0x000000c4d100720c */ /* 0x000fe20003fa6270 */
[----:B------:R-:W-:Y:S01]  /*0ad0*/  IMAD.X R15, R219, 0x1, R5, P2 ;  /* 0x00000001db0f7824 */ /* 0x000fe200010e0605 */
[----:B------:R-:W-:Y:S01]  /*0ae0*/  LOP3.LUT R9, R9, 0x1c0, RZ, 0xc0, !PT ;  /* 0x000001c009097812 */ /* 0x000fe200078ec0ff */
[----:B------:R-:W-:Y:S01]  /*0af0*/  IMAD R217, R212, c[0x0][0x1b4], R217 ;  /* 0x00006d00d4d97a24 */ /* 0x000fe200078e02d9 */
[----:B------:R-:W-:Y:S01]  /*0b00*/  @!P0 IADD3 R16, P2, R220, 0x10, RZ ;  /* 0x00000010dc108810 */ /* 0x000fe20007f5e0ff */
[----:B------:R-:W-:Y:S01]  /*0b10*/  IMAD.WIDE.U32 R4, R4, c[0x0][0x1a8], R14 ;  /* 0x00006a0004047a25 */ /* 0x000fe200078e000e */
[----:B------:R-:W-:Y:S01]  /*0b20*/  LOP3.LUT R7, R9, 0x38, R218, 0xf8, !PT ;  /* 0x0000003809077812 */ /* 0x000fe200078ef8da */
[----:B------:R-:W-:Y:S01]  /*0b30*/  USHF.L.U32 UR6, UR5, 0x5, URZ ;  /* 0x0000000505067899 */ /* 0x000fe2000800063f */
[----:B------:R-:W-:Y:S01]  /*0b40*/  SHF.R.U32.HI R198, RZ, 0x3, R9 ;  /* 0x00000003ffc67819 */ /* 0x000fe20000011609 */
[----:B------:R-:W-:Y:S01]  /*0b50*/  @!P0 IMAD.X R11, RZ, RZ, R221, P2 ;  /* 0x000000ffff0b8224 */ /* 0x000fe200010e06dd */
[-C--:B------:R-:W-:Y:S01]  /*0b60*/  LEA.HI R9, R8, R127.reuse, RZ, 0x6 ;  /* 0x0000007f08097211 */ /* 0x080fe200078f30ff */
[----:B------:R-:W-:Y:S01]  /*0b70*/  IMAD.IADD R13, R5, 0x1, R13 ;  /* 0x00000001050d7824 */ /* 0x000fe200078e020d */
[----:B------:R-:W-:Y:S01]  /*0b80*/  LOP3.LUT R198, R7, R198, RZ, 0x3c, !PT ;  /* 0x000000c607c67212 */ /* 0x000fe200078e3cff */
[----:B------:R-:W-:Y:S01]  /*0b90*/  @!P0 IMAD R11, R11, c[0x0][0x190], RZ ;  /* 0x000064000b0b8a24 */ /* 0x000fe200078e02ff */
[----:B------:R-:W-:Y:S01]  /*0ba0*/  @!P5 IADD3 R14, P2, R220, 0x20, RZ ;  /* 0x00000020dc0ed810 */ /* 0x000fe20007f5e0ff */
[----:B------:R-:W-:Y:S01]  /*0bb0*/  @!P1 IMAD R7, R221, c[0x0][0x190], RZ ;  /* 0x00006400dd079a24 */ /* 0x000fe200078e02ff */
[C---:B------:R-:W-:Y:S01]  /*0bc0*/  IADD3 R207, R228.reuse, 0x30, RZ ;  /* 0x00000030e4cf7810 */ /* 0x040fe20007ffe0ff */
[----:B------:R-:W-:Y:S01]  /*0bd0*/  @!P1 IMAD.MOV.U32 R12, RZ, RZ, R4 ;  /* 0x000000ffff0c9224 */ /* 0x000fe200078e0004 */
[----:B------:R-:W-:Y:S01]  /*0be0*/  IADD3 R205, R228, 0x40, RZ ;  /* 0x00000040e4cd7810 */ /* 0x000fe20007ffe0ff */
[----:B------:R-:W-:Y:S01]  /*0bf0*/  IMAD.SHL.U32 R9, R9, 0x8, RZ ;  /* 0x0000000809097824 */ /* 0x000fe200078e00ff */
[----:B------:R-:W-:Y:S01]  /*0c00*/  ISETP.GE.AND P4, PT, R207, R196, PT ;  /* 0x000000c4cf00720c */ /* 0x000fe20003f86270 */
[----:B------:R-:W-:Y:S01]  /*0c10*/  @!P0 IMAD R5, R16, c[0x0][0x194], R11 ;  /* 0x0000650010058a24 */ /* 0x000fe200078e020b */
[----:B------:R-:W-:Y:S01]  /*0c20*/  IADD3 R203, R228, 0x50, RZ ;  /* 0x00000050e4cb7810 */ /* 0x000fe20007ffe0ff */
[----:B------:R-:W-:Y:S01]  /*0c30*/  @!P1 IMAD R7, R220, c[0x0][0x194], R7 ;  /* 0x00006500dc079a24 */ /* 0x000fe200078e0207 */
[----:B------:R-:W-:Y:S01]  /*0c40*/  LOP3.LUT R198, R198, 0xfffffe00, R9, 0xf8, !PT ;  /* 0xfffffe00c6c67812 */ /* 0x000fe200078ef809 */
[----:B------:R-:W-:Y:S01]  /*0c50*/  @!P1 IMAD.WIDE.U32 R10, R220, c[0x0][0x190], R12 ;  /* 0x00006400dc0a9a25 */ /* 0x000fe200078e000c */
[C---:B------:R-:W-:Y:S01]  /*0c60*/  IADD3 R201, R228.reuse, 0x60, RZ ;  /* 0x00000060e4c97810 */ /* 0x040fe20007ffe0ff */
[----:B------:R-:W-:Y:S01]  /*0c70*/  UIMAD.WIDE.U32 UR8, UR4, 0x20, URZ ;  /* 0x00000020040878a5 */ /* 0x000fe2000f8e003f */
[----:B------:R-:W-:Y:S01]  /*0c80*/  IADD3 R199, R228, 0x70, RZ ;  /* 0x00000070e4c77810 */ /* 0x000fe20007ffe0ff */
[----:B------:R-:W-:Y:S01]  /*0c90*/  @!P5 IMAD.X R9, RZ, RZ, R221, P2 ;  /* 0x000000ffff09d224 */ /* 0x000fe200010e06dd */
[----:B------:R-:W-:Y:S01]  /*0ca0*/  @!P1 LEA R18, P2, R10, c[0x0][0x160], 0x1 ;  /* 0x000058000a129a11 */ /* 0x000fe200078408ff */
[----:B------:R-:W-:Y:S01]  /*0cb0*/  @!P0 IMAD.MOV.U32 R12, RZ, RZ, R4 ;  /* 0x000000ffff0c8224 */ /* 0x000fe200078e0004 */
[----:B------:R-:W-:Y:S01]  /*0cc0*/  SHF.L.U64.HI R120, R119, R120, c[0x0][0x19c] ;  /* 0x0000670077787619 */ /* 0x000fe20000010278 */
[----:B------:R-:W-:Y:S01]  /*0cd0*/  @!P1 IMAD.IADD R7, R11, 0x1, R7 ;  /* 0x000000010b079824 */ /* 0x000fe200078e0207 */
[----:B------:R-:W-:Y:S01]  /*0ce0*/  LEA.HI R8, R8, R127, RZ, 0x4 ;  /* 0x0000007f08087211 */ /* 0x000fe200078f20ff */
[----:B------:R-:W-:Y:S01]  /*0cf0*/  @!P0 IMAD.WIDE.U32 R16, R16, c[0x0][0x190], R12 ;  /* 0x0000640010108a25 */ /* 0x000fe200078e000c */
[----:B------:R-:W-:-:S02]  /*0d00*/  SHF.R.S32.HI R122, RZ, 0x5, R122 ;  /* 0x00000005ff7a7819 */ /* 0x000fc4000001147a */
[----:B------:R-:W-:Y:S01]  /*0d10*/  @!P1 LEA.HI.X R19, R10, c[0x0][0x164], R7, 0x1, P2 ;  /* 0x000059000a139a11 */ /* 0x000fe200010f0c07 */
[----:B------:R-:W-:Y:S01]  /*0d20*/  @!P5 IMAD R9, R9, c[0x0][0x190], RZ ;  /* 0x000064000909da24 */ /* 0x000fe200078e02ff */
[-C--:B------:R-:W-:Y:S01]  /*0d30*/  ISETP.GE.AND P2, PT, R205, R196.reuse, PT ;  /* 0x000000c4cd00720c */ /* 0x080fe20003f46270 */
[----:B------:R-:W-:Y:S01]  /*0d40*/  @!P5 IMAD.MOV.U32 R12, RZ, RZ, R4 ;  /* 0x000000ffff0cd224 */ /* 0x000fe200078e0004 */
[----:B------:R-:W-:Y:S01]  /*0d50*/  @!P0 LEA R26, P6, R16, c[0x0][0x160], 0x1 ;  /* 0x00005800101a8a11 */ /* 0x000fe200078c08ff */
        /* <DEDUP_REMOVED lines=12> */
[----:B------:R-:W-:Y:S01]  /*0e20*/  IMAD.MOV.U32 R118, RZ, RZ, c[0x0][0x19c] ;  /* 0x00006700ff767624 */ /* 0x000fe200078e00ff */
[----:B------:R-:W-:Y:S01]  /*0e30*/  @!P4 IADD3 R20, P6, R220, 0x30, RZ ;  /* 0x00000030dc14c810 */ /* 0x000fe20007fde0ff */
[----:B------:R2:W-:Y:S01]  /*0e40*/  @!P0 LDGSTS.E.BYPASS.LTC128B.128 [R198+0x800], [R26.64] ;  /* 0x008000001ac68fae */ /* 0x0005e2000b901d54 */
[----:B------:R-:W-:Y:S01]  /*0e50*/  @!P5 LEA.HI.X R11, R14, c[0x0][0x164], R0, 0x1, P3 ;  /* 0x000059000e0bda11 */ /* 0x000fe200018f0c00 */
[----:B------:R-:W-:Y:S01]  /*0e60*/  IMAD R195, R195, c[0x0][0x1b8], RZ ;  /* 0x00006e00c3c37a24 */ /* 0x000fe200078e02ff */
[-C--:B------:R-:W-:Y:S01]  /*0e70*/  ISETP.GE.AND P3, PT, R201, R196.reuse, PT ;  /* 0x000000c4c900720c */ /* 0x080fe20003f66270 */
[----:B------:R-:W-:Y:S01]  /*0e80*/  @!P4 IMAD.X R5, RZ, RZ, R221, P6 ;  /* 0x000000ffff05c224 */ /* 0x000fe200030e06dd */
[----:B------:R-:W-:Y:S01]  /*0e90*/  ISETP.GE.AND P0, PT, R199, R196, PT ;  /* 0x000000c4c700720c */ /* 0x000fe20003f06270 */
[----:B------:R-:W-:Y:S01]  /*0ea0*/  @!P1 IMAD.MOV.U32 R28, RZ, RZ, R4 ;  /* 0x000000ffff1c9224 */ /* 0x000fe200078e0004 */
[----:B------:R3:W-:Y:S01]  /*0eb0*/  @!P5 LDGSTS.E.BYPASS.LTC128B.128 [R198+0x1000], [R10.64] ;  /* 0x010000000ac6dfae */ /* 0x0007e2000b901d54 */
[----:B------:R-:W-:-:S02]  /*0ec0*/  @!P4 IMAD R5, R5, c[0x0][0x190], RZ ;  /* 0x000064000505ca24 */ /* 0x000fc400078e02ff */
[----:B------:R-:W-:Y:S02]  /*0ed0*/  @!P1 IMAD.MOV.U32 R29, RZ, RZ, R13 ;  /* 0x000000ffff1d9224 */ /* 0x000fe400078e000d */
[----:B------:R-:W-:Y:S02]  /*0ee0*/  @!P4 IMAD R12, R20, c[0x0][0x194], R5 ;  /* 0x00006500140cca24 */ /* 0x000fe400078e0205 */
[----:B------:R-:W-:Y:S02]  /*0ef0*/  @!P4 IMAD.MOV.U32 R5, RZ, RZ, R13 ;  /* 0x000000ffff05c224 */ /* 0x000fe400078e000d */
[--C-:B------:R-:W-:Y:S01]  /*0f00*/  @!P3 IMAD.MOV.U32 R30, RZ, RZ, R4.reuse ;  /* 0x000000ffff1eb224 */ /* 0x100fe200078e0004 */
[----:B-1----:R-:W-:Y:S01]  /*0f10*/  @!P2 IADD3 R18, P6, R220, 0x40, RZ ;  /* 0x00000040dc12a810 */ /* 0x002fe20007fde0ff */
[----:B------:R-:W-:-:S04]  /*0f20*/  @!P4 IMAD.WIDE.U32 R20, R20, c[0x0][0x190], R4 ;  /* 0x000064001414ca25 */ /* 0x000fc800078e0004 */
[----:B------:R-:W-:Y:S01]  /*0f30*/  @!P2 IMAD.X R7, RZ, RZ, R221, P6 ;  /* 0x000000ffff07a224 */ /* 0x000fe200030e06dd */
[C---:B------:R-:W-:Y:S01]  /*0f40*/  @!P1 IADD3 R15, P6, R220.reuse, 0x50, RZ ;  /* 0x00000050dc0f9810 */ /* 0x040fe20007fde0ff */
[----:B------:R-:W-:Y:S02]  /*0f50*/  @!P2 IMAD.MOV.U32 R5, RZ, RZ, R13 ;  /* 0x000000ffff05a224 */ /* 0x000fe400078e000d */
[----:B------:R-:W-:Y:S02]  /*0f60*/  @!P2 IMAD R7, R7, c[0x0][0x190], RZ ;  /* 0x000064000707aa24 */ /* 0x000fe400078e02ff */
[----:B------:R-:W-:Y:S01]  /*0f70*/  @!P1 IMAD.X R16, RZ, RZ, R221, P6 ;  /* 0x000000ffff109224 */ /* 0x000fe200030e06dd */
[----:B------:R-:W-:Y:S01]  /*0f80*/  @!P3 IADD3 R9, P6, R220, 0x60, RZ ;  /* 0x00000060dc09b810 */ /* 0x000fe20007fde0ff */
[----:B------:R-:W-:Y:S02]  /*0f90*/  @!P2 IMAD R7, R18, c[0x0][0x194], R7 ;  /* 0x000065001207aa24 */ /* 0x000fe400078e0207 */
[----:B------:R-:W-:-:S02]  /*0fa0*/  @!P1 IMAD R16, R16, c[0x0][0x190], RZ ;  /* 0x0000640010109a24 */ /* 0x000fc400078e02ff */
[----:B------:R-:W-:Y:S01]  /*0fb0*/  @!P3 IMAD.X R0, RZ, RZ, R221, P6 ;  /* 0x000000ffff00b224 */ /* 0x000fe200030e06dd */
[----:B------:R-:W-:Y:S01]  /*0fc0*/  @!P4 LEA R14, P6, R20, c[0x0][0x160], 0x1 ;  /* 0x00005800140eca11 */ /* 0x000fe200078c08ff */
[----:B------:R-:W-:Y:S02]  /*0fd0*/  @!P4 IMAD.IADD R12, R21, 0x1, R12 ;  /* 0x00000001150cc824 */ /* 0x000fe400078e020c */
[----:B------:R-:W-:-:S04]  /*0fe0*/  @!P2 IMAD.WIDE.U32 R18, R18, c[0x0][0x190], R4 ;  /* 0x000064001212aa25 */ /* 0x000fc800078e0004 */
[C---:B------:R-:W-:Y:S02]  /*0ff0*/  @!P1 IMAD R5, R15.reuse, c[0x0][0x194], R16 ;  /* 0x000065000f059a24 */ /* 0x040fe400078e0210 */
[----:B------:R-:W-:Y:S01]  /*1000*/  @!P1 IMAD.WIDE.U32 R28, R15, c[0x0][0x190], R28 ;  /* 0x000064000f1c9a25 */ /* 0x000fe200078e001c */
[----:B------:R-:W-:Y:S02]  /*1010*/  @!P4 LEA.HI.X R15, R20, c[0x0][0x164], R12, 0x1, P6 ;  /* 0x00005900140fca11 */ /* 0x000fe400030f0c0c */
[----:B------:R-:W-:Y:S01]  /*1020*/  @!P2 LEA R24, P6, R18, c[0x0][0x160], 0x1 ;  /* 0x000058001218aa11 */ /* 0x000fe200078c08ff */
[----:B------:R-:W-:Y:S02]  /*1030*/  @!P2 IMAD.IADD R7, R19, 0x1, R7 ;  /* 0x000000011307a824 */ /* 0x000fe400078e0207 */
[----:B------:R-:W-:Y:S01]  /*1040*/  @!P3 IMAD R0, R0, c[0x0][0x190], RZ ;  /* 0x000064000000ba24 */ /* 0x000fe200078e02ff */
[----:B------:R1:W-:Y:S01]  /*1050*/  @!P4 LDGSTS.E.BYPASS.LTC128B.128 [R198+0x1800], [R14.64] ;  /* 0x018000000ec6cfae */ /* 0x0003e2000b901d54 */
[----:B------:R-:W-:Y:S01]  /*1060*/  @!P3 IMAD.MOV.U32 R31, RZ, RZ, R13 ;  /* 0x000000ffff1fb224 */ /* 0x000fe200078e000d */
[----:B------:R-:W-:Y:S01]  /*1070*/  @!P2 LEA.HI.X R25, R18, c[0x0][0x164], R7, 0x1, P6 ;  /* 0x000059001219aa11 */ /* 0x000fe200030f0c07 */
[----:B------:R-:W-:Y:S01]  /*1080*/  @!P1 IMAD.IADD R5, R29, 0x1, R5 ;  /* 0x000000011d059824 */ /* 0x000fe200078e0205 */
[----:B------:R-:W-:Y:S01]  /*1090*/  @!P1 LEA R16, P6, R28, c[0x0][0x160], 0x1 ;  /* 0x000058001c109a11 */ /* 0x000fe200078c08ff */
[----:B------:R-:W-:-:S02]  /*10a0*/  @!P3 IMAD R0, R9, c[0x0][0x194], R0 ;  /* 0x000065000900ba24 */ /* 0x000fc400078e0200 */
[----:B------:R-:W-:Y:S01]  /*10b0*/  @!P3 IMAD.WIDE.U32 R30, R9, c[0x0][0x190], R30 ;  /* 0x00006400091eba25 */ /* 0x000fe200078e001e */
[----:B------:R-:W-:Y:S01]  /*10c0*/  @!P1 LEA.HI.X R17, R28, c[0x0][0x164], R5, 0x1, P6 ;  /* 0x000059001c119a11 */ /* 0x000fe200030f0c05 */
[----:B------:R4:W-:Y:S01]  /*10d0*/  @!P2 LDGSTS.E.BYPASS.LTC128B.128 [R198+0x2000], [R24.64] ;  /* 0x0200000018c6afae */ /* 0x0009e2000b901d54 */
[----:B------:R-:W-:Y:S01]  /*10e0*/  SHF.R.S32.HI R9, RZ, 0x4, R8 ;  /* 0x00000004ff097819 */ /* 0x000fe20000011408 */
[----:B------:R-:W-:Y:S01]  /*10f0*/  @!P3 IMAD.IADD R0, R31, 0x1, R0 ;  /* 0x000000011f00b824 */ /* 0x000fe200078e0200 */
[----:B------:R-:W-:Y:S01]  /*1100*/  @!P3 LEA R20, P6, R30, c[0x0][0x160], 0x1 ;  /* 0x000058001e14ba11 */ /* 0x000fe200078c08ff */
[----:B------:R-:W-:Y:S01]  /*1110*/  IMAD R5, R229, c[0x0][0x198], RZ ;  /* 0x00006600e5057a24 */ /* 0x000fe200078e02ff */
[----:B------:R5:W-:Y:S01]  /*1120*/  @!P1 LDGSTS.E.BYPASS.LTC128B.128 [R198+0x2800], [R16.64] ;  /* 0x0280000010c69fae */ /* 0x000be2000b901d54 */
[----:B------:R-:W-:Y:S01]  /*1130*/  IMAD.WIDE.U32 R18, R228, c[0x0][0x198], R218 ;  /* 0x00006600e4127a25 */ /* 0x000fe200078e00da */
[----:B------:R-:W-:Y:S02]  /*1140*/  @!P3 LEA.HI.X R21, R30, c[0x0][0x164], R0, 0x1, P6 ;  /* 0x000059001e15ba11 */ /* 0x000fe400030f0c00 */
[----:B------:R-:W-:Y:S01]  /*1150*/  @!P0 IADD3 R12, P6, R220, 0x70, RZ ;  /* 0x00000070dc0c8810 */ /* 0x000fe20007fde0ff */
[----:B------:R-:W-:-:S02]  /*1160*/  IMAD R0, R228, c[0x0][0x19c], R5 ;  /* 0x00006700e4007a24 */ /* 0x000fc400078e0205 */
[----:B------:R-:W-:Y:S01]  /*1170*/  @!P0 IMAD.MOV.U32 R5, RZ, RZ, R13 ;  /* 0x000000ffff058224 */ /* 0x000fe200078e000d */
[----:B------:R1:W-:Y:S01]  /*1180*/  @!P3 LDGSTS.E.BYPASS.LTC128B.128 [R198+0x3000], [R20.64] ;  /* 0x0300000014c6bfae */ /* 0x0003e2000b901d54 */
[----:B------:R-:W-:Y:S01]  /*1190*/  @!P0 IMAD.X R7, RZ, RZ, R221, P6 ;  /* 0x000000ffff078224 */ /* 0x000fe200030e06dd */
[----:B------:R-:W-:Y:S01]  /*11a0*/  IADD3 R214, P6, R214, R18, RZ ;  /* 0x00000012d6d67210 */ /* 0x000fe20007fde0ff */
[----:B---3--:R-:W-:-:S03]  /*11b0*/  IMAD.WIDE.U32 R10, R228, c[0x0][0x1a0], R218 ;  /* 0x00006800e40a7a25 */ /* 0x008fc600078e00da */
[----:B------:R-:W-:Y:S01]  /*11c0*/  IADD3.X R215, R3, R19, R0, P6, !PT ;  /* 0x0000001303d77210 */ /* 0x000fe200037fe400 */
[----:B------:R-:W-:Y:S01]  /*11d0*/  @!P0 IMAD R7, R7, c[0x0][0x190], RZ ;  /* 0x0000640007078a24 */ /* 0x000fe200078e02ff */
[----:B------:R-:W-:Y:S01]  /*11e0*/  IADD3 R22, P4, R22, R10, RZ ;  /* 0x0000000a16167210 */ /* 0x000fe20007f9e0ff */
[----:B------:R-:W-:Y:S02]  /*11f0*/  IMAD R0, R117, -0x40, R126 ;  /* 0xffffffc075007824 */ /* 0x000fe400078e027e */
[C---:B------:R-:W-:Y:S02]  /*1200*/  @!P0 IMAD R7, R12.reuse, c[0x0][0x194], R7 ;  /* 0x000065000c078a24 */ /* 0x040fe400078e0207 */
[----:B------:R-:W-:Y:S01]  /*1210*/  @!P0 IMAD.WIDE.U32 R12, R12, c[0x0][0x190], R4 ;  /* 0x000064000c0c8a25 */ /* 0x000fe200078e0004 */
[-C--:B------:R-:W-:Y:S02]  /*1220*/  ISETP.GE.AND P6, PT, R228, R0.reuse, PT ;  /* 0x00000000e400720c */ /* 0x080fe40003fc6270 */
[----:B------:R-:W-:Y:S01]  /*1230*/  SHF.R.S32.HI R4, RZ, 0x1f, R117 ;  /* 0x0000001fff047819 */ /* 0x000fe20000011475 */
[----:B------:R-:W-:Y:S01]  /*1240*/  @!P0 IMAD.IADD R7, R13, 0x1, R7 ;  /* 0x000000010d078824 */ /* 0x000fe200078e0207 */
[----:B------:R-:W-:Y:S01]  /*1250*/  @!P0 LEA R18, P5, R12, c[0x0][0x160], 0x1 ;  /* 0x000058000c128a11 */ /* 0x000fe200078a08ff */
[----:B------:R-:W-:Y:S01]  /*1260*/  IMAD.WIDE.U32 R214, R212, c[0x0][0x1b0], R214 ;  /* 0x00006c00d4d67a25 */ /* 0x000fe200078e00d6 */
[----:B------:R-:W-:-:S02]  /*1270*/  ISETP.GE.AND P2, PT, R209, R0, PT ;  /* 0x00000000d100720c */ /* 0x000fc40003f46270 */
[----:B------:R-:W-:Y:S01]  /*1280*/  @!P0 LEA.HI.X R19, R12, c[0x0][0x164], R7, 0x1, P5 ;  /* 0x000059000c138a11 */ /* 0x000fe200028f0c07 */
[----:B------:R-:W-:Y:S01]  /*1290*/  IMAD R3, R120, R117, RZ ;  /* 0x0000007578037224 */ /* 0x000fe200078e02ff */
[-C--:B------:R-:W-:Y:S01]  /*12a0*/  ISETP.GE.AND P5, PT, R211, R0.reuse, PT ;  /* 0x00000000d300720c */ /* 0x080fe20003fa6270 */
[----:B------:R-:W-:Y:S01]  /*12b0*/  IMAD.IADD R217, R215, 0x1, R217 ;  /* 0x00000001d7d97824 */ /* 0x000fe200078e02d9 */
[----:B------:R-:W-:Y:S01]  /*12c0*/  ISETP.GE.AND P3, PT, R207, R0, PT ;  /* 0x00000000cf00720c */ /* 0x000fe20003f66270 */
[----:B------:R-:W-:Y:S01]  /*12d0*/  IMAD.MOV.U32 R216, RZ, RZ, R214 ;  /* 0x000000ffffd87224 */ /* 0x000fe200078e00d6 */
[----:B------:R3:W-:Y:S01]  /*12e0*/  @!P0 LDGSTS.E.BYPASS.LTC128B.128 [R198+0x3800], [R18.64] ;  /* 0x0380000012c68fae */ /* 0x0007e2000b901d54 */
[----:B------:R-:W-:Y:S02]  /*12f0*/  IMAD R5, R229, c[0x0][0x1a0], RZ ;  /* 0x00006800e5057a24 */ /* 0x000fe400078e02ff */
[-C--:B------:R-:W-:Y:S02]  /*1300*/  IMAD R3, R4, R121.reuse, R3 ;  /* 0x0000007904037224 */ /* 0x080fe400078e0203 */
[----:B-1----:R-:W-:-:S04]  /*1310*/  IMAD.WIDE.U32 R14, R117, R121, R216 ;  /* 0x00000079750e7225 */ /* 0x002fc800078e00d8 */
[----:B------:R-:W-:Y:S01]  /*1320*/  IMAD R5, R228, c[0x0][0x1a4], R5 ;  /* 0x00006900e4057a24 */ /* 0x000fe200078e0205 */
[----:B------:R-:W-:Y:S01]  /*1330*/  @!P6 LEA R12, P1, R14, c[0x0][0x168], 0x1 ;  /* 0x00005a000e0cea11 */ /* 0x000fe200078208ff */
[----:B------:R-:W-:Y:S01]  /*1340*/  IMAD.IADD R15, R15, 0x1, R3 ;  /* 0x000000010f0f7824 */ /* 0x000fe200078e0203 */
[----:B------:R-:W-:Y:S01]  /*1350*/  VOTEU.ALL UP0, P3 ;  /* 0x00000000003f7886 */ /* 0x000fe20001800000 */
[C---:B----4-:R-:W-:Y:S01]  /*1360*/  IMAD.WIDE.U32 R24, R119.reuse, 0x20, RZ ;  /* 0x0000002077187825 */ /* 0x050fe200078e00ff */
[----:B------:R-:W-:Y:S02]  /*1370*/  IADD3.X R23, R6, R11, R5, P4, !PT ;  /* 0x0000000b06177210 */ /* 0x000fe400027fe405 */
[----:B------:R-:W-:Y:S01]  /*1380*/  @!P5 LEA R6, P4, R119, R14, 0x4 ;  /* 0x0000000e7706d211 */ /* 0x000fe200078820ff */
[----:B------:R-:W-:Y:S01]  /*1390*/  IMAD.SHL.U32 R5, R118, 0x20, RZ ;  /* 0x0000002076057824 */ /* 0x000fe200078e00ff */
[----:B------:R-:W-:Y:S01]  /*13a0*/  @!P6 LEA.HI.X R13, R14, c[0x0][0x16c], R15, 0x1, P1 ;  /* 0x00005b000e0dea11 */ /* 0x000fe200008f0c0f */
[----:B------:R-:W-:Y:S01]  /*13b0*/  IMAD R4, R4, c[0x0][0x1a0], RZ ;  /* 0x0000680004047a24 */ /* 0x000fe200078e02ff */
[-C--:B------:R-:W-:Y:S01]  /*13c0*/  ISETP.GE.AND P1, PT, R207, R0.reuse, PT ;  /* 0x00000000cf00720c */ /* 0x080fe20003f26270 */
[----:B------:R-:W-:Y:S01]  /*13d0*/  IMAD R195, R212, c[0x0][0x1bc], R195 ;  /* 0x00006f00d4c37a24 */ /* 0x000fe200078e02c3 */
[----:B------:R-:W-:Y:S01]  /*13e0*/  @!P5 LEA.HI.X R3, R119, R15, R118, 0x4, P4 ;  /* 0x0000000f7703d211 */ /* 0x000fe200020f2476 */
[----:B------:R1:W-:Y:S01]  /*13f0*/  @!P6 LDGSTS.E.BYPASS.LTC128B.128 [R198+0x4000], [R12.64] ;  /* 0x040000000cc6efae */ /* 0x0003e2000b901d54 */
[----:B------:R-:W-:Y:S01]  /*1400*/  @!P5 LEA R10, P4, R6, c[0x0][0x168], 0x1 ;  /* 0x00005a00060ada11 */ /* 0x000fe200078808ff */
[----:B------:R-:W-:Y:S01]  /*1410*/  IMAD.WIDE.U32 R212, R212, c[0x0][0x1b8], R22 ;  /* 0x00006e00d4d47a25 */ /* 0x000fe200078e0016 */
[----:B------:R-:W-:-:S02]  /*1420*/  ISETP.GE.AND P6, PT, R228, R0, PT ;  /* 0x00000000e400720c */ /* 0x000fc40003fc6270 */
[----:B------:R-:W-:Y:S01]  /*1430*/  @!P5 LEA.HI.X R11, R6, c[0x0][0x16c], R3, 0x1, P4 ;  /* 0x00005b00060bda11 */ /* 0x000fe200020f0c03 */
[----:B------:R-:W-:Y:S01]  /*1440*/  IMAD.WIDE.U32 R22, R117, c[0x0][0x1a0], RZ ;  /* 0x0000680075167a25 */ /* 0x000fe200078e00ff */
[----:B------:R-:W-:-:S03]  /*1450*/  @!P2 IADD3 R6, P4, R14, R24, RZ ;  /* 0x000000180e06a210 */ /* 0x000fc60007f9e0ff */
[----:B------:R-:W-:Y:S01]  /*1460*/  @!P1 IMAD R3, R118, 0x30, RZ ;  /* 0x0000003076039824 */ /* 0x000fe200078e02ff */
[----:B------:R-:W-:Y:S01]  /*1470*/  @!P2 IADD3.X R5, R15, R25, R5, P4, !PT ;  /* 0x000000190f05a210 */ /* 0x000fe200027fe405 */
[----:B------:R-:W-:Y:S01]  /*1480*/  @!P1 IMAD.WIDE.U32 R24, R119, 0x30, R14 ;  /* 0x0000003077189825 */ /* 0x000fe200078e000e */
[C---:B-----5:R-:W-:Y:S01]  /*1490*/  @!P2 LEA R16, P4, R6.reuse, c[0x0][0x168], 0x1 ;  /* 0x00005a000610aa11 */ /* 0x060fe200078808ff */
[----:B------:R4:W-:Y:S01]  /*14a0*/  @!P5 LDGSTS.E.BYPASS.LTC128B.128 [R198+0x4800], [R10.64] ;  /* 0x048000000ac6dfae */ /* 0x0009e2000b901d54 */
[----:B------:R-:W-:Y:S01]  /*14b0*/  ISETP.GE.AND P5, PT, R211, R0, PT ;  /* 0x00000000d300720c */ /* 0x000fe20003fa6270 */
[----:B------:R-:W-:Y:S01]  /*14c0*/  @!P1 IMAD.IADD R3, R25, 0x1, R3 ;  /* 0x0000000119039824 */ /* 0x000fe200078e0203 */
[----:B------:R-:W-:Y:S01]  /*14d0*/  @!P2 LEA.HI.X R17, R6, c[0x0][0x16c], R5, 0x1, P4 ;  /* 0x00005b000611aa11 */ /* 0x000fe200020f0c05 */
[----:B------:R-:W-:Y:S01]  /*14e0*/  IMAD R4, R117, c[0x0][0x1a4], R4 ;  /* 0x0000690075047a24 */ /* 0x000fe200078e0204 */
[----:B------:R-:W-:Y:S01]  /*14f0*/  @!P1 LEA R14, P4, R24, c[0x0][0x168], 0x1 ;  /* 0x00005a00180e9a11 */ /* 0x000fe200078808ff */
[----:B------:R-:W-:Y:S01]  /*1500*/  IMAD.IADD R195, R213, 0x1, R195 ;  /* 0x00000001d5c37824 */ /* 0x000fe200078e02c3 */
[----:B------:R-:W-:Y:S01]  /*1510*/  LOP3.LUT R6, R8, 0xfffffff0, RZ, 0xc0, !PT ;  /* 0xfffffff008067812 */ /* 0x000fe200078ec0ff */
[----:B------:R5:W-:Y:S01]  /*1520*/  @!P2 LDGSTS.E.BYPASS.LTC128B.128 [R198+0x5000], [R16.64] ;  /* 0x0500000010c6afae */ /* 0x000be2000b901d54 */
[----:B------:R-:W-:Y:S01]  /*1530*/  @!P1 LEA.HI.X R15, R24, c[0x0][0x16c], R3, 0x1, P4 ;  /* 0x00005b00180f9a11 */ /* 0x000fe200020f0c03 */
[----:B------:R-:W-:Y:S01]  /*1540*/  IMAD.IADD R4, R23, 0x1, R4 ;  /* 0x0000000117047824 */ /* 0x000fe200078e0204 */
[----:B------:R-:W-:Y:S01]  /*1550*/  LEA.HI R8, R8, R9, RZ, 0x1 ;  /* 0x0000000908087211 */ /* 0x000fe200078f08ff */
[----:B------:R-:W-:Y:S01]  /*1560*/  IMAD.SHL.U32 R7, R228, 0x8, RZ ;  /* 0x00000008e4077824 */ /* 0x000fe200078e00ff */
[----:B-1----:R-:W-:Y:S01]  /*1570*/  LEA R12, P0, R22, R212, 0x6 ;  /* 0x000000d4160c7211 */ /* 0x002fe200078030ff */
[----:B------:R1:W-:Y:S01]  /*1580*/  @!P1 LDGSTS.E.BYPASS.LTC128B.128 [R198+0x5800], [R14.64] ;  /* 0x058000000ec69fae */ /* 0x0003e2000b901d54 */
[----:B------:R-:W-:Y:S01]  /*1590*/  LOP3.LUT R8, R8, 0xfffffffe, RZ, 0xc0, !PT ;  /* 0xfffffffe08087812 */ /* 0x000fe200078ec0ff */
[----:B------:R-:W-:Y:S01]  /*15a0*/  IMAD.U32 R5, RZ, RZ, UR4 ;  /* 0x00000004ff057e24 */ /* 0x000fe2000f8e00ff */
[----:B------:R-:W-:Y:S01]  /*15b0*/  LEA.HI.X R13, R22, R195, R4, 0x6, P0 ;  /* 0x000000c3160d7211 */ /* 0x000fe200000f3404 */
[----:B------:R-:W0:Y:S01]  /*15c0*/  LDGDEPBAR ;  /* 0x00000000000079af */ /* 0x000e220000000000 */
[----:B------:R-:W-:Y:S01]  /*15d0*/  ISETP.GE.AND P4, PT, R209, R0, PT ;  /* 0x00000000d100720c */ /* 0x000fe20003f86270 */
[----:B------:R-:W-:-:S02]  /*15e0*/  IMAD.IADD R8, R9, 0x1, -R8 ;  /* 0x0000000109087824 */ /* 0x000fc400078e0a08 */
[----:B------:R-:W-:Y:S02]  /*15f0*/  IMAD.U32 R0, RZ, RZ, UR4 ;  /* 0x00000004ff007e24 */ /* 0x000fe4000f8e00ff */
[----:B------:R-:W-:Y:S02]  /*1600*/  IMAD.U32 R9, RZ, RZ, UR4 ;  /* 0x00000004ff097e24 */ /* 0x000fe4000f8e00ff */
[C---:B----4-:R-:W-:Y:S01]  /*1610*/  IMAD.IADD R11, R127.reuse, 0x1, -R6 ;  /* 0x000000017f0b7824 */ /* 0x050fe200078e0a06 */
[----:B------:R-:W-:Y:S01]  /*1620*/  @!P5 LEA R0, P0, R0, R12, 0x4 ;  /* 0x0000000c0000d211 */ /* 0x000fe200078020ff */
[----:B------:R-:W-:Y:S02]  /*1630*/  IMAD.SHL.U32 R6, R2, 0x40, RZ ;  /* 0x0000004002067824 */ /* 0x000fe400078e00ff */
[----:B------:R-:W-:Y:S01]  /*1640*/  IMAD.SHL.U32 R127, R127, 0x2, RZ ;  /* 0x000000027f7f7824 */ /* 0x000fe200078e00ff */
[----:B------:R-:W-:Y:S02]  /*1650*/  SHF.R.S32.HI R4, RZ, 0x1f, R11 ;  /* 0x0000001fff047819 */ /* 0x000fe4000001140b */
[----:B------:R-:W-:-:S02]  /*1660*/  LOP3.LUT R6, R6, 0x1c0, RZ, 0xc0, !PT ;  /* 0x000001c006067812 */ /* 0x000fc400078ec0ff */
[----:B------:R-:W-:Y:S01]  /*1670*/  LEA.HI R3, R4, R11, RZ, 0x3 ;  /* 0x0000000b04037211 */ /* 0x000fe200078f18ff */
[----:B------:R-:W-:Y:S01]  /*1680*/  IMAD.U32 R4, RZ, RZ, UR5 ;  /* 0x00000005ff047e24 */ /* 0x000fe2000f8e00ff */
[----:B------:R-:W-:Y:S02]  /*1690*/  LOP3.LUT R7, R6, 0x8, R7, 0xf8, !PT ;  /* 0x0000000806077812 */ /* 0x000fe400078ef807 */
[----:B------:R-:W-:Y:S01]  /*16a0*/  SHF.R.U32.HI R6, RZ, 0x3, R6 ;  /* 0x00000003ff067819 */ /* 0x000fe20000011606 */
[C---:B------:R-:W-:Y:S01]  /*16b0*/  IMAD.SHL.U32 R125, R3.reuse, 0x40, RZ ;  /* 0x00000040037d7824 */ /* 0x040fe200078e00ff */
[----:B------:R-:W-:Y:S01]  /*16c0*/  LOP3.LUT R10, R3, 0xfffffff8, RZ, 0xc0, !PT ;  /* 0xfffffff8030a7812 */ /* 0x000fe200078ec0ff */
[----:B------:R-:W-:-:S04]  /*16d0*/  DEPBAR.LE SB0, 0x0 ;  /* 0x000080000000791a */ /* 0x000fc80000000000 */
[----:B------:R-:W-:Y:S01]  /*16e0*/  LOP3.LUT R7, R7, R6, RZ, 0x3c, !PT ;  /* 0x0000000607077212 */ /* 0x000fe200078e3cff */
[----:B------:R-:W-:Y:S01]  /*16f0*/  IMAD.IADD R10, R11, 0x1, -R10 ;  /* 0x000000010b0a7824 */ /* 0x000fe200078e0a0a */
[----:B------:R-:W-:Y:S01]  /*1700*/  BAR.SYNC.DEFER_BLOCKING 0x0 ;  /* 0x0000000000007b1d */ /* 0x000fe20000010000 */
[----:B------:R-:W-:Y:S01]  /*1710*/  @!P5 LEA.HI.X R5, R5, R13, R4, 0x4, P0 ;  /* 0x0000000d0505d211 */ /* 0x000fe200000f2404 */
[----:B------:R-:W-:Y:S01]  /*1720*/  IMAD.U32 R11, RZ, RZ, UR6 ;  /* 0x00000006ff0b7e24 */ /* 0x000fe2000f8e00ff */
[----:B------:R-:W-:Y:S01]  /*1730*/  @!P4 IADD3 R4, P0, R12, UR8, RZ ;  /* 0x000000080c04cc10 */ /* 0x000fe2000ff1e0ff */
[----:B------:R-:W-:Y:S01]  /*1740*/  IMAD R193, R8, 0x200, R7 ;  /* 0x0000020008c17824 */ /* 0x000fe200078e0207 */
[----:B-----5:R-:W-:Y:S01]  /*1750*/  @!P6 LEA R16, P1, R12, c[0x0][0x170], 0x1 ;  /* 0x00005c000c10ea11 */ /* 0x020fe200078208ff */
[----:B------:R-:W-:Y:S01]  /*1760*/  IMAD.SHL.U32 R7, R10, 0x40, RZ ;  /* 0x000000400a077824 */ /* 0x000fe200078e00ff */
[----:B------:R-:W-:Y:S01]  /*1770*/  LOP3.LUT R125, R125, 0xfffffe00, RZ, 0xc0, !PT ;  /* 0xfffffe007d7d7812 */ /* 0x000fe200078ec0ff */
[----:B------:R-:W-:Y:S01]  /*1780*/  IMAD.SHL.U32 R8, R8, 0x8, RZ ;  /* 0x0000000808087824 */ /* 0x000fe200078e00ff */
[----:B------:R-:W-:Y:S01]  /*1790*/  @!UP0 UIMAD UR6, UR5, 0x30, URZ ;  /* 0x00000030050688a4 */ /* 0x000fe2000f8e023f */
[----:B------:R-:W-:Y:S01]  /*17a0*/  @!P4 IADD3.X R11, R13, UR9, R11, P0, !PT ;  /* 0x000000090d0bcc10 */ /* 0x000fe200087fe40b */
[----:B------:R-:W-:Y:S01]  /*17b0*/  IMAD.SHL.U32 R193, R193, 0x2, RZ ;  /* 0x00000002c1c17824 */ /* 0x000fe200078e00ff */
[----:B------:R-:W-:Y:S01]  /*17c0*/  LOP3.LUT R7, R7, 0x1c0, RZ, 0xc0, !PT ;  /* 0x000001c007077812 */ /* 0x000fe200078ec0ff */
[----:B------:R-:W-:Y:S01]  /*17d0*/  IMAD R3, R122, 0x400, R125 ;  /* 0x000004007a037824 */ /* 0x000fe200078e027d */
[--C-:B------:R-:W-:Y:S01]  /*17e0*/  @!P6 LEA.HI.X R17, R12, c[0x0][0x174], R13.reuse, 0x1, P1 ;  /* 0x00005d000c11ea11 */ /* 0x100fe200008f0c0d */
[----:B------:R-:W-:Y:S01]  /*17f0*/  @!P3 IMAD.WIDE.U32 R12, R9, 0x30, R12 ;  /* 0x00000030090cb825 */ /* 0x000fe200078e000c */
[----:B------:R-:W-:-:S02]  /*1800*/  LOP3.LUT R8, R7, 0x8, R8, 0xf8, !PT ;  /* 0x0000000807087812 */ /* 0x000fc400078ef808 */
[----:B------:R-:W-:Y:S02]  /*1810*/  SHF.R.U32.HI R7, RZ, 0x3, R7 ;  /* 0x00000003ff077819 */ /* 0x000fe40000011607 */
[----:B---3--:R-:W-:Y:S02]  /*1820*/  @!P5 LEA R18, P1, R0, c[0x0][0x170], 0x1 ;  /* 0x00005c000012da11 */ /* 0x008fe400078208ff */
[----:B-1----:R-:W-:Y:S02]  /*1830*/  @!P4 LEA R14, P0, R4, c[0x0][0x170], 0x1 ;  /* 0x00005c00040eca11 */ /* 0x002fe400078008ff */
[----:B------:R-:W-:Y:S01]  /*1840*/  LOP3.LUT R124, R8, R7, RZ, 0x3c, !PT ;  /* 0x00000007087c7212 */ /* 0x000fe200078e3cff */
[----:B------:R-:W-:Y:S01]  /*1850*/  @P6 STS.128 [R198+0x6000], RZ ;  /* 0x006000ffc6006388 */ /* 0x000fe20000000c00 */
[----:B------:R-:W-:Y:S02]  /*1860*/  @!P5 LEA.HI.X R19, R0, c[0x0][0x174], R5, 0x1, P1 ;  /* 0x00005d000013da11 */ /* 0x000fe400008f0c05 */
[----:B------:R-:W-:Y:S01]  /*1870*/  @!P4 LEA.HI.X R15, R4, c[0x0][0x174], R11, 0x1, P0 ;  /* 0x00005d00040fca11 */ /* 0x000fe200000f0c0b */
[----:B------:R-:W-:Y:S01]  /*1880*/  IMAD.IADD R194, R124, 0x1, R3 ;  /* 0x000000017cc27824 */ /* 0x000fe200078e0203 */
[----:B------:R-:W-:Y:S01]  /*1890*/  @!P3 IADD3 R0, R13, UR6, RZ ;  /* 0x000000060d00bc10 */ /* 0x000fe2000fffe0ff */
[----:B------:R-:W-:Y:S01]  /*18a0*/  @!PT LDS RZ, [RZ] ;  /* 0x00000000fffff984 */ /* 0x000fe20000000800 */
[----:B------:R-:W-:Y:S01]  /*18b0*/  @!PT LDS RZ, [RZ] ;  /* 0x00000000fffff984 */ /* 0x000fe20000000800 */
[----:B------:R-:W-:Y:S01]  /*18c0*/  @!PT LDS RZ, [RZ] ;  /* 0x00000000fffff984 */ /* 0x000fe20000000800 */
[----:B------:R1:W-:Y:S01]  /*18d0*/  @!P6 LDGSTS.E.BYPASS.LTC128B.128 [R198+0x6000], [R16.64] ;  /* 0x0600000010c6efae */ /* 0x0003e2000b901d54 */
[----:B------:R-:W-:Y:S01]  /*18e0*/  @!P3 LEA R6, P0, R12, c[0x0][0x170], 0x1 ;  /* 0x00005c000c06ba11 */ /* 0x000fe200078008ff */
[----:B------:R-:W-:Y:S01]  /*18f0*/  IMAD.SHL.U32 R194, R194, 0x2, RZ ;  /* 0x00000002c2c27824 */ /* 0x000fe200078e00ff */
[----:B------:R-:W-:Y:S01]  /*1900*/  IADD3 R190, R193, 0x4040, RZ ;  /* 0x00004040c1be7810 */ /* 0x000fe20007ffe0ff */
[----:B------:R-:W-:Y:S01]  /*1910*/  @P5 STS.128 [R198+0x6800], RZ ;  /* 0x006800ffc6005388 */ /* 0x000fe20000000c00 */
[----:B------:R-:W-:Y:S01]  /*1920*/  @!P3 LEA.HI.X R7, R12, c[0x0][0x174], R0, 0x1, P0 ;  /* 0x00005d000c07ba11 */ /* 0x000fe200000f0c00 */
[----:B------:R-:W-:-:S02]  /*1930*/  IMAD.MOV.U32 R0, RZ, RZ, 0x10 ;  /* 0x00000010ff007424 */ /* 0x000fc400078e00ff */
[----:B------:R-:W-:Y:S01]  /*1940*/  @!PT LDS RZ, [RZ] ;  /* 0x00000000fffff984 */ /* 0x000fe20000000800 */
[----:B------:R-:W-:Y:S01]  /*1950*/  @!PT LDS RZ, [RZ] ;  /* 0x00000000fffff984 */ /* 0x000fe20000000800 */
[----:B------:R-:W-:Y:S01]  /*1960*/  @!PT LDS RZ, [RZ] ;  /* 0x00000000fffff984 */ /* 0x000fe20000000800 */
[----:B------:R1:W-:Y:S01]  /*1970*/  @!P5 LDGSTS.E.BYPASS.LTC128B.128 [R198+0x6800], [R18.64] ;  /* 0x0680000012c6dfae */ /* 0x0003e2000b901d54 */
[----:B------:R-:W-:-:S03]  /*1980*/  IMAD.MOV.U32 R4, RZ, RZ, 0x20 ;  /* 0x00000020ff047424 */ /* 0x000fc600078e00ff */
[----:B------:R-:W-:Y:S02]  /*1990*/  @P4 STS.128 [R198+0x7000], RZ ;  /* 0x007000ffc6004388 */ /* 0x000fe40000000c00 */
[----:B------:R-:W-:Y:S02]  /*19a0*/  R2P PR, R10, 0x6 ;  /* 0x000000060a007804 */ /* 0x000fe40000000000 */
[----:B------:R-:W-:Y:S01]  /*19b0*/  @!PT LDS RZ, [RZ] ;  /* 0x00000000fffff984 */ /* 0x000fe20000000800 */
[----:B------:R-:W-:Y:S01]  /*19c0*/  @!PT LDS RZ, [RZ] ;  /* 0x00000000fffff984 */ /* 0x000fe20000000800 */
[----:B------:R-:W-:Y:S01]  /*19d0*/  @!PT LDS RZ, [RZ] ;  /* 0x00000000fffff984 */ /* 0x000fe20000000800 */
[----:B------:R3:W-:Y:S03]  /*19e0*/  @!P4 LDGSTS.E.BYPASS.LTC128B.128 [R198+0x7000], [R14.64] ;  /* 0x070000000ec6cfae */ /* 0x0007e6000b901d54 */
[----:B------:R-:W-:Y:S01]  /*19f0*/  SEL R0, R0, 0xfffffff0, !P1 ;  /* 0xfffffff000007807 */ /* 0x000fe20004800000 */
[----:B------:R-:W-:Y:S01]  /*1a00*/  @P3 STS.128 [R198+0x7800], RZ ;  /* 0x007800ffc6003388 */ /* 0x000fe20000000c00 */
[----:B------:R-:W-:Y:S02]  /*1a10*/  SEL R3, R4, 0xffffffe0, !P2 ;  /* 0xffffffe004037807 */ /* 0x000fe40005000000 */
[----:B------:R-:W-:Y:S01]  /*1a20*/  R2P PR, R2, 0x6 ;  /* 0x0000000602007804 */ /* 0x000fe20000000000 */
[----:B------:R-:W-:Y:S01]  /*1a30*/  @!PT LDS RZ, [RZ] ;  /* 0x00000000fffff984 */ /* 0x000fe20000000800 */
[----:B------:R-:W-:Y:S01]  /*1a40*/  @!PT LDS RZ, [RZ] ;  /* 0x00000000fffff984 */ /* 0x000fe20000000800 */
[----:B------:R-:W-:Y:S01]  /*1a50*/  @!PT LDS RZ, [RZ] ;  /* 0x00000000fffff984 */ /* 0x000fe20000000800 */
[----:B------:R4:W-:Y:S01]  /*1a60*/  @!P3 LDGSTS.E.BYPASS.LTC128B.128 [R198+0x7800], [R6.64] ;  /* 0x0780000006c6bfae */ /* 0x0009e2000b901d54 */
[----:B------:R-:W-:-:S02]  /*1a70*/  IMAD R192, R0, 0x2, R194 ;  /* 0x0000000200c07824 */ /* 0x000fc400078e02c2 */
[----:B------:R-:W-:Y:S01]  /*1a80*/  IMAD R191, R3, 0x2, R194 ;  /* 0x0000000203bf7824 */ /* 0x000fe200078e02c2 */
[----:B------:R-:W-:Y:S01]  /*1a90*/  LDSM.16.M88.4 R56, [R193+0x4000] ;  /* 0x00400000c138783b */ /* 0x000fe20000000200 */
[----:B------:R-:W-:Y:S02]  /*1aa0*/  SEL R2, R4, 0xffffffe0, !P1 ;  /* 0xffffffe004027807 */ /* 0x000fe40004800000 */
[----:B------:R-:W-:Y:S01]  /*1ab0*/  IMAD R189, R0, 0x2, R191 ;  /* 0x0000000200bd7824 */ /* 0x000fe200078e02bf */
[----:B------:R-:W-:Y:S02]  /*1ac0*/  LDSM.16.M88.4 R44, [R193+0x4800] ;  /* 0x00480000c12c783b */ /* 0x000fe40000000200 */
[C---:B------:R-:W-:Y:S02]  /*1ad0*/  IMAD.IADD R187, R193.reuse, 0x1, R2 ;  /* 0x00000001c1bb7824 */ /* 0x040fe400078e0202 */
[----:B-1----:R-:W4:Y:S04]  /*1ae0*/  LDSM.16.M88.4 R16, [R194+0x2000] ;  /* 0x00200000c210783b */ /* 0x002f280000000200 */
[----:B------:R-:W1:Y:S04]  /*1af0*/  LDSM.16.M88.4 R28, [R193+0x5000] ;  /* 0x00500000c11c783b */ /* 0x000e680000000200 */
[----:B------:R-:W5:Y:S04]  /*1b00*/  LDSM.16.M88.4 R80, [R193+0x5800] ;  /* 0x00580000c150783b */ /* 0x000f680000000200 */
[----:B---3--:R-:W3:Y:S04]  /*1b10*/  LDSM.16.M88.4 R12, [R194] ;  /* 0x00000000c20c783b */ /* 0x008ee80000000200 */
[----:B------:R-:W-:Y:S04]  /*1b20*/  LDSM.16.M88.4 R84, [R187+0x4000] ;  /* 0x00400000bb54783b */ /* 0x000fe80000000200 */
[----:B------:R-:W2:Y:S04]  /*1b30*/  LDSM.16.M88.4 R76, [R192+0x2000] ;  /* 0x00200000c04c783b */ /* 0x000ea80000000200 */
[----:B------:R-:W2:Y:S04]  /*1b40*/  LDSM.16.M88.4 R72, [R187+0x4800] ;  /* 0x00480000bb48783b */ /* 0x000ea80000000200 */
[----:B------:R-:W2:Y:S04]  /*1b50*/  LDSM.16.M88.4 R68, [R187+0x5000] ;  /* 0x00500000bb44783b */ /* 0x000ea80000000200 */
[----:B------:R-:W2:Y:S04]  /*1b60*/  LDSM.16.M88.4 R64, [R187+0x5800] ;  /* 0x00580000bb40783b */ /* 0x000ea80000000200 */
[----:B------:R-:W2:Y:S01]  /*1b70*/  LDSM.16.M88.4 R8, [R192] ;  /* 0x00000000c008783b */ /* 0x000ea20000000200 */
[C---:B----4-:R-:W-:Y:S03]  /*1b80*/  HMMA.16816.F32.BF16 R4, R16.reuse, R56, RZ ;  /* 0x000000381004723c */ /* 0x050fe600000418ff */
[----:B------:R-:W-:Y:S04]  /*1b90*/  LDSM.16.M88.4 R108, [R189+0x2000] ;  /* 0x00200000bd6c783b */ /* 0x000fe80000000200 */
[----:B------:R-:W0:Y:S01]  /*1ba0*/  LDGDEPBAR ;  /* 0x00000000000079af */ /* 0x000e220000000000 */
[C---:B------:R-:W-:Y:S08]  /*1bb0*/  HMMA.16816.F32.BF16 R88, R16.reuse, R44, RZ ;  /* 0x0000002c1058723c */ /* 0x040ff000000418ff */
[C---:B-1----:R-:W-:Y:S08]  /*1bc0*/  HMMA.16816.F32.BF16 R36, R16.reuse, R28, RZ ;  /* 0x0000001c1024723c */ /* 0x042ff000000418ff */
[C---:B-----5:R-:W-:Y:S08]  /*1bd0*/  HMMA.16816.F32.BF16 R20, R16.reuse, R80, RZ ;  /* 0x000000501014723c */ /* 0x060ff000000418ff */
[C---:B------:R-:W-:Y:S08]  /*1be0*/  HMMA.16816.F32.BF16 R60, R16.reuse, R58, RZ ;  /* 0x0000003a103c723c */ /* 0x040ff000000418ff */
[C---:B------:R-:W-:Y:S08]  /*1bf0*/  HMMA.16816.F32.BF16 R48, R16.reuse, R46, RZ ;  /* 0x0000002e1030723c */ /* 0x040ff000000418ff */
[C---:B------:R-:W-:Y:S08]  /*1c00*/  HMMA.16816.F32.BF16 R32, R16.reuse, R30, RZ ;  /* 0x0000001e1020723c */ /* 0x040ff000000418ff */
[----:B------:R-:W-:Y:S08]  /*1c10*/  HMMA.16816.F32.BF16 R16, R16, R82, RZ ;  /* 0x000000521010723c */ /* 0x000ff000000418ff */
[C---:B---3--:R-:W-:Y:S08]  /*1c20*/  HMMA.16816.F32.BF16 R52, R12.reuse, R44, RZ ;  /* 0x0000002c0c34723c */ /* 0x048ff000000418ff */
[----:B------:R-:W-:Y:S08]  /*1c30*/  HMMA.16816.F32.BF16 R44, R12, R46, RZ ;  /* 0x0000002e0c2c723c */ /* 0x000ff000000418ff */
[C---:B--2---:R-:W-:Y:S08]  /*1c40*/  HMMA.16816.F32.BF16 R4, R76.reuse, R84, R4 ;  /* 0x000000544c04723c */ /* 0x044ff00000041804 */
[C---:B------:R-:W-:Y:S08]  /*1c50*/  HMMA.16816.F32.BF16 R88, R76.reuse, R72, R88 ;  /* 0x000000484c58723c */ /* 0x040ff00000041858 */
[C---:B------:R-:W-:Y:S08]  /*1c60*/  HMMA.16816.F32.BF16 R36, R76.reuse, R68, R36 ;  /* 0x000000444c24723c */ /* 0x040ff00000041824 */
[C---:B------:R-:W-:Y:S08]  /*1c70*/  HMMA.16816.F32.BF16 R20, R76.reuse, R64, R20 ;  /* 0x000000404c14723c */ /* 0x040ff00000041814 */
[C---:B------:R-:W-:Y:S08]  /*1c80*/  HMMA.16816.F32.BF16 R60, R76.reuse, R86, R60 ;  /* 0x000000564c3c723c */ /* 0x040ff0000004183c */
[C---:B------:R-:W-:Y:S08]  /*1c90*/  HMMA.16816.F32.BF16 R48, R76.reuse, R74, R48 ;  /* 0x0000004a4c30723c */ /* 0x040ff00000041830 */
[C---:B------:R-:W-:Y:S08]  /*1ca0*/  HMMA.16816.F32.BF16 R32, R76.reuse, R70, R32 ;  /* 0x000000464c20723c */ /* 0x040ff00000041820 */
[----:B------:R-:W-:Y:S07]  /*1cb0*/  HMMA.16816.F32.BF16 R16, R76, R66, R16 ;  /* 0x000000424c10723c */ /* 0x000fee0000041810 */
[----:B------:R-:W-:Y:S01]  /*1cc0*/  IADD3 R76, R193, 0x4000, RZ ;  /* 0x00004000c14c7810 */ /* 0x000fe20007ffe0ff */
[----:B------:R-:W-:Y:S03]  /*1cd0*/  HMMA.16816.F32.BF16 R40, R12, R28, RZ ;  /* 0x0000001c0c28723c */ /* 0x000fe600000418ff */
[----:B------:R-:W-:-:S02]  /*1ce0*/  @P2 IADD3 R190, R76, -0x40, RZ ;  /* 0xffffffc04cbe2810 */ /* 0x000fc40007ffe0ff */
[----:B------:R-:W-:Y:S02]  /*1cf0*/  LDSM.16.M88.4 R76, [R191+0x2000] ;  /* 0x00200000bf4c783b */ /* 0x000fe40000000200 */
[----:B------:R-:W-:Y:S01]  /*1d00*/  IADD3 R183, R190, 0x800, RZ ;  /* 0x00000800beb77810 */ /* 0x000fe20007ffe0ff */
[C---:B------:R-:W-:Y:S01]  /*1d10*/  HMMA.16816.F32.BF16 R28, R12.reuse, R30, RZ ;  /* 0x0000001e0c1c723c */ /* 0x040fe200000418ff */
[----:B------:R-:W1:Y:S01]  /*1d20*/  LDSM.16.M88.4 R112, [R190] ;  /* 0x00000000be70783b */ /* 0x000e620000000200 */
[----:B------:R-:W-:Y:S01]  /*1d30*/  IMAD.IADD R180, R2, 0x1, R190 ;  /* 0x0000000102b47824 */ /* 0x000fe200078e02be */
[----:B------:R-:W-:Y:S02]  /*1d40*/  LOP3.LUT R2, R127, 0x6, RZ, 0xc0, !PT ;  /* 0x000000067f027812 */ /* 0x000fe400078ec0ff */
[C---:B------:R-:W-:Y:S02]  /*1d50*/  IADD3 R182, R190.reuse, 0x1000, RZ ;  /* 0x00001000beb67810 */ /* 0x040fe40007ffe0ff */
[----:B------:R-:W-:Y:S01]  /*1d60*/  LDSM.16.M88.4 R104, [R180] ;  /* 0x00000000b468783b */ /* 0x000fe20000000200 */
[----:B------:R-:W-:Y:S01]  /*1d70*/  HMMA.16816.F32.BF16 R92, R12, R56, RZ ;  /* 0x000000380c5c723c */ /* 0x000fe200000418ff */
[----:B------:R-:W-:-:S02]  /*1d80*/  IADD3 R181, R190, 0x1800, RZ ;  /* 0x00001800beb57810 */ /* 0x000fc40007ffe0ff */
[----:B------:R-:W-:Y:S04]  /*1d90*/  LDSM.16.M88.4 R100, [R180+0x800] ;  /* 0x00080000b464783b */ /* 0x000fe80000000200 */
[----:B------:R-:W-:Y:S01]  /*1da0*/  LDSM.16.M88.4 R96, [R180+0x1000] ;  /* 0x00100000b460783b */ /* 0x000fe20000000200 */
[C---:B------:R-:W-:Y:S08]  /*1db0*/  HMMA.16816.F32.BF16 R56, R12.reuse, R58, RZ ;  /* 0x0000003a0c38723c */ /* 0x040ff000000418ff */
[C---:B------:R-:W-:Y:S08]  /*1dc0*/  HMMA.16816.F32.BF16 R24, R12.reuse, R80, RZ ;  /* 0x000000500c18723c */ /* 0x040ff000000418ff */
[----:B------:R-:W-:Y:S01]  /*1dd0*/  HMMA.16816.F32.BF16 R12, R12, R82, RZ ;  /* 0x000000520c0c723c */ /* 0x000fe200000418ff */
[----:B------:R-:W2:Y:S07]  /*1de0*/  LDSM.16.M88.4 R80, [R191] ;  /* 0x00000000bf50783b */ /* 0x000eae0000000200 */
        /* <DEDUP_REMOVED lines=10> */
[----:B------:R-:W-:Y:S01]  /*1e90*/  HMMA.16816.F32.BF16 R12, R8, R66, R12 ;  /* 0x00000042080c723c */ /* 0x000fe2000004180c */
[----:B------:R-:W5:Y:S04]  /*1ea0*/  LDSM.16.M88.4 R8, [R189] ;  /* 0x00000000bd08783b */ /* 0x000f680000000200 */
[----:B------:R-:W4:Y:S01]  /*1eb0*/  LDSM.16.M88.4 R64, [R190+0x1800] ;  /* 0x00180000be40783b */ /* 0x000f220000000200 */
[----:B------:R-:W-:-:S04]  /*1ec0*/  DEPBAR.LE SB0, 0x0 ;  /* 0x000080000000791a */ /* 0x000fc80000000000 */
[-C--:B-1----:R-:W-:Y:S08]  /*1ed0*/  HMMA.16816.F32.BF16 R4, R76, R112.reuse, R4 ;  /* 0x000000704c04723c */ /* 0x082ff00000041804 */
[----:B--2---:R-:W-:Y:S08]  /*1ee0*/  HMMA.16816.F32.BF16 R92, R80, R112, R92 ;  /* 0x00000070505c723c */ /* 0x004ff0000004185c */
[-C--:B------:R-:W-:Y:S08]  /*1ef0*/  HMMA.16816.F32.BF16 R60, R76, R114.reuse, R60 ;  /* 0x000000724c3c723c */ /* 0x080ff0000004183c */
[C---:B------:R-:W-:Y:S08]  /*1f00*/  HMMA.16816.F32.BF16 R56, R80.reuse, R114, R56 ;  /* 0x000000725038723c */ /* 0x040ff00000041838 */
[-C--:B---3--:R-:W-:Y:S08]  /*1f10*/  HMMA.16816.F32.BF16 R52, R80, R72.reuse, R52 ;  /* 0x000000485034723c */ /* 0x088ff00000041834 */
[C---:B------:R-:W-:Y:S08]  /*1f20*/  HMMA.16816.F32.BF16 R88, R76.reuse, R72, R88 ;  /* 0x000000484c58723c */ /* 0x040ff00000041858 */
[-C--:B----4-:R-:W-:Y:S08]  /*1f30*/  HMMA.16816.F32.BF16 R36, R76, R68.reuse, R36 ;  /* 0x000000444c24723c */ /* 0x090ff00000041824 */
[----:B------:R-:W-:Y:S08]  /*1f40*/  HMMA.16816.F32.BF16 R40, R80, R68, R40 ;  /* 0x000000445028723c */ /* 0x000ff00000041828 */
[----:B------:R-:W-:Y:S08]  /*1f50*/  HMMA.16816.F32.BF16 R4, R108, R104, R4 ;  /* 0x000000686c04723c */ /* 0x000ff00000041804 */
[-C--:B------:R-:W-:Y:S08]  /*1f60*/  HMMA.16816.F32.BF16 R48, R76, R74.reuse, R48 ;  /* 0x0000004a4c30723c */ /* 0x080ff00000041830 */
[----:B------:R-:W-:Y:S08]  /*1f70*/  HMMA.16816.F32.BF16 R44, R80, R74, R44 ;  /* 0x0000004a502c723c */ /* 0x000ff0000004182c */
[----:B-----5:R-:W-:Y:S08]  /*1f80*/  HMMA.16816.F32.BF16 R92, R8, R104, R92 ;  /* 0x00000068085c723c */ /* 0x020ff0000004185c */
[-C--:B------:R-:W-:Y:S08]  /*1f90*/  HMMA.16816.F32.BF16 R60, R108, R106.reuse, R60 ;  /* 0x0000006a6c3c723c */ /* 0x080ff0000004183c */
[----:B------:R-:W-:Y:S08]  /*1fa0*/  HMMA.16816.F32.BF16 R56, R8, R106, R56 ;  /* 0x0000006a0838723c */ /* 0x000ff00000041838 */
[-C--:B------:R-:W-:Y:S08]  /*1fb0*/  HMMA.16816.F32.BF16 R16, R76, R66.reuse, R16 ;  /* 0x000000424c10723c */ /* 0x080ff00000041810 */
[----:B------:R-:W-:Y:S07]  /*1fc0*/  HMMA.16816.F32.BF16 R12, R80, R66, R12 ;  /* 0x00000042500c723c */ /* 0x000fee000004180c */
[----:B------:R-:W-:Y:S01]  /*1fd0*/  IMAD R67, R117, 0x40, R2 ;  /* 0x0000004075437824 */ /* 0x000fe200078e0202 */
[----:B------:R-:W-:Y:S01]  /*1fe0*/  HMMA.16816.F32.BF16 R32, R76, R70, R32 ;  /* 0x000000464c20723c */ /* 0x000fe20000041820 */
[----:B------:R-:W-:-:S03]  /*1ff0*/  IMAD.IADD R2, R125, 0x1, R124 ;  /* 0x000000017d027824 */ /* 0x000fc600078e027c */
[C---:B------:R-:W-:Y:S02]  /*2000*/  IADD3 R69, R67.reuse, 0x1, RZ ;  /* 0x0000000143457810 */ /* 0x040fe40007ffe0ff */
[-C--:B------:R-:W-:Y:S02]  /*2010*/  ISETP.GE.AND P2, PT, R67, R126.reuse, PT ;  /* 0x0000007e4300720c */ /* 0x080fe40003f46270 */
[----:B------:R-:W-:Y:S01]  /*2020*/  HMMA.16816.F32.BF16 R20, R76, R64, R20 ;  /* 0x000000404c14723c */ /* 0x000fe20000041814 */
[-C--:B------:R-:W-:Y:S02]  /*2030*/  ISETP.GE.AND P1, PT, R69, R126.reuse, PT ;  /* 0x0000007e4500720c */ /* 0x080fe40003f26270 */
[C---:B------:R-:W-:Y:S02]  /*2040*/  IADD3 R69, R67.reuse, 0x11, RZ ;  /* 0x0000001143457810 */ /* 0x040fe40007ffe0ff */
[----:B------:R-:W-:Y:S02]  /*2050*/  IADD3 R73, R67, 0x19, RZ ;  /* 0x0000001943497810 */ /* 0x000fe40007ffe0ff */
[----:B------:R-:W-:Y:S01]  /*2060*/  ISETP.GE.AND P4, PT, R69, R126, PT ;  /* 0x0000007e4500720c */ /* 0x000fe20003f86270 */
[----:B------:R-:W-:Y:S01]  /*2070*/  HMMA.16816.F32.BF16 R28, R80, R70, R28 ;  /* 0x00000046501c723c */ /* 0x000fe2000004181c */
[----:B------:R-:W-:-:S02]  /*2080*/  FSEL R69, R92, -INF , !P2 ;  /* 0xff8000005c457808 */ /* 0x000fc40005000000 */
[----:B------:R-:W-:Y:S02]  /*2090*/  FSEL R75, R4, -INF , !P2 ;  /* 0xff800000044b7808 */ /* 0x000fe40005000000 */
[----:B------:R-:W-:Y:S02]  /*20a0*/  FSEL R72, R95, -INF , !P1 ;  /* 0xff8000005f487808 */ /* 0x000fe40004800000 */
[----:B------:R-:W-:Y:S01]  /*20b0*/  IADD3 R71, R67, 0x10, RZ ;  /* 0x0000001043477810 */ /* 0x000fe20007ffe0ff */
[----:B------:R-:W-:Y:S01]  /*20c0*/  HMMA.16816.F32.BF16 R24, R80, R64, R24 ;  /* 0x000000405018723c */ /* 0x000fe20000041818 */
[----:B------:R-:W-:Y:S02]  /*20d0*/  FSEL R76, R93, -INF , !P1 ;  /* 0xff8000005d4c7808 */ /* 0x000fe40004800000 */
[----:B------:R-:W-:Y:S02]  /*20e0*/  ISETP.GE.AND P5, PT, R71, R126, PT ;  /* 0x0000007e4700720c */ /* 0x000fe40003fa6270 */
[----:B------:R-:W-:-:S02]  /*20f0*/  FSEL R71, R6, -INF , !P2 ;  /* 0xff80000006477808 */ /* 0x000fc40005000000 */
[----:B------:R-:W-:Y:S01]  /*2100*/  IADD3 R65, R67, 0x8, RZ ;  /* 0x0000000843417810 */ /* 0x000fe20007ffe0ff */
[-C--:B------:R-:W-:Y:S01]  /*2110*/  HMMA.16816.F32.BF16 R52, R8, R100.reuse, R52 ;  /* 0x000000640834723c */ /* 0x080fe20000041834 */
[----:B------:R-:W-:Y:S02]  /*2120*/  FSEL R80, R7, -INF , !P1 ;  /* 0xff80000007507808 */ /* 0x000fe40004800000 */
[-C--:B------:R-:W-:Y:S02]  /*2130*/  ISETP.GE.AND P0, PT, R65, R126.reuse, PT ;  /* 0x0000007e4100720c */ /* 0x080fe40003f06270 */
[----:B------:R-:W-:Y:S02]  /*2140*/  IADD3 R65, R67, 0x9, RZ ;  /* 0x0000000943417810 */ /* 0x000fe40007ffe0ff */
[----:B------:R-:W-:Y:S01]  /*2150*/  FSEL R7, R5, -INF , !P1 ;  /* 0xff80000005077808 */ /* 0x000fe20004800000 */
[----:B------:R-:W-:Y:S01]  /*2160*/  HMMA.16816.F32.BF16 R88, R108, R100, R88 ;  /* 0x000000646c58723c */ /* 0x000fe20000041858 */
[----:B------:R-:W-:-:S02]  /*2170*/  ISETP.GE.AND P6, PT, R65, R126, PT ;  /* 0x0000007e4100720c */ /* 0x000fc40003fc6270 */
[C---:B------:R-:W-:Y:S02]  /*2180*/  IADD3 R5, R67.reuse, 0x21, RZ ;  /* 0x0000002143057810 */ /* 0x040fe40007ffe0ff */
[----:B------:R-:W-:Y:S02]  /*2190*/  IADD3 R65, R67, 0x18, RZ ;  /* 0x0000001843417810 */ /* 0x000fe40007ffe0ff */
[----:B------:R-:W-:Y:S01]  /*21a0*/  FSEL R92, R62, -INF , !P0 ;  /* 0xff8000003e5c7808 */ /* 0x000fe20004000000 */
[----:B------:R-:W-:Y:S01]  /*21b0*/  HMMA.16816.F32.BF16 R36, R108, R96, R36 ;  /* 0x000000606c24723c */ /* 0x000fe20000041824 */
[----:B------:R-:W-:Y:S02]  /*21c0*/  FSEL R77, R60, -INF , !P0 ;  /* 0xff8000003c4d7808 */ /* 0x000fe40004000000 */
[----:B------:R-:W-:Y:S02]  /*21d0*/  FSEL R70, R58, -INF , !P0 ;  /* 0xff8000003a467808 */ /* 0x000fe40004000000 */
[----:B------:R-:W-:-:S02]  /*21e0*/  FSEL R82, R56, -INF , !P0 ;  /* 0xff80000038527808 */ /* 0x000fc40004000000 */
[-C--:B------:R-:W-:Y:S01]  /*21f0*/  ISETP.GE.AND P0, PT, R5, R126.reuse, PT ;  /* 0x0000007e0500720c */ /* 0x080fe20003f06270 */
[----:B------:R-:W-:Y:S01]  /*2200*/  HMMA.16816.F32.BF16 R40, R8, R96, R40 ;  /* 0x000000600828723c */ /* 0x000fe20000041828 */
[-C--:B------:R-:W-:Y:S02]  /*2210*/  ISETP.GE.AND P3, PT, R65, R126.reuse, PT ;  /* 0x0000007e4100720c */ /* 0x080fe40003f66270 */
[----:B------:R-:W-:Y:S02]  /*2220*/  IADD3 R5, R67, 0x28, RZ ;  /* 0x0000002843057810 */ /* 0x000fe40007ffe0ff */
[----:B------:R-:W-:Y:S02]  /*2230*/  FSEL R65, R94, -INF , !P2 ;  /* 0xff8000005e417808 */ /* 0x000fe40005000000 */
[----:B------:R-:W-:Y:S01]  /*2240*/  ISETP.GE.AND P2, PT, R73, R126, PT ;  /* 0x0000007e4900720c */ /* 0x000fe20003f46270 */
[----:B------:R-:W-:Y:S01]  /*2250*/  HMMA.16816.F32.BF16 R48, R108, R102, R48 ;  /* 0x000000666c30723c */ /* 0x000fe20000041830 */
[----:B------:R-:W-:-:S02]  /*2260*/  FSEL R94, R63, -INF , !P6 ;  /* 0xff8000003f5e7808 */ /* 0x000fc40007000000 */
[----:B------:R-:W-:Y:S02]  /*2270*/  IADD3 R73, R67, 0x20, RZ ;  /* 0x0000002043497810 */ /* 0x000fe40007ffe0ff */
[----:B------:R-:W-:Y:S02]  /*2280*/  FSEL R63, R61, -INF , !P6 ;  /* 0xff8000003d3f7808 */ /* 0x000fe40007000000 */
[----:B------:R-:W-:Y:S01]  /*2290*/  FSEL R68, R59, -INF , !P6 ;  /* 0xff8000003b447808 */ /* 0x000fe20007000000 */
[----:B------:R-:W-:Y:S01]  /*22a0*/  HMMA.16816.F32.BF16 R44, R8, R102, R44 ;  /* 0x00000066082c723c */ /* 0x000fe2000004182c */
[----:B------:R-:W-:Y:S02]  /*22b0*/  FSEL R78, R57, -INF , !P6 ;  /* 0xff800000394e7808 */ /* 0x000fe40007000000 */
[----:B------:R-:W-:Y:S02]  /*22c0*/  ISETP.GE.AND P6, PT, R5, R126, PT ;  /* 0x0000007e0500720c */ /* 0x000fe40003fc6270 */
[----:B------:R-:W-:-:S02]  /*22d0*/  IADD3 R5, R67, 0x29, RZ ;  /* 0x0000002943057810 */ /* 0x000fc40007ffe0ff */
[----:B------:R-:W-:Y:S01]  /*22e0*/  ISETP.GE.AND P1, PT, R73, R126, PT ;  /* 0x0000007e4900720c */ /* 0x000fe20003f26270 */
[C---:B------:R-:W-:Y:S01]  /*22f0*/  HMMA.16816.F32.BF16 R32, R108.reuse, R98, R32 ;  /* 0x000000626c20723c */ /* 0x040fe20000041820 */
[----:B------:R-:W-:Y:S02]  /*2300*/  FSEL R60, R54, -INF , !P5 ;  /* 0xff800000363c7808 */ /* 0x000fe40006800000 */
[----:B------:R-:W-:Y:S02]  /*2310*/  FSEL R54, R90, -INF , !P5 ;  /* 0xff8000005a367808 */ /* 0x000fe40006800000 */
[----:B------:R-:W-:Y:S02]  /*2320*/  FSEL R73, R88, -INF , !P5 ;  /* 0xff80000058497808 */ /* 0x000fe40006800000 */
[----:B------:R-:W-:Y:S01]  /*2330*/  FSEL R57, R89, -INF , !P4 ;  /* 0xff80000059397808 */ /* 0x000fe20006000000 */
        /* <DEDUP_REMOVED lines=8> */
[----:B------:R-:W-:-:S02]  /*23c0*/  ISETP.GE.AND P0, PT, R126, 0x41, PT ;  /* 0x000000417e00780c */ /* 0x000fc40003f06270 */
[----:B------:R-:W-:Y:S01]  /*23d0*/  FSEL R108, R52, -INF , !P5 ;  /* 0xff800000346c7808 */ /* 0x000fe20006800000 */
[C---:B------:R-:W-:Y:S01]  /*23e0*/  HMMA.16816.F32.BF16 R28, R8.reuse, R98, R28 ;  /* 0x00000062081c723c */ /* 0x040fe2000004181c */
[-C--:B------:R-:W-:Y:S02]  /*23f0*/  ISETP.GE.AND P5, PT, R5, R126.reuse, PT ;  /* 0x0000007e0500720c */ /* 0x080fe40003fa6270 */
[----:B------:R-:W-:Y:S02]  /*2400*/  IADD3 R5, R67, 0x30, RZ ;  /* 0x0000003043057810 */ /* 0x000fe40007ffe0ff */
        /* <DEDUP_REMOVED lines=11> */
[----:B------:R-:W-:Y:S02]  /*24c0*/  IADD3 R67, R67, 0x39, RZ ;  /* 0x0000003943437810 */ /* 0x000fe40007ffe0ff */
        /* <DEDUP_REMOVED lines=8> */
[-C--:B------:R-:W-:Y:S02]  /*2550*/  ISETP.GE.AND P2, PT, R5, R126.reuse, PT ;  /* 0x0000007e0500720c */ /* 0x080fe40003f46270 */
[----:B------:R-:W-:Y:S02]  /*2560*/  ISETP.GE.AND P1, PT, R67, R126, PT ;  /* 0x0000007e4300720c */ /* 0x000fe40003f26270 */
        /* <DEDUP_REMOVED lines=39> */
[----:B------:R-:W-:Y:S01]  /*27e0*/  IADD3 R8, P1, R4, R5, RZ ;  /* 0x0000000504087210 */ /* 0x000fe20007f3e0ff */
[----:B------:R-:W-:Y:S01]  /*27f0*/  @!PT LDS RZ, [RZ] ;  /* 0x00000000fffff984 */ /* 0x000fe20000000800 */
[----:B------:R-:W-:Y:S01]  /*2800*/  @!PT LDS RZ, [RZ] ;  /* 0x00000000fffff984 */ /* 0x000fe20000000800 */
[----:B------:R-:W-:Y:S01]  /*2810*/  @!PT LDS RZ, [RZ] ;  /* 0x00000000fffff984 */ /* 0x000fe20000000800 */
[----:B------:R1:W-:Y:S02]  /*2820*/  LDGSTS.E.BYPASS.LTC128B.128 [R198+0x4000], [R10.64] ;  /* 0x040000000ac67fae */ /* 0x0003e4000b901d54 */
[--C-:B------:R-:W-:Y:S02]  /*2830*/  IMAD.X R5, R13, 0x1, R118.reuse, P2 ;  /* 0x000000010d057824 */ /* 0x100fe400010e0676 */
[----:B------:R1:W-:Y:S02]  /*2840*/  LDGSTS.E.BYPASS.LTC128B.128 [R198+0x4800], [R12.64] ;  /* 0x048000000cc67fae */ /* 0x0003e4000b901d54 */
[----:B------:R-:W-:Y:S02]  /*2850*/  IMAD.X R9, R5, 0x1, R118, P1 ;  /* 0x0000000105097824 */ /* 0x000fe400008e0676 */
[----:B------:R1:W-:Y:S04]  /*2860*/  LDGSTS.E.BYPASS.LTC128B.128 [R198+0x5000], [R4.64] ;  /* 0x0500000004c67fae */ /* 0x0003e8000b901d54 */
[----:B------:R1:W-:Y:S04]  /*2870*/  LDGSTS.E.BYPASS.LTC128B.128 [R198+0x5800], [R8.64] ;  /* 0x0580000008c67fae */ /* 0x0003e8000b901d54 */
[----:B------:R-:W0:Y:S02]  /*2880*/  LDGDEPBAR ;  /* 0x00000000000079af */ /* 0x000e240000000000 */
.L_x_957:
[----:B-1----:R-:W-:Y:S01]  /*2890*/  FMNMX.FTZ R8, R75, R7, !PT ;  /* 0x000000074b087209 */ /* 0x002fe20007810000 */
[----:B------:R-:W-:Y:S01]  /*28a0*/  IMAD R6, R123, 0x8, R122 ;  /* 0x000000087b067824 */ /* 0x000fe200078e027a */
[----:B------:R-:W-:Y:S01]  /*28b0*/  FMNMX.FTZ R15, R71, R80, !PT ;  /* 0x00000050470f7209 */ /* 0x000fe20007810000 */
[----:B------:R-:W-:Y:S01]  /*28c0*/  IMAD.SHL.U32 R139, R117, 0x2, RZ ;  /* 0x00000002758b7824 */ /* 0x000fe200078e00ff */
[----:B------:R-:W-:Y:S01]  /*28d0*/  FMNMX.FTZ R8, R77, R8, !PT ;  /* 0x000000084d087209 */ /* 0x000fe20007810000 */
[----:B------:R-:W-:Y:S01]  /*28e0*/  IMAD.WIDE.U32 R166, R136, -0x2daee0ad, RZ ;  /* 0xd2511f5388a67825 */ /* 0x000fe200078e00ff */
[----:B------:R-:W-:Y:S01]  /*28f0*/  FMNMX.FTZ R15, R92, R15, !PT ;  /* 0x0000000f5c0f7209 */ /* 0x000fe20007810000 */
[----:B------:R-:W-:Y:S01]  /*2900*/  UIADD3 UR15, UR24, -0x61c88647, URZ ;  /* 0x9e3779b9180f7890 */ /* 0x000fe2000fffe03f */
[----:B------:R-:W-:Y:S01]  /*2910*/  FMNMX.FTZ R8, R63, R8, !PT ;  /* 0x000000083f087209 */ /* 0x000fe20007810000 */
[----:B------:R-:W-:Y:S01]  /*2920*/  UIADD3 UR14, UR25, -0x4498517b, URZ ;  /* 0xbb67ae85190e7890 */ /* 0x000fe2000fffe03f */
[----:B------:R-:W-:Y:S01]  /*2930*/  FMNMX.FTZ R15, R94, R15, !PT ;  /* 0x0000000f5e0f7209 */ /* 0x000fe20007810000 */
[----:B------:R-:W-:Y:S01]  /*2940*/  IMAD.WIDE.U32 R226, R6, -0x326172a9, RZ ;  /* 0xcd9e8d5706e27825 */ /* 0x000fe200078e00ff */
[----:B------:R-:W-:Y:S01]  /*2950*/  FMNMX.FTZ R8, R73, R8, !PT ;  /* 0x0000000849087209 */ /* 0x000fe20007810000 */
[----:B------:R-:W-:Y:S01]  /*2960*/  UIADD3 UR13, UR24, 0x3c6ef372, URZ ;  /* 0x3c6ef372180d7890 */ /* 0x000fe2000fffe03f */
[----:B------:R-:W-:Y:S01]  /*2970*/  FMNMX.FTZ R15, R54, R15, !PT ;  /* 0x0000000f360f7209 */ /* 0x000fe20007810000 */
[----:B------:R-:W-:Y:S01]  /*2980*/  UIADD3 UR12, UR25, 0x76cf5d0a, URZ ;  /* 0x76cf5d0a190c7890 */ /* 0x000fe2000fffe03f */
[----:B------:R-:W-:Y:S01]  /*2990*/  FMNMX.FTZ R8, R57, R8, !PT ;  /* 0x0000000839087209 */ /* 0x000fe20007810000 */
[----:B------:R-:W-:Y:S01]  /*29a0*/  UIADD3 UR10, UR25, 0x32370b8f, URZ ;  /* 0x32370b8f190a7890 */ /* 0x000fe2000fffe03f */
[----:B------:R-:W-:Y:S01]  /*29b0*/  FMNMX.FTZ R15, R110, R15, !PT ;  /* 0x0000000f6e0f7209 */ /* 0x000fe20007810000 */
[----:B------:R-:W-:Y:S01]  /*29c0*/  UIADD3 UR11, UR24, -0x255992d5, URZ ;  /* 0xdaa66d2b180b7890 */ /* 0x000fe2000fffe03f */
[----:B------:R-:W-:Y:S01]  /*29d0*/  FMNMX.FTZ R8, R61, R8, !PT ;  /* 0x000000083d087209 */ /* 0x000fe20007810000 */
[----:B------:R-:W-:Y:S01]  /*29e0*/  UIADD3 UR9, UR24, 0x78dde6e4, URZ ;  /* 0x78dde6e418097890 */ /* 0x000fe2000fffe03f */
[----:B------:R-:W-:Y:S01]  /*29f0*/  FMNMX.FTZ R15, R74, R15, !PT ;  /* 0x0000000f4a0f7209 */ /* 0x000fe20007810000 */
[----:B------:R-:W-:Y:S01]  /*2a00*/  UIADD3 UR6, UR25, -0x56f99767, URZ ;  /* 0xa906689919067890 */ /* 0x000fe2000fffe03f */
[----:B------:R-:W-:Y:S01]  /*2a10*/  FMNMX.FTZ R8, R59, R8, !PT ;  /* 0x000000083b087209 */ /* 0x000fe20007810000 */
[----:B------:R-:W-:Y:S01]  /*2a20*/  UIADD3 UR8, UR25, -0x126145ec, URZ ;  /* 0xed9eba1419087890 */ /* 0x000fe2000fffe03f */
[----:B------:R-:W-:Y:S01]  /*2a30*/  FMNMX.FTZ R15, R208, R15, !PT ;  /* 0x0000000fd00f7209 */ /* 0x000fe20007810000 */
[----:B------:R-:W-:Y:S01]  /*2a40*/  IMAD.SHL.U32 R188, R2, 0x2, RZ ;  /* 0x0000000202bc7824 */ /* 0x000fe200078e00ff */
[----:B------:R-:W-:Y:S01]  /*2a50*/  FMNMX.FTZ R8, R147, R8, !PT ;  /* 0x0000000893087209 */ /* 0x000fe20007810000 */
[----:B------:R-:W-:Y:S01]  /*2a60*/  UIADD3 UR17, UR24, -0x4ab325aa, URZ ;  /* 0xb54cda5618117890 */ /* 0x000fe2000fffe03f */
[----:B------:R-:W-:Y:S01]  /*2a70*/  FMNMX.FTZ R13, R69, R76, !PT ;  /* 0x0000004c450d7209 */ /* 0x000fe20007810000 */
[--C-:B------:R-:W-:Y:S01]  /*2a80*/  IMAD R185, R3, 0x2, R188.reuse ;  /* 0x0000000203b97824 */ /* 0x100fe200078e02bc */
[----:B------:R-:W-:Y:S01]  /*2a90*/  FMNMX.FTZ R8, R149, R8, !PT ;  /* 0x0000000895087209 */ /* 0x000fe20007810000 */
[----:B------:R-:W-:Y:S01]  /*2aa0*/  IMAD R186, R0, 0x2, R188 ;  /* 0x0000000200ba7824 */ /* 0x000fe200078e02bc */
[----:B------:R-:W-:Y:S01]  /*2ab0*/  IADD3 R4, R6, 0x4, RZ ;  /* 0x0000000406047810 */ /* 0x000fe20007ffe0ff */
[----:B------:R-:W-:Y:S01]  /*2ac0*/  IMAD R184, R0, 0x2, R185 ;  /* 0x0000000200b87824 */ /* 0x000fe200078e02b9 */
[----:B------:R-:W-:Y:S01]  /*2ad0*/  FMNMX.FTZ R8, R163, R8, !PT ;  /* 0x00000008a3087209 */ /* 0x000fe20007810000 */
[----:B------:R-:W-:Y:S01]  /*2ae0*/  UIADD3 UR7, UR24, 0x1715609d, URZ ;  /* 0x1715609d18077890 */ /* 0x000fe2000fffe03f */
[----:B------:R-:W-:Y:S01]  /*2af0*/  LOP3.LUT R236, R167, UR25, R139, 0x96, !PT ;  /* 0x00000019a7ec7c12 */ /* 0x000fe2000f8e968b */
[----:B------:R-:W-:Y:S01]  /*2b00*/  IMAD.WIDE.U32 R230, R4, -0x326172a9, RZ ;  /* 0xcd9e8d5704e67825 */ /* 0x000fe200078e00ff */
[----:B------:R-:W-:Y:S01]  /*2b10*/  FMNMX.FTZ R8, R155, R8, !PT ;  /* 0x000000089b087209 */ /* 0x000fe20007810000 */
[----:B------:R-:W-:Y:S01]  /*2b20*/  LDSM.16.MT88.4 R120, [R188+0x6000] ;  /* 0x00600000bc78783b */ /* 0x000fe20000004200 */
[----:B------:R-:W-:Y:S01]  /*2b30*/  FMNMX.FTZ R15, R154, R15, !PT ;  /* 0x0000000f9a0f7209 */ /* 0x000fe20007810000 */
[----:B------:R-:W-:Y:S01]  /*2b40*/  IMAD.WIDE.U32 R236, R236, -0x326172a9, RZ ;  /* 0xcd9e8d57ecec7825 */ /* 0x000fe200078e00ff */
[----:B------:R-:W-:Y:S01]  /*2b50*/  FMNMX.FTZ R8, R161, R8, !PT ;  /* 0x00000008a1087209 */ /* 0x000fe20007810000 */
[----:B------:R-:W-:Y:S01]  /*2b60*/  UIADD3 UR16, UR25, 0x646e171e, URZ ;  /* 0x646e171e19107890 */ /* 0x000fe2000fffe03f */
        /* <DEDUP_REMOVED lines=9> */
[----:B------:R-:W-:Y:S02]  /*2c00*/  LOP3.LUT R8, R237, UR15, R230, 0x96, !PT ;  /* 0x0000000fed087c12 */ /* 0x000fe4000f8e96e6 */
[----:B------:R-:W-:Y:S02]  /*2c10*/  FMNMX.FTZ R15, R178, R15, !PT ;  /* 0x0000000fb20f7209 */ /* 0x000fe40007810000 */
[----:B------:R-:W-:Y:S01]  /*2c20*/  FMNMX.FTZ R11, R65, R72, !PT ;  /* 0x00000048410b7209 */ /* 0x000fe20007810000 */
[----:B------:R-:W-:Y:S01]  /*2c30*/  IMAD.WIDE.U32 R18, R8, -0x2daee0ad, RZ ;  /* 0xd2511f5308127825 */ /* 0x000fe200078e00ff */
        /* <DEDUP_REMOVED lines=9> */
[----:B------:R-:W-:Y:S02]  /*2cd0*/  LOP3.LUT R5, R116, UR24, RZ, 0x3c, !PT ;  /* 0x0000001874057c12 */ /* 0x000fe4000f8e3cff */
[----:B------:R-:W-:Y:S01]  /*2ce0*/  FMNMX.FTZ R13, R164, R13, !PT ;  /* 0x0000000da40d7209 */ /* 0x000fe20007810000 */
[----:B------:R-:W-:Y:S01]  /*2cf0*/  LDSM.16.MT88.4 R116, [R186+0x6000] ;  /* 0x00600000ba74783b */ /* 0x000fe20000004200 */
[----:B------:R-:W-:Y:S02]  /*2d00*/  FMNMX.FTZ R20, R150, R15, !PT ;  /* 0x0000000f96147209 */ /* 0x000fe40007810000 */
[----:B------:R-:W-:Y:S02]  /*2d10*/  FMNMX.FTZ R11, R146, R11, !PT ;  /* 0x0000000b920b7209 */ /* 0x000fe40007810000 */
[----:B------:R-:W-:-:S02]  /*2d20*/  LOP3.LUT R224, R231, R5, RZ, 0x3c, !PT ;  /* 0x00000005e7e07212 */ /* 0x000fc400078e3cff */
[----:B------:R-:W-:Y:S02]  /*2d30*/  FMNMX.FTZ R13, R172, R13, !PT ;  /* 0x0000000dac0d7209 */ /* 0x000fe40007810000 */
[----:B-1----:R-:W-:Y:S01]  /*2d40*/  FMNMX.FTZ R16, R9, R16, !PT ;  /* 0x0000001009107209 */ /* 0x002fe20007810000 */
[----:B------:R-:W-:Y:S01]  /*2d50*/  IMAD.WIDE.U32 R224, R224, -0x2daee0ad, RZ ;  /* 0xd2511f53e0e07825 */ /* 0x000fe200078e00ff */
[----:B------:R-:W1:Y:S01]  /*2d60*/  SHFL.BFLY PT, R9, R20, 0x2, 0x1f ;  /* 0x0c401f0014097f89 */ /* 0x000e6200000e0000 */
[----:B------:R-:W-:Y:S02]  /*2d70*/  FMNMX.FTZ R11, R206, R11, !PT ;  /* 0x0000000bce0b7209 */ /* 0x000fe40007810000 */
[----:B------:R-:W-:Y:S01]  /*2d80*/  FMNMX.FTZ R13, R176, R13, !PT ;  /* 0x0000000db00d7209 */ /* 0x000fe20007810000 */
[----:B------:R-:W2:Y:S01]  /*2d90*/  SHFL.BFLY PT, R133, R16, 0x1, 0x1f ;  /* 0x0c201f0010857f89 */ /* 0x000ea200000e0000 */
[----:B------:R-:W-:Y:S02]  /*2da0*/  FMNMX.FTZ R11, R204, R11, !PT ;  /* 0x0000000bcc0b7209 */ /* 0x000fe40007810000 */
[----:B------:R-:W-:-:S02]  /*2db0*/  FMNMX.FTZ R13, R174, R13, !PT ;  /* 0x0000000dae0d7209 */ /* 0x000fc40007810000 */
[----:B------:R-:W-:Y:S02]  /*2dc0*/  LOP3.LUT R222, R225, UR14, R166, 0x96, !PT ;  /* 0x0000000ee1de7c12 */ /* 0x000fe4000f8e96a6 */
[----:B------:R-:W-:Y:S02]  /*2dd0*/  FMNMX.FTZ R11, R162, R11, !PT ;  /* 0x0000000ba20b7209 */ /* 0x000fe40007810000 */
[----:B------:R-:W-:Y:S01]  /*2de0*/  FMNMX.FTZ R8, R144, R13, !PT ;  /* 0x0000000d90087209 */ /* 0x000fe20007810000 */
[----:B------:R-:W-:Y:S01]  /*2df0*/  IMAD.WIDE.U32 R222, R222, -0x326172a9, RZ ;  /* 0xcd9e8d57dede7825 */ /* 0x000fe200078e00ff */
[----:B------:R-:W-:Y:S02]  /*2e00*/  FMNMX.FTZ R11, R156, R11, !PT ;  /* 0x0000000b9c0b7209 */ /* 0x000fe40007810000 */
[----:B------:R-:W-:Y:S02]  /*2e10*/  FMNMX.FTZ R13, R143, R8, !PT ;  /* 0x000000088f0d7209 */ /* 0x000fe40007810000 */
[----:B------:R-:W-:-:S02]  /*2e20*/  LOP3.LUT R8, R237, UR15, R226, 0x96, !PT ;  /* 0x0000000fed087c12 */ /* 0x000fc4000f8e96e2 */
[----:B------:R-:W-:Y:S02]  /*2e30*/  FMNMX.FTZ R11, R170, R11, !PT ;  /* 0x0000000baa0b7209 */ /* 0x000fe40007810000 */
[----:B------:R-:W-:Y:S01]  /*2e40*/  LOP3.LUT R22, R223, UR13, R236, 0x96, !PT ;  /* 0x0000000ddf167c12 */ /* 0x000fe2000f8e96ec */
[----:B------:R-:W-:Y:S01]  /*2e50*/  IMAD.WIDE.U32 R234, R8, -0x2daee0ad, RZ ;  /* 0xd2511f5308ea7825 */ /* 0x000fe200078e00ff */
[----:B------:R-:W-:Y:S02]  /*2e60*/  FMNMX.FTZ R8, R168, R11, !PT ;  /* 0x0000000ba8087209 */ /* 0x000fe40007810000 */
[----:B------:R-:W-:Y:S01]  /*2e70*/  LOP3.LUT R10, R19, UR12, R224, 0x96, !PT ;  /* 0x0000000c130a7c12 */ /* 0x000fe2000f8e96e0 */
[----:B------:R-:W-:Y:S01]  /*2e80*/  IMAD.WIDE.U32 R22, R22, -0x2daee0ad, RZ ;  /* 0xd2511f5316167825 */ /* 0x000fe200078e00ff */
[----:B------:R-:W-:Y:S02]  /*2e90*/  FMNMX.FTZ R13, R142, R13, !PT ;  /* 0x0000000d8e0d7209 */ /* 0x000fe40007810000 */
[----:B-1----:R-:W-:Y:S01]  /*2ea0*/  FMNMX.FTZ R9, R20, R9, !PT ;  /* 0x0000000914097209 */ /* 0x002fe20007810000 */
[----:B------:R-:W-:Y:S01]  /*2eb0*/  IMAD.WIDE.U32 R24, R10, -0x326172a9, RZ ;  /* 0xcd9e8d570a187825 */ /* 0x000fe200078e00ff */
[----:B------:R-:W-:-:S02]  /*2ec0*/  FMNMX.FTZ R19, R67, R8, !PT ;  /* 0x0000000843137209 */ /* 0x000fc40007810000 */
[----:B------:R-:W-:Y:S01]  /*2ed0*/  LOP3.LUT R14, R23, UR10, R18, 0x96, !PT ;  /* 0x0000000a170e7c12 */ /* 0x000fe2000f8e9612 */
[----:B------:R-:W1:Y:S01]  /*2ee0*/  SHFL.BFLY PT, R8, R9, 0x1, 0x1f ;  /* 0x0c201f0009087f89 */ /* 0x000e6200000e0000 */
[----:B------:R-:W-:Y:S02]  /*2ef0*/  FMNMX.FTZ R18, R140, R13, !PT ;  /* 0x0000000d8c127209 */ /* 0x000fe40007810000 */
[----:B------:R-:W-:Y:S01]  /*2f00*/  FMNMX.FTZ R19, R64, R19, !PT ;  /* 0x0000001340137209 */ /* 0x000fe20007810000 */
[----:B------:R-:W-:Y:S01]  /*2f10*/  IMAD.WIDE.U32 R14, R14, -0x326172a9, RZ ;  /* 0xcd9e8d570e0e7825 */ /* 0x000fe200078e00ff */
[----:B------:R-:W-:Y:S01]  /*2f20*/  LOP3.LUT R30, R227, R5, RZ, 0x3c, !PT ;  /* 0x00000005e31e7212 */ /* 0x000fe200078e3cff */
[----:B------:R-:W3:Y:S01]  /*2f30*/  SHFL.BFLY PT, R135, R18, 0x2, 0x1f ;  /* 0x0c401f0012877f89 */ /* 0x000ee200000e0000 */
[----:B------:R-:W-:Y:S02]  /*2f40*/  FMNMX.FTZ R19, R138, R19, !PT ;  /* 0x000000138a137209 */ /* 0x000fe40007810000 */
[----:B--2---:R-:W-:Y:S01]  /*2f50*/  FMNMX.FTZ R133, R16, R133, !PT ;  /* 0x0000008510857209 */ /* 0x004fe20007810000 */
[----:B------:R-:W-:Y:S01]  /*2f60*/  IMAD.WIDE.U32 R30, R30, -0x2daee0ad, RZ ;  /* 0xd2511f531e1e7825 */ /* 0x000fe200078e00ff */
[----:B------:R-:W-:-:S02]  /*2f70*/  FMNMX.FTZ R19, R66, R19, !PT ;  /* 0x0000001342137209 */ /* 0x000fc40007810000 */
[----:B------:R-:W-:Y:S02]  /*2f80*/  FSETP.NEU.FTZ.AND P1, PT, R133, -INF , PT ;  /* 0xff8000008500780b */ /* 0x000fe40003f3d000 */
[----:B------:R-:W-:Y:S01]  /*2f90*/  LOP3.LUT R28, R31, UR14, R166, 0x96, !PT ;  /* 0x0000000e1f1c7c12 */ /* 0x000fe2000f8e96a6 */
[----:B------:R-:W2:Y:S01]  /*2fa0*/  SHFL.BFLY PT, R134, R19, 0x2, 0x1f ;  /* 0x0c401f0013867f89 */ /* 0x000ea200000e0000 */
[----:B------:R-:W-:Y:S01]  /*2fb0*/  FMUL.FTZ R166, R133, c[0x0][0x23c] ;  /* 0x00008f0085a67a20 */ /* 0x000fe20000410000 */
[----:B------:R-:W-:Y:S02]  /*2fc0*/  LOP3.LUT R10, R25, UR11, R222, 0x96, !PT ;  /* 0x0000000b190a7c12 */ /* 0x000fe4000f8e96de */
[----:B------:R-:W-:Y:S01]  /*2fd0*/  LOP3.LUT R12, R15, UR9, R24, 0x96, !PT ;  /* 0x000000090f0c7c12 */ /* 0x000fe2000f8e9618 */
[----:B------:R-:W-:Y:S01]  /*2fe0*/  IMAD.WIDE.U32 R28, R28, -0x326172a9, RZ ;  /* 0xcd9e8d571c1c7825 */ /* 0x000fe200078e00ff */
[----:B------:R-:W-:Y:S02]  /*2ff0*/  FSEL R166, R166, RZ, P1 ;  /* 0x000000ffa6a67208 */ /* 0x000fe40000800000 */
[----:B------:R-:W-:Y:S01]  /*3000*/  LOP3.LUT R11, R235, UR12, R30, 0x96, !PT ;  /* 0x0000000ceb0b7c12 */ /* 0x000fe2000f8e961e */
[----:B------:R-:W-:Y:S01]  /*3010*/  IMAD.WIDE.U32 R20, R10, -0x2daee0ad, RZ ;  /* 0xd2511f530a147825 */ /* 0x000fe200078e00ff */
[----:B------:R-:W-:-:S02]  /*3020*/  LOP3.LUT R236, R29, UR13, R236, 0x96, !PT ;  /* 0x0000000d1dec7c12 */ /* 0x000fc4000f8e96ec */
[----:B------:R-:W-:Y:S01]  /*3030*/  IADD3 R139, R139, 0x1, RZ ;  /* 0x000000018b8b7810 */ /* 0x000fe20007ffe0ff */
[----:B------:R-:W-:Y:S01]  /*3040*/  FFMA.FTZ R44, R7, c[0x0][0x23c], -R166 ;  /* 0x00008f00072c7a23 */ /* 0x000fe200000108a6 */
[----:B-1----:R-:W-:Y:S01]  /*3050*/  FMNMX.FTZ R7, R9, R8, !PT ;  /* 0x0000000809077209 */ /* 0x002fe20007810000 */
[----:B------:R-:W-:Y:S01]  /*3060*/  IMAD.WIDE.U32 R12, R12, -0x2daee0ad, RZ ;  /* 0xd2511f530c0c7825 */ /* 0x000fe200078e00ff */
[----:B---3--:R-:W-:Y:S02]  /*3070*/  FMNMX.FTZ R135, R18, R135, !PT ;  /* 0x0000008712877209 */ /* 0x008fe40007810000 */
[C---:B------:R-:W-:Y:S01]  /*3080*/  FSETP.NEU.FTZ.AND P1, PT, R7.reuse, -INF , PT ;  /* 0xff8000000700780b */ /* 0x040fe20003f3d000 */
[----:B------:R-:W-:Y:S01]  /*3090*/  FMUL.FTZ R153, R7, c[0x0][0x23c] ;  /* 0x00008f0007997a20 */ /* 0x000fe20000410000 */
[----:B------:R-:W-:Y:S01]  /*30a0*/  LOP3.LUT R10, R13, UR6, R20, 0x96, !PT ;  /* 0x000000060d0a7c12 */ /* 0x000fe2000f8e9614 */
[----:B------:R-:W1:Y:S01]  /*30b0*/  SHFL.BFLY PT, R18, R135, 0x1, 0x1f ;  /* 0x0c201f0087127f89 */ /* 0x000e6200000e0000 */
[----:B------:R-:W-:Y:S01]  /*30c0*/  LOP3.LUT R16, R21, UR8, R22, 0x96, !PT ;  /* 0x0000000815107c12 */ /* 0x000fe2000f8e9616 */
[----:B------:R-:W-:Y:S01]  /*30d0*/  IMAD.WIDE.U32 R232, R11, -0x326172a9, RZ ;  /* 0xcd9e8d570be87825 */ /* 0x000fe200078e00ff */
[----:B------:R-:W-:Y:S01]  /*30e0*/  FSEL R153, R153, RZ, P1 ;  /* 0x000000ff99997208 */ /* 0x000fe20000800000 */
[----:B------:R-:W-:Y:S01]  /*30f0*/  MUFU.EX2 R44, R44 ;  /* 0x0000002c002c7308 */ /* 0x000fe20000000800 */
[----:B--2---:R-:W-:Y:S01]  /*3100*/  FMNMX.FTZ R134, R19, R134, !PT ;  /* 0x0000008613867209 */ /* 0x004fe20007810000 */
[----:B------:R-:W-:Y:S01]  /*3110*/  IMAD.WIDE.U32 R20, R10, -0x326172a9, RZ ;  /* 0xcd9e8d570a147825 */ /* 0x000fe200078e00ff */
[----:B------:R-:W-:-:S02]  /*3120*/  LOP3.LUT R13, R233, UR11, R28, 0x96, !PT ;  /* 0x0000000be90d7c12 */ /* 0x000fc4000f8e961c */
[----:B------:R-:W-:Y:S01]  /*3130*/  LOP3.LUT R167, R167, UR25, R139, 0x96, !PT ;  /* 0x00000019a7a77c12 */ /* 0x000fe2000f8e968b */
[----:B------:R-:W-:Y:S01]  /*3140*/  IMAD.WIDE.U32 R16, R16, -0x326172a9, RZ ;  /* 0xcd9e8d5710107825 */ /* 0x000fe200078e00ff */
[C---:B------:R-:W-:Y:S01]  /*3150*/  LOP3.LUT R11, R20.reuse, 0xffff, RZ, 0xc0, !PT ;  /* 0x0000ffff140b7812 */ /* 0x040fe200078ec0ff */
[----:B------:R-:W2:Y:S01]  /*3160*/  SHFL.BFLY PT, R3, R134, 0x1, 0x1f ;  /* 0x0c201f0086037f89 */ /* 0x000ea200000e0000 */
[----:B------:R-:W-:Y:S01]  /*3170*/  LOP3.LUT R10, R20, 0xff, RZ, 0xc0, !PT ;  /* 0x000000ff140a7812 */ /* 0x000fe200078ec0ff */
[--C-:B------:R-:W-:Y:S01]  /*3180*/  FFMA.FTZ R49, R71, c[0x0][0x23c], -R153.reuse ;  /* 0x00008f0047317a23 */ /* 0x100fe20000010899 */
[----:B------:R-:W-:Y:S01]  /*3190*/  LOP3.LUT R9, R21, UR17, R16, 0x96, !PT ;  /* 0x0000001115097c12 */ /* 0x000fe2000f8e9610 */
[----:B------:R-:W-:Y:S01]  /*31a0*/  FFMA.FTZ R46, R80, c[0x0][0x23c], -R153 ;  /* 0x00008f00502e7a23 */ /* 0x000fe20000010899 */
[----:B------:R-:W-:Y:S01]  /*31b0*/  SHF.R.U32.HI R11, RZ, 0x8, R11 ;  /* 0x00000008ff0b7819 */ /* 0x000fe2000001160b */
[----:B------:R-:W-:Y:S01]  /*31c0*/  IMAD.WIDE.U32 R236, R236, -0x2daee0ad, RZ ;  /* 0xd2511f53ecec7825 */ /* 0x000fe200078e00ff */
[----:B------:R-:W-:Y:S01]  /*31d0*/  SHF.R.U32.HI R0, RZ, 0x10, R9 ;  /* 0x00000010ff007819 */ /* 0x000fe20000011609 */
[----:B------:R-:W-:Y:S01]  /*31e0*/  MUFU.EX2 R49, R49 ;  /* 0x0000003100317308 */ /* 0x000fe20000000800 */
[----:B------:R-:W-:Y:S01]  /*31f0*/  PRMT R10, R10, 0x5410, R11 ;  /* 0x000054100a0a7816 */ /* 0x000fe2000000000b */
[----:B------:R-:W-:Y:S01]  /*3200*/  FFMA.FTZ R45, R75, c[0x0][0x23c], -R166 ;  /* 0x00008f004b2d7a23 */ /* 0x000fe200000108a6 */
[----:B------:R-:W-:Y:S01]  /*3210*/  LOP3.LUT R234, R237, UR10, R234, 0x96, !PT ;  /* 0x0000000aedea7c12 */ /* 0x000fe2000f8e96ea */
[--C-:B------:R-:W-:Y:S01]  /*3220*/  FFMA.FTZ R37, R63, c[0x0][0x23c], -R166.reuse ;  /* 0x00008f003f257a23 */ /* 0x100fe200000108a6 */
[----:B------:R-:W-:Y:S01]  /*3230*/  LOP3.LUT R16, R9, 0xffff, RZ, 0xc0, !PT ;  /* 0x0000ffff09107812 */ /* 0x000fe200078ec0ff */
[----:B------:R-:W-:Y:S01]  /*3240*/  IMAD R63, R137, 0x10000, R137 ;  /* 0x00010000893f7824 */ /* 0x000fe200078e0289 */
[----:B------:R-:W-:Y:S01]  /*3250*/  LOP3.LUT R11, R9, 0xff, RZ, 0xc0, !PT ;  /* 0x000000ff090b7812 */ /* 0x000fe200078ec0ff */
[----:B------:R-:W3:Y:S01]  /*3260*/  MUFU.EX2 R46, R46 ;  /* 0x0000002e002e7308 */ /* 0x000ee20000000800 */
[----:B------:R-:W-:Y:S01]  /*3270*/  IMAD.WIDE.U32 R234, R234, -0x326172a9, RZ ;  /* 0xcd9e8d57eaea7825 */ /* 0x000fe200078e00ff */
[----:B------:R-:W-:Y:S01]  /*3280*/  SHF.R.U32.HI R9, RZ, 0x18, R9 ;  /* 0x00000018ff097819 */ /* 0x000fe20000011609 */
[--C-:B------:R-:W-:Y:S01]  /*3290*/  HSET2.LE.AND R10, R10, R63.reuse, PT ;  /* 0x0000003f0a0a7233 */ /* 0x100fe20003803000 */
[----:B------:R-:W-:Y:S01]  /*32a0*/  LOP3.LUT R0, R0, 0xff, RZ, 0xc0, !PT ;  /* 0x000000ff00007812 */ /* 0x000fe200078ec0ff */
[----:B------:R-:W-:Y:S01]  /*32b0*/  FFMA.FTZ R38, R77, c[0x0][0x23c], -R166 ;  /* 0x00008f004d267a23 */ /* 0x000fe200000108a6 */
[----:B------:R-:W-:Y:S01]  /*32c0*/  LOP3.LUT R232, R235, UR9, R232, 0x96, !PT ;  /* 0x00000009ebe87c12 */ /* 0x000fe2000f8e96e8 */
[----:B------:R-:W-:Y:S01]  /*32d0*/  FFMA.FTZ R36, R92, c[0x0][0x23c], -R153 ;  /* 0x00008f005c247a23 */ /* 0x000fe20000010899 */
[----:B------:R-:W4:Y:S01]  /*32e0*/  MUFU.EX2 R45, R45 ;  /* 0x0000002d002d7308 */ /* 0x000f220000000800 */
[----:B------:R-:W-:Y:S01]  /*32f0*/  PRMT R0, R0, 0x5410, R9 ;  /* 0x0000541000007816 */ /* 0x000fe20000000009 */
[--C-:B------:R-:W-:Y:S01]  /*3300*/  FFMA.FTZ R41, R94, c[0x0][0x23c], -R153.reuse ;  /* 0x00008f005e297a23 */ /* 0x100fe20000010899 */
[----:B-1----:R-:W-:Y:S01]  /*3310*/  FMNMX.FTZ R135, R135, R18, !PT ;  /* 0x0000001287877209 */ /* 0x002fe20007810000 */
[----:B------:R-:W-:Y:S01]  /*3320*/  IMAD.WIDE.U32 R18, R13, -0x2daee0ad, RZ ;  /* 0xd2511f530d127825 */ /* 0x000fe200078e00ff */
[----:B------:R-:W-:Y:S01]  /*3330*/  SHF.R.U32.HI R16, RZ, 0x8, R16 ;  /* 0x00000008ff107819 */ /* 0x000fe20000011610 */
[--C-:B------:R-:W-:Y:S01]  /*3340*/  HSET2.LE.AND R101, R0, R63.reuse, PT ;  /* 0x0000003f00657233 */ /* 0x100fe20003803000 */
[----:B------:R-:W-:Y:S01]  /*3350*/  SHF.R.U32.HI R8, RZ, 0x10, R20 ;  /* 0x00000010ff087819 */ /* 0x000fe20000011614 */
[----:B------:R-:W-:Y:S01]  /*3360*/  IMAD.WIDE.U32 R232, R232, -0x2daee0ad, RZ ;  /* 0xd2511f53e8e87825 */ /* 0x000fe200078e00ff */
[----:B---3--:R-:W-:Y:S01]  /*3370*/  F2FP.BF16.PACK_AB R0, R46, R49 ;  /* 0x000000312e00723e */ /* 0x008fe200000010ff */
[----:B------:R-:W-:Y:S01]  /*3380*/  MUFU.EX2 R38, R38 ;  /* 0x0000002600267308 */ /* 0x000fe20000000800 */
[C---:B------:R-:W-:Y:S01]  /*3390*/  FSETP.NEU.FTZ.AND P1, PT, R135.reuse, -INF , PT ;  /* 0xff8000008700780b */ /* 0x040fe20003f3d000 */
[----:B------:R-:W-:Y:S01]  /*33a0*/  FMUL.FTZ R145, R135, c[0x0][0x23c] ;  /* 0x00008f0087917a20 */ /* 0x000fe20000410000 */
[----:B------:R-:W-:Y:S01]  /*33b0*/  PRMT R2, R11, 0x5410, R16 ;  /* 0x000054100b027816 */ /* 0x000fe20000000010 */
[----:B------:R-:W1:Y:S01]  /*33c0*/  LDSM.16.MT88.4 R92, [R185+0x6000] ;  /* 0x00600000b95c783b */ /* 0x000e620000004200 */
[----:B------:R-:W-:Y:S01]  /*33d0*/  LOP3.LUT R101, R101, R0, RZ, 0xc0, !PT ;  /* 0x0000000065657212 */ /* 0x000fe200078ec0ff */
[--C-:B------:R-:W-:Y:S01]  /*33e0*/  FFMA.FTZ R40, R74, c[0x0][0x23c], -R153.reuse ;  /* 0x00008f004a287a23 */ /* 0x100fe20000010899 */
[----:B--2---:R-:W-:Y:S01]  /*33f0*/  FMNMX.FTZ R134, R134, R3, !PT ;  /* 0x0000000386867209 */ /* 0x004fe20007810000 */
[----:B------:R-:W2:Y:S01]  /*3400*/  MUFU.EX2 R37, R37 ;  /* 0x0000002500257308 */ /* 0x000ea20000000800 */
[----:B------:R-:W-:Y:S01]  /*3410*/  SHF.R.U32.HI R15, RZ, 0x18, R20 ;  /* 0x00000018ff0f7819 */ /* 0x000fe20000011614 */
[--C-:B------:R-:W-:Y:S01]  /*3420*/  HSET2.LE.AND R2, R2, R63.reuse, PT ;  /* 0x0000003f02027233 */ /* 0x100fe20003803000 */
[----:B------:R-:W-:Y:S01]  /*3430*/  LOP3.LUT R8, R8, 0xff, RZ, 0xc0, !PT ;  /* 0x000000ff08087812 */ /* 0x000fe200078ec0ff */
[----:B------:R-:W-:Y:S01]  /*3440*/  FMUL.FTZ R141, R134, c[0x0][0x23c] ;  /* 0x00008f00868d7a20 */ /* 0x000fe20000410000 */
[----:B------:R-:W-:Y:S01]  /*3450*/  LOP3.LUT R236, R19, UR8, R236, 0x96, !PT ;  /* 0x0000000813ec7c12 */ /* 0x000fe2000f8e96ec */
[----:B------:R-:W-:Y:S01]  /*3460*/  FFMA.FTZ R47, R208, c[0x0][0x23c], -R153 ;  /* 0x00008f00d02f7a23 */ /* 0x000fe20000010899 */
[----:B------:R-:W-:Y:S01]  /*3470*/  LOP3.LUT R0, R233, UR6, R18, 0x96, !PT ;  /* 0x00000006e9007c12 */ /* 0x000fe2000f8e9612 */
[----:B------:R-:W-:Y:S01]  /*3480*/  MUFU.EX2 R36, R36 ;  /* 0x0000002400247308 */ /* 0x000fe20000000800 */
[----:B------:R-:W-:Y:S01]  /*3490*/  FSEL R145, R145, RZ, P1 ;  /* 0x000000ff91917208 */ /* 0x000fe20000800000 */
[----:B------:R-:W-:Y:S01]  /*34a0*/  IMAD.WIDE.U32 R236, R236, -0x326172a9, RZ ;  /* 0xcd9e8d57ecec7825 */ /* 0x000fe200078e00ff */
[----:B------:R-:W-:Y:S01]  /*34b0*/  PRMT R8, R8, 0x5410, R15 ;  /* 0x0000541008087816 */ /* 0x000fe2000000000f */
[----:B------:R-:W-:Y:S01]  /*34c0*/  LDSM.16.MT88.4 R20, [R188+0x6800] ;  /* 0x00680000bc14783b */ /* 0x000fe20000004200 */
[----:B----4-:R-:W-:Y:S01]  /*34d0*/  F2FP.BF16.PACK_AB R15, R44, R45 ;  /* 0x0000002d2c0f723e */ /* 0x010fe200000010ff */
[----:B------:R-:W-:Y:S01]  /*34e0*/  IMAD.WIDE.U32 R18, R0, -0x326172a9, RZ ;  /* 0xcd9e8d5700127825 */ /* 0x000fe200078e00ff */
[----:B------:R-:W-:Y:S01]  /*34f0*/  FSETP.NEU.FTZ.AND P1, PT, R134, -INF , PT ;  /* 0xff8000008600780b */ /* 0x000fe20003f3d000 */
[----:B------:R-:W3:Y:S01]  /*3500*/  MUFU.EX2 R41, R41 ;  /* 0x0000002900297308 */ /* 0x000ee20000000800 */
[----:B------:R-:W-:Y:S01]  /*3510*/  LOP3.LUT R100, R2, R15, RZ, 0xc0, !PT ;  /* 0x0000000f02647212 */ /* 0x000fe200078ec0ff */
[--C-:B------:R-:W-:Y:S01]  /*3520*/  FFMA.FTZ R55, R69, c[0x0][0x23c], -R145.reuse ;  /* 0x00008f0045377a23 */ /* 0x100fe20000010891 */
[----:B------:R-:W-:Y:S01]  /*3530*/  FSEL R141, R141, RZ, P1 ;  /* 0x000000ff8d8d7208 */ /* 0x000fe20000800000 */
[----:B------:R-:W-:Y:S01]  /*3540*/  FFMA.FTZ R52, R76, c[0x0][0x23c], -R145 ;  /* 0x00008f004c347a23 */ /* 0x000fe20000010891 */
[----:B------:R-:W-:Y:S01]  /*3550*/  LOP3.LUT R15, R19, UR17, R236, 0x96, !PT ;  /* 0x00000011130f7c12 */ /* 0x000fe2000f8e96ec */
[--C-:B------:R-:W-:Y:S01]  /*3560*/  HSET2.LE.AND R8, R8, R63.reuse, PT ;  /* 0x0000003f08087233 */ /* 0x100fe20003803000 */
[----:B--2---:R-:W-:Y:S01]  /*3570*/  F2FP.BF16.PACK_AB R11, R37, R38 ;  /* 0x00000026250b723e */ /* 0x004fe200000010ff */
[----:B------:R-:W-:Y:S01]  /*3580*/  MUFU.EX2 R55, R55 ;  /* 0x0000003700377308 */ /* 0x000fe20000000800 */
[----:B------:R-:W-:Y:S01]  /*3590*/  LOP3.LUT R3, R15, 0xffff, RZ, 0xc0, !PT ;  /* 0x0000ffff0f037812 */ /* 0x000fe200078ec0ff */
[--C-:B------:R-:W-:Y:S01]  /*35a0*/  FFMA.FTZ R53, R65, c[0x0][0x23c], -R141.reuse ;  /* 0x00008f0041357a23 */ /* 0x100fe2000001088d */
[----:B------:R-:W-:Y:S01]  /*35b0*/  LOP3.LUT R104, R15, 0xff, RZ, 0xc0, !PT ;  /* 0x000000ff0f687812 */ /* 0x000fe200078ec0ff */
[----:B------:R-:W-:Y:S01]  /*35c0*/  FFMA.FTZ R48, R72, c[0x0][0x23c], -R141 ;  /* 0x00008f0048307a23 */ /* 0x000fe2000001088d */
[----:B------:R-:W-:Y:S01]  /*35d0*/  SHF.R.U32.HI R3, RZ, 0x8, R3 ;  /* 0x00000008ff037819 */ /* 0x000fe20000011603 */
[----:B------:R-:W-:Y:S01]  /*35e0*/  FFMA.FTZ R51, R70, c[0x0][0x23c], -R141 ;  /* 0x00008f0046337a23 */ /* 0x000fe2000001088d */
[----:B------:R-:W-:Y:S01]  /*35f0*/  SHF.R.U32.HI R0, RZ, 0x10, R15 ;  /* 0x00000010ff007819 */ /* 0x000fe2000001160f */
[----:B------:R-:W2:Y:S01]  /*3600*/  MUFU.EX2 R52, R52 ;  /* 0x0000003400347308 */ /* 0x000ea20000000800 */
[----:B---3--:R-:W-:Y:S01]  /*3610*/  F2FP.BF16.PACK_AB R103, R41, R36 ;  /* 0x000000242967723e */ /* 0x008fe200000010ff */
[----:B------:R-:W-:Y:S01]  /*3620*/  FFMA.FTZ R42, R68, c[0x0][0x23c], -R141 ;  /* 0x00008f00442a7a23 */ /* 0x000fe2000001088d */
[----:B------:R-:W-:Y:S01]  /*3630*/  LOP3.LUT R102, R10, R11, RZ, 0xc0, !PT ;  /* 0x0000000b0a667212 */ /* 0x000fe200078ec0ff */
[--C-:B------:R-:W-:Y:S01]  /*3640*/  FFMA.FTZ R50, R82, c[0x0][0x23c], -R145.reuse ;  /* 0x00008f0052327a23 */ /* 0x100fe20000010891 */
[----:B------:R-:W-:Y:S01]  /*3650*/  LOP3.LUT R103, R8, R103, RZ, 0xc0, !PT ;  /* 0x0000006708677212 */ /* 0x000fe200078ec0ff */
[----:B------:R-:W-:Y:S01]  /*3660*/  FFMA.FTZ R43, R78, c[0x0][0x23c], -R145 ;  /* 0x00008f004e2b7a23 */ /* 0x000fe20000010891 */
[----:B------:R-:W3:Y:S01]  /*3670*/  LDSM.16.MT88.4 R8, [R184+0x6000] ;  /* 0x00600000b808783b */ /* 0x000ee20000004200 */
[----:B------:R-:W-:Y:S01]  /*3680*/  MUFU.EX2 R53, R53 ;  /* 0x0000003500357308 */ /* 0x000fe20000000800 */
[----:B------:R-:W-:Y:S01]  /*3690*/  PRMT R104, R104, 0x5410, R3 ;  /* 0x0000541068687816 */ /* 0x000fe20000000003 */
[----:B------:R-:W-:Y:S01]  /*36a0*/  FFMA.FTZ R39, R59, c[0x0][0x23c], -R166 ;  /* 0x00008f003b277a23 */ /* 0x000fe200000108a6 */
[----:B------:R-:W-:Y:S01]  /*36b0*/  LOP3.LUT R13, R17, UR7, R14, 0x96, !PT ;  /* 0x00000007110d7c12 */ /* 0x000fe2000f8e960e */
[----:B------:R-:W-:Y:S01]  /*36c0*/  FFMA.FTZ R54, R54, c[0x0][0x23c], -R153 ;  /* 0x00008f0036367a23 */ /* 0x000fe20000010899 */
[----:B------:R-:W-:Y:S01]  /*36d0*/  SHF.R.U32.HI R15, RZ, 0x18, R15 ;  /* 0x00000018ff0f7819 */ /* 0x000fe2000001160f */
[--C-:B------:R-:W-:Y:S01]  /*36e0*/  HSET2.LE.AND R104, R104, R63.reuse, PT ;  /* 0x0000003f68687233 */ /* 0x100fe20003803000 */
[----:B------:R-:W-:Y:S01]  /*36f0*/  LOP3.LUT R0, R0, 0xff, RZ, 0xc0, !PT ;  /* 0x000000ff00007812 */ /* 0x000fe200078ec0ff */
[----:B------:R-:W4:Y:S01]  /*3700*/  MUFU.EX2 R48, R48 ;  /* 0x0000003000307308 */ /* 0x000f220000000800 */
[----:B------:R-:W-:Y:S01]  /*3710*/  SHF.R.U32.HI R2, RZ, 0x10, R18 ;  /* 0x00000010ff027819 */ /* 0x000fe20000011612 */
[----:B------:R-:W-:Y:S01]  /*3720*/  IMAD.WIDE.U32 R32, R13, -0x2daee0ad, RZ ;  /* 0xd2511f530d207825 */ /* 0x000fe200078e00ff */
[----:B------:R-:W-:Y:S01]  /*3730*/  PRMT R0, R0, 0x5410, R15 ;  /* 0x0000541000007816 */ /* 0x000fe2000000000f */
[C---:B------:R-:W-:Y:S01]  /*3740*/  HMMA.16816.F32.BF16 R124, R100.reuse, R120, RZ ;  /* 0x00000078647c723c */ /* 0x040fe200000418ff */
[----:B--2---:R-:W-:Y:S01]  /*3750*/  F2FP.BF16.PACK_AB R15, R52, R55 ;  /* 0x00000037340f723e */ /* 0x004fe200000010ff */
[----:B------:R-:W-:Y:S01]  /*3760*/  FFMA.FTZ R73, R73, c[0x0][0x23c], -R166 ;  /* 0x00008f0049497a23 */ /* 0x000fe200000108a6 */
[----:B------:R-:W-:Y:S01]  /*3770*/  SHF.R.U32.HI R17, RZ, 0x18, R18 ;  /* 0x00000018ff117819 */ /* 0x000fe20000011612 */
[----:B------:R-:W-:Y:S01]  /*3780*/  MUFU.EX2 R51, R51 ;  /* 0x0000003300337308 */ /* 0x000fe20000000800 */
[----:B------:R-:W-:Y:S01]  /*3790*/  LOP3.LUT R2, R2, 0xff, RZ, 0xc0, !PT ;  /* 0x000000ff02027812 */ /* 0x000fe200078ec0ff */
[--C-:B------:R-:W-:Y:S01]  /*37a0*/  HSET2.LE.AND R105, R0, R63.reuse, PT ;  /* 0x0000003f00697233 */ /* 0x100fe20003803000 */
[----:B------:R-:W-:Y:S01]  /*37b0*/  LOP3.LUT R104, R104, R15, RZ, 0xc0, !PT ;  /* 0x0000000f68687212 */ /* 0x000fe200078ec0ff */
[C---:B------:R-:W-:Y:S01]  /*37c0*/  HMMA.16816.F32.BF16 R76, R100.reuse, R116, RZ ;  /* 0x00000074644c723c */ /* 0x040fe200000418ff */
[--C-:B------:R-:W-:Y:S01]  /*37d0*/  SHF.R.U32.HI R15, RZ, 0x10, R32.reuse ;  /* 0x00000010ff0f7819 */ /* 0x100fe20000011620 */
[----:B------:R-:W-:Y:S01]  /*37e0*/  FFMA.FTZ R59, R108, c[0x0][0x23c], -R145 ;  /* 0x00008f006c3b7a23 */ /* 0x000fe20000010891 */
[----:B------:R-:W-:Y:S01]  /*37f0*/  LOP3.LUT R13, R32, 0xffff, RZ, 0xc0, !PT ;  /* 0x0000ffff200d7812 */ /* 0x000fe200078ec0ff */
[----:B------:R-:W2:Y:S01]  /*3800*/  MUFU.EX2 R42, R42 ;  /* 0x0000002a002a7308 */ /* 0x000ea20000000800 */
[----:B------:R-:W-:Y:S01]  /*3810*/  PRMT R2, R2, 0x5410, R17 ;  /* 0x0000541002027816 */ /* 0x000fe20000000011 */
[----:B------:R-:W-:Y:S01]  /*3820*/  FFMA.FTZ R65, R204, c[0x0][0x23c], -R141 ;  /* 0x00008f00cc417a23 */ /* 0x000fe2000001088d */
[----:B------:R-:W-:Y:S01]  /*3830*/  LOP3.LUT R19, R18, 0xffff, RZ, 0xc0, !PT ;  /* 0x0000ffff12137812 */ /* 0x000fe200078ec0ff */
[C---:B-1----:R-:W-:Y:S01]  /*3840*/  HMMA.16816.F32.BF16 R88, R100.reuse, R92, RZ ;  /* 0x0000005c6458723c */ /* 0x042fe200000418ff */
[----:B----4-:R-:W-:Y:S01]  /*3850*/  F2FP.BF16.PACK_AB R0, R48, R53 ;  /* 0x000000353000723e */ /* 0x010fe200000010ff */
[--C-:B------:R-:W-:Y:S01]  /*3860*/  HSET2.LE.AND R107, R2, R63.reuse, PT ;  /* 0x0000003f026b7233 */ /* 0x100fe20003803000 */
[----:B------:R-:W-:Y:S01]  /*3870*/  LOP3.LUT R26, R32, 0xff, RZ, 0xc0, !PT ;  /* 0x000000ff201a7812 */ /* 0x000fe200078ec0ff */
[----:B------:R-:W-:Y:S01]  /*3880*/  MUFU.EX2 R40, R40 ;  /* 0x0000002800287308 */ /* 0x000fe20000000800 */
[----:B------:R-:W-:Y:S01]  /*3890*/  SHF.R.U32.HI R32, RZ, 0x18, R32 ;  /* 0x00000018ff207819 */ /* 0x000fe20000011620 */
[----:B------:R-:W-:Y:S01]  /*38a0*/  FFMA.FTZ R56, R56, c[0x0][0x23c], -R145 ;  /* 0x00008f0038387a23 */ /* 0x000fe20000010891 */
[----:B------:R-:W-:Y:S01]  /*38b0*/  LOP3.LUT R15, R15, 0xff, RZ, 0xc0, !PT ;  /* 0x000000ff0f0f7812 */ /* 0x000fe200078ec0ff */
[C---:B------:R-:W-:Y:S01]  /*38c0*/  HMMA.16816.F32.BF16 R68, R100.reuse, R122, RZ ;  /* 0x0000007a6444723c */ /* 0x040fe200000418ff */
[----:B------:R-:W-:Y:S01]  /*38d0*/  SHF.R.U32.HI R13, RZ, 0x8, R13 ;  /* 0x00000008ff0d7819 */ /* 0x000fe2000001160d */
[----:B------:R-:W-:Y:S01]  /*38e0*/  FFMA.FTZ R58, R58, c[0x0][0x23c], -R145 ;  /* 0x00008f003a3a7a23 */ /* 0x000fe20000010891 */
[----:B------:R-:W-:Y:S01]  /*38f0*/  LOP3.LUT R31, R33, UR16, R12, 0x96, !PT ;  /* 0x00000010211f7c12 */ /* 0x000fe2000f8e960c */
[----:B------:R-:W1:Y:S01]  /*3900*/  MUFU.EX2 R47, R47 ;  /* 0x0000002f002f7308 */ /* 0x000e620000000800 */
[----:B------:R-:W-:Y:S01]  /*3910*/  LOP3.LUT R106, R18, 0xff, RZ, 0xc0, !PT ;  /* 0x000000ff126a7812 */ /* 0x000fe200078ec0ff */
[----:B------:R-:W-:Y:S01]  /*3920*/  FFMA.FTZ R139, R146, c[0x0][0x23c], -R141 ;  /* 0x00008f00928b7a23 */ /* 0x000fe2000001088d */
[----:B------:R-:W-:Y:S01]  /*3930*/  SHF.R.U32.HI R19, RZ, 0x8, R19 ;  /* 0x00000008ff137819 */ /* 0x000fe20000011613 */
[C---:B------:R-:W-:Y:S01]  /*3940*/  HMMA.16816.F32.BF16 R80, R100.reuse, R118, RZ ;  /* 0x000000766450723c */ /* 0x040fe200000418ff */
[----:B------:R-:W-:Y:S01]  /*3950*/  LOP3.LUT R105, R105, R0, RZ, 0xc0, !PT ;  /* 0x0000000069697212 */ /* 0x000fe200078ec0ff */
[----:B------:R-:W-:Y:S01]  /*3960*/  FFMA.FTZ R0, R61, c[0x0][0x23c], -R166 ;  /* 0x00008f003d007a23 */ /* 0x000fe200000108a6 */
[----:B--2---:R-:W-:Y:S01]  /*3970*/  F2FP.BF16.PACK_AB R2, R42, R51 ;  /* 0x000000332a02723e */ /* 0x004fe200000010ff */
[----:B------:R-:W-:Y:S01]  /*3980*/  MUFU.EX2 R50, R50 ;  /* 0x0000003200327308 */ /* 0x000fe20000000800 */
[----:B------:R-:W-:Y:S01]  /*3990*/  PRMT R32, R15, 0x5410, R32 ;  /* 0x000054100f207816 */ /* 0x000fe20000000020 */
[----:B------:R-:W-:Y:S01]  /*39a0*/  FFMA.FTZ R61, R62, c[0x0][0x23c], -R145 ;  /* 0x00008f003e3d7a23 */ /* 0x000fe20000010891 */
[----:B------:R-:W-:Y:S01]  /*39b0*/  PRMT R26, R26, 0x5410, R13 ;  /* 0x000054101a1a7816 */ /* 0x000fe2000000000d */
[C---:B------:R-:W-:Y:S01]  /*39c0*/  HMMA.16816.F32.BF16 R112, R100.reuse, R94, RZ ;  /* 0x0000005e6470723c */ /* 0x040fe200000418ff */
[----:B------:R-:W-:Y:S01]  /*39d0*/  LOP3.LUT R13, R31, 0xffff, RZ, 0xc0, !PT ;  /* 0x0000ffff1f0d7812 */ /* 0x000fe200078ec0ff */
[--C-:B------:R-:W-:Y:S01]  /*39e0*/  HSET2.LE.AND R27, R32, R63.reuse, PT ;  /* 0x0000003f201b7233 */ /* 0x100fe20003803000 */
[----:B------:R-:W-:Y:S01]  /*39f0*/  PRMT R106, R106, 0x5410, R19 ;  /* 0x000054106a6a7816 */ /* 0x000fe20000000013 */
[----:B------:R-:W2:Y:S01]  /*3a00*/  MUFU.EX2 R43, R43 ;  /* 0x0000002b002b7308 */ /* 0x000ea20000000800 */
[----:B------:R-:W-:Y:S01]  /*3a10*/  LOP3.LUT R107, R107, R2, RZ, 0xc0, !PT ;  /* 0x000000026b6b7212 */ /* 0x000fe200078ec0ff */
[----:B------:R-:W-:Y:S01]  /*3a20*/  FFMA.FTZ R2, R57, c[0x0][0x23c], -R166 ;  /* 0x00008f0039027a23 */ /* 0x000fe200000108a6 */
[----:B------:R-:W-:Y:S01]  /*3a30*/  SHF.R.U32.HI R13, RZ, 0x8, R13 ;  /* 0x00000008ff0d7819 */ /* 0x000fe2000001160d */
[----:B------:R-:W-:Y:S01]  /*3a40*/  FFMA.FTZ R57, R110, c[0x0][0x23c], -R153 ;  /* 0x00008f006e397a23 */ /* 0x000fe20000010899 */
[----:B-1----:R-:W-:Y:S01]  /*3a50*/  F2FP.BF16.PACK_AB R32, R47, R40 ;  /* 0x000000282f20723e */ /* 0x002fe200000010ff */
[--C-:B------:R-:W-:Y:S01]  /*3a60*/  HSET2.LE.AND R106, R106, R63.reuse, PT ;  /* 0x0000003f6a6a7233 */ /* 0x100fe20003803000 */
[----:B------:R-:W-:Y:S01]  /*3a70*/  LOP3.LUT R24, R31, 0xff, RZ, 0xc0, !PT ;  /* 0x000000ff1f187812 */ /* 0x000fe200078ec0ff */
[----:B------:R-:W-:Y:S01]  /*3a80*/  MUFU.EX2 R0, R0 ;  /* 0x0000000000007308 */ /* 0x000fe20000000800 */
[----:B------:R-:W-:Y:S01]  /*3a90*/  LOP3.LUT R27, R27, R32, RZ, 0xc0, !PT ;  /* 0x000000201b1b7212 */ /* 0x000fe200078ec0ff */
[----:B------:R-:W1:Y:S01]  /*3aa0*/  LDSM.16.MT88.4 R16, [R186+0x6800] ;  /* 0x00680000ba10783b */ /* 0x000e620000004200 */
[----:B------:R-:W-:Y:S01]  /*3ab0*/  PRMT R24, R24, 0x5410, R13 ;  /* 0x0000541018187816 */ /* 0x000fe2000000000d */
[C---:B---3--:R-:W-:Y:S01]  /*3ac0*/  HMMA.16816.F32.BF16 R96, R100.reuse, R8, RZ ;  /* 0x000000086460723c */ /* 0x048fe200000418ff */
[----:B------:R-:W-:Y:S01]  /*3ad0*/  LOP3.LUT R234, R237, UR7, R234, 0x96, !PT ;  /* 0x00000007edea7c12 */ /* 0x000fe2000f8e96ea */
[----:B------:R-:W3:Y:S01]  /*3ae0*/  LDSM.16.MT88.4 R12, [R185+0x6800] ;  /* 0x00680000b90c783b */ /* 0x000ee20000004200 */
[--C-:B------:R-:W-:Y:S01]  /*3af0*/  SHF.R.U32.HI R208, RZ, 0x10, R31.reuse ;  /* 0x00000010ffd07819 */ /* 0x100fe2000001161f */
[----:B------:R-:W4:Y:S01]  /*3b00*/  MUFU.EX2 R39, R39 ;  /* 0x0000002700277308 */ /* 0x000f220000000800 */
[----:B--2---:R-:W-:Y:S01]  /*3b10*/  F2FP.BF16.PACK_AB R3, R43, R50 ;  /* 0x000000322b03723e */ /* 0x004fe200000010ff */
[----:B------:R-:W2:Y:S01]  /*3b20*/  LDSM.16.MT88.4 R32, [R184+0x6800] ;  /* 0x00680000b820783b */ /* 0x000ea20000004200 */
[----:B------:R-:W-:Y:S01]  /*3b30*/  SHF.R.U32.HI R31, RZ, 0x18, R31 ;  /* 0x00000018ff1f7819 */ /* 0x000fe2000001161f */
[----:B------:R-:W-:Y:S01]  /*3b40*/  IMAD.WIDE.U32 R234, R234, -0x2daee0ad, RZ ;  /* 0xd2511f53eaea7825 */ /* 0x000fe200078e00ff */
[----:B------:R-:W-:Y:S01]  /*3b50*/  LOP3.LUT R106, R106, R3, RZ, 0xc0, !PT ;  /* 0x000000036a6a7212 */ /* 0x000fe200078ec0ff */
[--C-:B------:R-:W-:Y:S01]  /*3b60*/  HSET2.LE.AND R26, R26, R63.reuse, PT ;  /* 0x0000003f1a1a7233 */ /* 0x100fe20003803000 */
[----:B------:R-:W-:Y:S01]  /*3b70*/  LOP3.LUT R208, R208, 0xff, RZ, 0xc0, !PT ;  /* 0x000000ffd0d07812 */ /* 0x000fe200078ec0ff */
[----:B------:R-:W-:Y:S01]  /*3b80*/  MUFU.EX2 R54, R54 ;  /* 0x0000003600367308 */ /* 0x000fe20000000800 */
[----:B------:R-:W-:Y:S01]  /*3b90*/  HMMA.16816.F32.BF16 R100, R100, R10, RZ ;  /* 0x0000000a6464723c */ /* 0x000fe200000418ff */
[----:B------:R-:W-:Y:S01]  /*3ba0*/  FFMA.FTZ R62, R60, c[0x0][0x23c], -R141 ;  /* 0x00008f003c3e7a23 */ /* 0x000fe2000001088d */
[----:B------:R-:W-:Y:S01]  /*3bb0*/  PRMT R208, R208, 0x5410, R31 ;  /* 0x00005410d0d07816 */ /* 0x000fe2000000001f */
[----:B------:R-:W-:Y:S01]  /*3bc0*/  FFMA.FTZ R60, R206, c[0x0][0x23c], -R141 ;  /* 0x00008f00ce3c7a23 */ /* 0x000fe2000001088d */
[----:B------:R-:W-:Y:S01]  /*3bd0*/  LOP3.LUT R232, R235, UR16, R232, 0x96, !PT ;  /* 0x00000010ebe87c12 */ /* 0x000fe2000f8e96e8 */
[--C-:B------:R-:W-:Y:S01]  /*3be0*/  HSET2.LE.AND R24, R24, R63.reuse, PT ;  /* 0x0000003f18187233 */ /* 0x100fe20003803000 */
[----:B------:R-:W-:Y:S01]  /*3bf0*/  FFMA.FTZ R147, R147, c[0x0][0x23c], -R166 ;  /* 0x00008f0093937a23 */ /* 0x000fe200000108a6 */
[----:B------:R-:W5:Y:S01]  /*3c00*/  MUFU.EX2 R57, R57 ;  /* 0x0000003900397308 */ /* 0x000f620000000800 */
[C---:B------:R-:W-:Y:S01]  /*3c10*/  HMMA.16816.F32.BF16 R128, R104.reuse, R120, RZ ;  /* 0x000000786880723c */ /* 0x040fe200000418ff */
[----:B----4-:R-:W-:Y:S01]  /*3c20*/  F2FP.BF16.PACK_AB R25, R39, R0 ;  /* 0x000000002719723e */ /* 0x010fe200000010ff */
[----:B------:R-:W-:Y:S01]  /*3c30*/  FFMA.FTZ R154, R154, c[0x0][0x23c], -R153 ;  /* 0x00008f009a9a7a23 */ /* 0x000fe20000010899 */
[----:B------:R-:W-:Y:S01]  /*3c40*/  SHF.R.U32.HI R146, RZ, 0x10, R232 ;  /* 0x00000010ff927819 */ /* 0x000fe200000116e8 */
[----:B------:R-:W-:Y:S01]  /*3c50*/  FFMA.FTZ R164, R164, c[0x0][0x23c], -R145 ;  /* 0x00008f00a4a47a23 */ /* 0x000fe20000010891 */
[----:B------:R-:W-:Y:S01]  /*3c60*/  LOP3.LUT R26, R26, R25, RZ, 0xc0, !PT ;  /* 0x000000191a1a7212 */ /* 0x000fe200078ec0ff */
[----:B------:R-:W-:Y:S01]  /*3c70*/  HSET2.LE.AND R25, R208, R63, PT ;  /* 0x0000003fd0197233 */ /* 0x000fe20003803000 */
[----:B------:R4:W-:Y:S01]  /*3c80*/  MUFU.EX2 R3, R73 ;  /* 0x0000004900037308 */ /* 0x0009e20000000800 */
[----:B------:R-:W-:Y:S01]  /*3c90*/  HMMA.16816.F32.BF16 R84, R104, R92, RZ ;  /* 0x0000005c6854723c */ /* 0x000fe200000418ff */
[----:B------:R-:W-:-:S02]  /*3ca0*/  FFMA.FTZ R162, R162, c[0x0][0x23c], -R141 ;  /* 0x00008f00a2a27a23 */ /* 0x000fc4000001088d */
[----:B------:R-:W-:Y:S02]  /*3cb0*/  FFMA.FTZ R168, R168, c[0x0][0x23c], -R141 ;  /* 0x00008f00a8a87a23 */ /* 0x000fe4000001088d */
[--C-:B------:R-:W-:Y:S02]  /*3cc0*/  FFMA.FTZ R152, R152, c[0x0][0x23c], -R153.reuse ;  /* 0x00008f0098987a23 */ /* 0x100fe40000010899 */
[----:B------:R-:W1:Y:S01]  /*3cd0*/  MUFU.EX2 R2, R2 ;  /* 0x0000000200027308 */ /* 0x000e620000000800 */
[----:B------:R-:W-:Y:S01]  /*3ce0*/  HMMA.16816.F32.BF16 R120, R104, R122, RZ ;  /* 0x0000007a6878723c */ /* 0x000fe200000418ff */
[----:B------:R-:W-:Y:S02]  /*3cf0*/  FFMA.FTZ R151, R151, c[0x0][0x23c], -R153 ;  /* 0x00008f0097977a23 */ /* 0x000fe40000010899 */
[--C-:B------:R-:W-:Y:S02]  /*3d00*/  FFMA.FTZ R159, R159, c[0x0][0x23c], -R166.reuse ;  /* 0x00008f009f9f7a23 */ /* 0x100fe400000108a6 */
[----:B------:R-:W-:-:S02]  /*3d10*/  FFMA.FTZ R160, R160, c[0x0][0x23c], -R166 ;  /* 0x00008f00a0a07a23 */ /* 0x000fc400000108a6 */
[----:B------:R-:W-:Y:S01]  /*3d20*/  MUFU.EX2 R60, R60 ;  /* 0x0000003c003c7308 */ /* 0x000fe20000000800 */
[C---:B----4-:R-:W-:Y:S01]  /*3d30*/  HMMA.16816.F32.BF16 R72, R104.reuse, R116, RZ ;  /* 0x000000746848723c */ /* 0x050fe200000418ff */
[----:B------:R-:W-:Y:S02]  /*3d40*/  FFMA.FTZ R148, R148, c[0x0][0x23c], -R153 ;  /* 0x00008f0094947a23 */ /* 0x000fe40000010899 */
[----:B------:R-:W-:Y:S02]  /*3d50*/  FADD.FTZ R55, R55, R52 ;  /* 0x0000003437377221 */ /* 0x000fe40000010000 */
[----:B------:R-:W-:Y:S02]  /*3d60*/  FADD.FTZ R48, R53, R48 ;  /* 0x0000003035307221 */ /* 0x000fe40000010000 */
[----:B------:R-:W4:Y:S01]  /*3d70*/  MUFU.EX2 R65, R65 ;  /* 0x0000004100417308 */ /* 0x000f220000000800 */
[----:B------:R-:W-:Y:S01]  /*3d80*/  HMMA.16816.F32.BF16 R116, R104, R118, RZ ;  /* 0x000000766874723c */ /* 0x000fe200000418ff */
[----:B------:R-:W-:-:S02]  /*3d90*/  FADD.FTZ R45, R45, R44 ;  /* 0x0000002c2d2d7221 */ /* 0x000fc40000010000 */
[----:B------:R-:W-:Y:S02]  /*3da0*/  FADD.FTZ R49, R49, R46 ;  /* 0x0000002e31317221 */ /* 0x000fe40000010000 */
[----:B------:R-:W-:Y:S02]  /*3db0*/  FADD.FTZ R50, R50, R55 ;  /* 0x0000003732327221 */ /* 0x000fe40000010000 */
[----:B------:R-:W-:Y:S01]  /*3dc0*/  MUFU.EX2 R59, R59 ;  /* 0x0000003b003b7308 */ /* 0x000fe20000000800 */
[----:B------:R-:W-:Y:S01]  /*3dd0*/  HMMA.16816.F32.BF16 R92, R104, R94, RZ ;  /* 0x0000005e685c723c */ /* 0x000fe200000418ff */
[----:B------:R-:W-:Y:S02]  /*3de0*/  FADD.FTZ R51, R51, R48 ;  /* 0x0000003033337221 */ /* 0x000fe40000010000 */
[----:B------:R-:W-:Y:S02]  /*3df0*/  FADD.FTZ R38, R38, R45 ;  /* 0x0000002d26267221 */ /* 0x000fe40000010000 */
[----:B------:R-:W-:-:S02]  /*3e00*/  FADD.FTZ R36, R36, R49 ;  /* 0x0000003124247221 */ /* 0x000fc40000010000 */
[----:B------:R-:W-:Y:S01]  /*3e10*/  MUFU.EX2 R56, R56 ;  /* 0x0000003800387308 */ /* 0x000fe20000000800 */
[C---:B------:R-:W-:Y:S01]  /*3e20*/  HMMA.16816.F32.BF16 R108, R104.reuse, R8, RZ ;  /* 0x00000008686c723c */ /* 0x040fe200000418ff */
[----:B------:R-:W-:Y:S02]  /*3e30*/  FADD.FTZ R50, R43, R50 ;  /* 0x000000322b327221 */ /* 0x000fe40000010000 */
[----:B------:R-:W-:Y:S02]  /*3e40*/  FADD.FTZ R51, R42, R51 ;  /* 0x000000332a337221 */ /* 0x000fe40000010000 */
[----:B------:R-:W-:Y:S02]  /*3e50*/  FADD.FTZ R38, R37, R38 ;  /* 0x0000002625267221 */ /* 0x000fe40000010000 */
[----:B-----5:R-:W-:Y:S01]  /*3e60*/  F2FP.BF16.PACK_AB R8, R57, R54 ;  /* 0x000000363908723e */ /* 0x020fe200000010ff */
[----:B------:R-:W-:Y:S01]  /*3e70*/  HMMA.16816.F32.BF16 R104, R104, R10, RZ ;  /* 0x0000000a6868723c */ /* 0x000fe200000418ff */
[----:B-1----:R-:W-:Y:S01]  /*3e80*/  F2FP.BF16.PACK_AB R9, R2, R3 ;  /* 0x000000030209723e */ /* 0x002fe200000010ff */
[----:B------:R-:W-:Y:S01]  /*3e90*/  MUFU.EX2 R58, R58 ;  /* 0x0000003a003a7308 */ /* 0x000fe20000000800 */
[----:B------:R-:W-:Y:S01]  /*3ea0*/  LOP3.LUT R25, R25, R8, RZ, 0xc0, !PT ;  /* 0x0000000819197212 */ /* 0x000fe200078ec0ff */
[----:B------:R-:W-:Y:S01]  /*3eb0*/  FADD.FTZ R41, R41, R36 ;  /* 0x0000002429297221 */ /* 0x000fe20000010000 */
[----:B------:R-:W-:Y:S01]  /*3ec0*/  SHF.R.U32.HI R8, RZ, 0x10, R234 ;  /* 0x00000010ff087819 */ /* 0x000fe200000116ea */
[----:B------:R-:W-:Y:S01]  /*3ed0*/  FADD.FTZ R3, R3, R38 ;  /* 0x0000002603037221 */ /* 0x000fe20000010000 */
[----:B------:R-:W-:Y:S01]  /*3ee0*/  LOP3.LUT R11, R234, 0xffff, RZ, 0xc0, !PT ;  /* 0x0000ffffea0b7812 */ /* 0x000fe200078ec0ff */
[----:B------:R-:W-:Y:S01]  /*3ef0*/  FADD.FTZ R54, R54, R41 ;  /* 0x0000002936367221 */ /* 0x000fe20000010000 */
[----:B------:R-:W-:Y:S01]  /*3f00*/  LOP3.LUT R10, R234, 0xff, RZ, 0xc0, !PT ;  /* 0x000000ffea0a7812 */ /* 0x000fe200078ec0ff */
[----:B------:R-:W1:Y:S01]  /*3f10*/  MUFU.EX2 R61, R61 ;  /* 0x0000003d003d7308 */ /* 0x000e620000000800 */
[----:B------:R-:W-:Y:S01]  /*3f20*/  SHF.R.U32.HI R11, RZ, 0x8, R11 ;  /* 0x00000008ff0b7819 */ /* 0x000fe2000001160b */
[----:B------:R-:W-:Y:S01]  /*3f30*/  FADD.FTZ R3, R2, R3 ;  /* 0x0000000302037221 */ /* 0x000fe20000010000 */
[----:B------:R-:W-:Y:S01]  /*3f40*/  LOP3.LUT R24, R24, R9, RZ, 0xc0, !PT ;  /* 0x0000000918187212 */ /* 0x000fe200078ec0ff */
[----:B------:R-:W-:Y:S01]  /*3f50*/  FADD.FTZ R57, R57, R54 ;  /* 0x0000003639397221 */ /* 0x000fe20000010000 */
[----:B------:R-:W-:Y:S01]  /*3f60*/  PRMT R204, R10, 0x5410, R11 ;  /* 0x000054100acc7816 */ /* 0x000fe2000000000b */
[----:B------:R-:W-:Y:S01]  /*3f70*/  FFMA.FTZ R144, R144, c[0x0][0x23c], -R145 ;  /* 0x00008f0090907a23 */ /* 0x000fe20000010891 */
[C---:B------:R-:W-:Y:S01]  /*3f80*/  LOP3.LUT R11, R232.reuse, 0xffff, RZ, 0xc0, !PT ;  /* 0x0000ffffe80b7812 */ /* 0x040fe200078ec0ff */
[----:B------:R-:W-:Y:S01]  /*3f90*/  MUFU.EX2 R62, R62 ;  /* 0x0000003e003e7308 */ /* 0x000fe20000000800 */
[----:B------:R-:W-:Y:S01]  /*3fa0*/  LOP3.LUT R10, R232, 0xff, RZ, 0xc0, !PT ;  /* 0x000000ffe80a7812 */ /* 0x000fe200078ec0ff */
[--C-:B------:R-:W-:Y:S01]  /*3fb0*/  HSET2.LE.AND R204, R204, R63.reuse, PT ;  /* 0x0000003fcccc7233 */ /* 0x100fe20003803000 */
[----:B------:R-:W-:Y:S01]  /*3fc0*/  SHF.R.U32.HI R31, RZ, 0x8, R11 ;  /* 0x00000008ff1f7819 */ /* 0x000fe2000001160b */
[C---:B------:R-:W-:Y:S01]  /*3fd0*/  HMMA.16816.F32.BF16 R124, R24.reuse, R20, R124 ;  /* 0x00000014187c723c */ /* 0x040fe2000004187c */
[----:B------:R-:W-:Y:S01]  /*3fe0*/  SHF.R.U32.HI R9, RZ, 0x18, R234 ;  /* 0x00000018ff097819 */ /* 0x000fe200000116ea */
[--C-:B------:R-:W-:Y:S01]  /*3ff0*/  FFMA.FTZ R143, R143, c[0x0][0x23c], -R145.reuse ;  /* 0x00008f008f8f7a23 */ /* 0x100fe20000010891 */
[----:B------:R-:W-:Y:S01]  /*4000*/  LOP3.LUT R8, R8, 0xff, RZ, 0xc0, !PT ;  /* 0x000000ff08087812 */ /* 0x000fe200078ec0ff */
[----:B------:R-:W5:Y:S01]  /*4010*/  MUFU.EX2 R139, R139 ;  /* 0x0000008b008b7308 */ /* 0x000f620000000800 */
[----:B------:R-:W-:Y:S01]  /*4020*/  SHF.R.U32.HI R232, RZ, 0x18, R232 ;  /* 0x00000018ffe87819 */ /* 0x000fe200000116e8 */
[----:B------:R-:W-:Y:S01]  /*4030*/  FFMA.FTZ R142, R142, c[0x0][0x23c], -R145 ;  /* 0x00008f008e8e7a23 */ /* 0x000fe20000010891 */
[----:B------:R-:W-:Y:S01]  /*4040*/  LOP3.LUT R11, R146, 0xff, RZ, 0xc0, !PT ;  /* 0x000000ff920b7812 */ /* 0x000fe200078ec0ff */
[C---:B------:R-:W-:Y:S01]  /*4050*/  HMMA.16816.F32.BF16 R76, R24.reuse, R16, R76 ;  /* 0x00000010184c723c */ /* 0x040fe2000004184c */
[----:B------:R-:W-:Y:S01]  /*4060*/  PRMT R146, R8, 0x5410, R9 ;  /* 0x0000541008927816 */ /* 0x000fe20000000009 */
[----:B------:R-:W-:Y:S01]  /*4070*/  FFMA.FTZ R67, R67, c[0x0][0x23c], -R141 ;  /* 0x00008f0043437a23 */ /* 0x000fe2000001088d */
[----:B------:R-:W-:Y:S01]  /*4080*/  PRMT R232, R11, 0x5410, R232 ;  /* 0x000054100be87816 */ /* 0x000fe200000000e8 */
[----:B------:R-:W-:Y:S01]  /*4090*/  MUFU.EX2 R147, R147 ;  /* 0x0000009300937308 */ /* 0x000fe20000000800 */
[----:B------:R-:W-:Y:S01]  /*40a0*/  PRMT R8, R10, 0x5410, R31 ;  /* 0x000054100a087816 */ /* 0x000fe2000000001f */
[--C-:B------:R-:W-:Y:S01]  /*40b0*/  HSET2.LE.AND R11, R146, R63.reuse, PT ;  /* 0x0000003f920b7233 */ /* 0x100fe20003803000 */
[----:B----4-:R-:W-:Y:S01]  /*40c0*/  F2FP.BF16.PACK_AB R146, R65, R60 ;  /* 0x0000003c4192723e */ /* 0x010fe200000010ff */
[--C-:B------:R-:W-:Y:S01]  /*40d0*/  HSET2.LE.AND R9, R232, R63.reuse, PT ;  /* 0x0000003fe8097233 */ /* 0x100fe20003803000 */
[----:B------:R-:W-:Y:S01]  /*40e0*/  IMAD.WIDE.U32 R232, R167, -0x326172a9, RZ ;  /* 0xcd9e8d57a7e87825 */ /* 0x000fe200078e00ff */
[----:B------:R-:W-:Y:S01]  /*40f0*/  HSET2.LE.AND R8, R8, R63, PT ;  /* 0x0000003f08087233 */ /* 0x000fe20003803000 */
[----:B------:R-:W-:Y:S01]  /*4100*/  LOP3.LUT R11, R11, R146, RZ, 0xc0, !PT ;  /* 0x000000920b0b7212 */ /* 0x000fe200078ec0ff */
[C---:B---3--:R-:W-:Y:S01]  /*4110*/  HMMA.16816.F32.BF16 R88, R24.reuse, R12, R88 ;  /* 0x0000000c1858723c */ /* 0x048fe20000041858 */
[----:B-1----:R-:W-:Y:S01]  /*4120*/  F2FP.BF16.PACK_AB R165, R61, R58 ;  /* 0x0000003a3da5723e */ /* 0x002fe200000010ff */
[----:B------:R-:W-:Y:S01]  /*4130*/  MUFU.EX2 R154, R154 ;  /* 0x0000009a009a7308 */ /* 0x000fe20000000800 */
[----:B------:R-:W-:Y:S01]  /*4140*/  F2FP.BF16.PACK_AB R31, R56, R59 ;  /* 0x0000003b381f723e */ /* 0x000fe200000010ff */
[----:B------:R-:W-:Y:S01]  /*4150*/  FADD.FTZ R59, R59, R50 ;  /* 0x000000323b3b7221 */ /* 0x000fe20000010000 */
[----:B-----5:R-:W-:Y:S01]  /*4160*/  F2FP.BF16.PACK_AB R146, R139, R62 ;  /* 0x0000003e8b92723e */ /* 0x020fe200000010ff */
[----:B------:R-:W-:Y:S01]  /*4170*/  FADD.FTZ R62, R62, R51 ;  /* 0x000000333e3e7221 */ /* 0x000fe20000010000 */
[----:B------:R-:W-:Y:S01]  /*4180*/  LOP3.LUT R230, R233, UR15, R230, 0x96, !PT ;  /* 0x0000000fe9e67c12 */ /* 0x000fe2000f8e96e6 */
[----:B--2---:R-:W-:Y:S01]  /*4190*/  HMMA.16816.F32.BF16 R96, R24, R32, R96 ;  /* 0x000000201860723c */ /* 0x004fe20000041860 */
[----:B------:R-:W-:Y:S01]  /*41a0*/  LOP3.LUT R10, R204, R165, RZ, 0xc0, !PT ;  /* 0x000000a5cc0a7212 */ /* 0x000fe200078ec0ff */
[----:B------:R-:W-:Y:S01]  /*41b0*/  MUFU.EX2 R164, R164 ;  /* 0x000000a400a47308 */ /* 0x000fe20000000800 */
[----:B------:R-:W-:Y:S01]  /*41c0*/  LOP3.LUT R8, R8, R31, RZ, 0xc0, !PT ;  /* 0x0000001f08087212 */ /* 0x000fe200078ec0ff */
[----:B------:R-:W-:Y:S01]  /*41d0*/  IMAD.WIDE.U32 R230, R230, -0x2daee0ad, RZ ;  /* 0xd2511f53e6e67825 */ /* 0x000fe200078e00ff */
[----:B------:R-:W-:-:S03]  /*41e0*/  LOP3.LUT R9, R9, R146, RZ, 0xc0, !PT ;  /* 0x0000009209097212 */ /* 0x000fc600078ec0ff */
[C---:B------:R-:W-:Y:S01]  /*41f0*/  HMMA.16816.F32.BF16 R68, R24.reuse, R22, R68 ;  /* 0x000000161844723c */ /* 0x040fe20000041844 */
[----:B------:R-:W-:Y:S01]  /*4200*/  LOP3.LUT R225, R231, UR12, R224, 0x96, !PT ;  /* 0x0000000ce7e17c12 */ /* 0x000fe2000f8e96e0 */
[--C-:B------:R-:W-:Y:S01]  /*4210*/  FFMA.FTZ R146, R149, c[0x0][0x23c], -R166.reuse ;  /* 0x00008f0095927a23 */ /* 0x100fe200000108a6 */
[----:B------:R-:W-:Y:S01]  /*4220*/  MUFU.EX2 R162, R162 ;  /* 0x000000a200a27308 */ /* 0x000fe20000000800 */
[----:B------:R-:W-:Y:S02]  /*4230*/  FFMA.FTZ R149, R163, c[0x0][0x23c], -R166 ;  /* 0x00008f00a3957a23 */ /* 0x000fe400000108a6 */
[----:B------:R-:W-:Y:S02]  /*4240*/  FFMA.FTZ R163, R172, c[0x0][0x23c], -R145 ;  /* 0x00008f00aca37a23 */ /* 0x000fe40000010891 */
[----:B------:R-:W-:Y:S01]  /*4250*/  HMMA.16816.F32.BF16 R80, R24, R18, R80 ;  /* 0x000000121850723c */ /* 0x000fe20000041850 */
[----:B------:R-:W-:Y:S02]  /*4260*/  FADD.FTZ R59, R56, R59 ;  /* 0x0000003b383b7221 */ /* 0x000fe40000010000 */
[----:B------:R-:W1:Y:S01]  /*4270*/  MUFU.EX2 R146, R146 ;  /* 0x0000009200927308 */ /* 0x000e620000000800 */
[----:B------:R-:W-:-:S02]  /*4280*/  FADD.FTZ R139, R139, R62 ;  /* 0x0000003e8b8b7221 */ /* 0x000fc40000010000 */
[--C-:B------:R-:W-:Y:S02]  /*4290*/  FFMA.FTZ R138, R138, c[0x0][0x23c], -R141.reuse ;  /* 0x00008f008a8a7a23 */ /* 0x100fe4000001088d */
[C---:B------:R-:W-:Y:S01]  /*42a0*/  HMMA.16816.F32.BF16 R112, R24.reuse, R14, R112 ;  /* 0x0000000e1870723c */ /* 0x040fe20000041870 */
[----:B------:R-:W-:Y:S02]  /*42b0*/  FFMA.FTZ R64, R64, c[0x0][0x23c], -R141 ;  /* 0x00008f0040407a23 */ /* 0x000fe4000001088d */
[----:B------:R-:W-:Y:S01]  /*42c0*/  MUFU.EX2 R149, R149 ;  /* 0x0000009500957308 */ /* 0x000fe20000000800 */
[----:B------:R-:W-:Y:S02]  /*42d0*/  FADD.FTZ R58, R58, R59 ;  /* 0x0000003b3a3a7221 */ /* 0x000fe40000010000 */
[----:B------:R-:W-:Y:S02]  /*42e0*/  FADD.FTZ R60, R60, R139 ;  /* 0x0000008b3c3c7221 */ /* 0x000fe40000010000 */
[----:B------:R-:W-:Y:S01]  /*42f0*/  HMMA.16816.F32.BF16 R100, R24, R34, R100 ;  /* 0x000000221864723c */ /* 0x000fe20000041864 */
[----:B------:R-:W-:-:S02]  /*4300*/  FADD.FTZ R0, R0, R3 ;  /* 0x0000000300007221 */ /* 0x000fc40000010000 */
[----:B------:R-:W-:Y:S01]  /*4310*/  MUFU.EX2 R163, R163 ;  /* 0x000000a300a37308 */ /* 0x000fe20000000800 */
[----:B------:R-:W-:Y:S02]  /*4320*/  FADD.FTZ R40, R40, R57 ;  /* 0x0000003928287221 */ /* 0x000fe40000010000 */
[----:B------:R-:W-:Y:S01]  /*4330*/  FADD.FTZ R61, R61, R58 ;  /* 0x0000003a3d3d7221 */ /* 0x000fe20000010000 */
[----:B------:R-:W-:Y:S01]  /*4340*/  LOP3.LUT R24, R223, UR13, R232, 0x96, !PT ;  /* 0x0000000ddf187c12 */ /* 0x000fe2000f8e96e8 */
[----:B------:R-:W-:Y:S01]  /*4350*/  HMMA.16816.F32.BF16 R72, R8, R16, R72 ;  /* 0x000000100848723c */ /* 0x000fe20000041848 */
[----:B------:R-:W-:Y:S02]  /*4360*/  FADD.FTZ R65, R65, R60 ;  /* 0x0000003c41417221 */ /* 0x000fe40000010000 */
[----:B------:R-:W-:Y:S01]  /*4370*/  MUFU.EX2 R168, R168 ;  /* 0x000000a800a87308 */ /* 0x000fe20000000800 */
[----:B------:R-:W-:-:S03]  /*4380*/  IMAD.WIDE.U32 R24, R24, -0x2daee0ad, RZ ;  /* 0xd2511f5318187825 */ /* 0x000fc600078e00ff */
[----:B------:R-:W-:Y:S01]  /*4390*/  LOP3.LUT R16, R233, UR15, R226, 0x96, !PT ;  /* 0x0000000fe9107c12 */ /* 0x000fe2000f8e96e2 */
[C---:B------:R-:W-:Y:S01]  /*43a0*/  HMMA.16816.F32.BF16 R128, R8.reuse, R20, R128 ;  /* 0x000000140880723c */ /* 0x040fe20000041880 */
[----:B------:R-:W-:Y:S01]  /*43b0*/  LOP3.LUT R224, R25, UR10, R230, 0x96, !PT ;  /* 0x0000000a19e07c12 */ /* 0x000fe2000f8e96e6 */
[----:B------:R-:W-:Y:S01]  /*43c0*/  FADD.FTZ R0, R39, R0 ;  /* 0x0000000027007221 */ /* 0x000fe20000010000 */
[----:B------:R-:W-:Y:S01]  /*43d0*/  LOP3.LUT R230, R29, UR13, R232, 0x96, !PT ;  /* 0x0000000d1de67c12 */ /* 0x000fe2000f8e96e8 */
[----:B------:R-:W-:Y:S01]  /*43e0*/  IMAD.WIDE.U32 R16, R16, -0x2daee0ad, RZ ;  /* 0xd2511f5310107825 */ /* 0x000fe200078e00ff */
[----:B------:R-:W-:Y:S03]  /*43f0*/  MUFU.EX2 R152, R152 ;  /* 0x0000009800987308 */ /* 0x000fe60000000800 */
[----:B------:R-:W-:Y:S01]  /*4400*/  IMAD.WIDE.U32 R20, R225, -0x326172a9, RZ ;  /* 0xcd9e8d57e1147825 */ /* 0x000fe200078e00ff */
[----:B------:R-:W-:Y:S01]  /*4410*/  LOP3.LUT R233, R17, UR12, R30, 0x96, !PT ;  /* 0x0000000c11e97c12 */ /* 0x000fe2000f8e961e */
[C---:B------:R-:W-:Y:S02]  /*4420*/  HMMA.16816.F32.BF16 R84, R8.reuse, R12, R84 ;  /* 0x0000000c0854723c */ /* 0x040fe40000041854 */
[----:B------:R-:W-:Y:S01]  /*4430*/  IMAD.WIDE.U32 R224, R224, -0x326172a9, RZ ;  /* 0xcd9e8d57e0e07825 */ /* 0x000fe200078e00ff */
[----:B------:R-:W-:Y:S01]  /*4440*/  LOP3.LUT R223, R21, UR11, R222, 0x96, !PT ;  /* 0x0000000b15df7c12 */ /* 0x000fe2000f8e96de */
[----:B------:R-:W-:Y:S02]  /*4450*/  MUFU.EX2 R151, R151 ;  /* 0x0000009700977308 */ /* 0x000fe40000000800 */
        /* <DEDUP_REMOVED lines=8> */
[C---:B------:R-:W-:Y:S01]  /*44e0*/  HMMA.16816.F32.BF16 R108, R8.reuse, R32, R108 ;  /* 0x00000020086c723c */ /* 0x040fe2000004186c */
[----:B------:R-:W-:Y:S01]  /*44f0*/  LDSM.16.MT88.4 R24, [R188+0x7000] ;  /* 0x00700000bc18783b */ /* 0x000fe20000004200 */
[----:B------:R-:W-:Y:S01]  /*4500*/  IMAD.WIDE.U32 R232, R233, -0x326172a9, RZ ;  /* 0xcd9e8d57e9e87825 */ /* 0x000fe200078e00ff */
[----:B------:R-:W-:Y:S01]  /*4510*/  LOP3.LUT R12, R223, UR6, R12, 0x96, !PT ;  /* 0x00000006df0c7c12 */ /* 0x000fe2000f8e960c */
[----:B------:R-:W-:Y:S02]  /*4520*/  MUFU.EX2 R160, R160 ;  /* 0x000000a000a07308 */ /* 0x000fe40000000800 */
[----:B------:R-:W-:Y:S01]  /*4530*/  IMAD.WIDE.U32 R172, R173, -0x326172a9, RZ ;  /* 0xcd9e8d57adac7825 */ /* 0x000fe200078e00ff */
[----:B------:R-:W-:Y:S01]  /*4540*/  LOP3.LUT R165, R233, UR11, R28, 0x96, !PT ;  /* 0x0000000be9a57c12 */ /* 0x000fe2000f8e961c */
[C---:B------:R-:W-:Y:S02]  /*4550*/  HMMA.16816.F32.BF16 R120, R8.reuse, R22, R120 ;  /* 0x000000160878723c */ /* 0x040fe40000041878 */
[----:B------:R-:W-:Y:S01]  /*4560*/  FFMA.FTZ R34, R176, c[0x0][0x23c], -R145 ;  /* 0x00008f00b0227a23 */ /* 0x000fe20000010891 */
[----:B------:R-:W-:Y:S01]  /*4570*/  LOP3.LUT R176, R173, UR9, R232, 0x96, !PT ;  /* 0x00000009adb07c12 */ /* 0x000fe2000f8e96e8 */
[----:B------:R-:W-:Y:S01]  /*4580*/  IMAD.WIDE.U32 R226, R226, -0x326172a9, RZ ;  /* 0xcd9e8d57e2e27825 */ /* 0x000fe200078e00ff */
[----:B------:R-:W-:Y:S03]  /*4590*/  MUFU.EX2 R148, R148 ;  /* 0x0000009400947308 */ /* 0x000fe60000000800 */
[----:B------:R-:W-:Y:S01]  /*45a0*/  IMAD.WIDE.U32 R20, R12, -0x326172a9, RZ ;  /* 0xcd9e8d570c147825 */ /* 0x000fe200078e00ff */
[----:B------:R-:W-:Y:S01]  /*45b0*/  HMMA.16816.F32.BF16 R116, R8, R18, R116 ;  /* 0x000000120874723c */ /* 0x000fe20000041874 */
[----:B------:R-:W-:-:S02]  /*45c0*/  LOP3.LUT R224, R227, UR7, R224, 0x96, !PT ;  /* 0x00000007e3e07c12 */ /* 0x000fc4000f8e96e0 */
[----:B------:R-:W-:Y:S01]  /*45d0*/  IMAD.WIDE.U32 R176, R176, -0x2daee0ad, RZ ;  /* 0xd2511f53b0b07825 */ /* 0x000fe200078e00ff */
[----:B------:R-:W-:Y:S01]  /*45e0*/  LOP3.LUT R13, R21, UR17, R226, 0x96, !PT ;  /* 0x00000011150d7c12 */ /* 0x000fe2000f8e96e2 */
[----:B------:R-:W-:Y:S01]  /*45f0*/  MUFU.EX2 R34, R34 ;  /* 0x0000002200227308 */ /* 0x000fe20000000800 */
[----:B------:R-:W-:Y:S01]  /*4600*/  LOP3.LUT R21, R20, 0xffff, RZ, 0xc0, !PT ;  /* 0x0000ffff14157812 */ /* 0x000fe200078ec0ff */
[----:B------:R-:W-:Y:S01]  /*4610*/  FFMA.FTZ R35, R174, c[0x0][0x23c], -R145 ;  /* 0x00008f00ae237a23 */ /* 0x000fe20000010891 */
[----:B------:R-:W-:Y:S01]  /*4620*/  HMMA.16816.F32.BF16 R92, R8, R14, R92 ;  /* 0x0000000e085c723c */ /* 0x000fe2000004185c */
[----:B------:R-:W-:Y:S01]  /*4630*/  LOP3.LUT R23, R13, 0xffff, RZ, 0xc0, !PT ;  /* 0x0000ffff0d177812 */ /* 0x000fe200078ec0ff */
[----:B------:R-:W-:Y:S01]  /*4640*/  FFMA.FTZ R32, R155, c[0x0][0x23c], -R166 ;  /* 0x00008f009b207a23 */ /* 0x000fe200000108a6 */
[----:B------:R-:W-:Y:S01]  /*4650*/  SHF.R.U32.HI R21, RZ, 0x8, R21 ;  /* 0x00000008ff157819 */ /* 0x000fe20000011615 */
[--C-:B------:R-:W-:Y:S01]  /*4660*/  FFMA.FTZ R33, R158, c[0x0][0x23c], -R153.reuse ;  /* 0x00008f009e217a23 */ /* 0x100fe20000010899 */
[----:B------:R-:W-:Y:S01]  /*4670*/  LOP3.LUT R16, R13, 0xff, RZ, 0xc0, !PT ;  /* 0x000000ff0d107812 */ /* 0x000fe200078ec0ff */
[----:B------:R-:W-:Y:S01]  /*4680*/  FFMA.FTZ R155, R178, c[0x0][0x23c], -R153 ;  /* 0x00008f00b29b7a23 */ /* 0x000fe20000010899 */
[----:B------:R-:W-:Y:S01]  /*4690*/  SHF.R.U32.HI R23, RZ, 0x8, R23 ;  /* 0x00000008ff177819 */ /* 0x000fe20000011617 */
[----:B------:R-:W-:Y:S01]  /*46a0*/  IMAD.WIDE.U32 R8, R165, -0x2daee0ad, RZ ;  /* 0xd2511f53a5087825 */ /* 0x000fe200078e00ff */
[----:B------:R-:W-:Y:S01]  /*46b0*/  LOP3.LUT R12, R20, 0xff, RZ, 0xc0, !PT ;  /* 0x000000ff140c7812 */ /* 0x000fe200078ec0ff */
[----:B------:R-:W2:Y:S01]  /*46c0*/  MUFU.EX2 R32, R32 ;  /* 0x0000002000207308 */ /* 0x000ea20000000800 */
[----:B------:R-:W-:Y:S01]  /*46d0*/  PRMT R16, R16, 0x5410, R23 ;  /* 0x0000541010107816 */ /* 0x000fe20000000017 */
[----:B------:R-:W-:Y:S01]  /*46e0*/  FFMA.FTZ R158, R202, c[0x0][0x23c], -R153 ;  /* 0x00008f00ca9e7a23 */ /* 0x000fe20000010899 */
[----:B------:R-:W-:Y:S01]  /*46f0*/  LOP3.LUT R8, R177, UR6, R8, 0x96, !PT ;  /* 0x00000006b1087c12 */ /* 0x000fe2000f8e9608 */
[----:B------:R-:W-:Y:S01]  /*4700*/  FFMA.FTZ R165, R170, c[0x0][0x23c], -R141 ;  /* 0x00008f00aaa57a23 */ /* 0x000fe2000001088d */
[----:B------:R-:W-:Y:S01]  /*4710*/  LOP3.LUT R174, R9, UR8, R230, 0x96, !PT ;  /* 0x0000000809ae7c12 */ /* 0x000fe2000f8e96e6 */
[--C-:B------:R-:W-:Y:S01]  /*4720*/  HSET2.LE.AND R16, R16, R63.reuse, PT ;  /* 0x0000003f10107233 */ /* 0x100fe20003803000 */
[--C-:B------:R-:W-:Y:S01]  /*4730*/  SHF.R.U32.HI R28, RZ, 0x10, R20.reuse ;  /* 0x00000010ff1c7819 */ /* 0x100fe20000011614 */
[----:B------:R-:W-:Y:S01]  /*4740*/  IMAD.WIDE.U32 R10, R8, -0x326172a9, RZ ;  /* 0xcd9e8d57080a7825 */ /* 0x000fe200078e00ff */
[----:B------:R-:W-:Y:S01]  /*4750*/  SHF.R.U32.HI R17, RZ, 0x18, R20 ;  /* 0x00000018ff117819 */ /* 0x000fe20000011614 */
[----:B------:R-:W3:Y:S01]  /*4760*/  MUFU.EX2 R35, R35 ;  /* 0x0000002300237308 */ /* 0x000ee20000000800 */
[----:B------:R-:W-:Y:S01]  /*4770*/  PRMT R12, R12, 0x5410, R21 ;  /* 0x000054100c0c7816 */ /* 0x000fe20000000015 */
[----:B------:R-:W-:Y:S01]  /*4780*/  IMAD.WIDE.U32 R174, R174, -0x326172a9, RZ ;  /* 0xcd9e8d57aeae7825 */ /* 0x000fe200078e00ff */
[C---:B------:R-:W-:Y:S01]  /*4790*/  LOP3.LUT R9, R10.reuse, 0xffff, RZ, 0xc0, !PT ;  /* 0x0000ffff0a097812 */ /* 0x040fe200078ec0ff */
[----:B------:R-:W4:Y:S01]  /*47a0*/  LDSM.16.MT88.4 R20, [R186+0x7000] ;  /* 0x00700000ba14783b */ /* 0x000f220000004200 */
[----:B------:R-:W-:Y:S01]  /*47b0*/  LOP3.LUT R8, R10, 0xff, RZ, 0xc0, !PT ;  /* 0x000000ff0a087812 */ /* 0x000fe200078ec0ff */
[--C-:B------:R-:W-:Y:S01]  /*47c0*/  HSET2.LE.AND R31, R12, R63.reuse, PT ;  /* 0x0000003f0c1f7233 */ /* 0x100fe20003803000 */
[----:B------:R-:W-:Y:S01]  /*47d0*/  SHF.R.U32.HI R9, RZ, 0x8, R9 ;  /* 0x00000008ff097819 */ /* 0x000fe20000011609 */
[----:B------:R-:W5:Y:S01]  /*47e0*/  MUFU.EX2 R33, R33 ;  /* 0x0000002100217308 */ /* 0x000f620000000800 */
[----:B------:R-:W-:Y:S01]  /*47f0*/  SHF.R.U32.HI R167, RZ, 0x10, R10 ;  /* 0x00000010ffa77819 */ /* 0x000fe2000001160a */
[----:B------:R-:W-:Y:S01]  /*4800*/  FFMA.FTZ R225, R157, c[0x0][0x23c], -R166 ;  /* 0x00008f009de17a23 */ /* 0x000fe200000108a6 */
[----:B------:R-:W-:Y:S01]  /*4810*/  SHF.R.U32.HI R18, RZ, 0x10, R13 ;  /* 0x00000010ff127819 */ /* 0x000fe2000001160d */
[----:B------:R-:W-:Y:S01]  /*4820*/  FFMA.FTZ R223, R150, c[0x0][0x23c], -R153 ;  /* 0x00008f0096df7a23 */ /* 0x000fe20000010899 */
[----:B------:R-:W-:Y:S01]  /*4830*/  LOP3.LUT R28, R28, 0xff, RZ, 0xc0, !PT ;  /* 0x000000ff1c1c7812 */ /* 0x000fe200078ec0ff */
[----:B------:R-:W-:Y:S01]  /*4840*/  FFMA.FTZ R227, R140, c[0x0][0x23c], -R145 ;  /* 0x00008f008ce37a23 */ /* 0x000fe20000010891 */
[----:B-1----:R-:W-:Y:S01]  /*4850*/  F2FP.BF16.PACK_AB R19, R146, R147 ;  /* 0x000000939213723e */ /* 0x002fe200000010ff */
[----:B------:R-:W-:Y:S01]  /*4860*/  MUFU.EX2 R158, R158 ;  /* 0x0000009e009e7308 */ /* 0x000fe20000000800 */
[----:B------:R-:W-:Y:S01]  /*4870*/  PRMT R8, R8, 0x5410, R9 ;  /* 0x0000541008087816 */ /* 0x000fe20000000009 */
[----:B------:R-:W-:Y:S01]  /*4880*/  FFMA.FTZ R150, R66, c[0x0][0x23c], -R141 ;  /* 0x00008f0042967a23 */ /* 0x000fe2000001088d */
[----:B------:R-:W-:Y:S01]  /*4890*/  SHF.R.U32.HI R30, RZ, 0x18, R13 ;  /* 0x00000018ff1e7819 */ /* 0x000fe2000001160d */
[----:B------:R-:W-:Y:S01]  /*48a0*/  FADD.FTZ R47, R47, R40 ;  /* 0x000000282f2f7221 */ /* 0x000fe20000010000 */
[----:B------:R-:W-:Y:S01]  /*48b0*/  LOP3.LUT R9, R167, 0xff, RZ, 0xc0, !PT ;  /* 0x000000ffa7097812 */ /* 0x000fe200078ec0ff */
[----:B------:R-:W-:Y:S01]  /*48c0*/  FFMA.FTZ R167, R156, c[0x0][0x23c], -R141 ;  /* 0x00008f009ca77a23 */ /* 0x000fe2000001088d */
[----:B------:R-:W-:Y:S01]  /*48d0*/  LOP3.LUT R13, R18, 0xff, RZ, 0xc0, !PT ;  /* 0x000000ff120d7812 */ /* 0x000fe200078ec0ff */
[----:B------:R-:W1:Y:S01]  /*48e0*/  MUFU.EX2 R155, R155 ;  /* 0x0000009b009b7308 */ /* 0x000e620000000800 */
[----:B------:R-:W-:Y:S01]  /*48f0*/  PRMT R178, R28, 0x5410, R17 ;  /* 0x000054101cb27816 */ /* 0x000fe20000000011 */
[----:B------:R-:W-:Y:S01]  /*4900*/  HSET2.LE.AND R8, R8, R63, PT ;  /* 0x0000003f08087233 */ /* 0x000fe20003803000 */
[----:B------:R-:W-:Y:S01]  /*4910*/  LOP3.LUT R28, R16, R19, RZ, 0xc0, !PT ;  /* 0x00000013101c7212 */ /* 0x000fe200078ec0ff */
[----:B------:R-:W-:Y:S01]  /*4920*/  FADD.FTZ R147, R147, R0 ;  /* 0x0000000093937221 */ /* 0x000fe20000010000 */
[----:B------:R-:W4:Y:S01]  /*4930*/  LDSM.16.MT88.4 R16, [R185+0x7000] ;  /* 0x00700000b910783b */ /* 0x000f220000004200 */
[----:B------:R-:W-:-:S02]  /*4940*/  LOP3.LUT R11, R11, UR17, R174, 0x96, !PT ;  /* 0x000000110b0b7c12 */ /* 0x000fc4000f8e96ae */
[----:B------:R-:W-:Y:S01]  /*4950*/  PRMT R30, R13, 0x5410, R30 ;  /* 0x000054100d1e7816 */ /* 0x000fe2000000001e */
[----:B------:R-:W1:Y:S01]  /*4960*/  MUFU.EX2 R165, R165 ;  /* 0x000000a500a57308 */ /* 0x000e620000000800 */
[----:B------:R-:W4:Y:S01]  /*4970*/  LDSM.16.MT88.4 R12, [R184+0x7000] ;  /* 0x00700000b80c783b */ /* 0x000f220000004200 */
[C---:B------:R-:W-:Y:S01]  /*4980*/  LOP3.LUT R169, R11.reuse, 0xffff, RZ, 0xc0, !PT ;  /* 0x0000ffff0ba97812 */ /* 0x040fe200078ec0ff */
[----:B------:R-:W-:Y:S01]  /*4990*/  FADD.FTZ R146, R146, R147 ;  /* 0x0000009392927221 */ /* 0x000fe20000010000 */
[----:B------:R-:W-:Y:S01]  /*49a0*/  SHF.R.U32.HI R170, RZ, 0x10, R11 ;  /* 0x00000010ffaa7819 */ /* 0x000fe2000001160b */
[----:B------:R-:W-:Y:S01]  /*49b0*/  HSET2.LE.AND R29, R30, R63, PT ;  /* 0x0000003f1e1d7233 */ /* 0x000fe20003803000 */
[----:B------:R-:W-:Y:S02]  /*49c0*/  LOP3.LUT R156, R11, 0xff, RZ, 0xc0, !PT ;  /* 0x000000ff0b9c7812 */ /* 0x000fe400078ec0ff */
[----:B------:R-:W1:Y:S01]  /*49d0*/  MUFU.EX2 R167, R167 ;  /* 0x000000a700a77308 */ /* 0x000e620000000800 */
[----:B------:R-:W-:-:S02]  /*49e0*/  SHF.R.U32.HI R10, RZ, 0x18, R10 ;  /* 0x00000018ff0a7819 */ /* 0x000fc4000001160a */
[----:B------:R-:W-:Y:S02]  /*49f0*/  SHF.R.U32.HI R11, RZ, 0x18, R11 ;  /* 0x00000018ff0b7819 */ /* 0x000fe4000001160b */
[----:B------:R-:W-:Y:S02]  /*4a00*/  SHF.R.U32.HI R169, RZ, 0x8, R169 ;  /* 0x00000008ffa97819 */ /* 0x000fe400000116a9 */
[----:B------:R-:W-:Y:S01]  /*4a10*/  LOP3.LUT R170, R170, 0xff, RZ, 0xc0, !PT ;  /* 0x000000ffaaaa7812 */ /* 0x000fe200078ec0ff */
[----:B------:R-:W-:Y:S01]  /*4a20*/  MUFU.EX2 R225, R225 ;  /* 0x000000e100e17308 */ /* 0x000fe20000000800 */
[C---:B--2---:R-:W-:Y:S01]  /*4a30*/  F2FP.BF16.PACK_AB R30, R32.reuse, R149 ;  /* 0x00000095201e723e */ /* 0x044fe200000010ff */
[----:B------:R-:W-:Y:S01]  /*4a40*/  FADD.FTZ R149, R149, R146 ;  /* 0x0000009295957221 */ /* 0x000fe20000010000 */
[----:B---3--:R-:W-:Y:S02]  /*4a50*/  F2FP.BF16.PACK_AB R171, R35, R34 ;  /* 0x0000002223ab723e */ /* 0x008fe400000010ff */
[----:B------:R-:W-:Y:S01]  /*4a60*/  PRMT R174, R9, 0x5410, R10 ;  /* 0x0000541009ae7816 */ /* 0x000fe2000000000a */
[----:B------:R-:W-:Y:S01]  /*4a70*/  FADD.FTZ R149, R32, R149 ;  /* 0x0000009520957221 */ /* 0x000fe20000010000 */
[----:B------:R-:W-:Y:S01]  /*4a80*/  PRMT R156, R156, 0x5410, R169 ;  /* 0x000054109c9c7816 */ /* 0x000fe200000000a9 */
[----:B------:R-:W-:Y:S01]  /*4a90*/  MUFU.EX2 R223, R223 ;  /* 0x000000df00df7308 */ /* 0x000fe20000000800 */
[----:B------:R-:W-:Y:S01]  /*4aa0*/  PRMT R170, R170, 0x5410, R11 ;  /* 0x00005410aaaa7816 */ /* 0x000fe2000000000b */
[--C-:B------:R-:W-:Y:S01]  /*4ab0*/  HSET2.LE.AND R11, R174, R63.reuse, PT ;  /* 0x0000003fae0b7233 */ /* 0x100fe20003803000 */
[----:B------:R-:W-:Y:S01]  /*4ac0*/  LOP3.LUT R30, R31, R30, RZ, 0xc0, !PT ;  /* 0x0000001e1f1e7212 */ /* 0x000fe200078ec0ff */
[--C-:B------:R-:W-:Y:S01]  /*4ad0*/  HSET2.LE.AND R31, R178, R63.reuse, PT ;  /* 0x0000003fb21f7233 */ /* 0x100fe20003803000 */
[----:B------:R-:W-:Y:S01]  /*4ae0*/  LOP3.LUT R10, R8, R171, RZ, 0xc0, !PT ;  /* 0x000000ab080a7212 */ /* 0x000fe200078ec0ff */
[--C-:B------:R-:W-:Y:S01]  /*4af0*/  HSET2.LE.AND R8, R156, R63.reuse, PT ;  /* 0x0000003f9c087233 */ /* 0x100fe20003803000 */
[----:B-----5:R-:W-:Y:S01]  /*4b00*/  F2FP.BF16.PACK_AB R202, R33, R154 ;  /* 0x0000009a21ca723e */ /* 0x020fe200000010ff */
[----:B------:R-:W-:Y:S01]  /*4b10*/  HSET2.LE.AND R9, R170, R63, PT ;  /* 0x0000003faa097233 */ /* 0x000fe20003803000 */
[----:B-1----:R-:W-:Y:S01]  /*4b20*/  F2FP.BF16.PACK_AB R178, R155, R158 ;  /* 0x0000009e9bb2723e */ /* 0x002fe200000010ff */
[----:B------:R-:W-:Y:S01]  /*4b30*/  MUFU.EX2 R144, R144 ;  /* 0x0000009000907308 */ /* 0x000fe20000000800 */
[----:B------:R-:W-:Y:S01]  /*4b40*/  F2FP.BF16.PACK_AB R174, R168, R165 ;  /* 0x000000a5a8ae723e */ /* 0x000fe200000010ff */
[----:B------:R-:W-:Y:S01]  /*4b50*/  FADD.FTZ R154, R154, R47 ;  /* 0x0000002f9a9a7221 */ /* 0x000fe20000010000 */
[----:B------:R-:W-:Y:S01]  /*4b60*/  F2FP.BF16.PACK_AB R169, R163, R164 ;  /* 0x000000a4a3a9723e */ /* 0x000fe200000010ff */
[----:B------:R-:W-:Y:S01]  /*4b70*/  FADD.FTZ R164, R164, R61 ;  /* 0x0000003da4a47221 */ /* 0x000fe20000010000 */
[----:B------:R-:W-:Y:S01]  /*4b80*/  F2FP.BF16.PACK_AB R156, R167, R162 ;  /* 0x000000a2a79c723e */ /* 0x000fe200000010ff */
[----:B------:R-:W-:Y:S01]  /*4b90*/  FADD.FTZ R162, R162, R65 ;  /* 0x00000041a2a27221 */ /* 0x000fe20000010000 */
[----:B------:R-:W-:Y:S01]  /*4ba0*/  LOP3.LUT R29, R29, R202, RZ, 0xc0, !PT ;  /* 0x000000ca1d1d7212 */ /* 0x000fe200078ec0ff */
[----:B------:R-:W-:Y:S01]  /*4bb0*/  MUFU.EX2 R143, R143 ;  /* 0x0000008f008f7308 */ /* 0x000fe20000000800 */
[----:B------:R-:W-:Y:S01]  /*4bc0*/  LOP3.LUT R31, R31, R178, RZ, 0xc0, !PT ;  /* 0x000000b21f1f7212 */ /* 0x000fe200078ec0ff */
[----:B------:R-:W-:Y:S01]  /*4bd0*/  FADD.FTZ R163, R163, R164 ;  /* 0x000000a4a3a37221 */ /* 0x000fe20000010000 */
[----:B------:R-:W-:Y:S01]  /*4be0*/  LOP3.LUT R11, R11, R174, RZ, 0xc0, !PT ;  /* 0x000000ae0b0b7212 */ /* 0x000fe200078ec0ff */
[----:B------:R-:W-:Y:S01]  /*4bf0*/  FADD.FTZ R162, R167, R162 ;  /* 0x000000a2a7a27221 */ /* 0x000fe20000010000 */
[----:B------:R-:W-:Y:S01]  /*4c00*/  LOP3.LUT R8, R8, R169, RZ, 0xc0, !PT ;  /* 0x000000a908087212 */ /* 0x000fe200078ec0ff */
[----:B------:R-:W-:Y:S01]  /*4c10*/  FADD.FTZ R33, R33, R154 ;  /* 0x0000009a21217221 */ /* 0x000fe20000010000 */
[----:B------:R-:W-:Y:S01]  /*4c20*/  LOP3.LUT R9, R9, R156, RZ, 0xc0, !PT ;  /* 0x0000009c09097212 */ /* 0x000fe200078ec0ff */
[----:B----4-:R-:W-:Y:S01]  /*4c30*/  HMMA.16816.F32.BF16 R80, R28, R22, R80 ;  /* 0x000000161c50723c */ /* 0x010fe20000041850 */
[----:B------:R-:W-:Y:S01]  /*4c40*/  FFMA.FTZ R156, R161, c[0x0][0x23c], -R166 ;  /* 0x00008f00a19c7a23 */ /* 0x000fe200000108a6 */
[----:B------:R-:W-:Y:S01]  /*4c50*/  LOP3.LUT R170, R175, UR7, R172, 0x96, !PT ;  /* 0x00000007afaa7c12 */ /* 0x000fe2000f8e96ac */
[----:B------:R-:W-:Y:S01]  /*4c60*/  MUFU.EX2 R142, R142 ;  /* 0x0000008e008e7308 */ /* 0x000fe20000000800 */
[----:B------:R-:W-:-:S02]  /*4c70*/  FADD.FTZ R34, R34, R163 ;  /* 0x000000a322227221 */ /* 0x000fc40000010000 */
[----:B------:R-:W-:Y:S02]  /*4c80*/  FADD.FTZ R165, R165, R162 ;  /* 0x000000a2a5a57221 */ /* 0x000fe40000010000 */
[----:B------:R-:W-:Y:S01]  /*4c90*/  HMMA.16816.F32.BF16 R116, R8, R22, R116 ;  /* 0x000000160874723c */ /* 0x000fe20000041874 */
[----:B------:R-:W-:Y:S02]  /*4ca0*/  IMAD.WIDE.U32 R170, R170, -0x2daee0ad, RZ ;  /* 0xd2511f53aaaa7825 */ /* 0x000fe400078e00ff */
[----:B------:R-:W-:Y:S02]  /*4cb0*/  MUFU.EX2 R156, R156 ;  /* 0x0000009c009c7308 */ /* 0x000fe40000000800 */
[----:B------:R-:W-:Y:S01]  /*4cc0*/  FADD.FTZ R158, R158, R33 ;  /* 0x000000219e9e7221 */ /* 0x000fe20000010000 */
[----:B------:R-:W-:Y:S01]  /*4cd0*/  LOP3.LUT R176, R171, UR16, R176, 0x96, !PT ;  /* 0x00000010abb07c12 */ /* 0x000fe2000f8e96b0 */
[----:B------:R-:W-:Y:S01]  /*4ce0*/  IMAD.WIDE.U32 R22, R224, -0x2daee0ad, RZ ;  /* 0xd2511f53e0167825 */ /* 0x000fe200078e00ff */
[-C--:B------:R-:W-:Y:S02]  /*4cf0*/  HMMA.16816.F32.BF16 R112, R28, R18.reuse, R112 ;  /* 0x000000121c70723c */ /* 0x080fe40000041870 */
[----:B------:R-:W-:Y:S01]  /*4d00*/  LOP3.LUT R140, R176, 0xffff, RZ, 0xc0, !PT ;  /* 0x0000ffffb08c7812 */ /* 0x000fe200078ec0ff */
[----:B------:R-:W1:Y:S01]  /*4d10*/  MUFU.EX2 R227, R227 ;  /* 0x000000e300e37308 */ /* 0x000e620000000800 */
[----:B------:R-:W-:Y:S01]  /*4d20*/  LOP3.LUT R222, R23, UR16, R222, 0x96, !PT ;  /* 0x0000001017de7c12 */ /* 0x000fe2000f8e96de */
[----:B------:R-:W-:Y:S01]  /*4d30*/  FADD.FTZ R35, R35, R34 ;  /* 0x0000002223237221 */ /* 0x000fe20000010000 */
[----:B------:R-:W-:Y:S01]  /*4d40*/  SHF.R.U32.HI R153, RZ, 0x10, R176 ;  /* 0x00000010ff997819 */ /* 0x000fe200000116b0 */
[----:B------:R-:W-:Y:S01]  /*4d50*/  FADD.FTZ R168, R168, R165 ;  /* 0x000000a5a8a87221 */ /* 0x000fe20000010000 */
[----:B------:R-:W-:Y:S01]  /*4d60*/  HMMA.16816.F32.BF16 R92, R8, R18, R92 ;  /* 0x00000012085c723c */ /* 0x000fe2000004185c */
[----:B------:R-:W-:Y:S01]  /*4d70*/  LOP3.LUT R66, R176, 0xff, RZ, 0xc0, !PT ;  /* 0x000000ffb0427812 */ /* 0x000fe200078ec0ff */
[----:B------:R-:W-:Y:S01]  /*4d80*/  FADD.FTZ R155, R155, R158 ;  /* 0x0000009e9b9b7221 */ /* 0x000fe20000010000 */
[----:B------:R-:W-:Y:S01]  /*4d90*/  MUFU.EX2 R67, R67 ;  /* 0x0000004300437308 */ /* 0x000fe20000000800 */
[----:B------:R-:W-:-:S02]  /*4da0*/  SHF.R.U32.HI R176, RZ, 0x18, R176 ;  /* 0x00000018ffb07819 */ /* 0x000fc400000116b0 */
[----:B------:R-:W-:Y:S02]  /*4db0*/  SHF.R.U32.HI R145, RZ, 0x8, R140 ;  /* 0x00000008ff917819 */ /* 0x000fe4000001168c */
[----:B------:R-:W-:Y:S01]  /*4dc0*/  SHF.R.U32.HI R19, RZ, 0x10, R222 ;  /* 0x00000010ff137819 */ /* 0x000fe200000116de */
[C---:B------:R-:W-:Y:S01]  /*4dd0*/  HMMA.16816.F32.BF16 R124, R28.reuse, R24, R124 ;  /* 0x000000181c7c723c */ /* 0x040fe2000004187c */
[----:B------:R-:W-:Y:S01]  /*4de0*/  LOP3.LUT R18, R222, 0xffff, RZ, 0xc0, !PT ;  /* 0x0000ffffde127812 */ /* 0x000fe200078ec0ff */
[----:B------:R-:W-:Y:S01]  /*4df0*/  MUFU.EX2 R138, R138 ;  /* 0x0000008a008a7308 */ /* 0x000fe20000000800 */
[----:B------:R-:W-:Y:S02]  /*4e00*/  LOP3.LUT R19, R19, 0xff, RZ, 0xc0, !PT ;  /* 0x000000ff13137812 */ /* 0x000fe400078ec0ff */
[----:B------:R-:W-:Y:S02]  /*4e10*/  LOP3.LUT R153, R153, 0xff, RZ, 0xc0, !PT ;  /* 0x000000ff99997812 */ /* 0x000fe400078ec0ff */
[----:B------:R-:W-:Y:S01]  /*4e20*/  PRMT R66, R66, 0x5410, R145 ;  /* 0x0000541042427816 */ /* 0x000fe20000000091 */
[----:B------:R-:W-:Y:S01]  /*4e30*/  HMMA.16816.F32.BF16 R76, R28, R20, R76 ;  /* 0x000000141c4c723c */ /* 0x000fe2000004184c */
[----:B------:R-:W-:Y:S01]  /*4e40*/  PRMT R176, R153, 0x5410, R176 ;  /* 0x0000541099b07816 */ /* 0x000fe200000000b0 */
[----:B------:R-:W2:Y:S01]  /*4e50*/  MUFU.EX2 R141, R150 ;  /* 0x00000096008d7308 */ /* 0x000ea20000000800 */
[----:B-1----:R-:W-:-:S05]  /*4e60*/  F2FP.BF16.PACK_AB R145, R227, R142 ;  /* 0x0000008ee391723e */ /* 0x002fca00000010ff */
[C---:B------:R-:W-:Y:S02]  /*4e70*/  HMMA.16816.F32.BF16 R88, R28.reuse, R16, R88 ;  /* 0x000000101c58723c */ /* 0x040fe40000041858 */
[----:B------:R-:W1:Y:S06]  /*4e80*/  MUFU.EX2 R64, R64 ;  /* 0x0000004000407308 */ /* 0x000e6c0000000800 */
[C---:B------:R-:W-:Y:S08]  /*4e90*/  HMMA.16816.F32.BF16 R96, R28.reuse, R12, R96 ;  /* 0x0000000c1c60723c */ /* 0x040ff00000041860 */
[C---:B------:R-:W-:Y:S08]  /*4ea0*/  HMMA.16816.F32.BF16 R68, R28.reuse, R26, R68 ;  /* 0x0000001a1c44723c */ /* 0x040ff00000041844 */
[----:B------:R-:W-:Y:S07]  /*4eb0*/  HMMA.16816.F32.BF16 R100, R28, R14, R100 ;  /* 0x0000000e1c64723c */ /* 0x000fee0000041864 */
[----:B------:R-:W-:Y:S01]  /*4ec0*/  SHF.R.U32.HI R28, RZ, 0x18, R222 ;  /* 0x00000018ff1c7819 */ /* 0x000fe200000116de */
[----:B------:R-:W-:Y:S01]  /*4ed0*/  HMMA.16816.F32.BF16 R72, R8, R20, R72 ;  /* 0x000000140848723c */ /* 0x000fe20000041848 */
[----:B------:R-:W-:-:S02]  /*4ee0*/  LOP3.LUT R30, R222, 0xff, RZ, 0xc0, !PT ;  /* 0x000000ffde1e7812 */ /* 0x000fc400078ec0ff */
[----:B------:R-:W-:-:S04]  /*4ef0*/  PRMT R28, R19, 0x5410, R28 ;  /* 0x00005410131c7816 */ /* 0x000fc8000000001c */
[C---:B------:R-:W-:Y:S01]  /*4f00*/  LOP3.LUT R20, R22.reuse, 0xffff, RZ, 0xc0, !PT ;  /* 0x0000ffff16147812 */ /* 0x040fe200078ec0ff */
[C---:B------:R-:W-:Y:S01]  /*4f10*/  HMMA.16816.F32.BF16 R84, R8.reuse, R16, R84 ;  /* 0x000000100854723c */ /* 0x040fe20000041854 */
[----:B------:R-:W-:Y:S01]  /*4f20*/  SHF.R.U32.HI R21, RZ, 0x10, R22 ;  /* 0x00000010ff157819 */ /* 0x000fe20000011616 */
[----:B------:R-:W-:Y:S01]  /*4f30*/  HSET2.LE.AND R29, R28, R63, PT ;  /* 0x0000003f1c1d7233 */ /* 0x000fe20003803000 */
[----:B------:R-:W-:Y:S02]  /*4f40*/  SHF.R.U32.HI R23, RZ, 0x8, R18 ;  /* 0x00000008ff177819 */ /* 0x000fe40000011612 */
[----:B------:R-:W-:Y:S02]  /*4f50*/  SHF.R.U32.HI R20, RZ, 0x8, R20 ;  /* 0x00000008ff147819 */ /* 0x000fe40000011614 */
[----:B------:R-:W-:Y:S01]  /*4f60*/  LOP3.LUT R17, R22, 0xff, RZ, 0xc0, !PT ;  /* 0x000000ff16117812 */ /* 0x000fe200078ec0ff */
[----:B------:R-:W-:Y:S01]  /*4f70*/  HMMA.16816.F32.BF16 R108, R8, R12, R108 ;  /* 0x0000000c086c723c */ /* 0x000fe2000004186c */
[----:B------:R-:W-:-:S02]  /*4f80*/  SHF.R.U32.HI R16, RZ, 0x18, R22 ;  /* 0x00000018ff107819 */ /* 0x000fc40000011616 */
[----:B------:R-:W-:Y:S02]  /*4f90*/  LOP3.LUT R21, R21, 0xff, RZ, 0xc0, !PT ;  /* 0x000000ff15157812 */ /* 0x000fe400078ec0ff */
[----:B------:R-:W-:Y:S02]  /*4fa0*/  PRMT R30, R30, 0x5410, R23 ;  /* 0x000054101e1e7816 */ /* 0x000fe40000000017 */
[----:B------:R-:W-:Y:S01]  /*4fb0*/  PRMT R18, R17, 0x5410, R20 ;  /* 0x0000541011127816 */ /* 0x000fe20000000014 */
[C---:B------:R-:W-:Y:S01]  /*4fc0*/  HMMA.16816.F32.BF16 R128, R8.reuse, R24, R128 ;  /* 0x000000180880723c */ /* 0x040fe20000041880 */
[----:B------:R-:W-:Y:S01]  /*4fd0*/  PRMT R16, R21, 0x5410, R16 ;  /* 0x0000541015107816 */ /* 0x000fe20000000010 */
[--C-:B------:R-:W-:Y:S01]  /*4fe0*/  HSET2.LE.AND R30, R30, R63.reuse, PT ;  /* 0x0000003f1e1e7233 */ /* 0x100fe20003803000 */
[----:B------:R-:W-:Y:S01]  /*4ff0*/  F2FP.BF16.PACK_AB R12, R151, R152 ;  /* 0x00000098970c723e */ /* 0x000fe200000010ff */
[--C-:B------:R-:W-:Y:S01]  /*5000*/  HSET2.LE.AND R18, R18, R63.reuse, PT ;  /* 0x0000003f12127233 */ /* 0x100fe20003803000 */
[----:B------:R-:W-:Y:S01]  /*5010*/  F2FP.BF16.PACK_AB R17, R159, R156 ;  /* 0x0000009c9f11723e */ /* 0x000fe200000010ff */
[----:B------:R-:W-:Y:S01]  /*5020*/  HSET2.LE.AND R31, R16, R63, PT ;  /* 0x0000003f101f7233 */ /* 0x000fe20003803000 */
[----:B------:R-:W-:Y:S01]  /*5030*/  LOP3.LUT R29, R29, R12, RZ, 0xc0, !PT ;  /* 0x0000000c1d1d7212 */ /* 0x000fe200078ec0ff */
[C---:B------:R-:W-:Y:S01]  /*5040*/  HMMA.16816.F32.BF16 R120, R8.reuse, R26, R120 ;  /* 0x0000001a0878723c */ /* 0x040fe20000041878 */
[----:B------:R-:W-:Y:S01]  /*5050*/  F2FP.BF16.PACK_AB R13, R225, R160 ;  /* 0x000000a0e10d723e */ /* 0x000fe200000010ff */
[----:B------:R-:W3:Y:S01]  /*5060*/  LDSM.16.MT88.4 R24, [R188+0x7800] ;  /* 0x00780000bc18783b */ /* 0x000ee20000004200 */
[----:B------:R-:W-:Y:S01]  /*5070*/  F2FP.BF16.PACK_AB R12, R223, R148 ;  /* 0x00000094df0c723e */ /* 0x000fe200000010ff */
[----:B------:R-:W-:Y:S01]  /*5080*/  FADD.FTZ R156, R156, R149 ;  /* 0x000000959c9c7221 */ /* 0x000fe20000010000 */
[----:B------:R-:W-:Y:S01]  /*5090*/  LOP3.LUT R28, R30, R17, RZ, 0xc0, !PT ;  /* 0x000000111e1c7212 */ /* 0x000fe200078ec0ff */
[----:B------:R-:W4:Y:S01]  /*50a0*/  LDSM.16.MT88.4 R20, [R186+0x7800] ;  /* 0x00780000ba14783b */ /* 0x000f220000004200 */
[----:B------:R-:W-:Y:S01]  /*50b0*/  LOP3.LUT R30, R18, R13, RZ, 0xc0, !PT ;  /* 0x0000000d121e7212 */ /* 0x000fe200078ec0ff */
[----:B------:R-:W-:Y:S01]  /*50c0*/  HMMA.16816.F32.BF16 R104, R8, R14, R104 ;  /* 0x0000000e0868723c */ /* 0x000fe20000041868 */
[----:B------:R-:W-:Y:S01]  /*50d0*/  LOP3.LUT R31, R31, R12, RZ, 0xc0, !PT ;  /* 0x0000000c1f1f7212 */ /* 0x000fe200078ec0ff */
[----:B------:R-:W5:Y:S01]  /*50e0*/  LDSM.16.MT88.4 R16, [R185+0x7800] ;  /* 0x00780000b910783b */ /* 0x000f620000004200 */
[----:B------:R-:W-:-:S02]  /*50f0*/  FADD.FTZ R152, R152, R155 ;  /* 0x0000009b98987221 */ /* 0x000fc40000010000 */
[----:B------:R-:W-:Y:S01]  /*5100*/  FADD.FTZ R159, R159, R156 ;  /* 0x0000009c9f9f7221 */ /* 0x000fe20000010000 */
[----:B------:R-:W4:Y:S01]  /*5110*/  LDSM.16.MT88.4 R12, [R184+0x7800] ;  /* 0x00780000b80c783b */ /* 0x000f220000004200 */
[----:B------:R-:W-:Y:S01]  /*5120*/  LOP3.LUT R11, R170, 0xffff, RZ, 0xc0, !PT ;  /* 0x0000ffffaa0b7812 */ /* 0x000fe200078ec0ff */
[----:B------:R-:W-:Y:S01]  /*5130*/  FADD.FTZ R151, R151, R152 ;  /* 0x0000009897977221 */ /* 0x000fe20000010000 */
[----:B------:R-:W-:Y:S01]  /*5140*/  SHF.R.U32.HI R10, RZ, 0x10, R170 ;  /* 0x00000010ff0a7819 */ /* 0x000fe200000116aa */
[----:B------:R-:W-:Y:S01]  /*5150*/  FADD.FTZ R160, R160, R159 ;  /* 0x0000009fa0a07221 */ /* 0x000fe20000010000 */
[----:B------:R-:W-:Y:S01]  /*5160*/  LOP3.LUT R8, R170, 0xff, RZ, 0xc0, !PT ;  /* 0x000000ffaa087812 */ /* 0x000fe200078ec0ff */
[----:B------:R-:W-:Y:S01]  /*5170*/  FADD.FTZ R148, R148, R151 ;  /* 0x0000009794947221 */ /* 0x000fe20000010000 */
[----:B------:R-:W-:Y:S01]  /*5180*/  SHF.R.U32.HI R11, RZ, 0x8, R11 ;  /* 0x00000008ff0b7819 */ /* 0x000fe2000001160b */
[----:B------:R-:W-:Y:S01]  /*5190*/  FADD.FTZ R225, R225, R160 ;  /* 0x000000a0e1e17221 */ /* 0x000fe20000010000 */
[----:B------:R-:W-:Y:S01]  /*51a0*/  SHF.R.U32.HI R9, RZ, 0x18, R170 ;  /* 0x00000018ff097819 */ /* 0x000fe200000116aa */
[----:B------:R-:W-:Y:S01]  /*51b0*/  FADD.FTZ R223, R223, R148 ;  /* 0x00000094dfdf7221 */ /* 0x000fe20000010000 */
[----:B------:R-:W-:-:S02]  /*51c0*/  LOP3.LUT R10, R10, 0xff, RZ, 0xc0, !PT ;  /* 0x000000ff0a0a7812 */ /* 0x000fc400078ec0ff */
[----:B------:R-:W-:Y:S02]  /*51d0*/  PRMT R8, R8, 0x5410, R11 ;  /* 0x0000541008087816 */ /* 0x000fe4000000000b */
[----:B------:R-:W-:Y:S01]  /*51e0*/  PRMT R140, R10, 0x5410, R9 ;  /* 0x000054100a8c7816 */ /* 0x000fe20000000009 */
[--C-:B------:R-:W-:Y:S02]  /*51f0*/  HSET2.LE.AND R9, R176, R63.reuse, PT ;  /* 0x0000003fb0097233 */ /* 0x100fe40003803000 */
[--C-:B------:R-:W-:Y:S02]  /*5200*/  HSET2.LE.AND R10, R8, R63.reuse, PT ;  /* 0x0000003f080a7233 */ /* 0x100fe40003803000 */
[--C-:B------:R-:W-:Y:S01]  /*5210*/  HSET2.LE.AND R11, R140, R63.reuse, PT ;  /* 0x0000003f8c0b7233 */ /* 0x100fe20003803000 */
[----:B--2---:R-:W-:Y:S01]  /*5220*/  F2FP.BF16.PACK_AB R140, R141, R138 ;  /* 0x0000008a8d8c723e */ /* 0x004fe200000010ff */
[----:B------:R-:W-:Y:S01]  /*5230*/  HSET2.LE.AND R8, R66, R63, PT ;  /* 0x0000003f42087233 */ /* 0x000fe20003803000 */
[----:B------:R-:W-:Y:S01]  /*5240*/  F2FP.BF16.PACK_AB R63, R143, R144 ;  /* 0x000000908f3f723e */ /* 0x000fe200000010ff */
[----:B------:R-:W-:Y:S01]  /*5250*/  FADD.FTZ R144, R144, R35 ;  /* 0x0000002390907221 */ /* 0x000fe20000010000 */
[----:B-1----:R-:W-:Y:S01]  /*5260*/  F2FP.BF16.PACK_AB R66, R64, R67 ;  /* 0x000000434042723e */ /* 0x002fe200000010ff */
[----:B------:R-:W-:Y:S01]  /*5270*/  FADD.FTZ R67, R67, R168 ;  /* 0x000000a843437221 */ /* 0x000fe20000010000 */
[----:B------:R-:W-:Y:S01]  /*5280*/  LOP3.LUT R10, R10, R145, RZ, 0xc0, !PT ;  /* 0x000000910a0a7212 */ /* 0x000fe200078ec0ff */
[----:B------:R-:W-:Y:S01]  /*5290*/  FADD.FTZ R143, R143, R144 ;  /* 0x000000908f8f7221 */ /* 0x000fe20000010000 */
[----:B------:R-:W-:Y:S01]  /*52a0*/  LOP3.LUT R11, R11, R140, RZ, 0xc0, !PT ;  /* 0x0000008c0b0b7212 */ /* 0x000fe200078ec0ff */
[----:B------:R-:W-:Y:S01]  /*52b0*/  FADD.FTZ R67, R64, R67 ;  /* 0x0000004340437221 */ /* 0x000fe20000010000 */
[----:B------:R-:W-:Y:S01]  /*52c0*/  LOP3.LUT R8, R8, R63, RZ, 0xc0, !PT ;  /* 0x0000003f08087212 */ /* 0x000fe200078ec0ff */
[----:B------:R-:W-:Y:S01]  /*52d0*/  FADD.FTZ R142, R142, R143 ;  /* 0x0000008f8e8e7221 */ /* 0x000fe20000010000 */
[----:B------:R-:W-:Y:S01]  /*52e0*/  LOP3.LUT R9, R9, R66, RZ, 0xc0, !PT ;  /* 0x0000004209097212 */ /* 0x000fe200078ec0ff */
[----:B------:R-:W-:Y:S01]  /*52f0*/  FADD.FTZ R138, R138, R67 ;  /* 0x000000438a8a7221 */ /* 0x000fe20000010000 */
[----:B---3--:R-:W-:Y:S01]  /*5300*/  HMMA.16816.F32.BF16 R124, R28, R24, R124 ;  /* 0x000000181c7c723c */ /* 0x008fe2000004187c */
[----:B------:R-:W-:-:S02]  /*5310*/  FADD.FTZ R227, R227, R142 ;  /* 0x0000008ee3e37221 */ /* 0x000fc40000010000 */
[----:B------:R-:W-:-:S05]  /*5320*/  FADD.FTZ R206, R141, R138 ;  /* 0x0000008a8dce7221 */ /* 0x000fca0000010000 */
[C---:B------:R-:W-:Y:S08]  /*5330*/  HMMA.16816.F32.BF16 R68, R28.reuse, R26, R68 ;  /* 0x0000001a1c44723c */ /* 0x040ff00000041844 */
[C---:B----4-:R-:W-:Y:S08]  /*5340*/  HMMA.16816.F32.BF16 R76, R28.reuse, R20, R76 ;  /* 0x000000141c4c723c */ /* 0x050ff0000004184c */
[C---:B------:R-:W-:Y:S08]  /*5350*/  HMMA.16816.F32.BF16 R80, R28.reuse, R22, R80 ;  /* 0x000000161c50723c */ /* 0x040ff00000041850 */
[C---:B-----5:R-:W-:Y:S08]  /*5360*/  HMMA.16816.F32.BF16 R88, R28.reuse, R16, R88 ;  /* 0x000000101c58723c */ /* 0x060ff00000041858 */
        /* <DEDUP_REMOVED lines=12> */
[----:B------:R-:W-:Y:S01]  /*5430*/  IMAD.WIDE.U32 R236, R6, -0x326172a9, RZ ;  /* 0xcd9e8d5706ec7825 */ /* 0x000fe200078e00ff */
[----:B------:R-:W-:Y:S01]  /*5440*/  LEA.HI.SX32 R204, R132, 0xfffffffe, 0x1a ;  /* 0xfffffffe84cc7811 */ /* 0x000fe200078fd2ff */
[----:B------:R-:W-:Y:S01]  /*5450*/  USHF.L.U64.HI UR18, UR4, 0x5, UR5 ;  /* 0x0000000504127899 */ /* 0x000fe20008010205 */
[----:B------:R-:W-:Y:S01]  /*5460*/  MOV R3, R134 ;  /* 0x0000008600037202 */ /* 0x000fe20000000f00 */
[----:B------:R-:W-:Y:S01]  /*5470*/  IMAD.WIDE.U32 R232, R4, -0x326172a9, RZ ;  /* 0xcd9e8d5704e87825 */ /* 0x000fe200078e00ff */
[----:B------:R-:W-:Y:S01]  /*5480*/  LOP3.LUT R234, R237, R5, RZ, 0x3c, !PT ;  /* 0x00000005edea7212 */ /* 0x000fe200078e3cff */
[----:B------:R-:W-:Y:S01]  /*5490*/  USHF.L.U32 UR22, UR4, 0x5, URZ ;  /* 0x0000000504167899 */ /* 0x000fe2000800063f */
[----:B------:R-:W-:Y:S01]  /*54a0*/  MOV R132, R135 ;  /* 0x0000008700847202 */ /* 0x000fe20000000f00 */
[----:B------:R-:W-:Y:S01]  /*54b0*/  IMAD.WIDE.U32 R238, R136, -0x2daee0ad, RZ ;  /* 0xd2511f5388ee7825 */ /* 0x000fe200078e00ff */
[----:B------:R-:W-:-:S02]  /*54c0*/  LOP3.LUT R230, R233, R5, RZ, 0x3c, !PT ;  /* 0x00000005e9e67212 */ /* 0x000fc400078e3cff */
[----:B------:R-:W-:Y:S01]  /*54d0*/  MOV R0, R7 ;  /* 0x0000000700007202 */ /* 0x000fe20000000f00 */
[----:B------:R-:W-:Y:S01]  /*54e0*/  IMAD.WIDE.U32 R234, R234, -0x2daee0ad, RZ ;  /* 0xd2511f53eaea7825 */ /* 0x000fe200078e00ff */
[----:B------:R-:W-:Y:S02]  /*54f0*/  MOV R2, R133 ;  /* 0x0000008500027202 */ /* 0x000fe40000000f00 */
[----:B------:R-:W-:Y:S01]  /*5500*/  PRMT R202, R137, 0x7054, R137 ;  /* 0x0000705489ca7816 */ /* 0x000fe20000000089 */
[----:B------:R-:W-:Y:S01]  /*5510*/  IMAD.WIDE.U32 R230, R230, -0x2daee0ad, RZ ;  /* 0xd2511f53e6e67825 */ /* 0x000fe200078e00ff */
[----:B------:R-:W-:Y:S05]  /*5520*/  BRA `(.L_x_959) ;  /* 0x000001c000007947 */ /* 0x000fea0003800000 */
.L_x_961:
[----:B------:R-:W-:Y:S01]  /*5530*/  IADD3 R134, R204, -0x1, RZ ;  /* 0xffffffffcc867810 */ /* 0x000fe20007ffe0ff */
[----:B------:R-:W-:Y:S02]  /*5540*/  ULDC.64 UR4, c[0x0][0x198] ;  /* 0x0000660000047ab9 */ /* 0x000fe40000000a00 */
[----:B------:R-:W-:Y:S01]  /*5550*/  USHF.L.U32 UR19, UR4, 0x5, URZ ;  /* 0x0000000504137899 */ /* 0x000fe2000800063f */
[----:B------:R-:W-:Y:S01]  /*5560*/  SHF.R.S32.HI R133, RZ, 0x1f, R134 ;  /* 0x0000001fff857819 */ /* 0x000fe20000011486 */
[C---:B------:R-:W-:Y:S01]  /*5570*/  IMAD.WIDE.U32 R136, R134.reuse, c[0x0][0x198], RZ ;  /* 0x0000660086887a25 */ /* 0x040fe200078e00ff */
[----:B------:R-:W-:Y:S03]  /*5580*/  USHF.L.U64.HI UR5, UR4, 0x5, UR5 ;  /* 0x0000000504057899 */ /* 0x000fe60008010205 */
[----:B------:R-:W-:Y:S04]  /*5590*/  IMAD R133, R133, c[0x0][0x198], RZ ;  /* 0x0000660085857a24 */ /* 0x000fe800078e02ff */
[----:B------:R-:W-:Y:S01]  /*55a0*/  IMAD R133, R134, c[0x0][0x19c], R133 ;  /* 0x0000670086857a24 */ /* 0x000fe200078e0285 */
[----:B------:R-:W-:Y:S03]  /*55b0*/  LEA R134, P1, R136, R214, 0x6 ;  /* 0x000000d688867211 */ /* 0x000fe600078230ff */
[----:B------:R-:W-:Y:S01]  /*55c0*/  IMAD.IADD R133, R137, 0x1, R133 ;  /* 0x0000000189857824 */ /* 0x000fe200078e0285 */
        /* <DEDUP_REMOVED lines=18> */
.L_x_959:
[----:B------:R-:W-:Y:S01]  /*56f0*/  SHF.R.S32.HI R133, RZ, 0x1f, R204 ;  /* 0x0000001fff857819 */ /* 0x000fe200000114cc */
[----:B------:R-:W-:Y:S04]  /*5700*/  DEPBAR.LE SB0, 0x0 ;  /* 0x000080000000791a */ /* 0x000fe80000000000 */
[----:B------:R-:W-:Y:S01]  /*5710*/  BAR.SYNC.DEFER_BLOCKING 0x0 ;  /* 0x0000000000007b1d */ /* 0x000fe20000010000 */
[----:B------:R-:W-:Y:S02]  /*5720*/  IMAD R133, R133, c[0x0][0x1a0], RZ ;  /* 0x0000680085857a24 */ /* 0x000fe400078e02ff */
[C---:B------:R-:W-:Y:S04]  /*5730*/  IMAD.WIDE.U32 R240, R204.reuse, c[0x0][0x1a0], RZ ;  /* 0x00006800ccf07a25 */ /* 0x040fe800078e00ff */
        /* <DEDUP_REMOVED lines=14> */
[----:B------:R-:W-:Y:S04]  /*5820*/  IADD3.X R245, R241, UR18, RZ, P1, !PT ;  /* 0x00000012f1f57c10 */ /* 0x000fe80008ffe4ff */
[----:B------:R1:W-:Y:S01]  /*5830*/  LDGSTS.E.BYPASS.LTC128B.128 [R198+0x6800], [R240.64] ;  /* 0x06800000f0c67fae */ /* 0x0003e2000b901d54 */
[----:B------:R-:W-:Y:S02]  /*5840*/  IADD3.X R135, R245, UR18, RZ, P0, !PT ;  /* 0x00000012f5877c10 */ /* 0x000fe400087fe4ff */
[----:B------:R-:W-:Y:S04]  /*5850*/  ISETP.GT.AND P0, PT, R204, RZ, PT ;  /* 0x000000ffcc00720c */ /* 0x000fe80003f04270 */
[----:B------:R1:W-:Y:S07]  /*5860*/  LDGSTS.E.BYPASS.LTC128B.128 [R198+0x7000], [R244.64] ;  /* 0x07000000f4c67fae */ /* 0x0003ee000b901d54 */
[----:B------:R1:W-:Y:S07]  /*5870*/  LDGSTS.E.BYPASS.LTC128B.128 [R198+0x7800], [R134.64] ;  /* 0x0780000086c67fae */ /* 0x0003ee000b901d54 */
[----:B------:R-:W-:Y:S07]  /*5880*/  LDSM.16.M88.4 R136, [R194] ;  /* 0x00000000c288783b */ /* 0x000fee0000000200 */
[----:B------:R-:W2:Y:S07]  /*5890*/  LDSM.16.M88.4 R140, [R193+0x4000] ;  /* 0x00400000c18c783b */ /* 0x000eae0000000200 */
[----:B------:R-:W3:Y:S07]  /*58a0*/  LDSM.16.M88.4 R144, [R194+0x2000] ;  /* 0x00200000c290783b */ /* 0x000eee0000000200 */
[----:B------:R-:W4:Y:S07]  /*58b0*/  LDSM.16.M88.4 R148, [R193+0x4800] ;  /* 0x00480000c194783b */ /* 0x000f2e0000000200 */
[----:B------:R-:W0:Y:S07]  /*58c0*/  LDGDEPBAR ;  /* 0x00000000000079af */ /* 0x000e2e0000000000 */
[----:B------:R-:W5:Y:S07]  /*58d0*/  LDSM.16.M88.4 R152, [R193+0x5000] ;  /* 0x00500000c198783b */ /* 0x000f6e0000000200 */
[----:B------:R-:W1:Y:S01]  /*58e0*/  LDSM.16.M88.4 R156, [R193+0x5800] ;  /* 0x00580000c19c783b */ /* 0x000e620000000200 */
[-C--:B--2---:R-:W-:Y:S06]  /*58f0*/  HMMA.16816.F32.BF16 R4, R136, R140.reuse, RZ ;  /* 0x0000008c8804723c */ /* 0x084fec00000418ff */
[----:B------:R-:W-:Y:S02]  /*5900*/  LDSM.16.M88.4 R160, [R192] ;  /* 0x00000000c0a0783b */ /* 0x000fe40000000200 */
[C---:B---3--:R-:W-:Y:S05]  /*5910*/  HMMA.16816.F32.BF16 R8, R144.reuse, R140, RZ ;  /* 0x0000008c9008723c */ /* 0x048fea00000418ff */
[----:B------:R-:W2:Y:S03]  /*5920*/  LDSM.16.M88.4 R164, [R187+0x4000] ;  /* 0x00400000bba4783b */ /* 0x000ea60000000200 */
[-C--:B------:R-:W-:Y:S04]  /*5930*/  HMMA.16816.F32.BF16 R12, R144, R142.reuse, RZ ;  /* 0x0000008e900c723c */ /* 0x080fe800000418ff */
[----:B------:R-:W3:Y:S04]  /*5940*/  LDSM.16.M88.4 R168, [R192+0x2000] ;  /* 0x00200000c0a8783b */ /* 0x000ee80000000200 */
[C---:B------:R-:W-:Y:S03]  /*5950*/  HMMA.16816.F32.BF16 R16, R136.reuse, R142, RZ ;  /* 0x0000008e8810723c */ /* 0x040fe600000418ff */
[----:B------:R-:W1:Y:S05]  /*5960*/  LDSM.16.M88.4 R140, [R187+0x4800] ;  /* 0x00480000bb8c783b */ /* 0x000e6a0000000200 */
[-C--:B----4-:R-:W-:Y:S02]  /*5970*/  HMMA.16816.F32.BF16 R20, R136, R148.reuse, RZ ;  /* 0x000000948814723c */ /* 0x090fe400000418ff */
[----:B------:R-:W4:Y:S06]  /*5980*/  LDSM.16.M88.4 R172, [R187+0x5000] ;  /* 0x00500000bbac783b */ /* 0x000f2c0000000200 */
[C---:B------:R-:W-:Y:S01]  /*5990*/  HMMA.16816.F32.BF16 R24, R144.reuse, R148, RZ ;  /* 0x000000949018723c */ /* 0x040fe200000418ff */
[----:B------:R-:W1:Y:S07]  /*59a0*/  LDSM.16.M88.4 R176, [R187+0x5800] ;  /* 0x00580000bbb0783b */ /* 0x000e6e0000000200 */
[-C--:B------:R-:W-:Y:S08]  /*59b0*/  HMMA.16816.F32.BF16 R28, R144, R150.reuse, RZ ;  /* 0x00000096901c723c */ /* 0x080ff000000418ff */
[C---:B------:R-:W-:Y:S01]  /*59c0*/  HMMA.16816.F32.BF16 R32, R136.reuse, R150, RZ ;  /* 0x000000968820723c */ /* 0x040fe200000418ff */
[----:B------:R-:W-:Y:S07]  /*59d0*/  LDSM.16.M88.4 R148, [R191+0x2000] ;  /* 0x00200000bf94783b */ /* 0x000fee0000000200 */
[-C--:B-----5:R-:W-:Y:S08]  /*59e0*/  HMMA.16816.F32.BF16 R36, R136, R152.reuse, RZ ;  /* 0x000000988824723c */ /* 0x0a0ff000000418ff */
[C---:B------:R-:W-:Y:S08]  /*59f0*/  HMMA.16816.F32.BF16 R40, R144.reuse, R152, RZ ;  /* 0x000000989028723c */ /* 0x040ff000000418ff */
[-C--:B------:R-:W-:Y:S08]  /*5a00*/  HMMA.16816.F32.BF16 R44, R144, R154.reuse, RZ ;  /* 0x0000009a902c723c */ /* 0x080ff000000418ff */
[C---:B------:R-:W-:Y:S01]  /*5a10*/  HMMA.16816.F32.BF16 R48, R136.reuse, R154, RZ ;  /* 0x0000009a8830723c */ /* 0x040fe200000418ff */
[----:B------:R-:W-:Y:S07]  /*5a20*/  LDSM.16.M88.4 R152, [R182] ;  /* 0x00000000b698783b */ /* 0x000fee0000000200 */
[-C--:B-1----:R-:W-:Y:S08]  /*5a30*/  HMMA.16816.F32.BF16 R52, R136, R156.reuse, RZ ;  /* 0x0000009c8834723c */ /* 0x082ff000000418ff */
[C---:B------:R-:W-:Y:S08]  /*5a40*/  HMMA.16816.F32.BF16 R56, R144.reuse, R156, RZ ;  /* 0x0000009c9038723c */ /* 0x040ff000000418ff */
[-C--:B------:R-:W-:Y:S01]  /*5a50*/  HMMA.16816.F32.BF16 R60, R144, R158.reuse, RZ ;  /* 0x0000009e903c723c */ /* 0x080fe200000418ff */
[----:B------:R-:W-:Y:S07]  /*5a60*/  LDSM.16.M88.4 R144, [R190] ;  /* 0x00000000be90783b */ /* 0x000fee0000000200 */
[----:B------:R-:W-:Y:S01]  /*5a70*/  HMMA.16816.F32.BF16 R64, R136, R158, RZ ;  /* 0x0000009e8840723c */ /* 0x000fe200000418ff */
[----:B------:R-:W1:Y:S07]  /*5a80*/  LDSM.16.M88.4 R136, [R191] ;  /* 0x00000000bf88783b */ /* 0x000e6e0000000200 */
[-C--:B--2---:R-:W-:Y:S01]  /*5a90*/  HMMA.16816.F32.BF16 R4, R160, R164.reuse, R4 ;  /* 0x000000a4a004723c */ /* 0x084fe20000041804 */
[----:B------:R-:W-:Y:S07]  /*5aa0*/  LDSM.16.M88.4 R156, [R181] ;  /* 0x00000000b59c783b */ /* 0x000fee0000000200 */
[C---:B---3--:R-:W-:Y:S08]  /*5ab0*/  HMMA.16816.F32.BF16 R8, R168.reuse, R164, R8 ;  /* 0x000000a4a808723c */ /* 0x048ff00000041808 */
[-C--:B------:R-:W-:Y:S08]  /*5ac0*/  HMMA.16816.F32.BF16 R12, R168, R166.reuse, R12 ;  /* 0x000000a6a80c723c */ /* 0x080ff0000004180c */
[C---:B------:R-:W-:Y:S01]  /*5ad0*/  HMMA.16816.F32.BF16 R16, R160.reuse, R166, R16 ;  /* 0x000000a6a010723c */ /* 0x040fe20000041810 */
[----:B------:R-:W-:Y:S07]  /*5ae0*/  LDSM.16.M88.4 R164, [R180] ;  /* 0x00000000b4a4783b */ /* 0x000fee0000000200 */
[-C--:B------:R-:W-:Y:S08]  /*5af0*/  HMMA.16816.F32.BF16 R20, R160, R140.reuse, R20 ;  /* 0x0000008ca014723c */ /* 0x080ff00000041814 */
        /* <DEDUP_REMOVED lines=8> */
[----:B------:R-:W-:Y:S07]  /*5b80*/  LDSM.16.M88.4 R172, [R180+0x800] ;  /* 0x00080000b4ac783b */ /* 0x000fee0000000200 */
[-C--:B------:R-:W-:Y:S08]  /*5b90*/  HMMA.16816.F32.BF16 R52, R160, R176.reuse, R52 ;  /* 0x000000b0a034723c */ /* 0x080ff00000041834 */
[C---:B------:R-:W-:Y:S08]  /*5ba0*/  HMMA.16816.F32.BF16 R56, R168.reuse, R176, R56 ;  /* 0x000000b0a838723c */ /* 0x040ff00000041838 */
[-C--:B------:R-:W-:Y:S01]  /*5bb0*/  HMMA.16816.F32.BF16 R60, R168, R178.reuse, R60 ;  /* 0x000000b2a83c723c */ /* 0x080fe2000004183c */
[----:B------:R-:W-:Y:S07]  /*5bc0*/  LDSM.16.M88.4 R168, [R189+0x2000] ;  /* 0x00200000bda8783b */ /* 0x000fee0000000200 */
[----:B------:R-:W-:Y:S01]  /*5bd0*/  HMMA.16816.F32.BF16 R64, R160, R178, R64 ;  /* 0x000000b2a040723c */ /* 0x000fe20000041840 */
[----:B------:R-:W3:Y:S07]  /*5be0*/  LDSM.16.M88.4 R160, [R189] ;  /* 0x00000000bda0783b */ /* 0x000eee0000000200 */
[-C--:B-1----:R-:W-:Y:S01]  /*5bf0*/  HMMA.16816.F32.BF16 R4, R136, R144.reuse, R4 ;  /* 0x000000908804723c */ /* 0x082fe20000041804 */
[----:B------:R-:W1:Y:S07]  /*5c00*/  LDSM.16.M88.4 R176, [R180+0x1000] ;  /* 0x00100000b4b0783b */ /* 0x000e6e0000000200 */
[C---:B------:R-:W-:Y:S08]  /*5c10*/  HMMA.16816.F32.BF16 R8, R148.reuse, R144, R8 ;  /* 0x000000909408723c */ /* 0x040ff00000041808 */
[-C--:B------:R-:W-:Y:S08]  /*5c20*/  HMMA.16816.F32.BF16 R12, R148, R146.reuse, R12 ;  /* 0x00000092940c723c */ /* 0x080ff0000004180c */
[C---:B------:R-:W-:Y:S01]  /*5c30*/  HMMA.16816.F32.BF16 R16, R136.reuse, R146, R16 ;  /* 0x000000928810723c */ /* 0x040fe20000041810 */
[----:B------:R-:W4:Y:S01]  /*5c40*/  LDSM.16.M88.4 R144, [R180+0x1800] ;  /* 0x00180000b490783b */ /* 0x000f220000000200 */
[----:B------:R-:W-:Y:S06]  /*5c50*/  DEPBAR.LE SB0, 0x0 ;  /* 0x000080000000791a */ /* 0x000fec0000000000 */
[-C--:B--2---:R-:W-:Y:S01]  /*5c60*/  HMMA.16816.F32.BF16 R20, R136, R140.reuse, R20 ;  /* 0x0000008c8814723c */ /* 0x084fe20000041814 */
[----:B------:R-:W-:Y:S07]  /*5c70*/  BAR.SYNC.DEFER_BLOCKING 0x0 ;  /* 0x0000000000007b1d */ /* 0x000fee0000010000 */
[C---:B------:R-:W-:Y:S08]  /*5c80*/  HMMA.16816.F32.BF16 R24, R148.reuse, R140, R24 ;  /* 0x0000008c9418723c */ /* 0x040ff00000041818 */
[-C--:B------:R-:W-:Y:S08]  /*5c90*/  HMMA.16816.F32.BF16 R28, R148, R142.reuse, R28 ;  /* 0x0000008e941c723c */ /* 0x080ff0000004181c */
        /* <DEDUP_REMOVED lines=8> */
[----:B------:R-:W-:Y:S08]  /*5d20*/  HMMA.16816.F32.BF16 R64, R136, R158, R64 ;  /* 0x0000009e8840723c */ /* 0x000ff00000041840 */
[-C--:B---3--:R-:W-:Y:S08]  /*5d30*/  HMMA.16816.F32.BF16 R4, R160, R164.reuse, R4 ;  /* 0x000000a4a004723c */ /* 0x088ff00000041804 */
[C---:B------:R-:W-:Y:S08]  /*5d40*/  HMMA.16816.F32.BF16 R8, R168.reuse, R164, R8 ;  /* 0x000000a4a808723c */ /* 0x040ff00000041808 */
[-C--:B------:R-:W-:Y:S08]  /*5d50*/  HMMA.16816.F32.BF16 R12, R168, R166.reuse, R12 ;  /* 0x000000a6a80c723c */ /* 0x080ff0000004180c */
[C---:B------:R-:W-:Y:S08]  /*5d60*/  HMMA.16816.F32.BF16 R16, R160.reuse, R166, R16 ;  /* 0x000000a6a010723c */ /* 0x040ff00000041810 */
[-C--:B------:R-:W-:Y:S08]  /*5d70*/  HMMA.16816.F32.BF16 R20, R160, R172.reuse, R20 ;  /* 0x000000aca014723c */ /* 0x080ff00000041814 */
[C---:B------:R-:W-:Y:S08]  /*5d80*/  HMMA.16816.F32.BF16 R24, R168.reuse, R172, R24 ;  /* 0x000000aca818723c */ /* 0x040ff00000041818 */
[-C--:B------:R-:W-:Y:S08]  /*5d90*/  HMMA.16816.F32.BF16 R28, R168, R174.reuse, R28 ;  /* 0x000000aea81c723c */ /* 0x080ff0000004181c */
[C---:B------:R-:W-:Y:S08]  /*5da0*/  HMMA.16816.F32.BF16 R32, R160.reuse, R174, R32 ;  /* 0x000000aea020723c */ /* 0x040ff00000041820 */
[-C--:B-1----:R-:W-:Y:S08]  /*5db0*/  HMMA.16816.F32.BF16 R36, R160, R176.reuse, R36 ;  /* 0x000000b0a024723c */ /* 0x082ff00000041824 */
[C---:B------:R-:W-:Y:S08]  /*5dc0*/  HMMA.16816.F32.BF16 R40, R168.reuse, R176, R40 ;  /* 0x000000b0a828723c */ /* 0x040ff00000041828 */
[-C--:B------:R-:W-:Y:S08]  /*5dd0*/  HMMA.16816.F32.BF16 R44, R168, R178.reuse, R44 ;  /* 0x000000b2a82c723c */ /* 0x080ff0000004182c */
[C---:B------:R-:W-:Y:S08]  /*5de0*/  HMMA.16816.F32.BF16 R48, R160.reuse, R178, R48 ;  /* 0x000000b2a030723c */ /* 0x040ff00000041830 */
[-C--:B----4-:R-:W-:Y:S08]  /*5df0*/  HMMA.16816.F32.BF16 R52, R160, R144.reuse, R52 ;  /* 0x00000090a034723c */ /* 0x090ff00000041834 */
[C---:B------:R-:W-:Y:S08]  /*5e00*/  HMMA.16816.F32.BF16 R56, R168.reuse, R144, R56 ;  /* 0x00000090a838723c */ /* 0x040ff00000041838 */
[-C--:B------:R-:W-:Y:S08]  /*5e10*/  HMMA.16816.F32.BF16 R60, R168, R146.reuse, R60 ;  /* 0x00000092a83c723c */ /* 0x080ff0000004183c */
[----:B------:R-:W-:Y:S01]  /*5e20*/  HMMA.16816.F32.BF16 R64, R160, R146, R64 ;  /* 0x00000092a040723c */ /* 0x000fe20000041840 */
[----:B------:R-:W-:-:S07]  /*5e30*/  @P0 BRA `(.L_x_961) ;  /* 0xfffff6f000000947 */ /* 0x000fce000383ffff */
.L_x_960:
[----:B-1----:R-:W-:Y:S01]  /*5e40*/  FMNMX.FTZ R134, R4, R132, !PT ;  /* 0x0000008404867209 */ /* 0x002fe20007810000 */
[----:B------:R-:W-:Y:S01]  /*5e50*/  IMAD.SHL.U32 R245, R204, 0x2, RZ ;  /* 0x00000002ccf57824 */ /* 0x000fe200078e00ff */
        /* <DEDUP_REMOVED lines=47> */
[--C-:B------:R-:W-:Y:S02]  /*6150*/  LOP3.LUT R242, R235, UR14, R238.reuse, 0x96, !PT ;  /* 0x0000000eebf27c12 */ /* 0x100fe4000f8e96ee */
[----:B------:R-:W-:Y:S01]  /*6160*/  FMNMX.FTZ R142, R61, R140, !PT ;  /* 0x0000008c3d8e7209 */ /* 0x000fe20007810000 */
[----:B------:R-:W2:Y:S01]  /*6170*/  SHFL.BFLY PT, R134, R139, 0x2, 0x1f ;  /* 0x0c401f008b867f89 */ /* 0x000ea200000e0000 */
[----:B------:R-:W-:Y:S01]  /*6180*/  FMNMX.FTZ R140, R10, R0, !PT ;  /* 0x000000000a8c7209 */ /* 0x000fe20007810000 */
[----:B------:R-:W-:Y:S01]  /*6190*/  IMAD.WIDE.U32 R242, R242, -0x326172a9, RZ ;  /* 0xcd9e8d57f2f27825 */ /* 0x000fe200078e00ff */
[----:B------:R-:W-:Y:S02]  /*61a0*/  LOP3.LUT R240, R231, UR14, R238, 0x96, !PT ;  /* 0x0000000ee7f07c12 */ /* 0x000fe4000f8e96ee */
[----:B------:R-:W-:Y:S03]  /*61b0*/  IADD3 R204, R204, -0x1, RZ ;  /* 0xffffffffcccc7810 */ /* 0x000fe60007ffe0ff */
[----:B------:R-:W3:Y:S01]  /*61c0*/  SHFL.BFLY PT, R133, R142, 0x2, 0x1f ;  /* 0x0c401f008e857f89 */ /* 0x000ee200000e0000 */
[----:B------:R-:W-:Y:S01]  /*61d0*/  IMAD.WIDE.U32 R240, R240, -0x326172a9, RZ ;  /* 0xcd9e8d57f0f07825 */ /* 0x000fe200078e00ff */
[----:B-1----:R-:W-:Y:S06]  /*61e0*/  FMNMX.FTZ R136, R138, R135, !PT ;  /* 0x000000878a887209 */ /* 0x002fec0007810000 */
[----:B------:R-:W1:Y:S01]  /*61f0*/  SHFL.BFLY PT, R135, R136, 0x1, 0x1f ;  /* 0x0c201f0088877f89 */ /* 0x000e6200000e0000 */
[----:B--2---:R-:W-:Y:S07]  /*6200*/  FMNMX.FTZ R141, R139, R134, !PT ;  /* 0x000000868b8d7209 */ /* 0x004fee0007810000 */
[----:B------:R-:W2:Y:S01]  /*6210*/  SHFL.BFLY PT, R134, R141, 0x1, 0x1f ;  /* 0x0c201f008d867f89 */ /* 0x000ea200000e0000 */
[----:B---3--:R-:W-:Y:S02]  /*6220*/  FMNMX.FTZ R138, R142, R133, !PT ;  /* 0x000000858e8a7209 */ /* 0x008fe40007810000 */
[----:B------:R-:W-:Y:S05]  /*6230*/  FMNMX.FTZ R133, R11, R140, !PT ;  /* 0x0000008c0b857209 */ /* 0x000fea0007810000 */
[----:B------:R-:W3:Y:S01]  /*6240*/  SHFL.BFLY PT, R137, R138, 0x1, 0x1f ;  /* 0x0c201f008a897f89 */ /* 0x000ee200000e0000 */
[----:B------:R-:W-:Y:S04]  /*6250*/  FMNMX.FTZ R140, R14, R133, !PT ;  /* 0x000000850e8c7209 */ /* 0x000fe80007810000 */
[----:B------:R-:W-:Y:S02]  /*6260*/  FMNMX.FTZ R133, R15, R140, !PT ;  /* 0x0000008c0f857209 */ /* 0x000fe40007810000 */
[----:B-1----:R-:W-:Y:S02]  /*6270*/  FMNMX.FTZ R135, R136, R135, !PT ;  /* 0x0000008788877209 */ /* 0x002fe40007810000 */
[----:B------:R-:W-:Y:S02]  /*6280*/  FMNMX.FTZ R140, R26, R133, !PT ;  /* 0x000000851a8c7209 */ /* 0x000fe40007810000 */
[C---:B------:R-:W-:Y:S01]  /*6290*/  FSETP.NEU.FTZ.AND P1, PT, R135.reuse, -INF , PT ;  /* 0xff8000008700780b */ /* 0x040fe20003f3d000 */
[----:B------:R-:W-:Y:S01]  /*62a0*/  FADD.FTZ R133, -R135, R132 ;  /* 0x0000008487857221 */ /* 0x000fe20000010100 */
[----:B------:R-:W-:Y:S01]  /*62b0*/  FMNMX.FTZ R139, R27, R140, !PT ;  /* 0x0000008c1b8b7209 */ /* 0x000fe20007810000 */
[----:B------:R-:W-:Y:S01]  /*62c0*/  FMUL.FTZ R174, R135, c[0x0][0x23c] ;  /* 0x00008f0087ae7a20 */ /* 0x000fe20000410000 */
[----:B--2---:R-:W-:Y:S01]  /*62d0*/  FMNMX.FTZ R134, R141, R134, !PT ;  /* 0x000000868d867209 */ /* 0x004fe20007810000 */
[----:B------:R-:W-:Y:S01]  /*62e0*/  FMUL.FTZ R132, R133, c[0x0][0x23c] ;  /* 0x00008f0085847a20 */ /* 0x000fe20000410000 */
[----:B------:R-:W-:Y:S02]  /*62f0*/  FMNMX.FTZ R136, R30, R139, !PT ;  /* 0x0000008b1e887209 */ /* 0x000fe40007810000 */
[----:B------:R-:W-:Y:S01]  /*6300*/  FSEL R174, R174, RZ, P1 ;  /* 0x000000ffaeae7208 */ /* 0x000fe20000800000 */
[----:B------:R-:W-:Y:S01]  /*6310*/  FMUL.FTZ R172, R134, c[0x0][0x23c] ;  /* 0x00008f0086ac7a20 */ /* 0x000fe20000410000 */
[----:B------:R-:W-:Y:S01]  /*6320*/  FMNMX.FTZ R139, R31, R136, !PT ;  /* 0x000000881f8b7209 */ /* 0x000fe20007810000 */
[----:B------:R-:W1:Y:S01]  /*6330*/  MUFU.EX2 R132, R132 ;  /* 0x0000008400847308 */ /* 0x000e620000000800 */
[----:B---3--:R-:W-:Y:S01]  /*6340*/  FMNMX.FTZ R133, R138, R137, !PT ;  /* 0x000000898a857209 */ /* 0x008fe20007810000 */
[----:B------:R-:W-:Y:S01]  /*6350*/  FADD.FTZ R136, -R134, R3 ;  /* 0x0000000386887221 */ /* 0x000fe20000010100 */
[----:B------:R-:W-:Y:S01]  /*6360*/  FMNMX.FTZ R138, R42, R139, !PT ;  /* 0x0000008b2a8a7209 */ /* 0x000fe20007810000 */
[----:B------:R-:W-:Y:S01]  /*6370*/  FFMA.FTZ R149, R17, c[0x0][0x23c], -R174 ;  /* 0x00008f0011957a23 */ /* 0x000fe200000108ae */
[----:B------:R-:W-:Y:S01]  /*6380*/  FSETP.NEU.FTZ.AND P1, PT, R134, -INF , PT ;  /* 0xff8000008600780b */ /* 0x000fe20003f3d000 */
[----:B------:R-:W-:Y:S01]  /*6390*/  FMUL.FTZ R3, R136, c[0x0][0x23c] ;  /* 0x00008f0088037a20 */ /* 0x000fe20000410000 */
[----:B------:R-:W-:Y:S01]  /*63a0*/  FMNMX.FTZ R137, R43, R138, !PT ;  /* 0x0000008a2b897209 */ /* 0x000fe20007810000 */
[C---:B------:R-:W-:Y:S01]  /*63b0*/  FADD.FTZ R136, -R133.reuse, R2 ;  /* 0x0000000285887221 */ /* 0x040fe20000010100 */
[----:B------:R-:W-:Y:S01]  /*63c0*/  FSEL R172, R172, RZ, P1 ;  /* 0x000000ffacac7208 */ /* 0x000fe20000800000 */
[----:B------:R-:W-:Y:S01]  /*63d0*/  MUFU.EX2 R149, R149 ;  /* 0x0000009500957308 */ /* 0x000fe20000000800 */
[----:B------:R-:W-:Y:S01]  /*63e0*/  FMNMX.FTZ R138, R46, R137, !PT ;  /* 0x000000892e8a7209 */ /* 0x000fe20007810000 */
[----:B------:R-:W-:Y:S01]  /*63f0*/  FMUL.FTZ R2, R136, c[0x0][0x23c] ;  /* 0x00008f0088027a20 */ /* 0x000fe20000410000 */
[----:B------:R-:W-:Y:S01]  /*6400*/  FSETP.NEU.FTZ.AND P1, PT, R133, -INF , PT ;  /* 0xff8000008500780b */ /* 0x000fe20003f3d000 */
[----:B------:R-:W-:Y:S01]  /*6410*/  FFMA.FTZ R249, R67, c[0x0][0x23c], -R172 ;  /* 0x00008f0043f97a23 */ /* 0x000fe200000108ac */
[----:B------:R-:W-:Y:S01]  /*6420*/  FMNMX.FTZ R137, R47, R138, !PT ;  /* 0x0000008a2f897209 */ /* 0x000fe20007810000 */
[--C-:B------:R-:W-:Y:S02]  /*6430*/  FFMA.FTZ R164, R32, c[0x0][0x23c], -R174.reuse ;  /* 0x00008f0020a47a23 */ /* 0x100fe400000108ae */
[----:B------:R-:W-:Y:S01]  /*6440*/  FFMA.FTZ R165, R33, c[0x0][0x23c], -R174 ;  /* 0x00008f0021a57a23 */ /* 0x000fe200000108ae */
[----:B------:R-:W-:Y:S01]  /*6450*/  FMNMX.FTZ R136, R58, R137, !PT ;  /* 0x000000893a887209 */ /* 0x000fe20007810000 */
[----:B------:R-:W2:Y:S01]  /*6460*/  MUFU.EX2 R3, R3 ;  /* 0x0000000300037308 */ /* 0x000ea20000000800 */
[--C-:B------:R-:W-:Y:S01]  /*6470*/  FFMA.FTZ R151, R19, c[0x0][0x23c], -R172.reuse ;  /* 0x00008f0013977a23 */ /* 0x100fe200000108ac */
[----:B------:R-:W-:Y:S01]  /*6480*/  LOP3.LUT R19, R239, UR25, R245, 0x96, !PT ;  /* 0x00000019ef137c12 */ /* 0x000fe2000f8e96f5 */
[--C-:B------:R-:W-:Y:S01]  /*6490*/  FFMA.FTZ R150, R18, c[0x0][0x23c], -R172.reuse ;  /* 0x00008f0012967a23 */ /* 0x100fe200000108ac */
[----:B------:R-:W-:Y:S01]  /*64a0*/  FMNMX.FTZ R137, R59, R136, !PT ;  /* 0x000000883b897209 */ /* 0x000fe20007810000 */
[----:B-1----:R-:W-:Y:S01]  /*64b0*/  FMUL.FTZ R32, R132, R120 ;  /* 0x0000007884207220 */ /* 0x002fe20000410000 */
[----:B------:R-:W-:Y:S01]  /*64c0*/  IADD3 R245, R245, 0x1, RZ ;  /* 0x00000001f5f57810 */ /* 0x000fe20007ffe0ff */
[----:B------:R-:W-:Y:S01]  /*64d0*/  IMAD.WIDE.U32 R176, R19, -0x326172a9, RZ ;  /* 0xcd9e8d5713b07825 */ /* 0x000fe200078e00ff */
[----:B------:R-:W-:Y:S02]  /*64e0*/  FMNMX.FTZ R138, R62, R137, !PT ;  /* 0x000000893e8a7209 */ /* 0x000fe40007810000 */
[----:B------:R-:W-:Y:S01]  /*64f0*/  MUFU.EX2 R150, R150 ;  /* 0x0000009600967308 */ /* 0x000fe20000000800 */
[----:B------:R-:W-:Y:S01]  /*6500*/  FMUL.FTZ R33, R132, R121 ;  /* 0x0000007984217220 */ /* 0x000fe20000410000 */
[----:B------:R-:W-:Y:S01]  /*6510*/  FMNMX.FTZ R136, R63, R138, !PT ;  /* 0x0000008a3f887209 */ /* 0x000fe20007810000 */
[----:B------:R-:W-:Y:S01]  /*6520*/  FFMA.FTZ R155, R7, c[0x0][0x23c], -R172 ;  /* 0x00008f00079b7a23 */ /* 0x000fe200000108ac */
[--C-:B------:R-:W-:Y:S01]  /*6530*/  LOP3.LUT R246, R243, UR13, R176.reuse, 0x96, !PT ;  /* 0x0000000df3f67c12 */ /* 0x100fe2000f8e96b0 */
[----:B------:R-:W-:Y:S01]  /*6540*/  FMUL.FTZ R167, R133, c[0x0][0x23c] ;  /* 0x00008f0085a77a20 */ /* 0x000fe20000410000 */
[----:B------:R-:W-:Y:S01]  /*6550*/  LOP3.LUT R176, R241, UR13, R176, 0x96, !PT ;  /* 0x0000000df1b07c12 */ /* 0x000fe2000f8e96b0 */
[----:B------:R-:W1:Y:S01]  /*6560*/  SHFL.BFLY PT, R17, R136, 0x2, 0x1f ;  /* 0x0c401f0088117f89 */ /* 0x000e6200000e0000 */
[----:B------:R-:W-:Y:S01]  /*6570*/  LOP3.LUT R19, R177, UR15, R232, 0x96, !PT ;  /* 0x0000000fb1137c12 */ /* 0x000fe2000f8e96e8 */
[----:B------:R-:W-:Y:S01]  /*6580*/  IMAD.WIDE.U32 R246, R246, -0x2daee0ad, RZ ;  /* 0xd2511f53f6f67825 */ /* 0x000fe200078e00ff */
[----:B------:R-:W-:Y:S01]  /*6590*/  MUFU.EX2 R151, R151 ;  /* 0x0000009700977308 */ /* 0x000fe20000000800 */
[----:B------:R-:W-:Y:S02]  /*65a0*/  FSEL R167, R167, RZ, P1 ;  /* 0x000000ffa7a77208 */ /* 0x000fe40000800000 */
[----:B------:R-:W-:Y:S01]  /*65b0*/  IMAD.WIDE.U32 R168, R19, -0x2daee0ad, RZ ;  /* 0xd2511f5313a87825 */ /* 0x000fe200078e00ff */
[----:B------:R-:W-:Y:S03]  /*65c0*/  LOP3.LUT R245, R239, UR25, R245, 0x96, !PT ;  /* 0x00000019eff57c12 */ /* 0x000fe6000f8e96f5 */
[----:B------:R-:W-:Y:S01]  /*65d0*/  FFMA.FTZ R148, R16, c[0x0][0x23c], -R174 ;  /* 0x00008f0010947a23 */ /* 0x000fe200000108ae */
[----:B------:R-:W-:Y:S01]  /*65e0*/  LOP3.LUT R19, R169, UR12, R230, 0x96, !PT ;  /* 0x0000000ca9137c12 */ /* 0x000fe2000f8e96e6 */
[----:B------:R-:W-:Y:S01]  /*65f0*/  FFMA.FTZ R154, R6, c[0x0][0x23c], -R172 ;  /* 0x00008f00069a7a23 */ /* 0x000fe200000108ac */
[----:B------:R-:W-:Y:S01]  /*6600*/  MUFU.EX2 R155, R155 ;  /* 0x0000009b009b7308 */ /* 0x000fe20000000800 */
[--C-:B------:R-:W-:Y:S02]  /*6610*/  FFMA.FTZ R156, R12, c[0x0][0x23c], -R167.reuse ;  /* 0x00008f000c9c7a23 */ /* 0x100fe400000108a7 */
[--C-:B------:R-:W-:Y:S02]  /*6620*/  FFMA.FTZ R160, R8, c[0x0][0x23c], -R167.reuse ;  /* 0x00008f0008a07a23 */ /* 0x100fe400000108a7 */
[--C-:B------:R-:W-:Y:S02]  /*6630*/  FFMA.FTZ R152, R4, c[0x0][0x23c], -R174.reuse ;  /* 0x00008f0004987a23 */ /* 0x100fe400000108ae */
[--C-:B------:R-:W-:Y:S02]  /*6640*/  FFMA.FTZ R153, R5, c[0x0][0x23c], -R174.reuse ;  /* 0x00008f0005997a23 */ /* 0x100fe400000108ae */
[----:B------:R-:W-:Y:S01]  /*6650*/  FFMA.FTZ R20, R20, c[0x0][0x23c], -R174 ;  /* 0x00008f0014147a23 */ /* 0x000fe200000108ae */
[----:B------:R-:W3:Y:S01]  /*6660*/  MUFU.EX2 R148, R148 ;  /* 0x0000009400947308 */ /* 0x000ee20000000800 */
[----:B-1----:R-:W-:Y:S01]  /*6670*/  FMNMX.FTZ R18, R136, R17, !PT ;  /* 0x0000001188127209 */ /* 0x002fe20007810000 */
[--C-:B------:R-:W-:Y:S01]  /*6680*/  FFMA.FTZ R157, R13, c[0x0][0x23c], -R167.reuse ;  /* 0x00008f000d9d7a23 */ /* 0x100fe200000108a7 */
[----:B------:R-:W-:Y:S01]  /*6690*/  LOP3.LUT R136, R177, UR15, R236, 0x96, !PT ;  /* 0x0000000fb1887c12 */ /* 0x000fe2000f8e96ec */
[----:B------:R-:W-:Y:S02]  /*66a0*/  IMAD.WIDE.U32 R176, R176, -0x2daee0ad, RZ ;  /* 0xd2511f53b0b07825 */ /* 0x000fe400078e00ff */
[----:B------:R-:W1:Y:S02]  /*66b0*/  SHFL.BFLY PT, R17, R18, 0x1, 0x1f ;  /* 0x0c201f0012117f89 */ /* 0x000e6400000e0000 */
[----:B------:R-:W-:Y:S01]  /*66c0*/  IMAD.WIDE.U32 R136, R136, -0x2daee0ad, RZ ;  /* 0xd2511f5388887825 */ /* 0x000fe200078e00ff */
[----:B------:R-:W-:Y:S01]  /*66d0*/  LOP3.LUT R168, R177, UR10, R168, 0x96, !PT ;  /* 0x0000000ab1a87c12 */ /* 0x000fe2000f8e96a8 */
[----:B------:R-:W4:Y:S02]  /*66e0*/  MUFU.EX2 R154, R154 ;  /* 0x0000009a009a7308 */ /* 0x000f240000000800 */
[--C-:B------:R-:W-:Y:S01]  /*66f0*/  FFMA.FTZ R161, R9, c[0x0][0x23c], -R167.reuse ;  /* 0x00008f0009a17a23 */ /* 0x100fe200000108a7 */
[----:B------:R-:W-:Y:S01]  /*6700*/  LOP3.LUT R178, R247, UR10, R136, 0x96, !PT ;  /* 0x0000000af7b27c12 */ /* 0x000fe2000f8e9688 */
[----:B------:R-:W-:Y:S01]  /*6710*/  IMAD.WIDE.U32 R168, R168, -0x326172a9, RZ ;  /* 0xcd9e8d57a8a87825 */ /* 0x000fe200078e00ff */
[----:B------:R-:W-:Y:S03]  /*6720*/  LOP3.LUT R7, R137, UR12, R234, 0x96, !PT ;  /* 0x0000000c89077c12 */ /* 0x000fe6000f8e96ea */
[----:B------:R-:W-:Y:S02]  /*6730*/  IMAD.WIDE.U32 R178, R178, -0x326172a9, RZ ;  /* 0xcd9e8d57b2b27825 */ /* 0x000fe400078e00ff */
[----:B------:R-:W-:Y:S02]  /*6740*/  MUFU.EX2 R156, R156 ;  /* 0x0000009c009c7308 */ /* 0x000fe40000000800 */
[----:B------:R-:W-:Y:S04]  /*6750*/  IMAD.WIDE.U32 R170, R7, -0x326172a9, RZ ;  /* 0xcd9e8d5707aa7825 */ /* 0x000fe800078e00ff */
[C---:B------:R-:W-:Y:S01]  /*6760*/  FMUL.FTZ R92, R132.reuse, R92 ;  /* 0x0000005c845c7220 */ /* 0x040fe20000410000 */
[----:B------:R-:W-:Y:S01]  /*6770*/  LOP3.LUT R170, R179, UR9, R170, 0x96, !PT ;  /* 0x00000009b3aa7c12 */ /* 0x000fe2000f8e96aa */
[----:B------:R-:W-:Y:S02]  /*6780*/  FMUL.FTZ R93, R132, R93 ;  /* 0x0000005d845d7220 */ /* 0x000fe40000410000 */
[----:B------:R-:W5:Y:S01]  /*6790*/  MUFU.EX2 R157, R157 ;  /* 0x0000009d009d7308 */ /* 0x000f620000000800 */
[----:B-1----:R-:W-:Y:S01]  /*67a0*/  FMNMX.FTZ R7, R18, R17, !PT ;  /* 0x0000001112077209 */ /* 0x002fe20007810000 */
[----:B------:R-:W-:Y:S01]  /*67b0*/  IMAD.WIDE.U32 R18, R19, -0x326172a9, RZ ;  /* 0xcd9e8d5713127825 */ /* 0x000fe200078e00ff */
[----:B------:R-:W-:Y:S02]  /*67c0*/  LOP3.LUT R17, R171, UR11, R242, 0x96, !PT ;  /* 0x0000000bab117c12 */ /* 0x000fe4000f8e96f2 */
[----:B------:R-:W-:Y:S01]  /*67d0*/  FSETP.NEU.FTZ.AND P1, PT, R7, -INF , PT ;  /* 0xff8000000700780b */ /* 0x000fe20003f3d000 */
[----:B------:R-:W-:Y:S01]  /*67e0*/  IMAD.WIDE.U32 R170, R170, -0x2daee0ad, RZ ;  /* 0xd2511f53aaaa7825 */ /* 0x000fe200078e00ff */
[----:B------:R-:W-:Y:S02]  /*67f0*/  LOP3.LUT R12, R19, UR11, R240, 0x96, !PT ;  /* 0x0000000b130c7c12 */ /* 0x000fe4000f8e96f0 */
[----:B------:R-:W-:Y:S01]  /*6800*/  LOP3.LUT R18, R169, UR9, R18, 0x96, !PT ;  /* 0x00000009a9127c12 */ /* 0x000fe2000f8e9612 */
[----:B------:R-:W-:Y:S01]  /*6810*/  MUFU.EX2 R152, R152 ;  /* 0x0000009800987308 */ /* 0x000fe20000000800 */
[----:B------:R-:W-:Y:S04]  /*6820*/  IMAD.WIDE.U32 R136, R17, -0x2daee0ad, RZ ;  /* 0xd2511f5311887825 */ /* 0x000fe800078e00ff */
[----:B------:R-:W-:Y:S01]  /*6830*/  IMAD.WIDE.U32 R138, R12, -0x2daee0ad, RZ ;  /* 0xd2511f530c8a7825 */ /* 0x000fe200078e00ff */
[----:B------:R-:W-:Y:S02]  /*6840*/  LOP3.LUT R13, R171, UR6, R136, 0x96, !PT ;  /* 0x00000006ab0d7c12 */ /* 0x000fe4000f8e9688 */
[----:B------:R-:W-:Y:S01]  /*6850*/  LOP3.LUT R246, R137, UR8, R246, 0x96, !PT ;  /* 0x0000000889f67c12 */ /* 0x000fe2000f8e96f6 */
[----:B------:R-:W-:Y:S01]  /*6860*/  IMAD.WIDE.U32 R18, R18, -0x2daee0ad, RZ ;  /* 0xd2511f5312127825 */ /* 0x000fe200078e00ff */
[----:B------:R-:W1:Y:S01]  /*6870*/  MUFU.EX2 R153, R153 ;  /* 0x0000009900997308 */ /* 0x000e620000000800 */
[----:B------:R-:W-:Y:S02]  /*6880*/  LOP3.LUT R176, R139, UR8, R176, 0x96, !PT ;  /* 0x000000088bb07c12 */ /* 0x000fe4000f8e96b0 */
[----:B------:R-:W-:Y:S01]  /*6890*/  FMUL.FTZ R166, R7, c[0x0][0x23c] ;  /* 0x00008f0007a67a20 */ /* 0x000fe20000410000 */
[----:B------:R-:W-:Y:S01]  /*68a0*/  LOP3.LUT R12, R19, UR6, R138, 0x96, !PT ;  /* 0x00000006130c7c12 */ /* 0x000fe2000f8e968a */
[----:B------:R-:W-:Y:S03]  /*68b0*/  IMAD.WIDE.U32 R136, R13, -0x326172a9, RZ ;  /* 0xcd9e8d570d887825 */ /* 0x000fe600078e00ff */
[----:B------:R-:W-:Y:S01]  /*68c0*/  FSEL R166, R166, RZ, P1 ;  /* 0x000000ffa6a67208 */ /* 0x000fe20000800000 */
[----:B------:R-:W-:Y:S01]  /*68d0*/  IMAD.WIDE.U32 R246, R246, -0x326172a9, RZ ;  /* 0xcd9e8d57f6f67825 */ /* 0x000fe200078e00ff */
[----:B------:R-:W-:Y:S01]  /*68e0*/  MUFU.EX2 R160, R160 ;  /* 0x000000a000a07308 */ /* 0x000fe20000000800 */
[----:B------:R-:W-:Y:S02]  /*68f0*/  LOP3.LUT R140, R136, 0xffff, RZ, 0xc0, !PT ;  /* 0x0000ffff888c7812 */ /* 0x000fe400078ec0ff */
[----:B------:R-:W-:Y:S01]  /*6900*/  IMAD.WIDE.U32 R142, R12, -0x326172a9, RZ ;  /* 0xcd9e8d570c8e7825 */ /* 0x000fe200078e00ff */
[----:B------:R-:W-:Y:S02]  /*6910*/  SHF.R.U32.HI R12, RZ, 0x10, R136 ;  /* 0x00000010ff0c7819 */ /* 0x000fe40000011688 */
[----:B------:R-:W-:Y:S01]  /*6920*/  SHF.R.U32.HI R140, RZ, 0x8, R140 ;  /* 0x00000008ff8c7819 */ /* 0x000fe2000001168c */
[----:B------:R-:W-:Y:S01]  /*6930*/  IMAD.WIDE.U32 R176, R176, -0x326172a9, RZ ;  /* 0xcd9e8d57b0b07825 */ /* 0x000fe200078e00ff */
[----:B------:R-:W-:Y:S02]  /*6940*/  LOP3.LUT R13, R136, 0xff, RZ, 0xc0, !PT ;  /* 0x000000ff880d7812 */ /* 0x000fe400078ec0ff */
[----:B------:R-:W-:Y:S01]  /*6950*/  MUFU.EX2 R161, R161 ;  /* 0x000000a100a17308 */ /* 0x000fe20000000800 */
[----:B------:R-:W-:Y:S01]  /*6960*/  FFMA.FTZ R158, R14, c[0x0][0x23c], -R166 ;  /* 0x00008f000e9e7a23 */ /* 0x000fe200000108a6 */
[----:B------:R-:W-:Y:S01]  /*6970*/  LOP3.LUT R14, R137, UR17, R246, 0x96, !PT ;  /* 0x00000011890e7c12 */ /* 0x000fe2000f8e96f6 */
[----:B------:R-:W-:Y:S01]  /*6980*/  FFMA.FTZ R159, R15, c[0x0][0x23c], -R166 ;  /* 0x00008f000f9f7a23 */ /* 0x000fe200000108a6 */
[----:B------:R-:W-:Y:S01]  /*6990*/  SHF.R.U32.HI R139, RZ, 0x18, R136 ;  /* 0x00000018ff8b7819 */ /* 0x000fe20000011688 */
[--C-:B------:R-:W-:Y:S01]  /*69a0*/  FFMA.FTZ R162, R10, c[0x0][0x23c], -R166.reuse ;  /* 0x00008f000aa27a23 */ /* 0x100fe200000108a6 */
[----:B------:R-:W-:Y:S01]  /*69b0*/  LOP3.LUT R8, R12, 0xff, RZ, 0xc0, !PT ;  /* 0x000000ff0c087812 */ /* 0x000fe200078ec0ff */
[----:B------:R-:W-:Y:S01]  /*69c0*/  FFMA.FTZ R163, R11, c[0x0][0x23c], -R166 ;  /* 0x00008f000ba37a23 */ /* 0x000fe200000108a6 */
[----:B------:R-:W-:Y:S01]  /*69d0*/  LOP3.LUT R12, R143, UR17, R176, 0x96, !PT ;  /* 0x000000118f0c7c12 */ /* 0x000fe2000f8e96b0 */
[----:B------:R-:W-:Y:S01]  /*69e0*/  FFMA.FTZ R226, R47, c[0x0][0x23c], -R166 ;  /* 0x00008f002fe27a23 */ /* 0x000fe200000108a6 */
[----:B------:R-:W-:Y:S01]  /*69f0*/  MUFU.EX2 R158, R158 ;  /* 0x0000009e009e7308 */ /* 0x000fe20000000800 */
[----:B------:R-:W-:Y:S01]  /*6a00*/  SHF.R.U32.HI R137, RZ, 0x10, R14 ;  /* 0x00000010ff897819 */ /* 0x000fe2000001160e */
[----:B------:R-:W-:Y:S01]  /*6a10*/  FFMA.FTZ R176, R27, c[0x0][0x23c], -R166 ;  /* 0x00008f001bb07a23 */ /* 0x000fe200000108a6 */
[----:B------:R-:W-:Y:S01]  /*6a20*/  LOP3.LUT R138, R142, 0xffff, RZ, 0xc0, !PT ;  /* 0x0000ffff8e8a7812 */ /* 0x000fe200078ec0ff */
[----:B------:R-:W-:Y:S01]  /*6a30*/  FFMA.FTZ R19, R22, c[0x0][0x23c], -R172 ;  /* 0x00008f0016137a23 */ /* 0x000fe200000108ac */
[--C-:B------:R-:W-:Y:S01]  /*6a40*/  SHF.R.U32.HI R136, RZ, 0x10, R142.reuse ;  /* 0x00000010ff887819 */ /* 0x100fe2000001168e */
[----:B--2---:R-:W-:Y:S01]  /*6a50*/  FMUL.FTZ R22, R3, R118 ;  /* 0x0000007603167220 */ /* 0x004fe20000410000 */
[----:B------:R-:W-:Y:S01]  /*6a60*/  LOP3.LUT R15, R142, 0xff, RZ, 0xc0, !PT ;  /* 0x000000ff8e0f7812 */ /* 0x000fe200078ec0ff */
[----:B------:R-:W-:Y:S01]  /*6a70*/  FFMA.FTZ R171, R25, c[0x0][0x23c], -R167 ;  /* 0x00008f0019ab7a23 */ /* 0x000fe200000108a7 */
[----:B------:R-:W-:Y:S01]  /*6a80*/  SHF.R.U32.HI R147, RZ, 0x18, R142 ;  /* 0x00000018ff937819 */ /* 0x000fe2000001168e */
[----:B------:R-:W-:Y:S01]  /*6a90*/  MUFU.EX2 R159, R159 ;  /* 0x0000009f009f7308 */ /* 0x000fe20000000800 */
[----:B------:R-:W-:Y:S01]  /*6aa0*/  PRMT R13, R13, 0x5410, R140 ;  /* 0x000054100d0d7816 */ /* 0x000fe2000000008c */
[----:B------:R-:W-:Y:S01]  /*6ab0*/  FFMA.FTZ R173, R26, c[0x0][0x23c], -R166 ;  /* 0x00008f001aad7a23 */ /* 0x000fe200000108a6 */
[----:B------:R-:W-:Y:S01]  /*6ac0*/  PRMT R139, R8, 0x5410, R139 ;  /* 0x00005410088b7816 */ /* 0x000fe2000000008b */
[----:B------:R-:W2:Y:S01]  /*6ad0*/  LDSM.16.MT88.4 R140, [R188+0x6000] ;  /* 0x00600000bc8c783b */ /* 0x000ea20000004200 */
[----:B------:R-:W-:Y:S01]  /*6ae0*/  LOP3.LUT R11, R12, 0xffff, RZ, 0xc0, !PT ;  /* 0x0000ffff0c0b7812 */ /* 0x000fe200078ec0ff */
[----:B------:R-:W-:Y:S01]  /*6af0*/  FMUL.FTZ R94, R3, R94 ;  /* 0x0000005e035e7220 */ /* 0x000fe20000410000 */
[----:B------:R-:W-:Y:S01]  /*6b00*/  SHF.R.U32.HI R8, RZ, 0x18, R14 ;  /* 0x00000018ff087819 */ /* 0x000fe2000001160e */
[--C-:B------:R-:W-:Y:S01]  /*6b10*/  HSET2.LE.AND R139, R139, R202.reuse, PT ;  /* 0x000000ca8b8b7233 */ /* 0x100fe20003803000 */
[----:B------:R-:W-:Y:S01]  /*6b20*/  LOP3.LUT R137, R137, 0xff, RZ, 0xc0, !PT ;  /* 0x000000ff89897812 */ /* 0x000fe200078ec0ff */
[----:B------:R-:W-:Y:S01]  /*6b30*/  MUFU.EX2 R162, R162 ;  /* 0x000000a200a27308 */ /* 0x000fe20000000800 */
[----:B------:R-:W-:Y:S01]  /*6b40*/  SHF.R.U32.HI R11, RZ, 0x8, R11 ;  /* 0x00000008ff0b7819 */ /* 0x000fe2000001160b */
[C---:B------:R-:W-:Y:S01]  /*6b50*/  FMUL.FTZ R72, R132.reuse, R72 ;  /* 0x0000004884487220 */ /* 0x040fe20000410000 */
[----:B------:R-:W-:Y:S01]  /*6b60*/  SHF.R.U32.HI R138, RZ, 0x8, R138 ;  /* 0x00000008ff8a7819 */ /* 0x000fe2000001168a */
[----:B------:R-:W-:Y:S01]  /*6b70*/  FMUL.FTZ R73, R132, R73 ;  /* 0x0000004984497220 */ /* 0x000fe20000410000 */
[----:B------:R-:W-:Y:S01]  /*6b80*/  PRMT R137, R137, 0x5410, R8 ;  /* 0x0000541089897816 */ /* 0x000fe20000000008 */
[C---:B------:R-:W-:Y:S01]  /*6b90*/  FMUL.FTZ R74, R3.reuse, R74 ;  /* 0x0000004a034a7220 */ /* 0x040fe20000410000 */
[----:B------:R-:W-:Y:S01]  /*6ba0*/  LOP3.LUT R8, R12, 0xff, RZ, 0xc0, !PT ;  /* 0x000000ff0c087812 */ /* 0x000fe200078ec0ff */
[----:B------:R-:W-:Y:S01]  /*6bb0*/  FMUL.FTZ R75, R3, R75 ;  /* 0x0000004b034b7220 */ /* 0x000fe20000410000 */
[----:B------:R-:W-:Y:S01]  /*6bc0*/  PRMT R15, R15, 0x5410, R138 ;  /* 0x000054100f0f7816 */ /* 0x000fe2000000008a */
[----:B------:R-:W-:Y:S01]  /*6bd0*/  MUFU.EX2 R163, R163 ;  /* 0x000000a300a37308 */ /* 0x000fe20000000800 */
[--C-:B------:R-:W-:Y:S01]  /*6be0*/  HSET2.LE.AND R138, R13, R202.reuse, PT ;  /* 0x000000ca0d8a7233 */ /* 0x100fe20003803000 */
[----:B------:R-:W-:Y:S01]  /*6bf0*/  PRMT R13, R8, 0x5410, R11 ;  /* 0x00005410080d7816 */ /* 0x000fe2000000000b */
[----:B------:R-:W-:Y:S01]  /*6c00*/  FADD.FTZ R8, -R7, R0 ;  /* 0x0000000007087221 */ /* 0x000fe20000010100 */
[----:B------:R-:W-:Y:S01]  /*6c10*/  LOP3.LUT R9, R14, 0xffff, RZ, 0xc0, !PT ;  /* 0x0000ffff0e097812 */ /* 0x000fe200078ec0ff */
[--C-:B------:R-:W-:Y:S01]  /*6c20*/  HSET2.LE.AND R146, R15, R202.reuse, PT ;  /* 0x000000ca0f927233 */ /* 0x100fe20003803000 */
[--C-:B------:R-:W-:Y:S01]  /*6c30*/  SHF.R.U32.HI R145, RZ, 0x10, R12.reuse ;  /* 0x00000010ff917819 */ /* 0x100fe2000001160c */
[----:B------:R-:W-:Y:S01]  /*6c40*/  FMUL.FTZ R0, R8, c[0x0][0x23c] ;  /* 0x00008f0008007a20 */ /* 0x000fe20000410000 */
[----:B------:R-:W-:Y:S01]  /*6c50*/  LOP3.LUT R136, R136, 0xff, RZ, 0xc0, !PT ;  /* 0x000000ff88887812 */ /* 0x000fe200078ec0ff */
[--C-:B------:R-:W-:Y:S01]  /*6c60*/  HSET2.LE.AND R137, R137, R202.reuse, PT ;  /* 0x000000ca89897233 */ /* 0x100fe20003803000 */
[----:B------:R-:W-:Y:S01]  /*6c70*/  LOP3.LUT R17, R14, 0xff, RZ, 0xc0, !PT ;  /* 0x000000ff0e117812 */ /* 0x000fe200078ec0ff */
[----:B------:R-:W2:Y:S01]  /*6c80*/  MUFU.EX2 R2, R2 ;  /* 0x0000000200027308 */ /* 0x000ea20000000800 */
[----:B------:R-:W-:Y:S01]  /*6c90*/  SHF.R.U32.HI R14, RZ, 0x8, R9 ;  /* 0x00000008ff0e7819 */ /* 0x000fe20000011609 */
[--C-:B------:R-:W-:Y:S01]  /*6ca0*/  HSET2.LE.AND R144, R13, R202.reuse, PT ;  /* 0x000000ca0d907233 */ /* 0x100fe20003803000 */
[----:B------:R-:W-:Y:S01]  /*6cb0*/  SHF.R.U32.HI R10, RZ, 0x18, R12 ;  /* 0x00000018ff0a7819 */ /* 0x000fe2000001160c */
[----:B------:R-:W-:Y:S01]  /*6cc0*/  FMUL.FTZ R95, R3, R95 ;  /* 0x0000005f035f7220 */ /* 0x000fe20000410000 */
[----:B------:R-:W-:Y:S01]  /*6cd0*/  LOP3.LUT R145, R145, 0xff, RZ, 0xc0, !PT ;  /* 0x000000ff91917812 */ /* 0x000fe200078ec0ff */
[----:B------:R-:W-:Y:S01]  /*6ce0*/  FFMA.FTZ R208, R31, c[0x0][0x23c], -R166 ;  /* 0x00008f001fd07a23 */ /* 0x000fe200000108a6 */
[----:B---3--:R-:W-:Y:S01]  /*6cf0*/  F2FP.BF16.PACK_AB R9, R149, R148 ;  /* 0x000000949509723e */ /* 0x008fe200000010ff */
[----:B------:R-:W-:Y:S01]  /*6d00*/  FMUL.FTZ R31, R3, R111 ;  /* 0x0000006f031f7220 */ /* 0x000fe20000410000 */
[----:B------:R-:W-:Y:S01]  /*6d10*/  PRMT R17, R17, 0x5410, R14 ;  /* 0x0000541011117816 */ /* 0x000fe2000000000e */
[----:B------:R-:W3:Y:S01]  /*6d20*/  MUFU.EX2 R0, R0 ;  /* 0x0000000000007308 */ /* 0x000ee20000000800 */
[----:B------:R-:W-:Y:S01]  /*6d30*/  PRMT R147, R136, 0x5410, R147 ;  /* 0x0000541088937816 */ /* 0x000fe20000000093 */
[----:B------:R-:W-:Y:S01]  /*6d40*/  FFMA.FTZ R179, R48, c[0x0][0x23c], -R174 ;  /* 0x00008f0030b37a23 */ /* 0x000fe200000108ae */
[----:B------:R-:W-:Y:S01]  /*6d50*/  PRMT R145, R145, 0x5410, R10 ;  /* 0x0000541091917816 */ /* 0x000fe2000000000a */
[--C-:B------:R-:W-:Y:S01]  /*6d60*/  HSET2.LE.AND R136, R17, R202.reuse, PT ;  /* 0x000000ca11887233 */ /* 0x100fe20003803000 */
[----:B------:R-:W-:Y:S01]  /*6d70*/  LOP3.LUT R138, R138, R9, RZ, 0xc0, !PT ;  /* 0x000000098a8a7212 */ /* 0x000fe200078ec0ff */
[--C-:B------:R-:W-:Y:S01]  /*6d80*/  HSET2.LE.AND R147, R147, R202.reuse, PT ;  /* 0x000000ca93937233 */ /* 0x100fe20003803000 */
[----:B------:R-:W-:Y:S01]  /*6d90*/  F2FP.BF16.PACK_AB R10, R151, R150 ;  /* 0x00000096970a723e */ /* 0x000fe200000010ff */
[--C-:B------:R-:W-:Y:S01]  /*6da0*/  HSET2.LE.AND R145, R145, R202.reuse, PT ;  /* 0x000000ca91917233 */ /* 0x100fe20003803000 */
[----:B----4-:R-:W-:Y:S01]  /*6db0*/  F2FP.BF16.PACK_AB R8, R155, R154 ;  /* 0x0000009a9b08723e */ /* 0x010fe200000010ff */
[----:B------:R-:W-:Y:S01]  /*6dc0*/  FFMA.FTZ R17, R34, c[0x0][0x23c], -R172 ;  /* 0x00008f0022117a23 */ /* 0x000fe200000108ac */
[----:B-----5:R-:W-:Y:S01]  /*6dd0*/  F2FP.BF16.PACK_AB R9, R157, R156 ;  /* 0x0000009c9d09723e */ /* 0x020fe200000010ff */
[----:B------:R-:W-:Y:S01]  /*6de0*/  FMUL.FTZ R34, R3, R122 ;  /* 0x0000007a03227220 */ /* 0x000fe20000410000 */
[----:B-1----:R-:W-:Y:S01]  /*6df0*/  F2FP.BF16.PACK_AB R11, R153, R152 ;  /* 0x00000098990b723e */ /* 0x002fe200000010ff */
[C---:B--2---:R-:W-:Y:S01]  /*6e00*/  FMUL.FTZ R12, R2.reuse, R124 ;  /* 0x0000007c020c7220 */ /* 0x044fe20000410000 */
[----:B------:R-:W-:Y:S01]  /*6e10*/  LOP3.LUT R139, R139, R10, RZ, 0xc0, !PT ;  /* 0x0000000a8b8b7212 */ /* 0x000fe200078ec0ff */
[C---:B------:R-:W-:Y:S01]  /*6e20*/  FMUL.FTZ R13, R2.reuse, R125 ;  /* 0x0000007d020d7220 */ /* 0x040fe20000410000 */
[----:B------:R-:W-:Y:S01]  /*6e30*/  LOP3.LUT R137, R137, R8, RZ, 0xc0, !PT ;  /* 0x0000000889897212 */ /* 0x000fe200078ec0ff */
[----:B------:R-:W-:Y:S01]  /*6e40*/  FMUL.FTZ R68, R2, R68 ;  /* 0x0000004402447220 */ /* 0x000fe20000410000 */
[----:B------:R-:W-:Y:S01]  /*6e50*/  LOP3.LUT R146, R146, R9, RZ, 0xc0, !PT ;  /* 0x0000000992927212 */ /* 0x000fe200078ec0ff */
[C---:B------:R-:W-:Y:S01]  /*6e60*/  FMUL.FTZ R69, R2.reuse, R69 ;  /* 0x0000004502457220 */ /* 0x040fe20000410000 */
[----:B------:R-:W-:Y:S01]  /*6e70*/  F2FP.BF16.PACK_AB R10, R159, R158 ;  /* 0x0000009e9f0a723e */ /* 0x000fe200000010ff */
[----:B------:R-:W-:Y:S01]  /*6e80*/  FMUL.FTZ R76, R2, R76 ;  /* 0x0000004c024c7220 */ /* 0x000fe20000410000 */
[----:B------:R-:W-:Y:S01]  /*6e90*/  F2FP.BF16.PACK_AB R9, R161, R160 ;  /* 0x000000a0a109723e */ /* 0x000fe200000010ff */
[C---:B---3--:R-:W-:Y:S01]  /*6ea0*/  FMUL.FTZ R14, R0.reuse, R126 ;  /* 0x0000007e000e7220 */ /* 0x048fe20000410000 */
[----:B------:R-:W-:Y:S01]  /*6eb0*/  F2FP.BF16.PACK_AB R8, R163, R162 ;  /* 0x000000a2a308723e */ /* 0x000fe200000010ff */
[----:B------:R-:W-:Y:S01]  /*6ec0*/  FMUL.FTZ R15, R0, R127 ;  /* 0x0000007f000f7220 */ /* 0x000fe20000410000 */
[----:B------:R-:W-:Y:S01]  /*6ed0*/  LOP3.LUT R136, R136, R11, RZ, 0xc0, !PT ;  /* 0x0000000b88887212 */ /* 0x000fe200078ec0ff */
[----:B------:R-:W-:Y:S01]  /*6ee0*/  FMUL.FTZ R11, R3, R131 ;  /* 0x00000083030b7220 */ /* 0x000fe20000410000 */
[----:B------:R-:W-:Y:S01]  /*6ef0*/  LOP3.LUT R147, R147, R10, RZ, 0xc0, !PT ;  /* 0x0000000a93937212 */ /* 0x000fe200078ec0ff */
[----:B------:R-:W-:Y:S01]  /*6f00*/  FMUL.FTZ R10, R3, R130 ;  /* 0x00000082030a7220 */ /* 0x000fe20000410000 */
[----:B------:R-:W-:Y:S01]  /*6f10*/  LOP3.LUT R144, R144, R9, RZ, 0xc0, !PT ;  /* 0x0000000990907212 */ /* 0x000fe200078ec0ff */
[C---:B------:R-:W-:Y:S01]  /*6f20*/  FMUL.FTZ R9, R132.reuse, R129 ;  /* 0x0000008184097220 */ /* 0x040fe20000410000 */
[----:B------:R-:W-:Y:S01]  /*6f30*/  LOP3.LUT R145, R145, R8, RZ, 0xc0, !PT ;  /* 0x0000000891917212 */ /* 0x000fe200078ec0ff */
[----:B------:R-:W-:Y:S01]  /*6f40*/  FMUL.FTZ R8, R132, R128 ;  /* 0x0000008084087220 */ /* 0x000fe20000410000 */
[----:B------:R-:W-:Y:S01]  /*6f50*/  LOP3.LUT R124, R247, UR7, R178, 0x96, !PT ;  /* 0x00000007f77c7c12 */ /* 0x000fe2000f8e96b2 */
[----:B------:R-:W1:Y:S01]  /*6f60*/  LDSM.16.MT88.4 R128, [R186+0x6000] ;  /* 0x00600000ba80783b */ /* 0x000e620000004200 */
[----:B------:R-:W-:Y:S01]  /*6f70*/  FMUL.FTZ R27, R0, R115 ;  /* 0x00000073001b7220 */ /* 0x000fe20000410000 */
[----:B------:R-:W-:Y:S01]  /*6f80*/  LOP3.LUT R169, R177, UR7, R168, 0x96, !PT ;  /* 0x00000007b1a97c12 */ /* 0x000fe2000f8e96a8 */
[----:B------:R-:W-:Y:S01]  /*6f90*/  FFMA.FTZ R247, R65, c[0x0][0x23c], -R174 ;  /* 0x00008f0041f77a23 */ /* 0x000fe200000108ae */
[----:B------:R2:W-:Y:S01]  /*6fa0*/  MUFU.EX2 R168, R19 ;  /* 0x0000001300a87308 */ /* 0x0005e20000000800 */
[-C--:B------:R-:W-:Y:S01]  /*6fb0*/  HMMA.16816.F32.BF16 R8, R136, R140.reuse, R8 ;  /* 0x0000008c8808723c */ /* 0x080fe20000041808 */
[--C-:B------:R-:W-:Y:S02]  /*6fc0*/  FFMA.FTZ R126, R23, c[0x0][0x23c], -R172.reuse ;  /* 0x00008f00177e7a23 */ /* 0x100fe400000108ac */
[----:B------:R-:W-:Y:S02]  /*6fd0*/  FMUL.FTZ R23, R3, R119 ;  /* 0x0000007703177220 */ /* 0x000fe40000410000 */
[----:B------:R-:W-:Y:S03]  /*6fe0*/  IMAD.WIDE.U32 R124, R124, -0x2daee0ad, RZ ;  /* 0xd2511f537c7c7825 */ /* 0x000fe600078e00ff */
[C---:B------:R-:W-:Y:S01]  /*6ff0*/  HMMA.16816.F32.BF16 R12, R144.reuse, R140, R12 ;  /* 0x0000008c900c723c */ /* 0x040fe2000004180c */
[C---:B------:R-:W-:Y:S01]  /*7000*/  FMUL.FTZ R70, R0.reuse, R70 ;  /* 0x0000004600467220 */ /* 0x040fe20000410000 */
[----:B------:R3:W-:Y:S02]  /*7010*/  MUFU.EX2 R140, R17 ;  /* 0x00000011008c7308 */ /* 0x0007e40000000800 */
[----:B------:R-:W-:Y:S01]  /*7020*/  FMUL.FTZ R71, R0, R71 ;  /* 0x0000004700477220 */ /* 0x000fe20000410000 */
[----:B------:R-:W-:Y:S01]  /*7030*/  LOP3.LUT R127, R124, 0xff, RZ, 0xc0, !PT ;  /* 0x000000ff7c7f7812 */ /* 0x000fe200078ec0ff */
[----:B------:R-:W-:Y:S02]  /*7040*/  FMUL.FTZ R25, R2, R113 ;  /* 0x0000007102197220 */ /* 0x000fe40000410000 */
[----:B------:R-:W-:Y:S03]  /*7050*/  FFMA.FTZ R141, R35, c[0x0][0x23c], -R172 ;  /* 0x00008f00238d7a23 */ /* 0x000fe600000108ac */
[-C--:B------:R-:W-:Y:S01]  /*7060*/  HMMA.16816.F32.BF16 R68, R144, R142.reuse, R68 ;  /* 0x0000008e9044723c */ /* 0x080fe20000041844 */
[----:B------:R-:W-:Y:S01]  /*7070*/  FMUL.FTZ R35, R3, R123 ;  /* 0x0000007b03237220 */ /* 0x000fe20000410000 */
[----:B------:R-:W-:Y:S01]  /*7080*/  MUFU.EX2 R173, R173 ;  /* 0x000000ad00ad7308 */ /* 0x000fe20000000800 */
[----:B------:R-:W4:Y:S01]  /*7090*/  LDSM.16.MT88.4 R120, [R185+0x6000] ;  /* 0x00600000b978783b */ /* 0x000f220000004200 */
[----:B--2---:R-:W-:Y:S01]  /*70a0*/  SHF.R.U32.HI R19, RZ, 0x18, R124 ;  /* 0x00000018ff137819 */ /* 0x004fe2000001167c */
[----:B------:R-:W-:Y:S02]  /*70b0*/  FMUL.FTZ R26, R0, R114 ;  /* 0x00000072001a7220 */ /* 0x000fe40000410000 */
[C---:B------:R-:W-:Y:S01]  /*70c0*/  FMUL.FTZ R96, R2.reuse, R96 ;  /* 0x0000006002607220 */ /* 0x040fe20000410000 */
[C---:B------:R-:W-:Y:S01]  /*70d0*/  HMMA.16816.F32.BF16 R32, R136.reuse, R142, R32 ;  /* 0x0000008e8820723c */ /* 0x040fe20000041820 */
[----:B------:R-:W-:Y:S03]  /*70e0*/  FMUL.FTZ R97, R2, R97 ;  /* 0x0000006102617220 */ /* 0x000fe60000410000 */
[----:B------:R2:W-:Y:S01]  /*70f0*/  MUFU.EX2 R142, R20 ;  /* 0x00000014008e7308 */ /* 0x0005e20000000800 */
[----:B------:R-:W-:Y:S01]  /*7100*/  FMUL.FTZ R98, R0, R98 ;  /* 0x0000006200627220 */ /* 0x000fe20000410000 */
[----:B---3--:R-:W-:Y:S02]  /*7110*/  LOP3.LUT R17, R125, UR16, R170, 0x96, !PT ;  /* 0x000000107d117c12 */ /* 0x008fe4000f8e96aa */
[-C--:B-1----:R-:W-:Y:S01]  /*7120*/  HMMA.16816.F32.BF16 R72, R136, R128.reuse, R72 ;  /* 0x000000808848723c */ /* 0x082fe20000041848 */
[----:B------:R-:W-:Y:S03]  /*7130*/  FMUL.FTZ R77, R2, R77 ;  /* 0x0000004d024d7220 */ /* 0x000fe60000410000 */
[C---:B------:R-:W-:Y:S01]  /*7140*/  FMUL.FTZ R78, R0.reuse, R78 ;  /* 0x0000004e004e7220 */ /* 0x040fe20000410000 */
[----:B------:R-:W-:Y:S01]  /*7150*/  SHF.R.U32.HI R114, RZ, 0x10, R17 ;  /* 0x00000010ff727819 */ /* 0x000fe20000011611 */
[C---:B------:R-:W-:Y:S01]  /*7160*/  FMUL.FTZ R79, R0.reuse, R79 ;  /* 0x0000004f004f7220 */ /* 0x040fe20000410000 */
[----:B------:R-:W-:Y:S01]  /*7170*/  MUFU.EX2 R176, R176 ;  /* 0x000000b000b07308 */ /* 0x000fe20000000800 */
[----:B------:R-:W-:Y:S04]  /*7180*/  FMUL.FTZ R99, R0, R99 ;  /* 0x0000006300637220 */ /* 0x000fe80000410000 */
[C---:B------:R-:W-:Y:S01]  /*7190*/  FMUL.FTZ R100, R2.reuse, R100 ;  /* 0x0000006402647220 */ /* 0x040fe20000410000 */
[C---:B------:R-:W-:Y:S01]  /*71a0*/  HMMA.16816.F32.BF16 R76, R144.reuse, R128, R76 ;  /* 0x00000080904c723c */ /* 0x040fe2000004184c */
[C---:B------:R-:W-:Y:S02]  /*71b0*/  FMUL.FTZ R80, R2.reuse, R80 ;  /* 0x0000005002507220 */ /* 0x040fe40000410000 */
[----:B------:R-:W-:Y:S01]  /*71c0*/  FMUL.FTZ R81, R2, R81 ;  /* 0x0000005102517220 */ /* 0x000fe20000410000 */
[----:B------:R-:W-:Y:S01]  /*71d0*/  MUFU.EX2 R171, R171 ;  /* 0x000000ab00ab7308 */ /* 0x000fe20000000800 */
[C---:B------:R-:W-:Y:S02]  /*71e0*/  FMUL.FTZ R82, R0.reuse, R82 ;  /* 0x0000005200527220 */ /* 0x040fe40000410000 */
[----:B------:R-:W-:Y:S02]  /*71f0*/  FMUL.FTZ R83, R0, R83 ;  /* 0x0000005300537220 */ /* 0x000fe40000410000 */
[----:B------:R-:W-:Y:S04]  /*7200*/  IMAD.WIDE.U32 R128, R169, -0x2daee0ad, RZ ;  /* 0xd2511f53a9807825 */ /* 0x000fe800078e00ff */
[----:B------:R-:W-:Y:S01]  /*7210*/  FMUL.FTZ R101, R2, R101 ;  /* 0x0000006502657220 */ /* 0x000fe20000410000 */
[-C--:B------:R-:W-:Y:S01]  /*7220*/  HMMA.16816.F32.BF16 R80, R144, R130.reuse, R80 ;  /* 0x000000829050723c */ /* 0x080fe20000041850 */
[----:B------:R-:W-:Y:S01]  /*7230*/  FFMA.FTZ R143, R21, c[0x0][0x23c], -R174 ;  /* 0x00008f00158f7a23 */ /* 0x000fe200000108ae */
[----:B------:R-:W-:Y:S01]  /*7240*/  LOP3.LUT R18, R129, UR16, R18, 0x96, !PT ;  /* 0x0000001081127c12 */ /* 0x000fe2000f8e9612 */
[C---:B------:R-:W-:Y:S01]  /*7250*/  FMUL.FTZ R21, R132.reuse, R117 ;  /* 0x0000007584157220 */ /* 0x040fe20000410000 */
[----:B------:R-:W-:Y:S01]  /*7260*/  SHF.R.U32.HI R117, RZ, 0x10, R124 ;  /* 0x00000010ff757819 */ /* 0x000fe2000001167c */
[----:B--2---:R-:W-:Y:S01]  /*7270*/  FMUL.FTZ R20, R132, R116 ;  /* 0x0000007484147220 */ /* 0x004fe20000410000 */
[----:B------:R-:W-:Y:S01]  /*7280*/  LOP3.LUT R113, R18, 0xffff, RZ, 0xc0, !PT ;  /* 0x0000ffff12717812 */ /* 0x000fe200078ec0ff */
[C---:B------:R-:W-:Y:S01]  /*7290*/  FMUL.FTZ R102, R0.reuse, R102 ;  /* 0x0000006600667220 */ /* 0x040fe20000410000 */
[----:B------:R-:W-:Y:S01]  /*72a0*/  LOP3.LUT R118, R117, 0xff, RZ, 0xc0, !PT ;  /* 0x000000ff75767812 */ /* 0x000fe200078ec0ff */
[----:B------:R-:W-:Y:S01]  /*72b0*/  FMUL.FTZ R103, R0, R103 ;  /* 0x0000006700677220 */ /* 0x000fe20000410000 */
[----:B------:R1:W-:Y:S02]  /*72c0*/  MUFU.EX2 R169, R126 ;  /* 0x0000007e00a97308 */ /* 0x0003e40000000800 */
[C---:B------:R-:W-:Y:S01]  /*72d0*/  HMMA.16816.F32.BF16 R20, R136.reuse, R130, R20 ;  /* 0x000000828814723c */ /* 0x040fe20000041814 */
[----:B------:R-:W-:Y:S01]  /*72e0*/  FMUL.FTZ R84, R132, R84 ;  /* 0x0000005484547220 */ /* 0x000fe20000410000 */
[----:B------:R-:W-:Y:S01]  /*72f0*/  LOP3.LUT R116, R124, 0xffff, RZ, 0xc0, !PT ;  /* 0x0000ffff7c747812 */ /* 0x000fe200078ec0ff */
[----:B------:R-:W-:Y:S01]  /*7300*/  FMUL.FTZ R85, R132, R85 ;  /* 0x0000005584557220 */ /* 0x000fe20000410000 */
[----:B------:R-:W-:Y:S01]  /*7310*/  PRMT R19, R118, 0x5410, R19 ;  /* 0x0000541076137816 */ /* 0x000fe20000000013 */
[C---:B------:R-:W-:Y:S01]  /*7320*/  FMUL.FTZ R86, R3.reuse, R86 ;  /* 0x0000005603567220 */ /* 0x040fe20000410000 */
[----:B------:R-:W-:Y:S01]  /*7330*/  SHF.R.U32.HI R116, RZ, 0x8, R116 ;  /* 0x00000008ff747819 */ /* 0x000fe20000011674 */
[----:B------:R-:W-:Y:S01]  /*7340*/  FMUL.FTZ R87, R3, R87 ;  /* 0x0000005703577220 */ /* 0x000fe20000410000 */
[----:B------:R-:W-:Y:S01]  /*7350*/  LOP3.LUT R125, R128, 0xff, RZ, 0xc0, !PT ;  /* 0x000000ff807d7812 */ /* 0x000fe200078ec0ff */
[----:B------:R-:W-:Y:S01]  /*7360*/  FMUL.FTZ R48, R132, R104 ;  /* 0x0000006884307220 */ /* 0x000fe20000410000 */
[----:B------:R-:W2:Y:S02]  /*7370*/  MUFU.EX2 R143, R143 ;  /* 0x0000008f008f7308 */ /* 0x000ea40000000800 */
[----:B------:R-:W-:Y:S01]  /*7380*/  PRMT R127, R127, 0x5410, R116 ;  /* 0x000054107f7f7816 */ /* 0x000fe20000000074 */
[C---:B------:R-:W-:Y:S01]  /*7390*/  FMUL.FTZ R88, R2.reuse, R88 ;  /* 0x0000005802587220 */ /* 0x040fe20000410000 */
[-C--:B----4-:R-:W-:Y:S01]  /*73a0*/  HMMA.16816.F32.BF16 R84, R136, R120.reuse, R84 ;  /* 0x000000788854723c */ /* 0x090fe20000041854 */
[----:B------:R-:W-:Y:S01]  /*73b0*/  FMUL.FTZ R89, R2, R89 ;  /* 0x0000005902597220 */ /* 0x000fe20000410000 */
[----:B------:R-:W3:Y:S01]  /*73c0*/  LDSM.16.MT88.4 R116, [R184+0x6000] ;  /* 0x00600000b874783b */ /* 0x000ee20000004200 */
[C---:B------:R-:W-:Y:S01]  /*73d0*/  FMUL.FTZ R90, R0.reuse, R90 ;  /* 0x0000005a005a7220 */ /* 0x040fe20000410000 */
[----:B------:R-:W-:Y:S01]  /*73e0*/  SHF.R.U32.HI R124, RZ, 0x10, R128 ;  /* 0x00000010ff7c7819 */ /* 0x000fe20000011680 */
[----:B------:R-:W-:Y:S01]  /*73f0*/  FMUL.FTZ R91, R0, R91 ;  /* 0x0000005b005b7220 */ /* 0x000fe20000410000 */
[----:B------:R-:W-:Y:S01]  /*7400*/  MUFU.EX2 R208, R208 ;  /* 0x000000d000d07308 */ /* 0x000fe20000000800 */
[--C-:B------:R-:W-:Y:S01]  /*7410*/  FFMA.FTZ R170, R24, c[0x0][0x23c], -R167.reuse ;  /* 0x00008f0018aa7a23 */ /* 0x100fe200000108a7 */
[----:B------:R-:W-:Y:S01]  /*7420*/  LOP3.LUT R24, R128, 0xffff, RZ, 0xc0, !PT ;  /* 0x0000ffff80187812 */ /* 0x000fe200078ec0ff */
[----:B------:R-:W-:Y:S03]  /*7430*/  FFMA.FTZ R177, R30, c[0x0][0x23c], -R166 ;  /* 0x00008f001eb17a23 */ /* 0x000fe600000108a6 */
[C---:B------:R-:W-:Y:S01]  /*7440*/  HMMA.16816.F32.BF16 R88, R144.reuse, R120, R88 ;  /* 0x000000789058723c */ /* 0x040fe20000041858 */
[--C-:B------:R-:W-:Y:S01]  /*7450*/  FFMA.FTZ R175, R28, c[0x0][0x23c], -R167.reuse ;  /* 0x00008f001caf7a23 */ /* 0x100fe200000108a7 */
[----:B------:R-:W-:Y:S01]  /*7460*/  LOP3.LUT R28, R17, 0xffff, RZ, 0xc0, !PT ;  /* 0x0000ffff111c7812 */ /* 0x000fe200078ec0ff */
[----:B------:R-:W-:Y:S01]  /*7470*/  FMUL.FTZ R30, R3, R110 ;  /* 0x0000006e031e7220 */ /* 0x000fe20000410000 */
[----:B------:R-:W-:Y:S01]  /*7480*/  LOP3.LUT R110, R114, 0xff, RZ, 0xc0, !PT ;  /* 0x000000ff726e7812 */ /* 0x000fe200078ec0ff */
[----:B------:R-:W-:Y:S01]  /*7490*/  FFMA.FTZ R178, R29, c[0x0][0x23c], -R167 ;  /* 0x00008f001db27a23 */ /* 0x000fe200000108a7 */
[----:B------:R-:W-:Y:S01]  /*74a0*/  LOP3.LUT R129, R18, 0xff, RZ, 0xc0, !PT ;  /* 0x000000ff12817812 */ /* 0x000fe200078ec0ff */
[----:B------:R-:W-:Y:S01]  /*74b0*/  FMUL.FTZ R29, R132, R109 ;  /* 0x0000006d841d7220 */ /* 0x000fe20000410000 */
[----:B------:R-:W-:Y:S01]  /*74c0*/  SHF.R.U32.HI R120, RZ, 0x8, R24 ;  /* 0x00000008ff787819 */ /* 0x000fe20000011618 */
[----:B------:R-:W-:Y:S01]  /*74d0*/  FMUL.FTZ R24, R2, R112 ;  /* 0x0000007002187220 */ /* 0x000fe20000410000 */
[----:B------:R-:W4:Y:S02]  /*74e0*/  MUFU.EX2 R170, R170 ;  /* 0x000000aa00aa7308 */ /* 0x000f240000000800 */
[----:B------:R-:W-:Y:S01]  /*74f0*/  SHF.R.U32.HI R112, RZ, 0x10, R18 ;  /* 0x00000010ff707819 */ /* 0x000fe20000011612 */
[----:B------:R-:W-:Y:S01]  /*7500*/  FFMA.FTZ R210, R49, c[0x0][0x23c], -R174 ;  /* 0x00008f0031d27a23 */ /* 0x000fe200000108ae */
[----:B-1----:R-:W-:Y:S01]  /*7510*/  SHF.R.U32.HI R126, RZ, 0x18, R128 ;  /* 0x00000018ff7e7819 */ /* 0x002fe20000011680 */
[----:B------:R-:W-:Y:S01]  /*7520*/  FMUL.FTZ R49, R132, R105 ;  /* 0x0000006984317220 */ /* 0x000fe20000410000 */
[-C--:B------:R-:W-:Y:S01]  /*7530*/  HMMA.16816.F32.BF16 R24, R144, R122.reuse, R24 ;  /* 0x0000007a9018723c */ /* 0x080fe20000041818 */
[----:B------:R-:W-:Y:S01]  /*7540*/  LOP3.LUT R112, R112, 0xff, RZ, 0xc0, !PT ;  /* 0x000000ff70707812 */ /* 0x000fe200078ec0ff */
[--C-:B------:R-:W-:Y:S01]  /*7550*/  HSET2.LE.AND R111, R19, R202.reuse, PT ;  /* 0x000000ca136f7233 */ /* 0x100fe20003803000 */
[----:B--2---:R-:W-:Y:S01]  /*7560*/  F2FP.BF16.PACK_AB R105, R143, R142 ;  /* 0x0000008e8f69723e */ /* 0x004fe200000010ff */
[----:B------:R-:W-:Y:S01]  /*7570*/  MUFU.EX2 R175, R175 ;  /* 0x000000af00af7308 */ /* 0x000fe20000000800 */
[----:B------:R-:W-:Y:S01]  /*7580*/  F2FP.BF16.PACK_AB R104, R169, R168 ;  /* 0x000000a8a968723e */ /* 0x000fe200000010ff */
[----:B------:R-:W-:Y:S01]  /*7590*/  FFMA.FTZ R222, R42, c[0x0][0x23c], -R166 ;  /* 0x00008f002ade7a23 */ /* 0x000fe200000108a6 */
[----:B------:R-:W-:Y:S01]  /*75a0*/  LOP3.LUT R131, R17, 0xff, RZ, 0xc0, !PT ;  /* 0x000000ff11837812 */ /* 0x000fe200078ec0ff */
[C---:B------:R-:W-:Y:S01]  /*75b0*/  HMMA.16816.F32.BF16 R92, R136.reuse, R122, R92 ;  /* 0x0000007a885c723c */ /* 0x040fe2000004185c */
[----:B------:R-:W-:Y:S03]  /*75c0*/  SHF.R.U32.HI R17, RZ, 0x18, R17 ;  /* 0x00000018ff117819 */ /* 0x000fe60000011611 */
[----:B------:R-:W-:Y:S01]  /*75d0*/  PRMT R125, R125, 0x5410, R120 ;  /* 0x000054107d7d7816 */ /* 0x000fe20000000078 */
[----:B------:R-:W-:Y:S01]  /*75e0*/  FFMA.FTZ R120, R51, c[0x0][0x23c], -R172 ;  /* 0x00008f0033787a23 */ /* 0x000fe200000108ac */
[----:B------:R-:W-:Y:S01]  /*75f0*/  MUFU.EX2 R164, R164 ;  /* 0x000000a400a47308 */ /* 0x000fe20000000800 */
[----:B------:R-:W-:Y:S01]  /*7600*/  SHF.R.U32.HI R123, RZ, 0x18, R18 ;  /* 0x00000018ff7b7819 */ /* 0x000fe20000011612 */
[----:B------:R-:W-:Y:S01]  /*7610*/  FFMA.FTZ R122, R50, c[0x0][0x23c], -R172 ;  /* 0x00008f00327a7a23 */ /* 0x000fe200000108ac */
[----:B------:R-:W-:Y:S03]  /*7620*/  SHF.R.U32.HI R18, RZ, 0x8, R28 ;  /* 0x00000008ff127819 */ /* 0x000fe6000001161c */
[----:B------:R-:W-:Y:S01]  /*7630*/  PRMT R123, R112, 0x5410, R123 ;  /* 0x00005410707b7816 */ /* 0x000fe2000000007b */
[----:B------:R-:W-:Y:S01]  /*7640*/  FMUL.FTZ R28, R132, R108 ;  /* 0x0000006c841c7220 */ /* 0x000fe20000410000 */
[----:B------:R-:W-:Y:S01]  /*7650*/  SHF.R.U32.HI R108, RZ, 0x8, R113 ;  /* 0x00000008ff6c7819 */ /* 0x000fe20000011671 */
[----:B------:R-:W-:Y:S01]  /*7660*/  FMUL.FTZ R50, R3, R106 ;  /* 0x0000006a03327220 */ /* 0x000fe20000410000 */
[----:B------:R-:W1:Y:S01]  /*7670*/  LDSM.16.MT88.4 R112, [R188+0x6800] ;  /* 0x00680000bc70783b */ /* 0x000e620000004200 */
[----:B------:R-:W2:Y:S01]  /*7680*/  MUFU.EX2 R165, R165 ;  /* 0x000000a500a57308 */ /* 0x000ea20000000800 */
[----:B------:R-:W-:Y:S01]  /*7690*/  PRMT R131, R131, 0x5410, R18 ;  /* 0x0000541083837816 */ /* 0x000fe20000000012 */
[----:B------:R-:W-:Y:S01]  /*76a0*/  FMUL.FTZ R51, R3, R107 ;  /* 0x0000006b03337220 */ /* 0x000fe20000410000 */
[-C--:B---3--:R-:W-:Y:S01]  /*76b0*/  HMMA.16816.F32.BF16 R28, R136, R116.reuse, R28 ;  /* 0x00000074881c723c */ /* 0x088fe2000004181c */
[----:B------:R-:W-:Y:S01]  /*76c0*/  PRMT R129, R129, 0x5410, R108 ;  /* 0x0000541081817816 */ /* 0x000fe2000000006c */
[----:B------:R-:W-:Y:S01]  /*76d0*/  FFMA.FTZ R224, R44, c[0x0][0x23c], -R167 ;  /* 0x00008f002ce07a23 */ /* 0x000fe200000108a7 */
[--C-:B------:R-:W-:Y:S01]  /*76e0*/  HSET2.LE.AND R108, R131, R202.reuse, PT ;  /* 0x000000ca836c7233 */ /* 0x100fe20003803000 */
[----:B------:R-:W-:Y:S01]  /*76f0*/  F2FP.BF16.PACK_AB R106, R176, R173 ;  /* 0x000000adb06a723e */ /* 0x000fe200000010ff */
[----:B------:R-:W-:Y:S01]  /*7700*/  FFMA.FTZ R246, R54, c[0x0][0x23c], -R172 ;  /* 0x00008f0036f67a23 */ /* 0x000fe200000108ac */
[----:B----4-:R-:W-:Y:S01]  /*7710*/  F2FP.BF16.PACK_AB R19, R171, R170 ;  /* 0x000000aaab13723e */ /* 0x010fe200000010ff */
[----:B------:R-:W3:Y:S01]  /*7720*/  MUFU.EX2 R141, R141 ;  /* 0x0000008d008d7308 */ /* 0x000ee20000000800 */
[C---:B------:R-:W-:Y:S01]  /*7730*/  HMMA.16816.F32.BF16 R96, R144.reuse, R116, R96 ;  /* 0x000000749060723c */ /* 0x040fe20000041860 */
[----:B------:R-:W-:Y:S03]  /*7740*/  PRMT R109, R110, 0x5410, R17 ;  /* 0x000054106e6d7816 */ /* 0x000fe60000000011 */
[----:B------:R-:W-:Y:S01]  /*7750*/  LOP3.LUT R108, R108, R105, RZ, 0xc0, !PT ;  /* 0x000000696c6c7212 */ /* 0x000fe200078ec0ff */
[--C-:B------:R-:W-:Y:S01]  /*7760*/  HSET2.LE.AND R110, R127, R202.reuse, PT ;  /* 0x000000ca7f6e7233 */ /* 0x100fe20003803000 */
[----:B------:R-:W-:Y:S01]  /*7770*/  FFMA.FTZ R244, R52, c[0x0][0x23c], -R174 ;  /* 0x00008f0034f47a23 */ /* 0x000fe200000108ae */
[--C-:B------:R-:W-:Y:S01]  /*7780*/  HSET2.LE.AND R109, R109, R202.reuse, PT ;  /* 0x000000ca6d6d7233 */ /* 0x100fe20003803000 */
[-C--:B------:R-:W-:Y:S01]  /*7790*/  HMMA.16816.F32.BF16 R100, R144, R118.reuse, R100 ;  /* 0x000000769064723c */ /* 0x080fe20000041864 */
[----:B------:R-:W4:Y:S03]  /*77a0*/  MUFU.EX2 R178, R178 ;  /* 0x000000b200b27308 */ /* 0x000f260000000800 */
[----:B------:R-:W-:Y:S01]  /*77b0*/  LOP3.LUT R121, R124, 0xff, RZ, 0xc0, !PT ;  /* 0x000000ff7c797812 */ /* 0x000fe200078ec0ff */
[--C-:B------:R-:W-:Y:S01]  /*77c0*/  FFMA.FTZ R56, R56, c[0x0][0x23c], -R167.reuse ;  /* 0x00008f0038387a23 */ /* 0x100fe200000108a7 */
[----:B--2---:R-:W-:Y:S01]  /*77d0*/  F2FP.BF16.PACK_AB R17, R165, R164 ;  /* 0x000000a4a511723e */ /* 0x004fe200000010ff */
[----:B------:R-:W-:Y:S01]  /*77e0*/  FFMA.FTZ R145, R39, c[0x0][0x23c], -R172 ;  /* 0x00008f0027917a23 */ /* 0x000fe200000108ac */
[----:B------:R-:W-:Y:S01]  /*77f0*/  HMMA.16816.F32.BF16 R48, R136, R118, R48 ;  /* 0x000000768830723c */ /* 0x000fe20000041830 */
[----:B------:R-:W-:Y:S01]  /*7800*/  PRMT R121, R121, 0x5410, R126 ;  /* 0x0000541079797816 */ /* 0x000fe2000000007e */
[----:B------:R-:W2:Y:S01]  /*7810*/  LDSM.16.MT88.4 R116, [R186+0x6800] ;  /* 0x00680000ba74783b */ /* 0x000ea20000004200 */
[----:B------:R-:W5:Y:S01]  /*7820*/  MUFU.EX2 R177, R177 ;  /* 0x000000b100b17308 */ /* 0x000f620000000800 */
[----:B------:R-:W-:Y:S01]  /*7830*/  LOP3.LUT R110, R110, R17, RZ, 0xc0, !PT ;  /* 0x000000116e6e7212 */ /* 0x000fe200078ec0ff */
[--C-:B------:R-:W-:Y:S01]  /*7840*/  HSET2.LE.AND R17, R123, R202.reuse, PT ;  /* 0x000000ca7b117233 */ /* 0x100fe20003803000 */
[----:B------:R-:W-:Y:S01]  /*7850*/  LOP3.LUT R109, R109, R104, RZ, 0xc0, !PT ;  /* 0x000000686d6d7212 */ /* 0x000fe200078ec0ff */
[--C-:B------:R-:W-:Y:S01]  /*7860*/  HSET2.LE.AND R107, R121, R202.reuse, PT ;  /* 0x000000ca796b7233 */ /* 0x100fe20003803000 */
[----:B---3--:R-:W-:Y:S01]  /*7870*/  F2FP.BF16.PACK_AB R18, R141, R140 ;  /* 0x0000008c8d12723e */ /* 0x008fe200000010ff */
[--C-:B------:R-:W-:Y:S03]  /*7880*/  FFMA.FTZ R136, R36, c[0x0][0x23c], -R174.reuse ;  /* 0x00008f0024887a23 */ /* 0x100fe600000108ae */
[----:B------:R-:W-:Y:S01]  /*7890*/  LOP3.LUT R111, R111, R18, RZ, 0xc0, !PT ;  /* 0x000000126f6f7212 */ /* 0x000fe200078ec0ff */
[--C-:B------:R-:W-:Y:S01]  /*78a0*/  HSET2.LE.AND R18, R129, R202.reuse, PT ;  /* 0x000000ca81127233 */ /* 0x100fe20003803000 */
[----:B------:R-:W-:Y:S01]  /*78b0*/  LOP3.LUT R105, R17, R106, RZ, 0xc0, !PT ;  /* 0x0000006a11697212 */ /* 0x000fe200078ec0ff */
[--C-:B------:R-:W-:Y:S01]  /*78c0*/  HSET2.LE.AND R106, R125, R202.reuse, PT ;  /* 0x000000ca7d6a7233 */ /* 0x100fe20003803000 */
[----:B------:R-:W-:Y:S01]  /*78d0*/  MUFU.EX2 R144, R122 ;  /* 0x0000007a00907308 */ /* 0x000fe20000000800 */
[----:B----4-:R-:W-:Y:S01]  /*78e0*/  F2FP.BF16.PACK_AB R17, R178, R175 ;  /* 0x000000afb211723e */ /* 0x010fe200000010ff */
[----:B------:R-:W-:Y:S01]  /*78f0*/  FFMA.FTZ R139, R37, c[0x0][0x23c], -R174 ;  /* 0x00008f00258b7a23 */ /* 0x000fe200000108ae */
[-C--:B-1----:R-:W-:Y:S01]  /*7900*/  HMMA.16816.F32.BF16 R8, R108, R112.reuse, R8 ;  /* 0x000000706c08723c */ /* 0x082fe20000041808 */
[----:B------:R-:W-:Y:S01]  /*7910*/  LOP3.LUT R104, R18, R19, RZ, 0xc0, !PT ;  /* 0x0000001312687212 */ /* 0x000fe200078ec0ff */
[----:B------:R-:W-:Y:S01]  /*7920*/  FFMA.FTZ R138, R38, c[0x0][0x23c], -R172 ;  /* 0x00008f00268a7a23 */ /* 0x000fe200000108ac */
[----:B------:R-:W-:Y:S01]  /*7930*/  LOP3.LUT R106, R106, R17, RZ, 0xc0, !PT ;  /* 0x000000116a6a7212 */ /* 0x000fe200078ec0ff */
[--C-:B------:R-:W-:Y:S02]  /*7940*/  FFMA.FTZ R147, R41, c[0x0][0x23c], -R167.reuse ;  /* 0x00008f0029937a23 */ /* 0x100fe400000108a7 */
[--C-:B------:R-:W-:Y:S01]  /*7950*/  FFMA.FTZ R146, R40, c[0x0][0x23c], -R167.reuse ;  /* 0x00008f0028927a23 */ /* 0x100fe200000108a7 */
[----:B------:R1:W3:Y:S01]  /*7960*/  MUFU.EX2 R137, R120 ;  /* 0x0000007800897308 */ /* 0x0002e20000000800 */
[----:B-----5:R-:W-:Y:S01]  /*7970*/  F2FP.BF16.PACK_AB R18, R208, R177 ;  /* 0x000000b1d012723e */ /* 0x020fe200000010ff */
[--C-:B------:R-:W-:Y:S03]  /*7980*/  FFMA.FTZ R57, R57, c[0x0][0x23c], -R167.reuse ;  /* 0x00008f0039397a23 */ /* 0x100fe600000108a7 */
[----:B------:R-:W-:Y:S01]  /*7990*/  LOP3.LUT R107, R107, R18, RZ, 0xc0, !PT ;  /* 0x000000126b6b7212 */ /* 0x000fe200078ec0ff */
[----:B------:R-:W-:Y:S04]  /*79a0*/  IMAD.WIDE.U32 R18, R245, -0x326172a9, RZ ;  /* 0xcd9e8d57f5127825 */ /* 0x000fe800078e00ff */
[----:B------:R-:W-:Y:S01]  /*79b0*/  FFMA.FTZ R245, R46, c[0x0][0x23c], -R166 ;  /* 0x00008f002ef57a23 */ /* 0x000fe200000108a6 */
[----:B------:R-:W-:Y:S01]  /*79c0*/  LOP3.LUT R36, R243, UR13, R18, 0x96, !PT ;  /* 0x0000000df3247c12 */ /* 0x000fe2000f8e9612 */
[C---:B------:R-:W-:Y:S01]  /*79d0*/  HMMA.16816.F32.BF16 R12, R104.reuse, R112, R12 ;  /* 0x00000070680c723c */ /* 0x040fe2000004180c */
[C---:B------:R-:W-:Y:S01]  /*79e0*/  LOP3.LUT R124, R19.reuse, UR15, R236, 0x96, !PT ;  /* 0x0000000f137c7c12 */ /* 0x040fe2000f8e96ec */
[----:B------:R-:W-:Y:S01]  /*79f0*/  MUFU.EX2 R136, R136 ;  /* 0x0000008800887308 */ /* 0x000fe20000000800 */
[----:B------:R-:W-:Y:S01]  /*7a00*/  LOP3.LUT R17, R19, UR15, R232, 0x96, !PT ;  /* 0x0000000f13117c12 */ /* 0x000fe2000f8e96e8 */
[----:B------:R-:W-:Y:S01]  /*7a10*/  IMAD.WIDE.U32 R36, R36, -0x2daee0ad, RZ ;  /* 0xd2511f5324247825 */ /* 0x000fe200078e00ff */
[----:B------:R-:W-:Y:S03]  /*7a20*/  LOP3.LUT R18, R241, UR13, R18, 0x96, !PT ;  /* 0x0000000df1127c12 */ /* 0x000fe6000f8e9612 */
[-C--:B------:R-:W-:Y:S01]  /*7a30*/  HMMA.16816.F32.BF16 R68, R104, R114.reuse, R68 ;  /* 0x000000726844723c */ /* 0x080fe20000041844 */
[----:B------:R-:W-:Y:S03]  /*7a40*/  IMAD.WIDE.U32 R124, R124, -0x2daee0ad, RZ ;  /* 0xd2511f537c7c7825 */ /* 0x000fe600078e00ff */
[----:B------:R-:W4:Y:S01]  /*7a50*/  MUFU.EX2 R139, R139 ;  /* 0x0000008b008b7308 */ /* 0x000f220000000800 */
[----:B-1----:R-:W-:Y:S01]  /*7a60*/  IMAD.WIDE.U32 R120, R17, -0x2daee0ad, RZ ;  /* 0xd2511f5311787825 */ /* 0x002fe200078e00ff */
[----:B------:R-:W-:Y:S02]  /*7a70*/  LOP3.LUT R124, R37, UR10, R124, 0x96, !PT ;  /* 0x0000000a257c7c12 */ /* 0x000fe4000f8e967c */
[C---:B------:R-:W-:Y:S01]  /*7a80*/  HMMA.16816.F32.BF16 R32, R108.reuse, R114, R32 ;  /* 0x000000726c20723c */ /* 0x040fe20000041820 */
[----:B------:R-:W1:Y:S03]  /*7a90*/  LDSM.16.MT88.4 R112, [R185+0x6800] ;  /* 0x00680000b970783b */ /* 0x000e660000004200 */
[----:B------:R-:W-:Y:S01]  /*7aa0*/  LOP3.LUT R38, R125, UR12, R234, 0x96, !PT ;  /* 0x0000000c7d267c12 */ /* 0x000fe2000f8e96ea */
[----:B------:R-:W-:Y:S01]  /*7ab0*/  IMAD.WIDE.U32 R124, R124, -0x326172a9, RZ ;  /* 0xcd9e8d577c7c7825 */ /* 0x000fe200078e00ff */
[----:B------:R-:W-:Y:S01]  /*7ac0*/  LOP3.LUT R17, R121, UR12, R230, 0x96, !PT ;  /* 0x0000000c79117c12 */ /* 0x000fe2000f8e96e6 */
[----:B------:R-:W-:Y:S01]  /*7ad0*/  MUFU.EX2 R224, R224 ;  /* 0x000000e000e07308 */ /* 0x000fe20000000800 */
[-C--:B--2---:R-:W-:Y:S01]  /*7ae0*/  HMMA.16816.F32.BF16 R72, R108, R116.reuse, R72 ;  /* 0x000000746c48723c */ /* 0x084fe20000041848 */
[----:B------:R-:W-:Y:S04]  /*7af0*/  IMAD.WIDE.U32 R38, R38, -0x326172a9, RZ ;  /* 0xcd9e8d5726267825 */ /* 0x000fe800078e00ff */
[----:B------:R-:W-:Y:S01]  /*7b00*/  IMAD.WIDE.U32 R18, R18, -0x2daee0ad, RZ ;  /* 0xd2511f5312127825 */ /* 0x000fe200078e00ff */
[----:B------:R-:W-:Y:S02]  /*7b10*/  LOP3.LUT R242, R39, UR11, R242, 0x96, !PT ;  /* 0x0000000b27f27c12 */ /* 0x000fe4000f8e96f2 */
[C---:B------:R-:W-:Y:S01]  /*7b20*/  HMMA.16816.F32.BF16 R76, R104.reuse, R116, R76 ;  /* 0x00000074684c723c */ /* 0x040fe2000004184c */
[----:B------:R-:W-:Y:S01]  /*7b30*/  LOP3.LUT R122, R125, UR9, R38, 0x96, !PT ;  /* 0x000000097d7a7c12 */ /* 0x000fe2000f8e9626 */
[----:B------:R-:W-:Y:S02]  /*7b40*/  MUFU.EX2 R245, R245 ;  /* 0x000000f500f57308 */ /* 0x000fe40000000800 */
[----:B------:R-:W-:Y:S01]  /*7b50*/  IMAD.WIDE.U32 R242, R242, -0x2daee0ad, RZ ;  /* 0xd2511f53f2f27825 */ /* 0x000fe200078e00ff */
[----:B------:R-:W-:Y:S03]  /*7b60*/  LOP3.LUT R120, R19, UR10, R120, 0x96, !PT ;  /* 0x0000000a13787c12 */ /* 0x000fe6000f8e9678 */
[-C--:B------:R-:W-:Y:S01]  /*7b70*/  HMMA.16816.F32.BF16 R80, R104, R118.reuse, R80 ;  /* 0x000000766850723c */ /* 0x080fe20000041850 */
[----:B------:R-:W-:Y:S03]  /*7b80*/  IMAD.WIDE.U32 R122, R122, -0x2daee0ad, RZ ;  /* 0xd2511f537a7a7825 */ /* 0x000fe600078e00ff */
[----:B------:R-:W-:Y:S01]  /*7b90*/  MUFU.EX2 R226, R226 ;  /* 0x000000e200e27308 */ /* 0x000fe20000000800 */
[----:B------:R-:W-:Y:S01]  /*7ba0*/  IMAD.WIDE.U32 R126, R17, -0x326172a9, RZ ;  /* 0xcd9e8d57117e7825 */ /* 0x000fe200078e00ff */
[----:B------:R-:W-:Y:S02]  /*7bb0*/  LOP3.LUT R17, R243, UR8, R36, 0x96, !PT ;  /* 0x00000008f3117c12 */ /* 0x000fe4000f8e9624 */
[C---:B------:R-:W-:Y:S01]  /*7bc0*/  HMMA.16816.F32.BF16 R20, R108.reuse, R118, R20 ;  /* 0x000000766c14723c */ /* 0x040fe20000041814 */
[----:B------:R-:W-:Y:S03]  /*7bd0*/  LOP3.LUT R36, R123, UR6, R242, 0x96, !PT ;  /* 0x000000067b247c12 */ /* 0x000fe6000f8e96f2 */
[----:B------:R-:W-:Y:S01]  /*7be0*/  IMAD.WIDE.U32 R120, R120, -0x326172a9, RZ ;  /* 0xcd9e8d5778787825 */ /* 0x000fe200078e00ff */
[----:B------:R-:W-:Y:S01]  /*7bf0*/  LOP3.LUT R240, R127, UR11, R240, 0x96, !PT ;  /* 0x0000000b7ff07c12 */ /* 0x000fe2000f8e96f0 */
[----:B------:R-:W-:Y:S02]  /*7c00*/  MUFU.EX2 R179, R179 ;  /* 0x000000b300b37308 */ /* 0x000fe40000000800 */
[----:B------:R-:W-:Y:S01]  /*7c10*/  IMAD.WIDE.U32 R128, R36, -0x326172a9, RZ ;  /* 0xcd9e8d5724807825 */ /* 0x000fe200078e00ff */
[-C--:B-1----:R-:W-:Y:S01]  /*7c20*/  HMMA.16816.F32.BF16 R84, R108, R112.reuse, R84 ;  /* 0x000000706c54723c */ /* 0x082fe20000041854 */
[----:B------:R-:W1:Y:S02]  /*7c30*/  LDSM.16.MT88.4 R36, [R184+0x6800] ;  /* 0x00680000b824783b */ /* 0x000e640000004200 */
[----:B------:R-:W-:Y:S01]  /*7c40*/  LOP3.LUT R116, R121, UR9, R126, 0x96, !PT ;  /* 0x0000000979747c12 */ /* 0x000fe2000f8e967e */
[--C-:B------:R-:W-:Y:S01]  /*7c50*/  FFMA.FTZ R243, R45, c[0x0][0x23c], -R167.reuse ;  /* 0x00008f002df37a23 */ /* 0x100fe200000108a7 */
[----:B------:R-:W-:Y:S01]  /*7c60*/  SHF.R.U32.HI R41, RZ, 0x10, R128 ;  /* 0x00000010ff297819 */ /* 0x000fe20000011680 */
[----:B------:R-:W-:Y:S01]  /*7c70*/  FFMA.FTZ R242, R66, c[0x0][0x23c], -R172 ;  /* 0x00008f0042f27a23 */ /* 0x000fe200000108ac */
[----:B------:R-:W-:Y:S01]  /*7c80*/  LOP3.LUT R42, R128, 0xffff, RZ, 0xc0, !PT ;  /* 0x0000ffff802a7812 */ /* 0x000fe200078ec0ff */
[C---:B------:R-:W-:Y:S01]  /*7c90*/  HMMA.16816.F32.BF16 R88, R104.reuse, R112, R88 ;  /* 0x000000706858723c */ /* 0x040fe20000041858 */
[----:B------:R-:W-:Y:S01]  /*7ca0*/  IMAD.WIDE.U32 R116, R116, -0x2daee0ad, RZ ;  /* 0xd2511f5374747825 */ /* 0x000fe200078e00ff */
[----:B------:R-:W-:Y:S02]  /*7cb0*/  MUFU.EX2 R243, R243 ;  /* 0x000000f300f37308 */ /* 0x000fe40000000800 */
[----:B------:R-:W-:Y:S01]  /*7cc0*/  LOP3.LUT R44, R41, 0xff, RZ, 0xc0, !PT ;  /* 0x000000ff292c7812 */ /* 0x000fe200078ec0ff */
[----:B------:R-:W-:Y:S03]  /*7cd0*/  IMAD.WIDE.U32 R240, R240, -0x2daee0ad, RZ ;  /* 0xd2511f53f0f07825 */ /* 0x000fe600078e00ff */
[-C--:B------:R-:W-:Y:S01]  /*7ce0*/  HMMA.16816.F32.BF16 R24, R104, R114.reuse, R24 ;  /* 0x000000726818723c */ /* 0x080fe20000041818 */
[----:B------:R-:W-:Y:S03]  /*7cf0*/  IMAD.WIDE.U32 R118, R17, -0x326172a9, RZ ;  /* 0xcd9e8d5711767825 */ /* 0x000fe600078e00ff */
[----:B------:R-:W-:Y:S01]  /*7d00*/  LOP3.LUT R19, R241, UR8, R18, 0x96, !PT ;  /* 0x00000008f1137c12 */ /* 0x000fe2000f8e9612 */
[----:B------:R-:W-:Y:S01]  /*7d10*/  FFMA.FTZ R241, R43, c[0x0][0x23c], -R166 ;  /* 0x00008f002bf17a23 */ /* 0x000fe200000108a6 */
[----:B------:R-:W-:Y:S01]  /*7d20*/  LOP3.LUT R18, R117, UR6, R240, 0x96, !PT ;  /* 0x0000000675127c12 */ /* 0x000fe2000f8e96f0 */
[----:B------:R-:W-:Y:S01]  /*7d30*/  FFMA.FTZ R240, R64, c[0x0][0x23c], -R174 ;  /* 0x00008f0040f07a23 */ /* 0x000fe200000108ae */
[C---:B------:R-:W-:Y:S01]  /*7d40*/  HMMA.16816.F32.BF16 R92, R108.reuse, R114, R92 ;  /* 0x000000726c5c723c */ /* 0x040fe2000004185c */
[----:B------:R-:W-:Y:S01]  /*7d50*/  IMAD.WIDE.U32 R112, R19, -0x326172a9, RZ ;  /* 0xcd9e8d5713707825 */ /* 0x000fe200078e00ff */
[----:B------:R-:W-:Y:S01]  /*7d60*/  LDSM.16.MT88.4 R64, [R186+0x7000] ;  /* 0x00700000ba40783b */ /* 0x000fe20000004200 */
[----:B------:R-:W2:Y:S01]  /*7d70*/  MUFU.EX2 R210, R210 ;  /* 0x000000d200d27308 */ /* 0x000ea20000000800 */
[----:B------:R-:W-:Y:S01]  /*7d80*/  SHF.R.U32.HI R43, RZ, 0x18, R128 ;  /* 0x00000018ff2b7819 */ /* 0x000fe20000011680 */
[----:B------:R-:W-:Y:S01]  /*7d90*/  IMAD.WIDE.U32 R126, R18, -0x326172a9, RZ ;  /* 0xcd9e8d57127e7825 */ /* 0x000fe200078e00ff */
[----:B------:R-:W-:Y:S02]  /*7da0*/  LOP3.LUT R18, R129, UR17, R118, 0x96, !PT ;  /* 0x0000001181127c12 */ /* 0x000fe4000f8e9676 */
[----:B------:R-:W-:Y:S01]  /*7db0*/  LOP3.LUT R17, R128, 0xff, RZ, 0xc0, !PT ;  /* 0x000000ff80117812 */ /* 0x000fe200078ec0ff */
[----:B------:R-:W-:Y:S03]  /*7dc0*/  FFMA.FTZ R172, R55, c[0x0][0x23c], -R172 ;  /* 0x00008f0037ac7a23 */ /* 0x000fe600000108ac */
[C---:B------:R-:W-:Y:S01]  /*7dd0*/  LOP3.LUT R117, R126.reuse, 0xffff, RZ, 0xc0, !PT ;  /* 0x0000ffff7e757812 */ /* 0x040fe200078ec0ff */
[----:B------:R-:W-:Y:S01]  /*7de0*/  FFMA.FTZ R174, R53, c[0x0][0x23c], -R174 ;  /* 0x00008f0035ae7a23 */ /* 0x000fe200000108ae */
[--C-:B------:R-:W-:Y:S01]  /*7df0*/  SHF.R.U32.HI R118, RZ, 0x10, R126.reuse ;  /* 0x00000010ff767819 */ /* 0x100fe2000001167e */
[----:B------:R-:W-:Y:S01]  /*7e00*/  MUFU.EX2 R138, R138 ;  /* 0x0000008a008a7308 */ /* 0x000fe20000000800 */
[----:B------:R-:W-:Y:S01]  /*7e10*/  LOP3.LUT R121, R126, 0xff, RZ, 0xc0, !PT ;  /* 0x000000ff7e797812 */ /* 0x000fe200078ec0ff */
[-C--:B-1----:R-:W-:Y:S01]  /*7e20*/  HMMA.16816.F32.BF16 R28, R108, R36.reuse, R28 ;  /* 0x000000246c1c723c */ /* 0x082fe2000004181c */
[----:B------:R-:W-:Y:S01]  /*7e30*/  SHF.R.U32.HI R40, RZ, 0x18, R126 ;  /* 0x00000018ff287819 */ /* 0x000fe2000001167e */
[--C-:B------:R-:W-:Y:S01]  /*7e40*/  FFMA.FTZ R60, R60, c[0x0][0x23c], -R167.reuse ;  /* 0x00008f003c3c7a23 */ /* 0x100fe200000108a7 */
[----:B------:R-:W-:Y:S01]  /*7e50*/  LOP3.LUT R19, R127, UR17, R112, 0x96, !PT ;  /* 0x000000117f137c12 */ /* 0x000fe2000f8e9670 */
[----:B------:R-:W-:Y:S01]  /*7e60*/  FFMA.FTZ R167, R61, c[0x0][0x23c], -R167 ;  /* 0x00008f003da77a23 */ /* 0x000fe200000108a7 */
[----:B------:R-:W-:Y:S01]  /*7e70*/  PRMT R43, R44, 0x5410, R43 ;  /* 0x000054102c2b7816 */ /* 0x000fe2000000002b */
[----:B------:R-:W-:Y:S01]  /*7e80*/  FFMA.FTZ R58, R58, c[0x0][0x23c], -R166 ;  /* 0x00008f003a3a7a23 */ /* 0x000fe200000108a6 */
[----:B------:R-:W-:Y:S01]  /*7e90*/  LOP3.LUT R44, R18, 0xffff, RZ, 0xc0, !PT ;  /* 0x0000ffff122c7812 */ /* 0x000fe200078ec0ff */
[C---:B------:R-:W-:Y:S01]  /*7ea0*/  HMMA.16816.F32.BF16 R96, R104.reuse, R36, R96 ;  /* 0x000000246860723c */ /* 0x040fe20000041860 */
[----:B------:R-:W-:Y:S01]  /*7eb0*/  SHF.R.U32.HI R112, RZ, 0x8, R42 ;  /* 0x00000008ff707819 */ /* 0x000fe2000001162a */
[----:B------:R-:W1:Y:S02]  /*7ec0*/  MUFU.EX2 R145, R145 ;  /* 0x0000009100917308 */ /* 0x000e640000000800 */
[----:B------:R-:W-:Y:S01]  /*7ed0*/  SHF.R.U32.HI R42, RZ, 0x8, R117 ;  /* 0x00000008ff2a7819 */ /* 0x000fe20000011675 */
[--C-:B------:R-:W-:Y:S01]  /*7ee0*/  HSET2.LE.AND R43, R43, R202.reuse, PT ;  /* 0x000000ca2b2b7233 */ /* 0x100fe20003803000 */
[----:B------:R-:W-:Y:S01]  /*7ef0*/  LOP3.LUT R117, R118, 0xff, RZ, 0xc0, !PT ;  /* 0x000000ff76757812 */ /* 0x000fe200078ec0ff */
[----:B------:R-:W-:Y:S01]  /*7f00*/  FFMA.FTZ R59, R59, c[0x0][0x23c], -R166 ;  /* 0x00008f003b3b7a23 */ /* 0x000fe200000108a6 */
[-C--:B------:R-:W-:Y:S01]  /*7f10*/  HMMA.16816.F32.BF16 R100, R104, R38.reuse, R100 ;  /* 0x000000266864723c */ /* 0x080fe20000041864 */
[----:B------:R-:W-:Y:S01]  /*7f20*/  PRMT R121, R121, 0x5410, R42 ;  /* 0x0000541079797816 */ /* 0x000fe2000000002a */
[----:B------:R-:W-:Y:S02]  /*7f30*/  LDSM.16.MT88.4 R104, [R185+0x7000] ;  /* 0x00700000b968783b */ /* 0x000fe40000004200 */
[----:B------:R-:W-:Y:S01]  /*7f40*/  PRMT R117, R117, 0x5410, R40 ;  /* 0x0000541075757816 */ /* 0x000fe20000000028 */
[----:B------:R-:W-:Y:S01]  /*7f50*/  MUFU.EX2 R146, R146 ;  /* 0x0000009200927308 */ /* 0x000fe20000000800 */
[C---:B------:R-:W-:Y:S01]  /*7f60*/  LOP3.LUT R40, R19.reuse, 0xffff, RZ, 0xc0, !PT ;  /* 0x0000ffff13287812 */ /* 0x040fe200078ec0ff */
[--C-:B------:R-:W-:Y:S01]  /*7f70*/  FFMA.FTZ R62, R62, c[0x0][0x23c], -R166.reuse ;  /* 0x00008f003e3e7a23 */ /* 0x100fe200000108a6 */
[----:B------:R-:W-:Y:S01]  /*7f80*/  HMMA.16816.F32.BF16 R48, R108, R38, R48 ;  /* 0x000000266c30723c */ /* 0x000fe20000041830 */
[--C-:B------:R-:W-:Y:S03]  /*7f90*/  SHF.R.U32.HI R115, RZ, 0x10, R19.reuse ;  /* 0x00000010ff737819 */ /* 0x100fe60000011613 */
[----:B------:R-:W-:Y:S01]  /*7fa0*/  LOP3.LUT R123, R19, 0xff, RZ, 0xc0, !PT ;  /* 0x000000ff137b7812 */ /* 0x000fe200078ec0ff */
[----:B------:R-:W-:Y:S01]  /*7fb0*/  FFMA.FTZ R166, R63, c[0x0][0x23c], -R166 ;  /* 0x00008f003fa67a23 */ /* 0x000fe200000108a6 */
[----:B------:R-:W-:Y:S01]  /*7fc0*/  LOP3.LUT R42, R18, 0xff, RZ, 0xc0, !PT ;  /* 0x000000ff122a7812 */ /* 0x000fe200078ec0ff */
[----:B------:R-:W5:Y:S01]  /*7fd0*/  MUFU.EX2 R147, R147 ;  /* 0x0000009300937308 */ /* 0x000f620000000800 */
[----:B------:R-:W-:Y:S01]  /*7fe0*/  SHF.R.U32.HI R41, RZ, 0x18, R18 ;  /* 0x00000018ff297819 */ /* 0x000fe20000011612 */
[--C-:B------:R-:W-:Y:S03]  /*7ff0*/  HSET2.LE.AND R38, R121, R202.reuse, PT ;  /* 0x000000ca79267233 */ /* 0x100fe60003803000 */
[----:B------:R-:W-:Y:S01]  /*8000*/  PRMT R17, R17, 0x5410, R112 ;  /* 0x0000541011117816 */ /* 0x000fe20000000070 */
[--C-:B------:R-:W-:Y:S01]  /*8010*/  HSET2.LE.AND R39, R117, R202.reuse, PT ;  /* 0x000000ca75277233 */ /* 0x100fe20003803000 */
[----:B------:R-:W-:Y:S01]  /*8020*/  SHF.R.U32.HI R112, RZ, 0x10, R18 ;  /* 0x00000010ff707819 */ /* 0x000fe20000011612 */
[----:B------:R-:W-:Y:S01]  /*8030*/  FFMA.FTZ R152, R132, R227, R152 ;  /* 0x000000e384987223 */ /* 0x000fe20000010098 */
[----:B------:R-:W-:Y:S01]  /*8040*/  SHF.R.U32.HI R18, RZ, 0x18, R19 ;  /* 0x00000018ff127819 */ /* 0x000fe20000011613 */
[----:B------:R-:W-:Y:S01]  /*8050*/  MUFU.EX2 R222, R222 ;  /* 0x000000de00de7308 */ /* 0x000fe20000000800 */
[----:B------:R-:W-:Y:S01]  /*8060*/  SHF.R.U32.HI R19, RZ, 0x8, R44 ;  /* 0x00000008ff137819 */ /* 0x000fe2000001162c */
[----:B------:R-:W-:Y:S01]  /*8070*/  FFMA.FTZ R154, R3, R206, R154 ;  /* 0x000000ce039a7223 */ /* 0x000fe2000001009a */
[----:B------:R-:W5:Y:S01]  /*8080*/  LDSM.16.MT88.4 R44, [R188+0x7000] ;  /* 0x00700000bc2c783b */ /* 0x000f620000004200 */
[----:B------:R-:W-:Y:S01]  /*8090*/  LOP3.LUT R112, R112, 0xff, RZ, 0xc0, !PT ;  /* 0x000000ff70707812 */ /* 0x000fe200078ec0ff */
[----:B------:R-:W-:Y:S01]  /*80a0*/  FFMA.FTZ R160, R2, R225, R160 ;  /* 0x000000e102a07223 */ /* 0x000fe200000100a0 */
[----:B------:R-:W-:Y:S01]  /*80b0*/  LOP3.LUT R115, R115, 0xff, RZ, 0xc0, !PT ;  /* 0x000000ff73737812 */ /* 0x000fe200078ec0ff */
[----:B------:R-:W-:Y:S01]  /*80c0*/  FFMA.FTZ R162, R0, R223, R162 ;  /* 0x000000df00a27223 */ /* 0x000fe200000100a2 */
[----:B------:R-:W-:Y:S01]  /*80d0*/  SHF.R.U32.HI R40, RZ, 0x8, R40 ;  /* 0x00000008ff287819 */ /* 0x000fe20000011628 */
[----:B------:R-:W-:Y:S01]  /*80e0*/  FADD.FTZ R153, R153, R152 ;  /* 0x0000009899997221 */ /* 0x000fe20000010000 */
[----:B------:R-:W5:Y:S01]  /*80f0*/  MUFU.EX2 R241, R241 ;  /* 0x000000f100f17308 */ /* 0x000f620000000800 */
[----:B------:R-:W-:Y:S01]  /*8100*/  PRMT R19, R42, 0x5410, R19 ;  /* 0x000054102a137816 */ /* 0x000fe20000000013 */
[--C-:B------:R-:W-:Y:S01]  /*8110*/  HSET2.LE.AND R42, R17, R202.reuse, PT ;  /* 0x000000ca112a7233 */ /* 0x100fe20003803000 */
[----:B------:R-:W-:Y:S01]  /*8120*/  PRMT R41, R112, 0x5410, R41 ;  /* 0x0000541070297816 */ /* 0x000fe20000000029 */
[----:B------:R-:W-:Y:S01]  /*8130*/  FADD.FTZ R155, R155, R154 ;  /* 0x0000009a9b9b7221 */ /* 0x000fe20000010000 */
[----:B------:R-:W-:Y:S01]  /*8140*/  PRMT R115, R115, 0x5410, R18 ;  /* 0x0000541073737816 */ /* 0x000fe20000000012 */
[----:B------:R-:W-:Y:S01]  /*8150*/  FADD.FTZ R161, R161, R160 ;  /* 0x000000a0a1a17221 */ /* 0x000fe20000010000 */
[----:B---3--:R-:W-:Y:S01]  /*8160*/  F2FP.BF16.PACK_AB R18, R137, R144 ;  /* 0x000000908912723e */ /* 0x008fe200000010ff */
[--C-:B------:R-:W-:Y:S01]  /*8170*/  HSET2.LE.AND R41, R41, R202.reuse, PT ;  /* 0x000000ca29297233 */ /* 0x100fe20003803000 */
[----:B------:R-:W-:Y:S01]  /*8180*/  PRMT R123, R123, 0x5410, R40 ;  /* 0x000054107b7b7816 */ /* 0x000fe20000000028 */
[--C-:B------:R-:W-:Y:S01]  /*8190*/  HSET2.LE.AND R40, R19, R202.reuse, PT ;  /* 0x000000ca13287233 */ /* 0x100fe20003803000 */
[----:B------:R-:W-:Y:S01]  /*81a0*/  LOP3.LUT R43, R43, R18, RZ, 0xc0, !PT ;  /* 0x000000122b2b7212 */ /* 0x000fe200078ec0ff */
[--C-:B------:R-:W-:Y:S01]  /*81b0*/  HSET2.LE.AND R37, R115, R202.reuse, PT ;  /* 0x000000ca73257233 */ /* 0x100fe20003803000 */
[----:B----4-:R-:W-:Y:S01]  /*81c0*/  F2FP.BF16.PACK_AB R19, R139, R136 ;  /* 0x000000888b13723e */ /* 0x010fe200000010ff */
[--C-:B------:R-:W-:Y:S01]  /*81d0*/  HSET2.LE.AND R36, R123, R202.reuse, PT ;  /* 0x000000ca7b247233 */ /* 0x100fe20003803000 */
[----:B--2---:R-:W-:Y:S01]  /*81e0*/  F2FP.BF16.PACK_AB R17, R210, R179 ;  /* 0x000000b3d211723e */ /* 0x004fe200000010ff */
[----:B------:R-:W-:Y:S01]  /*81f0*/  MUFU.EX2 R240, R240 ;  /* 0x000000f000f07308 */ /* 0x000fe20000000800 */
        /* <DEDUP_REMOVED lines=8> */
[----:B-----5:R-:W-:Y:S01]  /*8280*/  F2FP.BF16.PACK_AB R17, R147, R146 ;  /* 0x000000929311723e */ /* 0x020fe200000010ff */
[----:B------:R-:W-:Y:S01]  /*8290*/  MUFU.EX2 R247, R247 ;  /* 0x000000f700f77308 */ /* 0x000fe20000000800 */
[----:B------:R-:W-:Y:S01]  /*82a0*/  F2FP.BF16.PACK_AB R18, R241, R222 ;  /* 0x000000def112723e */ /* 0x000fe200000010ff */
[----:B------:R-:W-:Y:S01]  /*82b0*/  FADD.FTZ R158, R158, R163 ;  /* 0x000000a39e9e7221 */ /* 0x000fe20000010000 */
[----:B------:R-:W-:Y:S01]  /*82c0*/  LOP3.LUT R36, R36, R17, RZ, 0xc0, !PT ;  /* 0x0000001124247212 */ /* 0x000fe200078ec0ff */
[----:B------:R-:W-:Y:S01]  /*82d0*/  FADD.FTZ R149, R149, R148 ;  /* 0x0000009495957221 */ /* 0x000fe20000010000 */
[----:B------:R-:W-:Y:S01]  /*82e0*/  F2FP.BF16.PACK_AB R17, R243, R224 ;  /* 0x000000e0f311723e */ /* 0x000fe200000010ff */
[----:B------:R-:W-:Y:S01]  /*82f0*/  FADD.FTZ R151, R151, R150 ;  /* 0x0000009697977221 */ /* 0x000fe20000010000 */
[-C--:B------:R-:W-:Y:S01]  /*8300*/  HMMA.16816.F32.BF16 R8, R40, R44.reuse, R8 ;  /* 0x0000002c2808723c */ /* 0x080fe20000041808 */
[----:B------:R-:W-:Y:S01]  /*8310*/  LOP3.LUT R37, R37, R18, RZ, 0xc0, !PT ;  /* 0x0000001225257212 */ /* 0x000fe200078ec0ff */
[----:B------:R-:W-:Y:S01]  /*8320*/  FADD.FTZ R157, R157, R156 ;  /* 0x0000009c9d9d7221 */ /* 0x000fe20000010000 */
[----:B------:R-:W-:Y:S01]  /*8330*/  F2FP.BF16.PACK_AB R18, R226, R245 ;  /* 0x000000f5e212723e */ /* 0x000fe200000010ff */
[----:B------:R-:W-:Y:S01]  /*8340*/  MUFU.EX2 R242, R242 ;  /* 0x000000f200f27308 */ /* 0x000fe20000000800 */
[----:B------:R-:W-:Y:S01]  /*8350*/  LOP3.LUT R38, R38, R17, RZ, 0xc0, !PT ;  /* 0x0000001126267212 */ /* 0x000fe200078ec0ff */
[----:B------:R-:W-:Y:S01]  /*8360*/  FADD.FTZ R158, R159, R158 ;  /* 0x0000009e9f9e7221 */ /* 0x000fe20000010000 */
[----:B------:R-:W-:Y:S01]  /*8370*/  LOP3.LUT R39, R39, R18, RZ, 0xc0, !PT ;  /* 0x0000001227277212 */ /* 0x000fe200078ec0ff */
[----:B------:R-:W-:Y:S01]  /*8380*/  FADD.FTZ R142, R142, R149 ;  /* 0x000000958e8e7221 */ /* 0x000fe20000010000 */
[----:B------:R-:W-:Y:S03]  /*8390*/  LOP3.LUT R108, R113, UR7, R120, 0x96, !PT ;  /* 0x00000007716c7c12 */ /* 0x000fe6000f8e9678 */
[----:B------:R-:W-:Y:S01]  /*83a0*/  LOP3.LUT R118, R119, UR7, R124, 0x96, !PT ;  /* 0x0000000777767c12 */ /* 0x000fe2000f8e967c */
[----:B------:R-:W-:Y:S01]  /*83b0*/  FADD.FTZ R168, R168, R151 ;  /* 0x00000097a8a87221 */ /* 0x000fe20000010000 */
[C---:B------:R-:W-:Y:S01]  /*83c0*/  HMMA.16816.F32.BF16 R12, R36.reuse, R44, R12 ;  /* 0x0000002c240c723c */ /* 0x040fe2000004180c */
[----:B------:R-:W-:Y:S01]  /*83d0*/  IMAD.WIDE.U32 R108, R108, -0x2daee0ad, RZ ;  /* 0xd2511f536c6c7825 */ /* 0x000fe200078e00ff */
[----:B------:R-:W-:Y:S03]  /*83e0*/  MUFU.EX2 R249, R249 ;  /* 0x000000f900f97308 */ /* 0x000fe60000000800 */
[----:B------:R-:W-:Y:S01]  /*83f0*/  IMAD.WIDE.U32 R118, R118, -0x2daee0ad, RZ ;  /* 0xd2511f5376767825 */ /* 0x000fe200078e00ff */
[----:B------:R-:W-:Y:S02]  /*8400*/  LOP3.LUT R17, R109, UR16, R116, 0x96, !PT ;  /* 0x000000106d117c12 */ /* 0x000fe4000f8e9674 */
[-C--:B------:R-:W-:Y:S01]  /*8410*/  HMMA.16816.F32.BF16 R68, R36, R46.reuse, R68 ;  /* 0x0000002e2444723c */ /* 0x080fe20000041844 */
[----:B------:R-:W-:Y:S03]  /*8420*/  LOP3.LUT R52, R108, 0xffff, RZ, 0xc0, !PT ;  /* 0x0000ffff6c347812 */ /* 0x000fe600078ec0ff */
[----:B------:R-:W-:Y:S01]  /*8430*/  LOP3.LUT R122, R119, UR16, R122, 0x96, !PT ;  /* 0x00000010777a7c12 */ /* 0x000fe2000f8e967a */
[----:B------:R-:W-:Y:S01]  /*8440*/  MUFU.EX2 R244, R244 ;  /* 0x000000f400f47308 */ /* 0x000fe20000000800 */
[----:B------:R-:W-:Y:S01]  /*8450*/  LOP3.LUT R18, R118, 0xffff, RZ, 0xc0, !PT ;  /* 0x0000ffff76127812 */ /* 0x000fe200078ec0ff */
[----:B------:R-:W-:Y:S01]  /*8460*/  FADD.FTZ R170, R170, R157 ;  /* 0x0000009daaaa7221 */ /* 0x000fe20000010000 */
[C---:B------:R-:W-:Y:S01]  /*8470*/  HMMA.16816.F32.BF16 R32, R40.reuse, R46, R32 ;  /* 0x0000002e2820723c */ /* 0x040fe20000041820 */
[----:B------:R-:W1:Y:S03]  /*8480*/  LDSM.16.MT88.4 R44, [R184+0x7000] ;  /* 0x00700000b82c783b */ /* 0x000e660000004200 */
[----:B------:R-:W-:Y:S01]  /*8490*/  SHF.R.U32.HI R55, RZ, 0x10, R118 ;  /* 0x00000010ff377819 */ /* 0x000fe20000011676 */
[----:B------:R-:W-:Y:S01]  /*84a0*/  FADD.FTZ R173, R173, R158 ;  /* 0x0000009eadad7221 */ /* 0x000fe20000010000 */
[----:B------:R-:W-:Y:S01]  /*84b0*/  LOP3.LUT R53, R118, 0xff, RZ, 0xc0, !PT ;  /* 0x000000ff76357812 */ /* 0x000fe200078ec0ff */
[----:B------:R-:W2:Y:S01]  /*84c0*/  MUFU.EX2 R251, R174 ;  /* 0x000000ae00fb7308 */ /* 0x000ea20000000800 */
[-C--:B------:R-:W-:Y:S01]  /*84d0*/  HMMA.16816.F32.BF16 R72, R40, R64.reuse, R72 ;  /* 0x000000402848723c */ /* 0x080fe20000041848 */
[----:B------:R-:W-:Y:S02]  /*84e0*/  SHF.R.U32.HI R19, RZ, 0x18, R118 ;  /* 0x00000018ff137819 */ /* 0x000fe40000011676 */
[----:B------:R-:W-:Y:S01]  /*84f0*/  LDSM.16.MT88.4 R116, [R186+0x7800] ;  /* 0x00780000ba74783b */ /* 0x000fe20000004200 */
[----:B------:R-:W-:Y:S01]  /*8500*/  SHF.R.U32.HI R52, RZ, 0x8, R52 ;  /* 0x00000008ff347819 */ /* 0x000fe20000011634 */
[----:B------:R-:W-:Y:S01]  /*8510*/  FADD.FTZ R143, R143, R142 ;  /* 0x0000008e8f8f7221 */ /* 0x000fe20000010000 */
[----:B------:R-:W-:Y:S01]  /*8520*/  SHF.R.U32.HI R54, RZ, 0x10, R108 ;  /* 0x00000010ff367819 */ /* 0x000fe2000001166c */
[----:B------:R-:W-:Y:S01]  /*8530*/  FADD.FTZ R169, R169, R168 ;  /* 0x000000a8a9a97221 */ /* 0x000fe20000010000 */
[C---:B------:R-:W-:Y:S01]  /*8540*/  HMMA.16816.F32.BF16 R76, R36.reuse, R64, R76 ;  /* 0x00000040244c723c */ /* 0x040fe2000004184c */
[----:B------:R-:W-:Y:S03]  /*8550*/  MUFU.EX2 R246, R246 ;  /* 0x000000f600f67308 */ /* 0x000fe60000000800 */
[----:B------:R-:W-:Y:S01]  /*8560*/  LOP3.LUT R61, R54, 0xff, RZ, 0xc0, !PT ;  /* 0x000000ff363d7812 */ /* 0x000fe200078ec0ff */
[----:B------:R-:W-:Y:S01]  /*8570*/  FADD.FTZ R170, R171, R170 ;  /* 0x000000aaabaa7221 */ /* 0x000fe20000010000 */
[----:B------:R-:W-:Y:S01]  /*8580*/  LOP3.LUT R54, R122, 0xffff, RZ, 0xc0, !PT ;  /* 0x0000ffff7a367812 */ /* 0x000fe200078ec0ff */
[----:B------:R-:W-:Y:S01]  /*8590*/  FADD.FTZ R176, R176, R173 ;  /* 0x000000adb0b07221 */ /* 0x000fe20000010000 */
[-C--:B------:R-:W-:Y:S01]  /*85a0*/  HMMA.16816.F32.BF16 R80, R36, R66.reuse, R80 ;  /* 0x000000422450723c */ /* 0x080fe20000041850 */
[----:B------:R-:W-:Y:S02]  /*85b0*/  LOP3.LUT R64, R55, 0xff, RZ, 0xc0, !PT ;  /* 0x000000ff37407812 */ /* 0x000fe400078ec0ff */
[----:B------:R-:W3:Y:S01]  /*85c0*/  MUFU.EX2 R172, R172 ;  /* 0x000000ac00ac7308 */ /* 0x000ee20000000800 */
[----:B------:R-:W-:Y:S01]  /*85d0*/  SHF.R.U32.HI R54, RZ, 0x8, R54 ;  /* 0x00000008ff367819 */ /* 0x000fe20000011636 */
[----:B------:R-:W-:Y:S01]  /*85e0*/  FADD.FTZ R164, R164, R143 ;  /* 0x0000008fa4a47221 */ /* 0x000fe20000010000 */
[----:B------:R-:W-:Y:S01]  /*85f0*/  LOP3.LUT R65, R108, 0xff, RZ, 0xc0, !PT ;  /* 0x000000ff6c417812 */ /* 0x000fe200078ec0ff */
[----:B------:R-:W-:Y:S01]  /*8600*/  FADD.FTZ R140, R140, R169 ;  /* 0x000000a98c8c7221 */ /* 0x000fe20000010000 */
[C---:B------:R-:W-:Y:S01]  /*8610*/  HMMA.16816.F32.BF16 R20, R40.reuse, R66, R20 ;  /* 0x000000422814723c */ /* 0x040fe20000041814 */
[----:B------:R-:W-:Y:S03]  /*8620*/  SHF.R.U32.HI R63, RZ, 0x10, R17 ;  /* 0x00000010ff3f7819 */ /* 0x000fe60000011611 */
[----:B------:R-:W-:Y:S01]  /*8630*/  PRMT R65, R65, 0x5410, R52 ;  /* 0x0000541041417816 */ /* 0x000fe20000000034 */
[----:B------:R-:W-:Y:S01]  /*8640*/  MUFU.EX2 R56, R56 ;  /* 0x0000003800387308 */ /* 0x000fe20000000800 */
[----:B------:R-:W-:Y:S01]  /*8650*/  PRMT R19, R64, 0x5410, R19 ;  /* 0x0000541040137816 */ /* 0x000fe20000000013 */
[----:B------:R-:W-:Y:S01]  /*8660*/  FADD.FTZ R175, R175, R170 ;  /* 0x000000aaafaf7221 */ /* 0x000fe20000010000 */
[-C--:B------:R-:W-:Y:S01]  /*8670*/  HMMA.16816.F32.BF16 R84, R40, R104.reuse, R84 ;  /* 0x000000682854723c */ /* 0x080fe20000041854 */
[----:B------:R-:W-:Y:S03]  /*8680*/  LOP3.LUT R67, R122, 0xff, RZ, 0xc0, !PT ;  /* 0x000000ff7a437812 */ /* 0x000fe600078ec0ff */
[----:B------:R-:W-:Y:S01]  /*8690*/  SHF.R.U32.HI R66, RZ, 0x8, R18 ;  /* 0x00000008ff427819 */ /* 0x000fe20000011612 */
[----:B------:R-:W-:Y:S01]  /*86a0*/  FADD.FTZ R177, R177, R176 ;  /* 0x000000b0b1b17221 */ /* 0x000fe20000010000 */
[----:B------:R-:W-:Y:S01]  /*86b0*/  PRMT R67, R67, 0x5410, R54 ;  /* 0x0000541043437816 */ /* 0x000fe20000000036 */
[----:B------:R-:W4:Y:S01]  /*86c0*/  MUFU.EX2 R57, R57 ;  /* 0x0000003900397308 */ /* 0x000f220000000800 */
[C---:B------:R-:W-:Y:S01]  /*86d0*/  HMMA.16816.F32.BF16 R88, R36.reuse, R104, R88 ;  /* 0x000000682458723c */ /* 0x040fe20000041858 */
[----:B------:R-:W-:Y:S03]  /*86e0*/  PRMT R53, R53, 0x5410, R66 ;  /* 0x0000541035357816 */ /* 0x000fe60000000042 */
[----:B------:R-:W-:Y:S01]  /*86f0*/  LOP3.LUT R109, R17, 0xff, RZ, 0xc0, !PT ;  /* 0x000000ff116d7812 */ /* 0x000fe200078ec0ff */
[----:B------:R-:W-:Y:S01]  /*8700*/  FADD.FTZ R165, R165, R164 ;  /* 0x000000a4a5a57221 */ /* 0x000fe20000010000 */
[----:B------:R-:W-:Y:S01]  /*8710*/  SHF.R.U32.HI R18, RZ, 0x18, R108 ;  /* 0x00000018ff127819 */ /* 0x000fe2000001166c */
[--C-:B------:R-:W-:Y:S01]  /*8720*/  HSET2.LE.AND R104, R67, R202.reuse, PT ;  /* 0x000000ca43687233 */ /* 0x100fe20003803000 */
[-C--:B------:R-:W-:Y:S01]  /*8730*/  HMMA.16816.F32.BF16 R24, R36, R106.reuse, R24 ;  /* 0x0000006a2418723c */ /* 0x080fe20000041818 */
[--C-:B------:R-:W-:Y:S01]  /*8740*/  SHF.R.U32.HI R105, RZ, 0x10, R122.reuse ;  /* 0x00000010ff697819 */ /* 0x100fe2000001167a */
[----:B------:R-:W-:Y:S02]  /*8750*/  MUFU.EX2 R58, R58 ;  /* 0x0000003a003a7308 */ /* 0x000fe40000000800 */
[----:B------:R-:W-:Y:S01]  /*8760*/  SHF.R.U32.HI R122, RZ, 0x18, R122 ;  /* 0x00000018ff7a7819 */ /* 0x000fe2000001167a */
[----:B------:R-:W-:Y:S01]  /*8770*/  FADD.FTZ R141, R141, R140 ;  /* 0x0000008c8d8d7221 */ /* 0x000fe20000010000 */
[----:B------:R-:W-:Y:S01]  /*8780*/  LOP3.LUT R105, R105, 0xff, RZ, 0xc0, !PT ;  /* 0x000000ff69697812 */ /* 0x000fe200078ec0ff */
[----:B------:R-:W-:Y:S01]  /*8790*/  FADD.FTZ R175, R178, R175 ;  /* 0x000000afb2af7221 */ /* 0x000fe20000010000 */
[C---:B------:R-:W-:Y:S01]  /*87a0*/  HMMA.16816.F32.BF16 R92, R40.reuse, R106, R92 ;  /* 0x0000006a285c723c */ /* 0x040fe2000004185c */
[----:B------:R-:W-:Y:S03]  /*87b0*/  PRMT R61, R61, 0x5410, R18 ;  /* 0x000054103d3d7816 */ /* 0x000fe60000000012 */
[----:B------:R-:W-:Y:S01]  /*87c0*/  PRMT R105, R105, 0x5410, R122 ;  /* 0x0000541069697816 */ /* 0x000fe2000000007a */
[----:B------:R-:W5:Y:S01]  /*87d0*/  MUFU.EX2 R59, R59 ;  /* 0x0000003b003b7308 */ /* 0x000f620000000800 */
[----:B------:R-:W4:Y:S01]  /*87e0*/  LDSM.16.MT88.4 R120, [R188+0x7800] ;  /* 0x00780000bc78783b */ /* 0x000f220000004200 */
[--C-:B------:R-:W-:Y:S01]  /*87f0*/  HSET2.LE.AND R106, R53, R202.reuse, PT ;  /* 0x000000ca356a7233 */ /* 0x100fe20003803000 */
[-C--:B-1----:R-:W-:Y:S01]  /*8800*/  HMMA.16816.F32.BF16 R28, R40, R44.reuse, R28 ;  /* 0x0000002c281c723c */ /* 0x082fe2000004181c */
[--C-:B------:R-:W-:Y:S03]  /*8810*/  HSET2.LE.AND R107, R19, R202.reuse, PT ;  /* 0x000000ca136b7233 */ /* 0x100fe60003803000 */
[--C-:B------:R-:W-:Y:S01]  /*8820*/  HSET2.LE.AND R105, R105, R202.reuse, PT ;  /* 0x000000ca69697233 */ /* 0x100fe20003803000 */
[----:B--2---:R-:W-:Y:S01]  /*8830*/  F2FP.BF16.PACK_AB R19, R251, R244 ;  /* 0x000000f4fb13723e */ /* 0x004fe200000010ff */
[----:B------:R-:W1:Y:S01]  /*8840*/  LDSM.16.MT88.4 R52, [R185+0x7800] ;  /* 0x00780000b934783b */ /* 0x000e620000004200 */
[----:B------:R-:W-:Y:S01]  /*8850*/  SHF.R.U32.HI R18, RZ, 0x18, R17 ;  /* 0x00000018ff127819 */ /* 0x000fe20000011611 */
[C---:B------:R-:W-:Y:S01]  /*8860*/  HMMA.16816.F32.BF16 R96, R36.reuse, R44, R96 ;  /* 0x0000002c2460723c */ /* 0x040fe20000041860 */
[----:B------:R-:W-:Y:S03]  /*8870*/  MUFU.EX2 R60, R60 ;  /* 0x0000003c003c7308 */ /* 0x000fe60000000800 */
[----:B------:R-:W-:Y:S01]  /*8880*/  LOP3.LUT R104, R104, R19, RZ, 0xc0, !PT ;  /* 0x0000001368687212 */ /* 0x000fe200078ec0ff */
[----:B------:R-:W-:Y:S01]  /*8890*/  FADD.FTZ R177, R208, R177 ;  /* 0x000000b1d0b17221 */ /* 0x000fe20000010000 */
[----:B------:R-:W-:Y:S01]  /*88a0*/  LOP3.LUT R63, R63, 0xff, RZ, 0xc0, !PT ;  /* 0x000000ff3f3f7812 */ /* 0x000fe200078ec0ff */
[----:B------:R-:W-:Y:S01]  /*88b0*/  FADD.FTZ R136, R136, R165 ;  /* 0x000000a588887221 */ /* 0x000fe20000010000 */
[-C--:B------:R-:W-:Y:S01]  /*88c0*/  HMMA.16816.F32.BF16 R100, R36, R46.reuse, R100 ;  /* 0x0000002e2464723c */ /* 0x080fe20000041864 */
[----:B------:R-:W-:Y:S02]  /*88d0*/  LOP3.LUT R44, R17, 0xffff, RZ, 0xc0, !PT ;  /* 0x0000ffff112c7812 */ /* 0x000fe400078ec0ff */
[----:B------:R-:W2:Y:S01]  /*88e0*/  MUFU.EX2 R167, R167 ;  /* 0x000000a700a77308 */ /* 0x000ea20000000800 */
[----:B------:R-:W-:Y:S01]  /*88f0*/  F2FP.BF16.PACK_AB R17, R247, R240 ;  /* 0x000000f0f711723e */ /* 0x000fe200000010ff */
[----:B------:R-:W-:Y:S01]  /*8900*/  FADD.FTZ R138, R138, R141 ;  /* 0x0000008d8a8a7221 */ /* 0x000fe20000010000 */
[----:B------:R-:W-:Y:S01]  /*8910*/  SHF.R.U32.HI R44, RZ, 0x8, R44 ;  /* 0x00000008ff2c7819 */ /* 0x000fe2000001162c */
[--C-:B------:R-:W-:Y:S01]  /*8920*/  HSET2.LE.AND R39, R61, R202.reuse, PT ;  /* 0x000000ca3d277233 */ /* 0x100fe20003803000 */
[----:B------:R-:W-:Y:S01]  /*8930*/  HMMA.16816.F32.BF16 R48, R40, R46, R48 ;  /* 0x0000002e2830723c */ /* 0x000fe20000041830 */
[----:B------:R-:W-:Y:S03]  /*8940*/  F2FP.BF16.PACK_AB R38, R249, R242 ;  /* 0x000000f2f926723e */ /* 0x000fe600000010ff */
[----:B------:R-:W-:Y:S01]  /*8950*/  PRMT R109, R109, 0x5410, R44 ;  /* 0x000054106d6d7816 */ /* 0x000fe2000000002c */
[----:B------:R-:W-:Y:S01]  /*8960*/  MUFU.EX2 R45, R62 ;  /* 0x0000003e002d7308 */ /* 0x000fe20000000800 */
[----:B------:R-:W-:Y:S01]  /*8970*/  PRMT R63, R63, 0x5410, R18 ;  /* 0x000054103f3f7816 */ /* 0x000fe20000000012 */
[----:B------:R-:W-:Y:S01]  /*8980*/  FADD.FTZ R146, R146, R175 ;  /* 0x000000af92927221 */ /* 0x000fe20000010000 */
[----:B---3--:R-:W-:Y:S01]  /*8990*/  F2FP.BF16.PACK_AB R18, R172, R246 ;  /* 0x000000f6ac12723e */ /* 0x008fe200000010ff */
[--C-:B------:R-:W-:Y:S03]  /*89a0*/  HSET2.LE.AND R36, R109, R202.reuse, PT ;  /* 0x000000ca6d247233 */ /* 0x100fe60003803000 */
[----:B------:R-:W-:Y:S01]  /*89b0*/  LOP3.LUT R106, R106, R17, RZ, 0xc0, !PT ;  /* 0x000000116a6a7212 */ /* 0x000fe200078ec0ff */
[--C-:B------:R-:W-:Y:S01]  /*89c0*/  HSET2.LE.AND R37, R63, R202.reuse, PT ;  /* 0x000000ca3f257233 */ /* 0x100fe20003803000 */
[----:B------:R-:W-:Y:S01]  /*89d0*/  LOP3.LUT R107, R107, R38, RZ, 0xc0, !PT ;  /* 0x000000266b6b7212 */ /* 0x000fe200078ec0ff */
[----:B------:R-:W3:Y:S01]  /*89e0*/  MUFU.EX2 R166, R166 ;  /* 0x000000a600a67308 */ /* 0x000ee20000000800 */
[----:B------:R-:W-:Y:S01]  /*89f0*/  LOP3.LUT R105, R105, R18, RZ, 0xc0, !PT ;  /* 0x0000001269697212 */ /* 0x000fe200078ec0ff */
[----:B------:R-:W-:Y:S01]  /*8a00*/  HSET2.LE.AND R38, R65, R202, PT ;  /* 0x000000ca41267233 */ /* 0x000fe20003803000 */
[----:B----4-:R-:W-:Y:S01]  /*8a10*/  F2FP.BF16.PACK_AB R17, R57, R56 ;  /* 0x000000383911723e */ /* 0x010fe200000010ff */
[----:B------:R-:W-:Y:S01]  /*8a20*/  FADD.FTZ R222, R222, R177 ;  /* 0x000000b1dede7221 */ /* 0x000fe20000010000 */
[----:B-----5:R-:W-:Y:S01]  /*8a30*/  F2FP.BF16.PACK_AB R40, R59, R58 ;  /* 0x0000003a3b28723e */ /* 0x020fe200000010ff */
[----:B------:R-:W-:Y:S01]  /*8a40*/  FADD.FTZ R136, R139, R136 ;  /* 0x000000888b887221 */ /* 0x000fe20000010000 */
[----:B------:R-:W-:Y:S01]  /*8a50*/  LOP3.LUT R36, R36, R17, RZ, 0xc0, !PT ;  /* 0x0000001124247212 */ /* 0x000fe200078ec0ff */
[-C--:B------:R-:W-:Y:S01]  /*8a60*/  HMMA.16816.F32.BF16 R128, R104, R120.reuse, R8 ;  /* 0x000000786880723c */ /* 0x080fe20000041808 */
[----:B--2---:R-:W-:Y:S01]  /*8a70*/  F2FP.BF16.PACK_AB R17, R167, R60 ;  /* 0x0000003ca711723e */ /* 0x004fe200000010ff */
[----:B------:R-:W2:Y:S01]  /*8a80*/  LDSM.16.MT88.4 R8, [R184+0x7800] ;  /* 0x00780000b808783b */ /* 0x000ea20000004200 */
[----:B------:R-:W-:Y:S01]  /*8a90*/  LOP3.LUT R37, R37, R40, RZ, 0xc0, !PT ;  /* 0x0000002825257212 */ /* 0x000fe200078ec0ff */
[----:B------:R-:W-:Y:S01]  /*8aa0*/  FADD.FTZ R145, R145, R138 ;  /* 0x0000008a91917221 */ /* 0x000fe20000010000 */
[----:B------:R-:W-:Y:S01]  /*8ab0*/  LOP3.LUT R38, R38, R17, RZ, 0xc0, !PT ;  /* 0x0000001126267212 */ /* 0x000fe200078ec0ff */
[----:B------:R-:W-:Y:S02]  /*8ac0*/  FADD.FTZ R147, R147, R146 ;  /* 0x0000009293937221 */ /* 0x000fe40000010000 */
[----:B------:R-:W-:Y:S04]  /*8ad0*/  FADD.FTZ R222, R241, R222 ;  /* 0x000000def1de7221 */ /* 0x000fe80000010000 */
[----:B------:R-:W-:Y:S02]  /*8ae0*/  FADD.FTZ R179, R179, R136 ;  /* 0x00000088b3b37221 */ /* 0x000fe40000010000 */
[----:B------:R-:W-:Y:S01]  /*8af0*/  FADD.FTZ R144, R144, R145 ;  /* 0x0000009190907221 */ /* 0x000fe20000010000 */
[----:B---3--:R-:W-:Y:S01]  /*8b00*/  F2FP.BF16.PACK_AB R18, R166, R45 ;  /* 0x0000002da612723e */ /* 0x008fe200000010ff */
[----:B------:R-:W-:Y:S02]  /*8b10*/  FADD.FTZ R224, R224, R147 ;  /* 0x00000093e0e07221 */ /* 0x000fe40000010000 */
[----:B------:R-:W-:Y:S01]  /*8b20*/  FADD.FTZ R245, R245, R222 ;  /* 0x000000def5f57221 */ /* 0x000fe20000010000 */
[----:B------:R-:W-:Y:S01]  /*8b30*/  LOP3.LUT R39, R39, R18, RZ, 0xc0, !PT ;  /* 0x0000001227277212 */ /* 0x000fe200078ec0ff */
[----:B------:R-:W-:Y:S02]  /*8b40*/  FADD.FTZ R179, R210, R179 ;  /* 0x000000b3d2b37221 */ /* 0x000fe40000010000 */
[----:B------:R-:W-:Y:S02]  /*8b50*/  FADD.FTZ R137, R137, R144 ;  /* 0x0000009089897221 */ /* 0x000fe40000010000 */
[----:B------:R-:W-:Y:S02]  /*8b60*/  FADD.FTZ R243, R243, R224 ;  /* 0x000000e0f3f37221 */ /* 0x000fe40000010000 */
[C---:B------:R-:W-:Y:S01]  /*8b70*/  HMMA.16816.F32.BF16 R124, R36.reuse, R120, R12 ;  /* 0x00000078247c723c */ /* 0x040fe2000004180c */
[----:B------:R-:W-:Y:S02]  /*8b80*/  FADD.FTZ R245, R226, R245 ;  /* 0x000000f5e2f57221 */ /* 0x000fe40000010000 */
[----:B------:R-:W-:Y:S02]  /*8b90*/  FADD.FTZ R244, R244, R179 ;  /* 0x000000b3f4f47221 */ /* 0x000fe40000010000 */
        /* <DEDUP_REMOVED lines=20> */
[----:B------:R-:W-:Y:S02]  /*8ce0*/  IMAD.MOV.U32 R0, RZ, RZ, R7 ;  /* 0x000000ffff007224 */ /* 0x000fe400078e0007 */
[----:B------:R-:W-:Y:S02]  /*8cf0*/  IMAD.MOV.U32 R3, RZ, RZ, R134 ;  /* 0x000000ffff037224 */ /* 0x000fe400078e0086 */
[C---:B------:R-:W-:Y:S01]  /*8d00*/  HMMA.16816.F32.BF16 R116, R104.reuse, R118, R20 ;  /* 0x000000766874723c */ /* 0x040fe20000041814 */
[----:B------:R-:W-:Y:S03]  /*8d10*/  IMAD.MOV.U32 R132, RZ, RZ, R135 ;  /* 0x000000ffff847224 */ /* 0x000fe600078e0087 */
[----:B------:R-:W-:Y:S04]  /*8d20*/  IMAD.MOV.U32 R2, RZ, RZ, R133 ;  /* 0x000000ffff027224 */ /* 0x000fe800078e0085 */
        /* <DEDUP_REMOVED lines=9> */
.L_x_958:
[----:B------:R-:W1:Y:S01]  /*8dc0*/  SHFL.BFLY PT, R0, R227, 0x2, 0x1f ;  /* 0x0c401f00e3007f89 */ /* 0x000e6200000e0000 */
[----:B------:R-:W-:Y:S01]  /*8dd0*/  MOV R10, 0x3f800000 ;  /* 0x3f800000000a7802 */ /* 0x000fe20000000f00 */
[----:B------:R-:W-:Y:S01]  /*8de0*/  BSSY B0, `(.L_x_962) ;  /* 0x000012d000007945 */ /* 0x000fe20003800000 */
[----:B------:R-:W-:Y:S01]  /*8df0*/  MOV R12, 0x3f800000 ;  /* 0x3f800000000c7802 */ /* 0x000fe20000000f00 */
[----:B------:R-:W2:Y:S01]  /*8e00*/  SHFL.BFLY PT, R4, R225, 0x2, 0x1f ;  /* 0x0c401f00e1047f89 */ /* 0x000ea200000e0000 */
[----:B------:R-:W-:-:S03]  /*8e10*/  ISETP.NE.AND P0, PT, R197, -0x1, PT ;  /* 0xffffffffc500780c */ /* 0x000fc60003f05270 */
[----:B------:R-:W3:Y:S04]  /*8e20*/  SHFL.BFLY PT, R5, R206, 0x2, 0x1f ;  /* 0x0c401f00ce057f89 */ /* 0x000ee800000e0000 */
[----:B------:R-:W4:Y:S06]  /*8e30*/  SHFL.BFLY PT, R8, R223, 0x2, 0x1f ;  /* 0x0c401f00df087f89 */ /* 0x000f2c00000e0000 */
[----:B------:R-:W-:-:S04]  /*8e40*/  @P0 IMAD.WIDE.U32 R16, R197, c[0x0][0x1e8], RZ ;  /* 0x00007a00c5100a25 */ /* 0x000fc800078e00ff */
[----:B-1----:R-:W-:Y:S02]  /*8e50*/  FADD.FTZ R3, R0, R227 ;  /* 0x000000e300037221 */ /* 0x002fe40000010000 */
[----:B------:R-:W1:Y:S01]  /*8e60*/  S2R R0, SR_TID.X ;  /* 0x0000000000007919 */ /* 0x000e620000002100 */
[----:B--2---:R-:W-:-:S03]  /*8e70*/  FADD.FTZ R9, R4, R225 ;  /* 0x000000e104097221 */ /* 0x004fc60000010000 */
[----:B------:R-:W2:Y:S01]  /*8e80*/  SHFL.BFLY PT, R2, R3, 0x1, 0x1f ;  /* 0x0c201f0003027f89 */ /* 0x000ea200000e0000 */
[----:B---3--:R-:W-:-:S03]  /*8e90*/  FADD.FTZ R6, R5, R206 ;  /* 0x000000ce05067221 */ /* 0x008fc60000010000 */
[----:B------:R-:W3:Y:S01]  /*8ea0*/  SHFL.BFLY PT, R4, R9, 0x1, 0x1f ;  /* 0x0c201f0009047f89 */ /* 0x000ee200000e0000 */
[----:B----4-:R-:W-:-:S03]  /*8eb0*/  FADD.FTZ R15, R8, R223 ;  /* 0x000000df080f7221 */ /* 0x010fc60000010000 */
[----:B------:R-:W4:Y:S04]  /*8ec0*/  SHFL.BFLY PT, R5, R6, 0x1, 0x1f ;  /* 0x0c201f0006057f89 */ /* 0x000f2800000e0000 */
[----:B------:R-:W5:Y:S01]  /*8ed0*/  SHFL.BFLY PT, R14, R15, 0x1, 0x1f ;  /* 0x0c201f000f0e7f89 */ /* 0x000f6200000e0000 */
[----:B--2---:R-:W-:Y:S01]  /*8ee0*/  FADD.FTZ R2, R3, R2 ;  /* 0x0000000203027221 */ /* 0x004fe20000010000 */
[----:B-1----:R-:W-:Y:S01]  /*8ef0*/  SHF.R.S32.HI R3, RZ, 0x1f, R0 ;  /* 0x0000001fff037819 */ /* 0x002fe20000011400 */
[----:B---3--:R-:W-:-:S03]  /*8f00*/  FADD.FTZ R4, R9, R4 ;  /* 0x0000000409047221 */ /* 0x008fc60000010000 */
[-C--:B------:R-:W-:Y:S01]  /*8f10*/  LEA.HI R11, R3, R0.reuse, RZ, 0x2 ;  /* 0x00000000030b7211 */ /* 0x080fe200078f10ff */
[----:B------:R-:W-:Y:S01]  /*8f20*/  @P0 IMAD R9, R197, c[0x0][0x1ec], R17 ;  /* 0x00007b00c5090a24 */ /* 0x000fe200078e0211 */
[----:B------:R-:W-:Y:S01]  /*8f30*/  LEA.HI R3, R3, R0, RZ, 0x5 ;  /* 0x0000000003037211 */ /* 0x000fe200078f28ff */
[----:B----4-:R-:W-:Y:S01]  /*8f40*/  FADD.FTZ R5, R6, R5 ;  /* 0x0000000506057221 */ /* 0x010fe20000010000 */
[----:B------:R-:W-:Y:S02]  /*8f50*/  FSETP.NE.FTZ.AND P4, PT, R4, RZ, PT ;  /* 0x000000ff0400720b */ /* 0x000fe40003f95000 */
[--C-:B------:R-:W-:Y:S01]  /*8f60*/  SHF.R.S32.HI R13, RZ, 0x2, R11.reuse ;  /* 0x00000002ff0d7819 */ /* 0x100fe2000001140b */
[----:B-----5:R-:W-:Y:S01]  /*8f70*/  FADD.FTZ R14, R15, R14 ;  /* 0x0000000e0f0e7221 */ /* 0x020fe20000010000 */
[----:B------:R-:W-:Y:S02]  /*8f80*/  SHF.R.S32.HI R8, RZ, 0x1f, R11 ;  /* 0x0000001fff087819 */ /* 0x000fe4000001140b */
[----:B------:R-:W-:-:S02]  /*8f90*/  LOP3.LUT R11, R11, 0x3ffffffc, RZ, 0xc0, !PT ;  /* 0x3ffffffc0b0b7812 */ /* 0x000fc400078ec0ff */
[----:B------:R-:W-:Y:S02]  /*8fa0*/  FSETP.NE.FTZ.AND P6, PT, R2, RZ, PT ;  /* 0x000000ff0200720b */ /* 0x000fe40003fd5000 */
[----:B------:R-:W-:Y:S02]  /*8fb0*/  IADD3 R11, -R11, R0, RZ ;  /* 0x000000000b0b7210 */ /* 0x000fe40007ffe1ff */
[----:B------:R-:W-:Y:S02]  /*8fc0*/  MOV R0, 0x3f800000 ;  /* 0x3f80000000007802 */ /* 0x000fe40000000f00 */
[----:B------:R-:W-:Y:S02]  /*8fd0*/  LEA.HI R8, R8, R13, RZ, 0x3 ;  /* 0x0000000d08087211 */ /* 0x000fe400078f18ff */
[----:B------:R-:W-:Y:S02]  /*8fe0*/  FSETP.NE.FTZ.AND P5, PT, R5, RZ, PT ;  /* 0x000000ff0500720b */ /* 0x000fe40003fb5000 */
[----:B------:R-:W1:Y:S01]  /*8ff0*/  @P4 MUFU.RCP R0, R4 ;  /* 0x0000000400004308 */ /* 0x000e620000001000 */
[----:B------:R-:W-:-:S02]  /*9000*/  LOP3.LUT R8, R8, 0xfffffff8, RZ, 0xc0, !PT ;  /* 0xfffffff808087812 */ /* 0x000fc400078ec0ff */
[----:B------:R-:W-:Y:S02]  /*9010*/  FSETP.NE.FTZ.AND P3, PT, R14, RZ, PT ;  /* 0x000000ff0e00720b */ /* 0x000fe40003f75000 */
[----:B------:R-:W-:Y:S02]  /*9020*/  IADD3 R8, R13, -R8, RZ ;  /* 0x800000080d087210 */ /* 0x000fe40007ffe0ff */
[----:B------:R-:W-:Y:S01]  /*9030*/  MOV R13, 0x3f800000 ;  /* 0x3f800000000d7802 */ /* 0x000fe20000000f00 */
[----:B------:R-:W2:Y:S01]  /*9040*/  @P6 MUFU.RCP R10, R2 ;  /* 0x00000002000a6308 */ /* 0x000ea20000001000 */
[----:B------:R-:W-:Y:S01]  /*9050*/  @P0 MOV R6, R16 ;  /* 0x0000001000060202 */ /* 0x000fe20000000f00 */
[----:B------:R-:W-:Y:S02]  /*9060*/  IMAD.MOV.U32 R16, RZ, RZ, 0x20 ;  /* 0x00000020ff107424 */ /* 0x000fe400078e00ff */
[----:B-1----:R-:W-:-:S04]  /*9070*/  FMUL.FTZ R0, R0, c[0x0][0x2dc] ;  /* 0x0000b70000007a20 */ /* 0x002fc80000410000 */
[----:B------:R-:W1:Y:S01]  /*9080*/  @P5 MUFU.RCP R12, R5 ;  /* 0x00000005000c5308 */ /* 0x000e620000001000 */
[C---:B------:R-:W-:Y:S02]  /*9090*/  FMUL.FTZ R124, R0.reuse, R124 ;  /* 0x0000007c007c7220 */ /* 0x040fe40000410000 */
[C---:B------:R-:W-:Y:S02]  /*90a0*/  FMUL.FTZ R125, R0.reuse, R125 ;  /* 0x0000007d007d7220 */ /* 0x040fe40000410000 */
[----:B------:R-:W-:-:S03]  /*90b0*/  FMUL.FTZ R68, R0, R68 ;  /* 0x0000004400447220 */ /* 0x000fc60000410000 */
[----:B------:R-:W3:Y:S01]  /*90c0*/  @P3 MUFU.RCP R13, R14 ;  /* 0x0000000e000d3308 */ /* 0x000ee20000001000 */
[C---:B------:R-:W-:Y:S01]  /*90d0*/  FMUL.FTZ R69, R0.reuse, R69 ;  /* 0x0000004500457220 */ /* 0x040fe20000410000 */
[----:B------:R-:W-:Y:S01]  /*90e0*/  F2FP.BF16.PACK_AB R124, R125, R124 ;  /* 0x0000007c7d7c723e */ /* 0x000fe200000010ff */
[C---:B------:R-:W-:Y:S02]  /*90f0*/  FMUL.FTZ R76, R0.reuse, R76 ;  /* 0x0000004c004c7220 */ /* 0x040fe40000410000 */
[C---:B------:R-:W-:Y:S01]  /*9100*/  FMUL.FTZ R77, R0.reuse, R77 ;  /* 0x0000004d004d7220 */ /* 0x040fe20000410000 */
[----:B------:R-:W-:Y:S01]  /*9110*/  F2FP.BF16.PACK_AB R68, R69, R68 ;  /* 0x000000444544723e */ /* 0x000fe200000010ff */
[C---:B------:R-:W-:Y:S01]  /*9120*/  FMUL.FTZ R80, R0.reuse, R80 ;  /* 0x0000005000507220 */ /* 0x040fe20000410000 */
[----:B------:R-:W4:Y:S01]  /*9130*/  @P6 MUFU.LG2 R2, R2 ;  /* 0x0000000200026308 */ /* 0x000f220000000c00 */
        /* <DEDUP_REMOVED lines=13> */
[----:B------:R-:W5:Y:S01]  /*9210*/  @P5 MUFU.LG2 R5, R5 ;  /* 0x0000000500055308 */ /* 0x000f620000000c00 */
[----:B------:R-:W-:Y:S01]  /*9220*/  FMUL.FTZ R101, R0, R101 ;  /* 0x0000006500657220 */ /* 0x000fe20000410000 */
[----:B------:R-:W-:Y:S01]  /*9230*/  LOP3.LUT R0, R8, 0x1, RZ, 0xc0, !PT ;  /* 0x0000000108007812 */ /* 0x000fe200078ec0ff */
[----:B--2---:R-:W-:Y:S01]  /*9240*/  FMUL.FTZ R10, R10, c[0x0][0x2dc] ;  /* 0x0000b7000a0a7a20 */ /* 0x004fe20000410000 */
[----:B------:R-:W-:Y:S01]  /*9250*/  F2FP.BF16.PACK_AB R96, R97, R96 ;  /* 0x000000606160723e */ /* 0x000fe200000010ff */
[----:B-1----:R-:W-:Y:S01]  /*9260*/  FMUL.FTZ R12, R12, c[0x0][0x2dc] ;  /* 0x0000b7000c0c7a20 */ /* 0x002fe20000410000 */
[----:B------:R-:W-:Y:S01]  /*9270*/  ISETP.NE.U32.AND P1, PT, R0, 0x1, PT ;  /* 0x000000010000780c */ /* 0x000fe20003f25070 */
[----:B------:R-:W-:Y:S01]  /*9280*/  IMAD.MOV.U32 R0, RZ, RZ, -0x10 ;  /* 0xfffffff0ff007424 */ /* 0x000fe200078e00ff */
[----:B------:R-:W-:Y:S01]  /*9290*/  F2FP.BF16.PACK_AB R100, R101, R100 ;  /* 0x000000646564723e */ /* 0x000fe200000010ff */
[C---:B------:R-:W-:Y:S01]  /*92a0*/  FMUL.FTZ R128, R10.reuse, R128 ;  /* 0x000000800a807220 */ /* 0x040fe20000410000 */
[----:B------:R-:W1:Y:S01]  /*92b0*/  @P4 MUFU.LG2 R4, R4 ;  /* 0x0000000400044308 */ /* 0x000e620000000c00 */
[----:B------:R-:W-:Y:S01]  /*92c0*/  FMUL.FTZ R129, R10, R129 ;  /* 0x000000810a817220 */ /* 0x000fe20000410000 */
[----:B------:R-:W-:Y:S01]  /*92d0*/  SEL R0, R0, 0x10, !P1 ;  /* 0x0000001000007807 */ /* 0x000fe20004800000 */
[----:B------:R-:W-:Y:S01]  /*92e0*/  FMUL.FTZ R120, R10, R120 ;  /* 0x000000780a787220 */ /* 0x000fe20000410000 */
[----:B------:R-:W-:Y:S01]  /*92f0*/  R2P PR, R8, 0x6 ;  /* 0x0000000608007804 */ /* 0x000fe20000000000 */
[----:B------:R-:W-:Y:S01]  /*9300*/  FMUL.FTZ R121, R10, R121 ;  /* 0x000000790a797220 */ /* 0x000fe20000410000 */
[----:B------:R-:W-:Y:S01]  /*9310*/  SHF.L.U32 R8, R8, 0x6, RZ ;  /* 0x0000000608087819 */ /* 0x000fe200000006ff */
[C---:B------:R-:W-:Y:S01]  /*9320*/  FMUL.FTZ R72, R10.reuse, R72 ;  /* 0x000000480a487220 */ /* 0x040fe20000410000 */
[----:B------:R-:W-:Y:S01]  /*9330*/  F2FP.BF16.PACK_AB R128, R129, R128 ;  /* 0x000000808180723e */ /* 0x000fe200000010ff */
[----:B------:R-:W-:Y:S01]  /*9340*/  FMUL.FTZ R73, R10, R73 ;  /* 0x000000490a497220 */ /* 0x000fe20000410000 */
[----:B------:R-:W-:Y:S01]  /*9350*/  LOP3.LUT R8, R8, 0x1c0, RZ, 0xc0, !PT ;  /* 0x000001c008087812 */ /* 0x000fe200078ec0ff */
[----:B------:R-:W-:Y:S01]  /*9360*/  FMUL.FTZ R116, R10, R116 ;  /* 0x000000740a747220 */ /* 0x000fe20000410000 */
[----:B------:R-:W-:Y:S01]  /*9370*/  SEL R16, R16, 0xffffffe0, !P1 ;  /* 0xffffffe010107807 */ /* 0x000fe20004800000 */
[----:B------:R-:W-:Y:S01]  /*9380*/  FMUL.FTZ R117, R10, R117 ;  /* 0x000000750a757220 */ /* 0x000fe20000410000 */
[----:B------:R-:W-:Y:S01]  /*9390*/  LEA.HI R8, R8, R8, RZ, 0x1d ;  /* 0x0000000808087211 */ /* 0x000fe200078fe8ff */
        /* <DEDUP_REMOVED lines=12> */
[----:B------:R-:W-:Y:S01]  /*9460*/  FMUL.FTZ R105, R10, R105 ;  /* 0x000000690a697220 */ /* 0x000fe20000410000 */
[----:B------:R-:W-:Y:S01]  /*9470*/  SHF.R.S32.HI R10, RZ, 0x5, R3 ;  /* 0x00000005ff0a7819 */ /* 0x000fe20000011403 */
[----:B---3--:R-:W-:Y:S01]  /*9480*/  FMUL.FTZ R13, R13, c[0x0][0x2dc] ;  /* 0x0000b7000d0d7a20 */ /* 0x008fe20000410000 */
[----:B------:R-:W2:Y:S01]  /*9490*/  LDC.U8 R3, c[0x0][0x329] ;  /* 0x0000ca40ff037b82 */ /* 0x000ea20000000000 */
[----:B------:R-:W-:Y:S01]  /*94a0*/  FMUL.FTZ R130, R12, R130 ;  /* 0x000000820c827220 */ /* 0x000fe20000410000 */
[----:B------:R-:W-:Y:S01]  /*94b0*/  LEA R11, R10, R11, 0x9 ;  /* 0x0000000b0a0b7211 */ /* 0x000fe200078e48ff */
[C---:B------:R-:W-:Y:S01]  /*94c0*/  FMUL.FTZ R131, R12.reuse, R131 ;  /* 0x000000830c837220 */ /* 0x040fe20000410000 */
[----:B------:R-:W-:Y:S01]  /*94d0*/  F2FP.BF16.PACK_AB R108, R109, R108 ;  /* 0x0000006c6d6c723e */ /* 0x000fe200000010ff */
[C---:B------:R-:W-:Y:S01]  /*94e0*/  FMUL.FTZ R122, R12.reuse, R122 ;  /* 0x0000007a0c7a7220 */ /* 0x040fe20000410000 */
[----:B------:R-:W-:Y:S01]  /*94f0*/  LEA R8, R11, R8, 0x1 ;  /* 0x000000080b087211 */ /* 0x000fe200078e08ff */
[C---:B------:R-:W-:Y:S01]  /*9500*/  FMUL.FTZ R123, R12.reuse, R123 ;  /* 0x0000007b0c7b7220 */ /* 0x040fe20000410000 */
[----:B------:R-:W-:Y:S01]  /*9510*/  F2FP.BF16.PACK_AB R130, R131, R130 ;  /* 0x000000828382723e */ /* 0x000fe200000010ff */
[----:B------:R-:W-:Y:S01]  /*9520*/  FMUL.FTZ R74, R12, R74 ;  /* 0x0000004a0c4a7220 */ /* 0x000fe20000410000 */
[----:B------:R-:W-:Y:S01]  /*9530*/  SHF.L.U32 R11, R8, 0x1, RZ ;  /* 0x00000001080b7819 */ /* 0x000fe200000006ff */
[C---:B------:R-:W-:Y:S01]  /*9540*/  FMUL.FTZ R75, R12.reuse, R75 ;  /* 0x0000004b0c4b7220 */ /* 0x040fe20000410000 */
[----:B------:R-:W-:Y:S01]  /*9550*/  F2FP.BF16.PACK_AB R122, R123, R122 ;  /* 0x0000007a7b7a723e */ /* 0x000fe200000010ff */
[C---:B------:R-:W-:Y:S01]  /*9560*/  FMUL.FTZ R118, R12.reuse, R118 ;  /* 0x000000760c767220 */ /* 0x040fe20000410000 */
[C---:B------:R-:W-:Y:S01]  /*9570*/  IADD3 R15, R11.reuse, 0x40, RZ ;  /* 0x000000400b0f7810 */ /* 0x040fe20007ffe0ff */
[C---:B------:R-:W-:Y:S01]  /*9580*/  FMUL.FTZ R119, R12.reuse, R119 ;  /* 0x000000770c777220 */ /* 0x040fe20000410000 */
[----:B------:R-:W-:Y:S01]  /*9590*/  @P2 IADD3 R15, R11, -0x40, RZ ;  /* 0xffffffc00b0f2810 */ /* 0x000fe20007ffe0ff */
[C---:B------:R-:W-:Y:S01]  /*95a0*/  FMUL.FTZ R86, R12.reuse, R86 ;  /* 0x000000560c567220 */ /* 0x040fe20000410000 */
[----:B------:R-:W-:Y:S01]  /*95b0*/  F2FP.BF16.PACK_AB R74, R75, R74 ;  /* 0x0000004a4b4a723e */ /* 0x000fe200000010ff */
[C---:B------:R-:W-:Y:S01]  /*95c0*/  FMUL.FTZ R87, R12.reuse, R87 ;  /* 0x000000570c577220 */ /* 0x040fe20000410000 */
[----:B------:R-:W-:Y:S01]  /*95d0*/  IADD3 R17, R11, R16, RZ ;  /* 0x000000100b117210 */ /* 0x000fe20007ffe0ff */
[C---:B------:R-:W-:Y:S01]  /*95e0*/  FMUL.FTZ R94, R12.reuse, R94 ;  /* 0x0000005e0c5e7220 */ /* 0x040fe20000410000 */
[----:B------:R-:W-:Y:S01]  /*95f0*/  F2FP.BF16.PACK_AB R118, R119, R118 ;  /* 0x000000767776723e */ /* 0x000fe200000010ff */
[C---:B------:R-:W-:Y:S01]  /*9600*/  FMUL.FTZ R95, R12.reuse, R95 ;  /* 0x0000005f0c5f7220 */ /* 0x040fe20000410000 */
[----:B--2---:R-:W-:Y:S01]  /*9610*/  ISETP.NE.AND P1, PT, R3, RZ, PT ;  /* 0x000000ff0300720c */ /* 0x004fe20003f25270 */
[C---:B------:R-:W-:Y:S01]  /*9620*/  FMUL.FTZ R110, R12.reuse, R110 ;  /* 0x0000006e0c6e7220 */ /* 0x040fe20000410000 */
[----:B------:R-:W-:Y:S01]  /*9630*/  STS [R11], R128 ;  /* 0x000000800b007388 */ /* 0x000fe20000000800 */
[C---:B------:R-:W-:Y:S01]  /*9640*/  FMUL.FTZ R111, R12.reuse, R111 ;  /* 0x0000006f0c6f7220 */ /* 0x040fe20000410000 */
[----:B------:R-:W-:Y:S01]  /*9650*/  F2FP.BF16.PACK_AB R86, R87, R86 ;  /* 0x000000565756723e */ /* 0x000fe200000010ff */
[C---:B------:R-:W-:Y:S01]  /*9660*/  FMUL.FTZ R106, R12.reuse, R106 ;  /* 0x0000006a0c6a7220 */ /* 0x040fe20000410000 */
[----:B------:R-:W-:Y:S01]  /*9670*/  STS [R11+0x400], R130 ;  /* 0x000400820b007388 */ /* 0x000fe20000000800 */
[----:B------:R-:W-:Y:S01]  /*9680*/  FMUL.FTZ R107, R12, R107 ;  /* 0x0000006b0c6b7220 */ /* 0x000fe20000410000 */
[----:B------:R-:W-:Y:S01]  /*9690*/  F2FP.BF16.PACK_AB R94, R95, R94 ;  /* 0x0000005e5f5e723e */ /* 0x000fe200000010ff */
[----:B------:R-:W2:Y:S01]  /*96a0*/  LDC.U8 R12, c[0x0][0x328] ;  /* 0x0000ca00ff0c7b82 */ /* 0x000ea20000000000 */
[C---:B------:R-:W-:Y:S01]  /*96b0*/  FMUL.FTZ R126, R13.reuse, R126 ;  /* 0x0000007e0d7e7220 */ /* 0x040fe20000410000 */
[----:B------:R-:W-:Y:S01]  /*96c0*/  IADD3 R21, R16, 0x400, R15 ;  /* 0x0000040010157810 */ /* 0x000fe20007ffe00f */
        /* <DEDUP_REMOVED lines=13> */
[----:B------:R-:W-:Y:S01]  /*97a0*/  F2FP.BF16.PACK_AB R78, R79, R78 ;  /* 0x0000004e4f4e723e */ /* 0x000fe200000010ff */
[C---:B------:R-:W-:Y:S01]  /*97b0*/  FMUL.FTZ R90, R13.reuse, R90 ;  /* 0x0000005a0d5a7220 */ /* 0x040fe20000410000 */
[----:B------:R-:W3:Y:S01]  /*97c0*/  S2R R8, SR_CTAID.Y ;  /* 0x0000000000087919 */ /* 0x000ee20000002600 */
[----:B------:R-:W-:Y:S01]  /*97d0*/  FMUL.FTZ R91, R13, R91 ;  /* 0x0000005b0d5b7220 */ /* 0x000fe20000410000 */
[----:B------:R-:W-:Y:S01]  /*97e0*/  F2FP.BF16.PACK_AB R82, R83, R82 ;  /* 0x000000525352723e */ /* 0x000fe200000010ff */
[----:B------:R-:W-:-:S02]  /*97f0*/  FMUL.FTZ R114, R13, R114 ;  /* 0x000000720d727220 */ /* 0x000fc40000410000 */
[----:B------:R-:W-:Y:S01]  /*9800*/  FMUL.FTZ R115, R13, R115 ;  /* 0x000000730d737220 */ /* 0x000fe20000410000 */
[----:B------:R-:W-:Y:S01]  /*9810*/  F2FP.BF16.PACK_AB R90, R91, R90 ;  /* 0x0000005a5b5a723e */ /* 0x000fe200000010ff */
[C---:B------:R-:W-:Y:S01]  /*9820*/  FMUL.FTZ R98, R13.reuse, R98 ;  /* 0x000000620d627220 */ /* 0x040fe20000410000 */
[----:B--2---:R-:W-:Y:S01]  /*9830*/  @!P1 ISETP.NE.AND P2, PT, R12, RZ, PT ;  /* 0x000000ff0c00920c */ /* 0x004fe20003f45270 */
[----:B------:R-:W-:Y:S01]  /*9840*/  FMUL.FTZ R99, R13, R99 ;  /* 0x000000630d637220 */ /* 0x000fe20000410000 */
[----:B------:R-:W-:Y:S01]  /*9850*/  F2FP.BF16.PACK_AB R114, R115, R114 ;  /* 0x000000727372723e */ /* 0x000fe200000010ff */
[C---:B------:R-:W-:Y:S02]  /*9860*/  FMUL.FTZ R102, R13.reuse, R102 ;  /* 0x000000660d667220 */ /* 0x040fe40000410000 */
[----:B------:R-:W-:Y:S01]  /*9870*/  FMUL.FTZ R13, R13, R103 ;  /* 0x000000670d0d7220 */ /* 0x000fe20000410000 */
[----:B------:R-:W-:Y:S01]  /*9880*/  F2FP.BF16.PACK_AB R98, R99, R98 ;  /* 0x000000626362723e */ /* 0x000fe200000010ff */
[----:B------:R-:W-:-:S02]  /*9890*/  IMAD.IADD R23, R0, 0x1, R15 ;  /* 0x0000000100177824 */ /* 0x000fc400078e020f */
[----:B----4-:R-:W-:Y:S01]  /*98a0*/  @P6 FMUL.FTZ R2, R2, 0.69314718246459960938 ;  /* 0x3f31721802026820 */ /* 0x010fe20000410000 */
[----:B------:R-:W-:Y:S01]  /*98b0*/  F2FP.BF16.PACK_AB R102, R13, R102 ;  /* 0x000000660d66723e */ /* 0x000fe200000010ff */
[----:B-----5:R-:W-:Y:S01]  /*98c0*/  @P5 FMUL.FTZ R5, R5, 0.69314718246459960938 ;  /* 0x3f31721805055820 */ /* 0x020fe20000410000 */
[----:B------:R-:W-:Y:S01]  /*98d0*/  IADD3 R13, R11, R0, RZ ;  /* 0x000000000b0d7210 */ /* 0x000fe20007ffe0ff */
[----:B-1----:R-:W-:-:S03]  /*98e0*/  @P4 FMUL.FTZ R4, R4, 0.69314718246459960938 ;  /* 0x3f31721804044820 */ /* 0x002fc60000410000 */
[----:B------:R-:W-:Y:S01]  /*98f0*/  IADD3 R19, R13, R16, RZ ;  /* 0x000000100d137210 */ /* 0x000fe20007ffe0ff */
[----:B------:R-:W-:Y:S01]  /*9900*/  STS [R13], R120 ;  /* 0x000000780d007388 */ /* 0x000fe20000000800 */
[----:B---3--:R-:W-:-:S03]  /*9910*/  @!P0 IMAD.WIDE.U32 R48, R8, c[0x0][0x1e0], RZ ;  /* 0x0000780008308a25 */ /* 0x008fc600078e00ff */
[----:B------:R-:W-:Y:S02]  /*9920*/  STS [R13+0x400], R122 ;  /* 0x0004007a0d007388 */ /* 0x000fe40000000800 */
[----:B------:R-:W-:Y:S01]  /*9930*/  @!P0 MOV R6, R48 ;  /* 0x0000003000068202 */ /* 0x000fe20000000f00 */
[----:B------:R-:W-:Y:S01]  /*9940*/  @P3 FMUL.FTZ R48, R14, 0.69314718246459960938 ;  /* 0x3f3172180e303820 */ /* 0x000fe20000410000 */
[----:B------:R-:W-:Y:S04]  /*9950*/  STS [R11+0x2000], R124 ;  /* 0x0020007c0b007388 */ /* 0x000fe80000000800 */
[----:B------:R1:W-:Y:S04]  /*9960*/  STS [R11+0x2400], R126 ;  /* 0x0024007e0b007388 */ /* 0x0003e80000000800 */
[----:B------:R-:W-:Y:S04]  /*9970*/  STS [R13+0x2000], R68 ;  /* 0x002000440d007388 */ /* 0x000fe80000000800 */
[----:B------:R2:W-:Y:S04]  /*9980*/  STS [R13+0x2400], R70 ;  /* 0x002400460d007388 */ /* 0x0005e80000000800 */
[----:B------:R-:W-:Y:S04]  /*9990*/  STS [R17], R72 ;  /* 0x0000004811007388 */ /* 0x000fe80000000800 */
[----:B------:R-:W-:Y:S04]  /*99a0*/  STS [R17+0x400], R74 ;  /* 0x0004004a11007388 */ /* 0x000fe80000000800 */
[----:B------:R-:W-:Y:S04]  /*99b0*/  STS [R19], R116 ;  /* 0x0000007413007388 */ /* 0x000fe80000000800 */
[----:B------:R-:W-:Y:S01]  /*99c0*/  STS [R19+0x400], R118 ;  /* 0x0004007613007388 */ /* 0x000fe20000000800 */
[----:B-1----:R-:W-:-:S03]  /*99d0*/  @P1 MOV R11, c[0x0][0x210] ;  /* 0x00008400000b1a02 */ /* 0x002fc60000000f00 */
[----:B------:R-:W-:Y:S02]  /*99e0*/  STS [R17+0x2000], R76 ;  /* 0x0020004c11007388 */ /* 0x000fe40000000800 */
[----:B------:R-:W-:Y:S02]  /*99f0*/  @P1 IMAD R11, R11, c[0x0][0x214], RZ ;  /* 0x000085000b0b1a24 */ /* 0x000fe400078e02ff */
[----:B------:R1:W-:Y:S01]  /*9a00*/  STS [R17+0x2400], R78 ;  /* 0x0024004e11007388 */ /* 0x0003e20000000800 */
[----:B--2---:R-:W-:-:S03]  /*9a10*/  @!P1 MOV R13, c[0x0][0x214] ;  /* 0x00008500000d9a02 */ /* 0x004fc60000000f00 */
[----:B------:R-:W-:Y:S01]  /*9a20*/  STS [R19+0x2000], R80 ;  /* 0x0020005013007388 */ /* 0x000fe20000000800 */
[----:B------:R-:W-:Y:S02]  /*9a30*/  @!P1 SEL R11, R13, c[0x0][0x234], !P2 ;  /* 0x00008d000d0b9a07 */ /* 0x000fe40005000000 */
[----:B------:R-:W-:Y:S01]  /*9a40*/  ISETP.NE.AND P2, PT, R12, RZ, PT ;  /* 0x000000ff0c00720c */ /* 0x000fe20003f45270 */
[----:B------:R2:W-:Y:S01]  /*9a50*/  STS [R19+0x2400], R82 ;  /* 0x0024005213007388 */ /* 0x0005e20000000800 */
[----:B------:R-:W-:Y:S01]  /*9a60*/  @P1 MOV R13, 0x1 ;  /* 0x00000001000d1802 */ /* 0x000fe20000000f00 */
[----:B------:R-:W-:Y:S01]  /*9a70*/  @!P1 IMAD R13, R11, c[0x0][0x1c0], RZ ;  /* 0x000070000b0d9a24 */ /* 0x000fe200078e02ff */
[----:B------:R-:W-:Y:S01]  /*9a80*/  ISETP.EQ.AND P2, PT, R3, RZ, P2 ;  /* 0x000000ff0300720c */ /* 0x000fe20001742270 */
[----:B------:R-:W-:Y:S01]  /*9a90*/  STS [R15], R84 ;  /* 0x000000540f007388 */ /* 0x000fe20000000800 */
[----:B------:R-:W-:Y:S01]  /*9aa0*/  @!P0 SHF.R.S32.HI R3, RZ, 0x1f, R8 ;  /* 0x0000001fff038819 */ /* 0x000fe20000011408 */
[----:B------:R-:W-:-:S02]  /*9ab0*/  IMAD R13, R8, R13, RZ ;  /* 0x0000000d080d7224 */ /* 0x000fc400078e02ff */
[----:B------:R-:W-:Y:S02]  /*9ac0*/  STS [R15+0x400], R86 ;  /* 0x000400560f007388 */ /* 0x000fe40000000800 */
[----:B------:R-:W-:Y:S01]  /*9ad0*/  @!P0 IMAD R3, R3, c[0x0][0x1e0], RZ ;  /* 0x0000780003038a24 */ /* 0x000fe200078e02ff */
[----:B------:R-:W-:Y:S01]  /*9ae0*/  SEL R13, R13, RZ, !P2 ;  /* 0x000000ff0d0d7207 */ /* 0x000fe20005000000 */
[----:B------:R-:W-:Y:S02]  /*9af0*/  STS [R23], R92 ;  /* 0x0000005c17007388 */ /* 0x000fe40000000800 */
[----:B------:R-:W-:Y:S02]  /*9b00*/  @!P0 IMAD R3, R8, c[0x0][0x1e4], R3 ;  /* 0x0000790008038a24 */ /* 0x000fe400078e0203 */
[----:B------:R-:W-:Y:S01]  /*9b10*/  STS [R23+0x400], R94 ;  /* 0x0004005e17007388 */ /* 0x000fe20000000800 */
[----:B-1----:R-:W-:Y:S01]  /*9b20*/  IADD3 R17, R16, R15, RZ ;  /* 0x0000000f10117210 */ /* 0x002fe20007ffe0ff */
[----:B------:R-:W-:Y:S01]  /*9b30*/  @P2 IMAD R0, R8, c[0x0][0x214], RZ ;  /* 0x0000850008002a24 */ /* 0x000fe200078e02ff */
[----:B------:R-:W-:Y:S01]  /*9b40*/  @!P2 CS2R R50, SRZ ;  /* 0x000000000032a805 */ /* 0x000fe2000001ff00 */
[----:B------:R-:W-:Y:S01]  /*9b50*/  STS [R15+0x2000], R88 ;  /* 0x002000580f007388 */ /* 0x000fe20000000800 */
[----:B------:R-:W-:-:S02]  /*9b60*/  @!P0 IADD3 R9, R49, R3, RZ ;  /* 0x0000000331098210 */ /* 0x000fc40007ffe0ff */
[----:B------:R-:W-:Y:S01]  /*9b70*/  @P2 SEL R197, R0, R197, !P0 ;  /* 0x000000c500c52207 */ /* 0x000fe20004000000 */
[----:B------:R1:W-:Y:S01]  /*9b80*/  STS [R15+0x2400], R90 ;  /* 0x0024005a0f007388 */ /* 0x0003e20000000800 */
[----:B--2---:R-:W-:Y:S02]  /*9b90*/  IADD3 R19, R16, R23, RZ ;  /* 0x0000001710137210 */ /* 0x004fe40007ffe0ff */
[----:B------:R-:W-:Y:S01]  /*9ba0*/  @P2 SHF.R.S32.HI R51, RZ, 0x1f, R197 ;  /* 0x0000001fff332819 */ /* 0x000fe200000114c5 */
[----:B------:R2:W-:Y:S01]  /*9bb0*/  STS [R23+0x2000], R112 ;  /* 0x0020007017007388 */ /* 0x0005e20000000800 */
[----:B------:R-:W-:Y:S02]  /*9bc0*/  @P2 MOV R50, R197 ;  /* 0x000000c500322202 */ /* 0x000fe40000000f00 */
[----:B------:R-:W-:Y:S01]  /*9bd0*/  LOP3.LUT P2, RZ, R200, 0x3, RZ, 0xc0, !PT ;  /* 0x00000003c8ff7812 */ /* 0x000fe2000784c0ff */
[----:B------:R2:W-:Y:S01]  /*9be0*/  STS [R23+0x2400], R114 ;  /* 0x0024007217007388 */ /* 0x0005e20000000800 */
[----:B------:R-:W-:Y:S01]  /*9bf0*/  MOV R8, 0x7f800000 ;  /* 0x7f80000000087802 */ /* 0x000fe20000000f00 */
[----:B------:R-:W-:Y:S01]  /*9c00*/  @P6 FFMA.FTZ R8, R135, c[0x0][0x238], R2 ;  /* 0x00008e0087086a23 */ /* 0x000fe20000010002 */
[----:B------:R-:W-:Y:S01]  /*9c10*/  MOV R2, 0x7f800000 ;  /* 0x7f80000000027802 */ /* 0x000fe20000000f00 */
[----:B------:R2:W-:Y:S01]  /*9c20*/  STS [R17], R108 ;  /* 0x0000006c11007388 */ /* 0x0005e20000000800 */
[----:B------:R-:W-:Y:S01]  /*9c30*/  MOV R3, 0x7f800000 ;  /* 0x7f80000000037802 */ /* 0x000fe20000000f00 */
[----:B------:R-:W-:-:S02]  /*9c40*/  @P4 FFMA.FTZ R2, R133, c[0x0][0x238], R4 ;  /* 0x00008e0085024a23 */ /* 0x000fc40000010004 */
[----:B------:R2:W-:Y:S01]  /*9c50*/  STS [R17+0x400], R110 ;  /* 0x0004006e11007388 */ /* 0x0005e20000000800 */
[----:B------:R-:W-:-:S03]  /*9c60*/  @P3 FFMA.FTZ R3, R7, c[0x0][0x238], R48 ;  /* 0x00008e0007033a23 */ /* 0x000fc60000010030 */
[----:B------:R2:W-:Y:S04]  /*9c70*/  STS [R19], R104 ;  /* 0x0000006813007388 */ /* 0x0005e80000000800 */
[----:B------:R2:W-:Y:S01]  /*9c80*/  STS [R21], R106 ;  /* 0x0000006a15007388 */ /* 0x0005e20000000800 */
[----:B-1----:R-:W-:Y:S01]  /*9c90*/  @P1 MOV R15, c[0x0][0x210] ;  /* 0x00008400000f1a02 */ /* 0x002fe20000000f00 */
[----:B------:R-:W-:Y:S02]  /*9ca0*/  @!P1 IMAD.MOV.U32 R15, RZ, RZ, 0x1 ;  /* 0x00000001ff0f9424 */ /* 0x000fe400078e00ff */
[----:B------:R2:W-:Y:S04]  /*9cb0*/  STS [R17+0x2000], R96 ;  /* 0x0020006011007388 */ /* 0x0005e80000000800 */
[----:B------:R2:W-:Y:S04]  /*9cc0*/  STS [R17+0x2400], R98 ;  /* 0x0024006211007388 */ /* 0x0005e80000000800 */
[----:B------:R2:W-:Y:S04]  /*9cd0*/  STS [R19+0x2000], R100 ;  /* 0x0020006413007388 */ /* 0x0005e80000000800 */
[----:B------:R2:W-:Y:S04]  /*9ce0*/  STS [R21+0x2000], R102 ;  /* 0x0020006615007388 */ /* 0x0005e80000000800 */
[----:B------:R-:W-:Y:S06]  /*9cf0*/  BAR.SYNC.DEFER_BLOCKING 0x0 ;  /* 0x0000000000007b1d */ /* 0x000fec0000010000 */
[----:B------:R-:W1:Y:S04]  /*9d00*/  S2R R0, SR_CTAID.X ;  /* 0x0000000000007919 */ /* 0x000e680000002500 */
[----:B------:R-:W3:Y:S04]  /*9d10*/  S2R R12, SR_CTAID.Z ;  /* 0x00000000000c7919 */ /* 0x000ee80000002700 */
[----:B------:R2:W4:Y:S04]  /*9d20*/  LDS.128 R40, [R198] ;  /* 0x00000000c6287984 */ /* 0x0005280000000c00 */
[----:B------:R2:W2:Y:S01]  /*9d30*/  LDS.128 R36, [R198+0x800] ;  /* 0x00080000c6247984 */ /* 0x0004a20000000c00 */
[----:B-1----:R-:W-:-:S03]  /*9d40*/  IMAD R0, R0, R15, RZ ;  /* 0x0000000f00007224 */ /* 0x002fc600078e02ff */
[----:B------:R1:W1:Y:S01]  /*9d50*/  LDS.128 R32, [R198+0x1000] ;  /* 0x00100000c6207984 */ /* 0x0002620000000c00 */
[----:B---3--:R-:W-:Y:S01]  /*9d60*/  IMAD R13, R12, R11, R13 ;  /* 0x0000000b0c0d7224 */ /* 0x008fe200078e020d */
[----:B------:R-:W-:Y:S02]  /*9d70*/  SHF.L.U32 R0, R0, 0x7, RZ ;  /* 0x0000000700007819 */ /* 0x000fe400000006ff */
[----:B------:R3:W1:Y:S01]  /*9d80*/  LDS.128 R28, [R198+0x1800] ;  /* 0x00180000c61c7984 */ /* 0x0006620000000c00 */
[----:B------:R-:W-:Y:S01]  /*9d90*/  MOV R11, 0x7f800000 ;  /* 0x7f800000000b7802 */ /* 0x000fe20000000f00 */
[----:B------:R-:W-:Y:S01]  /*9da0*/  @P5 FFMA.FTZ R11, R134, c[0x0][0x238], R5 ;  /* 0x00008e00860b5a23 */ /* 0x000fe20000010005 */
[--C-:B------:R-:W-:Y:S01]  /*9db0*/  IADD3 R14, P1, P0, R0, R50, R13.reuse ;  /* 0x00000032000e7210 */ /* 0x100fe2000783e00d */
[----:B------:R3:W1:Y:S01]  /*9dc0*/  LDS.128 R24, [R198+0x2000] ;  /* 0x00200000c6187984 */ /* 0x0006620000000c00 */
[----:B------:R-:W-:Y:S02]  /*9dd0*/  SHF.R.S32.HI R0, RZ, 0x1f, R0 ;  /* 0x0000001fff007819 */ /* 0x000fe40000011400 */
[----:B------:R-:W-:Y:S01]  /*9de0*/  SHF.R.S32.HI R13, RZ, 0x1f, R13 ;  /* 0x0000001fff0d7819 */ /* 0x000fe2000001140d */
[----:B------:R3:W1:Y:S03]  /*9df0*/  LDS.128 R20, [R198+0x2800] ;  /* 0x00280000c6147984 */ /* 0x0006660000000c00 */
[----:B------:R-:W-:Y:S01]  /*9e00*/  IADD3.X R0, R0, R51, R13, P1, P0 ;  /* 0x0000003300007210 */ /* 0x000fe20000fe040d */
[----:B------:R3:W1:Y:S04]  /*9e10*/  LDS.128 R16, [R198+0x3000] ;  /* 0x00300000c6107984 */ /* 0x0006680000000c00 */
[----:B------:R3:W1:Y:S01]  /*9e20*/  LDS.128 R44, [R198+0x3800] ;  /* 0x00380000c62c7984 */ /* 0x0006620000000c00 */
        /* <DEDUP_REMOVED lines=18> */
[-C--:B------:R-:W-:Y:S01]  /*9f50*/  @!P5 IMAD R13, R13, R15.reuse, RZ ;  /* 0x0000000f0d0dd224 */ /* 0x080fe200078e02ff */
        /* <DEDUP_REMOVED lines=21> */
.L_x_963:
[----:B------:R-:W-:Y:S05]  /*a0b0*/  BSYNC B0 ;  /* 0x0000000000007941 */ /* 0x000fea0003800000 */
.L_x_962:
[----:B------:R-:W-:Y:S01]  /*a0c0*/  IADD3 R6, P0, R218, R6, RZ ;  /* 0x00000006da067210 */ /* 0x000fe20007f1e0ff */
[----:B------:R-:W-:Y:S01]  /*a0d0*/  BSSY B0, `(.L_x_964) ;  /* 0x0000011000007945 */ /* 0x000fe20003800000 */
[----:B------:R-:W-:-:S02]  /*a0e0*/  SHF.R.S32.HI R0, RZ, 0x1f, R12 ;  /* 0x0000001fff007819 */ /* 0x000fc4000001140c */
[----:B------:R-:W-:Y:S02]  /*a0f0*/  IADD3.X R7, R219, R9, RZ, P0, !PT ;  /* 0x00000009db077210 */ /* 0x000fe400007fe4ff */
[----:B------:R-:W-:Y:S01]  /*a100*/  ISETP.GE.AND P0, PT, R228, R196, PT ;  /* 0x000000c4e400720c */ /* 0x000fe20003f06270 */
[----:B---3--:R-:W-:-:S04]  /*a110*/  IMAD R3, R0, c[0x0][0x1f0], RZ ;  /* 0x00007c0000037a24 */ /* 0x008fc800078e02ff */
[C---:B------:R-:W-:Y:S02]  /*a120*/  IMAD R3, R12.reuse, c[0x0][0x1f4], R3 ;  /* 0x00007d000c037a24 */ /* 0x040fe400078e0203 */
[----:B------:R-:W-:-:S05]  /*a130*/  IMAD.WIDE.U32 R12, R12, c[0x0][0x1f0], R6 ;  /* 0x00007c000c0c7a25 */ /* 0x000fca00078e0006 */
[----:B------:R-:W-:Y:S01]  /*a140*/  IADD3 R5, R13, R3, RZ ;  /* 0x000000030d057210 */ /* 0x000fe20007ffe0ff */
        /* <DEDUP_REMOVED lines=8> */
[----:B----4-:R3:W-:Y:S02]  /*a1d0*/  STG.E.128 [R2.64], R40 ;  /* 0x0000002802007986 */ /* 0x0107e4000c101d14 */
.L_x_965:
[----:B------:R-:W-:Y:S05]  /*a1e0*/  BSYNC B0 ;  /* 0x0000000000007941 */ /* 0x000fea0003800000 */
.L_x_964:
[----:B------:R-:W-:Y:S01]  /*a1f0*/  ISETP.GE.AND P0, PT, R211, R196, PT ;  /* 0x000000c4d300720c */ /* 0x000fe20003f06270 */
[----:B------:R-:W-:-:S12]  /*a200*/  BSSY B0, `(.L_x_966) ;  /* 0x000000d000007945 */ /* 0x000fd80003800000 */
        /* <DEDUP_REMOVED lines=12> */
.L_x_967:
[----:B------:R-:W-:Y:S05]  /*a2d0*/  BSYNC B0 ;  /* 0x0000000000007941 */ /* 0x000fea0003800000 */
.L_x_966:
[----:B------:R-:W-:Y:S01]  /*a2e0*/  ISETP.GE.AND P0, PT, R209, R196, PT ;  /* 0x000000c4d100720c */ /* 0x000fe20003f06270 */
[----:B------:R-:W-:-:S12]  /*a2f0*/  BSSY B0, `(.L_x_968) ;  /* 0x000000d000007945 */ /* 0x000fd80003800000 */
        /* <DEDUP_REMOVED lines=12> */
.L_x_969:
[----:B------:R-:W-:Y:S05]  /*a3c0*/  BSYNC B0 ;  /* 0x0000000000007941 */ /* 0x000fea0003800000 */
.L_x_968:
[----:B------:R-:W-:Y:S01]  /*a3d0*/  ISETP.GE.AND P0, PT, R207, R196, PT ;  /* 0x000000c4cf00720c */ /* 0x000fe20003f06270 */
[----:B------:R-:W-:-:S12]  /*a3e0*/  BSSY B0, `(.L_x_970) ;  /* 0x000000d000007945 */ /* 0x000fd80003800000 */
        /* <DEDUP_REMOVED lines=12> */
.L_x_971:
[----:B------:R-:W-:Y:S05]  /*a4b0*/  BSYNC B0 ;  /* 0x0000000000007941 */ /* 0x000fea0003800000 */
.L_x_970:
        /* <DEDUP_REMOVED lines=14> */
.L_x_973:
[----:B------:R-:W-:Y:S05]  /*a5a0*/  BSYNC B0 ;  /* 0x0000000000007941 */ /* 0x000fea0003800000 */
.L_x_972:
        /* <DEDUP_REMOVED lines=14> */
.L_x_975:
[----:B------:R-:W-:Y:S05]  /*a690*/  BSYNC B0 ;  /* 0x0000000000007941 */ /* 0x000fea0003800000 */
.L_x_974:
        /* <DEDUP_REMOVED lines=14> */
.L_x_977:
[----:B------:R-:W-:Y:S05]  /*a780*/  BSYNC B0 ;  /* 0x0000000000007941 */ /* 0x000fea0003800000 */
.L_x_976:
[----:B------:R-:W-:-:S13]  /*a790*/  ISETP.GE.AND P0, PT, R199, R196, PT ;  /* 0x000000c4c700720c */ /* 0x000fda0003f06270 */
[----:B------:R-:W-:Y:S05]  /*a7a0*/  @P0 EXIT ;  /* 0x000000000000094d */ /* 0x000fea0003800000 */
[----:B------:R-:W-:Y:S02]  /*a7b0*/  IADD3 R0, P0, R220, 0x70, RZ ;  /* 0x00000070dc007810 */ /* 0x000fe40007f1e0ff */
[----:B------:R-:W-:Y:S02]  /*a7c0*/  MOV R4, R12 ;  /* 0x0000000c00047202 */ /* 0x000fe40000000f00 */
[----:B------:R-:W-:-:S03]  /*a7d0*/  IADD3.X R220, RZ, R221, RZ, P0, !PT ;  /* 0x000000ddffdc7210 */ /* 0x000fc600007fe4ff */
[----:B------:R-:W-:-:S04]  /*a7e0*/  IMAD.WIDE.U32 R4, R0, c[0x0][0x1e8], R4 ;  /* 0x00007a0000047a25 */ /* 0x000fc800078e0004 */
[----:B-123--:R-:W-:Y:S01]  /*a7f0*/  IMAD R3, R220, c[0x0][0x1e8], RZ ;  /* 0x00007a00dc037a24 */ /* 0x00efe200078e02ff */
[----:B------:R-:W-:-:S03]  /*a800*/  LEA R2, P0, R4, c[0x0][0x1d0], 0x1 ;  /* 0x0000740004027a11 */ /* 0x000fc600078008ff */
[----:B------:R-:W-:-:S05]  /*a810*/  IMAD R3, R0, c[0x0][0x1ec], R3 ;  /* 0x00007b0000037a24 */ /* 0x000fca00078e0203 */
[----:B------:R-:W-:-:S04]  /*a820*/  IADD3 R3, R5, R3, RZ ;  /* 0x0000000305037210 */ /* 0x000fc80007ffe0ff */
[----:B------:R-:W-:-:S05]  /*a830*/  LEA.HI.X R3, R4, c[0x0][0x1d4], R3, 0x1, P0 ;  /* 0x0000750004037a11 */ /* 0x000fca00000f0c03 */
[----:B------:R-:W-:Y:S01]  /*a840*/  STG.E.128 [R2.64], R44 ;  /* 0x0000002c02007986 */ /* 0x000fe2000c101d14 */
[----:B------:R-:W-:Y:S05]  /*a850*/  EXIT ;  /* 0x000000000000794d */ /* 0x000fea0003800000 */
.L_x_954:
[----:B------:R-:W1:Y:S01]  /*a860*/  LDC.U8 R3, c[0x0][0x329] ;  /* 0x0000ca40ff037b82 */ /* 0x000e620000000000 */
[----:B------:R-:W-:Y:S01]  /*a870*/  ISETP.NE.AND P4, PT, R197, -0x1, PT ;  /* 0xffffffffc500780c */ /* 0x000fe20003f85270 */
[----:B------:R-:W-:Y:S01]  /*a880*/  IMAD.IADD R9, R9, 0x1, -R196 ;  /* 0x0000000109097824 */ /* 0x000fe200078e0ac4 */
[----:B------:R-:W-:Y:S01]  /*a890*/  LEA.HI R6, R8, R127, RZ, 0x3 ;  /* 0x0000007f08067211 */ /* 0x000fe200078f18ff */
[----:B------:R-:W-:Y:S01]  /*a8a0*/  BSSY B0, `(.L_x_978) ;  /* 0x000003a000007945 */ /* 0x000fe20003800000 */
[----:B------:R-:W-:Y:S02]  /*a8b0*/  SHF.R.S32.HI R23, RZ, 0x1f, R4 ;  /* 0x0000001fff177819 */ /* 0x000fe40000011404 */
[----:B------:R-:W-:Y:S01]  /*a8c0*/  LOP3.LUT R14, R6, 0x1ffffff8, RZ, 0xc0, !PT ;  /* 0x1ffffff8060e7812 */ /* 0x000fe200078ec0ff */
[----:B------:R-:W2:Y:S01]  /*a8d0*/  LDC.U8 R2, c[0x0][0x328] ;  /* 0x0000ca00ff027b82 */ /* 0x000ea20000000000 */
[----:B------:R-:W-:Y:S01]  /*a8e0*/  SHF.R.S32.HI R6, RZ, 0x3, R6 ;  /* 0x00000003ff067819 */ /* 0x000fe20000011406 */
[----:B------:R-:W-:-:S04]  /*a8f0*/  IMAD R23, R23, c[0x0][0x1f0], RZ ;  /* 0x00007c0017177a24 */ /* 0x000fc800078e02ff */
[----:B------:R-:W-:Y:S01]  /*a900*/  @!P4 SHF.R.S32.HI R8, RZ, 0x1f, R7 ;  /* 0x0000001fff08c819 */ /* 0x000fe20000011407 */
[----:B------:R-:W-:-:S04]  /*a910*/  @!P4 IMAD.WIDE.U32 R12, R7, c[0x0][0x1e0], RZ ;  /* 0x00007800070cca25 */ /* 0x000fc800078e00ff */
[----:B------:R-:W-:Y:S02]  /*a920*/  @!P4 IMAD R8, R8, c[0x0][0x1e0], RZ ;  /* 0x000078000808ca24 */ /* 0x000fe400078e02ff */
[----:B------:R-:W-:Y:S01]  /*a930*/  @P4 IMAD.WIDE.U32 R10, R197, c[0x0][0x1e8], RZ ;  /* 0x00007a00c50a4a25 */ /* 0x000fe200078e00ff */
[----:B------:R-:W-:Y:S02]  /*a940*/  @!P4 MOV R10, R12 ;  /* 0x0000000c000ac202 */ /* 0x000fe40000000f00 */
[----:B-1----:R-:W-:Y:S01]  /*a950*/  ISETP.NE.AND P3, PT, R3, RZ, PT ;  /* 0x000000ff0300720c */ /* 0x002fe20003f65270 */
[----:B------:R-:W-:Y:S02]  /*a960*/  @!P4 IMAD R8, R7, c[0x0][0x1e4], R8 ;  /* 0x000079000708ca24 */ /* 0x000fe400078e0208 */
[----:B------:R-:W-:Y:S02]  /*a970*/  @P4 IMAD R0, R197, c[0x0][0x1ec], R11 ;  /* 0x00007b00c5004a24 */ /* 0x000fe400078e020b */
[----:B------:R-:W-:Y:S01]  /*a980*/  IMAD R23, R4, c[0x0][0x1f4], R23 ;  /* 0x00007d0004177a24 */ /* 0x000fe200078e0217 */
[----:B------:R-:W-:-:S02]  /*a990*/  @!P4 IADD3 R0, R13, R8, RZ ;  /* 0x000000080d00c210 */ /* 0x000fc40007ffe0ff */
[----:B--2---:R-:W-:-:S04]  /*a9a0*/  ISETP.NE.AND P2, PT, R2, RZ, PT ;  /* 0x000000ff0200720c */ /* 0x004fc80003f45270 */
[----:B------:R-:W-:Y:S01]  /*a9b0*/  ISETP.EQ.AND P2, PT, R3, RZ, P2 ;  /* 0x000000ff0300720c */ /* 0x000fe20001742270 */
[----:B------:R-:W-:Y:S01]  /*a9c0*/  @P3 IMAD.MOV.U32 R5, RZ, RZ, c[0x0][0x210] ;  /* 0x00008400ff053624 */ /* 0x000fe200078e00ff */
[----:B------:R-:W-:Y:S01]  /*a9d0*/  @!P3 ISETP.NE.AND P1, PT, R2, RZ, PT ;  /* 0x000000ff0200b20c */ /* 0x000fe20003f25270 */
[----:B------:R-:W-:Y:S01]  /*a9e0*/  @!P3 IMAD.MOV.U32 R2, RZ, RZ, c[0x0][0x214] ;  /* 0x00008500ff02b624 */ /* 0x000fe200078e00ff */
[----:B------:R-:W-:Y:S01]  /*a9f0*/  ISETP.NE.OR P0, PT, R197, -0x1, !P2 ;  /* 0xffffffffc500780c */ /* 0x000fe20005705670 */
[----:B------:R-:W-:Y:S02]  /*aa00*/  IMAD.IADD R3, R127, 0x1, -R14 ;  /* 0x000000017f037824 */ /* 0x000fe400078e0a0e */
[----:B------:R-:W-:Y:S01]  /*aa10*/  @P3 IMAD R5, R5, c[0x0][0x214], RZ ;  /* 0x0000850005053a24 */ /* 0x000fe200078e02ff */
[----:B------:R-:W-:Y:S01]  /*aa20*/  @!P3 SEL R5, R2, c[0x0][0x234], !P1 ;  /* 0x00008d000205ba07 */ /* 0x000fe20004800000 */
[----:B------:R-:W-:Y:S02]  /*aa30*/  IMAD.SHL.U32 R3, R3, 0x8, RZ ;  /* 0x0000000803037824 */ /* 0x000fe400078e00ff */
[----:B------:R-:W-:-:S02]  /*aa40*/  @P3 IMAD.MOV.U32 R2, RZ, RZ, 0x1 ;  /* 0x00000001ff023424 */ /* 0x000fc400078e00ff */
[----:B------:R-:W-:Y:S01]  /*aa50*/  @!P3 IMAD R2, R5, c[0x0][0x1c0], RZ ;  /* 0x000070000502ba24 */ /* 0x000fe200078e02ff */
[----:B------:R-:W-:Y:S01]  /*aa60*/  IADD3 R10, P1, R3, R10, RZ ;  /* 0x0000000a030a7210 */ /* 0x000fe20007f3e0ff */
[----:B------:R-:W-:Y:S02]  /*aa70*/  @!P2 CS2R R12, SRZ ;  /* 0x00000000000ca805 */ /* 0x000fe4000001ff00 */
[----:B------:R-:W-:Y:S01]  /*aa80*/  @!P0 IMAD R197, R7, c[0x0][0x214], RZ ;  /* 0x0000850007c58a24 */ /* 0x000fe200078e02ff */
[----:B------:R-:W-:Y:S01]  /*aa90*/  LEA.HI.X.SX32 R11, R3, R0, 0x1, P1 ;  /* 0x00000000030b7211 */ /* 0x000fe200008f0eff */
[----:B------:R-:W-:Y:S01]  /*aaa0*/  IMAD R0, R7, R2, RZ ;  /* 0x0000000207007224 */ /* 0x000fe200078e02ff */
[----:B------:R-:W-:Y:S01]  /*aab0*/  SHF.R.S32.HI R7, RZ, 0x1f, R6 ;  /* 0x0000001fff077819 */ /* 0x000fe20000011406 */
[----:B------:R-:W-:Y:S01]  /*aac0*/  @P3 IMAD.MOV.U32 R3, RZ, RZ, c[0x0][0x210] ;  /* 0x00008400ff033624 */ /* 0x000fe200078e00ff */
[--C-:B------:R-:W-:Y:S01]  /*aad0*/  @P2 SHF.R.S32.HI R13, RZ, 0x1f, R197.reuse ;  /* 0x0000001fff0d2819 */ /* 0x100fe200000114c5 */
[----:B------:R-:W-:Y:S01]  /*aae0*/  @P2 IMAD.MOV.U32 R12, RZ, RZ, R197 ;  /* 0x000000ffff0c2224 */ /* 0x000fe200078e00c5 */
[----:B------:R-:W-:Y:S01]  /*aaf0*/  SEL R0, R0, RZ, !P2 ;  /* 0x000000ff00007207 */ /* 0x000fe20005000000 */
[----:B------:R-:W-:Y:S01]  /*ab00*/  IMAD.WIDE.U32 R10, R4, c[0x0][0x1f0], R10 ;  /* 0x00007c00040a7a25 */ /* 0x000fe200078e000a */
[----:B------:R-:W-:-:S02]  /*ab10*/  @!P3 MOV R3, 0x1 ;  /* 0x000000010003b802 */ /* 0x000fc40000000f00 */
[----:B------:R-:W-:Y:S01]  /*ab20*/  ISETP.GE.AND P2, PT, R6, R9, PT ;  /* 0x000000090600720c */ /* 0x000fe20003f46270 */
[----:B------:R-:W-:Y:S01]  /*ab30*/  IMAD R15, R4, R5, R0 ;  /* 0x00000005040f7224 */ /* 0x000fe200078e0200 */
[----:B------:R-:W-:Y:S01]  /*ab40*/  IADD3 R23, R23, R11, RZ ;  /* 0x0000000b17177210 */ /* 0x000fe20007ffe0ff */
[----:B------:R-:W-:Y:S02]  /*ab50*/  IMAD R196, R196, R3, RZ ;  /* 0x00000003c4c47224 */ /* 0x000fe400078e02ff */
[----:B------:R-:W-:-:S03]  /*ab60*/  IMAD.WIDE R24, R123, 0x80, R6 ;  /* 0x000000807b187825 */ /* 0x000fc600078e0206 */
[--C-:B------:R-:W-:Y:S02]  /*ab70*/  IADD3 R0, P1, P0, R196, R12, R15.reuse ;  /* 0x0000000cc4007210 */ /* 0x100fe4000783e00f */
[----:B------:R-:W-:Y:S02]  /*ab80*/  SHF.R.S32.HI R5, RZ, 0x1f, R196 ;  /* 0x0000001fff057819 */ /* 0x000fe400000114c4 */
        /* <DEDUP_REMOVED lines=11> */
.L_x_979:
[----:B------:R-:W-:Y:S05]  /*ac40*/  BSYNC B0 ;  /* 0x0000000000007941 */ /* 0x000fea0003800000 */
.L_x_978:
[----:B------:R-:W-:Y:S01]  /*ac50*/  IADD3 R20, R6, 0x10, RZ ;  /* 0x0000001006147810 */ /* 0x000fe20007ffe0ff */
[----:B------:R-:W-:Y:S03]  /*ac60*/  BSSY B0, `(.L_x_980) ;  /* 0x000000e000007945 */ /* 0x000fe60003800000 */
[----:B------:R-:W-:-:S13]  /*ac70*/  ISETP.GE.AND P0, PT, R20, R9, PT ;  /* 0x000000091400720c */ /* 0x000fda0003f06270 */
        /* <DEDUP_REMOVED lines=12> */
.L_x_981:
[----:B------:R-:W-:Y:S05]  /*ad40*/  BSYNC B0 ;  /* 0x0000000000007941 */ /* 0x000fea0003800000 */
.L_x_980:
        /* <DEDUP_REMOVED lines=15> */
.L_x_983:
[----:B------:R-:W-:Y:S05]  /*ae40*/  BSYNC B0 ;  /* 0x0000000000007941 */ /* 0x000fea0003800000 */
.L_x_982:
        /* <DEDUP_REMOVED lines=15> */
.L_x_985:
[----:B------:R-:W-:Y:S05]  /*af40*/  BSYNC B0 ;  /* 0x0000000000007941 */ /* 0x000fea0003800000 */
.L_x_984:
        /* <DEDUP_REMOVED lines=15> */
.L_x_987:
[----:B------:R-:W-:Y:S05]  /*b040*/  BSYNC B0 ;  /* 0x0000000000007941 */ /* 0x000fea0003800000 */
.L_x_986:
        /* <DEDUP_REMOVED lines=15> */
.L_x_989:
[----:B------:R-:W-:Y:S05]  /*b140*/  BSYNC B0 ;  /* 0x0000000000007941 */ /* 0x000fea0003800000 */
.L_x_988:
        /* <DEDUP_REMOVED lines=15> */
.L_x_991:
[----:B------:R-:W-:Y:S05]  /*b240*/  BSYNC B0 ;  /* 0x0000000000007941 */ /* 0x000fea0003800000 */
.L_x_990:
[----:B-1----:R-:W-:Y:S01]  /*b250*/  IADD3 R4, R6, 0x70, RZ ;  /* 0x0000007006047810 */ /* 0x002fe20007ffe0ff */
        /* <DEDUP_REMOVED lines=13> */
.L_x_993:
[----:B------:R-:W-:Y:S05]  /*b330*/  BSYNC B0 ;  /* 0x0000000000007941 */ /* 0x000fea0003800000 */
.L_x_992:
        /* <DEDUP_REMOVED lines=27> */
[----:B--2---:R-:W-:Y:S01]  /*b4f0*/  @!P4 LEA.HI.X.SX32 R7, R16, R13, 0x1, P0 ;  /* 0x0000000d1007c211 */ /* 0x004fe200000f0eff */
[----:B------:R-:W-:Y:S01]  /*b500*/  @!P1 IMAD.MOV.U32 R5, RZ, RZ, 0x7f800000 ;  /* 0x7f800000ff059424 */ /* 0x000fe200078e00ff */
[----:B------:R-:W-:-:S09]  /*b510*/  @!P4 LEA R6, P0, R2, c[0x0][0x200], 0x2 ;  /* 0x000080000206ca11 */ /* 0x000fd200078010ff */
[----:B------:R-:W-:Y:S02]  /*b520*/  @!P2 IMAD R12, R12, R3, RZ ;  /* 0x000000030c0ca224 */ /* 0x000fe400078e02ff */
[----:B------:R-:W-:Y:S01]  /*b530*/  @!P2 IMAD.MOV.U32 R27, RZ, RZ, 0x7f800000 ;  /* 0x7f800000ff1ba424 */ /* 0x000fe200078e00ff */
        /* <DEDUP_REMOVED lines=15> */
[----:B--2---:R-:W-:-:S03]  /*b630*/  @!P5 IMAD.MOV.U32 R5, RZ, RZ, 0x7f800000 ;  /* 0x7f800000ff05d424 */ /* 0x004fc600078e00ff */
[----:B------:R-:W-:Y:S01]  /*b640*/  @!P1 LEA.HI.X.SX32 R15, R8, R13, 0x1, P0 ;  /* 0x0000000d080f9211 */ /* 0x000fe200000f0eff */
[----:B------:R-:W-:Y:S01]  /*b650*/  @!P3 IMAD.MOV.U32 R21, RZ, RZ, 0x7f800000 ;  /* 0x7f800000ff15b424 */ /* 0x000fe200078e00ff */
[C---:B-1----:R-:W-:Y:S01]  /*b660*/  @!P1 LEA R22, P0, R2.reuse, c[0x0][0x200], 0x2 ;  /* 0x0000800002169a11 */ /* 0x042fe200078010ff */
        /* <DEDUP_REMOVED lines=9> */
[----:B-1----:R-:W-:-:S03]  /*b700*/  IMAD.MOV.U32 R5, RZ, RZ, 0x7f800000 ;  /* 0x7f800000ff057424 */ /* 0x002fc600078e00ff */
[----:B------:R-:W-:-:S04]  /*b710*/  IADD3 R0, P0, R3, R0, RZ ;  /* 0x0000000003007210 */ /* 0x000fc80007f1e0ff */
[----:B------:R-:W-:Y:S02]  /*b720*/  LEA.HI.X.SX32 R3, R3, R13, 0x1, P0 ;  /* 0x0000000d03037211 */ /* 0x000fe400000f0eff */
[----:B------:R-:W-:-:S04]  /*b730*/  LEA R2, P0, R0, c[0x0][0x200], 0x2 ;  /* 0x0000800000027a11 */ /* 0x000fc800078010ff */
[----:B------:R-:W-:-:S05]  /*b740*/  LEA.HI.X R3, R0, c[0x0][0x204], R3, 0x2, P0 ;  /* 0x0000810000037a11 */ /* 0x000fca00000f1403 */
[----:B------:R-:W-:Y:S01]  /*b750*/  STG.E [R2.64], R5 ;  /* 0x0000000502007986 */ /* 0x000fe2000c101914 */
[----:B------:R-:W-:Y:S05]  /*b760*/  EXIT ;  /* 0x000000000000794d */ /* 0x000fea0003800000 */
.L_x_994:
        /* <DEDUP_REMOVED lines=9> */
.L_x_2126:


//--------------------- .text._ZN5flash16flash_fwd_kernelI23Flash_fwd_kernel_traitsILi64ELi128ELi64ELi4ELb0ELb0EN7cutlass10bfloat16_tE19Flash_kernel_traitsILi64ELi128ELi64ELi4ES3_EELb0ELb0ELb0ELb0ELb0ELb1ELb1ELb0EEEvNS_16Flash_fwd_paramsE --------------------------
	.section	.text._ZN5flash16flash_fwd_kernelI23Flash_fwd_kernel_traitsILi64ELi128ELi64ELi4ELb0ELb0EN7cutlass10bfloat16_tE19Flash_kernel_traitsILi64ELi128ELi64ELi4ES3_EELb0ELb0ELb0ELb0ELb0ELb1ELb1ELb0EEEvNS_16Flash_fwd_paramsE,"ax",@progbits
	.sectioninfo	@"SHI_REGISTERS=253"
	.align	128
        .global         _ZN5flash16flash_fwd_kernelI23Flash_fwd_kernel_traitsILi64ELi128ELi64ELi4ELb0ELb0EN7cutlass10bfloat16_tE19Flash_kernel_traitsILi64ELi128ELi64ELi4ES3_EELb0ELb0ELb0ELb0ELb0ELb1ELb1ELb0EEEvNS_16Flash_fwd_paramsE
        .type           _ZN5flash16flash_fwd_kernelI23Flash_fwd_kernel_traitsILi64ELi128ELi64ELi4ELb0ELb0EN7cutlass10bfloat16_tE19Flash_kernel_traitsILi64ELi128ELi64ELi4ES3_EELb0ELb0ELb0ELb0ELb0ELb1ELb1ELb0EEEvNS_16Flash_fwd_paramsE,@function
        .size           _ZN5flash16flash_fwd_kernelI23Flash_fwd_kernel_traitsILi64ELi128ELi64ELi4ELb0ELb0EN7cutlass10bfloat16_tE19Flash_kernel_traitsILi64ELi128ELi64ELi4ES3_EELb0ELb0ELb0ELb0ELb0ELb1ELb1ELb0EEEvNS_16Flash_fwd_paramsE,(.L_x_2127 - _ZN5flash16flash_fwd_kernelI23Flash_fwd_kernel_traitsILi64ELi128ELi64ELi4ELb0ELb0EN7cutlass10bfloat16_tE19Flash_kernel_traitsILi64ELi128ELi64ELi4ES3_EELb0ELb0ELb0ELb0ELb0ELb1ELb1ELb0EEEvNS_16Flash_fwd_paramsE)
        .other          _ZN5flash16flash_fwd_kernelI23Flash_fwd_kernel_traitsILi64ELi128ELi64ELi4ELb0ELb0EN7cutlass10bfloat16_tE19Flash_kernel_traitsILi64ELi128ELi64ELi4ES3_EELb0ELb0ELb0ELb0ELb0ELb1ELb1ELb0EEEvNS_16Flash_fwd_paramsE,@"STO_CUDA_ENTRY STV_DEFAULT"
_ZN5flash16flash_fwd_kernelI23Flash_fwd_kernel_traitsILi64ELi128ELi64ELi4ELb0ELb0EN7cutlass10bfloat16_tE19Flash_kernel_traitsILi64ELi128ELi64ELi4ES3_EELb0ELb0ELb0ELb0ELb0ELb1ELb1ELb0EEEvNS_16Flash_fwd_paramsE:
.text._ZN5flash16flash_fwd_kernelI23Flash_fwd_kernel_traitsILi64ELi128ELi64ELi4ELb0ELb0EN7cutlass10bfloat16_tE19Flash_kernel_traitsILi64ELi128ELi64ELi4ES3_EELb0ELb0ELb0ELb0ELb0ELb1ELb1ELb0EEEvNS_16Flash_fwd_paramsE:
[----:B------:R-:W-:Y:S02]  /*0000*/  MOV R1, c[0x0][0x28] ;  /* 0x00000a0000017a02 */ /* 0x000fe40000000f00 */
[----:B------:R-:W1:Y:S01]  /*0010*/  LDC.U8 R0, c[0x0][0x312] ;  /* 0x0000c480ff007b82 */ /* 0x000e620000000000 */
[----:B------:R-:W2:Y:S01]  /*0020*/  S2R R3, SR_CTAID.Y ;  /* 0x0000000000037919 */ /* 0x000ea20000002600 */
[----:B------:R-:W-:Y:S01]  /*0030*/  ISETP.NE.U32.AND P2, PT, RZ, c[0x0][0x240], PT ;  /* 0x00009000ff007a0c */ /* 0x000fe20003f45070 */
[----:B------:R-:W-:Y:S01]  /*0040*/  IMAD.MOV.U32 R2, RZ, RZ, 0x4 ;  /* 0x00000004ff027424 */ /* 0x000fe200078e00ff */
[----:B------:R-:W-:Y:S01]  /*0050*/  ISETP.EQ.U32.AND P1, PT, RZ, c[0x0][0x248], PT ;  /* 0x00009200ff007a0c */ /* 0x000fe20003f22070 */
[----:B------:R-:W-:Y:S01]  /*0060*/  IMAD.MOV.U32 R201, RZ, RZ, -0x1 ;  /* 0xffffffffffc97424 */ /* 0x000fe200078e00ff */
[----:B------:R-:W-:Y:S01]  /*0070*/  ISETP.NE.AND.EX P2, PT, RZ, c[0x0][0x244], PT, P2 ;  /* 0x00009100ff007a0c */ /* 0x000fe20003f45320 */
[----:B------:R-:W-:Y:S01]  /*0080*/  ULDC.64 UR8, c[0x0][0x118] ;  /* 0x0000460000087ab9 */ /* 0x000fe20000000a00 */
[----:B------:R-:W-:Y:S01]  /*0090*/  IMAD.MOV.U32 R10, RZ, RZ, -0x1 ;  /* 0xffffffffff0a7424 */ /* 0x000fe200078e00ff */
[----:B------:R-:W-:-:S04]  /*00a0*/  ISETP.NE.U32.AND P0, PT, RZ, c[0x0][0x250], PT ;  /* 0x00009400ff007a0c */ /* 0x000fc80003f05070 */
[----:B------:R-:W-:Y:S02]  /*00b0*/  ISETP.NE.AND.EX P0, PT, RZ, c[0x0][0x254], PT, P0 ;  /* 0x00009500ff007a0c */ /* 0x000fe40003f05300 */
[----:B-1----:R-:W-:Y:S01]  /*00c0*/  ISETP.NE.AND P3, PT, R0, RZ, PT ;  /* 0x000000ff0000720c */ /* 0x002fe20003f65270 */
[----:B--2---:R-:W-:-:S03]  /*00d0*/  IMAD.WIDE R4, R3, R2, c[0x0][0x240] ;  /* 0x0000900003047625 */ /* 0x004fc600078e0202 */
[----:B------:R-:W-:Y:S01]  /*00e0*/  ISETP.EQ.OR.EX P1, PT, RZ, c[0x0][0x24c], !P3, P1 ;  /* 0x00009300ff007a0c */ /* 0x000fe20005f22710 */
[----:B------:R-:W-:Y:S01]  /*00f0*/  IMAD.WIDE R8, R3, R2, c[0x0][0x248] ;  /* 0x0000920003087625 */ /* 0x000fe200078e0202 */
[----:B------:R1:W2:Y:S04]  /*0100*/  @P2 LDG.E R201, [R4.64] ;  /* 0x0000000804c92981 */ /* 0x0002a8000c1e1900 */
[----:B------:R1:W2:Y:S01]  /*0110*/  @P2 LDG.E R0, [R4.64+0x4] ;  /* 0x0000040804002981 */ /* 0x0002a2000c1e1900 */
[----:B------:R-:W-:-:S06]  /*0120*/  IMAD.MOV.U32 R7, RZ, RZ, RZ ;  /* 0x000000ffff077224 */ /* 0x000fcc00078e00ff */
[----:B------:R3:W5:Y:S04]  /*0130*/  @!P1 LDG.E R10, [R8.64] ;  /* 0x00000008080a9981 */ /* 0x000768000c1e1900 */
[----:B------:R-:W4:Y:S04]  /*0140*/  S2R R220, SR_CTAID.X ;  /* 0x0000000000dc7919 */ /* 0x000f280000002500 */
[----:B------:R-:W2:Y:S04]  /*0150*/  S2R R16, SR_CTAID.Z ;  /* 0x0000000000107919 */ /* 0x000ea80000002700 */
[----:B------:R-:W2:Y:S01]  /*0160*/  S2R R128, SR_TID.X ;  /* 0x0000000000807919 */ /* 0x000ea20000002100 */
[----:B-1----:R-:W-:-:S05]  /*0170*/  @P0 IMAD.WIDE R4, R3, R2, c[0x0][0x250] ;  /* 0x0000940003040625 */ /* 0x002fca00078e0202 */
[----:B------:R3:W5:Y:S01]  /*0180*/  @P0 LDG.E R7, [R4.64] ;  /* 0x0000000804070981 */ /* 0x000762000c1e1900 */
[----:B------:R-:W-:-:S04]  /*0190*/  ISETP.NE.U32.AND P0, PT, RZ, c[0x0][0x248], PT ;  /* 0x00009200ff007a0c */ /* 0x000fc80003f05070 */
[----:B------:R-:W-:Y:S01]  /*01a0*/  ISETP.NE.AND.EX P0, PT, RZ, c[0x0][0x24c], PT, P0 ;  /* 0x00009300ff007a0c */ /* 0x000fe20003f05300 */
[----:B--2---:R-:W-:Y:S02]  /*01b0*/  @P2 IMAD.IADD R0, R0, 0x1, -R201 ;  /* 0x0000000100002824 */ /* 0x004fe400078e0ac9 */
[----:B------:R-:W-:-:S10]  /*01c0*/  @!P2 IMAD.MOV.U32 R0, RZ, RZ, c[0x0][0x214] ;  /* 0x00008500ff00a624 */ /* 0x000fd400078e00ff */
[----:B------:R-:W-:Y:S05]  /*01d0*/  @!P0 BRA `(.L_x_995) ;  /* 0x0000004000008947 */ /* 0x000fea0003800000 */
[----:B---34-:R-:W2:Y:S02]  /*01e0*/  @P3 LDG.E R4, [R8.64+0x4] ;  /* 0x0000040808043981 */ /* 0x018ea4000c1e1900 */
[----:B--2--5:R-:W-:-:S06]  /*01f0*/  @P3 IADD3 R4, R4, -R10, RZ ;  /* 0x8000000a04043210 */ /* 0x024fcc0007ffe0ff */
[----:B------:R1:W5:Y:S01]  /*0200*/  @!P3 LDG.E R4, [R8.64] ;  /* 0x000000080804b981 */ /* 0x000362000c1e1900 */
[----:B------:R-:W-:Y:S05]  /*0210*/  BRA `(.L_x_996) ;  /* 0x0000001000007947 */ /* 0x000fea0003800000 */
.L_x_995:
[----:B---34-:R-:W-:Y:S02]  /*0220*/  MOV R4, c[0x0][0x218] ;  /* 0x0000860000047a02 */ /* 0x018fe40000000f00 */
.L_x_996:
[----:B------:R-:W-:-:S04]  /*0230*/  ISETP.NE.U32.AND P2, PT, RZ, c[0x0][0x258], PT ;  /* 0x00009600ff007a0c */ /* 0x000fc80003f45070 */
[----:B------:R-:W-:-:S13]  /*0240*/  ISETP.NE.AND.EX P2, PT, RZ, c[0x0][0x25c], PT, P2 ;  /* 0x00009700ff007a0c */ /* 0x000fda0003f45320 */
[----:B------:R-:W-:-:S06]  /*0250*/  @P2 IMAD.WIDE R126, R3, R2, c[0x0][0x258] ;  /* 0x00009600037e2625 */ /* 0x000fcc00078e0202 */
        /* <DEDUP_REMOVED lines=17> */
[----:B-1----:R-:W-:Y:S01]  /*0370*/  @P1 IMAD.WIDE.U32 R8, R201, c[0x0][0x190], RZ ;  /* 0x00006400c9081a25 */ /* 0x002fe200078e00ff */
[----:B------:R-:W-:-:S03]  /*0380*/  @P0 IADD3 R5, R7, R10, RZ ;  /* 0x0000000a07050210 */ /* 0x000fc60007ffe0ff */
[----:B------:R-:W-:Y:S01]  /*0390*/  @!P1 IMAD R2, R2, c[0x0][0x178], RZ ;  /* 0x00005e0002029a24 */ /* 0x000fe200078e02ff */
[----:B------:R-:W-:Y:S01]  /*03a0*/  @P1 MOV R6, R8 ;  /* 0x0000000800061202 */ /* 0x000fe20000000f00 */
[----:B------:R-:W-:Y:S02]  /*03b0*/  @P1 IMAD R4, R201, c[0x0][0x194], R9 ;  /* 0x00006500c9041a24 */ /* 0x000fe400078e0209 */
[----:B------:R-:W-:-:S04]  /*03c0*/  @!P1 IMAD.WIDE.U32 R8, R3, c[0x0][0x178], RZ ;  /* 0x00005e0003089a25 */ /* 0x000fc800078e00ff */
[----:B------:R-:W-:Y:S01]  /*03d0*/  @!P1 IMAD R2, R3, c[0x0][0x17c], R2 ;  /* 0x00005f0003029a24 */ /* 0x000fe200078e0202 */
[----:B------:R-:W-:Y:S01]  /*03e0*/  @!P1 MOV R6, R8 ;  /* 0x0000000800069202 */ /* 0x000fe20000000f00 */
[----:B------:R-:W-:-:S03]  /*03f0*/  @P0 IMAD.WIDE.U32 R212, R5, c[0x0][0x198], RZ ;  /* 0x0000660005d40a25 */ /* 0x000fc600078e00ff */
        /* <DEDUP_REMOVED lines=13> */
[----:B------:R-:W-:Y:S02]  /*04d0*/  MOV R212, R8 ;  /* 0x0000000800d47202 */ /* 0x000fe40000000f00 */
.L_x_998:
[----:B------:R-:W-:-:S04]  /*04e0*/  IABS R9, c[0x0][0x1c8] ;  /* 0x0000720000097a13 */ /* 0x000fc80000000000 */
        /* <DEDUP_REMOVED lines=9> */
[----:B------:R-:W-:-:S04]  /*0580*/  IMAD.MOV.U32 R8, RZ, RZ, R2 ;  /* 0x000000ffff087224 */ /* 0x000fc800078e0002 */
[----:B------:R-:W-:-:S05]  /*0590*/  IMAD.HI.U32 R210, R12, R8, RZ ;  /* 0x000000080cd27227 */ /* 0x000fca00078e00ff */
[----:B------:R-:W-:-:S05]  /*05a0*/  IADD3 R2, -R210, RZ, RZ ;  /* 0x000000ffd2027210 */ /* 0x000fca0007ffe1ff */
[----:B------:R-:W-:Y:S01]  /*05b0*/  IMAD R2, R9, R2, R8 ;  /* 0x0000000209027224 */ /* 0x000fe200078e0208 */
[----:B------:R-:W-:-:S04]  /*05c0*/  SHF.R.S32.HI R8, RZ, 0x1f, R16 ;  /* 0x0000001fff087819 */ /* 0x000fc80000011410 */
[----:B------:R-:W-:-:S13]  /*05d0*/  ISETP.GT.U32.AND P2, PT, R9, R2, PT ;  /* 0x000000020900720c */ /* 0x000fda0003f44070 */
[----:B------:R-:W-:Y:S01]  /*05e0*/  @!P2 IMAD.IADD R2, R2, 0x1, -R9 ;  /* 0x000000010202a824 */ /* 0x000fe200078e0a09 */
[----:B------:R-:W-:Y:S02]  /*05f0*/  @!P2 IADD3 R210, R210, 0x1, RZ ;  /* 0x00000001d2d2a810 */ /* 0x000fe40007ffe0ff */
[----:B------:R-:W-:Y:S02]  /*0600*/  ISETP.NE.AND P2, PT, RZ, c[0x0][0x1c8], PT ;  /* 0x00007200ff007a0c */ /* 0x000fe40003f45270 */
[----:B------:R-:W-:Y:S02]  /*0610*/  ISETP.GE.U32.AND P3, PT, R2, R9, PT ;  /* 0x000000090200720c */ /* 0x000fe40003f66070 */
[----:B------:R-:W-:-:S04]  /*0620*/  LOP3.LUT R2, R16, c[0x0][0x1c8], RZ, 0x3c, !PT ;  /* 0x0000720010027a12 */ /* 0x000fc800078e3cff */
[----:B------:R-:W-:Y:S01]  /*0630*/  ISETP.GE.AND P1, PT, R2, RZ, PT ;  /* 0x000000ff0200720c */ /* 0x000fe20003f26270 */
[----:B------:R-:W-:-:S04]  /*0640*/  @P0 IMAD.IADD R2, R7, 0x1, R10 ;  /* 0x0000000107020824 */ /* 0x000fc800078e020a */
[----:B------:R-:W-:Y:S02]  /*0650*/  @P0 IMAD.WIDE.U32 R22, R2, c[0x0][0x1a0], RZ ;  /* 0x0000680002160a25 */ /* 0x000fe400078e00ff */
[----:B------:R-:W-:Y:S02]  /*0660*/  @P3 IADD3 R210, R210, 0x1, RZ ;  /* 0x00000001d2d23810 */ /* 0x000fe40007ffe0ff */
[----:B------:R-:W-:-:S04]  /*0670*/  @P0 IMAD R2, R2, c[0x0][0x1a4], R23 ;  /* 0x0000690002020a24 */ /* 0x000fc800078e0217 */
        /* <DEDUP_REMOVED lines=14> */
.L_x_999:
[----:B------:R-:W-:Y:S01]  /*0760*/  SHF.R.S32.HI R129, RZ, 0x1f, R128 ;  /* 0x0000001fff817819 */ /* 0x000fe20000011480 */
[----:B------:R-:W-:Y:S01]  /*0770*/  IMAD.IADD R200, R0, 0x1, -R200 ;  /* 0x0000000100c87824 */ /* 0x000fe200078e0ac8 */
[----:B------:R-:W-:Y:S01]  /*0780*/  LEA.HI.SX32 R127, R138, 0xffffffff, 0x1a ;  /* 0xffffffff8a7f7811 */ /* 0x000fe200078fd2ff */
[----:B------:R-:W-:Y:S01]  /*0790*/  IMAD R8, R8, c[0x0][0x1a8], RZ ;  /* 0x00006a0008087a24 */ /* 0x000fe200078e02ff */
[----:B------:R-:W-:Y:S01]  /*07a0*/  LEA.HI R3, R129, R128, RZ, 0x3 ;  /* 0x0000008081037211 */ /* 0x000fe200078f18ff */
[----:B------:R-:W-:Y:S02]  /*07b0*/  IMAD.MOV.U32 R121, RZ, RZ, c[0x0][0x198] ;  /* 0x00006600ff797624 */ /* 0x000fe400078e00ff */
[----:B------:R-:W-:Y:S01]  /*07c0*/  IMAD R8, R16, c[0x0][0x1ac], R8 ;  /* 0x00006b0010087a24 */ /* 0x000fe200078e0208 */
[----:B------:R-:W-:Y:S01]  /*07d0*/  SHF.R.S32.HI R228, RZ, 0x3, R3 ;  /* 0x00000003ffe47819 */ /* 0x000fe20000011403 */
[----:B------:R-:W-:Y:S01]  /*07e0*/  IMAD.MOV.U32 R122, RZ, RZ, 0x6 ;  /* 0x00000006ff7a7424 */ /* 0x000fe200078e00ff */
[----:B------:R-:W-:Y:S01]  /*07f0*/  LOP3.LUT R3, R3, 0xfffffff8, RZ, 0xc0, !PT ;  /* 0xfffffff803037812 */ /* 0x000fe200078ec0ff */
[----:B------:R-:W-:Y:S01]  /*0800*/  IMAD.SHL.U32 R123, R121, 0x40, RZ ;  /* 0x00000040797b7824 */ /* 0x000fe200078e00ff */
[C---:B------:R-:W-:Y:S01]  /*0810*/  IADD3 R208, R228.reuse, 0x10, RZ ;  /* 0x00000010e4d07810 */ /* 0x040fe20007ffe0ff */
[C---:B------:R-:W-:Y:S01]  /*0820*/  IMAD.SHL.U32 R209, R228.reuse, 0x40, RZ ;  /* 0x00000040e4d17824 */ /* 0x040fe200078e00ff */
[----:B------:R-:W-:Y:S01]  /*0830*/  IADD3 R207, R228, 0x20, RZ ;  /* 0x00000020e4cf7810 */ /* 0x000fe20007ffe0ff */
[----:B------:R-:W-:Y:S01]  /*0840*/  IMAD.IADD R3, R128, 0x1, -R3 ;  /* 0x0000000180037824 */ /* 0x000fe200078e0a03 */
[-C--:B------:R-:W-:Y:S01]  /*0850*/  ISETP.GE.AND P0, PT, R208, R200.reuse, PT ;  /* 0x000000c8d000720c */ /* 0x080fe20003f06270 */
[----:B------:R-:W-:Y:S01]  /*0860*/  IMAD.MOV.U32 R120, RZ, RZ, c[0x0][0x19c] ;  /* 0x00006700ff787624 */ /* 0x000fe200078e00ff */
[--C-:B------:R-:W-:Y:S01]  /*0870*/  SHF.R.S32.HI R229, RZ, 0x1f, R228.reuse ;  /* 0x0000001fffe57819 */ /* 0x100fe200000114e4 */
[----:B------:R-:W-:Y:S01]  /*0880*/  IMAD.SHL.U32 R218, R3, 0x8, RZ ;  /* 0x0000000803da7824 */ /* 0x000fe200078e00ff */
[----:B------:R-:W-:Y:S01]  /*0890*/  ISETP.GE.AND P5, PT, R207, R200, PT ;  /* 0x000000c8cf00720c */ /* 0x000fe20003fa6270 */
[----:B------:R-:W-:Y:S01]  /*08a0*/  IMAD.SHL.U32 R197, R3, 0x40, RZ ;  /* 0x0000004003c57824 */ /* 0x000fe200078e00ff */
[----:B------:R-:W-:Y:S01]  /*08b0*/  IADD3 R206, R228, 0x30, RZ ;  /* 0x00000030e4ce7810 */ /* 0x000fe20007ffe0ff */
[----:B------:R-:W-:Y:S01]  /*08c0*/  IMAD.WIDE R220, R220, 0x80, R228 ;  /* 0x00000080dcdc7825 */ /* 0x000fe200078e02e4 */
[----:B------:R-:W-:-:S02]  /*08d0*/  IADD3 R6, P1, R218, R6, RZ ;  /* 0x00000006da067210 */ /* 0x000fc40007f3e0ff */
[----:B------:R-:W-:Y:S01]  /*08e0*/  SHF.R.S32.HI R219, RZ, 0x1f, R218 ;  /* 0x0000001fffdb7819 */ /* 0x000fe200000114da */
[----:B------:R-:W-:Y:S01]  /*08f0*/  IMAD.MOV.U32 R132, RZ, RZ, c[0x0][0x1a0] ;  /* 0x00006800ff847624 */ /* 0x000fe200078e00ff */
[-C--:B------:R-:W-:Y:S01]  /*0900*/  ISETP.GE.AND P4, PT, R206, R200.reuse, PT ;  /* 0x000000c8ce00720c */ /* 0x080fe20003f86270 */
[----:B------:R-:W-:Y:S01]  /*0910*/  IMAD.MOV.U32 R137, RZ, RZ, c[0x0][0x1a4] ;  /* 0x00006900ff897624 */ /* 0x000fe200078e00ff */
[----:B------:R-:W-:Y:S01]  /*0920*/  IADD3 R205, R228, 0x40, RZ ;  /* 0x00000040e4cd7810 */ /* 0x000fe20007ffe0ff */
[----:B------:R-:W-:Y:S01]  /*0930*/  IMAD.X R7, R219, 0x1, R4, P1 ;  /* 0x00000001db077824 */ /* 0x000fe200008e0604 */
[----:B------:R-:W-:Y:S02]  /*0940*/  @!P0 IADD3 R12, P1, R220, 0x10, RZ ;  /* 0x00000010dc0c8810 */ /* 0x000fe40007f3e0ff */
[----:B------:R-:W-:Y:S01]  /*0950*/  LOP3.LUT R209, R209, 0x1c0, RZ, 0xc0, !PT ;  /* 0x000001c0d1d17812 */ /* 0x000fe200078ec0ff */
[----:B------:R-:W-:Y:S01]  /*0960*/  IMAD.WIDE.U32 R16, R16, c[0x0][0x1a8], R6 ;  /* 0x00006a0010107a25 */ /* 0x000fe200078e0006 */
[----:B------:R-:W-:-:S02]  /*0970*/  ISETP.GE.AND P2, PT, R205, R200, PT ;  /* 0x000000c8cd00720c */ /* 0x000fc40003f46270 */
[----:B------:R-:W-:Y:S01]  /*0980*/  LOP3.LUT R0, R209, 0x38, R218, 0xf8, !PT ;  /* 0x00000038d1007812 */ /* 0x000fe200078ef8da */
[----:B------:R-:W-:Y:S01]  /*0990*/  @!P0 IMAD.X R7, RZ, RZ, R221, P1 ;  /* 0x000000ffff078224 */ /* 0x000fe200008e06dd */
[----:B------:R-:W-:Y:S01]  /*09a0*/  @!P5 IADD3 R26, P1, R220, 0x20, RZ ;  /* 0x00000020dc1ad810 */ /* 0x000fe20007f3e0ff */
[----:B------:R-:W-:Y:S01]  /*09b0*/  IMAD.IADD R9, R17, 0x1, R8 ;  /* 0x0000000111097824 */ /* 0x000fe200078e0208 */
[----:B------:R-:W-:Y:S01]  /*09c0*/  SHF.R.U32.HI R209, RZ, 0x3, R209 ;  /* 0x00000003ffd17819 */ /* 0x000fe200000116d1 */
[----:B------:R-:W-:Y:S01]  /*09d0*/  @!P0 IMAD R7, R7, c[0x0][0x190], RZ ;  /* 0x0000640007078a24 */ /* 0x000fe200078e02ff */
[----:B------:R-:W-:Y:S01]  /*09e0*/  ISETP.GE.AND P3, PT, R228, R200, PT ;  /* 0x000000c8e400720c */ /* 0x000fe20003f66270 */
[--C-:B------:R-:W-:Y:S01]  /*09f0*/  @!P5 IMAD.X R6, RZ, RZ, R221.reuse, P1 ;  /* 0x000000ffff06d224 */ /* 0x100fe200008e06dd */
[----:B------:R-:W-:Y:S01]  /*0a00*/  @!P4 IADD3 R24, P6, R220, 0x30, RZ ;  /* 0x00000030dc18c810 */ /* 0x000fe20007fde0ff */
[--C-:B------:R-:W-:Y:S01]  /*0a10*/  @!P0 IMAD.MOV.U32 R8, RZ, RZ, R16.reuse ;  /* 0x000000ffff088224 */ /* 0x100fe200078e0010 */
[----:B------:R-:W-:Y:S01]  /*0a20*/  LOP3.LUT R209, R0, R209, RZ, 0x3c, !PT ;  /* 0x000000d100d17212 */ /* 0x000fe200078e3cff */
        /* <DEDUP_REMOVED lines=9> */
[----:B------:R-:W-:Y:S01]  /*0ac0*/  IADD3 R202, R228, 0x70, RZ ;  /* 0x00000070e4ca7810 */ /* 0x000fe20007ffe0ff */
[----:B------:R-:W-:Y:S01]  /*0ad0*/  @!P0 IMAD R7, R12, c[0x0][0x194], R7 ;  /* 0x000065000c078a24 */ /* 0x000fe200078e0207 */
[----:B------:R-:W-:Y:S01]  /*0ae0*/  SHF.L.U64.HI R122, R121, R122, c[0x0][0x19c] ;  /* 0x00006700797a7619 */ /* 0x000fe2000001027a */
[----:B------:R-:W-:Y:S01]  /*0af0*/  @!P5 IMAD R6, R26, c[0x0][0x194], R6 ;  /* 0x000065001a06da24 */ /* 0x000fe200078e0206 */
[----:B------:R-:W-:Y:S01]  /*0b00*/  LOP3.LUT R209, R209, 0xfffffe00, R0, 0xf8, !PT ;  /* 0xfffffe00d1d17812 */ /* 0x000fe200078ef800 */
[----:B------:R-:W-:Y:S01]  /*0b10*/  @!P0 IMAD.WIDE.U32 R12, R12, c[0x0][0x190], R8 ;  /* 0x000064000c0c8a25 */ /* 0x000fe200078e0008 */
[----:B------:R-:W-:-:S03]  /*0b20*/  LOP3.LUT R197, R197, 0x1c0, RZ, 0xc0, !PT ;  /* 0x000001c0c5c57812 */ /* 0x000fc600078ec0ff */
[----:B------:R-:W-:Y:S02]  /*0b30*/  @!P4 IMAD R4, R4, c[0x0][0x190], RZ ;  /* 0x000064000404ca24 */ /* 0x000fe400078e02ff */
[----:B------:R-:W-:-:S04]  /*0b40*/  @!P5 IMAD.WIDE.U32 R26, R26, c[0x0][0x190], R10 ;  /* 0x000064001a1ada25 */ /* 0x000fc800078e000a */
[--C-:B------:R-:W-:Y:S02]  /*0b50*/  @!P4 IMAD.MOV.U32 R10, RZ, RZ, R16.reuse ;  /* 0x000000ffff0ac224 */ /* 0x100fe400078e0010 */
[--C-:B------:R-:W-:Y:S02]  /*0b60*/  @!P4 IMAD.MOV.U32 R11, RZ, RZ, R9.reuse ;  /* 0x000000ffff0bc224 */ /* 0x100fe400078e0009 */
[----:B------:R-:W-:Y:S02]  /*0b70*/  @!P3 IMAD R8, R221, c[0x0][0x190], RZ ;  /* 0x00006400dd08ba24 */ /* 0x000fe400078e02ff */
[----:B------:R-:W-:Y:S02]  /*0b80*/  @!P3 IMAD.MOV.U32 R14, RZ, RZ, R16 ;  /* 0x000000ffff0eb224 */ /* 0x000fe400078e0010 */
[----:B------:R-:W-:Y:S02]  /*0b90*/  @!P3 IMAD.MOV.U32 R15, RZ, RZ, R9 ;  /* 0x000000ffff0fb224 */ /* 0x000fe400078e0009 */
[----:B------:R-:W-:Y:S01]  /*0ba0*/  @!P2 IMAD.X R0, RZ, RZ, R221, P1 ;  /* 0x000000ffff00a224 */ /* 0x000fe200008e06dd */
[----:B------:R-:W-:Y:S01]  /*0bb0*/  @!P0 LEA R20, P1, R12, c[0x0][0x160], 0x1 ;  /* 0x000058000c148a11 */ /* 0x000fe200078208ff */
[----:B------:R-:W-:-:S02]  /*0bc0*/  @!P4 IMAD R4, R24, c[0x0][0x194], R4 ;  /* 0x000065001804ca24 */ /* 0x000fc400078e0204 */
[----:B------:R-:W-:Y:S02]  /*0bd0*/  @!P0 IMAD.IADD R7, R13, 0x1, R7 ;  /* 0x000000010d078824 */ /* 0x000fe400078e0207 */
[----:B------:R-:W-:-:S03]  /*0be0*/  @!P4 IMAD.WIDE.U32 R24, R24, c[0x0][0x190], R10 ;  /* 0x000064001818ca25 */ /* 0x000fc600078e000a */
[----:B------:R-:W-:Y:S01]  /*0bf0*/  @!P0 LEA.HI.X R21, R12, c[0x0][0x164], R7, 0x1, P1 ;  /* 0x000059000c158a11 */ /* 0x000fe200008f0c07 */
[----:B------:R-:W-:Y:S01]  /*0c00*/  @!P3 IMAD R8, R220, c[0x0][0x194], R8 ;  /* 0x00006500dc08ba24 */ /* 0x000fe200078e0208 */
[----:B------:R-:W-:Y:S01]  /*0c10*/  @!P4 LEA R12, P1, R24, c[0x0][0x160], 0x1 ;  /* 0x00005800180cca11 */ /* 0x000fe200078208ff */
[----:B------:R-:W-:-:S04]  /*0c20*/  @!P3 IMAD.WIDE.U32 R14, R220, c[0x0][0x190], R14 ;  /* 0x00006400dc0eba25 */ /* 0x000fc800078e000e */
[----:B------:R-:W-:Y:S01]  /*0c30*/  @!P4 IMAD.IADD R4, R25, 0x1, R4 ;  /* 0x000000011904c824 */ /* 0x000fe200078e0204 */
[----:B------:R-:W-:Y:S01]  /*0c40*/  @!P3 LEA R10, P6, R14, c[0x0][0x160], 0x1 ;  /* 0x000058000e0aba11 */ /* 0x000fe200078c08ff */
[----:B------:R-:W-:Y:S02]  /*0c50*/  @!P3 IMAD.IADD R8, R15, 0x1, R8 ;  /* 0x000000010f08b824 */ /* 0x000fe400078e0208 */
[----:B------:R-:W-:Y:S01]  /*0c60*/  @!P2 IMAD R0, R0, c[0x0][0x190], RZ ;  /* 0x000064000000aa24 */ /* 0x000fe200078e02ff */
[----:B------:R-:W-:Y:S01]  /*0c70*/  @!P4 LEA.HI.X R13, R24, c[0x0][0x164], R4, 0x1, P1 ;  /* 0x00005900180dca11 */ /* 0x000fe200008f0c04 */
[----:B------:R-:W-:Y:S01]  /*0c80*/  @!P2 IMAD.MOV.U32 R17, RZ, RZ, R9 ;  /* 0x000000ffff11a224 */ /* 0x000fe200078e0009 */
[----:B------:R-:W-:Y:S01]  /*0c90*/  @!P3 LEA.HI.X R11, R14, c[0x0][0x164], R8, 0x1, P6 ;  /* 0x000059000e0bba11 */ /* 0x000fe200030f0c08 */
[----:B------:R-:W-:Y:S01]  /*0ca0*/  IMAD.SHL.U32 R209, R209, 0x2, RZ ;  /* 0x00000002d1d17824 */ /* 0x000fe200078e00ff */
[-C--:B------:R-:W-:Y:S01]  /*0cb0*/  ISETP.GE.AND P1, PT, R204, R200.reuse, PT ;  /* 0x000000c8cc00720c */ /* 0x080fe20003f26270 */
[----:B------:R-:W-:Y:S01]  /*0cc0*/  @!P2 IMAD R0, R18, c[0x0][0x194], R0 ;  /* 0x000065001200aa24 */ /* 0x000fe200078e0200 */
[----:B------:R-:W-:Y:S01]  /*0cd0*/  @!P5 LEA R14, P6, R26, c[0x0][0x160], 0x1 ;  /* 0x000058001a0eda11 */ /* 0x000fe200078c08ff */
        /* <DEDUP_REMOVED lines=9> */
[----:B------:R2:W-:Y:S01]  /*0d70*/  @!P0 LDGSTS.E.BYPASS.LTC128B.128 [R209+0x800], [R20.64] ;  /* 0x0080000014d18fae */ /* 0x0005e2000b901d48 */
[----:B------:R-:W-:Y:S01]  /*0d80*/  ISETP.GE.AND P0, PT, R202, R200, PT ;  /* 0x000000c8ca00720c */ /* 0x000fe20003f06270 */
[----:B------:R-:W-:Y:S02]  /*0d90*/  IMAD.WIDE.U32 R26, R121, 0x20, RZ ;  /* 0x00000020791a7825 */ /* 0x000fe400078e00ff */
[----:B------:R3:W-:Y:S04]  /*0da0*/  @!P5 LDGSTS.E.BYPASS.LTC128B.128 [R209+0x1000], [R14.64] ;  /* 0x010000000ed1dfae */ /* 0x0007e8000b901d48 */
[----:B------:R4:W-:Y:S01]  /*0db0*/  @!P4 LDGSTS.E.BYPASS.LTC128B.128 [R209+0x1800], [R12.64] ;  /* 0x018000000cd1cfae */ /* 0x0009e2000b901d48 */
[----:B------:R-:W-:-:S05]  /*0dc0*/  @!P3 IMAD.MOV.U32 R19, RZ, RZ, R9 ;  /* 0x000000ffff13b224 */ /* 0x000fca00078e0009 */
[----:B------:R-:W-:Y:S01]  /*0dd0*/  @!P0 IMAD.MOV.U32 R17, RZ, RZ, R9 ;  /* 0x000000ffff118224 */ /* 0x000fe200078e0009 */
[----:B-1----:R-:W-:-:S04]  /*0de0*/  @!P2 LEA R10, P6, R18, c[0x0][0x160], 0x1 ;  /* 0x00005800120aaa11 */ /* 0x002fc800078c08ff */
[----:B------:R-:W-:Y:S01]  /*0df0*/  @!P2 LEA.HI.X R11, R18, c[0x0][0x164], R0, 0x1, P6 ;  /* 0x00005900120baa11 */ /* 0x000fe200030f0c00 */
[--C-:B------:R-:W-:Y:S01]  /*0e00*/  @!P3 IMAD.MOV.U32 R18, RZ, RZ, R16.reuse ;  /* 0x000000ffff12b224 */ /* 0x100fe200078e0010 */
[C---:B------:R-:W-:Y:S01]  /*0e10*/  @!P1 IADD3 R0, P6, R220.reuse, 0x50, RZ ;  /* 0x00000050dc009810 */ /* 0x040fe20007fde0ff */
[----:B--2---:R-:W-:Y:S02]  /*0e20*/  @!P1 IMAD.MOV.U32 R20, RZ, RZ, R16 ;  /* 0x000000ffff149224 */ /* 0x004fe400078e0010 */
[----:B------:R-:W-:Y:S01]  /*0e30*/  @!P1 IMAD.MOV.U32 R21, RZ, RZ, R9 ;  /* 0x000000ffff159224 */ /* 0x000fe200078e0009 */
[----:B------:R1:W-:Y:S01]  /*0e40*/  @!P2 LDGSTS.E.BYPASS.LTC128B.128 [R209+0x2000], [R10.64] ;  /* 0x020000000ad1afae */ /* 0x0003e2000b901d48 */
[----:B------:R-:W-:Y:S01]  /*0e50*/  @!P1 IMAD.X R7, RZ, RZ, R221, P6 ;  /* 0x000000ffff079224 */ /* 0x000fe200030e06dd */
[----:B------:R-:W-:Y:S01]  /*0e60*/  @!P3 IADD3 R8, P6, R220, 0x60, RZ ;  /* 0x00000060dc08b810 */ /* 0x000fe20007fde0ff */
[----:B------:R-:W-:Y:S01]  /*0e70*/  @!P1 IMAD.WIDE.U32 R20, R0, c[0x0][0x190], R20 ;  /* 0x0000640000149a25 */ /* 0x000fe200078e0014 */
[----:B----4-:R-:W-:-:S02]  /*0e80*/  LEA.HI R13, R129, R128, RZ, 0x4 ;  /* 0x00000080810d7211 */ /* 0x010fc400078f20ff */
[----:B------:R-:W-:Y:S01]  /*0e90*/  LEA.HI R129, R129, R128, RZ, 0x5 ;  /* 0x0000008081817211 */ /* 0x000fe200078f28ff */
[----:B------:R-:W-:Y:S01]  /*0ea0*/  @!P3 IMAD.X R6, RZ, RZ, R221, P6 ;  /* 0x000000ffff06b224 */ /* 0x000fe200030e06dd */
[----:B------:R-:W-:Y:S01]  /*0eb0*/  @!P0 IADD3 R4, P6, R220, 0x70, RZ ;  /* 0x00000070dc048810 */ /* 0x000fe20007fde0ff */
[----:B------:R-:W-:Y:S01]  /*0ec0*/  @!P1 IMAD R7, R7, c[0x0][0x190], RZ ;  /* 0x0000640007079a24 */ /* 0x000fe200078e02ff */
[----:B------:R-:W-:Y:S01]  /*0ed0*/  LOP3.LUT R216, R129, 0xffffffe0, RZ, 0xc0, !PT ;  /* 0xffffffe081d87812 */ /* 0x000fe200078ec0ff */
[----:B------:R-:W-:Y:S02]  /*0ee0*/  @!P3 IMAD R6, R6, c[0x0][0x190], RZ ;  /* 0x000064000606ba24 */ /* 0x000fe400078e02ff */
[----:B------:R-:W-:Y:S02]  /*0ef0*/  @!P1 IMAD R7, R0, c[0x0][0x194], R7 ;  /* 0x0000650000079a24 */ /* 0x000fe400078e0207 */
[----:B------:R-:W-:Y:S02]  /*0f00*/  @!P0 IMAD.X R0, RZ, RZ, R221, P6 ;  /* 0x000000ffff008224 */ /* 0x000fe400030e06dd */
[----:B------:R-:W-:-:S02]  /*0f10*/  @!P3 IMAD R6, R8, c[0x0][0x194], R6 ;  /* 0x000065000806ba24 */ /* 0x000fc400078e0206 */
[----:B------:R-:W-:Y:S01]  /*0f20*/  @!P3 IMAD.WIDE.U32 R18, R8, c[0x0][0x190], R18 ;  /* 0x000064000812ba25 */ /* 0x000fe200078e0012 */
[----:B------:R-:W-:-:S03]  /*0f30*/  @!P1 LEA R8, P6, R20, c[0x0][0x160], 0x1 ;  /* 0x0000580014089a11 */ /* 0x000fc600078c08ff */
[----:B------:R-:W-:Y:S02]  /*0f40*/  @!P1 IMAD.IADD R7, R21, 0x1, R7 ;  /* 0x0000000115079824 */ /* 0x000fe400078e0207 */
        /* <DEDUP_REMOVED lines=13> */
[----:B------:R4:W-:Y:S02]  /*1020*/  @!P3 LDGSTS.E.BYPASS.LTC128B.128 [R209+0x3000], [R20.64] ;  /* 0x0300000014d1bfae */ /* 0x0009e4000b901d48 */
[----:B------:R-:W-:Y:S01]  /*1030*/  IMAD R4, R228, c[0x0][0x19c], R4 ;  /* 0x00006700e4047a24 */ /* 0x000fe200078e0204 */
[----:B------:R-:W-:Y:S01]  /*1040*/  IADD3 R212, P6, R212, R6, RZ ;  /* 0x00000006d4d47210 */ /* 0x000fe20007fde0ff */
[----:B------:R-:W-:Y:S01]  /*1050*/  IMAD R0, R229, c[0x0][0x1a0], RZ ;  /* 0x00006800e5007a24 */ /* 0x000fe200078e02ff */
[----:B------:R-:W-:Y:S01]  /*1060*/  SHF.R.S32.HI R6, RZ, 0x1f, R127 ;  /* 0x0000001fff067819 */ /* 0x000fe2000001147f */
[----:B------:R-:W-:Y:S01]  /*1070*/  IMAD.WIDE.U32 R16, R228, c[0x0][0x1a0], R218 ;  /* 0x00006800e4107a25 */ /* 0x000fe200078e00da */
[----:B------:R-:W-:Y:S01]  /*1080*/  IADD3.X R213, R5, R7, R4, P6, !PT ;  /* 0x0000000705d57210 */ /* 0x000fe200037fe404 */
[----:B------:R5:W-:Y:S01]  /*1090*/  @!P0 LDGSTS.E.BYPASS.LTC128B.128 [R209+0x3800], [R18.64] ;  /* 0x0380000012d18fae */ /* 0x000be2000b901d48 */
[----:B------:R-:W-:Y:S01]  /*10a0*/  SHF.R.S32.HI R7, RZ, 0x1f, R210 ;  /* 0x0000001fff077819 */ /* 0x000fe200000114d2 */
[----:B------:R-:W-:Y:S01]  /*10b0*/  IMAD R4, R127, -0x40, R126 ;  /* 0xffffffc07f047824 */ /* 0x000fe200078e027e */
[----:B------:R-:W-:Y:S01]  /*10c0*/  IADD3 R22, P6, R22, R16, RZ ;  /* 0x0000001016167210 */ /* 0x000fe20007fde0ff */
[----:B------:R-:W-:-:S02]  /*10d0*/  IMAD R0, R228, c[0x0][0x1a4], R0 ;  /* 0x00006900e4007a24 */ /* 0x000fc400078e0200 */
[----:B------:R-:W-:Y:S01]  /*10e0*/  IMAD R214, R7, c[0x0][0x1b0], RZ ;  /* 0x00006c0007d67a24 */ /* 0x000fe200078e02ff */
[-C--:B------:R-:W-:Y:S01]  /*10f0*/  ISETP.GE.AND P5, PT, R208, R4.reuse, PT ;  /* 0x00000004d000720c */ /* 0x080fe20003fa6270 */
[----:B------:R-:W-:Y:S01]  /*1100*/  IMAD.WIDE.U32 R212, R210, c[0x0][0x1b0], R212 ;  /* 0x00006c00d2d47a25 */ /* 0x000fe200078e00d4 */
[----:B------:R-:W-:Y:S02]  /*1110*/  IADD3.X R23, R2, R17, R0, P6, !PT ;  /* 0x0000001102177210 */ /* 0x000fe400037fe400 */
[-C--:B------:R-:W-:Y:S01]  /*1120*/  ISETP.GE.AND P6, PT, R228, R4.reuse, PT ;  /* 0x00000004e400720c */ /* 0x080fe20003fc6270 */
[----:B------:R-:W-:Y:S01]  /*1130*/  IMAD R214, R210, c[0x0][0x1b4], R214 ;  /* 0x00006d00d2d67a24 */ /* 0x000fe200078e02d6 */
[-C--:B------:R-:W-:Y:S01]  /*1140*/  ISETP.GE.AND P2, PT, R207, R4.reuse, PT ;  /* 0x00000004cf00720c */ /* 0x080fe20003f46270 */
[----:B------:R-:W-:Y:S01]  /*1150*/  IMAD R0, R122, R127, RZ ;  /* 0x0000007f7a007224 */ /* 0x000fe200078e02ff */
[----:B------:R-:W-:Y:S01]  /*1160*/  ISETP.GE.AND P3, PT, R206, R4, PT ;  /* 0x00000004ce00720c */ /* 0x000fe20003f66270 */
[----:B------:R-:W-:-:S02]  /*1170*/  IMAD.IADD R215, R213, 0x1, R214 ;  /* 0x00000001d5d77824 */ /* 0x000fc400078e02d6 */
[----:B------:R-:W-:Y:S02]  /*1180*/  IMAD.MOV.U32 R214, RZ, RZ, R212 ;  /* 0x000000ffffd67224 */ /* 0x000fe400078e00d4 */
[-C--:B------:R-:W-:Y:S02]  /*1190*/  IMAD R0, R6, R123.reuse, R0 ;  /* 0x0000007b06007224 */ /* 0x080fe400078e0200 */
[----:B------:R-:W-:-:S04]  /*11a0*/  IMAD.WIDE.U32 R24, R127, R123, R214 ;  /* 0x0000007b7f187225 */ /* 0x000fc800078e00d6 */
[----:B------:R-:W-:Y:S01]  /*11b0*/  IMAD.IADD R25, R25, 0x1, R0 ;  /* 0x0000000119197824 */ /* 0x000fe200078e0200 */
[----:B------:R-:W-:Y:S01]  /*11c0*/  SHF.R.S32.HI R0, RZ, 0x4, R13 ;  /* 0x00000004ff007819 */ /* 0x000fe2000001140d */
[----:B--2---:R-:W-:Y:S01]  /*11d0*/  IMAD.SHL.U32 R9, R120, 0x20, RZ ;  /* 0x0000002078097824 */ /* 0x004fe200078e00ff */
[----:B------:R-:W-:Y:S01]  /*11e0*/  @!P5 LEA R5, P1, R121, R24, 0x4 ;  /* 0x000000187905d211 */ /* 0x000fe200078220ff */
[----:B------:R-:W-:Y:S01]  /*11f0*/  IMAD.SHL.U32 R12, R228, 0x8, RZ ;  /* 0x00000008e40c7824 */ /* 0x000fe200078e00ff */
[----:B------:R-:W-:Y:S01]  /*1200*/  LEA.HI R8, R13, R0, RZ, 0x1 ;  /* 0x000000000d087211 */ /* 0x000fe200078f08ff */
[----:B------:R-:W-:Y:S01]  /*1210*/  IMAD R7, R7, c[0x0][0x1b8], RZ ;  /* 0x00006e0007077a24 */ /* 0x000fe200078e02ff */
[----:B------:R-:W-:Y:S01]  /*1220*/  @!P6 LEA R16, P4, R24, c[0x0][0x168], 0x1 ;  /* 0x00005a001810ea11 */ /* 0x000fe200078808ff */
[----:B------:R-:W-:Y:S01]  /*1230*/  IMAD R6, R6, c[0x0][0x1a0], RZ ;  /* 0x0000680006067a24 */ /* 0x000fe200078e02ff */
[----:B------:R-:W-:Y:S01]  /*1240*/  LOP3.LUT R13, R13, 0xfffffff0, RZ, 0xc0, !PT ;  /* 0xfffffff00d0d7812 */ /* 0x000fe200078ec0ff */
[C---:B------:R-:W-:Y:S01]  /*1250*/  IMAD R7, R210.reuse, c[0x0][0x1bc], R7 ;  /* 0x00006f00d2077a24 */ /* 0x040fe200078e0207 */
[----:B------:R-:W-:Y:S01]  /*1260*/  @!P5 LEA.HI.X R2, R121, R25, R120, 0x4, P1 ;  /* 0x000000197902d211 */ /* 0x000fe200008f2478 */
[----:B------:R-:W-:Y:S01]  /*1270*/  IMAD.WIDE.U32 R210, R210, c[0x0][0x1b8], R22 ;  /* 0x00006e00d2d27a25 */ /* 0x000fe200078e0016 */
[----:B------:R-:W-:-:S02]  /*1280*/  ISETP.GE.AND P1, PT, R206, R4, PT ;  /* 0x00000004ce00720c */ /* 0x000fc40003f26270 */
[----:B------:R-:W-:Y:S01]  /*1290*/  @!P6 LEA.HI.X R17, R24, c[0x0][0x16c], R25, 0x1, P4 ;  /* 0x00005b001811ea11 */ /* 0x000fe200020f0c19 */
[----:B------:R-:W-:Y:S01]  /*12a0*/  IMAD.IADD R13, R128, 0x1, -R13 ;  /* 0x00000001800d7824 */ /* 0x000fe200078e0a0d */
[----:B---3--:R-:W-:Y:S01]  /*12b0*/  @!P5 LEA R14, P4, R5, c[0x0][0x168], 0x1 ;  /* 0x00005a00050eda11 */ /* 0x008fe200078808ff */
[----:B------:R-:W-:Y:S01]  /*12c0*/  IMAD R6, R127, c[0x0][0x1a4], R6 ;  /* 0x000069007f067a24 */ /* 0x000fe200078e0206 */
[----:B------:R-:W-:Y:S01]  /*12d0*/  LOP3.LUT R12, R197, 0x8, R12, 0xf8, !PT ;  /* 0x00000008c50c7812 */ /* 0x000fe200078ef80c */
[----:B------:R2:W-:Y:S01]  /*12e0*/  @!P6 LDGSTS.E.BYPASS.LTC128B.128 [R209+0x4000], [R16.64] ;  /* 0x0400000010d1efae */ /* 0x0005e2000b901d48 */
[----:B------:R-:W-:Y:S01]  /*12f0*/  @!P5 LEA.HI.X R15, R5, c[0x0][0x16c], R2, 0x1, P4 ;  /* 0x00005b00050fda11 */ /* 0x000fe200020f0c02 */
[----:B------:R-:W-:Y:S01]  /*1300*/  IMAD.IADD R199, R211, 0x1, R7 ;  /* 0x00000001d3c77824 */ /* 0x000fe200078e0207 */
[----:B-1----:R-:W-:Y:S01]  /*1310*/  @!P2 IADD3 R11, P4, R24, R26, RZ ;  /* 0x0000001a180ba210 */ /* 0x002fe20007f9e0ff */
[----:B------:R-:W-:Y:S01]  /*1320*/  IMAD.IADD R216, R128, 0x1, -R216 ;  /* 0x0000000180d87824 */ /* 0x000fe200078e0ad8 */
[----:B------:R-:W-:Y:S01]  /*1330*/  SHF.R.S32.HI R2, RZ, 0x1f, R13 ;  /* 0x0000001fff027819 */ /* 0x000fe2000001140d */
[----:B------:R1:W-:Y:S01]  /*1340*/  @!P5 LDGSTS.E.BYPASS.LTC128B.128 [R209+0x4800], [R14.64] ;  /* 0x048000000ed1dfae */ /* 0x0003e2000b901d48 */
[----:B------:R-:W-:Y:S01]  /*1350*/  LOP3.LUT R5, R8, 0xfffffffe, RZ, 0xc0, !PT ;  /* 0xfffffffe08057812 */ /* 0x000fe200078ec0ff */
[----:B------:R-:W-:Y:S01]  /*1360*/  @!P1 IMAD R8, R120, 0x30, RZ ;  /* 0x0000003078089824 */ /* 0x000fe200078e02ff */
[----:B------:R-:W-:Y:S01]  /*1370*/  @!P2 IADD3.X R9, R25, R27, R9, P4, !PT ;  /* 0x0000001b1909a210 */ /* 0x000fe200027fe409 */
[----:B------:R-:W-:Y:S01]  /*1380*/  @!P1 IMAD.WIDE.U32 R24, R121, 0x30, R24 ;  /* 0x0000003079189825 */ /* 0x000fe200078e0018 */
[----:B------:R-:W-:-:S02]  /*1390*/  LEA.HI R2, R2, R13, RZ, 0x3 ;  /* 0x0000000d02027211 */ /* 0x000fc400078f18ff */
[----:B------:R-:W-:Y:S01]  /*13a0*/  SHF.R.U32.HI R197, RZ, 0x3, R197 ;  /* 0x00000003ffc57819 */ /* 0x000fe200000116c5 */
[----:B------:R-:W-:Y:S01]  /*13b0*/  IMAD.IADD R5, R0, 0x1, -R5 ;  /* 0x0000000100057824 */ /* 0x000fe200078e0a05 */
[----:B------:R-:W-:Y:S01]  /*13c0*/  @!P2 LEA R10, P4, R11, c[0x0][0x168], 0x1 ;  /* 0x00005a000b0aaa11 */ /* 0x000fe200078808ff */
[----:B------:R-:W-:Y:S01]  /*13d0*/  @!P1 IMAD.IADD R8, R25, 0x1, R8 ;  /* 0x0000000119089824 */ /* 0x000fe200078e0208 */
[C---:B------:R-:W-:Y:S01]  /*13e0*/  LOP3.LUT R0, R2.reuse, 0xfffffff8, RZ, 0xc0, !PT ;  /* 0xfffffff802007812 */ /* 0x040fe200078ec0ff */
[----:B------:R-:W-:Y:S01]  /*13f0*/  IMAD.SHL.U32 R125, R2, 0x40, RZ ;  /* 0x00000040027d7824 */ /* 0x000fe200078e00ff */
[----:B------:R-:W-:Y:S02]  /*1400*/  LOP3.LUT R197, R12, R197, RZ, 0x3c, !PT ;  /* 0x000000c50cc57212 */ /* 0x000fe400078e3cff */
[----:B------:R-:W-:Y:S01]  /*1410*/  @!P2 LEA.HI.X R11, R11, c[0x0][0x16c], R9, 0x1, P4 ;  /* 0x00005b000b0baa11 */ /* 0x000fe200020f0c09 */
[----:B------:R-:W-:Y:S01]  /*1420*/  IMAD.IADD R0, R13, 0x1, -R0 ;  /* 0x000000010d007824 */ /* 0x000fe200078e0a00 */
[----:B------:R-:W-:Y:S01]  /*1430*/  @!P1 LEA R12, P4, R24, c[0x0][0x168], 0x1 ;  /* 0x00005a00180c9a11 */ /* 0x000fe200078808ff */
[----:B------:R-:W-:Y:S01]  /*1440*/  IMAD R197, R5, 0x200, R197 ;  /* 0x0000020005c57824 */ /* 0x000fe200078e02c5 */
[-C--:B------:R-:W-:Y:S01]  /*1450*/  ISETP.GE.AND P5, PT, R208, R4.reuse, PT ;  /* 0x00000004d000720c */ /* 0x080fe20003fa6270 */
[----:B------:R3:W-:Y:S01]  /*1460*/  @!P2 LDGSTS.E.BYPASS.LTC128B.128 [R209+0x5000], [R10.64] ;  /* 0x050000000ad1afae */ /* 0x0007e2000b901d48 */
[----:B------:R-:W-:Y:S01]  /*1470*/  @!P1 LEA.HI.X R13, R24, c[0x0][0x16c], R8, 0x1, P4 ;  /* 0x00005b00180d9a11 */ /* 0x000fe200020f0c08 */
[----:B------:R-:W-:Y:S01]  /*1480*/  IMAD.SHL.U32 R124, R0, 0x40, RZ ;  /* 0x00000040007c7824 */ /* 0x000fe200078e00ff */
[-C--:B------:R-:W-:Y:S01]  /*1490*/  ISETP.GE.AND P4, PT, R207, R4.reuse, PT ;  /* 0x00000004cf00720c */ /* 0x080fe20003f86270 */
[----:B------:R-:W-:Y:S01]  /*14a0*/  IMAD.SHL.U32 R8, R5, 0x8, RZ ;  /* 0x0000000805087824 */ /* 0x000fe200078e00ff */
[----:B------:R-:W-:Y:S01]  /*14b0*/  ISETP.GE.AND P6, PT, R228, R4, PT ;  /* 0x00000004e400720c */ /* 0x000fe20003fc6270 */
[----:B------:R4:W-:Y:S01]  /*14c0*/  @!P1 LDGSTS.E.BYPASS.LTC128B.128 [R209+0x5800], [R12.64] ;  /* 0x058000000cd19fae */ /* 0x0009e2000b901d48 */
[----:B------:R-:W-:Y:S01]  /*14d0*/  LOP3.LUT R124, R124, 0x1c0, RZ, 0xc0, !PT ;  /* 0x000001c07c7c7812 */ /* 0x000fe200078ec0ff */
[----:B--2---:R-:W-:Y:S01]  /*14e0*/  IMAD.WIDE.U32 R16, R127, c[0x0][0x1a0], RZ ;  /* 0x000068007f107a25 */ /* 0x004fe200078e00ff */
[----:B------:R-:W-:Y:S01]  /*14f0*/  SHF.R.S32.HI R2, RZ, 0x5, R129 ;  /* 0x00000005ff027819 */ /* 0x000fe20000011481 */
[----:B------:R-:W0:Y:S01]  /*1500*/  LDGDEPBAR ;  /* 0x00000000000079af */ /* 0x000e220000000000 */
[----:B------:R-:W-:Y:S01]  /*1510*/  LOP3.LUT R8, R124, 0x8, R8, 0xf8, !PT ;  /* 0x000000087c087812 */ /* 0x000fe200078ef808 */
[----:B------:R-:W-:Y:S01]  /*1520*/  IMAD.IADD R6, R17, 0x1, R6 ;  /* 0x0000000111067824 */ /* 0x000fe200078e0206 */
[----:B------:R-:W-:Y:S01]  /*1530*/  SHF.R.U32.HI R124, RZ, 0x3, R124 ;  /* 0x00000003ff7c7819 */ /* 0x000fe2000001167c */
[----:B------:R-:W-:Y:S01]  /*1540*/  IMAD.SHL.U32 R4, R137, 0x20, RZ ;  /* 0x0000002089047824 */ /* 0x000fe200078e00ff */
[----:B-1----:R-:W-:Y:S01]  /*1550*/  LEA R14, P0, R16, R210, 0x6 ;  /* 0x000000d2100e7211 */ /* 0x002fe200078030ff */
[----:B------:R-:W-:Y:S01]  /*1560*/  IMAD.SHL.U32 R197, R197, 0x2, RZ ;  /* 0x00000002c5c57824 */ /* 0x000fe200078e00ff */
[----:B------:R-:W-:-:S02]  /*1570*/  LOP3.LUT R124, R8, R124, RZ, 0x3c, !PT ;  /* 0x0000007c087c7212 */ /* 0x000fc400078e3cff */
[----:B------:R-:W-:Y:S01]  /*1580*/  LEA.HI.X R15, R16, R199, R6, 0x6, P0 ;  /* 0x000000c7100f7211 */ /* 0x000fe200000f3406 */
[----:B------:R-:W-:Y:S01]  /*1590*/  @!P3 IMAD R6, R137, 0x30, RZ ;  /* 0x000000308906b824 */ /* 0x000fe200078e02ff */
[C---:B------:R-:W-:Y:S02]  /*15a0*/  @!P5 LEA R8, P1, R132.reuse, R14, 0x4 ;  /* 0x0000000e8408d211 */ /* 0x040fe400078220ff */
[----:B------:R-:W-:Y:S01]  /*15b0*/  LOP3.LUT R125, R125, 0xfffffe00, RZ, 0xc0, !PT ;  /* 0xfffffe007d7d7812 */ /* 0x000fe200078ec0ff */
[C---:B------:R-:W-:Y:S01]  /*15c0*/  @!P3 IMAD.WIDE.U32 R16, R132.reuse, 0x30, R14 ;  /* 0x000000308410b825 */ /* 0x040fe200078e000e */
[C---:B------:R-:W-:Y:S02]  /*15d0*/  @!P5 LEA.HI.X R7, R132.reuse, R15, R137, 0x4, P1 ;  /* 0x0000000f8407d211 */ /* 0x040fe400008f2489 */
[----:B------:R-:W-:Y:S01]  /*15e0*/  IADD3 R194, R197, 0x4040, RZ ;  /* 0x00004040c5c27810 */ /* 0x000fe20007ffe0ff */
[----:B---3--:R-:W-:-:S04]  /*15f0*/  IMAD.WIDE.U32 R10, R132, 0x20, RZ ;  /* 0x00000020840a7825 */ /* 0x008fc800078e00ff */
[----:B------:R-:W-:Y:S01]  /*1600*/  IMAD R2, R2, 0x400, R125 ;  /* 0x0000040002027824 */ /* 0x000fe200078e027d */
[----:B------:R-:W-:Y:S01]  /*1610*/  @!P4 IADD3 R5, P0, R14, R10, RZ ;  /* 0x0000000a0e05c210 */ /* 0x000fe20007f1e0ff */
[----:B------:R-:W-:-:S04]  /*1620*/  DEPBAR.LE SB0, 0x0 ;  /* 0x000080000000791a */ /* 0x000fc80000000000 */
[----:B------:R-:W-:Y:S01]  /*1630*/  BAR.SYNC.DEFER_BLOCKING 0x0 ;  /* 0x0000000000007b1d */ /* 0x000fe20000010000 */
[----:B----4-:R-:W-:Y:S01]  /*1640*/  @!P6 LEA R12, P2, R14, c[0x0][0x170], 0x1 ;  /* 0x00005c000e0cea11 */ /* 0x010fe200078408ff */
[----:B------:R-:W-:Y:S01]  /*1650*/  @!P3 IMAD.IADD R6, R17, 0x1, R6 ;  /* 0x000000011106b824 */ /* 0x000fe200078e0206 */
[----:B------:R-:W-:Y:S01]  /*1660*/  @!P5 LEA R10, P1, R8, c[0x0][0x170], 0x1 ;  /* 0x00005c00080ada11 */ /* 0x000fe200078208ff */
[----:B------:R-:W-:Y:S01]  /*1670*/  IMAD.IADD R198, R124, 0x1, R2 ;  /* 0x000000017cc67824 */ /* 0x000fe200078e0202 */
[----:B------:R-:W-:Y:S01]  /*1680*/  @!P4 IADD3.X R4, R15, R11, R4, P0, !PT ;  /* 0x0000000b0f04c210 */ /* 0x000fe200007fe404 */
[----:B------:R-:W-:Y:S01]  /*1690*/  IMAD.IADD R192, R125, 0x1, R124 ;  /* 0x000000017dc07824 */ /* 0x000fe200078e027c */
[----:B------:R-:W-:Y:S01]  /*16a0*/  @!P6 LEA.HI.X R13, R14, c[0x0][0x174], R15, 0x1, P2 ;  /* 0x00005d000e0dea11 */ /* 0x000fe200010f0c0f */
[----:B------:R-:W-:Y:S01]  /*16b0*/  IMAD.SHL.U32 R198, R198, 0x2, RZ ;  /* 0x00000002c6c67824 */ /* 0x000fe200078e00ff */
[----:B------:R-:W-:Y:S02]  /*16c0*/  @!P5 LEA.HI.X R11, R8, c[0x0][0x174], R7, 0x1, P1 ;  /* 0x00005d00080bda11 */ /* 0x000fe400008f0c07 */
[----:B------:R-:W-:-:S02]  /*16d0*/  @!P4 LEA R14, P1, R5, c[0x0][0x170], 0x1 ;  /* 0x00005c00050eca11 */ /* 0x000fc400078208ff */
[C---:B------:R-:W-:Y:S02]  /*16e0*/  @!P3 LEA R8, P0, R16.reuse, c[0x0][0x170], 0x1 ;  /* 0x00005c001008ba11 */ /* 0x040fe400078008ff */
[----:B------:R-:W-:Y:S01]  /*16f0*/  @!P4 LEA.HI.X R15, R5, c[0x0][0x174], R4, 0x1, P1 ;  /* 0x00005d00050fca11 */ /* 0x000fe200008f0c04 */
[----:B------:R-:W-:Y:S01]  /*1700*/  IMAD.MOV.U32 R4, RZ, RZ, 0x20 ;  /* 0x00000020ff047424 */ /* 0x000fe200078e00ff */
[----:B------:R-:W-:Y:S01]  /*1710*/  @!P3 LEA.HI.X R9, R16, c[0x0][0x174], R6, 0x1, P0 ;  /* 0x00005d001009ba11 */ /* 0x000fe200000f0c06 */
[----:B------:R-:W-:Y:S08]  /*1720*/  @P6 STS.128 [R209+0x6000], RZ ;  /* 0x006000ffd1006388 */ /* 0x000ff00000000c00 */
[----:B------:R-:W-:Y:S01]  /*1730*/  R2P PR, R0, 0x6 ;  /* 0x0000000600007804 */ /* 0x000fe20000000000 */
[----:B------:R-:W-:Y:S01]  /*1740*/  IMAD.MOV.U32 R0, RZ, RZ, 0x10 ;  /* 0x00000010ff007424 */ /* 0x000fe200078e00ff */
[----:B------:R-:W-:Y:S01]  /*1750*/  @!PT LDS RZ, [RZ] ;  /* 0x00000000fffff984 */ /* 0x000fe20000000800 */
[----:B------:R-:W-:Y:S01]  /*1760*/  @!PT LDS RZ, [RZ] ;  /* 0x00000000fffff984 */ /* 0x000fe20000000800 */
[----:B------:R-:W-:Y:S01]  /*1770*/  @!PT LDS RZ, [RZ] ;  /* 0x00000000fffff984 */ /* 0x000fe20000000800 */
[----:B------:R1:W-:Y:S03]  /*1780*/  @!P6 LDGSTS.E.BYPASS.LTC128B.128 [R209+0x6000], [R12.64] ;  /* 0x060000000cd1efae */ /* 0x0003e6000b901d48 */
[----:B------:R-:W-:Y:S01]  /*1790*/  SEL R2, R4, 0xffffffe0, !P2 ;  /* 0xffffffe004027807 */ /* 0x000fe20005000000 */
[----:B------:R-:W-:Y:S01]  /*17a0*/  @P5 STS.128 [R209+0x6800], RZ ;  /* 0x006800ffd1005388 */ /* 0x000fe20000000c00 */
[----:B------:R-:W-:-:S02]  /*17b0*/  SEL R0, R0, 0xfffffff0, !P1 ;  /* 0xfffffff000007807 */ /* 0x000fc40004800000 */
[----:B------:R-:W-:Y:S01]  /*17c0*/  R2P PR, R3, 0x6 ;  /* 0x0000000603007804 */ /* 0x000fe20000000000 */
[----:B------:R-:W-:Y:S01]  /*17d0*/  @!PT LDS RZ, [RZ] ;  /* 0x00000000fffff984 */ /* 0x000fe20000000800 */
[----:B------:R-:W-:Y:S01]  /*17e0*/  @!PT LDS RZ, [RZ] ;  /* 0x00000000fffff984 */ /* 0x000fe20000000800 */
[----:B------:R-:W-:Y:S01]  /*17f0*/  @!PT LDS RZ, [RZ] ;  /* 0x00000000fffff984 */ /* 0x000fe20000000800 */
[----:B------:R2:W-:Y:S01]  /*1800*/  @!P5 LDGSTS.E.BYPASS.LTC128B.128 [R209+0x6800], [R10.64] ;  /* 0x068000000ad1dfae */ /* 0x0005e2000b901d48 */
[--C-:B------:R-:W-:Y:S02]  /*1810*/  IMAD R195, R2, 0x2, R198.reuse ;  /* 0x0000000202c37824 */ /* 0x100fe400078e02c6 */
[----:B------:R-:W-:Y:S01]  /*1820*/  IMAD R196, R0, 0x2, R198 ;  /* 0x0000000200c47824 */ /* 0x000fe200078e02c6 */
[----:B------:R-:W-:Y:S01]  /*1830*/  @P4 STS.128 [R209+0x7000], RZ ;  /* 0x007000ffd1004388 */ /* 0x000fe20000000c00 */
[----:B------:R-:W-:Y:S01]  /*1840*/  SEL R3, R4, 0xffffffe0, !P1 ;  /* 0xffffffe004037807 */ /* 0x000fe20004800000 */
[----:B------:R-:W-:Y:S02]  /*1850*/  IMAD R193, R0, 0x2, R195 ;  /* 0x0000000200c17824 */ /* 0x000fe400078e02c3 */
[----:B------:R-:W-:Y:S01]  /*1860*/  @!PT LDS RZ, [RZ] ;  /* 0x00000000fffff984 */ /* 0x000fe20000000800 */
[----:B------:R-:W-:Y:S01]  /*1870*/  @!PT LDS RZ, [RZ] ;  /* 0x00000000fffff984 */ /* 0x000fe20000000800 */
[----:B------:R-:W-:Y:S01]  /*1880*/  @!PT LDS RZ, [RZ] ;  /* 0x00000000fffff984 */ /* 0x000fe20000000800 */
[----:B------:R1:W-:Y:S02]  /*1890*/  @!P4 LDGSTS.E.BYPASS.LTC128B.128 [R209+0x7000], [R14.64] ;  /* 0x070000000ed1cfae */ /* 0x0003e4000b901d48 */
[----:B------:R-:W-:-:S02]  /*18a0*/  IMAD.IADD R191, R197, 0x1, R3 ;  /* 0x00000001c5bf7824 */ /* 0x000fc400078e0203 */
[----:B------:R-:W-:Y:S04]  /*18b0*/  @P3 STS.128 [R209+0x7800], RZ ;  /* 0x007800ffd1003388 */ /* 0x000fe80000000c00 */
[----:B------:R-:W-:Y:S01]  /*18c0*/  @!PT LDS RZ, [RZ] ;  /* 0x00000000fffff984 */ /* 0x000fe20000000800 */
[----:B------:R-:W-:Y:S01]  /*18d0*/  @!PT LDS RZ, [RZ] ;  /* 0x00000000fffff984 */ /* 0x000fe20000000800 */
[----:B------:R-:W-:Y:S01]  /*18e0*/  @!PT LDS RZ, [RZ] ;  /* 0x00000000fffff984 */ /* 0x000fe20000000800 */
[----:B------:R3:W-:Y:S04]  /*18f0*/  @!P3 LDGSTS.E.BYPASS.LTC128B.128 [R209+0x7800], [R8.64] ;  /* 0x0780000008d1bfae */ /* 0x0007e8000b901d48 */
[----:B------:R-:W-:Y:S04]  /*1900*/  LDSM.16.M88.4 R48, [R198] ;  /* 0x00000000c630783b */ /* 0x000fe80000000200 */
[----:B------:R-:W4:Y:S04]  /*1910*/  LDSM.16.M88.4 R112, [R197+0x4000] ;  /* 0x00400000c570783b */ /* 0x000f280000000200 */
[----:B------:R-:W-:Y:S04]  /*1920*/  LDSM.16.M88.4 R32, [R196] ;  /* 0x00000000c420783b */ /* 0x000fe80000000200 */
[----:B------:R-:W-:Y:S04]  /*1930*/  LDSM.16.M88.4 R116, [R191+0x4000] ;  /* 0x00400000bf74783b */ /* 0x000fe80000000200 */
[----:B------:R-:W5:Y:S04]  /*1940*/  LDSM.16.M88.4 R44, [R197+0x4800] ;  /* 0x00480000c52c783b */ /* 0x000f680000000200 */
[----:B------:R-:W5:Y:S01]  /*1950*/  LDSM.16.M88.4 R40, [R197+0x5000] ;  /* 0x00500000c528783b */ /* 0x000f620000000200 */
[----:B---3--:R-:W-:-:S03]  /*1960*/  IADD3 R8, R197, 0x4000, RZ ;  /* 0x00004000c5087810 */ /* 0x008fc60007ffe0ff */
[----:B------:R-:W-:Y:S01]  /*1970*/  LDSM.16.M88.4 R20, [R195] ;  /* 0x00000000c314783b */ /* 0x000fe20000000200 */
[----:B------:R-:W-:-:S03]  /*1980*/  @P2 IADD3 R194, R8, -0x40, RZ ;  /* 0xffffffc008c22810 */ /* 0x000fc60007ffe0ff */
[----:B------:R-:W3:Y:S01]  /*1990*/  LDSM.16.M88.4 R24, [R191+0x4800] ;  /* 0x00480000bf18783b */ /* 0x000ee20000000200 */
[----:B------:R-:W-:-:S03]  /*19a0*/  IADD3 R187, R194, 0x800, RZ ;  /* 0x00000800c2bb7810 */ /* 0x000fc60007ffe0ff */
[----:B-1----:R-:W1:Y:S01]  /*19b0*/  LDSM.16.M88.4 R12, [R194] ;  /* 0x00000000c20c783b */ /* 0x002e620000000200 */
[----:B------:R-:W-:Y:S01]  /*19c0*/  IMAD.IADD R184, R3, 0x1, R194 ;  /* 0x0000000103b87824 */ /* 0x000fe200078e02c2 */
[C---:B------:R-:W-:Y:S02]  /*19d0*/  IADD3 R186, R194.reuse, 0x1000, RZ ;  /* 0x00001000c2ba7810 */ /* 0x040fe40007ffe0ff */
[----:B------:R-:W1:Y:S01]  /*19e0*/  LDSM.16.M88.4 R100, [R191+0x5000] ;  /* 0x00500000bf64783b */ /* 0x000e620000000200 */
[----:B------:R-:W-:-:S03]  /*19f0*/  IADD3 R185, R194, 0x1800, RZ ;  /* 0x00001800c2b97810 */ /* 0x000fc60007ffe0ff */
[----:B------:R-:W1:Y:S01]  /*1a00*/  LDSM.16.M88.4 R104, [R198+0x2000] ;  /* 0x00200000c668783b */ /* 0x000e620000000200 */
[C---:B----4-:R-:W-:Y:S03]  /*1a10*/  HMMA.16816.F32.BF16 R4, R48.reuse, R112, RZ ;  /* 0x000000703004723c */ /* 0x050fe600000418ff */
[----:B--2---:R-:W-:Y:S04]  /*1a20*/  LDSM.16.M88.4 R8, [R193] ;  /* 0x00000000c108783b */ /* 0x004fe80000000200 */
[----:B------:R-:W2:Y:S01]  /*1a30*/  LDSM.16.M88.4 R80, [R184] ;  /* 0x00000000b850783b */ /* 0x000ea20000000200 */
[C---:B------:R-:W-:Y:S03]  /*1a40*/  HMMA.16816.F32.BF16 R96, R48.reuse, R114, RZ ;  /* 0x000000723060723c */ /* 0x040fe600000418ff */
[----:B------:R-:W4:Y:S04]  /*1a50*/  LDSM.16.M88.4 R92, [R194+0x800] ;  /* 0x00080000c25c783b */ /* 0x000f280000000200 */
[----:B------:R-:W2:Y:S01]  /*1a60*/  LDSM.16.M88.4 R88, [R194+0x1000] ;  /* 0x00100000c258783b */ /* 0x000ea20000000200 */
[----:B-----5:R-:W-:Y:S03]  /*1a70*/  HMMA.16816.F32.BF16 R108, R48, R44, RZ ;  /* 0x0000002c306c723c */ /* 0x020fe600000418ff */
[----:B------:R-:W5:Y:S04]  /*1a80*/  LDSM.16.M88.4 R28, [R196+0x2000] ;  /* 0x00200000c41c783b */ /* 0x000f680000000200 */
[----:B------:R-:W2:Y:S01]  /*1a90*/  LDSM.16.M88.4 R36, [R197+0x5800] ;  /* 0x00580000c524783b */ /* 0x000ea20000000200 */
[----:B------:R-:W-:Y:S03]  /*1aa0*/  HMMA.16816.F32.BF16 R4, R32, R116, R4 ;  /* 0x000000742004723c */ /* 0x000fe60000041804 */
[----:B------:R-:W2:Y:S04]  /*1ab0*/  LDSM.16.M88.4 R76, [R184+0x800] ;  /* 0x00080000b84c783b */ /* 0x000ea80000000200 */
[----:B------:R-:W2:Y:S01]  /*1ac0*/  LDSM.16.M88.4 R72, [R184+0x1000] ;  /* 0x00100000b848783b */ /* 0x000ea20000000200 */
[----:B------:R-:W-:Y:S03]  /*1ad0*/  HMMA.16816.F32.BF16 R64, R48, R40, RZ ;  /* 0x000000283040723c */ /* 0x000fe600000418ff */
[----:B------:R-:W2:Y:S04]  /*1ae0*/  LDSM.16.M88.4 R16, [R195+0x2000] ;  /* 0x00200000c310783b */ /* 0x000ea80000000200 */
[----:B------:R-:W2:Y:S01]  /*1af0*/  LDSM.16.M88.4 R60, [R191+0x5800] ;  /* 0x00580000bf3c783b */ /* 0x000ea20000000200 */
[----:B---3--:R-:W-:Y:S03]  /*1b00*/  HMMA.16816.F32.BF16 R108, R32, R24, R108 ;  /* 0x00000018206c723c */ /* 0x008fe6000004186c */
[----:B------:R-:W-:Y:S04]  /*1b10*/  LDSM.16.M88.4 R56, [R194+0x1800] ;  /* 0x00180000c238783b */ /* 0x000fe80000000200 */
[----:B------:R-:W-:Y:S01]  /*1b20*/  LDSM.16.M88.4 R52, [R184+0x1800] ;  /* 0x00180000b834783b */ /* 0x000fe20000000200 */
[----:B-1----:R-:W-:Y:S03]  /*1b30*/  HMMA.16816.F32.BF16 R4, R20, R12, R4 ;  /* 0x0000000c1404723c */ /* 0x002fe60000041804 */
[----:B------:R-:W0:Y:S05]  /*1b40*/  LDGDEPBAR ;  /* 0x00000000000079af */ /* 0x000e2a0000000000 */
[----:B------:R-:W-:Y:S08]  /*1b50*/  HMMA.16816.F32.BF16 R64, R32, R100, R64 ;  /* 0x000000642040723c */ /* 0x000ff00000041840 */
[C---:B------:R-:W-:Y:S08]  /*1b60*/  HMMA.16816.F32.BF16 R84, R104.reuse, R112, RZ ;  /* 0x000000706854723c */ /* 0x040ff000000418ff */
[----:B------:R-:W-:Y:S08]  /*1b70*/  HMMA.16816.F32.BF16 R112, R104, R114, RZ ;  /* 0x000000726870723c */ /* 0x000ff000000418ff */
[----:B--2---:R-:W-:Y:S08]  /*1b80*/  HMMA.16816.F32.BF16 R4, R8, R80, R4 ;  /* 0x000000500804723c */ /* 0x004ff00000041804 */
[C---:B----4-:R-:W-:Y:S08]  /*1b90*/  HMMA.16816.F32.BF16 R108, R20.reuse, R92, R108 ;  /* 0x0000005c146c723c */ /* 0x050ff0000004186c */
[----:B------:R-:W-:Y:S08]  /*1ba0*/  HMMA.16816.F32.BF16 R64, R20, R88, R64 ;  /* 0x000000581440723c */ /* 0x000ff00000041840 */
[----:B-----5:R-:W-:Y:S01]  /*1bb0*/  HMMA.16816.F32.BF16 R84, R28, R116, R84 ;  /* 0x000000741c54723c */ /* 0x020fe20000041854 */
[----:B------:R-:W-:-:S02]  /*1bc0*/  FMUL.FTZ R5, R5, c[0x0][0x2ec] ;  /* 0x0000bb0005057a20 */ /* 0x000fc40000410000 */
[----:B------:R-:W-:Y:S02]  /*1bd0*/  FMUL.FTZ R6, R6, c[0x0][0x2ec] ;  /* 0x0000bb0006067a20 */ /* 0x000fe40000410000 */
[----:B------:R-:W-:Y:S01]  /*1be0*/  FMUL.FTZ R7, R7, c[0x0][0x2ec] ;  /* 0x0000bb0007077a20 */ /* 0x000fe20000410000 */
[----:B------:R-:W-:Y:S01]  /*1bf0*/  MUFU.TANH R116, R5 ;  /* 0x0000000500747308 */ /* 0x000fe20000002400 */
[----:B------:R-:W-:Y:S01]  /*1c00*/  FMUL.FTZ R3, R4, c[0x0][0x2ec] ;  /* 0x0000bb0004037a20 */ /* 0x000fe20000410000 */
[-C--:B------:R-:W-:Y:S06]  /*1c10*/  HMMA.16816.F32.BF16 R96, R32, R118.reuse, R96 ;  /* 0x000000762060723c */ /* 0x080fec0000041860 */
[----:B------:R-:W-:Y:S02]  /*1c20*/  MUFU.TANH R117, R6 ;  /* 0x0000000600757308 */ /* 0x000fe40000002400 */
[----:B------:R-:W-:Y:S06]  /*1c30*/  HMMA.16816.F32.BF16 R112, R28, R118, R112 ;  /* 0x000000761c70723c */ /* 0x000fec0000041870 */
[----:B------:R1:W-:Y:S02]  /*1c40*/  MUFU.TANH R130, R7 ;  /* 0x0000000700827308 */ /* 0x0003e40000002400 */
[----:B------:R-:W-:Y:S06]  /*1c50*/  HMMA.16816.F32.BF16 R68, R48, R36, RZ ;  /* 0x000000243044723c */ /* 0x000fec00000418ff */
[----:B------:R-:W-:Y:S02]  /*1c60*/  MUFU.TANH R3, R3 ;  /* 0x0000000300037308 */ /* 0x000fe40000002400 */
[----:B------:R-:W-:Y:S01]  /*1c70*/  HMMA.16816.F32.BF16 R108, R8, R76, R108 ;  /* 0x0000004c086c723c */ /* 0x000fe2000004186c */
[----:B-1----:R-:W1:Y:S01]  /*1c80*/  LDSM.16.M88.4 R4, [R193+0x2000] ;  /* 0x00200000c104783b */ /* 0x002e620000000200 */
[----:B------:R-:W-:-:S06]  /*1c90*/  DEPBAR.LE SB0, 0x0 ;  /* 0x000080000000791a */ /* 0x000fcc0000000000 */
[----:B------:R-:W-:Y:S08]  /*1ca0*/  HMMA.16816.F32.BF16 R64, R8, R72, R64 ;  /* 0x000000480840723c */ /* 0x000ff00000041840 */
[----:B------:R-:W-:Y:S08]  /*1cb0*/  HMMA.16816.F32.BF16 R84, R16, R12, R84 ;  /* 0x0000000c1054723c */ /* 0x000ff00000041854 */
[----:B------:R-:W-:-:S02]  /*1cc0*/  FMUL.FTZ R108, R108, c[0x0][0x2ec] ;  /* 0x0000bb006c6c7a20 */ /* 0x000fc40000410000 */
[----:B------:R-:W-:Y:S01]  /*1cd0*/  FMUL.FTZ R109, R109, c[0x0][0x2ec] ;  /* 0x0000bb006d6d7a20 */ /* 0x000fe20000410000 */
[----:B------:R-:W-:Y:S01]  /*1ce0*/  HMMA.16816.F32.BF16 R96, R20, R14, R96 ;  /* 0x0000000e1460723c */ /* 0x000fe20000041860 */
[----:B------:R-:W-:Y:S01]  /*1cf0*/  FMUL.FTZ R110, R110, c[0x0][0x2ec] ;  /* 0x0000bb006e6e7a20 */ /* 0x000fe20000410000 */
[----:B------:R-:W-:Y:S01]  /*1d00*/  MUFU.TANH R131, R108 ;  /* 0x0000006c00837308 */ /* 0x000fe20000002400 */
[----:B------:R-:W-:-:S05]  /*1d10*/  FMUL.FTZ R111, R111, c[0x0][0x2ec] ;  /* 0x0000bb006f6f7a20 */ /* 0x000fca0000410000 */
[----:B------:R-:W-:Y:S01]  /*1d20*/  HMMA.16816.F32.BF16 R112, R16, R14, R112 ;  /* 0x0000000e1070723c */ /* 0x000fe20000041870 */
[----:B------:R-:W-:Y:S01]  /*1d30*/  FMUL.FTZ R64, R64, c[0x0][0x2ec] ;  /* 0x0000bb0040407a20 */ /* 0x000fe20000410000 */
[----:B------:R-:W-:Y:S01]  /*1d40*/  MUFU.TANH R133, R109 ;  /* 0x0000006d00857308 */ /* 0x000fe20000002400 */
[----:B------:R-:W-:Y:S02]  /*1d50*/  FMUL.FTZ R65, R65, c[0x0][0x2ec] ;  /* 0x0000bb0041417a20 */ /* 0x000fe40000410000 */
[----:B------:R-:W-:Y:S02]  /*1d60*/  FMUL.FTZ R66, R66, c[0x0][0x2ec] ;  /* 0x0000bb0042427a20 */ /* 0x000fe40000410000 */
[----:B------:R-:W-:Y:S01]  /*1d70*/  FMUL.FTZ R67, R67, c[0x0][0x2ec] ;  /* 0x0000bb0043437a20 */ /* 0x000fe20000410000 */
[----:B------:R-:W-:Y:S02]  /*1d80*/  HMMA.16816.F32.BF16 R12, R48, R46, RZ ;  /* 0x0000002e300c723c */ /* 0x000fe400000418ff */
[----:B------:R-:W-:Y:S06]  /*1d90*/  MUFU.TANH R134, R110 ;  /* 0x0000006e00867308 */ /* 0x000fec0000002400 */
[----:B------:R-:W-:Y:S02]  /*1da0*/  HMMA.16816.F32.BF16 R68, R32, R60, R68 ;  /* 0x0000003c2044723c */ /* 0x000fe40000041844 */
[----:B------:R2:W-:Y:S06]  /*1db0*/  MUFU.TANH R135, R111 ;  /* 0x0000006f00877308 */ /* 0x0005ec0000002400 */
[----:B-1----:R-:W-:Y:S02]  /*1dc0*/  HMMA.16816.F32.BF16 R84, R4, R80, R84 ;  /* 0x000000500454723c */ /* 0x002fe40000041854 */
[----:B------:R-:W-:Y:S06]  /*1dd0*/  MUFU.TANH R136, R64 ;  /* 0x0000004000887308 */ /* 0x000fec0000002400 */
[----:B------:R-:W-:Y:S02]  /*1de0*/  HMMA.16816.F32.BF16 R12, R32, R26, R12 ;  /* 0x0000001a200c723c */ /* 0x000fe4000004180c */
[----:B------:R-:W-:Y:S06]  /*1df0*/  MUFU.TANH R139, R65 ;  /* 0x00000041008b7308 */ /* 0x000fec0000002400 */
[C---:B--2---:R-:W-:Y:S02]  /*1e00*/  HMMA.16816.F32.BF16 R108, R104.reuse, R44, RZ ;  /* 0x0000002c686c723c */ /* 0x044fe400000418ff */
[----:B------:R-:W-:Y:S06]  /*1e10*/  MUFU.TANH R118, R66 ;  /* 0x0000004200767308 */ /* 0x000fec0000002400 */
[----:B------:R-:W-:Y:S02]  /*1e20*/  HMMA.16816.F32.BF16 R44, R104, R46, RZ ;  /* 0x0000002e682c723c */ /* 0x000fe400000418ff */
[----:B------:R1:W-:Y:S06]  /*1e30*/  MUFU.TANH R80, R67 ;  /* 0x0000004300507308 */ /* 0x0003ec0000002400 */
[C---:B------:R-:W-:Y:S08]  /*1e40*/  HMMA.16816.F32.BF16 R68, R20.reuse, R56, R68 ;  /* 0x000000381444723c */ /* 0x040ff00000041844 */
[----:B------:R-:W-:Y:S08]  /*1e50*/  HMMA.16816.F32.BF16 R12, R20, R94, R12 ;  /* 0x0000005e140c723c */ /* 0x000ff0000004180c */
[----:B-1----:R-:W-:Y:S08]  /*1e60*/  HMMA.16816.F32.BF16 R64, R104, R40, RZ ;  /* 0x000000286840723c */ /* 0x002ff000000418ff */
[----:B------:R-:W-:Y:S08]  /*1e70*/  HMMA.16816.F32.BF16 R44, R28, R26, R44 ;  /* 0x0000001a1c2c723c */ /* 0x000ff0000004182c */
[----:B------:R-:W-:Y:S08]  /*1e80*/  HMMA.16816.F32.BF16 R68, R8, R52, R68 ;  /* 0x000000340844723c */ /* 0x000ff00000041844 */
[----:B------:R-:W-:Y:S08]  /*1e90*/  HMMA.16816.F32.BF16 R64, R28, R100, R64 ;  /* 0x000000641c40723c */ /* 0x000ff00000041840 */
[C---:B------:R-:W-:Y:S08]  /*1ea0*/  HMMA.16816.F32.BF16 R12, R8.reuse, R78, R12 ;  /* 0x0000004e080c723c */ /* 0x040ff0000004180c */
[----:B------:R-:W-:Y:S01]  /*1eb0*/  HMMA.16816.F32.BF16 R96, R8, R82, R96 ;  /* 0x000000520860723c */ /* 0x000fe20000041860 */
[----:B------:R-:W-:-:S02]  /*1ec0*/  FMUL.FTZ R70, R70, c[0x0][0x2ec] ;  /* 0x0000bb0046467a20 */ /* 0x000fc40000410000 */
[----:B------:R-:W-:Y:S02]  /*1ed0*/  FMUL.FTZ R68, R68, c[0x0][0x2ec] ;  /* 0x0000bb0044447a20 */ /* 0x000fe40000410000 */
[----:B------:R1:W-:Y:S01]  /*1ee0*/  MUFU.TANH R81, R70 ;  /* 0x0000004600517308 */ /* 0x0003e20000002400 */
[----:B------:R-:W-:Y:S02]  /*1ef0*/  FMUL.FTZ R69, R69, c[0x0][0x2ec] ;  /* 0x0000bb0045457a20 */ /* 0x000fe40000410000 */
[C---:B------:R-:W-:Y:S05]  /*1f00*/  HMMA.16816.F32.BF16 R44, R16.reuse, R94, R44 ;  /* 0x0000005e102c723c */ /* 0x040fea000004182c */
[----:B------:R-:W-:Y:S03]  /*1f10*/  MUFU.TANH R68, R68 ;  /* 0x0000004400447308 */ /* 0x000fe60000002400 */
[----:B------:R-:W-:Y:S01]  /*1f20*/  HMMA.16816.F32.BF16 R64, R16, R88, R64 ;  /* 0x000000581040723c */ /* 0x000fe20000041840 */
[----:B------:R-:W-:-:S02]  /*1f30*/  FMUL.FTZ R12, R12, c[0x0][0x2ec] ;  /* 0x0000bb000c0c7a20 */ /* 0x000fc40000410000 */
[----:B------:R-:W-:Y:S02]  /*1f40*/  FMUL.FTZ R13, R13, c[0x0][0x2ec] ;  /* 0x0000bb000d0d7a20 */ /* 0x000fe40000410000 */
[----:B-1----:R-:W-:Y:S01]  /*1f50*/  FMUL.FTZ R70, R71, c[0x0][0x2ec] ;  /* 0x0000bb0047467a20 */ /* 0x002fe20000410000 */
[----:B------:R-:W-:Y:S01]  /*1f60*/  MUFU.TANH R69, R69 ;  /* 0x0000004500457308 */ /* 0x000fe20000002400 */
[----:B------:R-:W-:Y:S01]  /*1f70*/  FMUL.FTZ R71, R84, c[0x0][0x2ec] ;  /* 0x0000bb0054477a20 */ /* 0x000fe20000410000 */
[----:B------:R-:W-:Y:S01]  /*1f80*/  HMMA.16816.F32.BF16 R108, R28, R24, R108 ;  /* 0x000000181c6c723c */ /* 0x000fe2000004186c */
[----:B------:R-:W-:Y:S02]  /*1f90*/  FMUL.FTZ R14, R14, c[0x0][0x2ec] ;  /* 0x0000bb000e0e7a20 */ /* 0x000fe40000410000 */
[----:B------:R-:W-:Y:S02]  /*1fa0*/  FMUL.FTZ R15, R15, c[0x0][0x2ec] ;  /* 0x0000bb000f0f7a20 */ /* 0x000fe40000410000 */
[----:B------:R-:W-:Y:S01]  /*1fb0*/  FMUL.FTZ R84, R85, c[0x0][0x2ec] ;  /* 0x0000bb0055547a20 */ /* 0x000fe20000410000 */
[----:B------:R-:W-:Y:S01]  /*1fc0*/  MUFU.TANH R89, R13 ;  /* 0x0000000d00597308 */ /* 0x000fe20000002400 */
[----:B------:R-:W-:Y:S01]  /*1fd0*/  FMUL.FTZ R85, R86, c[0x0][0x2ec] ;  /* 0x0000bb0056557a20 */ /* 0x000fe20000410000 */
[----:B------:R-:W-:Y:S01]  /*1fe0*/  HMMA.16816.F32.BF16 R24, R48, R42, RZ ;  /* 0x0000002a3018723c */ /* 0x000fe200000418ff */
[----:B------:R-:W-:-:S05]  /*1ff0*/  FMUL.FTZ R86, R97, c[0x0][0x2ec] ;  /* 0x0000bb0061567a20 */ /* 0x000fca0000410000 */
[----:B------:R-:W-:Y:S02]  /*2000*/  MUFU.TANH R97, R14 ;  /* 0x0000000e00617308 */ /* 0x000fe40000002400 */
[C---:B------:R-:W-:Y:S06]  /*2010*/  HMMA.16816.F32.BF16 R44, R4.reuse, R78, R44 ;  /* 0x0000004e042c723c */ /* 0x040fec000004182c */
[----:B------:R-:W-:Y:S02]  /*2020*/  MUFU.TANH R79, R12 ;  /* 0x0000000c004f7308 */ /* 0x000fe40000002400 */
[----:B------:R-:W-:Y:S06]  /*2030*/  HMMA.16816.F32.BF16 R64, R4, R72, R64 ;  /* 0x000000480440723c */ /* 0x000fec0000041840 */
[----:B------:R1:W-:Y:S02]  /*2040*/  MUFU.TANH R72, R15 ;  /* 0x0000000f00487308 */ /* 0x0003e40000002400 */
[----:B------:R-:W-:Y:S06]  /*2050*/  HMMA.16816.F32.BF16 R40, R104, R42, RZ ;  /* 0x0000002a6828723c */ /* 0x000fec00000418ff */
[----:B------:R-:W-:Y:S02]  /*2060*/  MUFU.TANH R71, R71 ;  /* 0x0000004700477308 */ /* 0x000fe40000002400 */
[----:B------:R-:W-:Y:S01]  /*2070*/  HMMA.16816.F32.BF16 R48, R48, R38, RZ ;  /* 0x000000263030723c */ /* 0x000fe200000418ff */
[----:B------:R-:W-:-:S02]  /*2080*/  FMUL.FTZ R44, R44, c[0x0][0x2ec] ;  /* 0x0000bb002c2c7a20 */ /* 0x000fc40000410000 */
[----:B------:R-:W-:-:S03]  /*2090*/  FMUL.FTZ R45, R45, c[0x0][0x2ec] ;  /* 0x0000bb002d2d7a20 */ /* 0x000fc60000410000 */
[----:B------:R-:W2:Y:S02]  /*20a0*/  MUFU.TANH R85, R85 ;  /* 0x0000005500557308 */ /* 0x000ea40000002400 */
[C---:B-1----:R-:W-:Y:S06]  /*20b0*/  HMMA.16816.F32.BF16 R12, R104.reuse, R36, RZ ;  /* 0x00000024680c723c */ /* 0x042fec00000418ff */
[----:B------:R-:W-:Y:S01]  /*20c0*/  MUFU.TANH R84, R84 ;  /* 0x0000005400547308 */ /* 0x000fe20000002400 */
[----:B------:R-:W-:Y:S01]  /*20d0*/  FMUL.FTZ R36, R46, c[0x0][0x2ec] ;  /* 0x0000bb002e247a20 */ /* 0x000fe20000410000 */
[----:B------:R-:W-:Y:S01]  /*20e0*/  HMMA.16816.F32.BF16 R104, R104, R38, RZ ;  /* 0x000000266868723c */ /* 0x000fe200000418ff */
[----:B------:R-:W-:-:S02]  /*20f0*/  FMUL.FTZ R46, R64, c[0x0][0x2ec] ;  /* 0x0000bb00402e7a20 */ /* 0x000fc40000410000 */
[----:B------:R-:W-:Y:S02]  /*2100*/  FMUL.FTZ R64, R66, c[0x0][0x2ec] ;  /* 0x0000bb0042407a20 */ /* 0x000fe40000410000 */
[----:B------:R-:W-:Y:S01]  /*2110*/  FMUL.FTZ R37, R47, c[0x0][0x2ec] ;  /* 0x0000bb002f257a20 */ /* 0x000fe20000410000 */
[----:B------:R-:W-:Y:S01]  /*2120*/  MUFU.TANH R86, R86 ;  /* 0x0000005600567308 */ /* 0x000fe20000002400 */
[----:B------:R-:W-:Y:S01]  /*2130*/  FMUL.FTZ R47, R65, c[0x0][0x2ec] ;  /* 0x0000bb00412f7a20 */ /* 0x000fe20000410000 */
[----:B------:R-:W-:Y:S06]  /*2140*/  HMMA.16816.F32.BF16 R24, R32, R102, R24 ;  /* 0x000000662018723c */ /* 0x000fec0000041818 */
[----:B------:R-:W-:Y:S02]  /*2150*/  MUFU.TANH R46, R46 ;  /* 0x0000002e002e7308 */ /* 0x000fe40000002400 */
[----:B------:R-:W-:Y:S06]  /*2160*/  HMMA.16816.F32.BF16 R108, R16, R92, R108 ;  /* 0x0000005c106c723c */ /* 0x000fec000004186c */
[----:B------:R-:W-:Y:S02]  /*2170*/  MUFU.TANH R64, R64 ;  /* 0x0000004000407308 */ /* 0x000fe40000002400 */
[C---:B------:R-:W-:Y:S06]  /*2180*/  HMMA.16816.F32.BF16 R40, R28.reuse, R102, R40 ;  /* 0x000000661c28723c */ /* 0x040fec0000041828 */
[----:B------:R-:W-:Y:S02]  /*2190*/  MUFU.TANH R44, R44 ;  /* 0x0000002c002c7308 */ /* 0x000fe40000002400 */
[----:B------:R-:W-:Y:S06]  /*21a0*/  HMMA.16816.F32.BF16 R12, R28, R60, R12 ;  /* 0x0000003c1c0c723c */ /* 0x000fec000004180c */
[----:B------:R-:W-:Y:S01]  /*21b0*/  MUFU.TANH R36, R36 ;  /* 0x0000002400247308 */ /* 0x000fe20000002400 */
[----:B------:R-:W-:Y:S01]  /*21c0*/  FMUL.FTZ R61, R67, c[0x0][0x2ec] ;  /* 0x0000bb00433d7a20 */ /* 0x000fe20000410000 */
[-C--:B------:R-:W-:Y:S06]  /*21d0*/  HMMA.16816.F32.BF16 R48, R32, R62.reuse, R48 ;  /* 0x0000003e2030723c */ /* 0x080fec0000041830 */
[----:B------:R-:W-:Y:S02]  /*21e0*/  MUFU.TANH R45, R45 ;  /* 0x0000002d002d7308 */ /* 0x000fe40000002400 */
[----:B------:R-:W-:Y:S06]  /*21f0*/  HMMA.16816.F32.BF16 R104, R28, R62, R104 ;  /* 0x0000003e1c68723c */ /* 0x000fec0000041868 */
[----:B------:R-:W-:Y:S02]  /*2200*/  MUFU.TANH R37, R37 ;  /* 0x0000002500257308 */ /* 0x000fe40000002400 */
[----:B------:R-:W-:Y:S06]  /*2210*/  HMMA.16816.F32.BF16 R24, R20, R90, R24 ;  /* 0x0000005a1418723c */ /* 0x000fec0000041818 */
[----:B------:R-:W-:Y:S02]  /*2220*/  MUFU.TANH R47, R47 ;  /* 0x0000002f002f7308 */ /* 0x000fe40000002400 */
[C---:B------:R-:W-:Y:S06]  /*2230*/  HMMA.16816.F32.BF16 R112, R4.reuse, R82, R112 ;  /* 0x000000520470723c */ /* 0x040fec0000041870 */
[----:B------:R-:W-:Y:S01]  /*2240*/  MUFU.TANH R61, R61 ;  /* 0x0000003d003d7308 */ /* 0x000fe20000002400 */
[----:B------:R-:W-:Y:S01]  /*2250*/  FMUL.FTZ R82, R87, c[0x0][0x2ec] ;  /* 0x0000bb0057527a20 */ /* 0x000fe20000410000 */
[----:B------:R-:W-:Y:S01]  /*2260*/  HMMA.16816.F32.BF16 R108, R4, R76, R108 ;  /* 0x0000004c046c723c */ /* 0x000fe2000004186c */
[----:B------:R-:W-:-:S02]  /*2270*/  FMUL.FTZ R83, R96, c[0x0][0x2ec] ;  /* 0x0000bb0060537a20 */ /* 0x000fc40000410000 */
[----:B------:R-:W-:-:S03]  /*2280*/  FMUL.FTZ R87, R98, c[0x0][0x2ec] ;  /* 0x0000bb0062577a20 */ /* 0x000fc60000410000 */
[----:B------:R-:W1:Y:S01]  /*2290*/  MUFU.TANH R82, R82 ;  /* 0x0000005200527308 */ /* 0x000e620000002400 */
[----:B------:R-:W-:Y:S01]  /*22a0*/  FMUL.FTZ R76, R99, c[0x0][0x2ec] ;  /* 0x0000bb00634c7a20 */ /* 0x000fe20000410000 */
[C---:B------:R-:W-:Y:S06]  /*22b0*/  HMMA.16816.F32.BF16 R40, R16.reuse, R90, R40 ;  /* 0x0000005a1028723c */ /* 0x040fec0000041828 */
[----:B------:R-:W-:Y:S02]  /*22c0*/  MUFU.TANH R83, R83 ;  /* 0x0000005300537308 */ /* 0x000fe40000002400 */
[----:B------:R-:W-:Y:S01]  /*22d0*/  HMMA.16816.F32.BF16 R12, R16, R56, R12 ;  /* 0x00000038100c723c */ /* 0x000fe2000004180c */
[----:B------:R-:W-:-:S02]  /*22e0*/  FMUL.FTZ R77, R112, c[0x0][0x2ec] ;  /* 0x0000bb00704d7a20 */ /* 0x000fc40000410000 */
[----:B------:R-:W-:Y:S02]  /*22f0*/  FMUL.FTZ R93, R114, c[0x0][0x2ec] ;  /* 0x0000bb00725d7a20 */ /* 0x000fe40000410000 */
[----:B------:R-:W-:Y:S01]  /*2300*/  FMUL.FTZ R92, R113, c[0x0][0x2ec] ;  /* 0x0000bb00715c7a20 */ /* 0x000fe20000410000 */
[----:B------:R-:W-:Y:S01]  /*2310*/  MUFU.TANH R87, R87 ;  /* 0x0000005700577308 */ /* 0x000fe20000002400 */
[----:B------:R-:W-:Y:S01]  /*2320*/  FMUL.FTZ R94, R115, c[0x0][0x2ec] ;  /* 0x0000bb00735e7a20 */ /* 0x000fe20000410000 */
[-C--:B------:R-:W-:Y:S01]  /*2330*/  HMMA.16816.F32.BF16 R48, R20, R58.reuse, R48 ;  /* 0x0000003a1430723c */ /* 0x080fe20000041830 */
[----:B------:R-:W-:Y:S02]  /*2340*/  FMUL.FTZ R96, R108, c[0x0][0x2ec] ;  /* 0x0000bb006c607a20 */ /* 0x000fe40000410000 */
[----:B------:R-:W-:Y:S02]  /*2350*/  FMUL.FTZ R88, R110, c[0x0][0x2ec] ;  /* 0x0000bb006e587a20 */ /* 0x000fe40000410000 */
[----:B------:R-:W-:Y:S01]  /*2360*/  FMUL.FTZ R95, R109, c[0x0][0x2ec] ;  /* 0x0000bb006d5f7a20 */ /* 0x000fe20000410000 */
[----:B------:R-:W-:Y:S01]  /*2370*/  MUFU.TANH R77, R77 ;  /* 0x0000004d004d7308 */ /* 0x000fe20000002400 */
[----:B------:R-:W-:Y:S01]  /*2380*/  IMAD.SHL.U32 R20, R128, 0x2, RZ ;  /* 0x0000000280147824 */ /* 0x000fe200078e00ff */
[----:B------:R-:W-:Y:S01]  /*2390*/  HMMA.16816.F32.BF16 R104, R16, R58, R104 ;  /* 0x0000003a1068723c */ /* 0x000fe20000041868 */
[----:B------:R-:W-:-:S03]  /*23a0*/  FMUL.FTZ R78, R111, c[0x0][0x2ec] ;  /* 0x0000bb006f4e7a20 */ /* 0x000fc60000410000 */
[----:B------:R-:W-:Y:S02]  /*23b0*/  LOP3.LUT R20, R20, 0x6, RZ, 0xc0, !PT ;  /* 0x0000000614147812 */ /* 0x000fe400078ec0ff */
[----:B------:R-:W3:Y:S02]  /*23c0*/  MUFU.TANH R93, R93 ;  /* 0x0000005d005d7308 */ /* 0x000ee40000002400 */
[----:B------:R-:W-:Y:S01]  /*23d0*/  HMMA.16816.F32.BF16 R24, R8, R74, R24 ;  /* 0x0000004a0818723c */ /* 0x000fe20000041818 */
[----:B------:R-:W-:-:S05]  /*23e0*/  IMAD R127, R127, 0x40, R20 ;  /* 0x000000407f7f7824 */ /* 0x000fca00078e0214 */
[----:B------:R-:W-:Y:S01]  /*23f0*/  MUFU.TANH R96, R96 ;  /* 0x0000006000607308 */ /* 0x000fe20000002400 */
[CC--:B------:R-:W-:Y:S01]  /*2400*/  ISETP.GE.AND P2, PT, R127.reuse, R126.reuse, PT ;  /* 0x0000007e7f00720c */ /* 0x0c0fe20003f46270 */
[C---:B------:R-:W-:Y:S01]  /*2410*/  HMMA.16816.F32.BF16 R40, R4.reuse, R74, R40 ;  /* 0x0000004a0428723c */ /* 0x040fe20000041828 */
[----:B------:R-:W-:Y:S02]  /*2420*/  IADD3 R22, R127, 0x1, RZ ;  /* 0x000000017f167810 */ /* 0x000fe40007ffe0ff */
[----:B--2---:R-:W-:Y:S02]  /*2430*/  FSEL R85, R85, -INF , !P2 ;  /* 0xff80000055557808 */ /* 0x004fe40005000000 */
[----:B------:R-:W-:Y:S01]  /*2440*/  FSEL R71, R71, -INF , !P2 ;  /* 0xff80000047477808 */ /* 0x000fe20005000000 */
[----:B------:R-:W2:Y:S01]  /*2450*/  MUFU.TANH R88, R88 ;  /* 0x0000005800587308 */ /* 0x000ea20000002400 */
[----:B------:R-:W-:Y:S01]  /*2460*/  FSEL R3, R3, -INF , !P2 ;  /* 0xff80000003037808 */ /* 0x000fe20005000000 */
[----:B------:R-:W-:Y:S01]  /*2470*/  HMMA.16816.F32.BF16 R12, R4, R52, R12 ;  /* 0x00000034040c723c */ /* 0x000fe2000004180c */
[----:B------:R-:W-:-:S02]  /*2480*/  ISETP.GE.AND P0, PT, R22, R126, PT ;  /* 0x0000007e1600720c */ /* 0x000fc40003f06270 */
[C---:B------:R-:W-:Y:S02]  /*2490*/  IADD3 R21, R127.reuse, 0x8, RZ ;  /* 0x000000087f157810 */ /* 0x040fe40007ffe0ff */
[----:B------:R-:W-:Y:S01]  /*24a0*/  IADD3 R22, R127, 0x10, RZ ;  /* 0x000000107f167810 */ /* 0x000fe20007ffe0ff */
[----:B------:R-:W-:Y:S01]  /*24b0*/  MUFU.TANH R76, R76 ;  /* 0x0000004c004c7308 */ /* 0x000fe20000002400 */
[----:B-1----:R-:W-:Y:S01]  /*24c0*/  FSEL R82, R82, -INF , !P0 ;  /* 0xff80000052527808 */ /* 0x002fe20004000000 */
[-C--:B------:R-:W-:Y:S01]  /*24d0*/  HMMA.16816.F32.BF16 R48, R8, R54.reuse, R48 ;  /* 0x000000360830723c */ /* 0x080fe20000041830 */
[----:B------:R-:W-:Y:S01]  /*24e0*/  FSEL R84, R84, -INF , !P0 ;  /* 0xff80000054547808 */ /* 0x000fe20004000000 */
[----:B------:R-:W-:Y:S01]  /*24f0*/  FMUL.FTZ R26, R26, c[0x0][0x2ec] ;  /* 0x0000bb001a1a7a20 */ /* 0x000fe20000410000 */
[----:B------:R-:W-:Y:S01]  /*2500*/  FSEL R130, R130, -INF , !P0 ;  /* 0xff80000082827808 */ /* 0x000fe20004000000 */
[----:B------:R-:W-:Y:S01]  /*2510*/  FMUL.FTZ R27, R27, c[0x0][0x2ec] ;  /* 0x0000bb001b1b7a20 */ /* 0x000fe20000410000 */
[----:B------:R-:W-:Y:S01]  /*2520*/  FSEL R116, R116, -INF , !P0 ;  /* 0xff80000074747808 */ /* 0x000fe20004000000 */
[----:B------:R-:W-:Y:S01]  /*2530*/  MUFU.TANH R92, R92 ;  /* 0x0000005c005c7308 */ /* 0x000fe20000002400 */
[----:B------:R-:W-:Y:S01]  /*2540*/  IADD3 R8, R127, 0x19, RZ ;  /* 0x000000197f087810 */ /* 0x000fe20007ffe0ff */
[----:B------:R-:W-:Y:S01]  /*2550*/  HMMA.16816.F32.BF16 R104, R4, R54, R104 ;  /* 0x000000360468723c */ /* 0x000fe20000041868 */
[----:B------:R-:W-:Y:S01]  /*2560*/  FSEL R10, R117, -INF , !P2 ;  /* 0xff800000750a7808 */ /* 0x000fe20005000000 */
[----:B------:R-:W-:Y:S01]  /*2570*/  FMUL.FTZ R25, R25, c[0x0][0x2ec] ;  /* 0x0000bb0019197a20 */ /* 0x000fe20000410000 */
[-C--:B------:R-:W-:Y:S01]  /*2580*/  ISETP.GE.AND P2, PT, R8, R126.reuse, PT ;  /* 0x0000007e0800720c */ /* 0x080fe20003f46270 */
[----:B------:R-:W-:Y:S01]  /*2590*/  FMUL.FTZ R24, R24, c[0x0][0x2ec] ;  /* 0x0000bb0018187a20 */ /* 0x000fe20000410000 */
[----:B------:R-:W-:Y:S01]  /*25a0*/  IADD3 R8, R127, 0x20, RZ ;  /* 0x000000207f087810 */ /* 0x000fe20007ffe0ff */
[----:B------:R-:W1:Y:S01]  /*25b0*/  MUFU.TANH R94, R94 ;  /* 0x0000005e005e7308 */ /* 0x000e620000002400 */
[-C--:B------:R-:W-:Y:S01]  /*25c0*/  ISETP.GE.AND P1, PT, R21, R126.reuse, PT ;  /* 0x0000007e1500720c */ /* 0x080fe20003f26270 */
[----:B------:R-:W-:Y:S01]  /*25d0*/  FMUL.FTZ R32, R41, c[0x0][0x2ec] ;  /* 0x0000bb0029207a20 */ /* 0x000fe20000410000 */
[-C--:B------:R-:W-:Y:S01]  /*25e0*/  ISETP.GE.AND P0, PT, R8, R126.reuse, PT ;  /* 0x0000007e0800720c */ /* 0x080fe20003f06270 */
[----:B------:R-:W-:Y:S01]  /*25f0*/  FMUL.FTZ R13, R13, c[0x0][0x2ec] ;  /* 0x0000bb000d0d7a20 */ /* 0x000fe20000410000 */
[C---:B------:R-:W-:Y:S01]  /*2600*/  IADD3 R20, R127.reuse, 0x9, RZ ;  /* 0x000000097f147810 */ /* 0x040fe20007ffe0ff */
[----:B------:R-:W-:Y:S01]  /*2610*/  FMUL.FTZ R42, R42, c[0x0][0x2ec] ;  /* 0x0000bb002a2a7a20 */ /* 0x000fe20000410000 */
[-C--:B------:R-:W-:Y:S01]  /*2620*/  ISETP.GE.AND P5, PT, R22, R126.reuse, PT ;  /* 0x0000007e1600720c */ /* 0x080fe20003fa6270 */
[----:B------:R-:W-:Y:S01]  /*2630*/  MUFU.TANH R95, R95 ;  /* 0x0000005f005f7308 */ /* 0x000fe20000002400 */
[----:B------:R-:W-:Y:S01]  /*2640*/  IADD3 R8, R127, 0x21, RZ ;  /* 0x000000217f087810 */ /* 0x000fe20007ffe0ff */
[----:B------:R-:W-:Y:S01]  /*2650*/  FMUL.FTZ R43, R43, c[0x0][0x2ec] ;  /* 0x0000bb002b2b7a20 */ /* 0x000fe20000410000 */
[C---:B------:R-:W-:Y:S01]  /*2660*/  IADD3 R4, R127.reuse, 0x29, RZ ;  /* 0x000000297f047810 */ /* 0x040fe20007ffe0ff */
[----:B------:R-:W-:Y:S01]  /*2670*/  FMUL.FTZ R12, R12, c[0x0][0x2ec] ;  /* 0x0000bb000c0c7a20 */ /* 0x000fe20000410000 */
[----:B------:R-:W-:Y:S01]  /*2680*/  IADD3 R21, R127, 0x11, RZ ;  /* 0x000000117f157810 */ /* 0x000fe20007ffe0ff */
[----:B------:R-:W-:Y:S01]  /*2690*/  FMUL.FTZ R14, R14, c[0x0][0x2ec] ;  /* 0x0000bb000e0e7a20 */ /* 0x000fe20000410000 */
[----:B---3--:R-:W-:Y:S01]  /*26a0*/  FSEL R93, R93, -INF , !P1 ;  /* 0xff8000005d5d7808 */ /* 0x008fe20004800000 */
[----:B------:R-:W3:Y:S01]  /*26b0*/  MUFU.TANH R78, R78 ;  /* 0x0000004e004e7308 */ /* 0x000ee20000002400 */
[----:B------:R-:W-:Y:S01]  /*26c0*/  FSEL R77, R77, -INF , !P1 ;  /* 0xff8000004d4d7808 */ /* 0x000fe20004800000 */
[----:B------:R-:W-:Y:S01]  /*26d0*/  FMUL.FTZ R15, R15, c[0x0][0x2ec] ;  /* 0x0000bb000f0f7a20 */ /* 0x000fe20000410000 */
[----:B------:R-:W-:Y:S01]  /*26e0*/  FSEL R22, R87, -INF , !P1 ;  /* 0xff80000057167808 */ /* 0x000fe20004800000 */
[----:B------:R-:W-:Y:S01]  /*26f0*/  FMUL.FTZ R48, R48, c[0x0][0x2ec] ;  /* 0x0000bb0030307a20 */ /* 0x000fe20000410000 */
[----:B------:R-:W-:Y:S01]  /*2700*/  FSEL R83, R83, -INF , !P1 ;  /* 0xff80000053537808 */ /* 0x000fe20004800000 */
[----:B------:R-:W-:Y:S01]  /*2710*/  FMUL.FTZ R49, R49, c[0x0][0x2ec] ;  /* 0x0000bb0031317a20 */ /* 0x000fe20000410000 */
[-C--:B------:R-:W-:Y:S01]  /*2720*/  ISETP.GE.AND P6, PT, R20, R126.reuse, PT ;  /* 0x0000007e1400720c */ /* 0x080fe20003fc6270 */
[----:B------:R4:W-:Y:S01]  /*2730*/  MUFU.TANH R163, R26 ;  /* 0x0000001a00a37308 */ /* 0x0009e20000002400 */
[-C--:B------:R-:W-:Y:S01]  /*2740*/  ISETP.GE.AND P1, PT, R8, R126.reuse, PT ;  /* 0x0000007e0800720c */ /* 0x080fe20003f26270 */
[----:B------:R-:W-:Y:S01]  /*2750*/  FMUL.FTZ R50, R50, c[0x0][0x2ec] ;  /* 0x0000bb0032327a20 */ /* 0x000fe20000410000 */
[----:B--2---:R-:W-:Y:S01]  /*2760*/  FSEL R9, R88, -INF , !P5 ;  /* 0xff80000058097808 */ /* 0x004fe20006800000 */
[----:B------:R-:W-:Y:S01]  /*2770*/  FMUL.FTZ R51, R51, c[0x0][0x2ec] ;  /* 0x0000bb0033337a20 */ /* 0x000fe20000410000 */
[----:B------:R-:W-:Y:S01]  /*2780*/  FSEL R96, R96, -INF , !P5 ;  /* 0xff80000060607808 */ /* 0x000fe20006800000 */
[----:B------:R-:W-:Y:S01]  /*2790*/  FMUL.FTZ R104, R104, c[0x0][0x2ec] ;  /* 0x0000bb0068687a20 */ /* 0x000fe20000410000 */
[----:B------:R-:W-:Y:S01]  /*27a0*/  FSEL R60, R134, -INF , !P5 ;  /* 0xff800000863c7808 */ /* 0x000fe20006800000 */
[----:B------:R2:W-:Y:S01]  /*27b0*/  MUFU.TANH R161, R27 ;  /* 0x0000001b00a17308 */ /* 0x0005e20000002400 */
[----:B------:R-:W-:Y:S01]  /*27c0*/  FSEL R131, R131, -INF , !P5 ;  /* 0xff80000083837808 */ /* 0x000fe20006800000 */
[----:B------:R-:W-:Y:S01]  /*27d0*/  FMUL.FTZ R105, R105, c[0x0][0x2ec] ;  /* 0x0000bb0069697a20 */ /* 0x000fe20000410000 */
[----:B------:R-:W-:Y:S01]  /*27e0*/  IADD3 R8, R127, 0x28, RZ ;  /* 0x000000287f087810 */ /* 0x000fe20007ffe0ff */
[----:B------:R-:W-:Y:S01]  /*27f0*/  FMUL.FTZ R106, R106, c[0x0][0x2ec] ;  /* 0x0000bb006a6a7a20 */ /* 0x000fe20000410000 */
[-C--:B------:R-:W-:Y:S01]  /*2800*/  ISETP.GE.AND P5, PT, R4, R126.reuse, PT ;  /* 0x0000007e0400720c */ /* 0x080fe20003fa6270 */
[----:B------:R-:W-:Y:S01]  /*2810*/  FMUL.FTZ R107, R107, c[0x0][0x2ec] ;  /* 0x0000bb006b6b7a20 */ /* 0x000fe20000410000 */
[----:B------:R-:W-:Y:S01]  /*2820*/  ISETP.GE.AND P4, PT, R21, R126, PT ;  /* 0x0000007e1500720c */ /* 0x000fe20003f86270 */
[----:B----4-:R-:W-:Y:S01]  /*2830*/  FMUL.FTZ R26, R40, c[0x0][0x2ec] ;  /* 0x0000bb00281a7a20 */ /* 0x010fe20000410000 */
[----:B------:R-:W-:Y:S01]  /*2840*/  IADD3 R4, R127, 0x30, RZ ;  /* 0x000000307f047810 */ /* 0x000fe20007ffe0ff */
[----:B------:R4:W-:Y:S01]  /*2850*/  MUFU.TANH R165, R25 ;  /* 0x0000001900a57308 */ /* 0x0009e20000002400 */
[----:B-1----:R-:W-:-:S02]  /*2860*/  FSEL R94, R94, -INF , !P6 ;  /* 0xff8000005e5e7808 */ /* 0x002fc40007000000 */
[----:B------:R-:W-:Y:S02]  /*2870*/  FSEL R92, R92, -INF , !P6 ;  /* 0xff8000005c5c7808 */ /* 0x000fe40007000000 */
[----:B------:R-:W-:Y:S02]  /*2880*/  FSEL R11, R76, -INF , !P6 ;  /* 0xff8000004c0b7808 */ /* 0x000fe40007000000 */
[----:B--2---:R-:W-:Y:S01]  /*2890*/  FSEL R27, R86, -INF , !P6 ;  /* 0xff800000561b7808 */ /* 0x004fe20007000000 */
[----:B------:R1:W-:Y:S01]  /*28a0*/  MUFU.TANH R154, R13 ;  /* 0x0000000d009a7308 */ /* 0x0003e20000002400 */
[----:B------:R-:W-:Y:S02]  /*28b0*/  IADD3 R20, R127, 0x18, RZ ;  /* 0x000000187f147810 */ /* 0x000fe40007ffe0ff */
[----:B------:R-:W-:Y:S02]  /*28c0*/  ISETP.GE.AND P6, PT, R8, R126, PT ;  /* 0x0000007e0800720c */ /* 0x000fe40003fc6270 */
[----:B---3--:R-:W-:-:S02]  /*28d0*/  FSEL R8, R78, -INF , !P4 ;  /* 0xff8000004e087808 */ /* 0x008fc40006000000 */
[----:B------:R-:W-:Y:S01]  /*28e0*/  FSEL R59, R135, -INF , !P4 ;  /* 0xff800000873b7808 */ /* 0x000fe20006000000 */
[----:B------:R-:W-:Y:S01]  /*28f0*/  MUFU.TANH R70, R70 ;  /* 0x0000004600467308 */ /* 0x000fe20000002400 */
[----:B----4-:R-:W-:Y:S02]  /*2900*/  FSEL R25, R95, -INF , !P4 ;  /* 0xff8000005f197808 */ /* 0x010fe40006000000 */
[----:B------:R-:W-:Y:S02]  /*2910*/  FSEL R28, R133, -INF , !P4 ;  /* 0xff800000851c7808 */ /* 0x000fe40006000000 */
[----:B------:R-:W-:Y:S02]  /*2920*/  ISETP.GE.AND P4, PT, R4, R126, PT ;  /* 0x0000007e0400720c */ /* 0x000fe40003f86270 */
[----:B------:R-:W-:Y:S01]  /*2930*/  FSEL R17, R46, -INF , !P0 ;  /* 0xff8000002e117808 */ /* 0x000fe20004000000 */
[----:B------:R-:W-:Y:S01]  /*2940*/  MUFU.TANH R24, R24 ;  /* 0x0000001800187308 */ /* 0x000fe20000002400 */
[----:B-1----:R-:W-:-:S02]  /*2950*/  FSEL R13, R64, -INF , !P0 ;  /* 0xff800000400d7808 */ /* 0x002fc40004000000 */
[----:B------:R-:W-:Y:S02]  /*2960*/  FSEL R158, R118, -INF , !P0 ;  /* 0xff800000769e7808 */ /* 0x000fe40004000000 */
[----:B------:R-:W-:Y:S02]  /*2970*/  FSEL R57, R136, -INF , !P0 ;  /* 0xff80000088397808 */ /* 0x000fe40004000000 */
[----:B------:R-:W-:Y:S01]  /*2980*/  ISETP.GE.AND P3, PT, R20, R126, PT ;  /* 0x0000007e1400720c */ /* 0x000fe20003f66270 */
[----:B------:R-:W-:Y:S01]  /*2990*/  MUFU.TANH R26, R26 ;  /* 0x0000001a001a7308 */ /* 0x000fe20000002400 */
[----:B------:R-:W-:Y:S02]  /*29a0*/  ISETP.GE.AND P0, PT, R126, 0x41, PT ;  /* 0x000000417e00780c */ /* 0x000fe40003f06270 */
[----:B------:R-:W-:Y:S02]  /*29b0*/  IADD3 R5, R127, 0x31, RZ ;  /* 0x000000317f057810 */ /* 0x000fe40007ffe0ff */
[----:B------:R-:W-:-:S02]  /*29c0*/  FSEL R21, R36, -INF , !P3 ;  /* 0xff80000024157808 */ /* 0x000fc40005800000 */
[----:B------:R-:W-:Y:S01]  /*29d0*/  FSEL R44, R44, -INF , !P3 ;  /* 0xff8000002c2c7808 */ /* 0x000fe20005800000 */
[----:B------:R-:W-:Y:S01]  /*29e0*/  MUFU.TANH R32, R32 ;  /* 0x0000002000207308 */ /* 0x000fe20000002400 */
[----:B------:R-:W-:Y:S02]  /*29f0*/  FSEL R19, R97, -INF , !P3 ;  /* 0xff80000061137808 */ /* 0x000fe40005800000 */
[----:B------:R-:W-:Y:S02]  /*2a00*/  FSEL R55, R79, -INF , !P3 ;  /* 0xff8000004f377808 */ /* 0x000fe40005800000 */
[----:B------:R-:W-:Y:S02]  /*2a10*/  ISETP.GE.AND P3, PT, R5, R126, PT ;  /* 0x0000007e0500720c */ /* 0x000fe40003f66270 */
[C---:B------:R-:W-:Y:S01]  /*2a20*/  IADD3 R5, R127.reuse, 0x38, RZ ;  /* 0x000000387f057810 */ /* 0x040fe20007ffe0ff */
[----:B------:R-:W1:Y:S01]  /*2a30*/  MUFU.TANH R147, R42 ;  /* 0x0000002a00937308 */ /* 0x000e620000002400 */
[----:B------:R-:W-:-:S02]  /*2a40*/  IADD3 R127, R127, 0x39, RZ ;  /* 0x000000397f7f7810 */ /* 0x000fc40007ffe0ff */
[----:B------:R-:W-:Y:S02]  /*2a50*/  FSEL R20, R37, -INF , !P2 ;  /* 0xff80000025147808 */ /* 0x000fe40005000000 */
[----:B------:R-:W-:Y:S02]  /*2a60*/  FSEL R23, R45, -INF , !P2 ;  /* 0xff8000002d177808 */ /* 0x000fe40005000000 */
[----:B------:R-:W-:Y:S01]  /*2a70*/  FSEL R18, R72, -INF , !P2 ;  /* 0xff80000048127808 */ /* 0x000fe20005000000 */
[----:B------:R-:W2:Y:S01]  /*2a80*/  MUFU.TANH R149, R43 ;  /* 0x0000002b00957308 */ /* 0x000ea20000002400 */
[----:B------:R-:W-:Y:S02]  /*2a90*/  FSEL R56, R89, -INF , !P2 ;  /* 0xff80000059387808 */ /* 0x000fe40005000000 */
[----:B------:R-:W-:Y:S02]  /*2aa0*/  FSEL R16, R47, -INF , !P1 ;  /* 0xff8000002f107808 */ /* 0x000fe40004800000 */
[----:B------:R-:W-:-:S02]  /*2ab0*/  FSEL R160, R80, -INF , !P1 ;  /* 0xff80000050a07808 */ /* 0x000fc40004800000 */
[----:B------:R-:W-:Y:S01]  /*2ac0*/  FSEL R58, R139, -INF , !P1 ;  /* 0xff8000008b3a7808 */ /* 0x000fe20004800000 */
[----:B------:R3:W4:Y:S01]  /*2ad0*/  MUFU.TANH R157, R12 ;  /* 0x0000000c009d7308 */ /* 0x0007220000002400 */
[----:B------:R-:W-:Y:S02]  /*2ae0*/  ISETP.GE.AND P2, PT, R5, R126, PT ;  /* 0x0000007e0500720c */ /* 0x000fe40003f46270 */
[----:B-1----:R-:W-:Y:S02]  /*2af0*/  FSEL R147, R147, -INF , !P6 ;  /* 0xff80000093937808 */ /* 0x002fe40007000000 */
[----:B------:R-:W-:Y:S02]  /*2b00*/  FSEL R163, R163, -INF , !P6 ;  /* 0xff800000a3a37808 */ /* 0x000fe40007000000 */
[----:B------:R-:W-:Y:S01]  /*2b10*/  FSEL R63, R24, -INF , !P6 ;  /* 0xff800000183f7808 */ /* 0x000fe20007000000 */
[----:B------:R1:W5:Y:S01]  /*2b20*/  MUFU.TANH R150, R14 ;  /* 0x0000000e00967308 */ /* 0x0003620000002400 */
[----:B--2---:R-:W-:-:S02]  /*2b30*/  FSEL R149, R149, -INF , !P5 ;  /* 0xff80000095957808 */ /* 0x004fc40006800000 */
[----:B------:R-:W-:Y:S02]  /*2b40*/  FSEL R161, R161, -INF , !P5 ;  /* 0xff800000a1a17808 */ /* 0x000fe40006800000 */
[----:B------:R-:W-:Y:S02]  /*2b50*/  FSEL R165, R165, -INF , !P5 ;  /* 0xff800000a5a57808 */ /* 0x000fe40006800000 */
[----:B------:R-:W-:Y:S01]  /*2b60*/  FSEL R143, R81, -INF , !P4 ;  /* 0xff800000518f7808 */ /* 0x000fe20006000000 */
[----:B------:R2:W2:Y:S01]  /*2b70*/  MUFU.TANH R148, R15 ;  /* 0x0000000f00947308 */ /* 0x0004a20000002400 */
[----:B---3--:R-:W-:Y:S02]  /*2b80*/  FSEL R12, R61, -INF , !P1 ;  /* 0xff8000003d0c7808 */ /* 0x008fe40004800000 */
[----:B------:R-:W-:Y:S02]  /*2b90*/  ISETP.GE.AND P1, PT, R127, R126, PT ;  /* 0x0000007e7f00720c */ /* 0x000fe40003f26270 */
[----:B----4-:R-:W-:-:S02]  /*2ba0*/  FSEL R157, R157, -INF , !P4 ;  /* 0xff8000009d9d7808 */ /* 0x010fc40006000000 */
[----:B------:R-:W-:Y:S01]  /*2bb0*/  FSEL R164, R68, -INF , !P4 ;  /* 0xff80000044a47808 */ /* 0x000fe20006000000 */
[----:B------:R-:W3:Y:S01]  /*2bc0*/  MUFU.TANH R156, R48 ;  /* 0x00000030009c7308 */ /* 0x000ee20000002400 */
[----:B-1----:R-:W-:Y:S02]  /*2bd0*/  FSEL R14, R32, -INF , !P5 ;  /* 0xff800000200e7808 */ /* 0x002fe40006800000 */
[----:B-----5:R-:W-:Y:S02]  /*2be0*/  FSEL R150, R150, -INF , !P4 ;  /* 0xff80000096967808 */ /* 0x020fe40006000000 */
[----:B------:R-:W-:Y:S02]  /*2bf0*/  FSEL R154, R154, -INF , !P3 ;  /* 0xff8000009a9a7808 */ /* 0x000fe40005800000 */
[----:B------:R-:W-:Y:S01]  /*2c00*/  FSEL R142, R70, -INF , !P3 ;  /* 0xff800000468e7808 */ /* 0x000fe20005800000 */
[----:B------:R-:W1:Y:S01]  /*2c10*/  MUFU.TANH R159, R49 ;  /* 0x00000031009f7308 */ /* 0x000e620000002400 */
[----:B--2---:R-:W-:-:S02]  /*2c20*/  FSEL R15, R26, -INF , !P6 ;  /* 0xff8000001a0f7808 */ /* 0x004fc40007000000 */
[----:B------:R-:W-:Y:S02]  /*2c30*/  FSEL R148, R148, -INF , !P3 ;  /* 0xff80000094947808 */ /* 0x000fe40005800000 */
[----:B------:R-:W-:-:S03]  /*2c40*/  FSEL R155, R69, -INF , !P3 ;  /* 0xff800000459b7808 */ /* 0x000fc60005800000 */
[----:B------:R-:W2:Y:S01]  /*2c50*/  MUFU.TANH R4, R50 ;  /* 0x0000003200047308 */ /* 0x000ea20000002400 */
[----:B---3--:R-:W-:-:S07]  /*2c60*/  FSEL R156, R156, -INF , !P2 ;  /* 0xff8000009c9c7808 */ /* 0x008fce0005000000 */
[----:B------:R-:W3:Y:S01]  /*2c70*/  MUFU.TANH R66, R51 ;  /* 0x0000003300427308 */ /* 0x000ee20000002400 */
[----:B-1----:R-:W-:-:S07]  /*2c80*/  FSEL R159, R159, -INF , !P1 ;  /* 0xff8000009f9f7808 */ /* 0x002fce0004800000 */
[----:B------:R-:W1:Y:S01]  /*2c90*/  MUFU.TANH R152, R104 ;  /* 0x0000006800987308 */ /* 0x000e620000002400 */
[----:B--2---:R-:W-:-:S07]  /*2ca0*/  FSEL R139, R4, -INF , !P2 ;  /* 0xff800000048b7808 */ /* 0x004fce0005000000 */
[----:B------:R-:W2:Y:S01]  /*2cb0*/  MUFU.TANH R151, R105 ;  /* 0x0000006900977308 */ /* 0x000ea20000002400 */
[----:B---3--:R-:W-:-:S07]  /*2cc0*/  FSEL R66, R66, -INF , !P1 ;  /* 0xff80000042427808 */ /* 0x008fce0004800000 */
[----:B------:R-:W3:Y:S01]  /*2cd0*/  MUFU.TANH R145, R106 ;  /* 0x0000006a00917308 */ /* 0x000ee20000002400 */
[----:B-1----:R-:W-:-:S07]  /*2ce0*/  FSEL R152, R152, -INF , !P2 ;  /* 0xff80000098987808 */ /* 0x002fce0005000000 */
[----:B------:R-:W1:Y:S01]  /*2cf0*/  MUFU.TANH R144, R107 ;  /* 0x0000006b00907308 */ /* 0x000e620000002400 */
[----:B--2---:R-:W-:Y:S02]  /*2d00*/  FSEL R151, R151, -INF , !P1 ;  /* 0xff80000097977808 */ /* 0x004fe40004800000 */
[----:B---3--:R-:W-:Y:S02]  /*2d10*/  FSEL R145, R145, -INF , !P2 ;  /* 0xff80000091917808 */ /* 0x008fe40005000000 */
[----:B-1----:R-:W-:Y:S01]  /*2d20*/  FSEL R144, R144, -INF , !P1 ;  /* 0xff80000090907808 */ /* 0x002fe20004800000 */
        /* <DEDUP_REMOVED lines=26> */
.L_x_1000:
        /* <DEDUP_REMOVED lines=38> */
[----:B------:R-:W-:Y:S01]  /*3130*/  SHF.L.U32 R192, R192, 0x1, RZ ;  /* 0x00000001c0c07819 */ /* 0x000fe200000006ff */
[----:B------:R-:W2:Y:S01]  /*3140*/  SHFL.BFLY PT, R4, R24, 0x2, 0x1f ;  /* 0x0c401f0018047f89 */ /* 0x000ea200000e0000 */
[----:B------:R-:W-:-:S02]  /*3150*/  FMNMX.FTZ R6, R13, R6, !PT ;  /* 0x000000060d067209 */ /* 0x000fc40007810000 */
[----:B------:R-:W-:Y:S02]  /*3160*/  LEA R189, R2, R192, 0x1 ;  /* 0x000000c002bd7211 */ /* 0x000fe400078e08ff */
[----:B------:R-:W-:Y:S02]  /*3170*/  FMNMX.FTZ R6, R12, R6, !PT ;  /* 0x000000060c067209 */ /* 0x000fe40007810000 */
[----:B------:R-:W-:Y:S02]  /*3180*/  LEA R190, R0, R192, 0x1 ;  /* 0x000000c000be7211 */ /* 0x000fe400078e08ff */
[----:B------:R-:W-:Y:S02]  /*3190*/  FMNMX.FTZ R6, R147, R6, !PT ;  /* 0x0000000693067209 */ /* 0x000fe40007810000 */
[----:B-1----:R-:W-:Y:S01]  /*31a0*/  FMNMX.FTZ R7, R5, R7, !PT ;  /* 0x0000000705077209 */ /* 0x002fe20007810000 */
[----:B------:R-:W-:Y:S01]  /*31b0*/  LDSM.16.MT88.4 R100, [R190+0x6000] ;  /* 0x00600000be64783b */ /* 0x000fe20000004200 */
        /* <DEDUP_REMOVED lines=12> */
[----:B------:R-:W-:Y:S01]  /*3280*/  FMNMX.FTZ R6, R144, R6, !PT ;  /* 0x0000000690067209 */ /* 0x000fe20007810000 */
[----:B------:R-:W2:Y:S01]  /*3290*/  SHFL.BFLY PT, R134, R4, 0x1, 0x1f ;  /* 0x0c201f0004867f89 */ /* 0x000ea200000e0000 */
[----:B------:R-:W-:-:S02]  /*32a0*/  FMNMX.FTZ R5, R18, R5, !PT ;  /* 0x0000000512057209 */ /* 0x000fc40007810000 */
[----:B------:R-:W-:Y:S01]  /*32b0*/  LEA R188, R0, R189, 0x1 ;  /* 0x000000bd00bc7211 */ /* 0x000fe200078e08ff */
[----:B------:R-:W3:Y:S01]  /*32c0*/  SHFL.BFLY PT, R133, R6, 0x2, 0x1f ;  /* 0x0c401f0006857f89 */ /* 0x000ee200000e0000 */
[----:B------:R-:W-:Y:S02]  /*32d0*/  FMNMX.FTZ R5, R158, R5, !PT ;  /* 0x000000059e057209 */ /* 0x000fe40007810000 */
[----:B-1----:R-:W-:Y:S02]  /*32e0*/  FMNMX.FTZ R136, R7, R136, !PT ;  /* 0x0000008807887209 */ /* 0x002fe40007810000 */
[----:B------:R-:W-:Y:S02]  /*32f0*/  FMNMX.FTZ R5, R160, R5, !PT ;  /* 0x00000005a0057209 */ /* 0x000fe40007810000 */
[C---:B------:R-:W-:Y:S01]  /*3300*/  FSETP.NEU.FTZ.AND P1, PT, R136.reuse, -INF , PT ;  /* 0xff8000008800780b */ /* 0x040fe20003f3d000 */
[----:B------:R-:W-:Y:S01]  /*3310*/  FMUL.FTZ R162, R136, c[0x0][0x23c] ;  /* 0x00008f0088a27a20 */ /* 0x000fe20000410000 */
[----:B------:R-:W-:-:S04]  /*3320*/  FMNMX.FTZ R5, R163, R5, !PT ;  /* 0x00000005a3057209 */ /* 0x000fc80007810000 */
[----:B------:R-:W-:Y:S02]  /*3330*/  FMNMX.FTZ R5, R161, R5, !PT ;  /* 0x00000005a1057209 */ /* 0x000fe40007810000 */
[----:B------:R-:W-:Y:S02]  /*3340*/  FSEL R162, R162, RZ, P1 ;  /* 0x000000ffa2a27208 */ /* 0x000fe40000800000 */
[----:B------:R-:W-:Y:S02]  /*3350*/  FMNMX.FTZ R5, R143, R5, !PT ;  /* 0x000000058f057209 */ /* 0x000fe40007810000 */
[----:B--2---:R-:W-:Y:S01]  /*3360*/  FMNMX.FTZ R134, R4, R134, !PT ;  /* 0x0000008604867209 */ /* 0x004fe20007810000 */
[--C-:B------:R-:W-:Y:S01]  /*3370*/  FFMA.FTZ R48, R3, c[0x0][0x23c], -R162.reuse ;  /* 0x00008f0003307a23 */ /* 0x100fe200000108a2 */
[----:B------:R-:W-:Y:S01]  /*3380*/  FMNMX.FTZ R135, R142, R5, !PT ;  /* 0x000000058e877209 */ /* 0x000fe20007810000 */
[--C-:B------:R-:W-:Y:S01]  /*3390*/  FFMA.FTZ R47, R116, c[0x0][0x23c], -R162.reuse ;  /* 0x00008f00742f7a23 */ /* 0x100fe200000108a2 */
[----:B---3--:R-:W-:Y:S01]  /*33a0*/  FMNMX.FTZ R133, R6, R133, !PT ;  /* 0x0000008506857209 */ /* 0x008fe20007810000 */
[C---:B------:R-:W-:Y:S01]  /*33b0*/  FMUL.FTZ R153, R134.reuse, c[0x0][0x23c] ;  /* 0x00008f0086997a20 */ /* 0x040fe20000410000 */
[----:B------:R-:W-:Y:S01]  /*33c0*/  FMNMX.FTZ R135, R139, R135, !PT ;  /* 0x000000878b877209 */ /* 0x000fe20007810000 */
[----:B------:R-:W-:Y:S01]  /*33d0*/  LDSM.16.MT88.4 R116, [R192+0x6000] ;  /* 0x00600000c074783b */ /* 0x000fe20000004200 */
[----:B------:R-:W-:Y:S01]  /*33e0*/  FSETP.NEU.FTZ.AND P1, PT, R134, -INF , PT ;  /* 0xff8000008600780b */ /* 0x000fe20003f3d000 */
[--C-:B------:R-:W-:Y:S01]  /*33f0*/  FFMA.FTZ R40, R83, c[0x0][0x23c], -R162.reuse ;  /* 0x00008f0053287a23 */ /* 0x100fe200000108a2 */
[----:B------:R-:W-:Y:S01]  /*3400*/  FMNMX.FTZ R135, R66, R135, !PT ;  /* 0x0000008742877209 */ /* 0x000fe20007810000 */
[----:B------:R-:W1:Y:S01]  /*3410*/  SHFL.BFLY PT, R3, R133, 0x1, 0x1f ;  /* 0x0c201f0085037f89 */ /* 0x000e6200000e0000 */
[----:B------:R-:W-:Y:S01]  /*3420*/  FSEL R153, R153, RZ, P1 ;  /* 0x000000ff99997208 */ /* 0x000fe20000800000 */
[--C-:B------:R-:W-:Y:S01]  /*3430*/  FFMA.FTZ R46, R27, c[0x0][0x23c], -R162.reuse ;  /* 0x00008f001b2e7a23 */ /* 0x100fe200000108a2 */
[----:B------:R-:W-:Y:S01]  /*3440*/  MUFU.EX2 R48, R48 ;  /* 0x0000003000307308 */ /* 0x000fe20000000800 */
[----:B------:R-:W2:Y:S01]  /*3450*/  SHFL.BFLY PT, R4, R135, 0x2, 0x1f ;  /* 0x0c401f0087047f89 */ /* 0x000ea200000e0000 */
[----:B------:R-:W-:-:S02]  /*3460*/  FFMA.FTZ R2, R28, c[0x0][0x23c], -R162 ;  /* 0x00008f001c027a23 */ /* 0x000fc400000108a2 */
[--C-:B------:R-:W-:Y:S01]  /*3470*/  FFMA.FTZ R38, R84, c[0x0][0x23c], -R153.reuse ;  /* 0x00008f0054267a23 */ /* 0x100fe20000010899 */
[----:B------:R-:W-:Y:S01]  /*3480*/  LDSM.16.MT88.4 R28, [R189+0x6800] ;  /* 0x00680000bd1c783b */ /* 0x000fe20000004200 */
[--C-:B------:R-:W-:Y:S02]  /*3490*/  FFMA.FTZ R39, R71, c[0x0][0x23c], -R153.reuse ;  /* 0x00008f0047277a23 */ /* 0x100fe40000010899 */
[--C-:B------:R-:W-:Y:S01]  /*34a0*/  FFMA.FTZ R37, R77, c[0x0][0x23c], -R153.reuse ;  /* 0x00008f004d257a23 */ /* 0x100fe20000010899 */
[----:B------:R-:W3:Y:S01]  /*34b0*/  MUFU.EX2 R47, R47 ;  /* 0x0000002f002f7308 */ /* 0x000ee20000000800 */
[--C-:B------:R-:W-:Y:S02]  /*34c0*/  FFMA.FTZ R42, R44, c[0x0][0x23c], -R153.reuse ;  /* 0x00008f002c2a7a23 */ /* 0x100fe40000010899 */
[--C-:B------:R-:W-:Y:S02]  /*34d0*/  FFMA.FTZ R0, R25, c[0x0][0x23c], -R153.reuse ;  /* 0x00008f0019007a23 */ /* 0x100fe40000010899 */
[----:B------:R-:W-:-:S02]  /*34e0*/  FFMA.FTZ R44, R23, c[0x0][0x23c], -R153 ;  /* 0x00008f00172c7a23 */ /* 0x000fc40000010899 */
[--C-:B------:R-:W-:Y:S01]  /*34f0*/  FFMA.FTZ R33, R96, c[0x0][0x23c], -R153.reuse ;  /* 0x00008f0060217a23 */ /* 0x100fe20000010899 */
[----:B------:R-:W-:Y:S01]  /*3500*/  MUFU.EX2 R39, R39 ;  /* 0x0000002700277308 */ /* 0x000fe20000000800 */
[--C-:B------:R-:W-:Y:S02]  /*3510*/  FFMA.FTZ R35, R131, c[0x0][0x23c], -R162.reuse ;  /* 0x00008f0083237a23 */ /* 0x100fe400000108a2 */
[--C-:B------:R-:W-:Y:S01]  /*3520*/  FFMA.FTZ R55, R55, c[0x0][0x23c], -R162.reuse ;  /* 0x00008f0037377a23 */ /* 0x100fe200000108a2 */
[----:B-1----:R-:W-:Y:S01]  /*3530*/  FMNMX.FTZ R133, R133, R3, !PT ;  /* 0x0000000385857209 */ /* 0x002fe20007810000 */
[--C-:B------:R-:W-:Y:S02]  /*3540*/  FFMA.FTZ R3, R92, c[0x0][0x23c], -R153.reuse ;  /* 0x00008f005c037a23 */ /* 0x100fe40000010899 */
[----:B------:R-:W-:Y:S01]  /*3550*/  FFMA.FTZ R56, R56, c[0x0][0x23c], -R162 ;  /* 0x00008f0038387a23 */ /* 0x000fe200000108a2 */
[----:B--2---:R-:W-:Y:S01]  /*3560*/  FMNMX.FTZ R135, R135, R4, !PT ;  /* 0x0000000487877209 */ /* 0x004fe20007810000 */
[C---:B------:R-:W-:Y:S01]  /*3570*/  FMUL.FTZ R146, R133.reuse, c[0x0][0x23c] ;  /* 0x00008f0085927a20 */ /* 0x040fe20000410000 */
[----:B------:R-:W-:Y:S01]  /*3580*/  FSETP.NEU.FTZ.AND P1, PT, R133, -INF , PT ;  /* 0xff8000008500780b */ /* 0x000fe20003f3d000 */
[----:B------:R-:W-:Y:S01]  /*3590*/  LDSM.16.MT88.4 R4, [R188+0x6000] ;  /* 0x00600000bc04783b */ /* 0x000fe20000004200 */
[----:B------:R-:W1:Y:S01]  /*35a0*/  MUFU.EX2 R38, R38 ;  /* 0x0000002600267308 */ /* 0x000e620000000800 */
[----:B---3--:R-:W-:Y:S01]  /*35b0*/  F2FP.BF16.PACK_AB R68, R47, R48 ;  /* 0x000000302f44723e */ /* 0x008fe200000010ff */
[--C-:B------:R-:W-:Y:S01]  /*35c0*/  FFMA.FTZ R65, R17, c[0x0][0x23c], -R153.reuse ;  /* 0x00008f0011417a23 */ /* 0x100fe20000010899 */
[----:B------:R-:W2:Y:S01]  /*35d0*/  SHFL.BFLY PT, R24, R135, 0x1, 0x1f ;  /* 0x0c201f0087187f89 */ /* 0x000ea200000e0000 */
[----:B------:R-:W-:Y:S01]  /*35e0*/  FSEL R146, R146, RZ, P1 ;  /* 0x000000ff92927208 */ /* 0x000fe20000800000 */
[----:B------:R-:W-:-:S02]  /*35f0*/  FFMA.FTZ R64, R16, c[0x0][0x23c], -R153 ;  /* 0x00008f0010407a23 */ /* 0x000fc40000010899 */
[----:B------:R-:W-:Y:S01]  /*3600*/  FFMA.FTZ R140, R15, c[0x0][0x23c], -R153 ;  /* 0x00008f000f8c7a23 */ /* 0x000fe20000010899 */
[----:B------:R-:W-:Y:S01]  /*3610*/  MUFU.EX2 R37, R37 ;  /* 0x0000002500257308 */ /* 0x000fe20000000800 */
[--C-:B------:R-:W-:Y:S02]  /*3620*/  FFMA.FTZ R36, R85, c[0x0][0x23c], -R146.reuse ;  /* 0x00008f0055247a23 */ /* 0x100fe40000010892 */
[----:B------:R-:W3:Y:S01]  /*3630*/  LDSM.16.MT88.4 R84, [R189+0x6000] ;  /* 0x00600000bd54783b */ /* 0x000ee20000004200 */
[--C-:B------:R-:W-:Y:S02]  /*3640*/  FFMA.FTZ R41, R82, c[0x0][0x23c], -R146.reuse ;  /* 0x00008f0052297a23 */ /* 0x100fe40000010892 */
[--C-:B------:R-:W-:Y:S02]  /*3650*/  FFMA.FTZ R43, R93, c[0x0][0x23c], -R146.reuse ;  /* 0x00008f005d2b7a23 */ /* 0x100fe40000010892 */
[--C-:B------:R-:W-:Y:S01]  /*3660*/  FFMA.FTZ R32, R94, c[0x0][0x23c], -R146.reuse ;  /* 0x00008f005e207a23 */ /* 0x100fe20000010892 */
[----:B------:R-:W4:Y:S01]  /*3670*/  MUFU.EX2 R3, R3 ;  /* 0x0000000300037308 */ /* 0x000f220000000800 */
[--C-:B------:R-:W-:Y:S01]  /*3680*/  FFMA.FTZ R53, R9, c[0x0][0x23c], -R146.reuse ;  /* 0x00008f0009357a23 */ /* 0x100fe20000010892 */
[----:B-1----:R-:W-:Y:S01]  /*3690*/  F2FP.BF16.PACK_AB R72, R38, R39 ;  /* 0x000000272648723e */ /* 0x002fe200000010ff */
[----:B------:R-:W-:-:S02]  /*36a0*/  FFMA.FTZ R49, R8, c[0x0][0x23c], -R146 ;  /* 0x00008f0008317a23 */ /* 0x000fc40000010892 */
[--C-:B------:R-:W-:Y:S02]  /*36b0*/  FFMA.FTZ R52, R21, c[0x0][0x23c], -R146.reuse ;  /* 0x00008f0015347a23 */ /* 0x100fe40000010892 */
[--C-:B------:R-:W-:Y:S01]  /*36c0*/  FFMA.FTZ R54, R20, c[0x0][0x23c], -R146.reuse ;  /* 0x00008f0014367a23 */ /* 0x100fe20000010892 */
[----:B------:R-:W-:Y:S01]  /*36d0*/  MUFU.EX2 R36, R36 ;  /* 0x0000002400247308 */ /* 0x000fe20000000800 */
[----:B------:R-:W-:Y:S01]  /*36e0*/  FFMA.FTZ R141, R14, c[0x0][0x23c], -R153 ;  /* 0x00008f000e8d7a23 */ /* 0x000fe20000010899 */
[----:B--2---:R-:W-:Y:S01]  /*36f0*/  FMNMX.FTZ R135, R135, R24, !PT ;  /* 0x0000001887877209 */ /* 0x004fe20007810000 */
[--C-:B------:R-:W-:Y:S01]  /*3700*/  FFMA.FTZ R147, R147, c[0x0][0x23c], -R146.reuse ;  /* 0x00008f0093937a23 */ /* 0x100fe20000010892 */
[----:B------:R-:W-:Y:S01]  /*3710*/  LDSM.16.MT88.4 R24, [R190+0x6800] ;  /* 0x00680000be18783b */ /* 0x000fe20000004200 */
[----:B------:R-:W-:Y:S01]  /*3720*/  FFMA.FTZ R149, R149, c[0x0][0x23c], -R146 ;  /* 0x00008f0095957a23 */ /* 0x000fe20000010892 */
[C---:B------:R-:W-:Y:S01]  /*3730*/  FSETP.NEU.FTZ.AND P1, PT, R135.reuse, -INF , PT ;  /* 0xff8000008700780b */ /* 0x040fe20003f3d000 */
[----:B------:R-:W-:Y:S01]  /*3740*/  FMUL.FTZ R67, R135, c[0x0][0x23c] ;  /* 0x00008f0087437a20 */ /* 0x000fe20000410000 */
[----:B------:R-:W1:Y:S01]  /*3750*/  MUFU.EX2 R41, R41 ;  /* 0x0000002900297308 */ /* 0x000e620000000800 */
[----:B----4-:R-:W-:Y:S01]  /*3760*/  F2FP.BF16.PACK_AB R74, R3, R37 ;  /* 0x00000025034a723e */ /* 0x010fe200000010ff */
[----:B------:R-:W-:-:S02]  /*3770*/  FFMA.FTZ R57, R57, c[0x0][0x23c], -R162 ;  /* 0x00008f0039397a23 */ /* 0x000fc400000108a2 */
[----:B------:R-:W-:Y:S01]  /*3780*/  FSEL R67, R67, RZ, P1 ;  /* 0x000000ff43437208 */ /* 0x000fe20000800000 */
[--C-:B------:R-:W-:Y:S02]  /*3790*/  FFMA.FTZ R58, R58, c[0x0][0x23c], -R162.reuse ;  /* 0x00008f003a3a7a23 */ /* 0x100fe400000108a2 */
[----:B------:R-:W-:Y:S01]  /*37a0*/  FFMA.FTZ R63, R63, c[0x0][0x23c], -R162 ;  /* 0x00008f003f3f7a23 */ /* 0x000fe200000108a2 */
[----:B------:R-:W-:Y:S01]  /*37b0*/  MUFU.EX2 R43, R43 ;  /* 0x0000002b002b7308 */ /* 0x000fe20000000800 */
[--C-:B------:R-:W-:Y:S02]  /*37c0*/  FFMA.FTZ R51, R10, c[0x0][0x23c], -R67.reuse ;  /* 0x00008f000a337a23 */ /* 0x100fe40000010843 */
[--C-:B------:R-:W-:Y:S02]  /*37d0*/  FFMA.FTZ R50, R130, c[0x0][0x23c], -R67.reuse ;  /* 0x00008f0082327a23 */ /* 0x100fe40000010843 */
[--C-:B------:R-:W-:Y:S02]  /*37e0*/  FFMA.FTZ R45, R22, c[0x0][0x23c], -R67.reuse ;  /* 0x00008f00162d7a23 */ /* 0x100fe40000010843 */
[--C-:B------:R-:W-:Y:S01]  /*37f0*/  FFMA.FTZ R34, R11, c[0x0][0x23c], -R67.reuse ;  /* 0x00008f000b227a23 */ /* 0x100fe20000010843 */
[----:B------:R-:W2:Y:S01]  /*3800*/  MUFU.EX2 R32, R32 ;  /* 0x0000002000207308 */ /* 0x000ea20000000800 */
[----:B------:R-:W4:Y:S01]  /*3810*/  LDSM.16.MT88.4 R8, [R192+0x6800] ;  /* 0x00680000c008783b */ /* 0x000f220000004200 */
[----:B-1----:R-:W-:Y:S01]  /*3820*/  F2FP.BF16.PACK_AB R73, R41, R36 ;  /* 0x000000242949723e */ /* 0x002fe200000010ff */
[----:B------:R-:W-:-:S02]  /*3830*/  FFMA.FTZ R60, R60, c[0x0][0x23c], -R67 ;  /* 0x00008f003c3c7a23 */ /* 0x000fc40000010843 */
[----:B------:R-:W1:Y:S01]  /*3840*/  LDSM.16.MT88.4 R20, [R188+0x6800] ;  /* 0x00680000bc14783b */ /* 0x000e620000004200 */
[--C-:B------:R-:W-:Y:S02]  /*3850*/  FFMA.FTZ R59, R59, c[0x0][0x23c], -R67.reuse ;  /* 0x00008f003b3b7a23 */ /* 0x100fe40000010843 */
[----:B------:R-:W-:Y:S01]  /*3860*/  MUFU.EX2 R40, R40 ;  /* 0x0000002800287308 */ /* 0x000fe20000000800 */
[--C-:B------:R-:W-:Y:S02]  /*3870*/  FFMA.FTZ R61, R19, c[0x0][0x23c], -R67.reuse ;  /* 0x00008f00133d7a23 */ /* 0x100fe40000010843 */
[--C-:B------:R-:W-:Y:S02]  /*3880*/  FFMA.FTZ R62, R18, c[0x0][0x23c], -R67.reuse ;  /* 0x00008f00123e7a23 */ /* 0x100fe40000010843 */
[----:B------:R-:W5:Y:S01]  /*3890*/  LDSM.16.MT88.4 R16, [R192+0x7000] ;  /* 0x00700000c010783b */ /* 0x000f620000004200 */
[--C-:B------:R-:W-:Y:S02]  /*38a0*/  FFMA.FTZ R158, R158, c[0x0][0x23c], -R67.reuse ;  /* 0x00008f009e9e7a23 */ /* 0x100fe40000010843 */
[----:B------:R-:W3:Y:S01]  /*38b0*/  MUFU.EX2 R46, R46 ;  /* 0x0000002e002e7308 */ /* 0x000ee20000000800 */
[----:B--2---:R-:W-:Y:S01]  /*38c0*/  F2FP.BF16.PACK_AB R75, R32, R43 ;  /* 0x0000002b204b723e */ /* 0x004fe200000010ff */
[----:B------:R-:W-:-:S02]  /*38d0*/  FFMA.FTZ R160, R160, c[0x0][0x23c], -R67 ;  /* 0x00008f00a0a07a23 */ /* 0x000fc40000010843 */
[--C-:B------:R-:W-:Y:S02]  /*38e0*/  FFMA.FTZ R163, R163, c[0x0][0x23c], -R67.reuse ;  /* 0x00008f00a3a37a23 */ /* 0x100fe40000010843 */
[----:B------:R-:W-:Y:S02]  /*38f0*/  FFMA.FTZ R161, R161, c[0x0][0x23c], -R67 ;  /* 0x00008f00a1a17a23 */ /* 0x000fe40000010843 */
[----:B------:R-:W-:Y:S01]  /*3900*/  MUFU.EX2 R51, R51 ;  /* 0x0000003300337308 */ /* 0x000fe20000000800 */
[----:B------:R-:W-:Y:S01]  /*3910*/  HMMA.16816.F32.BF16 R124, R72, R116, RZ ;  /* 0x00000074487c723c */ /* 0x000fe200000418ff */
[----:B------:R-:W-:Y:S02]  /*3920*/  FADD.FTZ R47, R48, R47 ;  /* 0x0000002f302f7221 */ /* 0x000fe40000010000 */
[----:B------:R-:W-:Y:S02]  /*3930*/  FADD.FTZ R38, R39, R38 ;  /* 0x0000002627267221 */ /* 0x000fe40000010000 */
[----:B------:R-:W-:-:S02]  /*3940*/  FADD.FTZ R36, R36, R41 ;  /* 0x0000002924247221 */ /* 0x000fc40000010000 */
[----:B------:R-:W2:Y:S01]  /*3950*/  MUFU.EX2 R50, R50 ;  /* 0x0000003200327308 */ /* 0x000ea20000000800 */
[C---:B------:R-:W-:Y:S01]  /*3960*/  HMMA.16816.F32.BF16 R108, R72.reuse, R100, RZ ;  /* 0x00000064486c723c */ /* 0x040fe200000418ff */
[----:B---3--:R-:W-:Y:S01]  /*3970*/  F2FP.BF16.PACK_AB R70, R46, R40 ;  /* 0x000000282e46723e */ /* 0x008fe200000010ff */
[----:B------:R-:W-:Y:S02]  /*3980*/  FADD.FTZ R47, R40, R47 ;  /* 0x0000002f282f7221 */ /* 0x000fe40000010000 */
[----:B------:R-:W-:Y:S02]  /*3990*/  FADD.FTZ R38, R37, R38 ;  /* 0x0000002625267221 */ /* 0x000fe40000010000 */
[----:B------:R-:W-:Y:S01]  /*39a0*/  FADD.FTZ R36, R43, R36 ;  /* 0x000000242b247221 */ /* 0x000fe20000010000 */
[----:B------:R-:W3:Y:S01]  /*39b0*/  MUFU.EX2 R45, R45 ;  /* 0x0000002d002d7308 */ /* 0x000ee20000000800 */
[----:B------:R-:W-:Y:S01]  /*39c0*/  HMMA.16816.F32.BF16 R92, R72, R84, RZ ;  /* 0x00000054485c723c */ /* 0x000fe200000418ff */
[----:B------:R-:W-:-:S02]  /*39d0*/  FADD.FTZ R47, R46, R47 ;  /* 0x0000002f2e2f7221 */ /* 0x000fc40000010000 */
[----:B------:R-:W-:Y:S02]  /*39e0*/  FADD.FTZ R38, R3, R38 ;  /* 0x0000002603267221 */ /* 0x000fe40000010000 */
[----:B------:R-:W-:Y:S02]  /*39f0*/  FADD.FTZ R36, R32, R36 ;  /* 0x0000002420247221 */ /* 0x000fe40000010000 */
[----:B------:R-:W1:Y:S01]  /*3a00*/  MUFU.EX2 R34, R34 ;  /* 0x0000002200227308 */ /* 0x000e620000000800 */
[C---:B------:R-:W-:Y:S01]  /*3a10*/  HMMA.16816.F32.BF16 R76, R72.reuse, R4, RZ ;  /* 0x00000004484c723c */ /* 0x040fe200000418ff */
[----:B--2---:R-:W-:Y:S01]  /*3a20*/  F2FP.BF16.PACK_AB R69, R50, R51 ;  /* 0x000000333245723e */ /* 0x004fe200000010ff */
[----:B------:R-:W-:Y:S02]  /*3a30*/  FADD.FTZ R50, R51, R50 ;  /* 0x0000003233327221 */ /* 0x000fe40000010000 */
[--C-:B------:R-:W-:Y:S02]  /*3a40*/  FFMA.FTZ R157, R157, c[0x0][0x23c], -R153.reuse ;  /* 0x00008f009d9d7a23 */ /* 0x100fe40000010899 */
[----:B------:R-:W-:Y:S01]  /*3a50*/  FFMA.FTZ R154, R154, c[0x0][0x23c], -R153 ;  /* 0x00008f009a9a7a23 */ /* 0x000fe20000010899 */
[----:B------:R-:W2:Y:S01]  /*3a60*/  MUFU.EX2 R33, R33 ;  /* 0x0000002100217308 */ /* 0x000ea20000000800 */
[----:B------:R-:W-:Y:S01]  /*3a70*/  HMMA.16816.F32.BF16 R120, R72, R118, RZ ;  /* 0x000000764878723c */ /* 0x000fe200000418ff */
[----:B---3--:R-:W-:-:S02]  /*3a80*/  FADD.FTZ R50, R45, R50 ;  /* 0x000000322d327221 */ /* 0x008fc40000010000 */
[--C-:B------:R-:W-:Y:S02]  /*3a90*/  FFMA.FTZ R152, R152, c[0x0][0x23c], -R153.reuse ;  /* 0x00008f0098987a23 */ /* 0x100fe40000010899 */
[----:B------:R-:W-:Y:S02]  /*3aa0*/  FFMA.FTZ R225, R151, c[0x0][0x23c], -R153 ;  /* 0x00008f0097e17a23 */ /* 0x000fe40000010899 */
[----:B------:R-:W3:Y:S01]  /*3ab0*/  MUFU.EX2 R0, R0 ;  /* 0x0000000000007308 */ /* 0x000ee20000000800 */
[C---:B------:R-:W-:Y:S01]  /*3ac0*/  HMMA.16816.F32.BF16 R104, R72.reuse, R102, RZ ;  /* 0x000000664868723c */ /* 0x040fe200000418ff */
[C---:B-1----:R-:W-:Y:S01]  /*3ad0*/  F2FP.BF16.PACK_AB R71, R34.reuse, R45 ;  /* 0x0000002d2247723e */ /* 0x042fe200000010ff */
[----:B------:R-:W-:Y:S02]  /*3ae0*/  FADD.FTZ R50, R34, R50 ;  /* 0x0000003222327221 */ /* 0x000fe40000010000 */
[--C-:B------:R-:W-:Y:S02]  /*3af0*/  FFMA.FTZ R150, R150, c[0x0][0x23c], -R146.reuse ;  /* 0x00008f0096967a23 */ /* 0x100fe40000010892 */
[----:B------:R-:W-:Y:S01]  /*3b00*/  FFMA.FTZ R148, R148, c[0x0][0x23c], -R146 ;  /* 0x00008f0094947a23 */ /* 0x000fe20000010892 */
[----:B------:R-:W1:Y:S01]  /*3b10*/  MUFU.EX2 R42, R42 ;  /* 0x0000002a002a7308 */ /* 0x000e620000000800 */
[----:B------:R-:W-:Y:S01]  /*3b20*/  HMMA.16816.F32.BF16 R88, R72, R86, RZ ;  /* 0x000000564858723c */ /* 0x000fe200000418ff */
[----:B--2---:R-:W-:-:S02]  /*3b30*/  FADD.FTZ R38, R33, R38 ;  /* 0x0000002621267221 */ /* 0x004fc40000010000 */
[--C-:B------:R-:W-:Y:S02]  /*3b40*/  FFMA.FTZ R145, R145, c[0x0][0x23c], -R146.reuse ;  /* 0x00008f0091917a23 */ /* 0x100fe40000010892 */
[----:B------:R-:W-:Y:S02]  /*3b50*/  FFMA.FTZ R224, R144, c[0x0][0x23c], -R146 ;  /* 0x00008f0090e07a23 */ /* 0x000fe40000010892 */
[----:B------:R-:W2:Y:S01]  /*3b60*/  MUFU.EX2 R44, R44 ;  /* 0x0000002c002c7308 */ /* 0x000ea20000000800 */
[----:B------:R-:W-:Y:S01]  /*3b70*/  HMMA.16816.F32.BF16 R72, R72, R6, RZ ;  /* 0x000000064848723c */ /* 0x000fe200000418ff */
[----:B---3--:R-:W-:Y:S02]  /*3b80*/  FADD.FTZ R38, R0, R38 ;  /* 0x0000002600267221 */ /* 0x008fe40000010000 */
[--C-:B------:R-:W-:Y:S02]  /*3b90*/  FFMA.FTZ R155, R155, c[0x0][0x23c], -R162.reuse ;  /* 0x00008f009b9b7a23 */ /* 0x100fe400000108a2 */
[----:B------:R-:W-:-:S02]  /*3ba0*/  FFMA.FTZ R156, R156, c[0x0][0x23c], -R162 ;  /* 0x00008f009c9c7a23 */ /* 0x000fc400000108a2 */
[----:B------:R-:W3:Y:S01]  /*3bb0*/  MUFU.EX2 R53, R53 ;  /* 0x0000003500357308 */ /* 0x000ee20000000800 */
[C---:B------:R-:W-:Y:S01]  /*3bc0*/  HMMA.16816.F32.BF16 R128, R68.reuse, R116, RZ ;  /* 0x000000744480723c */ /* 0x040fe200000418ff */
[----:B-1----:R-:W-:Y:S02]  /*3bd0*/  FADD.FTZ R38, R42, R38 ;  /* 0x000000262a267221 */ /* 0x002fe40000010000 */
[----:B------:R-:W-:Y:S02]  /*3be0*/  FFMA.FTZ R227, R159, c[0x0][0x23c], -R162 ;  /* 0x00008f009fe37a23 */ /* 0x000fe400000108a2 */
[----:B------:R-:W-:Y:S02]  /*3bf0*/  FFMA.FTZ R226, R66, c[0x0][0x23c], -R67 ;  /* 0x00008f0042e27a23 */ /* 0x000fe40000010843 */
[----:B------:R-:W1:Y:S01]  /*3c00*/  MUFU.EX2 R49, R49 ;  /* 0x0000003100317308 */ /* 0x000e620000000800 */
[----:B------:R-:W-:Y:S01]  /*3c10*/  HMMA.16816.F32.BF16 R112, R68, R100, RZ ;  /* 0x000000644470723c */ /* 0x000fe200000418ff */
[----:B--2---:R-:W-:-:S06]  /*3c20*/  FADD.FTZ R38, R44, R38 ;  /* 0x000000262c267221 */ /* 0x004fcc0000010000 */
[----:B------:R-:W2:Y:S01]  /*3c30*/  MUFU.EX2 R52, R52 ;  /* 0x0000003400347308 */ /* 0x000ea20000000800 */
[----:B------:R-:W-:Y:S01]  /*3c40*/  HMMA.16816.F32.BF16 R96, R68, R84, RZ ;  /* 0x000000544460723c */ /* 0x000fe200000418ff */
[----:B---3--:R-:W-:-:S06]  /*3c50*/  FADD.FTZ R36, R53, R36 ;  /* 0x0000002435247221 */ /* 0x008fcc0000010000 */
[----:B------:R-:W3:Y:S01]  /*3c60*/  MUFU.EX2 R54, R54 ;  /* 0x0000003600367308 */ /* 0x000ee20000000800 */
[----:B------:R-:W-:Y:S01]  /*3c70*/  HMMA.16816.F32.BF16 R116, R68, R118, RZ ;  /* 0x000000764474723c */ /* 0x000fe200000418ff */
[----:B-1----:R-:W-:-:S06]  /*3c80*/  FADD.FTZ R36, R49, R36 ;  /* 0x0000002431247221 */ /* 0x002fcc0000010000 */
        /* <DEDUP_REMOVED lines=11> */
[----:B------:R-:W-:Y:S01]  /*3d40*/  F2FP.BF16.PACK_AB R4, R0, R33 ;  /* 0x000000210004723e */ /* 0x000fe200000010ff */
[----:B--2---:R-:W-:Y:S01]  /*3d50*/  FADD.FTZ R47, R2, R47 ;  /* 0x0000002f022f7221 */ /* 0x004fe20000010000 */
[----:B------:R-:W-:-:S04]  /*3d60*/  F2FP.BF16.PACK_AB R5, R49, R53 ;  /* 0x000000353105723e */ /* 0x000fc800000010ff */
[----:B------:R-:W2:Y:S01]  /*3d70*/  MUFU.EX2 R60, R60 ;  /* 0x0000003c003c7308 */ /* 0x000ea20000000800 */
[----:B------:R-:W-:Y:S01]  /*3d80*/  F2FP.BF16.PACK_AB R6, R44, R42 ;  /* 0x0000002a2c06723e */ /* 0x000fe200000010ff */
[----:B---3--:R-:W-:Y:S01]  /*3d90*/  FADD.FTZ R47, R55, R47 ;  /* 0x0000002f372f7221 */ /* 0x008fe20000010000 */
[----:B------:R-:W-:-:S05]  /*3da0*/  F2FP.BF16.PACK_AB R7, R54, R52 ;  /* 0x000000343607723e */ /* 0x000fca00000010ff */
[----:B------:R-:W3:Y:S01]  /*3db0*/  MUFU.EX2 R59, R59 ;  /* 0x0000003b003b7308 */ /* 0x000ee20000000800 */
[----:B-1----:R-:W-:Y:S01]  /*3dc0*/  FADD.FTZ R47, R56, R47 ;  /* 0x0000002f382f7221 */ /* 0x002fe20000010000 */
[C---:B----4-:R-:W-:Y:S06]  /*3dd0*/  HMMA.16816.F32.BF16 R124, R4.reuse, R8, R124 ;  /* 0x00000008047c723c */ /* 0x050fec000004187c */
[----:B------:R-:W1:Y:S01]  /*3de0*/  MUFU.EX2 R61, R61 ;  /* 0x0000003d003d7308 */ /* 0x000e620000000800 */
[----:B--2---:R-:W-:Y:S01]  /*3df0*/  FADD.FTZ R50, R60, R50 ;  /* 0x000000323c327221 */ /* 0x004fe20000010000 */
[C---:B------:R-:W-:Y:S06]  /*3e00*/  HMMA.16816.F32.BF16 R108, R4.reuse, R24, R108 ;  /* 0x00000018046c723c */ /* 0x040fec000004186c */
[----:B------:R-:W2:Y:S01]  /*3e10*/  MUFU.EX2 R62, R62 ;  /* 0x0000003e003e7308 */ /* 0x000ea20000000800 */
[----:B---3--:R-:W-:Y:S01]  /*3e20*/  FADD.FTZ R50, R59, R50 ;  /* 0x000000323b327221 */ /* 0x008fe20000010000 */
[C---:B------:R-:W-:Y:S06]  /*3e30*/  HMMA.16816.F32.BF16 R92, R4.reuse, R28, R92 ;  /* 0x0000001c045c723c */ /* 0x040fec000004185c */
[----:B------:R-:W3:Y:S01]  /*3e40*/  MUFU.EX2 R65, R65 ;  /* 0x0000004100417308 */ /* 0x000ee20000000800 */
[----:B-1----:R-:W-:Y:S01]  /*3e50*/  FADD.FTZ R50, R61, R50 ;  /* 0x000000323d327221 */ /* 0x002fe20000010000 */
[C---:B------:R-:W-:Y:S06]  /*3e60*/  HMMA.16816.F32.BF16 R76, R4.reuse, R20, R76 ;  /* 0x00000014044c723c */ /* 0x040fec000004184c */
        /* <DEDUP_REMOVED lines=9> */
[----:B------:R-:W-:Y:S01]  /*3f00*/  MUFU.EX2 R147, R147 ;  /* 0x0000009300937308 */ /* 0x000fe20000000800 */
[----:B--2---:R-:W-:Y:S01]  /*3f10*/  FADD.FTZ R38, R140, R38 ;  /* 0x000000268c267221 */ /* 0x004fe20000010000 */
[----:B------:R-:W-:Y:S06]  /*3f20*/  HMMA.16816.F32.BF16 R72, R4, R22, R72 ;  /* 0x000000160448723c */ /* 0x000fec0000041848 */
[----:B------:R-:W-:Y:S01]  /*3f30*/  MUFU.EX2 R149, R149 ;  /* 0x0000009500957308 */ /* 0x000fe20000000800 */
[----:B------:R-:W-:Y:S01]  /*3f40*/  F2FP.BF16.PACK_AB R4, R2, R35 ;  /* 0x000000230204723e */ /* 0x000fe200000010ff */
[----:B---3--:R-:W-:Y:S01]  /*3f50*/  FADD.FTZ R38, R141, R38 ;  /* 0x000000268d267221 */ /* 0x008fe20000010000 */
[----:B------:R-:W-:-:S02]  /*3f60*/  F2FP.BF16.PACK_AB R5, R59, R60 ;  /* 0x0000003c3b05723e */ /* 0x000fc400000010ff */
[----:B------:R-:W-:Y:S02]  /*3f70*/  F2FP.BF16.PACK_AB R6, R56, R55 ;  /* 0x000000373806723e */ /* 0x000fe400000010ff */
[----:B------:R-:W-:Y:S01]  /*3f80*/  F2FP.BF16.PACK_AB R7, R62, R61 ;  /* 0x0000003d3e07723e */ /* 0x000fe200000010ff */
[----:B------:R-:W1:Y:S06]  /*3f90*/  MUFU.EX2 R57, R57 ;  /* 0x0000003900397308 */ /* 0x000e6c0000000800 */
[C---:B------:R-:W-:Y:S02]  /*3fa0*/  HMMA.16816.F32.BF16 R96, R4.reuse, R28, R96 ;  /* 0x0000001c0460723c */ /* 0x040fe40000041860 */
[----:B------:R-:W2:Y:S05]  /*3fb0*/  MUFU.EX2 R58, R58 ;  /* 0x0000003a003a7308 */ /* 0x000eaa0000000800 */
[--C-:B------:R-:W-:Y:S01]  /*3fc0*/  FFMA.FTZ R28, R13, c[0x0][0x23c], -R146.reuse ;  /* 0x00008f000d1c7a23 */ /* 0x100fe20000010892 */
[----:B------:R-:W-:Y:S01]  /*3fd0*/  HMMA.16816.F32.BF16 R128, R4, R8, R128 ;  /* 0x000000080480723c */ /* 0x000fe20000041880 */
[----:B------:R-:W-:Y:S01]  /*3fe0*/  FFMA.FTZ R29, R12, c[0x0][0x23c], -R146 ;  /* 0x00008f000c1d7a23 */ /* 0x000fe20000010892 */
[----:B------:R-:W3:Y:S01]  /*3ff0*/  MUFU.EX2 R63, R63 ;  /* 0x0000003f003f7308 */ /* 0x000ee20000000800 */
[----:B------:R-:W4:Y:S01]  /*4000*/  LDSM.16.MT88.4 R12, [R190+0x7000] ;  /* 0x00700000be0c783b */ /* 0x000f220000004200 */
[----:B-1----:R-:W-:-:S04]  /*4010*/  FADD.FTZ R47, R57, R47 ;  /* 0x0000002f392f7221 */ /* 0x002fc80000010000 */
[----:B------:R-:W-:Y:S02]  /*4020*/  HMMA.16816.F32.BF16 R112, R4, R24, R112 ;  /* 0x000000180470723c */ /* 0x000fe40000041870 */
[----:B------:R-:W1:Y:S01]  /*4030*/  MUFU.EX2 R28, R28 ;  /* 0x0000001c001c7308 */ /* 0x000e620000000800 */
[----:B--2---:R-:W-:-:S05]  /*4040*/  FADD.FTZ R47, R58, R47 ;  /* 0x0000002f3a2f7221 */ /* 0x004fca0000010000 */
[----:B------:R-:W-:Y:S01]  /*4050*/  HMMA.16816.F32.BF16 R116, R4, R10, R116 ;  /* 0x0000000a0474723c */ /* 0x000fe20000041874 */
[----:B------:R-:W2:Y:S01]  /*4060*/  LDSM.16.MT88.4 R8, [R189+0x7000] ;  /* 0x00700000bd08783b */ /* 0x000ea20000004200 */
[----:B------:R-:W5:Y:S01]  /*4070*/  MUFU.EX2 R29, R29 ;  /* 0x0000001d001d7308 */ /* 0x000f620000000800 */
[----:B---3--:R-:W-:-:S05]  /*4080*/  FADD.FTZ R47, R63, R47 ;  /* 0x0000002f3f2f7221 */ /* 0x008fca0000010000 */
[----:B------:R-:W-:Y:S01]  /*4090*/  HMMA.16816.F32.BF16 R100, R4, R26, R100 ;  /* 0x0000001a0464723c */ /* 0x000fe20000041864 */
[----:B------:R-:W3:Y:S01]  /*40a0*/  LDSM.16.MT88.4 R24, [R188+0x7000] ;  /* 0x00700000bc18783b */ /* 0x000ee20000004200 */
[----:B------:R-:W4:Y:S01]  /*40b0*/  MUFU.EX2 R158, R158 ;  /* 0x0000009e009e7308 */ /* 0x000f220000000800 */
[----:B-1----:R-:W-:-:S05]  /*40c0*/  FADD.FTZ R36, R28, R36 ;  /* 0x000000241c247221 */ /* 0x002fca0000010000 */
[----:B------:R-:W-:Y:S02]  /*40d0*/  HMMA.16816.F32.BF16 R84, R4, R30, R84 ;  /* 0x0000001e0454723c */ /* 0x000fe40000041854 */
[----:B------:R-:W1:Y:S01]  /*40e0*/  MUFU.EX2 R160, R160 ;  /* 0x000000a000a07308 */ /* 0x000e620000000800 */
[----:B-----5:R-:W-:-:S04]  /*40f0*/  FADD.FTZ R36, R29, R36 ;  /* 0x000000241d247221 */ /* 0x020fc80000010000 */
[--C-:B------:R-:W-:Y:S01]  /*4100*/  FFMA.FTZ R30, R165, c[0x0][0x23c], -R162.reuse ;  /* 0x00008f00a51e7a23 */ /* 0x100fe200000108a2 */
[----:B------:R-:W-:Y:S01]  /*4110*/  HMMA.16816.F32.BF16 R80, R4, R20, R80 ;  /* 0x000000140450723c */ /* 0x000fe20000041850 */
[----:B------:R-:W-:Y:S01]  /*4120*/  FFMA.FTZ R31, R164, c[0x0][0x23c], -R162 ;  /* 0x00008f00a41f7a23 */ /* 0x000fe200000108a2 */
[----:B------:R-:W5:Y:S01]  /*4130*/  MUFU.EX2 R163, R163 ;  /* 0x000000a300a37308 */ /* 0x000f620000000800 */
[----:B----4-:R-:W-:Y:S02]  /*4140*/  FADD.FTZ R50, R158, R50 ;  /* 0x000000329e327221 */ /* 0x010fe40000010000 */
[----:B------:R-:W-:-:S03]  /*4150*/  FADD.FTZ R36, R147, R36 ;  /* 0x0000002493247221 */ /* 0x000fc60000010000 */
[----:B------:R-:W-:Y:S01]  /*4160*/  HMMA.16816.F32.BF16 R68, R4, R22, R68 ;  /* 0x000000160444723c */ /* 0x000fe20000041844 */
[----:B------:R-:W4:Y:S01]  /*4170*/  LDSM.16.MT88.4 R20, [R192+0x7800] ;  /* 0x00780000c014783b */ /* 0x000f220000004200 */
[----:B------:R-:W2:Y:S01]  /*4180*/  MUFU.EX2 R30, R30 ;  /* 0x0000001e001e7308 */ /* 0x000ea20000000800 */
[----:B-1----:R-:W-:Y:S02]  /*4190*/  FADD.FTZ R50, R160, R50 ;  /* 0x00000032a0327221 */ /* 0x002fe40000010000 */
[----:B------:R-:W-:Y:S02]  /*41a0*/  FADD.FTZ R36, R149, R36 ;  /* 0x0000002495247221 */ /* 0x000fe40000010000 */
[----:B------:R-:W-:Y:S02]  /*41b0*/  F2FP.BF16.PACK_AB R4, R64, R65 ;  /* 0x000000414004723e */ /* 0x000fe400000010ff */
[----:B------:R-:W-:Y:S01]  /*41c0*/  F2FP.BF16.PACK_AB R5, R29, R28 ;  /* 0x0000001c1d05723e */ /* 0x000fe200000010ff */
[----:B------:R-:W1:Y:S01]  /*41d0*/  MUFU.EX2 R161, R161 ;  /* 0x000000a100a17308 */ /* 0x000e620000000800 */
[----:B------:R-:W-:Y:S01]  /*41e0*/  F2FP.BF16.PACK_AB R6, R141, R140 ;  /* 0x0000008c8d06723e */ /* 0x000fe200000010ff */
[----:B-----5:R-:W-:Y:S01]  /*41f0*/  FADD.FTZ R50, R163, R50 ;  /* 0x00000032a3327221 */ /* 0x020fe20000010000 */
[----:B------:R-:W-:-:S05]  /*4200*/  F2FP.BF16.PACK_AB R7, R149, R147 ;  /* 0x000000939507723e */ /* 0x000fca00000010ff */
[----:B------:R-:W5:Y:S01]  /*4210*/  MUFU.EX2 R157, R157 ;  /* 0x0000009d009d7308 */ /* 0x000f620000000800 */
[----:B--2---:R-:W-:Y:S01]  /*4220*/  FADD.FTZ R47, R30, R47 ;  /* 0x0000002f1e2f7221 */ /* 0x004fe20000010000 */
[C---:B------:R-:W-:Y:S06]  /*4230*/  HMMA.16816.F32.BF16 R124, R4.reuse, R16, R124 ;  /* 0x00000010047c723c */ /* 0x040fec000004187c */
[----:B------:R-:W2:Y:S01]  /*4240*/  MUFU.EX2 R154, R154 ;  /* 0x0000009a009a7308 */ /* 0x000ea20000000800 */
[----:B-1----:R-:W-:Y:S01]  /*4250*/  FADD.FTZ R50, R161, R50 ;  /* 0x00000032a1327221 */ /* 0x002fe20000010000 */
[C---:B------:R-:W-:Y:S06]  /*4260*/  HMMA.16816.F32.BF16 R108, R4.reuse, R12, R108 ;  /* 0x0000000c046c723c */ /* 0x040fec000004186c */
[----:B------:R-:W1:Y:S01]  /*4270*/  MUFU.EX2 R152, R152 ;  /* 0x0000009800987308 */ /* 0x000e620000000800 */
[----:B-----5:R-:W-:Y:S01]  /*4280*/  FADD.FTZ R38, R157, R38 ;  /* 0x000000269d267221 */ /* 0x020fe20000010000 */
[C---:B------:R-:W-:Y:S06]  /*4290*/  HMMA.16816.F32.BF16 R92, R4.reuse, R8, R92 ;  /* 0x00000008045c723c */ /* 0x040fec000004185c */
[----:B------:R-:W-:Y:S01]  /*42a0*/  MUFU.EX2 R225, R225 ;  /* 0x000000e100e17308 */ /* 0x000fe20000000800 */
[----:B--2---:R-:W-:Y:S01]  /*42b0*/  FADD.FTZ R38, R154, R38 ;  /* 0x000000269a267221 */ /* 0x004fe20000010000 */
[C---:B---3--:R-:W-:Y:S06]  /*42c0*/  HMMA.16816.F32.BF16 R76, R4.reuse, R24, R76 ;  /* 0x00000018044c723c */ /* 0x048fec000004184c */
[----:B------:R-:W2:Y:S01]  /*42d0*/  MUFU.EX2 R150, R150 ;  /* 0x0000009600967308 */ /* 0x000ea20000000800 */
[----:B-1----:R-:W-:Y:S01]  /*42e0*/  FADD.FTZ R38, R152, R38 ;  /* 0x0000002698267221 */ /* 0x002fe20000010000 */
[C---:B------:R-:W-:Y:S06]  /*42f0*/  HMMA.16816.F32.BF16 R120, R4.reuse, R18, R120 ;  /* 0x000000120478723c */ /* 0x040fec0000041878 */
[----:B------:R-:W1:Y:S02]  /*4300*/  MUFU.EX2 R148, R148 ;  /* 0x0000009400947308 */ /* 0x000e640000000800 */
[C---:B------:R-:W-:Y:S06]  /*4310*/  HMMA.16816.F32.BF16 R104, R4.reuse, R14, R104 ;  /* 0x0000000e0468723c */ /* 0x040fec0000041868 */
[----:B------:R-:W3:Y:S01]  /*4320*/  MUFU.EX2 R145, R145 ;  /* 0x0000009100917308 */ /* 0x000ee20000000800 */
[----:B--2---:R-:W-:Y:S01]  /*4330*/  FADD.FTZ R36, R150, R36 ;  /* 0x0000002496247221 */ /* 0x004fe20000010000 */
[C---:B------:R-:W-:Y:S06]  /*4340*/  HMMA.16816.F32.BF16 R88, R4.reuse, R10, R88 ;  /* 0x0000000a0458723c */ /* 0x040fec0000041858 */
[----:B------:R-:W-:Y:S01]  /*4350*/  MUFU.EX2 R224, R224 ;  /* 0x000000e000e07308 */ /* 0x000fe20000000800 */
[----:B-1----:R-:W-:Y:S01]  /*4360*/  FADD.FTZ R36, R148, R36 ;  /* 0x0000002494247221 */ /* 0x002fe20000010000 */
[----:B------:R-:W-:Y:S06]  /*4370*/  HMMA.16816.F32.BF16 R72, R4, R26, R72 ;  /* 0x0000001a0448723c */ /* 0x000fec0000041848 */
[----:B------:R-:W1:Y:S01]  /*4380*/  MUFU.EX2 R31, R31 ;  /* 0x0000001f001f7308 */ /* 0x000e620000000800 */
[----:B------:R-:W-:Y:S01]  /*4390*/  F2FP.BF16.PACK_AB R4, R58, R57 ;  /* 0x000000393a04723e */ /* 0x000fe200000010ff */
[----:B---3--:R-:W-:Y:S01]  /*43a0*/  FADD.FTZ R36, R145, R36 ;  /* 0x0000002491247221 */ /* 0x008fe20000010000 */
[----:B------:R-:W-:-:S02]  /*43b0*/  F2FP.BF16.PACK_AB R5, R160, R158 ;  /* 0x0000009ea005723e */ /* 0x000fc400000010ff */
[----:B------:R-:W-:Y:S02]  /*43c0*/  F2FP.BF16.PACK_AB R6, R30, R63 ;  /* 0x0000003f1e06723e */ /* 0x000fe400000010ff */
[----:B------:R-:W-:Y:S01]  /*43d0*/  F2FP.BF16.PACK_AB R7, R161, R163 ;  /* 0x000000a3a107723e */ /* 0x000fe200000010ff */
[----:B------:R-:W2:Y:S06]  /*43e0*/  MUFU.EX2 R155, R155 ;  /* 0x0000009b009b7308 */ /* 0x000eac0000000800 */
[----:B------:R-:W-:Y:S02]  /*43f0*/  HMMA.16816.F32.BF16 R128, R4, R16, R128 ;  /* 0x000000100480723c */ /* 0x000fe40000041880 */
[----:B------:R-:W3:Y:S01]  /*4400*/  MUFU.EX2 R156, R156 ;  /* 0x0000009c009c7308 */ /* 0x000ee20000000800 */
[----:B-1----:R-:W-:-:S05]  /*4410*/  FADD.FTZ R47, R31, R47 ;  /* 0x0000002f1f2f7221 */ /* 0x002fca0000010000 */
[----:B------:R-:W-:Y:S01]  /*4420*/  HMMA.16816.F32.BF16 R116, R4, R18, R116 ;  /* 0x000000120474723c */ /* 0x000fe20000041874 */
[----:B------:R-:W1:Y:S01]  /*4430*/  LDSM.16.MT88.4 R16, [R190+0x7800] ;  /* 0x00780000be10783b */ /* 0x000e620000004200 */
[----:B------:R-:W-:Y:S01]  /*4440*/  MUFU.EX2 R227, R227 ;  /* 0x000000e300e37308 */ /* 0x000fe20000000800 */
[----:B--2---:R-:W-:-:S05]  /*4450*/  FADD.FTZ R47, R155, R47 ;  /* 0x0000002f9b2f7221 */ /* 0x004fca0000010000 */
[----:B------:R-:W-:Y:S02]  /*4460*/  HMMA.16816.F32.BF16 R112, R4, R12, R112 ;  /* 0x0000000c0470723c */ /* 0x000fe40000041870 */
[----:B------:R-:W-:Y:S01]  /*4470*/  MUFU.EX2 R226, R226 ;  /* 0x000000e200e27308 */ /* 0x000fe20000000800 */
[----:B---3--:R-:W-:-:S05]  /*4480*/  FADD.FTZ R47, R156, R47 ;  /* 0x0000002f9c2f7221 */ /* 0x008fca0000010000 */
[C---:B------:R-:W-:Y:S01]  /*4490*/  HMMA.16816.F32.BF16 R100, R4.reuse, R14, R100 ;  /* 0x0000000e0464723c */ /* 0x040fe20000041864 */
[----:B------:R-:W2:Y:S07]  /*44a0*/  LDSM.16.MT88.4 R12, [R189+0x7800] ;  /* 0x00780000bd0c783b */ /* 0x000eae0000004200 */
[C---:B------:R-:W-:Y:S08]  /*44b0*/  HMMA.16816.F32.BF16 R96, R4.reuse, R8, R96 ;  /* 0x000000080460723c */ /* 0x040ff00000041860 */
[C---:B------:R-:W-:Y:S01]  /*44c0*/  HMMA.16816.F32.BF16 R84, R4.reuse, R10, R84 ;  /* 0x0000000a0454723c */ /* 0x040fe20000041854 */
[----:B------:R-:W3:Y:S07]  /*44d0*/  LDSM.16.MT88.4 R8, [R188+0x7800] ;  /* 0x00780000bc08783b */ /* 0x000eee0000004200 */
[C---:B------:R-:W-:Y:S07]  /*44e0*/  HMMA.16816.F32.BF16 R80, R4.reuse, R24, R80 ;  /* 0x000000180450723c */ /* 0x040fee0000041850 */
[--C-:B------:R-:W-:Y:S01]  /*44f0*/  FFMA.FTZ R24, R143, c[0x0][0x23c], -R67.reuse ;  /* 0x00008f008f187a23 */ /* 0x100fe20000010843 */
[----:B------:R-:W-:Y:S01]  /*4500*/  HMMA.16816.F32.BF16 R68, R4, R26, R68 ;  /* 0x0000001a0444723c */ /* 0x000fe20000041844 */
[----:B------:R-:W-:-:S04]  /*4510*/  FFMA.FTZ R25, R142, c[0x0][0x23c], -R67 ;  /* 0x00008f008e197a23 */ /* 0x000fc80000010843 */
[----:B------:R-:W5:Y:S02]  /*4520*/  MUFU.EX2 R24, R24 ;  /* 0x0000001800187308 */ /* 0x000f640000000800 */
[----:B------:R-:W-:Y:S01]  /*4530*/  FFMA.FTZ R26, R139, c[0x0][0x23c], -R67 ;  /* 0x00008f008b1a7a23 */ /* 0x000fe20000010843 */
[----:B------:R-:W-:Y:S02]  /*4540*/  F2FP.BF16.PACK_AB R4, R154, R157 ;  /* 0x0000009d9a04723e */ /* 0x000fe400000010ff */
[----:B------:R-:W-:Y:S02]  /*4550*/  F2FP.BF16.PACK_AB R5, R148, R150 ;  /* 0x000000969405723e */ /* 0x000fe400000010ff */
[C---:B------:R-:W-:Y:S01]  /*4560*/  F2FP.BF16.PACK_AB R6, R225.reuse, R152 ;  /* 0x00000098e106723e */ /* 0x040fe200000010ff */
[----:B------:R-:W1:Y:S01]  /*4570*/  MUFU.EX2 R25, R25 ;  /* 0x0000001900197308 */ /* 0x000e620000000800 */
[----:B------:R-:W-:Y:S01]  /*4580*/  F2FP.BF16.PACK_AB R7, R224, R145 ;  /* 0x00000091e007723e */ /* 0x000fe200000010ff */
[----:B------:R-:W-:-:S02]  /*4590*/  FADD.FTZ R225, R225, R38 ;  /* 0x00000026e1e17221 */ /* 0x000fc40000010000 */
[----:B------:R-:W-:-:S04]  /*45a0*/  FADD.FTZ R224, R224, R36 ;  /* 0x00000024e0e07221 */ /* 0x000fc80000010000 */
[----:B------:R-:W2:Y:S01]  /*45b0*/  MUFU.EX2 R26, R26 ;  /* 0x0000001a001a7308 */ /* 0x000ea20000000800 */
[----:B-----5:R-:W-:Y:S01]  /*45c0*/  FADD.FTZ R50, R24, R50 ;  /* 0x0000003218327221 */ /* 0x020fe20000010000 */
[----:B----4-:R-:W-:Y:S03]  /*45d0*/  HMMA.16816.F32.BF16 R124, R4, R20, R124 ;  /* 0x00000014047c723c */ /* 0x010fe6000004187c */
[----:B-1----:R-:W-:-:S05]  /*45e0*/  FADD.FTZ R50, R25, R50 ;  /* 0x0000003219327221 */ /* 0x002fca0000010000 */
[----:B------:R-:W-:Y:S01]  /*45f0*/  HMMA.16816.F32.BF16 R120, R4, R22, R120 ;  /* 0x000000160478723c */ /* 0x000fe20000041878 */
[----:B--2---:R-:W-:-:S07]  /*4600*/  FADD.FTZ R50, R26, R50 ;  /* 0x000000321a327221 */ /* 0x004fce0000010000 */
[C---:B------:R-:W-:Y:S08]  /*4610*/  HMMA.16816.F32.BF16 R108, R4.reuse, R16, R108 ;  /* 0x00000010046c723c */ /* 0x040ff0000004186c */
[C---:B------:R-:W-:Y:S08]  /*4620*/  HMMA.16816.F32.BF16 R104, R4.reuse, R18, R104 ;  /* 0x000000120468723c */ /* 0x040ff00000041868 */
[C---:B------:R-:W-:Y:S08]  /*4630*/  HMMA.16816.F32.BF16 R92, R4.reuse, R12, R92 ;  /* 0x0000000c045c723c */ /* 0x040ff0000004185c */
[C---:B------:R-:W-:Y:S08]  /*4640*/  HMMA.16816.F32.BF16 R88, R4.reuse, R14, R88 ;  /* 0x0000000e0458723c */ /* 0x040ff00000041858 */
[C---:B---3--:R-:W-:Y:S08]  /*4650*/  HMMA.16816.F32.BF16 R76, R4.reuse, R8, R76 ;  /* 0x00000008044c723c */ /* 0x048ff0000004184c */
[----:B------:R-:W-:Y:S07]  /*4660*/  HMMA.16816.F32.BF16 R72, R4, R10, R72 ;  /* 0x0000000a0448723c */ /* 0x000fee0000041848 */
[----:B------:R-:W-:-:S02]  /*4670*/  F2FP.BF16.PACK_AB R4, R155, R31 ;  /* 0x0000001f9b04723e */ /* 0x000fc400000010ff */
[----:B------:R-:W-:Y:S02]  /*4680*/  F2FP.BF16.PACK_AB R5, R25, R24 ;  /* 0x000000181905723e */ /* 0x000fe400000010ff */
[C---:B------:R-:W-:Y:S01]  /*4690*/  F2FP.BF16.PACK_AB R6, R227.reuse, R156 ;  /* 0x0000009ce306723e */ /* 0x040fe200000010ff */
[----:B------:R-:W-:Y:S01]  /*46a0*/  FADD.FTZ R227, R227, R47 ;  /* 0x0000002fe3e37221 */ /* 0x000fe20000010000 */
[C---:B------:R-:W-:Y:S01]  /*46b0*/  F2FP.BF16.PACK_AB R7, R226.reuse, R26 ;  /* 0x0000001ae207723e */ /* 0x040fe200000010ff */
[----:B------:R-:W-:-:S06]  /*46c0*/  FADD.FTZ R226, R226, R50 ;  /* 0x00000032e2e27221 */ /* 0x000fcc0000010000 */
        /* <DEDUP_REMOVED lines=8> */
[----:B------:R-:W-:Y:S10]  /*4750*/  @!P0 BRA `(.L_x_1001) ;  /* 0x00002f7000008947 */ /* 0x000ff40003800000 */
[C---:B------:R-:W-:Y:S01]  /*4760*/  SHF.L.U64.HI R217, R132.reuse, 0x5, R137 ;  /* 0x0000000584d97819 */ /* 0x040fe20000010289 */
[----:B------:R-:W-:Y:S01]  /*4770*/  IMAD.SHL.U32 R222, R132, 0x20, RZ ;  /* 0x0000002084de7824 */ /* 0x000fe200078e00ff */
[----:B------:R-:W-:Y:S01]  /*4780*/  LEA.HI.SX32 R223, R138, 0xfffffffe, 0x1a ;  /* 0xfffffffe8adf7811 */ /* 0x000fe200078fd2ff */
[----:B------:R-:W-:Y:S01]  /*4790*/  IMAD.MOV.U32 R132, RZ, RZ, R136 ;  /* 0x000000ffff847224 */ /* 0x000fe200078e0088 */
[----:B------:R-:W-:Y:S01]  /*47a0*/  MOV R3, R135 ;  /* 0x0000008700037202 */ /* 0x000fe20000000f00 */
[----:B------:R-:W-:Y:S01]  /*47b0*/  IMAD.MOV.U32 R2, RZ, RZ, R134 ;  /* 0x000000ffff027224 */ /* 0x000fe200078e0086 */
[----:B------:R-:W-:Y:S01]  /*47c0*/  MOV R0, R133 ;  /* 0x0000008500007202 */ /* 0x000fe20000000f00 */
[----:B------:R-:W-:Y:S06]  /*47d0*/  BRA `(.L_x_1002) ;  /* 0x000001c000007947 */ /* 0x000fec0003800000 */
.L_x_1004:
        /* <DEDUP_REMOVED lines=8> */
[C---:B------:R-:W-:Y:S03]  /*4860*/  LEA R5, P1, R6.reuse, R212, 0x6 ;  /* 0x000000d406057211 */ /* 0x040fe600078230ff */
[----:B------:R-:W-:Y:S01]  /*4870*/  IMAD.IADD R4, R7, 0x1, R4 ;  /* 0x0000000107047824 */ /* 0x000fe200078e0204 */
[C---:B------:R-:W-:Y:S04]  /*4880*/  LEA R8, P2, R5.reuse, c[0x0][0x168], 0x1 ;  /* 0x00005a0005087a11 */ /* 0x040fe800078408ff */
        /* <DEDUP_REMOVED lines=17> */
.L_x_1002:
[----:B------:R-:W-:Y:S01]  /*49a0*/  SHF.R.S32.HI R4, RZ, 0x1f, R223 ;  /* 0x0000001fff047819 */ /* 0x000fe200000114df */
[----:B------:R-:W-:Y:S04]  /*49b0*/  DEPBAR.LE SB0, 0x0 ;  /* 0x000080000000791a */ /* 0x000fe80000000000 */
[----:B------:R-:W-:Y:S01]  /*49c0*/  BAR.SYNC.DEFER_BLOCKING 0x0 ;  /* 0x0000000000007b1d */ /* 0x000fe20000010000 */
[----:B------:R-:W-:Y:S02]  /*49d0*/  IMAD R4, R4, c[0x0][0x1a0], RZ ;  /* 0x0000680004047a24 */ /* 0x000fe400078e02ff */
[C---:B------:R-:W-:Y:S04]  /*49e0*/  IMAD.WIDE.U32 R6, R223.reuse, c[0x0][0x1a0], RZ ;  /* 0x00006800df067a25 */ /* 0x040fe800078e00ff */
[----:B------:R-:W-:Y:S01]  /*49f0*/  IMAD R4, R223, c[0x0][0x1a4], R4 ;  /* 0x00006900df047a24 */ /* 0x000fe200078e0204 */
[C---:B------:R-:W-:Y:S04]  /*4a00*/  LEA R5, P0, R6.reuse, R210, 0x6 ;  /* 0x000000d206057211 */ /* 0x040fe800078030ff */
[----:B------:R-:W-:Y:S02]  /*4a10*/  IADD3 R4, R7, R4, RZ ;  /* 0x0000000407047210 */ /* 0x000fe40007ffe0ff */
[C---:B------:R-:W-:Y:S02]  /*4a20*/  LEA R8, P1, R5.reuse, c[0x0][0x170], 0x1 ;  /* 0x00005c0005087a11 */ /* 0x040fe400078208ff */
[----:B------:R-:W-:Y:S02]  /*4a30*/  LEA.HI.X R4, R6, R199, R4, 0x6, P0 ;  /* 0x000000c706047211 */ /* 0x000fe400000f3404 */
[-C--:B------:R-:W-:Y:S02]  /*4a40*/  IADD3 R6, P0, R8, R222.reuse, RZ ;  /* 0x000000de08067210 */ /* 0x080fe40007f1e0ff */
[----:B------:R-:W-:Y:S02]  /*4a50*/  LEA.HI.X R9, R5, c[0x0][0x174], R4, 0x1, P1 ;  /* 0x00005d0005097a11 */ /* 0x000fe400008f0c04 */
[-C--:B------:R-:W-:Y:S02]  /*4a60*/  IADD3 R10, P1, R6, R222.reuse, RZ ;  /* 0x000000de060a7210 */ /* 0x080fe40007f3e0ff */
[-C--:B------:R-:W-:Y:S01]  /*4a70*/  IADD3.X R7, R9, R217.reuse, RZ, P0, !PT ;  /* 0x000000d909077210 */ /* 0x080fe200007fe4ff */
[----:B------:R-:W-:Y:S01]  /*4a80*/  @!PT LDS RZ, [RZ] ;  /* 0x00000000fffff984 */ /* 0x000fe20000000800 */
[----:B------:R-:W-:Y:S01]  /*4a90*/  @!PT LDS RZ, [RZ] ;  /* 0x00000000fffff984 */ /* 0x000fe20000000800 */
[----:B------:R-:W-:Y:S01]  /*4aa0*/  @!PT LDS RZ, [RZ] ;  /* 0x00000000fffff984 */ /* 0x000fe20000000800 */
[----:B------:R1:W-:Y:S01]  /*4ab0*/  LDGSTS.E.BYPASS.LTC128B.128 [R209+0x6000], [R8.64] ;  /* 0x0600000008d17fae */ /* 0x0003e2000b901d48 */
[----:B------:R-:W-:Y:S02]  /*4ac0*/  IADD3 R4, P0, R10, R222, RZ ;  /* 0x000000de0a047210 */ /* 0x000fe40007f1e0ff */
[-C--:B------:R-:W-:Y:S04]  /*4ad0*/  IADD3.X R11, R7, R217.reuse, RZ, P1, !PT ;  /* 0x000000d9070b7210 */ /* 0x080fe80000ffe4ff */
[----:B------:R-:W-:Y:S01]  /*4ae0*/  IADD3.X R5, R11, R217, RZ, P0, !PT ;  /* 0x000000d90b057210 */ /* 0x000fe200007fe4ff */
[----:B------:R2:W-:Y:S01]  /*4af0*/  LDGSTS.E.BYPASS.LTC128B.128 [R209+0x6800], [R6.64] ;  /* 0x0680000006d17fae */ /* 0x0005e2000b901d48 */
[----:B------:R-:W-:Y:S07]  /*4b00*/  ISETP.GT.AND P0, PT, R223, RZ, PT ;  /* 0x000000ffdf00720c */ /* 0x000fee0003f04270 */
[----:B------:R1:W-:Y:S08]  /*4b10*/  LDGSTS.E.BYPASS.LTC128B.128 [R209+0x7000], [R10.64] ;  /* 0x070000000ad17fae */ /* 0x0003f0000b901d48 */
[----:B------:R2:W-:Y:S08]  /*4b20*/  LDGSTS.E.BYPASS.LTC128B.128 [R209+0x7800], [R4.64] ;  /* 0x0780000004d17fae */ /* 0x0005f0000b901d48 */
[----:B------:R-:W-:Y:S08]  /*4b30*/  LDSM.16.M88.4 R64, [R198] ;  /* 0x00000000c640783b */ /* 0x000ff00000000200 */
[----:B------:R-:W2:Y:S08]  /*4b40*/  LDSM.16.M88.4 R16, [R197+0x4000] ;  /* 0x00400000c510783b */ /* 0x000eb00000000200 */
[----:B------:R-:W1:Y:S08]  /*4b50*/  LDSM.16.M88.4 R60, [R198+0x2000] ;  /* 0x00200000c63c783b */ /* 0x000e700000000200 */
[----:B------:R-:W0:Y:S08]  /*4b60*/  LDGDEPBAR ;  /* 0x00000000000079af */ /* 0x000e300000000000 */
[----:B------:R-:W3:Y:S08]  /*4b70*/  LDSM.16.M88.4 R32, [R197+0x4800] ;  /* 0x00480000c520783b */ /* 0x000ef00000000200 */
[----:B------:R-:W4:Y:S08]  /*4b80*/  LDSM.16.M88.4 R48, [R197+0x5000] ;  /* 0x00500000c530783b */ /* 0x000f300000000200 */
[----:B------:R-:W5:Y:S08]  /*4b90*/  LDSM.16.M88.4 R136, [R197+0x5800] ;  /* 0x00580000c588783b */ /* 0x000f700000000200 */
[----:B------:R-:W-:Y:S08]  /*4ba0*/  LDSM.16.M88.4 R140, [R196] ;  /* 0x00000000c48c783b */ /* 0x000ff00000000200 */
[----:B------:R-:W1:Y:S08]  /*4bb0*/  LDSM.16.M88.4 R144, [R191+0x4000] ;  /* 0x00400000bf90783b */ /* 0x000e700000000200 */
[----:B------:R-:W1:Y:S08]  /*4bc0*/  LDSM.16.M88.4 R148, [R196+0x2000] ;  /* 0x00200000c494783b */ /* 0x000e700000000200 */
[----:B------:R-:W1:Y:S08]  /*4bd0*/  LDSM.16.M88.4 R152, [R191+0x4800] ;  /* 0x00480000bf98783b */ /* 0x000e700000000200 */
[----:B------:R-:W-:Y:S08]  /*4be0*/  LDSM.16.M88.4 R156, [R191+0x5800] ;  /* 0x00580000bf9c783b */ /* 0x000ff00000000200 */
[----:B------:R-:W-:Y:S08]  /*4bf0*/  LDSM.16.M88.4 R160, [R195] ;  /* 0x00000000c3a0783b */ /* 0x000ff00000000200 */
[----:B------:R-:W-:Y:S08]  /*4c00*/  LDSM.16.M88.4 R164, [R194] ;  /* 0x00000000c2a4783b */ /* 0x000ff00000000200 */
[----:B------:R-:W-:Y:S08]  /*4c10*/  LDSM.16.M88.4 R168, [R195+0x2000] ;  /* 0x00200000c3a8783b */ /* 0x000ff00000000200 */
[----:B------:R-:W-:Y:S08]  /*4c20*/  LDSM.16.M88.4 R172, [R186] ;  /* 0x00000000baac783b */ /* 0x000ff00000000200 */
[----:B------:R-:W-:Y:S08]  /*4c30*/  LDSM.16.M88.4 R176, [R185] ;  /* 0x00000000b9b0783b */ /* 0x000ff00000000200 */
[----:B------:R-:W-:Y:S01]  /*4c40*/  LDSM.16.M88.4 R180, [R184] ;  /* 0x00000000b8b4783b */ /* 0x000fe20000000200 */
[-C--:B--2---:R-:W-:Y:S08]  /*4c50*/  HMMA.16816.F32.BF16 R4, R64, R16.reuse, RZ ;  /* 0x000000104004723c */ /* 0x084ff000000418ff */
[C---:B-1----:R-:W-:Y:S08]  /*4c60*/  HMMA.16816.F32.BF16 R8, R60.reuse, R16, RZ ;  /* 0x000000103c08723c */ /* 0x042ff000000418ff */
[-C--:B------:R-:W-:Y:S08]  /*4c70*/  HMMA.16816.F32.BF16 R12, R60, R18.reuse, RZ ;  /* 0x000000123c0c723c */ /* 0x080ff000000418ff */
[C---:B------:R-:W-:Y:S08]  /*4c80*/  HMMA.16816.F32.BF16 R16, R64.reuse, R18, RZ ;  /* 0x000000124010723c */ /* 0x040ff000000418ff */
        /* <DEDUP_REMOVED lines=17> */
[----:B------:R-:W2:Y:S07]  /*4da0*/  LDSM.16.M88.4 R144, [R187] ;  /* 0x00000000bb90783b */ /* 0x000eae0000000200 */
[-C--:B------:R-:W-:Y:S08]  /*4db0*/  HMMA.16816.F32.BF16 R20, R140, R152.reuse, R20 ;  /* 0x000000988c14723c */ /* 0x080ff00000041814 */
        /* <DEDUP_REMOVED lines=8> */
[----:B------:R-:W1:Y:S07]  /*4e40*/  LDSM.16.M88.4 R136, [R193+0x2000] ;  /* 0x00200000c188783b */ /* 0x000e6e0000000200 */
[-C--:B------:R-:W-:Y:S08]  /*4e50*/  HMMA.16816.F32.BF16 R52, R140, R156.reuse, R52 ;  /* 0x0000009c8c34723c */ /* 0x080ff00000041834 */
[C---:B------:R-:W-:Y:S08]  /*4e60*/  HMMA.16816.F32.BF16 R56, R148.reuse, R156, R56 ;  /* 0x0000009c9438723c */ /* 0x040ff00000041838 */
[-C--:B------:R-:W-:Y:S08]  /*4e70*/  HMMA.16816.F32.BF16 R60, R148, R158.reuse, R60 ;  /* 0x0000009e943c723c */ /* 0x080ff0000004183c */
[----:B------:R-:W-:Y:S08]  /*4e80*/  HMMA.16816.F32.BF16 R64, R140, R158, R64 ;  /* 0x0000009e8c40723c */ /* 0x000ff00000041840 */
        /* <DEDUP_REMOVED lines=17> */
[C---:B-1----:R-:W-:Y:S08]  /*4fa0*/  HMMA.16816.F32.BF16 R8, R136.reuse, R180, R8 ;  /* 0x000000b48808723c */ /* 0x042ff00000041808 */
        /* <DEDUP_REMOVED lines=17> */
[----:B------:R-:W-:Y:S02]  /*50c0*/  FMUL.FTZ R18, R18, c[0x0][0x2ec] ;  /* 0x0000bb0012127a20 */ /* 0x000fe40000410000 */
[----:B------:R-:W-:Y:S03]  /*50d0*/  FMUL.FTZ R19, R19, c[0x0][0x2ec] ;  /* 0x0000bb0013137a20 */ /* 0x000fe60000410000 */
[----:B------:R4:W1:Y:S10]  /*50e0*/  MUFU.TANH R144, R7 ;  /* 0x0000000700907308 */ /* 0x0008740000002400 */
[----:B------:R-:W1:Y:S10]  /*50f0*/  MUFU.TANH R140, R8 ;  /* 0x00000008008c7308 */ /* 0x000e740000002400 */
[----:B------:R-:W1:Y:S01]  /*5100*/  MUFU.TANH R143, R9 ;  /* 0x00000009008f7308 */ /* 0x000e620000002400 */
[----:B----4-:R-:W4:Y:S09]  /*5110*/  LDSM.16.M88.4 R4, [R184+0x800] ;  /* 0x00080000b804783b */ /* 0x010f320000000200 */
[----:B------:R-:W1:Y:S10]  /*5120*/  MUFU.TANH R142, R10 ;  /* 0x0000000a008e7308 */ /* 0x000e740000002400 */
[----:B------:R5:W1:Y:S10]  /*5130*/  MUFU.TANH R141, R11 ;  /* 0x0000000b008d7308 */ /* 0x000a740000002400 */
[----:B------:R1:W1:Y:S10]  /*5140*/  MUFU.TANH R160, R12 ;  /* 0x0000000c00a07308 */ /* 0x0002740000002400 */
[----:B------:R2:W2:Y:S01]  /*5150*/  MUFU.TANH R148, R13 ;  /* 0x0000000d00947308 */ /* 0x0004a20000002400 */
[----:B-----5:R-:W5:Y:S01]  /*5160*/  LDSM.16.M88.4 R8, [R184+0x1000] ;  /* 0x00100000b808783b */ /* 0x020f620000000200 */
[-C--:B----4-:R-:W-:Y:S08]  /*5170*/  HMMA.16816.F32.BF16 R20, R152, R4.reuse, R20 ;  /* 0x000000049814723c */ /* 0x090ff00000041814 */
[----:B------:R-:W4:Y:S01]  /*5180*/  MUFU.TANH R149, R16 ;  /* 0x0000001000957308 */ /* 0x000f220000002400 */
[C---:B------:R-:W-:Y:S04]  /*5190*/  HMMA.16816.F32.BF16 R24, R136.reuse, R4, R24 ;  /* 0x000000048818723c */ /* 0x040fe80000041818 */
[----:B-1----:R-:W-:Y:S05]  /*51a0*/  FMUL.FTZ R12, R15, c[0x0][0x2ec] ;  /* 0x0000bb000f0c7a20 */ /* 0x002fea0000410000 */
[----:B------:R1:W1:Y:S01]  /*51b0*/  MUFU.TANH R156, R17 ;  /* 0x00000011009c7308 */ /* 0x0002620000002400 */
[-C--:B------:R-:W-:Y:S03]  /*51c0*/  HMMA.16816.F32.BF16 R28, R136, R6.reuse, R28 ;  /* 0x00000006881c723c */ /* 0x080fe6000004181c */
[----:B--2---:R-:W-:Y:S05]  /*51d0*/  FMUL.FTZ R13, R14, c[0x0][0x2ec] ;  /* 0x0000bb000e0d7a20 */ /* 0x004fea0000410000 */
[C---:B------:R-:W-:Y:S01]  /*51e0*/  HMMA.16816.F32.BF16 R32, R152.reuse, R6, R32 ;  /* 0x000000069820723c */ /* 0x040fe20000041820 */
[----:B------:R2:W2:Y:S01]  /*51f0*/  MUFU.TANH R150, R18 ;  /* 0x0000001200967308 */ /* 0x0004a20000002400 */
[----:B------:R-:W3:Y:S01]  /*5200*/  LDSM.16.M88.4 R4, [R184+0x1800] ;  /* 0x00180000b804783b */ /* 0x000ee20000000200 */
[----:B------:R-:W-:Y:S04]  /*5210*/  DEPBAR.LE SB0, 0x0 ;  /* 0x000080000000791a */ /* 0x000fe80000000000 */
[----:B------:R-:W-:Y:S02]  /*5220*/  FMUL.FTZ R15, R23, c[0x0][0x2ec] ;  /* 0x0000bb00170f7a20 */ /* 0x000fe40000410000 */
[----:B------:R-:W-:Y:S02]  /*5230*/  FMUL.FTZ R25, R25, c[0x0][0x2ec] ;  /* 0x0000bb0019197a20 */ /* 0x000fe40000410000 */
[----:B------:R4:W3:Y:S01]  /*5240*/  MUFU.TANH R161, R19 ;  /* 0x0000001300a17308 */ /* 0x0008e20000002400 */
[----:B------:R-:W-:Y:S01]  /*5250*/  BAR.SYNC.DEFER_BLOCKING 0x0 ;  /* 0x0000000000007b1d */ /* 0x000fe20000010000 */
[----:B------:R-:W-:Y:S01]  /*5260*/  FMUL.FTZ R26, R26, c[0x0][0x2ec] ;  /* 0x0000bb001a1a7a20 */ /* 0x000fe20000410000 */
[-C--:B-----5:R-:W-:Y:S05]  /*5270*/  HMMA.16816.F32.BF16 R36, R152, R8.reuse, R36 ;  /* 0x000000089824723c */ /* 0x0a0fea0000041824 */
[----:B-1----:R-:W-:Y:S02]  /*5280*/  FMUL.FTZ R17, R22, c[0x0][0x2ec] ;  /* 0x0000bb0016117a20 */ /* 0x002fe40000410000 */
[----:B------:R1:W1:Y:S01]  /*5290*/  MUFU.TANH R168, R25 ;  /* 0x0000001900a87308 */ /* 0x0002620000002400 */
[----:B------:R-:W-:Y:S01]  /*52a0*/  FMUL.FTZ R24, R24, c[0x0][0x2ec] ;  /* 0x0000bb0018187a20 */ /* 0x000fe20000410000 */
[C---:B------:R-:W-:Y:S04]  /*52b0*/  HMMA.16816.F32.BF16 R40, R136.reuse, R8, R40 ;  /* 0x000000088828723c */ /* 0x040fe80000041828 */
[----:B--2---:R-:W-:Y:S02]  /*52c0*/  FMUL.FTZ R18, R21, c[0x0][0x2ec] ;  /* 0x0000bb0015127a20 */ /* 0x004fe40000410000 */
[----:B------:R-:W-:Y:S02]  /*52d0*/  FMUL.FTZ R16, R33, c[0x0][0x2ec] ;  /* 0x0000bb0021107a20 */ /* 0x000fe40000410000 */
[----:B------:R2:W2:Y:S01]  /*52e0*/  MUFU.TANH R171, R26 ;  /* 0x0000001a00ab7308 */ /* 0x0004a20000002400 */
[-C--:B------:R-:W-:Y:S03]  /*52f0*/  HMMA.16816.F32.BF16 R44, R136, R10.reuse, R44 ;  /* 0x0000000a882c723c */ /* 0x080fe6000004182c */
[----:B----4-:R-:W-:Y:S02]  /*5300*/  FMUL.FTZ R19, R20, c[0x0][0x2ec] ;  /* 0x0000bb0014137a20 */ /* 0x010fe40000410000 */
[----:B------:R-:W-:Y:S02]  /*5310*/  FMUL.FTZ R14, R34, c[0x0][0x2ec] ;  /* 0x0000bb00220e7a20 */ /* 0x000fe40000410000 */
[----:B------:R-:W-:Y:S01]  /*5320*/  FMUL.FTZ R27, R27, c[0x0][0x2ec] ;  /* 0x0000bb001b1b7a20 */ /* 0x000fe20000410000 */
[C---:B------:R-:W-:Y:S01]  /*5330*/  HMMA.16816.F32.BF16 R48, R152.reuse, R10, R48 ;  /* 0x0000000a9830723c */ /* 0x040fe20000041830 */
[----:B------:R-:W4:Y:S03]  /*5340*/  MUFU.TANH R13, R13 ;  /* 0x0000000d000d7308 */ /* 0x000f260000002400 */
[----:B------:R-:W-:Y:S02]  /*5350*/  FMUL.FTZ R28, R28, c[0x0][0x2ec] ;  /* 0x0000bb001c1c7a20 */ /* 0x000fe40000410000 */
[----:B-1----:R-:W-:Y:S02]  /*5360*/  FMUL.FTZ R25, R35, c[0x0][0x2ec] ;  /* 0x0000bb0023197a20 */ /* 0x002fe40000410000 */
[-C--:B---3--:R-:W-:Y:S03]  /*5370*/  HMMA.16816.F32.BF16 R52, R152, R4.reuse, R52 ;  /* 0x000000049834723c */ /* 0x088fe60000041834 */
[----:B------:R-:W1:Y:S01]  /*5380*/  MUFU.TANH R12, R12 ;  /* 0x0000000c000c7308 */ /* 0x000e620000002400 */
[----:B------:R-:W-:Y:S02]  /*5390*/  FMUL.FTZ R29, R29, c[0x0][0x2ec] ;  /* 0x0000bb001d1d7a20 */ /* 0x000fe40000410000 */
[----:B------:R-:W-:Y:S02]  /*53a0*/  FMUL.FTZ R30, R30, c[0x0][0x2ec] ;  /* 0x0000bb001e1e7a20 */ /* 0x000fe40000410000 */
[C---:B------:R-:W-:Y:S04]  /*53b0*/  HMMA.16816.F32.BF16 R56, R136.reuse, R4, R56 ;  /* 0x000000048838723c */ /* 0x040fe80000041838 */
[----:B--2---:R-:W-:Y:S01]  /*53c0*/  FMUL.FTZ R26, R32, c[0x0][0x2ec] ;  /* 0x0000bb00201a7a20 */ /* 0x004fe20000410000 */
[----:B------:R-:W2:Y:S01]  /*53d0*/  MUFU.TANH R19, R19 ;  /* 0x0000001300137308 */ /* 0x000ea20000002400 */
[----:B------:R-:W-:Y:S02]  /*53e0*/  FMUL.FTZ R31, R31, c[0x0][0x2ec] ;  /* 0x0000bb001f1f7a20 */ /* 0x000fe40000410000 */
[-C--:B------:R-:W-:Y:S04]  /*53f0*/  HMMA.16816.F32.BF16 R60, R136, R6.reuse, R60 ;  /* 0x00000006883c723c */ /* 0x080fe8000004183c */
[----:B------:R-:W-:Y:S02]  /*5400*/  FMUL.FTZ R36, R36, c[0x0][0x2ec] ;  /* 0x0000bb0024247a20 */ /* 0x000fe40000410000 */
[----:B------:R-:W-:Y:S01]  /*5410*/  FMUL.FTZ R37, R37, c[0x0][0x2ec] ;  /* 0x0000bb0025257a20 */ /* 0x000fe20000410000 */
[----:B------:R-:W3:Y:S01]  /*5420*/  MUFU.TANH R18, R18 ;  /* 0x0000001200127308 */ /* 0x000ee20000002400 */
[----:B------:R-:W-:Y:S04]  /*5430*/  HMMA.16816.F32.BF16 R64, R152, R6, R64 ;  /* 0x000000069840723c */ /* 0x000fe80000041840 */
        /* <DEDUP_REMOVED lines=35> */
[----:B------:R-:W-:Y:S05]  /*5670*/  FMUL.FTZ R67, R67, c[0x0][0x2ec] ;  /* 0x0000bb0043437a20 */ /* 0x000fea0000410000 */
[----:B------:R1:W1:Y:S10]  /*5680*/  MUFU.TANH R177, R30 ;  /* 0x0000001e00b17308 */ /* 0x0002740000002400 */
[----:B------:R1:W1:Y:S10]  /*5690*/  MUFU.TANH R178, R31 ;  /* 0x0000001f00b27308 */ /* 0x0002740000002400 */
        /* <DEDUP_REMOVED lines=35> */
[----:B------:R1:W1:Y:S02]  /*58d0*/  MUFU.TANH R179, R67 ;  /* 0x0000004300b37308 */ /* 0x0002640000002400 */
[----:B-1234-:R-:W-:-:S05]  /*58e0*/  @P0 BRA `(.L_x_1004) ;  /* 0xffffeef000000947 */ /* 0x01efca000383ffff */
.L_x_1003:
[----:B-1----:R-:W-:Y:S01]  /*58f0*/  FMNMX.FTZ R4, R147, R132, !PT ;  /* 0x0000008493047209 */ /* 0x002fe20007810000 */
[----:B------:R-:W-:Y:S01]  /*5900*/  LDSM.16.MT88.4 R20, [R192+0x6000] ;  /* 0x00600000c014783b */ /* 0x000fe20000004200 */
[----:B------:R-:W-:Y:S02]  /*5910*/  FMNMX.FTZ R10, R145, R3, !PT ;  /* 0x00000003910a7209 */ /* 0x000fe40007810000 */
[----:B------:R-:W-:Y:S02]  /*5920*/  FMNMX.FTZ R4, R146, R4, !PT ;  /* 0x0000000492047209 */ /* 0x000fe40007810000 */
[----:B------:R-:W-:Y:S02]  /*5930*/  FMNMX.FTZ R10, R144, R10, !PT ;  /* 0x0000000a900a7209 */ /* 0x000fe40007810000 */
[----:B------:R-:W-:Y:S01]  /*5940*/  FMNMX.FTZ R4, R149, R4, !PT ;  /* 0x0000000495047209 */ /* 0x000fe20007810000 */
        /* <DEDUP_REMOVED lines=62> */
[----:B------:R-:W-:Y:S02]  /*5d30*/  IADD3 R223, R223, -0x1, RZ ;  /* 0xffffffffdfdf7810 */ /* 0x000fe40007ffe0ff */
        /* <DEDUP_REMOVED lines=21> */
[----:B------:R-:W3:Y:S01]  /*5e90*/  MUFU.EX2 R132, R132 ;  /* 0x0000008400847308 */ /* 0x000ee20000000800 */
[----:B------:R-:W-:Y:S01]  /*5ea0*/  FFMA.FTZ R154, R18, c[0x0][0x23c], -R247 ;  /* 0x00008f00129a7a23 */ /* 0x000fe200000108f7 */
[----:B------:R-:W-:Y:S01]  /*5eb0*/  FSEL R240, R240, RZ, P1 ;  /* 0x000000fff0f07208 */ /* 0x000fe20000800000 */
[----:B------:R-:W-:Y:S01]  /*5ec0*/  FADD.FTZ R3, -R135, R3 ;  /* 0x0000000387037221 */ /* 0x000fe20000010100 */
[----:B-1----:R-:W-:Y:S01]  /*5ed0*/  FMNMX.FTZ R134, R6, R134, !PT ;  /* 0x0000008606867209 */ /* 0x002fe20007810000 */
[--C-:B------:R-:W-:Y:S02]  /*5ee0*/  FFMA.FTZ R159, R147, c[0x0][0x23c], -R247.reuse ;  /* 0x00008f00939f7a23 */ /* 0x100fe400000108f7 */
[----:B------:R-:W-:Y:S01]  /*5ef0*/  FMUL.FTZ R3, R3, c[0x0][0x23c] ;  /* 0x00008f0003037a20 */ /* 0x000fe20000410000 */
[----:B--2---:R-:W-:Y:S01]  /*5f00*/  FMNMX.FTZ R133, R4, R133, !PT ;  /* 0x0000008504857209 */ /* 0x004fe20007810000 */
[--C-:B------:R-:W-:Y:S01]  /*5f10*/  FFMA.FTZ R158, R146, c[0x0][0x23c], -R247.reuse ;  /* 0x00008f00929e7a23 */ /* 0x100fe200000108f7 */
[----:B------:R-:W-:Y:S01]  /*5f20*/  MUFU.EX2 R155, R155 ;  /* 0x0000009b009b7308 */ /* 0x000fe20000000800 */
[--C-:B------:R-:W-:Y:S01]  /*5f30*/  FFMA.FTZ R152, R145, c[0x0][0x23c], -R240.reuse ;  /* 0x00008f0091987a23 */ /* 0x100fe200000108f0 */
[----:B------:R-:W-:Y:S01]  /*5f40*/  FSETP.NEU.FTZ.AND P1, PT, R134, -INF , PT ;  /* 0xff8000008600780b */ /* 0x000fe20003f3d000 */
[--C-:B------:R-:W-:Y:S02]  /*5f50*/  FFMA.FTZ R151, R144, c[0x0][0x23c], -R240.reuse ;  /* 0x00008f0090977a23 */ /* 0x100fe400000108f0 */
[--C-:B------:R-:W-:Y:S02]  /*5f60*/  FFMA.FTZ R157, R149, c[0x0][0x23c], -R247.reuse ;  /* 0x00008f00959d7a23 */ /* 0x100fe400000108f7 */
[--C-:B------:R-:W-:Y:S02]  /*5f70*/  FFMA.FTZ R156, R156, c[0x0][0x23c], -R247.reuse ;  /* 0x00008f009c9c7a23 */ /* 0x100fe400000108f7 */
[--C-:B------:R-:W-:Y:S01]  /*5f80*/  FFMA.FTZ R150, R150, c[0x0][0x23c], -R240.reuse ;  /* 0x00008f0096967a23 */ /* 0x100fe200000108f0 */
[----:B------:R-:W1:Y:S01]  /*5f90*/  MUFU.EX2 R3, R3 ;  /* 0x0000000300037308 */ /* 0x000e620000000800 */
[----:B------:R-:W-:Y:S02]  /*5fa0*/  FFMA.FTZ R149, R161, c[0x0][0x23c], -R240 ;  /* 0x00008f00a1957a23 */ /* 0x000fe400000108f0 */
[----:B------:R-:W-:Y:S02]  /*5fb0*/  FADD.FTZ R2, -R134, R2 ;  /* 0x0000000286027221 */ /* 0x000fe40000010100 */
[C---:B---3--:R-:W-:Y:S02]  /*5fc0*/  FMUL.FTZ R32, R132.reuse, R100 ;  /* 0x0000006484207220 */ /* 0x048fe40000410000 */
[C---:B------:R-:W-:Y:S02]  /*5fd0*/  FMUL.FTZ R33, R132.reuse, R101 ;  /* 0x0000006584217220 */ /* 0x040fe40000410000 */
[C---:B------:R-:W-:Y:S01]  /*5fe0*/  FMUL.FTZ R48, R132.reuse, R84 ;  /* 0x0000005484307220 */ /* 0x040fe20000410000 */
[----:B------:R-:W-:Y:S01]  /*5ff0*/  MUFU.EX2 R159, R159 ;  /* 0x0000009f009f7308 */ /* 0x000fe20000000800 */
[----:B------:R-:W-:Y:S02]  /*6000*/  FMUL.FTZ R49, R132, R85 ;  /* 0x0000005584317220 */ /* 0x000fe40000410000 */
[----:B------:R-:W-:Y:S02]  /*6010*/  FMUL.FTZ R2, R2, c[0x0][0x23c] ;  /* 0x00008f0002027a20 */ /* 0x000fe40000410000 */
[C---:B------:R-:W-:Y:S02]  /*6020*/  FMUL.FTZ R4, R132.reuse, R128 ;  /* 0x0000008084047220 */ /* 0x040fe40000410000 */
[----:B------:R-:W-:Y:S02]  /*6030*/  FMUL.FTZ R5, R132, R129 ;  /* 0x0000008184057220 */ /* 0x000fe40000410000 */
[----:B------:R-:W-:Y:S01]  /*6040*/  FADD.FTZ R0, -R133, R0 ;  /* 0x0000000085007221 */ /* 0x000fe20000010100 */
[----:B------:R-:W2:Y:S01]  /*6050*/  MUFU.EX2 R158, R158 ;  /* 0x0000009e009e7308 */ /* 0x000ea20000000800 */
[--C-:B------:R-:W-:Y:S02]  /*6060*/  FFMA.FTZ R147, R15, c[0x0][0x23c], -R240.reuse ;  /* 0x00008f000f937a23 */ /* 0x100fe400000108f0 */
[----:B------:R-:W-:Y:S02]  /*6070*/  FMUL.FTZ R0, R0, c[0x0][0x23c] ;  /* 0x00008f0000007a20 */ /* 0x000fe40000410000 */
[C---:B-1----:R-:W-:Y:S02]  /*6080*/  FMUL.FTZ R18, R3.reuse, R118 ;  /* 0x0000007603127220 */ /* 0x042fe40000410000 */
[C---:B------:R-:W-:Y:S02]  /*6090*/  FMUL.FTZ R19, R3.reuse, R119 ;  /* 0x0000007703137220 */ /* 0x040fe40000410000 */
[C---:B------:R-:W-:Y:S01]  /*60a0*/  FMUL.FTZ R34, R3.reuse, R102 ;  /* 0x0000006603227220 */ /* 0x040fe20000410000 */
[----:B------:R-:W-:Y:S01]  /*60b0*/  MUFU.EX2 R152, R152 ;  /* 0x0000009800987308 */ /* 0x000fe20000000800 */
[C---:B------:R-:W-:Y:S02]  /*60c0*/  FMUL.FTZ R35, R3.reuse, R103 ;  /* 0x0000006703237220 */ /* 0x040fe40000410000 */
[----:B------:R-:W-:Y:S01]  /*60d0*/  LDSM.16.MT88.4 R100, [R190+0x7800] ;  /* 0x00780000be64783b */ /* 0x000fe20000004200 */
[C---:B------:R-:W-:Y:S02]  /*60e0*/  FMUL.FTZ R50, R3.reuse, R86 ;  /* 0x0000005603327220 */ /* 0x040fe40000410000 */
[C---:B------:R-:W-:Y:S02]  /*60f0*/  FMUL.FTZ R51, R3.reuse, R87 ;  /* 0x0000005703337220 */ /* 0x040fe40000410000 */
[C---:B------:R-:W-:Y:S02]  /*6100*/  FMUL.FTZ R6, R3.reuse, R130 ;  /* 0x0000008203067220 */ /* 0x040fe40000410000 */
[----:B------:R-:W1:Y:S01]  /*6110*/  MUFU.EX2 R151, R151 ;  /* 0x0000009700977308 */ /* 0x000e620000000800 */
[----:B------:R-:W-:Y:S01]  /*6120*/  LDSM.16.MT88.4 R84, [R189+0x6800] ;  /* 0x00680000bd54783b */ /* 0x000fe20000004200 */
[----:B------:R-:W-:Y:S01]  /*6130*/  FMUL.FTZ R7, R3, R131 ;  /* 0x0000008303077220 */ /* 0x000fe20000410000 */
[----:B--2---:R-:W-:Y:S01]  /*6140*/  F2FP.BF16.PACK_AB R128, R158, R159 ;  /* 0x0000009f9e80723e */ /* 0x004fe200000010ff */
[--C-:B------:R-:W-:Y:S02]  /*6150*/  FFMA.FTZ R161, R14, c[0x0][0x23c], -R240.reuse ;  /* 0x00008f000ea17a23 */ /* 0x100fe400000108f0 */
[--C-:B------:R-:W-:Y:S02]  /*6160*/  FFMA.FTZ R153, R26, c[0x0][0x23c], -R247.reuse ;  /* 0x00008f001a997a23 */ /* 0x100fe400000108f7 */
[--C-:B------:R-:W-:Y:S02]  /*6170*/  FFMA.FTZ R162, R25, c[0x0][0x23c], -R240.reuse ;  /* 0x00008f0019a27a23 */ /* 0x100fe400000108f0 */
[----:B------:R-:W-:Y:S01]  /*6180*/  MUFU.EX2 R157, R157 ;  /* 0x0000009d009d7308 */ /* 0x000fe20000000800 */
[----:B------:R-:W-:Y:S02]  /*6190*/  FMUL.FTZ R176, R134, c[0x0][0x23c] ;  /* 0x00008f0086b07a20 */ /* 0x000fe40000410000 */
[----:B------:R-:W-:Y:S02]  /*61a0*/  FMUL.FTZ R170, R133, c[0x0][0x23c] ;  /* 0x00008f0085aa7a20 */ /* 0x000fe40000410000 */
[--C-:B------:R-:W-:Y:S01]  /*61b0*/  FFMA.FTZ R180, R180, c[0x0][0x23c], -R247.reuse ;  /* 0x00008f00b4b47a23 */ /* 0x100fe200000108f7 */
[----:B------:R-:W-:Y:S01]  /*61c0*/  FSEL R176, R176, RZ, P1 ;  /* 0x000000ffb0b07208 */ /* 0x000fe20000800000 */
[--C-:B------:R-:W-:Y:S01]  /*61d0*/  FFMA.FTZ R231, R231, c[0x0][0x23c], -R247.reuse ;  /* 0x00008f00e7e77a23 */ /* 0x100fe200000108f7 */
[----:B------:R-:W-:Y:S01]  /*61e0*/  FSETP.NEU.FTZ.AND P1, PT, R133, -INF , PT ;  /* 0xff8000008500780b */ /* 0x000fe20003f3d000 */
[----:B------:R-:W-:Y:S01]  /*61f0*/  FFMA.FTZ R239, R239, c[0x0][0x23c], -R240 ;  /* 0x00008f00efef7a23 */ /* 0x000fe200000108f0 */
[----:B------:R-:W2:Y:S01]  /*6200*/  MUFU.EX2 R156, R156 ;  /* 0x0000009c009c7308 */ /* 0x000ea20000000800 */
[--C-:B------:R-:W-:Y:S01]  /*6210*/  FFMA.FTZ R144, R160, c[0x0][0x23c], -R176.reuse ;  /* 0x00008f00a0907a23 */ /* 0x100fe200000108b0 */
[----:B------:R-:W-:Y:S01]  /*6220*/  FSEL R170, R170, RZ, P1 ;  /* 0x000000ffaaaa7208 */ /* 0x000fe20000800000 */
[--C-:B------:R-:W-:Y:S01]  /*6230*/  FFMA.FTZ R160, R16, c[0x0][0x23c], -R247.reuse ;  /* 0x00008f0010a07a23 */ /* 0x100fe200000108f7 */
[----:B-1----:R-:W-:Y:S01]  /*6240*/  F2FP.BF16.PACK_AB R129, R151, R152 ;  /* 0x000000989781723e */ /* 0x002fe200000010ff */
[----:B------:R-:W-:Y:S02]  /*6250*/  FMUL.FTZ R16, R132, R116 ;  /* 0x0000007484107220 */ /* 0x000fe40000410000 */
[--C-:B------:R-:W-:Y:S02]  /*6260*/  FFMA.FTZ R145, R143, c[0x0][0x23c], -R176.reuse ;  /* 0x00008f008f917a23 */ /* 0x100fe400000108b0 */
[----:B------:R-:W-:Y:S01]  /*6270*/  FFMA.FTZ R143, R148, c[0x0][0x23c], -R176 ;  /* 0x00008f00948f7a23 */ /* 0x000fe200000108b0 */
[----:B------:R-:W-:Y:S01]  /*6280*/  MUFU.EX2 R150, R150 ;  /* 0x0000009600967308 */ /* 0x000fe20000000800 */
[----:B------:R-:W-:Y:S02]  /*6290*/  FFMA.FTZ R148, R17, c[0x0][0x23c], -R240 ;  /* 0x00008f0011947a23 */ /* 0x000fe400000108f0 */
[----:B------:R-:W-:Y:S02]  /*62a0*/  FMUL.FTZ R17, R132, R117 ;  /* 0x0000007584117220 */ /* 0x000fe40000410000 */
[----:B------:R-:W-:Y:S01]  /*62b0*/  LDSM.16.MT88.4 R116, [R192+0x7800] ;  /* 0x00780000c074783b */ /* 0x000fe20000004200 */
[----:B------:R-:W-:Y:S02]  /*62c0*/  FFMA.FTZ R139, R12, c[0x0][0x23c], -R170 ;  /* 0x00008f000c8b7a23 */ /* 0x000fe400000108aa */
[--C-:B------:R-:W-:Y:S02]  /*62d0*/  FFMA.FTZ R165, R24, c[0x0][0x23c], -R176.reuse ;  /* 0x00008f0018a57a23 */ /* 0x100fe400000108b0 */
[----:B------:R-:W1:Y:S01]  /*62e0*/  MUFU.EX2 R149, R149 ;  /* 0x0000009500957308 */ /* 0x000e620000000800 */
[----:B------:R-:W-:Y:S02]  /*62f0*/  FFMA.FTZ R146, R140, c[0x0][0x23c], -R176 ;  /* 0x00008f008c927a23 */ /* 0x000fe400000108b0 */
[--C-:B------:R-:W-:Y:S01]  /*6300*/  FFMA.FTZ R140, R13, c[0x0][0x23c], -R170.reuse ;  /* 0x00008f000d8c7a23 */ /* 0x100fe200000108aa */
[----:B--2---:R-:W-:Y:S01]  /*6310*/  F2FP.BF16.PACK_AB R130, R156, R157 ;  /* 0x0000009d9c82723e */ /* 0x004fe200000010ff */
[--C-:B------:R-:W-:Y:S02]  /*6320*/  FFMA.FTZ R142, R142, c[0x0][0x23c], -R170.reuse ;  /* 0x00008f008e8e7a23 */ /* 0x100fe400000108aa */
[----:B------:R-:W-:Y:S02]  /*6330*/  FFMA.FTZ R141, R141, c[0x0][0x23c], -R170 ;  /* 0x00008f008d8d7a23 */ /* 0x000fe400000108aa */
[----:B------:R-:W-:Y:S01]  /*6340*/  FFMA.FTZ R168, R168, c[0x0][0x23c], -R176 ;  /* 0x00008f00a8a87a23 */ /* 0x000fe200000108b0 */
[----:B------:R-:W2:Y:S01]  /*6350*/  MUFU.EX2 R2, R2 ;  /* 0x0000000200027308 */ /* 0x000ea20000000800 */
[--C-:B------:R-:W-:Y:S02]  /*6360*/  FFMA.FTZ R171, R171, c[0x0][0x23c], -R170.reuse ;  /* 0x00008f00abab7a23 */ /* 0x100fe400000108aa */
[----:B------:R-:W-:Y:S02]  /*6370*/  FFMA.FTZ R173, R173, c[0x0][0x23c], -R170 ;  /* 0x00008f00adad7a23 */ /* 0x000fe400000108aa */
[--C-:B------:R-:W-:Y:S02]  /*6380*/  FFMA.FTZ R174, R174, c[0x0][0x23c], -R176.reuse ;  /* 0x00008f00aeae7a23 */ /* 0x100fe400000108b0 */
[----:B------:R-:W-:Y:S02]  /*6390*/  FFMA.FTZ R175, R175, c[0x0][0x23c], -R176 ;  /* 0x00008f00afaf7a23 */ /* 0x000fe400000108b0 */
[--C-:B------:R-:W-:Y:S01]  /*63a0*/  FFMA.FTZ R177, R177, c[0x0][0x23c], -R170.reuse ;  /* 0x00008f00b1b17a23 */ /* 0x100fe200000108aa */
[----:B------:R-:W3:Y:S01]  /*63b0*/  MUFU.EX2 R0, R0 ;  /* 0x0000000000007308 */ /* 0x000ee20000000800 */
[----:B------:R-:W-:Y:S02]  /*63c0*/  FFMA.FTZ R178, R178, c[0x0][0x23c], -R170 ;  /* 0x00008f00b2b27a23 */ /* 0x000fe400000108aa */
[--C-:B------:R-:W-:Y:S01]  /*63d0*/  FFMA.FTZ R245, R245, c[0x0][0x23c], -R240.reuse ;  /* 0x00008f00f5f57a23 */ /* 0x100fe200000108f0 */
[----:B-1----:R-:W-:Y:S01]  /*63e0*/  F2FP.BF16.PACK_AB R131, R149, R150 ;  /* 0x000000969583723e */ /* 0x002fe200000010ff */
[--C-:B------:R-:W-:Y:S02]  /*63f0*/  FFMA.FTZ R246, R246, c[0x0][0x23c], -R247.reuse ;  /* 0x00008f00f6f67a23 */ /* 0x100fe400000108f7 */
[--C-:B------:R-:W-:Y:S02]  /*6400*/  FFMA.FTZ R248, R248, c[0x0][0x23c], -R247.reuse ;  /* 0x00008f00f8f87a23 */ /* 0x100fe400000108f7 */
[--C-:B------:R-:W-:Y:S01]  /*6410*/  FFMA.FTZ R249, R249, c[0x0][0x23c], -R240.reuse ;  /* 0x00008f00f9f97a23 */ /* 0x100fe200000108f0 */
[----:B------:R-:W-:Y:S01]  /*6420*/  MUFU.EX2 R146, R146 ;  /* 0x0000009200927308 */ /* 0x000fe20000000800 */
[-C--:B------:R-:W-:Y:S05]  /*6430*/  HMMA.16816.F32.BF16 R4, R128, R20.reuse, R4 ;  /* 0x000000148004723c */ /* 0x080fea0000041804 */
[C---:B--2---:R-:W-:Y:S02]  /*6440*/  FMUL.FTZ R56, R2.reuse, R76 ;  /* 0x0000004c02387220 */ /* 0x044fe40000410000 */
[C---:B------:R-:W-:Y:S02]  /*6450*/  FMUL.FTZ R57, R2.reuse, R77 ;  /* 0x0000004d02397220 */ /* 0x040fe40000410000 */
[----:B------:R-:W1:Y:S03]  /*6460*/  MUFU.EX2 R145, R145 ;  /* 0x0000009100917308 */ /* 0x000e660000000800 */
[----:B------:R-:W-:Y:S02]  /*6470*/  FMUL.FTZ R8, R2, R124 ;  /* 0x0000007c02087220 */ /* 0x000fe40000410000 */
[C---:B---3--:R-:W-:Y:S02]  /*6480*/  FMUL.FTZ R58, R0.reuse, R78 ;  /* 0x0000004e003a7220 */ /* 0x048fe40000410000 */
[----:B------:R-:W-:Y:S02]  /*6490*/  FMUL.FTZ R59, R0, R79 ;  /* 0x0000004f003b7220 */ /* 0x000fe40000410000 */
[----:B------:R-:W-:Y:S01]  /*64a0*/  LDSM.16.MT88.4 R76, [R192+0x6800] ;  /* 0x00680000c04c783b */ /* 0x000fe20000004200 */
[----:B------:R-:W-:Y:S01]  /*64b0*/  MUFU.EX2 R142, R142 ;  /* 0x0000008e008e7308 */ /* 0x000fe20000000800 */
[----:B------:R-:W-:Y:S02]  /*64c0*/  FMUL.FTZ R9, R2, R125 ;  /* 0x0000007d02097220 */ /* 0x000fe40000410000 */
[C---:B------:R-:W-:Y:S02]  /*64d0*/  FMUL.FTZ R10, R0.reuse, R126 ;  /* 0x0000007e000a7220 */ /* 0x040fe40000410000 */
[----:B------:R-:W-:Y:S02]  /*64e0*/  FMUL.FTZ R11, R0, R127 ;  /* 0x0000007f000b7220 */ /* 0x000fe40000410000 */
[C---:B------:R-:W-:Y:S02]  /*64f0*/  FMUL.FTZ R12, R2.reuse, R120 ;  /* 0x00000078020c7220 */ /* 0x040fe40000410000 */
[----:B------:R-:W-:Y:S01]  /*6500*/  FMUL.FTZ R13, R2, R121 ;  /* 0x00000079020d7220 */ /* 0x000fe20000410000 */
[----:B------:R-:W2:Y:S01]  /*6510*/  MUFU.EX2 R141, R141 ;  /* 0x0000008d008d7308 */ /* 0x000ea20000000800 */
[C---:B------:R-:W-:Y:S02]  /*6520*/  FMUL.FTZ R14, R0.reuse, R122 ;  /* 0x0000007a000e7220 */ /* 0x040fe40000410000 */
[----:B------:R-:W-:Y:S01]  /*6530*/  FMUL.FTZ R15, R0, R123 ;  /* 0x0000007b000f7220 */ /* 0x000fe20000410000 */
[----:B-1----:R-:W-:Y:S01]  /*6540*/  F2FP.BF16.PACK_AB R64, R145, R146 ;  /* 0x000000929140723e */ /* 0x002fe200000010ff */
[C---:B------:R-:W-:Y:S02]  /*6550*/  FMUL.FTZ R24, R2.reuse, R108 ;  /* 0x0000006c02187220 */ /* 0x040fe40000410000 */
[----:B------:R-:W-:Y:S02]  /*6560*/  FMUL.FTZ R25, R2, R109 ;  /* 0x0000006d02197220 */ /* 0x000fe40000410000 */
[C---:B------:R-:W-:Y:S01]  /*6570*/  FMUL.FTZ R26, R0.reuse, R110 ;  /* 0x0000006e001a7220 */ /* 0x040fe20000410000 */
[----:B------:R-:W-:Y:S01]  /*6580*/  MUFU.EX2 R144, R144 ;  /* 0x0000009000907308 */ /* 0x000fe20000000800 */
[----:B------:R-:W-:Y:S02]  /*6590*/  FMUL.FTZ R27, R0, R111 ;  /* 0x0000006f001b7220 */ /* 0x000fe40000410000 */
[C---:B------:R-:W-:Y:S02]  /*65a0*/  FMUL.FTZ R28, R2.reuse, R104 ;  /* 0x00000068021c7220 */ /* 0x040fe40000410000 */
[----:B------:R-:W-:Y:S02]  /*65b0*/  FMUL.FTZ R29, R2, R105 ;  /* 0x00000069021d7220 */ /* 0x000fe40000410000 */
[C---:B------:R-:W-:Y:S02]  /*65c0*/  FMUL.FTZ R30, R0.reuse, R106 ;  /* 0x0000006a001e7220 */ /* 0x040fe40000410000 */
[----:B------:R-:W-:Y:S01]  /*65d0*/  FMUL.FTZ R31, R0, R107 ;  /* 0x0000006b001f7220 */ /* 0x000fe20000410000 */
[----:B------:R-:W1:Y:S01]  /*65e0*/  MUFU.EX2 R143, R143 ;  /* 0x0000008f008f7308 */ /* 0x000e620000000800 */
[C---:B------:R-:W-:Y:S02]  /*65f0*/  FMUL.FTZ R40, R2.reuse, R92 ;  /* 0x0000005c02287220 */ /* 0x040fe40000410000 */
[----:B------:R-:W-:Y:S01]  /*6600*/  FMUL.FTZ R41, R2, R93 ;  /* 0x0000005d02297220 */ /* 0x000fe20000410000 */
[----:B--2---:R-:W-:Y:S01]  /*6610*/  F2FP.BF16.PACK_AB R65, R141, R142 ;  /* 0x0000008e8d41723e */ /* 0x004fe200000010ff */
        /* <DEDUP_REMOVED lines=13> */
[----:B------:R-:W-:Y:S02]  /*66f0*/  FFMA.FTZ R250, R250, c[0x0][0x23c], -R240 ;  /* 0x00008f00fafa7a23 */ /* 0x000fe400000108f0 */
        /* <DEDUP_REMOVED lines=9> */
[----:B------:R-:W-:Y:S02]  /*6790*/  FFMA.FTZ R233, R233, c[0x0][0x23c], -R170 ;  /* 0x00008f00e9e97a23 */ /* 0x000fe400000108aa */
[--C-:B------:R-:W-:Y:S01]  /*67a0*/  FFMA.FTZ R230, R230, c[0x0][0x23c], -R247.reuse ;  /* 0x00008f00e6e67a23 */ /* 0x100fe200000108f7 */
[----:B--2---:R-:W-:Y:S01]  /*67b0*/  F2FP.BF16.PACK_AB R67, R139, R140 ;  /* 0x0000008c8b43723e */ /* 0x004fe200000010ff */
[--C-:B------:R-:W-:Y:S02]  /*67c0*/  FFMA.FTZ R232, R232, c[0x0][0x23c], -R247.reuse ;  /* 0x00008f00e8e87a23 */ /* 0x100fe400000108f7 */
[--C-:B------:R-:W-:Y:S02]  /*67d0*/  FFMA.FTZ R183, R183, c[0x0][0x23c], -R240.reuse ;  /* 0x00008f00b7b77a23 */ /* 0x100fe400000108f0 */
[--C-:B------:R-:W-:Y:S01]  /*67e0*/  FFMA.FTZ R182, R182, c[0x0][0x23c], -R240.reuse ;  /* 0x00008f00b6b67a23 */ /* 0x100fe200000108f0 */
[----:B------:R-:W-:Y:S01]  /*67f0*/  MUFU.EX2 R147, R147 ;  /* 0x0000009300937308 */ /* 0x000fe20000000800 */
[C---:B------:R-:W-:Y:S04]  /*6800*/  HMMA.16816.F32.BF16 R8, R64.reuse, R20, R8 ;  /* 0x000000144008723c */ /* 0x040fe80000041808 */
[--C-:B------:R-:W-:Y:S02]  /*6810*/  FFMA.FTZ R242, R242, c[0x0][0x23c], -R247.reuse ;  /* 0x00008f00f2f27a23 */ /* 0x100fe400000108f7 */
[----:B------:R-:W-:Y:S02]  /*6820*/  FFMA.FTZ R247, R234, c[0x0][0x23c], -R247 ;  /* 0x00008f00eaf77a23 */ /* 0x000fe400000108f7 */
[-C--:B------:R-:W-:Y:S01]  /*6830*/  HMMA.16816.F32.BF16 R12, R64, R22.reuse, R12 ;  /* 0x00000016400c723c */ /* 0x080fe2000004180c */
[----:B------:R-:W-:Y:S03]  /*6840*/  MUFU.EX2 R153, R153 ;  /* 0x0000009900997308 */ /* 0x000fe60000000800 */
[C---:B------:R-:W-:Y:S02]  /*6850*/  FMUL.FTZ R20, R132.reuse, R112 ;  /* 0x0000007084147220 */ /* 0x040fe40000410000 */
[----:B------:R-:W-:Y:S02]  /*6860*/  FMUL.FTZ R21, R132, R113 ;  /* 0x0000007184157220 */ /* 0x000fe40000410000 */
[C---:B------:R-:W-:Y:S03]  /*6870*/  HMMA.16816.F32.BF16 R16, R128.reuse, R22, R16 ;  /* 0x000000168010723c */ /* 0x040fe60000041810 */
[----:B------:R-:W-:Y:S01]  /*6880*/  MUFU.EX2 R160, R160 ;  /* 0x000000a000a07308 */ /* 0x000fe20000000800 */
[--C-:B------:R-:W-:Y:S02]  /*6890*/  FFMA.FTZ R181, R181, c[0x0][0x23c], -R240.reuse ;  /* 0x00008f00b5b57a23 */ /* 0x100fe400000108f0 */
[----:B------:R-:W-:Y:S02]  /*68a0*/  FFMA.FTZ R240, R179, c[0x0][0x23c], -R240 ;  /* 0x00008f00b3f07a23 */ /* 0x000fe400000108f0 */
[C---:B------:R-:W-:Y:S04]  /*68b0*/  FMUL.FTZ R22, R3.reuse, R114 ;  /* 0x0000007203167220 */ /* 0x040fe80000410000 */
[----:B------:R-:W-:Y:S01]  /*68c0*/  FMUL.FTZ R23, R3, R115 ;  /* 0x0000007303177220 */ /* 0x000fe20000410000 */
[----:B------:R-:W-:Y:S01]  /*68d0*/  MUFU.EX2 R161, R161 ;  /* 0x000000a100a17308 */ /* 0x000fe20000000800 */
[--C-:B------:R-:W-:Y:S02]  /*68e0*/  FFMA.FTZ R172, R172, c[0x0][0x23c], -R176.reuse ;  /* 0x00008f00acac7a23 */ /* 0x100fe400000108b0 */
[----:B------:R-:W-:Y:S02]  /*68f0*/  FFMA.FTZ R169, R169, c[0x0][0x23c], -R176 ;  /* 0x00008f00a9a97a23 */ /* 0x000fe400000108b0 */
[--C-:B------:R-:W-:Y:S01]  /*6900*/  FFMA.FTZ R166, R166, c[0x0][0x23c], -R170.reuse ;  /* 0x00008f00a6a67a23 */ /* 0x100fe200000108aa */
[-C--:B------:R-:W-:Y:S03]  /*6910*/  HMMA.16816.F32.BF16 R20, R128, R36.reuse, R20 ;  /* 0x000000248014723c */ /* 0x080fe60000041814 */
[----:B------:R-:W-:Y:S01]  /*6920*/  FFMA.FTZ R164, R164, c[0x0][0x23c], -R170 ;  /* 0x00008f00a4a47a23 */ /* 0x000fe200000108aa */
[----:B------:R-:W-:Y:S01]  /*6930*/  MUFU.EX2 R162, R162 ;  /* 0x000000a200a27308 */ /* 0x000fe20000000800 */
[--C-:B------:R-:W-:Y:S02]  /*6940*/  FFMA.FTZ R163, R163, c[0x0][0x23c], -R176.reuse ;  /* 0x00008f00a3a37a23 */ /* 0x100fe400000108b0 */
[----:B------:R-:W-:Y:S01]  /*6950*/  FFMA.FTZ R176, R167, c[0x0][0x23c], -R176 ;  /* 0x00008f00a7b07a23 */ /* 0x000fe200000108b0 */
[C---:B------:R-:W-:Y:S04]  /*6960*/  HMMA.16816.F32.BF16 R24, R64.reuse, R36, R24 ;  /* 0x000000244018723c */ /* 0x040fe80000041818 */
[--C-:B------:R-:W-:Y:S02]  /*6970*/  FFMA.FTZ R138, R138, c[0x0][0x23c], -R170.reuse ;  /* 0x00008f008a8a7a23 */ /* 0x100fe400000108aa */
[----:B------:R-:W-:Y:S01]  /*6980*/  MUFU.EX2 R165, R165 ;  /* 0x000000a500a57308 */ /* 0x000fe20000000800 */
[C---:B------:R-:W-:Y:S01]  /*6990*/  FMUL.FTZ R36, R132.reuse, R96 ;  /* 0x0000006084247220 */ /* 0x040fe20000410000 */
[-C--:B------:R-:W-:Y:S04]  /*69a0*/  HMMA.16816.F32.BF16 R28, R64, R38.reuse, R28 ;  /* 0x00000026401c723c */ /* 0x080fe8000004181c */
[C---:B------:R-:W-:Y:S02]  /*69b0*/  FMUL.FTZ R37, R132.reuse, R97 ;  /* 0x0000006184257220 */ /* 0x040fe40000410000 */
[----:B------:R-:W-:Y:S02]  /*69c0*/  FFMA.FTZ R170, R137, c[0x0][0x23c], -R170 ;  /* 0x00008f0089aa7a23 */ /* 0x000fe400000108aa */
[C---:B------:R-:W-:Y:S01]  /*69d0*/  HMMA.16816.F32.BF16 R32, R128.reuse, R38, R32 ;  /* 0x000000268020723c */ /* 0x040fe20000041820 */
[----:B------:R-:W1:Y:S03]  /*69e0*/  MUFU.EX2 R168, R168 ;  /* 0x000000a800a87308 */ /* 0x000e660000000800 */
[----:B------:R-:W-:Y:S02]  /*69f0*/  FFMA.FTZ R159, R132, R227, R159 ;  /* 0x000000e3849f7223 */ /* 0x000fe4000001009f */
[C---:B------:R-:W-:Y:S02]  /*6a00*/  FFMA.FTZ R152, R3.reuse, R226, R152 ;  /* 0x000000e203987223 */ /* 0x040fe40000010098 */
[C---:B------:R-:W-:Y:S03]  /*6a10*/  FMUL.FTZ R38, R3.reuse, R98 ;  /* 0x0000006203267220 */ /* 0x040fe60000410000 */
[----:B------:R-:W-:Y:S01]  /*6a20*/  MUFU.EX2 R171, R171 ;  /* 0x000000ab00ab7308 */ /* 0x000fe20000000800 */
[----:B------:R-:W-:Y:S02]  /*6a30*/  FMUL.FTZ R39, R3, R99 ;  /* 0x0000006303277220 */ /* 0x000fe40000410000 */
[----:B------:R-:W2:Y:S01]  /*6a40*/  LDSM.16.MT88.4 R96, [R188+0x6000] ;  /* 0x00600000bc60783b */ /* 0x000ea20000004200 */
[----:B------:R-:W-:Y:S01]  /*6a50*/  FFMA.FTZ R146, R2, R225, R146 ;  /* 0x000000e102927223 */ /* 0x000fe20000010092 */
[----:B------:R-:W-:Y:S01]  /*6a60*/  MOV R2, R134 ;  /* 0x0000008600027202 */ /* 0x000fe20000000f00 */
[----:B------:R-:W-:Y:S01]  /*6a70*/  FFMA.FTZ R142, R0, R224, R142 ;  /* 0x000000e0008e7223 */ /* 0x000fe2000001008e */
[----:B------:R-:W-:Y:S01]  /*6a80*/  MOV R0, R133 ;  /* 0x0000008500007202 */ /* 0x000fe20000000f00 */
[-C--:B------:R-:W-:Y:S02]  /*6a90*/  HMMA.16816.F32.BF16 R36, R128, R52.reuse, R36 ;  /* 0x000000348024723c */ /* 0x080fe40000041824 */
[----:B------:R-:W3:Y:S01]  /*6aa0*/  MUFU.EX2 R173, R173 ;  /* 0x000000ad00ad7308 */ /* 0x000ee20000000800 */
[----:B------:R-:W-:Y:S02]  /*6ab0*/  FADD.FTZ R159, R158, R159 ;  /* 0x0000009f9e9f7221 */ /* 0x000fe40000010000 */
[----:B------:R-:W-:Y:S01]  /*6ac0*/  FADD.FTZ R152, R151, R152 ;  /* 0x0000009897987221 */ /* 0x000fe20000010000 */
[----:B-1----:R-:W-:Y:S01]  /*6ad0*/  F2FP.BF16.PACK_AB R72, R168, R165 ;  /* 0x000000a5a848723e */ /* 0x002fe200000010ff */
[----:B------:R-:W-:Y:S01]  /*6ae0*/  FADD.FTZ R146, R145, R146 ;  /* 0x0000009291927221 */ /* 0x000fe20000010000 */
[C---:B------:R-:W-:Y:S04]  /*6af0*/  HMMA.16816.F32.BF16 R40, R64.reuse, R52, R40 ;  /* 0x000000344028723c */ /* 0x040fe80000041828 */
[----:B------:R-:W-:Y:S01]  /*6b00*/  MUFU.EX2 R174, R174 ;  /* 0x000000ae00ae7308 */ /* 0x000fe20000000800 */
[----:B------:R-:W-:Y:S02]  /*6b10*/  FADD.FTZ R142, R141, R142 ;  /* 0x0000008e8d8e7221 */ /* 0x000fe40000010000 */
[C---:B------:R-:W-:Y:S01]  /*6b20*/  FMUL.FTZ R52, R132.reuse, R80 ;  /* 0x0000005084347220 */ /* 0x040fe20000410000 */
[-C--:B------:R-:W-:Y:S04]  /*6b30*/  HMMA.16816.F32.BF16 R44, R64, R54.reuse, R44 ;  /* 0x00000036402c723c */ /* 0x080fe8000004182c */
[----:B------:R-:W-:Y:S02]  /*6b40*/  FMUL.FTZ R53, R132, R81 ;  /* 0x0000005184357220 */ /* 0x000fe40000410000 */
[----:B------:R-:W1:Y:S01]  /*6b50*/  MUFU.EX2 R175, R175 ;  /* 0x000000af00af7308 */ /* 0x000e620000000800 */
[----:B------:R-:W-:Y:S01]  /*6b60*/  FADD.FTZ R159, R157, R159 ;  /* 0x0000009f9d9f7221 */ /* 0x000fe20000010000 */
[C---:B------:R-:W-:Y:S04]  /*6b70*/  HMMA.16816.F32.BF16 R48, R128.reuse, R54, R48 ;  /* 0x000000368030723c */ /* 0x040fe80000041830 */
[----:B---3--:R-:W-:Y:S01]  /*6b80*/  F2FP.BF16.PACK_AB R73, R173, R171 ;  /* 0x000000abad49723e */ /* 0x008fe200000010ff */
[----:B------:R-:W-:Y:S02]  /*6b90*/  FADD.FTZ R152, R150, R152 ;  /* 0x0000009896987221 */ /* 0x000fe40000010000 */
[C---:B------:R-:W-:Y:S01]  /*6ba0*/  FMUL.FTZ R54, R3.reuse, R82 ;  /* 0x0000005203367220 */ /* 0x040fe20000410000 */
[----:B------:R-:W-:Y:S01]  /*6bb0*/  MUFU.EX2 R177, R177 ;  /* 0x000000b100b17308 */ /* 0x000fe20000000800 */
[----:B------:R-:W-:Y:S02]  /*6bc0*/  FMUL.FTZ R55, R3, R83 ;  /* 0x0000005303377220 */ /* 0x000fe40000410000 */
[----:B------:R-:W3:Y:S01]  /*6bd0*/  LDSM.16.MT88.4 R80, [R190+0x6800] ;  /* 0x00680000be50783b */ /* 0x000ee20000004200 */
[----:B------:R-:W-:Y:S02]  /*6be0*/  FADD.FTZ R146, R144, R146 ;  /* 0x0000009290927221 */ /* 0x000fe40000010000 */
[----:B------:R-:W-:Y:S02]  /*6bf0*/  FADD.FTZ R142, R140, R142 ;  /* 0x0000008e8c8e7221 */ /* 0x000fe40000010000 */
[-C--:B--2---:R-:W-:Y:S02]  /*6c00*/  HMMA.16816.F32.BF16 R52, R128, R96.reuse, R52 ;  /* 0x000000608034723c */ /* 0x084fe40000041834 */
[----:B------:R-:W2:Y:S01]  /*6c10*/  MUFU.EX2 R178, R178 ;  /* 0x000000b200b27308 */ /* 0x000ea20000000800 */
[----:B------:R-:W-:Y:S02]  /*6c20*/  FADD.FTZ R159, R156, R159 ;  /* 0x0000009f9c9f7221 */ /* 0x000fe40000010000 */
[----:B------:R-:W-:Y:S01]  /*6c30*/  FADD.FTZ R152, R149, R152 ;  /* 0x0000009895987221 */ /* 0x000fe20000010000 */
[----:B-1----:R-:W-:Y:S01]  /*6c40*/  F2FP.BF16.PACK_AB R74, R175, R174 ;  /* 0x000000aeaf4a723e */ /* 0x002fe200000010ff */
[----:B------:R-:W-:Y:S01]  /*6c50*/  FADD.FTZ R146, R143, R146 ;  /* 0x000000928f927221 */ /* 0x000fe20000010000 */
[C---:B------:R-:W-:Y:S04]  /*6c60*/  HMMA.16816.F32.BF16 R56, R64.reuse, R96, R56 ;  /* 0x000000604038723c */ /* 0x040fe80000041838 */
[----:B------:R-:W1:Y:S01]  /*6c70*/  MUFU.EX2 R180, R180 ;  /* 0x000000b400b47308 */ /* 0x000e620000000800 */
[----:B------:R-:W-:Y:S02]  /*6c80*/  FADD.FTZ R142, R139, R142 ;  /* 0x0000008e8b8e7221 */ /* 0x000fe40000010000 */
[----:B------:R-:W-:Y:S01]  /*6c90*/  FADD.FTZ R159, R155, R159 ;  /* 0x0000009f9b9f7221 */ /* 0x000fe20000010000 */
[-C--:B------:R-:W-:Y:S04]  /*6ca0*/  HMMA.16816.F32.BF16 R60, R64, R98.reuse, R60 ;  /* 0x00000062403c723c */ /* 0x080fe8000004183c */
[----:B------:R-:W-:Y:S02]  /*6cb0*/  FADD.FTZ R152, R148, R152 ;  /* 0x0000009894987221 */ /* 0x000fe40000010000 */
[----:B------:R-:W-:Y:S01]  /*6cc0*/  MUFU.EX2 R231, R231 ;  /* 0x000000e700e77308 */ /* 0x000fe20000000800 */
[----:B------:R-:W-:Y:S01]  /*6cd0*/  FMUL.FTZ R64, R132, R68 ;  /* 0x0000004484407220 */ /* 0x000fe20000410000 */
[----:B------:R-:W-:Y:S01]  /*6ce0*/  F2FP.BF16.PACK_AB R68, R154, R155 ;  /* 0x0000009b9a44723e */ /* 0x000fe200000010ff */
[----:B------:R-:W-:Y:S03]  /*6cf0*/  FMUL.FTZ R65, R132, R69 ;  /* 0x0000004584417220 */ /* 0x000fe60000410000 */
[----:B------:R-:W-:Y:S01]  /*6d00*/  FMUL.FTZ R66, R3, R70 ;  /* 0x0000004603427220 */ /* 0x000fe20000410000 */
[----:B------:R-:W-:Y:S01]  /*6d10*/  F2FP.BF16.PACK_AB R69, R147, R148 ;  /* 0x000000949345723e */ /* 0x000fe200000010ff */
[----:B------:R-:W-:Y:S01]  /*6d20*/  FMUL.FTZ R67, R3, R71 ;  /* 0x0000004703437220 */ /* 0x000fe20000410000 */
[----:B------:R-:W-:Y:S01]  /*6d30*/  F2FP.BF16.PACK_AB R70, R160, R153 ;  /* 0x00000099a046723e */ /* 0x000fe200000010ff */
[----:B------:R-:W4:Y:S01]  /*6d40*/  MUFU.EX2 R239, R239 ;  /* 0x000000ef00ef7308 */ /* 0x000f220000000800 */
[----:B------:R-:W-:Y:S01]  /*6d50*/  F2FP.BF16.PACK_AB R71, R162, R161 ;  /* 0x000000a1a247723e */ /* 0x000fe200000010ff */
[----:B------:R-:W-:Y:S01]  /*6d60*/  FADD.FTZ R146, R165, R146 ;  /* 0x00000092a5927221 */ /* 0x000fe20000010000 */
[----:B--2---:R-:W-:Y:S01]  /*6d70*/  F2FP.BF16.PACK_AB R75, R178, R177 ;  /* 0x000000b1b24b723e */ /* 0x004fe200000010ff */
[----:B------:R-:W-:Y:S01]  /*6d80*/  FADD.FTZ R142, R171, R142 ;  /* 0x0000008eab8e7221 */ /* 0x000fe20000010000 */
[----:B------:R-:W-:Y:S04]  /*6d90*/  HMMA.16816.F32.BF16 R64, R128, R98, R64 ;  /* 0x000000628040723c */ /* 0x000fe80000041840 */
[----:B------:R-:W-:Y:S01]  /*6da0*/  MOV R3, R135 ;  /* 0x0000008700037202 */ /* 0x000fe20000000f00 */
[----:B------:R-:W2:Y:S01]  /*6db0*/  MUFU.EX2 R245, R245 ;  /* 0x000000f500f57308 */ /* 0x000ea20000000800 */
[----:B------:R-:W-:Y:S01]  /*6dc0*/  FADD.FTZ R159, R154, R159 ;  /* 0x0000009f9a9f7221 */ /* 0x000fe20000010000 */
[----:B------:R-:W-:Y:S01]  /*6dd0*/  MOV R132, R136 ;  /* 0x0000008800847202 */ /* 0x000fe20000000f00 */
[-C--:B------:R-:W-:Y:S05]  /*6de0*/  HMMA.16816.F32.BF16 R4, R68, R76.reuse, R4 ;  /* 0x0000004c4404723c */ /* 0x080fea0000041804 */
[----:B------:R-:W-:Y:S02]  /*6df0*/  FADD.FTZ R152, R147, R152 ;  /* 0x0000009893987221 */ /* 0x000fe40000010000 */
[----:B------:R-:W5:Y:S01]  /*6e00*/  MUFU.EX2 R246, R246 ;  /* 0x000000f600f67308 */ /* 0x000f620000000800 */
[C---:B------:R-:W-:Y:S04]  /*6e10*/  HMMA.16816.F32.BF16 R8, R72.reuse, R76, R8 ;  /* 0x0000004c4808723c */ /* 0x040fe80000041808 */
[----:B------:R-:W-:Y:S02]  /*6e20*/  FADD.FTZ R146, R168, R146 ;  /* 0x00000092a8927221 */ /* 0x000fe40000010000 */
[----:B------:R-:W-:Y:S02]  /*6e30*/  FADD.FTZ R142, R173, R142 ;  /* 0x0000008ead8e7221 */ /* 0x000fe40000010000 */
[-C--:B------:R-:W-:Y:S01]  /*6e40*/  HMMA.16816.F32.BF16 R12, R72, R78.reuse, R12 ;  /* 0x0000004e480c723c */ /* 0x080fe2000004180c */
[----:B------:R-:W-:Y:S03]  /*6e50*/  MUFU.EX2 R248, R248 ;  /* 0x000000f800f87308 */ /* 0x000fe60000000800 */
[----:B------:R-:W-:Y:S02]  /*6e60*/  FADD.FTZ R159, R153, R159 ;  /* 0x0000009f999f7221 */ /* 0x000fe40000010000 */
[----:B------:R-:W-:Y:S02]  /*6e70*/  FADD.FTZ R152, R161, R152 ;  /* 0x00000098a1987221 */ /* 0x000fe40000010000 */
[C---:B------:R-:W-:Y:S01]  /*6e80*/  HMMA.16816.F32.BF16 R16, R68.reuse, R78, R16 ;  /* 0x0000004e4410723c */ /* 0x040fe20000041810 */
[----:B------:R-:W5:Y:S02]  /*6e90*/  LDSM.16.MT88.4 R76, [R188+0x6800] ;  /* 0x00680000bc4c783b */ /* 0x000f640000004200 */
[----:B------:R-:W-:Y:S01]  /*6ea0*/  MUFU.EX2 R249, R249 ;  /* 0x000000f900f97308 */ /* 0x000fe20000000800 */
[----:B------:R-:W-:Y:S02]  /*6eb0*/  FADD.FTZ R146, R174, R146 ;  /* 0x00000092ae927221 */ /* 0x000fe40000010000 */
[----:B------:R-:W-:Y:S02]  /*6ec0*/  FADD.FTZ R142, R177, R142 ;  /* 0x0000008eb18e7221 */ /* 0x000fe40000010000 */
[-C--:B---3--:R-:W-:Y:S04]  /*6ed0*/  HMMA.16816.F32.BF16 R20, R68, R80.reuse, R20 ;  /* 0x000000504414723c */ /* 0x088fe80000041814 */
[----:B------:R-:W-:Y:S01]  /*6ee0*/  FADD.FTZ R159, R160, R159 ;  /* 0x0000009fa09f7221 */ /* 0x000fe20000010000 */
[----:B------:R-:W-:Y:S01]  /*6ef0*/  MUFU.EX2 R250, R250 ;  /* 0x000000fa00fa7308 */ /* 0x000fe20000000800 */
[----:B------:R-:W-:Y:S02]  /*6f00*/  FADD.FTZ R152, R162, R152 ;  /* 0x00000098a2987221 */ /* 0x000fe40000010000 */
[C---:B------:R-:W-:Y:S04]  /*6f10*/  HMMA.16816.F32.BF16 R24, R72.reuse, R80, R24 ;  /* 0x000000504818723c */ /* 0x040fe80000041818 */
[----:B------:R-:W-:Y:S02]  /*6f20*/  FADD.FTZ R146, R175, R146 ;  /* 0x00000092af927221 */ /* 0x000fe40000010000 */
[----:B------:R-:W-:Y:S01]  /*6f30*/  FADD.FTZ R142, R178, R142 ;  /* 0x0000008eb28e7221 */ /* 0x000fe20000010000 */
[----:B------:R-:W3:Y:S01]  /*6f40*/  MUFU.EX2 R243, R243 ;  /* 0x000000f300f37308 */ /* 0x000ee20000000800 */
[-C--:B------:R-:W-:Y:S04]  /*6f50*/  HMMA.16816.F32.BF16 R28, R72, R82.reuse, R28 ;  /* 0x00000052481c723c */ /* 0x080fe8000004181c */
[----:B-1----:R-:W-:Y:S02]  /*6f60*/  FADD.FTZ R159, R180, R159 ;  /* 0x0000009fb49f7221 */ /* 0x002fe40000010000 */
[----:B----4-:R-:W-:Y:S02]  /*6f70*/  FADD.FTZ R152, R239, R152 ;  /* 0x00000098ef987221 */ /* 0x010fe40000010000 */
[C---:B------:R-:W-:Y:S01]  /*6f80*/  HMMA.16816.F32.BF16 R32, R68.reuse, R82, R32 ;  /* 0x000000524420723c */ /* 0x040fe20000041820 */
[----:B------:R-:W1:Y:S01]  /*6f90*/  LDSM.16.MT88.4 R80, [R192+0x7000] ;  /* 0x00700000c050783b */ /* 0x000e620000004200 */
[----:B------:R-:W4:Y:S02]  /*6fa0*/  MUFU.EX2 R244, R244 ;  /* 0x000000f400f47308 */ /* 0x000f240000000800 */
[----:B------:R-:W-:Y:S02]  /*6fb0*/  FADD.FTZ R159, R231, R159 ;  /* 0x0000009fe79f7221 */ /* 0x000fe40000010000 */
[----:B--2---:R-:W-:Y:S02]  /*6fc0*/  FADD.FTZ R152, R245, R152 ;  /* 0x00000098f5987221 */ /* 0x004fe40000010000 */
[-C--:B------:R-:W-:Y:S04]  /*6fd0*/  HMMA.16816.F32.BF16 R36, R68, R84.reuse, R36 ;  /* 0x000000544424723c */ /* 0x080fe80000041824 */
[----:B------:R-:W2:Y:S01]  /*6fe0*/  MUFU.EX2 R241, R241 ;  /* 0x000000f100f17308 */ /* 0x000ea20000000800 */
[----:B-----5:R-:W-:Y:S02]  /*6ff0*/  FADD.FTZ R159, R246, R159 ;  /* 0x0000009ff69f7221 */ /* 0x020fe40000010000 */
[----:B---3--:R-:W-:Y:S01]  /*7000*/  FADD.FTZ R146, R243, R146 ;  /* 0x00000092f3927221 */ /* 0x008fe20000010000 */
[C---:B------:R-:W-:Y:S04]  /*7010*/  HMMA.16816.F32.BF16 R40, R72.reuse, R84, R40 ;  /* 0x000000544828723c */ /* 0x040fe80000041828 */
[----:B------:R-:W-:Y:S02]  /*7020*/  FADD.FTZ R152, R249, R152 ;  /* 0x00000098f9987221 */ /* 0x000fe40000010000 */
[----:B------:R-:W3:Y:S01]  /*7030*/  MUFU.EX2 R238, R238 ;  /* 0x000000ee00ee7308 */ /* 0x000ee20000000800 */
[----:B------:R-:W-:Y:S01]  /*7040*/  FADD.FTZ R159, R248, R159 ;  /* 0x0000009ff89f7221 */ /* 0x000fe20000010000 */
[-C--:B------:R-:W-:Y:S04]  /*7050*/  HMMA.16816.F32.BF16 R44, R72, R86.reuse, R44 ;  /* 0x00000056482c723c */ /* 0x080fe8000004182c */
[----:B----4-:R-:W-:Y:S02]  /*7060*/  FADD.FTZ R146, R244, R146 ;  /* 0x00000092f4927221 */ /* 0x010fe40000010000 */
[----:B------:R-:W-:Y:S02]  /*7070*/  FADD.FTZ R152, R250, R152 ;  /* 0x00000098fa987221 */ /* 0x000fe40000010000 */
[C---:B------:R-:W-:Y:S01]  /*7080*/  HMMA.16816.F32.BF16 R48, R68.reuse, R86, R48 ;  /* 0x000000564430723c */ /* 0x040fe20000041830 */
[----:B------:R-:W4:Y:S01]  /*7090*/  LDSM.16.MT88.4 R84, [R190+0x7000] ;  /* 0x00700000be54783b */ /* 0x000f220000004200 */
[----:B------:R-:W5:Y:S02]  /*70a0*/  MUFU.EX2 R236, R236 ;  /* 0x000000ec00ec7308 */ /* 0x000f640000000800 */
[----:B--2---:R-:W-:Y:S04]  /*70b0*/  FADD.FTZ R142, R241, R142 ;  /* 0x0000008ef18e7221 */ /* 0x004fe80000010000 */
[-C--:B------:R-:W-:Y:S04]  /*70c0*/  HMMA.16816.F32.BF16 R52, R68, R76.reuse, R52 ;  /* 0x0000004c4434723c */ /* 0x080fe80000041834 */
[----:B------:R-:W2:Y:S01]  /*70d0*/  MUFU.EX2 R237, R237 ;  /* 0x000000ed00ed7308 */ /* 0x000ea20000000800 */
[----:B---3--:R-:W-:Y:S03]  /*70e0*/  FADD.FTZ R142, R238, R142 ;  /* 0x0000008eee8e7221 */ /* 0x008fe60000010000 */
[C---:B------:R-:W-:Y:S06]  /*70f0*/  HMMA.16816.F32.BF16 R56, R72.reuse, R76, R56 ;  /* 0x0000004c4838723c */ /* 0x040fec0000041838 */
[----:B------:R-:W3:Y:S02]  /*7100*/  MUFU.EX2 R235, R235 ;  /* 0x000000eb00eb7308 */ /* 0x000ee40000000800 */
[-C--:B------:R-:W-:Y:S04]  /*7110*/  HMMA.16816.F32.BF16 R60, R72, R78.reuse, R60 ;  /* 0x0000004e483c723c */ /* 0x080fe8000004183c */
[----:B-----5:R-:W-:Y:S03]  /*7120*/  FADD.FTZ R146, R236, R146 ;  /* 0x00000092ec927221 */ /* 0x020fe60000010000 */
[----:B------:R-:W-:Y:S01]  /*7130*/  F2FP.BF16.PACK_AB R72, R244, R243 ;  /* 0x000000f3f448723e */ /* 0x000fe200000010ff */
[----:B------:R-:W-:Y:S01]  /*7140*/  HMMA.16816.F32.BF16 R64, R68, R78, R64 ;  /* 0x0000004e4440723c */ /* 0x000fe20000041840 */
[----:B------:R-:W5:Y:S01]  /*7150*/  MUFU.EX2 R233, R233 ;  /* 0x000000e900e97308 */ /* 0x000f620000000800 */
[----:B------:R-:W4:Y:S02]  /*7160*/  LDSM.16.MT88.4 R76, [R189+0x7000] ;  /* 0x00700000bd4c783b */ /* 0x000f240000004200 */
[----:B------:R-:W-:Y:S01]  /*7170*/  F2FP.BF16.PACK_AB R73, R238, R241 ;  /* 0x000000f1ee49723e */ /* 0x000fe200000010ff */
[C---:B--2---:R-:W-:Y:S01]  /*7180*/  FADD.FTZ R146, R237.reuse, R146 ;  /* 0x00000092ed927221 */ /* 0x044fe20000010000 */
[----:B------:R-:W-:Y:S02]  /*7190*/  F2FP.BF16.PACK_AB R74, R237, R236 ;  /* 0x000000eced4a723e */ /* 0x000fe400000010ff */
[----:B------:R-:W-:Y:S03]  /*71a0*/  F2FP.BF16.PACK_AB R68, R231, R180 ;  /* 0x000000b4e744723e */ /* 0x000fe600000010ff */
[----:B------:R-:W2:Y:S01]  /*71b0*/  MUFU.EX2 R230, R230 ;  /* 0x000000e600e67308 */ /* 0x000ea20000000800 */
[----:B------:R-:W-:Y:S02]  /*71c0*/  F2FP.BF16.PACK_AB R69, R245, R239 ;  /* 0x000000eff545723e */ /* 0x000fe400000010ff */
[----:B------:R-:W-:Y:S01]  /*71d0*/  F2FP.BF16.PACK_AB R70, R248, R246 ;  /* 0x000000f6f846723e */ /* 0x000fe200000010ff */
[----:B---3--:R-:W-:Y:S01]  /*71e0*/  FADD.FTZ R142, R235, R142 ;  /* 0x0000008eeb8e7221 */ /* 0x008fe20000010000 */
[----:B------:R-:W-:Y:S05]  /*71f0*/  F2FP.BF16.PACK_AB R71, R250, R249 ;  /* 0x000000f9fa47723e */ /* 0x000fea00000010ff */
[----:B------:R-:W3:Y:S02]  /*7200*/  MUFU.EX2 R232, R232 ;  /* 0x000000e800e87308 */ /* 0x000ee40000000800 */
[-C--:B-1----:R-:W-:Y:S03]  /*7210*/  HMMA.16816.F32.BF16 R4, R68, R80.reuse, R4 ;  /* 0x000000504404723c */ /* 0x082fe60000041804 */
[C---:B-----5:R-:W-:Y:S01]  /*7220*/  F2FP.BF16.PACK_AB R75, R233.reuse, R235 ;  /* 0x000000ebe94b723e */ /* 0x060fe200000010ff */
[----:B------:R-:W-:Y:S04]  /*7230*/  FADD.FTZ R142, R233, R142 ;  /* 0x0000008ee98e7221 */ /* 0x000fe80000010000 */
[----:B------:R-:W1:Y:S02]  /*7240*/  MUFU.EX2 R183, R183 ;  /* 0x000000b700b77308 */ /* 0x000e640000000800 */
[C---:B------:R-:W-:Y:S04]  /*7250*/  HMMA.16816.F32.BF16 R8, R72.reuse, R80, R8 ;  /* 0x000000504808723c */ /* 0x040fe80000041808 */
[----:B--2---:R-:W-:Y:S04]  /*7260*/  FADD.FTZ R159, R230, R159 ;  /* 0x0000009fe69f7221 */ /* 0x004fe80000010000 */
[-C--:B------:R-:W-:Y:S01]  /*7270*/  HMMA.16816.F32.BF16 R12, R72, R82.reuse, R12 ;  /* 0x00000052480c723c */ /* 0x080fe2000004180c */
[----:B------:R-:W2:Y:S03]  /*7280*/  MUFU.EX2 R182, R182 ;  /* 0x000000b600b67308 */ /* 0x000ea60000000800 */
[----:B---3--:R-:W-:Y:S04]  /*7290*/  FADD.FTZ R159, R232, R159 ;  /* 0x0000009fe89f7221 */ /* 0x008fe80000010000 */
[C---:B------:R-:W-:Y:S01]  /*72a0*/  HMMA.16816.F32.BF16 R16, R68.reuse, R82, R16 ;  /* 0x000000524410723c */ /* 0x040fe20000041810 */
[----:B------:R-:W3:Y:S02]  /*72b0*/  LDSM.16.MT88.4 R80, [R188+0x7000] ;  /* 0x00700000bc50783b */ /* 0x000ee40000004200 */
[----:B------:R-:W5:Y:S01]  /*72c0*/  MUFU.EX2 R242, R242 ;  /* 0x000000f200f27308 */ /* 0x000f620000000800 */
[----:B-1----:R-:W-:Y:S04]  /*72d0*/  FADD.FTZ R152, R183, R152 ;  /* 0x00000098b7987221 */ /* 0x002fe80000010000 */
[-C--:B----4-:R-:W-:Y:S05]  /*72e0*/  HMMA.16816.F32.BF16 R20, R68, R84.reuse, R20 ;  /* 0x000000544414723c */ /* 0x090fea0000041814 */
[----:B------:R-:W1:Y:S03]  /*72f0*/  MUFU.EX2 R247, R247 ;  /* 0x000000f700f77308 */ /* 0x000e660000000800 */
[C---:B------:R-:W-:Y:S04]  /*7300*/  HMMA.16816.F32.BF16 R24, R72.reuse, R84, R24 ;  /* 0x000000544818723c */ /* 0x040fe80000041818 */
[----:B--2---:R-:W-:Y:S03]  /*7310*/  FADD.FTZ R152, R182, R152 ;  /* 0x00000098b6987221 */ /* 0x004fe60000010000 */
[----:B------:R-:W2:Y:S01]  /*7320*/  MUFU.EX2 R181, R181 ;  /* 0x000000b500b57308 */ /* 0x000ea20000000800 */
[-C--:B------:R-:W-:Y:S04]  /*7330*/  HMMA.16816.F32.BF16 R28, R72, R86.reuse, R28 ;  /* 0x00000056481c723c */ /* 0x080fe8000004181c */
[----:B-----5:R-:W-:Y:S04]  /*7340*/  FADD.FTZ R159, R242, R159 ;  /* 0x0000009ff29f7221 */ /* 0x020fe80000010000 */
[C---:B------:R-:W-:Y:S01]  /*7350*/  HMMA.16816.F32.BF16 R32, R68.reuse, R86, R32 ;  /* 0x000000564420723c */ /* 0x040fe20000041820 */
[----:B------:R-:W4:Y:S01]  /*7360*/  LDSM.16.MT88.4 R84, [R189+0x7800] ;  /* 0x00780000bd54783b */ /* 0x000f220000004200 */
[----:B------:R-:W5:Y:S02]  /*7370*/  MUFU.EX2 R240, R240 ;  /* 0x000000f000f07308 */ /* 0x000f640000000800 */
[----:B-1----:R-:W-:Y:S04]  /*7380*/  FADD.FTZ R227, R247, R159 ;  /* 0x0000009ff7e37221 */ /* 0x002fe80000010000 */
[-C--:B------:R-:W-:Y:S04]  /*7390*/  HMMA.16816.F32.BF16 R36, R68, R76.reuse, R36 ;  /* 0x0000004c4424723c */ /* 0x080fe80000041824 */
[----:B------:R-:W1:Y:S01]  /*73a0*/  MUFU.EX2 R172, R172 ;  /* 0x000000ac00ac7308 */ /* 0x000e620000000800 */
[----:B--2---:R-:W-:Y:S03]  /*73b0*/  FADD.FTZ R152, R181, R152 ;  /* 0x00000098b5987221 */ /* 0x004fe60000010000 */
[C---:B------:R-:W-:Y:S06]  /*73c0*/  HMMA.16816.F32.BF16 R40, R72.reuse, R76, R40 ;  /* 0x0000004c4828723c */ /* 0x040fec0000041828 */
[----:B------:R-:W2:Y:S02]  /*73d0*/  MUFU.EX2 R169, R169 ;  /* 0x000000a900a97308 */ /* 0x000ea40000000800 */
[-C--:B------:R-:W-:Y:S04]  /*73e0*/  HMMA.16816.F32.BF16 R44, R72, R78.reuse, R44 ;  /* 0x0000004e482c723c */ /* 0x080fe8000004182c */
[----:B-----5:R-:W-:Y:S04]  /*73f0*/  FADD.FTZ R226, R240, R152 ;  /* 0x00000098f0e27221 */ /* 0x020fe80000010000 */
[C---:B------:R-:W-:Y:S01]  /*7400*/  HMMA.16816.F32.BF16 R48, R68.reuse, R78, R48 ;  /* 0x0000004e4430723c */ /* 0x040fe20000041830 */
[----:B------:R-:W5:Y:S03]  /*7410*/  MUFU.EX2 R166, R166 ;  /* 0x000000a600a67308 */ /* 0x000f660000000800 */
[----:B-1----:R-:W-:Y:S04]  /*7420*/  FADD.FTZ R146, R172, R146 ;  /* 0x00000092ac927221 */ /* 0x002fe80000010000 */
[-C--:B---3--:R-:W-:Y:S03]  /*7430*/  HMMA.16816.F32.BF16 R52, R68, R80.reuse, R52 ;  /* 0x000000504434723c */ /* 0x088fe60000041834 */
[----:B------:R-:W1:Y:S01]  /*7440*/  MUFU.EX2 R164, R164 ;  /* 0x000000a400a47308 */ /* 0x000e620000000800 */
[C---:B--2---:R-:W-:Y:S04]  /*7450*/  FADD.FTZ R146, R169.reuse, R146 ;  /* 0x00000092a9927221 */ /* 0x044fe80000010000 */
[C---:B------:R-:W-:Y:S05]  /*7460*/  HMMA.16816.F32.BF16 R56, R72.reuse, R80, R56 ;  /* 0x000000504838723c */ /* 0x040fea0000041838 */
[----:B------:R-:W2:Y:S03]  /*7470*/  MUFU.EX2 R163, R163 ;  /* 0x000000a300a37308 */ /* 0x000ea60000000800 */
[-C--:B------:R-:W-:Y:S04]  /*7480*/  HMMA.16816.F32.BF16 R60, R72, R82.reuse, R60 ;  /* 0x00000052483c723c */ /* 0x080fe8000004183c */
[----:B-----5:R-:W-:Y:S03]  /*7490*/  FADD.FTZ R142, R166, R142 ;  /* 0x0000008ea68e7221 */ /* 0x020fe60000010000 */
[----:B------:R-:W3:Y:S01]  /*74a0*/  MUFU.EX2 R176, R176 ;  /* 0x000000b000b07308 */ /* 0x000ee20000000800 */
[----:B------:R-:W-:Y:S04]  /*74b0*/  HMMA.16816.F32.BF16 R64, R68, R82, R64 ;  /* 0x000000524440723c */ /* 0x000fe80000041840 */
[----:B------:R-:W-:Y:S01]  /*74c0*/  F2FP.BF16.PACK_AB R72, R169, R172 ;  /* 0x000000aca948723e */ /* 0x000fe200000010ff */
[C---:B-1----:R-:W-:Y:S01]  /*74d0*/  FADD.FTZ R142, R164.reuse, R142 ;  /* 0x0000008ea48e7221 */ /* 0x042fe20000010000 */
[----:B------:R-:W-:Y:S02]  /*74e0*/  F2FP.BF16.PACK_AB R73, R164, R166 ;  /* 0x000000a6a449723e */ /* 0x000fe400000010ff */
[----:B------:R-:W-:Y:S01]  /*74f0*/  F2FP.BF16.PACK_AB R68, R232, R230 ;  /* 0x000000e6e844723e */ /* 0x000fe200000010ff */
[----:B------:R-:W1:Y:S03]  /*7500*/  MUFU.EX2 R138, R138 ;  /* 0x0000008a008a7308 */ /* 0x000e660000000800 */
[----:B------:R-:W-:Y:S01]  /*7510*/  F2FP.BF16.PACK_AB R69, R182, R183 ;  /* 0x000000b7b645723e */ /* 0x000fe200000010ff */
[----:B--2---:R-:W-:Y:S01]  /*7520*/  FADD.FTZ R146, R163, R146 ;  /* 0x00000092a3927221 */ /* 0x004fe20000010000 */
[----:B------:R-:W-:Y:S02]  /*7530*/  F2FP.BF16.PACK_AB R70, R247, R242 ;  /* 0x000000f2f746723e */ /* 0x000fe400000010ff */
[----:B------:R-:W-:Y:S03]  /*7540*/  F2FP.BF16.PACK_AB R71, R240, R181 ;  /* 0x000000b5f047723e */ /* 0x000fe600000010ff */
[----:B------:R-:W2:Y:S04]  /*7550*/  MUFU.EX2 R170, R170 ;  /* 0x000000aa00aa7308 */ /* 0x000ea80000000800 */
[-C--:B------:R-:W-:Y:S01]  /*7560*/  HMMA.16816.F32.BF16 R128, R68, R116.reuse, R4 ;  /* 0x000000744480723c */ /* 0x080fe20000041804 */
[----:B------:R-:W5:Y:S02]  /*7570*/  LDSM.16.MT88.4 R4, [R188+0x7800] ;  /* 0x00780000bc04783b */ /* 0x000f640000004200 */
[C---:B---3--:R-:W-:Y:S01]  /*7580*/  F2FP.BF16.PACK_AB R74, R176.reuse, R163 ;  /* 0x000000a3b04a723e */ /* 0x048fe200000010ff */
[----:B------:R-:W-:Y:S02]  /*7590*/  FADD.FTZ R225, R176, R146 ;  /* 0x00000092b0e17221 */ /* 0x000fe40000010000 */
[----:B-1----:R-:W-:Y:S01]  /*75a0*/  FADD.FTZ R142, R138, R142 ;  /* 0x0000008e8a8e7221 */ /* 0x002fe20000010000 */
[C---:B--2---:R-:W-:Y:S05]  /*75b0*/  F2FP.BF16.PACK_AB R75, R170.reuse, R138 ;  /* 0x0000008aaa4b723e */ /* 0x044fea00000010ff */
[----:B------:R-:W-:Y:S02]  /*75c0*/  FADD.FTZ R224, R170, R142 ;  /* 0x0000008eaae07221 */ /* 0x000fe40000010000 */
[C---:B------:R-:W-:Y:S08]  /*75d0*/  HMMA.16816.F32.BF16 R124, R72.reuse, R116, R8 ;  /* 0x00000074487c723c */ /* 0x040ff00000041808 */
[-C--:B------:R-:W-:Y:S08]  /*75e0*/  HMMA.16816.F32.BF16 R120, R72, R118.reuse, R12 ;  /* 0x000000764878723c */ /* 0x080ff0000004180c */
[C---:B------:R-:W-:Y:S08]  /*75f0*/  HMMA.16816.F32.BF16 R116, R68.reuse, R118, R16 ;  /* 0x000000764474723c */ /* 0x040ff00000041810 */
[-C--:B------:R-:W-:Y:S08]  /*7600*/  HMMA.16816.F32.BF16 R112, R68, R100.reuse, R20 ;  /* 0x000000644470723c */ /* 0x080ff00000041814 */
[C---:B------:R-:W-:Y:S08]  /*7610*/  HMMA.16816.F32.BF16 R108, R72.reuse, R100, R24 ;  /* 0x00000064486c723c */ /* 0x040ff00000041818 */
[-C--:B------:R-:W-:Y:S08]  /*7620*/  HMMA.16816.F32.BF16 R104, R72, R102.reuse, R28 ;  /* 0x000000664868723c */ /* 0x080ff0000004181c */
[C---:B------:R-:W-:Y:S08]  /*7630*/  HMMA.16816.F32.BF16 R100, R68.reuse, R102, R32 ;  /* 0x000000664464723c */ /* 0x040ff00000041820 */
[-C--:B----4-:R-:W-:Y:S08]  /*7640*/  HMMA.16816.F32.BF16 R96, R68, R84.reuse, R36 ;  /* 0x000000544460723c */ /* 0x090ff00000041824 */
[C---:B------:R-:W-:Y:S08]  /*7650*/  HMMA.16816.F32.BF16 R92, R72.reuse, R84, R40 ;  /* 0x00000054485c723c */ /* 0x040ff00000041828 */
[-C--:B------:R-:W-:Y:S08]  /*7660*/  HMMA.16816.F32.BF16 R88, R72, R86.reuse, R44 ;  /* 0x000000564858723c */ /* 0x080ff0000004182c */
[C---:B------:R-:W-:Y:S08]  /*7670*/  HMMA.16816.F32.BF16 R84, R68.reuse, R86, R48 ;  /* 0x000000564454723c */ /* 0x040ff00000041830 */
[-C--:B-----5:R-:W-:Y:S08]  /*7680*/  HMMA.16816.F32.BF16 R80, R68, R4.reuse, R52 ;  /* 0x000000044450723c */ /* 0x0a0ff00000041834 */
[C---:B------:R-:W-:Y:S08]  /*7690*/  HMMA.16816.F32.BF16 R76, R72.reuse, R4, R56 ;  /* 0x00000004484c723c */ /* 0x040ff00000041838 */
[-C--:B------:R-:W-:Y:S08]  /*76a0*/  HMMA.16816.F32.BF16 R72, R72, R6.reuse, R60 ;  /* 0x000000064848723c */ /* 0x080ff0000004183c */
[----:B------:R-:W-:Y:S01]  /*76b0*/  HMMA.16816.F32.BF16 R68, R68, R6, R64 ;  /* 0x000000064444723c */ /* 0x000fe20000041840 */
[----:B------:R-:W-:-:S07]  /*76c0*/  @P0 BRA `(.L_x_1002) ;  /* 0xffffd2d000000947 */ /* 0x000fce000383ffff */
.L_x_1001:
[----:B------:R-:W1:Y:S01]  /*76d0*/  SHFL.BFLY PT, R2, R227, 0x2, 0x1f ;  /* 0x0c401f00e3027f89 */ /* 0x000e6200000e0000 */
[C---:B------:R-:W-:Y:S01]  /*76e0*/  ISETP.NE.AND P0, PT, R201.reuse, -0x1, PT ;  /* 0xffffffffc900780c */ /* 0x040fe20003f05270 */
[----:B------:R-:W2:Y:S01]  /*76f0*/  LDC.U8 R18, c[0x0][0x328] ;  /* 0x0000ca00ff127b82 */ /* 0x000ea20000000000 */
[----:B------:R-:W-:Y:S01]  /*7700*/  MOV R11, 0x3f800000 ;  /* 0x3f800000000b7802 */ /* 0x000fe20000000f00 */
[----:B------:R-:W3:Y:S01]  /*7710*/  SHFL.BFLY PT, R0, R226, 0x2, 0x1f ;  /* 0x0c401f00e2007f89 */ /* 0x000ee200000e0000 */
[----:B------:R-:W-:Y:S01]  /*7720*/  MOV R16, 0xfffffff0 ;  /* 0xfffffff000107802 */ /* 0x000fe20000000f00 */
[----:B------:R-:W-:Y:S01]  /*7730*/  CS2R R48, SRZ ;  /* 0x0000000000307805 */ /* 0x000fe2000001ff00 */
[----:B------:R-:W-:Y:S01]  /*7740*/  MOV R17, 0x20 ;  /* 0x0000002000117802 */ /* 0x000fe20000000f00 */
[----:B------:R-:W4:Y:S01]  /*7750*/  SHFL.BFLY PT, R4, R225, 0x2, 0x1f ;  /* 0x0c401f00e1047f89 */ /* 0x000f2200000e0000 */
[----:B------:R-:W-:Y:S01]  /*7760*/  MOV R46, 0x7f800000 ;  /* 0x7f800000002e7802 */ /* 0x000fe20000000f00 */
[----:B------:R-:W-:Y:S04]  /*7770*/  BSSY B0, `(.L_x_1005) ;  /* 0x0000120000007945 */ /* 0x000fe80003800000 */
[----:B------:R-:W-:-:S04]  /*7780*/  @P0 IMAD.WIDE.U32 R12, R201, c[0x0][0x1e8], RZ ;  /* 0x00007a00c90c0a25 */ /* 0x000fc800078e00ff */
[----:B------:R-:W-:Y:S01]  /*7790*/  @P0 IMAD R7, R201, c[0x0][0x1ec], R13 ;  /* 0x00007b00c9070a24 */ /* 0x000fe200078e020d */
[----:B------:R-:W-:Y:S01]  /*77a0*/  @P0 MOV R8, R12 ;  /* 0x0000000c00080202 */ /* 0x000fe20000000f00 */
[----:B------:R-:W-:Y:S01]  /*77b0*/  IMAD.MOV.U32 R13, RZ, RZ, 0x3f800000 ;  /* 0x3f800000ff0d7424 */ /* 0x000fe200078e00ff */
[----:B------:R-:W-:Y:S01]  /*77c0*/  MOV R12, 0x3f800000 ;  /* 0x3f800000000c7802 */ /* 0x000fe20000000f00 */
[----:B-1----:R-:W-:Y:S02]  /*77d0*/  FADD.FTZ R227, R2, R227 ;  /* 0x000000e302e37221 */ /* 0x002fe40000010000 */
[----:B------:R-:W1:Y:S01]  /*77e0*/  SHFL.BFLY PT, R2, R224, 0x2, 0x1f ;  /* 0x0c401f00e0027f89 */ /* 0x000e6200000e0000 */
[----:B---3--:R-:W-:-:S03]  /*77f0*/  FADD.FTZ R226, R0, R226 ;  /* 0x000000e200e27221 */ /* 0x008fc60000010000 */
[----:B------:R-:W3:Y:S01]  /*7800*/  S2R R0, SR_TID.X ;  /* 0x0000000000007919 */ /* 0x000ee20000002100 */
[----:B----4-:R-:W-:-:S03]  /*7810*/  FADD.FTZ R4, R4, R225 ;  /* 0x000000e104047221 */ /* 0x010fc60000010000 */
[----:B------:R-:W4:Y:S04]  /*7820*/  SHFL.BFLY PT, R6, R227, 0x1, 0x1f ;  /* 0x0c201f00e3067f89 */ /* 0x000f2800000e0000 */
[----:B------:R-:W5:Y:S04]  /*7830*/  SHFL.BFLY PT, R9, R4, 0x1, 0x1f ;  /* 0x0c201f0004097f89 */ /* 0x000f6800000e0000 */
[----:B------:R-:W2:Y:S01]  /*7840*/  SHFL.BFLY PT, R5, R226, 0x1, 0x1f ;  /* 0x0c201f00e2057f89 */ /* 0x000ea200000e0000 */
[----:B-1----:R-:W-:Y:S01]  /*7850*/  FADD.FTZ R224, R2, R224 ;  /* 0x000000e002e07221 */ /* 0x002fe20000010000 */
[----:B---3--:R-:W-:-:S04]  /*7860*/  SHF.R.S32.HI R2, RZ, 0x1f, R0 ;  /* 0x0000001fff027819 */ /* 0x008fc80000011400 */
[----:B------:R-:W1:Y:S01]  /*7870*/  SHFL.BFLY PT, R3, R224, 0x1, 0x1f ;  /* 0x0c201f00e0037f89 */ /* 0x000e6200000e0000 */
[CC--:B------:R-:W-:Y:S01]  /*7880*/  LEA.HI R10, R2.reuse, R0.reuse, RZ, 0x2 ;  /* 0x00000000020a7211 */ /* 0x0c0fe200078f10ff */
[----:B----4-:R-:W-:Y:S01]  /*7890*/  FADD.FTZ R6, R227, R6 ;  /* 0x00000006e3067221 */ /* 0x010fe20000010000 */
[----:B------:R-:W-:Y:S01]  /*78a0*/  LEA.HI R2, R2, R0, RZ, 0x5 ;  /* 0x0000000002027211 */ /* 0x000fe200078f28ff */
[----:B-----5:R-:W-:Y:S01]  /*78b0*/  FADD.FTZ R4, R4, R9 ;  /* 0x0000000904047221 */ /* 0x020fe20000010000 */
[----:B------:R-:W-:Y:S02]  /*78c0*/  LOP3.LUT R9, R10, 0x3ffffffc, RZ, 0xc0, !PT ;  /* 0x3ffffffc0a097812 */ /* 0x000fe400078ec0ff */
[--C-:B------:R-:W-:Y:S01]  /*78d0*/  SHF.R.S32.HI R14, RZ, 0x2, R10.reuse ;  /* 0x00000002ff0e7819 */ /* 0x100fe2000001140a */
[----:B--2---:R-:W-:Y:S01]  /*78e0*/  FADD.FTZ R5, R226, R5 ;  /* 0x00000005e2057221 */ /* 0x004fe20000010000 */
[----:B------:R-:W-:Y:S02]  /*78f0*/  SHF.R.S32.HI R10, RZ, 0x1f, R10 ;  /* 0x0000001fff0a7819 */ /* 0x000fe4000001140a */
[----:B------:R-:W-:-:S02]  /*7900*/  FSETP.NE.FTZ.AND P6, PT, R6, RZ, PT ;  /* 0x000000ff0600720b */ /* 0x000fc40003fd5000 */
[----:B------:R-:W-:Y:S02]  /*7910*/  LEA.HI R10, R10, R14, RZ, 0x3 ;  /* 0x0000000e0a0a7211 */ /* 0x000fe400078f18ff */
[----:B------:R-:W-:Y:S02]  /*7920*/  FSETP.NE.FTZ.AND P5, PT, R5, RZ, PT ;  /* 0x000000ff0500720b */ /* 0x000fe40003fb5000 */
[----:B------:R-:W-:Y:S02]  /*7930*/  LOP3.LUT R10, R10, 0xfffffff8, RZ, 0xc0, !PT ;  /* 0xfffffff80a0a7812 */ /* 0x000fe400078ec0ff */
[----:B------:R-:W-:Y:S01]  /*7940*/  FSETP.NE.FTZ.AND P4, PT, R4, RZ, PT ;  /* 0x000000ff0400720b */ /* 0x000fe20003f95000 */
[----:B-1----:R-:W-:Y:S01]  /*7950*/  FADD.FTZ R3, R224, R3 ;  /* 0x00000003e0037221 */ /* 0x002fe20000010000 */
[----:B------:R-:W-:Y:S02]  /*7960*/  IADD3 R10, R14, -R10, RZ ;  /* 0x8000000a0e0a7210 */ /* 0x000fe40007ffe0ff */
[----:B------:R-:W-:Y:S01]  /*7970*/  IADD3 R9, -R9, R0, RZ ;  /* 0x0000000009097210 */ /* 0x000fe20007ffe1ff */
[----:B------:R-:W1:Y:S01]  /*7980*/  @P6 MUFU.RCP R11, R6 ;  /* 0x00000006000b6308 */ /* 0x000e620000001000 */
[----:B------:R-:W-:-:S02]  /*7990*/  FSETP.NE.FTZ.AND P3, PT, R3, RZ, PT ;  /* 0x000000ff0300720b */ /* 0x000fc40003f75000 */
[----:B------:R-:W-:Y:S02]  /*79a0*/  SHF.L.U32 R14, R10, 0x6, RZ ;  /* 0x000000060a0e7819 */ /* 0x000fe400000006ff */
[----:B------:R-:W-:Y:S02]  /*79b0*/  MOV R0, 0x3f800000 ;  /* 0x3f80000000007802 */ /* 0x000fe40000000f00 */
[----:B------:R-:W-:Y:S01]  /*79c0*/  LOP3.LUT R15, R14, 0x1c0, RZ, 0xc0, !PT ;  /* 0x000001c00e0f7812 */ /* 0x000fe200078ec0ff */
[----:B------:R-:W2:Y:S01]  /*79d0*/  @P5 MUFU.RCP R12, R5 ;  /* 0x00000005000c5308 */ /* 0x000ea20000001000 */
[----:B------:R-:W-:Y:S02]  /*79e0*/  LOP3.LUT R14, R10, 0x1, RZ, 0xc0, !PT ;  /* 0x000000010a0e7812 */ /* 0x000fe400078ec0ff */
[----:B------:R-:W-:Y:S02]  /*79f0*/  SHF.R.S32.HI R2, RZ, 0x5, R2 ;  /* 0x00000005ff027819 */ /* 0x000fe40000011402 */
[----:B------:R-:W-:-:S02]  /*7a00*/  ISETP.NE.U32.AND P1, PT, R14, 0x1, PT ;  /* 0x000000010e00780c */ /* 0x000fc40003f25070 */
[----:B------:R-:W3:Y:S01]  /*7a10*/  LDC.U8 R14, c[0x0][0x329] ;  /* 0x0000ca40ff0e7b82 */ /* 0x000ee20000000000 */
[----:B------:R-:W4:Y:S01]  /*7a20*/  @P4 MUFU.RCP R0, R4 ;  /* 0x0000000400004308 */ /* 0x000f220000001000 */
[----:B------:R-:W-:Y:S01]  /*7a30*/  LEA R9, R2, R9, 0x9 ;  /* 0x0000000902097211 */ /* 0x000fe200078e48ff */
[----:B-1----:R-:W-:Y:S01]  /*7a40*/  FMUL.FTZ R128, R11, R128 ;  /* 0x000000800b807220 */ /* 0x002fe20000410000 */
[----:B------:R-:W-:Y:S01]  /*7a50*/  LEA.HI R15, R15, R15, RZ, 0x1d ;  /* 0x0000000f0f0f7211 */ /* 0x000fe200078fe8ff */
[C---:B------:R-:W-:Y:S01]  /*7a60*/  FMUL.FTZ R129, R11.reuse, R129 ;  /* 0x000000810b817220 */ /* 0x040fe20000410000 */
[----:B------:R-:W-:Y:S01]  /*7a70*/  SEL R16, R16, 0x10, !P1 ;  /* 0x0000001010107807 */ /* 0x000fe20004800000 */
[----:B------:R-:W-:Y:S01]  /*7a80*/  FMUL.FTZ R116, R11, R116 ;  /* 0x000000740b747220 */ /* 0x000fe20000410000 */
[----:B------:R-:W-:Y:S01]  /*7a90*/  R2P PR, R10, 0x6 ;  /* 0x000000060a007804 */ /* 0x000fe20000000000 */
[----:B------:R-:W1:Y:S01]  /*7aa0*/  @P3 MUFU.RCP R13, R3 ;  /* 0x00000003000d3308 */ /* 0x000e620000001000 */
[----:B------:R-:W-:Y:S01]  /*7ab0*/  IMAD.U32 R9, R9, 0x2, R15 ;  /* 0x0000000209097824 */ /* 0x000fe200078e000f */
[----:B------:R-:W-:Y:S01]  /*7ac0*/  F2FP.BF16.PACK_AB R128, R129, R128 ;  /* 0x000000808180723e */ /* 0x000fe200000010ff */
[C---:B--2---:R-:W-:Y:S01]  /*7ad0*/  FMUL.FTZ R130, R12.reuse, R130 ;  /* 0x000000820c827220 */ /* 0x044fe20000410000 */
[----:B------:R-:W-:Y:S01]  /*7ae0*/  SEL R17, R17, 0xffffffe0, !P1 ;  /* 0xffffffe011117807 */ /* 0x000fe20004800000 */
[C---:B------:R-:W-:Y:S01]  /*7af0*/  FMUL.FTZ R131, R12.reuse, R131 ;  /* 0x000000830c837220 */ /* 0x040fe20000410000 */
[----:B------:R-:W-:Y:S01]  /*7b00*/  SHF.L.U32 R9, R9, 0x1, RZ ;  /* 0x0000000109097819 */ /* 0x000fe200000006ff */
[----:B------:R-:W-:Y:S01]  /*7b10*/  FMUL.FTZ R117, R11, R117 ;  /* 0x000000750b757220 */ /* 0x000fe20000410000 */
[----:B------:R-:W2:Y:S01]  /*7b20*/  @P6 MUFU.LG2 R6, R6 ;  /* 0x0000000600066308 */ /* 0x000ea20000000c00 */
[C---:B------:R-:W-:Y:S01]  /*7b30*/  FMUL.FTZ R118, R12.reuse, R118 ;  /* 0x000000760c767220 */ /* 0x040fe20000410000 */
[----:B------:R-:W-:Y:S01]  /*7b40*/  F2FP.BF16.PACK_AB R130, R131, R130 ;  /* 0x000000828382723e */ /* 0x000fe200000010ff */
[----:B------:R-:W-:Y:S01]  /*7b50*/  FMUL.FTZ R119, R12, R119 ;  /* 0x000000770c777220 */ /* 0x000fe20000410000 */
[----:B------:R-:W-:Y:S01]  /*7b60*/  F2FP.BF16.PACK_AB R116, R117, R116 ;  /* 0x000000747574723e */ /* 0x000fe200000010ff */
[C---:B----4-:R-:W-:Y:S01]  /*7b70*/  FMUL.FTZ R124, R0.reuse, R124 ;  /* 0x0000007c007c7220 */ /* 0x050fe20000410000 */
[----:B------:R-:W-:Y:S01]  /*7b80*/  IADD3 R10, R9, R16, RZ ;  /* 0x00000010090a7210 */ /* 0x000fe20007ffe0ff */
[----:B------:R-:W-:Y:S01]  /*7b90*/  FMUL.FTZ R125, R0, R125 ;  /* 0x0000007d007d7220 */ /* 0x000fe20000410000 */
[----:B------:R-:W-:Y:S01]  /*7ba0*/  F2FP.BF16.PACK_AB R118, R119, R118 ;  /* 0x000000767776723e */ /* 0x000fe200000010ff */
[C---:B-1----:R-:W-:Y:S01]  /*7bb0*/  FMUL.FTZ R127, R13.reuse, R127 ;  /* 0x0000007f0d7f7220 */ /* 0x042fe20000410000 */
[----:B---3--:R-:W-:Y:S01]  /*7bc0*/  ISETP.NE.AND P1, PT, R14, RZ, PT ;  /* 0x000000ff0e00720c */ /* 0x008fe20003f25270 */
[----:B------:R-:W-:Y:S01]  /*7bd0*/  FMUL.FTZ R126, R13, R126 ;  /* 0x0000007e0d7e7220 */ /* 0x000fe20000410000 */
[----:B------:R-:W-:Y:S01]  /*7be0*/  F2FP.BF16.PACK_AB R124, R125, R124 ;  /* 0x0000007c7d7c723e */ /* 0x000fe200000010ff */
[C---:B------:R-:W-:Y:S01]  /*7bf0*/  FMUL.FTZ R120, R0.reuse, R120 ;  /* 0x0000007800787220 */ /* 0x040fe20000410000 */
[----:B------:R-:W-:Y:S01]  /*7c00*/  STS [R9], R128 ;  /* 0x0000008009007388 */ /* 0x000fe20000000800 */
[C---:B------:R-:W-:Y:S01]  /*7c10*/  FMUL.FTZ R121, R0.reuse, R121 ;  /* 0x0000007900797220 */ /* 0x040fe20000410000 */
[----:B------:R-:W-:Y:S01]  /*7c20*/  F2FP.BF16.PACK_AB R126, R127, R126 ;  /* 0x0000007e7f7e723e */ /* 0x000fe200000010ff */
[C---:B------:R-:W-:Y:S01]  /*7c30*/  FMUL.FTZ R108, R0.reuse, R108 ;  /* 0x0000006c006c7220 */ /* 0x040fe20000410000 */
[----:B------:R-:W-:Y:S01]  /*7c40*/  STS [R9+0x400], R130 ;  /* 0x0004008209007388 */ /* 0x000fe20000000800 */
[C---:B------:R-:W-:Y:S01]  /*7c50*/  FMUL.FTZ R109, R0.reuse, R109 ;  /* 0x0000006d006d7220 */ /* 0x040fe20000410000 */
[----:B------:R-:W-:Y:S01]  /*7c60*/  IADD3 R15, R9, 0x40, RZ ;  /* 0x00000040090f7810 */ /* 0x000fe20007ffe0ff */
[C---:B------:R-:W-:Y:S01]  /*7c70*/  FMUL.FTZ R104, R0.reuse, R104 ;  /* 0x0000006800687220 */ /* 0x040fe20000410000 */
[----:B------:R-:W-:Y:S01]  /*7c80*/  STS [R10], R116 ;  /* 0x000000740a007388 */ /* 0x000fe20000000800 */
[C---:B------:R-:W-:Y:S01]  /*7c90*/  FMUL.FTZ R105, R0.reuse, R105 ;  /* 0x0000006900697220 */ /* 0x040fe20000410000 */
[----:B------:R-:W-:Y:S01]  /*7ca0*/  F2FP.BF16.PACK_AB R120, R121, R120 ;  /* 0x000000787978723e */ /* 0x000fe200000010ff */
[C---:B------:R-:W-:Y:S01]  /*7cb0*/  FMUL.FTZ R92, R0.reuse, R92 ;  /* 0x0000005c005c7220 */ /* 0x040fe20000410000 */
[----:B------:R-:W-:Y:S01]  /*7cc0*/  STS [R10+0x400], R118 ;  /* 0x000400760a007388 */ /* 0x000fe20000000800 */
[C---:B------:R-:W-:Y:S01]  /*7cd0*/  FMUL.FTZ R93, R0.reuse, R93 ;  /* 0x0000005d005d7220 */ /* 0x040fe20000410000 */
[----:B------:R-:W-:Y:S01]  /*7ce0*/  @P2 IADD3 R15, R9, -0x40, RZ ;  /* 0xffffffc0090f2810 */ /* 0x000fe20007ffe0ff */
[C---:B------:R-:W-:Y:S01]  /*7cf0*/  FMUL.FTZ R88, R0.reuse, R88 ;  /* 0x0000005800587220 */ /* 0x040fe20000410000 */
[----:B------:R-:W-:Y:S01]  /*7d00*/  STS [R9+0x2000], R124 ;  /* 0x0020007c09007388 */ /* 0x000fe20000000800 */
[C---:B------:R-:W-:Y:S01]  /*7d10*/  FMUL.FTZ R89, R0.reuse, R89 ;  /* 0x0000005900597220 */ /* 0x040fe20000410000 */
[----:B------:R-:W-:Y:S01]  /*7d20*/  F2FP.BF16.PACK_AB R108, R109, R108 ;  /* 0x0000006c6d6c723e */ /* 0x000fe200000010ff */
[C---:B------:R-:W-:Y:S01]  /*7d30*/  FMUL.FTZ R76, R0.reuse, R76 ;  /* 0x0000004c004c7220 */ /* 0x040fe20000410000 */
[----:B------:R1:W-:Y:S01]  /*7d40*/  STS [R9+0x2400], R126 ;  /* 0x0024007e09007388 */ /* 0x0003e20000000800 */
[----:B------:R-:W-:Y:S01]  /*7d50*/  FMUL.FTZ R77, R0, R77 ;  /* 0x0000004d004d7220 */ /* 0x000fe20000410000 */
[----:B------:R-:W-:Y:S01]  /*7d60*/  ISETP.NE.AND P2, PT, R18, RZ, PT ;  /* 0x000000ff1200720c */ /* 0x000fe20003f45270 */
[----:B------:R-:W-:Y:S01]  /*7d70*/  FMUL.FTZ R72, R0, R72 ;  /* 0x0000004800487220 */ /* 0x000fe20000410000 */
[----:B------:R-:W-:Y:S01]  /*7d80*/  STS [R10+0x2000], R120 ;  /* 0x002000780a007388 */ /* 0x000fe20000000800 */
[C---:B------:R-:W-:Y:S01]  /*7d90*/  FMUL.FTZ R123, R13.reuse, R123 ;  /* 0x0000007b0d7b7220 */ /* 0x040fe20000410000 */
[----:B------:R-:W-:Y:S01]  /*7da0*/  @!P1 MOV R18, c[0x0][0x214] ;  /* 0x0000850000129a02 */ /* 0x000fe20000000f00 */
[----:B------:R-:W-:Y:S01]  /*7db0*/  FMUL.FTZ R122, R13, R122 ;  /* 0x0000007a0d7a7220 */ /* 0x000fe20000410000 */
[----:B------:R-:W-:Y:S01]  /*7dc0*/  F2FP.BF16.PACK_AB R104, R105, R104 ;  /* 0x000000686968723e */ /* 0x000fe200000010ff */
[----:B------:R-:W-:Y:S01]  /*7dd0*/  FMUL.FTZ R112, R11, R112 ;  /* 0x000000700b707220 */ /* 0x000fe20000410000 */
[----:B------:R-:W-:Y:S01]  /*7de0*/  F2FP.BF16.PACK_AB R92, R93, R92 ;  /* 0x0000005c5d5c723e */ /* 0x000fe200000010ff */
[----:B------:R-:W-:Y:S01]  /*7df0*/  FMUL.FTZ R113, R11, R113 ;  /* 0x000000710b717220 */ /* 0x000fe20000410000 */
[----:B------:R-:W-:Y:S01]  /*7e00*/  F2FP.BF16.PACK_AB R122, R123, R122 ;  /* 0x0000007a7b7a723e */ /* 0x000fe200000010ff */
[C---:B------:R-:W-:Y:S01]  /*7e10*/  FMUL.FTZ R114, R12.reuse, R114 ;  /* 0x000000720c727220 */ /* 0x040fe20000410000 */
[----:B------:R-:W-:Y:S01]  /*7e20*/  F2FP.BF16.PACK_AB R88, R89, R88 ;  /* 0x000000585958723e */ /* 0x000fe200000010ff */
[----:B------:R-:W-:Y:S01]  /*7e30*/  FMUL.FTZ R115, R12, R115 ;  /* 0x000000730c737220 */ /* 0x000fe20000410000 */
[----:B------:R-:W-:Y:S01]  /*7e40*/  F2FP.BF16.PACK_AB R112, R113, R112 ;  /* 0x000000707170723e */ /* 0x000fe200000010ff */
[----:B------:R-:W-:Y:S01]  /*7e50*/  FMUL.FTZ R0, R0, R73 ;  /* 0x0000004900007220 */ /* 0x000fe20000410000 */
[----:B------:R3:W-:Y:S01]  /*7e60*/  STS [R10+0x2400], R122 ;  /* 0x0024007a0a007388 */ /* 0x0007e20000000800 */
[----:B------:R-:W-:Y:S01]  /*7e70*/  FMUL.FTZ R100, R11, R100 ;  /* 0x000000640b647220 */ /* 0x000fe20000410000 */
[----:B------:R-:W-:Y:S01]  /*7e80*/  F2FP.BF16.PACK_AB R114, R115, R114 ;  /* 0x000000727372723e */ /* 0x000fe200000010ff */
[----:B------:R-:W-:Y:S01]  /*7e90*/  FMUL.FTZ R101, R11, R101 ;  /* 0x000000650b657220 */ /* 0x000fe20000410000 */
[----:B------:R-:W-:Y:S01]  /*7ea0*/  F2FP.BF16.PACK_AB R72, R0, R72 ;  /* 0x000000480048723e */ /* 0x000fe200000010ff */
[C---:B------:R-:W-:Y:S01]  /*7eb0*/  FMUL.FTZ R102, R12.reuse, R102 ;  /* 0x000000660c667220 */ /* 0x040fe20000410000 */
[----:B------:R-:W-:Y:S01]  /*7ec0*/  F2FP.BF16.PACK_AB R76, R77, R76 ;  /* 0x0000004c4d4c723e */ /* 0x000fe200000010ff */
[----:B------:R-:W-:Y:S01]  /*7ed0*/  FMUL.FTZ R103, R12, R103 ;  /* 0x000000670c677220 */ /* 0x000fe20000410000 */
[----:B-1----:R-:W-:Y:S01]  /*7ee0*/  IADD3 R9, R9, R17, RZ ;  /* 0x0000001109097210 */ /* 0x002fe20007ffe0ff */
[----:B------:R-:W-:Y:S01]  /*7ef0*/  FMUL.FTZ R111, R13, R111 ;  /* 0x0000006f0d6f7220 */ /* 0x000fe20000410000 */
[----:B------:R-:W-:Y:S01]  /*7f00*/  F2FP.BF16.PACK_AB R100, R101, R100 ;  /* 0x000000646564723e */ /* 0x000fe200000010ff */
[----:B------:R-:W-:Y:S01]  /*7f10*/  FMUL.FTZ R110, R13, R110 ;  /* 0x0000006e0d6e7220 */ /* 0x000fe20000410000 */
[----:B------:R-:W-:Y:S01]  /*7f20*/  F2FP.BF16.PACK_AB R102, R103, R102 ;  /* 0x000000666766723e */ /* 0x000fe200000010ff */
[----:B------:R-:W-:Y:S01]  /*7f30*/  IMAD.IADD R0, R10, 0x1, R17 ;  /* 0x000000010a007824 */ /* 0x000fe200078e0211 */
[----:B------:R-:W-:Y:S01]  /*7f40*/  STS [R9], R112 ;  /* 0x0000007009007388 */ /* 0x000fe20000000800 */
[----:B------:R-:W-:Y:S01]  /*7f50*/  FMUL.FTZ R107, R13, R107 ;  /* 0x0000006b0d6b7220 */ /* 0x000fe20000410000 */
[----:B------:R-:W-:Y:S01]  /*7f60*/  F2FP.BF16.PACK_AB R110, R111, R110 ;  /* 0x0000006e6f6e723e */ /* 0x000fe200000010ff */
[----:B------:R-:W-:Y:S01]  /*7f70*/  FMUL.FTZ R106, R13, R106 ;  /* 0x0000006a0d6a7220 */ /* 0x000fe20000410000 */
[----:B------:R-:W-:Y:S01]  /*7f80*/  STS [R9+0x400], R114 ;  /* 0x0004007209007388 */ /* 0x000fe20000000800 */
[C---:B------:R-:W-:Y:S01]  /*7f90*/  FMUL.FTZ R96, R11.reuse, R96 ;  /* 0x000000600b607220 */ /* 0x040fe20000410000 */
[----:B------:R-:W-:Y:S01]  /*7fa0*/  @P1 MOV R45, 0x1 ;  /* 0x00000001002d1802 */ /* 0x000fe20000000f00 */
[----:B------:R-:W-:Y:S01]  /*7fb0*/  FMUL.FTZ R97, R11, R97 ;  /* 0x000000610b617220 */ /* 0x000fe20000410000 */
[----:B------:R-:W-:Y:S01]  /*7fc0*/  STS [R0], R100 ;  /* 0x0000006400007388 */ /* 0x000fe20000000800 */
[C---:B------:R-:W-:Y:S01]  /*7fd0*/  FMUL.FTZ R98, R12.reuse, R98 ;  /* 0x000000620c627220 */ /* 0x040fe20000410000 */
[----:B------:R-:W-:Y:S01]  /*7fe0*/  F2FP.BF16.PACK_AB R106, R107, R106 ;  /* 0x0000006a6b6a723e */ /* 0x000fe200000010ff */
[----:B------:R-:W-:Y:S01]  /*7ff0*/  FMUL.FTZ R99, R12, R99 ;  /* 0x000000630c637220 */ /* 0x000fe20000410000 */
[----:B------:R-:W-:Y:S01]  /*8000*/  STS [R0+0x400], R102 ;  /* 0x0004006600007388 */ /* 0x000fe20000000800 */
[----:B---3--:R-:W-:Y:S01]  /*8010*/  IADD3 R10, R17, 0x400, R15 ;  /* 0x00000400110a7810 */ /* 0x008fe20007ffe00f */
[----:B------:R-:W-:Y:S01]  /*8020*/  FMUL.FTZ R84, R11, R84 ;  /* 0x000000540b547220 */ /* 0x000fe20000410000 */
[----:B------:R-:W-:Y:S01]  /*8030*/  F2FP.BF16.PACK_AB R96, R97, R96 ;  /* 0x000000606160723e */ /* 0x000fe200000010ff */
[----:B------:R-:W-:Y:S01]  /*8040*/  STS [R9+0x2000], R108 ;  /* 0x0020006c09007388 */ /* 0x000fe20000000800 */
[----:B------:R-:W-:Y:S01]  /*8050*/  FMUL.FTZ R85, R11, R85 ;  /* 0x000000550b557220 */ /* 0x000fe20000410000 */
[----:B------:R-:W-:Y:S01]  /*8060*/  IADD3 R10, R16, R10, RZ ;  /* 0x0000000a100a7210 */ /* 0x000fe20007ffe0ff */
[C---:B------:R-:W-:Y:S01]  /*8070*/  FMUL.FTZ R86, R12.reuse, R86 ;  /* 0x000000560c567220 */ /* 0x040fe20000410000 */
[----:B------:R1:W-:Y:S01]  /*8080*/  STS [R9+0x2400], R110 ;  /* 0x0024006e09007388 */ /* 0x0003e20000000800 */
[----:B------:R-:W-:Y:S01]  /*8090*/  FMUL.FTZ R87, R12, R87 ;  /* 0x000000570c577220 */ /* 0x000fe20000410000 */
[----:B------:R-:W-:Y:S01]  /*80a0*/  F2FP.BF16.PACK_AB R98, R99, R98 ;  /* 0x000000626362723e */ /* 0x000fe200000010ff */
[C---:B------:R-:W-:Y:S01]  /*80b0*/  FMUL.FTZ R95, R13.reuse, R95 ;  /* 0x0000005f0d5f7220 */ /* 0x040fe20000410000 */
        /* <DEDUP_REMOVED lines=8> */
[----:B------:R-:W-:Y:S01]  /*8140*/  STS [R0+0x2000], R104 ;  /* 0x0020006800007388 */ /* 0x000fe20000000800 */
[----:B------:R-:W-:Y:S01]  /*8150*/  FMUL.FTZ R81, R11, R81 ;  /* 0x000000510b517220 */ /* 0x000fe20000410000 */
[----:B------:R-:W-:Y:S01]  /*8160*/  F2FP.BF16.PACK_AB R90, R91, R90 ;  /* 0x0000005a5b5a723e */ /* 0x000fe200000010ff */
[----:B------:R-:W-:Y:S01]  /*8170*/  FMUL.FTZ R68, R11, R68 ;  /* 0x000000440b447220 */ /* 0x000fe20000410000 */
[----:B------:R3:W-:Y:S01]  /*8180*/  STS [R0+0x2400], R106 ;  /* 0x0024006a00007388 */ /* 0x0007e20000000800 */
[C---:B------:R-:W-:Y:S01]  /*8190*/  FMUL.FTZ R82, R12.reuse, R82 ;  /* 0x000000520c527220 */ /* 0x040fe20000410000 */
[----:B------:R-:W-:Y:S01]  /*81a0*/  F2FP.BF16.PACK_AB R80, R81, R80 ;  /* 0x000000505150723e */ /* 0x000fe200000010ff */
[C---:B------:R-:W-:Y:S01]  /*81b0*/  FMUL.FTZ R83, R12.reuse, R83 ;  /* 0x000000530c537220 */ /* 0x040fe20000410000 */
[----:B------:R-:W-:Y:S01]  /*81c0*/  STS [R15], R96 ;  /* 0x000000600f007388 */ /* 0x000fe20000000800 */
[----:B------:R-:W-:Y:S01]  /*81d0*/  FMUL.FTZ R11, R11, R69 ;  /* 0x000000450b0b7220 */ /* 0x000fe20000410000 */
[----:B------:R-:W4:Y:S01]  /*81e0*/  @P3 MUFU.LG2 R3, R3 ;  /* 0x0000000300033308 */ /* 0x000f220000000c00 */
[C---:B------:R-:W-:Y:S01]  /*81f0*/  FMUL.FTZ R70, R12.reuse, R70 ;  /* 0x000000460c467220 */ /* 0x040fe20000410000 */
[----:B------:R-:W-:Y:S01]  /*8200*/  F2FP.BF16.PACK_AB R82, R83, R82 ;  /* 0x000000525352723e */ /* 0x000fe200000010ff */
[----:B------:R-:W-:Y:S01]  /*8210*/  FMUL.FTZ R12, R12, R71 ;  /* 0x000000470c0c7220 */ /* 0x000fe20000410000 */
[----:B-1----:R-:W-:Y:S01]  /*8220*/  @P1 MOV R9, c[0x0][0x210] ;  /* 0x0000840000091a02 */ /* 0x002fe20000000f00 */
[----:B------:R-:W-:Y:S01]  /*8230*/  FMUL.FTZ R79, R13, R79 ;  /* 0x0000004f0d4f7220 */ /* 0x000fe20000410000 */
[----:B------:R-:W-:Y:S01]  /*8240*/  F2FP.BF16.PACK_AB R11, R11, R68 ;  /* 0x000000440b0b723e */ /* 0x000fe200000010ff */
[----:B------:R-:W-:Y:S01]  /*8250*/  FMUL.FTZ R78, R13, R78 ;  /* 0x0000004e0d4e7220 */ /* 0x000fe20000410000 */
[----:B------:R-:W-:Y:S01]  /*8260*/  STS [R15+0x400], R98 ;  /* 0x000400620f007388 */ /* 0x000fe20000000800 */
[----:B------:R-:W-:Y:S01]  /*8270*/  @P1 IMAD R9, R9, c[0x0][0x214], RZ ;  /* 0x0000850009091a24 */ /* 0x000fe200078e02ff */
[----:B------:R-:W-:Y:S01]  /*8280*/  @!P1 SEL R9, R18, c[0x0][0x234], !P2 ;  /* 0x00008d0012099a07 */ /* 0x000fe20005000000 */
[C---:B------:R-:W-:Y:S01]  /*8290*/  FMUL.FTZ R75, R13.reuse, R75 ;  /* 0x0000004b0d4b7220 */ /* 0x040fe20000410000 */
[----:B------:R-:W-:Y:S01]  /*82a0*/  ISETP.NE.OR P2, PT, R14, RZ, !P2 ;  /* 0x000000ff0e00720c */ /* 0x000fe20005745670 */
[----:B------:R-:W-:Y:S01]  /*82b0*/  FMUL.FTZ R13, R13, R74 ;  /* 0x0000004a0d0d7220 */ /* 0x000fe20000410000 */
[C---:B------:R-:W-:Y:S01]  /*82c0*/  IADD3 R14, R17.reuse, R15, RZ ;  /* 0x0000000f110e7210 */ /* 0x040fe20007ffe0ff */
[----:B------:R-:W-:Y:S01]  /*82d0*/  IMAD.IADD R17, R17, 0x1, R16 ;  /* 0x0000000111117824 */ /* 0x000fe200078e0210 */
[----:B------:R-:W-:Y:S01]  /*82e0*/  F2FP.BF16.PACK_AB R12, R12, R70 ;  /* 0x000000460c0c723e */ /* 0x000fe200000010ff */
[----:B------:R-:W-:Y:S01]  /*82f0*/  STS [R16], R84 ;  /* 0x0000005410007388 */ /* 0x000fe20000000800 */
[----:B------:R-:W-:Y:S01]  /*8300*/  F2FP.BF16.PACK_AB R78, R79, R78 ;  /* 0x0000004e4f4e723e */ /* 0x000fe200000010ff */
[----:B------:R-:W-:Y:S01]  /*8310*/  @!P1 IMAD R45, R9, c[0x0][0x1c0], RZ ;  /* 0x00007000092d9a24 */ /* 0x000fe200078e02ff */
[----:B------:R-:W-:Y:S01]  /*8320*/  F2FP.BF16.PACK_AB R13, R75, R13 ;  /* 0x0000000d4b0d723e */ /* 0x000fe200000010ff */
[----:B------:R-:W-:Y:S01]  /*8330*/  STS [R16+0x400], R86 ;  /* 0x0004005610007388 */ /* 0x000fe20000000800 */
[----:B------:R-:W1:Y:S01]  /*8340*/  @P5 MUFU.LG2 R5, R5 ;  /* 0x0000000500055308 */ /* 0x000e620000000c00 */
[----:B--2---:R-:W-:-:S02]  /*8350*/  @P6 FMUL.FTZ R6, R6, 0.69314718246459960938 ;  /* 0x3f31721806066820 */ /* 0x004fc40000410000 */
[----:B------:R-:W-:Y:S01]  /*8360*/  STS [R15+0x2000], R92 ;  /* 0x0020005c0f007388 */ /* 0x000fe20000000800 */
[----:B----4-:R-:W-:Y:S02]  /*8370*/  @P3 FMUL.FTZ R47, R3, 0.69314718246459960938 ;  /* 0x3f317218032f3820 */ /* 0x010fe40000410000 */
[----:B------:R-:W-:Y:S01]  /*8380*/  @P6 FFMA.FTZ R46, R136, c[0x0][0x238], R6 ;  /* 0x00008e00882e6a23 */ /* 0x000fe20000010006 */
[----:B------:R-:W-:Y:S01]  /*8390*/  STS [R15+0x2400], R94 ;  /* 0x0024005e0f007388 */ /* 0x000fe20000000800 */
[----:B------:R-:W2:Y:S03]  /*83a0*/  @P4 MUFU.LG2 R4, R4 ;  /* 0x0000000400044308 */ /* 0x000ea60000000c00 */
[----:B------:R-:W-:Y:S04]  /*83b0*/  STS [R16+0x2000], R88 ;  /* 0x0020005810007388 */ /* 0x000fe80000000800 */
[----:B------:R-:W-:Y:S01]  /*83c0*/  STS [R16+0x2400], R90 ;  /* 0x0024005a10007388 */ /* 0x000fe20000000800 */
[----:B-1----:R-:W-:-:S03]  /*83d0*/  @P5 FMUL.FTZ R5, R5, 0.69314718246459960938 ;  /* 0x3f31721805055820 */ /* 0x002fc60000410000 */
[----:B------:R-:W-:Y:S04]  /*83e0*/  STS [R14], R80 ;  /* 0x000000500e007388 */ /* 0x000fe80000000800 */
[----:B------:R-:W-:Y:S01]  /*83f0*/  STS [R14+0x400], R82 ;  /* 0x000400520e007388 */ /* 0x000fe20000000800 */
[----:B--2---:R-:W-:-:S03]  /*8400*/  @P4 FMUL.FTZ R4, R4, 0.69314718246459960938 ;  /* 0x3f31721804044820 */ /* 0x004fc60000410000 */
[----:B------:R1:W-:Y:S04]  /*8410*/  STS [R17], R11 ;  /* 0x0000000b11007388 */ /* 0x0003e80000000800 */
[----:B---3--:R-:W1:Y:S04]  /*8420*/  S2R R0, SR_CTAID.Y ;  /* 0x0000000000007919 */ /* 0x008e680000002600 */
[----:B------:R-:W-:Y:S04]  /*8430*/  STS [R10], R12 ;  /* 0x0000000c0a007388 */ /* 0x000fe80000000800 */
[----:B------:R-:W-:Y:S04]  /*8440*/  STS [R14+0x2000], R76 ;  /* 0x0020004c0e007388 */ /* 0x000fe80000000800 */
[----:B------:R-:W-:Y:S04]  /*8450*/  STS [R14+0x2400], R78 ;  /* 0x0024004e0e007388 */ /* 0x000fe80000000800 */
[----:B------:R-:W-:Y:S04]  /*8460*/  STS [R17+0x2000], R72 ;  /* 0x0020004811007388 */ /* 0x000fe80000000800 */
[----:B------:R2:W-:Y:S04]  /*8470*/  STS [R10+0x2000], R13 ;  /* 0x0020000d0a007388 */ /* 0x0005e80000000800 */
[----:B------:R-:W-:Y:S01]  /*8480*/  BAR.SYNC.DEFER_BLOCKING 0x0 ;  /* 0x0000000000007b1d */ /* 0x000fe20000010000 */
[C---:B-1----:R-:W-:Y:S01]  /*8490*/  @!P2 IMAD R11, R0.reuse, c[0x0][0x214], RZ ;  /* 0x00008500000baa24 */ /* 0x042fe200078e02ff */
[----:B------:R-:W-:Y:S01]  /*84a0*/  @!P0 SHF.R.S32.HI R44, RZ, 0x1f, R0 ;  /* 0x0000001fff2c8819 */ /* 0x000fe20000011400 */
[----:B------:R-:W-:-:S03]  /*84b0*/  @!P0 IMAD.WIDE.U32 R50, R0, c[0x0][0x1e0], RZ ;  /* 0x0000780000328a25 */ /* 0x000fc600078e00ff */
[----:B------:R-:W-:Y:S01]  /*84c0*/  @!P2 SEL R201, R11, R201, !P0 ;  /* 0x000000c90bc9a207 */ /* 0x000fe20004000000 */
[----:B------:R-:W-:Y:S01]  /*84d0*/  @!P0 IMAD R44, R44, c[0x0][0x1e0], RZ ;  /* 0x000078002c2c8a24 */ /* 0x000fe200078e02ff */
[----:B------:R-:W1:Y:S01]  /*84e0*/  S2R R11, SR_CTAID.Z ;  /* 0x00000000000b7919 */ /* 0x000e620000002700 */
[C---:B------:R-:W-:Y:S01]  /*84f0*/  IMAD R45, R0.reuse, R45, RZ ;  /* 0x0000002d002d7224 */ /* 0x040fe200078e02ff */
[----:B------:R-:W-:Y:S01]  /*8500*/  @!P2 SHF.R.S32.HI R49, RZ, 0x1f, R201 ;  /* 0x0000001fff31a819 */ /* 0x000fe200000114c9 */
[----:B------:R-:W-:Y:S01]  /*8510*/  @!P0 IMAD R44, R0, c[0x0][0x1e4], R44 ;  /* 0x00007900002c8a24 */ /* 0x000fe200078e022c */
[----:B------:R-:W-:Y:S02]  /*8520*/  @P1 MOV R0, c[0x0][0x210] ;  /* 0x0000840000001a02 */ /* 0x000fe40000000f00 */
[----:B------:R-:W-:Y:S01]  /*8530*/  @!P1 MOV R0, 0x1 ;  /* 0x0000000100009802 */ /* 0x000fe20000000f00 */
[----:B------:R-:W-:Y:S01]  /*8540*/  @!P0 IMAD.IADD R7, R51, 0x1, R44 ;  /* 0x0000000133078824 */ /* 0x000fe200078e022c */
[----:B------:R-:W-:-:S02]  /*8550*/  SEL R45, R45, RZ, P2 ;  /* 0x000000ff2d2d7207 */ /* 0x000fc40001000000 */
[----:B------:R-:W-:Y:S02]  /*8560*/  @!P2 MOV R48, R201 ;  /* 0x000000c90030a202 */ /* 0x000fe40000000f00 */
[----:B------:R-:W-:Y:S01]  /*8570*/  LOP3.LUT P2, RZ, R216, 0x3, RZ, 0xc0, !PT ;  /* 0x00000003d8ff7812 */ /* 0x000fe2000784c0ff */
[----:B--2---:R-:W2:Y:S01]  /*8580*/  S2R R10, SR_CTAID.X ;  /* 0x00000000000a7919 */ /* 0x004ea20000002500 */
[----:B------:R-:W-:Y:S02]  /*8590*/  @!P0 MOV R8, R50 ;  /* 0x0000003200088202 */ /* 0x000fe40000000f00 */
[----:B------:R-:W-:Y:S01]  /*85a0*/  MOV R44, 0x7f800000 ;  /* 0x7f800000002c7802 */ /* 0x000fe20000000f00 */
[----:B------:R3:W4:Y:S01]  /*85b0*/  LDS.128 R36, [R209] ;  /* 0x00000000d1247984 */ /* 0x0007220000000c00 */
[----:B------:R-:W-:-:S03]  /*85c0*/  @P5 FFMA.FTZ R44, R135, c[0x0][0x238], R5 ;  /* 0x00008e00872c5a23 */ /* 0x000fc60000010005 */
[----:B------:R3:W3:Y:S01]  /*85d0*/  LDS.128 R32, [R209+0x800] ;  /* 0x00080000d1207984 */ /* 0x0006e20000000c00 */
[----:B-1----:R-:W-:-:S03]  /*85e0*/  IMAD R45, R11, R9, R45 ;  /* 0x000000090b2d7224 */ /* 0x002fc600078e022d */
[----:B------:R1:W1:Y:S01]  /*85f0*/  LDS.128 R28, [R209+0x1000] ;  /* 0x00100000d11c7984 */ /* 0x0002620000000c00 */
[----:B------:R-:W-:Y:S01]  /*8600*/  MOV R9, 0x7f800000 ;  /* 0x7f80000000097802 */ /* 0x000fe20000000f00 */
[----:B------:R-:W-:Y:S02]  /*8610*/  @P4 FFMA.FTZ R9, R134, c[0x0][0x238], R4 ;  /* 0x00008e0086094a23 */ /* 0x000fe40000010004 */
[----:B------:R1:W1:Y:S04]  /*8620*/  LDS.128 R24, [R209+0x1800] ;  /* 0x00180000d1187984 */ /* 0x0002680000000c00 */
[----:B------:R1:W1:Y:S04]  /*8630*/  LDS.128 R20, [R209+0x2000] ;  /* 0x00200000d1147984 */ /* 0x0002680000000c00 */
[----:B------:R1:W1:Y:S01]  /*8640*/  LDS.128 R16, [R209+0x2800] ;  /* 0x00280000d1107984 */ /* 0x0002620000000c00 */
[----:B--2---:R-:W-:Y:S01]  /*8650*/  IMAD R6, R10, R0, RZ ;  /* 0x000000000a067224 */ /* 0x004fe200078e02ff */
[----:B------:R-:W-:Y:S01]  /*8660*/  MOV R10, 0x7f800000 ;  /* 0x7f800000000a7802 */ /* 0x000fe20000000f00 */
[----:B------:R-:W-:Y:S01]  /*8670*/  @P3 FFMA.FTZ R10, R133, c[0x0][0x238], R47 ;  /* 0x00008e00850a3a23 */ /* 0x000fe2000001002f */
[----:B------:R2:W1:Y:S02]  /*8680*/  LDS.128 R12, [R209+0x3000] ;  /* 0x00300000d10c7984 */ /* 0x0004640000000c00 */
[----:B------:R-:W-:-:S02]  /*8690*/  SHF.L.U32 R6, R6, 0x7, RZ ;  /* 0x0000000706067819 */ /* 0x000fc400000006ff */
[----:B------:R2:W1:Y:S02]  /*86a0*/  LDS.128 R40, [R209+0x3800] ;  /* 0x00380000d1287984 */ /* 0x0004640000000c00 */
[--C-:B------:R-:W-:Y:S02]  /*86b0*/  IADD3 R3, P1, P0, R6, R48, R45.reuse ;  /* 0x0000003006037210 */ /* 0x100fe4000783e02d */
[----:B------:R-:W-:Y:S02]  /*86c0*/  SHF.R.S32.HI R6, RZ, 0x1f, R6 ;  /* 0x0000001fff067819 */ /* 0x000fe40000011406 */
[----:B------:R-:W-:-:S04]  /*86d0*/  SHF.R.S32.HI R45, RZ, 0x1f, R45 ;  /* 0x0000001fff2d7819 */ /* 0x000fc8000001142d */
[----:B------:R-:W-:Y:S01]  /*86e0*/  IADD3.X R6, R6, R49, R45, P1, P0 ;  /* 0x0000003106067210 */ /* 0x000fe20000fe042d */
[----:B------:R-:W-:Y:S05]  /*86f0*/  @P2 BRA `(.L_x_1006) ;  /* 0x0000027000002947 */ /* 0x000fea0003800000 */
[----:B------:R-:W-:Y:S02]  /*8700*/  SHF.R.S32.HI R5, RZ, 0x1f, R2 ;  /* 0x0000001fff057819 */ /* 0x000fe40000011402 */
[----:B------:R-:W-:Y:S02]  /*8710*/  SHF.R.S32.HI R4, RZ, 0x1f, R216 ;  /* 0x0000001fff047819 */ /* 0x000fe400000114d8 */
        /* <DEDUP_REMOVED lines=18> */
[C---:B------:R-:W-:Y:S01]  /*8840*/  @!P6 LEA R48, P0, R4.reuse, c[0x0][0x200], 0x2 ;  /* 0x000080000430ea11 */ /* 0x040fe200078010ff */
        /* <DEDUP_REMOVED lines=18> */
.L_x_1006:
[----:B------:R-:W-:Y:S05]  /*8970*/  BSYNC B0 ;  /* 0x0000000000007941 */ /* 0x000fea0003800000 */
.L_x_1005:
[----:B--2---:R-:W-:Y:S01]  /*8980*/  IADD3 R4, P0, R218, R8, RZ ;  /* 0x00000008da047210 */ /* 0x004fe20007f1e0ff */
[----:B------:R-:W-:Y:S01]  /*8990*/  BSSY B0, `(.L_x_1007) ;  /* 0x0000011000007945 */ /* 0x000fe20003800000 */
[----:B------:R-:W-:-:S02]  /*89a0*/  SHF.R.S32.HI R0, RZ, 0x1f, R11 ;  /* 0x0000001fff007819 */ /* 0x000fc4000001140b */
[----:B------:R-:W-:Y:S02]  /*89b0*/  IADD3.X R5, R219, R7, RZ, P0, !PT ;  /* 0x00000007db057210 */ /* 0x000fe400007fe4ff */
[----:B------:R-:W-:Y:S01]  /*89c0*/  ISETP.GE.AND P0, PT, R228, R200, PT ;  /* 0x000000c8e400720c */ /* 0x000fe20003f06270 */
[----:B------:R-:W-:Y:S02]  /*89d0*/  IMAD R0, R0, c[0x0][0x1f0], RZ ;  /* 0x00007c0000007a24 */ /* 0x000fe400078e02ff */
[----:B------:R-:W-:-:S04]  /*89e0*/  IMAD.WIDE.U32 R4, R11, c[0x0][0x1f0], R4 ;  /* 0x00007c000b047a25 */ /* 0x000fc800078e0004 */
[----:B------:R-:W-:-:S05]  /*89f0*/  IMAD R0, R11, c[0x0][0x1f4], R0 ;  /* 0x00007d000b007a24 */ /* 0x000fca00078e0200 */
        /* <DEDUP_REMOVED lines=10> */
.L_x_1008:
[----:B------:R-:W-:Y:S05]  /*8aa0*/  BSYNC B0 ;  /* 0x0000000000007941 */ /* 0x000fea0003800000 */
.L_x_1007:
[----:B------:R-:W-:Y:S01]  /*8ab0*/  ISETP.GE.AND P0, PT, R208, R200, PT ;  /* 0x000000c8d000720c */ /* 0x000fe20003f06270 */
[----:B------:R-:W-:-:S12]  /*8ac0*/  BSSY B0, `(.L_x_1009) ;  /* 0x000000d000007945 */ /* 0x000fd80003800000 */
[----:B------:R-:W-:Y:S05]  /*8ad0*/  @P0 BRA `(.L_x_1010) ;  /* 0x000000b000000947 */ /* 0x000fea0003800000 */
[----:B------:R-:W-:Y:S01]  /*8ae0*/  IADD3 R2, P0, R220, 0x10, RZ ;  /* 0x00000010dc027810 */ /* 0x000fe20007f1e0ff */
[----:B--2---:R-:W-:Y:S01]  /*8af0*/  IMAD.MOV.U32 R8, RZ, RZ, R4 ;  /* 0x000000ffff087224 */ /* 0x004fe200078e0004 */
        /* <DEDUP_REMOVED lines=9> */
.L_x_1010:
[----:B------:R-:W-:Y:S05]  /*8b90*/  BSYNC B0 ;  /* 0x0000000000007941 */ /* 0x000fea0003800000 */
.L_x_1009:
[----:B------:R-:W-:Y:S01]  /*8ba0*/  ISETP.GE.AND P0, PT, R207, R200, PT ;  /* 0x000000c8cf00720c */ /* 0x000fe20003f06270 */
[----:B------:R-:W-:-:S12]  /*8bb0*/  BSSY B0, `(.L_x_1011) ;  /* 0x000000d000007945 */ /* 0x000fd80003800000 */
        /* <DEDUP_REMOVED lines=12> */
.L_x_1012:
[----:B------:R-:W-:Y:S05]  /*8c80*/  BSYNC B0 ;  /* 0x0000000000007941 */ /* 0x000fea0003800000 */
.L_x_1011:
[----:B------:R-:W-:Y:S01]  /*8c90*/  ISETP.GE.AND P0, PT, R206, R200, PT ;  /* 0x000000c8ce00720c */ /* 0x000fe20003f06270 */
[----:B------:R-:W-:-:S12]  /*8ca0*/  BSSY B0, `(.L_x_1013) ;  /* 0x000000d000007945 */ /* 0x000fd80003800000 */
        /* <DEDUP_REMOVED lines=12> */
.L_x_1014:
[----:B------:R-:W-:Y:S05]  /*8d70*/  BSYNC B0 ;  /* 0x0000000000007941 */ /* 0x000fea0003800000 */
.L_x_1013:
        /* <DEDUP_REMOVED lines=14> */
.L_x_1016:
[----:B------:R-:W-:Y:S05]  /*8e60*/  BSYNC B0 ;  /* 0x0000000000007941 */ /* 0x000fea0003800000 */
.L_x_1015:
        /* <DEDUP_REMOVED lines=14> */
.L_x_1018:
[----:B------:R-:W-:Y:S05]  /*8f50*/  BSYNC B0 ;  /* 0x0000000000007941 */ /* 0x000fea0003800000 */
.L_x_1017:
        /* <DEDUP_REMOVED lines=14> */
.L_x_1020:
[----:B------:R-:W-:Y:S05]  /*9040*/  BSYNC B0 ;  /* 0x0000000000007941 */ /* 0x000fea0003800000 */
.L_x_1019:
[----:B------:R-:W-:-:S13]  /*9050*/  ISETP.GE.AND P0, PT, R202, R200, PT ;  /* 0x000000c8ca00720c */ /* 0x000fda0003f06270 */
[----:B------:R-:W-:Y:S05]  /*9060*/  @P0 EXIT ;  /* 0x000000000000094d */ /* 0x000fea0003800000 */
[----:B------:R-:W-:Y:S01]  /*9070*/  IADD3 R0, P0, R220, 0x70, RZ ;  /* 0x00000070dc007810 */ /* 0x000fe20007f1e0ff */
[----:B-12---:R-:W-:Y:S01]  /*9080*/  IMAD.MOV.U32 R2, RZ, RZ, R4 ;  /* 0x000000ffff027224 */ /* 0x006fe200078e0004 */
        /* <DEDUP_REMOVED lines=10> */
.L_x_997:
[----:B------:R-:W2:Y:S01]  /*9130*/  LDC.U8 R2, c[0x0][0x329] ;  /* 0x0000ca40ff027b82 */ /* 0x000ea20000000000 */
[----:B------:R-:W-:Y:S01]  /*9140*/  ISETP.NE.AND P4, PT, R201, -0x1, PT ;  /* 0xffffffffc900780c */ /* 0x000fe20003f85270 */
[----:B------:R-:W-:Y:S01]  /*9150*/  BSSY B0, `(.L_x_1021) ;  /* 0x000003d000007945 */ /* 0x000fe20003800000 */
[----:B------:R-:W-:Y:S02]  /*9160*/  SHF.R.S32.HI R4, RZ, 0x1f, R128 ;  /* 0x0000001fff047819 */ /* 0x000fe40000011480 */
[----:B------:R-:W-:Y:S02]  /*9170*/  IADD3 R0, -R200, R0, RZ ;  /* 0x00000000c8007210 */ /* 0x000fe40007ffe1ff */
[----:B------:R-:W-:Y:S01]  /*9180*/  LEA.HI R4, R4, R128, RZ, 0x3 ;  /* 0x0000008004047211 */ /* 0x000fe200078f18ff */
[----:B------:R-:W3:Y:S01]  /*9190*/  LDC.U8 R5, c[0x0][0x328] ;  /* 0x0000ca00ff057b82 */ /* 0x000ee20000000000 */
[----:B------:R-:W-:-:S02]  /*91a0*/  SHF.R.S32.HI R18, RZ, 0x1f, R16 ;  /* 0x0000001fff127819 */ /* 0x000fc40000011410 */
[----:B-1----:R-:W-:Y:S02]  /*91b0*/  LOP3.LUT R8, R4, 0x1ffffff8, RZ, 0xc0, !PT ;  /* 0x1ffffff804087812 */ /* 0x002fe400078ec0ff */
[----:B------:R-:W-:Y:S01]  /*91c0*/  SHF.R.S32.HI R4, RZ, 0x3, R4 ;  /* 0x00000003ff047819 */ /* 0x000fe20000011404 */
[----:B------:R-:W-:Y:S01]  /*91d0*/  @P4 IMAD.WIDE.U32 R6, R201, c[0x0][0x1e8], RZ ;  /* 0x00007a00c9064a25 */ /* 0x000fe200078e00ff */
[----:B------:R-:W-:-:S03]  /*91e0*/  IADD3 R8, -R8, R128, RZ ;  /* 0x0000008008087210 */ /* 0x000fc60007ffe1ff */
[----:B------:R-:W-:Y:S01]  /*91f0*/  @P4 IMAD.MOV.U32 R9, RZ, RZ, R6 ;  /* 0x000000ffff094224 */ /* 0x000fe200078e0006 */
[----:B------:R-:W-:Y:S01]  /*9200*/  @!P4 SHF.R.S32.HI R6, RZ, 0x1f, R3 ;  /* 0x0000001fff06c819 */ /* 0x000fe20000011403 */
[----:B------:R-:W-:Y:S01]  /*9210*/  @!P4 IMAD.WIDE.U32 R10, R3, c[0x0][0x1e0], RZ ;  /* 0x00007800030aca25 */ /* 0x000fe200078e00ff */
[----:B--2---:R-:W-:-:S03]  /*9220*/  ISETP.NE.AND P1, PT, R2, RZ, PT ;  /* 0x000000ff0200720c */ /* 0x004fc60003f25270 */
[----:B------:R-:W-:Y:S02]  /*9230*/  @!P4 IMAD R6, R6, c[0x0][0x1e0], RZ ;  /* 0x000078000606ca24 */ /* 0x000fe400078e02ff */
[----:B------:R-:W-:Y:S02]  /*9240*/  @!P4 IMAD.MOV.U32 R9, RZ, RZ, R10 ;  /* 0x000000ffff09c224 */ /* 0x000fe400078e000a */
[----:B------:R-:W-:Y:S02]  /*9250*/  @!P4 IMAD R6, R3, c[0x0][0x1e4], R6 ;  /* 0x000079000306ca24 */ /* 0x000fe400078e0206 */
[----:B------:R-:W-:Y:S01]  /*9260*/  IMAD.SHL.U32 R8, R8, 0x8, RZ ;  /* 0x0000000808087824 */ /* 0x000fe200078e00ff */
[----:B---3--:R-:W-:Y:S01]  /*9270*/  ISETP.NE.AND P3, PT, R5, RZ, PT ;  /* 0x000000ff0500720c */ /* 0x008fe20003f65270 */
[----:B------:R-:W-:Y:S02]  /*9280*/  @P4 IMAD R7, R201, c[0x0][0x1ec], R7 ;  /* 0x00007b00c9074a24 */ /* 0x000fe400078e0207 */
[----:B------:R-:W-:Y:S01]  /*9290*/  @!P4 IMAD.IADD R7, R11, 0x1, R6 ;  /* 0x000000010b07c824 */ /* 0x000fe200078e0206 */
[----:B------:R-:W-:Y:S01]  /*92a0*/  ISETP.NE.OR P2, PT, R2, RZ, !P3 ;  /* 0x000000ff0200720c */ /* 0x000fe20005f45670 */
[----:B------:R-:W-:-:S02]  /*92b0*/  @P1 IMAD.MOV.U32 R5, RZ, RZ, c[0x0][0x210] ;  /* 0x00008400ff051624 */ /* 0x000fc400078e00ff */
[----:B------:R-:W-:Y:S01]  /*92c0*/  @!P1 IMAD.MOV.U32 R2, RZ, RZ, c[0x0][0x214] ;  /* 0x00008500ff029624 */ /* 0x000fe200078e00ff */
[----:B------:R-:W-:Y:S01]  /*92d0*/  ISETP.NE.OR P0, PT, R201, -0x1, P2 ;  /* 0xffffffffc900780c */ /* 0x000fe20001705670 */
[----:B------:R-:W-:Y:S02]  /*92e0*/  @P1 IMAD R5, R5, c[0x0][0x214], RZ ;  /* 0x0000850005051a24 */ /* 0x000fe400078e02ff */
[----:B------:R-:W-:Y:S01]  /*92f0*/  IMAD R18, R18, c[0x0][0x1f0], RZ ;  /* 0x00007c0012127a24 */ /* 0x000fe200078e02ff */
[----:B------:R-:W-:Y:S02]  /*9300*/  @!P1 SEL R5, R2, c[0x0][0x234], !P3 ;  /* 0x00008d0002059a07 */ /* 0x000fe40005800000 */
[----:B------:R-:W-:Y:S01]  /*9310*/  @P1 MOV R2, 0x1 ;  /* 0x0000000100021802 */ /* 0x000fe20000000f00 */
[----:B------:R-:W-:Y:S01]  /*9320*/  IMAD R18, R16, c[0x0][0x1f4], R18 ;  /* 0x00007d0010127a24 */ /* 0x000fe200078e0212 */
[----:B------:R-:W-:Y:S01]  /*9330*/  IADD3 R6, P3, R8, R9, RZ ;  /* 0x0000000908067210 */ /* 0x000fe20007f7e0ff */
[----:B------:R-:W-:-:S03]  /*9340*/  @!P1 IMAD R2, R5, c[0x0][0x1c0], RZ ;  /* 0x0000700005029a24 */ /* 0x000fc600078e02ff */
[----:B------:R-:W-:Y:S01]  /*9350*/  LEA.HI.X.SX32 R7, R8, R7, 0x1, P3 ;  /* 0x0000000708077211 */ /* 0x000fe200018f0eff */
[C---:B------:R-:W-:Y:S01]  /*9360*/  @!P0 IMAD R201, R3.reuse, c[0x0][0x214], RZ ;  /* 0x0000850003c98a24 */ /* 0x040fe200078e02ff */
[----:B------:R-:W-:Y:S01]  /*9370*/  CS2R R8, SRZ ;  /* 0x0000000000087805 */ /* 0x000fe2000001ff00 */
[----:B------:R-:W-:Y:S02]  /*9380*/  IMAD R3, R3, R2, RZ ;  /* 0x0000000203037224 */ /* 0x000fe400078e02ff */
[--C-:B------:R-:W-:Y:S01]  /*9390*/  @!P2 IMAD.MOV.U32 R8, RZ, RZ, R201.reuse ;  /* 0x000000ffff08a224 */ /* 0x100fe200078e00c9 */
[----:B------:R-:W-:Y:S01]  /*93a0*/  @!P2 SHF.R.S32.HI R9, RZ, 0x1f, R201 ;  /* 0x0000001fff09a819 */ /* 0x000fe200000114c9 */
[----:B------:R-:W-:Y:S01]  /*93b0*/  @P1 IMAD.MOV.U32 R2, RZ, RZ, c[0x0][0x210] ;  /* 0x00008400ff021624 */ /* 0x000fe200078e00ff */
[----:B------:R-:W-:Y:S01]  /*93c0*/  SEL R3, R3, RZ, P2 ;  /* 0x000000ff03037207 */ /* 0x000fe20001000000 */
[----:B------:R-:W-:Y:S01]  /*93d0*/  @!P1 IMAD.MOV.U32 R2, RZ, RZ, 0x1 ;  /* 0x00000001ff029424 */ /* 0x000fe200078e00ff */
[----:B------:R-:W-:Y:S01]  /*93e0*/  ISETP.GE.AND P2, PT, R4, R0, PT ;  /* 0x000000000400720c */ /* 0x000fe20003f46270 */
[----:B------:R-:W-:-:S04]  /*93f0*/  IMAD.WIDE.U32 R6, R16, c[0x0][0x1f0], R6 ;  /* 0x00007c0010067a25 */ /* 0x000fc800078e0006 */
        /* <DEDUP_REMOVED lines=18> */
.L_x_1022:
[----:B------:R-:W-:Y:S05]  /*9520*/  BSYNC B0 ;  /* 0x0000000000007941 */ /* 0x000fea0003800000 */
.L_x_1021:
        /* <DEDUP_REMOVED lines=15> */
.L_x_1024:
[----:B------:R-:W-:Y:S05]  /*9620*/  BSYNC B0 ;  /* 0x0000000000007941 */ /* 0x000fea0003800000 */
.L_x_1023:
        /* <DEDUP_REMOVED lines=15> */
.L_x_1026:
[----:B------:R-:W-:Y:S05]  /*9720*/  BSYNC B0 ;  /* 0x0000000000007941 */ /* 0x000fea0003800000 */
.L_x_1025:
        /* <DEDUP_REMOVED lines=15> */
.L_x_1028:
[----:B------:R-:W-:Y:S05]  /*9820*/  BSYNC B0 ;  /* 0x0000000000007941 */ /* 0x000fea0003800000 */
.L_x_1027:
        /* <DEDUP_REMOVED lines=15> */
.L_x_1030:
[----:B------:R-:W-:Y:S05]  /*9920*/  BSYNC B0 ;  /* 0x0000000000007941 */ /* 0x000fea0003800000 */
.L_x_1029:
        /* <DEDUP_REMOVED lines=15> */
.L_x_1032:
[----:B------:R-:W-:Y:S05]  /*9a20*/  BSYNC B0 ;  /* 0x0000000000007941 */ /* 0x000fea0003800000 */
.L_x_1031:
        /* <DEDUP_REMOVED lines=15> */
.L_x_1034:
[----:B------:R-:W-:Y:S05]  /*9b20*/  BSYNC B0 ;  /* 0x0000000000007941 */ /* 0x000fea0003800000 */
.L_x_1033:
        /* <DEDUP_REMOVED lines=14> */
.L_x_1036:
[----:B------:R-:W-:Y:S05]  /*9c10*/  BSYNC B0 ;  /* 0x0000000000007941 */ /* 0x000fea0003800000 */
.L_x_1035:
        /* <DEDUP_REMOVED lines=13> */
[----:B--2---:R-:W-:-:S04]  /*9cf0*/  @!P2 LEA R6, P0, R5, c[0x0][0x200], 0x2 ;  /* 0x000080000506aa11 */ /* 0x004fc800078010ff */
[----:B------:R-:W-:Y:S01]  /*9d00*/  @!P2 LEA.HI.X R7, R5, c[0x0][0x204], R4, 0x2, P0 ;  /* 0x000081000507aa11 */ /* 0x000fe200000f1404 */
[----:B------:R-:W-:Y:S01]  /*9d10*/  @!P2 IMAD.MOV.U32 R4, RZ, RZ, 0x7f800000 ;  /* 0x7f800000ff04a424 */ /* 0x000fe200078e00ff */
[----:B------:R-:W-:-:S04]  /*9d20*/  @!P1 IADD3 R5, P0, R15, R3, RZ ;  /* 0x000000030f059210 */ /* 0x000fc80007f1e0ff */
[----:B------:R2:W-:Y:S01]  /*9d30*/  @!P2 STG.E [R6.64], R4 ;  /* 0x000000040600a986 */ /* 0x0005e2000c101908 */
[-C--:B------:R-:W-:Y:S02]  /*9d40*/  @!P1 LEA.HI.X.SX32 R15, R15, R16.reuse, 0x1, P0 ;  /* 0x000000100f0f9211 */ /* 0x080fe400000f0eff */
[C---:B--2---:R-:W-:Y:S02]  /*9d50*/  @!P1 LEA R6, P2, R5.reuse, c[0x0][0x200], 0x2 ;  /* 0x0000800005069a11 */ /* 0x044fe400078410ff */
[C---:B------:R-:W-:Y:S02]  /*9d60*/  @!P5 IADD3 R4, P0, R14.reuse, R3, RZ ;  /* 0x000000030e04d210 */ /* 0x040fe40007f1e0ff */
[----:B------:R-:W-:Y:S02]  /*9d70*/  @!P1 LEA.HI.X R7, R5, c[0x0][0x204], R15, 0x2, P2 ;  /* 0x0000810005079a11 */ /* 0x000fe400010f140f */
[----:B------:R-:W-:Y:S02]  /*9d80*/  @!P5 LEA.HI.X.SX32 R14, R14, R16, 0x1, P0 ;  /* 0x000000100e0ed211 */ /* 0x000fe400000f0eff */
[----:B------:R-:W-:-:S02]  /*9d90*/  @!P5 LEA R18, P2, R4, c[0x0][0x200], 0x2 ;  /* 0x000080000412da11 */ /* 0x000fc400078410ff */
[----:B------:R-:W-:Y:S02]  /*9da0*/  @!P4 IADD3 R5, P0, R13, R3, RZ ;  /* 0x000000030d05c210 */ /* 0x000fe40007f1e0ff */
[----:B------:R-:W-:Y:S01]  /*9db0*/  @!P5 LEA.HI.X R19, R4, c[0x0][0x204], R14, 0x2, P2 ;  /* 0x000081000413da11 */ /* 0x000fe200010f140e */
[----:B------:R-:W-:Y:S01]  /*9dc0*/  @!P1 IMAD.MOV.U32 R4, RZ, RZ, 0x7f800000 ;  /* 0x7f800000ff049424 */ /* 0x000fe200078e00ff */
[----:B------:R-:W-:Y:S02]  /*9dd0*/  ISETP.GE.OR P2, PT, R11, R0, P6 ;  /* 0x000000000b00720c */ /* 0x000fe40003746670 */
[----:B------:R-:W-:Y:S02]  /*9de0*/  @!P4 LEA.HI.X.SX32 R13, R13, R16, 0x1, P0 ;  /* 0x000000100d0dc211 */ /* 0x000fe400000f0eff */
[----:B------:R-:W-:Y:S01]  /*9df0*/  @!P4 LEA R14, P0, R5, c[0x0][0x200], 0x2 ;  /* 0x00008000050eca11 */ /* 0x000fe200078010ff */
[----:B------:R2:W-:Y:S01]  /*9e00*/  @!P1 STG.E [R6.64], R4 ;  /* 0x0000000406009986 */ /* 0x0005e2000c101908 */
[----:B------:R-:W-:-:S02]  /*9e10*/  ISETP.GE.OR P1, PT, R10, R0, P6 ;  /* 0x000000000a00720c */ /* 0x000fc40003726670 */
[----:B------:R-:W-:Y:S01]  /*9e20*/  @!P4 LEA.HI.X R15, R5, c[0x0][0x204], R13, 0x2, P0 ;  /* 0x00008100050fca11 */ /* 0x000fe200000f140d */
[----:B------:R-:W-:Y:S01]  /*9e30*/  @!P5 IMAD.MOV.U32 R5, RZ, RZ, 0x7f800000 ;  /* 0x7f800000ff05d424 */ /* 0x000fe200078e00ff */
[----:B------:R-:W-:-:S03]  /*9e40*/  ISETP.GE.OR P6, PT, R9, R0, P6 ;  /* 0x000000000900720c */ /* 0x000fc600037c6670 */
[----:B------:R-:W-:Y:S01]  /*9e50*/  @!P2 IMAD R11, R11, R2, RZ ;  /* 0x000000020b0ba224 */ /* 0x000fe200078e02ff */
[----:B------:R3:W-:Y:S01]  /*9e60*/  @!P5 STG.E [R18.64], R5 ;  /* 0x000000051200d986 */ /* 0x0007e2000c101908 */
[----:B------:R-:W-:-:S04]  /*9e70*/  @!P2 IMAD.MOV.U32 R8, RZ, RZ, 0x7f800000 ;  /* 0x7f800000ff08a424 */ /* 0x000fc800078e00ff */
[----:B------:R-:W-:Y:S01]  /*9e80*/  @!P1 IMAD R10, R10, R2, RZ ;  /* 0x000000020a0a9224 */ /* 0x000fe200078e02ff */
[----:B--2---:R-:W-:-:S04]  /*9e90*/  @!P3 IADD3 R4, P0, R12, R3, RZ ;  /* 0x000000030c04b210 */ /* 0x004fc80007f1e0ff */
[----:B------:R-:W-:Y:S02]  /*9ea0*/  @!P3 LEA.HI.X.SX32 R12, R12, R16, 0x1, P0 ;  /* 0x000000100c0cb211 */ /* 0x000fe400000f0eff */
[----:B------:R-:W-:Y:S01]  /*9eb0*/  @!P3 LEA R6, P0, R4, c[0x0][0x200], 0x2 ;  /* 0x000080000406ba11 */ /* 0x000fe200078010ff */
[----:B---3--:R-:W-:-:S03]  /*9ec0*/  @!P3 IMAD.MOV.U32 R5, RZ, RZ, 0x7f800000 ;  /* 0x7f800000ff05b424 */ /* 0x008fc600078e00ff */
[----:B------:R-:W-:Y:S02]  /*9ed0*/  @!P3 LEA.HI.X R7, R4, c[0x0][0x204], R12, 0x2, P0 ;  /* 0x000081000407ba11 */ /* 0x000fe400000f140c */
[----:B------:R-:W-:-:S04]  /*9ee0*/  @!P2 IADD3 R4, P0, R11, R3, RZ ;  /* 0x000000030b04a210 */ /* 0x000fc80007f1e0ff */
[----:B------:R-:W-:Y:S02]  /*9ef0*/  @!P2 LEA.HI.X.SX32 R11, R11, R16, 0x1, P0 ;  /* 0x000000100b0ba211 */ /* 0x000fe400000f0eff */
[----:B------:R-:W-:-:S04]  /*9f00*/  @!P2 LEA R12, P0, R4, c[0x0][0x200], 0x2 ;  /* 0x00008000040caa11 */ /* 0x000fc800078010ff */
[----:B------:R-:W-:Y:S02]  /*9f10*/  @!P2 LEA.HI.X R13, R4, c[0x0][0x204], R11, 0x2, P0 ;  /* 0x00008100040daa11 */ /* 0x000fe400000f140b */
[----:B------:R-:W-:-:S04]  /*9f20*/  @!P1 IADD3 R4, P0, R10, R3, RZ ;  /* 0x000000030a049210 */ /* 0x000fc80007f1e0ff */
[----:B------:R-:W-:Y:S02]  /*9f30*/  @!P1 LEA.HI.X.SX32 R10, R10, R16, 0x1, P0 ;  /* 0x000000100a0a9211 */ /* 0x000fe400000f0eff */
[----:B-1----:R-:W-:-:S04]  /*9f40*/  @!P1 LEA R20, P0, R4, c[0x0][0x200], 0x2 ;  /* 0x0000800004149a11 */ /* 0x002fc800078010ff */
[----:B------:R-:W-:Y:S01]  /*9f50*/  @!P1 LEA.HI.X R21, R4, c[0x0][0x204], R10, 0x2, P0 ;  /* 0x0000810004159a11 */ /* 0x000fe200000f140a */
[----:B------:R-:W-:-:S05]  /*9f60*/  @!P4 IMAD.MOV.U32 R4, RZ, RZ, 0x7f800000 ;  /* 0x7f800000ff04c424 */ /* 0x000fca00078e00ff */
[----:B------:R1:W-:Y:S04]  /*9f70*/  @!P4 STG.E [R14.64], R4 ;  /* 0x000000040e00c986 */ /* 0x0003e8000c101908 */
[----:B------:R2:W-:Y:S04]  /*9f80*/  @!P3 STG.E [R6.64], R5 ;  /* 0x000000050600b986 */ /* 0x0005e8000c101908 */
[----:B------:R2:W-:Y:S01]  /*9f90*/  @!P2 STG.E [R12.64], R8 ;  /* 0x000000080c00a986 */ /* 0x0005e2000c101908 */
[----:B-1----:R-:W-:-:S05]  /*9fa0*/  @!P1 IMAD.MOV.U32 R4, RZ, RZ, 0x7f800000 ;  /* 0x7f800000ff049424 */ /* 0x002fca00078e00ff */
[----:B------:R2:W-:Y:S01]  /*9fb0*/  @!P1 STG.E [R20.64], R4 ;  /* 0x0000000414009986 */ /* 0x0005e2000c101908 */
[----:B------:R-:W-:Y:S05]  /*9fc0*/  @P6 EXIT ;  /* 0x000000000000694d */ /* 0x000fea0003800000 */
[----:B------:R-:W-:Y:S02]  /*9fd0*/  IMAD R2, R9, R2, RZ ;  /* 0x0000000209027224 */ /* 0x000fe400078e02ff */
[----:B------:R-:W-:-:S03]  /*9fe0*/  IMAD.MOV.U32 R0, RZ, RZ, 0x7f800000 ;  /* 0x7f800000ff007424 */ /* 0x000fc600078e00ff */
[----:B------:R-:W-:-:S04]  /*9ff0*/  IADD3 R3, P0, R2, R3, RZ ;  /* 0x0000000302037210 */ /* 0x000fc80007f1e0ff */
[----:B------:R-:W-:Y:S02]  /*a000*/  LEA.HI.X.SX32 R2, R2, R16, 0x1, P0 ;  /* 0x0000001002027211 */ /* 0x000fe400000f0eff */
[----:B--2---:R-:W-:-:S04]  /*a010*/  LEA R4, P0, R3, c[0x0][0x200], 0x2 ;  /* 0x0000800003047a11 */ /* 0x004fc800078010ff */
[----:B------:R-:W-:-:S05]  /*a020*/  LEA.HI.X R5, R3, c[0x0][0x204], R2, 0x2, P0 ;  /* 0x0000810003057a11 */ /* 0x000fca00000f1402 */
[----:B------:R-:W-:Y:S01]  /*a030*/  STG.E [R4.64], R0 ;  /* 0x0000000004007986 */ /* 0x000fe2000c101908 */
[----:B------:R-:W-:Y:S05]  /*a040*/  EXIT ;  /* 0x000000000000794d */ /* 0x000fea0003800000 */
.L_x_1037:
        /* <DEDUP_REMOVED lines=11> */
.L_x_2127:


//--------------------- .text._ZN5flash16flash_fwd_kernelI23Flash_fwd_kernel_traitsILi64ELi128ELi64ELi4ELb0ELb0EN7cutlass10bfloat16_tE19Flash_kernel_traitsILi64ELi128ELi64ELi4ES3_EELb1ELb0ELb0ELb0ELb0ELb0ELb0ELb0EEEvNS_16Flash_fwd_paramsE --------------------------
	.section	.text._ZN5flash16flash_fwd_kernelI23Flash_fwd_kernel_traitsILi64ELi128ELi64ELi4ELb0ELb0EN7cutlass10bfloat16_tE19Flash_kernel_traitsILi64ELi128ELi64ELi4ES3_EELb1ELb0ELb0ELb0ELb0ELb0ELb0ELb0EEEvNS_16Flash_fwd_paramsE,"ax",@progbits
	.sectioninfo	@"SHI_REGISTERS=255"
	.align	128
        .global         _ZN5flash16flash_fwd_kernelI23Flash_fwd_kernel_traitsILi64ELi128ELi64ELi4ELb0ELb0EN7cutlass10bfloat16_tE19Flash_kernel_traitsILi64ELi128ELi64ELi4ES3_EELb1ELb0ELb0ELb0ELb0ELb0ELb0ELb0EEEvNS_16Flash_fwd_paramsE
        .type           _ZN5flash16flash_fwd_kernelI23Flash_fwd_kernel_traitsILi64ELi128ELi64ELi4ELb0ELb0EN7cutlass10bfloat16_tE19Flash_kernel_traitsILi64ELi128ELi64ELi4ES3_EELb1ELb0ELb0ELb0ELb0ELb0ELb0ELb0EEEvNS_16Flash_fwd_paramsE,@function
        .size           _ZN5flash16flash_fwd_kernelI23Flash_fwd_kernel_traitsILi64ELi128ELi64ELi4ELb0ELb0EN7cutlass10bfloat16_tE19Flash_kernel_traitsILi64ELi128ELi64ELi4ES3_EELb1ELb0ELb0ELb0ELb0ELb0ELb0ELb0EEEvNS_16Flash_fwd_paramsE,(.L_x_2128 - _ZN5flash16flash_fwd_kernelI23Flash_fwd_kernel_traitsILi64ELi128ELi64ELi4ELb0ELb0EN7cutlass10bfloat16_tE19Flash_kernel_traitsILi64ELi128ELi64ELi4ES3_EELb1ELb0ELb0ELb0ELb0ELb0ELb0ELb0EEEvNS_16Flash_fwd_paramsE)
        .other          _ZN5flash16flash_fwd_kernelI23Flash_fwd_kernel_traitsILi64ELi128ELi64ELi4ELb0ELb0EN7cutlass10bfloat16_tE19Flash_kernel_traitsILi64ELi128ELi64ELi4ES3_EELb1ELb0ELb0ELb0ELb0ELb0ELb0ELb0EEEvNS_16Flash_fwd_paramsE,@"STO_CUDA_ENTRY STV_DEFAULT"
_ZN5flash16flash_fwd_kernelI23Flash_fwd_kernel_traitsILi64ELi128ELi64ELi4ELb0ELb0EN7cutlass10bfloat16_tE19Flash_kernel_traitsILi64ELi128ELi64ELi4ES3_EELb1ELb0ELb0ELb0ELb0ELb0ELb0ELb0EEEvNS_16Flash_fwd_paramsE:
.text._ZN5flash16flash_fwd_kernelI23Flash_fwd_kernel_traitsILi64ELi128ELi64ELi4ELb0ELb0EN7cutlass10bfloat16_tE19Flash_kernel_traitsILi64ELi128ELi64ELi4ES3_EELb1ELb0ELb0ELb0ELb0ELb0ELb0ELb0EEEvNS_16Flash_fwd_paramsE:
[----:B------:R-:W-:-:S03]  /*0000*/  MOV R1, c[0x0][0x28] ;  /* 0x00000a0000017a02 */ /* 0x000fc60000000f00 */
[----:B------:R-:W-:Y:S01]  /*0010*/  ULDC.U8 UR4, c[0x0][0x304] ;  /* 0x0000c10000047ab9 */ /* 0x000fe20000000000 */
[----:B------:R-:W-:Y:S01]  /*0020*/  IADD3 R1, R1, -0x10, RZ ;  /* 0xfffffff001017810 */ /* 0x000fe20007ffe0ff */
[----:B------:R-:W-:Y:S01]  /*0030*/  ULDC.64 UR18, c[0x0][0x2f0] ;  /* 0x0000bc0000127ab9 */ /* 0x000fe20000000a00 */
[----:B------:R-:W-:Y:S01]  /*0040*/  ISETP.NE.AND P1, PT, RZ, UR4, PT ;  /* 0x00000004ff007c0c */ /* 0x000fe2000bf25270 */
[----:B------:R-:W-:Y:S01]  /*0050*/  IMAD.U32 R2, RZ, RZ, UR18 ;  /* 0x00000012ff027e24 */ /* 0x000fe2000f8e00ff */
[----:B------:R-:W-:Y:S01]  /*0060*/  ULDC.64 UR16, c[0x0][0x118] ;  /* 0x0000460000107ab9 */ /* 0x000fe20000000a00 */
[----:B------:R-:W-:Y:S02]  /*0070*/  IMAD.U32 R3, RZ, RZ, UR19 ;  /* 0x00000013ff037e24 */ /* 0x000fe4000f8e00ff */
[----:B------:R-:W-:-:S08]  /*0080*/  IMAD.MOV.U32 R6, RZ, RZ, c[0x0][0x2f8] ;  /* 0x0000be00ff067624 */ /* 0x000fd000078e00ff */
[----:B------:R1:W2:Y:S01]  /*0090*/  @P1 LDG.E.64 R4, [R2.64] ;  /* 0x0000001002041981 */ /* 0x0002a2000c1e1b00 */
[----:B------:R-:W-:Y:S02]  /*00a0*/  IMAD.MOV.U32 R7, RZ, RZ, c[0x0][0x2fc] ;  /* 0x0000bf00ff077624 */ /* 0x000fe400078e00ff */
[----:B-1----:R-:W-:Y:S02]  /*00b0*/  @P1 IMAD.MOV.U32 R2, RZ, RZ, R6 ;  /* 0x000000ffff021224 */ /* 0x002fe400078e0006 */
[----:B------:R-:W-:-:S06]  /*00c0*/  @P1 IMAD.MOV.U32 R3, RZ, RZ, R7 ;  /* 0x000000ffff031224 */ /* 0x000fcc00078e0007 */
[----:B------:R-:W3:Y:S01]  /*00d0*/  @P1 LDG.E.64 R2, [R2.64] ;  /* 0x0000001002021981 */ /* 0x000ee2000c1e1b00 */
[----:B------:R-:W1:Y:S01]  /*00e0*/  LDC.U8 R8, c[0x0][0x312] ;  /* 0x0000c480ff087b82 */ /* 0x000e620000000000 */
[----:B------:R-:W-:Y:S02]  /*00f0*/  ISETP.NE.U32.AND P3, PT, RZ, c[0x0][0x240], PT ;  /* 0x00009000ff007a0c */ /* 0x000fe40003f65070 */
[----:B------:R-:W4:Y:S01]  /*0100*/  S2R R183, SR_CTAID.X ;  /* 0x0000000000b77919 */ /* 0x000f220000002500 */
[----:B------:R-:W-:Y:S02]  /*0110*/  MOV R22, 0x4 ;  /* 0x0000000400167802 */ /* 0x000fe40000000f00 */
[----:B------:R-:W-:Y:S01]  /*0120*/  ISETP.NE.AND.EX P3, PT, RZ, c[0x0][0x244], PT, P3 ;  /* 0x00009100ff007a0c */ /* 0x000fe20003f65330 */
[----:B------:R-:W4:Y:S01]  /*0130*/  S2R R18, SR_CTAID.Y ;  /* 0x0000000000127919 */ /* 0x000f220000002600 */
[----:B------:R-:W-:-:S03]  /*0140*/  MOV R248, 0xffffffff ;  /* 0xffffffff00f87802 */ /* 0x000fc60000000f00 */
[----:B------:R-:W4:Y:S04]  /*0150*/  S2R R21, SR_CTAID.Z ;  /* 0x0000000000157919 */ /* 0x000f280000002700 */
[----:B------:R-:W4:Y:S01]  /*0160*/  S2R R42, SR_TID.X ;  /* 0x00000000002a7919 */ /* 0x000f220000002100 */
[----:B-1----:R-:W-:Y:S02]  /*0170*/  ISETP.NE.AND P4, PT, R8, RZ, PT ;  /* 0x000000ff0800720c */ /* 0x002fe40003f85270 */
[----:B----4-:R-:W-:-:S04]  /*0180*/  LOP3.LUT R0, R21, R183, R18, 0xfe, !PT ;  /* 0x000000b715007212 */ /* 0x010fc800078efe12 */
[----:B------:R-:W-:-:S13]  /*0190*/  LOP3.LUT P2, RZ, R0, R42, RZ, 0xfc, !PT ;  /* 0x0000002a00ff7212 */ /* 0x000fda000784fcff */
[----:B------:R-:W-:Y:S02]  /*01a0*/  @!P2 IMAD.MOV.U32 R8, RZ, RZ, c[0x0][0x308] ;  /* 0x0000c200ff08a624 */ /* 0x000fe400078e00ff */
[----:B------:R-:W-:Y:S01]  /*01b0*/  @!P2 IMAD.MOV.U32 R9, RZ, RZ, c[0x0][0x30c] ;  /* 0x0000c300ff09a624 */ /* 0x000fe200078e00ff */
[----:B--2---:R1:W2:Y:S08]  /*01c0*/  @P1 R2UR UR18, R4 ;  /* 0x00000000041213c2 */ /* 0x0042b000000e0000 */
[----:B------:R1:W4:Y:S02]  /*01d0*/  @P1 R2UR UR19, R5 ;  /* 0x00000000051313c2 */ /* 0x00032400000e0000 */
[----:B-1----:R-:W-:Y:S01]  /*01e0*/  IMAD.WIDE R4, R18, R22, c[0x0][0x240] ;  /* 0x0000900012047625 */ /* 0x002fe200078e0216 */
[----:B---3--:R-:W-:-:S03]  /*01f0*/  @P1 IADD3 R6, P0, R2, c[0x0][0x300], RZ ;  /* 0x0000c00002061a10 */ /* 0x008fc60007f1e0ff */
[----:B--2---:R-:W-:Y:S02]  /*0200*/  IMAD.U32 R2, RZ, RZ, UR18 ;  /* 0x00000012ff027e24 */ /* 0x004fe4000f8e00ff */
[----:B------:R-:W-:Y:S01]  /*0210*/  @P1 IMAD.X R7, RZ, RZ, R3, P0 ;  /* 0x000000ffff071224 */ /* 0x000fe200000e0603 */
[----:B------:R-:W-:Y:S01]  /*0220*/  ISETP.NE.U32.AND P0, PT, RZ, c[0x0][0x250], PT ;  /* 0x00009400ff007a0c */ /* 0x000fe20003f05070 */
[----:B----4-:R-:W-:Y:S01]  /*0230*/  IMAD.U32 R3, RZ, RZ, UR19 ;  /* 0x00000013ff037e24 */ /* 0x010fe2000f8e00ff */
[----:B------:R-:W-:Y:S02]  /*0240*/  ISETP.EQ.U32.AND P1, PT, RZ, c[0x0][0x248], PT ;  /* 0x00009200ff007a0c */ /* 0x000fe40003f22070 */
[----:B------:R-:W-:Y:S02]  /*0250*/  ISETP.NE.AND.EX P0, PT, RZ, c[0x0][0x254], PT, P0 ;  /* 0x00009500ff007a0c */ /* 0x000fe40003f05300 */
[----:B------:R1:W-:Y:S01]  /*0260*/  @!P2 STG.E.64 [R8.64], R2 ;  /* 0x000000020800a986 */ /* 0x0003e2000c101b10 */
[----:B------:R-:W-:-:S02]  /*0270*/  SHF.R.S32.HI R19, RZ, 0x1f, R42 ;  /* 0x0000001fff137819 */ /* 0x000fc4000001142a */
[----:B------:R-:W-:Y:S01]  /*0280*/  ISETP.EQ.OR.EX P1, PT, RZ, c[0x0][0x24c], !P4, P1 ;  /* 0x00009300ff007a0c */ /* 0x000fe20006722710 */
[----:B-1----:R-:W-:Y:S02]  /*0290*/  @!P2 IMAD.MOV.U32 R2, RZ, RZ, R6 ;  /* 0x000000ffff02a224 */ /* 0x002fe400078e0006 */
[----:B------:R-:W-:-:S05]  /*02a0*/  @!P2 IMAD.MOV.U32 R3, RZ, RZ, R7 ;  /* 0x000000ffff03a224 */ /* 0x000fca00078e0007 */
[----:B------:R1:W-:Y:S04]  /*02b0*/  @!P2 STG.E.64 [R8.64+0x8], R2 ;  /* 0x000008020800a986 */ /* 0x0003e8000c101b10 */
[----:B------:R2:W3:Y:S04]  /*02c0*/  @P3 LDG.E R248, [R4.64] ;  /* 0x0000001004f83981 */ /* 0x0004e8000c1e1900 */
[----:B--2---:R-:W3:Y:S01]  /*02d0*/  @P3 LDG.E R4, [R4.64+0x4] ;  /* 0x0000041004043981 */ /* 0x004ee2000c1e1900 */
[----:B-1----:R-:W-:Y:S02]  /*02e0*/  IMAD.MOV.U32 R8, RZ, RZ, RZ ;  /* 0x000000ffff087224 */ /* 0x002fe400078e00ff */
[----:B------:R-:W-:Y:S01]  /*02f0*/  @P0 IMAD.WIDE R2, R18, R22, c[0x0][0x250] ;  /* 0x0000940012020625 */ /* 0x000fe200078e0216 */
[----:B------:R-:W-:-:S02]  /*0300*/  LEA.HI R17, R19, R42, RZ, 0x5 ;  /* 0x0000002a13117211 */ /* 0x000fc400078f28ff */
[----:B------:R-:W-:Y:S01]  /*0310*/  ISETP.NE.U32.AND P2, PT, RZ, c[0x0][0x248], PT ;  /* 0x00009200ff007a0c */ /* 0x000fe20003f45070 */
[C---:B------:R-:W-:Y:S01]  /*0320*/  IMAD R0, R18.reuse, c[0x0][0x1c0], R21 ;  /* 0x0000700012007a24 */ /* 0x040fe200078e0215 */
[----:B------:R1:W5:Y:S01]  /*0330*/  @P0 LDG.E R8, [R2.64] ;  /* 0x0000001002080981 */ /* 0x000362000c1e1900 */
[----:B------:R-:W-:Y:S01]  /*0340*/  IMAD.MOV.U32 R9, RZ, RZ, -0x1 ;  /* 0xffffffffff097424 */ /* 0x000fe200078e00ff */
[----:B------:R-:W-:Y:S01]  /*0350*/  ISETP.NE.AND.EX P2, PT, RZ, c[0x0][0x24c], PT, P2 ;  /* 0x00009300ff007a0c */ /* 0x000fe20003f45320 */
[----:B------:R-:W-:Y:S01]  /*0360*/  IMAD.WIDE R10, R18, R22, c[0x0][0x248] ;  /* 0x00009200120a7625 */ /* 0x000fe200078e0216 */
[----:B------:R-:W-:-:S04]  /*0370*/  SHF.L.U32 R0, R0, 0x5, RZ ;  /* 0x0000000500007819 */ /* 0x000fc800000006ff */
[----:B------:R2:W5:Y:S01]  /*0380*/  @!P1 LDG.E R9, [R10.64] ;  /* 0x000000100a099981 */ /* 0x000562000c1e1900 */
[----:B-1----:R-:W-:-:S05]  /*0390*/  LOP3.LUT R2, R17, 0xffffffe0, RZ, 0xc0, !PT ;  /* 0xffffffe011027812 */ /* 0x002fca00078ec0ff */
[----:B------:R-:W-:-:S05]  /*03a0*/  IMAD.IADD R249, R42, 0x1, -R2 ;  /* 0x000000012af97824 */ /* 0x000fca00078e0a02 */
[--C-:B------:R-:W-:Y:S02]  /*03b0*/  IADD3 R216, P1, P0, R0, R6, R249.reuse ;  /* 0x0000000600d87210 */ /* 0x100fe4000783e0f9 */
[----:B------:R-:W-:Y:S02]  /*03c0*/  SHF.R.S32.HI R0, RZ, 0x1f, R0 ;  /* 0x0000001fff007819 */ /* 0x000fe40000011400 */
[----:B------:R-:W-:-:S04]  /*03d0*/  SHF.R.S32.HI R2, RZ, 0x1f, R249 ;  /* 0x0000001fff027819 */ /* 0x000fc800000114f9 */
[----:B------:R-:W-:Y:S01]  /*03e0*/  IADD3.X R206, R0, R7, R2, P1, P0 ;  /* 0x0000000700ce7210 */ /* 0x000fe20000fe0402 */
[----:B---3--:R-:W-:Y:S02]  /*03f0*/  @P3 IMAD.IADD R14, R4, 0x1, -R248 ;  /* 0x00000001040e3824 */ /* 0x008fe400078e0af8 */
[----:B------:R-:W-:Y:S01]  /*0400*/  @!P3 IMAD.MOV.U32 R14, RZ, RZ, c[0x0][0x214] ;  /* 0x00008500ff0eb624 */ /* 0x000fe200078e00ff */
[----:B------:R-:W-:Y:S05]  /*0410*/  @!P2 BRA `(.L_x_1038) ;  /* 0x000000400000a947 */ /* 0x000fea0003800000 */
[----:B--2---:R-:W2:Y:S02]  /*0420*/  @P4 LDG.E R0, [R10.64+0x4] ;  /* 0x000004100a004981 */ /* 0x004ea4000c1e1900 */
[----:B--2--5:R-:W-:-:S06]  /*0430*/  @P4 IADD3 R0, R0, -R9, RZ ;  /* 0x8000000900004210 */ /* 0x024fcc0007ffe0ff */
[----:B------:R1:W5:Y:S01]  /*0440*/  @!P4 LDG.E R0, [R10.64] ;  /* 0x000000100a00c981 */ /* 0x000362000c1e1900 */
[----:B------:R-:W-:Y:S05]  /*0450*/  BRA `(.L_x_1039) ;  /* 0x0000001000007947 */ /* 0x000fea0003800000 */
.L_x_1038:
[----:B--2---:R-:W-:Y:S02]  /*0460*/  MOV R0, c[0x0][0x218] ;  /* 0x0000860000007a02 */ /* 0x004fe40000000f00 */
.L_x_1039:
        /* <DEDUP_REMOVED lines=18> */
[----:B------:R-:W2:Y:S01]  /*0590*/  LDC.U8 R201, c[0x0][0x2d8] ;  /* 0x0000b600ffc97b82 */ /* 0x000ea20000000000 */
[----:B------:R-:W-:-:S11]  /*05a0*/  ISETP.NE.AND P0, PT, R9, -0x1, PT ;  /* 0xffffffff0900780c */ /* 0x000fd60003f05270 */
[----:B------:R-:W-:Y:S01]  /*05b0*/  @!P1 SHF.R.S32.HI R4, RZ, 0x1f, R18 ;  /* 0x0000001fff049819 */ /* 0x000fe20000011412 */
[----:B------:R-:W-:Y:S01]  /*05c0*/  @P1 IMAD.WIDE.U32 R2, R248, c[0x0][0x190], RZ ;  /* 0x00006400f8021a25 */ /* 0x000fe200078e00ff */
[----:B------:R-:W-:-:S03]  /*05d0*/  @P0 IADD3 R0, R8, R9, RZ ;  /* 0x0000000908000210 */ /* 0x000fc60007ffe0ff */
[----:B------:R-:W-:Y:S01]  /*05e0*/  @!P1 IMAD R6, R4, c[0x0][0x178], RZ ;  /* 0x00005e0004069a24 */ /* 0x000fe200078e02ff */
[----:B------:R-:W-:Y:S01]  /*05f0*/  @P1 MOV R7, R2 ;  /* 0x0000000200071202 */ /* 0x000fe20000000f00 */
[----:B-1----:R-:W-:Y:S02]  /*0600*/  @P1 IMAD R11, R248, c[0x0][0x194], R3 ;  /* 0x00006500f80b1a24 */ /* 0x002fe400078e0203 */
        /* <DEDUP_REMOVED lines=8> */
[----:B--2---:R-:W-:Y:S01]  /*0690*/  SHF.R.S32.HI R0, RZ, 0x1f, R8 ;  /* 0x0000001fff007819 */ /* 0x004fe20000011408 */
        /* <DEDUP_REMOVED lines=10> */
.L_x_1041:
[----:B--2---:R-:W-:Y:S02]  /*0740*/  IABS R4, c[0x0][0x1c8] ;  /* 0x0000720000047a13 */ /* 0x004fe40000000000 */
        /* <DEDUP_REMOVED lines=41> */
.L_x_1042:
[CC--:B------:R-:W-:Y:S01]  /*09e0*/  LEA.HI R0, R19.reuse, R42.reuse, RZ, 0x3 ;  /* 0x0000002a13007211 */ /* 0x0c0fe200078f18ff */
[----:B------:R-:W-:Y:S01]  /*09f0*/  IMAD.IADD R246, R14, 0x1, -R246 ;  /* 0x000000010ef67824 */ /* 0x000fe200078e0af6 */
[----:B------:R-:W-:Y:S01]  /*0a00*/  LEA.HI R4, R19, R42, RZ, 0x6 ;  /* 0x0000002a13047211 */ /* 0x000fe200078f30ff */
[----:B------:R-:W-:Y:S01]  /*0a10*/  IMAD R5, R5, c[0x0][0x1a8], RZ ;  /* 0x00006a0005057a24 */ /* 0x000fe200078e02ff */
[----:B------:R-:W-:Y:S01]  /*0a20*/  SHF.R.S32.HI R242, RZ, 0x3, R0 ;  /* 0x00000003fff27819 */ /* 0x000fe20000011400 */
[----:B------:R-:W-:Y:S01]  /*0a30*/  BSSY B0, `(.L_x_1043) ;  /* 0x0000026000007945 */ /* 0x000fe20003800000 */
[----:B------:R-:W-:Y:S01]  /*0a40*/  LOP3.LUT R2, R0, 0xfffffff8, RZ, 0xc0, !PT ;  /* 0xfffffff800027812 */ /* 0x000fe200078ec0ff */
[----:B------:R-:W-:Y:S01]  /*0a50*/  IMAD.SHL.U32 R4, R4, 0x8, RZ ;  /* 0x0000000804047824 */ /* 0x000fe200078e00ff */
[----:B------:R-:W-:Y:S01]  /*0a60*/  SHF.R.S32.HI R243, RZ, 0x1f, R242 ;  /* 0x0000001ffff37819 */ /* 0x000fe200000114f2 */
[----:B------:R-:W-:Y:S01]  /*0a70*/  IMAD.SHL.U32 R0, R242, 0x40, RZ ;  /* 0x00000040f2007824 */ /* 0x000fe200078e00ff */
[----:B------:R-:W-:Y:S01]  /*0a80*/  SHF.R.S32.HI R154, RZ, 0x5, R17 ;  /* 0x00000005ff9a7819 */ /* 0x000fe20000011411 */
[----:B------:R-:W-:-:S02]  /*0a90*/  IMAD.IADD R20, R42, 0x1, -R2 ;  /* 0x000000012a147824 */ /* 0x000fc400078e0a02 */
[----:B------:R-:W-:Y:S01]  /*0aa0*/  IMAD.WIDE R238, R183, 0x80, R242 ;  /* 0x00000080b7ee7825 */ /* 0x000fe200078e02f2 */
[----:B------:R-:W-:-:S03]  /*0ab0*/  LOP3.LUT R0, R0, 0x1c0, RZ, 0xc0, !PT ;  /* 0x000001c000007812 */ /* 0x000fc600078ec0ff */
[----:B------:R-:W-:-:S05]  /*0ac0*/  IMAD.SHL.U32 R240, R20, 0x8, RZ ;  /* 0x0000000814f07824 */ /* 0x000fca00078e00ff */
[----:B------:R-:W-:Y:S02]  /*0ad0*/  LOP3.LUT R3, R0, 0x38, R240, 0xf8, !PT ;  /* 0x0000003800037812 */ /* 0x000fe400078ef8f0 */
[----:B------:R-:W-:Y:S02]  /*0ae0*/  SHF.R.U32.HI R0, RZ, 0x3, R0 ;  /* 0x00000003ff007819 */ /* 0x000fe40000011600 */
[----:B------:R-:W-:Y:S02]  /*0af0*/  IADD3 R2, P0, R240, R7, RZ ;  /* 0x00000007f0027210 */ /* 0x000fe40007f1e0ff */
[----:B------:R-:W-:Y:S02]  /*0b00*/  SHF.R.S32.HI R241, RZ, 0x1f, R240 ;  /* 0x0000001ffff17819 */ /* 0x000fe400000114f0 */
[----:B------:R-:W-:-:S03]  /*0b10*/  LOP3.LUT R0, R3, R0, RZ, 0x3c, !PT ;  /* 0x0000000003007212 */ /* 0x000fc600078e3cff */
[----:B------:R-:W-:Y:S01]  /*0b20*/  IMAD.X R3, R241, 0x1, R11, P0 ;  /* 0x00000001f1037824 */ /* 0x000fe200000e060b */
[----:B------:R-:W-:Y:S02]  /*0b30*/  ISETP.GE.AND P0, PT, R242, R246, PT ;  /* 0x000000f6f200720c */ /* 0x000fe40003f06270 */
[----:B------:R-:W-:Y:S01]  /*0b40*/  LOP3.LUT R4, R0, 0xfffffe00, R4, 0xf8, !PT ;  /* 0xfffffe0000047812 */ /* 0x000fe200078ef804 */
[C---:B------:R-:W-:Y:S01]  /*0b50*/  IMAD R0, R21.reuse, c[0x0][0x1ac], R5 ;  /* 0x00006b0015007a24 */ /* 0x040fe200078e0205 */
[----:B------:R-:W-:Y:S01]  /*0b60*/  SHF.R.S32.HI R11, RZ, 0x1f, R10 ;  /* 0x0000001fff0b7819 */ /* 0x000fe2000001140a */
[----:B------:R-:W-:-:S04]  /*0b70*/  IMAD.WIDE.U32 R8, R21, c[0x0][0x1a8], R2 ;  /* 0x00006a0015087a25 */ /* 0x000fc800078e0002 */
[----:B------:R-:W-:Y:S02]  /*0b80*/  IMAD.SHL.U32 R199, R4, 0x2, RZ ;  /* 0x0000000204c77824 */ /* 0x000fe400078e00ff */
[----:B------:R-:W-:Y:S02]  /*0b90*/  IMAD.IADD R7, R9, 0x1, R0 ;  /* 0x0000000109077824 */ /* 0x000fe400078e0200 */
        /* <DEDUP_REMOVED lines=15> */
.L_x_1044:
[----:B------:R-:W-:Y:S05]  /*0c90*/  BSYNC B0 ;  /* 0x0000000000007941 */ /* 0x000fea0003800000 */
.L_x_1043:
[----:B------:R-:W-:Y:S01]  /*0ca0*/  IADD3 R251, R242, 0x10, RZ ;  /* 0x00000010f2fb7810 */ /* 0x000fe20007ffe0ff */
[----:B------:R-:W-:Y:S03]  /*0cb0*/  BSSY B0, `(.L_x_1045) ;  /* 0x0000014000007945 */ /* 0x000fe60003800000 */
[----:B------:R-:W-:-:S13]  /*0cc0*/  ISETP.GE.AND P0, PT, R251, R246, PT ;  /* 0x000000f6fb00720c */ /* 0x000fda0003f06270 */
[----:B------:R-:W-:Y:S05]  /*0cd0*/  @P0 BRA `(.L_x_1046) ;  /* 0x0000011000000947 */ /* 0x000fea0003800000 */
[----:B------:R-:W-:-:S13]  /*0ce0*/  ISETP.GE.AND P0, PT, R240, c[0x0][0x220], PT ;  /* 0x00008800f0007a0c */ /* 0x000fda0003f06270 */
[----:B------:R3:W-:Y:S01]  /*0cf0*/  @P0 STS.128 [R199+0x800], RZ ;  /* 0x000800ffc7000388 */ /* 0x0007e20000000c00 */
        /* <DEDUP_REMOVED lines=15> */
.L_x_1046:
[----:B------:R-:W-:Y:S05]  /*0df0*/  BSYNC B0 ;  /* 0x0000000000007941 */ /* 0x000fea0003800000 */
.L_x_1045:
        /* <DEDUP_REMOVED lines=21> */
.L_x_1048:
[----:B------:R-:W-:Y:S05]  /*0f50*/  BSYNC B0 ;  /* 0x0000000000007941 */ /* 0x000fea0003800000 */
.L_x_1047:
        /* <DEDUP_REMOVED lines=21> */
.L_x_1050:
[----:B------:R-:W-:Y:S05]  /*10b0*/  BSYNC B0 ;  /* 0x0000000000007941 */ /* 0x000fea0003800000 */
.L_x_1049:
[----:B------:R-:W-:Y:S01]  /*10c0*/  IADD3 R0, R242, 0x40, RZ ;  /* 0x00000040f2007810 */ /* 0x000fe20007ffe0ff */
[----:B------:R-:W-:Y:S03]  /*10d0*/  BSSY B0, `(.L_x_1051) ;  /* 0x0000015000007945 */ /* 0x000fe60003800000 */
[----:B------:R-:W-:Y:S01]  /*10e0*/  ISETP.GE.AND P0, PT, R0, R246, PT ;  /* 0x000000f60000720c */ /* 0x000fe20003f06270 */
[----:B------:R1:W-:-:S12]  /*10f0*/  STL [R1+0xc], R0 ;  /* 0x00000c0001007387 */ /* 0x0003d80000100800 */
[----:B------:R-:W-:Y:S05]  /*1100*/  @P0 BRA `(.L_x_1052) ;  /* 0x0000011000000947 */ /* 0x000fea0003800000 */
[----:B------:R-:W-:-:S13]  /*1110*/  ISETP.GE.AND P0, PT, R240, c[0x0][0x220], PT ;  /* 0x00008800f0007a0c */ /* 0x000fda0003f06270 */
[----:B------:R1:W-:Y:S01]  /*1120*/  @P0 STS.128 [R199+0x2000], RZ ;  /* 0x002000ffc7000388 */ /* 0x0003e20000000c00 */
[----:B------:R-:W-:Y:S05]  /*1130*/  @P0 BRA `(.L_x_1052) ;  /* 0x000000e000000947 */ /* 0x000fea0003800000 */
[----:B--2---:R-:W-:Y:S01]  /*1140*/  IADD3 R4, P0, R238, 0x40, RZ ;  /* 0x00000040ee047810 */ /* 0x004fe20007f1e0ff */
[----:B------:R-:W-:Y:S01]  /*1150*/  IMAD.MOV.U32 R2, RZ, RZ, R8 ;  /* 0x000000ffff027224 */ /* 0x000fe200078e0008 */
[----:B------:R-:W-:-:S03]  /*1160*/  MOV R3, R7 ;  /* 0x0000000700037202 */ /* 0x000fc60000000f00 */
[----:B-1----:R-:W-:Y:S02]  /*1170*/  IMAD.X R0, RZ, RZ, R239, P0 ;  /* 0x000000ffff007224 */ /* 0x002fe400000e06ef */
        /* <DEDUP_REMOVED lines=10> */
.L_x_1052:
[----:B------:R-:W-:Y:S05]  /*1220*/  BSYNC B0 ;  /* 0x0000000000007941 */ /* 0x000fea0003800000 */
.L_x_1051:
[----:B-1----:R-:W-:Y:S01]  /*1230*/  IADD3 R0, R242, 0x50, RZ ;  /* 0x00000050f2007810 */ /* 0x002fe20007ffe0ff */
        /* <DEDUP_REMOVED lines=21> */
.L_x_1054:
[----:B------:R-:W-:Y:S05]  /*1390*/  BSYNC B0 ;  /* 0x0000000000007941 */ /* 0x000fea0003800000 */
.L_x_1053:
        /* <DEDUP_REMOVED lines=22> */
.L_x_1056:
[----:B------:R-:W-:Y:S05]  /*1500*/  BSYNC B0 ;  /* 0x0000000000007941 */ /* 0x000fea0003800000 */
.L_x_1055:
[----:B-1----:R-:W-:Y:S01]  /*1510*/  IADD3 R0, R242, 0x70, RZ ;  /* 0x00000070f2007810 */ /* 0x002fe20007ffe0ff */
[----:B------:R-:W-:Y:S01]  /*1520*/  IMAD.MOV.U32 R182, RZ, RZ, c[0x0][0x198] ;  /* 0x00006600ffb67624 */ /* 0x000fe200078e00ff */
[----:B------:R-:W-:Y:S01]  /*1530*/  BSSY B0, `(.L_x_1057) ;  /* 0x0000018000007945 */ /* 0x000fe20003800000 */
[----:B------:R-:W-:Y:S01]  /*1540*/  IMAD.MOV.U32 R181, RZ, RZ, 0x6 ;  /* 0x00000006ffb57424 */ /* 0x000fe200078e00ff */
[----:B------:R-:W-:Y:S01]  /*1550*/  ISETP.GE.AND P0, PT, R0, R246, PT ;  /* 0x000000f60000720c */ /* 0x000fe20003f06270 */
[----:B------:R1:W-:Y:S01]  /*1560*/  STL [R1], R0 ;  /* 0x0000000001007387 */ /* 0x0003e20000100800 */
[C---:B------:R-:W-:Y:S02]  /*1570*/  IMAD.SHL.U32 R185, R182.reuse, 0x40, RZ ;  /* 0x00000040b6b97824 */ /* 0x040fe400078e00ff */
[----:B------:R-:W-:-:S09]  /*1580*/  SHF.L.U64.HI R181, R182, R181, c[0x0][0x19c] ;  /* 0x00006700b6b57619 */ /* 0x000fd200000102b5 */
[----:B------:R-:W-:Y:S05]  /*1590*/  @P0 BRA `(.L_x_1058) ;  /* 0x0000011000000947 */ /* 0x000fea0003800000 */
[----:B------:R-:W-:-:S13]  /*15a0*/  ISETP.GE.AND P0, PT, R240, c[0x0][0x220], PT ;  /* 0x00008800f0007a0c */ /* 0x000fda0003f06270 */
[----:B------:R1:W-:Y:S01]  /*15b0*/  @P0 STS.128 [R199+0x3800], RZ ;  /* 0x003800ffc7000388 */ /* 0x0003e20000000c00 */
[----:B------:R-:W-:Y:S05]  /*15c0*/  @P0 BRA `(.L_x_1058) ;  /* 0x000000e000000947 */ /* 0x000fea0003800000 */
[----:B------:R-:W-:Y:S01]  /*15d0*/  IADD3 R6, P0, R238, 0x70, RZ ;  /* 0x00000070ee067810 */ /* 0x000fe20007f1e0ff */
[----:B------:R-:W-:Y:S01]  /*15e0*/  IMAD.MOV.U32 R2, RZ, RZ, R8 ;  /* 0x000000ffff027224 */ /* 0x000fe200078e0008 */
[----:B------:R-:W-:-:S03]  /*15f0*/  MOV R3, R7 ;  /* 0x0000000700037202 */ /* 0x000fc60000000f00 */
[----:B-1----:R-:W-:Y:S02]  /*1600*/  IMAD.X R0, RZ, RZ, R239, P0 ;  /* 0x000000ffff007224 */ /* 0x002fe400000e06ef */
[----:B--2---:R-:W-:-:S04]  /*1610*/  IMAD.WIDE.U32 R4, R6, c[0x0][0x190], R2 ;  /* 0x0000640006047a25 */ /* 0x004fc800078e0002 */
        /* <DEDUP_REMOVED lines=9> */
.L_x_1058:
[----:B------:R-:W-:Y:S05]  /*16b0*/  BSYNC B0 ;  /* 0x0000000000007941 */ /* 0x000fea0003800000 */
.L_x_1057:
[----:B------:R-:W-:Y:S01]  /*16c0*/  IMAD R6, R243, c[0x0][0x198], RZ ;  /* 0x00006600f3067a24 */ /* 0x000fe200078e02ff */
[----:B------:R-:W-:Y:S01]  /*16d0*/  LEA.HI R14, R19, R42, RZ, 0x4 ;  /* 0x0000002a130e7211 */ /* 0x000fe200078f20ff */
[----:B-1----:R-:W-:Y:S01]  /*16e0*/  IMAD R0, R243, c[0x0][0x1a0], RZ ;  /* 0x00006800f3007a24 */ /* 0x002fe200078e02ff */
[----:B------:R-:W-:Y:S01]  /*16f0*/  LEA.HI.SX32 R41, R200, 0xffffffff, 0x1a ;  /* 0xffffffffc8297811 */ /* 0x000fe200078fd2ff */
[--C-:B--2---:R-:W-:Y:S01]  /*1700*/  IMAD.WIDE.U32 R4, R242, c[0x0][0x198], R240.reuse ;  /* 0x00006600f2047a25 */ /* 0x104fe200078e00f0 */
[----:B------:R-:W-:Y:S01]  /*1710*/  LOP3.LUT R7, R14, 0xfffffff0, RZ, 0xc0, !PT ;  /* 0xfffffff00e077812 */ /* 0x000fe200078ec0ff */
[----:B------:R-:W-:Y:S01]  /*1720*/  BSSY B0, `(.L_x_1059) ;  /* 0x000002e000007945 */ /* 0x000fe20003800000 */
[----:B------:R-:W-:Y:S01]  /*1730*/  MOV R21, 0x20 ;  /* 0x0000002000157802 */ /* 0x000fe20000000f00 */
[----:B------:R-:W-:Y:S01]  /*1740*/  IMAD.WIDE.U32 R2, R242, c[0x0][0x1a0], R240 ;  /* 0x00006800f2027a25 */ /* 0x000fe200078e00f0 */
[----:B------:R-:W-:-:S03]  /*1750*/  IADD3 R4, P1, R15, R4, RZ ;  /* 0x000000040f047210 */ /* 0x000fc60007f3e0ff */
[----:B------:R-:W-:Y:S01]  /*1760*/  IMAD R8, R242, c[0x0][0x19c], R6 ;  /* 0x00006700f2087a24 */ /* 0x000fe200078e0206 */
[----:B------:R-:W-:Y:S01]  /*1770*/  IADD3 R2, P0, R12, R2, RZ ;  /* 0x000000020c027210 */ /* 0x000fe20007f1e0ff */
[----:B------:R-:W-:Y:S01]  /*1780*/  IMAD R6, R242, c[0x0][0x1a4], R0 ;  /* 0x00006900f2067a24 */ /* 0x000fe200078e0200 */
[----:B------:R-:W-:Y:S01]  /*1790*/  IADD3 R0, -R7, R42, RZ ;  /* 0x0000002a07007210 */ /* 0x000fe20007ffe1ff */
[----:B------:R-:W-:Y:S01]  /*17a0*/  IMAD R7, R11, c[0x0][0x1b0], RZ ;  /* 0x00006c000b077a24 */ /* 0x000fe200078e02ff */
[----:B------:R-:W-:Y:S02]  /*17b0*/  IADD3.X R5, R16, R5, R8, P1, !PT ;  /* 0x0000000510057210 */ /* 0x000fe40000ffe408 */
[----:B------:R-:W-:Y:S01]  /*17c0*/  IADD3.X R3, R13, R3, R6, P0, !PT ;  /* 0x000000030d037210 */ /* 0x000fe200007fe406 */
[----:B------:R-:W-:Y:S01]  /*17d0*/  IMAD R6, R11, c[0x0][0x1b8], RZ ;  /* 0x00006e000b067a24 */ /* 0x000fe200078e02ff */
[----:B------:R-:W-:Y:S01]  /*17e0*/  SHF.R.S32.HI R8, RZ, 0x1f, R0 ;  /* 0x0000001fff087819 */ /* 0x000fe20000011400 */
[C---:B------:R-:W-:Y:S01]  /*17f0*/  IMAD R7, R10.reuse, c[0x0][0x1b4], R7 ;  /* 0x00006d000a077a24 */ /* 0x040fe200078e0207 */
[----:B------:R-:W-:Y:S01]  /*1800*/  SHF.R.S32.HI R11, RZ, 0x1f, R41 ;  /* 0x0000001fff0b7819 */ /* 0x000fe20000011429 */
[----:B------:R-:W-:Y:S01]  /*1810*/  IMAD R9, R10, c[0x0][0x1bc], R6 ;  /* 0x00006f000a097a24 */ /* 0x000fe200078e0206 */
[----:B------:R-:W-:Y:S01]  /*1820*/  LEA.HI R8, R8, R0, RZ, 0x3 ;  /* 0x0000000008087211 */ /* 0x000fe200078f18ff */
[----:B------:R-:W-:-:S03]  /*1830*/  IMAD.WIDE.U32 R210, R10, c[0x0][0x1b0], R4 ;  /* 0x00006c000ad27a25 */ /* 0x000fc600078e0004 */
[----:B------:R-:W-:Y:S01]  /*1840*/  LOP3.LUT R6, R8, 0xfffffff8, RZ, 0xc0, !PT ;  /* 0xfffffff808067812 */ /* 0x000fe200078ec0ff */
[----:B------:R-:W-:-:S03]  /*1850*/  IMAD.WIDE.U32 R244, R10, c[0x0][0x1b8], R2 ;  /* 0x00006e000af47a25 */ /* 0x000fc600078e0002 */
[----:B------:R-:W-:Y:S01]  /*1860*/  IADD3 R12, R0, -R6, RZ ;  /* 0x80000006000c7210 */ /* 0x000fe20007ffe0ff */
[----:B------:R-:W-:Y:S01]  /*1870*/  IMAD R10, R41, -0x40, R40 ;  /* 0xffffffc0290a7824 */ /* 0x000fe200078e0228 */
[----:B------:R-:W-:Y:S01]  /*1880*/  IADD3 R247, R245, R9, RZ ;  /* 0x00000009f5f77210 */ /* 0x000fe20007ffe0ff */
[----:B------:R-:W-:Y:S02]  /*1890*/  IMAD R0, R181, R41, RZ ;  /* 0x00000029b5007224 */ /* 0x000fe400078e02ff */
[----:B------:R-:W-:Y:S01]  /*18a0*/  IMAD.IADD R209, R211, 0x1, R7 ;  /* 0x00000001d3d17824 */ /* 0x000fe200078e0207 */
[----:B------:R-:W-:Y:S01]  /*18b0*/  ISETP.GE.AND P0, PT, R242, R10, PT ;  /* 0x0000000af200720c */ /* 0x000fe20003f06270 */
[----:B------:R-:W-:Y:S02]  /*18c0*/  IMAD.MOV.U32 R208, RZ, RZ, R210 ;  /* 0x000000ffffd07224 */ /* 0x000fe400078e00d2 */
[----:B------:R-:W-:Y:S01]  /*18d0*/  IMAD.MOV.U32 R4, RZ, RZ, 0x10 ;  /* 0x00000010ff047424 */ /* 0x000fe200078e00ff */
[----:B------:R-:W-:Y:S01]  /*18e0*/  R2P PR, R12, 0x6 ;  /* 0x000000060c007804 */ /* 0x000fe20000000000 */
[-C--:B------:R-:W-:Y:S01]  /*18f0*/  IMAD R6, R11, R185.reuse, R0 ;  /* 0x000000b90b067224 */ /* 0x080fe200078e0200 */
[----:B------:R-:W-:Y:S01]  /*1900*/  SHF.L.U32 R0, R8, 0x6, RZ ;  /* 0x0000000608007819 */ /* 0x000fe200000006ff */
[----:B------:R-:W-:-:S02]  /*1910*/  IMAD.WIDE.U32 R2, R41, R185, R208 ;  /* 0x000000b929027225 */ /* 0x000fc400078e00d0 */
[----:B------:R-:W-:Y:S02]  /*1920*/  SEL R4, R4, 0xfffffff0, !P1 ;  /* 0xfffffff004047807 */ /* 0x000fe40004800000 */
[----:B------:R-:W-:Y:S01]  /*1930*/  LOP3.LUT R153, R0, 0xfffffe00, RZ, 0xc0, !PT ;  /* 0xfffffe0000997812 */ /* 0x000fe200078ec0ff */
[----:B------:R-:W-:Y:S01]  /*1940*/  IMAD.IADD R7, R3, 0x1, R6 ;  /* 0x0000000103077824 */ /* 0x000fe200078e0206 */
        /* <DEDUP_REMOVED lines=11> */
.L_x_1060:
[----:B------:R-:W-:Y:S05]  /*1a00*/  BSYNC B0 ;  /* 0x0000000000007941 */ /* 0x000fea0003800000 */
.L_x_1059:
[----:B------:R-:W-:Y:S01]  /*1a10*/  ISETP.GE.AND P0, PT, R251, R10, PT ;  /* 0x0000000afb00720c */ /* 0x000fe20003f06270 */
[----:B------:R-:W-:Y:S01]  /*1a20*/  BSSY B0, `(.L_x_1061) ;  /* 0x000000f000007945 */ /* 0x000fe20003800000 */
[C---:B------:R-:W-:Y:S01]  /*1a30*/  SHF.L.U64.HI R186, R182.reuse, R22, c[0x0][0x19c] ;  /* 0x00006700b6ba7619 */ /* 0x040fe20000010216 */
[----:B------:R-:W-:-:S10]  /*1a40*/  IMAD.SHL.U32 R187, R182, 0x10, RZ ;  /* 0x00000010b6bb7824 */ /* 0x000fd400078e00ff */
[----:B------:R-:W-:Y:S05]  /*1a50*/  @P0 BRA `(.L_x_1062) ;  /* 0x000000b000000947 */ /* 0x000fea0003800000 */
[----:B------:R-:W-:-:S13]  /*1a60*/  ISETP.GE.AND P0, PT, R240, c[0x0][0x220], PT ;  /* 0x00008800f0007a0c */ /* 0x000fda0003f06270 */
[----:B------:R1:W-:Y:S01]  /*1a70*/  @P0 STS.128 [R199+0x4800], RZ ;  /* 0x004800ffc7000388 */ /* 0x0003e20000000c00 */
[----:B------:R-:W-:Y:S05]  /*1a80*/  @P0 BRA `(.L_x_1062) ;  /* 0x0000008000000947 */ /* 0x000fea0003800000 */
[----:B------:R-:W-:-:S05]  /*1a90*/  IADD3 R0, P0, R187, R2, RZ ;  /* 0x00000002bb007210 */ /* 0x000fca0007f1e0ff */
[----:B--2---:R-:W-:Y:S01]  /*1aa0*/  IMAD.X R9, R186, 0x1, R7, P0 ;  /* 0x00000001ba097824 */ /* 0x004fe200000e0607 */
[----:B------:R-:W-:-:S04]  /*1ab0*/  LEA R8, P0, R0, c[0x0][0x168], 0x1 ;  /* 0x00005a0000087a11 */ /* 0x000fc800078008ff */
[----:B------:R-:W-:-:S05]  /*1ac0*/  LEA.HI.X R9, R0, c[0x0][0x16c], R9, 0x1, P0 ;  /* 0x00005b0000097a11 */ /* 0x000fca00000f0c09 */
[----:B------:R-:W-:Y:S01]  /*1ad0*/  @!PT LDS RZ, [RZ] ;  /* 0x00000000fffff984 */ /* 0x000fe20000000800 */
[----:B------:R-:W-:Y:S01]  /*1ae0*/  @!PT LDS RZ, [RZ] ;  /* 0x00000000fffff984 */ /* 0x000fe20000000800 */
[----:B------:R-:W-:Y:S01]  /*1af0*/  @!PT LDS RZ, [RZ] ;  /* 0x00000000fffff984 */ /* 0x000fe20000000800 */
[----:B------:R2:W-:Y:S04]  /*1b00*/  LDGSTS.E.BYPASS.LTC128B.128 [R199+0x4800], [R8.64] ;  /* 0x0480000008c77fae */ /* 0x0005e8000b901d50 */
.L_x_1062:
[----:B------:R-:W-:Y:S05]  /*1b10*/  BSYNC B0 ;  /* 0x0000000000007941 */ /* 0x000fea0003800000 */
.L_x_1061:
[----:B------:R-:W-:Y:S01]  /*1b20*/  ISETP.GE.AND P0, PT, R250, R10, PT ;  /* 0x0000000afa00720c */ /* 0x000fe20003f06270 */
[----:B------:R-:W-:-:S12]  /*1b30*/  BSSY B0, `(.L_x_1063) ;  /* 0x000000e000007945 */ /* 0x000fd80003800000 */
[----:B------:R-:W-:Y:S05]  /*1b40*/  @P0 BRA `(.L_x_1064) ;  /* 0x000000c000000947 */ /* 0x000fea0003800000 */
[----:B------:R-:W-:-:S13]  /*1b50*/  ISETP.GE.AND P0, PT, R240, c[0x0][0x220], PT ;  /* 0x00008800f0007a0c */ /* 0x000fda0003f06270 */
[----:B------:R1:W-:Y:S01]  /*1b60*/  @P0 STS.128 [R199+0x5000], RZ ;  /* 0x005000ffc7000388 */ /* 0x0003e20000000c00 */
[----:B------:R-:W-:Y:S05]  /*1b70*/  @P0 BRA `(.L_x_1064) ;  /* 0x0000009000000947 */ /* 0x000fea0003800000 */
[----:B--2---:R-:W-:Y:S01]  /*1b80*/  IMAD.MOV.U32 R9, RZ, RZ, c[0x0][0x19c] ;  /* 0x00006700ff097624 */ /* 0x004fe200078e00ff */
        /* <DEDUP_REMOVED lines=8> */
.L_x_1064:
[----:B------:R-:W-:Y:S05]  /*1c10*/  BSYNC B0 ;  /* 0x0000000000007941 */ /* 0x000fea0003800000 */
.L_x_1063:
[----:B------:R-:W-:Y:S01]  /*1c20*/  ISETP.GE.AND P0, PT, R252, R10, PT ;  /* 0x0000000afc00720c */ /* 0x000fe20003f06270 */
[----:B------:R-:W-:-:S12]  /*1c30*/  BSSY B0, `(.L_x_1065) ;  /* 0x0000010000007945 */ /* 0x000fd80003800000 */
[----:B------:R-:W-:Y:S05]  /*1c40*/  @P0 BRA `(.L_x_1066) ;  /* 0x000000e000000947 */ /* 0x000fea0003800000 */
[----:B------:R-:W-:-:S13]  /*1c50*/  ISETP.GE.AND P0, PT, R240, c[0x0][0x220], PT ;  /* 0x00008800f0007a0c */ /* 0x000fda0003f06270 */
[----:B------:R1:W-:Y:S01]  /*1c60*/  @P0 STS.128 [R199+0x5800], RZ ;  /* 0x005800ffc7000388 */ /* 0x0003e20000000c00 */
[----:B------:R-:W-:Y:S05]  /*1c70*/  @P0 BRA `(.L_x_1066) ;  /* 0x000000b000000947 */ /* 0x000fea0003800000 */
[----:B------:R-:W-:Y:S01]  /*1c80*/  IMAD.MOV.U32 R6, RZ, RZ, R2 ;  /* 0x000000ffff067224 */ /* 0x000fe200078e0002 */
        /* <DEDUP_REMOVED lines=10> */
.L_x_1066:
[----:B------:R-:W-:Y:S05]  /*1d30*/  BSYNC B0 ;  /* 0x0000000000007941 */ /* 0x000fea0003800000 */
.L_x_1065:
[----:B------:R-:W0:Y:S01]  /*1d40*/  LDGDEPBAR ;  /* 0x00000000000079af */ /* 0x000e220000000000 */
[----:B------:R-:W-:Y:S01]  /*1d50*/  ISETP.GE.AND P1, PT, R242, R10, PT ;  /* 0x0000000af200720c */ /* 0x000fe20003f26270 */
[----:B------:R-:W-:Y:S01]  /*1d60*/  IMAD R0, R11, c[0x0][0x1a0], RZ ;  /* 0x000068000b007a24 */ /* 0x000fe200078e02ff */
[----:B------:R-:W-:Y:S01]  /*1d70*/  BSSY B0, `(.L_x_1067) ;  /* 0x0000013000007945 */ /* 0x000fe20003800000 */
[----:B------:R-:W-:-:S04]  /*1d80*/  IMAD.WIDE.U32 R6, R41, c[0x0][0x1a0], RZ ;  /* 0x0000680029067a25 */ /* 0x000fc800078e00ff */
[----:B------:R-:W-:Y:S01]  /*1d90*/  IMAD R0, R41, c[0x0][0x1a4], R0 ;  /* 0x0000690029007a24 */ /* 0x000fe200078e0200 */
[----:B-1----:R-:W-:-:S04]  /*1da0*/  LEA R2, P0, R6, R244, 0x6 ;  /* 0x000000f406027211 */ /* 0x002fc800078030ff */
[----:B------:R-:W-:-:S04]  /*1db0*/  IADD3 R0, R7, R0, RZ ;  /* 0x0000000007007210 */ /* 0x000fc80007ffe0ff */
[----:B------:R-:W-:Y:S01]  /*1dc0*/  LEA.HI.X R3, R6, R247, R0, 0x6, P0 ;  /* 0x000000f706037211 */ /* 0x000fe200000f3400 */
[----:B------:R-:W-:-:S04]  /*1dd0*/  DEPBAR.LE SB0, 0x0 ;  /* 0x000080000000791a */ /* 0x000fc80000000000 */
[----:B------:R-:W-:Y:S06]  /*1de0*/  BAR.SYNC.DEFER_BLOCKING 0x0 ;  /* 0x0000000000007b1d */ /* 0x000fec0000010000 */
        /* <DEDUP_REMOVED lines=11> */
.L_x_1068:
[----:B------:R-:W-:Y:S05]  /*1ea0*/  BSYNC B0 ;  /* 0x0000000000007941 */ /* 0x000fea0003800000 */
.L_x_1067:
[----:B------:R-:W-:Y:S01]  /*1eb0*/  ISETP.GE.AND P0, PT, R251, R10, PT ;  /* 0x0000000afb00720c */ /* 0x000fe20003f06270 */
[----:B------:R-:W-:-:S12]  /*1ec0*/  BSSY B0, `(.L_x_1069) ;  /* 0x0000010000007945 */ /* 0x000fd80003800000 */
[----:B------:R1:W-:Y:S01]  /*1ed0*/  @P0 STS.128 [R199+0x6800], RZ ;  /* 0x006800ffc7000388 */ /* 0x0003e20000000c00 */
[----:B------:R-:W-:Y:S05]  /*1ee0*/  @P0 BRA `(.L_x_1070) ;  /* 0x000000d000000947 */ /* 0x000fea0003800000 */
[----:B------:R-:W-:-:S13]  /*1ef0*/  ISETP.GE.AND P0, PT, R240, c[0x0][0x220], PT ;  /* 0x00008800f0007a0c */ /* 0x000fda0003f06270 */
[----:B------:R1:W-:Y:S01]  /*1f00*/  @P0 STS.128 [R199+0x6800], RZ ;  /* 0x006800ffc7000388 */ /* 0x0003e20000000c00 */
[----:B------:R-:W-:Y:S05]  /*1f10*/  @P0 BRA `(.L_x_1070) ;  /* 0x000000a000000947 */ /* 0x000fea0003800000 */
[----:B-1----:R-:W-:Y:S02]  /*1f20*/  IMAD.MOV.U32 R7, RZ, RZ, c[0x0][0x1a0] ;  /* 0x00006800ff077624 */ /* 0x002fe400078e00ff */
        /* <DEDUP_REMOVED lines=9> */
.L_x_1070:
[----:B------:R-:W-:Y:S05]  /*1fc0*/  BSYNC B0 ;  /* 0x0000000000007941 */ /* 0x000fea0003800000 */
.L_x_1069:
        /* <DEDUP_REMOVED lines=17> */
.L_x_1072:
[----:B------:R-:W-:Y:S05]  /*20e0*/  BSYNC B0 ;  /* 0x0000000000007941 */ /* 0x000fea0003800000 */
.L_x_1071:
[----:B------:R-:W-:Y:S01]  /*20f0*/  ISETP.GE.AND P0, PT, R252, R10, PT ;  /* 0x0000000afc00720c */ /* 0x000fe20003f06270 */
[----:B------:R-:W-:-:S12]  /*2100*/  BSSY B0, `(.L_x_1073) ;  /* 0x0000011000007945 */ /* 0x000fd80003800000 */
[----:B------:R1:W-:Y:S01]  /*2110*/  @P0 STS.128 [R199+0x7800], RZ ;  /* 0x007800ffc7000388 */ /* 0x0003e20000000c00 */
[----:B------:R-:W-:Y:S05]  /*2120*/  @P0 BRA `(.L_x_1074) ;  /* 0x000000e000000947 */ /* 0x000fea0003800000 */
[----:B------:R-:W-:-:S13]  /*2130*/  ISETP.GE.AND P0, PT, R240, c[0x0][0x220], PT ;  /* 0x00008800f0007a0c */ /* 0x000fda0003f06270 */
[----:B------:R1:W-:Y:S01]  /*2140*/  @P0 STS.128 [R199+0x7800], RZ ;  /* 0x007800ffc7000388 */ /* 0x0003e20000000c00 */
[----:B------:R-:W-:Y:S05]  /*2150*/  @P0 BRA `(.L_x_1074) ;  /* 0x000000b000000947 */ /* 0x000fea0003800000 */
[----:B-1----:R-:W-:Y:S01]  /*2160*/  IMAD.MOV.U32 R6, RZ, RZ, c[0x0][0x1a0] ;  /* 0x00006800ff067624 */ /* 0x002fe200078e00ff */
        /* <DEDUP_REMOVED lines=10> */
.L_x_1074:
[----:B------:R-:W-:Y:S05]  /*2210*/  BSYNC B0 ;  /* 0x0000000000007941 */ /* 0x000fea0003800000 */
.L_x_1073:
[----:B-1----:R-:W-:Y:S01]  /*2220*/  SHF.R.S32.HI R7, RZ, 0x4, R14 ;  /* 0x00000004ff077819 */ /* 0x002fe2000001140e */
[C---:B------:R-:W-:Y:S01]  /*2230*/  IMAD.SHL.U32 R6, R20.reuse, 0x40, RZ ;  /* 0x0000004014067824 */ /* 0x040fe200078e00ff */
[----:B------:R-:W-:Y:S01]  /*2240*/  R2P PR, R20, 0x6 ;  /* 0x0000000614007804 */ /* 0x000fe20000000000 */
[----:B------:R-:W-:Y:S01]  /*2250*/  IMAD.SHL.U32 R2, R12, 0x40, RZ ;  /* 0x000000400c027824 */ /* 0x000fe200078e00ff */
[----:B------:R-:W-:Y:S01]  /*2260*/  LEA.HI R0, R14, R7, RZ, 0x1 ;  /* 0x000000070e007211 */ /* 0x000fe200078f08ff */
[----:B------:R-:W-:Y:S01]  /*2270*/  IMAD.SHL.U32 R3, R242, 0x8, RZ ;  /* 0x00000008f2037824 */ /* 0x000fe200078e00ff */
[----:B------:R-:W0:Y:S02]  /*2280*/  LDGDEPBAR ;  /* 0x00000000000079af */ /* 0x000e240000000000 */
[----:B------:R-:W-:Y:S02]  /*2290*/  LOP3.LUT R0, R0, 0xfffffffe, RZ, 0xc0, !PT ;  /* 0xfffffffe00007812 */ /* 0x000fe400078ec0ff */
[----:B------:R-:W-:-:S03]  /*22a0*/  LOP3.LUT R2, R2, 0x1c0, RZ, 0xc0, !PT ;  /* 0x000001c002027812 */ /* 0x000fc600078ec0ff */
[----:B------:R-:W-:Y:S01]  /*22b0*/  IMAD.IADD R7, R7, 0x1, -R0 ;  /* 0x0000000107077824 */ /* 0x000fe200078e0a00 */
[----:B------:R-:W-:-:S03]  /*22c0*/  LOP3.LUT R0, R6, 0x1c0, RZ, 0xc0, !PT ;  /* 0x000001c006007812 */ /* 0x000fc600078ec0ff */
[----:B------:R-:W-:Y:S01]  /*22d0*/  IMAD.SHL.U32 R6, R7, 0x8, RZ ;  /* 0x0000000807067824 */ /* 0x000fe200078e00ff */
[----:B------:R-:W-:Y:S02]  /*22e0*/  LOP3.LUT R3, R0, 0x8, R3, 0xf8, !PT ;  /* 0x0000000800037812 */ /* 0x000fe400078ef803 */
[----:B------:R-:W-:Y:S02]  /*22f0*/  SHF.R.U32.HI R0, RZ, 0x3, R0 ;  /* 0x00000003ff007819 */ /* 0x000fe40000011600 */
[----:B--2---:R-:W-:Y:S02]  /*2300*/  LOP3.LUT R8, R2, 0x8, R6, 0xf8, !PT ;  /* 0x0000000802087812 */ /* 0x004fe400078ef806 */
        /* <DEDUP_REMOVED lines=13> */
[----:B------:R-:W1:Y:S01]  /*23e0*/  LDSM.16.M88.4 R12, [R191+0x2000] ;  /* 0x00200000bf0c783b */ /* 0x000e620000000200 */
[----:B------:R-:W-:Y:S01]  /*23f0*/  IADD3 R195, R184, 0x4040, RZ ;  /* 0x00004040b8c37810 */ /* 0x000fe20007ffe0ff */
[----:B------:R-:W-:Y:S01]  /*2400*/  IMAD R192, R5, 0x2, R191 ;  /* 0x0000000205c07824 */ /* 0x000fe200078e02bf */
[----:B------:R-:W-:Y:S01]  /*2410*/  @P2 IADD3 R195, R2, -0x40, RZ ;  /* 0xffffffc002c32810 */ /* 0x000fe20007ffe0ff */
[----:B------:R-:W2:Y:S02]  /*2420*/  LDSM.16.M88.4 R32, [R184+0x4800] ;  /* 0x00480000b820783b */ /* 0x000ea40000000200 */
[----:B------:R-:W-:Y:S01]  /*2430*/  IMAD R193, R4, 0x2, R192 ;  /* 0x0000000204c17824 */ /* 0x000fe200078e02c0 */
[C---:B------:R-:W-:Y:S01]  /*2440*/  IADD3 R198, R195.reuse, 0x800, RZ ;  /* 0x00000800c3c67810 */ /* 0x040fe20007ffe0ff */
[----:B------:R-:W5:Y:S01]  /*2450*/  LDSM.16.M88.4 R28, [R184+0x5000] ;  /* 0x00500000b81c783b */ /* 0x000f620000000200 */
[----:B------:R-:W-:Y:S01]  /*2460*/  IMAD.IADD R189, R0, 0x1, R195 ;  /* 0x0000000100bd7824 */ /* 0x000fe200078e02c3 */
[C---:B------:R-:W-:Y:S01]  /*2470*/  IADD3 R197, R195.reuse, 0x1000, RZ ;  /* 0x00001000c3c57810 */ /* 0x040fe20007ffe0ff */
[----:B------:R-:W-:Y:S01]  /*2480*/  IMAD.SHL.U32 R0, R42, 0x2, RZ ;  /* 0x000000022a007824 */ /* 0x000fe200078e00ff */
[----:B------:R-:W3:Y:S01]  /*2490*/  LDSM.16.M88.4 R24, [R184+0x5800] ;  /* 0x00580000b818783b */ /* 0x000ee20000000200 */
[----:B------:R-:W-:-:S03]  /*24a0*/  IADD3 R196, R195, 0x1800, RZ ;  /* 0x00001800c3c47810 */ /* 0x000fc60007ffe0ff */
[----:B------:R-:W4:Y:S01]  /*24b0*/  LDSM.16.M88.4 R16, [R191] ;  /* 0x00000000bf10783b */ /* 0x000f220000000200 */
[----:B------:R-:W-:-:S03]  /*24c0*/  LOP3.LUT R0, R0, 0x6, RZ, 0xc0, !PT ;  /* 0x0000000600007812 */ /* 0x000fc600078ec0ff */
[----:B------:R-:W-:Y:S02]  /*24d0*/  LDSM.16.M88.4 R44, [R190+0x4000] ;  /* 0x00400000be2c783b */ /* 0x000fe40000000200 */
[----:B------:R-:W-:Y:S02]  /*24e0*/  IMAD R0, R41, 0x40, R0 ;  /* 0x0000004029007824 */ /* 0x000fe400078e0200 */
[----:B------:R-:W3:Y:S03]  /*24f0*/  LDSM.16.M88.4 R8, [R194+0x2000] ;  /* 0x00200000c208783b */ /* 0x000ee60000000200 */
[C---:B------:R-:W-:Y:S01]  /*2500*/  IADD3 R3, R0.reuse, 0x1, RZ ;  /* 0x0000000100037810 */ /* 0x040fe20007ffe0ff */
[----:B------:R-:W4:Y:S01]  /*2510*/  LDSM.16.M88.4 R48, [R190+0x4800] ;  /* 0x00480000be30783b */ /* 0x000f220000000200 */
[----:B------:R-:W-:Y:S02]  /*2520*/  IADD3 R2, R0, 0x8, RZ ;  /* 0x0000000800027810 */ /* 0x000fe40007ffe0ff */
[-C--:B------:R-:W-:Y:S01]  /*2530*/  ISETP.GE.AND P1, PT, R3, R40.reuse, PT ;  /* 0x000000280300720c */ /* 0x080fe20003f26270 */
[----:B------:R-:W4:Y:S01]  /*2540*/  LDSM.16.M88.4 R52, [R190+0x5000] ;  /* 0x00500000be34783b */ /* 0x000f220000000200 */
[----:B------:R-:W-:-:S02]  /*2550*/  ISETP.GE.AND P0, PT, R2, R40, PT ;  /* 0x000000280200720c */ /* 0x000fc40003f06270 */
[CC--:B------:R-:W-:Y:S01]  /*2560*/  ISETP.GE.AND P2, PT, R0.reuse, R40.reuse, PT ;  /* 0x000000280000720c */ /* 0x0c0fe20003f46270 */
[----:B------:R-:W4:Y:S01]  /*2570*/  LDSM.16.M88.4 R56, [R190+0x5800] ;  /* 0x00580000be38783b */ /* 0x000f220000000200 */
[C---:B------:R-:W-:Y:S02]  /*2580*/  IADD3 R2, R0.reuse, 0x9, RZ ;  /* 0x0000000900027810 */ /* 0x040fe40007ffe0ff */
[----:B------:R-:W-:Y:S01]  /*2590*/  IADD3 R6, R0, 0x10, RZ ;  /* 0x0000001000067810 */ /* 0x000fe20007ffe0ff */
[----:B------:R-:W4:Y:S01]  /*25a0*/  LDSM.16.M88.4 R20, [R194] ;  /* 0x00000000c214783b */ /* 0x000f220000000200 */
[----:B-1----:R-:W-:Y:S01]  /*25b0*/  HMMA.16816.F32.BF16 R88, R12, R36, RZ ;  /* 0x000000240c58723c */ /* 0x002fe200000418ff */
[-C--:B------:R-:W-:Y:S02]  /*25c0*/  ISETP.GE.AND P6, PT, R2, R40.reuse, PT ;  /* 0x000000280200720c */ /* 0x080fe40003fc6270 */
[----:B------:R-:W-:Y:S02]  /*25d0*/  IADD3 R2, R0, 0x18, RZ ;  /* 0x0000001800027810 */ /* 0x000fe40007ffe0ff */
[----:B------:R-:W-:-:S02]  /*25e0*/  ISETP.GE.AND P5, PT, R6, R40, PT ;  /* 0x000000280600720c */ /* 0x000fc40003fa6270 */
[----:B------:R-:W-:Y:S01]  /*25f0*/  ISETP.GE.AND P3, PT, R2, R40, PT ;  /* 0x000000280200720c */ /* 0x000fe20003f66270 */
[----:B--2---:R-:W-:Y:S01]  /*2600*/  HMMA.16816.F32.BF16 R80, R12, R32, RZ ;  /* 0x000000200c50723c */ /* 0x004fe200000418ff */
[C---:B------:R-:W-:Y:S02]  /*2610*/  IADD3 R2, R0.reuse, 0x19, RZ ;  /* 0x0000001900027810 */ /* 0x040fe40007ffe0ff */
[----:B------:R-:W-:-:S04]  /*2620*/  IADD3 R3, R0, 0x11, RZ ;  /* 0x0000001100037810 */ /* 0x000fc80007ffe0ff */
[----:B------:R-:W-:Y:S01]  /*2630*/  ISETP.GE.AND P4, PT, R3, R40, PT ;  /* 0x000000280300720c */ /* 0x000fe20003f86270 */
[C---:B-----5:R-:W-:Y:S08]  /*2640*/  HMMA.16816.F32.BF16 R72, R12.reuse, R28, RZ ;  /* 0x0000001c0c48723c */ /* 0x060ff000000418ff */
[C---:B---3--:R-:W-:Y:S08]  /*2650*/  HMMA.16816.F32.BF16 R64, R12.reuse, R24, RZ ;  /* 0x000000180c40723c */ /* 0x048ff000000418ff */
[C---:B------:R-:W-:Y:S08]  /*2660*/  HMMA.16816.F32.BF16 R84, R12.reuse, R38, RZ ;  /* 0x000000260c54723c */ /* 0x040ff000000418ff */
[C---:B------:R-:W-:Y:S08]  /*2670*/  HMMA.16816.F32.BF16 R76, R12.reuse, R34, RZ ;  /* 0x000000220c4c723c */ /* 0x040ff000000418ff */
[C---:B------:R-:W-:Y:S08]  /*2680*/  HMMA.16816.F32.BF16 R68, R12.reuse, R30, RZ ;  /* 0x0000001e0c44723c */ /* 0x040ff000000418ff */
[----:B------:R-:W-:Y:S08]  /*2690*/  HMMA.16816.F32.BF16 R60, R12, R26, RZ ;  /* 0x0000001a0c3c723c */ /* 0x000ff000000418ff */
[C---:B----4-:R-:W-:Y:S08]  /*26a0*/  HMMA.16816.F32.BF16 R12, R16.reuse, R36, RZ ;  /* 0x00000024100c723c */ /* 0x050ff000000418ff */
[C---:B------:R-:W-:Y:S08]  /*26b0*/  HMMA.16816.F32.BF16 R104, R16.reuse, R38, RZ ;  /* 0x000000261068723c */ /* 0x040ff000000418ff */
[C---:B------:R-:W-:Y:S08]  /*26c0*/  HMMA.16816.F32.BF16 R36, R16.reuse, R32, RZ ;  /* 0x000000201024723c */ /* 0x040ff000000418ff */
[C---:B------:R-:W-:Y:S08]  /*26d0*/  HMMA.16816.F32.BF16 R96, R16.reuse, R34, RZ ;  /* 0x000000221060723c */ /* 0x040ff000000418ff */
[C---:B------:R-:W-:Y:S08]  /*26e0*/  HMMA.16816.F32.BF16 R32, R16.reuse, R24, RZ ;  /* 0x000000181020723c */ /* 0x040ff000000418ff */
[C---:B------:R-:W-:Y:S08]  /*26f0*/  HMMA.16816.F32.BF16 R92, R16.reuse, R28, RZ ;  /* 0x0000001c105c723c */ /* 0x040ff000000418ff */
[C---:B------:R-:W-:Y:S01]  /*2700*/  HMMA.16816.F32.BF16 R100, R16.reuse, R30, RZ ;  /* 0x0000001e1064723c */ /* 0x040fe200000418ff */
[----:B------:R-:W-:Y:S07]  /*2710*/  LDSM.16.M88.4 R28, [R195] ;  /* 0x00000000c31c783b */ /* 0x000fee0000000200 */
[----:B------:R-:W-:Y:S01]  /*2720*/  HMMA.16816.F32.BF16 R24, R16, R26, RZ ;  /* 0x0000001a1018723c */ /* 0x000fe200000418ff */
[----:B------:R-:W1:Y:S07]  /*2730*/  LDSM.16.M88.4 R16, [R192] ;  /* 0x00000000c010783b */ /* 0x000e6e0000000200 */
[C---:B------:R-:W-:Y:S08]  /*2740*/  HMMA.16816.F32.BF16 R88, R8.reuse, R44, R88 ;  /* 0x0000002c0858723c */ /* 0x040ff00000041858 */
[C---:B------:R-:W-:Y:S08]  /*2750*/  HMMA.16816.F32.BF16 R136, R8.reuse, R48, R80 ;  /* 0x000000300888723c */ /* 0x040ff00000041850 */
[C---:B------:R-:W-:Y:S01]  /*2760*/  HMMA.16816.F32.BF16 R144, R8.reuse, R52, R72 ;  /* 0x000000340890723c */ /* 0x040fe20000041848 */
[----:B------:R-:W-:Y:S07]  /*2770*/  LDSM.16.M88.4 R72, [R189+0x1800] ;  /* 0x00180000bd48783b */ /* 0x000fee0000000200 */
[C---:B------:R-:W-:Y:S08]  /*2780*/  HMMA.16816.F32.BF16 R148, R8.reuse, R56, R64 ;  /* 0x000000380894723c */ /* 0x040ff00000041840 */
[C---:B------:R-:W-:Y:S08]  /*2790*/  HMMA.16816.F32.BF16 R140, R8.reuse, R46, R84 ;  /* 0x0000002e088c723c */ /* 0x040ff00000041854 */
[C---:B------:R-:W-:Y:S08]  /*27a0*/  HMMA.16816.F32.BF16 R132, R8.reuse, R50, R76 ;  /* 0x000000320884723c */ /* 0x040ff0000004184c */
[C---:B------:R-:W-:Y:S08]  /*27b0*/  HMMA.16816.F32.BF16 R128, R8.reuse, R54, R68 ;  /* 0x000000360880723c */ /* 0x040ff00000041844 */
[----:B------:R-:W-:Y:S08]  /*27c0*/  HMMA.16816.F32.BF16 R124, R8, R58, R60 ;  /* 0x0000003a087c723c */ /* 0x000ff0000004183c */
[C---:B------:R-:W-:Y:S01]  /*27d0*/  HMMA.16816.F32.BF16 R8, R20.reuse, R44, R12 ;  /* 0x0000002c1408723c */ /* 0x040fe2000004180c */
[----:B------:R-:W2:Y:S07]  /*27e0*/  LDSM.16.M88.4 R12, [R192+0x2000] ;  /* 0x00200000c00c783b */ /* 0x000eae0000000200 */
[C---:B------:R-:W-:Y:S01]  /*27f0*/  HMMA.16816.F32.BF16 R112, R20.reuse, R48, R36 ;  /* 0x000000301470723c */ /* 0x040fe20000041824 */
[----:B------:R-:W-:Y:S07]  /*2800*/  LDSM.16.M88.4 R36, [R195+0x1000] ;  /* 0x00100000c324783b */ /* 0x000fee0000000200 */
[C---:B------:R-:W-:Y:S01]  /*2810*/  HMMA.16816.F32.BF16 R116, R20.reuse, R56, R32 ;  /* 0x000000381474723c */ /* 0x040fe20000041820 */
[----:B------:R-:W-:Y:S07]  /*2820*/  LDSM.16.M88.4 R32, [R195+0x1800] ;  /* 0x00180000c320783b */ /* 0x000fee0000000200 */
[C---:B------:R-:W-:Y:S01]  /*2830*/  HMMA.16816.F32.BF16 R108, R20.reuse, R46, R104 ;  /* 0x0000002e146c723c */ /* 0x040fe20000041868 */
[----:B------:R-:W3:Y:S07]  /*2840*/  LDSM.16.M88.4 R44, [R195+0x800] ;  /* 0x00080000c32c783b */ /* 0x000eee0000000200 */
[C---:B------:R-:W-:Y:S08]  /*2850*/  HMMA.16816.F32.BF16 R120, R20.reuse, R52, R92 ;  /* 0x000000341478723c */ /* 0x040ff0000004185c */
[C---:B------:R-:W-:Y:S01]  /*2860*/  HMMA.16816.F32.BF16 R84, R20.reuse, R50, R96 ;  /* 0x000000321454723c */ /* 0x040fe20000041860 */
[----:B------:R-:W-:Y:S07]  /*2870*/  LDSM.16.M88.4 R48, [R189+0x800] ;  /* 0x00080000bd30783b */ /* 0x000fee0000000200 */
[C---:B------:R-:W-:Y:S01]  /*2880*/  HMMA.16816.F32.BF16 R80, R20.reuse, R54, R100 ;  /* 0x000000361450723c */ /* 0x040fe20000041864 */
[----:B------:R-:W-:Y:S07]  /*2890*/  LDSM.16.M88.4 R52, [R189+0x1000] ;  /* 0x00100000bd34783b */ /* 0x000fee0000000200 */
[----:B------:R-:W-:Y:S01]  /*28a0*/  HMMA.16816.F32.BF16 R64, R20, R58, R24 ;  /* 0x0000003a1440723c */ /* 0x000fe20000041818 */
[----:B------:R-:W-:Y:S04]  /*28b0*/  LDSM.16.M88.4 R24, [R189] ;  /* 0x00000000bd18783b */ /* 0x000fe80000000200 */
[----:B------:R-:W4:Y:S03]  /*28c0*/  LDSM.16.M88.4 R20, [R193] ;  /* 0x00000000c114783b */ /* 0x000f260000000200 */
[----:B-1----:R-:W-:Y:S01]  /*28d0*/  HMMA.16816.F32.BF16 R56, R16, R28, R8 ;  /* 0x0000001c1038723c */ /* 0x002fe20000041808 */
[----:B------:R-:W1:Y:S01]  /*28e0*/  LDSM.16.M88.4 R8, [R193+0x2000] ;  /* 0x00200000c108783b */ /* 0x000e620000000200 */
[----:B------:R-:W-:-:S06]  /*28f0*/  DEPBAR.LE SB0, 0x0 ;  /* 0x000080000000791a */ /* 0x000fcc0000000000 */
[C---:B--2---:R-:W-:Y:S08]  /*2900*/  HMMA.16816.F32.BF16 R60, R12.reuse, R28, R88 ;  /* 0x0000001c0c3c723c */ /* 0x044ff00000041858 */
[C---:B---3--:R-:W-:Y:S08]  /*2910*/  HMMA.16816.F32.BF16 R76, R12.reuse, R44, R136 ;  /* 0x0000002c0c4c723c */ /* 0x048ff00000041888 */
[C---:B------:R-:W-:Y:S08]  /*2920*/  HMMA.16816.F32.BF16 R92, R12.reuse, R36, R144 ;  /* 0x000000240c5c723c */ /* 0x040ff00000041890 */
[C---:B------:R-:W-:Y:S08]  /*2930*/  HMMA.16816.F32.BF16 R68, R12.reuse, R30, R140 ;  /* 0x0000001e0c44723c */ /* 0x040ff0000004188c */
[C---:B------:R-:W-:Y:S08]  /*2940*/  HMMA.16816.F32.BF16 R88, R12.reuse, R46, R132 ;  /* 0x0000002e0c58723c */ /* 0x040ff00000041884 */
[C---:B------:R-:W-:Y:S08]  /*2950*/  HMMA.16816.F32.BF16 R96, R12.reuse, R38, R128 ;  /* 0x000000260c60723c */ /* 0x040ff00000041880 */
[C---:B------:R-:W-:Y:S08]  /*2960*/  HMMA.16816.F32.BF16 R100, R12.reuse, R32, R148 ;  /* 0x000000200c64723c */ /* 0x040ff00000041894 */
[----:B------:R-:W-:Y:S08]  /*2970*/  HMMA.16816.F32.BF16 R104, R12, R34, R124 ;  /* 0x000000220c68723c */ /* 0x000ff0000004187c */
[----:B------:R-:W-:Y:S08]  /*2980*/  HMMA.16816.F32.BF16 R108, R16, R30, R108 ;  /* 0x0000001e106c723c */ /* 0x000ff0000004186c */
[----:B----4-:R-:W-:Y:S08]  /*2990*/  HMMA.16816.F32.BF16 R12, R20, R24, R56 ;  /* 0x00000018140c723c */ /* 0x010ff00000041838 */
[C---:B------:R-:W-:Y:S08]  /*29a0*/  HMMA.16816.F32.BF16 R84, R16.reuse, R46, R84 ;  /* 0x0000002e1054723c */ /* 0x040ff00000041854 */
[C---:B------:R-:W-:Y:S08]  /*29b0*/  HMMA.16816.F32.BF16 R124, R16.reuse, R36, R120 ;  /* 0x00000024107c723c */ /* 0x040ff00000041878 */
[C---:B------:R-:W-:Y:S08]  /*29c0*/  HMMA.16816.F32.BF16 R112, R16.reuse, R44, R112 ;  /* 0x0000002c1070723c */ /* 0x040ff00000041870 */
[C---:B------:R-:W-:Y:S08]  /*29d0*/  HMMA.16816.F32.BF16 R120, R16.reuse, R38, R80 ;  /* 0x000000261078723c */ /* 0x040ff00000041850 */
[C---:B------:R-:W-:Y:S08]  /*29e0*/  HMMA.16816.F32.BF16 R116, R16.reuse, R32, R116 ;  /* 0x000000201074723c */ /* 0x040ff00000041874 */
[----:B------:R-:W-:Y:S08]  /*29f0*/  HMMA.16816.F32.BF16 R80, R16, R34, R64 ;  /* 0x000000221050723c */ /* 0x000ff00000041840 */
[C---:B-1----:R-:W-:Y:S08]  /*2a00*/  HMMA.16816.F32.BF16 R16, R8.reuse, R24, R60 ;  /* 0x000000180810723c */ /* 0x042ff0000004183c */
[C---:B------:R-:W-:Y:S07]  /*2a10*/  HMMA.16816.F32.BF16 R28, R8.reuse, R26, R68 ;  /* 0x0000001a081c723c */ /* 0x040fee0000041844 */
[----:B------:R-:W-:Y:S01]  /*2a20*/  FSEL R68, R12, -INF , !P2 ;  /* 0xff8000000c447808 */ /* 0x000fe20005000000 */
[----:B------:R-:W-:Y:S01]  /*2a30*/  HMMA.16816.F32.BF16 R32, R8, R48, R76 ;  /* 0x000000300820723c */ /* 0x000fe2000004184c */
[----:B------:R-:W-:-:S06]  /*2a40*/  FSEL R69, R13, -INF , !P1 ;  /* 0xff8000000d457808 */ /* 0x000fcc0004800000 */
[----:B------:R-:W-:Y:S01]  /*2a50*/  FSEL R76, R14, -INF , !P2 ;  /* 0xff8000000e4c7808 */ /* 0x000fe20005000000 */
[----:B------:R-:W-:Y:S01]  /*2a60*/  HMMA.16816.F32.BF16 R36, R8, R50, R88 ;  /* 0x000000320824723c */ /* 0x000fe20000041858 */
[----:B------:R-:W-:Y:S02]  /*2a70*/  FSEL R78, R15, -INF , !P1 ;  /* 0xff8000000f4e7808 */ /* 0x000fe40004800000 */
[----:B------:R-:W-:Y:S02]  /*2a80*/  FSEL R42, R16, -INF , !P2 ;  /* 0xff800000102a7808 */ /* 0x000fe40005000000 */
[----:B------:R-:W-:-:S03]  /*2a90*/  FSEL R43, R17, -INF , !P1 ;  /* 0xff800000112b7808 */ /* 0x000fc60004800000 */
[C---:B------:R-:W-:Y:S01]  /*2aa0*/  HMMA.16816.F32.BF16 R44, R8.reuse, R52, R92 ;  /* 0x00000034082c723c */ /* 0x040fe2000004185c */
[----:B------:R-:W-:Y:S02]  /*2ab0*/  FSEL R30, R30, -INF , !P0 ;  /* 0xff8000001e1e7808 */ /* 0x000fe40004000000 */
[----:B------:R-:W-:Y:S02]  /*2ac0*/  FSEL R28, R28, -INF , !P0 ;  /* 0xff8000001c1c7808 */ /* 0x000fe40004000000 */
[----:B------:R-:W-:Y:S02]  /*2ad0*/  FSEL R31, R31, -INF , !P6 ;  /* 0xff8000001f1f7808 */ /* 0x000fe40007000000 */
[----:B------:R-:W-:Y:S01]  /*2ae0*/  FSEL R29, R29, -INF , !P6 ;  /* 0xff8000001d1d7808 */ /* 0x000fe20007000000 */
[----:B------:R-:W-:Y:S01]  /*2af0*/  HMMA.16816.F32.BF16 R64, R8, R54, R96 ;  /* 0x000000360840723c */ /* 0x000fe20000041860 */
[----:B------:R-:W-:Y:S02]  /*2b00*/  FSEL R128, R34, -INF , !P5 ;  /* 0xff80000022807808 */ /* 0x000fe40006800000 */
[----:B------:R-:W-:-:S02]  /*2b10*/  FSEL R129, R35, -INF , !P4 ;  /* 0xff80000023817808 */ /* 0x000fc40006000000 */
[----:B------:R-:W-:-:S03]  /*2b20*/  FSEL R77, R33, -INF , !P4 ;  /* 0xff800000214d7808 */ /* 0x000fc60006000000 */
[C---:B------:R-:W-:Y:S08]  /*2b30*/  HMMA.16816.F32.BF16 R60, R8.reuse, R72, R100 ;  /* 0x00000048083c723c */ /* 0x040ff00000041864 */
[----:B------:R-:W-:Y:S08]  /*2b40*/  HMMA.16816.F32.BF16 R56, R8, R74, R104 ;  /* 0x0000004a0838723c */ /* 0x000ff00000041868 */
[C---:B------:R-:W-:Y:S08]  /*2b50*/  HMMA.16816.F32.BF16 R8, R20.reuse, R26, R108 ;  /* 0x0000001a1408723c */ /* 0x040ff0000004186c */
[C---:B------:R-:W-:Y:S08]  /*2b60*/  HMMA.16816.F32.BF16 R12, R20.reuse, R50, R84 ;  /* 0x00000032140c723c */ /* 0x040ff00000041854 */
[----:B------:R-:W-:Y:S07]  /*2b70*/  HMMA.16816.F32.BF16 R24, R20, R48, R112 ;  /* 0x000000301418723c */ /* 0x000fee0000041870 */
[----:B------:R-:W-:-:S02]  /*2b80*/  FSEL R48, R18, -INF , !P2 ;  /* 0xff80000012307808 */ /* 0x000fc40005000000 */
        /* <DEDUP_REMOVED lines=8> */
[-C--:B------:R-:W-:Y:S02]  /*2c10*/  ISETP.GE.AND P1, PT, R2, R40.reuse, PT ;  /* 0x000000280200720c */ /* 0x080fe40003f26270 */
[----:B------:R-:W-:Y:S01]  /*2c20*/  IADD3 R2, R0, 0x21, RZ ;  /* 0x0000002100027810 */ /* 0x000fe20007ffe0ff */
[----:B------:R-:W-:Y:S01]  /*2c30*/  HMMA.16816.F32.BF16 R16, R20, R54, R120 ;  /* 0x000000361410723c */ /* 0x000fe20000041878 */
[----:B------:R-:W-:Y:S02]  /*2c40*/  FSEL R140, R14, -INF , !P3 ;  /* 0xff8000000e8c7808 */ /* 0x000fe40005800000 */
[----:B------:R-:W-:Y:S02]  /*2c50*/  ISETP.GE.AND P0, PT, R2, R40, PT ;  /* 0x000000280200720c */ /* 0x000fe40003f06270 */
[----:B------:R-:W-:-:S02]  /*2c60*/  IADD3 R2, R0, 0x28, RZ ;  /* 0x0000002800027810 */ /* 0x000fc40007ffe0ff */
[----:B------:R-:W-:Y:S02]  /*2c70*/  FSEL R136, R12, -INF , !P3 ;  /* 0xff8000000c887808 */ /* 0x000fe40005800000 */
[----:B------:R-:W-:Y:S02]  /*2c80*/  FSEL R141, R15, -INF , !P2 ;  /* 0xff8000000f8d7808 */ /* 0x000fe40005000000 */
[----:B------:R-:W-:Y:S02]  /*2c90*/  FSEL R131, R13, -INF , !P2 ;  /* 0xff8000000d837808 */ /* 0x000fe40005000000 */
[----:B------:R-:W-:Y:S01]  /*2ca0*/  ISETP.GE.AND P6, PT, R2, R40, PT ;  /* 0x000000280200720c */ /* 0x000fe20003fc6270 */
[----:B------:R-:W-:Y:S01]  /*2cb0*/  HMMA.16816.F32.BF16 R12, R20, R72, R116 ;  /* 0x00000048140c723c */ /* 0x000fe20000041874 */
[----:B------:R-:W-:Y:S02]  /*2cc0*/  IADD3 R2, R0, 0x29, RZ ;  /* 0x0000002900027810 */ /* 0x000fe40007ffe0ff */
[----:B------:R-:W-:-:S02]  /*2cd0*/  FSEL R142, R26, -INF , !P5 ;  /* 0xff8000001a8e7808 */ /* 0x000fc40006800000 */
[----:B------:R-:W-:Y:S02]  /*2ce0*/  FSEL R52, R32, -INF , !P5 ;  /* 0xff80000020347808 */ /* 0x000fe40006800000 */
[----:B------:R-:W-:Y:S01]  /*2cf0*/  FSEL R130, R24, -INF , !P5 ;  /* 0xff80000018827808 */ /* 0x000fe20006800000 */
[----:B------:R-:W-:Y:S01]  /*2d00*/  HMMA.16816.F32.BF16 R20, R20, R74, R80 ;  /* 0x0000004a1414723c */ /* 0x000fe20000041850 */
[----:B------:R-:W-:Y:S02]  /*2d10*/  ISETP.GE.AND P5, PT, R2, R40, PT ;  /* 0x000000280200720c */ /* 0x000fe40003fa6270 */
[----:B------:R-:W-:Y:S02]  /*2d20*/  IADD3 R2, R0, 0x30, RZ ;  /* 0x0000003000027810 */ /* 0x000fe40007ffe0ff */
[----:B------:R-:W-:Y:S02]  /*2d30*/  FSEL R143, R27, -INF , !P4 ;  /* 0xff8000001b8f7808 */ /* 0x000fe40006000000 */
[----:B------:R-:W-:-:S02]  /*2d40*/  FSEL R132, R25, -INF , !P4 ;  /* 0xff80000019847808 */ /* 0x000fc40006000000 */
[----:B------:R-:W-:Y:S02]  /*2d50*/  FSEL R163, R10, -INF , !P1 ;  /* 0xff8000000aa37808 */ /* 0x000fe40004800000 */
[----:B------:R-:W-:Y:S02]  /*2d60*/  FSEL R155, R46, -INF , !P1 ;  /* 0xff8000002e9b7808 */ /* 0x000fe40004800000 */
[----:B------:R-:W-:Y:S02]  /*2d70*/  FSEL R148, R44, -INF , !P1 ;  /* 0xff8000002c947808 */ /* 0x000fe40004800000 */
[----:B------:R-:W-:Y:S02]  /*2d80*/  FSEL R158, R8, -INF , !P1 ;  /* 0xff800000089e7808 */ /* 0x000fe40004800000 */
[----:B------:R-:W-:Y:S02]  /*2d90*/  ISETP.GE.AND P4, PT, R2, R40, PT ;  /* 0x000000280200720c */ /* 0x000fe40003f86270 */
[----:B------:R-:W-:-:S02]  /*2da0*/  ISETP.GE.AND P1, PT, R40, 0x41, PT ;  /* 0x000000412800780c */ /* 0x000fc40003f26270 */
[----:B------:R-:W-:Y:S02]  /*2db0*/  IADD3 R2, R0, 0x31, RZ ;  /* 0x0000003100027810 */ /* 0x000fe40007ffe0ff */
        /* <DEDUP_REMOVED lines=11> */
[-C--:B------:R-:W-:Y:S02]  /*2e70*/  ISETP.GE.AND P2, PT, R2, R40.reuse, PT ;  /* 0x000000280200720c */ /* 0x080fe40003f46270 */
[----:B------:R-:W-:Y:S01]  /*2e80*/  ISETP.GE.AND P0, PT, R0, R40, PT ;  /* 0x000000280000720c */ /* 0x000fe20003f06270 */
[----:B------:R-:W-:Y:S01]  /*2e90*/  IMAD.IADD R0, R153, 0x1, R152 ;  /* 0x0000000199007824 */ /* 0x000fe200078e0298 */
        /* <DEDUP_REMOVED lines=23> */
[----:B------:R-:W-:Y:S01]  /*3010*/  FSEL R176, R21, -INF , !P0 ;  /* 0xff80000015b07808 */ /* 0x000fe20004000000 */
[----:B------:R-:W-:Y:S06]  /*3020*/  BAR.SYNC.DEFER_BLOCKING 0x0 ;  /* 0x0000000000007b1d */ /* 0x000fec0000010000 */
[----:B------:R-:W-:Y:S05]  /*3030*/  @!P1 BRA `(.L_x_1075) ;  /* 0x0000031000009947 */ /* 0x000fea0003800000 */
[----:B------:R-:W-:Y:S01]  /*3040*/  ISETP.GE.AND P0, PT, R240, c[0x0][0x220], PT ;  /* 0x00008800f0007a0c */ /* 0x000fe20003f06270 */
[----:B------:R-:W-:Y:S01]  /*3050*/  BSSY B0, `(.L_x_1076) ;  /* 0x000002e000007945 */ /* 0x000fe20003800000 */
[----:B------:R-:W-:-:S04]  /*3060*/  LEA.HI.SX32 R6, R200, 0xfffffffe, 0x1a ;  /* 0xfffffffec8067811 */ /* 0x000fc800078fd2ff */
[----:B------:R-:W-:Y:S01]  /*3070*/  SHF.R.S32.HI R2, RZ, 0x1f, R6 ;  /* 0x0000001fff027819 */ /* 0x000fe20000011406 */
[----:B------:R-:W-:Y:S02]  /*3080*/  IMAD R3, R181, R6, RZ ;  /* 0x00000006b5037224 */ /* 0x000fe400078e02ff */
[----:B------:R-:W-:-:S04]  /*3090*/  IMAD.WIDE.U32 R6, R6, R185, R208 ;  /* 0x000000b906067225 */ /* 0x000fc800078e00d0 */
[----:B------:R-:W-:Y:S01]  /*30a0*/  IMAD R3, R2, R185, R3 ;  /* 0x000000b902037224 */ /* 0x000fe200078e0203 */
[-C--:B------:R-:W-:Y:S01]  /*30b0*/  @!P0 IADD3 R2, P5, R187, R6.reuse, RZ ;  /* 0x00000006bb028210 */ /* 0x080fe20007fbe0ff */
[----:B------:R-:W-:Y:S01]  /*30c0*/  @!P0 IMAD.MOV.U32 R14, RZ, RZ, c[0x0][0x19c] ;  /* 0x00006700ff0e8624 */ /* 0x000fe200078e00ff */
[----:B------:R-:W-:Y:S01]  /*30d0*/  @!P0 LEA R9, P3, R182, R6, 0x5 ;  /* 0x00000006b6098211 */ /* 0x000fe200078628ff */
[----:B------:R-:W-:Y:S01]  /*30e0*/  IMAD.IADD R3, R7, 0x1, R3 ;  /* 0x0000000107037824 */ /* 0x000fe200078e0203 */
[----:B------:R-:W-:Y:S01]  /*30f0*/  @!P0 LEA R12, P6, R6, c[0x0][0x168], 0x1 ;  /* 0x00005a00060c8a11 */ /* 0x000fe200078c08ff */
[----:B------:R1:W-:Y:S01]  /*3100*/  @P0 STS.128 [R199+0x4000], RZ ;  /* 0x004000ffc7000388 */ /* 0x0003e20000000c00 */
[----:B------:R-:W-:Y:S01]  /*3110*/  @!P0 LEA R10, P4, R2, c[0x0][0x168], 0x1 ;  /* 0x00005a00020a8a11 */ /* 0x000fe200078808ff */
[----:B------:R-:W-:Y:S01]  /*3120*/  @!P0 IMAD.X R11, R186, 0x1, R3, P5 ;  /* 0x00000001ba0b8824 */ /* 0x000fe200028e0603 */
[----:B------:R-:W-:Y:S02]  /*3130*/  @!P0 LEA R8, P2, R9, c[0x0][0x168], 0x1 ;  /* 0x00005a0009088a11 */ /* 0x000fe400078408ff */
[----:B------:R-:W-:-:S02]  /*3140*/  @!P0 LEA.HI.X R14, R182, R3, R14, 0x5, P3 ;  /* 0x00000003b60e8211 */ /* 0x000fc400018f2c0e */
[----:B------:R-:W-:Y:S02]  /*3150*/  @!P0 LEA.HI.X R13, R6, c[0x0][0x16c], R3, 0x1, P6 ;  /* 0x00005b00060d8a11 */ /* 0x000fe400030f0c03 */
        /* <DEDUP_REMOVED lines=18> */
[----:B------:R-:W-:Y:S01]  /*3280*/  IMAD.MOV.U32 R2, RZ, RZ, R6 ;  /* 0x000000ffff027224 */ /* 0x000fe200078e0006 */
        /* <DEDUP_REMOVED lines=10> */
.L_x_1077:
[----:B------:R-:W-:Y:S05]  /*3330*/  BSYNC B0 ;  /* 0x0000000000007941 */ /* 0x000fea0003800000 */
.L_x_1076:
[----:B------:R-:W0:Y:S02]  /*3340*/  LDGDEPBAR ;  /* 0x00000000000079af */ /* 0x000e240000000000 */
.L_x_1075:
[----:B--2---:R-:W-:Y:S01]  /*3350*/  FMNMX.FTZ R2, R42, R43, !PT ;  /* 0x0000002b2a027209 */ /* 0x004fe20007810000 */
[----:B------:R-:W-:Y:S01]  /*3360*/  IMAD R154, R183, 0x8, R154 ;  /* 0x00000008b79a7824 */ /* 0x000fe200078e029a */
[----:B------:R-:W-:Y:S01]  /*3370*/  FMNMX.FTZ R6, R68, R69, !PT ;  /* 0x0000004544067209 */ /* 0x000fe20007810000 */
[----:B------:R-:W-:Y:S01]  /*3380*/  IMAD.SHL.U32 R116, R41, 0x2, RZ ;  /* 0x0000000229747824 */ /* 0x000fe200078e00ff */
[----:B------:R-:W-:Y:S01]  /*3390*/  FMNMX.FTZ R2, R28, R2, !PT ;  /* 0x000000021c027209 */ /* 0x000fe20007810000 */
[----:B------:R-:W-:Y:S01]  /*33a0*/  IMAD.WIDE.U32 R118, R216, -0x2daee0ad, RZ ;  /* 0xd2511f53d8767825 */ /* 0x000fe200078e00ff */
[----:B------:R-:W-:Y:S01]  /*33b0*/  IADD3 R7, R154, 0x4, RZ ;  /* 0x000000049a077810 */ /* 0x000fe20007ffe0ff */
[----:B------:R-:W-:Y:S01]  /*33c0*/  UIADD3 UR12, UR19, -0x4498517b, URZ ;  /* 0xbb67ae85130c7890 */ /* 0x000fe2000fffe03f */
[----:B------:R-:W-:Y:S01]  /*33d0*/  FMNMX.FTZ R2, R29, R2, !PT ;  /* 0x000000021d027209 */ /* 0x000fe20007810000 */
[----:B------:R-:W-:Y:S01]  /*33e0*/  UIADD3 UR13, UR18, -0x61c88647, URZ ;  /* 0x9e3779b9120d7890 */ /* 0x000fe2000fffe03f */
[----:B------:R-:W-:Y:S01]  /*33f0*/  LOP3.LUT R206, R206, UR18, RZ, 0x3c, !PT ;  /* 0x00000012cece7c12 */ /* 0x000fe2000f8e3cff */
[----:B------:R-:W-:Y:S01]  /*3400*/  IMAD.WIDE.U32 R72, R7, -0x326172a9, RZ ;  /* 0xcd9e8d5707487825 */ /* 0x000fe200078e00ff */
[----:B------:R-:W-:Y:S01]  /*3410*/  FMNMX.FTZ R2, R52, R2, !PT ;  /* 0x0000000234027209 */ /* 0x000fe20007810000 */
[----:B------:R-:W-:Y:S01]  /*3420*/  UIADD3 UR11, UR18, 0x3c6ef372, URZ ;  /* 0x3c6ef372120b7890 */ /* 0x000fe2000fffe03f */
[----:B------:R-:W-:Y:S01]  /*3430*/  FMNMX.FTZ R6, R50, R6, !PT ;  /* 0x0000000632067209 */ /* 0x000fe20007810000 */
[----:B------:R-:W-:Y:S01]  /*3440*/  UIADD3 UR10, UR19, 0x76cf5d0a, URZ ;  /* 0x76cf5d0a130a7890 */ /* 0x000fe2000fffe03f */
[----:B------:R-:W-:Y:S01]  /*3450*/  FMNMX.FTZ R2, R77, R2, !PT ;  /* 0x000000024d027209 */ /* 0x000fe20007810000 */
[----:B------:R-:W-:Y:S01]  /*3460*/  UIADD3 UR8, UR19, 0x32370b8f, URZ ;  /* 0x32370b8f13087890 */ /* 0x000fe2000fffe03f */
[----:B------:R-:W-:Y:S01]  /*3470*/  LOP3.LUT R7, R73, R206, RZ, 0x3c, !PT ;  /* 0x000000ce49077212 */ /* 0x000fe200078e3cff */
[----:B------:R-:W-:Y:S01]  /*3480*/  IMAD.WIDE.U32 R58, R154, -0x326172a9, RZ ;  /* 0xcd9e8d579a3a7825 */ /* 0x000fe200078e00ff */
[----:B------:R-:W-:Y:S01]  /*3490*/  FMNMX.FTZ R2, R53, R2, !PT ;  /* 0x0000000235027209 */ /* 0x000fe20007810000 */
[----:B------:R-:W-:Y:S01]  /*34a0*/  UIADD3 UR9, UR18, -0x255992d5, URZ ;  /* 0xdaa66d2b12097890 */ /* 0x000fe2000fffe03f */
[----:B-1----:R-:W-:Y:S01]  /*34b0*/  FMNMX.FTZ R8, R51, R6, !PT ;  /* 0x0000000633087209 */ /* 0x002fe20007810000 */
[----:B------:R-:W-:Y:S01]  /*34c0*/  IMAD.WIDE.U32 R74, R7, -0x2daee0ad, RZ ;  /* 0xd2511f53074a7825 */ /* 0x000fe200078e00ff */
[----:B------:R-:W-:Y:S01]  /*34d0*/  FMNMX.FTZ R3, R54, R2, !PT ;  /* 0x0000000236037209 */ /* 0x000fe20007810000 */
[----:B------:R-:W-:Y:S01]  /*34e0*/  UIADD3 UR7, UR18, 0x78dde6e4, URZ ;  /* 0x78dde6e412077890 */ /* 0x000fe2000fffe03f */
[----:B------:R-:W-:Y:S01]  /*34f0*/  FMNMX.FTZ R2, R48, R49, !PT ;  /* 0x0000003130027209 */ /* 0x000fe20007810000 */
[----:B------:R-:W-:Y:S01]  /*3500*/  UIADD3 UR6, UR19, -0x126145ec, URZ ;  /* 0xed9eba1413067890 */ /* 0x000fe2000fffe03f */
[----:B------:R-:W-:Y:S01]  /*3510*/  FMNMX.FTZ R3, R148, R3, !PT ;  /* 0x0000000394037209 */ /* 0x000fe20007810000 */
[----:B------:R-:W-:Y:S01]  /*3520*/  UIADD3 UR4, UR19, -0x56f99767, URZ ;  /* 0xa906689913047890 */ /* 0x000fe2000fffe03f */
[----:B------:R-:W-:Y:S01]  /*3530*/  FMNMX.FTZ R2, R30, R2, !PT ;  /* 0x000000021e027209 */ /* 0x000fe20007810000 */
[----:B------:R-:W-:Y:S01]  /*3540*/  UIADD3 UR15, UR18, -0x4ab325aa, URZ ;  /* 0xb54cda56120f7890 */ /* 0x000fe2000fffe03f */
[----:B------:R-:W-:Y:S01]  /*3550*/  FMNMX.FTZ R3, R150, R3, !PT ;  /* 0x0000000396037209 */ /* 0x000fe20007810000 */
[----:B------:R-:W-:Y:S01]  /*3560*/  IMAD.SHL.U32 R185, R0, 0x2, RZ ;  /* 0x0000000200b97824 */ /* 0x000fe200078e00ff */
[----:B------:R-:W-:Y:S01]  /*3570*/  FMNMX.FTZ R2, R31, R2, !PT ;  /* 0x000000021f027209 */ /* 0x000fe20007810000 */
[----:B------:R-:W-:Y:S01]  /*3580*/  UIADD3 UR5, UR18, 0x1715609d, URZ ;  /* 0x1715609d12057890 */ /* 0x000fe2000fffe03f */
[----:B------:R-:W-:Y:S01]  /*3590*/  FMNMX.FTZ R3, R149, R3, !PT ;  /* 0x0000000395037209 */ /* 0x000fe20007810000 */
[--C-:B------:R-:W-:Y:S01]  /*35a0*/  IMAD R186, R5, 0x2, R185.reuse ;  /* 0x0000000205ba7824 */ /* 0x100fe200078e02b9 */
[----:B------:R-:W-:Y:S01]  /*35b0*/  FMNMX.FTZ R2, R128, R2, !PT ;  /* 0x0000000280027209 */ /* 0x000fe20007810000 */
[C---:B------:R-:W-:Y:S01]  /*35c0*/  IMAD R188, R4.reuse, 0x2, R185 ;  /* 0x0000000204bc7824 */ /* 0x040fe200078e02b9 */
[----:B------:R-:W-:Y:S01]  /*35d0*/  FMNMX.FTZ R3, R151, R3, !PT ;  /* 0x0000000397037209 */ /* 0x000fe20007810000 */
[----:B------:R-:W-:Y:S01]  /*35e0*/  IMAD R187, R4, 0x2, R186 ;  /* 0x0000000204bb7824 */ /* 0x000fe200078e02ba */
[----:B------:R-:W-:Y:S01]  /*35f0*/  FMNMX.FTZ R2, R129, R2, !PT ;  /* 0x0000000281027209 */ /* 0x000fe20007810000 */
[----:B------:R-:W-:Y:S01]  /*3600*/  LDSM.16.MT88.4 R24, [R185+0x6000] ;  /* 0x00600000b918783b */ /* 0x000fe20000004200 */
[----:B------:R-:W-:Y:S01]  /*3610*/  FMNMX.FTZ R3, R165, R3, !PT ;  /* 0x00000003a5037209 */ /* 0x000fe20007810000 */
[----:B------:R-:W-:Y:S01]  /*3620*/  UIADD3 UR14, UR19, 0x646e171e, URZ ;  /* 0x646e171e130e7890 */ /* 0x000fe2000fffe03f */
[----:B------:R-:W-:Y:S01]  /*3630*/  FMNMX.FTZ R2, R55, R2, !PT ;  /* 0x0000000237027209 */ /* 0x000fe20007810000 */
[----:B------:R-:W-:Y:S01]  /*3640*/  LDSM.16.MT88.4 R36, [R187+0x6000] ;  /* 0x00600000bb24783b */ /* 0x000fe20000004200 */
[----:B------:R-:W-:-:S02]  /*3650*/  FMNMX.FTZ R3, R167, R3, !PT ;  /* 0x00000003a7037209 */ /* 0x000fc40007810000 */
[----:B------:R-:W-:Y:S02]  /*3660*/  FMNMX.FTZ R6, R124, R2, !PT ;  /* 0x000000027c067209 */ /* 0x000fe40007810000 */
[----:B------:R-:W-:Y:S02]  /*3670*/  FMNMX.FTZ R3, R166, R3, !PT ;  /* 0x00000003a6037209 */ /* 0x000fe40007810000 */
[----:B------:R-:W-:Y:S02]  /*3680*/  LOP3.LUT R2, R119, UR19, R116, 0x96, !PT ;  /* 0x0000001377027c12 */ /* 0x000fe4000f8e9674 */
[----:B------:R-:W-:Y:S02]  /*3690*/  FMNMX.FTZ R6, R155, R6, !PT ;  /* 0x000000069b067209 */ /* 0x000fe40007810000 */
[----:B------:R-:W-:Y:S02]  /*36a0*/  LOP3.LUT R7, R75, UR12, R118, 0x96, !PT ;  /* 0x0000000c4b077c12 */ /* 0x000fe4000f8e9676 */
[----:B------:R-:W-:Y:S01]  /*36b0*/  FMNMX.FTZ R12, R168, R3, !PT ;  /* 0x00000003a80c7209 */ /* 0x000fe20007810000 */
[----:B------:R-:W-:Y:S01]  /*36c0*/  IMAD.WIDE.U32 R2, R2, -0x326172a9, RZ ;  /* 0xcd9e8d5702027825 */ /* 0x000fe200078e00ff */
[----:B------:R-:W-:-:S02]  /*36d0*/  FMNMX.FTZ R8, R130, R8, !PT ;  /* 0x0000000882087209 */ /* 0x000fc40007810000 */
[----:B------:R-:W-:Y:S01]  /*36e0*/  FMNMX.FTZ R6, R156, R6, !PT ;  /* 0x000000069c067209 */ /* 0x000fe20007810000 */
[----:B------:R-:W-:Y:S01]  /*36f0*/  IMAD.WIDE.U32 R56, R7, -0x326172a9, RZ ;  /* 0xcd9e8d5707387825 */ /* 0x000fe200078e00ff */
[----:B------:R-:W-:Y:S01]  /*3700*/  FMNMX.FTZ R9, R132, R8, !PT ;  /* 0x0000000884097209 */ /* 0x000fe20007810000 */
[----:B------:R-:W1:Y:S01]  /*3710*/  SHFL.BFLY PT, R14, R12, 0x2, 0x1f ;  /* 0x0c401f000c0e7f89 */ /* 0x000e6200000e0000 */
[----:B------:R-:W-:Y:S02]  /*3720*/  FMNMX.FTZ R7, R152, R6, !PT ;  /* 0x0000000698077209 */ /* 0x000fe40007810000 */
[----:B------:R-:W-:Y:S02]  /*3730*/  LOP3.LUT R6, R3, UR13, R72, 0x96, !PT ;  /* 0x0000000d03067c12 */ /* 0x000fe4000f8e9648 */
[----:B------:R-:W-:Y:S02]  /*3740*/  FMNMX.FTZ R8, R76, R78, !PT ;  /* 0x0000004e4c087209 */ /* 0x000fe40007810000 */
[----:B------:R-:W-:-:S02]  /*3750*/  FMNMX.FTZ R11, R136, R9, !PT ;  /* 0x00000009880b7209 */ /* 0x000fc40007810000 */
[----:B------:R-:W-:Y:S01]  /*3760*/  FMNMX.FTZ R9, R153, R7, !PT ;  /* 0x0000000799097209 */ /* 0x000fe20007810000 */
[----:B------:R-:W-:Y:S01]  /*3770*/  IMAD.WIDE.U32 R6, R6, -0x2daee0ad, RZ ;  /* 0xd2511f5306067825 */ /* 0x000fe200078e00ff */
[----:B------:R-:W-:Y:S02]  /*3780*/  LOP3.LUT R10, R57, UR11, R2, 0x96, !PT ;  /* 0x0000000b390a7c12 */ /* 0x000fe4000f8e9602 */
[----:B------:R-:W-:Y:S02]  /*3790*/  FMNMX.FTZ R13, R70, R8, !PT ;  /* 0x00000008460d7209 */ /* 0x000fe40007810000 */
[----:B------:R-:W-:Y:S01]  /*37a0*/  FMNMX.FTZ R8, R169, R9, !PT ;  /* 0x00000009a9087209 */ /* 0x000fe20007810000 */
[----:B------:R-:W-:Y:S01]  /*37b0*/  IMAD.WIDE.U32 R16, R10, -0x2daee0ad, RZ ;  /* 0xd2511f530a107825 */ /* 0x000fe200078e00ff */
[----:B------:R-:W-:Y:S02]  /*37c0*/  FMNMX.FTZ R9, R131, R11, !PT ;  /* 0x0000000b83097209 */ /* 0x000fe40007810000 */
[----:B------:R-:W-:-:S02]  /*37d0*/  FMNMX.FTZ R8, R170, R8, !PT ;  /* 0x00000008aa087209 */ /* 0x000fc40007810000 */
[----:B------:R-:W-:Y:S02]  /*37e0*/  LOP3.LUT R18, R7, UR10, R74, 0x96, !PT ;  /* 0x0000000a07127c12 */ /* 0x000fe4000f8e964a */
[----:B------:R-:W-:Y:S02]  /*37f0*/  FMNMX.FTZ R7, R158, R9, !PT ;  /* 0x000000099e077209 */ /* 0x000fe40007810000 */
[----:B------:R-:W-:Y:S02]  /*3800*/  FMNMX.FTZ R8, R171, R8, !PT ;  /* 0x00000008ab087209 */ /* 0x000fe40007810000 */
[----:B------:R-:W-:Y:S02]  /*3810*/  LOP3.LUT R11, R17, UR8, R6, 0x96, !PT ;  /* 0x00000008110b7c12 */ /* 0x000fe4000f8e9606 */
[----:B------:R-:W-:Y:S02]  /*3820*/  FMNMX.FTZ R7, R160, R7, !PT ;  /* 0x00000007a0077209 */ /* 0x000fe40007810000 */
[----:B------:R-:W-:Y:S01]  /*3830*/  FMNMX.FTZ R6, R71, R13, !PT ;  /* 0x0000000d47067209 */ /* 0x000fe20007810000 */
[----:B------:R-:W-:Y:S01]  /*3840*/  IMAD.WIDE.U32 R22, R11, -0x326172a9, RZ ;  /* 0xcd9e8d570b167825 */ /* 0x000fe200078e00ff */
[----:B------:R-:W-:-:S02]  /*3850*/  FMNMX.FTZ R8, R172, R8, !PT ;  /* 0x00000008ac087209 */ /* 0x000fc40007810000 */
[----:B------:R-:W-:Y:S02]  /*3860*/  LOP3.LUT R9, R59, R206, RZ, 0x3c, !PT ;  /* 0x000000ce3b097212 */ /* 0x000fe400078e3cff */
[----:B------:R-:W-:Y:S01]  /*3870*/  FMNMX.FTZ R7, R157, R7, !PT ;  /* 0x000000079d077209 */ /* 0x000fe20007810000 */
[----:B------:R-:W2:Y:S01]  /*3880*/  SHFL.BFLY PT, R15, R8, 0x2, 0x1f ;  /* 0x0c401f00080f7f89 */ /* 0x000ea200000e0000 */
[----:B------:R-:W-:Y:S01]  /*3890*/  FMNMX.FTZ R6, R142, R6, !PT ;  /* 0x000000068e067209 */ /* 0x000fe20007810000 */
[----:B------:R-:W-:Y:S01]  /*38a0*/  IMAD.WIDE.U32 R98, R9, -0x2daee0ad, RZ ;  /* 0xd2511f5309627825 */ /* 0x000fe200078e00ff */
[----:B-1----:R-:W-:Y:S02]  /*38b0*/  FMNMX.FTZ R10, R12, R14, !PT ;  /* 0x0000000e0c0a7209 */ /* 0x002fe40007810000 */
[----:B------:R-:W-:Y:S02]  /*38c0*/  FMNMX.FTZ R7, R159, R7, !PT ;  /* 0x000000079f077209 */ /* 0x000fe40007810000 */
[----:B------:R-:W-:Y:S01]  /*38d0*/  FMNMX.FTZ R6, R143, R6, !PT ;  /* 0x000000068f067209 */ /* 0x000fe20007810000 */
[----:B------:R-:W1:Y:S01]  /*38e0*/  SHFL.BFLY PT, R17, R10, 0x1, 0x1f ;  /* 0x0c201f000a117f89 */ /* 0x000e6200000e0000 */
[----:B------:R-:W-:-:S02]  /*38f0*/  FMNMX.FTZ R7, R173, R7, !PT ;  /* 0x00000007ad077209 */ /* 0x000fc40007810000 */
[----:B------:R-:W-:Y:S02]  /*3900*/  FMNMX.FTZ R6, R140, R6, !PT ;  /* 0x000000068c067209 */ /* 0x000fe40007810000 */
[----:B------:R-:W-:Y:S01]  /*3910*/  LOP3.LUT R9, R99, UR12, R118, 0x96, !PT ;  /* 0x0000000c63097c12 */ /* 0x000fe2000f8e9676 */
[----:B------:R-:W-:Y:S01]  /*3920*/  IMAD R99, R201, 0x10000, R201 ;  /* 0x00010000c9637824 */ /* 0x000fe200078e02c9 */
[----:B------:R-:W-:Y:S02]  /*3930*/  FMNMX.FTZ R7, R174, R7, !PT ;  /* 0x00000007ae077209 */ /* 0x000fe40007810000 */
[----:B------:R-:W-:Y:S01]  /*3940*/  LOP3.LUT R14, R3, UR13, R58, 0x96, !PT ;  /* 0x0000000d030e7c12 */ /* 0x000fe2000f8e963a */
[----:B------:R-:W-:Y:S01]  /*3950*/  IMAD.WIDE.U32 R46, R9, -0x326172a9, RZ ;  /* 0xcd9e8d57092e7825 */ /* 0x000fe200078e00ff */
[----:B------:R-:W-:Y:S02]  /*3960*/  FMNMX.FTZ R3, R141, R6, !PT ;  /* 0x000000068d037209 */ /* 0x000fe40007810000 */
[----:B------:R-:W-:Y:S01]  /*3970*/  FMNMX.FTZ R9, R175, R7, !PT ;  /* 0x00000007af097209 */ /* 0x000fe20007810000 */
[----:B------:R-:W-:Y:S01]  /*3980*/  IMAD.WIDE.U32 R6, R18, -0x326172a9, RZ ;  /* 0xcd9e8d5712067825 */ /* 0x000fe200078e00ff */
[----:B------:R-:W-:-:S02]  /*3990*/  FMNMX.FTZ R3, R163, R3, !PT ;  /* 0x00000003a3037209 */ /* 0x000fc40007810000 */
[----:B------:R-:W-:Y:S02]  /*39a0*/  FMNMX.FTZ R11, R176, R9, !PT ;  /* 0x00000009b00b7209 */ /* 0x000fe40007810000 */
[----:B------:R-:W-:Y:S02]  /*39b0*/  LOP3.LUT R12, R47, UR11, R2, 0x96, !PT ;  /* 0x0000000b2f0c7c12 */ /* 0x000fe4000f8e9602 */
[----:B------:R-:W-:Y:S01]  /*39c0*/  FMNMX.FTZ R2, R164, R3, !PT ;  /* 0x00000003a4027209 */ /* 0x000fe20007810000 */
[----:B------:R-:W3:Y:S01]  /*39d0*/  SHFL.BFLY PT, R97, R11, 0x2, 0x1f ;  /* 0x0c401f000b617f89 */ /* 0x000ee200000e0000 */
[----:B------:R-:W-:Y:S01]  /*39e0*/  LOP3.LUT R9, R7, UR9, R56, 0x96, !PT ;  /* 0x0000000907097c12 */ /* 0x000fe2000f8e9638 */
[----:B------:R-:W-:Y:S01]  /*39f0*/  IMAD.WIDE.U32 R20, R12, -0x2daee0ad, RZ ;  /* 0xd2511f530c147825 */ /* 0x000fe200078e00ff */
[----:B------:R-:W-:Y:S02]  /*3a00*/  FMNMX.FTZ R3, R161, R2, !PT ;  /* 0x00000002a1037209 */ /* 0x000fe40007810000 */
[----:B------:R-:W-:Y:S01]  /*3a10*/  LOP3.LUT R13, R23, UR7, R6, 0x96, !PT ;  /* 0x00000007170d7c12 */ /* 0x000fe2000f8e9606 */
[----:B------:R-:W-:Y:S01]  /*3a20*/  IMAD.WIDE.U32 R6, R14, -0x2daee0ad, RZ ;  /* 0xd2511f530e067825 */ /* 0x000fe200078e00ff */
[----:B--2---:R-:W-:-:S02]  /*3a30*/  FMNMX.FTZ R2, R8, R15, !PT ;  /* 0x0000000f08027209 */ /* 0x004fc40007810000 */
[----:B------:R-:W-:Y:S01]  /*3a40*/  FMNMX.FTZ R8, R162, R3, !PT ;  /* 0x00000003a2087209 */ /* 0x000fe20007810000 */
[----:B------:R-:W-:Y:S01]  /*3a50*/  IMAD.WIDE.U32 R34, R13, -0x2daee0ad, RZ ;  /* 0xd2511f530d227825 */ /* 0x000fe200078e00ff */
[----:B-1----:R-:W-:Y:S01]  /*3a60*/  FMNMX.FTZ R3, R10, R17, !PT ;  /* 0x000000110a037209 */ /* 0x002fe20007810000 */
[----:B------:R-:W1:Y:S01]  /*3a70*/  SHFL.BFLY PT, R15, R2, 0x1, 0x1f ;  /* 0x0c201f00020f7f89 */ /* 0x000e6200000e0000 */
[----:B------:R-:W-:Y:S02]  /*3a80*/  LOP3.LUT R14, R7, UR10, R98, 0x96, !PT ;  /* 0x0000000a070e7c12 */ /* 0x000fe4000f8e9662 */
[----:B------:R-:W-:Y:S01]  /*3a90*/  FMNMX.FTZ R7, R178, R8, !PT ;  /* 0x00000008b2077209 */ /* 0x000fe20007810000 */
[C---:B------:R-:W-:Y:S01]  /*3aa0*/  FMUL.FTZ R10, R3.reuse, c[0x0][0x23c] ;  /* 0x00008f00030a7a20 */ /* 0x040fe20000410000 */
[----:B------:R-:W-:Y:S01]  /*3ab0*/  FSETP.NEU.FTZ.AND P0, PT, R3, -INF , PT ;  /* 0xff8000000300780b */ /* 0x000fe20003f1d000 */
[----:B------:R-:W-:Y:S01]  /*3ac0*/  IMAD.WIDE.U32 R8, R9, -0x2daee0ad, RZ ;  /* 0xd2511f5309087825 */ /* 0x000fe200078e00ff */
[----:B------:R-:W-:-:S02]  /*3ad0*/  FMNMX.FTZ R12, R180, R7, !PT ;  /* 0x00000007b40c7209 */ /* 0x000fc40007810000 */
[----:B------:R-:W-:Y:S02]  /*3ae0*/  FSEL R7, R10, RZ, P0 ;  /* 0x000000ff0a077208 */ /* 0x000fe40000000000 */
[----:B------:R-:W-:Y:S02]  /*3af0*/  FMNMX.FTZ R12, R177, R12, !PT ;  /* 0x0000000cb10c7209 */ /* 0x000fe40007810000 */
[----:B------:R-:W-:Y:S01]  /*3b00*/  LOP3.LUT R13, R21, UR8, R6, 0x96, !PT ;  /* 0x00000008150d7c12 */ /* 0x000fe2000f8e9606 */
[----:B------:R-:W-:Y:S01]  /*3b10*/  FFMA.FTZ R6, R42, c[0x0][0x23c], -R7 ;  /* 0x00008f002a067a23 */ /* 0x000fe20000010807 */
[----:B------:R-:W-:Y:S02]  /*3b20*/  FMNMX.FTZ R12, R179, R12, !PT ;  /* 0x0000000cb30c7209 */ /* 0x000fe40007810000 */
[----:B------:R-:W-:Y:S01]  /*3b30*/  LOP3.LUT R9, R9, UR6, R16, 0x96, !PT ;  /* 0x0000000609097c12 */ /* 0x000fe2000f8e9610 */
[----:B------:R2:W-:Y:S01]  /*3b40*/  MUFU.EX2 R214, R6 ;  /* 0x0000000600d67308 */ /* 0x0005e20000000800 */
[----:B---3--:R-:W-:Y:S01]  /*3b50*/  FMNMX.FTZ R97, R11, R97, !PT ;  /* 0x000000610b617209 */ /* 0x008fe20007810000 */
[----:B------:R-:W3:Y:S01]  /*3b60*/  SHFL.BFLY PT, R16, R12, 0x2, 0x1f ;  /* 0x0c401f000c107f89 */ /* 0x000ee200000e0000 */
[----:B------:R-:W-:Y:S01]  /*3b70*/  LOP3.LUT R8, R35, UR4, R8, 0x96, !PT ;  /* 0x0000000423087c12 */ /* 0x000fe2000f8e9608 */
[----:B------:R-:W-:-:S02]  /*3b80*/  IMAD.WIDE.U32 R10, R14, -0x326172a9, RZ ;  /* 0xcd9e8d570e0a7825 */ /* 0x000fc400078e00ff */
[----:B------:R-:W4:Y:S01]  /*3b90*/  SHFL.BFLY PT, R17, R97, 0x1, 0x1f ;  /* 0x0c201f0061117f89 */ /* 0x000f2200000e0000 */
[----:B-1----:R-:W-:Y:S01]  /*3ba0*/  FMNMX.FTZ R2, R2, R15, !PT ;  /* 0x0000000f02027209 */ /* 0x002fe20007810000 */
[----:B------:R-:W-:Y:S01]  /*3bb0*/  IMAD.WIDE.U32 R44, R13, -0x326172a9, RZ ;  /* 0xcd9e8d570d2c7825 */ /* 0x000fe200078e00ff */
[----:B------:R-:W-:Y:S02]  /*3bc0*/  LOP3.LUT R21, R11, UR9, R46, 0x96, !PT ;  /* 0x000000090b157c12 */ /* 0x000fe4000f8e962e */
[----:B------:R-:W-:Y:S01]  /*3bd0*/  FSETP.NEU.FTZ.AND P0, PT, R2, -INF , PT ;  /* 0xff8000000200780b */ /* 0x000fe20003f1d000 */
[----:B------:R-:W-:Y:S01]  /*3be0*/  IMAD.WIDE.U32 R18, R9, -0x326172a9, RZ ;  /* 0xcd9e8d5709127825 */ /* 0x000fe200078e00ff */
[----:B------:R-:W-:-:S03]  /*3bf0*/  LOP3.LUT R32, R45, UR7, R10, 0x96, !PT ;  /* 0x000000072d207c12 */ /* 0x000fc6000f8e960a */
[--C-:B--2---:R-:W-:Y:S01]  /*3c00*/  FFMA.FTZ R6, R43, c[0x0][0x23c], -R7.reuse ;  /* 0x00008f002b067a23 */ /* 0x104fe20000010807 */
[----:B------:R-:W-:Y:S01]  /*3c10*/  LOP3.LUT R22, R19, UR5, R22, 0x96, !PT ;  /* 0x0000000513167c12 */ /* 0x000fe2000f8e9616 */
[----:B------:R-:W-:Y:S01]  /*3c20*/  IMAD.WIDE.U32 R8, R8, -0x326172a9, RZ ;  /* 0xcd9e8d5708087825 */ /* 0x000fe200078e00ff */
[----:B------:R-:W-:Y:S01]  /*3c30*/  LDSM.16.MT88.4 R40, [R186+0x6000] ;  /* 0x00600000ba28783b */ /* 0x000fe20000004200 */
[----:B------:R1:W-:Y:S02]  /*3c40*/  MUFU.EX2 R213, R6 ;  /* 0x0000000600d57308 */ /* 0x0003e40000000800 */
[----:B------:R-:W-:Y:S01]  /*3c50*/  IMAD.WIDE.U32 R32, R32, -0x2daee0ad, RZ ;  /* 0xd2511f5320207825 */ /* 0x000fe200078e00ff */
[----:B------:R-:W-:Y:S02]  /*3c60*/  LOP3.LUT R10, R9, UR15, R18, 0x96, !PT ;  /* 0x0000000f090a7c12 */ /* 0x000fe4000f8e9612 */
[----:B------:R-:W-:Y:S01]  /*3c70*/  LOP3.LUT R13, R8, 0xffff, RZ, 0xc0, !PT ;  /* 0x0000ffff080d7812 */ /* 0x000fe200078ec0ff */
[----:B------:R-:W-:Y:S01]  /*3c80*/  FFMA.FTZ R9, R29, c[0x0][0x23c], -R7 ;  /* 0x00008f001d097a23 */ /* 0x000fe20000010807 */
[----:B------:R-:W-:-:S02]  /*3c90*/  SHF.R.U32.HI R11, RZ, 0x10, R8 ;  /* 0x00000010ff0b7819 */ /* 0x000fc40000011608 */
[----:B---3--:R-:W-:Y:S01]  /*3ca0*/  FMNMX.FTZ R16, R12, R16, !PT ;  /* 0x000000100c107209 */ /* 0x008fe20007810000 */
[----:B------:R-:W2:Y:S01]  /*3cb0*/  MUFU.EX2 R133, R9 ;  /* 0x0000000900857308 */ /* 0x000ea20000000800 */
[----:B----4-:R-:W-:Y:S02]  /*3cc0*/  FMNMX.FTZ R97, R97, R17, !PT ;  /* 0x0000001161617209 */ /* 0x010fe40007810000 */
[----:B------:R-:W-:Y:S01]  /*3cd0*/  LOP3.LUT R15, R8, 0xff, RZ, 0xc0, !PT ;  /* 0x000000ff080f7812 */ /* 0x000fe200078ec0ff */
[----:B------:R-:W3:Y:S01]  /*3ce0*/  SHFL.BFLY PT, R17, R16, 0x1, 0x1f ;  /* 0x0c201f0010117f89 */ /* 0x000ee200000e0000 */
[----:B------:R-:W-:Y:S01]  /*3cf0*/  SHF.R.U32.HI R14, RZ, 0x18, R8 ;  /* 0x00000018ff0e7819 */ /* 0x000fe20000011608 */
[----:B-1----:R-:W-:Y:S01]  /*3d00*/  FFMA.FTZ R6, R28, c[0x0][0x23c], -R7 ;  /* 0x00008f001c067a23 */ /* 0x002fe20000010807 */
[----:B------:R-:W-:Y:S02]  /*3d10*/  SHF.R.U32.HI R13, RZ, 0x8, R13 ;  /* 0x00000008ff0d7819 */ /* 0x000fe4000001160d */
[----:B------:R-:W-:Y:S01]  /*3d20*/  LOP3.LUT R8, R10, 0xffff, RZ, 0xc0, !PT ;  /* 0x0000ffff0a087812 */ /* 0x000fe200078ec0ff */
[----:B------:R1:W-:Y:S01]  /*3d30*/  MUFU.EX2 R215, R6 ;  /* 0x0000000600d77308 */ /* 0x0003e20000000800 */
[----:B------:R-:W-:-:S02]  /*3d40*/  PRMT R15, R15, 0x5410, R13 ;  /* 0x000054100f0f7816 */ /* 0x000fc4000000000d */
[----:B------:R-:W-:Y:S02]  /*3d50*/  SHF.R.U32.HI R4, RZ, 0x10, R10 ;  /* 0x00000010ff047819 */ /* 0x000fe4000001160a */
[----:B------:R-:W-:Y:S01]  /*3d60*/  LOP3.LUT R12, R10, 0xff, RZ, 0xc0, !PT ;  /* 0x000000ff0a0c7812 */ /* 0x000fe200078ec0ff */
[----:B--2---:R-:W-:Y:S01]  /*3d70*/  IMAD.MOV.U32 R35, RZ, RZ, R133 ;  /* 0x000000ffff237224 */ /* 0x004fe200078e0085 */
[----:B------:R-:W-:Y:S02]  /*3d80*/  LOP3.LUT R9, R11, 0xff, RZ, 0xc0, !PT ;  /* 0x000000ff0b097812 */ /* 0x000fe400078ec0ff */
[----:B------:R-:W-:Y:S02]  /*3d90*/  SHF.R.U32.HI R8, RZ, 0x8, R8 ;  /* 0x00000008ff087819 */ /* 0x000fe40000011608 */
[----:B------:R-:W-:Y:S02]  /*3da0*/  SHF.R.U32.HI R10, RZ, 0x18, R10 ;  /* 0x00000018ff0a7819 */ /* 0x000fe4000001160a */
[----:B------:R-:W-:Y:S01]  /*3db0*/  PRMT R13, R12, 0x5410, R8 ;  /* 0x000054100c0d7816 */ /* 0x000fe20000000008 */
[----:B-1----:R-:W-:Y:S01]  /*3dc0*/  FMUL.FTZ R6, R2, c[0x0][0x23c] ;  /* 0x00008f0002067a20 */ /* 0x002fe20000410000 */
[----:B---3--:R-:W-:-:S04]  /*3dd0*/  FMNMX.FTZ R96, R16, R17, !PT ;  /* 0x0000001110607209 */ /* 0x008fc80007810000 */
[----:B------:R-:W-:Y:S02]  /*3de0*/  FSEL R6, R6, RZ, P0 ;  /* 0x000000ff06067208 */ /* 0x000fe40000000000 */
[----:B------:R-:W-:-:S03]  /*3df0*/  FSETP.NEU.FTZ.AND P0, PT, R97, -INF , PT ;  /* 0xff8000006100780b */ /* 0x000fc60003f1d000 */
[--C-:B------:R-:W-:Y:S02]  /*3e00*/  FFMA.FTZ R11, R30, c[0x0][0x23c], -R6.reuse ;  /* 0x00008f001e0b7a23 */ /* 0x100fe40000010806 */
[--C-:B------:R-:W-:Y:S02]  /*3e10*/  FFMA.FTZ R0, R31, c[0x0][0x23c], -R6.reuse ;  /* 0x00008f001f007a23 */ /* 0x100fe40000010806 */
[----:B------:R1:W-:Y:S01]  /*3e20*/  MUFU.EX2 R134, R11 ;  /* 0x0000000b00867308 */ /* 0x0003e20000000800 */
[----:B------:R-:W-:Y:S01]  /*3e30*/  FFMA.FTZ R5, R49, c[0x0][0x23c], -R6 ;  /* 0x00008f0031057a23 */ /* 0x000fe20000010806 */
[----:B------:R-:W2:Y:S06]  /*3e40*/  LDSM.16.MT88.4 R28, [R188+0x6000] ;  /* 0x00600000bc1c783b */ /* 0x000eac0000004200 */
[----:B------:R3:W4:Y:S01]  /*3e50*/  MUFU.EX2 R117, R0 ;  /* 0x0000000000757308 */ /* 0x0007220000000800 */
[----:B-1----:R-:W-:-:S07]  /*3e60*/  PRMT R11, R9, 0x5410, R14 ;  /* 0x00005410090b7816 */ /* 0x002fce000000000e */
[----:B------:R1:W-:Y:S01]  /*3e70*/  MUFU.EX2 R236, R5 ;  /* 0x0000000500ec7308 */ /* 0x0003e20000000800 */
[----:B------:R-:W-:Y:S01]  /*3e80*/  LOP3.LUT R9, R4, 0xff, RZ, 0xc0, !PT ;  /* 0x000000ff04097812 */ /* 0x000fe200078ec0ff */
[--C-:B------:R-:W-:Y:S01]  /*3e90*/  HSET2.LE.AND R4, R15, R99.reuse, PT ;  /* 0x000000630f047233 */ /* 0x100fe20003803000 */
[----:B------:R-:W-:Y:S01]  /*3ea0*/  IMAD.WIDE.U32 R14, R21, -0x2daee0ad, RZ ;  /* 0xd2511f53150e7825 */ /* 0x000fe200078e00ff */
[--C-:B------:R-:W-:Y:S01]  /*3eb0*/  HSET2.LE.AND R11, R11, R99.reuse, PT ;  /* 0x000000630b0b7233 */ /* 0x100fe20003803000 */
[----:B------:R-:W-:Y:S02]  /*3ec0*/  PRMT R9, R9, 0x5410, R10 ;  /* 0x0000541009097816 */ /* 0x000fe4000000000a */
[----:B---3--:R-:W-:Y:S01]  /*3ed0*/  FFMA.FTZ R0, R48, c[0x0][0x23c], -R6 ;  /* 0x00008f0030007a23 */ /* 0x008fe20000010806 */
[----:B----4-:R-:W-:Y:S02]  /*3ee0*/  F2FP.BF16.PACK_AB R8, R117, R134 ;  /* 0x000000867508723e */ /* 0x010fe400000010ff */
[----:B------:R-:W-:Y:S01]  /*3ef0*/  HSET2.LE.AND R9, R9, R99, PT ;  /* 0x0000006309097233 */ /* 0x000fe20003803000 */
[----:B------:R3:W4:Y:S01]  /*3f00*/  MUFU.EX2 R237, R0 ;  /* 0x0000000000ed7308 */ /* 0x0007220000000800 */
[----:B------:R-:W-:-:S02]  /*3f10*/  LOP3.LUT R11, R11, R8, RZ, 0xc0, !PT ;  /* 0x000000080b0b7212 */ /* 0x000fc400078ec0ff */
[----:B-1----:R-:W-:-:S04]  /*3f20*/  F2FP.BF16.PACK_AB R5, R133, R215 ;  /* 0x000000d78505723e */ /* 0x002fc800000010ff */
[----:B------:R-:W-:Y:S01]  /*3f30*/  LOP3.LUT R10, R4, R5, RZ, 0xc0, !PT ;  /* 0x00000005040a7212 */ /* 0x000fe200078ec0ff */
[----:B------:R-:W-:Y:S01]  /*3f40*/  HSET2.LE.AND R4, R13, R99, PT ;  /* 0x000000630d047233 */ /* 0x000fe20003803000 */
[----:B------:R-:W-:Y:S02]  /*3f50*/  F2FP.BF16.PACK_AB R5, R213, R214 ;  /* 0x000000d6d505723e */ /* 0x000fe400000010ff */
[----:B------:R-:W-:Y:S01]  /*3f60*/  LOP3.LUT R13, R15, UR6, R20, 0x96, !PT ;  /* 0x000000060f0d7c12 */ /* 0x000fe2000f8e9614 */
[----:B---3--:R-:W-:-:S04]  /*3f70*/  FMUL.FTZ R0, R97, c[0x0][0x23c] ;  /* 0x00008f0061007a20 */ /* 0x008fc80000410000 */
[----:B------:R-:W-:Y:S01]  /*3f80*/  IMAD.WIDE.U32 R20, R13, -0x326172a9, RZ ;  /* 0xcd9e8d570d147825 */ /* 0x000fe200078e00ff */
[----:B------:R-:W-:Y:S02]  /*3f90*/  FSEL R0, R0, RZ, P0 ;  /* 0x000000ff00007208 */ /* 0x000fe40000000000 */
[----:B------:R-:W-:-:S03]  /*3fa0*/  FSETP.NEU.FTZ.AND P0, PT, R96, -INF , PT ;  /* 0xff8000006000780b */ /* 0x000fc60003f1d000 */
[--C-:B------:R-:W-:Y:S02]  /*3fb0*/  FFMA.FTZ R8, R69, c[0x0][0x23c], -R0.reuse ;  /* 0x00008f0045087a23 */ /* 0x100fe40000010800 */
[--C-:B------:R-:W-:Y:S02]  /*3fc0*/  FFMA.FTZ R12, R68, c[0x0][0x23c], -R0.reuse ;  /* 0x00008f00440c7a23 */ /* 0x100fe40000010800 */
[----:B------:R1:W-:Y:S08]  /*3fd0*/  MUFU.EX2 R234, R8 ;  /* 0x0000000800ea7308 */ /* 0x0003f00000000800 */
[----:B------:R4:W-:Y:S01]  /*3fe0*/  MUFU.EX2 R235, R12 ;  /* 0x0000000c00eb7308 */ /* 0x0009e20000000800 */
[----:B-1----:R-:W-:Y:S01]  /*3ff0*/  LOP3.LUT R8, R4, R5, RZ, 0xc0, !PT ;  /* 0x0000000504087212 */ /* 0x002fe200078ec0ff */
[----:B------:R-:W-:Y:S01]  /*4000*/  FFMA.FTZ R4, R50, c[0x0][0x23c], -R0 ;  /* 0x00008f0032047a23 */ /* 0x000fe20000010800 */
[----:B------:R-:W-:-:S05]  /*4010*/  LOP3.LUT R5, R33, UR4, R14, 0x96, !PT ;  /* 0x0000000421057c12 */ /* 0x000fca000f8e960e */
[----:B------:R1:W-:Y:S01]  /*4020*/  MUFU.EX2 R232, R4 ;  /* 0x0000000400e87308 */ /* 0x0003e20000000800 */
[----:B----4-:R-:W-:-:S04]  /*4030*/  F2FP.BF16.PACK_AB R12, R236, R237 ;  /* 0x000000edec0c723e */ /* 0x010fc800000010ff */
[----:B------:R-:W-:Y:S01]  /*4040*/  LOP3.LUT R9, R9, R12, RZ, 0xc0, !PT ;  /* 0x0000000c09097212 */ /* 0x000fe200078ec0ff */
[----:B------:R-:W-:Y:S02]  /*4050*/  FFMA.FTZ R12, R51, c[0x0][0x23c], -R0 ;  /* 0x00008f00330c7a23 */ /* 0x000fe40000010800 */
[----:B------:R-:W-:Y:S02]  /*4060*/  LDSM.16.MT88.4 R48, [R186+0x6800] ;  /* 0x00680000ba30783b */ /* 0x000fe40000004200 */
[----:B------:R3:W-:Y:S02]  /*4070*/  MUFU.EX2 R233, R12 ;  /* 0x0000000c00e97308 */ /* 0x0007e40000000800 */
[----:B------:R-:W-:Y:S01]  /*4080*/  HMMA.16816.F32.BF16 R112, R8, R24, RZ ;  /* 0x000000180870723c */ /* 0x000fe200000418ff */
[----:B-1----:R-:W-:-:S05]  /*4090*/  FMUL.FTZ R4, R96, c[0x0][0x23c] ;  /* 0x00008f0060047a20 */ /* 0x002fca0000410000 */
[----:B------:R-:W-:Y:S02]  /*40a0*/  FSEL R4, R4, RZ, P0 ;  /* 0x000000ff04047208 */ /* 0x000fe40000000000 */
[C---:B--2---:R-:W-:Y:S03]  /*40b0*/  HMMA.16816.F32.BF16 R100, R8.reuse, R28, RZ ;  /* 0x0000001c0864723c */ /* 0x044fe600000418ff */
[--C-:B------:R-:W-:Y:S02]  /*40c0*/  FFMA.FTZ R14, R70, c[0x0][0x23c], -R4.reuse ;  /* 0x00008f00460e7a23 */ /* 0x100fe40000010804 */
[----:B---3--:R-:W-:Y:S02]  /*40d0*/  IMAD.WIDE.U32 R12, R5, -0x326172a9, RZ ;  /* 0xcd9e8d57050c7825 */ /* 0x008fe400078e00ff */
[----:B------:R1:W-:Y:S01]  /*40e0*/  MUFU.EX2 R230, R14 ;  /* 0x0000000e00e67308 */ /* 0x0003e20000000800 */
[----:B------:R-:W-:Y:S01]  /*40f0*/  HMMA.16816.F32.BF16 R88, R8, R40, RZ ;  /* 0x000000280858723c */ /* 0x000fe200000418ff */
[----:B------:R-:W-:Y:S01]  /*4100*/  FFMA.FTZ R16, R71, c[0x0][0x23c], -R4 ;  /* 0x00008f0047107a23 */ /* 0x000fe20000010804 */
[----:B------:R-:W-:-:S02]  /*4110*/  LOP3.LUT R5, R13, UR15, R20, 0x96, !PT ;  /* 0x0000000f0d057c12 */ /* 0x000fc4000f8e9614 */
[C---:B------:R-:W-:Y:S02]  /*4120*/  LOP3.LUT R13, R12.reuse, 0xffff, RZ, 0xc0, !PT ;  /* 0x0000ffff0c0d7812 */ /* 0x040fe400078ec0ff */
[----:B------:R-:W-:Y:S01]  /*4130*/  LOP3.LUT R17, R12, 0xff, RZ, 0xc0, !PT ;  /* 0x000000ff0c117812 */ /* 0x000fe200078ec0ff */
[----:B------:R2:W3:Y:S01]  /*4140*/  MUFU.EX2 R231, R16 ;  /* 0x0000001000e77308 */ /* 0x0004e20000000800 */
[----:B------:R-:W-:Y:S01]  /*4150*/  SHF.R.U32.HI R19, RZ, 0x18, R12 ;  /* 0x00000018ff137819 */ /* 0x000fe2000001160c */
[----:B------:R-:W-:Y:S01]  /*4160*/  HMMA.16816.F32.BF16 R104, R8, R36, RZ ;  /* 0x000000240868723c */ /* 0x000fe200000418ff */
[----:B------:R-:W-:-:S04]  /*4170*/  SHF.R.U32.HI R15, RZ, 0x8, R13 ;  /* 0x00000008ff0f7819 */ /* 0x000fc8000001160d */
[----:B------:R-:W-:Y:S02]  /*4180*/  PRMT R18, R17, 0x5410, R15 ;  /* 0x0000541011127816 */ /* 0x000fe4000000000f */
[----:B-1----:R-:W-:Y:S01]  /*4190*/  SHF.R.U32.HI R14, RZ, 0x10, R12 ;  /* 0x00000010ff0e7819 */ /* 0x002fe2000001160c */
[C---:B------:R-:W-:Y:S01]  /*41a0*/  HMMA.16816.F32.BF16 R108, R8.reuse, R26, RZ ;  /* 0x0000001a086c723c */ /* 0x040fe200000418ff */
[C---:B------:R-:W-:Y:S02]  /*41b0*/  LOP3.LUT R12, R5.reuse, 0xffff, RZ, 0xc0, !PT ;  /* 0x0000ffff050c7812 */ /* 0x040fe400078ec0ff */
[----:B------:R-:W-:Y:S01]  /*41c0*/  LOP3.LUT R13, R14, 0xff, RZ, 0xc0, !PT ;  /* 0x000000ff0e0d7812 */ /* 0x000fe200078ec0ff */
[----:B------:R-:W-:Y:S01]  /*41d0*/  FFMA.FTZ R14, R76, c[0x0][0x23c], -R4 ;  /* 0x00008f004c0e7a23 */ /* 0x000fe20000010804 */
[----:B------:R-:W-:Y:S02]  /*41e0*/  LOP3.LUT R17, R5, 0xff, RZ, 0xc0, !PT ;  /* 0x000000ff05117812 */ /* 0x000fe400078ec0ff */
[----:B--2---:R-:W-:Y:S01]  /*41f0*/  SHF.R.U32.HI R16, RZ, 0x8, R12 ;  /* 0x00000008ff107819 */ /* 0x004fe2000001160c */
[----:B------:R1:W-:Y:S01]  /*4200*/  MUFU.EX2 R226, R14 ;  /* 0x0000000e00e27308 */ /* 0x0003e20000000800 */
[----:B------:R-:W-:Y:S01]  /*4210*/  PRMT R15, R13, 0x5410, R19 ;  /* 0x000054100d0f7816 */ /* 0x000fe20000000013 */
[----:B------:R-:W-:Y:S01]  /*4220*/  FFMA.FTZ R13, R78, c[0x0][0x23c], -R4 ;  /* 0x00008f004e0d7a23 */ /* 0x000fe20000010804 */
[--C-:B------:R-:W-:Y:S01]  /*4230*/  SHF.R.U32.HI R12, RZ, 0x10, R5.reuse ;  /* 0x00000010ff0c7819 */ /* 0x100fe20000011605 */
[C---:B------:R-:W-:Y:S01]  /*4240*/  HMMA.16816.F32.BF16 R92, R8.reuse, R30, RZ ;  /* 0x0000001e085c723c */ /* 0x040fe200000418ff */
[----:B------:R-:W-:Y:S01]  /*4250*/  PRMT R19, R17, 0x5410, R16 ;  /* 0x0000541011137816 */ /* 0x000fe20000000010 */
[--C-:B------:R-:W-:Y:S01]  /*4260*/  HSET2.LE.AND R15, R15, R99.reuse, PT ;  /* 0x000000630f0f7233 */ /* 0x100fe20003803000 */
[----:B------:R-:W-:Y:S01]  /*4270*/  SHF.R.U32.HI R17, RZ, 0x18, R5 ;  /* 0x00000018ff117819 */ /* 0x000fe20000011605 */
[----:B------:R-:W-:Y:S01]  /*4280*/  HSET2.LE.AND R5, R18, R99, PT ;  /* 0x0000006312057233 */ /* 0x000fe20003803000 */
[----:B------:R-:W-:Y:S01]  /*4290*/  LOP3.LUT R16, R12, 0xff, RZ, 0xc0, !PT ;  /* 0x000000ff0c107812 */ /* 0x000fe200078ec0ff */
[----:B------:R2:W4:Y:S01]  /*42a0*/  MUFU.EX2 R224, R13 ;  /* 0x0000000d00e07308 */ /* 0x0005220000000800 */
[----:B---3--:R-:W-:Y:S01]  /*42b0*/  F2FP.BF16.PACK_AB R12, R231, R230 ;  /* 0x000000e6e70c723e */ /* 0x008fe200000010ff */
[----:B------:R-:W-:Y:S01]  /*42c0*/  HMMA.16816.F32.BF16 R84, R8, R42, RZ ;  /* 0x0000002a0854723c */ /* 0x000fe200000418ff */
[----:B------:R-:W-:Y:S01]  /*42d0*/  PRMT R16, R16, 0x5410, R17 ;  /* 0x0000541010107816 */ /* 0x000fe20000000011 */
[----:B------:R-:W-:Y:S01]  /*42e0*/  FFMA.FTZ R17, R77, c[0x0][0x23c], -R7 ;  /* 0x00008f004d117a23 */ /* 0x000fe20000010807 */
[----:B------:R-:W-:-:S02]  /*42f0*/  LOP3.LUT R15, R15, R12, RZ, 0xc0, !PT ;  /* 0x0000000c0f0f7212 */ /* 0x000fc400078ec0ff */
[----:B-1----:R-:W-:Y:S01]  /*4300*/  F2FP.BF16.PACK_AB R14, R233, R232 ;  /* 0x000000e8e90e723e */ /* 0x002fe200000010ff */
[----:B------:R1:W-:Y:S01]  /*4310*/  MUFU.EX2 R228, R17 ;  /* 0x0000001100e47308 */ /* 0x0003e20000000800 */
[----:B------:R-:W-:Y:S01]  /*4320*/  F2FP.BF16.PACK_AB R12, R234, R235 ;  /* 0x000000ebea0c723e */ /* 0x000fe200000010ff */
[----:B------:R-:W-:Y:S01]  /*4330*/  HMMA.16816.F32.BF16 R80, R8, R38, RZ ;  /* 0x000000260850723c */ /* 0x000fe200000418ff */
[----:B------:R-:W-:Y:S01]  /*4340*/  LOP3.LUT R14, R5, R14, RZ, 0xc0, !PT ;  /* 0x0000000e050e7212 */ /* 0x000fe200078ec0ff */
[----:B------:R-:W-:Y:S01]  /*4350*/  HSET2.LE.AND R5, R19, R99, PT ;  /* 0x0000006313057233 */ /* 0x000fe20003803000 */
[----:B--2---:R-:W-:-:S04]  /*4360*/  FFMA.FTZ R13, R52, c[0x0][0x23c], -R7 ;  /* 0x00008f00340d7a23 */ /* 0x004fc80000010807 */
[----:B------:R-:W-:Y:S01]  /*4370*/  LOP3.LUT R12, R5, R12, RZ, 0xc0, !PT ;  /* 0x0000000c050c7212 */ /* 0x000fe200078ec0ff */
[----:B------:R-:W-:Y:S02]  /*4380*/  FFMA.FTZ R5, R53, c[0x0][0x23c], -R7 ;  /* 0x00008f0035057a23 */ /* 0x000fe40000010807 */
[----:B------:R-:W-:Y:S01]  /*4390*/  IMAD.WIDE.U32 R8, R22, -0x2daee0ad, RZ ;  /* 0xd2511f5316087825 */ /* 0x000fe200078e00ff */
[----:B------:R2:W-:Y:S04]  /*43a0*/  MUFU.EX2 R229, R13 ;  /* 0x0000000d00e57308 */ /* 0x0005e80000000800 */
[----:B------:R-:W-:Y:S02]  /*43b0*/  LOP3.LUT R11, R8, 0xff, RZ, 0xc0, !PT ;  /* 0x000000ff080b7812 */ /* 0x000fe400078ec0ff */
[----:B-1----:R-:W-:-:S02]  /*43c0*/  SHF.R.U32.HI R17, RZ, 0x10, R8 ;  /* 0x00000010ff117819 */ /* 0x002fc40000011608 */
[----:B------:R1:W-:Y:S01]  /*43d0*/  MUFU.EX2 R227, R5 ;  /* 0x0000000500e37308 */ /* 0x0003e20000000800 */
[----:B--2---:R-:W-:Y:S01]  /*43e0*/  HSET2.LE.AND R13, R16, R99, PT ;  /* 0x00000063100d7233 */ /* 0x004fe20003803000 */
[----:B----4-:R-:W-:-:S04]  /*43f0*/  F2FP.BF16.PACK_AB R16, R224, R226 ;  /* 0x000000e2e010723e */ /* 0x010fc800000010ff */
[----:B------:R-:W-:Y:S01]  /*4400*/  LOP3.LUT R13, R13, R16, RZ, 0xc0, !PT ;  /* 0x000000100d0d7212 */ /* 0x000fe200078ec0ff */
[----:B------:R-:W-:Y:S02]  /*4410*/  FFMA.FTZ R16, R55, c[0x0][0x23c], -R6 ;  /* 0x00008f0037107a23 */ /* 0x000fe40000010806 */
[----:B-1----:R-:W-:Y:S02]  /*4420*/  FFMA.FTZ R5, R54, c[0x0][0x23c], -R7 ;  /* 0x00008f0036057a23 */ /* 0x002fe40000010807 */
[----:B------:R1:W-:Y:S01]  /*4430*/  MUFU.EX2 R223, R16 ;  /* 0x0000001000df7308 */ /* 0x0003e20000000800 */
[----:B------:R-:W-:Y:S01]  /*4440*/  LDSM.16.MT88.4 R52, [R187+0x6800] ;  /* 0x00680000bb34783b */ /* 0x000fe20000004200 */
[C---:B------:R-:W-:Y:S06]  /*4450*/  HMMA.16816.F32.BF16 R60, R12.reuse, R36, RZ ;  /* 0x000000240c3c723c */ /* 0x040fec00000418ff */
[----:B------:R2:W3:Y:S01]  /*4460*/  MUFU.EX2 R225, R5 ;  /* 0x0000000500e17308 */ /* 0x0004e20000000800 */
[----:B------:R-:W-:Y:S01]  /*4470*/  IMAD.MOV.U32 R37, RZ, RZ, R134 ;  /* 0x000000ffff257224 */ /* 0x000fe200078e0086 */
[----:B------:R-:W-:Y:S01]  /*4480*/  HMMA.16816.F32.BF16 R76, R12, R24, RZ ;  /* 0x000000180c4c723c */ /* 0x000fe200000418ff */
[----:B-1----:R-:W-:-:S07]  /*4490*/  SHF.R.U32.HI R16, RZ, 0x18, R8 ;  /* 0x00000018ff107819 */ /* 0x002fce0000011608 */
[----:B------:R-:W-:Y:S01]  /*44a0*/  HMMA.16816.F32.BF16 R120, R12, R26, RZ ;  /* 0x0000001a0c78723c */ /* 0x000fe200000418ff */
[----:B------:R-:W1:Y:S01]  /*44b0*/  LDSM.16.MT88.4 R24, [R185+0x6800] ;  /* 0x00680000b918783b */ /* 0x000e620000004200 */
[----:B--2---:R-:W-:-:S06]  /*44c0*/  LOP3.LUT R5, R8, 0xffff, RZ, 0xc0, !PT ;  /* 0x0000ffff08057812 */ /* 0x004fcc00078ec0ff */
[C---:B------:R-:W-:Y:S01]  /*44d0*/  HMMA.16816.F32.BF16 R68, R12.reuse, R28, RZ ;  /* 0x0000001c0c44723c */ /* 0x040fe200000418ff */
[----:B------:R-:W-:Y:S02]  /*44e0*/  SHF.R.U32.HI R10, RZ, 0x8, R5 ;  /* 0x00000008ff0a7819 */ /* 0x000fe40000011605 */
[----:B------:R-:W-:Y:S01]  /*44f0*/  LOP3.LUT R5, R9, UR14, R34, 0x96, !PT ;  /* 0x0000000e09057c12 */ /* 0x000fe2000f8e9622 */
[----:B------:R-:W-:Y:S01]  /*4500*/  FFMA.FTZ R9, R124, c[0x0][0x23c], -R6 ;  /* 0x00008f007c097a23 */ /* 0x000fe20000010806 */
[----:B------:R-:W-:Y:S01]  /*4510*/  PRMT R18, R11, 0x5410, R10 ;  /* 0x000054100b127816 */ /* 0x000fe2000000000a */
[----:B------:R-:W-:Y:S01]  /*4520*/  IMAD.MOV.U32 R34, RZ, RZ, R117 ;  /* 0x000000ffff227224 */ /* 0x000fe200078e0075 */
[----:B------:R-:W-:Y:S01]  /*4530*/  LOP3.LUT R8, R5, 0xffff, RZ, 0xc0, !PT ;  /* 0x0000ffff05087812 */ /* 0x000fe200078ec0ff */
[----:B------:R2:W4:Y:S01]  /*4540*/  MUFU.EX2 R222, R9 ;  /* 0x0000000900de7308 */ /* 0x0005220000000800 */
[----:B------:R-:W-:Y:S01]  /*4550*/  LOP3.LUT R10, R17, 0xff, RZ, 0xc0, !PT ;  /* 0x000000ff110a7812 */ /* 0x000fe200078ec0ff */
[----:B------:R-:W-:Y:S01]  /*4560*/  HMMA.16816.F32.BF16 R124, R12, R30, RZ ;  /* 0x0000001e0c7c723c */ /* 0x000fe200000418ff */
[----:B------:R-:W-:Y:S01]  /*4570*/  LOP3.LUT R11, R5, 0xff, RZ, 0xc0, !PT ;  /* 0x000000ff050b7812 */ /* 0x000fe200078ec0ff */
[----:B------:R-:W5:Y:S01]  /*4580*/  LDSM.16.MT88.4 R28, [R188+0x6800] ;  /* 0x00680000bc1c783b */ /* 0x000f620000004200 */
[----:B------:R-:W-:-:S02]  /*4590*/  SHF.R.U32.HI R8, RZ, 0x8, R8 ;  /* 0x00000008ff087819 */ /* 0x000fc40000011608 */
[----:B------:R-:W-:Y:S02]  /*45a0*/  PRMT R10, R10, 0x5410, R16 ;  /* 0x000054100a0a7816 */ /* 0x000fe40000000010 */
[----:B------:R-:W-:Y:S01]  /*45b0*/  PRMT R19, R11, 0x5410, R8 ;  /* 0x000054100b137816 */ /* 0x000fe20000000008 */
[C---:B------:R-:W-:Y:S01]  /*45c0*/  HMMA.16816.F32.BF16 R64, R12.reuse, R40, RZ ;  /* 0x000000280c40723c */ /* 0x040fe200000418ff */
[--C-:B------:R-:W-:Y:S01]  /*45d0*/  SHF.R.U32.HI R8, RZ, 0x10, R5.reuse ;  /* 0x00000010ff087819 */ /* 0x100fe20000011605 */
[--C-:B------:R-:W-:Y:S01]  /*45e0*/  HSET2.LE.AND R11, R10, R99.reuse, PT ;  /* 0x000000630a0b7233 */ /* 0x100fe20003803000 */
[----:B------:R-:W-:Y:S01]  /*45f0*/  SHF.R.U32.HI R17, RZ, 0x18, R5 ;  /* 0x00000018ff117819 */ /* 0x000fe20000011605 */
[--C-:B------:R-:W-:Y:S01]  /*4600*/  HSET2.LE.AND R5, R18, R99.reuse, PT ;  /* 0x0000006312057233 */ /* 0x100fe20003803000 */
[----:B------:R-:W-:Y:S01]  /*4610*/  LOP3.LUT R16, R8, 0xff, RZ, 0xc0, !PT ;  /* 0x000000ff08107812 */ /* 0x000fe200078ec0ff */
[----:B--2---:R-:W-:Y:S01]  /*4620*/  FFMA.FTZ R9, R128, c[0x0][0x23c], -R6 ;  /* 0x00008f0080097a23 */ /* 0x004fe20000010806 */
[----:B---3--:R-:W-:Y:S01]  /*4630*/  F2FP.BF16.PACK_AB R10, R225, R227 ;  /* 0x000000e3e10a723e */ /* 0x008fe200000010ff */
[----:B------:R-:W-:Y:S01]  /*4640*/  HMMA.16816.F32.BF16 R144, R12, R42, RZ ;  /* 0x0000002a0c90723c */ /* 0x000fe200000418ff */
[----:B----4-:R-:W-:Y:S01]  /*4650*/  F2FP.BF16.PACK_AB R8, R222, R223 ;  /* 0x000000dfde08723e */ /* 0x010fe200000010ff */
[----:B------:R2:W-:Y:S01]  /*4660*/  MUFU.EX2 R221, R9 ;  /* 0x0000000900dd7308 */ /* 0x0005e20000000800 */
[----:B------:R-:W-:Y:S01]  /*4670*/  LOP3.LUT R10, R5, R10, RZ, 0xc0, !PT ;  /* 0x0000000a050a7212 */ /* 0x000fe200078ec0ff */
[----:B------:R-:W-:Y:S01]  /*4680*/  HSET2.LE.AND R5, R19, R99, PT ;  /* 0x0000006313057233 */ /* 0x000fe20003803000 */
[----:B------:R-:W-:-:S02]  /*4690*/  LOP3.LUT R11, R11, R8, RZ, 0xc0, !PT ;  /* 0x000000080b0b7212 */ /* 0x000fc400078ec0ff */
[----:B------:R-:W-:Y:S02]  /*46a0*/  F2FP.BF16.PACK_AB R8, R228, R229 ;  /* 0x000000e5e408723e */ /* 0x000fe400000010ff */
[----:B------:R-:W-:Y:S01]  /*46b0*/  PRMT R16, R16, 0x5410, R17 ;  /* 0x0000541010107816 */ /* 0x000fe20000000011 */
[--C-:B------:R-:W-:Y:S01]  /*46c0*/  FFMA.FTZ R17, R132, c[0x0][0x23c], -R0.reuse ;  /* 0x00008f0084117a23 */ /* 0x100fe20000010800 */
[----:B------:R-:W-:Y:S01]  /*46d0*/  LOP3.LUT R8, R5, R8, RZ, 0xc0, !PT ;  /* 0x0000000805087212 */ /* 0x000fe200078ec0ff */
[----:B------:R-:W-:Y:S01]  /*46e0*/  FFMA.FTZ R5, R136, c[0x0][0x23c], -R0 ;  /* 0x00008f0088057a23 */ /* 0x000fe20000010800 */
[----:B------:R-:W-:Y:S01]  /*46f0*/  HMMA.16816.F32.BF16 R132, R12, R38, RZ ;  /* 0x000000260c84723c */ /* 0x000fe200000418ff */
[----:B------:R-:W-:Y:S01]  /*4700*/  MUFU.EX2 R218, R17 ;  /* 0x0000001100da7308 */ /* 0x000fe20000000800 */
[----:B--2---:R-:W-:-:S05]  /*4710*/  FFMA.FTZ R9, R129, c[0x0][0x23c], -R6 ;  /* 0x00008f0081097a23 */ /* 0x004fca0000010806 */
[----:B------:R-:W-:Y:S01]  /*4720*/  FFMA.FTZ R15, R142, c[0x0][0x23c], -R4 ;  /* 0x00008f008e0f7a23 */ /* 0x000fe20000010804 */
[----:B------:R-:W-:Y:S01]  /*4730*/  IADD3 R14, R116, 0x1, RZ ;  /* 0x00000001740e7810 */ /* 0x000fe20007ffe0ff */
[----:B------:R2:W3:Y:S08]  /*4740*/  MUFU.EX2 R220, R9 ;  /* 0x0000000900dc7308 */ /* 0x0004f00000000800 */
[----:B------:R4:W-:Y:S01]  /*4750*/  MUFU.EX2 R217, R5 ;  /* 0x0000000500d97308 */ /* 0x0009e20000000800 */
[----:B--2---:R-:W-:-:S07]  /*4760*/  FFMA.FTZ R9, R130, c[0x0][0x23c], -R0 ;  /* 0x00008f0082097a23 */ /* 0x004fce0000010800 */
[----:B------:R2:W-:Y:S01]  /*4770*/  MUFU.EX2 R205, R15 ;  /* 0x0000000f00cd7308 */ /* 0x0005e20000000800 */
[----:B----4-:R-:W-:-:S07]  /*4780*/  FFMA.FTZ R5, R131, c[0x0][0x23c], -R0 ;  /* 0x00008f0083057a23 */ /* 0x010fce0000010800 */
[----:B------:R4:W-:Y:S08]  /*4790*/  MUFU.EX2 R219, R9 ;  /* 0x0000000900db7308 */ /* 0x0009f00000000800 */
[----:B------:R1:W1:Y:S01]  /*47a0*/  MUFU.EX2 R212, R5 ;  /* 0x0000000500d47308 */ /* 0x0002620000000800 */
[----:B--2---:R-:W-:Y:S01]  /*47b0*/  FFMA.FTZ R15, R140, c[0x0][0x23c], -R4 ;  /* 0x00008f008c0f7a23 */ /* 0x004fe20000010804 */
[----:B----4-:R-:W-:Y:S01]  /*47c0*/  HSET2.LE.AND R9, R16, R99, PT ;  /* 0x0000006310097233 */ /* 0x010fe20003803000 */
[----:B---3--:R-:W-:-:S05]  /*47d0*/  F2FP.BF16.PACK_AB R16, R220, R221 ;  /* 0x000000dddc10723e */ /* 0x008fca00000010ff */
[----:B------:R2:W-:Y:S01]  /*47e0*/  MUFU.EX2 R207, R15 ;  /* 0x0000000f00cf7308 */ /* 0x0005e20000000800 */
[----:B------:R-:W-:Y:S02]  /*47f0*/  LOP3.LUT R9, R9, R16, RZ, 0xc0, !PT ;  /* 0x0000001009097212 */ /* 0x000fe400078ec0ff */
[----:B-1----:R-:W-:Y:S02]  /*4800*/  LOP3.LUT R5, R21, UR5, R44, 0x96, !PT ;  /* 0x0000000515057c12 */ /* 0x002fe4000f8e962c */
[----:B------:R-:W-:-:S03]  /*4810*/  LOP3.LUT R21, R119, UR19, R14, 0x96, !PT ;  /* 0x0000001377157c12 */ /* 0x000fc6000f8e960e */
[----:B------:R-:W-:Y:S01]  /*4820*/  HMMA.16816.F32.BF16 R136, R8, R24, R112 ;  /* 0x000000180888723c */ /* 0x000fe20000041870 */
[----:B------:R-:W-:-:S05]  /*4830*/  IMAD.WIDE.U32 R12, R5, -0x2daee0ad, RZ ;  /* 0xd2511f53050c7825 */ /* 0x000fca00078e00ff */
[C---:B------:R-:W-:Y:S01]  /*4840*/  LOP3.LUT R14, R12.reuse, 0xffff, RZ, 0xc0, !PT ;  /* 0x0000ffff0c0e7812 */ /* 0x040fe200078ec0ff */
[----:B--2---:R-:W-:Y:S01]  /*4850*/  FFMA.FTZ R15, R141, c[0x0][0x23c], -R4 ;  /* 0x00008f008d0f7a23 */ /* 0x004fe20000010804 */
[----:B------:R-:W-:Y:S01]  /*4860*/  LOP3.LUT R16, R12, 0xff, RZ, 0xc0, !PT ;  /* 0x000000ff0c107812 */ /* 0x000fe200078ec0ff */
[C---:B-----5:R-:W-:Y:S01]  /*4870*/  HMMA.16816.F32.BF16 R112, R8.reuse, R28, R100 ;  /* 0x0000001c0870723c */ /* 0x060fe20000041864 */
[----:B------:R-:W-:Y:S01]  /*4880*/  SHF.R.U32.HI R14, RZ, 0x8, R14 ;  /* 0x00000008ff0e7819 */ /* 0x000fe2000001160e */
[----:B------:R1:W2:Y:S01]  /*4890*/  MUFU.EX2 R204, R15 ;  /* 0x0000000f00cc7308 */ /* 0x0002a20000000800 */
[----:B------:R-:W-:Y:S02]  /*48a0*/  LOP3.LUT R5, R13, UR14, R32, 0x96, !PT ;  /* 0x0000000e0d057c12 */ /* 0x000fe4000f8e9620 */
[----:B------:R-:W-:Y:S02]  /*48b0*/  SHF.R.U32.HI R13, RZ, 0x10, R12 ;  /* 0x00000010ff0d7819 */ /* 0x000fe4000001160c */
[----:B------:R-:W-:Y:S01]  /*48c0*/  PRMT R16, R16, 0x5410, R14 ;  /* 0x0000541010107816 */ /* 0x000fe2000000000e */
[----:B------:R-:W-:Y:S01]  /*48d0*/  FFMA.FTZ R14, R143, c[0x0][0x23c], -R4 ;  /* 0x00008f008f0e7a23 */ /* 0x000fe20000010804 */
[----:B------:R-:W-:Y:S01]  /*48e0*/  SHF.R.U32.HI R20, RZ, 0x18, R12 ;  /* 0x00000018ff147819 */ /* 0x000fe2000001160c */
[----:B------:R-:W-:Y:S01]  /*48f0*/  HMMA.16816.F32.BF16 R88, R8, R48, R88 ;  /* 0x000000300858723c */ /* 0x000fe20000041858 */
[----:B------:R-:W-:Y:S01]  /*4900*/  LOP3.LUT R17, R13, 0xff, RZ, 0xc0, !PT ;  /* 0x000000ff0d117812 */ /* 0x000fe200078ec0ff */
[----:B------:R3:W4:Y:S01]  /*4910*/  MUFU.EX2 R203, R14 ;  /* 0x0000000e00cb7308 */ /* 0x0007220000000800 */
[----:B------:R-:W-:-:S02]  /*4920*/  LOP3.LUT R12, R5, 0xffff, RZ, 0xc0, !PT ;  /* 0x0000ffff050c7812 */ /* 0x000fc400078ec0ff */
[--C-:B------:R-:W-:Y:S02]  /*4930*/  SHF.R.U32.HI R13, RZ, 0x10, R5.reuse ;  /* 0x00000010ff0d7819 */ /* 0x100fe40000011605 */
[----:B------:R-:W-:Y:S01]  /*4940*/  LOP3.LUT R19, R5, 0xff, RZ, 0xc0, !PT ;  /* 0x000000ff05137812 */ /* 0x000fe200078ec0ff */
[C---:B------:R-:W-:Y:S01]  /*4950*/  HMMA.16816.F32.BF16 R104, R8.reuse, R52, R104 ;  /* 0x000000340868723c */ /* 0x040fe20000041868 */
[----:B------:R-:W-:Y:S01]  /*4960*/  SHF.R.U32.HI R18, RZ, 0x18, R5 ;  /* 0x00000018ff127819 */ /* 0x000fe20000011605 */
[----:B------:R-:W-:Y:S01]  /*4970*/  HSET2.LE.AND R5, R16, R99, PT ;  /* 0x0000006310057233 */ /* 0x000fe20003803000 */
[----:B-1----:R-:W-:Y:S02]  /*4980*/  SHF.R.U32.HI R15, RZ, 0x8, R12 ;  /* 0x00000008ff0f7819 */ /* 0x002fe4000001160c */
[----:B------:R-:W-:Y:S02]  /*4990*/  LOP3.LUT R12, R13, 0xff, RZ, 0xc0, !PT ;  /* 0x000000ff0d0c7812 */ /* 0x000fe400078ec0ff */
[----:B------:R-:W-:Y:S01]  /*49a0*/  PRMT R13, R17, 0x5410, R20 ;  /* 0x00005410110d7816 */ /* 0x000fe20000000014 */
[----:B------:R-:W-:Y:S01]  /*49b0*/  HMMA.16816.F32.BF16 R116, R8, R26, R108 ;  /* 0x0000001a0874723c */ /* 0x000fe2000004186c */
[----:B------:R-:W-:-:S02]  /*49c0*/  PRMT R16, R19, 0x5410, R15 ;  /* 0x0000541013107816 */ /* 0x000fc4000000000f */
[----:B---3--:R-:W-:Y:S02]  /*49d0*/  F2FP.BF16.PACK_AB R14, R212, R217 ;  /* 0x000000d9d40e723e */ /* 0x008fe400000010ff */
[----:B------:R-:W-:Y:S01]  /*49e0*/  PRMT R17, R12, 0x5410, R18 ;  /* 0x000054100c117816 */ /* 0x000fe20000000012 */
[--C-:B------:R-:W-:Y:S01]  /*49f0*/  HSET2.LE.AND R12, R16, R99.reuse, PT ;  /* 0x00000063100c7233 */ /* 0x100fe20003803000 */
[----:B------:R-:W-:Y:S01]  /*4a00*/  LOP3.LUT R14, R5, R14, RZ, 0xc0, !PT ;  /* 0x0000000e050e7212 */ /* 0x000fe200078ec0ff */
[--C-:B------:R-:W-:Y:S01]  /*4a10*/  HSET2.LE.AND R5, R13, R99.reuse, PT ;  /* 0x000000630d057233 */ /* 0x100fe20003803000 */
[----:B--2---:R-:W-:Y:S01]  /*4a20*/  F2FP.BF16.PACK_AB R15, R204, R207 ;  /* 0x000000cfcc0f723e */ /* 0x004fe200000010ff */
[C---:B------:R-:W-:Y:S01]  /*4a30*/  HMMA.16816.F32.BF16 R140, R8.reuse, R30, R92 ;  /* 0x0000001e088c723c */ /* 0x040fe2000004185c */
[----:B------:R-:W-:Y:S02]  /*4a40*/  F2FP.BF16.PACK_AB R13, R218, R219 ;  /* 0x000000dbda0d723e */ /* 0x000fe400000010ff */
[----:B------:R-:W-:Y:S01]  /*4a50*/  LOP3.LUT R15, R5, R15, RZ, 0xc0, !PT ;  /* 0x0000000f050f7212 */ /* 0x000fe200078ec0ff */
[----:B------:R-:W-:Y:S01]  /*4a60*/  HSET2.LE.AND R5, R17, R99, PT ;  /* 0x0000006311057233 */ /* 0x000fe20003803000 */
[----:B----4-:R-:W-:Y:S01]  /*4a70*/  F2FP.BF16.PACK_AB R18, R203, R205 ;  /* 0x000000cdcb12723e */ /* 0x010fe200000010ff */
[----:B------:R-:W-:Y:S01]  /*4a80*/  IMAD.WIDE.U32 R16, R21, -0x326172a9, RZ ;  /* 0xcd9e8d5715107825 */ /* 0x000fe200078e00ff */
[----:B------:R-:W-:Y:S01]  /*4a90*/  LOP3.LUT R12, R12, R13, RZ, 0xc0, !PT ;  /* 0x0000000d0c0c7212 */ /* 0x000fe200078ec0ff */
[----:B------:R-:W-:Y:S01]  /*4aa0*/  HMMA.16816.F32.BF16 R128, R8, R50, R84 ;  /* 0x000000320880723c */ /* 0x000fe20000041854 */
[----:B------:R-:W-:-:S02]  /*4ab0*/  LOP3.LUT R13, R5, R18, RZ, 0xc0, !PT ;  /* 0x00000012050d7212 */ /* 0x000fc400078ec0ff */
[----:B------:R-:W-:-:S05]  /*4ac0*/  LOP3.LUT R5, R17, UR13, R72, 0x96, !PT ;  /* 0x0000000d11057c12 */ /* 0x000fca000f8e9648 */
[----:B------:R-:W-:Y:S07]  /*4ad0*/  HMMA.16816.F32.BF16 R100, R8, R54, R80 ;  /* 0x000000360864723c */ /* 0x000fee0000041850 */
[----:B------:R-:W-:Y:S01]  /*4ae0*/  LOP3.LUT R8, R57, UR11, R16, 0x96, !PT ;  /* 0x0000000b39087c12 */ /* 0x000fe2000f8e9610 */
[----:B------:R-:W-:Y:S01]  /*4af0*/  IMAD.WIDE.U32 R10, R5, -0x2daee0ad, RZ ;  /* 0xd2511f53050a7825 */ /* 0x000fe200078e00ff */
[----:B------:R-:W-:Y:S03]  /*4b00*/  HMMA.16816.F32.BF16 R84, R12, R24, R76 ;  /* 0x000000180c54723c */ /* 0x000fe6000004184c */
[----:B------:R-:W-:Y:S01]  /*4b10*/  IMAD.WIDE.U32 R8, R8, -0x2daee0ad, RZ ;  /* 0xd2511f5308087825 */ /* 0x000fe200078e00ff */
[----:B------:R-:W-:-:S04]  /*4b20*/  LOP3.LUT R11, R11, UR10, R74, 0x96, !PT ;  /* 0x0000000a0b0b7c12 */ /* 0x000fc8000f8e964a */
[----:B------:R-:W-:Y:S01]  /*4b30*/  LOP3.LUT R5, R9, UR8, R10, 0x96, !PT ;  /* 0x0000000809057c12 */ /* 0x000fe2000f8e960a */
[----:B------:R-:W-:Y:S01]  /*4b40*/  IMAD.WIDE.U32 R10, R11, -0x326172a9, RZ ;  /* 0xcd9e8d570b0a7825 */ /* 0x000fe200078e00ff */
[C---:B------:R-:W-:Y:S03]  /*4b50*/  HMMA.16816.F32.BF16 R76, R12.reuse, R28, R68 ;  /* 0x0000001c0c4c723c */ /* 0x040fe60000041844 */
[--C-:B------:R-:W-:Y:S01]  /*4b60*/  FFMA.FTZ R9, R148, c[0x0][0x23c], -R7.reuse ;  /* 0x00008f0094097a23 */ /* 0x100fe20000010807 */
[----:B------:R-:W-:Y:S01]  /*4b70*/  LOP3.LUT R11, R11, UR9, R56, 0x96, !PT ;  /* 0x000000090b0b7c12 */ /* 0x000fe2000f8e9638 */
[----:B------:R-:W-:Y:S01]  /*4b80*/  IMAD.WIDE.U32 R44, R5, -0x326172a9, RZ ;  /* 0xcd9e8d57052c7825 */ /* 0x000fe200078e00ff */
[----:B------:R-:W-:Y:S01]  /*4b90*/  LOP3.LUT R5, R17, UR13, R58, 0x96, !PT ;  /* 0x0000000d11057c12 */ /* 0x000fe2000f8e963a */
[----:B------:R1:W-:Y:S01]  /*4ba0*/  MUFU.EX2 R202, R9 ;  /* 0x0000000900ca7308 */ /* 0x0003e20000000800 */
[----:B------:R-:W-:Y:S01]  /*4bb0*/  HMMA.16816.F32.BF16 R56, R12, R50, R144 ;  /* 0x000000320c38723c */ /* 0x000fe20000041890 */
[----:B------:R-:W-:-:S02]  /*4bc0*/  FFMA.FTZ R17, R150, c[0x0][0x23c], -R7 ;  /* 0x00008f0096117a23 */ /* 0x000fc40000010807 */
[----:B------:R-:W-:-:S04]  /*4bd0*/  IMAD.WIDE.U32 R18, R5, -0x2daee0ad, RZ ;  /* 0xd2511f5305127825 */ /* 0x000fc800078e00ff */
[----:B------:R-:W-:Y:S01]  /*4be0*/  FFMA.FTZ R5, R149, c[0x0][0x23c], -R7 ;  /* 0x00008f0095057a23 */ /* 0x000fe20000010807 */
[----:B------:R2:W3:Y:S01]  /*4bf0*/  MUFU.EX2 R183, R17 ;  /* 0x0000001100b77308 */ /* 0x0004e20000000800 */
[----:B------:R-:W-:Y:S01]  /*4c00*/  HMMA.16816.F32.BF16 R68, R12, R48, R64 ;  /* 0x000000300c44723c */ /* 0x000fe20000041840 */
[----:B------:R-:W-:Y:S01]  /*4c10*/  LDSM.16.MT88.4 R48, [R187+0x7000] ;  /* 0x00700000bb30783b */ /* 0x000fe20000004200 */
[----:B------:R-:W-:Y:S01]  /*4c20*/  IMAD.MOV.U32 R147, RZ, RZ, R214 ;  /* 0x000000ffff937224 */ /* 0x000fe200078e00d6 */
[----:B-1----:R-:W-:Y:S01]  /*4c30*/  LOP3.LUT R9, R45, UR7, R10, 0x96, !PT ;  /* 0x000000072d097c12 */ /* 0x002fe2000f8e960a */
[----:B------:R-:W-:-:S03]  /*4c40*/  IMAD.WIDE.U32 R10, R11, -0x2daee0ad, RZ ;  /* 0xd2511f530b0a7825 */ /* 0x000fc600078e00ff */
[----:B------:R1:W-:Y:S01]  /*4c50*/  MUFU.EX2 R182, R5 ;  /* 0x0000000500b67308 */ /* 0x0003e20000000800 */
[C---:B------:R-:W-:Y:S01]  /*4c60*/  HMMA.16816.F32.BF16 R64, R12.reuse, R26, R120 ;  /* 0x0000001a0c40723c */ /* 0x040fe20000041878 */
[----:B------:R-:W-:Y:S01]  /*4c70*/  IMAD.WIDE.U32 R42, R9, -0x2daee0ad, RZ ;  /* 0xd2511f53092a7825 */ /* 0x000fe200078e00ff */
[----:B------:R-:W-:Y:S02]  /*4c80*/  LOP3.LUT R9, R47, UR11, R16, 0x96, !PT ;  /* 0x0000000b2f097c12 */ /* 0x000fe4000f8e9610 */
[----:B------:R-:W-:Y:S01]  /*4c90*/  LOP3.LUT R8, R11, UR6, R8, 0x96, !PT ;  /* 0x000000060b087c12 */ /* 0x000fe2000f8e9608 */
[----:B------:R-:W-:Y:S01]  /*4ca0*/  FFMA.FTZ R16, R156, c[0x0][0x23c], -R6 ;  /* 0x00008f009c107a23 */ /* 0x000fe20000010806 */
[----:B--2---:R-:W-:Y:S01]  /*4cb0*/  LOP3.LUT R17, R19, UR10, R98, 0x96, !PT ;  /* 0x0000000a13117c12 */ /* 0x004fe2000f8e9662 */
[----:B------:R-:W-:Y:S01]  /*4cc0*/  IMAD.WIDE.U32 R22, R9, -0x2daee0ad, RZ ;  /* 0xd2511f5309167825 */ /* 0x000fe200078e00ff */
[----:B------:R-:W-:Y:S01]  /*4cd0*/  HMMA.16816.F32.BF16 R92, R12, R52, R60 ;  /* 0x000000340c5c723c */ /* 0x000fe2000004183c */
[----:B------:R-:W-:Y:S02]  /*4ce0*/  MUFU.EX2 R150, R16 ;  /* 0x0000001000967308 */ /* 0x000fe40000000800 */
[----:B------:R-:W-:Y:S01]  /*4cf0*/  IMAD.WIDE.U32 R40, R8, -0x326172a9, RZ ;  /* 0xcd9e8d5708287825 */ /* 0x000fe200078e00ff */
[----:B------:R-:W-:-:S02]  /*4d00*/  LOP3.LUT R21, R23, UR8, R18, 0x96, !PT ;  /* 0x0000000817157c12 */ /* 0x000fc4000f8e9612 */
[----:B-1----:R-:W-:Y:S01]  /*4d10*/  LOP3.LUT R5, R43, UR4, R10, 0x96, !PT ;  /* 0x000000042b057c12 */ /* 0x002fe2000f8e960a */
[----:B------:R-:W-:Y:S01]  /*4d20*/  FFMA.FTZ R10, R151, c[0x0][0x23c], -R7 ;  /* 0x00008f00970a7a23 */ /* 0x000fe20000010807 */
[C---:B------:R-:W-:Y:S01]  /*4d30*/  HMMA.16816.F32.BF16 R60, R12.reuse, R30, R124 ;  /* 0x0000001e0c3c723c */ /* 0x040fe2000004187c */
[----:B------:R-:W-:Y:S01]  /*4d40*/  IMAD.WIDE.U32 R24, R17, -0x326172a9, RZ ;  /* 0xcd9e8d5711187825 */ /* 0x000fe200078e00ff */
[----:B------:R-:W-:Y:S01]  /*4d50*/  LDSM.16.MT88.4 R28, [R186+0x7000] ;  /* 0x00700000ba1c783b */ /* 0x000fe20000004200 */
[----:B------:R1:W-:Y:S02]  /*4d60*/  MUFU.EX2 R181, R10 ;  /* 0x0000000a00b57308 */ /* 0x0003e40000000800 */
[----:B------:R-:W-:Y:S01]  /*4d70*/  IMAD.WIDE.U32 R8, R5, -0x326172a9, RZ ;  /* 0xcd9e8d5705087825 */ /* 0x000fe200078e00ff */
[----:B------:R-:W-:Y:S01]  /*4d80*/  LOP3.LUT R23, R25, UR9, R46, 0x96, !PT ;  /* 0x0000000919177c12 */ /* 0x000fe2000f8e962e */
[----:B------:R-:W-:Y:S01]  /*4d90*/  LDSM.16.MT88.4 R124, [R188+0x7800] ;  /* 0x00780000bc7c783b */ /* 0x000fe20000004200 */
[----:B------:R-:W-:Y:S01]  /*4da0*/  HMMA.16816.F32.BF16 R52, R12, R54, R132 ;  /* 0x000000360c34723c */ /* 0x000fe20000041884 */
[----:B------:R-:W-:Y:S01]  /*4db0*/  IMAD.WIDE.U32 R26, R21, -0x326172a9, RZ ;  /* 0xcd9e8d57151a7825 */ /* 0x000fe200078e00ff */
[----:B------:R-:W-:-:S02]  /*4dc0*/  LOP3.LUT R5, R9, UR15, R40, 0x96, !PT ;  /* 0x0000000f09057c12 */ /* 0x000fc4000f8e9628 */
[C---:B------:R-:W-:Y:S01]  /*4dd0*/  LOP3.LUT R11, R8.reuse, 0xffff, RZ, 0xc0, !PT ;  /* 0x0000ffff080b7812 */ /* 0x040fe200078ec0ff */
[----:B------:R-:W-:Y:S01]  /*4de0*/  IMAD.MOV.U32 R156, RZ, RZ, R35 ;  /* 0x000000ffff9c7224 */ /* 0x000fe200078e0023 */
[----:B------:R-:W-:Y:S01]  /*4df0*/  LOP3.LUT R9, R5, 0xffff, RZ, 0xc0, !PT ;  /* 0x0000ffff05097812 */ /* 0x000fe200078ec0ff */
[----:B------:R-:W-:Y:S01]  /*4e00*/  IMAD.WIDE.U32 R12, R23, -0x2daee0ad, RZ ;  /* 0xd2511f53170c7825 */ /* 0x000fe200078e00ff */
[----:B------:R-:W-:Y:S02]  /*4e10*/  LOP3.LUT R17, R8, 0xff, RZ, 0xc0, !PT ;  /* 0x000000ff08117812 */ /* 0x000fe400078ec0ff */
[----:B------:R-:W-:Y:S01]  /*4e20*/  SHF.R.U32.HI R11, RZ, 0x8, R11 ;  /* 0x00000008ff0b7819 */ /* 0x000fe2000001160b */
[----:B-1----:R-:W-:Y:S01]  /*4e30*/  FFMA.FTZ R10, R155, c[0x0][0x23c], -R6 ;  /* 0x00008f009b0a7a23 */ /* 0x002fe20000010806 */
[----:B------:R-:W-:Y:S01]  /*4e40*/  SHF.R.U32.HI R9, RZ, 0x8, R9 ;  /* 0x00000008ff097819 */ /* 0x000fe20000011609 */
[----:B------:R-:W-:Y:S01]  /*4e50*/  IMAD.MOV.U32 R155, RZ, RZ, R34 ;  /* 0x000000ffff9b7224 */ /* 0x000fe200078e0022 */
[----:B------:R-:W-:Y:S01]  /*4e60*/  PRMT R20, R17, 0x5410, R11 ;  /* 0x0000541011147816 */ /* 0x000fe2000000000b */
[----:B------:R1:W2:Y:S01]  /*4e70*/  MUFU.EX2 R151, R10 ;  /* 0x0000000a00977308 */ /* 0x0002a20000000800 */
[--C-:B------:R-:W-:Y:S01]  /*4e80*/  SHF.R.U32.HI R18, RZ, 0x10, R8.reuse ;  /* 0x00000010ff127819 */ /* 0x100fe20000011608 */
[----:B------:R-:W-:Y:S01]  /*4e90*/  LDSM.16.MT88.4 R32, [R185+0x7000] ;  /* 0x00700000b920783b */ /* 0x000fe20000004200 */
[----:B------:R-:W-:Y:S01]  /*4ea0*/  SHF.R.U32.HI R19, RZ, 0x18, R8 ;  /* 0x00000018ff137819 */ /* 0x000fe20000011608 */
[----:B------:R-:W-:Y:S01]  /*4eb0*/  FFMA.FTZ R15, R161, c[0x0][0x23c], -R4 ;  /* 0x00008f00a10f7a23 */ /* 0x000fe20000010804 */
[----:B------:R-:W-:-:S02]  /*4ec0*/  SHF.R.U32.HI R8, RZ, 0x10, R5 ;  /* 0x00000010ff087819 */ /* 0x000fc40000011605 */
[----:B------:R-:W-:Y:S01]  /*4ed0*/  SHF.R.U32.HI R17, RZ, 0x18, R5 ;  /* 0x00000018ff117819 */ /* 0x000fe20000011605 */
[----:B------:R4:W-:Y:S01]  /*4ee0*/  MUFU.EX2 R46, R15 ;  /* 0x0000000f002e7308 */ /* 0x0009e20000000800 */
[----:B------:R-:W-:Y:S02]  /*4ef0*/  LOP3.LUT R16, R18, 0xff, RZ, 0xc0, !PT ;  /* 0x000000ff12107812 */ /* 0x000fe400078ec0ff */
[----:B------:R-:W-:Y:S02]  /*4f00*/  LOP3.LUT R14, R27, UR7, R24, 0x96, !PT ;  /* 0x000000071b0e7c12 */ /* 0x000fe4000f8e9618 */
[----:B------:R-:W-:Y:S01]  /*4f10*/  PRMT R18, R16, 0x5410, R19 ;  /* 0x0000541010127816 */ /* 0x000fe20000000013 */
[----:B------:R-:W-:Y:S01]  /*4f20*/  FFMA.FTZ R16, R160, c[0x0][0x23c], -R0 ;  /* 0x00008f00a0107a23 */ /* 0x000fe20000010800 */
[----:B-1----:R-:W-:Y:S01]  /*4f30*/  LOP3.LUT R10, R5, 0xff, RZ, 0xc0, !PT ;  /* 0x000000ff050a7812 */ /* 0x002fe200078ec0ff */
[----:B------:R-:W-:Y:S01]  /*4f40*/  IMAD.WIDE.U32 R24, R14, -0x2daee0ad, RZ ;  /* 0xd2511f530e187825 */ /* 0x000fe200078e00ff */
[----:B------:R-:W-:Y:S01]  /*4f50*/  LOP3.LUT R14, R13, UR6, R22, 0x96, !PT ;  /* 0x000000060d0e7c12 */ /* 0x000fe2000f8e9616 */
[----:B------:R-:W-:Y:S01]  /*4f60*/  MUFU.EX2 R145, R16 ;  /* 0x0000001000917308 */ /* 0x000fe20000000800 */
[----:B------:R-:W-:Y:S01]  /*4f70*/  PRMT R11, R10, 0x5410, R9 ;  /* 0x000054100a0b7816 */ /* 0x000fe20000000009 */
[----:B------:R-:W-:-:S02]  /*4f80*/  FFMA.FTZ R9, R152, c[0x0][0x23c], -R6 ;  /* 0x00008f0098097a23 */ /* 0x000fc40000010806 */
[----:B------:R-:W-:Y:S02]  /*4f90*/  FFMA.FTZ R10, R153, c[0x0][0x23c], -R6 ;  /* 0x00008f00990a7a23 */ /* 0x000fe40000010806 */
[----:B------:R-:W-:Y:S01]  /*4fa0*/  HSET2.LE.AND R5, R11, R99, PT ;  /* 0x000000630b057233 */ /* 0x000fe20003803000 */
[----:B------:R-:W-:Y:S01]  /*4fb0*/  FFMA.FTZ R11, R158, c[0x0][0x23c], -R0 ;  /* 0x00008f009e0b7a23 */ /* 0x000fe20000010800 */
[----:B------:R1:W-:Y:S01]  /*4fc0*/  MUFU.EX2 R149, R9 ;  /* 0x0000000900957308 */ /* 0x0003e20000000800 */
[----:B------:R-:W-:Y:S02]  /*4fd0*/  IMAD.MOV.U32 R152, RZ, RZ, R37 ;  /* 0x000000ffff987224 */ /* 0x000fe400078e0025 */
[----:B------:R-:W5:Y:S01]  /*4fe0*/  LDSM.16.MT88.4 R36, [R188+0x7000] ;  /* 0x00700000bc24783b */ /* 0x000f620000004200 */
[----:B----4-:R-:W-:Y:S02]  /*4ff0*/  FFMA.FTZ R15, R162, c[0x0][0x23c], -R4 ;  /* 0x00008f00a20f7a23 */ /* 0x010fe40000010804 */
[----:B------:R-:W-:-:S02]  /*5000*/  IMAD.MOV.U32 R153, RZ, RZ, R215 ;  /* 0x000000ffff997224 */ /* 0x000fc400078e00d7 */
[----:B------:R4:W2:Y:S01]  /*5010*/  MUFU.EX2 R148, R10 ;  /* 0x0000000a00947308 */ /* 0x0008a20000000800 */
[----:B------:R-:W-:Y:S01]  /*5020*/  IMAD.MOV.U32 R158, RZ, RZ, R213 ;  /* 0x000000ffff9e7224 */ /* 0x000fe200078e00d5 */
[----:B-1----:R-:W-:-:S06]  /*5030*/  LOP3.LUT R9, R8, 0xff, RZ, 0xc0, !PT ;  /* 0x000000ff08097812 */ /* 0x002fcc00078ec0ff */
[----:B------:R1:W-:Y:S01]  /*5040*/  MUFU.EX2 R146, R11 ;  /* 0x0000000b00927308 */ /* 0x0003e20000000800 */
[----:B---3--:R-:W-:Y:S02]  /*5050*/  F2FP.BF16.PACK_AB R8, R183, R202 ;  /* 0x000000cab708723e */ /* 0x008fe400000010ff */
[----:B------:R-:W-:Y:S02]  /*5060*/  PRMT R9, R9, 0x5410, R17 ;  /* 0x0000541009097816 */ /* 0x000fe40000000011 */
[----:B------:R-:W-:Y:S01]  /*5070*/  LOP3.LUT R8, R5, R8, RZ, 0xc0, !PT ;  /* 0x0000000805087212 */ /* 0x000fe200078ec0ff */
[--C-:B----4-:R-:W-:Y:S01]  /*5080*/  HSET2.LE.AND R10, R20, R99.reuse, PT ;  /* 0x00000063140a7233 */ /* 0x110fe20003803000 */
[----:B------:R-:W-:Y:S01]  /*5090*/  IMAD.WIDE.U32 R20, R14, -0x326172a9, RZ ;  /* 0xcd9e8d570e147825 */ /* 0x000fe200078e00ff */
[--C-:B------:R-:W-:Y:S01]  /*50a0*/  HSET2.LE.AND R5, R9, R99.reuse, PT ;  /* 0x0000006309057233 */ /* 0x100fe20003803000 */
[----:B--2---:R-:W-:Y:S01]  /*50b0*/  F2FP.BF16.PACK_AB R9, R150, R151 ;  /* 0x000000979609723e */ /* 0x004fe200000010ff */
[----:B------:R-:W-:Y:S03]  /*50c0*/  MUFU.EX2 R45, R15 ;  /* 0x0000000f002d7308 */ /* 0x000fe60000000800 */
[----:B------:R-:W-:Y:S01]  /*50d0*/  LOP3.LUT R9, R5, R9, RZ, 0xc0, !PT ;  /* 0x0000000905097212 */ /* 0x000fe200078ec0ff */
[----:B------:R-:W-:Y:S01]  /*50e0*/  HSET2.LE.AND R5, R18, R99, PT ;  /* 0x0000006312057233 */ /* 0x000fe20003803000 */
[----:B-1----:R-:W-:-:S04]  /*50f0*/  F2FP.BF16.PACK_AB R11, R181, R182 ;  /* 0x000000b6b50b723e */ /* 0x002fc800000010ff */
[----:B------:R-:W-:Y:S02]  /*5100*/  LOP3.LUT R10, R10, R11, RZ, 0xc0, !PT ;  /* 0x0000000b0a0a7212 */ /* 0x000fe400078ec0ff */
[----:B------:R-:W-:-:S04]  /*5110*/  F2FP.BF16.PACK_AB R11, R148, R149 ;  /* 0x00000095940b723e */ /* 0x000fc800000010ff */
[----:B------:R-:W-:Y:S01]  /*5120*/  LOP3.LUT R11, R5, R11, RZ, 0xc0, !PT ;  /* 0x0000000b050b7212 */ /* 0x000fe200078ec0ff */
[----:B------:R-:W-:-:S04]  /*5130*/  FFMA.FTZ R5, R157, c[0x0][0x23c], -R0 ;  /* 0x00008f009d057a23 */ /* 0x000fc80000010800 */
[----:B------:R1:W-:Y:S02]  /*5140*/  MUFU.EX2 R144, R5 ;  /* 0x0000000500907308 */ /* 0x0003e40000000800 */
[C---:B-----5:R-:W-:Y:S08]  /*5150*/  HMMA.16816.F32.BF16 R80, R8.reuse, R36, R112 ;  /* 0x000000240850723c */ /* 0x060ff00000041870 */
[----:B------:R-:W-:Y:S01]  /*5160*/  HMMA.16816.F32.BF16 R112, R8, R34, R116 ;  /* 0x000000220870723c */ /* 0x000fe20000041874 */
[----:B------:R-:W-:Y:S01]  /*5170*/  LDSM.16.MT88.4 R116, [R185+0x7800] ;  /* 0x00780000b974783b */ /* 0x000fe20000004200 */
[----:B-1----:R-:W-:-:S06]  /*5180*/  FFMA.FTZ R5, R159, c[0x0][0x23c], -R0 ;  /* 0x00008f009f057a23 */ /* 0x002fcc0000010800 */
[C---:B------:R-:W-:Y:S01]  /*5190*/  HMMA.16816.F32.BF16 R108, R8.reuse, R32, R136 ;  /* 0x00000020086c723c */ /* 0x040fe20000041888 */
[----:B------:R1:W2:Y:S07]  /*51a0*/  MUFU.EX2 R98, R5 ;  /* 0x0000000500627308 */ /* 0x0002ae0000000800 */
[C---:B------:R-:W-:Y:S08]  /*51b0*/  HMMA.16816.F32.BF16 R136, R8.reuse, R48, R104 ;  /* 0x000000300888723c */ /* 0x040ff00000041868 */
[----:B------:R-:W-:Y:S01]  /*51c0*/  HMMA.16816.F32.BF16 R88, R8, R28, R88 ;  /* 0x0000001c0858723c */ /* 0x000fe20000041858 */
[----:B-1----:R-:W-:Y:S01]  /*51d0*/  LOP3.LUT R5, R25, UR4, R12, 0x96, !PT ;  /* 0x0000000419057c12 */ /* 0x002fe2000f8e960c */
[----:B------:R-:W-:-:S04]  /*51e0*/  FFMA.FTZ R12, R163, c[0x0][0x23c], -R4 ;  /* 0x00008f00a30c7a23 */ /* 0x000fc80000010804 */
[----:B------:R1:W-:Y:S02]  /*51f0*/  MUFU.EX2 R47, R12 ;  /* 0x0000000c002f7308 */ /* 0x0003e40000000800 */
[C---:B------:R-:W-:Y:S08]  /*5200*/  HMMA.16816.F32.BF16 R72, R8.reuse, R38, R140 ;  /* 0x000000260848723c */ /* 0x040ff0000004188c */
[----:B------:R-:W-:Y:S01]  /*5210*/  HMMA.16816.F32.BF16 R128, R8, R30, R128 ;  /* 0x0000001e0880723c */ /* 0x000fe20000041880 */
[----:B-1----:R-:W-:-:S07]  /*5220*/  IMAD.WIDE.U32 R12, R5, -0x326172a9, RZ ;  /* 0xcd9e8d57050c7825 */ /* 0x002fce00078e00ff */
[----:B------:R-:W-:Y:S01]  /*5230*/  HMMA.16816.F32.BF16 R100, R8, R50, R100 ;  /* 0x000000320864723c */ /* 0x000fe20000041864 */
[C---:B------:R-:W-:Y:S02]  /*5240*/  LOP3.LUT R14, R12.reuse, 0xffff, RZ, 0xc0, !PT ;  /* 0x0000ffff0c0e7812 */ /* 0x040fe400078ec0ff */
[----:B------:R-:W-:Y:S02]  /*5250*/  LOP3.LUT R16, R12, 0xff, RZ, 0xc0, !PT ;  /* 0x000000ff0c107812 */ /* 0x000fe400078ec0ff */
[----:B------:R-:W-:Y:S02]  /*5260*/  SHF.R.U32.HI R14, RZ, 0x8, R14 ;  /* 0x00000008ff0e7819 */ /* 0x000fe4000001160e */
[----:B------:R-:W-:Y:S02]  /*5270*/  LOP3.LUT R5, R13, UR15, R20, 0x96, !PT ;  /* 0x0000000f0d057c12 */ /* 0x000fe4000f8e9614 */
[----:B------:R-:W-:Y:S01]  /*5280*/  PRMT R16, R16, 0x5410, R14 ;  /* 0x0000541010107816 */ /* 0x000fe2000000000e */
[----:B------:R-:W-:Y:S01]  /*5290*/  FFMA.FTZ R14, R164, c[0x0][0x23c], -R4 ;  /* 0x00008f00a40e7a23 */ /* 0x000fe20000010804 */
[----:B------:R-:W-:-:S02]  /*52a0*/  SHF.R.U32.HI R13, RZ, 0x10, R12 ;  /* 0x00000010ff0d7819 */ /* 0x000fc4000001160c */
[----:B------:R-:W-:Y:S01]  /*52b0*/  SHF.R.U32.HI R20, RZ, 0x18, R12 ;  /* 0x00000018ff147819 */ /* 0x000fe2000001160c */
[----:B------:R2:W1:Y:S01]  /*52c0*/  MUFU.EX2 R43, R14 ;  /* 0x0000000e002b7308 */ /* 0x0004620000000800 */
[----:B------:R-:W-:Y:S02]  /*52d0*/  LOP3.LUT R12, R5, 0xffff, RZ, 0xc0, !PT ;  /* 0x0000ffff050c7812 */ /* 0x000fe400078ec0ff */
[----:B------:R-:W-:Y:S02]  /*52e0*/  LOP3.LUT R17, R13, 0xff, RZ, 0xc0, !PT ;  /* 0x000000ff0d117812 */ /* 0x000fe400078ec0ff */
[----:B------:R-:W-:Y:S02]  /*52f0*/  SHF.R.U32.HI R13, RZ, 0x10, R5 ;  /* 0x00000010ff0d7819 */ /* 0x000fe40000011605 */
[----:B------:R-:W-:Y:S02]  /*5300*/  LOP3.LUT R19, R5, 0xff, RZ, 0xc0, !PT ;  /* 0x000000ff05137812 */ /* 0x000fe400078ec0ff */
[----:B------:R-:W-:-:S02]  /*5310*/  SHF.R.U32.HI R15, RZ, 0x8, R12 ;  /* 0x00000008ff0f7819 */ /* 0x000fc4000001160c */
[----:B------:R-:W-:Y:S01]  /*5320*/  SHF.R.U32.HI R18, RZ, 0x18, R5 ;  /* 0x00000018ff127819 */ /* 0x000fe20000011605 */
[----:B------:R-:W-:Y:S01]  /*5330*/  HSET2.LE.AND R5, R16, R99, PT ;  /* 0x0000006310057233 */ /* 0x000fe20003803000 */
[----:B------:R-:W-:Y:S02]  /*5340*/  LOP3.LUT R12, R13, 0xff, RZ, 0xc0, !PT ;  /* 0x000000ff0d0c7812 */ /* 0x000fe400078ec0ff */
[----:B------:R-:W-:Y:S02]  /*5350*/  PRMT R13, R17, 0x5410, R20 ;  /* 0x00005410110d7816 */ /* 0x000fe40000000014 */
[----:B--2---:R-:W-:Y:S02]  /*5360*/  F2FP.BF16.PACK_AB R14, R98, R144 ;  /* 0x00000090620e723e */ /* 0x004fe400000010ff */
[----:B------:R-:W-:Y:S02]  /*5370*/  PRMT R15, R19, 0x5410, R15 ;  /* 0x00005410130f7816 */ /* 0x000fe4000000000f */
[----:B------:R-:W-:-:S02]  /*5380*/  PRMT R16, R12, 0x5410, R18 ;  /* 0x000054100c107816 */ /* 0x000fc40000000012 */
[----:B------:R-:W-:Y:S01]  /*5390*/  LOP3.LUT R14, R5, R14, RZ, 0xc0, !PT ;  /* 0x0000000e050e7212 */ /* 0x000fe200078ec0ff */
[--C-:B------:R-:W-:Y:S01]  /*53a0*/  HSET2.LE.AND R5, R13, R99.reuse, PT ;  /* 0x000000630d057233 */ /* 0x100fe20003803000 */
[----:B------:R-:W-:Y:S01]  /*53b0*/  F2FP.BF16.PACK_AB R13, R145, R146 ;  /* 0x00000092910d723e */ /* 0x000fe200000010ff */
[--C-:B------:R-:W-:Y:S01]  /*53c0*/  HSET2.LE.AND R12, R15, R99.reuse, PT ;  /* 0x000000630f0c7233 */ /* 0x100fe20003803000 */
[----:B------:R-:W-:Y:S01]  /*53d0*/  F2FP.BF16.PACK_AB R15, R45, R46 ;  /* 0x0000002e2d0f723e */ /* 0x000fe200000010ff */
[----:B------:R-:W-:Y:S01]  /*53e0*/  HSET2.LE.AND R16, R16, R99, PT ;  /* 0x0000006310107233 */ /* 0x000fe20003803000 */
[----:B-1----:R-:W-:Y:S02]  /*53f0*/  F2FP.BF16.PACK_AB R17, R43, R47 ;  /* 0x0000002f2b11723e */ /* 0x002fe400000010ff */
[----:B------:R-:W-:Y:S01]  /*5400*/  LOP3.LUT R15, R5, R15, RZ, 0xc0, !PT ;  /* 0x0000000f050f7212 */ /* 0x000fe200078ec0ff */
[----:B------:R-:W-:Y:S01]  /*5410*/  FFMA.FTZ R5, R165, c[0x0][0x23c], -R7 ;  /* 0x00008f00a5057a23 */ /* 0x000fe20000010807 */
[----:B------:R-:W-:-:S02]  /*5420*/  LOP3.LUT R12, R12, R13, RZ, 0xc0, !PT ;  /* 0x0000000d0c0c7212 */ /* 0x000fc400078ec0ff */
[----:B------:R-:W-:Y:S01]  /*5430*/  LOP3.LUT R13, R16, R17, RZ, 0xc0, !PT ;  /* 0x00000011100d7212 */ /* 0x000fe200078ec0ff */
[----:B------:R1:W-:Y:S06]  /*5440*/  MUFU.EX2 R40, R5 ;  /* 0x0000000500287308 */ /* 0x0003ec0000000800 */
[C---:B------:R-:W-:Y:S08]  /*5450*/  HMMA.16816.F32.BF16 R64, R12.reuse, R34, R64 ;  /* 0x000000220c40723c */ /* 0x040ff00000041840 */
[----:B------:R-:W-:Y:S01]  /*5460*/  HMMA.16816.F32.BF16 R104, R12, R32, R84 ;  /* 0x000000200c68723c */ /* 0x000fe20000041854 */
[----:B------:R-:W2:Y:S01]  /*5470*/  LDSM.16.MT88.4 R84, [R186+0x7800] ;  /* 0x00780000ba54783b */ /* 0x000ea20000004200 */
[----:B-1----:R-:W-:-:S04]  /*5480*/  FFMA.FTZ R5, R167, c[0x0][0x23c], -R7 ;  /* 0x00008f00a7057a23 */ /* 0x002fc80000010807 */
[----:B------:R1:W3:Y:S02]  /*5490*/  MUFU.EX2 R34, R5 ;  /* 0x0000000500227308 */ /* 0x0002e40000000800 */
[C---:B------:R-:W-:Y:S08]  /*54a0*/  HMMA.16816.F32.BF16 R120, R12.reuse, R36, R76 ;  /* 0x000000240c78723c */ /* 0x040ff0000004184c */
[----:B------:R-:W-:Y:S01]  /*54b0*/  HMMA.16816.F32.BF16 R76, R12, R28, R68 ;  /* 0x0000001c0c4c723c */ /* 0x000fe20000041844 */
[----:B-1----:R-:W-:-:S02]  /*54c0*/  FFMA.FTZ R5, R166, c[0x0][0x23c], -R7 ;  /* 0x00008f00a6057a23 */ /* 0x002fc40000010807 */
[----:B------:R-:W-:-:S05]  /*54d0*/  FFMA.FTZ R7, R168, c[0x0][0x23c], -R7 ;  /* 0x00008f00a8077a23 */ /* 0x000fca0000010807 */
[C---:B------:R-:W-:Y:S01]  /*54e0*/  HMMA.16816.F32.BF16 R132, R12.reuse, R48, R92 ;  /* 0x000000300c84723c */ /* 0x040fe2000004185c */
[----:B------:R1:W-:Y:S07]  /*54f0*/  MUFU.EX2 R33, R5 ;  /* 0x0000000500217308 */ /* 0x0003ee0000000800 */
[C---:B------:R-:W-:Y:S01]  /*5500*/  HMMA.16816.F32.BF16 R60, R12.reuse, R38, R60 ;  /* 0x000000260c3c723c */ /* 0x040fe2000004183c */
[----:B------:R4:W-:Y:S07]  /*5510*/  MUFU.EX2 R214, R7 ;  /* 0x0000000700d67308 */ /* 0x0009ee0000000800 */
[----:B------:R-:W-:Y:S01]  /*5520*/  HMMA.16816.F32.BF16 R56, R12, R30, R56 ;  /* 0x0000001e0c38723c */ /* 0x000fe20000041838 */
[----:B-1----:R-:W-:-:S05]  /*5530*/  LOP3.LUT R5, R41, UR5, R44, 0x96, !PT ;  /* 0x0000000529057c12 */ /* 0x002fca000f8e962c */
[----:B------:R-:W-:Y:S02]  /*5540*/  IMAD.WIDE.U32 R8, R5, -0x2daee0ad, RZ ;  /* 0xd2511f5305087825 */ /* 0x000fe400078e00ff */
[----:B------:R-:W-:Y:S02]  /*5550*/  HMMA.16816.F32.BF16 R52, R12, R50, R52 ;  /* 0x000000320c34723c */ /* 0x000fe40000041834 */
[----:B----4-:R-:W-:Y:S01]  /*5560*/  FFMA.FTZ R7, R169, c[0x0][0x23c], -R6 ;  /* 0x00008f00a9077a23 */ /* 0x010fe20000010806 */
[----:B------:R-:W-:Y:S02]  /*5570*/  LOP3.LUT R5, R9, UR14, R42, 0x96, !PT ;  /* 0x0000000e09057c12 */ /* 0x000fe4000f8e962a */
[C---:B------:R-:W-:Y:S01]  /*5580*/  LOP3.LUT R10, R8.reuse, 0xffff, RZ, 0xc0, !PT ;  /* 0x0000ffff080a7812 */ /* 0x040fe200078ec0ff */
[----:B------:R1:W-:Y:S01]  /*5590*/  MUFU.EX2 R32, R7 ;  /* 0x0000000700207308 */ /* 0x0003e20000000800 */
[----:B------:R-:W-:Y:S01]  /*55a0*/  FFMA.FTZ R9, R171, c[0x0][0x23c], -R6 ;  /* 0x00008f00ab097a23 */ /* 0x000fe20000010806 */
[----:B------:R-:W-:-:S02]  /*55b0*/  LOP3.LUT R19, R8, 0xff, RZ, 0xc0, !PT ;  /* 0x000000ff08137812 */ /* 0x000fc400078ec0ff */
[--C-:B------:R-:W-:Y:S02]  /*55c0*/  SHF.R.U32.HI R11, RZ, 0x10, R8.reuse ;  /* 0x00000010ff0b7819 */ /* 0x100fe40000011608 */
[----:B------:R-:W-:Y:S02]  /*55d0*/  SHF.R.U32.HI R18, RZ, 0x18, R8 ;  /* 0x00000018ff127819 */ /* 0x000fe40000011608 */
[----:B------:R-:W-:Y:S01]  /*55e0*/  LOP3.LUT R17, R5, 0xff, RZ, 0xc0, !PT ;  /* 0x000000ff05117812 */ /* 0x000fe200078ec0ff */
[----:B------:R-:W-:Y:S01]  /*55f0*/  MUFU.EX2 R28, R9 ;  /* 0x00000009001c7308 */ /* 0x000fe20000000800 */
[--C-:B------:R-:W-:Y:S02]  /*5600*/  SHF.R.U32.HI R8, RZ, 0x10, R5.reuse ;  /* 0x00000010ff087819 */ /* 0x100fe40000011605 */
[----:B------:R-:W-:Y:S02]  /*5610*/  SHF.R.U32.HI R16, RZ, 0x18, R5 ;  /* 0x00000018ff107819 */ /* 0x000fe40000011605 */
[----:B------:R-:W-:Y:S01]  /*5620*/  LOP3.LUT R8, R8, 0xff, RZ, 0xc0, !PT ;  /* 0x000000ff08087812 */ /* 0x000fe200078ec0ff */
[----:B-1----:R-:W-:-:S02]  /*5630*/  FFMA.FTZ R7, R170, c[0x0][0x23c], -R6 ;  /* 0x00008f00aa077a23 */ /* 0x002fc40000010806 */
[----:B------:R-:W-:Y:S01]  /*5640*/  FFMA.FTZ R6, R172, c[0x0][0x23c], -R6 ;  /* 0x00008f00ac067a23 */ /* 0x000fe20000010806 */
[----:B------:R-:W-:Y:S01]  /*5650*/  PRMT R8, R8, 0x5410, R16 ;  /* 0x0000541008087816 */ /* 0x000fe20000000010 */
[----:B------:R1:W4:Y:S08]  /*5660*/  MUFU.EX2 R29, R7 ;  /* 0x00000007001d7308 */ /* 0x0003300000000800 */
[----:B------:R3:W5:Y:S01]  /*5670*/  MUFU.EX2 R215, R6 ;  /* 0x0000000600d77308 */ /* 0x0007620000000800 */
[----:B-1----:R-:W-:-:S02]  /*5680*/  LOP3.LUT R7, R5, 0xffff, RZ, 0xc0, !PT ;  /* 0x0000ffff05077812 */ /* 0x002fc400078ec0ff */
[----:B------:R-:W-:Y:S02]  /*5690*/  SHF.R.U32.HI R5, RZ, 0x8, R10 ;  /* 0x00000008ff057819 */ /* 0x000fe4000001160a */
[----:B------:R-:W-:Y:S02]  /*56a0*/  SHF.R.U32.HI R7, RZ, 0x8, R7 ;  /* 0x00000008ff077819 */ /* 0x000fe40000011607 */
[----:B------:R-:W-:Y:S02]  /*56b0*/  PRMT R5, R19, 0x5410, R5 ;  /* 0x0000541013057816 */ /* 0x000fe40000000005 */
[----:B------:R-:W-:Y:S02]  /*56c0*/  PRMT R7, R17, 0x5410, R7 ;  /* 0x0000541011077816 */ /* 0x000fe40000000007 */
[----:B------:R-:W-:Y:S01]  /*56d0*/  LOP3.LUT R10, R11, 0xff, RZ, 0xc0, !PT ;  /* 0x000000ff0b0a7812 */ /* 0x000fe200078ec0ff */
[--C-:B------:R-:W-:Y:S01]  /*56e0*/  HSET2.LE.AND R9, R5, R99.reuse, PT ;  /* 0x0000006305097233 */ /* 0x100fe20003803000 */
[----:B---3--:R-:W-:Y:S01]  /*56f0*/  F2FP.BF16.PACK_AB R6, R34, R40 ;  /* 0x000000282206723e */ /* 0x008fe200000010ff */
[--C-:B------:R-:W-:Y:S01]  /*5700*/  HSET2.LE.AND R5, R7, R99.reuse, PT ;  /* 0x0000006307057233 */ /* 0x100fe20003803000 */
[----:B------:R-:W-:Y:S01]  /*5710*/  PRMT R18, R10, 0x5410, R18 ;  /* 0x000054100a127816 */ /* 0x000fe20000000012 */
[--C-:B------:R-:W-:Y:S01]  /*5720*/  HSET2.LE.AND R7, R8, R99.reuse, PT ;  /* 0x0000006308077233 */ /* 0x100fe20003803000 */
[----:B----4-:R-:W-:Y:S01]  /*5730*/  F2FP.BF16.PACK_AB R8, R29, R32 ;  /* 0x000000201d08723e */ /* 0x010fe200000010ff */
[--C-:B------:R-:W-:Y:S01]  /*5740*/  FFMA.FTZ R11, R173, c[0x0][0x23c], -R0.reuse ;  /* 0x00008f00ad0b7a23 */ /* 0x100fe20000010800 */
[----:B------:R-:W-:Y:S01]  /*5750*/  LOP3.LUT R92, R5, R6, RZ, 0xc0, !PT ;  /* 0x00000006055c7212 */ /* 0x000fe200078ec0ff */
[----:B------:R-:W-:Y:S01]  /*5760*/  HSET2.LE.AND R5, R18, R99, PT ;  /* 0x0000006312057233 */ /* 0x000fe20003803000 */
[----:B-----5:R-:W-:Y:S01]  /*5770*/  F2FP.BF16.PACK_AB R6, R215, R28 ;  /* 0x0000001cd706723e */ /* 0x020fe200000010ff */
[----:B------:R-:W1:Y:S01]  /*5780*/  LDSM.16.MT88.4 R16, [R187+0x7800] ;  /* 0x00780000bb10783b */ /* 0x000e620000004200 */
[----:B------:R-:W-:Y:S01]  /*5790*/  LOP3.LUT R93, R7, R8, RZ, 0xc0, !PT ;  /* 0x00000008075d7212 */ /* 0x000fe200078ec0ff */
[--C-:B------:R-:W-:Y:S01]  /*57a0*/  FFMA.FTZ R7, R174, c[0x0][0x23c], -R0.reuse ;  /* 0x00008f00ae077a23 */ /* 0x100fe20000010800 */
[----:B------:R-:W-:Y:S01]  /*57b0*/  LOP3.LUT R95, R5, R6, RZ, 0xc0, !PT ;  /* 0x00000006055f7212 */ /* 0x000fe200078ec0ff */
[--C-:B------:R-:W-:Y:S01]  /*57c0*/  FFMA.FTZ R5, R175, c[0x0][0x23c], -R0.reuse ;  /* 0x00008f00af057a23 */ /* 0x100fe20000010800 */
[----:B------:R-:W-:Y:S01]  /*57d0*/  F2FP.BF16.PACK_AB R10, R214, R33 ;  /* 0x00000021d60a723e */ /* 0x000fe200000010ff */
[----:B------:R-:W-:Y:S01]  /*57e0*/  FFMA.FTZ R0, R176, c[0x0][0x23c], -R0 ;  /* 0x00008f00b0007a23 */ /* 0x000fe20000010800 */
[----:B------:R-:W-:Y:S02]  /*57f0*/  MUFU.EX2 R23, R7 ;  /* 0x0000000700177308 */ /* 0x000fe40000000800 */
[----:B------:R-:W-:Y:S01]  /*5800*/  LOP3.LUT R94, R9, R10, RZ, 0xc0, !PT ;  /* 0x0000000a095e7212 */ /* 0x000fe200078ec0ff */
[----:B------:R-:W-:-:S05]  /*5810*/  FFMA.FTZ R9, R180, c[0x0][0x23c], -R4 ;  /* 0x00008f00b4097a23 */ /* 0x000fca0000010804 */
[----:B------:R3:W-:Y:S01]  /*5820*/  MUFU.EX2 R22, R0 ;  /* 0x0000000000167308 */ /* 0x0007e20000000800 */
[C---:B------:R-:W-:Y:S07]  /*5830*/  HMMA.16816.F32.BF16 R68, R92.reuse, R124, R80 ;  /* 0x0000007c5c44723c */ /* 0x040fee0000041850 */
[----:B------:R4:W5:Y:S01]  /*5840*/  MUFU.EX2 R25, R5 ;  /* 0x0000000500197308 */ /* 0x0009620000000800 */
[----:B--2---:R-:W-:Y:S01]  /*5850*/  HMMA.16816.F32.BF16 R80, R92, R84, R88 ;  /* 0x000000545c50723c */ /* 0x004fe20000041858 */
[----:B---3--:R-:W-:-:S06]  /*5860*/  LOP3.LUT R0, R21, UR5, R26, 0x96, !PT ;  /* 0x0000000515007c12 */ /* 0x008fcc000f8e961a */
[----:B------:R-:W-:Y:S01]  /*5870*/  MUFU.EX2 R14, R9 ;  /* 0x00000009000e7308 */ /* 0x000fe20000000800 */
[----:B------:R-:W-:Y:S01]  /*5880*/  HMMA.16816.F32.BF16 R108, R92, R116, R108 ;  /* 0x000000745c6c723c */ /* 0x000fe2000004186c */
[----:B------:R-:W-:-:S04]  /*5890*/  IMAD.WIDE.U32 R6, R0, -0x2daee0ad, RZ ;  /* 0xd2511f5300067825 */ /* 0x000fc800078e00ff */
[----:B----4-:R-:W-:Y:S01]  /*58a0*/  FFMA.FTZ R5, R178, c[0x0][0x23c], -R4 ;  /* 0x00008f00b2057a23 */ /* 0x010fe20000010804 */
[----:B------:R-:W-:Y:S01]  /*58b0*/  LOP3.LUT R0, R7, UR14, R24, 0x96, !PT ;  /* 0x0000000e07007c12 */ /* 0x000fe2000f8e9618 */
[----:B------:R2:W3:Y:S01]  /*58c0*/  MUFU.EX2 R27, R11 ;  /* 0x0000000b001b7308 */ /* 0x0004e20000000800 */
[C---:B------:R-:W-:Y:S01]  /*58d0*/  LOP3.LUT R8, R6.reuse, 0xffff, RZ, 0xc0, !PT ;  /* 0x0000ffff06087812 */ /* 0x040fe200078ec0ff */
[----:B------:R-:W-:Y:S01]  /*58e0*/  FFMA.FTZ R7, R179, c[0x0][0x23c], -R4 ;  /* 0x00008f00b3077a23 */ /* 0x000fe20000010804 */
[----:B------:R-:W-:Y:S01]  /*58f0*/  LOP3.LUT R10, R6, 0xff, RZ, 0xc0, !PT ;  /* 0x000000ff060a7812 */ /* 0x000fe200078ec0ff */
[C---:B-1----:R-:W-:Y:S01]  /*5900*/  HMMA.16816.F32.BF16 R88, R92.reuse, R16, R136 ;  /* 0x000000105c58723c */ /* 0x042fe20000041888 */
[----:B------:R-:W-:Y:S02]  /*5910*/  SHF.R.U32.HI R13, RZ, 0x18, R6 ;  /* 0x00000018ff0d7819 */ /* 0x000fe40000011606 */
[----:B------:R-:W-:Y:S01]  /*5920*/  LOP3.LUT R12, R0, 0xff, RZ, 0xc0, !PT ;  /* 0x000000ff000c7812 */ /* 0x000fe200078ec0ff */
[----:B------:R1:W4:Y:S04]  /*5930*/  MUFU.EX2 R20, R5 ;  /* 0x0000000500147308 */ /* 0x0003280000000800 */
[----:B------:R-:W-:Y:S04]  /*5940*/  HMMA.16816.F32.BF16 R112, R92, R118, R112 ;  /* 0x000000765c70723c */ /* 0x000fe80000041870 */
[----:B------:R3:W-:Y:S01]  /*5950*/  MUFU.EX2 R213, R7 ;  /* 0x0000000700d57308 */ /* 0x0007e20000000800 */
[----:B--2---:R-:W-:-:S03]  /*5960*/  SHF.R.U32.HI R11, RZ, 0x18, R0 ;  /* 0x00000018ff0b7819 */ /* 0x004fc60000011600 */
[----:B------:R-:W-:Y:S01]  /*5970*/  HMMA.16816.F32.BF16 R72, R92, R126, R72 ;  /* 0x0000007e5c48723c */ /* 0x000fe20000041848 */
[----:B-1----:R-:W-:Y:S01]  /*5980*/  FFMA.FTZ R5, R177, c[0x0][0x23c], -R4 ;  /* 0x00008f00b1057a23 */ /* 0x002fe20000010804 */
[----:B------:R-:W-:-:S03]  /*5990*/  LOP3.LUT R4, R0, 0xffff, RZ, 0xc0, !PT ;  /* 0x0000ffff00047812 */ /* 0x000fc600078ec0ff */
[----:B------:R1:W2:Y:S03]  /*59a0*/  MUFU.EX2 R15, R5 ;  /* 0x00000005000f7308 */ /* 0x0002a60000000800 */
[----:B------:R-:W-:Y:S01]  /*59b0*/  HMMA.16816.F32.BF16 R128, R92, R86, R128 ;  /* 0x000000565c80723c */ /* 0x000fe20000041880 */
[----:B---3--:R-:W-:-:S04]  /*59c0*/  SHF.R.U32.HI R7, RZ, 0x8, R4 ;  /* 0x00000008ff077819 */ /* 0x008fc80000011604 */
[----:B------:R-:W-:-:S03]  /*59d0*/  PRMT R7, R12, 0x5410, R7 ;  /* 0x000054100c077816 */ /* 0x000fc60000000007 */
[----:B------:R-:W-:Y:S02]  /*59e0*/  HMMA.16816.F32.BF16 R92, R92, R18, R100 ;  /* 0x000000125c5c723c */ /* 0x000fe40000041864 */
[----:B------:R-:W-:Y:S01]  /*59f0*/  HSET2.LE.AND R7, R7, R99, PT ;  /* 0x0000006307077233 */ /* 0x000fe20003803000 */
[----:B-1----:R-:W-:Y:S02]  /*5a00*/  SHF.R.U32.HI R5, RZ, 0x10, R6 ;  /* 0x00000010ff057819 */ /* 0x002fe40000011606 */
[----:B------:R-:W-:Y:S02]  /*5a10*/  SHF.R.U32.HI R6, RZ, 0x8, R8 ;  /* 0x00000008ff067819 */ /* 0x000fe40000011608 */
[----:B------:R-:W-:Y:S02]  /*5a20*/  LOP3.LUT R8, R5, 0xff, RZ, 0xc0, !PT ;  /* 0x000000ff05087812 */ /* 0x000fe400078ec0ff */
[----:B------:R-:W-:Y:S02]  /*5a30*/  SHF.R.U32.HI R5, RZ, 0x10, R0 ;  /* 0x00000010ff057819 */ /* 0x000fe40000011600 */
[----:B------:R-:W-:-:S02]  /*5a40*/  PRMT R0, R10, 0x5410, R6 ;  /* 0x000054100a007816 */ /* 0x000fc40000000006 */
[----:B------:R-:W-:Y:S02]  /*5a50*/  LOP3.LUT R4, R5, 0xff, RZ, 0xc0, !PT ;  /* 0x000000ff05047812 */ /* 0x000fe400078ec0ff */
[----:B------:R-:W-:Y:S01]  /*5a60*/  PRMT R5, R8, 0x5410, R13 ;  /* 0x0000541008057816 */ /* 0x000fe2000000000d */
[--C-:B------:R-:W-:Y:S01]  /*5a70*/  HSET2.LE.AND R0, R0, R99.reuse, PT ;  /* 0x0000006300007233 */ /* 0x100fe20003803000 */
[----:B------:R-:W-:Y:S02]  /*5a80*/  PRMT R6, R4, 0x5410, R11 ;  /* 0x0000541004067816 */ /* 0x000fe4000000000b */
[----:B-----5:R-:W-:Y:S01]  /*5a90*/  F2FP.BF16.PACK_AB R4, R22, R25 ;  /* 0x000000191604723e */ /* 0x020fe200000010ff */
[--C-:B------:R-:W-:Y:S01]  /*5aa0*/  HSET2.LE.AND R5, R5, R99.reuse, PT ;  /* 0x0000006305057233 */ /* 0x100fe20003803000 */
[----:B------:R-:W-:Y:S01]  /*5ab0*/  F2FP.BF16.PACK_AB R8, R23, R27 ;  /* 0x0000001b1708723e */ /* 0x000fe200000010ff */
[----:B------:R-:W-:Y:S01]  /*5ac0*/  HSET2.LE.AND R9, R6, R99, PT ;  /* 0x0000006306097233 */ /* 0x000fe20003803000 */
[----:B------:R-:W-:Y:S01]  /*5ad0*/  LOP3.LUT R138, R0, R4, RZ, 0xc0, !PT ;  /* 0x00000004008a7212 */ /* 0x000fe200078ec0ff */
[----:B------:R-:W-:Y:S01]  /*5ae0*/  FADD.FTZ R4, R147, R158 ;  /* 0x0000009e93047221 */ /* 0x000fe20000010000 */
[----:B----4-:R-:W-:-:S02]  /*5af0*/  F2FP.BF16.PACK_AB R0, R14, R20 ;  /* 0x000000140e00723e */ /* 0x010fc400000010ff */
[----:B--2---:R-:W-:Y:S01]  /*5b00*/  F2FP.BF16.PACK_AB R6, R213, R15 ;  /* 0x0000000fd506723e */ /* 0x004fe200000010ff */
[----:B------:R-:W-:Y:S01]  /*5b10*/  FADD.FTZ R4, R153, R4 ;  /* 0x0000000499047221 */ /* 0x000fe20000010000 */
[----:B------:R-:W-:Y:S01]  /*5b20*/  LOP3.LUT R137, R9, R0, RZ, 0xc0, !PT ;  /* 0x0000000009897212 */ /* 0x000fe200078ec0ff */
[----:B------:R-:W-:Y:S01]  /*5b30*/  FADD.FTZ R0, R235, R234 ;  /* 0x000000eaeb007221 */ /* 0x000fe20000010000 */
[----:B------:R-:W-:Y:S01]  /*5b40*/  LOP3.LUT R139, R5, R6, RZ, 0xc0, !PT ;  /* 0x00000006058b7212 */ /* 0x000fe200078ec0ff */
[----:B------:R-:W-:Y:S01]  /*5b50*/  FADD.FTZ R5, R226, R224 ;  /* 0x000000e0e2057221 */ /* 0x000fe20000010000 */
[----:B------:R-:W-:Y:S01]  /*5b60*/  LOP3.LUT R136, R7, R8, RZ, 0xc0, !PT ;  /* 0x0000000807887212 */ /* 0x000fe200078ec0ff */
        /* <DEDUP_REMOVED lines=64> */
[----:B------:R-:W-:Y:S05]  /*5f70*/  @!P1 BRA `(.L_x_1078) ;  /* 0x00003e6000009947 */ /* 0x000fea0003800000 */
[C---:B------:R-:W-:Y:S01]  /*5f80*/  IADD3 R155, R154.reuse, 0x4, RZ ;  /* 0x000000049a9b7810 */ /* 0x040fe20007ffe0ff */
[----:B------:R-:W-:Y:S01]  /*5f90*/  IMAD.WIDE.U32 R220, R154, -0x326172a9, RZ ;  /* 0xcd9e8d579adc7825 */ /* 0x000fe200078e00ff */
[----:B------:R-:W-:-:S02]  /*5fa0*/  ISETP.GE.AND P0, PT, R240, c[0x0][0x220], PT ;  /* 0x00008800f0007a0c */ /* 0x000fc40003f06270 */
[----:B------:R-:W-:Y:S01]  /*5fb0*/  LEA.HI.SX32 R200, R200, 0xfffffffe, 0x1a ;  /* 0xfffffffec8c87811 */ /* 0x000fe200078fd2ff */
[----:B------:R-:W-:Y:S01]  /*5fc0*/  IMAD.WIDE.U32 R218, R155, -0x326172a9, RZ ;  /* 0xcd9e8d579bda7825 */ /* 0x000fe200078e00ff */
[----:B------:R-:W-:Y:S02]  /*5fd0*/  LOP3.LUT R204, R221, R206, RZ, 0x3c, !PT ;  /* 0x000000ceddcc7212 */ /* 0x000fe400078e3cff */
[----:B------:R-:W-:Y:S01]  /*5fe0*/  MOV R98, R96 ;  /* 0x0000006000627202 */ /* 0x000fe20000000f00 */
[----:B------:R-:W-:Y:S01]  /*5ff0*/  IMAD.MOV.U32 R237, RZ, RZ, c[0x0][0x1a4] ;  /* 0x00006900ffed7624 */ /* 0x000fe200078e00ff */
[----:B------:R-:W-:Y:S01]  /*6000*/  LOP3.LUT R206, R219, R206, RZ, 0x3c, !PT ;  /* 0x000000cedbce7212 */ /* 0x000fe200078e3cff */
[----:B------:R-:W-:Y:S01]  /*6010*/  IMAD.MOV.U32 R102, RZ, RZ, R2 ;  /* 0x000000ffff667224 */ /* 0x000fe200078e0002 */
[----:B------:R-:W-:Y:S01]  /*6020*/  MOV R0, R97 ;  /* 0x0000006100007202 */ /* 0x000fe20000000f00 */
[----:B------:R-:W-:Y:S01]  /*6030*/  IMAD.WIDE.U32 R202, R216, -0x2daee0ad, RZ ;  /* 0xd2511f53d8ca7825 */ /* 0x000fe200078e00ff */
[----:B------:R-:W-:-:S02]  /*6040*/  MOV R101, R3 ;  /* 0x0000000300657202 */ /* 0x000fc40000000f00 */
[----:B------:R-:W-:Y:S01]  /*6050*/  PRMT R201, R201, 0x7054, R201 ;  /* 0x00007054c9c97816 */ /* 0x000fe200000000c9 */
[----:B------:R-:W-:Y:S02]  /*6060*/  @!P0 IMAD R237, R237, 0x30, RZ ;  /* 0x00000030eded8824 */ /* 0x000fe400078e02ff */
[----:B------:R-:W-:-:S04]  /*6070*/  IMAD.WIDE.U32 R204, R204, -0x2daee0ad, RZ ;  /* 0xd2511f53cccc7825 */ /* 0x000fc800078e00ff */
[----:B------:R-:W-:Y:S01]  /*6080*/  IMAD.WIDE.U32 R206, R206, -0x2daee0ad, RZ ;  /* 0xd2511f53cece7825 */ /* 0x000fe200078e00ff */
[----:B------:R-:W-:Y:S05]  /*6090*/  BRA `(.L_x_1079) ;  /* 0x000004e000007947 */ /* 0x000fea0003800000 */
.L_x_1081:
[----:B------:R-:W-:Y:S01]  /*60a0*/  IMAD.MOV.U32 R216, RZ, RZ, c[0x0][0x198] ;  /* 0x00006600ffd87624 */ /* 0x000fe200078e00ff */
[C---:B------:R-:W-:Y:S01]  /*60b0*/  @!P0 IADD3 R2, R200.reuse, -0x1, RZ ;  /* 0xffffffffc8028810 */ /* 0x040fe20007ffe0ff */
[----:B------:R-:W-:Y:S01]  /*60c0*/  IMAD.MOV.U32 R217, RZ, RZ, 0x4 ;  /* 0x00000004ffd97424 */ /* 0x000fe200078e00ff */
[----:B------:R-:W-:Y:S01]  /*60d0*/  @!P0 IADD3 R96, R200, -0x1, RZ ;  /* 0xffffffffc8608810 */ /* 0x000fe20007ffe0ff */
[----:B------:R-:W-:Y:S01]  /*60e0*/  IMAD.SHL.U32 R216, R216, 0x10, RZ ;  /* 0x00000010d8d87824 */ /* 0x000fe200078e00ff */
[----:B------:R-:W-:Y:S01]  /*60f0*/  @!P0 SHF.R.S32.HI R3, RZ, 0x1f, R2 ;  /* 0x0000001fff038819 */ /* 0x000fe20000011402 */
[----:B------:R1:W-:Y:S01]  /*6100*/  @P0 STS.128 [R199+0x4000], RZ ;  /* 0x004000ffc7000388 */ /* 0x0003e20000000c00 */
[----:B------:R-:W-:Y:S02]  /*6110*/  @!P0 SHF.R.S32.HI R97, RZ, 0x1f, R96 ;  /* 0x0000001fff618819 */ /* 0x000fe40000011460 */
[C---:B------:R-:W-:Y:S01]  /*6120*/  @!P0 IADD3 R140, R200.reuse, -0x1, RZ ;  /* 0xffffffffc88c8810 */ /* 0x040fe20007ffe0ff */
[----:B------:R-:W-:Y:S01]  /*6130*/  @!P0 IMAD R3, R3, c[0x0][0x198], RZ ;  /* 0x0000660003038a24 */ /* 0x000fe200078e02ff */
[----:B------:R-:W-:Y:S01]  /*6140*/  @!P0 IADD3 R99, R200, -0x1, RZ ;  /* 0xffffffffc8638810 */ /* 0x000fe20007ffe0ff */
[----:B------:R-:W-:Y:S01]  /*6150*/  @!P0 IMAD R97, R97, c[0x0][0x198], RZ ;  /* 0x0000660061618a24 */ /* 0x000fe200078e02ff */
[----:B------:R-:W-:Y:S01]  /*6160*/  @!P0 SHF.R.S32.HI R100, RZ, 0x1f, R140 ;  /* 0x0000001fff648819 */ /* 0x000fe2000001148c */
[C---:B------:R-:W-:Y:S01]  /*6170*/  @!P0 IMAD R142, R2.reuse, c[0x0][0x19c], R3 ;  /* 0x00006700028e8a24 */ /* 0x040fe200078e0203 */
[----:B------:R-:W-:Y:S01]  /*6180*/  @!P0 SHF.R.S32.HI R103, RZ, 0x1f, R99 ;  /* 0x0000001fff678819 */ /* 0x000fe20000011463 */
[----:B------:R-:W-:Y:S04]  /*6190*/  @!P0 IMAD.WIDE.U32 R2, R2, c[0x0][0x198], RZ ;  /* 0x0000660002028a25 */ /* 0x000fe800078e00ff */
[----:B------:R-:W-:Y:S01]  /*61a0*/  @!P0 IMAD R143, R96, c[0x0][0x19c], R97 ;  /* 0x00006700608f8a24 */ /* 0x000fe200078e0261 */
[-C--:B------:R-:W-:Y:S01]  /*61b0*/  @!P0 LEA R145, P3, R2, R210.reuse, 0x6 ;  /* 0x000000d202918211 */ /* 0x080fe200078630ff */
[----:B------:R-:W-:Y:S04]  /*61c0*/  @!P0 IMAD.WIDE.U32 R96, R96, c[0x0][0x198], RZ ;  /* 0x0000660060608a25 */ /* 0x000fe800078e00ff */
[----:B------:R-:W-:Y:S02]  /*61d0*/  @!P0 IMAD R100, R100, c[0x0][0x198], RZ ;  /* 0x0000660064648a24 */ /* 0x000fe400078e02ff */
[----:B------:R-:W-:Y:S01]  /*61e0*/  @!P0 IMAD.IADD R3, R3, 0x1, R142 ;  /* 0x0000000103038824 */ /* 0x000fe200078e028e */
[-C--:B------:R-:W-:Y:S01]  /*61f0*/  @!P0 LEA R142, P2, R96, R210.reuse, 0x6 ;  /* 0x000000d2608e8211 */ /* 0x080fe200078430ff */
[----:B------:R-:W-:Y:S02]  /*6200*/  @!P0 IMAD.IADD R97, R97, 0x1, R143 ;  /* 0x0000000161618824 */ /* 0x000fe400078e028f */
[----:B------:R-:W-:Y:S01]  /*6210*/  @!P0 IMAD R100, R140, c[0x0][0x19c], R100 ;  /* 0x000067008c648a24 */ /* 0x000fe200078e0264 */
[-C--:B------:R-:W-:Y:S01]  /*6220*/  @!P0 LEA.HI.X R146, R2, R209.reuse, R3, 0x6, P3 ;  /* 0x000000d102928211 */ /* 0x080fe200018f3403 */
[----:B------:R-:W-:Y:S01]  /*6230*/  @!P0 IMAD.WIDE.U32 R140, R140, c[0x0][0x198], RZ ;  /* 0x000066008c8c8a25 */ /* 0x000fe200078e00ff */
[-C--:B------:R-:W-:Y:S03]  /*6240*/  @!P0 LEA.HI.X R143, R96, R209.reuse, R97, 0x6, P2 ;  /* 0x000000d1608f8211 */ /* 0x080fe600010f3461 */
[----:B------:R-:W-:Y:S01]  /*6250*/  @!P0 IMAD R103, R103, c[0x0][0x198], RZ ;  /* 0x0000660067678a24 */ /* 0x000fe200078e02ff */
[-C--:B------:R-:W-:Y:S01]  /*6260*/  @!P0 LEA R144, P2, R140, R210.reuse, 0x6 ;  /* 0x000000d28c908211 */ /* 0x080fe200078430ff */
[C---:B------:R-:W-:Y:S04]  /*6270*/  @!P0 IMAD.WIDE.U32 R2, R99.reuse, c[0x0][0x198], RZ ;  /* 0x0000660063028a25 */ /* 0x040fe800078e00ff */
[----:B------:R-:W-:Y:S01]  /*6280*/  @!P0 IMAD R103, R99, c[0x0][0x19c], R103 ;  /* 0x0000670063678a24 */ /* 0x000fe200078e0267 */
[----:B------:R-:W-:Y:S01]  /*6290*/  @!P0 LEA R99, P3, R2, R210, 0x6 ;  /* 0x000000d202638211 */ /* 0x000fe200078630ff */
[----:B------:R-:W-:Y:S02]  /*62a0*/  @!P0 IMAD.IADD R97, R141, 0x1, R100 ;  /* 0x000000018d618824 */ /* 0x000fe400078e0264 */
[----:B------:R-:W-:Y:S02]  /*62b0*/  @!P0 IMAD.MOV.U32 R96, RZ, RZ, c[0x0][0x198] ;  /* 0x00006600ff608624 */ /* 0x000fe400078e00ff */
[----:B------:R-:W-:Y:S01]  /*62c0*/  @!P0 IMAD.IADD R103, R3, 0x1, R103 ;  /* 0x0000000103678824 */ /* 0x000fe200078e0267 */
[----:B------:R-:W-:Y:S01]  /*62d0*/  @!P0 LEA.HI.X R140, R140, R209, R97, 0x6, P2 ;  /* 0x000000d18c8c8211 */ /* 0x000fe200010f3461 */
[----:B------:R-:W-:Y:S01]  /*62e0*/  @!P0 IMAD.MOV.U32 R3, RZ, RZ, c[0x0][0x19c] ;  /* 0x00006700ff038624 */ /* 0x000fe200078e00ff */
[----:B------:R-:W-:Y:S01]  /*62f0*/  @!P0 LEA R97, P2, R96, R145, 0x5 ;  /* 0x0000009160618211 */ /* 0x000fe200078428ff */
[----:B------:R-:W-:Y:S01]  /*6300*/  @!P0 IMAD.MOV.U32 R100, RZ, RZ, c[0x0][0x19c] ;  /* 0x00006700ff648624 */ /* 0x000fe200078e00ff */
[----:B------:R-:W-:Y:S01]  /*6310*/  @!P0 LEA.HI.X R145, R2, R209, R103, 0x6, P3 ;  /* 0x000000d102918211 */ /* 0x000fe200018f3467 */
[----:B------:R-:W-:Y:S01]  /*6320*/  @!P0 IMAD.MOV.U32 R2, RZ, RZ, c[0x0][0x198] ;  /* 0x00006600ff028624 */ /* 0x000fe200078e00ff */
[----:B------:R-:W-:Y:S01]  /*6330*/  @!P0 LEA.HI.X R141, R96, R146, R3, 0x5, P2 ;  /* 0x00000092608d8211 */ /* 0x000fe200010f2c03 */
[----:B------:R-:W-:Y:S01]  /*6340*/  @!P0 IMAD R100, R100, 0x30, RZ ;  /* 0x0000003064648824 */ /* 0x000fe200078e02ff */
[----:B------:R-:W-:Y:S01]  /*6350*/  @!P0 IADD3 R96, P2, R216, R144, RZ ;  /* 0x00000090d8608210 */ /* 0x000fe20007f5e0ff */
[----:B------:R-:W-:Y:S01]  /*6360*/  IMAD.MOV.U32 R216, RZ, RZ, c[0x0][0x198] ;  /* 0x00006600ffd87624 */ /* 0x000fe200078e00ff */
[C---:B------:R-:W-:Y:S01]  /*6370*/  @!P0 LEA R144, P4, R99.reuse, c[0x0][0x168], 0x1 ;  /* 0x00005a0063908a11 */ /* 0x040fe200078808ff */
[----:B------:R-:W-:Y:S01]  /*6380*/  @!P0 IMAD.WIDE.U32 R2, R2, 0x30, R142 ;  /* 0x0000003002028825 */ /* 0x000fe200078e008e */
[----:B------:R-:W-:Y:S02]  /*6390*/  @!P0 LEA R142, P3, R96, c[0x0][0x168], 0x1 ;  /* 0x00005a00608e8a11 */ /* 0x000fe400078608ff */
[----:B------:R-:W-:Y:S01]  /*63a0*/  @!P0 LEA.HI.X R145, R99, c[0x0][0x16c], R145, 0x1, P4 ;  /* 0x00005b0063918a11 */ /* 0x000fe200020f0c91 */
[----:B------:R-:W-:Y:S01]  /*63b0*/  @!P0 IMAD.IADD R3, R100, 0x1, R3 ;  /* 0x0000000164038824 */ /* 0x000fe200078e0203 */
[----:B------:R-:W-:Y:S03]  /*63c0*/  SHF.L.U64.HI R216, R216, R217, c[0x0][0x19c] ;  /* 0x00006700d8d87619 */ /* 0x000fe600000102d9 */
[----:B------:R-:W-:Y:S01]  /*63d0*/  @!PT LDS RZ, [RZ] ;  /* 0x00000000fffff984 */ /* 0x000fe20000000800 */
[----:B------:R-:W-:Y:S01]  /*63e0*/  @!PT LDS RZ, [RZ] ;  /* 0x00000000fffff984 */ /* 0x000fe20000000800 */
[----:B------:R-:W-:Y:S01]  /*63f0*/  @!PT LDS RZ, [RZ] ;  /* 0x00000000fffff984 */ /* 0x000fe20000000800 */
[----:B------:R1:W-:Y:S02]  /*6400*/  @!P0 LDGSTS.E.BYPASS.LTC128B.128 [R199+0x4000], [R144.64] ;  /* 0x0400000090c78fae */ /* 0x0003e4000b901d50 */
[----:B------:R-:W-:Y:S01]  /*6410*/  @!P0 IMAD.X R103, R216, 0x1, R140, P2 ;  /* 0x00000001d8678824 */ /* 0x000fe200010e068c */
[C---:B------:R-:W-:Y:S02]  /*6420*/  @!P0 LEA R140, P2, R97.reuse, c[0x0][0x168], 0x1 ;  /* 0x00005a00618c8a11 */ /* 0x040fe400078408ff */
[----:B------:R1:W-:Y:S02]  /*6430*/  @P0 STS.128 [R199+0x4800], RZ ;  /* 0x004800ffc7000388 */ /* 0x0003e40000000c00 */
[----:B------:R-:W-:Y:S02]  /*6440*/  @!P0 LEA.HI.X R143, R96, c[0x0][0x16c], R103, 0x1, P3 ;  /* 0x00005b00608f8a11 */ /* 0x000fe400018f0c67 */
[----:B------:R-:W-:Y:S02]  /*6450*/  @!P0 LEA.HI.X R141, R97, c[0x0][0x16c], R141, 0x1, P2 ;  /* 0x00005b00618d8a11 */ /* 0x000fe400010f0c8d */
[C---:B------:R-:W-:Y:S01]  /*6460*/  @!P0 LEA R96, P2, R2.reuse, c[0x0][0x168], 0x1 ;  /* 0x00005a0002608a11 */ /* 0x040fe200078408ff */
[----:B------:R-:W-:Y:S01]  /*6470*/  @!PT LDS RZ, [RZ] ;  /* 0x00000000fffff984 */ /* 0x000fe20000000800 */
[----:B------:R-:W-:Y:S01]  /*6480*/  @!PT LDS RZ, [RZ] ;  /* 0x00000000fffff984 */ /* 0x000fe20000000800 */
[----:B------:R-:W-:Y:S01]  /*6490*/  @!PT LDS RZ, [RZ] ;  /* 0x00000000fffff984 */ /* 0x000fe20000000800 */
[----:B------:R1:W-:Y:S03]  /*64a0*/  @!P0 LDGSTS.E.BYPASS.LTC128B.128 [R199+0x4800], [R142.64] ;  /* 0x048000008ec78fae */ /* 0x0003e6000b901d50 */
[----:B------:R-:W-:Y:S02]  /*64b0*/  @!P0 LEA.HI.X R97, R2, c[0x0][0x16c], R3, 0x1, P2 ;  /* 0x00005b0002618a11 */ /* 0x000fe400010f0c03 */
[----:B------:R1:W-:Y:S05]  /*64c0*/  @P0 STS.128 [R199+0x5000], RZ ;  /* 0x005000ffc7000388 */ /* 0x0003ea0000000c00 */
[----:B------:R-:W-:Y:S01]  /*64d0*/  @!PT LDS RZ, [RZ] ;  /* 0x00000000fffff984 */ /* 0x000fe20000000800 */
[----:B------:R-:W-:Y:S01]  /*64e0*/  @!PT LDS RZ, [RZ] ;  /* 0x00000000fffff984 */ /* 0x000fe20000000800 */
[----:B------:R-:W-:Y:S01]  /*64f0*/  @!PT LDS RZ, [RZ] ;  /* 0x00000000fffff984 */ /* 0x000fe20000000800 */
[----:B------:R1:W-:Y:S05]  /*6500*/  @!P0 LDGSTS.E.BYPASS.LTC128B.128 [R199+0x5000], [R140.64] ;  /* 0x050000008cc78fae */ /* 0x0003ea000b901d50 */
[----:B------:R1:W-:Y:S05]  /*6510*/  @P0 STS.128 [R199+0x5800], RZ ;  /* 0x005800ffc7000388 */ /* 0x0003ea0000000c00 */
[----:B------:R-:W-:Y:S01]  /*6520*/  @!PT LDS RZ, [RZ] ;  /* 0x00000000fffff984 */ /* 0x000fe20000000800 */
[----:B------:R-:W-:Y:S01]  /*6530*/  @!PT LDS RZ, [RZ] ;  /* 0x00000000fffff984 */ /* 0x000fe20000000800 */
[----:B------:R-:W-:Y:S01]  /*6540*/  @!PT LDS RZ, [RZ] ;  /* 0x00000000fffff984 */ /* 0x000fe20000000800 */
[----:B------:R1:W-:Y:S05]  /*6550*/  @!P0 LDGSTS.E.BYPASS.LTC128B.128 [R199+0x5800], [R96.64] ;  /* 0x0580000060c78fae */ /* 0x0003ea000b901d50 */
[----:B------:R-:W0:Y:S01]  /*6560*/  LDGDEPBAR ;  /* 0x00000000000079af */ /* 0x000e220000000000 */
[----:B------:R-:W-:-:S05]  /*6570*/  BRA `(.L_x_1080) ;  /* 0x000008d000007947 */ /* 0x000fca0003800000 */
.L_x_1079:
[----:B------:R-:W-:Y:S04]  /*6580*/  DEPBAR.LE SB0, 0x0 ;  /* 0x000080000000791a */ /* 0x000fe80000000000 */
[----:B------:R-:W-:Y:S01]  /*6590*/  BAR.SYNC.DEFER_BLOCKING 0x0 ;  /* 0x0000000000007b1d */ /* 0x000fe20000010000 */
[----:B------:R-:W-:Y:S01]  /*65a0*/  SHF.R.S32.HI R2, RZ, 0x1f, R200 ;  /* 0x0000001fff027819 */ /* 0x000fe200000114c8 */
[----:B------:R-:W-:Y:S04]  /*65b0*/  IMAD.WIDE.U32 R6, R200, c[0x0][0x1a0], RZ ;  /* 0x00006800c8067a25 */ /* 0x000fe800078e00ff */
[----:B------:R-:W-:Y:S02]  /*65c0*/  IMAD R2, R2, c[0x0][0x1a0], RZ ;  /* 0x0000680002027a24 */ /* 0x000fe400078e02ff */
[----:B------:R-:W-:Y:S02]  /*65d0*/  IMAD.MOV.U32 R14, RZ, RZ, c[0x0][0x1a0] ;  /* 0x00006800ff0e7624 */ /* 0x000fe400078e00ff */
[----:B------:R-:W-:Y:S01]  /*65e0*/  IMAD R3, R200, c[0x0][0x1a4], R2 ;  /* 0x00006900c8037a24 */ /* 0x000fe200078e0202 */
[----:B------:R-:W-:Y:S01]  /*65f0*/  LEA R2, P2, R6, R244, 0x6 ;  /* 0x000000f406027211 */ /* 0x000fe200078430ff */
[----:B------:R-:W-:Y:S02]  /*6600*/  IMAD.MOV.U32 R15, RZ, RZ, c[0x0][0x1a4] ;  /* 0x00006900ff0f7624 */ /* 0x000fe400078e00ff */
[----:B------:R-:W-:Y:S01]  /*6610*/  IMAD.IADD R3, R7, 0x1, R3 ;  /* 0x0000000107037824 */ /* 0x000fe200078e0203 */
[----:B------:R-:W-:Y:S01]  /*6620*/  @!P0 LEA R10, P4, R2, c[0x0][0x170], 0x1 ;  /* 0x00005c00020a8a11 */ /* 0x000fe200078808ff */
[----:B------:R-:W-:Y:S01]  /*6630*/  IMAD.MOV.U32 R12, RZ, RZ, c[0x0][0x1a0] ;  /* 0x00006800ff0c7624 */ /* 0x000fe200078e00ff */
[-C--:B------:R-:W-:Y:S01]  /*6640*/  @!P0 LEA R4, P1, R14, R2.reuse, 0x4 ;  /* 0x000000020e048211 */ /* 0x080fe200078220ff */
[----:B------:R-:W-:Y:S01]  /*6650*/  IMAD.MOV.U32 R13, RZ, RZ, c[0x0][0x1a4] ;  /* 0x00006900ff0d7624 */ /* 0x000fe200078e00ff */
[----:B------:R-:W-:Y:S02]  /*6660*/  LEA.HI.X R3, R6, R247, R3, 0x6, P2 ;  /* 0x000000f706037211 */ /* 0x000fe400010f3403 */
[----:B------:R-:W-:Y:S02]  /*6670*/  @!P0 LEA R8, P3, R4, c[0x0][0x170], 0x1 ;  /* 0x00005c0004088a11 */ /* 0x000fe400078608ff */
[----:B------:R-:W-:Y:S01]  /*6680*/  @!P0 LEA.HI.X R11, R2, c[0x0][0x174], R3, 0x1, P4 ;  /* 0x00005d00020b8a11 */ /* 0x000fe200020f0c03 */
[----:B------:R-:W-:Y:S01]  /*6690*/  @P0 STS.128 [R199+0x6000], RZ ;  /* 0x006000ffc7000388 */ /* 0x000fe20000000c00 */
[-C--:B------:R-:W-:Y:S02]  /*66a0*/  @!P0 LEA.HI.X R7, R14, R3.reuse, R15, 0x4, P1 ;  /* 0x000000030e078211 */ /* 0x080fe400008f240f */
[----:B------:R-:W-:Y:S02]  /*66b0*/  @!P0 LEA R5, P2, R12, R2, 0x5 ;  /* 0x000000020c058211 */ /* 0x000fe400078428ff */
[----:B------:R-:W-:Y:S02]  /*66c0*/  @!P0 LEA.HI.X R9, R4, c[0x0][0x174], R7, 0x1, P3 ;  /* 0x00005d0004098a11 */ /* 0x000fe400018f0c07 */
[----:B------:R-:W-:Y:S01]  /*66d0*/  @!PT LDS RZ, [RZ] ;  /* 0x00000000fffff984 */ /* 0x000fe20000000800 */
[----:B------:R-:W-:Y:S01]  /*66e0*/  @!PT LDS RZ, [RZ] ;  /* 0x00000000fffff984 */ /* 0x000fe20000000800 */
[----:B------:R-:W-:Y:S01]  /*66f0*/  @!PT LDS RZ, [RZ] ;  /* 0x00000000fffff984 */ /* 0x000fe20000000800 */
[----:B------:R1:W-:Y:S01]  /*6700*/  @!P0 LDGSTS.E.BYPASS.LTC128B.128 [R199+0x6000], [R10.64] ;  /* 0x060000000ac78fae */ /* 0x0003e2000b901d50 */
[C---:B------:R-:W-:Y:S02]  /*6710*/  @!P0 LEA R6, P1, R5.reuse, c[0x0][0x170], 0x1 ;  /* 0x00005c0005068a11 */ /* 0x040fe400078208ff */
[----:B------:R-:W-:Y:S01]  /*6720*/  @!P0 LEA.HI.X R12, R12, R3, R13, 0x5, P2 ;  /* 0x000000030c0c8211 */ /* 0x000fe200010f2c0d */
[----:B------:R-:W-:Y:S03]  /*6730*/  IMAD.MOV.U32 R13, RZ, RZ, c[0x0][0x1a0] ;  /* 0x00006800ff0d7624 */ /* 0x000fe600078e00ff */
[----:B------:R-:W-:Y:S01]  /*6740*/  @P0 STS.128 [R199+0x6800], RZ ;  /* 0x006800ffc7000388 */ /* 0x000fe20000000c00 */
[----:B------:R-:W-:Y:S01]  /*6750*/  @!P0 LEA.HI.X R7, R5, c[0x0][0x174], R12, 0x1, P1 ;  /* 0x00005d0005078a11 */ /* 0x000fe200008f0c0c */
[----:B------:R-:W-:Y:S04]  /*6760*/  @!P0 IMAD.WIDE.U32 R2, R13, 0x30, R2 ;  /* 0x000000300d028825 */ /* 0x000fe800078e0002 */
[----:B------:R-:W-:Y:S01]  /*6770*/  @!P0 IMAD.IADD R3, R237, 0x1, R3 ;  /* 0x00000001ed038824 */ /* 0x000fe200078e0203 */
[----:B------:R-:W-:Y:S01]  /*6780*/  @!PT LDS RZ, [RZ] ;  /* 0x00000000fffff984 */ /* 0x000fe20000000800 */
[----:B------:R-:W-:Y:S01]  /*6790*/  @!PT LDS RZ, [RZ] ;  /* 0x00000000fffff984 */ /* 0x000fe20000000800 */
[----:B------:R-:W-:Y:S01]  /*67a0*/  @!PT LDS RZ, [RZ] ;  /* 0x00000000fffff984 */ /* 0x000fe20000000800 */
[----:B------:R1:W-:Y:S01]  /*67b0*/  @!P0 LDGSTS.E.BYPASS.LTC128B.128 [R199+0x6800], [R8.64] ;  /* 0x0680000008c78fae */ /* 0x0003e2000b901d50 */
[C---:B------:R-:W-:Y:S04]  /*67c0*/  @!P0 LEA R4, P1, R2.reuse, c[0x0][0x170], 0x1 ;  /* 0x00005c0002048a11 */ /* 0x040fe800078208ff */
[----:B------:R-:W-:Y:S02]  /*67d0*/  @!P0 LEA.HI.X R5, R2, c[0x0][0x174], R3, 0x1, P1 ;  /* 0x00005d0002058a11 */ /* 0x000fe400008f0c03 */
[----:B------:R-:W-:Y:S01]  /*67e0*/  @P0 STS.128 [R199+0x7000], RZ ;  /* 0x007000ffc7000388 */ /* 0x000fe20000000c00 */
[----:B------:R-:W-:Y:S06]  /*67f0*/  ISETP.GT.AND P1, PT, R200, RZ, PT ;  /* 0x000000ffc800720c */ /* 0x000fec0003f24270 */
[----:B------:R-:W-:Y:S01]  /*6800*/  @!PT LDS RZ, [RZ] ;  /* 0x00000000fffff984 */ /* 0x000fe20000000800 */
[----:B------:R-:W-:Y:S01]  /*6810*/  @!PT LDS RZ, [RZ] ;  /* 0x00000000fffff984 */ /* 0x000fe20000000800 */
[----:B------:R-:W-:Y:S01]  /*6820*/  @!PT LDS RZ, [RZ] ;  /* 0x00000000fffff984 */ /* 0x000fe20000000800 */
[----:B------:R2:W-:Y:S07]  /*6830*/  @!P0 LDGSTS.E.BYPASS.LTC128B.128 [R199+0x7000], [R6.64] ;  /* 0x0700000006c78fae */ /* 0x0005ee000b901d50 */
[----:B------:R-:W-:Y:S07]  /*6840*/  @P0 STS.128 [R199+0x7800], RZ ;  /* 0x007800ffc7000388 */ /* 0x000fee0000000c00 */
[----:B------:R-:W-:Y:S01]  /*6850*/  @!PT LDS RZ, [RZ] ;  /* 0x00000000fffff984 */ /* 0x000fe20000000800 */
[----:B------:R-:W-:Y:S01]  /*6860*/  @!PT LDS RZ, [RZ] ;  /* 0x00000000fffff984 */ /* 0x000fe20000000800 */
[----:B------:R-:W-:Y:S01]  /*6870*/  @!PT LDS RZ, [RZ] ;  /* 0x00000000fffff984 */ /* 0x000fe20000000800 */
[----:B------:R2:W-:Y:S07]  /*6880*/  @!P0 LDGSTS.E.BYPASS.LTC128B.128 [R199+0x7800], [R4.64] ;  /* 0x0780000004c78fae */ /* 0x0005ee000b901d50 */
[----:B------:R-:W-:Y:S07]  /*6890*/  LDSM.16.M88.4 R64, [R191] ;  /* 0x00000000bf40783b */ /* 0x000fee0000000200 */
[----:B------:R-:W2:Y:S07]  /*68a0*/  LDSM.16.M88.4 R16, [R184+0x4000] ;  /* 0x00400000b810783b */ /* 0x000eae0000000200 */
[----:B------:R-:W1:Y:S07]  /*68b0*/  LDSM.16.M88.4 R60, [R191+0x2000] ;  /* 0x00200000bf3c783b */ /* 0x000e6e0000000200 */
[----:B------:R-:W3:Y:S07]  /*68c0*/  LDSM.16.M88.4 R32, [R184+0x4800] ;  /* 0x00480000b820783b */ /* 0x000eee0000000200 */
[----:B------:R-:W0:Y:S07]  /*68d0*/  LDGDEPBAR ;  /* 0x00000000000079af */ /* 0x000e2e0000000000 */
[----:B------:R-:W4:Y:S07]  /*68e0*/  LDSM.16.M88.4 R48, [R184+0x5000] ;  /* 0x00500000b830783b */ /* 0x000f2e0000000200 */
[----:B------:R-:W5:Y:S01]  /*68f0*/  LDSM.16.M88.4 R140, [R184+0x5800] ;  /* 0x00580000b88c783b */ /* 0x000f620000000200 */
[-C--:B--2---:R-:W-:Y:S06]  /*6900*/  HMMA.16816.F32.BF16 R4, R64, R16.reuse, RZ ;  /* 0x000000104004723c */ /* 0x084fec00000418ff */
[----:B------:R-:W-:Y:S02]  /*6910*/  LDSM.16.M88.4 R144, [R194] ;  /* 0x00000000c290783b */ /* 0x000fe40000000200 */
[C---:B-1----:R-:W-:Y:S05]  /*6920*/  HMMA.16816.F32.BF16 R8, R60.reuse, R16, RZ ;  /* 0x000000103c08723c */ /* 0x042fea00000418ff */
[----:B------:R-:W1:Y:S03]  /*6930*/  LDSM.16.M88.4 R148, [R190+0x4000] ;  /* 0x00400000be94783b */ /* 0x000e660000000200 */
[-C--:B------:R-:W-:Y:S04]  /*6940*/  HMMA.16816.F32.BF16 R12, R60, R18.reuse, RZ ;  /* 0x000000123c0c723c */ /* 0x080fe800000418ff */
[----:B------:R-:W2:Y:S04]  /*6950*/  LDSM.16.M88.4 R152, [R194+0x2000] ;  /* 0x00200000c298783b */ /* 0x000ea80000000200 */
[C---:B------:R-:W-:Y:S03]  /*6960*/  HMMA.16816.F32.BF16 R16, R64.reuse, R18, RZ ;  /* 0x000000124010723c */ /* 0x040fe600000418ff */
[----:B------:R-:W1:Y:S05]  /*6970*/  LDSM.16.M88.4 R156, [R190+0x4800] ;  /* 0x00480000be9c783b */ /* 0x000e6a0000000200 */
[-C--:B---3--:R-:W-:Y:S02]  /*6980*/  HMMA.16816.F32.BF16 R20, R64, R32.reuse, RZ ;  /* 0x000000204014723c */ /* 0x088fe400000418ff */
[----:B------:R-:W3:Y:S06]  /*6990*/  LDSM.16.M88.4 R160, [R190+0x5000] ;  /* 0x00500000bea0783b */ /* 0x000eec0000000200 */
[C---:B------:R-:W-:Y:S01]  /*69a0*/  HMMA.16816.F32.BF16 R24, R60.reuse, R32, RZ ;  /* 0x000000203c18723c */ /* 0x040fe200000418ff */
[----:B------:R-:W1:Y:S07]  /*69b0*/  LDSM.16.M88.4 R164, [R190+0x5800] ;  /* 0x00580000bea4783b */ /* 0x000e6e0000000200 */
[-C--:B------:R-:W-:Y:S01]  /*69c0*/  HMMA.16816.F32.BF16 R28, R60, R34.reuse, RZ ;  /* 0x000000223c1c723c */ /* 0x080fe200000418ff */
[----:B------:R-:W-:Y:S07]  /*69d0*/  LDSM.16.M88.4 R168, [R192+0x2000] ;  /* 0x00200000c0a8783b */ /* 0x000fee0000000200 */
[C---:B------:R-:W-:Y:S01]  /*69e0*/  HMMA.16816.F32.BF16 R32, R64.reuse, R34, RZ ;  /* 0x000000224020723c */ /* 0x040fe200000418ff */
[----:B------:R-:W-:Y:S07]  /*69f0*/  LDSM.16.M88.4 R172, [R193+0x2000] ;  /* 0x00200000c1ac783b */ /* 0x000fee0000000200 */
[-C--:B----4-:R-:W-:Y:S01]  /*6a00*/  HMMA.16816.F32.BF16 R36, R64, R48.reuse, RZ ;  /* 0x000000304024723c */ /* 0x090fe200000418ff */
[----:B------:R-:W-:Y:S07]  /*6a10*/  LDSM.16.M88.4 R176, [R189+0x800] ;  /* 0x00080000bdb0783b */ /* 0x000fee0000000200 */
[C---:B------:R-:W-:Y:S01]  /*6a20*/  HMMA.16816.F32.BF16 R40, R60.reuse, R48, RZ ;  /* 0x000000303c28723c */ /* 0x040fe200000418ff */
[----:B------:R-:W-:Y:S07]  /*6a30*/  LDSM.16.M88.4 R180, [R189+0x1000] ;  /* 0x00100000bdb4783b */ /* 0x000fee0000000200 */
[-C--:B------:R-:W-:Y:S08]  /*6a40*/  HMMA.16816.F32.BF16 R44, R60, R50.reuse, RZ ;  /* 0x000000323c2c723c */ /* 0x080ff000000418ff */
[C---:B------:R-:W-:Y:S08]  /*6a50*/  HMMA.16816.F32.BF16 R48, R64.reuse, R50, RZ ;  /* 0x000000324030723c */ /* 0x040ff000000418ff */
[-C--:B-----5:R-:W-:Y:S08]  /*6a60*/  HMMA.16816.F32.BF16 R52, R64, R140.reuse, RZ ;  /* 0x0000008c4034723c */ /* 0x0a0ff000000418ff */
[C---:B------:R-:W-:Y:S08]  /*6a70*/  HMMA.16816.F32.BF16 R56, R60.reuse, R140, RZ ;  /* 0x0000008c3c38723c */ /* 0x040ff000000418ff */
[-C--:B------:R-:W-:Y:S08]  /*6a80*/  HMMA.16816.F32.BF16 R60, R60, R142.reuse, RZ ;  /* 0x0000008e3c3c723c */ /* 0x080ff000000418ff */
[----:B------:R-:W-:Y:S01]  /*6a90*/  HMMA.16816.F32.BF16 R64, R64, R142, RZ ;  /* 0x0000008e4040723c */ /* 0x000fe200000418ff */
[----:B------:R-:W-:Y:S07]  /*6aa0*/  LDSM.16.M88.4 R140, [R192] ;  /* 0x00000000c08c783b */ /* 0x000fee0000000200 */
[-C--:B-1----:R-:W-:Y:S08]  /*6ab0*/  HMMA.16816.F32.BF16 R4, R144, R148.reuse, R4 ;  /* 0x000000949004723c */ /* 0x082ff00000041804 */
[C---:B--2---:R-:W-:Y:S08]  /*6ac0*/  HMMA.16816.F32.BF16 R8, R152.reuse, R148, R8 ;  /* 0x000000949808723c */ /* 0x044ff00000041808 */
[-C--:B------:R-:W-:Y:S08]  /*6ad0*/  HMMA.16816.F32.BF16 R12, R152, R150.reuse, R12 ;  /* 0x00000096980c723c */ /* 0x080ff0000004180c */
[C---:B------:R-:W-:Y:S01]  /*6ae0*/  HMMA.16816.F32.BF16 R16, R144.reuse, R150, R16 ;  /* 0x000000969010723c */ /* 0x040fe20000041810 */
[----:B------:R-:W1:Y:S07]  /*6af0*/  LDSM.16.M88.4 R148, [R195] ;  /* 0x00000000c394783b */ /* 0x000e6e0000000200 */
[-C--:B------:R-:W-:Y:S08]  /*6b00*/  HMMA.16816.F32.BF16 R20, R144, R156.reuse, R20 ;  /* 0x0000009c9014723c */ /* 0x080ff00000041814 */
[C---:B------:R-:W-:Y:S08]  /*6b10*/  HMMA.16816.F32.BF16 R24, R152.reuse, R156, R24 ;  /* 0x0000009c9818723c */ /* 0x040ff00000041818 */
[-C--:B------:R-:W-:Y:S08]  /*6b20*/  HMMA.16816.F32.BF16 R28, R152, R158.reuse, R28 ;  /* 0x0000009e981c723c */ /* 0x080ff0000004181c */
[C---:B------:R-:W-:Y:S01]  /*6b30*/  HMMA.16816.F32.BF16 R32, R144.reuse, R158, R32 ;  /* 0x0000009e9020723c */ /* 0x040fe20000041820 */
[----:B------:R-:W2:Y:S07]  /*6b40*/  LDSM.16.M88.4 R156, [R198] ;  /* 0x00000000c69c783b */ /* 0x000eae0000000200 */
[-C--:B---3--:R-:W-:Y:S08]  /*6b50*/  HMMA.16816.F32.BF16 R36, R144, R160.reuse, R36 ;  /* 0x000000a09024723c */ /* 0x088ff00000041824 */
[C---:B------:R-:W-:Y:S08]  /*6b60*/  HMMA.16816.F32.BF16 R40, R152.reuse, R160, R40 ;  /* 0x000000a09828723c */ /* 0x040ff00000041828 */
[-C--:B------:R-:W-:Y:S08]  /*6b70*/  HMMA.16816.F32.BF16 R44, R152, R162.reuse, R44 ;  /* 0x000000a2982c723c */ /* 0x080ff0000004182c */
[C---:B------:R-:W-:Y:S01]  /*6b80*/  HMMA.16816.F32.BF16 R48, R144.reuse, R162, R48 ;  /* 0x000000a29030723c */ /* 0x040fe20000041830 */
[----:B------:R-:W-:Y:S07]  /*6b90*/  LDSM.16.M88.4 R160, [R196] ;  /* 0x00000000c4a0783b */ /* 0x000fee0000000200 */
[-C--:B------:R-:W-:Y:S08]  /*6ba0*/  HMMA.16816.F32.BF16 R52, R144, R164.reuse, R52 ;  /* 0x000000a49034723c */ /* 0x080ff00000041834 */
[C---:B------:R-:W-:Y:S08]  /*6bb0*/  HMMA.16816.F32.BF16 R56, R152.reuse, R164, R56 ;  /* 0x000000a49838723c */ /* 0x040ff00000041838 */
[-C--:B------:R-:W-:Y:S01]  /*6bc0*/  HMMA.16816.F32.BF16 R60, R152, R166.reuse, R60 ;  /* 0x000000a6983c723c */ /* 0x080fe2000004183c */
[----:B------:R-:W3:Y:S07]  /*6bd0*/  LDSM.16.M88.4 R152, [R197] ;  /* 0x00000000c598783b */ /* 0x000eee0000000200 */
[----:B------:R-:W-:Y:S01]  /*6be0*/  HMMA.16816.F32.BF16 R64, R144, R166, R64 ;  /* 0x000000a69040723c */ /* 0x000fe20000041840 */
[----:B------:R-:W-:Y:S07]  /*6bf0*/  LDSM.16.M88.4 R144, [R193] ;  /* 0x00000000c190783b */ /* 0x000fee0000000200 */
[-C--:B-1----:R-:W-:Y:S01]  /*6c00*/  HMMA.16816.F32.BF16 R4, R140, R148.reuse, R4 ;  /* 0x000000948c04723c */ /* 0x082fe20000041804 */
[----:B------:R-:W1:Y:S07]  /*6c10*/  LDSM.16.M88.4 R164, [R189] ;  /* 0x00000000bda4783b */ /* 0x000e6e0000000200 */
        /* <DEDUP_REMOVED lines=10> */
[-C--:B---3--:R-:W-:Y:S08]  /*6cc0*/  HMMA.16816.F32.BF16 R36, R140, R152.reuse, R36 ;  /* 0x000000988c24723c */ /* 0x088ff00000041824 */
[C---:B------:R-:W-:Y:S08]  /*6cd0*/  HMMA.16816.F32.BF16 R40, R168.reuse, R152, R40 ;  /* 0x00000098a828723c */ /* 0x040ff00000041828 */
[-C--:B------:R-:W-:Y:S08]  /*6ce0*/  HMMA.16816.F32.BF16 R44, R168, R154.reuse, R44 ;  /* 0x0000009aa82c723c */ /* 0x080ff0000004182c */
[C---:B------:R-:W-:Y:S08]  /*6cf0*/  HMMA.16816.F32.BF16 R48, R140.reuse, R154, R48 ;  /* 0x0000009a8c30723c */ /* 0x040ff00000041830 */
[-C--:B------:R-:W-:Y:S08]  /*6d00*/  HMMA.16816.F32.BF16 R52, R140, R160.reuse, R52 ;  /* 0x000000a08c34723c */ /* 0x080ff00000041834 */
[C---:B------:R-:W-:Y:S08]  /*6d10*/  HMMA.16816.F32.BF16 R56, R168.reuse, R160, R56 ;  /* 0x000000a0a838723c */ /* 0x040ff00000041838 */
[-C--:B------:R-:W-:Y:S08]  /*6d20*/  HMMA.16816.F32.BF16 R60, R168, R162.reuse, R60 ;  /* 0x000000a2a83c723c */ /* 0x080ff0000004183c */
[----:B------:R-:W-:Y:S08]  /*6d30*/  HMMA.16816.F32.BF16 R64, R140, R162, R64 ;  /* 0x000000a28c40723c */ /* 0x000ff00000041840 */
[-C--:B-1----:R-:W-:Y:S08]  /*6d40*/  HMMA.16816.F32.BF16 R4, R144, R164.reuse, R4 ;  /* 0x000000a49004723c */ /* 0x082ff00000041804 */
        /* <DEDUP_REMOVED lines=16> */
.L_x_1080:
[----:B------:R-:W-:Y:S01]  /*6e50*/  FMNMX.FTZ R2, R4, R0, !PT ;  /* 0x0000000004027209 */ /* 0x000fe20007810000 */
[----:B-1----:R-:W-:Y:S01]  /*6e60*/  LDSM.16.MT88.4 R144, [R185+0x6000] ;  /* 0x00600000b990783b */ /* 0x002fe20000004200 */
[----:B------:R-:W-:Y:S02]  /*6e70*/  IMAD.SHL.U32 R172, R200, 0x2, RZ ;  /* 0x00000002c8ac7824 */ /* 0x000fe400078e00ff */
        /* <DEDUP_REMOVED lines=48> */
[----:B------:R-:W-:Y:S04]  /*7180*/  FMNMX.FTZ R3, R60, R3, !PT ;  /* 0x000000033c037209 */ /* 0x000fe80007810000 */
[----:B------:R-:W-:Y:S03]  /*7190*/  FMNMX.FTZ R3, R61, R3, !PT ;  /* 0x000000033d037209 */ /* 0x000fe60007810000 */
[----:B------:R-:W2:Y:S08]  /*71a0*/  SHFL.BFLY PT, R96, R2, 0x2, 0x1f ;  /* 0x0c401f0002607f89 */ /* 0x000eb000000e0000 */
[----:B------:R-:W3:Y:S01]  /*71b0*/  SHFL.BFLY PT, R99, R3, 0x2, 0x1f ;  /* 0x0c401f0003637f89 */ /* 0x000ee200000e0000 */
[----:B-1----:R-:W-:Y:S04]  /*71c0*/  FMNMX.FTZ R97, R97, R100, !PT ;  /* 0x0000006461617209 */ /* 0x002fe80007810000 */
[C---:B------:R-:W-:Y:S01]  /*71d0*/  FSETP.NEU.FTZ.AND P2, PT, R97.reuse, -INF , PT ;  /* 0xff8000006100780b */ /* 0x040fe20003f5d000 */
[C---:B------:R-:W-:Y:S02]  /*71e0*/  FADD.FTZ R0, -R97.reuse, R0 ;  /* 0x0000000061007221 */ /* 0x040fe40000010100 */
[----:B------:R-:W-:Y:S01]  /*71f0*/  FMUL.FTZ R152, R97, c[0x0][0x23c] ;  /* 0x00008f0061987a20 */ /* 0x000fe20000410000 */
[----:B--2---:R-:W-:Y:S01]  /*7200*/  FMNMX.FTZ R2, R2, R96, !PT ;  /* 0x0000006002027209 */ /* 0x004fe20007810000 */
[----:B------:R-:W-:Y:S01]  /*7210*/  FMUL.FTZ R0, R0, c[0x0][0x23c] ;  /* 0x00008f0000007a20 */ /* 0x000fe20000410000 */
[----:B------:R-:W-:Y:S02]  /*7220*/  FMNMX.FTZ R96, R10, R102, !PT ;  /* 0x000000660a607209 */ /* 0x000fe40007810000 */
[----:B------:R-:W-:Y:S01]  /*7230*/  FSEL R152, R152, RZ, P2 ;  /* 0x000000ff98987208 */ /* 0x000fe20001000000 */
[----:B------:R1:W2:Y:S01]  /*7240*/  MUFU.EX2 R100, R0 ;  /* 0x0000000000647308 */ /* 0x0002a20000000800 */
[----:B------:R-:W4:Y:S01]  /*7250*/  SHFL.BFLY PT, R103, R2, 0x1, 0x1f ;  /* 0x0c201f0002677f89 */ /* 0x000f2200000e0000 */
[----:B------:R-:W-:Y:S02]  /*7260*/  FMNMX.FTZ R96, R11, R96, !PT ;  /* 0x000000600b607209 */ /* 0x000fe40007810000 */
[----:B---3--:R-:W-:Y:S01]  /*7270*/  FMNMX.FTZ R3, R3, R99, !PT ;  /* 0x0000006303037209 */ /* 0x008fe20007810000 */
[--C-:B------:R-:W-:Y:S01]  /*7280*/  FFMA.FTZ R16, R16, c[0x0][0x23c], -R152.reuse ;  /* 0x00008f0010107a23 */ /* 0x100fe20000010898 */
[----:B------:R-:W-:Y:S01]  /*7290*/  FMNMX.FTZ R96, R14, R96, !PT ;  /* 0x000000600e607209 */ /* 0x000fe20007810000 */
[--C-:B------:R-:W-:Y:S02]  /*72a0*/  FFMA.FTZ R64, R64, c[0x0][0x23c], -R152.reuse ;  /* 0x00008f0040407a23 */ /* 0x100fe40000010898 */
[----:B------:R-:W3:Y:S01]  /*72b0*/  SHFL.BFLY PT, R140, R3, 0x1, 0x1f ;  /* 0x0c201f00038c7f89 */ /* 0x000ee200000e0000 */
[----:B------:R5:W-:Y:S01]  /*72c0*/  MUFU.EX2 R236, R16 ;  /* 0x0000001000ec7308 */ /* 0x000be20000000800 */
[----:B------:R-:W-:Y:S01]  /*72d0*/  FMNMX.FTZ R96, R15, R96, !PT ;  /* 0x000000600f607209 */ /* 0x000fe20007810000 */
[--C-:B------:R-:W-:Y:S02]  /*72e0*/  FFMA.FTZ R17, R17, c[0x0][0x23c], -R152.reuse ;  /* 0x00008f0011117a23 */ /* 0x100fe40000010898 */
[--C-:B------:R-:W-:Y:S01]  /*72f0*/  FFMA.FTZ R4, R4, c[0x0][0x23c], -R152.reuse ;  /* 0x00008f0004047a23 */ /* 0x100fe20000010898 */
[----:B------:R-:W-:Y:S01]  /*7300*/  FMNMX.FTZ R96, R26, R96, !PT ;  /* 0x000000601a607209 */ /* 0x000fe20007810000 */
[--C-:B------:R-:W-:Y:S02]  /*7310*/  FFMA.FTZ R65, R65, c[0x0][0x23c], -R152.reuse ;  /* 0x00008f0041417a23 */ /* 0x100fe40000010898 */
[--C-:B------:R-:W-:Y:S01]  /*7320*/  FFMA.FTZ R52, R52, c[0x0][0x23c], -R152.reuse ;  /* 0x00008f0034347a23 */ /* 0x100fe20000010898 */
[----:B------:R-:W-:Y:S01]  /*7330*/  FMNMX.FTZ R99, R27, R96, !PT ;  /* 0x000000601b637209 */ /* 0x000fe20007810000 */
[----:B------:R5:W-:Y:S01]  /*7340*/  MUFU.EX2 R235, R17 ;  /* 0x0000001100eb7308 */ /* 0x000be20000000800 */
[--C-:B------:R-:W-:Y:S02]  /*7350*/  FFMA.FTZ R20, R20, c[0x0][0x23c], -R152.reuse ;  /* 0x00008f0014147a23 */ /* 0x100fe40000010898 */
[--C-:B------:R-:W-:Y:S01]  /*7360*/  FFMA.FTZ R21, R21, c[0x0][0x23c], -R152.reuse ;  /* 0x00008f0015157a23 */ /* 0x100fe20000010898 */
[----:B----4-:R-:W-:Y:S01]  /*7370*/  FMNMX.FTZ R96, R2, R103, !PT ;  /* 0x0000006702607209 */ /* 0x010fe20007810000 */
[--C-:B------:R-:W-:Y:S01]  /*7380*/  FFMA.FTZ R5, R5, c[0x0][0x23c], -R152.reuse ;  /* 0x00008f0005057a23 */ /* 0x100fe20000010898 */
[----:B------:R-:W-:Y:S01]  /*7390*/  FMNMX.FTZ R2, R30, R99, !PT ;  /* 0x000000631e027209 */ /* 0x000fe20007810000 */
[----:B------:R-:W-:Y:S01]  /*73a0*/  FFMA.FTZ R32, R32, c[0x0][0x23c], -R152 ;  /* 0x00008f0020207a23 */ /* 0x000fe20000010898 */
[C---:B------:R-:W-:Y:S02]  /*73b0*/  FSETP.NEU.FTZ.AND P2, PT, R96.reuse, -INF , PT ;  /* 0xff8000006000780b */ /* 0x040fe40003f5d000 */
[----:B------:R4:W-:Y:S01]  /*73c0*/  MUFU.EX2 R232, R4 ;  /* 0x0000000400e87308 */ /* 0x0009e20000000800 */
[C---:B-1----:R-:W-:Y:S01]  /*73d0*/  FADD.FTZ R0, -R96.reuse, R98 ;  /* 0x0000006260007221 */ /* 0x042fe20000010100 */
[----:B------:R-:W-:Y:S01]  /*73e0*/  FMNMX.FTZ R2, R31, R2, !PT ;  /* 0x000000021f027209 */ /* 0x000fe20007810000 */
[----:B------:R-:W-:Y:S01]  /*73f0*/  FMUL.FTZ R153, R96, c[0x0][0x23c] ;  /* 0x00008f0060997a20 */ /* 0x000fe20000410000 */
[----:B---3--:R-:W-:Y:S01]  /*7400*/  FMNMX.FTZ R3, R3, R140, !PT ;  /* 0x0000008c03037209 */ /* 0x008fe20007810000 */
[----:B------:R-:W-:Y:S01]  /*7410*/  FMUL.FTZ R0, R0, c[0x0][0x23c] ;  /* 0x00008f0000007a20 */ /* 0x000fe20000410000 */
[----:B------:R-:W-:Y:S01]  /*7420*/  FMNMX.FTZ R2, R42, R2, !PT ;  /* 0x000000022a027209 */ /* 0x000fe20007810000 */
[----:B------:R-:W-:Y:S01]  /*7430*/  FFMA.FTZ R33, R33, c[0x0][0x23c], -R152 ;  /* 0x00008f0021217a23 */ /* 0x000fe20000010898 */
[----:B------:R-:W-:Y:S01]  /*7440*/  FSEL R153, R153, RZ, P2 ;  /* 0x000000ff99997208 */ /* 0x000fe20001000000 */
[----:B------:R-:W-:Y:S01]  /*7450*/  FMUL.FTZ R154, R3, c[0x0][0x23c] ;  /* 0x00008f00039a7a20 */ /* 0x000fe20000410000 */
[----:B------:R1:W-:Y:S01]  /*7460*/  MUFU.EX2 R99, R0 ;  /* 0x0000000000637308 */ /* 0x0003e20000000800 */
[----:B------:R-:W-:Y:S01]  /*7470*/  FMNMX.FTZ R2, R43, R2, !PT ;  /* 0x000000022b027209 */ /* 0x000fe20007810000 */
[----:B--2---:R-:W-:Y:S01]  /*7480*/  FMUL.FTZ R76, R100, R76 ;  /* 0x0000004c644c7220 */ /* 0x004fe20000410000 */
[----:B------:R-:W-:Y:S01]  /*7490*/  FSETP.NEU.FTZ.AND P2, PT, R3, -INF , PT ;  /* 0xff8000000300780b */ /* 0x000fe20003f5d000 */
[--C-:B------:R-:W-:Y:S01]  /*74a0*/  FFMA.FTZ R22, R22, c[0x0][0x23c], -R153.reuse ;  /* 0x00008f0016167a23 */ /* 0x100fe20000010899 */
[----:B------:R-:W-:Y:S01]  /*74b0*/  FMNMX.FTZ R2, R46, R2, !PT ;  /* 0x000000022e027209 */ /* 0x000fe20007810000 */
[--C-:B------:R-:W-:Y:S01]  /*74c0*/  FFMA.FTZ R23, R23, c[0x0][0x23c], -R153.reuse ;  /* 0x00008f0017177a23 */ /* 0x100fe20000010899 */
[----:B------:R-:W-:Y:S01]  /*74d0*/  FSEL R154, R154, RZ, P2 ;  /* 0x000000ff9a9a7208 */ /* 0x000fe20001000000 */
[--C-:B------:R-:W-:Y:S01]  /*74e0*/  FFMA.FTZ R38, R38, c[0x0][0x23c], -R153.reuse ;  /* 0x00008f0026267a23 */ /* 0x100fe20000010899 */
[----:B------:R-:W-:Y:S01]  /*74f0*/  FMNMX.FTZ R2, R47, R2, !PT ;  /* 0x000000022f027209 */ /* 0x000fe20007810000 */
[----:B------:R-:W2:Y:S01]  /*7500*/  MUFU.EX2 R231, R5 ;  /* 0x0000000500e77308 */ /* 0x000ea20000000800 */
[--C-:B-----5:R-:W-:Y:S01]  /*7510*/  LOP3.LUT R16, R207, UR12, R202.reuse, 0x96, !PT ;  /* 0x0000000ccf107c12 */ /* 0x120fe2000f8e96ca */
[--C-:B------:R-:W-:Y:S01]  /*7520*/  FFMA.FTZ R18, R18, c[0x0][0x23c], -R153.reuse ;  /* 0x00008f0012127a23 */ /* 0x100fe20000010899 */
[----:B------:R-:W-:Y:S01]  /*7530*/  LOP3.LUT R17, R205, UR12, R202, 0x96, !PT ;  /* 0x0000000ccd117c12 */ /* 0x000fe2000f8e96ca */
[----:B------:R-:W-:Y:S01]  /*7540*/  FFMA.FTZ R45, R45, c[0x0][0x23c], -R154 ;  /* 0x00008f002d2d7a23 */ /* 0x000fe2000001089a */
[----:B----4-:R-:W-:Y:S01]  /*7550*/  LOP3.LUT R4, R203, UR19, R172, 0x96, !PT ;  /* 0x00000013cb047c12 */ /* 0x010fe2000f8e96ac */
[----:B------:R-:W-:Y:S04]  /*7560*/  IMAD.WIDE.U32 R170, R16, -0x326172a9, RZ ;  /* 0xcd9e8d5710aa7825 */ /* 0x000fe800078e00ff */
[----:B------:R-:W-:Y:S01]  /*7570*/  MUFU.EX2 R233, R18 ;  /* 0x0000001200e97308 */ /* 0x000fe20000000800 */
[----:B------:R-:W-:Y:S02]  /*7580*/  FFMA.FTZ R16, R6, c[0x0][0x23c], -R153 ;  /* 0x00008f0006107a23 */ /* 0x000fe40000010899 */
[--C-:B------:R-:W-:Y:S02]  /*7590*/  FFMA.FTZ R40, R40, c[0x0][0x23c], -R154.reuse ;  /* 0x00008f0028287a23 */ /* 0x100fe4000001089a */
[----:B-1----:R-:W-:Y:S02]  /*75a0*/  FADD.FTZ R0, -R3, R101 ;  /* 0x0000006503007221 */ /* 0x002fe40000010100 */
[--C-:B------:R-:W-:Y:S02]  /*75b0*/  FFMA.FTZ R101, R7, c[0x0][0x23c], -R153.reuse ;  /* 0x00008f0007657a23 */ /* 0x100fe40000010899 */
[----:B------:R-:W-:Y:S01]  /*75c0*/  FMUL.FTZ R0, R0, c[0x0][0x23c] ;  /* 0x00008f0000007a20 */ /* 0x000fe20000410000 */
[----:B------:R1:W-:Y:S01]  /*75d0*/  MUFU.EX2 R230, R16 ;  /* 0x0000001000e67308 */ /* 0x0003e20000000800 */
[--C-:B------:R-:W-:Y:S02]  /*75e0*/  FFMA.FTZ R41, R41, c[0x0][0x23c], -R154.reuse ;  /* 0x00008f0029297a23 */ /* 0x100fe4000001089a */
[--C-:B------:R-:W-:Y:S01]  /*75f0*/  FFMA.FTZ R56, R56, c[0x0][0x23c], -R154.reuse ;  /* 0x00008f0038387a23 */ /* 0x100fe2000001089a */
[----:B--2---:R-:W-:Y:S01]  /*7600*/  F2FP.BF16.PACK_AB R140, R231, R232 ;  /* 0x000000e8e78c723e */ /* 0x004fe200000010ff */
[----:B------:R-:W-:Y:S04]  /*7610*/  IMAD.WIDE.U32 R168, R17, -0x326172a9, RZ ;  /* 0xcd9e8d5711a87825 */ /* 0x000fe800078e00ff */
[--C-:B------:R-:W-:Y:S01]  /*7620*/  FFMA.FTZ R9, R9, c[0x0][0x23c], -R154.reuse ;  /* 0x00008f0009097a23 */ /* 0x100fe2000001089a */
[----:B------:R2:W-:Y:S01]  /*7630*/  MUFU.EX2 R98, R0 ;  /* 0x0000000000627308 */ /* 0x0005e20000000800 */
[--C-:B------:R-:W-:Y:S02]  /*7640*/  FFMA.FTZ R19, R19, c[0x0][0x23c], -R153.reuse ;  /* 0x00008f0013137a23 */ /* 0x100fe40000010899 */
[--C-:B------:R-:W-:Y:S02]  /*7650*/  FFMA.FTZ R24, R24, c[0x0][0x23c], -R154.reuse ;  /* 0x00008f0018187a23 */ /* 0x100fe4000001089a */
[--C-:B------:R-:W-:Y:S02]  /*7660*/  FFMA.FTZ R29, R29, c[0x0][0x23c], -R154.reuse ;  /* 0x00008f001d1d7a23 */ /* 0x100fe4000001089a */
[--C-:B------:R-:W-:Y:S02]  /*7670*/  FFMA.FTZ R28, R28, c[0x0][0x23c], -R154.reuse ;  /* 0x00008f001c1c7a23 */ /* 0x100fe4000001089a */
[--C-:B------:R-:W-:Y:S01]  /*7680*/  FFMA.FTZ R44, R44, c[0x0][0x23c], -R154.reuse ;  /* 0x00008f002c2c7a23 */ /* 0x100fe2000001089a */
[----:B------:R3:W4:Y:S01]  /*7690*/  MUFU.EX2 R234, R19 ;  /* 0x0000001300ea7308 */ /* 0x0007220000000800 */
[----:B------:R-:W-:Y:S04]  /*76a0*/  IMAD.WIDE.U32 R4, R4, -0x326172a9, RZ ;  /* 0xcd9e8d5704047825 */ /* 0x000fe800078e00ff */
[----:B------:R-:W-:Y:S01]  /*76b0*/  FFMA.FTZ R12, R12, c[0x0][0x23c], -R154 ;  /* 0x00008f000c0c7a23 */ /* 0x000fe2000001089a */
[----:B------:R-:W-:Y:S01]  /*76c0*/  LOP3.LUT R17, R169, UR11, R4, 0x96, !PT ;  /* 0x0000000ba9117c12 */ /* 0x000fe2000f8e9604 */
[----:B------:R-:W-:Y:S01]  /*76d0*/  FFMA.FTZ R8, R8, c[0x0][0x23c], -R154 ;  /* 0x00008f0008087a23 */ /* 0x000fe2000001089a */
[C---:B------:R-:W-:Y:S01]  /*76e0*/  LOP3.LUT R6, R5.reuse, UR13, R220, 0x96, !PT ;  /* 0x0000000d05067c12 */ /* 0x040fe2000f8e96dc */
[--C-:B------:R-:W-:Y:S01]  /*76f0*/  FFMA.FTZ R34, R34, c[0x0][0x23c], -R153.reuse ;  /* 0x00008f0022227a23 */ /* 0x100fe20000010899 */
[----:B------:R5:W-:Y:S01]  /*7700*/  MUFU.EX2 R228, R12 ;  /* 0x0000000c00e47308 */ /* 0x000be20000000800 */
[----:B------:R-:W-:Y:S01]  /*7710*/  LOP3.LUT R5, R5, UR13, R218, 0x96, !PT ;  /* 0x0000000d05057c12 */ /* 0x000fe2000f8e96da */
[----:B-1----:R-:W-:Y:S01]  /*7720*/  IMAD.WIDE.U32 R16, R17, -0x2daee0ad, RZ ;  /* 0xd2511f5311107825 */ /* 0x002fe200078e00ff */
[----:B------:R-:W-:Y:S02]  /*7730*/  LOP3.LUT R18, R171, UR11, R4, 0x96, !PT ;  /* 0x0000000bab127c12 */ /* 0x000fe4000f8e9604 */
[----:B--2---:R-:W-:Y:S01]  /*7740*/  FMNMX.FTZ R0, R58, R2, !PT ;  /* 0x000000023a007209 */ /* 0x004fe20007810000 */
[----:B------:R-:W-:Y:S03]  /*7750*/  IMAD.WIDE.U32 R6, R6, -0x2daee0ad, RZ ;  /* 0xd2511f5306067825 */ /* 0x000fe600078e00ff */
[----:B------:R-:W-:Y:S01]  /*7760*/  FMNMX.FTZ R0, R59, R0, !PT ;  /* 0x000000003b007209 */ /* 0x000fe20007810000 */
[----:B------:R-:W-:Y:S01]  /*7770*/  MUFU.EX2 R224, R8 ;  /* 0x0000000800e07308 */ /* 0x000fe20000000800 */
[----:B------:R-:W-:Y:S01]  /*7780*/  FFMA.FTZ R13, R13, c[0x0][0x23c], -R154 ;  /* 0x00008f000d0d7a23 */ /* 0x000fe2000001089a */
[----:B------:R-:W-:Y:S01]  /*7790*/  LOP3.LUT R17, R17, UR8, R6, 0x96, !PT ;  /* 0x0000000811117c12 */ /* 0x000fe2000f8e9606 */
[----:B------:R-:W-:Y:S01]  /*77a0*/  IMAD.WIDE.U32 R4, R5, -0x2daee0ad, RZ ;  /* 0xd2511f5305047825 */ /* 0x000fe200078e00ff */
[----:B------:R-:W-:Y:S02]  /*77b0*/  FMNMX.FTZ R0, R62, R0, !PT ;  /* 0x000000003e007209 */ /* 0x000fe40007810000 */
[----:B------:R-:W-:Y:S01]  /*77c0*/  LOP3.LUT R7, R7, UR10, R204, 0x96, !PT ;  /* 0x0000000a07077c12 */ /* 0x000fe2000f8e96cc */
[----:B---3--:R-:W-:Y:S01]  /*77d0*/  IMAD.WIDE.U32 R18, R18, -0x2daee0ad, RZ ;  /* 0xd2511f5312127825 */ /* 0x008fe200078e00ff */
[----:B------:R-:W-:Y:S02]  /*77e0*/  FMNMX.FTZ R0, R63, R0, !PT ;  /* 0x000000003f007209 */ /* 0x000fe40007810000 */
[----:B------:R-:W1:Y:S01]  /*77f0*/  MUFU.EX2 R227, R13 ;  /* 0x0000000d00e37308 */ /* 0x000e620000000800 */
[----:B------:R-:W-:Y:S01]  /*7800*/  IMAD.WIDE.U32 R160, R17, -0x326172a9, RZ ;  /* 0xcd9e8d5711a07825 */ /* 0x000fe200078e00ff */
[----:B------:R-:W-:Y:S01]  /*7810*/  LOP3.LUT R19, R19, UR8, R4, 0x96, !PT ;  /* 0x0000000813137c12 */ /* 0x000fe2000f8e9604 */
[----:B------:R-:W2:Y:S01]  /*7820*/  SHFL.BFLY PT, R2, R0, 0x2, 0x1f ;  /* 0x0c401f0000027f89 */ /* 0x000ea200000e0000 */
[----:B------:R-:W-:Y:S01]  /*7830*/  LOP3.LUT R5, R5, UR10, R206, 0x96, !PT ;  /* 0x0000000a05057c12 */ /* 0x000fe2000f8e96ce */
[----:B------:R-:W-:Y:S01]  /*7840*/  IMAD.WIDE.U32 R6, R7, -0x326172a9, RZ ;  /* 0xcd9e8d5707067825 */ /* 0x000fe200078e00ff */
[----:B----4-:R-:W-:Y:S03]  /*7850*/  F2FP.BF16.PACK_AB R143, R234, R233 ;  /* 0x000000e9ea8f723e */ /* 0x010fe600000010ff */
[----:B------:R-:W-:Y:S01]  /*7860*/  IMAD.WIDE.U32 R164, R19, -0x326172a9, RZ ;  /* 0xcd9e8d5713a47825 */ /* 0x000fe200078e00ff */
[----:B------:R-:W-:Y:S01]  /*7870*/  MUFU.EX2 R223, R9 ;  /* 0x0000000900df7308 */ /* 0x000fe20000000800 */
[----:B------:R-:W-:Y:S02]  /*7880*/  LOP3.LUT R6, R161, UR7, R6, 0x96, !PT ;  /* 0x00000007a1067c12 */ /* 0x000fe4000f8e9606 */
[----:B------:R-:W-:Y:S01]  /*7890*/  IMAD.WIDE.U32 R4, R5, -0x326172a9, RZ ;  /* 0xcd9e8d5705047825 */ /* 0x000fe200078e00ff */
[----:B------:R-:W-:Y:S03]  /*78a0*/  LOP3.LUT R7, R7, UR9, R168, 0x96, !PT ;  /* 0x0000000907077c12 */ /* 0x000fe6000f8e96a8 */
[----:B------:R-:W-:Y:S01]  /*78b0*/  IMAD.WIDE.U32 R162, R6, -0x2daee0ad, RZ ;  /* 0xd2511f5306a27825 */ /* 0x000fe200078e00ff */
[----:B-----5:R-:W-:Y:S02]  /*78c0*/  LOP3.LUT R12, R5, UR9, R170, 0x96, !PT ;  /* 0x00000009050c7c12 */ /* 0x020fe4000f8e96aa */
[----:B------:R-:W3:Y:S01]  /*78d0*/  MUFU.EX2 R229, R101 ;  /* 0x0000006500e57308 */ /* 0x000ee20000000800 */
[----:B------:R-:W-:Y:S02]  /*78e0*/  FFMA.FTZ R35, R35, c[0x0][0x23c], -R153 ;  /* 0x00008f0023237a23 */ /* 0x000fe40000010899 */
[----:B------:R-:W-:Y:S01]  /*78f0*/  FMUL.FTZ R19, R99, R119 ;  /* 0x0000007763137220 */ /* 0x000fe20000410000 */
[----:B-1----:R-:W-:Y:S01]  /*7900*/  F2FP.BF16.PACK_AB R150, R227, R228 ;  /* 0x000000e4e396723e */ /* 0x002fe200000010ff */
[----:B------:R-:W-:Y:S01]  /*7910*/  IMAD.WIDE.U32 R12, R12, -0x2daee0ad, RZ ;  /* 0xd2511f530c0c7825 */ /* 0x000fe200078e00ff */
[----:B--2---:R-:W-:Y:S03]  /*7920*/  FMNMX.FTZ R0, R0, R2, !PT ;  /* 0x0000000200007209 */ /* 0x004fe60007810000 */
[C---:B------:R-:W-:Y:S01]  /*7930*/  FMUL.FTZ R72, R98.reuse, R72 ;  /* 0x0000004862487220 */ /* 0x040fe20000410000 */
[----:B------:R1:W-:Y:S01]  /*7940*/  MUFU.EX2 R183, R32 ;  /* 0x0000002000b77308 */ /* 0x0003e20000000800 */
[C---:B------:R-:W-:Y:S01]  /*7950*/  FMUL.FTZ R73, R98.reuse, R73 ;  /* 0x0000004962497220 */ /* 0x040fe20000410000 */
[----:B------:R-:W2:Y:S01]  /*7960*/  SHFL.BFLY PT, R2, R0, 0x1, 0x1f ;  /* 0x0c201f0000027f89 */ /* 0x000ea200000e0000 */
[C---:B------:R-:W-:Y:S02]  /*7970*/  FMUL.FTZ R68, R98.reuse, R68 ;  /* 0x0000004462447220 */ /* 0x040fe40000410000 */
[C---:B------:R-:W-:Y:S02]  /*7980*/  FMUL.FTZ R69, R98.reuse, R69 ;  /* 0x0000004562457220 */ /* 0x040fe40000410000 */
[C---:B------:R-:W-:Y:S02]  /*7990*/  FMUL.FTZ R80, R98.reuse, R80 ;  /* 0x0000005062507220 */ /* 0x040fe40000410000 */
[C---:B------:R-:W-:Y:S01]  /*79a0*/  FMUL.FTZ R81, R98.reuse, R81 ;  /* 0x0000005162517220 */ /* 0x040fe20000410000 */
[----:B------:R4:W-:Y:S01]  /*79b0*/  MUFU.EX2 R216, R33 ;  /* 0x0000002100d87308 */ /* 0x0009e20000000800 */
[C---:B------:R-:W-:Y:S02]  /*79c0*/  FMUL.FTZ R88, R98.reuse, R88 ;  /* 0x0000005862587220 */ /* 0x040fe40000410000 */
[C---:B------:R-:W-:Y:S01]  /*79d0*/  FMUL.FTZ R89, R98.reuse, R89 ;  /* 0x0000005962597220 */ /* 0x040fe20000410000 */
[----:B---3--:R-:W-:Y:S01]  /*79e0*/  F2FP.BF16.PACK_AB R141, R229, R230 ;  /* 0x000000e6e58d723e */ /* 0x008fe200000010ff */
[C---:B------:R-:W-:Y:S02]  /*79f0*/  FMUL.FTZ R92, R98.reuse, R92 ;  /* 0x0000005c625c7220 */ /* 0x040fe40000410000 */
[----:B------:R-:W-:Y:S02]  /*7a00*/  FMUL.FTZ R93, R98, R93 ;  /* 0x0000005d625d7220 */ /* 0x000fe40000410000 */
[----:B------:R-:W-:Y:S01]  /*7a10*/  FFMA.FTZ R25, R25, c[0x0][0x23c], -R154 ;  /* 0x00008f0019197a23 */ /* 0x000fe2000001089a */
[----:B------:R3:W-:Y:S01]  /*7a20*/  MUFU.EX2 R181, R34 ;  /* 0x0000002200b57308 */ /* 0x0007e20000000800 */
[C---:B------:R-:W-:Y:S02]  /*7a30*/  FMUL.FTZ R77, R100.reuse, R77 ;  /* 0x0000004d644d7220 */ /* 0x040fe40000410000 */
[C---:B------:R-:W-:Y:S02]  /*7a40*/  FMUL.FTZ R78, R99.reuse, R78 ;  /* 0x0000004e634e7220 */ /* 0x040fe40000410000 */
[----:B-1----:R-:W-:Y:S01]  /*7a50*/  FMUL.FTZ R32, R100, R120 ;  /* 0x0000007864207220 */ /* 0x002fe20000410000 */
[----:B--2---:R-:W-:Y:S01]  /*7a60*/  FMNMX.FTZ R2, R0, R2, !PT ;  /* 0x0000000200027209 */ /* 0x004fe20007810000 */
[----:B------:R-:W-:Y:S01]  /*7a70*/  FMUL.FTZ R79, R99, R79 ;  /* 0x0000004f634f7220 */ /* 0x000fe20000410000 */
[----:B------:R-:W-:Y:S01]  /*7a80*/  LOP3.LUT R0, R165, UR7, R4, 0x96, !PT ;  /* 0x00000007a5007c12 */ /* 0x000fe2000f8e9604 */
[----:B------:R-:W-:Y:S01]  /*7a90*/  IMAD.WIDE.U32 R4, R7, -0x2daee0ad, RZ ;  /* 0xd2511f5307047825 */ /* 0x000fe200078e00ff */
[C---:B------:R-:W-:Y:S01]  /*7aa0*/  FSETP.NEU.FTZ.AND P2, PT, R2.reuse, -INF , PT ;  /* 0xff8000000200780b */ /* 0x040fe20003f5d000 */
[----:B------:R1:W-:Y:S02]  /*7ab0*/  MUFU.EX2 R182, R35 ;  /* 0x0000002300b67308 */ /* 0x0003e40000000800 */
[----:B------:R-:W-:Y:S01]  /*7ac0*/  FMUL.FTZ R155, R2, c[0x0][0x23c] ;  /* 0x00008f00029b7a20 */ /* 0x000fe20000410000 */
[----:B------:R-:W-:Y:S01]  /*7ad0*/  LOP3.LUT R6, R163, UR4, R4, 0x96, !PT ;  /* 0x00000004a3067c12 */ /* 0x000fe2000f8e9604 */
[----:B------:R-:W-:Y:S01]  /*7ae0*/  IMAD.WIDE.U32 R166, R0, -0x2daee0ad, RZ ;  /* 0xd2511f5300a67825 */ /* 0x000fe200078e00ff */
[----:B------:R-:W-:Y:S02]  /*7af0*/  LOP3.LUT R5, R5, UR6, R16, 0x96, !PT ;  /* 0x0000000605057c12 */ /* 0x000fe4000f8e9610 */
[----:B------:R-:W-:Y:S01]  /*7b00*/  FSEL R155, R155, RZ, P2 ;  /* 0x000000ff9b9b7208 */ /* 0x000fe20001000000 */
[----:B------:R-:W-:Y:S01]  /*7b10*/  IMAD.WIDE.U32 R6, R6, -0x326172a9, RZ ;  /* 0xcd9e8d5706067825 */ /* 0x000fe200078e00ff */
[----:B------:R-:W-:Y:S01]  /*7b20*/  LOP3.LUT R4, R167, UR4, R12, 0x96, !PT ;  /* 0x00000004a7047c12 */ /* 0x000fe2000f8e960c */
[----:B------:R-:W-:Y:S01]  /*7b30*/  MUFU.EX2 R176, R24 ;  /* 0x0000001800b07308 */ /* 0x000fe20000000800 */
[----:B------:R-:W-:Y:S01]  /*7b40*/  LOP3.LUT R12, R13, UR6, R18, 0x96, !PT ;  /* 0x000000060d0c7c12 */ /* 0x000fe2000f8e9612 */
[--C-:B------:R-:W-:Y:S01]  /*7b50*/  FFMA.FTZ R15, R15, c[0x0][0x23c], -R155.reuse ;  /* 0x00008f000f0f7a23 */ /* 0x100fe2000001089b */
[----:B------:R-:W-:Y:S01]  /*7b60*/  LOP3.LUT R0, R6, 0xffff, RZ, 0xc0, !PT ;  /* 0x0000ffff06007812 */ /* 0x000fe200078ec0ff */
[--C-:B------:R-:W-:Y:S01]  /*7b70*/  FFMA.FTZ R14, R14, c[0x0][0x23c], -R155.reuse ;  /* 0x00008f000e0e7a23 */ /* 0x100fe2000001089b */
[----:B------:R-:W-:Y:S01]  /*7b80*/  SHF.R.U32.HI R13, RZ, 0x10, R6 ;  /* 0x00000010ff0d7819 */ /* 0x000fe20000011606 */
[----:B------:R-:W-:Y:S01]  /*7b90*/  IMAD.WIDE.U32 R156, R5, -0x326172a9, RZ ;  /* 0xcd9e8d57059c7825 */ /* 0x000fe200078e00ff */
[----:B------:R-:W-:Y:S03]  /*7ba0*/  LOP3.LUT R16, R6, 0xff, RZ, 0xc0, !PT ;  /* 0x000000ff06107812 */ /* 0x000fe600078ec0ff */
[----:B------:R2:W-:Y:S01]  /*7bb0*/  MUFU.EX2 R225, R15 ;  /* 0x0000000f00e17308 */ /* 0x0005e20000000800 */
[----:B------:R-:W-:Y:S04]  /*7bc0*/  IMAD.WIDE.U32 R158, R12, -0x326172a9, RZ ;  /* 0xcd9e8d570c9e7825 */ /* 0x000fe800078e00ff */
[----:B------:R-:W-:Y:S04]  /*7bd0*/  IMAD.WIDE.U32 R4, R4, -0x326172a9, RZ ;  /* 0xcd9e8d5704047825 */ /* 0x000fe800078e00ff */
[--C-:B------:R-:W-:Y:S01]  /*7be0*/  FFMA.FTZ R10, R10, c[0x0][0x23c], -R155.reuse ;  /* 0x00008f000a0a7a23 */ /* 0x100fe2000001089b */
[----:B------:R5:W5:Y:S01]  /*7bf0*/  MUFU.EX2 R226, R14 ;  /* 0x0000000e00e27308 */ /* 0x000b620000000800 */
[----:B------:R-:W-:Y:S01]  /*7c00*/  LOP3.LUT R18, R4, 0xff, RZ, 0xc0, !PT ;  /* 0x000000ff04127812 */ /* 0x000fe200078ec0ff */
[--C-:B------:R-:W-:Y:S01]  /*7c10*/  FFMA.FTZ R11, R11, c[0x0][0x23c], -R155.reuse ;  /* 0x00008f000b0b7a23 */ /* 0x100fe2000001089b */
[----:B------:R-:W-:Y:S01]  /*7c20*/  SHF.R.U32.HI R17, RZ, 0x18, R4 ;  /* 0x00000018ff117819 */ /* 0x000fe20000011604 */
[----:B----4-:R-:W-:Y:S01]  /*7c30*/  FMUL.FTZ R33, R100, R121 ;  /* 0x0000007964217220 */ /* 0x010fe20000410000 */
[----:B------:R-:W-:Y:S01]  /*7c40*/  LOP3.LUT R12, R4, 0xffff, RZ, 0xc0, !PT ;  /* 0x0000ffff040c7812 */ /* 0x000fe200078ec0ff */
[C---:B---3--:R-:W-:Y:S02]  /*7c50*/  FMUL.FTZ R34, R99.reuse, R122 ;  /* 0x0000007a63227220 */ /* 0x048fe40000410000 */
[----:B-1----:R-:W-:Y:S02]  /*7c60*/  FMUL.FTZ R35, R99, R123 ;  /* 0x0000007b63237220 */ /* 0x002fe40000410000 */
[----:B------:R-:W-:Y:S01]  /*7c70*/  MUFU.EX2 R222, R10 ;  /* 0x0000000a00de7308 */ /* 0x000fe20000000800 */
[--C-:B------:R-:W-:Y:S02]  /*7c80*/  FFMA.FTZ R46, R46, c[0x0][0x23c], -R155.reuse ;  /* 0x00008f002e2e7a23 */ /* 0x100fe4000001089b */
[--C-:B------:R-:W-:Y:S01]  /*7c90*/  FFMA.FTZ R47, R47, c[0x0][0x23c], -R155.reuse ;  /* 0x00008f002f2f7a23 */ /* 0x100fe2000001089b */
[----:B--2---:R-:W-:Y:S01]  /*7ca0*/  SHF.R.U32.HI R15, RZ, 0x18, R6 ;  /* 0x00000018ff0f7819 */ /* 0x004fe20000011606 */
[--C-:B------:R-:W-:Y:S01]  /*7cb0*/  FFMA.FTZ R42, R42, c[0x0][0x23c], -R155.reuse ;  /* 0x00008f002a2a7a23 */ /* 0x100fe2000001089b */
[----:B------:R-:W-:Y:S01]  /*7cc0*/  LOP3.LUT R6, R7, UR15, R156, 0x96, !PT ;  /* 0x0000000f07067c12 */ /* 0x000fe2000f8e969c */
[----:B------:R-:W-:Y:S01]  /*7cd0*/  FFMA.FTZ R26, R26, c[0x0][0x23c], -R155 ;  /* 0x00008f001a1a7a23 */ /* 0x000fe2000001089b */
[----:B------:R-:W-:Y:S01]  /*7ce0*/  SHF.R.U32.HI R7, RZ, 0x8, R0 ;  /* 0x00000008ff077819 */ /* 0x000fe20000011600 */
[----:B------:R-:W-:Y:S01]  /*7cf0*/  FMUL.FTZ R84, R100, R84 ;  /* 0x0000005464547220 */ /* 0x000fe20000410000 */
[----:B------:R-:W-:Y:S01]  /*7d00*/  LOP3.LUT R0, R13, 0xff, RZ, 0xc0, !PT ;  /* 0x000000ff0d007812 */ /* 0x000fe200078ec0ff */
[----:B------:R-:W1:Y:S01]  /*7d10*/  MUFU.EX2 R217, R11 ;  /* 0x0000000b00d97308 */ /* 0x000e620000000800 */
[----:B------:R-:W-:Y:S01]  /*7d20*/  PRMT R16, R16, 0x5410, R7 ;  /* 0x0000541010107816 */ /* 0x000fe20000000007 */
[----:B------:R-:W-:Y:S01]  /*7d30*/  FMUL.FTZ R85, R100, R85 ;  /* 0x0000005564557220 */ /* 0x000fe20000410000 */
[----:B------:R-:W-:Y:S01]  /*7d40*/  PRMT R15, R0, 0x5410, R15 ;  /* 0x00005410000f7816 */ /* 0x000fe2000000000f */
[----:B------:R-:W-:Y:S01]  /*7d50*/  FMUL.FTZ R86, R99, R86 ;  /* 0x0000005663567220 */ /* 0x000fe20000410000 */
[----:B------:R-:W-:Y:S01]  /*7d60*/  LOP3.LUT R0, R6, 0xffff, RZ, 0xc0, !PT ;  /* 0x0000ffff06007812 */ /* 0x000fe200078ec0ff */
[--C-:B------:R-:W-:Y:S01]  /*7d70*/  HSET2.LE.AND R142, R16, R201.reuse, PT ;  /* 0x000000c9108e7233 */ /* 0x100fe20003803000 */
[----:B------:R-:W-:Y:S01]  /*7d80*/  SHF.R.U32.HI R7, RZ, 0x10, R6 ;  /* 0x00000010ff077819 */ /* 0x000fe20000011606 */
[----:B------:R-:W-:Y:S01]  /*7d90*/  FMUL.FTZ R16, R100, R116 ;  /* 0x0000007464107220 */ /* 0x000fe20000410000 */
[----:B-----5:R-:W-:Y:S01]  /*7da0*/  SHF.R.U32.HI R14, RZ, 0x10, R4 ;  /* 0x00000010ff0e7819 */ /* 0x020fe20000011604 */
[----:B------:R-:W-:Y:S01]  /*7db0*/  MUFU.EX2 R180, R20 ;  /* 0x0000001400b47308 */ /* 0x000fe20000000800 */
[----:B------:R-:W-:Y:S01]  /*7dc0*/  LOP3.LUT R4, R5, UR15, R158, 0x96, !PT ;  /* 0x0000000f05047c12 */ /* 0x000fe2000f8e969e */
[----:B------:R-:W-:Y:S01]  /*7dd0*/  FMUL.FTZ R87, R99, R87 ;  /* 0x0000005763577220 */ /* 0x000fe20000410000 */
[----:B------:R-:W-:Y:S01]  /*7de0*/  LOP3.LUT R8, R6, 0xff, RZ, 0xc0, !PT ;  /* 0x000000ff06087812 */ /* 0x000fe200078ec0ff */
[----:B------:R-:W-:Y:S01]  /*7df0*/  FFMA.FTZ R49, R49, c[0x0][0x23c], -R152 ;  /* 0x00008f0031317a23 */ /* 0x000fe20000010898 */
[----:B------:R-:W-:Y:S01]  /*7e00*/  SHF.R.U32.HI R6, RZ, 0x18, R6 ;  /* 0x00000018ff067819 */ /* 0x000fe20000011606 */
[----:B------:R-:W-:Y:S01]  /*7e10*/  FFMA.FTZ R120, R51, c[0x0][0x23c], -R153 ;  /* 0x00008f0033787a23 */ /* 0x000fe20000010899 */
[----:B------:R-:W-:Y:S01]  /*7e20*/  SHF.R.U32.HI R5, RZ, 0x8, R0 ;  /* 0x00000008ff057819 */ /* 0x000fe20000011600 */
[----:B------:R-:W-:Y:S01]  /*7e30*/  FMUL.FTZ R51, R99, R139 ;  /* 0x0000008b63337220 */ /* 0x000fe20000410000 */
[----:B------:R-:W-:Y:S01]  /*7e40*/  LOP3.LUT R0, R7, 0xff, RZ, 0xc0, !PT ;  /* 0x000000ff07007812 */ /* 0x000fe200078ec0ff */
[----:B------:R2:W-:Y:S01]  /*7e50*/  MUFU.EX2 R179, R21 ;  /* 0x0000001500b37308 */ /* 0x0005e20000000800 */
[----:B------:R-:W-:Y:S01]  /*7e60*/  PRMT R9, R8, 0x5410, R5 ;  /* 0x0000541008097816 */ /* 0x000fe20000000005 */
[----:B------:R-:W-:Y:S01]  /*7e70*/  FFMA.FTZ R37, R37, c[0x0][0x23c], -R152 ;  /* 0x00008f0025257a23 */ /* 0x000fe20000010898 */
[----:B------:R-:W-:Y:S01]  /*7e80*/  PRMT R8, R0, 0x5410, R6 ;  /* 0x0000541000087816 */ /* 0x000fe20000000006 */
[----:B------:R-:W-:Y:S01]  /*7e90*/  FFMA.FTZ R36, R36, c[0x0][0x23c], -R152 ;  /* 0x00008f0024247a23 */ /* 0x000fe20000010898 */
[C---:B------:R-:W-:Y:S01]  /*7ea0*/  LOP3.LUT R0, R4.reuse, 0xffff, RZ, 0xc0, !PT ;  /* 0x0000ffff04007812 */ /* 0x040fe200078ec0ff */
[----:B------:R-:W-:Y:S01]  /*7eb0*/  FFMA.FTZ R57, R57, c[0x0][0x23c], -R154 ;  /* 0x00008f0039397a23 */ /* 0x000fe2000001089a */
[----:B------:R-:W-:Y:S01]  /*7ec0*/  LOP3.LUT R7, R4, 0xff, RZ, 0xc0, !PT ;  /* 0x000000ff04077812 */ /* 0x000fe200078ec0ff */
[----:B------:R-:W-:Y:S01]  /*7ed0*/  FFMA.FTZ R58, R58, c[0x0][0x23c], -R155 ;  /* 0x00008f003a3a7a23 */ /* 0x000fe2000001089b */
[----:B------:R-:W-:Y:S01]  /*7ee0*/  SHF.R.U32.HI R0, RZ, 0x8, R0 ;  /* 0x00000008ff007819 */ /* 0x000fe20000011600 */
[----:B------:R-:W-:Y:S01]  /*7ef0*/  MUFU.EX2 R177, R22 ;  /* 0x0000001600b17308 */ /* 0x000fe20000000800 */
[----:B------:R-:W-:Y:S01]  /*7f00*/  SHF.R.U32.HI R5, RZ, 0x10, R4 ;  /* 0x00000010ff057819 */ /* 0x000fe20000011604 */
[----:B------:R-:W-:Y:S01]  /*7f10*/  FFMA.FTZ R54, R54, c[0x0][0x23c], -R153 ;  /* 0x00008f0036367a23 */ /* 0x000fe20000010899 */
[----:B------:R-:W-:Y:S01]  /*7f20*/  PRMT R148, R7, 0x5410, R0 ;  /* 0x0000541007947816 */ /* 0x000fe20000000000 */
[----:B------:R-:W-:Y:S01]  /*7f30*/  FADD.FTZ R0, -R2, R102 ;  /* 0x0000006602007221 */ /* 0x000fe20000010100 */
[----:B------:R-:W-:Y:S01]  /*7f40*/  SHF.R.U32.HI R6, RZ, 0x18, R4 ;  /* 0x00000018ff067819 */ /* 0x000fe20000011604 */
[----:B------:R-:W-:Y:S01]  /*7f50*/  FFMA.FTZ R59, R59, c[0x0][0x23c], -R155 ;  /* 0x00008f003b3b7a23 */ /* 0x000fe2000001089b */
[----:B------:R-:W-:Y:S01]  /*7f60*/  LOP3.LUT R5, R5, 0xff, RZ, 0xc0, !PT ;  /* 0x000000ff05057812 */ /* 0x000fe200078ec0ff */
[----:B------:R-:W-:Y:S01]  /*7f70*/  FMUL.FTZ R0, R0, c[0x0][0x23c] ;  /* 0x00008f0000007a20 */ /* 0x000fe20000410000 */
[----:B------:R-:W-:Y:S01]  /*7f80*/  SHF.R.U32.HI R13, RZ, 0x8, R12 ;  /* 0x00000008ff0d7819 */ /* 0x000fe2000001160c */
[--C-:B------:R-:W-:Y:S01]  /*7f90*/  HSET2.LE.AND R148, R148, R201.reuse, PT ;  /* 0x000000c994947233 */ /* 0x100fe20003803000 */
[----:B------:R-:W-:Y:S01]  /*7fa0*/  LOP3.LUT R12, R14, 0xff, RZ, 0xc0, !PT ;  /* 0x000000ff0e0c7812 */ /* 0x000fe200078ec0ff */
[----:B------:R-:W-:Y:S01]  /*7fb0*/  MUFU.EX2 R178, R23 ;  /* 0x0000001700b27308 */ /* 0x000fe20000000800 */
[----:B------:R-:W-:Y:S01]  /*7fc0*/  F2FP.BF16.PACK_AB R4, R235, R236 ;  /* 0x000000eceb04723e */ /* 0x000fe200000010ff */
[----:B--2---:R-:W-:Y:S01]  /*7fd0*/  FMUL.FTZ R21, R100, R125 ;  /* 0x0000007d64157220 */ /* 0x004fe20000410000 */
[----:B------:R-:W-:Y:S01]  /*7fe0*/  PRMT R13, R18, 0x5410, R13 ;  /* 0x00005410120d7816 */ /* 0x000fe2000000000d */
[----:B------:R-:W-:Y:S01]  /*7ff0*/  FMUL.FTZ R18, R99, R118 ;  /* 0x0000007663127220 */ /* 0x000fe20000410000 */
[----:B------:R-:W-:Y:S01]  /*8000*/  PRMT R12, R12, 0x5410, R17 ;  /* 0x000054100c0c7816 */ /* 0x000fe20000000011 */
[----:B------:R-:W-:Y:S01]  /*8010*/  FMUL.FTZ R17, R100, R117 ;  /* 0x0000007564117220 */ /* 0x000fe20000410000 */
[----:B------:R-:W-:Y:S01]  /*8020*/  PRMT R149, R5, 0x5410, R6 ;  /* 0x0000541005957816 */ /* 0x000fe20000000006 */
[--C-:B------:R-:W-:Y:S01]  /*8030*/  HSET2.LE.AND R5, R9, R201.reuse, PT ;  /* 0x000000c909057233 */ /* 0x100fe20003803000 */
[----:B------:R-:W-:Y:S01]  /*8040*/  LOP3.LUT R142, R142, R4, RZ, 0xc0, !PT ;  /* 0x000000048e8e7212 */ /* 0x000fe200078ec0ff */
[----:B------:R-:W2:Y:S01]  /*8050*/  MUFU.EX2 R0, R0 ;  /* 0x0000000000007308 */ /* 0x000ea20000000800 */
[--C-:B------:R-:W-:Y:S01]  /*8060*/  HSET2.LE.AND R6, R8, R201.reuse, PT ;  /* 0x000000c908067233 */ /* 0x100fe20003803000 */
[----:B------:R-:W-:Y:S01]  /*8070*/  FMUL.FTZ R8, R98, R108 ;  /* 0x0000006c62087220 */ /* 0x000fe20000410000 */
[--C-:B------:R-:W-:Y:S01]  /*8080*/  HSET2.LE.AND R4, R15, R201.reuse, PT ;  /* 0x000000c90f047233 */ /* 0x100fe20003803000 */
[----:B------:R-:W-:Y:S01]  /*8090*/  LOP3.LUT R140, R5, R140, RZ, 0xc0, !PT ;  /* 0x0000008c058c7212 */ /* 0x000fe200078ec0ff */
[--C-:B------:R-:W-:Y:S01]  /*80a0*/  HSET2.LE.AND R7, R13, R201.reuse, PT ;  /* 0x000000c90d077233 */ /* 0x100fe20003803000 */
[----:B------:R-:W-:Y:S01]  /*80b0*/  LOP3.LUT R141, R6, R141, RZ, 0xc0, !PT ;  /* 0x0000008d068d7212 */ /* 0x000fe200078ec0ff */
[--C-:B------:R-:W-:Y:S01]  /*80c0*/  HSET2.LE.AND R151, R12, R201.reuse, PT ;  /* 0x000000c90c977233 */ /* 0x100fe20003803000 */
[----:B------:R-:W-:Y:S01]  /*80d0*/  LOP3.LUT R143, R4, R143, RZ, 0xc0, !PT ;  /* 0x0000008f048f7212 */ /* 0x000fe200078ec0ff */
[--C-:B------:R-:W-:Y:S01]  /*80e0*/  HSET2.LE.AND R149, R149, R201.reuse, PT ;  /* 0x000000c995957233 */ /* 0x100fe20003803000 */
[----:B------:R-:W-:Y:S01]  /*80f0*/  F2FP.BF16.PACK_AB R4, R225, R226 ;  /* 0x000000e2e104723e */ /* 0x000fe200000010ff */
[C---:B------:R-:W-:Y:S01]  /*8100*/  FMUL.FTZ R9, R98.reuse, R109 ;  /* 0x0000006d62097220 */ /* 0x040fe20000410000 */
[----:B------:R-:W-:Y:S01]  /*8110*/  F2FP.BF16.PACK_AB R5, R223, R224 ;  /* 0x000000e0df05723e */ /* 0x000fe200000010ff */
[C---:B------:R-:W-:Y:S01]  /*8120*/  FMUL.FTZ R12, R98.reuse, R112 ;  /* 0x00000070620c7220 */ /* 0x040fe20000410000 */
[----:B-1----:R-:W-:Y:S01]  /*8130*/  F2FP.BF16.PACK_AB R6, R217, R222 ;  /* 0x000000ded906723e */ /* 0x002fe200000010ff */
[----:B------:R-:W-:Y:S01]  /*8140*/  FMUL.FTZ R13, R98, R113 ;  /* 0x00000071620d7220 */ /* 0x000fe20000410000 */
[----:B------:R-:W-:Y:S01]  /*8150*/  LOP3.LUT R150, R7, R150, RZ, 0xc0, !PT ;  /* 0x0000009607967212 */ /* 0x000fe200078ec0ff */
[----:B------:R-:W-:Y:S01]  /*8160*/  FMUL.FTZ R7, R99, R107 ;  /* 0x0000006b63077220 */ /* 0x000fe20000410000 */
[----:B------:R-:W-:Y:S01]  /*8170*/  LOP3.LUT R151, R151, R4, RZ, 0xc0, !PT ;  /* 0x0000000497977212 */ /* 0x000fe200078ec0ff */
[----:B------:R-:W-:Y:S01]  /*8180*/  FMUL.FTZ R4, R100, R104 ;  /* 0x0000006864047220 */ /* 0x000fe20000410000 */
[----:B------:R-:W-:Y:S01]  /*8190*/  LOP3.LUT R148, R148, R5, RZ, 0xc0, !PT ;  /* 0x0000000594947212 */ /* 0x000fe200078ec0ff */
[----:B------:R-:W-:Y:S01]  /*81a0*/  FMUL.FTZ R5, R100, R105 ;  /* 0x0000006964057220 */ /* 0x000fe20000410000 */
[----:B------:R-:W-:Y:S01]  /*81b0*/  LOP3.LUT R149, R149, R6, RZ, 0xc0, !PT ;  /* 0x0000000695957212 */ /* 0x000fe200078ec0ff */
[----:B------:R-:W-:Y:S01]  /*81c0*/  FMUL.FTZ R6, R99, R106 ;  /* 0x0000006a63067220 */ /* 0x000fe20000410000 */
[----:B------:R-:W-:Y:S01]  /*81d0*/  LOP3.LUT R20, R159, UR5, R164, 0x96, !PT ;  /* 0x000000059f147c12 */ /* 0x000fe2000f8e96a4 */
[----:B------:R-:W1:Y:S01]  /*81e0*/  LDSM.16.MT88.4 R104, [R188+0x6000] ;  /* 0x00600000bc68783b */ /* 0x000e620000004200 */
[C---:B--2---:R-:W-:Y:S01]  /*81f0*/  FMUL.FTZ R10, R0.reuse, R110 ;  /* 0x0000006e000a7220 */ /* 0x044fe20000410000 */
[----:B------:R-:W-:Y:S01]  /*8200*/  MUFU.EX2 R158, R40 ;  /* 0x00000028009e7308 */ /* 0x000fe20000000800 */
[C---:B------:R-:W-:Y:S01]  /*8210*/  FMUL.FTZ R11, R0.reuse, R111 ;  /* 0x0000006f000b7220 */ /* 0x040fe20000410000 */
[----:B------:R-:W-:Y:S01]  /*8220*/  LOP3.LUT R102, R157, UR5, R160, 0x96, !PT ;  /* 0x000000059d667c12 */ /* 0x000fe2000f8e96a0 */
[-C--:B------:R-:W-:Y:S01]  /*8230*/  HMMA.16816.F32.BF16 R4, R140, R144.reuse, R4 ;  /* 0x000000908c04723c */ /* 0x080fe20000041804 */
[C---:B------:R-:W-:Y:S02]  /*8240*/  FMUL.FTZ R14, R0.reuse, R114 ;  /* 0x00000072000e7220 */ /* 0x040fe40000410000 */
[----:B------:R-:W2:Y:S01]  /*8250*/  LDSM.16.MT88.4 R108, [R186+0x6000] ;  /* 0x00600000ba6c783b */ /* 0x000ea20000004200 */
[C---:B------:R-:W-:Y:S02]  /*8260*/  FMUL.FTZ R15, R0.reuse, R115 ;  /* 0x00000073000f7220 */ /* 0x040fe40000410000 */
[C---:B------:R-:W-:Y:S01]  /*8270*/  FMUL.FTZ R74, R0.reuse, R74 ;  /* 0x0000004a004a7220 */ /* 0x040fe20000410000 */
[----:B------:R-:W-:Y:S01]  /*8280*/  MUFU.EX2 R157, R41 ;  /* 0x00000029009d7308 */ /* 0x000fe20000000800 */
[C---:B------:R-:W-:Y:S01]  /*8290*/  HMMA.16816.F32.BF16 R8, R148.reuse, R144, R8 ;  /* 0x000000909408723c */ /* 0x040fe20000041808 */
[----:B------:R-:W-:Y:S03]  /*82a0*/  FMUL.FTZ R75, R0, R75 ;  /* 0x0000004b004b7220 */ /* 0x000fe60000410000 */
[C---:B------:R-:W-:Y:S02]  /*82b0*/  FMUL.FTZ R22, R99.reuse, R126 ;  /* 0x0000007e63167220 */ /* 0x040fe40000410000 */
[----:B------:R-:W-:Y:S02]  /*82c0*/  FMUL.FTZ R23, R99, R127 ;  /* 0x0000007f63177220 */ /* 0x000fe40000410000 */
[-C--:B------:R-:W-:Y:S01]  /*82d0*/  HMMA.16816.F32.BF16 R12, R148, R146.reuse, R12 ;  /* 0x00000092940c723c */ /* 0x080fe2000004180c */
[----:B------:R-:W-:Y:S03]  /*82e0*/  MUFU.EX2 R145, R65 ;  /* 0x0000004100917308 */ /* 0x000fe60000000800 */
[----:B------:R-:W-:Y:S04]  /*82f0*/  IMAD.WIDE.U32 R102, R102, -0x2daee0ad, RZ ;  /* 0xd2511f5366667825 */ /* 0x000fe800078e00ff */
[C---:B------:R-:W-:Y:S01]  /*8300*/  HMMA.16816.F32.BF16 R16, R140.reuse, R146, R16 ;  /* 0x000000928c10723c */ /* 0x040fe20000041810 */
[----:B------:R-:W-:Y:S02]  /*8310*/  SHF.R.U32.HI R113, RZ, 0x10, R102 ;  /* 0x00000010ff717819 */ /* 0x000fe40000011666 */
[----:B------:R-:W-:Y:S01]  /*8320*/  MUFU.EX2 R147, R47 ;  /* 0x0000002f00937308 */ /* 0x000fe20000000800 */
[----:B------:R-:W-:Y:S01]  /*8330*/  LOP3.LUT R112, R103, UR14, R162, 0x96, !PT ;  /* 0x0000000e67707c12 */ /* 0x000fe2000f8e96a2 */
[----:B------:R-:W-:Y:S01]  /*8340*/  FMUL.FTZ R70, R0, R70 ;  /* 0x0000004600467220 */ /* 0x000fe20000410000 */
[----:B------:R-:W-:Y:S01]  /*8350*/  LOP3.LUT R116, R102, 0xff, RZ, 0xc0, !PT ;  /* 0x000000ff66747812 */ /* 0x000fe200078ec0ff */
[C---:B------:R-:W-:Y:S01]  /*8360*/  FMUL.FTZ R71, R0.reuse, R71 ;  /* 0x0000004700477220 */ /* 0x040fe20000410000 */
[----:B------:R-:W-:Y:S01]  /*8370*/  LOP3.LUT R24, R113, 0xff, RZ, 0xc0, !PT ;  /* 0x000000ff71187812 */ /* 0x000fe200078ec0ff */
[----:B------:R-:W-:Y:S01]  /*8380*/  FMUL.FTZ R82, R0, R82 ;  /* 0x0000005200527220 */ /* 0x000fe20000410000 */
[-C--:B-1----:R-:W-:Y:S02]  /*8390*/  HMMA.16816.F32.BF16 R32, R140, R104.reuse, R32 ;  /* 0x000000688c20723c */ /* 0x082fe40000041820 */
[----:B------:R-:W-:Y:S01]  /*83a0*/  LOP3.LUT R103, R102, 0xffff, RZ, 0xc0, !PT ;  /* 0x0000ffff66677812 */ /* 0x000fe200078ec0ff */
[----:B------:R-:W-:Y:S01]  /*83b0*/  MUFU.EX2 R146, R64 ;  /* 0x0000004000927308 */ /* 0x000fe20000000800 */
[----:B------:R-:W-:Y:S01]  /*83c0*/  SHF.R.U32.HI R102, RZ, 0x18, R102 ;  /* 0x00000018ff667819 */ /* 0x000fe20000011666 */
[C---:B------:R-:W-:Y:S01]  /*83d0*/  FMUL.FTZ R83, R0.reuse, R83 ;  /* 0x0000005300537220 */ /* 0x040fe20000410000 */
[----:B------:R-:W-:Y:S01]  /*83e0*/  SHF.R.U32.HI R103, RZ, 0x8, R103 ;  /* 0x00000008ff677819 */ /* 0x000fe20000011667 */
[----:B------:R-:W-:Y:S01]  /*83f0*/  FMUL.FTZ R90, R0, R90 ;  /* 0x0000005a005a7220 */ /* 0x000fe20000410000 */
[----:B------:R-:W-:Y:S01]  /*8400*/  PRMT R118, R24, 0x5410, R102 ;  /* 0x0000541018767816 */ /* 0x000fe20000000066 */
[C---:B------:R-:W-:Y:S03]  /*8410*/  HMMA.16816.F32.BF16 R68, R148.reuse, R104, R68 ;  /* 0x000000689444723c */ /* 0x040fe60000041844 */
[----:B------:R-:W-:Y:S01]  /*8420*/  FFMA.FTZ R102, R27, c[0x0][0x23c], -R155 ;  /* 0x00008f001b667a23 */ /* 0x000fe2000001089b */
[----:B------:R-:W-:Y:S03]  /*8430*/  PRMT R119, R116, 0x5410, R103 ;  /* 0x0000541074777816 */ /* 0x000fe60000000067 */
[----:B------:R1:W-:Y:S01]  /*8440*/  MUFU.EX2 R173, R102 ;  /* 0x0000006600ad7308 */ /* 0x0003e20000000800 */
[----:B------:R-:W-:Y:S01]  /*8450*/  FMUL.FTZ R24, R98, R128 ;  /* 0x0000008062187220 */ /* 0x000fe20000410000 */
[-C--:B------:R-:W-:Y:S03]  /*8460*/  HMMA.16816.F32.BF16 R72, R148, R106.reuse, R72 ;  /* 0x0000006a9448723c */ /* 0x080fe60000041848 */
[----:B------:R-:W-:Y:S04]  /*8470*/  IMAD.WIDE.U32 R104, R20, -0x2daee0ad, RZ ;  /* 0xd2511f5314687825 */ /* 0x000fe800078e00ff */
[----:B------:R-:W-:Y:S01]  /*8480*/  FMUL.FTZ R20, R100, R124 ;  /* 0x0000007c64147220 */ /* 0x000fe20000410000 */
[----:B------:R-:W-:Y:S01]  /*8490*/  LOP3.LUT R101, R105, UR14, R166, 0x96, !PT ;  /* 0x0000000e69657c12 */ /* 0x000fe2000f8e96a6 */
[----:B------:R3:W-:Y:S03]  /*84a0*/  MUFU.EX2 R175, R25 ;  /* 0x0000001900af7308 */ /* 0x0007e60000000800 */
[----:B------:R-:W-:Y:S01]  /*84b0*/  LOP3.LUT R115, R104, 0xffff, RZ, 0xc0, !PT ;  /* 0x0000ffff68737812 */ /* 0x000fe200078ec0ff */
[C---:B------:R-:W-:Y:S01]  /*84c0*/  FMUL.FTZ R27, R0.reuse, R131 ;  /* 0x00000083001b7220 */ /* 0x040fe20000410000 */
[C---:B------:R-:W-:Y:S01]  /*84d0*/  HMMA.16816.F32.BF16 R20, R140.reuse, R106, R20 ;  /* 0x0000006a8c14723c */ /* 0x040fe20000041814 */
[--C-:B------:R-:W-:Y:S01]  /*84e0*/  SHF.R.U32.HI R117, RZ, 0x10, R104.reuse ;  /* 0x00000010ff757819 */ /* 0x100fe20000011668 */
[----:B------:R-:W-:Y:S01]  /*84f0*/  FMUL.FTZ R91, R0, R91 ;  /* 0x0000005b005b7220 */ /* 0x000fe20000410000 */
[----:B------:R-:W-:Y:S01]  /*8500*/  LOP3.LUT R114, R104, 0xff, RZ, 0xc0, !PT ;  /* 0x000000ff68727812 */ /* 0x000fe200078ec0ff */
[C---:B------:R-:W-:Y:S01]  /*8510*/  FMUL.FTZ R94, R0.reuse, R94 ;  /* 0x0000005e005e7220 */ /* 0x040fe20000410000 */
[----:B------:R4:W5:Y:S01]  /*8520*/  MUFU.EX2 R174, R26 ;  /* 0x0000001a00ae7308 */ /* 0x0009620000000800 */
[----:B------:R-:W-:Y:S01]  /*8530*/  SHF.R.U32.HI R113, RZ, 0x18, R104 ;  /* 0x00000018ff717819 */ /* 0x000fe20000011668 */
[----:B------:R-:W-:Y:S01]  /*8540*/  FMUL.FTZ R95, R0, R95 ;  /* 0x0000005f005f7220 */ /* 0x000fe20000410000 */
[-C--:B--2---:R-:W-:Y:S01]  /*8550*/  HMMA.16816.F32.BF16 R76, R140, R108.reuse, R76 ;  /* 0x0000006c8c4c723c */ /* 0x084fe2000004184c */
[----:B------:R-:W2:Y:S03]  /*8560*/  LDSM.16.MT88.4 R104, [R187+0x6000] ;  /* 0x00600000bb68783b */ /* 0x000ea60000004200 */
[----:B-1----:R-:W-:Y:S01]  /*8570*/  LOP3.LUT R102, R117, 0xff, RZ, 0xc0, !PT ;  /* 0x000000ff75667812 */ /* 0x002fe200078ec0ff */
[----:B------:R-:W-:Y:S01]  /*8580*/  FFMA.FTZ R60, R60, c[0x0][0x23c], -R154 ;  /* 0x00008f003c3c7a23 */ /* 0x000fe2000001089a */
[----:B------:R-:W-:Y:S01]  /*8590*/  SHF.R.U32.HI R103, RZ, 0x8, R115 ;  /* 0x00000008ff677819 */ /* 0x000fe20000011673 */
[----:B------:R1:W-:Y:S01]  /*85a0*/  MUFU.EX2 R166, R29 ;  /* 0x0000001d00a67308 */ /* 0x0003e20000000800 */
[C---:B------:R-:W-:Y:S01]  /*85b0*/  HMMA.16816.F32.BF16 R80, R148.reuse, R108, R80 ;  /* 0x0000006c9450723c */ /* 0x040fe20000041850 */
[----:B------:R-:W-:Y:S03]  /*85c0*/  FFMA.FTZ R115, R31, c[0x0][0x23c], -R155 ;  /* 0x00008f001f737a23 */ /* 0x000fe6000001089b */
[----:B---3--:R-:W-:Y:S01]  /*85d0*/  FMUL.FTZ R25, R98, R129 ;  /* 0x0000008162197220 */ /* 0x008fe20000410000 */
[----:B------:R-:W-:Y:S01]  /*85e0*/  PRMT R121, R102, 0x5410, R113 ;  /* 0x0000541066797816 */ /* 0x000fe20000000071 */
[----:B------:R-:W-:Y:S01]  /*85f0*/  FFMA.FTZ R113, R30, c[0x0][0x23c], -R155 ;  /* 0x00008f001e717a23 */ /* 0x000fe2000001089b */
[----:B------:R-:W-:Y:S01]  /*8600*/  PRMT R122, R114, 0x5410, R103 ;  /* 0x00005410727a7816 */ /* 0x000fe20000000067 */
[C---:B------:R-:W-:Y:S01]  /*8610*/  FMUL.FTZ R30, R99.reuse, R134 ;  /* 0x00000086631e7220 */ /* 0x040fe20000410000 */
[----:B------:R3:W2:Y:S03]  /*8620*/  MUFU.EX2 R167, R28 ;  /* 0x0000001c00a77308 */ /* 0x0006a60000000800 */
[----:B------:R-:W-:Y:S01]  /*8630*/  FMUL.FTZ R31, R99, R135 ;  /* 0x00000087631f7220 */ /* 0x000fe20000410000 */
[----:B------:R-:W-:Y:S01]  /*8640*/  SHF.R.U32.HI R103, RZ, 0x10, R112 ;  /* 0x00000010ff677819 */ /* 0x000fe20000011670 */
[----:B----4-:R-:W-:Y:S01]  /*8650*/  FMUL.FTZ R26, R0, R130 ;  /* 0x00000082001a7220 */ /* 0x010fe20000410000 */
[----:B------:R-:W-:Y:S01]  /*8660*/  LOP3.LUT R114, R112, 0xff, RZ, 0xc0, !PT ;  /* 0x000000ff70727812 */ /* 0x000fe200078ec0ff */
[----:B------:R-:W-:Y:S01]  /*8670*/  FFMA.FTZ R154, R61, c[0x0][0x23c], -R154 ;  /* 0x00008f003d9a7a23 */ /* 0x000fe2000001089a */
[----:B------:R-:W-:Y:S01]  /*8680*/  LOP3.LUT R103, R103, 0xff, RZ, 0xc0, !PT ;  /* 0x000000ff67677812 */ /* 0x000fe200078ec0ff */
[----:B------:R-:W-:Y:S01]  /*8690*/  FFMA.FTZ R62, R62, c[0x0][0x23c], -R155 ;  /* 0x00008f003e3e7a23 */ /* 0x000fe2000001089b */
[----:B------:R-:W-:Y:S01]  /*86a0*/  MUFU.EX2 R134, R113 ;  /* 0x0000007100867308 */ /* 0x000fe20000000800 */
[----:B------:R-:W-:Y:S01]  /*86b0*/  LOP3.LUT R102, R101, 0xffff, RZ, 0xc0, !PT ;  /* 0x0000ffff65667812 */ /* 0x000fe200078ec0ff */
[-C--:B------:R-:W-:Y:S01]  /*86c0*/  HMMA.16816.F32.BF16 R24, R148, R110.reuse, R24 ;  /* 0x0000006e9418723c */ /* 0x080fe20000041818 */
[--C-:B------:R-:W-:Y:S01]  /*86d0*/  SHF.R.U32.HI R109, RZ, 0x18, R101.reuse ;  /* 0x00000018ff6d7819 */ /* 0x100fe20000011665 */
[----:B-1----:R-:W-:Y:S01]  /*86e0*/  FMUL.FTZ R29, R100, R133 ;  /* 0x00000085641d7220 */ /* 0x002fe20000410000 */
[----:B------:R-:W-:Y:S01]  /*86f0*/  SHF.R.U32.HI R102, RZ, 0x8, R102 ;  /* 0x00000008ff667819 */ /* 0x000fe20000011666 */
[----:B------:R-:W-:Y:S02]  /*8700*/  FFMA.FTZ R0, R0, R215, R222 ;  /* 0x000000d700007223 */ /* 0x000fe400000100de */
[----:B------:R-:W-:Y:S02]  /*8710*/  FFMA.FTZ R98, R98, R214, R224 ;  /* 0x000000d662627223 */ /* 0x000fe400000100e0 */
[C---:B------:R-:W-:Y:S01]  /*8720*/  HMMA.16816.F32.BF16 R84, R140.reuse, R110, R84 ;  /* 0x0000006e8c54723c */ /* 0x040fe20000041854 */
[----:B------:R1:W4:Y:S03]  /*8730*/  MUFU.EX2 R133, R115 ;  /* 0x0000007300857308 */ /* 0x0003260000000800 */
[----:B---3--:R-:W-:Y:S01]  /*8740*/  LOP3.LUT R28, R112, 0xffff, RZ, 0xc0, !PT ;  /* 0x0000ffff701c7812 */ /* 0x008fe200078ec0ff */
[----:B------:R-:W-:Y:S01]  /*8750*/  FADD.FTZ R0, R217, R0 ;  /* 0x00000000d9007221 */ /* 0x000fe20000010000 */
[----:B------:R-:W-:Y:S02]  /*8760*/  SHF.R.U32.HI R112, RZ, 0x18, R112 ;  /* 0x00000018ff707819 */ /* 0x000fe40000011670 */
[----:B------:R-:W-:Y:S01]  /*8770*/  SHF.R.U32.HI R108, RZ, 0x8, R28 ;  /* 0x00000008ff6c7819 */ /* 0x000fe2000001161c */
[----:B------:R-:W-:Y:S02]  /*8780*/  FMUL.FTZ R28, R100, R132 ;  /* 0x00000084641c7220 */ /* 0x000fe40000410000 */
[----:B------:R-:W3:Y:S01]  /*8790*/  MUFU.EX2 R156, R42 ;  /* 0x0000002a009c7308 */ /* 0x000ee20000000800 */
[----:B------:R-:W-:Y:S01]  /*87a0*/  PRMT R116, R114, 0x5410, R108 ;  /* 0x0000541072747816 */ /* 0x000fe2000000006c */
[----:B------:R-:W-:Y:S01]  /*87b0*/  FADD.FTZ R0, R226, R0 ;  /* 0x00000000e2007221 */ /* 0x000fe20000010000 */
[----:B------:R-:W-:Y:S02]  /*87c0*/  PRMT R108, R103, 0x5410, R112 ;  /* 0x00005410676c7816 */ /* 0x000fe40000000070 */
[-C--:B--2---:R-:W-:Y:S01]  /*87d0*/  HMMA.16816.F32.BF16 R28, R140, R104.reuse, R28 ;  /* 0x000000688c1c723c */ /* 0x084fe2000004181c */
[----:B------:R-:W-:Y:S01]  /*87e0*/  LOP3.LUT R111, R101, 0xff, RZ, 0xc0, !PT ;  /* 0x000000ff656f7812 */ /* 0x000fe200078ec0ff */
[----:B------:R-:W-:Y:S01]  /*87f0*/  FADD.FTZ R0, R225, R0 ;  /* 0x00000000e1007221 */ /* 0x000fe20000010000 */
[----:B------:R-:W-:Y:S02]  /*8800*/  SHF.R.U32.HI R110, RZ, 0x10, R101 ;  /* 0x00000010ff6e7819 */ /* 0x000fe40000011665 */
[----:B------:R2:W-:Y:S01]  /*8810*/  MUFU.EX2 R164, R49 ;  /* 0x0000003100a47308 */ /* 0x0005e20000000800 */
[----:B------:R-:W-:Y:S01]  /*8820*/  PRMT R103, R111, 0x5410, R102 ;  /* 0x000054106f677816 */ /* 0x000fe20000000066 */
[--C-:B------:R-:W-:Y:S01]  /*8830*/  FFMA.FTZ R102, R48, c[0x0][0x23c], -R152.reuse ;  /* 0x00008f0030667a23 */ /* 0x100fe20000010898 */
[C---:B------:R-:W-:Y:S01]  /*8840*/  HMMA.16816.F32.BF16 R88, R148.reuse, R104, R88 ;  /* 0x000000689458723c */ /* 0x040fe20000041858 */
[----:B-1----:R-:W1:Y:S03]  /*8850*/  LDSM.16.MT88.4 R112, [R185+0x6800] ;  /* 0x00680000b970783b */ /* 0x002e660000004200 */
[--C-:B------:R-:W-:Y:S01]  /*8860*/  HSET2.LE.AND R48, R118, R201.reuse, PT ;  /* 0x000000c976307233 */ /* 0x100fe20003803000 */
[----:B------:R-:W-:Y:S01]  /*8870*/  F2FP.BF16.PACK_AB R111, R182, R181 ;  /* 0x000000b5b66f723e */ /* 0x000fe200000010ff */
[--C-:B------:R-:W-:Y:S01]  /*8880*/  HSET2.LE.AND R103, R103, R201.reuse, PT ;  /* 0x000000c967677233 */ /* 0x100fe20003803000 */
[----:B------:R3:W-:Y:S01]  /*8890*/  MUFU.EX2 R165, R102 ;  /* 0x0000006600a57308 */ /* 0x0007e20000000800 */
[-C--:B------:R-:W-:Y:S01]  /*88a0*/  HMMA.16816.F32.BF16 R92, R148, R106.reuse, R92 ;  /* 0x0000006a945c723c */ /* 0x080fe2000004185c */
[----:B------:R-:W-:Y:S03]  /*88b0*/  FFMA.FTZ R104, R50, c[0x0][0x23c], -R153 ;  /* 0x00008f0032687a23 */ /* 0x000fe60000010899 */
[----:B------:R-:W-:Y:S01]  /*88c0*/  LOP3.LUT R101, R110, 0xff, RZ, 0xc0, !PT ;  /* 0x000000ff6e657812 */ /* 0x000fe200078ec0ff */
[----:B------:R-:W-:Y:S01]  /*88d0*/  FMUL.FTZ R50, R99, R138 ;  /* 0x0000008a63327220 */ /* 0x000fe20000410000 */
[----:B------:R-:W-:Y:S01]  /*88e0*/  LOP3.LUT R111, R48, R111, RZ, 0xc0, !PT ;  /* 0x0000006f306f7212 */ /* 0x000fe200078ec0ff */
[C---:B------:R-:W-:Y:S01]  /*88f0*/  FMUL.FTZ R48, R100.reuse, R136 ;  /* 0x0000008864307220 */ /* 0x040fe20000410000 */
[----:B------:R-:W-:Y:S01]  /*8900*/  PRMT R109, R101, 0x5410, R109 ;  /* 0x00005410656d7816 */ /* 0x000fe2000000006d */
[----:B------:R1:W-:Y:S03]  /*8910*/  MUFU.EX2 R163, R104 ;  /* 0x0000006800a37308 */ /* 0x0003e60000000800 */
[--C-:B------:R-:W-:Y:S01]  /*8920*/  HSET2.LE.AND R101, R119, R201.reuse, PT ;  /* 0x000000c977657233 */ /* 0x100fe20003803000 */
[----:B--2---:R-:W-:Y:S01]  /*8930*/  FMUL.FTZ R49, R100, R137 ;  /* 0x0000008964317220 */ /* 0x004fe20000410000 */
[----:B------:R-:W-:Y:S01]  /*8940*/  F2FP.BF16.PACK_AB R110, R216, R183 ;  /* 0x000000b7d86e723e */ /* 0x000fe200000010ff */
[----:B------:R-:W-:Y:S01]  /*8950*/  FFMA.FTZ R152, R53, c[0x0][0x23c], -R152 ;  /* 0x00008f0035987a23 */ /* 0x000fe20000010898 */
[----:B-----5:R-:W-:Y:S01]  /*8960*/  F2FP.BF16.PACK_AB R105, R173, R174 ;  /* 0x000000aead69723e */ /* 0x020fe200000010ff */
[----:B------:R-:W-:Y:S01]  /*8970*/  FFMA.FTZ R100, R100, R212, R232 ;  /* 0x000000d464647223 */ /* 0x000fe200000100e8 */
[----:B------:R-:W-:Y:S01]  /*8980*/  LOP3.LUT R110, R101, R110, RZ, 0xc0, !PT ;  /* 0x0000006e656e7212 */ /* 0x000fe200078ec0ff */
[----:B------:R2:W5:Y:S01]  /*8990*/  MUFU.EX2 R162, R120 ;  /* 0x0000007800a27308 */ /* 0x0005620000000800 */
[----:B------:R-:W-:Y:S01]  /*89a0*/  HMMA.16816.F32.BF16 R48, R140, R106, R48 ;  /* 0x0000006a8c30723c */ /* 0x000fe20000041830 */
[--C-:B------:R-:W-:Y:S01]  /*89b0*/  HSET2.LE.AND R101, R116, R201.reuse, PT ;  /* 0x000000c974657233 */ /* 0x100fe20003803000 */
[----:B------:R-:W-:Y:S01]  /*89c0*/  FFMA.FTZ R99, R99, R213, R230 ;  /* 0x000000d563637223 */ /* 0x000fe200000100e6 */
[--C-:B------:R-:W-:Y:S01]  /*89d0*/  HSET2.LE.AND R116, R109, R201.reuse, PT ;  /* 0x000000c96d747233 */ /* 0x100fe20003803000 */
[----:B------:R-:W-:Y:S01]  /*89e0*/  F2FP.BF16.PACK_AB R109, R178, R177 ;  /* 0x000000b1b26d723e */ /* 0x000fe200000010ff */
[--C-:B---3--:R-:W-:Y:S01]  /*89f0*/  HSET2.LE.AND R102, R108, R201.reuse, PT ;  /* 0x000000c96c667233 */ /* 0x108fe20003803000 */
[----:B------:R-:W-:Y:S01]  /*8a00*/  F2FP.BF16.PACK_AB R108, R179, R180 ;  /* 0x000000b4b36c723e */ /* 0x000fe200000010ff */
[--C-:B------:R-:W-:Y:S01]  /*8a10*/  HSET2.LE.AND R106, R122, R201.reuse, PT ;  /* 0x000000c97a6a7233 */ /* 0x100fe20003803000 */
[----:B------:R-:W-:Y:S01]  /*8a20*/  LOP3.LUT R105, R116, R105, RZ, 0xc0, !PT ;  /* 0x0000006974697212 */ /* 0x000fe200078ec0ff */
[----:B------:R3:W-:Y:S01]  /*8a30*/  MUFU.EX2 R161, R37 ;  /* 0x0000002500a17308 */ /* 0x0007e20000000800 */
[----:B------:R-:W5:Y:S02]  /*8a40*/  LDSM.16.MT88.4 R116, [R188+0x6800] ;  /* 0x00680000bc74783b */ /* 0x000f640000004200 */
[----:B------:R-:W-:Y:S01]  /*8a50*/  LOP3.LUT R108, R101, R108, RZ, 0xc0, !PT ;  /* 0x0000006c656c7212 */ /* 0x000fe200078ec0ff */
[--C-:B------:R-:W-:Y:S01]  /*8a60*/  HSET2.LE.AND R107, R121, R201.reuse, PT ;  /* 0x000000c9796b7233 */ /* 0x100fe20003803000 */
[----:B------:R-:W-:Y:S01]  /*8a70*/  LOP3.LUT R109, R102, R109, RZ, 0xc0, !PT ;  /* 0x0000006d666d7212 */ /* 0x000fe200078ec0ff */
[----:B------:R-:W-:Y:S01]  /*8a80*/  FADD.FTZ R0, R174, R0 ;  /* 0x00000000ae007221 */ /* 0x000fe20000010000 */
[----:B------:R-:W-:Y:S02]  /*8a90*/  F2FP.BF16.PACK_AB R101, R166, R167 ;  /* 0x000000a7a665723e */ /* 0x000fe400000010ff */
[----:B-1----:R-:W-:Y:S01]  /*8aa0*/  F2FP.BF16.PACK_AB R104, R175, R176 ;  /* 0x000000b0af68723e */ /* 0x002fe200000010ff */
[----:B------:R-:W-:Y:S01]  /*8ab0*/  MUFU.EX2 R149, R45 ;  /* 0x0000002d00957308 */ /* 0x000fe20000000800 */
[----:B------:R-:W-:Y:S01]  /*8ac0*/  LOP3.LUT R106, R106, R101, RZ, 0xc0, !PT ;  /* 0x000000656a6a7212 */ /* 0x000fe200078ec0ff */
[-C--:B------:R-:W-:Y:S01]  /*8ad0*/  HMMA.16816.F32.BF16 R4, R108, R112.reuse, R4 ;  /* 0x000000706c04723c */ /* 0x080fe20000041804 */
[----:B----4-:R-:W-:Y:S01]  /*8ae0*/  F2FP.BF16.PACK_AB R102, R133, R134 ;  /* 0x000000868566723e */ /* 0x010fe200000010ff */
[----:B------:R-:W-:Y:S01]  /*8af0*/  FADD.FTZ R0, R173, R0 ;  /* 0x00000000ad007221 */ /* 0x000fe20000010000 */
[----:B------:R-:W-:Y:S02]  /*8b00*/  IADD3 R101, R172, 0x1, RZ ;  /* 0x00000001ac657810 */ /* 0x000fe40007ffe0ff */
[----:B------:R-:W-:Y:S01]  /*8b10*/  LOP3.LUT R104, R103, R104, RZ, 0xc0, !PT ;  /* 0x0000006867687212 */ /* 0x000fe200078ec0ff */
[----:B------:R-:W-:Y:S01]  /*8b20*/  FADD.FTZ R0, R134, R0 ;  /* 0x0000000086007221 */ /* 0x000fe20000010000 */
[----:B------:R-:W-:Y:S01]  /*8b30*/  LOP3.LUT R107, R107, R102, RZ, 0xc0, !PT ;  /* 0x000000666b6b7212 */ /* 0x000fe200078ec0ff */
[----:B------:R1:W-:Y:S01]  /*8b40*/  MUFU.EX2 R160, R38 ;  /* 0x0000002600a07308 */ /* 0x0003e20000000800 */
[----:B------:R-:W-:Y:S03]  /*8b50*/  LOP3.LUT R101, R203, UR19, R101, 0x96, !PT ;  /* 0x00000013cb657c12 */ /* 0x000fe6000f8e9665 */
[----:B------:R-:W-:Y:S02]  /*8b60*/  FADD.FTZ R0, R133, R0 ;  /* 0x0000000085007221 */ /* 0x000fe40000010000 */
[C---:B------:R-:W-:Y:S01]  /*8b70*/  HMMA.16816.F32.BF16 R8, R104.reuse, R112, R8 ;  /* 0x000000706808723c */ /* 0x040fe20000041808 */
[----:B--2---:R-:W-:Y:S03]  /*8b80*/  IMAD.WIDE.U32 R120, R101, -0x326172a9, RZ ;  /* 0xcd9e8d5765787825 */ /* 0x004fe600078e00ff */
[----:B------:R2:W-:Y:S01]  /*8b90*/  MUFU.EX2 R132, R36 ;  /* 0x0000002400847308 */ /* 0x0005e20000000800 */
[----:B------:R-:W-:Y:S01]  /*8ba0*/  FFMA.FTZ R101, R39, c[0x0][0x23c], -R153 ;  /* 0x00008f0027657a23 */ /* 0x000fe20000010899 */
[----:B---3--:R-:W-:Y:S01]  /*8bb0*/  LOP3.LUT R37, R169, UR11, R120, 0x96, !PT ;  /* 0x0000000ba9257c12 */ /* 0x008fe2000f8e9678 */
[----:B------:R-:W-:Y:S01]  /*8bc0*/  FADD.FTZ R0, R156, R0 ;  /* 0x000000009c007221 */ /* 0x000fe20000010000 */
[-C--:B------:R-:W-:Y:S01]  /*8bd0*/  HMMA.16816.F32.BF16 R12, R104, R114.reuse, R12 ;  /* 0x00000072680c723c */ /* 0x080fe2000004180c */
[C---:B------:R-:W-:Y:S03]  /*8be0*/  LOP3.LUT R102, R121.reuse, UR13, R220, 0x96, !PT ;  /* 0x0000000d79667c12 */ /* 0x040fe6000f8e96dc */
[----:B------:R-:W-:Y:S02]  /*8bf0*/  LOP3.LUT R121, R121, UR13, R218, 0x96, !PT ;  /* 0x0000000d79797c12 */ /* 0x000fe4000f8e96da */
[----:B------:R3:W4:Y:S01]  /*8c00*/  MUFU.EX2 R159, R101 ;  /* 0x00000065009f7308 */ /* 0x0007220000000800 */
[----:B------:R-:W-:Y:S01]  /*8c10*/  IMAD.WIDE.U32 R102, R102, -0x2daee0ad, RZ ;  /* 0xd2511f5366667825 */ /* 0x000fe200078e00ff */
[C---:B------:R-:W-:Y:S01]  /*8c20*/  HMMA.16816.F32.BF16 R16, R108.reuse, R114, R16 ;  /* 0x000000726c10723c */ /* 0x040fe20000041810 */
[----:B------:R-:W4:Y:S03]  /*8c30*/  LDSM.16.MT88.4 R112, [R186+0x6800] ;  /* 0x00680000ba70783b */ /* 0x000f260000004200 */
[----:B-1----:R-:W-:Y:S01]  /*8c40*/  IMAD.WIDE.U32 R38, R37, -0x2daee0ad, RZ ;  /* 0xd2511f5325267825 */ /* 0x002fe200078e00ff */
[----:B------:R-:W-:Y:S03]  /*8c50*/  LOP3.LUT R120, R171, UR11, R120, 0x96, !PT ;  /* 0x0000000bab787c12 */ /* 0x000fe6000f8e9678 */
[-C--:B-----5:R-:W-:Y:S01]  /*8c60*/  HMMA.16816.F32.BF16 R32, R108, R116.reuse, R32 ;  /* 0x000000746c20723c */ /* 0x0a0fe20000041820 */
[----:B------:R-:W-:Y:S01]  /*8c70*/  LOP3.LUT R102, R39, UR8, R102, 0x96, !PT ;  /* 0x0000000827667c12 */ /* 0x000fe2000f8e9666 */
[----:B------:R-:W-:Y:S02]  /*8c80*/  MUFU.EX2 R148, R46 ;  /* 0x0000002e00947308 */ /* 0x000fe40000000800 */
[----:B--2---:R-:W-:Y:S01]  /*8c90*/  LOP3.LUT R36, R103, UR10, R204, 0x96, !PT ;  /* 0x0000000a67247c12 */ /* 0x004fe2000f8e96cc */
[----:B------:R-:W-:Y:S03]  /*8ca0*/  IMAD.WIDE.U32 R122, R121, -0x2daee0ad, RZ ;  /* 0xd2511f53797a7825 */ /* 0x000fe600078e00ff */
[C---:B------:R-:W-:Y:S01]  /*8cb0*/  HMMA.16816.F32.BF16 R68, R104.reuse, R116, R68 ;  /* 0x000000746844723c */ /* 0x040fe20000041844 */
[----:B------:R-:W-:Y:S03]  /*8cc0*/  IMAD.WIDE.U32 R120, R120, -0x2daee0ad, RZ ;  /* 0xd2511f5378787825 */ /* 0x000fe600078e00ff */
[----:B------:R-:W-:Y:S01]  /*8cd0*/  LOP3.LUT R39, R123, UR10, R206, 0x96, !PT ;  /* 0x0000000a7b277c12 */ /* 0x000fe2000f8e96ce */
[----:B------:R-:W-:Y:S01]  /*8ce0*/  IMAD.WIDE.U32 R126, R102, -0x326172a9, RZ ;  /* 0xcd9e8d57667e7825 */ /* 0x000fe200078e00ff */
[----:B---3--:R-:W-:Y:S01]  /*8cf0*/  LOP3.LUT R101, R121, UR8, R122, 0x96, !PT ;  /* 0x0000000879657c12 */ /* 0x008fe2000f8e967a */
[----:B------:R-:W-:Y:S01]  /*8d00*/  MUFU.EX2 R142, R52 ;  /* 0x00000034008e7308 */ /* 0x000fe20000000800 */
[-C--:B------:R-:W-:Y:S01]  /*8d10*/  HMMA.16816.F32.BF16 R72, R104, R118.reuse, R72 ;  /* 0x000000766848723c */ /* 0x080fe20000041848 */
[----:B------:R-:W-:Y:S04]  /*8d20*/  IMAD.WIDE.U32 R36, R36, -0x326172a9, RZ ;  /* 0xcd9e8d5724247825 */ /* 0x000fe800078e00ff */
[----:B------:R-:W-:Y:S01]  /*8d30*/  IMAD.WIDE.U32 R102, R39, -0x326172a9, RZ ;  /* 0xcd9e8d5727667825 */ /* 0x000fe200078e00ff */
[----:B------:R-:W-:Y:S02]  /*8d40*/  LOP3.LUT R40, R127, UR7, R36, 0x96, !PT ;  /* 0x000000077f287c12 */ /* 0x000fe4000f8e9624 */
[C---:B------:R-:W-:Y:S01]  /*8d50*/  HMMA.16816.F32.BF16 R20, R108.reuse, R118, R20 ;  /* 0x000000766c14723c */ /* 0x040fe20000041814 */
[----:B------:R-:W-:Y:S01]  /*8d60*/  LOP3.LUT R37, R37, UR9, R168, 0x96, !PT ;  /* 0x0000000925257c12 */ /* 0x000fe2000f8e96a8 */
[----:B------:R1:W-:Y:S02]  /*8d70*/  MUFU.EX2 R150, R44 ;  /* 0x0000002c00967308 */ /* 0x0003e40000000800 */
[----:B------:R-:W-:Y:S01]  /*8d80*/  IMAD.WIDE.U32 R128, R101, -0x326172a9, RZ ;  /* 0xcd9e8d5765807825 */ /* 0x000fe200078e00ff */
[----:B------:R-:W-:Y:S03]  /*8d90*/  LOP3.LUT R39, R103, UR9, R170, 0x96, !PT ;  /* 0x0000000967277c12 */ /* 0x000fe6000f8e96aa */
[----:B------:R-:W-:Y:S01]  /*8da0*/  IMAD.WIDE.U32 R36, R37, -0x2daee0ad, RZ ;  /* 0xd2511f5325247825 */ /* 0x000fe200078e00ff */
[-C--:B----4-:R-:W-:Y:S03]  /*8db0*/  HMMA.16816.F32.BF16 R76, R108, R112.reuse, R76 ;  /* 0x000000706c4c723c */ /* 0x090fe6000004184c */
[----:B------:R-:W-:Y:S01]  /*8dc0*/  IMAD.WIDE.U32 R124, R40, -0x2daee0ad, RZ ;  /* 0xd2511f53287c7825 */ /* 0x000fe200078e00ff */
[----:B------:R-:W-:Y:S01]  /*8dd0*/  LOP3.LUT R101, R129, UR7, R102, 0x96, !PT ;  /* 0x0000000781657c12 */ /* 0x000fe2000f8e9666 */
[----:B------:R-:W-:Y:S01]  /*8de0*/  MUFU.EX2 R140, R56 ;  /* 0x00000038008c7308 */ /* 0x000fe20000000800 */
[----:B------:R-:W-:Y:S01]  /*8df0*/  LOP3.LUT R41, R37, UR6, R38, 0x96, !PT ;  /* 0x0000000625297c12 */ /* 0x000fe2000f8e9626 */
[----:B------:R-:W-:Y:S01]  /*8e00*/  IMAD.WIDE.U32 R38, R39, -0x2daee0ad, RZ ;  /* 0xd2511f5327267825 */ /* 0x000fe200078e00ff */
[C---:B------:R-:W-:Y:S01]  /*8e10*/  HMMA.16816.F32.BF16 R80, R104.reuse, R112, R80 ;  /* 0x000000706850723c */ /* 0x040fe20000041850 */
[----:B------:R-:W-:Y:S03]  /*8e20*/  LOP3.LUT R36, R125, UR4, R36, 0x96, !PT ;  /* 0x000000047d247c12 */ /* 0x000fe6000f8e9624 */
[----:B------:R-:W-:Y:S01]  /*8e30*/  IMAD.WIDE.U32 R130, R101, -0x2daee0ad, RZ ;  /* 0xd2511f5365827825 */ /* 0x000fe200078e00ff */
[----:B------:R-:W-:Y:S02]  /*8e40*/  LOP3.LUT R120, R39, UR6, R120, 0x96, !PT ;  /* 0x0000000627787c12 */ /* 0x000fe4000f8e9678 */
[----:B------:R-:W-:Y:S01]  /*8e50*/  MUFU.EX2 R141, R54 ;  /* 0x00000036008d7308 */ /* 0x000fe20000000800 */
[-C--:B------:R-:W-:Y:S01]  /*8e60*/  HMMA.16816.F32.BF16 R24, R104, R114.reuse, R24 ;  /* 0x000000726818723c */ /* 0x080fe20000041818 */
[----:B------:R-:W-:Y:S03]  /*8e70*/  FFMA.FTZ R101, R43, c[0x0][0x23c], -R155 ;  /* 0x00008f002b657a23 */ /* 0x000fe6000001089b */
[----:B------:R-:W-:Y:S01]  /*8e80*/  LOP3.LUT R40, R131, UR4, R38, 0x96, !PT ;  /* 0x0000000483287c12 */ /* 0x000fe2000f8e9626 */
[----:B------:R-:W-:Y:S02]  /*8e90*/  IMAD.WIDE.U32 R42, R36, -0x326172a9, RZ ;  /* 0xcd9e8d57242a7825 */ /* 0x000fe400078e00ff */
[----:B------:R-:W2:Y:S01]  /*8ea0*/  LDSM.16.MT88.4 R36, [R187+0x6800] ;  /* 0x00680000bb24783b */ /* 0x000ea20000004200 */
[C---:B------:R-:W-:Y:S01]  /*8eb0*/  HMMA.16816.F32.BF16 R84, R108.reuse, R114, R84 ;  /* 0x000000726c54723c */ /* 0x040fe20000041854 */
[----:B------:R3:W4:Y:S03]  /*8ec0*/  MUFU.EX2 R151, R101 ;  /* 0x0000006500977308 */ /* 0x0007260000000800 */
[----:B------:R-:W-:Y:S01]  /*8ed0*/  IMAD.WIDE.U32 R122, R41, -0x326172a9, RZ ;  /* 0xcd9e8d57297a7825 */ /* 0x000fe200078e00ff */
[----:B------:R-:W-:Y:S02]  /*8ee0*/  LOP3.LUT R116, R42, 0xffff, RZ, 0xc0, !PT ;  /* 0x0000ffff2a747812 */ /* 0x000fe400078ec0ff */
[--C-:B------:R-:W-:Y:S01]  /*8ef0*/  SHF.R.U32.HI R117, RZ, 0x10, R42.reuse ;  /* 0x00000010ff757819 */ /* 0x100fe2000001162a */
[----:B------:R-:W-:Y:S01]  /*8f00*/  IMAD.WIDE.U32 R40, R40, -0x326172a9, RZ ;  /* 0xcd9e8d5728287825 */ /* 0x000fe200078e00ff */
[----:B------:R-:W-:Y:S02]  /*8f10*/  LOP3.LUT R119, R42, 0xff, RZ, 0xc0, !PT ;  /* 0x000000ff2a777812 */ /* 0x000fe400078ec0ff */
[----:B------:R-:W-:Y:S01]  /*8f20*/  MUFU.EX2 R152, R152 ;  /* 0x0000009800987308 */ /* 0x000fe20000000800 */
[----:B------:R-:W-:Y:S01]  /*8f30*/  IMAD.WIDE.U32 R120, R120, -0x326172a9, RZ ;  /* 0xcd9e8d5778787825 */ /* 0x000fe200078e00ff */
[----:B------:R-:W-:Y:S02]  /*8f40*/  SHF.R.U32.HI R118, RZ, 0x18, R42 ;  /* 0x00000018ff767819 */ /* 0x000fe4000001162a */
[----:B------:R-:W-:Y:S01]  /*8f50*/  LOP3.LUT R42, R43, UR15, R122, 0x96, !PT ;  /* 0x0000000f2b2a7c12 */ /* 0x000fe2000f8e967a */
[----:B------:R-:W-:Y:S01]  /*8f60*/  FFMA.FTZ R115, R67, c[0x0][0x23c], -R153 ;  /* 0x00008f0043737a23 */ /* 0x000fe20000010899 */
[----:B-1----:R-:W-:Y:S01]  /*8f70*/  SHF.R.U32.HI R44, RZ, 0x8, R116 ;  /* 0x00000008ff2c7819 */ /* 0x002fe20000011674 */
[----:B------:R-:W-:Y:S01]  /*8f80*/  FFMA.FTZ R155, R63, c[0x0][0x23c], -R155 ;  /* 0x00008f003f9b7a23 */ /* 0x000fe2000001089b */
[----:B------:R-:W-:Y:S02]  /*8f90*/  SHF.R.U32.HI R43, RZ, 0x10, R40 ;  /* 0x00000010ff2b7819 */ /* 0x000fe40000011628 */
[----:B------:R-:W-:Y:S01]  /*8fa0*/  PRMT R119, R119, 0x5410, R44 ;  /* 0x0000541077777816 */ /* 0x000fe2000000002c */
[----:B------:R-:W-:Y:S01]  /*8fb0*/  MUFU.EX2 R143, R115 ;  /* 0x00000073008f7308 */ /* 0x000fe20000000800 */
[----:B------:R-:W-:Y:S02]  /*8fc0*/  SHF.R.U32.HI R44, RZ, 0x10, R42 ;  /* 0x00000010ff2c7819 */ /* 0x000fe4000001162a */
[C---:B---3--:R-:W-:Y:S02]  /*8fd0*/  LOP3.LUT R101, R40.reuse, 0xffff, RZ, 0xc0, !PT ;  /* 0x0000ffff28657812 */ /* 0x048fe400078ec0ff */
[----:B------:R-:W-:Y:S02]  /*8fe0*/  LOP3.LUT R103, R40, 0xff, RZ, 0xc0, !PT ;  /* 0x000000ff28677812 */ /* 0x000fe400078ec0ff */
[----:B------:R-:W-:Y:S02]  /*8ff0*/  SHF.R.U32.HI R102, RZ, 0x18, R40 ;  /* 0x00000018ff667819 */ /* 0x000fe40000011628 */
[----:B------:R-:W-:Y:S01]  /*9000*/  LOP3.LUT R40, R41, UR15, R120, 0x96, !PT ;  /* 0x0000000f29287c12 */ /* 0x000fe2000f8e9678 */
[----:B------:R-:W-:Y:S01]  /*9010*/  MUFU.EX2 R60, R60 ;  /* 0x0000003c003c7308 */ /* 0x000fe20000000800 */
[----:B------:R-:W-:Y:S02]  /*9020*/  LOP3.LUT R41, R117, 0xff, RZ, 0xc0, !PT ;  /* 0x000000ff75297812 */ /* 0x000fe400078ec0ff */
[----:B------:R-:W-:Y:S02]  /*9030*/  SHF.R.U32.HI R101, RZ, 0x8, R101 ;  /* 0x00000008ff657819 */ /* 0x000fe40000011665 */
[----:B------:R-:W-:Y:S01]  /*9040*/  LOP3.LUT R43, R43, 0xff, RZ, 0xc0, !PT ;  /* 0x000000ff2b2b7812 */ /* 0x000fe200078ec0ff */
[-C--:B--2---:R-:W-:Y:S01]  /*9050*/  HMMA.16816.F32.BF16 R28, R108, R36.reuse, R28 ;  /* 0x000000246c1c723c */ /* 0x084fe2000004181c */
[----:B------:R-:W-:Y:S02]  /*9060*/  PRMT R118, R41, 0x5410, R118 ;  /* 0x0000541029767816 */ /* 0x000fe40000000076 */
[----:B------:R-:W-:Y:S01]  /*9070*/  PRMT R116, R103, 0x5410, R101 ;  /* 0x0000541067747816 */ /* 0x000fe20000000065 */
[----:B------:R-:W-:Y:S01]  /*9080*/  MUFU.EX2 R154, R154 ;  /* 0x0000009a009a7308 */ /* 0x000fe20000000800 */
[----:B------:R-:W-:Y:S02]  /*9090*/  PRMT R117, R43, 0x5410, R102 ;  /* 0x000054102b757816 */ /* 0x000fe40000000066 */
[----:B------:R-:W-:Y:S01]  /*90a0*/  SHF.R.U32.HI R103, RZ, 0x18, R42 ;  /* 0x00000018ff677819 */ /* 0x000fe2000001162a */
[C---:B------:R-:W-:Y:S01]  /*90b0*/  HMMA.16816.F32.BF16 R88, R104.reuse, R36, R88 ;  /* 0x000000246858723c */ /* 0x040fe20000041858 */
[C---:B------:R-:W-:Y:S03]  /*90c0*/  LOP3.LUT R41, R40.reuse, 0xffff, RZ, 0xc0, !PT ;  /* 0x0000ffff28297812 */ /* 0x040fe600078ec0ff */
[----:B------:R-:W-:Y:S02]  /*90d0*/  LOP3.LUT R102, R40, 0xff, RZ, 0xc0, !PT ;  /* 0x000000ff28667812 */ /* 0x000fe400078ec0ff */
[--C-:B------:R-:W-:Y:S01]  /*90e0*/  SHF.R.U32.HI R101, RZ, 0x18, R40.reuse ;  /* 0x00000018ff657819 */ /* 0x100fe20000011628 */
[--C-:B------:R-:W-:Y:S01]  /*90f0*/  HSET2.LE.AND R37, R118, R201.reuse, PT ;  /* 0x000000c976257233 */ /* 0x100fe20003803000 */
[-C--:B------:R-:W-:Y:S01]  /*9100*/  HMMA.16816.F32.BF16 R92, R104, R38.reuse, R92 ;  /* 0x00000026685c723c */ /* 0x080fe2000004185c */
[C---:B------:R-:W-:Y:S01]  /*9110*/  LOP3.LUT R43, R42.reuse, 0xffff, RZ, 0xc0, !PT ;  /* 0x0000ffff2a2b7812 */ /* 0x040fe200078ec0ff */
[----:B------:R-:W-:Y:S01]  /*9120*/  LDSM.16.MT88.4 R104, [R186+0x7000] ;  /* 0x00700000ba68783b */ /* 0x000fe20000004200 */
[----:B------:R-:W-:Y:S01]  /*9130*/  MUFU.EX2 R62, R62 ;  /* 0x0000003e003e7308 */ /* 0x000fe20000000800 */
[----:B------:R-:W-:Y:S01]  /*9140*/  LOP3.LUT R112, R42, 0xff, RZ, 0xc0, !PT ;  /* 0x000000ff2a707812 */ /* 0x000fe200078ec0ff */
[--C-:B------:R-:W-:Y:S01]  /*9150*/  HSET2.LE.AND R36, R119, R201.reuse, PT ;  /* 0x000000c977247233 */ /* 0x100fe20003803000 */
[----:B------:R-:W-:Y:S02]  /*9160*/  SHF.R.U32.HI R42, RZ, 0x10, R40 ;  /* 0x00000010ff2a7819 */ /* 0x000fe40000011628 */
[----:B------:R-:W-:Y:S01]  /*9170*/  HMMA.16816.F32.BF16 R48, R108, R38, R48 ;  /* 0x000000266c30723c */ /* 0x000fe20000041830 */
[----:B------:R-:W-:Y:S02]  /*9180*/  LOP3.LUT R40, R44, 0xff, RZ, 0xc0, !PT ;  /* 0x000000ff2c287812 */ /* 0x000fe400078ec0ff */
[----:B------:R-:W1:Y:S01]  /*9190*/  LDSM.16.MT88.4 R44, [R185+0x7000] ;  /* 0x00700000b92c783b */ /* 0x000e620000004200 */
[----:B------:R-:W-:Y:S01]  /*91a0*/  SHF.R.U32.HI R43, RZ, 0x8, R43 ;  /* 0x00000008ff2b7819 */ /* 0x000fe2000001162b */
[----:B------:R-:W-:Y:S01]  /*91b0*/  MUFU.EX2 R155, R155 ;  /* 0x0000009b009b7308 */ /* 0x000fe20000000800 */
[----:B------:R-:W-:Y:S01]  /*91c0*/  SHF.R.U32.HI R41, RZ, 0x8, R41 ;  /* 0x00000008ff297819 */ /* 0x000fe20000011629 */
[--C-:B------:R-:W-:Y:S01]  /*91d0*/  HSET2.LE.AND R38, R116, R201.reuse, PT ;  /* 0x000000c974267233 */ /* 0x100fe20003803000 */
[----:B------:R-:W-:Y:S04]  /*91e0*/  LOP3.LUT R42, R42, 0xff, RZ, 0xc0, !PT ;  /* 0x000000ff2a2a7812 */ /* 0x000fe800078ec0ff */
[----:B------:R-:W-:Y:S02]  /*91f0*/  PRMT R113, R112, 0x5410, R43 ;  /* 0x0000541070717816 */ /* 0x000fe4000000002b */
[----:B------:R-:W-:Y:S01]  /*9200*/  PRMT R112, R40, 0x5410, R103 ;  /* 0x0000541028707816 */ /* 0x000fe20000000067 */
[----:B------:R-:W-:Y:S01]  /*9210*/  FFMA.FTZ R103, R66, c[0x0][0x23c], -R153 ;  /* 0x00008f0042677a23 */ /* 0x000fe20000010899 */
[----:B------:R-:W-:Y:S01]  /*9220*/  PRMT R102, R102, 0x5410, R41 ;  /* 0x0000541066667816 */ /* 0x000fe20000000029 */
[--C-:B------:R-:W-:Y:S01]  /*9230*/  HSET2.LE.AND R40, R113, R201.reuse, PT ;  /* 0x000000c971287233 */ /* 0x100fe20003803000 */
[----:B------:R-:W-:Y:S01]  /*9240*/  F2FP.BF16.PACK_AB R43, R162, R163 ;  /* 0x000000a3a22b723e */ /* 0x000fe200000010ff */
[--C-:B------:R-:W-:Y:S01]  /*9250*/  HSET2.LE.AND R41, R112, R201.reuse, PT ;  /* 0x000000c970297233 */ /* 0x100fe20003803000 */
[----:B------:R-:W-:Y:S01]  /*9260*/  PRMT R114, R42, 0x5410, R101 ;  /* 0x000054102a727816 */ /* 0x000fe20000000065 */
[--C-:B------:R-:W-:Y:S01]  /*9270*/  HSET2.LE.AND R101, R102, R201.reuse, PT ;  /* 0x000000c966657233 */ /* 0x100fe20003803000 */
[----:B------:R-:W-:Y:S01]  /*9280*/  F2FP.BF16.PACK_AB R42, R164, R165 ;  /* 0x000000a5a42a723e */ /* 0x000fe200000010ff */
[----:B------:R-:W2:Y:S01]  /*9290*/  LDSM.16.MT88.4 R64, [R188+0x7000] ;  /* 0x00700000bc40783b */ /* 0x000ea20000004200 */
[----:B------:R-:W-:Y:S01]  /*92a0*/  LOP3.LUT R43, R37, R43, RZ, 0xc0, !PT ;  /* 0x0000002b252b7212 */ /* 0x000fe200078ec0ff */
[----:B------:R-:W3:Y:S01]  /*92b0*/  MUFU.EX2 R144, R103 ;  /* 0x0000006700907308 */ /* 0x000ee20000000800 */
[----:B------:R-:W-:Y:S01]  /*92c0*/  F2FP.BF16.PACK_AB R37, R159, R160 ;  /* 0x000000a09f25723e */ /* 0x000fe200000010ff */
[----:B------:R-:W-:Y:S01]  /*92d0*/  FFMA.FTZ R153, R55, c[0x0][0x23c], -R153 ;  /* 0x00008f0037997a23 */ /* 0x000fe20000010899 */
[----:B------:R-:W-:Y:S02]  /*92e0*/  LOP3.LUT R42, R36, R42, RZ, 0xc0, !PT ;  /* 0x0000002a242a7212 */ /* 0x000fe400078ec0ff */
[----:B------:R-:W-:Y:S02]  /*92f0*/  F2FP.BF16.PACK_AB R36, R161, R132 ;  /* 0x00000084a124723e */ /* 0x000fe400000010ff */
[----:B------:R-:W-:Y:S02]  /*9300*/  F2FP.BF16.PACK_AB R102, R157, R158 ;  /* 0x0000009e9d66723e */ /* 0x000fe400000010ff */
[----:B------:R-:W-:Y:S01]  /*9310*/  LOP3.LUT R41, R41, R37, RZ, 0xc0, !PT ;  /* 0x0000002529297212 */ /* 0x000fe200078ec0ff */
[--C-:B------:R-:W-:Y:S01]  /*9320*/  HSET2.LE.AND R37, R114, R201.reuse, PT ;  /* 0x000000c972257233 */ /* 0x100fe20003803000 */
[----:B------:R-:W-:Y:S01]  /*9330*/  LOP3.LUT R40, R40, R36, RZ, 0xc0, !PT ;  /* 0x0000002428287212 */ /* 0x000fe200078ec0ff */
[----:B------:R5:W-:Y:S01]  /*9340*/  MUFU.EX2 R103, R57 ;  /* 0x0000003900677308 */ /* 0x000be20000000800 */
[----:B------:R-:W-:Y:S02]  /*9350*/  LOP3.LUT R36, R101, R102, RZ, 0xc0, !PT ;  /* 0x0000006665247212 */ /* 0x000fe400078ec0ff */
[----:B----4-:R-:W-:Y:S02]  /*9360*/  F2FP.BF16.PACK_AB R101, R151, R156 ;  /* 0x0000009c9765723e */ /* 0x010fe400000010ff */
[----:B------:R-:W-:Y:S01]  /*9370*/  F2FP.BF16.PACK_AB R39, R149, R150 ;  /* 0x000000969527723e */ /* 0x000fe200000010ff */
[-C--:B-1----:R-:W-:Y:S01]  /*9380*/  HMMA.16816.F32.BF16 R4, R40, R44.reuse, R4 ;  /* 0x0000002c2804723c */ /* 0x082fe20000041804 */
[----:B------:R-:W-:Y:S01]  /*9390*/  LOP3.LUT R37, R37, R101, RZ, 0xc0, !PT ;  /* 0x0000006525257212 */ /* 0x000fe200078ec0ff */
[--C-:B------:R-:W-:Y:S01]  /*93a0*/  HSET2.LE.AND R101, R117, R201.reuse, PT ;  /* 0x000000c975657233 */ /* 0x100fe20003803000 */
[----:B------:R-:W-:Y:S01]  /*93b0*/  F2FP.BF16.PACK_AB R102, R147, R148 ;  /* 0x000000949366723e */ /* 0x000fe200000010ff */
[----:B------:R-:W-:Y:S01]  /*93c0*/  LDSM.16.MT88.4 R116, [R185+0x7800] ;  /* 0x00780000b974783b */ /* 0x000fe20000004200 */
[----:B------:R-:W-:Y:S01]  /*93d0*/  LOP3.LUT R38, R38, R39, RZ, 0xc0, !PT ;  /* 0x0000002726267212 */ /* 0x000fe200078ec0ff */
[----:B------:R-:W1:Y:S01]  /*93e0*/  MUFU.EX2 R153, R153 ;  /* 0x0000009900997308 */ /* 0x000e620000000800 */
[----:B------:R-:W-:Y:S02]  /*93f0*/  LOP3.LUT R39, R101, R102, RZ, 0xc0, !PT ;  /* 0x0000006665277212 */ /* 0x000fe400078ec0ff */
[----:B------:R-:W-:Y:S03]  /*9400*/  LOP3.LUT R52, R123, UR5, R126, 0x96, !PT ;  /* 0x000000057b347c12 */ /* 0x000fe6000f8e967e */
[----:B------:R-:W-:Y:S02]  /*9410*/  LOP3.LUT R54, R121, UR5, R128, 0x96, !PT ;  /* 0x0000000579367c12 */ /* 0x000fe4000f8e9680 */
[C---:B------:R-:W-:Y:S01]  /*9420*/  HMMA.16816.F32.BF16 R8, R36.reuse, R44, R8 ;  /* 0x0000002c2408723c */ /* 0x040fe20000041808 */
[----:B------:R-:W-:Y:S01]  /*9430*/  IMAD.WIDE.U32 R52, R52, -0x2daee0ad, RZ ;  /* 0xd2511f5334347825 */ /* 0x000fe200078e00ff */
[----:B------:R4:W-:Y:S03]  /*9440*/  MUFU.EX2 R102, R58 ;  /* 0x0000003a00667308 */ /* 0x0009e60000000800 */
[----:B------:R-:W-:Y:S01]  /*9450*/  IMAD.WIDE.U32 R54, R54, -0x2daee0ad, RZ ;  /* 0xd2511f5336367825 */ /* 0x000fe200078e00ff */
[----:B------:R-:W-:Y:S02]  /*9460*/  LOP3.LUT R56, R53, UR14, R124, 0x96, !PT ;  /* 0x0000000e35387c12 */ /* 0x000fe4000f8e967c */
[-C--:B------:R-:W-:Y:S01]  /*9470*/  HMMA.16816.F32.BF16 R12, R36, R46.reuse, R12 ;  /* 0x0000002e240c723c */ /* 0x080fe2000004180c */
[----:B------:R-:W-:Y:S03]  /*9480*/  LDSM.16.MT88.4 R124, [R188+0x7800] ;  /* 0x00780000bc7c783b */ /* 0x000fe60000004200 */
[C---:B------:R-:W-:Y:S01]  /*9490*/  LOP3.LUT R53, R52.reuse, 0xffff, RZ, 0xc0, !PT ;  /* 0x0000ffff34357812 */ /* 0x040fe200078ec0ff */
[----:B------:R1:W1:Y:S01]  /*94a0*/  MUFU.EX2 R101, R59 ;  /* 0x0000003b00657308 */ /* 0x0002620000000800 */
[--C-:B-----5:R-:W-:Y:S02]  /*94b0*/  SHF.R.U32.HI R57, RZ, 0x10, R52.reuse ;  /* 0x00000010ff397819 */ /* 0x120fe40000011634 */
[C---:B------:R-:W-:Y:S01]  /*94c0*/  HMMA.16816.F32.BF16 R16, R40.reuse, R46, R16 ;  /* 0x0000002e2810723c */ /* 0x040fe20000041810 */
[----:B------:R-:W5:Y:S07]  /*94d0*/  LDSM.16.MT88.4 R44, [R187+0x7000] ;  /* 0x00700000bb2c783b */ /* 0x000f6e0000004200 */
[-C--:B--2---:R-:W-:Y:S01]  /*94e0*/  HMMA.16816.F32.BF16 R32, R40, R64.reuse, R32 ;  /* 0x000000402820723c */ /* 0x084fe20000041820 */
[----:B----4-:R-:W-:Y:S07]  /*94f0*/  SHF.R.U32.HI R58, RZ, 0x18, R52 ;  /* 0x00000018ff3a7819 */ /* 0x010fee0000011634 */
[C---:B------:R-:W-:Y:S01]  /*9500*/  HMMA.16816.F32.BF16 R68, R36.reuse, R64, R68 ;  /* 0x000000402444723c */ /* 0x040fe20000041844 */
[----:B-1----:R-:W-:Y:S06]  /*9510*/  SHF.R.U32.HI R59, RZ, 0x18, R54 ;  /* 0x00000018ff3b7819 */ /* 0x002fec0000011636 */
[----:B------:R-:W-:Y:S01]  /*9520*/  LOP3.LUT R64, R52, 0xff, RZ, 0xc0, !PT ;  /* 0x000000ff34407812 */ /* 0x000fe200078ec0ff */
[-C--:B------:R-:W-:Y:S01]  /*9530*/  HMMA.16816.F32.BF16 R72, R36, R66.reuse, R72 ;  /* 0x000000422448723c */ /* 0x080fe20000041848 */
[----:B------:R-:W-:Y:S03]  /*9540*/  LOP3.LUT R52, R55, UR14, R130, 0x96, !PT ;  /* 0x0000000e37347c12 */ /* 0x000fe6000f8e9682 */
[----:B------:R-:W-:Y:S02]  /*9550*/  LOP3.LUT R65, R54, 0xffff, RZ, 0xc0, !PT ;  /* 0x0000ffff36417812 */ /* 0x000fe400078ec0ff */
[----:B------:R-:W-:Y:S02]  /*9560*/  SHF.R.U32.HI R55, RZ, 0x8, R53 ;  /* 0x00000008ff377819 */ /* 0x000fe40000011635 */
[C---:B------:R-:W-:Y:S01]  /*9570*/  HMMA.16816.F32.BF16 R20, R40.reuse, R66, R20 ;  /* 0x000000422814723c */ /* 0x040fe20000041814 */
[----:B------:R-:W-:Y:S03]  /*9580*/  LOP3.LUT R53, R57, 0xff, RZ, 0xc0, !PT ;  /* 0x000000ff39357812 */ /* 0x000fe600078ec0ff */
[----:B------:R-:W-:Y:S02]  /*9590*/  PRMT R64, R64, 0x5410, R55 ;  /* 0x0000541040407816 */ /* 0x000fe40000000037 */
[----:B------:R-:W-:Y:S02]  /*95a0*/  LOP3.LUT R55, R56, 0xff, RZ, 0xc0, !PT ;  /* 0x000000ff38377812 */ /* 0x000fe400078ec0ff */
[-C--:B------:R-:W-:Y:S01]  /*95b0*/  HMMA.16816.F32.BF16 R76, R40, R104.reuse, R76 ;  /* 0x00000068284c723c */ /* 0x080fe2000004184c */
[--C-:B------:R-:W-:Y:S03]  /*95c0*/  HSET2.LE.AND R138, R64, R201.reuse, PT ;  /* 0x000000c9408a7233 */ /* 0x100fe60003803000 */
[----:B------:R-:W-:Y:S02]  /*95d0*/  SHF.R.U32.HI R66, RZ, 0x10, R54 ;  /* 0x00000010ff427819 */ /* 0x000fe40000011636 */
[----:B------:R-:W-:Y:S02]  /*95e0*/  LOP3.LUT R67, R54, 0xff, RZ, 0xc0, !PT ;  /* 0x000000ff36437812 */ /* 0x000fe400078ec0ff */
[C---:B------:R-:W-:Y:S01]  /*95f0*/  HMMA.16816.F32.BF16 R80, R36.reuse, R104, R80 ;  /* 0x000000682450723c */ /* 0x040fe20000041850 */
[----:B------:R-:W-:Y:S03]  /*9600*/  SHF.R.U32.HI R54, RZ, 0x10, R56 ;  /* 0x00000010ff367819 */ /* 0x000fe60000011638 */
[----:B------:R-:W-:Y:S02]  /*9610*/  PRMT R139, R53, 0x5410, R58 ;  /* 0x00005410358b7816 */ /* 0x000fe4000000003a */
[----:B------:R-:W-:Y:S02]  /*9620*/  LOP3.LUT R54, R54, 0xff, RZ, 0xc0, !PT ;  /* 0x000000ff36367812 */ /* 0x000fe400078ec0ff */
[-C--:B------:R-:W-:Y:S01]  /*9630*/  HMMA.16816.F32.BF16 R24, R36, R106.reuse, R24 ;  /* 0x0000006a2418723c */ /* 0x080fe20000041818 */
[----:B------:R-:W-:Y:S03]  /*9640*/  LOP3.LUT R53, R56, 0xffff, RZ, 0xc0, !PT ;  /* 0x0000ffff38357812 */ /* 0x000fe600078ec0ff */
[----:B------:R-:W-:Y:S01]  /*9650*/  SHF.R.U32.HI R56, RZ, 0x18, R56 ;  /* 0x00000018ff387819 */ /* 0x000fe20000011638 */
[--C-:B------:R-:W-:Y:S01]  /*9660*/  HSET2.LE.AND R139, R139, R201.reuse, PT ;  /* 0x000000c98b8b7233 */ /* 0x100fe20003803000 */
[----:B------:R-:W-:Y:S02]  /*9670*/  SHF.R.U32.HI R53, RZ, 0x8, R53 ;  /* 0x00000008ff357819 */ /* 0x000fe40000011635 */
[C---:B------:R-:W-:Y:S01]  /*9680*/  HMMA.16816.F32.BF16 R84, R40.reuse, R106, R84 ;  /* 0x0000006a2854723c */ /* 0x040fe20000041854 */
[----:B------:R-:W-:Y:S03]  /*9690*/  PRMT R137, R54, 0x5410, R56 ;  /* 0x0000541036897816 */ /* 0x000fe60000000038 */
[----:B------:R-:W-:Y:S02]  /*96a0*/  PRMT R136, R55, 0x5410, R53 ;  /* 0x0000541037887816 */ /* 0x000fe40000000035 */
[----:B------:R-:W-:Y:S01]  /*96b0*/  LOP3.LUT R54, R52, 0xff, RZ, 0xc0, !PT ;  /* 0x000000ff34367812 */ /* 0x000fe200078ec0ff */
[--C-:B------:R-:W-:Y:S01]  /*96c0*/  HSET2.LE.AND R137, R137, R201.reuse, PT ;  /* 0x000000c989897233 */ /* 0x100fe20003803000 */
[-C--:B-----5:R-:W-:Y:S01]  /*96d0*/  HMMA.16816.F32.BF16 R28, R40, R44.reuse, R28 ;  /* 0x0000002c281c723c */ /* 0x0a0fe2000004181c */
[----:B------:R-:W-:Y:S03]  /*96e0*/  SHF.R.U32.HI R53, RZ, 0x18, R52 ;  /* 0x00000018ff357819 */ /* 0x000fe60000011634 */
[--C-:B------:R-:W-:Y:S01]  /*96f0*/  HSET2.LE.AND R136, R136, R201.reuse, PT ;  /* 0x000000c988887233 */ /* 0x100fe20003803000 */
[----:B------:R-:W-:Y:S02]  /*9700*/  SHF.R.U32.HI R58, RZ, 0x8, R65 ;  /* 0x00000008ff3a7819 */ /* 0x000fe40000011641 */
[----:B------:R-:W-:Y:S01]  /*9710*/  LOP3.LUT R57, R66, 0xff, RZ, 0xc0, !PT ;  /* 0x000000ff42397812 */ /* 0x000fe200078ec0ff */
[C---:B------:R-:W-:Y:S01]  /*9720*/  HMMA.16816.F32.BF16 R88, R36.reuse, R44, R88 ;  /* 0x0000002c2458723c */ /* 0x040fe20000041858 */
[----:B------:R-:W-:Y:S03]  /*9730*/  PRMT R58, R67, 0x5410, R58 ;  /* 0x00005410433a7816 */ /* 0x000fe6000000003a */
[----:B------:R-:W-:Y:S03]  /*9740*/  PRMT R57, R57, 0x5410, R59 ;  /* 0x0000541039397816 */ /* 0x000fe6000000003b */
[----:B------:R-:W-:Y:S01]  /*9750*/  LOP3.LUT R44, R52, 0xffff, RZ, 0xc0, !PT ;  /* 0x0000ffff342c7812 */ /* 0x000fe200078ec0ff */
[-C--:B------:R-:W-:Y:S01]  /*9760*/  HMMA.16816.F32.BF16 R92, R36, R46.reuse, R92 ;  /* 0x0000002e245c723c */ /* 0x080fe2000004185c */
[----:B------:R-:W-:Y:S03]  /*9770*/  SHF.R.U32.HI R45, RZ, 0x10, R52 ;  /* 0x00000010ff2d7819 */ /* 0x000fe60000011634 */
[----:B------:R-:W-:Y:S02]  /*9780*/  SHF.R.U32.HI R52, RZ, 0x8, R44 ;  /* 0x00000008ff347819 */ /* 0x000fe4000001162c */
[----:B------:R-:W-:Y:S02]  /*9790*/  LOP3.LUT R45, R45, 0xff, RZ, 0xc0, !PT ;  /* 0x000000ff2d2d7812 */ /* 0x000fe400078ec0ff */
[----:B------:R-:W-:Y:S01]  /*97a0*/  HMMA.16816.F32.BF16 R48, R40, R46, R48 ;  /* 0x0000002e2830723c */ /* 0x000fe20000041830 */
[----:B------:R-:W-:Y:S03]  /*97b0*/  PRMT R56, R54, 0x5410, R52 ;  /* 0x0000541036387816 */ /* 0x000fe60000000034 */
[----:B------:R-:W-:Y:S02]  /*97c0*/  F2FP.BF16.PACK_AB R44, R145, R146 ;  /* 0x00000092912c723e */ /* 0x000fe400000010ff */
[----:B---3--:R-:W-:Y:S01]  /*97d0*/  F2FP.BF16.PACK_AB R36, R143, R144 ;  /* 0x000000908f24723e */ /* 0x008fe200000010ff */
[--C-:B------:R-:W-:Y:S01]  /*97e0*/  HSET2.LE.AND R39, R56, R201.reuse, PT ;  /* 0x000000c938277233 */ /* 0x100fe20003803000 */
[----:B------:R-:W-:Y:S01]  /*97f0*/  F2FP.BF16.PACK_AB R37, R152, R142 ;  /* 0x0000008e9825723e */ /* 0x000fe200000010ff */
[--C-:B------:R-:W-:Y:S03]  /*9800*/  HSET2.LE.AND R41, R57, R201.reuse, PT ;  /* 0x000000c939297233 */ /* 0x100fe60003803000 */
[----:B------:R-:W-:Y:S02]  /*9810*/  F2FP.BF16.PACK_AB R38, R153, R141 ;  /* 0x0000008d9926723e */ /* 0x000fe400000010ff */
[----:B------:R-:W-:Y:S02]  /*9820*/  PRMT R45, R45, 0x5410, R53 ;  /* 0x000054102d2d7816 */ /* 0x000fe40000000035 */
[----:B------:R-:W-:Y:S01]  /*9830*/  LOP3.LUT R138, R138, R44, RZ, 0xc0, !PT ;  /* 0x0000002c8a8a7212 */ /* 0x000fe200078ec0ff */
[----:B------:R-:W1:Y:S01]  /*9840*/  LDSM.16.MT88.4 R52, [R186+0x7800] ;  /* 0x00780000ba34783b */ /* 0x000e620000004200 */
[----:B------:R-:W-:Y:S02]  /*9850*/  F2FP.BF16.PACK_AB R44, R103, R140 ;  /* 0x0000008c672c723e */ /* 0x000fe400000010ff */
[----:B------:R-:W-:Y:S02]  /*9860*/  LOP3.LUT R139, R139, R36, RZ, 0xc0, !PT ;  /* 0x000000248b8b7212 */ /* 0x000fe400078ec0ff */
[----:B------:R-:W-:Y:S01]  /*9870*/  LOP3.LUT R136, R136, R37, RZ, 0xc0, !PT ;  /* 0x0000002588887212 */ /* 0x000fe200078ec0ff */
[--C-:B------:R-:W-:Y:S01]  /*9880*/  HSET2.LE.AND R37, R45, R201.reuse, PT ;  /* 0x000000c92d257233 */ /* 0x100fe20003803000 */
[----:B------:R-:W-:Y:S02]  /*9890*/  LOP3.LUT R137, R137, R38, RZ, 0xc0, !PT ;  /* 0x0000002689897212 */ /* 0x000fe400078ec0ff */
[----:B------:R-:W-:Y:S01]  /*98a0*/  LOP3.LUT R36, R39, R44, RZ, 0xc0, !PT ;  /* 0x0000002c27247212 */ /* 0x000fe200078ec0ff */
[----:B------:R-:W-:Y:S01]  /*98b0*/  HSET2.LE.AND R39, R58, R201, PT ;  /* 0x000000c93a277233 */ /* 0x000fe20003803000 */
[----:B------:R-:W-:Y:S02]  /*98c0*/  F2FP.BF16.PACK_AB R38, R101, R102 ;  /* 0x000000666526723e */ /* 0x000fe400000010ff */
[----:B------:R-:W-:Y:S01]  /*98d0*/  F2FP.BF16.PACK_AB R40, R154, R60 ;  /* 0x0000003c9a28723e */ /* 0x000fe200000010ff */
[-C--:B------:R-:W-:Y:S01]  /*98e0*/  HMMA.16816.F32.BF16 R104, R136, R116.reuse, R4 ;  /* 0x000000748868723c */ /* 0x080fe20000041804 */
[----:B------:R-:W-:Y:S01]  /*98f0*/  F2FP.BF16.PACK_AB R42, R155, R62 ;  /* 0x0000003e9b2a723e */ /* 0x000fe200000010ff */
[----:B------:R-:W2:Y:S01]  /*9900*/  LDSM.16.MT88.4 R4, [R187+0x7800] ;  /* 0x00780000bb04783b */ /* 0x000ea20000004200 */
[----:B------:R-:W-:Y:S02]  /*9910*/  LOP3.LUT R37, R37, R38, RZ, 0xc0, !PT ;  /* 0x0000002625257212 */ /* 0x000fe400078ec0ff */
[----:B------:R-:W-:Y:S02]  /*9920*/  LOP3.LUT R38, R39, R40, RZ, 0xc0, !PT ;  /* 0x0000002827267212 */ /* 0x000fe400078ec0ff */
[----:B------:R-:W-:Y:S07]  /*9930*/  LOP3.LUT R39, R41, R42, RZ, 0xc0, !PT ;  /* 0x0000002a29277212 */ /* 0x000fee00078ec0ff */
        /* <DEDUP_REMOVED lines=45> */
[----:B------:R-:W-:Y:S02]  /*9c10*/  IMAD.MOV.U32 R102, RZ, RZ, R2 ;  /* 0x000000ffff667224 */ /* 0x000fe400078e0002 */
[----:B------:R-:W-:Y:S01]  /*9c20*/  FADD.FTZ R0, R101, R0 ;  /* 0x0000000065007221 */ /* 0x000fe20000010000 */
[-C--:B--2---:R-:W-:Y:S01]  /*9c30*/  HMMA.16816.F32.BF16 R132, R136, R4.reuse, R28 ;  /* 0x000000048884723c */ /* 0x084fe2000004181c */
[----:B------:R-:W-:Y:S03]  /*9c40*/  IMAD.MOV.U32 R98, RZ, RZ, R96 ;  /* 0x000000ffff627224 */ /* 0x000fe600078e0060 */
[----:B------:R-:W-:Y:S04]  /*9c50*/  IMAD.MOV.U32 R101, RZ, RZ, R3 ;  /* 0x000000ffff657224 */ /* 0x000fe800078e0003 */
[C---:B------:R-:W-:Y:S07]  /*9c60*/  HMMA.16816.F32.BF16 R88, R36.reuse, R4, R88 ;  /* 0x000000042458723c */ /* 0x040fee0000041858 */
        /* <DEDUP_REMOVED lines=13> */
[----:B------:R-:W-:Y:S01]  /*9d40*/  FADD.FTZ R4, R62, R0 ;  /* 0x000000003e047221 */ /* 0x000fe20000010000 */
[----:B------:R-:W-:Y:S01]  /*9d50*/  IADD3 R0, R200, -0x1, RZ ;  /* 0xffffffffc8007810 */ /* 0x000fe20007ffe0ff */
[----:B------:R-:W-:Y:S02]  /*9d60*/  FADD.FTZ R6, R146, R9 ;  /* 0x0000000992067221 */ /* 0x000fe40000010000 */
[----:B------:R-:W-:Y:S02]  /*9d70*/  FADD.FTZ R213, R143, R7 ;  /* 0x000000078fd57221 */ /* 0x000fe40000010000 */
[----:B------:R-:W-:Y:S02]  /*9d80*/  FADD.FTZ R212, R145, R6 ;  /* 0x0000000691d47221 */ /* 0x000fe40000010000 */
[----:B------:R-:W-:Y:S02]  /*9d90*/  FADD.FTZ R214, R154, R5 ;  /* 0x000000059ad67221 */ /* 0x000fe40000010000 */
[----:B------:R-:W-:Y:S02]  /*9da0*/  FADD.FTZ R215, R155, R4 ;  /* 0x000000049bd77221 */ /* 0x000fe40000010000 */
[----:B------:R-:W-:Y:S02]  /*9db0*/  IMAD.MOV.U32 R200, RZ, RZ, R0 ;  /* 0x000000ffffc87224 */ /* 0x000fe400078e0000 */
[----:B------:R-:W-:Y:S01]  /*9dc0*/  IMAD.MOV.U32 R0, RZ, RZ, R97 ;  /* 0x000000ffff007224 */ /* 0x000fe200078e0061 */
[----:B------:R-:W-:-:S05]  /*9dd0*/  @P1 BRA `(.L_x_1079) ;  /* 0xffffc7a000001947 */ /* 0x000fca000383ffff */
.L_x_1078:
[----:B------:R-:W1:Y:S01]  /*9de0*/  SHFL.BFLY PT, R5, R212, 0x2, 0x1f ;  /* 0x0c401f00d4057f89 */ /* 0x000e6200000e0000 */
[----:B------:R-:W-:Y:S01]  /*9df0*/  ISETP.NE.AND P0, PT, R248, -0x1, PT ;  /* 0xfffffffff800780c */ /* 0x000fe20003f05270 */
[----:B------:R-:W2:Y:S01]  /*9e00*/  LDC.U8 R44, c[0x0][0x329] ;  /* 0x0000ca40ff2c7b82 */ /* 0x000ea20000000000 */
[----:B------:R-:W-:Y:S01]  /*9e10*/  BSSY B0, `(.L_x_1082) ;  /* 0x000012c000007945 */ /* 0x000fe20003800000 */
[----:B------:R-:W3:Y:S04]  /*9e20*/  SHFL.BFLY PT, R0, R214, 0x2, 0x1f ;  /* 0x0c401f00d6007f89 */ /* 0x000ee800000e0000 */
[----:B------:R-:W4:Y:S04]  /*9e30*/  SHFL.BFLY PT, R6, R215, 0x2, 0x1f ;  /* 0x0c401f00d7067f89 */ /* 0x000f2800000e0000 */
[----:B------:R-:W5:Y:S04]  /*9e40*/  SHFL.BFLY PT, R4, R213, 0x2, 0x1f ;  /* 0x0c401f00d5047f89 */ /* 0x000f6800000e0000 */
[----:B------:R-:W2:Y:S01]  /*9e50*/  S2R R43, SR_TID.X ;  /* 0x00000000002b7919 */ /* 0x000ea20000002100 */
[----:B-1----:R-:W-:-:S02]  /*9e60*/  FADD.FTZ R5, R5, R212 ;  /* 0x000000d405057221 */ /* 0x002fc40000010000 */
[----:B---3--:R-:W-:-:S03]  /*9e70*/  FADD.FTZ R0, R0, R214 ;  /* 0x000000d600007221 */ /* 0x008fc60000010000 */
[----:B------:R-:W1:Y:S01]  /*9e80*/  SHFL.BFLY PT, R9, R5, 0x1, 0x1f ;  /* 0x0c201f0005097f89 */ /* 0x000e6200000e0000 */
[----:B----4-:R-:W-:-:S03]  /*9e90*/  FADD.FTZ R6, R6, R215 ;  /* 0x000000d706067221 */ /* 0x010fc60000010000 */
[----:B------:R-:W3:Y:S01]  /*9ea0*/  SHFL.BFLY PT, R8, R0, 0x1, 0x1f ;  /* 0x0c201f0000087f89 */ /* 0x000ee200000e0000 */
[----:B-----5:R-:W-:-:S03]  /*9eb0*/  FADD.FTZ R4, R4, R213 ;  /* 0x000000d504047221 */ /* 0x020fc60000010000 */
[----:B------:R-:W4:Y:S01]  /*9ec0*/  SHFL.BFLY PT, R10, R6, 0x1, 0x1f ;  /* 0x0c201f00060a7f89 */ /* 0x000f2200000e0000 */
[----:B--2---:R-:W-:-:S03]  /*9ed0*/  SHF.R.S32.HI R33, RZ, 0x1f, R43 ;  /* 0x0000001fff217819 */ /* 0x004fc6000001142b */
[----:B------:R-:W2:Y:S01]  /*9ee0*/  SHFL.BFLY PT, R7, R4, 0x1, 0x1f ;  /* 0x0c201f0004077f89 */ /* 0x000ea200000e0000 */
[CC--:B------:R-:W-:Y:S02]  /*9ef0*/  LEA.HI R11, R33.reuse, R43.reuse, RZ, 0x2 ;  /* 0x0000002b210b7211 */ /* 0x0c0fe400078f10ff */
[----:B------:R-:W-:Y:S02]  /*9f00*/  LEA.HI R33, R33, R43, RZ, 0x5 ;  /* 0x0000002b21217211 */ /* 0x000fe400078f28ff */
[----:B------:R-:W-:Y:S02]  /*9f10*/  SHF.R.S32.HI R20, RZ, 0x1f, R11 ;  /* 0x0000001fff147819 */ /* 0x000fe4000001140b */
[----:B------:R-:W-:Y:S01]  /*9f20*/  SHF.R.S32.HI R33, RZ, 0x5, R33 ;  /* 0x00000005ff217819 */ /* 0x000fe20000011421 */
[----:B-1----:R-:W-:Y:S01]  /*9f30*/  FADD.FTZ R39, R5, R9 ;  /* 0x0000000905277221 */ /* 0x002fe20000010000 */
[----:B------:R-:W-:Y:S01]  /*9f40*/  SHF.R.S32.HI R9, RZ, 0x2, R11 ;  /* 0x00000002ff097819 */ /* 0x000fe2000001140b */
[----:B---3--:R-:W-:-:S03]  /*9f50*/  FADD.FTZ R41, R0, R8 ;  /* 0x0000000800297221 */ /* 0x008fc60000010000 */
[----:B------:R-:W-:Y:S02]  /*9f60*/  FSETP.NE.FTZ.AND P6, PT, R39, RZ, PT ;  /* 0x000000ff2700720b */ /* 0x000fe40003fd5000 */
[----:B------:R-:W-:Y:S01]  /*9f70*/  MOV R8, 0x3f800000 ;  /* 0x3f80000000087802 */ /* 0x000fe20000000f00 */
[----:B----4-:R-:W-:Y:S01]  /*9f80*/  FADD.FTZ R42, R6, R10 ;  /* 0x0000000a062a7221 */ /* 0x010fe20000010000 */
[----:B------:R-:W-:Y:S02]  /*9f90*/  FSETP.NE.FTZ.AND P4, PT, R41, RZ, PT ;  /* 0x000000ff2900720b */ /* 0x000fe40003f95000 */
[----:B------:R-:W-:Y:S01]  /*9fa0*/  MOV R6, 0x3f800000 ;  /* 0x3f80000000067802 */ /* 0x000fe20000000f00 */
[----:B--2---:R-:W-:Y:S01]  /*9fb0*/  FADD.FTZ R40, R4, R7 ;  /* 0x0000000704287221 */ /* 0x004fe20000010000 */
[----:B------:R-:W-:Y:S01]  /*9fc0*/  FSETP.NE.FTZ.AND P3, PT, R42, RZ, PT ;  /* 0x000000ff2a00720b */ /* 0x000fe20003f75000 */
[----:B------:R-:W-:Y:S01]  /*9fd0*/  @P0 IMAD.WIDE.U32 R4, R248, c[0x0][0x1e8], RZ ;  /* 0x00007a00f8040a25 */ /* 0x000fe200078e00ff */
[----:B------:R-:W-:-:S02]  /*9fe0*/  MOV R7, 0x3f800000 ;  /* 0x3f80000000077802 */ /* 0x000fc40000000f00 */
[----:B------:R-:W-:Y:S01]  /*9ff0*/  FSETP.NE.FTZ.AND P5, PT, R40, RZ, PT ;  /* 0x000000ff2800720b */ /* 0x000fe20003fb5000 */
[----:B------:R-:W-:Y:S01]  /*a000*/  @P0 IMAD R61, R248, c[0x0][0x1ec], R5 ;  /* 0x00007b00f83d0a24 */ /* 0x000fe200078e0205 */
[----:B------:R-:W-:Y:S02]  /*a010*/  @P0 MOV R60, R4 ;  /* 0x00000004003c0202 */ /* 0x000fe40000000f00 */
[----:B------:R-:W-:Y:S01]  /*a020*/  MOV R4, 0x3f800000 ;  /* 0x3f80000000047802 */ /* 0x000fe20000000f00 */
[----:B------:R-:W1:Y:S01]  /*a030*/  @P6 MUFU.RCP R7, R39 ;  /* 0x0000002700076308 */ /* 0x000e620000001000 */
[----:B------:R-:W-:Y:S02]  /*a040*/  LEA.HI R20, R20, R9, RZ, 0x3 ;  /* 0x0000000914147211 */ /* 0x000fe400078f18ff */
[----:B------:R-:W-:Y:S02]  /*a050*/  LOP3.LUT R0, R11, 0x3ffffffc, RZ, 0xc0, !PT ;  /* 0x3ffffffc0b007812 */ /* 0x000fe400078ec0ff */
[----:B------:R-:W-:-:S02]  /*a060*/  LOP3.LUT R20, R20, 0xfffffff8, RZ, 0xc0, !PT ;  /* 0xfffffff814147812 */ /* 0x000fc400078ec0ff */
[----:B------:R-:W-:Y:S01]  /*a070*/  IADD3 R43, -R0, R43, RZ ;  /* 0x0000002b002b7210 */ /* 0x000fe20007ffe1ff */
[----:B------:R-:W2:Y:S01]  /*a080*/  @P4 MUFU.RCP R4, R41 ;  /* 0x0000002900044308 */ /* 0x000ea20000001000 */
[----:B------:R-:W-:Y:S01]  /*a090*/  IADD3 R20, R9, -R20, RZ ;  /* 0x8000001409147210 */ /* 0x000fe20007ffe0ff */
[----:B------:R-:W-:-:S06]  /*a0a0*/  IMAD.MOV.U32 R9, RZ, RZ, -0x10 ;  /* 0xfffffff0ff097424 */ /* 0x000fcc00078e00ff */
[----:B------:R-:W3:Y:S01]  /*a0b0*/  @P3 MUFU.RCP R6, R42 ;  /* 0x0000002a00063308 */ /* 0x000ee20000001000 */
[----:B-1----:R-:W-:-:S04]  /*a0c0*/  FMUL.FTZ R0, R7, c[0x0][0x2dc] ;  /* 0x0000b70007007a20 */ /* 0x002fc80000410000 */
[C---:B------:R-:W-:Y:S02]  /*a0d0*/  FMUL.FTZ R104, R0.reuse, R104 ;  /* 0x0000006800687220 */ /* 0x040fe40000410000 */
[----:B------:R-:W-:Y:S01]  /*a0e0*/  FMUL.FTZ R10, R0, R105 ;  /* 0x00000069000a7220 */ /* 0x000fe20000410000 */
[----:B------:R-:W1:Y:S01]  /*a0f0*/  @P5 MUFU.RCP R8, R40 ;  /* 0x0000002800085308 */ /* 0x000e620000001000 */
[----:B--2---:R-:W-:Y:S02]  /*a100*/  FMUL.FTZ R4, R4, c[0x0][0x2dc] ;  /* 0x0000b70004047a20 */ /* 0x004fe40000410000 */
[----:B------:R-:W-:Y:S01]  /*a110*/  FMUL.FTZ R116, R0, R116 ;  /* 0x0000007400747220 */ /* 0x000fe20000410000 */
[----:B------:R-:W-:Y:S01]  /*a120*/  F2FP.BF16.PACK_AB R10, R10, R104 ;  /* 0x000000680a0a723e */ /* 0x000fe200000010ff */
[C---:B------:R-:W-:Y:S02]  /*a130*/  FMUL.FTZ R7, R0.reuse, R117 ;  /* 0x0000007500077220 */ /* 0x040fe40000410000 */
        /* <DEDUP_REMOVED lines=18> */
[----:B---3--:R-:W-:-:S02]  /*a260*/  FMUL.FTZ R0, R6, c[0x0][0x2dc] ;  /* 0x0000b70006007a20 */ /* 0x008fc40000410000 */
[----:B------:R-:W-:Y:S01]  /*a270*/  FMUL.FTZ R108, R4, R108 ;  /* 0x0000006c046c7220 */ /* 0x000fe20000410000 */
[----:B------:R-:W-:Y:S01]  /*a280*/  F2FP.BF16.PACK_AB R22, R22, R136 ;  /* 0x000000881616723e */ /* 0x000fe200000010ff */
[C---:B------:R-:W-:Y:S02]  /*a290*/  FMUL.FTZ R38, R4.reuse, R109 ;  /* 0x0000006d04267220 */ /* 0x040fe40000410000 */
        /* <DEDUP_REMOVED lines=20> */
[----:B------:R-:W-:Y:S01]  /*a3e0*/  SHF.L.U32 R4, R20, 0x6, RZ ;  /* 0x0000000614047819 */ /* 0x000fe200000006ff */
[----:B------:R-:W-:Y:S01]  /*a3f0*/  FMUL.FTZ R110, R0, R110 ;  /* 0x0000006e006e7220 */ /* 0x000fe20000410000 */
[----:B------:R-:W-:Y:S01]  /*a400*/  F2FP.BF16.PACK_AB R24, R24, R88 ;  /* 0x000000581818723e */ /* 0x000fe200000010ff */
        /* <DEDUP_REMOVED lines=24> */
[----:B------:R-:W-:Y:S01]  /*a590*/  LOP3.LUT R0, R20, 0x1, RZ, 0xc0, !PT ;  /* 0x0000000114007812 */ /* 0x000fe200078ec0ff */
[----:B-1----:R-:W-:Y:S01]  /*a5a0*/  FMUL.FTZ R5, R8, c[0x0][0x2dc] ;  /* 0x0000b70008057a20 */ /* 0x002fe20000410000 */
[----:B------:R-:W-:Y:S02]  /*a5b0*/  F2FP.BF16.PACK_AB R23, R23, R90 ;  /* 0x0000005a1717723e */ /* 0x000fe400000010ff */
[----:B------:R-:W-:Y:S01]  /*a5c0*/  ISETP.NE.U32.AND P1, PT, R0, 0x1, PT ;  /* 0x000000010000780c */ /* 0x000fe20003f25070 */
[----:B------:R-:W-:Y:S01]  /*a5d0*/  FMUL.FTZ R106, R5, R106 ;  /* 0x0000006a056a7220 */ /* 0x000fe20000410000 */
[----:B------:R-:W-:Y:S01]  /*a5e0*/  LEA R0, R33, R43, 0x9 ;  /* 0x0000002b21007211 */ /* 0x000fe200078e48ff */
[----:B------:R-:W-:Y:S01]  /*a5f0*/  FMUL.FTZ R8, R5, R107 ;  /* 0x0000006b05087220 */ /* 0x000fe20000410000 */
[----:B------:R-:W-:Y:S01]  /*a600*/  SEL R9, R9, 0x10, !P1 ;  /* 0x0000001009097807 */ /* 0x000fe20004800000 */
[C---:B------:R-:W-:Y:S01]  /*a610*/  FMUL.FTZ R118, R5.reuse, R118 ;  /* 0x0000007605767220 */ /* 0x040fe20000410000 */
[----:B------:R-:W-:Y:S01]  /*a620*/  LEA R4, R0, R4, 0x1 ;  /* 0x0000000400047211 */ /* 0x000fe200078e08ff */
[C---:B------:R-:W-:Y:S01]  /*a630*/  FMUL.FTZ R119, R5.reuse, R119 ;  /* 0x0000007705777220 */ /* 0x040fe20000410000 */
[----:B------:R-:W-:Y:S01]  /*a640*/  R2P PR, R20, 0x6 ;  /* 0x0000000614007804 */ /* 0x000fe20000000000 */
[C---:B------:R-:W-:Y:S01]  /*a650*/  FMUL.FTZ R122, R5.reuse, R122 ;  /* 0x0000007a057a7220 */ /* 0x040fe20000410000 */
[----:B------:R-:W-:Y:S01]  /*a660*/  SHF.L.U32 R4, R4, 0x1, RZ ;  /* 0x0000000104047819 */ /* 0x000fe200000006ff */
[C---:B------:R-:W-:Y:S01]  /*a670*/  FMUL.FTZ R17, R5.reuse, R123 ;  /* 0x0000007b05117220 */ /* 0x040fe20000410000 */
[----:B------:R-:W-:Y:S01]  /*a680*/  F2FP.BF16.PACK_AB R8, R8, R106 ;  /* 0x0000006a0808723e */ /* 0x000fe200000010ff */
[----:B------:R-:W-:Y:S01]  /*a690*/  FMUL.FTZ R126, R5, R126 ;  /* 0x0000007e057e7220 */ /* 0x000fe20000410000 */
[----:B------:R-:W-:Y:S01]  /*a6a0*/  F2FP.BF16.PACK_AB R6, R119, R118 ;  /* 0x000000767706723e */ /* 0x000fe200000010ff */
[C---:B------:R-:W-:Y:S01]  /*a6b0*/  FMUL.FTZ R13, R5.reuse, R127 ;  /* 0x0000007f050d7220 */ /* 0x040fe20000410000 */
[----:B------:R1:W-:Y:S01]  /*a6c0*/  STS [R4], R10 ;  /* 0x0000000a04007388 */ /* 0x0003e20000000800 */
[----:B------:R-:W-:Y:S01]  /*a6d0*/  FMUL.FTZ R78, R5, R78 ;  /* 0x0000004e054e7220 */ /* 0x000fe20000410000 */
[----:B------:R-:W-:Y:S01]  /*a6e0*/  F2FP.BF16.PACK_AB R17, R17, R122 ;  /* 0x0000007a1111723e */ /* 0x000fe200000010ff */
[C---:B------:R-:W-:Y:S01]  /*a6f0*/  FMUL.FTZ R32, R5.reuse, R79 ;  /* 0x0000004f05207220 */ /* 0x040fe20000410000 */
[----:B------:R-:W-:Y:S01]  /*a700*/  STS [R4+0x400], R8 ;  /* 0x0004000804007388 */ /* 0x000fe20000000800 */
[----:B------:R-:W-:Y:S01]  /*a710*/  FMUL.FTZ R86, R5, R86 ;  /* 0x0000005605567220 */ /* 0x000fe20000410000 */
[----:B------:R-:W-:Y:S01]  /*a720*/  F2FP.BF16.PACK_AB R13, R13, R126 ;  /* 0x0000007e0d0d723e */ /* 0x000fe200000010ff */
[C---:B------:R-:W-:Y:S01]  /*a730*/  FMUL.FTZ R29, R5.reuse, R87 ;  /* 0x00000057051d7220 */ /* 0x040fe20000410000 */
[----:B------:R-:W-:Y:S01]  /*a740*/  F2FP.BF16.PACK_AB R32, R32, R78 ;  /* 0x0000004e2020723e */ /* 0x000fe200000010ff */
[----:B------:R-:W-:Y:S01]  /*a750*/  FMUL.FTZ R134, R5, R134 ;  /* 0x0000008605867220 */ /* 0x000fe20000410000 */
[----:B------:R-:W-:Y:S01]  /*a760*/  F2FP.BF16.PACK_AB R25, R25, R94 ;  /* 0x0000005e1919723e */ /* 0x000fe200000010ff */
[----:B------:R-:W-:Y:S01]  /*a770*/  FMUL.FTZ R26, R5, R135 ;  /* 0x00000087051a7220 */ /* 0x000fe20000410000 */
[----:B------:R-:W-:Y:S01]  /*a780*/  F2FP.BF16.PACK_AB R29, R29, R86 ;  /* 0x000000561d1d723e */ /* 0x000fe200000010ff */
[----:B------:R-:W-:-:S02]  /*a790*/  FMUL.FTZ R138, R5, R138 ;  /* 0x0000008a058a7220 */ /* 0x000fc40000410000 */
[----:B------:R-:W-:Y:S01]  /*a7a0*/  FMUL.FTZ R5, R5, R139 ;  /* 0x0000008b05057220 */ /* 0x000fe20000410000 */
[----:B------:R-:W-:Y:S01]  /*a7b0*/  F2FP.BF16.PACK_AB R26, R26, R134 ;  /* 0x000000861a1a723e */ /* 0x000fe200000010ff */
[----:B------:R-:W-:-:S03]  /*a7c0*/  IMAD.MOV.U32 R0, RZ, RZ, 0x20 ;  /* 0x00000020ff007424 */ /* 0x000fc600078e00ff */
[----:B------:R-:W-:Y:S02]  /*a7d0*/  F2FP.BF16.PACK_AB R20, R5, R138 ;  /* 0x0000008a0514723e */ /* 0x000fe400000010ff */
[----:B------:R-:W-:Y:S01]  /*a7e0*/  IADD3 R5, R4, R9, RZ ;  /* 0x0000000904057210 */ /* 0x000fe20007ffe0ff */
[----:B-1----:R-:W1:Y:S04]  /*a7f0*/  LDC.U8 R10, c[0x0][0x328] ;  /* 0x0000ca00ff0a7b82 */ /* 0x002e680000000000 */
[----:B------:R2:W-:Y:S04]  /*a800*/  STS [R5], R7 ;  /* 0x0000000705007388 */ /* 0x0005e80000000800 */
[----:B------:R3:W-:Y:S04]  /*a810*/  STS [R5+0x400], R6 ;  /* 0x0004000605007388 */ /* 0x0007e80000000800 */
[----:B------:R-:W-:Y:S04]  /*a820*/  STS [R4+0x2000], R38 ;  /* 0x0020002604007388 */ /* 0x000fe80000000800 */
[----:B------:R4:W-:Y:S04]  /*a830*/  STS [R4+0x2400], R110 ;  /* 0x0024006e04007388 */ /* 0x0009e80000000800 */
[----:B------:R-:W-:Y:S04]  /*a840*/  STS [R5+0x2000], R37 ;  /* 0x0020002505007388 */ /* 0x000fe80000000800 */
[----:B------:R5:W-:Y:S01]  /*a850*/  STS [R5+0x2400], R19 ;  /* 0x0024001305007388 */ /* 0x000be20000000800 */
[----:B--2---:R-:W-:-:S02]  /*a860*/  SEL R7, R0, 0xffffffe0, !P1 ;  /* 0xffffffe000077807 */ /* 0x004fc40004800000 */
[----:B------:R-:W-:Y:S02]  /*a870*/  IADD3 R0, R4, 0x40, RZ ;  /* 0x0000004004007810 */ /* 0x000fe40007ffe0ff */
[----:B------:R-:W-:Y:S02]  /*a880*/  ISETP.NE.AND P1, PT, R44, RZ, PT ;  /* 0x000000ff2c00720c */ /* 0x000fe40003f25270 */
[C---:B---3--:R-:W-:Y:S02]  /*a890*/  IADD3 R6, R4.reuse, R7, RZ ;  /* 0x0000000704067210 */ /* 0x048fe40007ffe0ff */
[----:B------:R-:W-:-:S03]  /*a8a0*/  @P2 IADD3 R0, R4, -0x40, RZ ;  /* 0xffffffc004002810 */ /* 0x000fc60007ffe0ff */
[----:B------:R2:W-:Y:S01]  /*a8b0*/  STS [R6], R18 ;  /* 0x0000001206007388 */ /* 0x0005e20000000800 */
[----:B----4-:R-:W-:-:S03]  /*a8c0*/  IADD3 R4, R5, R7, RZ ;  /* 0x0000000705047210 */ /* 0x010fc60007ffe0ff */
[----:B------:R3:W-:Y:S02]  /*a8d0*/  STS [R6+0x400], R17 ;  /* 0x0004001106007388 */ /* 0x0007e40000000800 */
[----:B------:R-:W-:Y:S02]  /*a8e0*/  @P1 MOV R8, c[0x0][0x210] ;  /* 0x0000840000081a02 */ /* 0x000fe40000000f00 */
[----:B------:R4:W-:Y:S01]  /*a8f0*/  STS [R4], R14 ;  /* 0x0000000e04007388 */ /* 0x0009e20000000800 */
[----:B-1----:R-:W-:Y:S02]  /*a900*/  @!P1 ISETP.NE.AND P2, PT, R10, RZ, PT ;  /* 0x000000ff0a00920c */ /* 0x002fe40003f45270 */
[----:B-----5:R-:W-:Y:S01]  /*a910*/  @!P1 MOV R5, c[0x0][0x214] ;  /* 0x0000850000059a02 */ /* 0x020fe20000000f00 */
[----:B------:R-:W-:Y:S01]  /*a920*/  STS [R4+0x400], R13 ;  /* 0x0004000d04007388 */ /* 0x000fe20000000800 */
[----:B------:R-:W-:Y:S02]  /*a930*/  @P1 IMAD R8, R8, c[0x0][0x214], RZ ;  /* 0x0000850008081a24 */ /* 0x000fe400078e02ff */
[----:B------:R-:W-:Y:S01]  /*a940*/  @!P1 SEL R8, R5, c[0x0][0x234], !P2 ;  /* 0x00008d0005089a07 */ /* 0x000fe20005000000 */
[----:B------:R1:W-:Y:S01]  /*a950*/  STS [R6+0x2000], R16 ;  /* 0x0020001006007388 */ /* 0x0003e20000000800 */
[----:B------:R-:W-:-:S02]  /*a960*/  IADD3 R5, R7, R0, RZ ;  /* 0x0000000007057210 */ /* 0x000fc40007ffe0ff */
[----:B------:R-:W-:Y:S01]  /*a970*/  ISETP.NE.AND P2, PT, R10, RZ, PT ;  /* 0x000000ff0a00720c */ /* 0x000fe20003f45270 */
[----:B------:R5:W-:Y:S03]  /*a980*/  STS [R6+0x2400], R15 ;  /* 0x0024000f06007388 */ /* 0x000be60000000800 */
[----:B------:R-:W-:Y:S01]  /*a990*/  ISETP.EQ.AND P2, PT, R44, RZ, P2 ;  /* 0x000000ff2c00720c */ /* 0x000fe20001742270 */
[----:B------:R-:W-:Y:S01]  /*a9a0*/  STS [R4+0x2000], R12 ;  /* 0x0020000c04007388 */ /* 0x000fe20000000800 */
[----:B--2---:R-:W-:-:S03]  /*a9b0*/  MOV R18, 0x7f800000 ;  /* 0x7f80000000127802 */ /* 0x004fc60000000f00 */
[----:B------:R2:W-:Y:S01]  /*a9c0*/  STS [R4+0x2400], R11 ;  /* 0x0024000b04007388 */ /* 0x0005e20000000800 */
[----:B---3--:R-:W-:-:S03]  /*a9d0*/  MOV R17, 0x7f800000 ;  /* 0x7f80000000117802 */ /* 0x008fc60000000f00 */
[----:B------:R-:W-:Y:S01]  /*a9e0*/  STS [R0], R36 ;  /* 0x0000002400007388 */ /* 0x000fe20000000800 */
[----:B----4-:R-:W-:Y:S03]  /*a9f0*/  @P4 MUFU.LG2 R14, R41 ;  /* 0x00000029000e4308 */ /* 0x010fe60000000c00 */
[----:B------:R-:W-:Y:S04]  /*aa00*/  STS [R0+0x400], R32 ;  /* 0x0004002000007388 */ /* 0x000fe80000000800 */
[----:B------:R-:W3:Y:S04]  /*aa10*/  S2R R19, SR_CTAID.Z ;  /* 0x0000000000137919 */ /* 0x000ee80000002700 */
[----:B-1----:R-:W1:Y:S01]  /*aa20*/  S2R R16, SR_CTAID.X ;  /* 0x0000000000107919 */ /* 0x002e620000002500 */
[----:B-----5:R-:W-:Y:S01]  /*aa30*/  @P5 MUFU.LG2 R15, R40 ;  /* 0x00000028000f5308 */ /* 0x020fe20000000c00 */
[----:B--2---:R-:W-:-:S02]  /*aa40*/  IADD3 R4, R7, 0x400, R0 ;  /* 0x0000040007047810 */ /* 0x004fc40007ffe000 */
[----:B------:R-:W2:Y:S02]  /*aa50*/  S2R R11, SR_CTAID.Y ;  /* 0x00000000000b7919 */ /* 0x000ea40000002600 */
[C---:B------:R-:W-:Y:S01]  /*aa60*/  IADD3 R6, R9.reuse, R4, RZ ;  /* 0x0000000409067210 */ /* 0x040fe20007ffe0ff */
[----:B------:R-:W-:Y:S02]  /*aa70*/  IMAD.IADD R4, R9, 0x1, R0 ;  /* 0x0000000109047824 */ /* 0x000fe400078e0200 */
[----:B------:R-:W4:Y:S03]  /*aa80*/  @P6 MUFU.LG2 R9, R39 ;  /* 0x0000002700096308 */ /* 0x000f260000000c00 */
[----:B------:R-:W-:Y:S04]  /*aa90*/  STS [R4], R30 ;  /* 0x0000001e04007388 */ /* 0x000fe80000000800 */
[----:B------:R-:W-:Y:S04]  /*aaa0*/  STS [R4+0x400], R29 ;  /* 0x0004001d04007388 */ /* 0x000fe80000000800 */
[----:B------:R-:W-:Y:S04]  /*aab0*/  STS [R0+0x2000], R31 ;  /* 0x0020001f00007388 */ /* 0x000fe80000000800 */
[----:B------:R5:W-:Y:S01]  /*aac0*/  STS [R0+0x2400], R35 ;  /* 0x0024002300007388 */ /* 0x000be20000000800 */
[----:B----4-:R-:W-:-:S02]  /*aad0*/  @P6 FMUL.FTZ R9, R9, 0.69314718246459960938 ;  /* 0x3f31721809096820 */ /* 0x010fc40000410000 */
[----:B--2---:R-:W-:Y:S01]  /*aae0*/  @!P0 IMAD.WIDE.U32 R12, R11, c[0x0][0x1e0], RZ ;  /* 0x000078000b0c8a25 */ /* 0x004fe200078e00ff */
[----:B------:R-:W-:Y:S03]  /*aaf0*/  STS [R4+0x2000], R34 ;  /* 0x0020002204007388 */ /* 0x000fe60000000800 */
[----:B------:R-:W-:Y:S01]  /*ab00*/  @P6 FFMA.FTZ R18, R97, c[0x0][0x238], R9 ;  /* 0x00008e0061126a23 */ /* 0x000fe20000010009 */
[----:B------:R2:W-:Y:S01]  /*ab10*/  STS [R4+0x2400], R28 ;  /* 0x0024001c04007388 */ /* 0x0005e20000000800 */
[----:B------:R-:W-:Y:S01]  /*ab20*/  @!P0 MOV R60, R12 ;  /* 0x0000000c003c8202 */ /* 0x000fe20000000f00 */
[----:B------:R-:W-:Y:S01]  /*ab30*/  @P5 FMUL.FTZ R9, R15, 0.69314718246459960938 ;  /* 0x3f3172180f095820 */ /* 0x000fe20000410000 */
[----:B------:R-:W4:Y:S01]  /*ab40*/  @P3 MUFU.LG2 R12, R42 ;  /* 0x0000002a000c3308 */ /* 0x000f220000000c00 */
[----:B------:R-:W-:Y:S02]  /*ab50*/  STS [R5], R27 ;  /* 0x0000001b05007388 */ /* 0x000fe40000000800 */
[----:B------:R-:W-:-:S02]  /*ab60*/  @P5 FFMA.FTZ R17, R96, c[0x0][0x238], R9 ;  /* 0x00008e0060115a23 */ /* 0x000fc40000010009 */
[----:B------:R-:W-:Y:S01]  /*ab70*/  STS [R5+0x400], R26 ;  /* 0x0004001a05007388 */ /* 0x000fe20000000800 */
[----:B-----5:R-:W-:Y:S02]  /*ab80*/  IADD3 R0, R7, R4, RZ ;  /* 0x0000000407007210 */ /* 0x020fe40007ffe0ff */
[----:B------:R-:W-:Y:S01]  /*ab90*/  @P1 MOV R7, c[0x0][0x210] ;  /* 0x0000840000071a02 */ /* 0x000fe20000000f00 */
[----:B------:R-:W-:Y:S02]  /*aba0*/  @!P1 IMAD.MOV.U32 R7, RZ, RZ, 0x1 ;  /* 0x00000001ff079424 */ /* 0x000fe400078e00ff */
[----:B------:R-:W-:Y:S01]  /*abb0*/  STS [R0], R22 ;  /* 0x0000001600007388 */ /* 0x000fe20000000800 */
[----:B--2---:R-:W-:-:S03]  /*abc0*/  @!P0 SHF.R.S32.HI R4, RZ, 0x1f, R11 ;  /* 0x0000001fff048819 */ /* 0x004fc6000001140b */
[----:B------:R-:W-:Y:S04]  /*abd0*/  STS [R6], R20 ;  /* 0x0000001406007388 */ /* 0x000fe80000000800 */
[----:B------:R-:W-:Y:S01]  /*abe0*/  STS [R5+0x2000], R24 ;  /* 0x0020001805007388 */ /* 0x000fe20000000800 */
[----:B------:R-:W-:-:S03]  /*abf0*/  @!P0 IMAD R4, R4, c[0x0][0x1e0], RZ ;  /* 0x0000780004048a24 */ /* 0x000fc600078e02ff */
[----:B------:R2:W-:Y:S01]  /*ac00*/  STS [R5+0x2400], R23 ;  /* 0x0024001705007388 */ /* 0x0005e20000000800 */
[----:B------:R-:W-:-:S03]  /*ac10*/  @!P0 IMAD R10, R11, c[0x0][0x1e4], R4 ;  /* 0x000079000b0a8a24 */ /* 0x000fc600078e0204 */
[----:B------:R5:W-:Y:S02]  /*ac20*/  STS [R0+0x2000], R21 ;  /* 0x0020001500007388 */ /* 0x000be40000000800 */
[----:B------:R-:W-:Y:S02]  /*ac30*/  @!P0 IADD3 R61, R13, R10, RZ ;  /* 0x0000000a0d3d8210 */ /* 0x000fe40007ffe0ff */
[----:B------:R1:W-:Y:S01]  /*ac40*/  STS [R6+0x2000], R25 ;  /* 0x0020001906007388 */ /* 0x0003e20000000800 */
[----:B------:R-:W-:-:S03]  /*ac50*/  MOV R13, 0x7f800000 ;  /* 0x7f800000000d7802 */ /* 0x000fc60000000f00 */
[----:B------:R-:W-:Y:S01]  /*ac60*/  BAR.SYNC.DEFER_BLOCKING 0x0 ;  /* 0x0000000000007b1d */ /* 0x000fe20000010000 */
[----:B--2---:R-:W-:Y:S01]  /*ac70*/  @P2 IMAD R5, R11, c[0x0][0x214], RZ ;  /* 0x000085000b052a24 */ /* 0x004fe200078e02ff */
[----:B-----5:R-:W-:Y:S01]  /*ac80*/  @P1 MOV R0, 0x1 ;  /* 0x0000000100001802 */ /* 0x020fe20000000f00 */
[----:B------:R-:W-:-:S03]  /*ac90*/  @!P1 IMAD R0, R8, c[0x0][0x1c0], RZ ;  /* 0x0000700008009a24 */ /* 0x000fc600078e02ff */
[----:B-1----:R-:W-:Y:S01]  /*aca0*/  @P2 SEL R6, R5, R248, !P0 ;  /* 0x000000f805062207 */ /* 0x002fe20004000000 */
[----:B------:R-:W-:Y:S01]  /*acb0*/  IMAD R0, R11, R0, RZ ;  /* 0x000000000b007224 */ /* 0x000fe200078e02ff */
[----:B------:R-:W-:Y:S01]  /*acc0*/  @!P2 CS2R R4, SRZ ;  /* 0x000000000004a805 */ /* 0x000fe2000001ff00 */
[----:B------:R1:W2:Y:S01]  /*acd0*/  LDS.128 R20, [R199] ;  /* 0x00000000c7147984 */ /* 0x0002a20000000c00 */
[----:B------:R-:W-:Y:S02]  /*ace0*/  @P2 SHF.R.S32.HI R5, RZ, 0x1f, R6 ;  /* 0x0000001fff052819 */ /* 0x000fe40000011406 */
[----:B------:R-:W-:Y:S01]  /*acf0*/  SEL R0, R0, RZ, !P2 ;  /* 0x000000ff00007207 */ /* 0x000fe20005000000 */
[----:B------:R1:W1:Y:S01]  /*ad00*/  LDS.128 R24, [R199+0x800] ;  /* 0x00080000c7187984 */ /* 0x0002620000000c00 */
[----:B------:R-:W-:Y:S01]  /*ad10*/  @P2 MOV R4, R6 ;  /* 0x0000000600042202 */ /* 0x000fe20000000f00 */
[----:B------:R-:W-:Y:S01]  /*ad20*/  IMAD R6, R16, R7, RZ ;  /* 0x0000000710067224 */ /* 0x000fe200078e02ff */
[----:B------:R-:W-:Y:S01]  /*ad30*/  LOP3.LUT P2, RZ, R249, 0x3, RZ, 0xc0, !PT ;  /* 0x00000003f9ff7812 */ /* 0x000fe2000784c0ff */
[----:B------:R1:W1:Y:S01]  /*ad40*/  LDS.128 R28, [R199+0x1000] ;  /* 0x00100000c71c7984 */ /* 0x0002620000000c00 */
[----:B---3--:R-:W-:Y:S01]  /*ad50*/  IMAD R0, R19, R8, R0 ;  /* 0x0000000813007224 */ /* 0x008fe200078e0200 */
[----:B------:R-:W-:Y:S01]  /*ad60*/  MOV R16, 0x7f800000 ;  /* 0x7f80000000107802 */ /* 0x000fe20000000f00 */
[----:B------:R-:W-:Y:S01]  /*ad70*/  @P4 FMUL.FTZ R8, R14, 0.69314718246459960938 ;  /* 0x3f3172180e084820 */ /* 0x000fe20000410000 */
[----:B------:R3:W1:Y:S01]  /*ad80*/  LDS.128 R36, [R199+0x1800] ;  /* 0x00180000c7247984 */ /* 0x0006620000000c00 */
[----:B------:R-:W-:Y:S01]  /*ad90*/  SHF.L.U32 R11, R6, 0x7, RZ ;  /* 0x00000007060b7819 */ /* 0x000fe200000006ff */
[----:B----4-:R-:W-:-:S02]  /*ada0*/  @P3 FMUL.FTZ R6, R12, 0.69314718246459960938 ;  /* 0x3f3172180c063820 */ /* 0x010fc40000410000 */
[----:B------:R3:W4:Y:S01]  /*adb0*/  LDS.128 R44, [R199+0x2000] ;  /* 0x00200000c72c7984 */ /* 0x0007220000000c00 */
[----:B------:R-:W-:Y:S01]  /*adc0*/  IADD3 R10, P1, P0, R11, R4, R0 ;  /* 0x000000040b0a7210 */ /* 0x000fe2000783e000 */
[----:B------:R-:W-:Y:S01]  /*add0*/  @P4 FFMA.FTZ R13, R3, c[0x0][0x238], R8 ;  /* 0x00008e00030d4a23 */ /* 0x000fe20000010008 */
[----:B------:R-:W-:Y:S01]  /*ade0*/  SHF.R.S32.HI R4, RZ, 0x1f, R11 ;  /* 0x0000001fff047819 */ /* 0x000fe2000001140b */
[----:B------:R3:W1:Y:S01]  /*adf0*/  LDS.128 R48, [R199+0x2800] ;  /* 0x00280000c7307984 */ /* 0x0006620000000c00 */
[----:B------:R-:W-:Y:S01]  /*ae00*/  SHF.R.S32.HI R0, RZ, 0x1f, R0 ;  /* 0x0000001fff007819 */ /* 0x000fe20000011400 */
[----:B------:R-:W-:Y:S02]  /*ae10*/  @P3 FFMA.FTZ R16, R2, c[0x0][0x238], R6 ;  /* 0x00008e0002103a23 */ /* 0x000fe40000010006 */
[----:B------:R3:W1:Y:S01]  /*ae20*/  LDS.128 R52, [R199+0x3000] ;  /* 0x00300000c7347984 */ /* 0x0006620000000c00 */
[----:B------:R-:W-:-:S03]  /*ae30*/  IADD3.X R11, R4, R5, R0, P1, P0 ;  /* 0x00000005040b7210 */ /* 0x000fc60000fe0400 */
[----:B------:R3:W1:Y:S01]  /*ae40*/  LDS.128 R56, [R199+0x3800] ;  /* 0x00380000c7387984 */ /* 0x0006620000000c00 */
        /* <DEDUP_REMOVED lines=40> */
.L_x_1083:
[----:B------:R-:W-:Y:S05]  /*b0d0*/  BSYNC B0 ;  /* 0x0000000000007941 */ /* 0x000fea0003800000 */
.L_x_1082:
[C---:B---3--:R-:W-:Y:S01]  /*b0e0*/  IADD3 R2, P0, R240.reuse, R60, RZ ;  /* 0x0000003cf0027210 */ /* 0x048fe20007f1e0ff */
[----:B------:R-:W-:Y:S01]  /*b0f0*/  BSSY B0, `(.L_x_1084) ;  /* 0x0000012000007945 */ /* 0x000fe20003800000 */
[----:B------:R-:W-:-:S02]  /*b100*/  ISETP.GE.AND P1, PT, R240, c[0x0][0x220], PT ;  /* 0x00008800f0007a0c */ /* 0x000fc40003f26270 */
[----:B------:R-:W-:Y:S01]  /*b110*/  SHF.R.S32.HI R0, RZ, 0x1f, R19 ;  /* 0x0000001fff007819 */ /* 0x000fe20000011413 */
[----:B------:R-:W-:Y:S01]  /*b120*/  IMAD.X R3, R241, 0x1, R61, P0 ;  /* 0x00000001f1037824 */ /* 0x000fe200000e063d */
[----:B------:R-:W-:-:S03]  /*b130*/  ISETP.GE.OR P0, PT, R242, R246, P1 ;  /* 0x000000f6f200720c */ /* 0x000fc60000f06670 */
        /* <DEDUP_REMOVED lines=13> */
.L_x_1085:
[----:B------:R-:W-:Y:S05]  /*b210*/  BSYNC B0 ;  /* 0x0000000000007941 */ /* 0x000fea0003800000 */
.L_x_1084:
[----:B------:R-:W-:Y:S01]  /*b220*/  ISETP.GE.OR P0, PT, R251, R246, P1 ;  /* 0x000000f6fb00720c */ /* 0x000fe20000f06670 */
        /* <DEDUP_REMOVED lines=13> */
.L_x_1087:
[----:B------:R-:W-:Y:S05]  /*b300*/  BSYNC B0 ;  /* 0x0000000000007941 */ /* 0x000fea0003800000 */
.L_x_1086:
[----:B------:R-:W-:Y:S01]  /*b310*/  ISETP.GE.OR P0, PT, R250, R246, P1 ;  /* 0x000000f6fa00720c */ /* 0x000fe20000f06670 */
        /* <DEDUP_REMOVED lines=13> */
.L_x_1089:
[----:B------:R-:W-:Y:S05]  /*b3f0*/  BSYNC B0 ;  /* 0x0000000000007941 */ /* 0x000fea0003800000 */
.L_x_1088:
        /* <DEDUP_REMOVED lines=14> */
.L_x_1091:
[----:B------:R-:W-:Y:S05]  /*b4e0*/  BSYNC B0 ;  /* 0x0000000000007941 */ /* 0x000fea0003800000 */
.L_x_1090:
[----:B------:R-:W3:Y:S01]  /*b4f0*/  LDL.LU R0, [R1+0xc] ;  /* 0x00000c0001007983 */ /* 0x000ee20000300800 */
[----:B------:R-:W-:Y:S01]  /*b500*/  BSSY B0, `(.L_x_1092) ;  /* 0x000000e000007945 */ /* 0x000fe20003800000 */
[----:B---3--:R-:W-:-:S13]  /*b510*/  ISETP.GE.OR P0, PT, R0, R246, P1 ;  /* 0x000000f60000720c */ /* 0x008fda0000f06670 */
        /* <DEDUP_REMOVED lines=11> */
[----:B----4-:R1:W-:Y:S02]  /*b5d0*/  STG.E.128 [R4.64], R44 ;  /* 0x0000002c04007986 */ /* 0x0103e4000c101d10 */
.L_x_1093:
[----:B------:R-:W-:Y:S05]  /*b5e0*/  BSYNC B0 ;  /* 0x0000000000007941 */ /* 0x000fea0003800000 */
.L_x_1092:
        /* <DEDUP_REMOVED lines=15> */
.L_x_1095:
[----:B------:R-:W-:Y:S05]  /*b6e0*/  BSYNC B0 ;  /* 0x0000000000007941 */ /* 0x000fea0003800000 */
.L_x_1094:
        /* <DEDUP_REMOVED lines=15> */
.L_x_1097:
[----:B------:R-:W-:Y:S05]  /*b7e0*/  BSYNC B0 ;  /* 0x0000000000007941 */ /* 0x000fea0003800000 */
.L_x_1096:
[----:B------:R-:W3:Y:S02]  /*b7f0*/  LDL.LU R0, [R1] ;  /* 0x0000000001007983 */ /* 0x000ee40000300800 */
[----:B---3--:R-:W-:-:S13]  /*b800*/  ISETP.GE.OR P1, PT, R0, R246, P1 ;  /* 0x000000f60000720c */ /* 0x008fda0000f26670 */
        /* <DEDUP_REMOVED lines=13> */
.L_x_1040:
[----:B------:R-:W2:Y:S01]  /*b8e0*/  LDC.U8 R4, c[0x0][0x329] ;  /* 0x0000ca40ff047b82 */ /* 0x000ea20000000000 */
[----:B------:R-:W-:Y:S01]  /*b8f0*/  ISETP.NE.AND P4, PT, R248, -0x1, PT ;  /* 0xfffffffff800780c */ /* 0x000fe20003f85270 */
[----:B------:R-:W-:Y:S01]  /*b900*/  BSSY B0, `(.L_x_1098) ;  /* 0x0000040000007945 */ /* 0x000fe20003800000 */
[----:B-1----:R-:W-:Y:S02]  /*b910*/  LEA.HI R10, R19, R42, RZ, 0x3 ;  /* 0x0000002a130a7211 */ /* 0x002fe400078f18ff */
[----:B------:R-:W-:Y:S02]  /*b920*/  IADD3 R14, -R246, R14, RZ ;  /* 0x0000000ef60e7210 */ /* 0x000fe40007ffe1ff */
[----:B------:R-:W-:Y:S01]  /*b930*/  LOP3.LUT R8, R10, 0xfffffff8, RZ, 0xc0, !PT ;  /* 0xfffffff80a087812 */ /* 0x000fe200078ec0ff */
[----:B------:R-:W1:Y:S01]  /*b940*/  LDC.U8 R6, c[0x0][0x328] ;  /* 0x0000ca00ff067b82 */ /* 0x000e620000000000 */
[----:B------:R-:W-:-:S03]  /*b950*/  SHF.R.S32.HI R10, RZ, 0x3, R10 ;  /* 0x00000003ff0a7819 */ /* 0x000fc6000001140a */
[----:B------:R-:W-:Y:S01]  /*b960*/  IMAD.IADD R17, R42, 0x1, -R8 ;  /* 0x000000012a117824 */ /* 0x000fe200078e0a08 */
[----:B------:R-:W-:Y:S01]  /*b970*/  SHF.R.S32.HI R8, RZ, 0x1f, R21 ;  /* 0x0000001fff087819 */ /* 0x000fe20000011415 */
[C---:B------:R-:W-:Y:S01]  /*b980*/  @P4 IMAD.WIDE.U32 R2, R248.reuse, c[0x0][0x1e8], RZ ;  /* 0x00007a00f8024a25 */ /* 0x040fe200078e00ff */
[----:B------:R-:W-:Y:S02]  /*b990*/  @!P4 SHF.R.S32.HI R0, RZ, 0x1f, R18 ;  /* 0x0000001fff00c819 */ /* 0x000fe40000011412 */
[----:B------:R-:W-:Y:S01]  /*b9a0*/  SHF.R.S32.HI R11, RZ, 0x1f, R10 ;  /* 0x0000001fff0b7819 */ /* 0x000fe2000001140a */
[----:B------:R-:W-:Y:S02]  /*b9b0*/  @P4 IMAD R5, R248, c[0x0][0x1ec], R3 ;  /* 0x00007b00f8054a24 */ /* 0x000fe400078e0203 */
[----:B------:R-:W-:Y:S02]  /*b9c0*/  @!P4 IMAD R0, R0, c[0x0][0x1e0], RZ ;  /* 0x000078000000ca24 */ /* 0x000fe400078e02ff */
[----:B------:R-:W-:Y:S01]  /*b9d0*/  IMAD R8, R8, c[0x0][0x1f0], RZ ;  /* 0x00007c0008087a24 */ /* 0x000fe200078e02ff */
[----:B--2---:R-:W-:Y:S01]  /*b9e0*/  ISETP.NE.AND P2, PT, R4, RZ, PT ;  /* 0x000000ff0400720c */ /* 0x004fe20003f45270 */
[----:B------:R-:W-:-:S02]  /*b9f0*/  @!P4 IMAD R0, R18, c[0x0][0x1e4], R0 ;  /* 0x000079001200ca24 */ /* 0x000fc400078e0200 */
[----:B------:R-:W-:Y:S01]  /*ba00*/  IMAD R8, R21, c[0x0][0x1f4], R8 ;  /* 0x00007d0015087a24 */ /* 0x000fe200078e0208 */
[----:B-1----:R-:W-:-:S04]  /*ba10*/  ISETP.NE.AND P0, PT, R6, RZ, PT ;  /* 0x000000ff0600720c */ /* 0x002fc80003f05270 */
[----:B------:R-:W-:-:S05]  /*ba20*/  ISETP.EQ.AND P0, PT, R4, RZ, P0 ;  /* 0x000000ff0400720c */ /* 0x000fca0000702270 */
[----:B------:R-:W-:Y:S01]  /*ba30*/  @P2 IMAD.MOV.U32 R7, RZ, RZ, c[0x0][0x210] ;  /* 0x00008400ff072624 */ /* 0x000fe200078e00ff */
[----:B------:R-:W-:Y:S01]  /*ba40*/  @!P2 ISETP.NE.AND P3, PT, R6, RZ, PT ;  /* 0x000000ff0600a20c */ /* 0x000fe20003f65270 */
[----:B------:R-:W-:Y:S01]  /*ba50*/  @!P2 IMAD.MOV.U32 R6, RZ, RZ, c[0x0][0x214] ;  /* 0x00008500ff06a624 */ /* 0x000fe200078e00ff */
[----:B------:R-:W-:Y:S01]  /*ba60*/  ISETP.NE.OR P1, PT, R248, -0x1, !P0 ;  /* 0xfffffffff800780c */ /* 0x000fe20004725670 */
[----:B------:R-:W-:Y:S01]  /*ba70*/  @P4 IMAD.MOV.U32 R4, RZ, RZ, R2 ;  /* 0x000000ffff044224 */ /* 0x000fe200078e0002 */
[----:B------:R-:W-:Y:S01]  /*ba80*/  @P2 MOV R15, c[0x0][0x210] ;  /* 0x00008400000f2a02 */ /* 0x000fe20000000f00 */
[----:B------:R-:W-:-:S04]  /*ba90*/  @!P4 IMAD.WIDE.U32 R2, R18, c[0x0][0x1e0], RZ ;  /* 0x000078001202ca25 */ /* 0x000fc800078e00ff */
[----:B------:R-:W-:Y:S01]  /*baa0*/  @P2 IMAD R7, R7, c[0x0][0x214], RZ ;  /* 0x0000850007072a24 */ /* 0x000fe200078e02ff */
[----:B------:R-:W-:Y:S01]  /*bab0*/  @!P2 SEL R7, R6, c[0x0][0x234], !P3 ;  /* 0x00008d000607aa07 */ /* 0x000fe20005800000 */
[----:B------:R-:W-:Y:S01]  /*bac0*/  @!P4 IMAD.IADD R5, R3, 0x1, R0 ;  /* 0x000000010305c824 */ /* 0x000fe200078e0200 */
[----:B------:R-:W-:Y:S01]  /*bad0*/  @!P4 MOV R4, R2 ;  /* 0x000000020004c202 */ /* 0x000fe20000000f00 */
[----:B------:R-:W-:Y:S01]  /*bae0*/  IMAD.SHL.U32 R0, R17, 0x8, RZ ;  /* 0x0000000811007824 */ /* 0x000fe200078e00ff */
[----:B------:R-:W-:Y:S01]  /*baf0*/  @!P0 CS2R R2, SRZ ;  /* 0x0000000000028805 */ /* 0x000fe2000001ff00 */
[----:B------:R-:W-:Y:S02]  /*bb00*/  @P2 IMAD.MOV.U32 R6, RZ, RZ, 0x1 ;  /* 0x00000001ff062424 */ /* 0x000fe400078e00ff */
[----:B------:R-:W-:Y:S01]  /*bb10*/  @!P2 IMAD R6, R7, c[0x0][0x1c0], RZ ;  /* 0x000070000706aa24 */ /* 0x000fe200078e02ff */
[----:B------:R-:W-:Y:S01]  /*bb20*/  IADD3 R4, P3, R0, R4, RZ ;  /* 0x0000000400047210 */ /* 0x000fe20007f7e0ff */
[----:B------:R-:W-:Y:S01]  /*bb30*/  @!P1 IMAD R248, R18, c[0x0][0x214], RZ ;  /* 0x0000850012f89a24 */ /* 0x000fe200078e02ff */
[----:B------:R-:W-:Y:S01]  /*bb40*/  ISETP.GE.AND P1, PT, R0, c[0x0][0x220], PT ;  /* 0x0000880000007a0c */ /* 0x000fe20003f26270 */
[----:B------:R-:W-:Y:S01]  /*bb50*/  IMAD R6, R18, R6, RZ ;  /* 0x0000000612067224 */ /* 0x000fe200078e02ff */
[----:B------:R-:W-:Y:S01]  /*bb60*/  LEA.HI.X.SX32 R5, R0, R5, 0x1, P3 ;  /* 0x0000000500057211 */ /* 0x000fe200018f0eff */
[----:B------:R-:W-:Y:S01]  /*bb70*/  @!P2 IMAD.MOV.U32 R15, RZ, RZ, 0x1 ;  /* 0x00000001ff0fa424 */ /* 0x000fe200078e00ff */
[-C--:B------:R-:W-:Y:S01]  /*bb80*/  ISETP.GE.OR P3, PT, R10, R14.reuse, P1 ;  /* 0x0000000e0a00720c */ /* 0x080fe20000f66670 */
[--C-:B------:R-:W-:Y:S01]  /*bb90*/  @P0 IMAD.MOV.U32 R2, RZ, RZ, R248.reuse ;  /* 0x000000ffff020224 */ /* 0x100fe200078e00f8 */
[----:B------:R-:W-:Y:S01]  /*bba0*/  SEL R0, R6, RZ, !P0 ;  /* 0x000000ff06007207 */ /* 0x000fe20004000000 */
[----:B------:R-:W-:Y:S01]  /*bbb0*/  IMAD R6, R246, R15, RZ ;  /* 0x0000000ff6067224 */ /* 0x000fe200078e02ff */
[----:B------:R-:W-:Y:S01]  /*bbc0*/  @P0 SHF.R.S32.HI R3, RZ, 0x1f, R248 ;  /* 0x0000001fff030819 */ /* 0x000fe200000114f8 */
[----:B------:R-:W-:Y:S01]  /*bbd0*/  IMAD.WIDE.U32 R12, R21, c[0x0][0x1f0], R4 ;  /* 0x00007c00150c7a25 */ /* 0x000fe200078e0004 */
[----:B------:R-:W-:-:S02]  /*bbe0*/  ISETP.GE.AND P0, PT, R10, R14, PT ;  /* 0x0000000e0a00720c */ /* 0x000fc40003f06270 */
[----:B------:R-:W-:Y:S01]  /*bbf0*/  SHF.R.S32.HI R4, RZ, 0x1f, R6 ;  /* 0x0000001fff047819 */ /* 0x000fe20000011406 */
[----:B------:R-:W-:Y:S01]  /*bc00*/  IMAD R0, R21, R7, R0 ;  /* 0x0000000715007224 */ /* 0x000fe200078e0200 */
[----:B------:R-:W-:Y:S01]  /*bc10*/  P2R R27, PR, RZ, 0x1 ;  /* 0x00000001ff1b7803 */ /* 0x000fe20000000000 */
[----:B------:R-:W-:-:S03]  /*bc20*/  IMAD.IADD R9, R8, 0x1, R13 ;  /* 0x0000000108097824 */ /* 0x000fc600078e020d */
        /* <DEDUP_REMOVED lines=13> */
.L_x_1099:
[----:B------:R-:W-:Y:S05]  /*bd00*/  BSYNC B0 ;  /* 0x0000000000007941 */ /* 0x000fea0003800000 */
.L_x_1098:
[----:B------:R-:W-:Y:S01]  /*bd10*/  IADD3 R25, R10, 0x10, RZ ;  /* 0x000000100a197810 */ /* 0x000fe20007ffe0ff */
[----:B------:R-:W-:Y:S03]  /*bd20*/  BSSY B0, `(.L_x_1100) ;  /* 0x0000010000007945 */ /* 0x000fe60003800000 */
[CC--:B------:R-:W-:Y:S02]  /*bd30*/  ISETP.GE.OR P0, PT, R25.reuse, R14.reuse, P1 ;  /* 0x0000000e1900720c */ /* 0x0c0fe40000f06670 */
[----:B------:R-:W-:-:S04]  /*bd40*/  ISETP.GE.AND P2, PT, R25, R14, PT ;  /* 0x0000000e1900720c */ /* 0x000fc80003f46270 */
        /* <DEDUP_REMOVED lines=13> */
.L_x_1101:
[----:B------:R-:W-:Y:S05]  /*be20*/  BSYNC B0 ;  /* 0x0000000000007941 */ /* 0x000fea0003800000 */
.L_x_1100:
[----:B------:R-:W-:Y:S01]  /*be30*/  IADD3 R24, R10, 0x20, RZ ;  /* 0x000000200a187810 */ /* 0x000fe20007ffe0ff */
[----:B------:R-:W-:Y:S03]  /*be40*/  BSSY B0, `(.L_x_1102) ;  /* 0x000000f000007945 */ /* 0x000fe60003800000 */
[CC--:B------:R-:W-:Y:S02]  /*be50*/  ISETP.GE.OR P0, PT, R24.reuse, R14.reuse, P1 ;  /* 0x0000000e1800720c */ /* 0x0c0fe40000f06670 */
[----:B------:R-:W-:-:S11]  /*be60*/  ISETP.GE.AND P6, PT, R24, R14, PT ;  /* 0x0000000e1800720c */ /* 0x000fd60003fc6270 */
        /* <DEDUP_REMOVED lines=12> */
.L_x_1103:
[----:B------:R-:W-:Y:S05]  /*bf30*/  BSYNC B0 ;  /* 0x0000000000007941 */ /* 0x000fea0003800000 */
.L_x_1102:
        /* <DEDUP_REMOVED lines=16> */
.L_x_1105:
[----:B------:R-:W-:Y:S05]  /*c040*/  BSYNC B0 ;  /* 0x0000000000007941 */ /* 0x000fea0003800000 */
.L_x_1104:
        /* <DEDUP_REMOVED lines=16> */
.L_x_1107:
[----:B------:R-:W-:Y:S05]  /*c150*/  BSYNC B0 ;  /* 0x0000000000007941 */ /* 0x000fea0003800000 */
.L_x_1106:
        /* <DEDUP_REMOVED lines=16> */
.L_x_1109:
[----:B------:R-:W-:Y:S05]  /*c260*/  BSYNC B0 ;  /* 0x0000000000007941 */ /* 0x000fea0003800000 */
.L_x_1108:
        /* <DEDUP_REMOVED lines=16> */
.L_x_1111:
[----:B------:R-:W-:Y:S05]  /*c370*/  BSYNC B0 ;  /* 0x0000000000007941 */ /* 0x000fea0003800000 */
.L_x_1110:
[----:B------:R-:W-:Y:S01]  /*c380*/  IADD3 R20, R10, 0x70, RZ ;  /* 0x000000700a147810 */ /* 0x000fe20007ffe0ff */
[----:B------:R-:W-:Y:S03]  /*c390*/  BSSY B0, `(.L_x_1112) ;  /* 0x000000f000007945 */ /* 0x000fe60003800000 */
[CC--:B------:R-:W-:Y:S02]  /*c3a0*/  ISETP.GE.OR P0, PT, R20.reuse, R14.reuse, P1 ;  /* 0x0000000e1400720c */ /* 0x0c0fe40000f06670 */
[----:B------:R-:W-:-:S11]  /*c3b0*/  ISETP.GE.AND P1, PT, R20, R14, PT ;  /* 0x0000000e1400720c */ /* 0x000fd60003f26270 */
        /* <DEDUP_REMOVED lines=12> */
.L_x_1113:
[----:B------:R-:W-:Y:S05]  /*c480*/  BSYNC B0 ;  /* 0x0000000000007941 */ /* 0x000fea0003800000 */
.L_x_1112:
        /* <DEDUP_REMOVED lines=9> */
[----:B------:R-:W-:-:S05]  /*c520*/  @!P0 IMAD R0, R10, R15, RZ ;  /* 0x0000000f0a008224 */ /* 0x000fca00078e02ff */
[----:B-1----:R-:W-:Y:S01]  /*c530*/  @!P0 IADD3 R2, P1, R0, R18, RZ ;  /* 0x0000001200028210 */ /* 0x002fe20007f3e0ff */
[----:B------:R-:W-:-:S03]  /*c540*/  @!P6 IMAD.MOV.U32 R12, RZ, RZ, 0x7f800000 ;  /* 0x7f800000ff0ce424 */ /* 0x000fc600078e00ff */
[----:B------:R-:W-:Y:S02]  /*c550*/  @!P0 LEA.HI.X.SX32 R5, R0, R16, 0x1, P1 ;  /* 0x0000001000058211 */ /* 0x000fe400008f0eff */
[----:B------:R-:W-:-:S13]  /*c560*/  ISETP.NE.OR P1, PT, R17, RZ, P2 ;  /* 0x000000ff1100720c */ /* 0x000fda0001725670 */
[----:B------:R-:W-:-:S05]  /*c570*/  @!P1 IMAD R0, R25, R15, RZ ;  /* 0x0000000f19009224 */ /* 0x000fca00078e02ff */
[----:B------:R-:W-:-:S04]  /*c580*/  @!P1 IADD3 R3, P2, R0, R18, RZ ;  /* 0x0000001200039210 */ /* 0x000fc80007f5e0ff */
[----:B------:R-:W-:Y:S02]  /*c590*/  @!P1 LEA.HI.X.SX32 R0, R0, R16, 0x1, P2 ;  /* 0x0000001000009211 */ /* 0x000fe400010f0eff */
        /* <DEDUP_REMOVED lines=9> */
[----:B------:R-:W-:-:S03]  /*c630*/  @!P6 IMAD R4, R24, R15, RZ ;  /* 0x0000000f1804e224 */ /* 0x000fc600078e02ff */
[----:B------:R1:W-:Y:S01]  /*c640*/  @!P1 STG.E [R2.64], R0 ;  /* 0x0000000002009986 */ /* 0x0003e2000c101910 */
[----:B------:R-:W-:-:S04]  /*c650*/  ISETP.NE.AND P1, PT, R7, RZ, PT ;  /* 0x000000ff0700720c */ /* 0x000fc80003f25270 */
[----:B------:R-:W-:Y:S02]  /*c660*/  ISETP.NE.OR P1, PT, R17, RZ, P1 ;  /* 0x000000ff1100720c */ /* 0x000fe40000f25670 */
[----:B-1----:R-:W-:Y:S01]  /*c670*/  @!P6 IADD3 R0, P0, R4, R18, RZ ;  /* 0x000000120400e210 */ /* 0x002fe20007f1e0ff */
[----:B------:R-:W-:-:S03]  /*c680*/  @!P5 IMAD R2, R23, R15, RZ ;  /* 0x0000000f1702d224 */ /* 0x000fc600078e02ff */
[----:B------:R-:W-:Y:S02]  /*c690*/  @!P6 LEA.HI.X.SX32 R3, R4, R16, 0x1, P0 ;  /* 0x000000100403e211 */ /* 0x000fe400000f0eff */
[----:B------:R-:W-:-:S04]  /*c6a0*/  @!P6 LEA R10, P0, R0, c[0x0][0x200], 0x2 ;  /* 0x00008000000aea11 */ /* 0x000fc800078010ff */
[----:B------:R-:W-:Y:S02]  /*c6b0*/  @!P6 LEA.HI.X R11, R0, c[0x0][0x204], R3, 0x2, P0 ;  /* 0x00008100000bea11 */ /* 0x000fe400000f1403 */
[----:B------:R-:W-:-:S03]  /*c6c0*/  @!P5 IADD3 R0, P0, R2, R18, RZ ;  /* 0x000000120200d210 */ /* 0x000fc60007f1e0ff */
[----:B------:R1:W-:Y:S01]  /*c6d0*/  @!P6 STG.E [R10.64], R12 ;  /* 0x0000000c0a00e986 */ /* 0x0003e2000c101910 */
[----:B------:R-:W-:Y:S01]  /*c6e0*/  @!P5 LEA.HI.X.SX32 R3, R2, R16, 0x1, P0 ;  /* 0x000000100203d211 */ /* 0x000fe200000f0eff */
[----:B------:R-:W-:Y:S01]  /*c6f0*/  @!P4 IMAD R2, R22, R15, RZ ;  /* 0x0000000f1602c224 */ /* 0x000fe200078e02ff */
[----:B------:R-:W-:-:S04]  /*c700*/  @!P5 LEA R8, P0, R0, c[0x0][0x200], 0x2 ;  /* 0x000080000008da11 */ /* 0x000fc800078010ff */
[----:B------:R-:W-:Y:S01]  /*c710*/  @!P5 LEA.HI.X R9, R0, c[0x0][0x204], R3, 0x2, P0 ;  /* 0x000081000009da11 */ /* 0x000fe200000f1403 */
[----:B------:R-:W-:Y:S01]  /*c720*/  @!P3 IMAD R3, R21, R15, RZ ;  /* 0x0000000f1503b224 */ /* 0x000fe200078e02ff */
[----:B------:R-:W-:-:S04]  /*c730*/  @!P4 IADD3 R0, P0, R2, R18, RZ ;  /* 0x000000120200c210 */ /* 0x000fc80007f1e0ff */
[----:B------:R-:W-:Y:S02]  /*c740*/  @!P4 LEA.HI.X.SX32 R2, R2, R16, 0x1, P0 ;  /* 0x000000100202c211 */ /* 0x000fe400000f0eff */
[----:B------:R-:W-:-:S04]  /*c750*/  @!P4 LEA R6, P0, R0, c[0x0][0x200], 0x2 ;  /* 0x000080000006ca11 */ /* 0x000fc800078010ff */
[----:B------:R-:W-:Y:S01]  /*c760*/  @!P4 LEA.HI.X R7, R0, c[0x0][0x204], R2, 0x2, P0 ;  /* 0x000081000007ca11 */ /* 0x000fe200000f1402 */
[----:B------:R-:W-:Y:S01]  /*c770*/  @!P2 IMAD R2, R19, R15, RZ ;  /* 0x0000000f1302a224 */ /* 0x000fe200078e02ff */
[----:B------:R-:W-:-:S04]  /*c780*/  @!P3 IADD3 R0, P0, R3, R18, RZ ;  /* 0x000000120300b210 */ /* 0x000fc80007f1e0ff */
[----:B------:R-:W-:Y:S02]  /*c790*/  @!P3 LEA.HI.X.SX32 R3, R3, R16, 0x1, P0 ;  /* 0x000000100303b211 */ /* 0x000fe400000f0eff */
[----:B------:R-:W-:Y:S01]  /*c7a0*/  @!P3 LEA R4, P0, R0, c[0x0][0x200], 0x2 ;  /* 0x000080000004ba11 */ /* 0x000fe200078010ff */
[----:B-1----:R-:W-:-:S03]  /*c7b0*/  @!P4 IMAD.MOV.U32 R10, RZ, RZ, 0x7f800000 ;  /* 0x7f800000ff0ac424 */ /* 0x002fc600078e00ff */
        /* <DEDUP_REMOVED lines=13> */
[----:B--2---:R-:W-:-:S05]  /*c890*/  IMAD R0, R20, R15, RZ ;  /* 0x0000000f14007224 */ /* 0x004fca00078e02ff */
[----:B------:R-:W-:-:S04]  /*c8a0*/  IADD3 R3, P0, R0, R18, RZ ;  /* 0x0000001200037210 */ /* 0x000fc80007f1e0ff */
[----:B------:R-:W-:Y:S02]  /*c8b0*/  LEA.HI.X.SX32 R0, R0, R16, 0x1, P0 ;  /* 0x0000001000007211 */ /* 0x000fe400000f0eff */
[----:B------:R-:W-:-:S04]  /*c8c0*/  LEA R2, P0, R3, c[0x0][0x200], 0x2 ;  /* 0x0000800003027a11 */ /* 0x000fc800078010ff */
[----:B------:R-:W-:Y:S01]  /*c8d0*/  LEA.HI.X R3, R3, c[0x0][0x204], R0, 0x2, P0 ;  /* 0x0000810003037a11 */ /* 0x000fe200000f1400 */
[----:B------:R-:W-:-:S05]  /*c8e0*/  IMAD.MOV.U32 R0, RZ, RZ, 0x7f800000 ;  /* 0x7f800000ff007424 */ /* 0x000fca00078e00ff */
[----:B------:R-:W-:Y:S01]  /*c8f0*/  STG.E [R2.64], R0 ;  /* 0x0000000002007986 */ /* 0x000fe2000c101910 */
[----:B------:R-:W-:Y:S05]  /*c900*/  EXIT ;  /* 0x000000000000794d */ /* 0x000fea0003800000 */
.L_x_1114:
        /* <DEDUP_REMOVED lines=15> */
.L_x_2128:


//--------------------- .text._ZN5flash16flash_fwd_kernelI23Flash_fwd_kernel_traitsILi64ELi128ELi64ELi4ELb0ELb0EN7cutlass10bfloat16_tE19Flash_kernel_traitsILi64ELi128ELi64ELi4ES3_EELb1ELb0ELb1ELb0ELb0ELb0ELb0ELb0EEEvNS_16Flash_fwd_paramsE --------------------------
	.section	.text._ZN5flash16flash_fwd_kernelI23Flash_fwd_kernel_traitsILi64ELi128ELi64ELi4ELb0ELb0EN7cutlass10bfloat16_tE19Flash_kernel_traitsILi64ELi128ELi64ELi4ES3_EELb1ELb0ELb1ELb0ELb0ELb0ELb0ELb0EEEvNS_16Flash_fwd_paramsE,"ax",@progbits
	.sectioninfo	@"SHI_REGISTERS=255"
	.align	128
        .global         _ZN5flash16flash_fwd_kernelI23Flash_fwd_kernel_traitsILi64ELi128ELi64ELi4ELb0ELb0EN7cutlass10bfloat16_tE19Flash_kernel_traitsILi64ELi128ELi64ELi4ES3_EELb1ELb0ELb1ELb0ELb0ELb0ELb0ELb0EEEvNS_16Flash_fwd_paramsE
        .type           _ZN5flash16flash_fwd_kernelI23Flash_fwd_kernel_traitsILi64ELi128ELi64ELi4ELb0ELb0EN7cutlass10bfloat16_tE19Flash_kernel_traitsILi64ELi128ELi64ELi4ES3_EELb1ELb0ELb1ELb0ELb0ELb0ELb0ELb0EEEvNS_16Flash_fwd_paramsE,@function
        .size           _ZN5flash16flash_fwd_kernelI23Flash_fwd_kernel_traitsILi64ELi128ELi64ELi4ELb0ELb0EN7cutlass10bfloat16_tE19Flash_kernel_traitsILi64ELi128ELi64ELi4ES3_EELb1ELb0ELb1ELb0ELb0ELb0ELb0ELb0EEEvNS_16Flash_fwd_paramsE,(.L_x_2129 - _ZN5flash16flash_fwd_kernelI23Flash_fwd_kernel_traitsILi64ELi128ELi64ELi4ELb0ELb0EN7cutlass10bfloat16_tE19Flash_kernel_traitsILi64ELi128ELi64ELi4ES3_EELb1ELb0ELb1ELb0ELb0ELb0ELb0ELb0EEEvNS_16Flash_fwd_paramsE)
        .other          _ZN5flash16flash_fwd_kernelI23Flash_fwd_kernel_traitsILi64ELi128ELi64ELi4ELb0ELb0EN7cutlass10bfloat16_tE19Flash_kernel_traitsILi64ELi128ELi64ELi4ES3_EELb1ELb0ELb1ELb0ELb0ELb0ELb0ELb0EEEvNS_16Flash_fwd_paramsE,@"STO_CUDA_ENTRY STV_DEFAULT"
_ZN5flash16flash_fwd_kernelI23Flash_fwd_kernel_traitsILi64ELi128ELi64ELi4ELb0ELb0EN7cutlass10bfloat16_tE19Flash_kernel_traitsILi64ELi128ELi64ELi4ES3_EELb1ELb0ELb1ELb0ELb0ELb0ELb0ELb0EEEvNS_16Flash_fwd_paramsE:
.text._ZN5flash16flash_fwd_kernelI23Flash_fwd_kernel_traitsILi64ELi128ELi64ELi4ELb0ELb0EN7cutlass10bfloat16_tE19Flash_kernel_traitsILi64ELi128ELi64ELi4ES3_EELb1ELb0ELb1ELb0ELb0ELb0ELb0ELb0EEEvNS_16Flash_fwd_paramsE:
        /* <DEDUP_REMOVED lines=38> */
[----:B------:R1:W-:Y:S02]  /*0260*/  @!P0 STG.E.64 [R8.64], R2 ;  /* 0x0000000208008986 */ /* 0x0003e4000c101b16 */
[----:B-1----:R-:W-:-:S02]  /*0270*/  @!P0 IMAD.MOV.U32 R2, RZ, RZ, R6 ;  /* 0x000000ffff028224 */ /* 0x002fc400078e0006 */
[----:B------:R-:W-:-:S05]  /*0280*/  @!P0 IMAD.MOV.U32 R3, RZ, RZ, R7 ;  /* 0x000000ffff038224 */ /* 0x000fca00078e0007 */
[----:B------:R1:W-:Y:S01]  /*0290*/  @!P0 STG.E.64 [R8.64+0x8], R2 ;  /* 0x0000080208008986 */ /* 0x0003e2000c101b16 */
[----:B------:R-:W-:Y:S02]  /*02a0*/  SHF.R.S32.HI R22, RZ, 0x1f, R23 ;  /* 0x0000001fff167819 */ /* 0x000fe40000011417 */
[----:B------:R-:W-:Y:S01]  /*02b0*/  ISETP.EQ.OR.EX P0, PT, RZ, c[0x0][0x24c], !P4, P2 ;  /* 0x00009300ff007a0c */ /* 0x000fe20006702720 */
[----:B------:R2:W3:Y:S04]  /*02c0*/  @P3 LDG.E R30, [R4.64] ;  /* 0x00000016041e3981 */ /* 0x0004e8000c1e1900 */
[----:B--2---:R-:W2:Y:S01]  /*02d0*/  @P3 LDG.E R4, [R4.64+0x4] ;  /* 0x0000041604043981 */ /* 0x004ea2000c1e1900 */
[----:B-1----:R-:W-:Y:S02]  /*02e0*/  IMAD.MOV.U32 R8, RZ, RZ, RZ ;  /* 0x000000ffff087224 */ /* 0x002fe400078e00ff */
[----:B------:R-:W-:Y:S01]  /*02f0*/  @P1 IMAD.WIDE R2, R12, R24, c[0x0][0x250] ;  /* 0x000094000c021625 */ /* 0x000fe200078e0218 */
[----:B------:R-:W-:-:S03]  /*0300*/  LEA.HI R17, R22, R23, RZ, 0x5 ;  /* 0x0000001716117211 */ /* 0x000fc600078f28ff */
[C---:B------:R-:W-:Y:S01]  /*0310*/  IMAD R0, R12.reuse, c[0x0][0x1c0], R18 ;  /* 0x000070000c007a24 */ /* 0x040fe200078e0212 */
[----:B------:R1:W5:Y:S01]  /*0320*/  @P1 LDG.E R8, [R2.64] ;  /* 0x0000001602081981 */ /* 0x000362000c1e1900 */
[----:B------:R-:W-:Y:S02]  /*0330*/  IMAD.MOV.U32 R9, RZ, RZ, -0x1 ;  /* 0xffffffffff097424 */ /* 0x000fe400078e00ff */
[----:B------:R-:W-:Y:S01]  /*0340*/  IMAD.WIDE R10, R12, R24, c[0x0][0x248] ;  /* 0x000092000c0a7625 */ /* 0x000fe200078e0218 */
[----:B------:R-:W-:-:S04]  /*0350*/  SHF.L.U32 R0, R0, 0x5, RZ ;  /* 0x0000000500007819 */ /* 0x000fc800000006ff */
[----:B------:R4:W5:Y:S01]  /*0360*/  @!P0 LDG.E R9, [R10.64] ;  /* 0x000000160a098981 */ /* 0x000962000c1e1900 */
[----:B------:R-:W-:Y:S02]  /*0370*/  ISETP.NE.U32.AND P2, PT, RZ, c[0x0][0x248], PT ;  /* 0x00009200ff007a0c */ /* 0x000fe40003f45070 */
[----:B-1----:R-:W-:-:S05]  /*0380*/  LOP3.LUT R2, R17, 0xffffffe0, RZ, 0xc0, !PT ;  /* 0xffffffe011027812 */ /* 0x002fca00078ec0ff */
[----:B------:R-:W-:-:S05]  /*0390*/  IMAD.IADD R20, R23, 0x1, -R2 ;  /* 0x0000000117147824 */ /* 0x000fca00078e0a02 */
[----:B------:R-:W-:Y:S02]  /*03a0*/  IADD3 R245, P1, P0, R0, R6, R20 ;  /* 0x0000000600f57210 */ /* 0x000fe4000783e014 */
[----:B------:R-:W-:Y:S02]  /*03b0*/  ISETP.NE.AND.EX P2, PT, RZ, c[0x0][0x24c], PT, P2 ;  /* 0x00009300ff007a0c */ /* 0x000fe40003f45320 */
[----:B------:R-:W-:Y:S02]  /*03c0*/  SHF.R.S32.HI R0, RZ, 0x1f, R0 ;  /* 0x0000001fff007819 */ /* 0x000fe40000011400 */
[----:B------:R-:W-:-:S04]  /*03d0*/  SHF.R.S32.HI R2, RZ, 0x1f, R20 ;  /* 0x0000001fff027819 */ /* 0x000fc80000011414 */
[----:B------:R-:W-:Y:S01]  /*03e0*/  IADD3.X R250, R0, R7, R2, P1, P0 ;  /* 0x0000000700fa7210 */ /* 0x000fe20000fe0402 */
[----:B---3--:R4:W-:Y:S04]  /*03f0*/  STL [R1+0x58], R30 ;  /* 0x0000581e01007387 */ /* 0x0089e80000100800 */
[----:B------:R4:W-:Y:S01]  /*0400*/  STL [R1+0x18], R245 ;  /* 0x000018f501007387 */ /* 0x0009e20000100800 */
[----:B--2---:R-:W-:Y:S02]  /*0410*/  @P3 IMAD.IADD R16, R4, 0x1, -R30 ;  /* 0x0000000104103824 */ /* 0x004fe400078e0a1e */
[----:B------:R-:W-:Y:S01]  /*0420*/  @!P3 IMAD.MOV.U32 R16, RZ, RZ, c[0x0][0x214] ;  /* 0x00008500ff10b624 */ /* 0x000fe200078e00ff */
[----:B------:R-:W-:Y:S05]  /*0430*/  @!P2 BRA `(.L_x_1115) ;  /* 0x000000400000a947 */ /* 0x000fea0003800000 */
[----:B------:R-:W2:Y:S02]  /*0440*/  @P4 LDG.E R0, [R10.64+0x4] ;  /* 0x000004160a004981 */ /* 0x000ea4000c1e1900 */
[----:B--2--5:R-:W-:-:S06]  /*0450*/  @P4 IADD3 R0, R0, -R9, RZ ;  /* 0x8000000900004210 */ /* 0x024fcc0007ffe0ff */
[----:B------:R1:W5:Y:S01]  /*0460*/  @!P4 LDG.E R0, [R10.64] ;  /* 0x000000160a00c981 */ /* 0x000362000c1e1900 */
[----:B------:R-:W-:Y:S05]  /*0470*/  BRA `(.L_x_1116) ;  /* 0x0000001000007947 */ /* 0x000fea0003800000 */
.L_x_1115:
[----:B------:R-:W-:Y:S02]  /*0480*/  MOV R0, c[0x0][0x218] ;  /* 0x0000860000007a02 */ /* 0x000fe40000000f00 */
.L_x_1116:
[----:B------:R-:W-:-:S04]  /*0490*/  ISETP.NE.U32.AND P0, PT, RZ, c[0x0][0x258], PT ;  /* 0x00009600ff007a0c */ /* 0x000fc80003f05070 */
[----:B------:R-:W-:-:S13]  /*04a0*/  ISETP.NE.AND.EX P1, PT, RZ, c[0x0][0x25c], PT, P0 ;  /* 0x00009700ff007a0c */ /* 0x000fda0003f25300 */
[----:B------:R-:W-:-:S06]  /*04b0*/  @P1 IMAD.WIDE R2, R12, R24, c[0x0][0x258] ;  /* 0x000096000c021625 */ /* 0x000fcc00078e0218 */
[----:B------:R-:W2:Y:S01]  /*04c0*/  @P1 LDG.E R3, [R2.64] ;  /* 0x0000001602031981 */ /* 0x000ea2000c1e1900 */
[----:B------:R-:W-:Y:S01]  /*04d0*/  @!P1 ISETP.NE.U32.AND P0, PT, RZ, c[0x0][0x268], PT ;  /* 0x00009a00ff009a0c */ /* 0x000fe20003f05070 */
[----:B------:R-:W-:-:S03]  /*04e0*/  IMAD.SHL.U32 R74, R251, 0x80, RZ ;  /* 0x00000080fb4a7824 */ /* 0x000fc600078e00ff */
[----:B------:R-:W-:Y:S02]  /*04f0*/  @!P1 ISETP.NE.AND.EX P2, PT, RZ, c[0x0][0x26c], PT, P0 ;  /* 0x00009b00ff009a0c */ /* 0x000fe40003f45300 */
[----:B------:R-:W-:Y:S02]  /*0500*/  ISETP.GT.AND P0, PT, R16, R74, PT ;  /* 0x0000004a1000720c */ /* 0x000fe40003f04270 */
[----:B------:R-:W-:Y:S01]  /*0510*/  @!P1 SEL R2, RZ, c[0x0][0x21c], !P2 ;  /* 0x00008700ff029a07 */ /* 0x000fe20005000000 */
[----:B--2--5:R-:W-:-:S03]  /*0520*/  @P1 IMAD.IADD R41, R3, 0x1, -R8 ;  /* 0x0000000103291824 */ /* 0x024fc600078e0a08 */
[----:B------:R-:W-:-:S07]  /*0530*/  @!P1 IADD3 R41, R2, R0, -R8 ;  /* 0x0000000002299210 */ /* 0x000fce0007ffe808 */
[----:B------:R-:W-:Y:S05]  /*0540*/  @!P0 EXIT ;  /* 0x000000000000894d */ /* 0x000fea0003800000 */
[----:B------:R-:W-:-:S04]  /*0550*/  IADD3 R0, R41, R74, -R16 ;  /* 0x0000004a29007210 */ /* 0x000fc80007ffe810 */
[----:B------:R-:W-:-:S04]  /*0560*/  IADD3 R0, R0, -c[0x0][0x2e4], RZ ;  /* 0x8000b90000007a10 */ /* 0x000fc80007ffe0ff */
[----:B------:R-:W-:-:S04]  /*0570*/  SHF.R.S32.HI R2, RZ, 0x1f, R0 ;  /* 0x0000001fff027819 */ /* 0x000fc80000011400 */
[----:B------:R-:W-:Y:S02]  /*0580*/  LEA.HI R0, R2, R0, RZ, 0x6 ;  /* 0x0000000002007211 */ /* 0x000fe400078f30ff */
[----:B------:R-:W-:Y:S02]  /*0590*/  IADD3 R2, R41, 0x3f, RZ ;  /* 0x0000003f29027810 */ /* 0x000fe40007ffe0ff */
[----:B------:R2:W3:Y:S02]  /*05a0*/  R2UR UR18, R0 ;  /* 0x00000000001273c2 */ /* 0x0004e400000e0000 */
[----:B------:R-:W-:-:S04]  /*05b0*/  SHF.R.S32.HI R3, RZ, 0x1f, R2 ;  /* 0x0000001fff037819 */ /* 0x000fc80000011402 */
[----:B------:R-:W-:-:S04]  /*05c0*/  LEA.HI R2, R3, R2, RZ, 0x6 ;  /* 0x0000000203027211 */ /* 0x000fc800078f30ff */
[----:B------:R-:W-:Y:S02]  /*05d0*/  SHF.R.S32.HI R2, RZ, 0x6, R2 ;  /* 0x00000006ff027819 */ /* 0x000fe40000011402 */
[----:B--2---:R-:W-:Y:S01]  /*05e0*/  IADD3 R0, -R16, 0xbf, R74 ;  /* 0x000000bf10007810 */ /* 0x004fe20007ffe14a */
[----:B---3--:R-:W-:-:S03]  /*05f0*/  USHF.R.S32.HI UR18, URZ, 0x6, UR18 ;  /* 0x000000063f127899 */ /* 0x008fc60008011412 */
[----:B------:R-:W-:Y:S01]  /*0600*/  IADD3 R0, R0, c[0x0][0x2e8], R41 ;  /* 0x0000ba0000007a10 */ /* 0x000fe20007ffe029 */
[----:B------:R-:W-:-:S03]  /*0610*/  UISETP.LT.AND UP0, UPT, URZ, UR18, UPT ;  /* 0x000000123f00728c */ /* 0x000fc6000bf01270 */
[----:B------:R-:W-:Y:S01]  /*0620*/  SHF.R.S32.HI R4, RZ, 0x1f, R0 ;  /* 0x0000001fff047819 */ /* 0x000fe20000011400 */
[----:B------:R-:W-:-:S03]  /*0630*/  USEL UR18, URZ, UR18, !UP0 ;  /* 0x000000123f127287 */ /* 0x000fc6000c000000 */
[----:B------:R-:W-:-:S04]  /*0640*/  LEA.HI R0, R4, R0, RZ, 0x6 ;  /* 0x0000000004007211 */ /* 0x000fc800078f30ff */
[----:B------:R-:W-:-:S04]  /*0650*/  SHF.R.S32.HI R0, RZ, 0x6, R0 ;  /* 0x00000006ff007819 */ /* 0x000fc80000011400 */
[----:B------:R-:W-:-:S04]  /*0660*/  IMNMX R234, R2, R0, PT ;  /* 0x0000000002ea7217 */ /* 0x000fc80003800200 */
[----:B------:R-:W-:-:S13]  /*0670*/  ISETP.GT.AND P0, PT, R234, UR18, PT ;  /* 0x00000012ea007c0c */ /* 0x000fda000bf04270 */
[----:B------:R-:W-:Y:S05]  /*0680*/  @P0 BRA `(.L_x_1117) ;  /* 0x0000103000000947 */ /* 0x000fea0003800000 */
[----:B------:R-:W2:Y:S01]  /*0690*/  LDC.U8 R0, c[0x0][0x329] ;  /* 0x0000ca40ff007b82 */ /* 0x000ea20000000000 */
[----:B------:R-:W-:Y:S01]  /*06a0*/  ISETP.NE.AND P0, PT, R30, -0x1, PT ;  /* 0xffffffff1e00780c */ /* 0x000fe20003f05270 */
[----:B------:R-:W-:Y:S01]  /*06b0*/  BSSY B0, `(.L_x_1118) ;  /* 0x0000040000007945 */ /* 0x000fe20003800000 */
[----:B-1--4-:R-:W-:Y:S02]  /*06c0*/  LEA.HI R10, R22, R23, RZ, 0x3 ;  /* 0x00000017160a7211 */ /* 0x012fe400078f18ff */
[----:B------:R-:W-:Y:S02]  /*06d0*/  IADD3 R14, -R74, R16, RZ ;  /* 0x000000104a0e7210 */ /* 0x000fe40007ffe1ff */
[----:B------:R-:W-:Y:S01]  /*06e0*/  LOP3.LUT R5, R10, 0xfffffff8, RZ, 0xc0, !PT ;  /* 0xfffffff80a057812 */ /* 0x000fe200078ec0ff */
[----:B------:R-:W1:Y:S01]  /*06f0*/  LDC.U8 R6, c[0x0][0x328] ;  /* 0x0000ca00ff067b82 */ /* 0x000e620000000000 */
[----:B------:R-:W-:Y:S02]  /*0700*/  SHF.R.S32.HI R10, RZ, 0x3, R10 ;  /* 0x00000003ff0a7819 */ /* 0x000fe4000001140a */
[----:B------:R-:W-:Y:S01]  /*0710*/  SHF.R.S32.HI R11, RZ, 0x1f, R18 ;  /* 0x0000001fff0b7819 */ /* 0x000fe20000011412 */
[----:B------:R-:W-:-:S02]  /*0720*/  IMAD.IADD R19, R23, 0x1, -R5 ;  /* 0x0000000117137824 */ /* 0x000fc400078e0a05 */
[----:B------:R-:W-:-:S04]  /*0730*/  @P0 IMAD.WIDE.U32 R2, R30, c[0x0][0x1e8], RZ ;  /* 0x00007a001e020a25 */ /* 0x000fc800078e00ff */
[----:B------:R-:W-:Y:S02]  /*0740*/  @P0 IMAD R9, R30, c[0x0][0x1ec], R3 ;  /* 0x00007b001e090a24 */ /* 0x000fe400078e0203 */
[----:B------:R-:W-:Y:S02]  /*0750*/  @P0 IMAD.MOV.U32 R4, RZ, RZ, R2 ;  /* 0x000000ffff040224 */ /* 0x000fe400078e0002 */
[----:B------:R-:W-:Y:S01]  /*0760*/  @!P0 IMAD.WIDE.U32 R2, R12, c[0x0][0x1e0], RZ ;  /* 0x000078000c028a25 */ /* 0x000fe200078e00ff */
[----:B--2---:R-:W-:-:S04]  /*0770*/  ISETP.NE.AND P2, PT, R0, RZ, PT ;  /* 0x000000ff0000720c */ /* 0x004fc80003f45270 */
[----:B------:R-:W-:Y:S02]  /*0780*/  @!P0 MOV R4, R2 ;  /* 0x0000000200048202 */ /* 0x000fe40000000f00 */
[----:B-1----:R-:W-:-:S04]  /*0790*/  ISETP.NE.AND P1, PT, R6, RZ, PT ;  /* 0x000000ff0600720c */ /* 0x002fc80003f25270 */
[----:B------:R-:W-:-:S03]  /*07a0*/  ISETP.EQ.AND P1, PT, R0, RZ, P1 ;  /* 0x000000ff0000720c */ /* 0x000fc60000f22270 */
[----:B------:R-:W-:Y:S01]  /*07b0*/  @P2 IMAD.MOV.U32 R8, RZ, RZ, c[0x0][0x210] ;  /* 0x00008400ff082624 */ /* 0x000fe200078e00ff */
[----:B------:R-:W-:Y:S01]  /*07c0*/  @!P0 SHF.R.S32.HI R0, RZ, 0x1f, R12 ;  /* 0x0000001fff008819 */ /* 0x000fe2000001140c */
[----:B------:R-:W-:Y:S01]  /*07d0*/  @!P2 IMAD.MOV.U32 R5, RZ, RZ, c[0x0][0x214] ;  /* 0x00008500ff05a624 */ /* 0x000fe200078e00ff */
[----:B------:R-:W-:Y:S01]  /*07e0*/  @!P2 ISETP.NE.AND P3, PT, R6, RZ, PT ;  /* 0x000000ff0600a20c */ /* 0x000fe20003f65270 */
[----:B------:R-:W-:Y:S01]  /*07f0*/  @P2 IMAD R8, R8, c[0x0][0x214], RZ ;  /* 0x0000850008082a24 */ /* 0x000fe200078e02ff */
[----:B------:R-:W-:Y:S01]  /*0800*/  @P2 MOV R15, c[0x0][0x210] ;  /* 0x00008400000f2a02 */ /* 0x000fe20000000f00 */
[----:B------:R-:W-:Y:S01]  /*0810*/  @!P0 IMAD R0, R0, c[0x0][0x1e0], RZ ;  /* 0x0000780000008a24 */ /* 0x000fe200078e02ff */
[----:B------:R-:W-:Y:S01]  /*0820*/  @!P2 SEL R8, R5, c[0x0][0x234], !P3 ;  /* 0x00008d000508aa07 */ /* 0x000fe20005800000 */
[----:B------:R-:W-:Y:S02]  /*0830*/  @P2 IMAD.MOV.U32 R6, RZ, RZ, 0x1 ;  /* 0x00000001ff062424 */ /* 0x000fe400078e00ff */
[----:B------:R-:W-:-:S02]  /*0840*/  @!P0 IMAD R0, R12, c[0x0][0x1e4], R0 ;  /* 0x000079000c008a24 */ /* 0x000fc400078e0200 */
[----:B------:R-:W-:Y:S02]  /*0850*/  @P1 IMAD R7, R12, c[0x0][0x214], RZ ;  /* 0x000085000c071a24 */ /* 0x000fe400078e02ff */
[----:B------:R-:W-:Y:S02]  /*0860*/  @!P0 IMAD.IADD R9, R3, 0x1, R0 ;  /* 0x0000000103098824 */ /* 0x000fe400078e0200 */
[----:B------:R-:W-:Y:S01]  /*0870*/  IMAD.SHL.U32 R0, R19, 0x8, RZ ;  /* 0x0000000813007824 */ /* 0x000fe200078e00ff */
[----:B------:R-:W-:Y:S01]  /*0880*/  @P1 SEL R7, R7, R30, !P0 ;  /* 0x0000001e07071207 */ /* 0x000fe20004000000 */
[----:B------:R-:W-:Y:S01]  /*0890*/  @!P2 IMAD R6, R8, c[0x0][0x1c0], RZ ;  /* 0x000070000806aa24 */ /* 0x000fe200078e02ff */
[----:B------:R-:W-:Y:S01]  /*08a0*/  @!P1 CS2R R2, SRZ ;  /* 0x0000000000029805 */ /* 0x000fe2000001ff00 */
[----:B------:R-:W-:Y:S01]  /*08b0*/  @!P2 IMAD.MOV.U32 R15, RZ, RZ, 0x1 ;  /* 0x00000001ff0fa424 */ /* 0x000fe200078e00ff */
[----:B------:R-:W-:Y:S01]  /*08c0*/  IADD3 R4, P0, R0, R4, RZ ;  /* 0x0000000400047210 */ /* 0x000fe20007f1e0ff */
[----:B------:R-:W-:Y:S01]  /*08d0*/  IMAD R6, R12, R6, RZ ;  /* 0x000000060c067224 */ /* 0x000fe200078e02ff */
[C---:B------:R-:W-:Y:S01]  /*08e0*/  ISETP.GE.AND P3, PT, R0.reuse, c[0x0][0x220], PT ;  /* 0x0000880000007a0c */ /* 0x040fe20003f66270 */
[----:B------:R-:W-:Y:S01]  /*08f0*/  @P1 IMAD.MOV.U32 R2, RZ, RZ, R7 ;  /* 0x000000ffff021224 */ /* 0x000fe200078e0007 */
[----:B------:R-:W-:Y:S01]  /*0900*/  LEA.HI.X.SX32 R5, R0, R9, 0x1, P0 ;  /* 0x0000000900057211 */ /* 0x000fe200000f0eff */
[----:B------:R-:W-:Y:S01]  /*0910*/  IMAD R9, R11, c[0x0][0x1f0], RZ ;  /* 0x00007c000b097a24 */ /* 0x000fe200078e02ff */
[----:B------:R-:W-:Y:S01]  /*0920*/  SEL R0, R6, RZ, !P1 ;  /* 0x000000ff06007207 */ /* 0x000fe20004800000 */
[----:B------:R-:W-:Y:S01]  /*0930*/  IMAD R6, R74, R15, RZ ;  /* 0x0000000f4a067224 */ /* 0x000fe200078e02ff */
[-C--:B------:R-:W-:Y:S01]  /*0940*/  ISETP.GE.OR P2, PT, R10, R14.reuse, P3 ;  /* 0x0000000e0a00720c */ /* 0x080fe20001f46670 */
[----:B------:R-:W-:Y:S01]  /*0950*/  IMAD R9, R18, c[0x0][0x1f4], R9 ;  /* 0x00007d0012097a24 */ /* 0x000fe200078e0209 */
[----:B------:R-:W-:Y:S01]  /*0960*/  ISETP.GE.AND P0, PT, R10, R14, PT ;  /* 0x0000000e0a00720c */ /* 0x000fe20003f06270 */
[C---:B------:R-:W-:Y:S01]  /*0970*/  IMAD R0, R18.reuse, R8, R0 ;  /* 0x0000000812007224 */ /* 0x040fe200078e0200 */
[----:B------:R-:W-:Y:S01]  /*0980*/  @P1 SHF.R.S32.HI R3, RZ, 0x1f, R7 ;  /* 0x0000001fff031819 */ /* 0x000fe20000011407 */
[----:B------:R-:W-:Y:S01]  /*0990*/  IMAD.WIDE.U32 R12, R18, c[0x0][0x1f0], R4 ;  /* 0x00007c00120c7a25 */ /* 0x000fe200078e0004 */
[----:B------:R-:W-:-:S02]  /*09a0*/  P2R R29, PR, RZ, 0x1 ;  /* 0x00000001ff1d7803 */ /* 0x000fc40000000000 */
[----:B------:R-:W-:Y:S01]  /*09b0*/  SHF.R.S32.HI R11, RZ, 0x1f, R10 ;  /* 0x0000001fff0b7819 */ /* 0x000fe2000001140a */
[----:B------:R-:W-:Y:S01]  /*09c0*/  IMAD.IADD R9, R13, 0x1, R9 ;  /* 0x000000010d097824 */ /* 0x000fe200078e0209 */
[----:B------:R-:W-:Y:S02]  /*09d0*/  IADD3 R18, P1, P0, R6, R2, R0 ;  /* 0x0000000206127210 */ /* 0x000fe4000783e000 */
[----:B------:R-:W-:Y:S01]  /*09e0*/  SHF.R.S32.HI R4, RZ, 0x1f, R6 ;  /* 0x0000001fff047819 */ /* 0x000fe20000011406 */
        /* <DEDUP_REMOVED lines=12> */
.L_x_1119:
[----:B------:R-:W-:Y:S05]  /*0ab0*/  BSYNC B0 ;  /* 0x0000000000007941 */ /* 0x000fea0003800000 */
.L_x_1118:
        /* <DEDUP_REMOVED lines=16> */
.L_x_1121:
[----:B------:R-:W-:Y:S05]  /*0bc0*/  BSYNC B0 ;  /* 0x0000000000007941 */ /* 0x000fea0003800000 */
.L_x_1120:
        /* <DEDUP_REMOVED lines=16> */
.L_x_1123:
[----:B------:R-:W-:Y:S05]  /*0cd0*/  BSYNC B0 ;  /* 0x0000000000007941 */ /* 0x000fea0003800000 */
.L_x_1122:
        /* <DEDUP_REMOVED lines=17> */
.L_x_1125:
[----:B------:R-:W-:Y:S05]  /*0df0*/  BSYNC B0 ;  /* 0x0000000000007941 */ /* 0x000fea0003800000 */
.L_x_1124:
        /* <DEDUP_REMOVED lines=17> */
.L_x_1127:
[----:B------:R-:W-:Y:S05]  /*0f10*/  BSYNC B0 ;  /* 0x0000000000007941 */ /* 0x000fea0003800000 */
.L_x_1126:
        /* <DEDUP_REMOVED lines=17> */
.L_x_1129:
[----:B------:R-:W-:Y:S05]  /*1030*/  BSYNC B0 ;  /* 0x0000000000007941 */ /* 0x000fea0003800000 */
.L_x_1128:
        /* <DEDUP_REMOVED lines=16> */
.L_x_1131:
[----:B------:R-:W-:Y:S05]  /*1140*/  BSYNC B0 ;  /* 0x0000000000007941 */ /* 0x000fea0003800000 */
.L_x_1130:
        /* <DEDUP_REMOVED lines=16> */
.L_x_1133:
[----:B------:R-:W-:Y:S05]  /*1250*/  BSYNC B0 ;  /* 0x0000000000007941 */ /* 0x000fea0003800000 */
.L_x_1132:
[----:B------:R-:W-:Y:S02]  /*1260*/  ISETP.NE.AND P0, PT, R29, RZ, PT ;  /* 0x000000ff1d00720c */ /* 0x000fe40003f05270 */
[C---:B------:R-:W-:Y:S02]  /*1270*/  ISETP.NE.OR P4, PT, R19.reuse, RZ, P4 ;  /* 0x000000ff1300720c */ /* 0x040fe40002785670 */
[----:B------:R-:W-:Y:S02]  /*1280*/  ISETP.NE.OR P1, PT, R19, RZ, P0 ;  /* 0x000000ff1300720c */ /* 0x000fe40000725670 */
[----:B------:R-:W-:-:S04]  /*1290*/  ISETP.NE.AND P3, PT, R28, RZ, PT ;  /* 0x000000ff1c00720c */ /* 0x000fc80003f65270 */
[----:B------:R-:W-:-:S05]  /*12a0*/  ISETP.NE.OR P3, PT, R19, RZ, P3 ;  /* 0x000000ff1300720c */ /* 0x000fca0001f65670 */
[----:B------:R-:W-:Y:S02]  /*12b0*/  @!P4 IMAD.MOV.U32 R12, RZ, RZ, 0x7f800000 ;  /* 0x7f800000ff0cc424 */ /* 0x000fe400078e00ff */
[----:B------:R-:W-:-:S05]  /*12c0*/  @!P1 IMAD R0, R10, R15, RZ ;  /* 0x0000000f0a009224 */ /* 0x000fca00078e02ff */
[----:B-1----:R-:W-:-:S04]  /*12d0*/  @!P1 IADD3 R2, P0, R0, R18, RZ ;  /* 0x0000001200029210 */ /* 0x002fc80007f1e0ff */
        /* <DEDUP_REMOVED lines=16> */
[----:B------:R-:W-:-:S03]  /*13e0*/  @!P4 IMAD R4, R24, R15, RZ ;  /* 0x0000000f1804c224 */ /* 0x000fc600078e02ff */
[----:B------:R1:W-:Y:S02]  /*13f0*/  @!P0 STG.E [R2.64], R0 ;  /* 0x0000000002008986 */ /* 0x0003e4000c101916 */
        /* <DEDUP_REMOVED lines=12> */
[----:B------:R-:W-:Y:S02]  /*14c0*/  ISETP.NE.OR P0, PT, R19, RZ, P5 ;  /* 0x000000ff1300720c */ /* 0x000fe40002f05670 */
[----:B------:R-:W-:-:S04]  /*14d0*/  @!P2 IADD3 R0, P5, R2, R18, RZ ;  /* 0x000000120200a210 */ /* 0x000fc80007fbe0ff */
[----:B------:R-:W-:Y:S02]  /*14e0*/  @!P2 LEA.HI.X.SX32 R2, R2, R16, 0x1, P5 ;  /* 0x000000100202a211 */ /* 0x000fe400028f0eff */
[----:B------:R-:W-:-:S04]  /*14f0*/  @!P2 LEA R6, P5, R0, c[0x0][0x200], 0x2 ;  /* 0x000080000006aa11 */ /* 0x000fc800078a10ff */
[----:B------:R-:W-:Y:S01]  /*1500*/  @!P2 LEA.HI.X R7, R0, c[0x0][0x204], R2, 0x2, P5 ;  /* 0x000081000007aa11 */ /* 0x000fe200028f1402 */
[----:B------:R-:W-:Y:S01]  /*1510*/  @!P0 IMAD R2, R17, R15, RZ ;  /* 0x0000000f11028224 */ /* 0x000fe200078e02ff */
[----:B------:R-:W-:-:S04]  /*1520*/  @!P1 IADD3 R0, P5, R3, R18, RZ ;  /* 0x0000001203009210 */ /* 0x000fc80007fbe0ff */
[----:B------:R-:W-:Y:S01]  /*1530*/  @!P1 LEA.HI.X.SX32 R3, R3, R16, 0x1, P5 ;  /* 0x0000001003039211 */ /* 0x000fe200028f0eff */
[----:B-1----:R-:W-:Y:S01]  /*1540*/  @!P2 IMAD.MOV.U32 R10, RZ, RZ, 0x7f800000 ;  /* 0x7f800000ff0aa424 */ /* 0x002fe200078e00ff */
        /* <DEDUP_REMOVED lines=23> */
.L_x_1117:
        /* <DEDUP_REMOVED lines=8> */
[----:B-1--4-:R-:W-:Y:S02]  /*1740*/  @P1 IMAD R11, R30, c[0x0][0x194], R3 ;  /* 0x000065001e0b1a24 */ /* 0x012fe400078e0203 */
        /* <DEDUP_REMOVED lines=19> */
.L_x_1134:
[----:B--2---:R-:W-:Y:S02]  /*1880*/  IABS R4, c[0x0][0x1c8] ;  /* 0x0000720000047a13 */ /* 0x004fe40000000000 */
[----:B------:R-:W-:Y:S02]  /*1890*/  IABS R5, R18 ;  /* 0x0000001200057213 */ /* 0x000fe40000000000 */
[----:B------:R-:W1:Y:S01]  /*18a0*/  I2F.RP R2, R4 ;  /* 0x0000000400027306 */ /* 0x000e620000209400 */
[----:B------:R-:W-:-:S07]  /*18b0*/  SHF.R.S32.HI R6, RZ, 0x1f, R18 ;  /* 0x0000001fff067819 */ /* 0x000fce0000011412 */
[----:B-1----:R-:W1:Y:S02]  /*18c0*/  MUFU.RCP R2, R2 ;  /* 0x0000000200027308 */ /* 0x002e640000001000 */
[----:B-1----:R-:W-:-:S06]  /*18d0*/  IADD3 R2, R2, 0xffffffe, RZ ;  /* 0x0ffffffe02027810 */ /* 0x002fcc0007ffe0ff */
        /* <DEDUP_REMOVED lines=36> */
.L_x_1135:
[-C--:B------:R-:W-:Y:S01]  /*1b20*/  LEA.HI R0, R22, R23.reuse, RZ, 0x3 ;  /* 0x0000001716007211 */ /* 0x080fe200078f18ff */
        /* <DEDUP_REMOVED lines=11> */
[----:B------:R-:W-:Y:S01]  /*1be0*/  IMAD R6, R18, c[0x0][0x1ac], R6 ;  /* 0x00006b0012067a24 */ /* 0x000fe200078e0206 */
[----:B------:R-:W-:Y:S01]  /*1bf0*/  LOP3.LUT R2, R2, 0x1c0, RZ, 0xc0, !PT ;  /* 0x000001c002027812 */ /* 0x000fe200078ec0ff */
[----:B------:R-:W-:-:S03]  /*1c00*/  IMAD.SHL.U32 R182, R36, 0x8, RZ ;  /* 0x0000000824b67824 */ /* 0x000fc600078e00ff */
[----:B------:R-:W-:Y:S02]  /*1c10*/  SHF.R.U32.HI R3, RZ, 0x3, R2 ;  /* 0x00000003ff037819 */ /* 0x000fe40000011602 */
[--C-:B------:R-:W-:Y:S02]  /*1c20*/  LOP3.LUT R0, R2, 0x38, R182.reuse, 0xf8, !PT ;  /* 0x0000003802007812 */ /* 0x100fe400078ef8b6 */
[----:B------:R-:W-:Y:S02]  /*1c30*/  IADD3 R2, P0, R182, R7, RZ ;  /* 0x00000007b6027210 */ /* 0x000fe40007f1e0ff */
[----:B------:R-:W-:Y:S02]  /*1c40*/  SHF.R.S32.HI R183, RZ, 0x1f, R182 ;  /* 0x0000001fffb77819 */ /* 0x000fe400000114b6 */
[----:B------:R-:W-:-:S03]  /*1c50*/  LOP3.LUT R0, R0, R3, RZ, 0x3c, !PT ;  /* 0x0000000300007212 */ /* 0x000fc600078e3cff */
[----:B------:R-:W-:Y:S01]  /*1c60*/  IMAD.X R3, R183, 0x1, R11, P0 ;  /* 0x00000001b7037824 */ /* 0x000fe200000e060b */
[----:B------:R-:W-:Y:S01]  /*1c70*/  SHF.R.S32.HI R11, RZ, 0x1f, R10 ;  /* 0x0000001fff0b7819 */ /* 0x000fe2000001140a */
[----:B------:R1:W-:Y:S01]  /*1c80*/  STL.64 [R1+0x40], R182 ;  /* 0x000040b601007387 */ /* 0x0003e20000100a00 */
[----:B------:R-:W-:Y:S01]  /*1c90*/  ISETP.GE.AND P0, PT, R10, R25, PT ;  /* 0x000000190a00720c */ /* 0x000fe20003f06270 */
[----:B------:R-:W-:Y:S01]  /*1ca0*/  IMAD.WIDE.U32 R8, R18, c[0x0][0x1a8], R2 ;  /* 0x00006a0012087a25 */ /* 0x000fe200078e0002 */
[----:B------:R-:W-:Y:S01]  /*1cb0*/  LOP3.LUT R0, R0, 0xfffffe00, R4, 0xf8, !PT ;  /* 0xfffffe0000007812 */ /* 0x000fe200078ef804 */
[----:B------:R1:W-:Y:S02]  /*1cc0*/  STL [R1+0x2c], R25 ;  /* 0x00002c1901007387 */ /* 0x0003e40000100800 */
[----:B------:R-:W-:-:S04]  /*1cd0*/  IMAD.WIDE R28, R251, 0x80, R10 ;  /* 0x00000080fb1c7825 */ /* 0x000fc800078e020a */
[----:B------:R-:W-:Y:S01]  /*1ce0*/  IMAD.SHL.U32 R207, R0, 0x2, RZ ;  /* 0x0000000200cf7824 */ /* 0x000fe200078e00ff */
[----:B------:R1:W-:Y:S01]  /*1cf0*/  STL.64 [R1+0x38], R28 ;  /* 0x0000381c01007387 */ /* 0x0003e20000100a00 */
        /* <DEDUP_REMOVED lines=16> */
.L_x_1137:
[----:B------:R-:W-:Y:S05]  /*1e00*/  BSYNC B0 ;  /* 0x0000000000007941 */ /* 0x000fea0003800000 */
.L_x_1136:
[----:B------:R-:W-:Y:S01]  /*1e10*/  IADD3 R18, R10, 0x10, RZ ;  /* 0x000000100a127810 */ /* 0x000fe20007ffe0ff */
[----:B------:R-:W-:Y:S03]  /*1e20*/  BSSY B0, `(.L_x_1138) ;  /* 0x0000014000007945 */ /* 0x000fe60003800000 */
[----:B------:R-:W-:-:S13]  /*1e30*/  ISETP.GE.AND P0, PT, R18, R25, PT ;  /* 0x000000191200720c */ /* 0x000fda0003f06270 */
        /* <DEDUP_REMOVED lines=18> */
.L_x_1139:
[----:B------:R-:W-:Y:S05]  /*1f60*/  BSYNC B0 ;  /* 0x0000000000007941 */ /* 0x000fea0003800000 */
.L_x_1138:
        /* <DEDUP_REMOVED lines=21> */
.L_x_1141:
[----:B------:R-:W-:Y:S05]  /*20c0*/  BSYNC B0 ;  /* 0x0000000000007941 */ /* 0x000fea0003800000 */
.L_x_1140:
        /* <DEDUP_REMOVED lines=22> */
.L_x_1143:
[----:B------:R-:W-:Y:S05]  /*2230*/  BSYNC B0 ;  /* 0x0000000000007941 */ /* 0x000fea0003800000 */
.L_x_1142:
        /* <DEDUP_REMOVED lines=22> */
.L_x_1145:
[----:B------:R-:W-:Y:S05]  /*23a0*/  BSYNC B0 ;  /* 0x0000000000007941 */ /* 0x000fea0003800000 */
.L_x_1144:
        /* <DEDUP_REMOVED lines=22> */
.L_x_1147:
[----:B------:R-:W-:Y:S05]  /*2510*/  BSYNC B0 ;  /* 0x0000000000007941 */ /* 0x000fea0003800000 */
.L_x_1146:
        /* <DEDUP_REMOVED lines=22> */
.L_x_1149:
[----:B------:R-:W-:Y:S05]  /*2680*/  BSYNC B0 ;  /* 0x0000000000007941 */ /* 0x000fea0003800000 */
.L_x_1148:
[----:B-1----:R-:W-:Y:S01]  /*2690*/  IADD3 R0, R10, 0x70, RZ ;  /* 0x000000700a007810 */ /* 0x002fe20007ffe0ff */
[----:B------:R-:W-:Y:S01]  /*26a0*/  IMAD.MOV.U32 R147, RZ, RZ, c[0x0][0x198] ;  /* 0x00006600ff937624 */ /* 0x000fe200078e00ff */
[----:B------:R-:W-:Y:S02]  /*26b0*/  BSSY B0, `(.L_x_1150) ;  /* 0x0000018000007945 */ /* 0x000fe40003800000 */
[----:B------:R-:W-:Y:S01]  /*26c0*/  ISETP.GE.AND P0, PT, R0, R25, PT ;  /* 0x000000190000720c */ /* 0x000fe20003f06270 */
[----:B------:R1:W-:Y:S01]  /*26d0*/  STL [R1+0x6c], R0 ;  /* 0x00006c0001007387 */ /* 0x0003e20000100800 */
[----:B------:R-:W-:Y:S02]  /*26e0*/  IMAD.MOV.U32 R25, RZ, RZ, 0x6 ;  /* 0x00000006ff197424 */ /* 0x000fe400078e00ff */
[----:B------:R-:W-:-:S03]  /*26f0*/  IMAD.SHL.U32 R156, R147, 0x40, RZ ;  /* 0x00000040939c7824 */ /* 0x000fc600078e00ff */
[----:B------:R-:W-:-:S06]  /*2700*/  SHF.L.U64.HI R146, R147, R25, c[0x0][0x19c] ;  /* 0x0000670093927619 */ /* 0x000fcc0000010219 */
        /* <DEDUP_REMOVED lines=18> */
.L_x_1151:
[----:B------:R-:W-:Y:S05]  /*2830*/  BSYNC B0 ;  /* 0x0000000000007941 */ /* 0x000fea0003800000 */
.L_x_1150:
[C---:B------:R-:W-:Y:S01]  /*2840*/  IMAD R6, R11.reuse, c[0x0][0x198], RZ ;  /* 0x000066000b067a24 */ /* 0x040fe200078e02ff */
[----:B------:R-:W-:Y:S01]  /*2850*/  IADD3 R40, R234, -0x1, RZ ;  /* 0xffffffffea287810 */ /* 0x000fe20007ffe0ff */
[----:B-1----:R-:W-:Y:S01]  /*2860*/  IMAD R0, R11, c[0x0][0x1a0], RZ ;  /* 0x000068000b007a24 */ /* 0x002fe200078e02ff */
[----:B------:R-:W-:Y:S01]  /*2870*/  BSSY B0, `(.L_x_1152) ;  /* 0x0000031000007945 */ /* 0x000fe20003800000 */
[----:B---3--:R-:W-:-:S04]  /*2880*/  IMAD.WIDE.U32 R4, R10, c[0x0][0x198], R182 ;  /* 0x000066000a047a25 */ /* 0x008fc800078e00b6 */
[----:B------:R-:W-:Y:S01]  /*2890*/  IMAD.WIDE.U32 R2, R10, c[0x0][0x1a0], R182 ;  /* 0x000068000a027a25 */ /* 0x000fe200078e00b6 */
[----:B------:R-:W-:Y:S02]  /*28a0*/  IADD3 R4, P1, R15, R4, RZ ;  /* 0x000000040f047210 */ /* 0x000fe40007f3e0ff */
[----:B------:R-:W-:Y:S01]  /*28b0*/  LEA.HI R15, R22, R23, RZ, 0x4 ;  /* 0x00000017160f7211 */ /* 0x000fe200078f20ff */
[C---:B------:R-:W-:Y:S01]  /*28c0*/  IMAD R6, R10.reuse, c[0x0][0x19c], R6 ;  /* 0x000067000a067a24 */ /* 0x040fe200078e0206 */
[----:B------:R-:W-:Y:S01]  /*28d0*/  IADD3 R2, P0, R13, R2, RZ ;  /* 0x000000020d027210 */ /* 0x000fe20007f1e0ff */
[----:B------:R-:W-:Y:S01]  /*28e0*/  IMAD R0, R10, c[0x0][0x1a4], R0 ;  /* 0x000069000a007a24 */ /* 0x000fe200078e0200 */
[----:B------:R-:W-:Y:S01]  /*28f0*/  SHF.R.S32.HI R13, RZ, 0x1f, R40 ;  /* 0x0000001fff0d7819 */ /* 0x000fe20000011428 */
[----:B------:R-:W-:Y:S01]  /*2900*/  IMAD R7, R12, c[0x0][0x1b8], RZ ;  /* 0x00006e000c077a24 */ /* 0x000fe200078e02ff */
[----:B------:R-:W-:Y:S01]  /*2910*/  IADD3.X R5, R21, R5, R6, P1, !PT ;  /* 0x0000000515057210 */ /* 0x000fe20000ffe406 */
[----:B------:R-:W-:Y:S01]  /*2920*/  IMAD R8, R40, -0x40, R41 ;  /* 0xffffffc028087824 */ /* 0x000fe200078e0229 */
[----:B------:R-:W-:Y:S01]  /*2930*/  IADD3.X R3, R19, R3, R0, P0, !PT ;  /* 0x0000000313037210 */ /* 0x000fe200007fe400 */
[----:B------:R-:W-:Y:S01]  /*2940*/  IMAD R0, R12, c[0x0][0x1b0], RZ ;  /* 0x00006c000c007a24 */ /* 0x000fe200078e02ff */
[----:B------:R-:W-:Y:S01]  /*2950*/  LOP3.LUT R6, R15, 0xfffffff0, RZ, 0xc0, !PT ;  /* 0xfffffff00f067812 */ /* 0x000fe200078ec0ff */
[----:B------:R-:W-:Y:S01]  /*2960*/  IMAD.WIDE.U32 R32, R14, c[0x0][0x1b0], R4 ;  /* 0x00006c000e207a25 */ /* 0x000fe200078e0004 */
[----:B------:R-:W-:-:S02]  /*2970*/  ISETP.GE.AND P0, PT, R10, R8, PT ;  /* 0x000000080a00720c */ /* 0x000fc40003f06270 */
[----:B------:R-:W-:Y:S01]  /*2980*/  IADD3 R6, -R6, R23, RZ ;  /* 0x0000001706067210 */ /* 0x000fe20007ffe1ff */
[C---:B------:R-:W-:Y:S01]  /*2990*/  IMAD R9, R14.reuse, c[0x0][0x1b4], R0 ;  /* 0x00006d000e097a24 */ /* 0x040fe200078e0200 */
[----:B------:R1:W-:Y:S01]  /*29a0*/  STL.64 [R1+0x50], R32 ;  /* 0x0000502001007387 */ /* 0x0003e20000100a00 */
[C---:B------:R-:W-:Y:S01]  /*29b0*/  IMAD R12, R14.reuse, c[0x0][0x1bc], R7 ;  /* 0x00006f000e0c7a24 */ /* 0x040fe200078e0207 */
[----:B------:R-:W-:Y:S01]  /*29c0*/  SHF.R.S32.HI R0, RZ, 0x1f, R6 ;  /* 0x0000001fff007819 */ /* 0x000fe20000011406 */
[----:B------:R-:W-:Y:S01]  /*29d0*/  IMAD.WIDE.U32 R28, R14, c[0x0][0x1b8], R2 ;  /* 0x00006e000e1c7a25 */ /* 0x000fe200078e0002 */
[----:B------:R-:W-:Y:S02]  /*29e0*/  IADD3 R249, R33, R9, RZ ;  /* 0x0000000921f97210 */ /* 0x000fe40007ffe0ff */
[----:B------:R-:W-:Y:S01]  /*29f0*/  LEA.HI R0, R0, R6, RZ, 0x3 ;  /* 0x0000000600007211 */ /* 0x000fe200078f18ff */
[----:B------:R-:W-:Y:S01]  /*2a00*/  IMAD.MOV.U32 R248, RZ, RZ, R32 ;  /* 0x000000fffff87224 */ /* 0x000fe200078e0020 */
[----:B------:R-:W-:Y:S01]  /*2a10*/  IADD3 R31, R29, R12, RZ ;  /* 0x0000000c1d1f7210 */ /* 0x000fe20007ffe0ff */
[----:B------:R1:W-:Y:S01]  /*2a20*/  STL.64 [R1+0x30], R28 ;  /* 0x0000301c01007387 */ /* 0x0003e20000100a00 */
[----:B------:R-:W-:Y:S01]  /*2a30*/  IMAD R7, R146, R40, RZ ;  /* 0x0000002892077224 */ /* 0x000fe200078e02ff */
[----:B------:R-:W-:Y:S01]  /*2a40*/  LOP3.LUT R5, R0, 0xfffffff8, RZ, 0xc0, !PT ;  /* 0xfffffff800057812 */ /* 0x000fe200078ec0ff */
[----:B------:R-:W-:Y:S01]  /*2a50*/  IMAD.WIDE.U32 R2, R40, R156, R248 ;  /* 0x0000009c28027225 */ /* 0x000fe200078e00f8 */
[----:B------:R1:W-:Y:S01]  /*2a60*/  STL.64 [R1+0x48], R248 ;  /* 0x000048f801007387 */ /* 0x0003e20000100a00 */
[----:B------:R-:W-:-:S02]  /*2a70*/  SHF.L.U32 R0, R0, 0x6, RZ ;  /* 0x0000000600007819 */ /* 0x000fc400000006ff */
[----:B------:R-:W-:Y:S01]  /*2a80*/  IMAD R4, R13, R156, R7 ;  /* 0x0000009c0d047224 */ /* 0x000fe200078e0207 */
[----:B------:R1:W-:Y:S01]  /*2a90*/  STL [R1+0x14], R31 ;  /* 0x0000141f01007387 */ /* 0x0003e20000100800 */
[----:B------:R-:W-:Y:S01]  /*2aa0*/  IADD3 R9, R6, -R5, RZ ;  /* 0x8000000506097210 */ /* 0x000fe20007ffe0ff */
[----:B------:R-:W-:Y:S01]  /*2ab0*/  IMAD.MOV.U32 R75, RZ, RZ, R40 ;  /* 0x000000ffff4b7224 */ /* 0x000fe200078e0028 */
[----:B------:R-:W-:Y:S02]  /*2ac0*/  LOP3.LUT R145, R0, 0xfffffe00, RZ, 0xc0, !PT ;  /* 0xfffffe0000917812 */ /* 0x000fe400078ec0ff */
[----:B------:R-:W-:Y:S01]  /*2ad0*/  IADD3 R5, R3, R4, RZ ;  /* 0x0000000403057210 */ /* 0x000fe20007ffe0ff */
        /* <DEDUP_REMOVED lines=10> */
.L_x_1153:
[----:B------:R-:W-:Y:S05]  /*2b80*/  BSYNC B0 ;  /* 0x0000000000007941 */ /* 0x000fea0003800000 */
.L_x_1152:
[C---:B------:R-:W-:Y:S01]  /*2b90*/  SHF.L.U64.HI R247, R147.reuse, R24, c[0x0][0x19c] ;  /* 0x0000670093f77619 */ /* 0x040fe20000010218 */
[----:B------:R-:W-:Y:S01]  /*2ba0*/  BSSY B0, `(.L_x_1154) ;  /* 0x0000010000007945 */ /* 0x000fe20003800000 */
[----:B------:R-:W-:Y:S01]  /*2bb0*/  ISETP.GE.AND P0, PT, R18, R8, PT ;  /* 0x000000081200720c */ /* 0x000fe20003f06270 */
[----:B------:R-:W-:Y:S02]  /*2bc0*/  IMAD.SHL.U32 R157, R147, 0x10, RZ ;  /* 0x00000010939d7824 */ /* 0x000fe400078e00ff */
[----:B------:R1:W-:Y:S10]  /*2bd0*/  STL [R1+0x64], R247 ;  /* 0x000064f701007387 */ /* 0x0003f40000100800 */
[----:B------:R-:W-:Y:S05]  /*2be0*/  @P0 BRA `(.L_x_1155) ;  /* 0x000000b000000947 */ /* 0x000fea0003800000 */
[----:B------:R-:W-:-:S13]  /*2bf0*/  ISETP.GE.AND P0, PT, R182, c[0x0][0x220], PT ;  /* 0x00008800b6007a0c */ /* 0x000fda0003f06270 */
[----:B------:R1:W-:Y:S01]  /*2c00*/  @P0 STS.128 [R207+0x4800], RZ ;  /* 0x004800ffcf000388 */ /* 0x0003e20000000c00 */
[----:B------:R-:W-:Y:S05]  /*2c10*/  @P0 BRA `(.L_x_1155) ;  /* 0x0000008000000947 */ /* 0x000fea0003800000 */
[----:B------:R-:W-:-:S05]  /*2c20*/  IADD3 R0, P0, R157, R2, RZ ;  /* 0x000000029d007210 */ /* 0x000fca0007f1e0ff */
[----:B-1----:R-:W-:Y:S01]  /*2c30*/  IMAD.X R7, R247, 0x1, R5, P0 ;  /* 0x00000001f7077824 */ /* 0x002fe200000e0605 */
[----:B------:R-:W-:-:S04]  /*2c40*/  LEA R6, P0, R0, c[0x0][0x168], 0x1 ;  /* 0x00005a0000067a11 */ /* 0x000fc800078008ff */
[----:B------:R-:W-:-:S05]  /*2c50*/  LEA.HI.X R7, R0, c[0x0][0x16c], R7, 0x1, P0 ;  /* 0x00005b0000077a11 */ /* 0x000fca00000f0c07 */
[----:B------:R-:W-:Y:S01]  /*2c60*/  @!PT LDS RZ, [RZ] ;  /* 0x00000000fffff984 */ /* 0x000fe20000000800 */
[----:B------:R-:W-:Y:S01]  /*2c70*/  @!PT LDS RZ, [RZ] ;  /* 0x00000000fffff984 */ /* 0x000fe20000000800 */
[----:B------:R-:W-:Y:S01]  /*2c80*/  @!PT LDS RZ, [RZ] ;  /* 0x00000000fffff984 */ /* 0x000fe20000000800 */
[----:B------:R1:W-:Y:S04]  /*2c90*/  LDGSTS.E.BYPASS.LTC128B.128 [R207+0x4800], [R6.64] ;  /* 0x0480000006cf7fae */ /* 0x0003e8000b901d56 */
.L_x_1155:
[----:B------:R-:W-:Y:S05]  /*2ca0*/  BSYNC B0 ;  /* 0x0000000000007941 */ /* 0x000fea0003800000 */
.L_x_1154:
[----:B------:R-:W-:Y:S01]  /*2cb0*/  ISETP.GE.AND P0, PT, R17, R8, PT ;  /* 0x000000081100720c */ /* 0x000fe20003f06270 */
[----:B------:R-:W-:-:S12]  /*2cc0*/  BSSY B0, `(.L_x_1156) ;  /* 0x000000e000007945 */ /* 0x000fd80003800000 */
[----:B------:R-:W-:Y:S05]  /*2cd0*/  @P0 BRA `(.L_x_1157) ;  /* 0x000000c000000947 */ /* 0x000fea0003800000 */
[----:B------:R-:W-:-:S13]  /*2ce0*/  ISETP.GE.AND P0, PT, R182, c[0x0][0x220], PT ;  /* 0x00008800b6007a0c */ /* 0x000fda0003f06270 */
[----:B------:R1:W-:Y:S01]  /*2cf0*/  @P0 STS.128 [R207+0x5000], RZ ;  /* 0x005000ffcf000388 */ /* 0x0003e20000000c00 */
[----:B------:R-:W-:Y:S05]  /*2d00*/  @P0 BRA `(.L_x_1157) ;  /* 0x0000009000000947 */ /* 0x000fea0003800000 */
[----:B-1----:R-:W-:Y:S01]  /*2d10*/  IMAD.MOV.U32 R7, RZ, RZ, c[0x0][0x19c] ;  /* 0x00006700ff077624 */ /* 0x002fe200078e00ff */
        /* <DEDUP_REMOVED lines=8> */
.L_x_1157:
[----:B------:R-:W-:Y:S05]  /*2da0*/  BSYNC B0 ;  /* 0x0000000000007941 */ /* 0x000fea0003800000 */
.L_x_1156:
[----:B------:R-:W-:Y:S01]  /*2db0*/  IMAD.MOV.U32 R12, RZ, RZ, c[0x0][0x1a0] ;  /* 0x00006800ff0c7624 */ /* 0x000fe200078e00ff */
[----:B------:R-:W-:Y:S01]  /*2dc0*/  ISETP.GE.AND P0, PT, R26, R8, PT ;  /* 0x000000081a00720c */ /* 0x000fe20003f06270 */
[----:B------:R-:W-:Y:S02]  /*2dd0*/  BSSY B0, `(.L_x_1158) ;  /* 0x0000013000007945 */ /* 0x000fe40003800000 */
[C---:B-1----:R-:W-:Y:S01]  /*2de0*/  IMAD.SHL.U32 R7, R12.reuse, 0x40, RZ ;  /* 0x000000400c077824 */ /* 0x042fe200078e00ff */
[----:B------:R-:W-:-:S05]  /*2df0*/  SHF.L.U64.HI R14, R12, R25, c[0x0][0x1a4] ;  /* 0x000069000c0e7619 */ /* 0x000fca0000010219 */
[----:B------:R1:W-:Y:S04]  /*2e00*/  STL [R1+0x7c], R14 ;  /* 0x00007c0e01007387 */ /* 0x0003e80000100800 */
        /* <DEDUP_REMOVED lines=15> */
.L_x_1159:
[----:B------:R-:W-:Y:S05]  /*2f00*/  BSYNC B0 ;  /* 0x0000000000007941 */ /* 0x000fea0003800000 */
.L_x_1158:
[----:B------:R-:W0:Y:S01]  /*2f10*/  LDGDEPBAR ;  /* 0x00000000000079af */ /* 0x000e220000000000 */
[----:B------:R-:W-:Y:S01]  /*2f20*/  ISETP.GE.AND P0, PT, R10, R8, PT ;  /* 0x000000080a00720c */ /* 0x000fe20003f06270 */
[----:B-1----:R-:W-:Y:S01]  /*2f30*/  IMAD.MOV.U32 R2, RZ, RZ, R30 ;  /* 0x000000ffff027224 */ /* 0x002fe200078e001e */
[----:B------:R-:W-:Y:S01]  /*2f40*/  SHF.R.S32.HI R5, RZ, 0x1f, R20 ;  /* 0x0000001fff057819 */ /* 0x000fe20000011414 */
[----:B------:R-:W-:Y:S01]  /*2f50*/  IMAD.MOV.U32 R3, RZ, RZ, R31 ;  /* 0x000000ffff037224 */ /* 0x000fe200078e001f */
[----:B------:R-:W-:Y:S01]  /*2f60*/  IADD3 R4, R41, 0x1, -R16 ;  /* 0x0000000129047810 */ /* 0x000fe20007ffe810 */
[----:B------:R-:W-:Y:S01]  /*2f70*/  IMAD.MOV.U32 R2, RZ, RZ, R28 ;  /* 0x000000ffff027224 */ /* 0x000fe200078e001c */
[----:B------:R-:W-:Y:S01]  /*2f80*/  LEA.HI R5, R5, R20, RZ, 0x2 ;  /* 0x0000001405057211 */ /* 0x000fe200078f10ff */
[----:B------:R-:W-:Y:S01]  /*2f90*/  IMAD R0, R14, R40, RZ ;  /* 0x000000280e007224 */ /* 0x000fe200078e02ff */
[----:B------:R-:W-:Y:S01]  /*2fa0*/  UIADD3 UR17, UR26, -0x4ab325aa, URZ ;  /* 0xb54cda561a117890 */ /* 0x000fe2000fffe03f */
[----:B------:R-:W-:Y:S01]  /*2fb0*/  IMAD.SHL.U32 R23, R23, 0x2, RZ ;  /* 0x0000000217177824 */ /* 0x000fe200078e00ff */
[----:B------:R-:W-:Y:S01]  /*2fc0*/  SHF.R.S32.HI R149, RZ, 0x2, R5 ;  /* 0x00000002ff957819 */ /* 0x000fe20000011405 */
[----:B------:R1:W-:Y:S01]  /*2fd0*/  STL.64 [R1+0x10], R2 ;  /* 0x0000100201007387 */ /* 0x0003e20000100a00 */
[----:B------:R-:W-:Y:S01]  /*2fe0*/  IMAD R0, R13, R7, R0 ;  /* 0x000000070d007224 */ /* 0x000fe200078e0200 */
[----:B------:R-:W-:Y:S01]  /*2ff0*/  BSSY B0, `(.L_x_1160) ;  /* 0x0000015000007945 */ /* 0x000fe20003800000 */
[----:B------:R-:W-:Y:S01]  /*3000*/  LEA R251, R251, R72, 0x3 ;  /* 0x00000048fbfb7211 */ /* 0x000fe200078e18ff */
[----:B------:R2:W-:Y:S01]  /*3010*/  STL [R1+0x60], R149 ;  /* 0x0000609501007387 */ /* 0x0005e20000100800 */
[----:B------:R-:W-:-:S02]  /*3020*/  IADD3 R43, R41, -c[0x0][0x2e4], -R16 ;  /* 0x8000b900292b7a10 */ /* 0x000fc40007ffe810 */
[----:B------:R-:W-:Y:S02]  /*3030*/  LOP3.LUT R148, R23, 0x6, RZ, 0xc0, !PT ;  /* 0x0000000617947812 */ /* 0x000fe400078ec0ff */
[----:B------:R-:W-:Y:S01]  /*3040*/  IADD3 R42, R4, c[0x0][0x2e8], RZ ;  /* 0x0000ba00042a7a10 */ /* 0x000fe20007ffe0ff */
[----:B------:R-:W-:-:S04]  /*3050*/  DEPBAR.LE SB0, 0x0 ;  /* 0x000080000000791a */ /* 0x000fc80000000000 */
[----:B------:R-:W-:Y:S01]  /*3060*/  BAR.SYNC.DEFER_BLOCKING 0x0 ;  /* 0x0000000000007b1d */ /* 0x000fe20000010000 */
[----:B-1----:R-:W-:-:S05]  /*3070*/  IMAD.WIDE.U32 R2, R40, R7, R2 ;  /* 0x0000000728027225 */ /* 0x002fca00078e0002 */
[----:B------:R-:W-:Y:S01]  /*3080*/  IADD3 R7, R3, R0, RZ ;  /* 0x0000000003077210 */ /* 0x000fe20007ffe0ff */
        /* <DEDUP_REMOVED lines=11> */
.L_x_1161:
[----:B------:R-:W-:Y:S05]  /*3140*/  BSYNC B0 ;  /* 0x0000000000007941 */ /* 0x000fea0003800000 */
.L_x_1160:
[----:B------:R-:W-:Y:S01]  /*3150*/  ISETP.GE.AND P0, PT, R18, R8, PT ;  /* 0x000000081200720c */ /* 0x000fe20003f06270 */
[----:B------:R-:W-:Y:S01]  /*3160*/  BSSY B0, `(.L_x_1162) ;  /* 0x0000011000007945 */ /* 0x000fe20003800000 */
[C---:B-1----:R-:W-:Y:S01]  /*3170*/  SHF.L.U64.HI R4, R12.reuse, R24, c[0x0][0x1a4] ;  /* 0x000069000c047619 */ /* 0x042fe20000010218 */
[----:B------:R-:W-:-:S04]  /*3180*/  IMAD.SHL.U32 R0, R12, 0x10, RZ ;  /* 0x000000100c007824 */ /* 0x000fc800078e00ff */
[----:B------:R1:W-:Y:S06]  /*3190*/  STL [R1+0x68], R4 ;  /* 0x0000680401007387 */ /* 0x0003ec0000100800 */
[----:B------:R1:W-:Y:S01]  /*31a0*/  @P0 STS.128 [R207+0x6800], RZ ;  /* 0x006800ffcf000388 */ /* 0x0003e20000000c00 */
[----:B------:R-:W-:Y:S05]  /*31b0*/  @P0 BRA `(.L_x_1163) ;  /* 0x000000b000000947 */ /* 0x000fea0003800000 */
[----:B------:R-:W-:-:S13]  /*31c0*/  ISETP.GE.AND P0, PT, R182, c[0x0][0x220], PT ;  /* 0x00008800b6007a0c */ /* 0x000fda0003f06270 */
[----:B------:R1:W-:Y:S01]  /*31d0*/  @P0 STS.128 [R207+0x6800], RZ ;  /* 0x006800ffcf000388 */ /* 0x0003e20000000c00 */
[----:B------:R-:W-:Y:S05]  /*31e0*/  @P0 BRA `(.L_x_1163) ;  /* 0x0000008000000947 */ /* 0x000fea0003800000 */
[----:B------:R-:W-:-:S05]  /*31f0*/  IADD3 R0, P0, R0, R2, RZ ;  /* 0x0000000200007210 */ /* 0x000fca0007f1e0ff */
[----:B------:R-:W-:Y:S01]  /*3200*/  IMAD.X R5, R4, 0x1, R7, P0 ;  /* 0x0000000104057824 */ /* 0x000fe200000e0607 */
[----:B-1----:R-:W-:-:S04]  /*3210*/  LEA R4, P0, R0, c[0x0][0x170], 0x1 ;  /* 0x00005c0000047a11 */ /* 0x002fc800078008ff */
[----:B------:R-:W-:-:S05]  /*3220*/  LEA.HI.X R5, R0, c[0x0][0x174], R5, 0x1, P0 ;  /* 0x00005d0000057a11 */ /* 0x000fca00000f0c05 */
[----:B------:R-:W-:Y:S01]  /*3230*/  @!PT LDS RZ, [RZ] ;  /* 0x00000000fffff984 */ /* 0x000fe20000000800 */
[----:B------:R-:W-:Y:S01]  /*3240*/  @!PT LDS RZ, [RZ] ;  /* 0x00000000fffff984 */ /* 0x000fe20000000800 */
[----:B------:R-:W-:Y:S01]  /*3250*/  @!PT LDS RZ, [RZ] ;  /* 0x00000000fffff984 */ /* 0x000fe20000000800 */
[----:B------:R1:W-:Y:S04]  /*3260*/  LDGSTS.E.BYPASS.LTC128B.128 [R207+0x6800], [R4.64] ;  /* 0x0680000004cf7fae */ /* 0x0003e8000b901d56 */
.L_x_1163:
[----:B------:R-:W-:Y:S05]  /*3270*/  BSYNC B0 ;  /* 0x0000000000007941 */ /* 0x000fea0003800000 */
.L_x_1162:
        /* <DEDUP_REMOVED lines=16> */
.L_x_1165:
[----:B------:R-:W-:Y:S05]  /*3380*/  BSYNC B0 ;  /* 0x0000000000007941 */ /* 0x000fea0003800000 */
.L_x_1164:
[----:B------:R-:W-:Y:S01]  /*3390*/  ISETP.GE.AND P0, PT, R26, R8, PT ;  /* 0x000000081a00720c */ /* 0x000fe20003f06270 */
[----:B------:R-:W-:Y:S01]  /*33a0*/  IMAD.MOV.U32 R0, RZ, RZ, 0x10 ;  /* 0x00000010ff007424 */ /* 0x000fe200078e00ff */
[----:B------:R-:W-:Y:S01]  /*33b0*/  BSSY B0, `(.L_x_1166) ;  /* 0x0000015000007945 */ /* 0x000fe20003800000 */
[----:B------:R-:W-:Y:S01]  /*33c0*/  IMAD.MOV.U32 R244, RZ, RZ, 0x20 ;  /* 0x00000020fff47424 */ /* 0x000fe200078e00ff */
[----:B------:R-:W-:-:S05]  /*33d0*/  R2P PR, R9, 0x6 ;  /* 0x0000000609007804 */ /* 0x000fca0000000000 */
[----:B------:R-:W-:Y:S02]  /*33e0*/  SEL R0, R0, 0xfffffff0, !P1 ;  /* 0xfffffff000007807 */ /* 0x000fe40004800000 */
[----:B-1----:R-:W-:Y:S02]  /*33f0*/  SEL R4, R244, 0xffffffe0, !P2 ;  /* 0xffffffe0f4047807 */ /* 0x002fe40005000000 */
[----:B------:R1:W-:Y:S01]  /*3400*/  @P0 STS.128 [R207+0x7800], RZ ;  /* 0x007800ffcf000388 */ /* 0x0003e20000000c00 */
        /* <DEDUP_REMOVED lines=15> */
.L_x_1167:
[----:B------:R-:W-:Y:S05]  /*3500*/  BSYNC B0 ;  /* 0x0000000000007941 */ /* 0x000fea0003800000 */
.L_x_1166:
[----:B------:R-:W-:Y:S01]  /*3510*/  SHF.R.S32.HI R7, RZ, 0x4, R15 ;  /* 0x00000004ff077819 */ /* 0x000fe2000001140f */
[C---:B------:R-:W-:Y:S01]  /*3520*/  IMAD.SHL.U32 R5, R36.reuse, 0x40, RZ ;  /* 0x0000004024057824 */ /* 0x040fe200078e00ff */
[----:B------:R-:W-:Y:S01]  /*3530*/  R2P PR, R36, 0x6 ;  /* 0x0000000624007804 */ /* 0x000fe20000000000 */
[----:B-1----:R-:W-:Y:S01]  /*3540*/  IMAD.SHL.U32 R3, R9, 0x40, RZ ;  /* 0x0000004009037824 */ /* 0x002fe200078e00ff */
[----:B------:R-:W-:Y:S01]  /*3550*/  LEA.HI R2, R15, R7, RZ, 0x1 ;  /* 0x000000070f027211 */ /* 0x000fe200078f08ff */
[----:B------:R-:W-:Y:S01]  /*3560*/  IMAD.SHL.U32 R10, R10, 0x8, RZ ;  /* 0x000000080a0a7824 */ /* 0x000fe200078e00ff */
[----:B------:R-:W0:Y:S01]  /*3570*/  LDGDEPBAR ;  /* 0x00000000000079af */ /* 0x000e220000000000 */
[----:B------:R-:W-:Y:S01]  /*3580*/  UIADD3 UR16, UR27, 0x646e171e, URZ ;  /* 0x646e171e1b107890 */ /* 0x000fe2000fffe03f */
        /* <DEDUP_REMOVED lines=25> */
[----:B------:R-:W-:Y:S02]  /*3720*/  LDSM.16.M88.4 R20, [R184+0x4000] ;  /* 0x00400000b814783b */ /* 0x000fe40000000200 */
[----:B------:R-:W-:Y:S01]  /*3730*/  IMAD R193, R0, 0x2, R192 ;  /* 0x0000000200c17824 */ /* 0x000fe200078e02c0 */
[C---:B------:R-:W-:Y:S01]  /*3740*/  IADD3 R198, R195.reuse, 0x800, RZ ;  /* 0x00000800c3c67810 */ /* 0x040fe20007ffe0ff */
[----:B------:R-:W5:Y:S01]  /*3750*/  LDSM.16.M88.4 R12, [R191] ;  /* 0x00000000bf0c783b */ /* 0x000f620000000200 */
[----:B------:R-:W-:Y:S01]  /*3760*/  IMAD.IADD R189, R2, 0x1, R195 ;  /* 0x0000000102bd7824 */ /* 0x000fe200078e02c3 */
[C---:B------:R-:W-:Y:S01]  /*3770*/  IADD3 R197, R195.reuse, 0x1000, RZ ;  /* 0x00001000c3c57810 */ /* 0x040fe20007ffe0ff */
[----:B------:R-:W-:Y:S01]  /*3780*/  IMAD R2, R72, 0x10, R74 ;  /* 0x0000001048027824 */ /* 0x000fe200078e024a */
[----:B------:R-:W2:Y:S01]  /*3790*/  LDSM.16.M88.4 R24, [R184+0x5800] ;  /* 0x00580000b818783b */ /* 0x000ea20000000200 */
[----:B------:R-:W-:-:S02]  /*37a0*/  IADD3 R196, R195, 0x1800, RZ ;  /* 0x00001800c3c47810 */ /* 0x000fc40007ffe0ff */
[----:B------:R-:W-:Y:S01]  /*37b0*/  IMAD.IADD R2, R149, 0x1, R2 ;  /* 0x0000000195027824 */ /* 0x000fe200078e0202 */
[----:B------:R-:W3:Y:S03]  /*37c0*/  LDSM.16.M88.4 R28, [R184+0x5000] ;  /* 0x00500000b81c783b */ /* 0x000ee60000000200 */
[----:B------:R-:W-:Y:S01]  /*37d0*/  IMAD.IADD R7, R42, 0x1, R2 ;  /* 0x000000012a077824 */ /* 0x000fe200078e0202 */
[----:B------:R-:W-:Y:S01]  /*37e0*/  LDSM.16.M88.4 R16, [R194+0x2000] ;  /* 0x00200000c210783b */ /* 0x000fe20000000200 */
[C---:B------:R-:W-:Y:S02]  /*37f0*/  IADD3 R5, R2.reuse, 0x8, RZ ;  /* 0x0000000802057810 */ /* 0x040fe40007ffe0ff */
[----:B------:R-:W-:Y:S01]  /*3800*/  IADD3 R3, R2, 0x40, RZ ;  /* 0x0000004002037810 */ /* 0x000fe20007ffe0ff */
[----:B------:R-:W4:Y:S01]  /*3810*/  LDSM.16.M88.4 R48, [R190+0x4800] ;  /* 0x00480000be30783b */ /* 0x000f220000000200 */
[----:B------:R-:W-:Y:S01]  /*3820*/  IMNMX R205, R7, R41, PT ;  /* 0x0000002907cd7217 */ /* 0x000fe20003800200 */
[----:B------:R-:W-:-:S02]  /*3830*/  IMAD.IADD R6, R42, 0x1, R5 ;  /* 0x000000012a067824 */ /* 0x000fc400078e0205 */
[----:B------:R-:W2:Y:S03]  /*3840*/  LDSM.16.M88.4 R36, [R190+0x4000] ;  /* 0x00400000be24783b */ /* 0x000ea60000000200 */
[----:B------:R-:W-:Y:S01]  /*3850*/  IMNMX R204, R6, R41, PT ;  /* 0x0000002906cc7217 */ /* 0x000fe20003800200 */
[----:B------:R-:W2:Y:S04]  /*3860*/  LDSM.16.M88.4 R52, [R190+0x5800] ;  /* 0x00580000be34783b */ /* 0x000ea80000000200 */
[----:B------:R-:W2:Y:S01]  /*3870*/  LDSM.16.M88.4 R56, [R190+0x5000] ;  /* 0x00500000be38783b */ /* 0x000ea20000000200 */
[----:B-1----:R-:W-:Y:S08]  /*3880*/  HMMA.16816.F32.BF16 R88, R8, R32, RZ ;  /* 0x000000200858723c */ /* 0x002ff000000418ff */
[-C--:B-----5:R-:W-:Y:S08]  /*3890*/  HMMA.16816.F32.BF16 R96, R12, R20.reuse, RZ ;  /* 0x000000140c60723c */ /* 0x0a0ff000000418ff */
[C---:B------:R-:W-:Y:S08]  /*38a0*/  HMMA.16816.F32.BF16 R44, R8.reuse, R20, RZ ;  /* 0x00000014082c723c */ /* 0x040ff000000418ff */
[-C--:B------:R-:W-:Y:S08]  /*38b0*/  HMMA.16816.F32.BF16 R64, R8, R22.reuse, RZ ;  /* 0x000000160840723c */ /* 0x080ff000000418ff */
[----:B------:R-:W-:Y:S01]  /*38c0*/  HMMA.16816.F32.BF16 R92, R12, R22, RZ ;  /* 0x000000160c5c723c */ /* 0x000fe200000418ff */
[----:B------:R-:W1:Y:S07]  /*38d0*/  LDSM.16.M88.4 R20, [R194] ;  /* 0x00000000c214783b */ /* 0x000e6e0000000200 */
[C---:B------:R-:W-:Y:S08]  /*38e0*/  HMMA.16816.F32.BF16 R84, R8.reuse, R34, RZ ;  /* 0x000000220854723c */ /* 0x040ff000000418ff */
[C---:B--2---:R-:W-:Y:S08]  /*38f0*/  HMMA.16816.F32.BF16 R68, R8.reuse, R24, RZ ;  /* 0x000000180844723c */ /* 0x044ff000000418ff */
[C---:B---3--:R-:W-:Y:S08]  /*3900*/  HMMA.16816.F32.BF16 R80, R8.reuse, R28, RZ ;  /* 0x0000001c0850723c */ /* 0x048ff000000418ff */
[C---:B------:R-:W-:Y:S08]  /*3910*/  HMMA.16816.F32.BF16 R76, R8.reuse, R30, RZ ;  /* 0x0000001e084c723c */ /* 0x040ff000000418ff */
[----:B------:R-:W-:Y:S08]  /*3920*/  HMMA.16816.F32.BF16 R60, R8, R26, RZ ;  /* 0x0000001a083c723c */ /* 0x000ff000000418ff */
[C---:B------:R-:W-:Y:S08]  /*3930*/  HMMA.16816.F32.BF16 R8, R12.reuse, R32, RZ ;  /* 0x000000200c08723c */ /* 0x040ff000000418ff */
[C---:B------:R-:W-:Y:S01]  /*3940*/  HMMA.16816.F32.BF16 R100, R12.reuse, R34, RZ ;  /* 0x000000220c64723c */ /* 0x040fe200000418ff */
[----:B------:R-:W-:Y:S07]  /*3950*/  LDSM.16.M88.4 R32, [R195+0x1000] ;  /* 0x00100000c320783b */ /* 0x000fee0000000200 */
[C---:B------:R-:W-:Y:S08]  /*3960*/  HMMA.16816.F32.BF16 R112, R12.reuse, R24, RZ ;  /* 0x000000180c70723c */ /* 0x040ff000000418ff */
[C---:B------:R-:W-:Y:S08]  /*3970*/  HMMA.16816.F32.BF16 R116, R12.reuse, R28, RZ ;  /* 0x0000001c0c74723c */ /* 0x040ff000000418ff */
[----:B------:R-:W-:Y:S01]  /*3980*/  HMMA.16816.F32.BF16 R124, R12, R30, RZ ;  /* 0x0000001e0c7c723c */ /* 0x000fe200000418ff */
[----:B------:R-:W-:Y:S07]  /*3990*/  LDSM.16.M88.4 R28, [R195+0x1800] ;  /* 0x00180000c31c783b */ /* 0x000fee0000000200 */
[----:B----4-:R-:W-:Y:S08]  /*39a0*/  HMMA.16816.F32.BF16 R140, R16, R48, R88 ;  /* 0x00000030108c723c */ /* 0x010ff00000041858 */
[----:B------:R-:W-:Y:S01]  /*39b0*/  HMMA.16816.F32.BF16 R12, R12, R26, RZ ;  /* 0x0000001a0c0c723c */ /* 0x000fe200000418ff */
[----:B------:R-:W-:Y:S07]  /*39c0*/  LDSM.16.M88.4 R24, [R192+0x2000] ;  /* 0x00200000c018783b */ /* 0x000fee0000000200 */
[C---:B------:R-:W-:Y:S01]  /*39d0*/  HMMA.16816.F32.BF16 R128, R16.reuse, R36, R44 ;  /* 0x000000241080723c */ /* 0x040fe2000004182c */
[----:B------:R-:W-:Y:S07]  /*39e0*/  LDSM.16.M88.4 R44, [R195] ;  /* 0x00000000c32c783b */ /* 0x000fee0000000200 */
[C---:B------:R-:W-:Y:S08]  /*39f0*/  HMMA.16816.F32.BF16 R136, R16.reuse, R38, R64 ;  /* 0x000000261088723c */ /* 0x040ff00000041840 */
[C---:B------:R-:W-:Y:S08]  /*3a00*/  HMMA.16816.F32.BF16 R132, R16.reuse, R50, R84 ;  /* 0x000000321084723c */ /* 0x040ff00000041854 */
[C---:B------:R-:W-:Y:S08]  /*3a10*/  HMMA.16816.F32.BF16 R120, R16.reuse, R52, R68 ;  /* 0x000000341078723c */ /* 0x040ff00000041844 */
[C---:B------:R-:W-:Y:S08]  /*3a20*/  HMMA.16816.F32.BF16 R108, R16.reuse, R56, R80 ;  /* 0x00000038106c723c */ /* 0x040ff00000041850 */
[C---:B------:R-:W-:Y:S08]  /*3a30*/  HMMA.16816.F32.BF16 R104, R16.reuse, R58, R76 ;  /* 0x0000003a1068723c */ /* 0x040ff0000004184c */
[----:B------:R-:W-:Y:S01]  /*3a40*/  HMMA.16816.F32.BF16 R88, R16, R54, R60 ;  /* 0x000000361058723c */ /* 0x000fe2000004183c */
[----:B------:R-:W2:Y:S07]  /*3a50*/  LDSM.16.M88.4 R16, [R192] ;  /* 0x00000000c010783b */ /* 0x000eae0000000200 */
[C---:B-1----:R-:W-:Y:S08]  /*3a60*/  HMMA.16816.F32.BF16 R84, R20.reuse, R36, R96 ;  /* 0x000000241454723c */ /* 0x042ff00000041860 */
[C---:B------:R-:W-:Y:S01]  /*3a70*/  HMMA.16816.F32.BF16 R92, R20.reuse, R38, R92 ;  /* 0x00000026145c723c */ /* 0x040fe2000004185c */
[----:B------:R-:W1:Y:S07]  /*3a80*/  LDSM.16.M88.4 R36, [R195+0x800] ;  /* 0x00080000c324783b */ /* 0x000e6e0000000200 */
[C---:B------:R-:W-:Y:S01]  /*3a90*/  HMMA.16816.F32.BF16 R80, R20.reuse, R48, R8 ;  /* 0x000000301450723c */ /* 0x040fe20000041808 */
[----:B------:R-:W-:Y:S07]  /*3aa0*/  LDSM.16.M88.4 R8, [R193+0x2000] ;  /* 0x00200000c108783b */ /* 0x000fee0000000200 */
[C---:B------:R-:W-:Y:S01]  /*3ab0*/  HMMA.16816.F32.BF16 R76, R20.reuse, R50, R100 ;  /* 0x00000032144c723c */ /* 0x040fe20000041864 */
[----:B------:R-:W-:Y:S07]  /*3ac0*/  LDSM.16.M88.4 R48, [R189] ;  /* 0x00000000bd30783b */ /* 0x000fee0000000200 */
[C---:B------:R-:W-:Y:S08]  /*3ad0*/  HMMA.16816.F32.BF16 R68, R20.reuse, R52, R112 ;  /* 0x000000341444723c */ /* 0x040ff00000041870 */
[C---:B------:R-:W-:Y:S08]  /*3ae0*/  HMMA.16816.F32.BF16 R64, R20.reuse, R56, R116 ;  /* 0x000000381440723c */ /* 0x040ff00000041874 */
[C---:B------:R-:W-:Y:S08]  /*3af0*/  HMMA.16816.F32.BF16 R60, R20.reuse, R58, R124 ;  /* 0x0000003a143c723c */ /* 0x040ff0000004187c */
[----:B------:R-:W-:Y:S01]  /*3b00*/  HMMA.16816.F32.BF16 R20, R20, R54, R12 ;  /* 0x000000361414723c */ /* 0x000fe2000004180c */
[----:B------:R-:W3:Y:S07]  /*3b10*/  LDSM.16.M88.4 R12, [R193] ;  /* 0x00000000c10c783b */ /* 0x000eee0000000200 */
[C---:B--2---:R-:W-:Y:S08]  /*3b20*/  HMMA.16816.F32.BF16 R56, R16.reuse, R44, R84 ;  /* 0x0000002c1038723c */ /* 0x044ff00000041854 */
[----:B------:R-:W-:Y:S08]  /*3b30*/  HMMA.16816.F32.BF16 R92, R16, R46, R92 ;  /* 0x0000002e105c723c */ /* 0x000ff0000004185c */
[----:B------:R-:W-:Y:S08]  /*3b40*/  HMMA.16816.F32.BF16 R52, R24, R44, R128 ;  /* 0x0000002c1834723c */ /* 0x000ff00000041880 */
[C---:B-1----:R-:W-:Y:S08]  /*3b50*/  HMMA.16816.F32.BF16 R80, R16.reuse, R36, R80 ;  /* 0x000000241050723c */ /* 0x042ff00000041850 */
[C---:B------:R-:W-:Y:S08]  /*3b60*/  HMMA.16816.F32.BF16 R76, R16.reuse, R38, R76 ;  /* 0x00000026104c723c */ /* 0x040ff0000004184c */
[C---:B------:R-:W-:Y:S08]  /*3b70*/  HMMA.16816.F32.BF16 R64, R16.reuse, R32, R64 ;  /* 0x000000201040723c */ /* 0x040ff00000041840 */
[C---:B------:R-:W-:Y:S08]  /*3b80*/  HMMA.16816.F32.BF16 R60, R16.reuse, R34, R60 ;  /* 0x00000022103c723c */ /* 0x040ff0000004183c */
[C---:B------:R-:W-:Y:S08]  /*3b90*/  HMMA.16816.F32.BF16 R68, R16.reuse, R28, R68 ;  /* 0x0000001c1044723c */ /* 0x040ff00000041844 */
[----:B------:R-:W-:Y:S07]  /*3ba0*/  HMMA.16816.F32.BF16 R84, R16, R30, R20 ;  /* 0x0000001e1054723c */ /* 0x000fee0000041814 */
[C---:B------:R-:W-:Y:S01]  /*3bb0*/  IMAD.IADD R17, R43.reuse, 0x1, R2 ;  /* 0x000000012b117824 */ /* 0x040fe200078e0202 */
[----:B------:R-:W-:Y:S01]  /*3bc0*/  IADD3 R2, R2, 0x48, RZ ;  /* 0x0000004802027810 */ /* 0x000fe20007ffe0ff */
[C---:B------:R-:W-:Y:S01]  /*3bd0*/  IMAD.IADD R16, R43.reuse, 0x1, R5 ;  /* 0x000000012b107824 */ /* 0x040fe200078e0205 */
[C---:B------:R-:W-:Y:S01]  /*3be0*/  HMMA.16816.F32.BF16 R120, R24.reuse, R28, R120 ;  /* 0x0000001c1878723c */ /* 0x040fe20000041878 */
[--C-:B------:R-:W-:Y:S01]  /*3bf0*/  IMAD.IADD R20, R43, 0x1, R3.reuse ;  /* 0x000000012b147824 */ /* 0x100fe200078e0203 */
[----:B------:R-:W-:Y:S01]  /*3c00*/  IMNMX R202, RZ, R17, !PT ;  /* 0x00000011ffca7217 */ /* 0x000fe20007800200 */
[C---:B------:R-:W-:Y:S01]  /*3c10*/  IMAD.IADD R5, R42.reuse, 0x1, R3 ;  /* 0x000000012a057824 */ /* 0x040fe200078e0203 */
[----:B------:R-:W-:Y:S01]  /*3c20*/  IMNMX R201, RZ, R16, !PT ;  /* 0x00000010ffc97217 */ /* 0x000fe20007800200 */
[----:B------:R-:W-:Y:S01]  /*3c30*/  IMAD.IADD R3, R42, 0x1, R2 ;  /* 0x000000012a037824 */ /* 0x000fe200078e0202 */
[----:B------:R-:W1:Y:S01]  /*3c40*/  LDSM.16.M88.4 R16, [R189+0x800] ;  /* 0x00080000bd10783b */ /* 0x000e620000000200 */
[----:B------:R-:W-:Y:S01]  /*3c50*/  IMNMX R200, RZ, R20, !PT ;  /* 0x00000014ffc87217 */ /* 0x000fe20007800200 */
[----:B------:R-:W-:Y:S01]  /*3c60*/  HMMA.16816.F32.BF16 R100, R24, R30, R88 ;  /* 0x0000001e1864723c */ /* 0x000fe20000041858 */
[----:B------:R-:W-:-:S02]  /*3c70*/  IMNMX R203, R5, R41, PT ;  /* 0x0000002905cb7217 */ /* 0x000fc40003800200 */
[----:B------:R-:W-:-:S05]  /*3c80*/  IMNMX R206, R3, R41, PT ;  /* 0x0000002903ce7217 */ /* 0x000fca0003800200 */
[C---:B------:R-:W-:Y:S08]  /*3c90*/  HMMA.16816.F32.BF16 R96, R24.reuse, R46, R136 ;  /* 0x0000002e1860723c */ /* 0x040ff00000041888 */
[C---:B------:R-:W-:Y:S08]  /*3ca0*/  HMMA.16816.F32.BF16 R140, R24.reuse, R36, R140 ;  /* 0x00000024188c723c */ /* 0x040ff0000004188c */
[C---:B------:R-:W-:Y:S08]  /*3cb0*/  HMMA.16816.F32.BF16 R132, R24.reuse, R38, R132 ;  /* 0x000000261884723c */ /* 0x040ff00000041884 */
[C---:B------:R-:W-:Y:S08]  /*3cc0*/  HMMA.16816.F32.BF16 R108, R24.reuse, R32, R108 ;  /* 0x00000020186c723c */ /* 0x040ff0000004186c */
[----:B------:R-:W-:Y:S07]  /*3cd0*/  HMMA.16816.F32.BF16 R104, R24, R34, R104 ;  /* 0x000000221868723c */ /* 0x000fee0000041868 */
[----:B------:R-:W-:Y:S01]  /*3ce0*/  IMAD.IADD R24, R43, 0x1, R2 ;  /* 0x000000012b187824 */ /* 0x000fe200078e0202 */
[----:B---3--:R-:W-:Y:S01]  /*3cf0*/  HMMA.16816.F32.BF16 R28, R12, R48, R56 ;  /* 0x000000300c1c723c */ /* 0x008fe20000041838 */
[----:B------:R-:W-:-:S03]  /*3d00*/  IMAD R2, R40, 0x40, R148 ;  /* 0x0000004028027824 */ /* 0x000fc600078e0294 */
[----:B------:R-:W-:Y:S02]  /*3d10*/  IMNMX R199, RZ, R24, !PT ;  /* 0x00000018ffc77217 */ /* 0x000fe40007800200 */
[C---:B------:R-:W-:Y:S02]  /*3d20*/  IADD3 R3, R2.reuse, 0x1, RZ ;  /* 0x0000000102037810 */ /* 0x040fe40007ffe0ff */
[----:B------:R-:W-:Y:S01]  /*3d30*/  HMMA.16816.F32.BF16 R20, R12, R50, R92 ;  /* 0x000000320c14723c */ /* 0x000fe2000004185c */
[-C--:B------:R-:W-:Y:S02]  /*3d40*/  ISETP.GE.AND P4, PT, R2, R205.reuse, PT ;  /* 0x000000cd0200720c */ /* 0x080fe40003f86270 */
[C---:B------:R-:W-:Y:S02]  /*3d50*/  ISETP.GE.AND P0, PT, R3.reuse, R206, PT ;  /* 0x000000ce0300720c */ /* 0x040fe40003f06270 */
[C---:B------:R-:W-:Y:S02]  /*3d60*/  ISETP.GE.AND P3, PT, R3.reuse, R205, PT ;  /* 0x000000cd0300720c */ /* 0x040fe40003f66270 */
[C---:B------:R-:W-:Y:S01]  /*3d70*/  ISETP.LT.OR P0, PT, R3.reuse, R199, P0 ;  /* 0x000000c70300720c */ /* 0x040fe20000701670 */
[----:B------:R-:W-:Y:S01]  /*3d80*/  HMMA.16816.F32.BF16 R52, R8, R48, R52 ;  /* 0x000000300834723c */ /* 0x000fe20000041834 */
[----:B------:R-:W-:-:S02]  /*3d90*/  ISETP.GE.AND P2, PT, R3, R204, PT ;  /* 0x000000cc0300720c */ /* 0x000fc40003f46270 */
[----:B------:R-:W-:Y:S02]  /*3da0*/  P2R R6, PR, RZ, 0x1 ;  /* 0x00000001ff067803 */ /* 0x000fe40000000000 */
[-C--:B------:R-:W-:Y:S02]  /*3db0*/  ISETP.LT.OR P0, PT, R2, R202.reuse, P4 ;  /* 0x000000ca0200720c */ /* 0x080fe40002701670 */
[C---:B------:R-:W-:Y:S01]  /*3dc0*/  ISETP.GE.AND P1, PT, R3.reuse, R203, PT ;  /* 0x000000cb0300720c */ /* 0x040fe20003f26270 */
[----:B------:R-:W-:Y:S01]  /*3dd0*/  HMMA.16816.F32.BF16 R48, R8, R50, R96 ;  /* 0x000000320830723c */ /* 0x000fe20000041860 */
[----:B------:R-:W-:Y:S02]  /*3de0*/  FSEL R95, R28, -INF , !P0 ;  /* 0xff8000001c5f7808 */ /* 0x000fe40004000000 */
[C---:B------:R-:W-:Y:S02]  /*3df0*/  ISETP.LT.OR P3, PT, R3.reuse, R202, P3 ;  /* 0x000000ca0300720c */ /* 0x040fe40001f61670 */
[----:B------:R-:W-:-:S02]  /*3e00*/  ISETP.LT.OR P5, PT, R3, R201, P2 ;  /* 0x000000c90300720c */ /* 0x000fc400017a1670 */
[----:B------:R-:W-:Y:S01]  /*3e10*/  ISETP.LT.OR P6, PT, R3, R200, P1 ;  /* 0x000000c80300720c */ /* 0x000fe20000fc1670 */
[C---:B-1----:R-:W-:Y:S01]  /*3e20*/  HMMA.16816.F32.BF16 R32, R8.reuse, R16, R140 ;  /* 0x000000100820723c */ /* 0x042fe2000004188c */
[C---:B------:R-:W-:Y:S02]  /*3e30*/  ISETP.GE.AND P0, PT, R2.reuse, R204, PT ;  /* 0x000000cc0200720c */ /* 0x040fe40003f06270 */
[C---:B------:R-:W-:Y:S02]  /*3e40*/  IADD3 R3, R2.reuse, 0x9, RZ ;  /* 0x0000000902037810 */ /* 0x040fe40007ffe0ff */
[C---:B------:R-:W-:Y:S02]  /*3e50*/  ISETP.LT.OR P0, PT, R2.reuse, R201, P0 ;  /* 0x000000c90200720c */ /* 0x040fe40000701670 */
[----:B------:R-:W-:Y:S01]  /*3e60*/  IADD3 R5, R2, 0x8, RZ ;  /* 0x0000000802057810 */ /* 0x000fe20007ffe0ff */
[----:B------:R-:W-:Y:S01]  /*3e70*/  HMMA.16816.F32.BF16 R36, R8, R18, R132 ;  /* 0x000000120824723c */ /* 0x000fe20000041884 */
[----:B------:R-:W-:-:S02]  /*3e80*/  ISETP.GE.AND P1, PT, R3, R205, PT ;  /* 0x000000cd0300720c */ /* 0x000fc40003f26270 */
[----:B------:R-:W-:Y:S02]  /*3e90*/  FSEL R117, R30, -INF , !P0 ;  /* 0xff8000001e757808 */ /* 0x000fe40004000000 */
[----:B------:R-:W-:Y:S02]  /*3ea0*/  ISETP.GE.AND P2, PT, R5, R205, PT ;  /* 0x000000cd0500720c */ /* 0x000fe40003f46270 */
[-C--:B------:R-:W-:Y:S01]  /*3eb0*/  ISETP.LT.OR P1, PT, R3, R202.reuse, P1 ;  /* 0x000000ca0300720c */ /* 0x080fe20000f21670 */
[----:B------:R-:W-:Y:S01]  /*3ec0*/  HMMA.16816.F32.BF16 R24, R12, R18, R76 ;  /* 0x000000120c18723c */ /* 0x000fe2000004184c */
[----:B------:R-:W-:Y:S02]  /*3ed0*/  ISETP.GE.AND P0, PT, R2, R203, PT ;  /* 0x000000cb0200720c */ /* 0x000fe40003f06270 */
[----:B------:R-:W-:Y:S02]  /*3ee0*/  ISETP.LT.OR P2, PT, R5, R202, P2 ;  /* 0x000000ca0500720c */ /* 0x000fe40001741670 */
[----:B------:R-:W-:-:S02]  /*3ef0*/  FSEL R115, R21, -INF , !P1 ;  /* 0xff80000015737808 */ /* 0x000fc40004800000 */
[----:B------:R-:W-:Y:S02]  /*3f00*/  ISETP.LT.OR P0, PT, R2, R200, P0 ;  /* 0x000000c80200720c */ /* 0x000fe40000701670 */
[C---:B------:R-:W-:Y:S02]  /*3f10*/  ISETP.GE.AND P4, PT, R5.reuse, R204, PT ;  /* 0x000000cc0500720c */ /* 0x040fe40003f86270 */
[----:B------:R-:W-:Y:S02]  /*3f20*/  ISETP.GE.AND P1, PT, R5, R206, PT ;  /* 0x000000ce0500720c */ /* 0x000fe40003f26270 */
[----:B------:R-:W-:Y:S02]  /*3f30*/  FSEL R112, R29, -INF , !P3 ;  /* 0xff8000001d707808 */ /* 0x000fe40005800000 */
[----:B------:R-:W-:Y:S02]  /*3f40*/  FSEL R119, R31, -INF , !P5 ;  /* 0xff8000001f777808 */ /* 0x000fe40006800000 */
[----:B------:R-:W-:Y:S01]  /*3f50*/  HMMA.16816.F32.BF16 R28, R12, R16, R80 ;  /* 0x000000100c1c723c */ /* 0x000fe20000041850 */
[----:B------:R-:W-:Y:S01]  /*3f60*/  FSEL R114, R20, -INF , !P2 ;  /* 0xff80000014727808 */ /* 0x000fe20005000000 */
[----:B------:R-:W-:Y:S01]  /*3f70*/  LDSM.16.M88.4 R16, [R189+0x1800] ;  /* 0x00180000bd10783b */ /* 0x000fe20000000200 */
[----:B------:R-:W-:-:S02]  /*3f80*/  ISETP.GE.AND P3, PT, R5, R203, PT ;  /* 0x000000cb0500720c */ /* 0x000fc40003f66270 */
[----:B------:R-:W-:Y:S02]  /*3f90*/  FSEL R44, R52, -INF , !P0 ;  /* 0xff800000342c7808 */ /* 0x000fe40004000000 */
[C---:B------:R-:W-:Y:S02]  /*3fa0*/  ISETP.LT.OR P2, PT, R5.reuse, R201, P4 ;  /* 0x000000c90500720c */ /* 0x040fe40002741670 */
[----:B------:R-:W-:Y:S02]  /*3fb0*/  ISETP.LT.OR P1, PT, R5, R199, P1 ;  /* 0x000000c70500720c */ /* 0x000fe40000f21670 */
[----:B------:R-:W-:Y:S02]  /*3fc0*/  ISETP.GE.AND P0, PT, R3, R206, PT ;  /* 0x000000ce0300720c */ /* 0x000fe40003f06270 */
[----:B------:R-:W-:Y:S02]  /*3fd0*/  ISETP.LT.OR P4, PT, R5, R200, P3 ;  /* 0x000000c80500720c */ /* 0x000fe40001f81670 */
[----:B------:R-:W-:-:S02]  /*3fe0*/  P2R R5, PR, RZ, 0x2 ;  /* 0x00000002ff057803 */ /* 0x000fc40000000000 */
[C---:B------:R-:W-:Y:S02]  /*3ff0*/  ISETP.GE.AND P3, PT, R3.reuse, R204, PT ;  /* 0x000000cc0300720c */ /* 0x040fe40003f66270 */
[----:B------:R-:W-:Y:S02]  /*4000*/  FSEL R116, R22, -INF , !P2 ;  /* 0xff80000016747808 */ /* 0x000fe40005000000 */
[C---:B------:R-:W-:Y:S02]  /*4010*/  ISETP.LT.OR P0, PT, R3.reuse, R199, P0 ;  /* 0x000000c70300720c */ /* 0x040fe40000701670 */
[----:B------:R-:W-:Y:S02]  /*4020*/  ISETP.GE.AND P2, PT, R3, R203, PT ;  /* 0x000000cb0300720c */ /* 0x000fe40003f46270 */
[----:B------:R-:W-:Y:S02]  /*4030*/  ISETP.GE.AND P1, PT, R2, R206, PT ;  /* 0x000000ce0200720c */ /* 0x000fe40003f26270 */
[----:B------:R-:W-:-:S02]  /*4040*/  ISETP.NE.AND P5, PT, R6, RZ, PT ;  /* 0x000000ff0600720c */ /* 0x000fc40003fa5270 */
[----:B------:R-:W-:Y:S02]  /*4050*/  FSEL R45, R53, -INF , !P6 ;  /* 0xff800000352d7808 */ /* 0x000fe40007000000 */
[----:B------:R-:W-:Y:S02]  /*4060*/  ISETP.LT.OR P3, PT, R3, R201, P3 ;  /* 0x000000c90300720c */ /* 0x000fe40001f61670 */
[----:B------:R-:W-:Y:S02]  /*4070*/  P2R R6, PR, RZ, 0x1 ;  /* 0x00000001ff067803 */ /* 0x000fe40000000000 */
[----:B------:R-:W-:Y:S02]  /*4080*/  ISETP.NE.AND P6, PT, R5, RZ, PT ;  /* 0x000000ff0500720c */ /* 0x000fe40003fc5270 */
[----:B------:R-:W-:Y:S02]  /*4090*/  ISETP.LT.OR P2, PT, R3, R200, P2 ;  /* 0x000000c80300720c */ /* 0x000fe40001741670 */
[----:B------:R-:W-:-:S02]  /*40a0*/  ISETP.LT.OR P0, PT, R2, R199, P1 ;  /* 0x000000c70200720c */ /* 0x000fc40000f01670 */
[C---:B------:R-:W-:Y:S02]  /*40b0*/  IADD3 R5, R2.reuse, 0x10, RZ ;  /* 0x0000001002057810 */ /* 0x040fe40007ffe0ff */
[----:B------:R-:W-:Y:S02]  /*40c0*/  IADD3 R3, R2, 0x11, RZ ;  /* 0x0000001102037810 */ /* 0x000fe40007ffe0ff */
[----:B------:R-:W-:Y:S02]  /*40d0*/  FSEL R113, R23, -INF , !P3 ;  /* 0xff80000017717808 */ /* 0x000fe40005800000 */
[----:B------:R-:W-:Y:S01]  /*40e0*/  FSEL R56, R54, -INF , !P0 ;  /* 0xff80000036387808 */ /* 0x000fe20004000000 */
[----:B------:R-:W1:Y:S01]  /*40f0*/  LDSM.16.M88.4 R20, [R189+0x1000] ;  /* 0x00100000bd14783b */ /* 0x000e620000000200 */
[----:B------:R-:W-:Y:S01]  /*4100*/  ISETP.GE.AND P1, PT, R5, R205, PT ;  /* 0x000000cd0500720c */ /* 0x000fe20003f26270 */
[----:B------:R-:W-:-:S04]  /*4110*/  DEPBAR.LE SB0, 0x0 ;  /* 0x000080000000791a */ /* 0x000fc80000000000 */
[----:B------:R-:W-:Y:S02]  /*4120*/  ISETP.GE.AND P0, PT, R3, R205, PT ;  /* 0x000000cd0300720c */ /* 0x000fe40003f06270 */
[-C--:B------:R-:W-:Y:S02]  /*4130*/  ISETP.LT.OR P1, PT, R5, R202.reuse, P1 ;  /* 0x000000ca0500720c */ /* 0x080fe40000f21670 */
[----:B------:R-:W-:Y:S02]  /*4140*/  ISETP.LT.OR P0, PT, R3, R202, P0 ;  /* 0x000000ca0300720c */ /* 0x000fe40000701670 */
[----:B------:R-:W-:Y:S02]  /*4150*/  FSEL R47, R49, -INF , !P2 ;  /* 0xff800000312f7808 */ /* 0x000fe40005000000 */
[----:B------:R-:W-:Y:S02]  /*4160*/  FSEL R118, R28, -INF , !P1 ;  /* 0xff8000001c767808 */ /* 0x000fe40004800000 */
[----:B------:R-:W-:-:S02]  /*4170*/  FSEL R124, R29, -INF , !P0 ;  /* 0xff8000001d7c7808 */ /* 0x000fc40004000000 */
[----:B------:R-:W-:Y:S02]  /*4180*/  FSEL R74, R55, -INF , !P5 ;  /* 0xff800000374a7808 */ /* 0x000fe40006800000 */
[----:B------:R-:W-:Y:S02]  /*4190*/  FSEL R46, R48, -INF , !P4 ;  /* 0xff800000302e7808 */ /* 0x000fe40006000000 */
[----:B------:R-:W-:Y:S01]  /*41a0*/  ISETP.GE.AND P2, PT, R5, R206, PT ;  /* 0x000000ce0500720c */ /* 0x000fe20003f46270 */
[----:B------:R-:W-:Y:S01]  /*41b0*/  BAR.SYNC.DEFER_BLOCKING 0x0 ;  /* 0x0000000000007b1d */ /* 0x000fe20000010000 */
[C---:B------:R-:W-:Y:S02]  /*41c0*/  ISETP.GE.AND P0, PT, R3.reuse, R204, PT ;  /* 0x000000cc0300720c */ /* 0x040fe40003f06270 */
[C---:B------:R-:W-:Y:S02]  /*41d0*/  ISETP.GE.AND P3, PT, R3.reuse, R203, PT ;  /* 0x000000cb0300720c */ /* 0x040fe40003f66270 */
[----:B------:R-:W-:-:S02]  /*41e0*/  ISETP.GE.AND P1, PT, R3, R206, PT ;  /* 0x000000ce0300720c */ /* 0x000fc40003f26270 */
[C---:B------:R-:W-:Y:S02]  /*41f0*/  ISETP.GE.AND P5, PT, R5.reuse, R204, PT ;  /* 0x000000cc0500720c */ /* 0x040fe40003fa6270 */
[C---:B------:R-:W-:Y:S02]  /*4200*/  ISETP.GE.AND P4, PT, R5.reuse, R203, PT ;  /* 0x000000cb0500720c */ /* 0x040fe40003f86270 */
[----:B------:R-:W-:Y:S02]  /*4210*/  FSEL R50, R50, -INF , !P6 ;  /* 0xff80000032327808 */ /* 0x000fe40007000000 */
[----:B------:R-:W-:Y:S02]  /*4220*/  ISETP.LT.OR P6, PT, R5, R199, P2 ;  /* 0x000000c70500720c */ /* 0x000fe400017c1670 */
[C---:B------:R-:W-:Y:S02]  /*4230*/  ISETP.LT.OR P0, PT, R3.reuse, R201, P0 ;  /* 0x000000c90300720c */ /* 0x040fe40000701670 */
[C---:B------:R-:W-:Y:S01]  /*4240*/  ISETP.LT.OR P3, PT, R3.reuse, R200, P3 ;  /* 0x000000c80300720c */ /* 0x040fe20001f61670 */
[----:B-1----:R-:W-:Y:S01]  /*4250*/  HMMA.16816.F32.BF16 R40, R8, R20, R108 ;  /* 0x000000140828723c */ /* 0x002fe2000004186c */
[----:B------:R-:W-:-:S02]  /*4260*/  ISETP.LT.OR P1, PT, R3, R199, P1 ;  /* 0x000000c70300720c */ /* 0x000fc40000f21670 */
[C---:B------:R-:W-:Y:S02]  /*4270*/  ISETP.LT.OR P5, PT, R5.reuse, R201, P5 ;  /* 0x000000c90500720c */ /* 0x040fe40002fa1670 */
[----:B------:R-:W-:Y:S02]  /*4280*/  ISETP.LT.OR P4, PT, R5, R200, P4 ;  /* 0x000000c80500720c */ /* 0x000fe40002781670 */
[----:B------:R-:W-:Y:S02]  /*4290*/  ISETP.NE.AND P2, PT, R6, RZ, PT ;  /* 0x000000ff0600720c */ /* 0x000fe40003f45270 */
[C---:B------:R-:W-:Y:S02]  /*42a0*/  IADD3 R3, R2.reuse, 0x19, RZ ;  /* 0x0000001902037810 */ /* 0x040fe40007ffe0ff */
[----:B------:R-:W-:Y:S02]  /*42b0*/  IADD3 R5, R2, 0x18, RZ ;  /* 0x0000001802057810 */ /* 0x000fe40007ffe0ff */
[----:B------:R-:W-:-:S02]  /*42c0*/  FSEL R148, R31, -INF , !P0 ;  /* 0xff8000001f947808 */ /* 0x000fc40004000000 */
[----:B------:R-:W-:Y:S02]  /*42d0*/  FSEL R51, R51, -INF , !P2 ;  /* 0xff80000033337808 */ /* 0x000fe40005000000 */
[----:B------:R-:W-:Y:S02]  /*42e0*/  ISETP.GE.AND P0, PT, R3, R203, PT ;  /* 0x000000cb0300720c */ /* 0x000fe40003f06270 */
[----:B------:R-:W-:Y:S02]  /*42f0*/  P2R R6, PR, RZ, 0x2 ;  /* 0x00000002ff067803 */ /* 0x000fe40000000000 */
[C---:B------:R-:W-:Y:S02]  /*4300*/  ISETP.GE.AND P2, PT, R5.reuse, R205, PT ;  /* 0x000000cd0500720c */ /* 0x040fe40003f46270 */
[----:B------:R-:W-:Y:S02]  /*4310*/  ISETP.GE.AND P1, PT, R5, R203, PT ;  /* 0x000000cb0500720c */ /* 0x000fe40003f26270 */
[----:B------:R-:W-:-:S02]  /*4320*/  ISETP.LT.OR P0, PT, R3, R200, P0 ;  /* 0x000000c80300720c */ /* 0x000fc40000701670 */
[----:B------:R-:W-:Y:S02]  /*4330*/  FSEL R49, R33, -INF , !P3 ;  /* 0xff80000021317808 */ /* 0x000fe40005800000 */
[C---:B------:R-:W-:Y:S02]  /*4340*/  ISETP.LT.OR P2, PT, R5.reuse, R202, P2 ;  /* 0x000000ca0500720c */ /* 0x040fe40001741670 */
[C---:B------:R-:W-:Y:S02]  /*4350*/  ISETP.LT.OR P1, PT, R5.reuse, R200, P1 ;  /* 0x000000c80500720c */ /* 0x040fe40000f21670 */
[----:B------:R-:W-:Y:S02]  /*4360*/  ISETP.GE.AND P3, PT, R5, R204, PT ;  /* 0x000000cc0500720c */ /* 0x000fe40003f66270 */
[----:B------:R-:W-:Y:S02]  /*4370*/  FSEL R37, R37, -INF , !P0 ;  /* 0xff80000025257808 */ /* 0x000fe40004000000 */
[----:B------:R-:W-:-:S02]  /*4380*/  P2R R7, PR, RZ, 0x4 ;  /* 0x00000004ff077803 */ /* 0x000fc40000000000 */
[----:B------:R-:W-:Y:S02]  /*4390*/  ISETP.GE.AND P0, PT, R5, R206, PT ;  /* 0x000000ce0500720c */ /* 0x000fe40003f06270 */
[----:B------:R-:W-:Y:S02]  /*43a0*/  FSEL R48, R32, -INF , !P4 ;  /* 0xff80000020307808 */ /* 0x000fe40006000000 */
[----:B------:R-:W-:Y:S02]  /*43b0*/  FSEL R36, R36, -INF , !P1 ;  /* 0xff80000024247808 */ /* 0x000fe40004800000 */
[----:B------:R-:W-:Y:S02]  /*43c0*/  ISETP.GE.AND P2, PT, R3, R204, PT ;  /* 0x000000cc0300720c */ /* 0x000fe40003f46270 */
[----:B------:R-:W-:Y:S02]  /*43d0*/  ISETP.LT.OR P3, PT, R5, R201, P3 ;  /* 0x000000c90500720c */ /* 0x000fe40001f61670 */
[----:B------:R-:W-:-:S02]  /*43e0*/  ISETP.GE.AND P4, PT, R3, R205, PT ;  /* 0x000000cd0300720c */ /* 0x000fc40003f86270 */
[----:B------:R-:W-:Y:S02]  /*43f0*/  ISETP.GE.AND P1, PT, R3, R206, PT ;  /* 0x000000ce0300720c */ /* 0x000fe40003f26270 */
[----:B------:R-:W-:Y:S02]  /*4400*/  FSEL R125, R30, -INF , !P5 ;  /* 0xff8000001e7d7808 */ /* 0x000fe40006800000 */
[----:B------:R-:W-:Y:S01]  /*4410*/  FSEL R88, R34, -INF , !P6 ;  /* 0xff80000022587808 */ /* 0x000fe20007000000 */
[----:B------:R-:W-:Y:S01]  /*4420*/  HMMA.16816.F32.BF16 R28, R12, R20, R64 ;  /* 0x000000140c1c723c */ /* 0x000fe20000041840 */
[----:B------:R-:W-:Y:S02]  /*4430*/  ISETP.LT.OR P5, PT, R5, R199, P0 ;  /* 0x000000c70500720c */ /* 0x000fe400007a1670 */
[----:B------:R-:W-:Y:S02]  /*4440*/  P2R R5, PR, RZ, 0x8 ;  /* 0x00000008ff057803 */ /* 0x000fe40000000000 */
[----:B------:R-:W-:-:S02]  /*4450*/  ISETP.LT.OR P6, PT, R3, R201, P2 ;  /* 0x000000c90300720c */ /* 0x000fc400017c1670 */
[C---:B------:R-:W-:Y:S02]  /*4460*/  ISETP.LT.OR P0, PT, R3.reuse, R202, P4 ;  /* 0x000000ca0300720c */ /* 0x040fe40002701670 */
[----:B------:R-:W-:Y:S02]  /*4470*/  ISETP.NE.AND P2, PT, R6, RZ, PT ;  /* 0x000000ff0600720c */ /* 0x000fe40003f45270 */
[----:B------:R-:W-:Y:S02]  /*4480*/  ISETP.LT.OR P3, PT, R3, R199, P1 ;  /* 0x000000c70300720c */ /* 0x000fe40000f61670 */
[----:B------:R-:W-:Y:S02]  /*4490*/  IADD3 R3, R2, 0x20, RZ ;  /* 0x0000002002037810 */ /* 0x000fe40007ffe0ff */
[----:B------:R-:W-:Y:S02]  /*44a0*/  FSEL R94, R35, -INF , !P2 ;  /* 0xff800000235e7808 */ /* 0x000fe40005000000 */
[----:B------:R-:W-:Y:S01]  /*44b0*/  ISETP.GE.AND P2, PT, R3, R204, PT ;  /* 0x000000cc0300720c */ /* 0x000fe20003f46270 */
[----:B------:R-:W-:Y:S01]  /*44c0*/  HMMA.16816.F32.BF16 R32, R12, R16, R68 ;  /* 0x000000100c20723c */ /* 0x000fe20000041844 */
[----:B------:R-:W-:-:S02]  /*44d0*/  ISETP.NE.AND P4, PT, R7, RZ, PT ;  /* 0x000000ff0700720c */ /* 0x000fc40003f85270 */
[----:B------:R-:W-:Y:S02]  /*44e0*/  FSEL R38, R38, -INF , !P5 ;  /* 0xff80000026267808 */ /* 0x000fe40006800000 */
[----:B------:R-:W-:Y:S02]  /*44f0*/  ISETP.LT.OR P5, PT, R3, R201, P2 ;  /* 0x000000c90300720c */ /* 0x000fe400017a1670 */
[----:B------:R-:W-:Y:S02]  /*4500*/  ISETP.NE.AND P2, PT, R5, RZ, PT ;  /* 0x000000ff0500720c */ /* 0x000fe40003f45270 */
[----:B------:R-:W-:Y:S02]  /*4510*/  FSEL R108, R24, -INF , !P4 ;  /* 0xff800000186c7808 */ /* 0x000fe40006000000 */
[----:B------:R-:W-:Y:S02]  /*4520*/  FSEL R109, R25, -INF , !P0 ;  /* 0xff800000196d7808 */ /* 0x000fe40004000000 */
[----:B------:R-:W-:-:S02]  /*4530*/  ISETP.GE.AND P4, PT, R3, R205, PT ;  /* 0x000000cd0300720c */ /* 0x000fc40003f86270 */
[C---:B------:R-:W-:Y:S02]  /*4540*/  ISETP.GE.AND P1, PT, R3.reuse, R203, PT ;  /* 0x000000cb0300720c */ /* 0x040fe40003f26270 */
[----:B------:R-:W-:Y:S02]  /*4550*/  ISETP.GE.AND P0, PT, R3, R206, PT ;  /* 0x000000ce0300720c */ /* 0x000fe40003f06270 */
[----:B------:R-:W-:Y:S02]  /*4560*/  FSEL R110, R26, -INF , !P2 ;  /* 0xff8000001a6e7808 */ /* 0x000fe40005000000 */
[----:B------:R-:W-:Y:S02]  /*4570*/  FSEL R111, R27, -INF , !P6 ;  /* 0xff8000001b6f7808 */ /* 0x000fe40007000000 */
[----:B------:R-:W-:Y:S01]  /*4580*/  HMMA.16816.F32.BF16 R24, R8, R22, R104 ;  /* 0x000000160818723c */ /* 0x000fe20000041868 */
[C---:B------:R-:W-:Y:S02]  /*4590*/  ISETP.LT.OR P4, PT, R3.reuse, R202, P4 ;  /* 0x000000ca0300720c */ /* 0x040fe40002781670 */
[----:B------:R-:W-:-:S02]  /*45a0*/  ISETP.LT.OR P1, PT, R3, R200, P1 ;  /* 0x000000c80300720c */ /* 0x000fc40000f21670 */
[----:B------:R-:W-:Y:S02]  /*45b0*/  ISETP.LT.OR P0, PT, R3, R199, P0 ;  /* 0x000000c70300720c */ /* 0x000fe40000701670 */
[----:B------:R-:W-:Y:S01]  /*45c0*/  IADD3 R3, R2, 0x21, RZ ;  /* 0x0000002102037810 */ /* 0x000fe20007ffe0ff */
[C---:B------:R-:W-:Y:S01]  /*45d0*/  HMMA.16816.F32.BF16 R20, R12.reuse, R22, R60 ;  /* 0x000000160c14723c */ /* 0x040fe2000004183c */
[----:B------:R-:W-:Y:S02]  /*45e0*/  P2R R5, PR, RZ, 0x1 ;  /* 0x00000001ff057803 */ /* 0x000fe40000000000 */
[----:B------:R-:W-:Y:S02]  /*45f0*/  P2R R6, PR, RZ, 0x2 ;  /* 0x00000002ff067803 */ /* 0x000fe40000000000 */
[----:B------:R-:W-:Y:S02]  /*4600*/  ISETP.GE.AND P0, PT, R3, R204, PT ;  /* 0x000000cc0300720c */ /* 0x000fe40003f06270 */
[----:B------:R-:W-:Y:S01]  /*4610*/  FSEL R39, R39, -INF , !P3 ;  /* 0xff80000027277808 */ /* 0x000fe20005800000 */
[----:B------:R-:W-:Y:S01]  /*4620*/  HMMA.16816.F32.BF16 R12, R12, R18, R84 ;  /* 0x000000120c0c723c */ /* 0x000fe20000041854 */
[----:B------:R-:W-:-:S02]  /*4630*/  ISETP.GE.AND P1, PT, R3, R205, PT ;  /* 0x000000cd0300720c */ /* 0x000fc40003f26270 */
[C---:B------:R-:W-:Y:S02]  /*4640*/  ISETP.GE.AND P3, PT, R3.reuse, R203, PT ;  /* 0x000000cb0300720c */ /* 0x040fe40003f66270 */
[----:B------:R-:W-:Y:S02]  /*4650*/  ISETP.GE.AND P2, PT, R3, R206, PT ;  /* 0x000000ce0300720c */ /* 0x000fe40003f46270 */
[----:B------:R-:W-:Y:S02]  /*4660*/  ISETP.NE.AND P6, PT, R5, RZ, PT ;  /* 0x000000ff0500720c */ /* 0x000fe40003fc5270 */
[C---:B------:R-:W-:Y:S02]  /*4670*/  ISETP.LT.OR P0, PT, R3.reuse, R201, P0 ;  /* 0x000000c90300720c */ /* 0x040fe40000701670 */
[----:B------:R-:W-:Y:S02]  /*4680*/  ISETP.LT.OR P1, PT, R3, R202, P1 ;  /* 0x000000ca0300720c */ /* 0x000fe40000f21670 */
[----:B------:R-:W-:-:S02]  /*4690*/  IADD3 R5, R2, 0x28, RZ ;  /* 0x0000002802057810 */ /* 0x000fc40007ffe0ff */
[C---:B------:R-:W-:Y:S02]  /*46a0*/  ISETP.LT.OR P3, PT, R3.reuse, R200, P3 ;  /* 0x000000c80300720c */ /* 0x040fe40001f61670 */
[----:B------:R-:W-:Y:S02]  /*46b0*/  ISETP.LT.OR P2, PT, R3, R199, P2 ;  /* 0x000000c70300720c */ /* 0x000fe40001741670 */
[----:B------:R-:W-:Y:S02]  /*46c0*/  IADD3 R3, R2, 0x29, RZ ;  /* 0x0000002902037810 */ /* 0x000fe40007ffe0ff */
[----:B------:R-:W-:Y:S02]  /*46d0*/  FSEL R161, R28, -INF , !P4 ;  /* 0xff8000001ca17808 */ /* 0x000fe40006000000 */
[----:B------:R-:W-:Y:S02]  /*46e0*/  FSEL R170, R31, -INF , !P0 ;  /* 0xff8000001faa7808 */ /* 0x000fe40004000000 */
[----:B------:R-:W-:-:S02]  /*46f0*/  ISETP.NE.AND P4, PT, R6, RZ, PT ;  /* 0x000000ff0600720c */ /* 0x000fc40003f85270 */
[----:B------:R-:W-:Y:S02]  /*4700*/  FSEL R160, R29, -INF , !P1 ;  /* 0xff8000001da07808 */ /* 0x000fe40004800000 */
[C---:B------:R-:W-:Y:S02]  /*4710*/  ISETP.GE.AND P0, PT, R5.reuse, R203, PT ;  /* 0x000000cb0500720c */ /* 0x040fe40003f06270 */
[----:B------:R-:W-:Y:S02]  /*4720*/  P2R R6, PR, RZ, 0x4 ;  /* 0x00000004ff067803 */ /* 0x000fe40000000000 */
[----:B------:R-:W-:Y:S02]  /*4730*/  ISETP.GE.AND P1, PT, R5, R205, PT ;  /* 0x000000cd0500720c */ /* 0x000fe40003f26270 */
[----:B------:R-:W-:Y:S02]  /*4740*/  ISETP.GE.AND P2, PT, R3, R203, PT ;  /* 0x000000cb0300720c */ /* 0x000fe40003f46270 */
[----:B------:R-:W-:-:S02]  /*4750*/  FSEL R163, R30, -INF , !P5 ;  /* 0xff8000001ea37808 */ /* 0x000fc40006800000 */
[C---:B------:R-:W-:Y:S01]  /*4760*/  ISETP.LT.OR P0, PT, R5.reuse, R200, P0 ;  /* 0x000000c80500720c */ /* 0x040fe20000701670 */
[C---:B------:R-:W-:Y:S01]  /*4770*/  HMMA.16816.F32.BF16 R28, R8.reuse, R16, R120 ;  /* 0x00000010081c723c */ /* 0x040fe20000041878 */
[----:B------:R-:W-:Y:S02]  /*4780*/  ISETP.LT.OR P5, PT, R5, R202, P1 ;  /* 0x000000ca0500720c */ /* 0x000fe40000fa1670 */
[----:B------:R-:W-:Y:S02]  /*4790*/  FSEL R127, R41, -INF , !P3 ;  /* 0xff800000297f7808 */ /* 0x000fe40005800000 */
[----:B------:R-:W-:Y:S02]  /*47a0*/  ISETP.LT.OR P1, PT, R3, R200, P2 ;  /* 0x000000c80300720c */ /* 0x000fe40001721670 */
[----:B------:R-:W-:Y:S01]  /*47b0*/  ISETP.GE.AND P3, PT, R5, R204, PT ;  /* 0x000000cc0500720c */ /* 0x000fe20003f66270 */
[----:B------:R-:W-:Y:S01]  /*47c0*/  HMMA.16816.F32.BF16 R8, R8, R18, R100 ;  /* 0x000000120808723c */ /* 0x000fe20000041864 */
[----:B------:R-:W-:-:S02]  /*47d0*/  FSEL R149, R24, -INF , !P0 ;  /* 0xff80000018957808 */ /* 0x000fc40004000000 */
[----:B------:R-:W-:Y:S02]  /*47e0*/  ISETP.GE.AND P0, PT, R5, R206, PT ;  /* 0x000000ce0500720c */ /* 0x000fe40003f06270 */
[----:B------:R-:W-:Y:S02]  /*47f0*/  FSEL R126, R40, -INF , !P4 ;  /* 0xff800000287e7808 */ /* 0x000fe40006000000 */
[----:B------:R-:W-:Y:S02]  /*4800*/  FSEL R150, R25, -INF , !P1 ;  /* 0xff80000019967808 */ /* 0x000fe40004800000 */
[----:B------:R-:W-:Y:S02]  /*4810*/  ISETP.GE.AND P2, PT, R3, R204, PT ;  /* 0x000000cc0300720c */ /* 0x000fe40003f46270 */
[----:B------:R-:W-:Y:S02]  /*4820*/  ISETP.LT.OR P3, PT, R5, R201, P3 ;  /* 0x000000c90500720c */ /* 0x000fe40001f61670 */
[----:B------:R-:W-:-:S02]  /*4830*/  ISETP.GE.AND P4, PT, R3, R205, PT ;  /* 0x000000cd0300720c */ /* 0x000fc40003f86270 */
[----:B------:R-:W-:Y:S02]  /*4840*/  ISETP.GE.AND P1, PT, R3, R206, PT ;  /* 0x000000ce0300720c */ /* 0x000fe40003f26270 */
[----:B------:R-:W-:Y:S02]  /*4850*/  P2R R7, PR, RZ, 0x20 ;  /* 0x00000020ff077803 */ /* 0x000fe40000000000 */
[----:B------:R-:W-:Y:S02]  /*4860*/  FSEL R152, R42, -INF , !P6 ;  /* 0xff8000002a987808 */ /* 0x000fe40007000000 */
[----:B------:R-:W-:Y:S02]  /*4870*/  ISETP.LT.OR P5, PT, R5, R199, P0 ;  /* 0x000000c70500720c */ /* 0x000fe400007a1670 */
[----:B------:R-:W-:Y:S02]  /*4880*/  P2R R5, PR, RZ, 0x8 ;  /* 0x00000008ff057803 */ /* 0x000fe40000000000 */
[----:B------:R-:W-:-:S02]  /*4890*/  ISETP.LT.OR P6, PT, R3, R201, P2 ;  /* 0x000000c90300720c */ /* 0x000fc400017c1670 */
[C---:B------:R-:W-:Y:S02]  /*48a0*/  ISETP.LT.OR P0, PT, R3.reuse, R202, P4 ;  /* 0x000000ca0300720c */ /* 0x040fe40002701670 */
[----:B------:R-:W-:Y:S02]  /*48b0*/  ISETP.NE.AND P2, PT, R6, RZ, PT ;  /* 0x000000ff0600720c */ /* 0x000fe40003f45270 */
[----:B------:R-:W-:Y:S02]  /*48c0*/  ISETP.LT.OR P3, PT, R3, R199, P1 ;  /* 0x000000c70300720c */ /* 0x000fe40000f61670 */
[----:B------:R-:W-:Y:S02]  /*48d0*/  ISETP.NE.AND P4, PT, R7, RZ, PT ;  /* 0x000000ff0700720c */ /* 0x000fe40003f85270 */
[----:B------:R-:W-:Y:S02]  /*48e0*/  IADD3 R3, R2, 0x30, RZ ;  /* 0x0000003002037810 */ /* 0x000fe40007ffe0ff */
[----:B------:R-:W-:-:S02]  /*48f0*/  FSEL R151, R43, -INF , !P2 ;  /* 0xff8000002b977808 */ /* 0x000fc40005000000 */
        /* <DEDUP_REMOVED lines=8> */
[----:B------:R-:W-:Y:S02]  /*4980*/  ISETP.LT.OR P4, PT, R3, R202, P4 ;  /* 0x000000ca0300720c */ /* 0x000fe40002781670 */
[----:B------:R-:W-:Y:S02]  /*4990*/  ISETP.NE.AND P2, PT, R5, RZ, PT ;  /* 0x000000ff0500720c */ /* 0x000fe40003f45270 */
[C---:B------:R-:W-:Y:S02]  /*49a0*/  ISETP.LT.OR P1, PT, R3.reuse, R200, P1 ;  /* 0x000000c80300720c */ /* 0x040fe40000f21670 */
[----:B------:R-:W-:-:S02]  /*49b0*/  ISETP.LT.OR P0, PT, R3, R199, P0 ;  /* 0x000000c70300720c */ /* 0x000fc40000701670 */
[----:B------:R-:W-:Y:S02]  /*49c0*/  IADD3 R3, R2, 0x31, RZ ;  /* 0x0000003102037810 */ /* 0x000fe40007ffe0ff */
[----:B------:R-:W-:Y:S02]  /*49d0*/  P2R R6, PR, RZ, 0x2 ;  /* 0x00000002ff067803 */ /* 0x000fe40000000000 */
[----:B------:R-:W-:Y:S02]  /*49e0*/  P2R R5, PR, RZ, 0x1 ;  /* 0x00000001ff057803 */ /* 0x000fe40000000000 */
[----:B------:R-:W-:Y:S02]  /*49f0*/  FSEL R154, R27, -INF , !P3 ;  /* 0xff8000001b9a7808 */ /* 0x000fe40005800000 */
[----:B------:R-:W-:Y:S02]  /*4a00*/  FSEL R159, R22, -INF , !P2 ;  /* 0xff800000169f7808 */ /* 0x000fe40005000000 */
[----:B------:R-:W-:-:S02]  /*4a10*/  ISETP.GE.AND P1, PT, R3, R205, PT ;  /* 0x000000cd0300720c */ /* 0x000fc40003f26270 */
[C---:B------:R-:W-:Y:S02]  /*4a20*/  ISETP.GE.AND P0, PT, R3.reuse, R204, PT ;  /* 0x000000cc0300720c */ /* 0x040fe40003f06270 */
[C---:B------:R-:W-:Y:S02]  /*4a30*/  ISETP.GE.AND P3, PT, R3.reuse, R203, PT ;  /* 0x000000cb0300720c */ /* 0x040fe40003f66270 */
[----:B------:R-:W-:Y:S02]  /*4a40*/  ISETP.GE.AND P2, PT, R3, R206, PT ;  /* 0x000000ce0300720c */ /* 0x000fe40003f46270 */
[----:B------:R-:W-:Y:S02]  /*4a50*/  FSEL R162, R23, -INF , !P6 ;  /* 0xff80000017a27808 */ /* 0x000fe40007000000 */
[C---:B------:R-:W-:Y:S02]  /*4a60*/  ISETP.LT.OR P1, PT, R3.reuse, R202, P1 ;  /* 0x000000ca0300720c */ /* 0x040fe40000f21670 */
[----:B------:R-:W-:-:S02]  /*4a70*/  ISETP.LT.OR P0, PT, R3, R201, P0 ;  /* 0x000000c90300720c */ /* 0x000fc40000701670 */
[C---:B------:R-:W-:Y:S02]  /*4a80*/  ISETP.LT.OR P3, PT, R3.reuse, R200, P3 ;  /* 0x000000c80300720c */ /* 0x040fe40001f61670 */
[----:B------:R-:W-:Y:S02]  /*4a90*/  ISETP.LT.OR P2, PT, R3, R199, P2 ;  /* 0x000000c70300720c */ /* 0x000fe40001741670 */
[----:B------:R-:W-:Y:S02]  /*4aa0*/  ISETP.NE.AND P6, PT, R6, RZ, PT ;  /* 0x000000ff0600720c */ /* 0x000fe40003fc5270 */
[C---:B------:R-:W-:Y:S02]  /*4ab0*/  IADD3 R3, R2.reuse, 0x38, RZ ;  /* 0x0000003802037810 */ /* 0x040fe40007ffe0ff */
[----:B------:R-:W-:Y:S02]  /*4ac0*/  IADD3 R2, R2, 0x39, RZ ;  /* 0x0000003902027810 */ /* 0x000fe40007ffe0ff */
[----:B------:R-:W-:-:S02]  /*4ad0*/  FSEL R164, R28, -INF , !P6 ;  /* 0xff8000001ca47808 */ /* 0x000fc40007000000 */
[C---:B------:R-:W-:Y:S02]  /*4ae0*/  ISETP.GE.AND P6, PT, R2.reuse, R205, PT ;  /* 0x000000cd0200720c */ /* 0x040fe40003fc6270 */
[----:B------:R-:W-:Y:S02]  /*4af0*/  P2R R6, PR, RZ, 0x4 ;  /* 0x00000004ff067803 */ /* 0x000fe40000000000 */
[----:B------:R-:W-:Y:S02]  /*4b00*/  FSEL R166, R29, -INF , !P3 ;  /* 0xff8000001da67808 */ /* 0x000fe40005800000 */
[----:B------:R-:W-:Y:S02]  /*4b10*/  ISETP.LT.OR P3, PT, R2, R202, P6 ;  /* 0x000000ca0200720c */ /* 0x000fe40003761670 */
[----:B------:R-:W-:Y:S02]  /*4b20*/  FSEL R180, R35, -INF , !P0 ;  /* 0xff80000023b47808 */ /* 0x000fe40004000000 */
[----:B------:R-:W-:-:S02]  /*4b30*/  ISETP.NE.AND P6, PT, R6, RZ, PT ;  /* 0x000000ff0600720c */ /* 0x000fc40003fc5270 */
[----:B------:R-:W-:Y:S02]  /*4b40*/  FSEL R174, R33, -INF , !P1 ;  /* 0xff80000021ae7808 */ /* 0x000fe40004800000 */
[C---:B------:R-:W-:Y:S02]  /*4b50*/  ISETP.GE.AND P0, PT, R3.reuse, R203, PT ;  /* 0x000000cb0300720c */ /* 0x040fe40003f06270 */
[----:B------:R-:W-:Y:S02]  /*4b60*/  ISETP.GE.AND P1, PT, R3, R205, PT ;  /* 0x000000cd0300720c */ /* 0x000fe40003f26270 */
[----:B------:R-:W-:Y:S02]  /*4b70*/  ISETP.GE.AND P2, PT, R2, R203, PT ;  /* 0x000000cb0200720c */ /* 0x000fe40003f46270 */
[----:B------:R-:W-:Y:S02]  /*4b80*/  FSEL R169, R31, -INF , !P6 ;  /* 0xff8000001fa97808 */ /* 0x000fe40007000000 */
[----:B------:R-:W-:-:S02]  /*4b90*/  FSEL R176, R32, -INF , !P4 ;  /* 0xff80000020b07808 */ /* 0x000fc40006000000 */
[----:B------:R-:W-:Y:S02]  /*4ba0*/  FSEL R179, R34, -INF , !P5 ;  /* 0xff80000022b37808 */ /* 0x000fe40006800000 */
[----:B------:R-:W-:Y:S02]  /*4bb0*/  ISETP.LT.OR P0, PT, R3, R200, P0 ;  /* 0x000000c80300720c */ /* 0x000fe40000701670 */
[----:B------:R-:W-:Y:S02]  /*4bc0*/  ISETP.GT.AND P6, PT, R75, UR18, PT ;  /* 0x000000124b007c0c */ /* 0x000fe4000bfc4270 */
[----:B------:R-:W-:Y:S02]  /*4bd0*/  ISETP.NE.AND P4, PT, R5, RZ, PT ;  /* 0x000000ff0500720c */ /* 0x000fe40003f85270 */
[----:B------:R-:W-:Y:S02]  /*4be0*/  ISETP.LT.OR P5, PT, R3, R202, P1 ;  /* 0x000000ca0300720c */ /* 0x000fe40000fa1670 */
[----:B------:R-:W-:-:S02]  /*4bf0*/  ISETP.LT.OR P1, PT, R2, R200, P2 ;  /* 0x000000c80200720c */ /* 0x000fc40001721670 */
[C---:B------:R-:W-:Y:S02]  /*4c00*/  ISETP.GE.AND P2, PT, R3.reuse, R204, PT ;  /* 0x000000cc0300720c */ /* 0x040fe40003f46270 */
[----:B------:R-:W-:Y:S02]  /*4c10*/  FSEL R165, R8, -INF , !P0 ;  /* 0xff80000008a57808 */ /* 0x000fe40004000000 */
[-C--:B------:R-:W-:Y:S02]  /*4c20*/  ISETP.GE.AND P0, PT, R3, R206.reuse, PT ;  /* 0x000000ce0300720c */ /* 0x080fe40003f06270 */
[----:B------:R-:W-:Y:S02]  /*4c30*/  FSEL R168, R30, -INF , !P4 ;  /* 0xff8000001ea87808 */ /* 0x000fe40006000000 */
[----:B------:R-:W-:Y:S02]  /*4c40*/  FSEL R167, R9, -INF , !P1 ;  /* 0xff80000009a77808 */ /* 0x000fe40004800000 */
[----:B------:R-:W-:-:S02]  /*4c50*/  ISETP.GE.AND P4, PT, R2, R206, PT ;  /* 0x000000ce0200720c */ /* 0x000fc40003f86270 */
[----:B------:R-:W-:Y:S02]  /*4c60*/  P2R R5, PR, RZ, 0x20 ;  /* 0x00000020ff057803 */ /* 0x000fe40000000000 */
[C---:B------:R-:W-:Y:S02]  /*4c70*/  ISETP.GE.AND P1, PT, R2.reuse, R204, PT ;  /* 0x000000cc0200720c */ /* 0x040fe40003f26270 */
[C---:B------:R-:W-:Y:S02]  /*4c80*/  ISETP.LT.OR P5, PT, R3.reuse, R201, P2 ;  /* 0x000000c90300720c */ /* 0x040fe400017a1670 */
[-C--:B------:R-:W-:Y:S02]  /*4c90*/  ISETP.LT.OR P2, PT, R3, R199.reuse, P0 ;  /* 0x000000c70300720c */ /* 0x080fe40000741670 */
[C---:B------:R-:W-:Y:S02]  /*4ca0*/  ISETP.LT.OR P0, PT, R2.reuse, R199, P4 ;  /* 0x000000c70200720c */ /* 0x040fe40002701670 */
[----:B------:R-:W-:Y:S01]  /*4cb0*/  ISETP.LT.OR P1, PT, R2, R201, P1 ;  /* 0x000000c90200720c */ /* 0x000fe20000f21670 */
[----:B------:R-:W-:Y:S01]  /*4cc0*/  IMAD.IADD R2, R145, 0x1, R73 ;  /* 0x0000000191027824 */ /* 0x000fe200078e0249 */
[----:B------:R-:W-:-:S02]  /*4cd0*/  ISETP.NE.AND P4, PT, R5, RZ, PT ;  /* 0x000000ff0500720c */ /* 0x000fc40003f85270 */
[----:B------:R-:W-:Y:S02]  /*4ce0*/  FSEL R171, R10, -INF , !P2 ;  /* 0xff8000000aab7808 */ /* 0x000fe40005000000 */
[----:B------:R-:W-:Y:S02]  /*4cf0*/  FSEL R172, R11, -INF , !P0 ;  /* 0xff8000000bac7808 */ /* 0x000fe40004000000 */
[----:B------:R-:W-:Y:S02]  /*4d00*/  FSEL R173, R12, -INF , !P4 ;  /* 0xff8000000cad7808 */ /* 0x000fe40006000000 */
[----:B------:R-:W-:Y:S02]  /*4d10*/  FSEL R175, R13, -INF , !P3 ;  /* 0xff8000000daf7808 */ /* 0x000fe40005800000 */
[----:B------:R-:W-:Y:S02]  /*4d20*/  FSEL R177, R14, -INF , !P5 ;  /* 0xff8000000eb17808 */ /* 0x000fe40006800000 */
[----:B------:R-:W-:Y:S01]  /*4d30*/  FSEL R178, R15, -INF , !P1 ;  /* 0xff8000000fb27808 */ /* 0x000fe20004800000 */
[----:B------:R-:W-:Y:S05]  /*4d40*/  @!P6 BRA `(.L_x_1168) ;  /* 0x000003100000e947 */ /* 0x000fea0003800000 */
[----:B------:R-:W-:Y:S01]  /*4d50*/  ISETP.GE.AND P0, PT, R182, c[0x0][0x220], PT ;  /* 0x00008800b6007a0c */ /* 0x000fe20003f06270 */
[----:B------:R-:W-:Y:S01]  /*4d60*/  BSSY B0, `(.L_x_1169) ;  /* 0x000002e000007945 */ /* 0x000fe20003800000 */
[----:B------:R-:W-:-:S04]  /*4d70*/  IADD3 R8, R234, -0x2, RZ ;  /* 0xfffffffeea087810 */ /* 0x000fc80007ffe0ff */
        /* <DEDUP_REMOVED lines=44> */
.L_x_1170:
[----:B------:R-:W-:Y:S05]  /*5040*/  BSYNC B0 ;  /* 0x0000000000007941 */ /* 0x000fea0003800000 */
.L_x_1169:
[----:B------:R-:W0:Y:S02]  /*5050*/  LDGDEPBAR ;  /* 0x00000000000079af */ /* 0x000e240000000000 */
.L_x_1168:
[----:B------:R-:W-:Y:S01]  /*5060*/  FMNMX.FTZ R3, R44, R45, !PT ;  /* 0x0000002d2c037209 */ /* 0x000fe20007810000 */
[----:B------:R-:W-:Y:S01]  /*5070*/  UIADD3 UR14, UR27, -0x4498517b, URZ ;  /* 0xbb67ae851b0e7890 */ /* 0x000fe2000fffe03f */
[----:B------:R-:W-:Y:S01]  /*5080*/  FMNMX.FTZ R5, R56, R74, !PT ;  /* 0x0000004a38057209 */ /* 0x000fe20007810000 */
[----:B------:R-:W-:Y:S01]  /*5090*/  IMAD.WIDE.U32 R72, R245, -0x2daee0ad, RZ ;  /* 0xd2511f53f5487825 */ /* 0x000fe200078e00ff */
[----:B------:R-:W-:Y:S01]  /*50a0*/  FMNMX.FTZ R3, R46, R3, !PT ;  /* 0x000000032e037209 */ /* 0x000fe20007810000 */
[----:B------:R-:W-:Y:S01]  /*50b0*/  UIADD3 UR15, UR26, -0x61c88647, URZ ;  /* 0x9e3779b91a0f7890 */ /* 0x000fe2000fffe03f */
[----:B------:R-:W-:Y:S01]  /*50c0*/  FMNMX.FTZ R5, R50, R5, !PT ;  /* 0x0000000532057209 */ /* 0x000fe20007810000 */
[----:B------:R-:W-:Y:S01]  /*50d0*/  IMAD.SHL.U32 R68, R75, 0x2, RZ ;  /* 0x000000024b447824 */ /* 0x000fe200078e00ff */
        /* <DEDUP_REMOVED lines=17> */
[----:B------:R-:W-:Y:S01]  /*51f0*/  UIADD3 UR7, UR26, 0x1715609d, URZ ;  /* 0x1715609d1a077890 */ /* 0x000fe2000fffe03f */
[----:B------:R-:W-:Y:S01]  /*5200*/  IADD3 R246, R251, 0x4, RZ ;  /* 0x00000004fbf67810 */ /* 0x000fe20007ffe0ff */
[----:B------:R-:W-:Y:S01]  /*5210*/  IMAD.SHL.U32 R185, R2, 0x2, RZ ;  /* 0x0000000202b97824 */ /* 0x000fe200078e00ff */
[----:B------:R-:W-:-:S02]  /*5220*/  FMNMX.FTZ R3, R126, R3, !PT ;  /* 0x000000037e037209 */ /* 0x000fc40007810000 */
[----:B------:R-:W-:Y:S01]  /*5230*/  LOP3.LUT R250, R250, UR26, RZ, 0x3c, !PT ;  /* 0x0000001afafa7c12 */ /* 0x000fe2000f8e3cff */
[----:B------:R-:W-:Y:S01]  /*5240*/  IMAD.WIDE.U32 R54, R246, -0x326172a9, RZ ;  /* 0xcd9e8d57f6367825 */ /* 0x000fe200078e00ff */
[----:B------:R-:W-:Y:S01]  /*5250*/  FMNMX.FTZ R3, R127, R3, !PT ;  /* 0x000000037f037209 */ /* 0x000fe20007810000 */
[----:B------:R-:W-:Y:S01]  /*5260*/  LDSM.16.MT88.4 R80, [R185+0x6800] ;  /* 0x00680000b950783b */ /* 0x000fe20000004200 */
[-C--:B------:R-:W-:Y:S01]  /*5270*/  LOP3.LUT R8, R183, R250.reuse, RZ, 0x3c, !PT ;  /* 0x000000fab7087212 */ /* 0x080fe200078e3cff */
[--C-:B------:R-:W-:Y:S01]  /*5280*/  IMAD R186, R4, 0x2, R185.reuse ;  /* 0x0000000204ba7824 */ /* 0x100fe200078e02b9 */
[----:B------:R-:W-:Y:S01]  /*5290*/  FMNMX.FTZ R3, R149, R3, !PT ;  /* 0x0000000395037209 */ /* 0x000fe20007810000 */
[----:B------:R-:W-:Y:S01]  /*52a0*/  IMAD R188, R0, 0x2, R185 ;  /* 0x0000000200bc7824 */ /* 0x000fe200078e02b9 */
[----:B--2---:R-:W-:Y:S01]  /*52b0*/  LOP3.LUT R7, R55, R250, RZ, 0x3c, !PT ;  /* 0x000000fa37077212 */ /* 0x004fe200078e3cff */
[----:B------:R-:W-:Y:S01]  /*52c0*/  IMAD.WIDE.U32 R92, R8, -0x2daee0ad, RZ ;  /* 0xd2511f53085c7825 */ /* 0x000fe200078e00ff */
[----:B------:R-:W-:Y:S01]  /*52d0*/  FMNMX.FTZ R3, R150, R3, !PT ;  /* 0x0000000396037209 */ /* 0x000fe20007810000 */
[----:B------:R-:W-:Y:S02]  /*52e0*/  LDSM.16.MT88.4 R76, [R186+0x6000] ;  /* 0x00600000ba4c783b */ /* 0x000fe40000004200 */
[----:B------:R-:W-:Y:S01]  /*52f0*/  IMAD.WIDE.U32 R60, R7, -0x2daee0ad, RZ ;  /* 0xd2511f53073c7825 */ /* 0x000fe200078e00ff */
[----:B------:R-:W-:Y:S01]  /*5300*/  FMNMX.FTZ R3, R164, R3, !PT ;  /* 0x00000003a4037209 */ /* 0x000fe20007810000 */
[----:B------:R-:W-:Y:S01]  /*5310*/  LDSM.16.MT88.4 R64, [R188+0x6000] ;  /* 0x00600000bc40783b */ /* 0x000fe20000004200 */
[----:B-1----:R-:W-:Y:S01]  /*5320*/  LOP3.LUT R11, R93, UR14, R72, 0x96, !PT ;  /* 0x0000000e5d0b7c12 */ /* 0x002fe2000f8e9648 */
[----:B------:R-:W-:Y:S01]  /*5330*/  IMAD R187, R0, 0x2, R186 ;  /* 0x0000000200bb7824 */ /* 0x000fe200078e02ba */
[----:B------:R-:W-:Y:S01]  /*5340*/  FMNMX.FTZ R3, R166, R3, !PT ;  /* 0x00000003a6037209 */ /* 0x000fe20007810000 */
[----:B------:R-:W-:Y:S02]  /*5350*/  LDSM.16.MT88.4 R96, [R186+0x6800] ;  /* 0x00680000ba60783b */ /* 0x000fe40000004200 */
[----:B------:R-:W-:Y:S01]  /*5360*/  IMAD.WIDE.U32 R232, R11, -0x326172a9, RZ ;  /* 0xcd9e8d570be87825 */ /* 0x000fe200078e00ff */
[----:B------:R-:W-:Y:S01]  /*5370*/  FMNMX.FTZ R3, R165, R3, !PT ;  /* 0x00000003a5037209 */ /* 0x000fe20007810000 */
[----:B------:R-:W-:Y:S03]  /*5380*/  LDSM.16.MT88.4 R84, [R187+0x6000] ;  /* 0x00600000bb54783b */ /* 0x000fe60000004200 */
[----:B------:R-:W-:Y:S01]  /*5390*/  FMNMX.FTZ R3, R167, R3, !PT ;  /* 0x00000003a7037209 */ /* 0x000fe20007810000 */
[----:B------:R-:W-:Y:S04]  /*53a0*/  LDSM.16.MT88.4 R100, [R187+0x6800] ;  /* 0x00680000bb64783b */ /* 0x000fe80000004200 */
[----:B------:R-:W1:Y:S02]  /*53b0*/  SHFL.BFLY PT, R6, R3, 0x2, 0x1f ;  /* 0x0c401f0003067f89 */ /* 0x000e6400000e0000 */
        /* <DEDUP_REMOVED lines=13> */
[----:B------:R-:W-:-:S02]  /*5490*/  LOP3.LUT R5, R61, UR14, R72, 0x96, !PT ;  /* 0x0000000e3d057c12 */ /* 0x000fc4000f8e9648 */
[----:B------:R-:W-:Y:S02]  /*54a0*/  LOP3.LUT R6, R73, UR27, R68, 0x96, !PT ;  /* 0x0000001b49067c12 */ /* 0x000fe4000f8e9644 */
[----:B------:R-:W-:Y:S01]  /*54b0*/  FMNMX.FTZ R10, R108, R9, !PT ;  /* 0x000000096c0a7209 */ /* 0x000fe20007810000 */
[----:B------:R-:W-:Y:S01]  /*54c0*/  IMAD.WIDE.U32 R52, R5, -0x326172a9, RZ ;  /* 0xcd9e8d5705347825 */ /* 0x000fe200078e00ff */
[----:B------:R-:W-:Y:S02]  /*54d0*/  FMNMX.FTZ R3, R169, R3, !PT ;  /* 0x00000003a9037209 */ /* 0x000fe40007810000 */
[----:B------:R-:W-:Y:S01]  /*54e0*/  FMNMX.FTZ R5, R109, R10, !PT ;  /* 0x0000000a6d057209 */ /* 0x000fe20007810000 */
[----:B------:R-:W-:Y:S01]  /*54f0*/  IMAD.WIDE.U32 R6, R6, -0x326172a9, RZ ;  /* 0xcd9e8d5706067825 */ /* 0x000fe200078e00ff */
[----:B------:R-:W-:Y:S02]  /*5500*/  FMNMX.FTZ R3, R171, R3, !PT ;  /* 0x00000003ab037209 */ /* 0x000fe40007810000 */
[----:B------:R-:W-:-:S02]  /*5510*/  FMNMX.FTZ R5, R161, R5, !PT ;  /* 0x00000005a1057209 */ /* 0x000fc40007810000 */
[----:B------:R-:W-:Y:S02]  /*5520*/  LOP3.LUT R8, R7, UR15, R54, 0x96, !PT ;  /* 0x0000000f07087c12 */ /* 0x000fe4000f8e9636 */
[----:B------:R-:W-:Y:S02]  /*5530*/  FMNMX.FTZ R3, R172, R3, !PT ;  /* 0x00000003ac037209 */ /* 0x000fe40007810000 */
[----:B------:R-:W-:Y:S01]  /*5540*/  FMNMX.FTZ R5, R160, R5, !PT ;  /* 0x00000005a0057209 */ /* 0x000fe20007810000 */
[----:B------:R-:W-:Y:S01]  /*5550*/  IMAD.WIDE.U32 R8, R8, -0x2daee0ad, RZ ;  /* 0xd2511f5308087825 */ /* 0x000fe200078e00ff */
[----:B------:R-:W-:Y:S01]  /*5560*/  LOP3.LUT R12, R53, UR13, R6, 0x96, !PT ;  /* 0x0000000d350c7c12 */ /* 0x000fe2000f8e9606 */
[----:B------:R-:W2:Y:S01]  /*5570*/  SHFL.BFLY PT, R15, R3, 0x2, 0x1f ;  /* 0x0c401f00030f7f89 */ /* 0x000ea200000e0000 */
[----:B------:R-:W-:Y:S02]  /*5580*/  FMNMX.FTZ R5, R155, R5, !PT ;  /* 0x000000059b057209 */ /* 0x000fe40007810000 */
[----:B------:R-:W-:Y:S01]  /*5590*/  LOP3.LUT R10, R9, UR12, R60, 0x96, !PT ;  /* 0x0000000c090a7c12 */ /* 0x000fe2000f8e963c */
[----:B------:R-:W-:Y:S01]  /*55a0*/  IMAD.WIDE.U32 R12, R12, -0x2daee0ad, RZ ;  /* 0xd2511f530c0c7825 */ /* 0x000fe200078e00ff */
[----:B------:R-:W-:-:S02]  /*55b0*/  FMNMX.FTZ R5, R158, R5, !PT ;  /* 0x000000059e057209 */ /* 0x000fc40007810000 */
[----:B------:R-:W-:Y:S01]  /*55c0*/  LOP3.LUT R9, R233, UR13, R6, 0x96, !PT ;  /* 0x0000000de9097c12 */ /* 0x000fe2000f8e9606 */
[----:B------:R-:W-:Y:S01]  /*55d0*/  IMAD.WIDE.U32 R10, R10, -0x326172a9, RZ ;  /* 0xcd9e8d570a0a7825 */ /* 0x000fe200078e00ff */
[----:B------:R-:W-:Y:S02]  /*55e0*/  FMNMX.FTZ R5, R176, R5, !PT ;  /* 0x00000005b0057209 */ /* 0x000fe40007810000 */
[----:B------:R-:W-:Y:S01]  /*55f0*/  LOP3.LUT R8, R13, UR10, R8, 0x96, !PT ;  /* 0x0000000a0d087c12 */ /* 0x000fe2000f8e9608 */
[----:B------:R-:W-:Y:S01]  /*5600*/  IMAD.WIDE.U32 R104, R9, -0x2daee0ad, RZ ;  /* 0xd2511f5309687825 */ /* 0x000fe200078e00ff */
[----:B------:R-:W-:Y:S02]  /*5610*/  FMNMX.FTZ R5, R174, R5, !PT ;  /* 0x00000005ae057209 */ /* 0x000fe40007810000 */
[----:B------:R-:W-:Y:S01]  /*5620*/  LOP3.LUT R7, R7, UR15, R182, 0x96, !PT ;  /* 0x0000000f07077c12 */ /* 0x000fe2000f8e96b6 */
[----:B------:R-:W-:Y:S01]  /*5630*/  IMAD.WIDE.U32 R8, R8, -0x326172a9, RZ ;  /* 0xcd9e8d5708087825 */ /* 0x000fe200078e00ff */
[----:B------:R-:W-:-:S02]  /*5640*/  LOP3.LUT R18, R11, UR11, R52, 0x96, !PT ;  /* 0x0000000b0b127c12 */ /* 0x000fc4000f8e9634 */
[----:B------:R-:W-:Y:S01]  /*5650*/  FMNMX.FTZ R5, R173, R5, !PT ;  /* 0x00000005ad057209 */ /* 0x000fe20007810000 */
[----:B------:R-:W-:Y:S01]  /*5660*/  IMAD.WIDE.U32 R6, R7, -0x2daee0ad, RZ ;  /* 0xd2511f5307067825 */ /* 0x000fe200078e00ff */
[----:B------:R-:W-:Y:S02]  /*5670*/  LOP3.LUT R14, R9, UR9, R10, 0x96, !PT ;  /* 0x00000009090e7c12 */ /* 0x000fe4000f8e960a */
[----:B------:R-:W-:Y:S01]  /*5680*/  FMNMX.FTZ R9, R175, R5, !PT ;  /* 0x00000005af097209 */ /* 0x000fe20007810000 */
[----:B------:R-:W-:Y:S01]  /*5690*/  IMAD.WIDE.U32 R18, R18, -0x2daee0ad, RZ ;  /* 0xd2511f5312127825 */ /* 0x000fe200078e00ff */
[----:B-1----:R-:W-:Y:S02]  /*56a0*/  FMNMX.FTZ R70, R70, R17, !PT ;  /* 0x0000001146467209 */ /* 0x002fe40007810000 */
[----:B--2---:R-:W-:Y:S01]  /*56b0*/  FMNMX.FTZ R3, R3, R15, !PT ;  /* 0x0000000f03037209 */ /* 0x004fe20007810000 */
[----:B------:R-:W-:Y:S01]  /*56c0*/  IMAD.WIDE.U32 R14, R14, -0x2daee0ad, RZ ;  /* 0xd2511f530e0e7825 */ /* 0x000fe200078e00ff */
[----:B------:R-:W-:-:S02]  /*56d0*/  LOP3.LUT R11, R7, UR12, R92, 0x96, !PT ;  /* 0x0000000c070b7c12 */ /* 0x000fc4000f8e965c */
[----:B------:R-:W-:Y:S01]  /*56e0*/  LOP3.LUT R16, R19, UR8, R12, 0x96, !PT ;  /* 0x0000000813107c12 */ /* 0x000fe2000f8e960c */
[C---:B------:R-:W-:Y:S01]  /*56f0*/  FMUL.FTZ R5, R70.reuse, c[0x0][0x23c] ;  /* 0x00008f0046057a20 */ /* 0x040fe20000410000 */
[----:B------:R-:W1:Y:S01]  /*5700*/  SHFL.BFLY PT, R19, R9, 0x2, 0x1f ;  /* 0x0c401f0009137f89 */ /* 0x000e6200000e0000 */
[----:B------:R-:W-:Y:S01]  /*5710*/  FSETP.NEU.FTZ.AND P0, PT, R70, -INF , PT ;  /* 0xff8000004600780b */ /* 0x000fe20003f1d000 */
[----:B------:R-:W-:Y:S01]  /*5720*/  IMAD.WIDE.U32 R10, R11, -0x326172a9, RZ ;  /* 0xcd9e8d570b0a7825 */ /* 0x000fe200078e00ff */
[----:B------:R-:W-:Y:S01]  /*5730*/  LOP3.LUT R7, R105, UR10, R6, 0x96, !PT ;  /* 0x0000000a69077c12 */ /* 0x000fe2000f8e9606 */
[----:B------:R-:W2:Y:S01]  /*5740*/  SHFL.BFLY PT, R69, R3, 0x1, 0x1f ;  /* 0x0c201f0003457f89 */ /* 0x000ea200000e0000 */
[----:B------:R-:W-:Y:S01]  /*5750*/  FSEL R5, R5, RZ, P0 ;  /* 0x000000ff05057208 */ /* 0x000fe20000000000 */
[----:B------:R-:W-:Y:S01]  /*5760*/  IMAD.WIDE.U32 R16, R16, -0x326172a9, RZ ;  /* 0xcd9e8d5710107825 */ /* 0x000fe200078e00ff */
[----:B------:R-:W-:Y:S02]  /*5770*/  LOP3.LUT R6, R15, UR6, R18, 0x96, !PT ;  /* 0x000000060f067c12 */ /* 0x000fe4000f8e9612 */
[----:B------:R-:W-:Y:S01]  /*5780*/  LOP3.LUT R21, R11, UR11, R232, 0x96, !PT ;  /* 0x0000000b0b157c12 */ /* 0x000fe2000f8e96e8 */
[----:B------:R-:W-:Y:S01]  /*5790*/  IMAD.WIDE.U32 R156, R7, -0x326172a9, RZ ;  /* 0xcd9e8d57079c7825 */ /* 0x000fe200078e00ff */
[----:B------:R-:W-:-:S02]  /*57a0*/  LOP3.LUT R12, R17, UR7, R8, 0x96, !PT ;  /* 0x00000007110c7c12 */ /* 0x000fc4000f8e9608 */
[----:B------:R-:W-:Y:S01]  /*57b0*/  FMNMX.FTZ R11, R117, R119, !PT ;  /* 0x00000077750b7209 */ /* 0x000fe20007810000 */
[--C-:B------:R-:W-:Y:S01]  /*57c0*/  FFMA.FTZ R8, R44, c[0x0][0x23c], -R5.reuse ;  /* 0x00008f002c087a23 */ /* 0x100fe20000010805 */
[----:B------:R-:W-:Y:S01]  /*57d0*/  LOP3.LUT R62, R157, UR9, R10, 0x96, !PT ;  /* 0x000000099d3e7c12 */ /* 0x000fe2000f8e960a */
[----:B------:R-:W-:Y:S01]  /*57e0*/  IMAD.WIDE.U32 R6, R6, -0x326172a9, RZ ;  /* 0xcd9e8d5706067825 */ /* 0x000fe200078e00ff */
[----:B------:R-:W-:Y:S01]  /*57f0*/  FMNMX.FTZ R11, R116, R11, !PT ;  /* 0x0000000b740b7209 */ /* 0x000fe20007810000 */
[----:B------:R3:W-:Y:S02]  /*5800*/  MUFU.EX2 R243, R8 ;  /* 0x0000000800f37308 */ /* 0x0007e40000000800 */
[----:B------:R-:W-:Y:S01]  /*5810*/  FFMA.FTZ R10, R45, c[0x0][0x23c], -R5 ;  /* 0x00008f002d0a7a23 */ /* 0x000fe20000010805 */
[----:B------:R-:W-:Y:S01]  /*5820*/  LOP3.LUT R15, R6, 0xffff, RZ, 0xc0, !PT ;  /* 0x0000ffff060f7812 */ /* 0x000fe200078ec0ff */
[----:B------:R-:W-:Y:S01]  /*5830*/  IMAD R157, R144, 0x10000, R144 ;  /* 0x00010000909d7824 */ /* 0x000fe200078e0290 */
[----:B------:R-:W-:Y:S01]  /*5840*/  LOP3.LUT R18, R6, 0xff, RZ, 0xc0, !PT ;  /* 0x000000ff06127812 */ /* 0x000fe200078ec0ff */
[----:B------:R-:W-:Y:S01]  /*5850*/  IMAD.WIDE.U32 R12, R12, -0x2daee0ad, RZ ;  /* 0xd2511f530c0c7825 */ /* 0x000fe200078e00ff */
[----:B------:R-:W-:Y:S01]  /*5860*/  SHF.R.U32.HI R17, RZ, 0x18, R6 ;  /* 0x00000018ff117819 */ /* 0x000fe20000011606 */
[----:B------:R4:W-:Y:S01]  /*5870*/  MUFU.EX2 R242, R10 ;  /* 0x0000000a00f27308 */ /* 0x0009e20000000800 */
[----:B-1----:R-:W-:Y:S01]  /*5880*/  FMNMX.FTZ R20, R9, R19, !PT ;  /* 0x0000001309147209 */ /* 0x002fe20007810000 */
[----:B------:R-:W-:Y:S01]  /*5890*/  IMAD.WIDE.U32 R62, R62, -0x2daee0ad, RZ ;  /* 0xd2511f533e3e7825 */ /* 0x000fe200078e00ff */
[----:B--2---:R-:W-:-:S02]  /*58a0*/  FMNMX.FTZ R69, R3, R69, !PT ;  /* 0x0000004503457209 */ /* 0x004fc40007810000 */
[----:B------:R-:W-:Y:S01]  /*58b0*/  SHF.R.U32.HI R3, RZ, 0x8, R15 ;  /* 0x00000008ff037819 */ /* 0x000fe2000001160f */
[----:B------:R-:W1:Y:S01]  /*58c0*/  SHFL.BFLY PT, R19, R20, 0x1, 0x1f ;  /* 0x0c201f0014137f89 */ /* 0x000e6200000e0000 */
[----:B------:R-:W-:Y:S02]  /*58d0*/  FSETP.NEU.FTZ.AND P0, PT, R69, -INF , PT ;  /* 0xff8000004500780b */ /* 0x000fe40003f1d000 */
[----:B---3--:R-:W-:Y:S01]  /*58e0*/  LOP3.LUT R8, R7, UR17, R16, 0x96, !PT ;  /* 0x0000001107087c12 */ /* 0x008fe2000f8e9610 */
[--C-:B------:R-:W-:Y:S01]  /*58f0*/  FFMA.FTZ R7, R46, c[0x0][0x23c], -R5.reuse ;  /* 0x00008f002e077a23 */ /* 0x100fe20000010805 */
[----:B------:R-:W-:Y:S02]  /*5900*/  SHF.R.U32.HI R16, RZ, 0x10, R6 ;  /* 0x00000010ff107819 */ /* 0x000fe40000011606 */
[----:B------:R-:W-:Y:S01]  /*5910*/  FMNMX.FTZ R6, R113, R11, !PT ;  /* 0x0000000b71067209 */ /* 0x000fe20007810000 */
[----:B------:R2:W-:Y:S01]  /*5920*/  MUFU.EX2 R241, R7 ;  /* 0x0000000700f17308 */ /* 0x0005e20000000800 */
[----:B------:R-:W-:Y:S01]  /*5930*/  LOP3.LUT R9, R16, 0xff, RZ, 0xc0, !PT ;  /* 0x000000ff10097812 */ /* 0x000fe200078ec0ff */
[----:B----4-:R-:W-:Y:S01]  /*5940*/  FFMA.FTZ R10, R47, c[0x0][0x23c], -R5 ;  /* 0x00008f002f0a7a23 */ /* 0x010fe20000010805 */
[----:B------:R-:W-:-:S02]  /*5950*/  FMNMX.FTZ R6, R125, R6, !PT ;  /* 0x000000067d067209 */ /* 0x000fc40007810000 */
[----:B------:R-:W-:Y:S02]  /*5960*/  PRMT R17, R9, 0x5410, R17 ;  /* 0x0000541009117816 */ /* 0x000fe40000000011 */
[----:B------:R-:W-:Y:S01]  /*5970*/  FMNMX.FTZ R6, R148, R6, !PT ;  /* 0x0000000694067209 */ /* 0x000fe20007810000 */
[----:B------:R3:W4:Y:S01]  /*5980*/  MUFU.EX2 R240, R10 ;  /* 0x0000000a00f07308 */ /* 0x0007220000000800 */
[----:B------:R-:W-:Y:S02]  /*5990*/  PRMT R18, R18, 0x5410, R3 ;  /* 0x0000541012127816 */ /* 0x000fe40000000003 */
[----:B------:R-:W-:Y:S02]  /*59a0*/  FMNMX.FTZ R9, R110, R6, !PT ;  /* 0x000000066e097209 */ /* 0x000fe40007810000 */
[C---:B------:R-:W-:Y:S02]  /*59b0*/  LOP3.LUT R6, R8.reuse, 0xffff, RZ, 0xc0, !PT ;  /* 0x0000ffff08067812 */ /* 0x040fe400078ec0ff */
[----:B------:R-:W-:Y:S01]  /*59c0*/  FMNMX.FTZ R9, R111, R9, !PT ;  /* 0x000000096f097209 */ /* 0x000fe20007810000 */
[----:B--2---:R-:W-:Y:S01]  /*59d0*/  FMUL.FTZ R7, R69, c[0x0][0x23c] ;  /* 0x00008f0045077a20 */ /* 0x004fe20000410000 */
[----:B------:R-:W-:-:S02]  /*59e0*/  LOP3.LUT R15, R8, 0xff, RZ, 0xc0, !PT ;  /* 0x000000ff080f7812 */ /* 0x000fc400078ec0ff */
[----:B------:R-:W-:Y:S02]  /*59f0*/  FMNMX.FTZ R2, R163, R9, !PT ;  /* 0x00000009a3027209 */ /* 0x000fe40007810000 */
[----:B------:R-:W-:Y:S02]  /*5a00*/  FSEL R3, R7, RZ, P0 ;  /* 0x000000ff07037208 */ /* 0x000fe40000000000 */
[----:B------:R-:W-:Y:S02]  /*5a10*/  FMNMX.FTZ R4, R170, R2, !PT ;  /* 0x00000002aa047209 */ /* 0x000fe40007810000 */
[----:B---3--:R-:W-:Y:S01]  /*5a20*/  SHF.R.U32.HI R10, RZ, 0x10, R8 ;  /* 0x00000010ff0a7819 */ /* 0x008fe20000011608 */
[--C-:B------:R-:W-:Y:S01]  /*5a30*/  FFMA.FTZ R7, R50, c[0x0][0x23c], -R3.reuse ;  /* 0x00008f0032077a23 */ /* 0x100fe20000010803 */
[----:B------:R-:W-:Y:S01]  /*5a40*/  FMNMX.FTZ R4, R159, R4, !PT ;  /* 0x000000049f047209 */ /* 0x000fe20007810000 */
[--C-:B------:R-:W-:Y:S01]  /*5a50*/  FFMA.FTZ R2, R56, c[0x0][0x23c], -R3.reuse ;  /* 0x00008f0038027a23 */ /* 0x100fe20000010803 */
[----:B------:R-:W-:Y:S01]  /*5a60*/  SHF.R.U32.HI R11, RZ, 0x8, R6 ;  /* 0x00000008ff0b7819 */ /* 0x000fe20000011606 */
[----:B------:R2:W-:Y:S01]  /*5a70*/  MUFU.EX2 R239, R7 ;  /* 0x0000000700ef7308 */ /* 0x0005e20000000800 */
[----:B------:R-:W-:Y:S01]  /*5a80*/  SHF.R.U32.HI R8, RZ, 0x18, R8 ;  /* 0x00000018ff087819 */ /* 0x000fe20000011608 */
[----:B------:R-:W-:Y:S01]  /*5a90*/  FFMA.FTZ R0, R74, c[0x0][0x23c], -R3 ;  /* 0x00008f004a007a23 */ /* 0x000fe20000010803 */
[----:B------:R-:W-:Y:S01]  /*5aa0*/  LOP3.LUT R6, R10, 0xff, RZ, 0xc0, !PT ;  /* 0x000000ff0a067812 */ /* 0x000fe200078ec0ff */
[----:B------:R-:W3:Y:S01]  /*5ab0*/  LDSM.16.MT88.4 R56, [R185+0x6000] ;  /* 0x00600000b938783b */ /* 0x000ee20000004200 */
[----:B------:R-:W-:-:S02]  /*5ac0*/  PRMT R15, R15, 0x5410, R11 ;  /* 0x000054100f0f7816 */ /* 0x000fc4000000000b */
[----:B------:R-:W-:Y:S01]  /*5ad0*/  PRMT R9, R6, 0x5410, R8 ;  /* 0x0000541006097816 */ /* 0x000fe20000000008 */
[----:B------:R5:W-:Y:S01]  /*5ae0*/  MUFU.EX2 R230, R2 ;  /* 0x0000000200e67308 */ /* 0x000be20000000800 */
[----:B------:R-:W-:Y:S02]  /*5af0*/  LOP3.LUT R14, R13, UR16, R14, 0x96, !PT ;  /* 0x000000100d0e7c12 */ /* 0x000fe4000f8e960e */
[----:B-1----:R-:W-:-:S04]  /*5b00*/  FMNMX.FTZ R72, R20, R19, !PT ;  /* 0x0000001314487209 */ /* 0x002fc80007810000 */
[----:B------:R-:W-:Y:S01]  /*5b10*/  FSETP.NEU.FTZ.AND P0, PT, R72, -INF , PT ;  /* 0xff8000004800780b */ /* 0x000fe20003f1d000 */
[----:B--2---:R-:W-:Y:S01]  /*5b20*/  FFMA.FTZ R7, R51, c[0x0][0x23c], -R3 ;  /* 0x00008f0033077a23 */ /* 0x004fe20000010803 */
[----:B------:R1:W-:Y:S01]  /*5b30*/  MUFU.EX2 R228, R0 ;  /* 0x0000000000e47308 */ /* 0x0003e20000000800 */
[----:B-----5:R-:W-:-:S07]  /*5b40*/  FMNMX.FTZ R2, R162, R4, !PT ;  /* 0x00000004a2027209 */ /* 0x020fce0007810000 */
[----:B------:R2:W5:Y:S01]  /*5b50*/  MUFU.EX2 R238, R7 ;  /* 0x0000000700ee7308 */ /* 0x0005620000000800 */
[--C-:B------:R-:W-:Y:S01]  /*5b60*/  HSET2.LE.AND R4, R17, R157.reuse, PT ;  /* 0x0000009d11047233 */ /* 0x100fe20003803000 */
[----:B------:R-:W-:Y:S02]  /*5b70*/  FMNMX.FTZ R8, R179, R2, !PT ;  /* 0x00000002b3087209 */ /* 0x000fe40007810000 */
[----:B----4-:R-:W-:Y:S01]  /*5b80*/  F2FP.BF16.PACK_AB R2, R240, R241 ;  /* 0x000000f1f002723e */ /* 0x010fe200000010ff */
[----:B-1----:R-:W-:-:S05]  /*5b90*/  HSET2.LE.AND R0, R18, R157, PT ;  /* 0x0000009d12007233 */ /* 0x002fca0003803000 */
[----:B------:R-:W-:Y:S02]  /*5ba0*/  LOP3.LUT R10, R0, R2, RZ, 0xc0, !PT ;  /* 0x00000002000a7212 */ /* 0x000fe400078ec0ff */
[----:B------:R-:W-:Y:S01]  /*5bb0*/  FMNMX.FTZ R0, R180, R8, !PT ;  /* 0x00000008b4007209 */ /* 0x000fe20007810000 */
[--C-:B--2---:R-:W-:Y:S01]  /*5bc0*/  FFMA.FTZ R7, R48, c[0x0][0x23c], -R5.reuse ;  /* 0x00008f0030077a23 */ /* 0x104fe20000010805 */
[----:B-----5:R-:W-:Y:S02]  /*5bd0*/  F2FP.BF16.PACK_AB R6, R238, R239 ;  /* 0x000000efee06723e */ /* 0x020fe400000010ff */
[----:B------:R-:W-:Y:S01]  /*5be0*/  F2FP.BF16.PACK_AB R2, R242, R243 ;  /* 0x000000f3f202723e */ /* 0x000fe200000010ff */
[----:B------:R1:W-:Y:S01]  /*5bf0*/  MUFU.EX2 R237, R7 ;  /* 0x0000000700ed7308 */ /* 0x0003e20000000800 */
[----:B------:R-:W-:Y:S01]  /*5c00*/  LOP3.LUT R11, R4, R6, RZ, 0xc0, !PT ;  /* 0x00000006040b7212 */ /* 0x000fe200078ec0ff */
[----:B------:R-:W-:Y:S01]  /*5c10*/  FFMA.FTZ R6, R49, c[0x0][0x23c], -R5 ;  /* 0x00008f0031067a23 */ /* 0x000fe20000010805 */
[----:B------:R-:W-:-:S05]  /*5c20*/  HSET2.LE.AND R4, R9, R157, PT ;  /* 0x0000009d09047233 */ /* 0x000fca0003803000 */
[----:B------:R2:W-:Y:S01]  /*5c30*/  MUFU.EX2 R235, R6 ;  /* 0x0000000600eb7308 */ /* 0x0005e20000000800 */
[----:B-1----:R-:W-:Y:S01]  /*5c40*/  FMNMX.FTZ R7, R177, R0, !PT ;  /* 0x00000000b1077209 */ /* 0x002fe20007810000 */
[----:B------:R-:W-:Y:S01]  /*5c50*/  HSET2.LE.AND R0, R15, R157, PT ;  /* 0x0000009d0f007233 */ /* 0x000fe20003803000 */
[----:B------:R-:W-:Y:S02]  /*5c60*/  SHF.R.U32.HI R15, RZ, 0x18, R12 ;  /* 0x00000018ff0f7819 */ /* 0x000fe4000001160c */
[----:B------:R-:W-:Y:S02]  /*5c70*/  FMNMX.FTZ R7, R178, R7, !PT ;  /* 0x00000007b2077209 */ /* 0x000fe40007810000 */
[----:B------:R-:W-:Y:S01]  /*5c80*/  LOP3.LUT R8, R0, R2, RZ, 0xc0, !PT ;  /* 0x0000000200087212 */ /* 0x000fe200078ec0ff */
[----:B------:R-:W-:Y:S01]  /*5c90*/  FFMA.FTZ R2, R36, c[0x0][0x23c], -R5 ;  /* 0x00008f0024027a23 */ /* 0x000fe20000010805 */
[----:B--2---:R-:W-:Y:S01]  /*5ca0*/  F2FP.BF16.PACK_AB R6, R228, R230 ;  /* 0x000000e6e406723e */ /* 0x004fe200000010ff */
[----:B------:R-:W1:Y:S01]  /*5cb0*/  SHFL.BFLY PT, R17, R7, 0x2, 0x1f ;  /* 0x0c401f0007117f89 */ /* 0x000e6200000e0000 */
[----:B------:R-:W-:Y:S01]  /*5cc0*/  LOP3.LUT R0, R12, 0xffff, RZ, 0xc0, !PT ;  /* 0x0000ffff0c007812 */ /* 0x000fe200078ec0ff */
[----:B------:R2:W-:Y:S01]  /*5cd0*/  MUFU.EX2 R236, R2 ;  /* 0x0000000200ec7308 */ /* 0x0005e20000000800 */
[----:B------:R-:W-:-:S02]  /*5ce0*/  LOP3.LUT R9, R4, R6, RZ, 0xc0, !PT ;  /* 0x0000000604097212 */ /* 0x000fc400078ec0ff */
[----:B------:R-:W-:Y:S02]  /*5cf0*/  SHF.R.U32.HI R4, RZ, 0x10, R12 ;  /* 0x00000010ff047819 */ /* 0x000fe4000001160c */
[----:B------:R-:W-:Y:S02]  /*5d00*/  LOP3.LUT R6, R12, 0xff, RZ, 0xc0, !PT ;  /* 0x000000ff0c067812 */ /* 0x000fe400078ec0ff */
[----:B------:R-:W-:Y:S01]  /*5d10*/  SHF.R.U32.HI R0, RZ, 0x8, R0 ;  /* 0x00000008ff007819 */ /* 0x000fe20000011600 */
[C---:B---3--:R-:W-:Y:S01]  /*5d20*/  HMMA.16816.F32.BF16 R28, R8.reuse, R56, RZ ;  /* 0x00000038081c723c */ /* 0x048fe200000418ff */
[----:B------:R-:W-:Y:S01]  /*5d30*/  LOP3.LUT R12, R4, 0xff, RZ, 0xc0, !PT ;  /* 0x000000ff040c7812 */ /* 0x000fe200078ec0ff */
[----:B------:R-:W-:Y:S01]  /*5d40*/  FFMA.FTZ R4, R38, c[0x0][0x23c], -R3 ;  /* 0x00008f0026047a23 */ /* 0x000fe20000010803 */
[----:B------:R-:W-:Y:S02]  /*5d50*/  PRMT R18, R6, 0x5410, R0 ;  /* 0x0000541006127816 */ /* 0x000fe40000000000 */
[C---:B------:R-:W-:Y:S01]  /*5d60*/  LOP3.LUT R0, R14.reuse, 0xffff, RZ, 0xc0, !PT ;  /* 0x0000ffff0e007812 */ /* 0x040fe200078ec0ff */
[----:B------:R3:W-:Y:S01]  /*5d70*/  MUFU.EX2 R229, R4 ;  /* 0x0000000400e57308 */ /* 0x0007e20000000800 */
[----:B------:R-:W-:Y:S01]  /*5d80*/  SHF.R.U32.HI R6, RZ, 0x18, R14 ;  /* 0x00000018ff067819 */ /* 0x000fe2000001160e */
[----:B--2---:R-:W-:Y:S01]  /*5d90*/  FFMA.FTZ R2, R37, c[0x0][0x23c], -R5 ;  /* 0x00008f0025027a23 */ /* 0x004fe20000010805 */
[----:B------:R-:W-:Y:S01]  /*5da0*/  LOP3.LUT R13, R14, 0xff, RZ, 0xc0, !PT ;  /* 0x000000ff0e0d7812 */ /* 0x000fe200078ec0ff */
[----:B------:R-:W-:Y:S01]  /*5db0*/  HMMA.16816.F32.BF16 R32, R8, R64, RZ ;  /* 0x000000400820723c */ /* 0x000fe200000418ff */
[----:B------:R-:W-:-:S03]  /*5dc0*/  PRMT R12, R12, 0x5410, R15 ;  /* 0x000054100c0c7816 */ /* 0x000fc6000000000f */
[----:B------:R2:W-:Y:S01]  /*5dd0*/  MUFU.EX2 R231, R2 ;  /* 0x0000000200e77308 */ /* 0x0005e20000000800 */
[----:B-1----:R-:W-:-:S03]  /*5de0*/  FMNMX.FTZ R17, R7, R17, !PT ;  /* 0x0000001107117209 */ /* 0x002fc60007810000 */
[----:B------:R-:W-:Y:S01]  /*5df0*/  HMMA.16816.F32.BF16 R24, R8, R84, RZ ;  /* 0x000000540818723c */ /* 0x000fe200000418ff */
[----:B---3--:R-:W-:-:S04]  /*5e00*/  SHF.R.U32.HI R4, RZ, 0x8, R0 ;  /* 0x00000008ff047819 */ /* 0x008fc80000011600 */
[----:B------:R-:W-:Y:S01]  /*5e10*/  PRMT R13, R13, 0x5410, R4 ;  /* 0x000054100d0d7816 */ /* 0x000fe20000000004 */
[----:B------:R-:W-:Y:S02]  /*5e20*/  FMUL.FTZ R4, R72, c[0x0][0x23c] ;  /* 0x00008f0048047a20 */ /* 0x000fe40000410000 */
[----:B------:R-:W-:Y:S01]  /*5e30*/  HMMA.16816.F32.BF16 R40, R8, R58, RZ ;  /* 0x0000003a0828723c */ /* 0x000fe200000418ff */
[----:B--2---:R-:W-:-:S04]  /*5e40*/  SHF.R.U32.HI R2, RZ, 0x10, R14 ;  /* 0x00000010ff027819 */ /* 0x004fc8000001160e */
[----:B------:R-:W-:Y:S01]  /*5e50*/  LOP3.LUT R0, R2, 0xff, RZ, 0xc0, !PT ;  /* 0x000000ff02007812 */ /* 0x000fe200078ec0ff */
[--C-:B------:R-:W-:Y:S02]  /*5e60*/  FFMA.FTZ R2, R39, c[0x0][0x23c], -R3.reuse ;  /* 0x00008f0027027a23 */ /* 0x100fe40000010803 */
[C---:B------:R-:W-:Y:S01]  /*5e70*/  HMMA.16816.F32.BF16 R48, R8.reuse, R66, RZ ;  /* 0x000000420830723c */ /* 0x040fe200000418ff */
[----:B------:R-:W-:Y:S01]  /*5e80*/  PRMT R16, R0, 0x5410, R6 ;  /* 0x0000541000107816 */ /* 0x000fe20000000006 */
[----:B------:R1:W2:Y:S01]  /*5e90*/  MUFU.EX2 R227, R2 ;  /* 0x0000000200e37308 */ /* 0x0002a20000000800 */
[--C-:B------:R-:W-:Y:S01]  /*5ea0*/  FFMA.FTZ R0, R88, c[0x0][0x23c], -R3.reuse ;  /* 0x00008f0058007a23 */ /* 0x100fe20000010803 */
[--C-:B------:R-:W-:Y:S01]  /*5eb0*/  HSET2.LE.AND R6, R12, R157.reuse, PT ;  /* 0x0000009d0c067233 */ /* 0x100fe20003803000 */
[----:B------:R-:W-:Y:S03]  /*5ec0*/  LDSM.16.MT88.4 R88, [R188+0x6800] ;  /* 0x00680000bc58783b */ /* 0x000fe60000004200 */
[C---:B------:R-:W-:Y:S02]  /*5ed0*/  HMMA.16816.F32.BF16 R36, R8.reuse, R76, RZ ;  /* 0x0000004c0824723c */ /* 0x040fe400000418ff */
[----:B------:R3:W-:Y:S06]  /*5ee0*/  MUFU.EX2 R225, R0 ;  /* 0x0000000000e17308 */ /* 0x0007ec0000000800 */
[----:B------:R-:W-:Y:S01]  /*5ef0*/  HMMA.16816.F32.BF16 R44, R8, R78, RZ ;  /* 0x0000004e082c723c */ /* 0x000fe200000418ff */
[----:B-1----:R-:W-:Y:S01]  /*5f00*/  HSET2.LE.AND R2, R18, R157, PT ;  /* 0x0000009d12027233 */ /* 0x002fe20003803000 */
[----:B--2---:R-:W-:Y:S01]  /*5f10*/  F2FP.BF16.PACK_AB R7, R227, R229 ;  /* 0x000000e5e307723e */ /* 0x004fe200000010ff */
[----:B------:R-:W1:Y:S03]  /*5f20*/  SHFL.BFLY PT, R18, R17, 0x1, 0x1f ;  /* 0x0c201f0011127f89 */ /* 0x000e6600000e0000 */
[----:B------:R-:W-:Y:S01]  /*5f30*/  LOP3.LUT R15, R6, R7, RZ, 0xc0, !PT ;  /* 0x00000007060f7212 */ /* 0x000fe200078ec0ff */
[----:B---3--:R-:W-:-:S04]  /*5f40*/  FFMA.FTZ R0, R94, c[0x0][0x23c], -R3 ;  /* 0x00008f005e007a23 */ /* 0x008fc80000010803 */
[----:B------:R2:W3:Y:S01]  /*5f50*/  MUFU.EX2 R226, R0 ;  /* 0x0000000000e27308 */ /* 0x0004e20000000800 */
[----:B-1----:R-:W-:Y:S02]  /*5f60*/  FMNMX.FTZ R71, R17, R18, !PT ;  /* 0x0000001211477209 */ /* 0x002fe40007810000 */
[----:B--2---:R-:W-:Y:S02]  /*5f70*/  FSEL R0, R4, RZ, P0 ;  /* 0x000000ff04007208 */ /* 0x004fe40000000000 */
[----:B------:R-:W-:Y:S02]  /*5f80*/  F2FP.BF16.PACK_AB R4, R231, R236 ;  /* 0x000000ece704723e */ /* 0x000fe400000010ff */
[----:B------:R-:W-:Y:S01]  /*5f90*/  FSETP.NEU.FTZ.AND P0, PT, R71, -INF , PT ;  /* 0xff8000004700780b */ /* 0x000fe20003f1d000 */
[--C-:B------:R-:W-:Y:S01]  /*5fa0*/  FFMA.FTZ R6, R112, c[0x0][0x23c], -R0.reuse ;  /* 0x00008f0070067a23 */ /* 0x100fe20000010800 */
[----:B------:R-:W-:Y:S01]  /*5fb0*/  LOP3.LUT R14, R2, R4, RZ, 0xc0, !PT ;  /* 0x00000004020e7212 */ /* 0x000fe200078ec0ff */
[----:B------:R-:W-:Y:S01]  /*5fc0*/  FFMA.FTZ R12, R95, c[0x0][0x23c], -R0 ;  /* 0x00008f005f0c7a23 */ /* 0x000fe20000010800 */
[--C-:B------:R-:W-:Y:S01]  /*5fd0*/  HSET2.LE.AND R2, R13, R157.reuse, PT ;  /* 0x0000009d0d027233 */ /* 0x100fe20003803000 */
[----:B------:R-:W-:Y:S01]  /*5fe0*/  F2FP.BF16.PACK_AB R4, R235, R237 ;  /* 0x000000edeb04723e */ /* 0x000fe200000010ff */
[----:B------:R1:W-:Y:S01]  /*5ff0*/  MUFU.EX2 R223, R6 ;  /* 0x0000000600df7308 */ /* 0x0003e20000000800 */
[----:B------:R-:W-:Y:S01]  /*6000*/  HSET2.LE.AND R13, R16, R157, PT ;  /* 0x0000009d100d7233 */ /* 0x000fe20003803000 */
[----:B---3--:R-:W-:-:S04]  /*6010*/  F2FP.BF16.PACK_AB R16, R226, R225 ;  /* 0x000000e1e210723e */ /* 0x008fc800000010ff */
[----:B------:R-:W-:Y:S02]  /*6020*/  LOP3.LUT R13, R13, R16, RZ, 0xc0, !PT ;  /* 0x000000100d0d7212 */ /* 0x000fe400078ec0ff */
[----:B------:R2:W-:Y:S01]  /*6030*/  MUFU.EX2 R224, R12 ;  /* 0x0000000c00e07308 */ /* 0x0005e20000000800 */
[----:B-1----:R-:W-:Y:S02]  /*6040*/  IMAD.WIDE.U32 R6, R21, -0x2daee0ad, RZ ;  /* 0xd2511f5315067825 */ /* 0x002fe400078e00ff */
[----:B------:R-:W-:Y:S03]  /*6050*/  HMMA.16816.F32.BF16 R20, R8, R86, RZ ;  /* 0x000000560814723c */ /* 0x000fe600000418ff */
[----:B------:R-:W-:Y:S02]  /*6060*/  LOP3.LUT R7, R7, UR8, R104, 0x96, !PT ;  /* 0x0000000807077c12 */ /* 0x000fe4000f8e9668 */
[----:B------:R-:W-:-:S02]  /*6070*/  LOP3.LUT R6, R63, UR6, R6, 0x96, !PT ;  /* 0x000000063f067c12 */ /* 0x000fc4000f8e9606 */
[----:B--2---:R-:W-:Y:S01]  /*6080*/  LOP3.LUT R12, R2, R4, RZ, 0xc0, !PT ;  /* 0x00000004020c7212 */ /* 0x004fe200078ec0ff */
[--C-:B------:R-:W-:Y:S01]  /*6090*/  FFMA.FTZ R2, R114, c[0x0][0x23c], -R0.reuse ;  /* 0x00008f0072027a23 */ /* 0x100fe20000010800 */
[----:B------:R-:W-:Y:S01]  /*60a0*/  IADD3 R9, R68, 0x1, RZ ;  /* 0x0000000144097810 */ /* 0x000fe20007ffe0ff */
[----:B------:R-:W-:Y:S02]  /*60b0*/  IMAD.WIDE.U32 R16, R7, -0x326172a9, RZ ;  /* 0xcd9e8d5707107825 */ /* 0x000fe400078e00ff */
[----:B------:R1:W-:Y:S01]  /*60c0*/  MUFU.EX2 R222, R2 ;  /* 0x0000000200de7308 */ /* 0x0003e20000000800 */
[----:B------:R-:W-:Y:S01]  /*60d0*/  LOP3.LUT R18, R73, UR27, R9, 0x96, !PT ;  /* 0x0000001b49127c12 */ /* 0x000fe2000f8e9609 */
[----:B------:R-:W-:Y:S01]  /*60e0*/  FFMA.FTZ R4, R115, c[0x0][0x23c], -R0 ;  /* 0x00008f0073047a23 */ /* 0x000fe20000010800 */
[----:B------:R-:W-:Y:S01]  /*60f0*/  HMMA.16816.F32.BF16 R144, R12, R80, R28 ;  /* 0x000000500c90723c */ /* 0x000fe2000004181c */
[----:B------:R-:W-:-:S04]  /*6100*/  IMAD.WIDE.U32 R6, R6, -0x326172a9, RZ ;  /* 0xcd9e8d5706067825 */ /* 0x000fc800078e00ff */
[----:B------:R2:W3:Y:S01]  /*6110*/  MUFU.EX2 R221, R4 ;  /* 0x0000000400dd7308 */ /* 0x0004e20000000800 */
[C---:B------:R-:W-:Y:S02]  /*6120*/  LOP3.LUT R11, R6.reuse, 0xffff, RZ, 0xc0, !PT ;  /* 0x0000ffff060b7812 */ /* 0x040fe400078ec0ff */
[----:B------:R-:W-:Y:S01]  /*6130*/  LOP3.LUT R9, R6, 0xff, RZ, 0xc0, !PT ;  /* 0x000000ff06097812 */ /* 0x000fe200078ec0ff */
[----:B------:R-:W-:Y:S01]  /*6140*/  HMMA.16816.F32.BF16 R104, R12, R102, R20 ;  /* 0x000000660c68723c */ /* 0x000fe20000041814 */
[----:B------:R-:W-:Y:S01]  /*6150*/  SHF.R.U32.HI R11, RZ, 0x8, R11 ;  /* 0x00000008ff0b7819 */ /* 0x000fe2000001160b */
[----:B-1----:R-:W-:-:S03]  /*6160*/  FMUL.FTZ R2, R71, c[0x0][0x23c] ;  /* 0x00008f0047027a20 */ /* 0x002fc60000410000 */
[----:B------:R-:W-:Y:S02]  /*6170*/  PRMT R11, R9, 0x5410, R11 ;  /* 0x00005410090b7816 */ /* 0x000fe4000000000b */
[----:B------:R-:W-:Y:S01]  /*6180*/  IMAD.WIDE.U32 R20, R18, -0x326172a9, RZ ;  /* 0xcd9e8d5712147825 */ /* 0x000fe200078e00ff */
[----:B------:R-:W-:Y:S01]  /*6190*/  HMMA.16816.F32.BF16 R140, R12, R88, R32 ;  /* 0x000000580c8c723c */ /* 0x000fe20000041820 */
[----:B------:R-:W-:Y:S02]  /*61a0*/  FSEL R2, R2, RZ, P0 ;  /* 0x000000ff02027208 */ /* 0x000fe40000000000 */
[----:B--2---:R-:W-:-:S03]  /*61b0*/  LOP3.LUT R4, R7, UR17, R16, 0x96, !PT ;  /* 0x0000001107047c12 */ /* 0x004fc6000f8e9610 */
[----:B------:R-:W-:Y:S01]  /*61c0*/  FFMA.FTZ R7, R113, c[0x0][0x23c], -R2 ;  /* 0x00008f0071077a23 */ /* 0x000fe20000010802 */
[----:B------:R-:W-:Y:S01]  /*61d0*/  SHF.R.U32.HI R16, RZ, 0x18, R6 ;  /* 0x00000018ff107819 */ /* 0x000fe20000011606 */
[--C-:B------:R-:W-:Y:S01]  /*61e0*/  FFMA.FTZ R8, R116, c[0x0][0x23c], -R2.reuse ;  /* 0x00008f0074087a23 */ /* 0x100fe20000010802 */
[----:B------:R-:W-:Y:S01]  /*61f0*/  LOP3.LUT R10, R4, 0xff, RZ, 0xc0, !PT ;  /* 0x000000ff040a7812 */ /* 0x000fe200078ec0ff */
[----:B------:R1:W-:Y:S01]  /*6200*/  MUFU.EX2 R219, R7 ;  /* 0x0000000700db7308 */ /* 0x0003e20000000800 */
[C---:B------:R-:W-:Y:S07]  /*6210*/  HMMA.16816.F32.BF16 R136, R12.reuse, R96, R36 ;  /* 0x000000600c88723c */ /* 0x040fee0000041824 */
[----:B------:R2:W4:Y:S01]  /*6220*/  MUFU.EX2 R220, R8 ;  /* 0x0000000800dc7308 */ /* 0x0005220000000800 */
[----:B------:R-:W-:Y:S01]  /*6230*/  HMMA.16816.F32.BF16 R128, R12, R100, R24 ;  /* 0x000000640c80723c */ /* 0x000fe20000041818 */
[----:B-1----:R-:W-:-:S07]  /*6240*/  FFMA.FTZ R7, R117, c[0x0][0x23c], -R2 ;  /* 0x00008f0075077a23 */ /* 0x002fce0000010802 */
[----:B------:R-:W-:Y:S01]  /*6250*/  HMMA.16816.F32.BF16 R132, R12, R82, R40 ;  /* 0x000000520c84723c */ /* 0x000fe20000041828 */
[----:B------:R1:W-:Y:S01]  /*6260*/  MUFU.EX2 R218, R7 ;  /* 0x0000000700da7308 */ /* 0x0003e20000000800 */
[----:B--2---:R-:W-:-:S06]  /*6270*/  SHF.R.U32.HI R8, RZ, 0x10, R6 ;  /* 0x00000010ff087819 */ /* 0x004fcc0000011606 */
[----:B------:R-:W-:Y:S01]  /*6280*/  HMMA.16816.F32.BF16 R120, R12, R90, R48 ;  /* 0x0000005a0c78723c */ /* 0x000fe20000041830 */
[----:B------:R-:W-:Y:S02]  /*6290*/  LOP3.LUT R6, R4, 0xffff, RZ, 0xc0, !PT ;  /* 0x0000ffff04067812 */ /* 0x000fe400078ec0ff */
[----:B------:R-:W-:Y:S02]  /*62a0*/  LOP3.LUT R8, R8, 0xff, RZ, 0xc0, !PT ;  /* 0x000000ff08087812 */ /* 0x000fe400078ec0ff */
[----:B------:R-:W-:Y:S02]  /*62b0*/  SHF.R.U32.HI R9, RZ, 0x8, R6 ;  /* 0x00000008ff097819 */ /* 0x000fe40000011606 */
[----:B------:R-:W-:Y:S02]  /*62c0*/  SHF.R.U32.HI R6, RZ, 0x10, R4 ;  /* 0x00000010ff067819 */ /* 0x000fe40000011604 */
[----:B------:R-:W-:Y:S01]  /*62d0*/  PRMT R8, R8, 0x5410, R16 ;  /* 0x0000541008087816 */ /* 0x000fe20000000010 */
[----:B-1----:R-:W-:Y:S01]  /*62e0*/  FFMA.FTZ R7, R119, c[0x0][0x23c], -R2 ;  /* 0x00008f0077077a23 */ /* 0x002fe20000010802 */
[----:B------:R-:W-:-:S02]  /*62f0*/  PRMT R16, R10, 0x5410, R9 ;  /* 0x000054100a107816 */ /* 0x000fc40000000009 */
[----:B------:R-:W-:Y:S01]  /*6300*/  SHF.R.U32.HI R10, RZ, 0x18, R4 ;  /* 0x00000018ff0a7819 */ /* 0x000fe20000011604 */
[----:B------:R1:W2:Y:S01]  /*6310*/  MUFU.EX2 R216, R7 ;  /* 0x0000000700d87308 */ /* 0x0002a20000000800 */
[----:B------:R-:W-:Y:S01]  /*6320*/  LOP3.LUT R9, R6, 0xff, RZ, 0xc0, !PT ;  /* 0x000000ff06097812 */ /* 0x000fe200078ec0ff */
[--C-:B------:R-:W-:Y:S01]  /*6330*/  HSET2.LE.AND R4, R11, R157.reuse, PT ;  /* 0x0000009d0b047233 */ /* 0x100fe20003803000 */
[----:B---3--:R-:W-:Y:S02]  /*6340*/  F2FP.BF16.PACK_AB R6, R221, R222 ;  /* 0x000000dedd06723e */ /* 0x008fe400000010ff */
[----:B------:R-:W-:Y:S02]  /*6350*/  PRMT R9, R9, 0x5410, R10 ;  /* 0x0000541009097816 */ /* 0x000fe4000000000a */
[----:B------:R-:W-:Y:S01]  /*6360*/  LOP3.LUT R10, R4, R6, RZ, 0xc0, !PT ;  /* 0x00000006040a7212 */ /* 0x000fe200078ec0ff */
[----:B------:R-:W-:Y:S01]  /*6370*/  HSET2.LE.AND R4, R16, R157, PT ;  /* 0x0000009d10047233 */ /* 0x000fe20003803000 */
[----:B----4-:R-:W-:Y:S01]  /*6380*/  F2FP.BF16.PACK_AB R11, R219, R220 ;  /* 0x000000dcdb0b723e */ /* 0x010fe200000010ff */
[----:B------:R-:W-:Y:S01]  /*6390*/  FFMA.FTZ R16, R124, c[0x0][0x23c], -R0 ;  /* 0x00008f007c107a23 */ /* 0x000fe20000010800 */
[----:B------:R-:W-:-:S03]  /*63a0*/  F2FP.BF16.PACK_AB R6, R223, R224 ;  /* 0x000000e0df06723e */ /* 0x000fc600000010ff */
[----:B------:R-:W-:Y:S01]  /*63b0*/  MUFU.EX2 R215, R16 ;  /* 0x0000001000d77308 */ /* 0x000fe20000000800 */
[--C-:B-1----:R-:W-:Y:S01]  /*63c0*/  HSET2.LE.AND R7, R8, R157.reuse, PT ;  /* 0x0000009d08077233 */ /* 0x102fe20003803000 */
[----:B------:R-:W-:Y:S02]  /*63d0*/  FFMA.FTZ R8, R118, c[0x0][0x23c], -R0 ;  /* 0x00008f0076087a23 */ /* 0x000fe40000010800 */
[----:B------:R-:W-:Y:S02]  /*63e0*/  HMMA.16816.F32.BF16 R116, R12, R98, R44 ;  /* 0x000000620c74723c */ /* 0x000fe4000004182c */
[----:B------:R-:W-:Y:S02]  /*63f0*/  LOP3.LUT R11, R7, R11, RZ, 0xc0, !PT ;  /* 0x0000000b070b7212 */ /* 0x000fe400078ec0ff */
[----:B------:R1:W-:Y:S01]  /*6400*/  MUFU.EX2 R217, R8 ;  /* 0x0000000800d97308 */ /* 0x0003e20000000800 */
[----:B------:R-:W-:Y:S01]  /*6410*/  HSET2.LE.AND R7, R9, R157, PT ;  /* 0x0000009d09077233 */ /* 0x000fe20003803000 */
[----:B--2---:R-:W-:Y:S01]  /*6420*/  F2FP.BF16.PACK_AB R9, R216, R218 ;  /* 0x000000dad809723e */ /* 0x004fe200000010ff */
[----:B------:R-:W-:-:S03]  /*6430*/  FFMA.FTZ R13, R110, c[0x0][0x23c], -R2 ;  /* 0x00008f006e0d7a23 */ /* 0x000fc60000010802 */
[----:B------:R-:W-:Y:S01]  /*6440*/  LOP3.LUT R9, R7, R9, RZ, 0xc0, !PT ;  /* 0x0000000907097212 */ /* 0x000fe200078ec0ff */
[--C-:B------:R-:W-:Y:S01]  /*6450*/  FFMA.FTZ R7, R109, c[0x0][0x23c], -R0.reuse ;  /* 0x00008f006d077a23 */ /* 0x100fe20000010800 */
[----:B------:R-:W-:Y:S01]  /*6460*/  MUFU.EX2 R212, R13 ;  /* 0x0000000d00d47308 */ /* 0x000fe20000000800 */
[----:B-1----:R-:W-:Y:S01]  /*6470*/  LOP3.LUT R8, R4, R6, RZ, 0xc0, !PT ;  /* 0x0000000604087212 */ /* 0x002fe200078ec0ff */
[----:B------:R-:W-:Y:S01]  /*6480*/  FFMA.FTZ R4, R108, c[0x0][0x23c], -R0 ;  /* 0x00008f006c047a23 */ /* 0x000fe20000010800 */
[----:B------:R-:W-:-:S05]  /*6490*/  LOP3.LUT R6, R17, UR7, R156, 0x96, !PT ;  /* 0x0000000711067c12 */ /* 0x000fca000f8e969c */
[----:B------:R1:W-:Y:S01]  /*64a0*/  MUFU.EX2 R213, R7 ;  /* 0x0000000700d57308 */ /* 0x0003e20000000800 */
[C---:B------:R-:W-:Y:S07]  /*64b0*/  HMMA.16816.F32.BF16 R32, R8.reuse, R64, RZ ;  /* 0x000000400820723c */ /* 0x040fee00000418ff */
[----:B------:R2:W3:Y:S01]  /*64c0*/  MUFU.EX2 R214, R4 ;  /* 0x0000000400d67308 */ /* 0x0004e20000000800 */
[----:B------:R-:W-:Y:S01]  /*64d0*/  HMMA.16816.F32.BF16 R36, R8, R56, RZ ;  /* 0x000000380824723c */ /* 0x000fe200000418ff */
[----:B-1----:R-:W-:-:S07]  /*64e0*/  IMAD.WIDE.U32 R6, R6, -0x2daee0ad, RZ ;  /* 0xd2511f5306067825 */ /* 0x002fce00078e00ff */
[C---:B------:R-:W-:Y:S01]  /*64f0*/  HMMA.16816.F32.BF16 R56, R8.reuse, R58, RZ ;  /* 0x0000003a0838723c */ /* 0x040fe200000418ff */
[C---:B------:R-:W-:Y:S02]  /*6500*/  LOP3.LUT R12, R6.reuse, 0xffff, RZ, 0xc0, !PT ;  /* 0x0000ffff060c7812 */ /* 0x040fe400078ec0ff */
[----:B------:R-:W-:Y:S02]  /*6510*/  LOP3.LUT R14, R6, 0xff, RZ, 0xc0, !PT ;  /* 0x000000ff060e7812 */ /* 0x000fe400078ec0ff */
[----:B--2---:R-:W-:Y:S02]  /*6520*/  LOP3.LUT R4, R21, UR15, R54, 0x96, !PT ;  /* 0x0000000f15047c12 */ /* 0x004fe4000f8e9636 */
[----:B------:R-:W-:Y:S01]  /*6530*/  SHF.R.U32.HI R18, RZ, 0x18, R6 ;  /* 0x00000018ff127819 */ /* 0x000fe20000011606 */
[----:B------:R-:W-:Y:S01]  /*6540*/  HMMA.16816.F32.BF16 R48, R8, R66, RZ ;  /* 0x000000420830723c */ /* 0x000fe200000418ff */
[----:B------:R-:W-:Y:S01]  /*6550*/  SHF.R.U32.HI R12, RZ, 0x8, R12 ;  /* 0x00000008ff0c7819 */ /* 0x000fe2000001160c */
[----:B------:R-:W-:-:S03]  /*6560*/  IMAD.WIDE.U32 R22, R4, -0x2daee0ad, RZ ;  /* 0xd2511f5304167825 */ /* 0x000fc600078e00ff */
[----:B------:R-:W-:Y:S01]  /*6570*/  PRMT R14, R14, 0x5410, R12 ;  /* 0x000054100e0e7816 */ /* 0x000fe2000000000c */
[----:B------:R-:W-:Y:S01]  /*6580*/  FFMA.FTZ R4, R125, c[0x0][0x23c], -R2 ;  /* 0x00008f007d047a23 */ /* 0x000fe20000010802 */
[----:B------:R-:W-:Y:S01]  /*6590*/  LOP3.LUT R19, R23, UR12, R60, 0x96, !PT ;  /* 0x0000000c17137c12 */ /* 0x000fe2000f8e963c */
[----:B------:R-:W-:Y:S01]  /*65a0*/  FFMA.FTZ R12, R148, c[0x0][0x23c], -R2 ;  /* 0x00008f00940c7a23 */ /* 0x000fe20000010802 */
[C---:B------:R-:W-:Y:S01]  /*65b0*/  HMMA.16816.F32.BF16 R28, R8.reuse, R76, RZ ;  /* 0x0000004c081c723c */ /* 0x040fe200000418ff */
[----:B------:R1:W-:Y:S07]  /*65c0*/  MUFU.EX2 R211, R4 ;  /* 0x0000000400d37308 */ /* 0x0003ee0000000800 */
[C---:B------:R-:W-:Y:S01]  /*65d0*/  HMMA.16816.F32.BF16 R44, R8.reuse, R78, RZ ;  /* 0x0000004e082c723c */ /* 0x040fe200000418ff */
[----:B------:R2:W-:Y:S07]  /*65e0*/  MUFU.EX2 R209, R12 ;  /* 0x0000000c00d17308 */ /* 0x0005ee0000000800 */
[----:B------:R-:W-:Y:S01]  /*65f0*/  HMMA.16816.F32.BF16 R24, R8, R84, RZ ;  /* 0x000000540818723c */ /* 0x000fe200000418ff */
[----:B-1----:R-:W-:-:S02]  /*6600*/  LOP3.LUT R4, R7, UR16, R62, 0x96, !PT ;  /* 0x0000001007047c12 */ /* 0x002fc4000f8e963e */
[----:B------:R-:W-:Y:S01]  /*6610*/  SHF.R.U32.HI R7, RZ, 0x10, R6 ;  /* 0x00000010ff077819 */ /* 0x000fe20000011606 */
[----:B------:R-:W-:Y:S01]  /*6620*/  FFMA.FTZ R6, R111, c[0x0][0x23c], -R2 ;  /* 0x00008f006f067a23 */ /* 0x000fe20000010802 */
[C---:B------:R-:W-:Y:S02]  /*6630*/  LOP3.LUT R17, R4.reuse, 0xff, RZ, 0xc0, !PT ;  /* 0x000000ff04117812 */ /* 0x040fe400078ec0ff */
[----:B------:R-:W-:Y:S01]  /*6640*/  LOP3.LUT R15, R7, 0xff, RZ, 0xc0, !PT ;  /* 0x000000ff070f7812 */ /* 0x000fe200078ec0ff */
[----:B------:R1:W4:Y:S01]  /*6650*/  MUFU.EX2 R210, R6 ;  /* 0x0000000600d27308 */ /* 0x0003220000000800 */
[----:B------:R-:W-:Y:S01]  /*6660*/  LOP3.LUT R7, R4, 0xffff, RZ, 0xc0, !PT ;  /* 0x0000ffff04077812 */ /* 0x000fe200078ec0ff */
[----:B------:R-:W-:Y:S01]  /*6670*/  HMMA.16816.F32.BF16 R60, R8, R86, RZ ;  /* 0x00000056083c723c */ /* 0x000fe200000418ff */
[----:B------:R-:W-:Y:S02]  /*6680*/  SHF.R.U32.HI R16, RZ, 0x18, R4 ;  /* 0x00000018ff107819 */ /* 0x000fe40000011604 */
[----:B------:R-:W-:-:S02]  /*6690*/  SHF.R.U32.HI R13, RZ, 0x8, R7 ;  /* 0x00000008ff0d7819 */ /* 0x000fc40000011607 */
[----:B--2---:R-:W-:Y:S02]  /*66a0*/  PRMT R12, R15, 0x5410, R18 ;  /* 0x000054100f0c7816 */ /* 0x004fe40000000012 */
[----:B------:R-:W-:Y:S01]  /*66b0*/  PRMT R13, R17, 0x5410, R13 ;  /* 0x00005410110d7816 */ /* 0x000fe2000000000d */
[----:B------:R-:W-:Y:S01]  /*66c0*/  FFMA.FTZ R8, R126, c[0x0][0x23c], -R5 ;  /* 0x00008f007e087a23 */ /* 0x000fe20000010805 */
[--C-:B------:R-:W-:Y:S02]  /*66d0*/  LOP3.LUT R17, R53, UR13, R20.reuse, 0x96, !PT ;  /* 0x0000000d35117c12 */ /* 0x100fe4000f8e9614 */
[----:B------:R-:W-:Y:S01]  /*66e0*/  LOP3.LUT R10, R233, UR13, R20, 0x96, !PT ;  /* 0x0000000de90a7c12 */ /* 0x000fe2000f8e9614 */
[----:B------:R2:W-:Y:S01]  /*66f0*/  MUFU.EX2 R208, R8 ;  /* 0x0000000800d07308 */ /* 0x0005e20000000800 */
[----:B-1----:R-:W-:Y:S01]  /*6700*/  SHF.R.U32.HI R6, RZ, 0x10, R4 ;  /* 0x00000010ff067819 */ /* 0x002fe20000011604 */
[----:B------:R-:W-:Y:S02]  /*6710*/  HSET2.LE.AND R4, R14, R157, PT ;  /* 0x0000009d0e047233 */ /* 0x000fe40003803000 */
[----:B------:R-:W-:Y:S01]  /*6720*/  IMAD.WIDE.U32 R76, R10, -0x2daee0ad, RZ ;  /* 0xd2511f530a4c7825 */ /* 0x000fe200078e00ff */
[----:B------:R-:W-:-:S02]  /*6730*/  LOP3.LUT R7, R6, 0xff, RZ, 0xc0, !PT ;  /* 0x000000ff06077812 */ /* 0x000fc400078ec0ff */
[----:B---3--:R-:W-:Y:S02]  /*6740*/  F2FP.BF16.PACK_AB R6, R213, R214 ;  /* 0x000000d6d506723e */ /* 0x008fe400000010ff */
[----:B------:R-:W-:Y:S01]  /*6750*/  PRMT R16, R7, 0x5410, R16 ;  /* 0x0000541007107816 */ /* 0x000fe20000000010 */
[--C-:B------:R-:W-:Y:S01]  /*6760*/  HSET2.LE.AND R7, R13, R157.reuse, PT ;  /* 0x0000009d0d077233 */ /* 0x100fe20003803000 */
[----:B------:R-:W-:Y:S01]  /*6770*/  LOP3.LUT R14, R4, R6, RZ, 0xc0, !PT ;  /* 0x00000006040e7212 */ /* 0x000fe200078ec0ff */
[--C-:B------:R-:W-:Y:S01]  /*6780*/  HSET2.LE.AND R4, R12, R157.reuse, PT ;  /* 0x0000009d0c047233 */ /* 0x100fe20003803000 */
[----:B----4-:R-:W-:Y:S02]  /*6790*/  F2FP.BF16.PACK_AB R6, R210, R212 ;  /* 0x000000d4d206723e */ /* 0x010fe400000010ff */
[----:B------:R-:W-:Y:S01]  /*67a0*/  F2FP.BF16.PACK_AB R12, R215, R217 ;  /* 0x000000d9d70c723e */ /* 0x000fe200000010ff */
[----:B--2---:R-:W-:Y:S01]  /*67b0*/  FFMA.FTZ R8, R127, c[0x0][0x23c], -R5 ;  /* 0x00008f007f087a23 */ /* 0x004fe20000010805 */
[----:B------:R-:W-:Y:S01]  /*67c0*/  LOP3.LUT R15, R4, R6, RZ, 0xc0, !PT ;  /* 0x00000006040f7212 */ /* 0x000fe200078ec0ff */
[----:B------:R-:W-:Y:S01]  /*67d0*/  HSET2.LE.AND R4, R16, R157, PT ;  /* 0x0000009d10047233 */ /* 0x000fe20003803000 */
[----:B------:R-:W-:Y:S01]  /*67e0*/  F2FP.BF16.PACK_AB R6, R209, R211 ;  /* 0x000000d3d106723e */ /* 0x000fe200000010ff */
[----:B------:R-:W-:Y:S01]  /*67f0*/  IMAD.WIDE.U32 R16, R17, -0x2daee0ad, RZ ;  /* 0xd2511f5311107825 */ /* 0x000fe200078e00ff */
[----:B------:R-:W-:Y:S01]  /*6800*/  LOP3.LUT R12, R7, R12, RZ, 0xc0, !PT ;  /* 0x0000000c070c7212 */ /* 0x000fe200078ec0ff */
[----:B------:R1:W-:Y:S01]  /*6810*/  MUFU.EX2 R183, R8 ;  /* 0x0000000800b77308 */ /* 0x0003e20000000800 */
[----:B------:R-:W-:Y:S01]  /*6820*/  LOP3.LUT R13, R4, R6, RZ, 0xc0, !PT ;  /* 0x00000006040d7212 */ /* 0x000fe200078ec0ff */
[----:B------:R-:W-:Y:S01]  /*6830*/  IMAD.WIDE.U32 R6, R19, -0x326172a9, RZ ;  /* 0xcd9e8d5713067825 */ /* 0x000fe200078e00ff */
[----:B------:R-:W-:-:S04]  /*6840*/  LOP3.LUT R4, R17, UR10, R22, 0x96, !PT ;  /* 0x0000000a11047c12 */ /* 0x000fc8000f8e9616 */
[----:B------:R-:W-:Y:S01]  /*6850*/  LOP3.LUT R7, R7, UR11, R52, 0x96, !PT ;  /* 0x0000000b07077c12 */ /* 0x000fe2000f8e9634 */
[----:B------:R-:W-:Y:S01]  /*6860*/  IMAD.WIDE.U32 R42, R4, -0x326172a9, RZ ;  /* 0xcd9e8d57042a7825 */ /* 0x000fe200078e00ff */
[----:B------:R-:W-:Y:S04]  /*6870*/  HMMA.16816.F32.BF16 R52, R12, R88, R32 ;  /* 0x000000580c34723c */ /* 0x000fe80000041820 */
[----:B------:R-:W-:Y:S01]  /*6880*/  LOP3.LUT R4, R43, UR9, R6, 0x96, !PT ;  /* 0x000000092b047c12 */ /* 0x000fe2000f8e9606 */
[----:B------:R-:W-:-:S03]  /*6890*/  IMAD.WIDE.U32 R6, R7, -0x2daee0ad, RZ ;  /* 0xd2511f5307067825 */ /* 0x000fc600078e00ff */
[C---:B------:R-:W-:Y:S01]  /*68a0*/  HMMA.16816.F32.BF16 R64, R12.reuse, R80, R36 ;  /* 0x000000500c40723c */ /* 0x040fe20000041824 */
[----:B------:R-:W-:Y:S01]  /*68b0*/  IMAD.WIDE.U32 R40, R4, -0x2daee0ad, RZ ;  /* 0xd2511f5304287825 */ /* 0x000fe200078e00ff */
[----:B------:R-:W-:Y:S01]  /*68c0*/  LOP3.LUT R4, R21, UR15, R182, 0x96, !PT ;  /* 0x0000000f15047c12 */ /* 0x000fe2000f8e96b6 */
[----:B------:R-:W-:Y:S01]  /*68d0*/  LDSM.16.MT88.4 R36, [R187+0x7000] ;  /* 0x00700000bb24783b */ /* 0x000fe20000004200 */
[----:B------:R-:W-:Y:S01]  /*68e0*/  LOP3.LUT R7, R7, UR8, R16, 0x96, !PT ;  /* 0x0000000807077c12 */ /* 0x000fe2000f8e9610 */
[----:B-1----:R-:W-:Y:S01]  /*68f0*/  FFMA.FTZ R8, R149, c[0x0][0x23c], -R5 ;  /* 0x00008f0095087a23 */ /* 0x002fe20000010805 */
[----:B------:R-:W-:Y:S01]  /*6900*/  LOP3.LUT R6, R41, UR6, R6, 0x96, !PT ;  /* 0x0000000629067c12 */ /* 0x000fe2000f8e9606 */
[----:B------:R-:W-:Y:S01]  /*6910*/  LDSM.16.MT88.4 R20, [R188+0x7000] ;  /* 0x00700000bc14783b */ /* 0x000fe20000004200 */
[----:B------:R-:W-:Y:S01]  /*6920*/  HMMA.16816.F32.BF16 R108, R12, R96, R28 ;  /* 0x000000600c6c723c */ /* 0x000fe2000004181c */
[----:B------:R1:W-:Y:S01]  /*6930*/  MUFU.EX2 R182, R8 ;  /* 0x0000000800b67308 */ /* 0x0003e20000000800 */
[----:B------:R-:W-:Y:S01]  /*6940*/  IMAD.WIDE.U32 R32, R7, -0x326172a9, RZ ;  /* 0xcd9e8d5707207825 */ /* 0x000fe200078e00ff */
[----:B------:R-:W2:Y:S03]  /*6950*/  LDSM.16.MT88.4 R28, [R185+0x7000] ;  /* 0x00700000b91c783b */ /* 0x000ea60000004200 */
[----:B------:R-:W-:-:S02]  /*6960*/  IMAD.WIDE.U32 R6, R6, -0x326172a9, RZ ;  /* 0xcd9e8d5706067825 */ /* 0x000fc400078e00ff */
[C---:B------:R-:W-:Y:S01]  /*6970*/  HMMA.16816.F32.BF16 R124, R12.reuse, R100, R24 ;  /* 0x000000640c7c723c */ /* 0x040fe20000041818 */
[----:B------:R-:W3:Y:S02]  /*6980*/  LDSM.16.MT88.4 R24, [R186+0x7000] ;  /* 0x00700000ba18783b */ /* 0x000ee40000004200 */
[----:B------:R-:W-:Y:S02]  /*6990*/  LOP3.LUT R16, R6, 0xff, RZ, 0xc0, !PT ;  /* 0x000000ff06107812 */ /* 0x000fe400078ec0ff */
[--C-:B------:R-:W-:Y:S02]  /*69a0*/  SHF.R.U32.HI R17, RZ, 0x10, R6.reuse ;  /* 0x00000010ff117819 */ /* 0x100fe40000011606 */
[----:B------:R-:W-:Y:S01]  /*69b0*/  SHF.R.U32.HI R18, RZ, 0x18, R6 ;  /* 0x00000018ff127819 */ /* 0x000fe20000011606 */
[----:B------:R-:W-:Y:S01]  /*69c0*/  HMMA.16816.F32.BF16 R56, R12, R82, R56 ;  /* 0x000000520c38723c */ /* 0x000fe20000041838 */
[----:B-1----:R-:W-:-:S04]  /*69d0*/  IMAD.WIDE.U32 R8, R4, -0x2daee0ad, RZ ;  /* 0xd2511f5304087825 */ /* 0x002fc800078e00ff */
[----:B------:R-:W-:Y:S01]  /*69e0*/  FFMA.FTZ R4, R150, c[0x0][0x23c], -R5 ;  /* 0x00008f0096047a23 */ /* 0x000fe20000010805 */
[----:B------:R-:W-:Y:S01]  /*69f0*/  LOP3.LUT R19, R77, UR10, R8, 0x96, !PT ;  /* 0x0000000a4d137c12 */ /* 0x000fe2000f8e9608 */
[----:B------:R-:W-:Y:S01]  /*6a00*/  FFMA.FTZ R8, R152, c[0x0][0x23c], -R3 ;  /* 0x00008f0098087a23 */ /* 0x000fe20000010803 */
[----:B------:R-:W-:Y:S01]  /*6a10*/  LOP3.LUT R34, R9, UR12, R92, 0x96, !PT ;  /* 0x0000000c09227c12 */ /* 0x000fe2000f8e965c */
[----:B------:R1:W-:Y:S01]  /*6a20*/  MUFU.EX2 R181, R4 ;  /* 0x0000000400b57308 */ /* 0x0003e20000000800 */
[C---:B------:R-:W-:Y:S01]  /*6a30*/  HMMA.16816.F32.BF16 R48, R12.reuse, R90, R48 ;  /* 0x0000005a0c30723c */ /* 0x040fe20000041830 */
[----:B------:R-:W-:Y:S01]  /*6a40*/  IMAD.WIDE.U32 R92, R19, -0x326172a9, RZ ;  /* 0xcd9e8d57135c7825 */ /* 0x000fe200078e00ff */
[----:B------:R-:W4:Y:S05]  /*6a50*/  LDSM.16.MT88.4 R88, [R185+0x7800] ;  /* 0x00780000b958783b */ /* 0x000f2a0000004200 */
[----:B------:R5:W-:Y:S01]  /*6a60*/  MUFU.EX2 R156, R8 ;  /* 0x00000008009c7308 */ /* 0x000be20000000800 */
[----:B------:R-:W-:Y:S01]  /*6a70*/  HMMA.16816.F32.BF16 R44, R12, R98, R44 ;  /* 0x000000620c2c723c */ /* 0x000fe2000004182c */
[----:B-1----:R-:W-:-:S07]  /*6a80*/  LOP3.LUT R4, R7, UR17, R32, 0x96, !PT ;  /* 0x0000001107047c12 */ /* 0x002fce000f8e9620 */
[----:B------:R-:W-:Y:S01]  /*6a90*/  HMMA.16816.F32.BF16 R60, R12, R102, R60 ;  /* 0x000000660c3c723c */ /* 0x000fe2000004183c */
[----:B------:R-:W-:Y:S02]  /*6aa0*/  LOP3.LUT R7, R6, 0xffff, RZ, 0xc0, !PT ;  /* 0x0000ffff06077812 */ /* 0x000fe400078ec0ff */
[C---:B------:R-:W-:Y:S02]  /*6ab0*/  LOP3.LUT R6, R4.reuse, 0xffff, RZ, 0xc0, !PT ;  /* 0x0000ffff04067812 */ /* 0x040fe400078ec0ff */
[----:B------:R-:W-:Y:S02]  /*6ac0*/  LOP3.LUT R11, R4, 0xff, RZ, 0xc0, !PT ;  /* 0x000000ff040b7812 */ /* 0x000fe400078ec0ff */
[--C-:B-----5:R-:W-:Y:S02]  /*6ad0*/  SHF.R.U32.HI R8, RZ, 0x10, R4.reuse ;  /* 0x00000010ff087819 */ /* 0x120fe40000011604 */
[----:B------:R-:W-:Y:S02]  /*6ae0*/  SHF.R.U32.HI R9, RZ, 0x18, R4 ;  /* 0x00000018ff097819 */ /* 0x000fe40000011604 */
[----:B------:R-:W-:Y:S01]  /*6af0*/  SHF.R.U32.HI R10, RZ, 0x8, R7 ;  /* 0x00000008ff0a7819 */ /* 0x000fe20000011607 */
[--C-:B------:R-:W-:Y:S01]  /*6b00*/  FFMA.FTZ R7, R151, c[0x0][0x23c], -R3.reuse ;  /* 0x00008f0097077a23 */ /* 0x100fe20000010803 */
[----:B------:R-:W-:Y:S01]  /*6b10*/  SHF.R.U32.HI R4, RZ, 0x8, R6 ;  /* 0x00000008ff047819 */ /* 0x000fe20000011606 */
[----:B------:R-:W-:Y:S01]  /*6b20*/  FFMA.FTZ R6, R153, c[0x0][0x23c], -R3 ;  /* 0x00008f0099067a23 */ /* 0x000fe20000010803 */
[----:B------:R-:W-:Y:S01]  /*6b30*/  PRMT R10, R16, 0x5410, R10 ;  /* 0x00005410100a7816 */ /* 0x000fe2000000000a */
[----:B------:R1:W5:Y:S01]  /*6b40*/  MUFU.EX2 R152, R7 ;  /* 0x0000000700987308 */ /* 0x0003620000000800 */
[----:B------:R-:W-:-:S05]  /*6b50*/  PRMT R4, R11, 0x5410, R4 ;  /* 0x000054100b047816 */ /* 0x000fca0000000004 */
[----:B------:R-:W-:Y:S02]  /*6b60*/  HSET2.LE.AND R4, R4, R157, PT ;  /* 0x0000009d04047233 */ /* 0x000fe40003803000 */
[----:B------:R2:W-:Y:S01]  /*6b70*/  MUFU.EX2 R151, R6 ;  /* 0x0000000600977308 */ /* 0x0005e20000000800 */
[----:B-1----:R-:W-:Y:S02]  /*6b80*/  LOP3.LUT R7, R8, 0xff, RZ, 0xc0, !PT ;  /* 0x000000ff08077812 */ /* 0x002fe400078ec0ff */
[----:B------:R-:W-:Y:S02]  /*6b90*/  LOP3.LUT R8, R17, 0xff, RZ, 0xc0, !PT ;  /* 0x000000ff11087812 */ /* 0x000fe400078ec0ff */
[----:B------:R-:W-:Y:S02]  /*6ba0*/  PRMT R7, R7, 0x5410, R9 ;  /* 0x0000541007077816 */ /* 0x000fe40000000009 */
[----:B------:R-:W-:Y:S01]  /*6bb0*/  PRMT R11, R8, 0x5410, R18 ;  /* 0x00005410080b7816 */ /* 0x000fe20000000012 */
[----:B--2---:R-:W-:-:S02]  /*6bc0*/  FFMA.FTZ R6, R154, c[0x0][0x23c], -R3 ;  /* 0x00008f009a067a23 */ /* 0x004fc40000010803 */
[----:B------:R-:W-:Y:S01]  /*6bd0*/  HSET2.LE.AND R7, R7, R157, PT ;  /* 0x0000009d07077233 */ /* 0x000fe20003803000 */
[----:B-----5:R-:W-:Y:S01]  /*6be0*/  F2FP.BF16.PACK_AB R9, R152, R156 ;  /* 0x0000009c9809723e */ /* 0x020fe200000010ff */
[----:B------:R1:W2:Y:S03]  /*6bf0*/  MUFU.EX2 R150, R6 ;  /* 0x0000000600967308 */ /* 0x0002a60000000800 */
[----:B------:R-:W-:Y:S01]  /*6c00*/  LOP3.LUT R9, R7, R9, RZ, 0xc0, !PT ;  /* 0x0000000907097212 */ /* 0x000fe200078ec0ff */
[----:B------:R-:W-:-:S04]  /*6c10*/  FFMA.FTZ R7, R161, c[0x0][0x23c], -R0 ;  /* 0x00008f00a1077a23 */ /* 0x000fc80000010800 */
[----:B------:R5:W-:Y:S01]  /*6c20*/  MUFU.EX2 R149, R7 ;  /* 0x0000000700957308 */ /* 0x000be20000000800 */
[----:B-1----:R-:W-:-:S04]  /*6c30*/  F2FP.BF16.PACK_AB R6, R183, R208 ;  /* 0x000000d0b706723e */ /* 0x002fc800000010ff */
[----:B------:R-:W-:Y:S01]  /*6c40*/  LOP3.LUT R8, R4, R6, RZ, 0xc0, !PT ;  /* 0x0000000604087212 */ /* 0x000fe200078ec0ff */
[----:B------:R-:W-:Y:S01]  /*6c50*/  HSET2.LE.AND R4, R10, R157, PT ;  /* 0x0000009d0a047233 */ /* 0x000fe20003803000 */
[----:B------:R-:W-:-:S04]  /*6c60*/  F2FP.BF16.PACK_AB R6, R181, R182 ;  /* 0x000000b6b506723e */ /* 0x000fc800000010ff */
[----:B------:R-:W-:Y:S01]  /*6c70*/  LOP3.LUT R10, R4, R6, RZ, 0xc0, !PT ;  /* 0x00000006040a7212 */ /* 0x000fe200078ec0ff */
[----:B------:R-:W-:Y:S01]  /*6c80*/  HSET2.LE.AND R4, R11, R157, PT ;  /* 0x0000009d0b047233 */ /* 0x000fe20003803000 */
[----:B--2---:R-:W-:-:S04]  /*6c90*/  F2FP.BF16.PACK_AB R6, R150, R151 ;  /* 0x000000979606723e */ /* 0x004fc800000010ff */
[----:B------:R-:W-:Y:S01]  /*6ca0*/  LOP3.LUT R11, R4, R6, RZ, 0xc0, !PT ;  /* 0x00000006040b7212 */ /* 0x000fe200078ec0ff */
[----:B-----5:R-:W-:-:S04]  /*6cb0*/  IMAD.WIDE.U32 R6, R34, -0x326172a9, RZ ;  /* 0xcd9e8d5722067825 */ /* 0x020fc800078e00ff */
[----:B------:R-:W-:Y:S01]  /*6cc0*/  FFMA.FTZ R4, R160, c[0x0][0x23c], -R0 ;  /* 0x00008f00a0047a23 */ /* 0x000fe20000010800 */
[----:B------:R-:W-:Y:S01]  /*6cd0*/  LOP3.LUT R6, R93, UR9, R6, 0x96, !PT ;  /* 0x000000095d067c12 */ /* 0x000fe2000f8e9606 */
[----:B------:R-:W-:Y:S02]  /*6ce0*/  HMMA.16816.F32.BF16 R80, R8, R28, R144 ;  /* 0x0000001c0850723c */ /* 0x000fe40000041890 */
[----:B------:R1:W2:Y:S02]  /*6cf0*/  MUFU.EX2 R148, R4 ;  /* 0x0000000400947308 */ /* 0x0002a40000000800 */
[----:B------:R-:W-:-:S04]  /*6d00*/  IMAD.WIDE.U32 R34, R6, -0x2daee0ad, RZ ;  /* 0xd2511f5306227825 */ /* 0x000fc800078e00ff */
[C---:B------:R-:W-:Y:S08]  /*6d10*/  HMMA.16816.F32.BF16 R96, R8.reuse, R20, R140 ;  /* 0x000000140860723c */ /* 0x040ff0000004188c */
[----:B---3--:R-:W-:Y:S01]  /*6d20*/  HMMA.16816.F32.BF16 R112, R8, R24, R136 ;  /* 0x000000180870723c */ /* 0x008fe20000041888 */
[----:B-1----:R-:W-:Y:S01]  /*6d30*/  LOP3.LUT R4, R7, UR11, R232, 0x96, !PT ;  /* 0x0000000b07047c12 */ /* 0x002fe2000f8e96e8 */
[----:B------:R-:W-:-:S04]  /*6d40*/  FFMA.FTZ R7, R155, c[0x0][0x23c], -R0 ;  /* 0x00008f009b077a23 */ /* 0x000fc80000010800 */
[----:B------:R-:W-:Y:S01]  /*6d50*/  IMAD.WIDE.U32 R12, R4, -0x2daee0ad, RZ ;  /* 0xd2511f53040c7825 */ /* 0x000fe200078e00ff */
[----:B------:R1:W-:Y:S01]  /*6d60*/  MUFU.EX2 R74, R7 ;  /* 0x00000007004a7308 */ /* 0x0003e20000000800 */
[C---:B------:R-:W-:Y:S02]  /*6d70*/  HMMA.16816.F32.BF16 R128, R8.reuse, R36, R128 ;  /* 0x000000240880723c */ /* 0x040fe40000041880 */
[----:B------:R-:W-:Y:S01]  /*6d80*/  FFMA.FTZ R4, R158, c[0x0][0x23c], -R0 ;  /* 0x00008f009e047a23 */ /* 0x000fe20000010800 */
[----:B------:R-:W-:Y:S02]  /*6d90*/  LOP3.LUT R6, R35, UR6, R12, 0x96, !PT ;  /* 0x0000000623067c12 */ /* 0x000fe4000f8e960c */
[----:B------:R-:W-:Y:S01]  /*6da0*/  LOP3.LUT R14, R13, UR8, R76, 0x96, !PT ;  /* 0x000000080d0e7c12 */ /* 0x000fe2000f8e964c */
[----:B------:R-:W-:Y:S01]  /*6db0*/  FFMA.FTZ R13, R159, c[0x0][0x23c], -R2 ;  /* 0x00008f009f0d7a23 */ /* 0x000fe20000010802 */
[----:B------:R3:W-:Y:S01]  /*6dc0*/  MUFU.EX2 R73, R4 ;  /* 0x0000000400497308 */ /* 0x0007e20000000800 */
[----:B------:R-:W-:Y:S02]  /*6dd0*/  HMMA.16816.F32.BF16 R84, R8, R30, R132 ;  /* 0x0000001e0854723c */ /* 0x000fe40000041884 */
[----:B------:R-:W-:-:S04]  /*6de0*/  IMAD.WIDE.U32 R18, R14, -0x326172a9, RZ ;  /* 0xcd9e8d570e127825 */ /* 0x000fc800078e00ff */
[----:B-1----:R-:W-:Y:S01]  /*6df0*/  IMAD.WIDE.U32 R6, R6, -0x326172a9, RZ ;  /* 0xcd9e8d5706067825 */ /* 0x002fe200078e00ff */
[----:B------:R-:W-:Y:S01]  /*6e00*/  MUFU.EX2 R68, R13 ;  /* 0x0000000d00447308 */ /* 0x000fe20000000800 */
[C---:B------:R-:W-:Y:S01]  /*6e10*/  HMMA.16816.F32.BF16 R100, R8.reuse, R22, R120 ;  /* 0x000000160864723c */ /* 0x040fe20000041878 */
[----:B------:R-:W-:Y:S02]  /*6e20*/  LDSM.16.MT88.4 R120, [R186+0x7800] ;  /* 0x00780000ba78783b */ /* 0x000fe40000004200 */
[----:B------:R-:W-:Y:S02]  /*6e30*/  LOP3.LUT R12, R6, 0xff, RZ, 0xc0, !PT ;  /* 0x000000ff060c7812 */ /* 0x000fe400078ec0ff */
[----:B------:R-:W-:Y:S01]  /*6e40*/  SHF.R.U32.HI R16, RZ, 0x18, R6 ;  /* 0x00000018ff107819 */ /* 0x000fe20000011606 */
[----:B---3--:R-:W-:Y:S02]  /*6e50*/  FFMA.FTZ R4, R163, c[0x0][0x23c], -R2 ;  /* 0x00008f00a3047a23 */ /* 0x008fe40000010802 */
[C---:B------:R-:W-:Y:S02]  /*6e60*/  HMMA.16816.F32.BF16 R116, R8.reuse, R26, R116 ;  /* 0x0000001a0874723c */ /* 0x040fe40000041874 */
[----:B------:R1:W-:Y:S06]  /*6e70*/  MUFU.EX2 R43, R4 ;  /* 0x00000004002b7308 */ /* 0x0003ec0000000800 */
[----:B------:R-:W-:Y:S01]  /*6e80*/  HMMA.16816.F32.BF16 R76, R8, R38, R104 ;  /* 0x00000026084c723c */ /* 0x000fe20000041868 */
[----:B------:R-:W3:Y:S06]  /*6e90*/  LDSM.16.MT88.4 R104, [R188+0x7800] ;  /* 0x00780000bc68783b */ /* 0x000eec0000004200 */
[----:B--2---:R-:W-:-:S02]  /*6ea0*/  F2FP.BF16.PACK_AB R9, R148, R149 ;  /* 0x000000959409723e */ /* 0x004fc400000010ff */
[----:B-1----:R-:W-:-:S04]  /*6eb0*/  LOP3.LUT R4, R6, 0xffff, RZ, 0xc0, !PT ;  /* 0x0000ffff06047812 */ /* 0x002fc800078ec0ff */
[----:B------:R-:W-:-:S04]  /*6ec0*/  SHF.R.U32.HI R4, RZ, 0x8, R4 ;  /* 0x00000008ff047819 */ /* 0x000fc80000011604 */
[----:B------:R-:W-:Y:S01]  /*6ed0*/  PRMT R17, R12, 0x5410, R4 ;  /* 0x000054100c117816 */ /* 0x000fe20000000004 */
[----:B------:R-:W-:Y:S01]  /*6ee0*/  FFMA.FTZ R12, R162, c[0x0][0x23c], -R2 ;  /* 0x00008f00a20c7a23 */ /* 0x000fe20000010802 */
[----:B------:R-:W-:Y:S02]  /*6ef0*/  SHF.R.U32.HI R4, RZ, 0x10, R6 ;  /* 0x00000010ff047819 */ /* 0x000fe40000011606 */
[----:B------:R-:W-:Y:S01]  /*6f00*/  LOP3.LUT R6, R7, UR17, R18, 0x96, !PT ;  /* 0x0000001107067c12 */ /* 0x000fe2000f8e9612 */
[----:B------:R-:W-:Y:S01]  /*6f10*/  FFMA.FTZ R7, R170, c[0x0][0x23c], -R2 ;  /* 0x00008f00aa077a23 */ /* 0x000fe20000010802 */
[----:B------:R-:W-:Y:S01]  /*6f20*/  LOP3.LUT R13, R4, 0xff, RZ, 0xc0, !PT ;  /* 0x000000ff040d7812 */ /* 0x000fe200078ec0ff */
[----:B------:R1:W2:Y:S01]  /*6f30*/  MUFU.EX2 R41, R12 ;  /* 0x0000000c00297308 */ /* 0x0002a20000000800 */
[C---:B------:R-:W-:Y:S02]  /*6f40*/  LOP3.LUT R4, R6.reuse, 0xffff, RZ, 0xc0, !PT ;  /* 0x0000ffff06047812 */ /* 0x040fe400078ec0ff */
[----:B------:R-:W-:-:S02]  /*6f50*/  LOP3.LUT R15, R6, 0xff, RZ, 0xc0, !PT ;  /* 0x000000ff060f7812 */ /* 0x000fc400078ec0ff */
[----:B------:R-:W-:-:S03]  /*6f60*/  SHF.R.U32.HI R14, RZ, 0x18, R6 ;  /* 0x00000018ff0e7819 */ /* 0x000fc60000011606 */
[----:B------:R5:W2:Y:S01]  /*6f70*/  MUFU.EX2 R35, R7 ;  /* 0x0000000700237308 */ /* 0x000aa20000000800 */
[----:B-1----:R-:W-:Y:S02]  /*6f80*/  SHF.R.U32.HI R12, RZ, 0x10, R6 ;  /* 0x00000010ff0c7819 */ /* 0x002fe40000011606 */
[----:B------:R-:W-:Y:S02]  /*6f90*/  SHF.R.U32.HI R6, RZ, 0x8, R4 ;  /* 0x00000008ff067819 */ /* 0x000fe40000011604 */
[----:B------:R-:W-:Y:S02]  /*6fa0*/  LOP3.LUT R4, R12, 0xff, RZ, 0xc0, !PT ;  /* 0x000000ff0c047812 */ /* 0x000fe400078ec0ff */
[----:B------:R-:W-:Y:S02]  /*6fb0*/  PRMT R12, R15, 0x5410, R6 ;  /* 0x000054100f0c7816 */ /* 0x000fe40000000006 */
[----:B------:R-:W-:Y:S01]  /*6fc0*/  PRMT R6, R4, 0x5410, R14 ;  /* 0x0000541004067816 */ /* 0x000fe2000000000e */
[--C-:B------:R-:W-:Y:S01]  /*6fd0*/  HSET2.LE.AND R4, R17, R157.reuse, PT ;  /* 0x0000009d11047233 */ /* 0x100fe20003803000 */
[----:B-----5:R-:W-:Y:S01]  /*6fe0*/  PRMT R7, R13, 0x5410, R16 ;  /* 0x000054100d077816 */ /* 0x020fe20000000010 */
[--C-:B------:R-:W-:Y:S01]  /*6ff0*/  HSET2.LE.AND R8, R12, R157.reuse, PT ;  /* 0x0000009d0c087233 */ /* 0x100fe20003803000 */
[----:B--2---:R-:W-:Y:S01]  /*7000*/  F2FP.BF16.PACK_AB R11, R41, R68 ;  /* 0x00000044290b723e */ /* 0x004fe200000010ff */
[--C-:B------:R-:W-:Y:S01]  /*7010*/  HSET2.LE.AND R12, R6, R157.reuse, PT ;  /* 0x0000009d060c7233 */ /* 0x100fe20003803000 */
[----:B------:R-:W-:Y:S01]  /*7020*/  F2FP.BF16.PACK_AB R6, R73, R74 ;  /* 0x0000004a4906723e */ /* 0x000fe200000010ff */
[----:B------:R-:W-:Y:S01]  /*7030*/  HSET2.LE.AND R7, R7, R157, PT ;  /* 0x0000009d07077233 */ /* 0x000fe20003803000 */
[----:B------:R-:W-:-:S02]  /*7040*/  F2FP.BF16.PACK_AB R13, R35, R43 ;  /* 0x0000002b230d723e */ /* 0x000fc400000010ff */
[----:B------:R-:W-:Y:S01]  /*7050*/  LOP3.LUT R10, R4, R6, RZ, 0xc0, !PT ;  /* 0x00000006040a7212 */ /* 0x000fe200078ec0ff */
[----:B------:R-:W-:Y:S01]  /*7060*/  FFMA.FTZ R4, R164, c[0x0][0x23c], -R5 ;  /* 0x00008f00a4047a23 */ /* 0x000fe20000010805 */
[----:B------:R-:W-:Y:S02]  /*7070*/  LOP3.LUT R8, R8, R9, RZ, 0xc0, !PT ;  /* 0x0000000908087212 */ /* 0x000fe400078ec0ff */
[----:B------:R-:W-:Y:S01]  /*7080*/  LOP3.LUT R11, R7, R11, RZ, 0xc0, !PT ;  /* 0x0000000b070b7212 */ /* 0x000fe200078ec0ff */
[----:B------:R1:W-:Y:S01]  /*7090*/  MUFU.EX2 R32, R4 ;  /* 0x0000000400207308 */ /* 0x0003e20000000800 */
[----:B------:R-:W-:Y:S01]  /*70a0*/  LOP3.LUT R9, R12, R13, RZ, 0xc0, !PT ;  /* 0x0000000d0c097212 */ /* 0x000fe200078ec0ff */
[--C-:B------:R-:W-:Y:S02]  /*70b0*/  FFMA.FTZ R7, R168, c[0x0][0x23c], -R3.reuse ;  /* 0x00008f00a8077a23 */ /* 0x100fe40000010803 */
[----:B------:R-:W-:-:S04]  /*70c0*/  FFMA.FTZ R12, R171, c[0x0][0x23c], -R3 ;  /* 0x00008f00ab0c7a23 */ /* 0x000fc80000010803 */
[----:B------:R-:W-:Y:S01]  /*70d0*/  HMMA.16816.F32.BF16 R56, R8, R30, R56 ;  /* 0x0000001e0838723c */ /* 0x000fe20000041838 */
[----:B-1----:R-:W-:-:S07]  /*70e0*/  FFMA.FTZ R4, R166, c[0x0][0x23c], -R5 ;  /* 0x00008f00a6047a23 */ /* 0x002fce0000010805 */
[C---:B------:R-:W-:Y:S01]  /*70f0*/  HMMA.16816.F32.BF16 R64, R8.reuse, R28, R64 ;  /* 0x0000001c0840723c */ /* 0x040fe20000041840 */
[----:B------:R-:W-:Y:S07]  /*7100*/  MUFU.EX2 R28, R7 ;  /* 0x00000007001c7308 */ /* 0x000fee0000000800 */
[C---:B------:R-:W-:Y:S01]  /*7110*/  HMMA.16816.F32.BF16 R44, R8.reuse, R26, R44 ;  /* 0x0000001a082c723c */ /* 0x040fe2000004182c */
[----:B------:R1:W-:Y:S07]  /*7120*/  MUFU.EX2 R31, R4 ;  /* 0x00000004001f7308 */ /* 0x0003ee0000000800 */
[C---:B------:R-:W-:Y:S01]  /*7130*/  HMMA.16816.F32.BF16 R108, R8.reuse, R24, R108 ;  /* 0x00000018086c723c */ /* 0x040fe2000004186c */
[----:B------:R-:W-:Y:S07]  /*7140*/  MUFU.EX2 R25, R12 ;  /* 0x0000000c00197308 */ /* 0x000fee0000000800 */
[----:B------:R-:W-:Y:S01]  /*7150*/  HMMA.16816.F32.BF16 R52, R8, R20, R52 ;  /* 0x000000140834723c */ /* 0x000fe20000041834 */
[----:B-1----:R-:W-:-:S02]  /*7160*/  FFMA.FTZ R4, R165, c[0x0][0x23c], -R5 ;  /* 0x00008f00a5047a23 */ /* 0x002fc40000010805 */
[----:B------:R-:W-:Y:S02]  /*7170*/  FFMA.FTZ R5, R167, c[0x0][0x23c], -R5 ;  /* 0x00008f00a7057a23 */ /* 0x000fe40000010805 */
[----:B------:R1:W-:Y:S03]  /*7180*/  MUFU.EX2 R30, R4 ;  /* 0x00000004001e7308 */ /* 0x0003e60000000800 */
[C---:B------:R-:W-:Y:S05]  /*7190*/  HMMA.16816.F32.BF16 R48, R8.reuse, R22, R48 ;  /* 0x000000160830723c */ /* 0x040fea0000041830 */
[----:B------:R2:W5:Y:S03]  /*71a0*/  MUFU.EX2 R29, R5 ;  /* 0x00000005001d7308 */ /* 0x0005660000000800 */
[----:B------:R-:W-:Y:S01]  /*71b0*/  HMMA.16816.F32.BF16 R124, R8, R36, R124 ;  /* 0x00000024087c723c */ /* 0x000fe2000004187c */
[----:B-1----:R-:W-:-:S07]  /*71c0*/  LOP3.LUT R4, R33, UR7, R42, 0x96, !PT ;  /* 0x0000000721047c12 */ /* 0x002fce000f8e962a */
[----:B------:R-:W-:Y:S01]  /*71d0*/  HMMA.16816.F32.BF16 R60, R8, R38, R60 ;  /* 0x00000026083c723c */ /* 0x000fe2000004183c */
[----:B--2---:R-:W-:Y:S01]  /*71e0*/  IMAD.WIDE.U32 R4, R4, -0x2daee0ad, RZ ;  /* 0xd2511f5304047825 */ /* 0x004fe200078e00ff */
[----:B-----5:R-:W-:-:S04]  /*71f0*/  F2FP.BF16.PACK_AB R12, R29, R30 ;  /* 0x0000001e1d0c723e */ /* 0x020fc800000010ff */
[----:B------:R-:W-:Y:S02]  /*7200*/  LOP3.LUT R6, R5, UR16, R40, 0x96, !PT ;  /* 0x0000001005067c12 */ /* 0x000fe4000f8e9628 */
[C---:B------:R-:W-:Y:S01]  /*7210*/  LOP3.LUT R13, R4.reuse, 0xffff, RZ, 0xc0, !PT ;  /* 0x0000ffff040d7812 */ /* 0x040fe200078ec0ff */
[--C-:B------:R-:W-:Y:S01]  /*7220*/  FFMA.FTZ R5, R169, c[0x0][0x23c], -R3.reuse ;  /* 0x00008f00a9057a23 */ /* 0x100fe20000010803 */
[----:B------:R-:W-:Y:S01]  /*7230*/  LOP3.LUT R18, R4, 0xff, RZ, 0xc0, !PT ;  /* 0x000000ff04127812 */ /* 0x000fe200078ec0ff */
[----:B------:R-:W-:Y:S01]  /*7240*/  FFMA.FTZ R3, R172, c[0x0][0x23c], -R3 ;  /* 0x00008f00ac037a23 */ /* 0x000fe20000010803 */
[--C-:B------:R-:W-:Y:S01]  /*7250*/  SHF.R.U32.HI R14, RZ, 0x10, R4.reuse ;  /* 0x00000010ff0e7819 */ /* 0x100fe20000011604 */
[----:B------:R1:W2:Y:S01]  /*7260*/  MUFU.EX2 R26, R5 ;  /* 0x00000005001a7308 */ /* 0x0002a20000000800 */
[----:B------:R-:W-:Y:S02]  /*7270*/  SHF.R.U32.HI R17, RZ, 0x18, R4 ;  /* 0x00000018ff117819 */ /* 0x000fe40000011604 */
[----:B------:R-:W-:-:S02]  /*7280*/  LOP3.LUT R16, R6, 0xff, RZ, 0xc0, !PT ;  /* 0x000000ff06107812 */ /* 0x000fc400078ec0ff */
[----:B------:R-:W-:Y:S02]  /*7290*/  SHF.R.U32.HI R4, RZ, 0x8, R13 ;  /* 0x00000008ff047819 */ /* 0x000fe4000001160d */
[----:B------:R-:W-:Y:S01]  /*72a0*/  SHF.R.U32.HI R7, RZ, 0x10, R6 ;  /* 0x00000010ff077819 */ /* 0x000fe20000011606 */
[----:B------:R5:W2:Y:S01]  /*72b0*/  MUFU.EX2 R24, R3 ;  /* 0x0000000300187308 */ /* 0x000aa20000000800 */
[----:B------:R-:W-:Y:S02]  /*72c0*/  PRMT R4, R18, 0x5410, R4 ;  /* 0x0000541012047816 */ /* 0x000fe40000000004 */
[----:B------:R-:W-:Y:S02]  /*72d0*/  SHF.R.U32.HI R15, RZ, 0x18, R6 ;  /* 0x00000018ff0f7819 */ /* 0x000fe40000011606 */
[----:B------:R-:W-:Y:S02]  /*72e0*/  LOP3.LUT R13, R14, 0xff, RZ, 0xc0, !PT ;  /* 0x000000ff0e0d7812 */ /* 0x000fe400078ec0ff */
[----:B-1----:R-:W-:-:S02]  /*72f0*/  LOP3.LUT R5, R6, 0xffff, RZ, 0xc0, !PT ;  /* 0x0000ffff06057812 */ /* 0x002fc400078ec0ff */
[----:B------:R-:W-:Y:S01]  /*7300*/  LOP3.LUT R6, R7, 0xff, RZ, 0xc0, !PT ;  /* 0x000000ff07067812 */ /* 0x000fe200078ec0ff */
[--C-:B------:R-:W-:Y:S01]  /*7310*/  HSET2.LE.AND R7, R4, R157.reuse, PT ;  /* 0x0000009d04077233 */ /* 0x100fe20003803000 */
[----:B------:R-:W-:Y:S02]  /*7320*/  SHF.R.U32.HI R5, RZ, 0x8, R5 ;  /* 0x00000008ff057819 */ /* 0x000fe40000011605 */
[----:B------:R-:W-:Y:S01]  /*7330*/  PRMT R14, R13, 0x5410, R17 ;  /* 0x000054100d0e7816 */ /* 0x000fe20000000011 */
[----:B------:R-:W-:Y:S01]  /*7340*/  FFMA.FTZ R13, R176, c[0x0][0x23c], -R0 ;  /* 0x00008f00b00d7a23 */ /* 0x000fe20000010800 */
[----:B------:R-:W-:Y:S02]  /*7350*/  PRMT R5, R16, 0x5410, R5 ;  /* 0x0000541010057816 */ /* 0x000fe40000000005 */
[----:B------:R-:W-:Y:S01]  /*7360*/  PRMT R6, R6, 0x5410, R15 ;  /* 0x0000541006067816 */ /* 0x000fe2000000000f */
[----:B------:R1:W-:Y:S01]  /*7370*/  MUFU.EX2 R23, R13 ;  /* 0x0000000d00177308 */ /* 0x0003e20000000800 */
[----:B------:R-:W-:Y:S01]  /*7380*/  F2FP.BF16.PACK_AB R4, R31, R32 ;  /* 0x000000201f04723e */ /* 0x000fe200000010ff */
[--C-:B-----5:R-:W-:Y:S01]  /*7390*/  HSET2.LE.AND R3, R5, R157.reuse, PT ;  /* 0x0000009d05037233 */ /* 0x120fe20003803000 */
[----:B------:R-:W-:Y:S01]  /*73a0*/  LOP3.LUT R134, R7, R12, RZ, 0xc0, !PT ;  /* 0x0000000c07867212 */ /* 0x000fe200078ec0ff */
[----:B------:R-:W-:Y:S01]  /*73b0*/  HSET2.LE.AND R5, R6, R157, PT ;  /* 0x0000009d06057233 */ /* 0x000fe20003803000 */
[----:B--2---:R-:W-:-:S02]  /*73c0*/  F2FP.BF16.PACK_AB R6, R26, R28 ;  /* 0x0000001c1a06723e */ /* 0x004fc400000010ff */
[----:B------:R-:W-:Y:S01]  /*73d0*/  LOP3.LUT R132, R3, R4, RZ, 0xc0, !PT ;  /* 0x0000000403847212 */ /* 0x000fe200078ec0ff */
[----:B------:R-:W-:Y:S01]  /*73e0*/  HSET2.LE.AND R3, R14, R157, PT ;  /* 0x0000009d0e037233 */ /* 0x000fe20003803000 */
[----:B------:R-:W-:Y:S02]  /*73f0*/  F2FP.BF16.PACK_AB R4, R24, R25 ;  /* 0x000000191804723e */ /* 0x000fe400000010ff */
[----:B------:R-:W-:Y:S01]  /*7400*/  LOP3.LUT R133, R5, R6, RZ, 0xc0, !PT ;  /* 0x0000000605857212 */ /* 0x000fe200078ec0ff */
[--C-:B------:R-:W-:Y:S01]  /*7410*/  FFMA.FTZ R5, R174, c[0x0][0x23c], -R0.reuse ;  /* 0x00008f00ae057a23 */ /* 0x100fe20000010800 */
[----:B------:R-:W-:Y:S01]  /*7420*/  LOP3.LUT R135, R3, R4, RZ, 0xc0, !PT ;  /* 0x0000000403877212 */ /* 0x000fe200078ec0ff */
[--C-:B------:R-:W-:Y:S02]  /*7430*/  FFMA.FTZ R3, R173, c[0x0][0x23c], -R0.reuse ;  /* 0x00008f00ad037a23 */ /* 0x100fe40000010800 */
[----:B------:R-:W-:Y:S01]  /*7440*/  FFMA.FTZ R0, R175, c[0x0][0x23c], -R0 ;  /* 0x00008f00af007a23 */ /* 0x000fe20000010800 */
[----:B------:R-:W-:Y:S01]  /*7450*/  MUFU.EX2 R21, R5 ;  /* 0x0000000500157308 */ /* 0x000fe20000000800 */
[----:B-1----:R-:W1:Y:S02]  /*7460*/  LDSM.16.MT88.4 R12, [R187+0x7800] ;  /* 0x00780000bb0c783b */ /* 0x002e640000004200 */
[C---:B----4-:R-:W-:Y:S05]  /*7470*/  HMMA.16816.F32.BF16 R80, R132.reuse, R88, R80 ;  /* 0x000000588450723c */ /* 0x050fea0000041850 */
[----:B------:R2:W-:Y:S03]  /*7480*/  MUFU.EX2 R22, R3 ;  /* 0x0000000300167308 */ /* 0x0005e60000000800 */
[C---:B------:R-:W-:Y:S05]  /*7490*/  HMMA.16816.F32.BF16 R84, R132.reuse, R90, R84 ;  /* 0x0000005a8454723c */ /* 0x040fea0000041854 */
[----:B------:R4:W5:Y:S03]  /*74a0*/  MUFU.EX2 R20, R0 ;  /* 0x0000000000147308 */ /* 0x0009660000000800 */
[----:B---3--:R-:W-:Y:S01]  /*74b0*/  HMMA.16816.F32.BF16 R96, R132, R104, R96 ;  /* 0x000000688460723c */ /* 0x008fe20000041860 */
[----:B--2---:R-:W-:-:S07]  /*74c0*/  FFMA.FTZ R3, R179, c[0x0][0x23c], -R2 ;  /* 0x00008f00b3037a23 */ /* 0x004fce0000010802 */
[C---:B------:R-:W-:Y:S01]  /*74d0*/  HMMA.16816.F32.BF16 R100, R132.reuse, R106, R100 ;  /* 0x0000006a8464723c */ /* 0x040fe20000041864 */
[----:B----4-:R-:W-:Y:S02]  /*74e0*/  LOP3.LUT R0, R19, UR7, R92, 0x96, !PT ;  /* 0x0000000713007c12 */ /* 0x010fe4000f8e965c */
[----:B------:R2:W-:Y:S05]  /*74f0*/  MUFU.EX2 R19, R3 ;  /* 0x0000000300137308 */ /* 0x0005ea0000000800 */
[----:B------:R-:W-:Y:S01]  /*7500*/  HMMA.16816.F32.BF16 R112, R132, R120, R112 ;  /* 0x000000788470723c */ /* 0x000fe20000041870 */
[----:B------:R-:W-:-:S05]  /*7510*/  IMAD.WIDE.U32 R4, R0, -0x2daee0ad, RZ ;  /* 0xd2511f5300047825 */ /* 0x000fca00078e00ff */
[C---:B------:R-:W-:Y:S02]  /*7520*/  LOP3.LUT R6, R4.reuse, 0xffff, RZ, 0xc0, !PT ;  /* 0x0000ffff04067812 */ /* 0x040fe400078ec0ff */
[C---:B------:R-:W-:Y:S01]  /*7530*/  HMMA.16816.F32.BF16 R116, R132.reuse, R122, R116 ;  /* 0x0000007a8474723c */ /* 0x040fe20000041874 */
[----:B------:R-:W-:Y:S02]  /*7540*/  LOP3.LUT R8, R4, 0xff, RZ, 0xc0, !PT ;  /* 0x000000ff04087812 */ /* 0x000fe400078ec0ff */
[----:B------:R-:W-:Y:S02]  /*7550*/  SHF.R.U32.HI R11, RZ, 0x18, R4 ;  /* 0x00000018ff0b7819 */ /* 0x000fe40000011604 */
[----:B------:R-:W-:Y:S01]  /*7560*/  LOP3.LUT R0, R5, UR16, R34, 0x96, !PT ;  /* 0x0000001005007c12 */ /* 0x000fe2000f8e9622 */
[----:B------:R-:W-:Y:S01]  /*7570*/  FFMA.FTZ R5, R178, c[0x0][0x23c], -R2 ;  /* 0x00008f00b2057a23 */ /* 0x000fe20000010802 */
[----:B------:R-:W-:Y:S01]  /*7580*/  SHF.R.U32.HI R6, RZ, 0x8, R6 ;  /* 0x00000008ff067819 */ /* 0x000fe20000011606 */
[----:B--2---:R-:W-:Y:S01]  /*7590*/  FFMA.FTZ R3, R177, c[0x0][0x23c], -R2 ;  /* 0x00008f00b1037a23 */ /* 0x004fe20000010802 */
[----:B------:R-:W-:Y:S01]  /*75a0*/  LOP3.LUT R10, R0, 0xff, RZ, 0xc0, !PT ;  /* 0x000000ff000a7812 */ /* 0x000fe200078ec0ff */
[----:B------:R-:W-:Y:S01]  /*75b0*/  MUFU.EX2 R17, R5 ;  /* 0x0000000500117308 */ /* 0x000fe20000000800 */
[----:B------:R-:W-:Y:S01]  /*75c0*/  SHF.R.U32.HI R9, RZ, 0x18, R0 ;  /* 0x00000018ff097819 */ /* 0x000fe20000011600 */
[C---:B-1----:R-:W-:Y:S06]  /*75d0*/  HMMA.16816.F32.BF16 R128, R132.reuse, R12, R128 ;  /* 0x0000000c8480723c */ /* 0x042fec0000041880 */
[----:B------:R1:W-:Y:S02]  /*75e0*/  MUFU.EX2 R18, R3 ;  /* 0x0000000300127308 */ /* 0x0003e40000000800 */
[----:B------:R-:W-:Y:S01]  /*75f0*/  HMMA.16816.F32.BF16 R132, R132, R14, R76 ;  /* 0x0000000e8484723c */ /* 0x000fe2000004184c */
[----:B-1----:R-:W-:Y:S01]  /*7600*/  SHF.R.U32.HI R3, RZ, 0x10, R4 ;  /* 0x00000010ff037819 */ /* 0x002fe20000011604 */
[----:B------:R-:W-:Y:S01]  /*7610*/  FFMA.FTZ R4, R180, c[0x0][0x23c], -R2 ;  /* 0x00008f00b4047a23 */ /* 0x000fe20000010802 */
[----:B------:R-:W-:-:S02]  /*7620*/  LOP3.LUT R2, R0, 0xffff, RZ, 0xc0, !PT ;  /* 0x0000ffff00027812 */ /* 0x000fc400078ec0ff */
[----:B------:R-:W-:Y:S01]  /*7630*/  LOP3.LUT R7, R3, 0xff, RZ, 0xc0, !PT ;  /* 0x000000ff03077812 */ /* 0x000fe200078ec0ff */
[----:B------:R-:W1:Y:S01]  /*7640*/  MUFU.EX2 R16, R4 ;  /* 0x0000000400107308 */ /* 0x000e620000000800 */
[----:B------:R-:W-:Y:S02]  /*7650*/  SHF.R.U32.HI R3, RZ, 0x10, R0 ;  /* 0x00000010ff037819 */ /* 0x000fe40000011600 */
[----:B------:R-:W-:Y:S02]  /*7660*/  SHF.R.U32.HI R5, RZ, 0x8, R2 ;  /* 0x00000008ff057819 */ /* 0x000fe40000011602 */
[----:B------:R-:W-:Y:S02]  /*7670*/  PRMT R0, R8, 0x5410, R6 ;  /* 0x0000541008007816 */ /* 0x000fe40000000006 */
[----:B------:R-:W-:Y:S02]  /*7680*/  LOP3.LUT R2, R3, 0xff, RZ, 0xc0, !PT ;  /* 0x000000ff03027812 */ /* 0x000fe400078ec0ff */
[----:B------:R-:W-:Y:S01]  /*7690*/  PRMT R3, R7, 0x5410, R11 ;  /* 0x0000541007037816 */ /* 0x000fe2000000000b */
[----:B------:R-:W-:Y:S01]  /*76a0*/  HSET2.LE.AND R0, R0, R157, PT ;  /* 0x0000009d00007233 */ /* 0x000fe20003803000 */
[----:B------:R-:W-:-:S02]  /*76b0*/  PRMT R7, R2, 0x5410, R9 ;  /* 0x0000541002077816 */ /* 0x000fc40000000009 */
[----:B-----5:R-:W-:Y:S01]  /*76c0*/  F2FP.BF16.PACK_AB R2, R20, R22 ;  /* 0x000000161402723e */ /* 0x020fe200000010ff */
[--C-:B------:R-:W-:Y:S01]  /*76d0*/  HSET2.LE.AND R3, R3, R157.reuse, PT ;  /* 0x0000009d03037233 */ /* 0x100fe20003803000 */
[----:B------:R-:W-:Y:S01]  /*76e0*/  PRMT R5, R10, 0x5410, R5 ;  /* 0x000054100a057816 */ /* 0x000fe20000000005 */
[--C-:B------:R-:W-:Y:S01]  /*76f0*/  HSET2.LE.AND R7, R7, R157.reuse, PT ;  /* 0x0000009d07077233 */ /* 0x100fe20003803000 */
[----:B------:R-:W-:Y:S01]  /*7700*/  LOP3.LUT R138, R0, R2, RZ, 0xc0, !PT ;  /* 0x00000002008a7212 */ /* 0x000fe200078ec0ff */
[----:B------:R-:W-:Y:S01]  /*7710*/  FADD.FTZ R2, R243, R242 ;  /* 0x000000f2f3027221 */ /* 0x000fe20000010000 */
[----:B-1----:R-:W-:Y:S01]  /*7720*/  F2FP.BF16.PACK_AB R0, R16, R19 ;  /* 0x000000131000723e */ /* 0x002fe200000010ff */
[----:B------:R-:W-:Y:S01]  /*7730*/  HSET2.LE.AND R5, R5, R157, PT ;  /* 0x0000009d05057233 */ /* 0x000fe20003803000 */
[----:B------:R-:W-:Y:S01]  /*7740*/  F2FP.BF16.PACK_AB R4, R17, R18 ;  /* 0x000000121104723e */ /* 0x000fe200000010ff */
[----:B------:R-:W-:Y:S01]  /*7750*/  FADD.FTZ R2, R241, R2 ;  /* 0x00000002f1027221 */ /* 0x000fe20000010000 */
[----:B------:R-:W-:-:S02]  /*7760*/  F2FP.BF16.PACK_AB R6, R21, R23 ;  /* 0x000000171506723e */ /* 0x000fc400000010ff */
[----:B------:R-:W-:Y:S01]  /*7770*/  LOP3.LUT R137, R7, R0, RZ, 0xc0, !PT ;  /* 0x0000000007897212 */ /* 0x000fe200078ec0ff */
[----:B------:R-:W-:Y:S01]  /*7780*/  FADD.FTZ R0, R224, R223 ;  /* 0x000000dfe0007221 */ /* 0x000fe20000010000 */
[----:B------:R-:W-:Y:S01]  /*7790*/  LOP3.LUT R139, R3, R4, RZ, 0xc0, !PT ;  /* 0x00000004038b7212 */ /* 0x000fe200078ec0ff */
[----:B------:R-:W-:Y:S01]  /*77a0*/  FADD.FTZ R3, R218, R216 ;  /* 0x000000d8da037221 */ /* 0x000fe20000010000 */
[----:B------:R-:W-:Y:S01]  /*77b0*/  LOP3.LUT R136, R5, R6, RZ, 0xc0, !PT ;  /* 0x0000000605887212 */ /* 0x000fe200078ec0ff */
        /* <DEDUP_REMOVED lines=63> */
[----:B------:R1:W-:Y:S01]  /*7bb0*/  STL [R1+0x1c], R242 ;  /* 0x00001cf201007387 */ /* 0x0003e20000100800 */
[----:B------:R-:W-:-:S03]  /*7bc0*/  FADD.FTZ R241, R29, R2 ;  /* 0x000000021df17221 */ /* 0x000fc60000010000 */
[----:B------:R1:W-:Y:S04]  /*7bd0*/  STL [R1+0x28], R252 ;  /* 0x000028fc01007387 */ /* 0x0003e80000100800 */
[----:B------:R1:W-:Y:S04]  /*7be0*/  STL [R1+0x20], R239 ;  /* 0x000020ef01007387 */ /* 0x0003e80000100800 */
[----:B------:R1:W-:Y:S01]  /*7bf0*/  STL [R1+0x24], R241 ;  /* 0x000024f101007387 */ /* 0x0003e20000100800 */
[----:B------:R-:W-:Y:S05]  /*7c00*/  @!P6 BRA `(.L_x_1171) ;  /* 0x000099300000e947 */ /* 0x000fea0003800000 */
[----:B------:R-:W2:Y:S04]  /*7c10*/  LDL R154, [R1+0x7c] ;  /* 0x00007c00019a7983 */ /* 0x000ea80000100800 */
[----:B------:R-:W3:Y:S04]  /*7c20*/  LDL.64 R144, [R1+0x40] ;  /* 0x0000400001907983 */ /* 0x000ee80000100a00 */
[----:B------:R-:W4:Y:S04]  /*7c30*/  LDL.64 R160, [R1+0x10] ;  /* 0x0000100001a07983 */ /* 0x000f280000100a00 */
[----:B------:R-:W5:Y:S01]  /*7c40*/  LDL R153, [R1+0x68] ;  /* 0x0000680001997983 */ /* 0x000f620000100800 */
[----:B------:R-:W-:Y:S01]  /*7c50*/  IADD3 R2, R234, -0x2, RZ ;  /* 0xfffffffeea027810 */ /* 0x000fe20007ffe0ff */
[----:B------:R-:W-:-:S04]  /*7c60*/  DEPBAR.LE SB0, 0x0 ;  /* 0x000080000000791a */ /* 0x000fc80000000000 */
[----:B------:R-:W-:Y:S01]  /*7c70*/  SHF.R.S32.HI R4, RZ, 0x1f, R2 ;  /* 0x0000001fff047819 */ /* 0x000fe20000011402 */
[----:B------:R-:W-:-:S04]  /*7c80*/  IMAD.WIDE.U32 R12, R244, c[0x0][0x1a0], RZ ;  /* 0x00006800f40c7a25 */ /* 0x000fc800078e00ff */
[----:B------:R-:W-:-:S04]  /*7c90*/  IMAD.MOV.U32 R14, RZ, RZ, c[0x0][0x1a4] ;  /* 0x00006900ff0e7624 */ /* 0x000fc800078e00ff */
[----:B------:R-:W-:Y:S01]  /*7ca0*/  IMAD.SHL.U32 R6, R14, 0x20, RZ ;  /* 0x000000200e067824 */ /* 0x000fe200078e00ff */
[----:B------:R-:W1:Y:S02]  /*7cb0*/  S2R R243, SR_TID.X ;  /* 0x0000000000f37919 */ /* 0x000e640000002100 */
[----:B-1----:R-:W-:-:S05]  /*7cc0*/  IMAD.SHL.U32 R243, R243, 0x2, RZ ;  /* 0x00000002f3f37824 */ /* 0x002fca00078e00ff */
[----:B------:R-:W-:Y:S01]  /*7cd0*/  LOP3.LUT R243, R243, 0x6, RZ, 0xc0, !PT ;  /* 0x00000006f3f37812 */ /* 0x000fe200078ec0ff */
[----:B------:R-:W-:Y:S01]  /*7ce0*/  BAR.SYNC.DEFER_BLOCKING 0x0 ;  /* 0x0000000000007b1d */ /* 0x000fe20000010000 */
[----:B--2---:R-:W-:Y:S02]  /*7cf0*/  IMAD.MOV.U32 R147, RZ, RZ, R154 ;  /* 0x000000ffff937224 */ /* 0x004fe400078e009a */
[----:B------:R-:W-:Y:S02]  /*7d00*/  IMAD.MOV.U32 R154, RZ, RZ, c[0x0][0x1a0] ;  /* 0x00006800ff9a7624 */ /* 0x000fe400078e00ff */
[----:B------:R-:W-:Y:S01]  /*7d10*/  IMAD R0, R147, R2, RZ ;  /* 0x0000000293007224 */ /* 0x000fe200078e02ff */
[----:B---3--:R-:W-:Y:S01]  /*7d20*/  ISETP.GE.AND P0, PT, R144, c[0x0][0x220], PT ;  /* 0x0000880090007a0c */ /* 0x008fe20003f06270 */
[----:B------:R-:W-:-:S04]  /*7d30*/  IMAD.SHL.U32 R154, R154, 0x40, RZ ;  /* 0x000000409a9a7824 */ /* 0x000fc800078e00ff */
[----:B----4-:R-:W-:-:S04]  /*7d40*/  IMAD.WIDE.U32 R2, R2, R154, R160 ;  /* 0x0000009a02027225 */ /* 0x010fc800078e00a0 */
[----:B------:R-:W-:Y:S02]  /*7d50*/  IMAD R0, R4, R154, R0 ;  /* 0x0000009a04007224 */ /* 0x000fe400078e0200 */
[----:B------:R-:W-:-:S04]  /*7d60*/  IMAD.MOV.U32 R154, RZ, RZ, c[0x0][0x1a0] ;  /* 0x00006800ff9a7624 */ /* 0x000fc800078e00ff */
[----:B------:R-:W-:Y:S02]  /*7d70*/  IMAD.SHL.U32 R154, R154, 0x10, RZ ;  /* 0x000000109a9a7824 */ /* 0x000fe400078e00ff */
[----:B------:R-:W-:-:S03]  /*7d80*/  IMAD.IADD R3, R3, 0x1, R0 ;  /* 0x0000000103037824 */ /* 0x000fc600078e0200 */
[----:B------:R-:W-:Y:S01]  /*7d90*/  @!P0 IADD3 R0, P3, R154, R2, RZ ;  /* 0x000000029a008210 */ /* 0x000fe20007f7e0ff */
[----:B------:R-:W-:Y:S01]  /*7da0*/  @!P0 IMAD.MOV.U32 R5, RZ, RZ, 0x30 ;  /* 0x00000030ff058424 */ /* 0x000fe200078e00ff */
[C---:B------:R-:W-:Y:S02]  /*7db0*/  @!P0 IADD3 R4, P1, R2.reuse, R12, RZ ;  /* 0x0000000c02048210 */ /* 0x040fe40007f3e0ff */
[----:B------:R-:W-:Y:S01]  /*7dc0*/  @!P0 LEA R10, P4, R2, c[0x0][0x170], 0x1 ;  /* 0x00005c00020a8a11 */ /* 0x000fe200078808ff */
[--C-:B-----5:R-:W-:Y:S01]  /*7dd0*/  @!P0 IMAD.X R7, R153, 0x1, R3.reuse, P3 ;  /* 0x0000000199078824 */ /* 0x120fe200018e0603 */
[----:B------:R-:W-:Y:S02]  /*7de0*/  @!P0 LEA R8, P2, R0, c[0x0][0x170], 0x1 ;  /* 0x00005c0000088a11 */ /* 0x000fe400078408ff */
[----:B------:R-:W-:Y:S02]  /*7df0*/  @!P0 IADD3.X R12, R3, R13, R6, P1, !PT ;  /* 0x0000000d030c8210 */ /* 0x000fe40000ffe406 */
[--C-:B------:R-:W-:Y:S01]  /*7e00*/  @!P0 LEA.HI.X R11, R2, c[0x0][0x174], R3.reuse, 0x1, P4 ;  /* 0x00005d00020b8a11 */ /* 0x100fe200020f0c03 */
[----:B------:R-:W-:Y:S01]  /*7e10*/  @!P0 IMAD.WIDE.U32 R2, R5, c[0x0][0x1a0], R2 ;  /* 0x0000680005028a25 */ /* 0x000fe200078e0002 */
[----:B------:R-:W-:-:S02]  /*7e20*/  @!P0 LEA.HI.X R9, R0, c[0x0][0x174], R7, 0x1, P2 ;  /* 0x00005d0000098a11 */ /* 0x000fc400010f0c07 */
[----:B------:R-:W-:Y:S01]  /*7e30*/  @!P0 LEA R6, P1, R4, c[0x0][0x170], 0x1 ;  /* 0x00005c0004068a11 */ /* 0x000fe200078208ff */
[----:B------:R-:W-:-:S03]  /*7e40*/  @!P0 IMAD R0, R14, 0x30, RZ ;  /* 0x000000300e008824 */ /* 0x000fc600078e02ff */
[----:B------:R-:W-:Y:S01]  /*7e50*/  @!P0 LEA.HI.X R7, R4, c[0x0][0x174], R12, 0x1, P1 ;  /* 0x00005d0004078a11 */ /* 0x000fe200008f0c0c */
[----:B------:R-:W-:Y:S01]  /*7e60*/  @!P0 IMAD.IADD R0, R0, 0x1, R3 ;  /* 0x0000000100008824 */ /* 0x000fe200078e0203 */
[C---:B------:R-:W-:Y:S01]  /*7e70*/  @!P0 LEA R4, P1, R2.reuse, c[0x0][0x170], 0x1 ;  /* 0x00005c0002048a11 */ /* 0x040fe200078208ff */
[----:B------:R-:W-:Y:S03]  /*7e80*/  @P0 STS.128 [R207+0x6000], RZ ;  /* 0x006000ffcf000388 */ /* 0x000fe60000000c00 */
        /* <DEDUP_REMOVED lines=20> */
[----:B------:R-:W-:Y:S04]  /*7fd0*/  LDSM.16.M88.4 R12, [R191] ;  /* 0x00000000bf0c783b */ /* 0x000fe80000000200 */
[----:B------:R-:W3:Y:S04]  /*7fe0*/  LDSM.16.M88.4 R16, [R184+0x4000] ;  /* 0x00400000b810783b */ /* 0x000ee80000000200 */
[----:B-1----:R-:W1:Y:S04]  /*7ff0*/  LDSM.16.M88.4 R8, [R191+0x2000] ;  /* 0x00200000bf08783b */ /* 0x002e680000000200 */
[----:B------:R-:W4:Y:S04]  /*8000*/  LDSM.16.M88.4 R24, [R184+0x5800] ;  /* 0x00580000b818783b */ /* 0x000f280000000200 */
[----:B------:R-:W5:Y:S04]  /*8010*/  LDSM.16.M88.4 R32, [R184+0x4800] ;  /* 0x00480000b820783b */ /* 0x000f680000000200 */
[----:B------:R-:W4:Y:S04]  /*8020*/  LDSM.16.M88.4 R28, [R184+0x5000] ;  /* 0x00500000b81c783b */ /* 0x000f280000000200 */
[----:B--2---:R-:W-:Y:S04]  /*8030*/  LDSM.16.M88.4 R4, [R194+0x2000] ;  /* 0x00200000c204783b */ /* 0x004fe80000000200 */
[----:B------:R-:W2:Y:S04]  /*8040*/  LDSM.16.M88.4 R52, [R190+0x5800] ;  /* 0x00580000be34783b */ /* 0x000ea80000000200 */
[----:B------:R-:W2:Y:S04]  /*8050*/  LDSM.16.M88.4 R44, [R190+0x4000] ;  /* 0x00400000be2c783b */ /* 0x000ea80000000200 */
[----:B------:R-:W2:Y:S04]  /*8060*/  LDSM.16.M88.4 R36, [R190+0x4800] ;  /* 0x00480000be24783b */ /* 0x000ea80000000200 */
[----:B------:R-:W2:Y:S01]  /*8070*/  LDSM.16.M88.4 R48, [R190+0x5000] ;  /* 0x00500000be30783b */ /* 0x000ea20000000200 */
[----:B---3--:R-:W-:Y:S03]  /*8080*/  HMMA.16816.F32.BF16 R156, R12, R16, RZ ;  /* 0x000000100c9c723c */ /* 0x008fe600000418ff */
[----:B------:R-:W3:Y:S01]  /*8090*/  LDSM.16.M88.4 R20, [R194] ;  /* 0x00000000c214783b */ /* 0x000ee20000000200 */
[----:B------:R-:W-:-:S03]  /*80a0*/  P2R R68, PR, RZ, 0x1 ;  /* 0x00000001ff447803 */ /* 0x000fc60000000000 */
[----:B------:R-:W0:Y:S01]  /*80b0*/  LDGDEPBAR ;  /* 0x00000000000079af */ /* 0x000e220000000000 */
[C---:B-1----:R-:W-:Y:S08]  /*80c0*/  HMMA.16816.F32.BF16 R152, R8.reuse, R16, RZ ;  /* 0x000000100898723c */ /* 0x042ff000000418ff */
[-C--:B------:R-:W-:Y:S08]  /*80d0*/  HMMA.16816.F32.BF16 R148, R8, R18.reuse, RZ ;  /* 0x000000120894723c */ /* 0x080ff000000418ff */
[----:B------:R-:W-:Y:S08]  /*80e0*/  HMMA.16816.F32.BF16 R180, R12, R18, RZ ;  /* 0x000000120cb4723c */ /* 0x000ff000000418ff */
[C---:B----4-:R-:W-:Y:S08]  /*80f0*/  HMMA.16816.F32.BF16 R16, R8.reuse, R26, RZ ;  /* 0x0000001a0810723c */ /* 0x050ff000000418ff */
[C---:B-----5:R-:W-:Y:S08]  /*8100*/  HMMA.16816.F32.BF16 R144, R8.reuse, R32, RZ ;  /* 0x000000200890723c */ /* 0x060ff000000418ff */
        /* <DEDUP_REMOVED lines=9> */
[----:B------:R-:W-:Y:S07]  /*81a0*/  LDSM.16.M88.4 R32, [R195] ;  /* 0x00000000c320783b */ /* 0x000fee0000000200 */
[C---:B--2---:R-:W-:Y:S01]  /*81b0*/  HMMA.16816.F32.BF16 R160, R4.reuse, R54, R16 ;  /* 0x0000003604a0723c */ /* 0x044fe20000041810 */
[----:B------:R-:W1:Y:S07]  /*81c0*/  LDSM.16.M88.4 R16, [R192] ;  /* 0x00000000c010783b */ /* 0x000e6e0000000200 */
[C---:B------:R-:W-:Y:S08]  /*81d0*/  HMMA.16816.F32.BF16 R228, R4.reuse, R44, R152 ;  /* 0x0000002c04e4723c */ /* 0x040ff00000041898 */
[C---:B------:R-:W-:Y:S08]  /*81e0*/  HMMA.16816.F32.BF16 R224, R4.reuse, R36, R144 ;  /* 0x0000002404e0723c */ /* 0x040ff00000041890 */
[C---:B------:R-:W-:Y:S08]  /*81f0*/  HMMA.16816.F32.BF16 R220, R4.reuse, R48, R64 ;  /* 0x0000003004dc723c */ /* 0x040ff00000041840 */
[C---:B------:R-:W-:Y:S08]  /*8200*/  HMMA.16816.F32.BF16 R208, R4.reuse, R52, R56 ;  /* 0x0000003404d0723c */ /* 0x040ff00000041838 */
[C---:B------:R-:W-:Y:S08]  /*8210*/  HMMA.16816.F32.BF16 R172, R4.reuse, R46, R148 ;  /* 0x0000002e04ac723c */ /* 0x040ff00000041894 */
[C---:B------:R-:W-:Y:S08]  /*8220*/  HMMA.16816.F32.BF16 R168, R4.reuse, R38, R140 ;  /* 0x0000002604a8723c */ /* 0x040ff0000004188c */
[----:B------:R-:W-:Y:S01]  /*8230*/  HMMA.16816.F32.BF16 R164, R4, R50, R60 ;  /* 0x0000003204a4723c */ /* 0x000fe2000004183c */
[----:B------:R-:W2:Y:S07]  /*8240*/  LDSM.16.M88.4 R4, [R192+0x2000] ;  /* 0x00200000c004783b */ /* 0x000eae0000000200 */
[----:B------:R-:W-:Y:S01]  /*8250*/  HMMA.16816.F32.BF16 R212, R12, R26, RZ ;  /* 0x0000001a0cd4723c */ /* 0x000fe200000418ff */
[----:B------:R-:W-:Y:S04]  /*8260*/  LDSM.16.M88.4 R24, [R197] ;  /* 0x00000000c518783b */ /* 0x000fe80000000200 */
[----:B------:R-:W-:Y:S03]  /*8270*/  LDSM.16.M88.4 R12, [R193] ;  /* 0x00000000c10c783b */ /* 0x000fe60000000200 */
[C---:B---3--:R-:W-:Y:S08]  /*8280*/  HMMA.16816.F32.BF16 R144, R20.reuse, R44, R156 ;  /* 0x0000002c1490723c */ /* 0x048ff0000004189c */
[C---:B------:R-:W-:Y:S01]  /*8290*/  HMMA.16816.F32.BF16 R64, R20.reuse, R52, R28 ;  /* 0x000000341440723c */ /* 0x040fe2000004181c */
[----:B------:R-:W3:Y:S07]  /*82a0*/  LDSM.16.M88.4 R28, [R198] ;  /* 0x00000000c61c783b */ /* 0x000eee0000000200 */
[C---:B------:R-:W-:Y:S01]  /*82b0*/  HMMA.16816.F32.BF16 R152, R20.reuse, R36, R8 ;  /* 0x000000241498723c */ /* 0x040fe20000041808 */
[----:B------:R-:W-:Y:S07]  /*82c0*/  LDSM.16.M88.4 R8, [R193+0x2000] ;  /* 0x00200000c108783b */ /* 0x000fee0000000200 */
[C---:B------:R-:W-:Y:S01]  /*82d0*/  HMMA.16816.F32.BF16 R60, R20.reuse, R38, R176 ;  /* 0x00000026143c723c */ /* 0x040fe200000418b0 */
[----:B------:R-:W4:Y:S07]  /*82e0*/  LDSM.16.M88.4 R36, [R189] ;  /* 0x00000000bd24783b */ /* 0x000f2e0000000200 */
[C---:B------:R-:W-:Y:S01]  /*82f0*/  HMMA.16816.F32.BF16 R148, R20.reuse, R48, R40 ;  /* 0x000000301494723c */ /* 0x040fe20000041828 */
[----:B------:R-:W5:Y:S07]  /*8300*/  LDSM.16.M88.4 R40, [R196] ;  /* 0x00000000c428783b */ /* 0x000f6e0000000200 */
[C---:B------:R-:W-:Y:S08]  /*8310*/  HMMA.16816.F32.BF16 R56, R20.reuse, R46, R180 ;  /* 0x0000002e1438723c */ /* 0x040ff000000418b4 */
[C---:B------:R-:W-:Y:S08]  /*8320*/  HMMA.16816.F32.BF16 R48, R20.reuse, R50, R216 ;  /* 0x000000321430723c */ /* 0x040ff000000418d8 */
[----:B------:R-:W-:Y:S08]  /*8330*/  HMMA.16816.F32.BF16 R140, R20, R54, R212 ;  /* 0x00000036148c723c */ /* 0x000ff000000418d4 */
[-C--:B-1----:R-:W-:Y:S08]  /*8340*/  HMMA.16816.F32.BF16 R20, R16, R32.reuse, R144 ;  /* 0x000000201014723c */ /* 0x082ff00000041890 */
[----:B--2---:R-:W-:Y:S08]  /*8350*/  HMMA.16816.F32.BF16 R44, R4, R32, R228 ;  /* 0x00000020042c723c */ /* 0x004ff000000418e4 */
[----:B---3--:R-:W-:Y:S07]  /*8360*/  HMMA.16816.F32.BF16 R52, R16, R28, R152 ;  /* 0x0000001c1034723c */ /* 0x008fee0000041898 */
[----:B------:R-:W-:Y:S01]  /*8370*/  IADD3 R152, R234, -0x2, RZ ;  /* 0xfffffffeea987810 */ /* 0x000fe20007ffe0ff */
[----:B------:R-:W-:Y:S04]  /*8380*/  HMMA.16816.F32.BF16 R144, R4, R34, R172 ;  /* 0x000000220490723c */ /* 0x000fe800000418ac */
[----:B------:R-:W-:-:S04]  /*8390*/  IMAD R0, R152, 0x40, R243 ;  /* 0x0000004098007824 */ /* 0x000fc800078e02f3 */
[----:B------:R-:W-:Y:S08]  /*83a0*/  HMMA.16816.F32.BF16 R32, R16, R34, R56 ;  /* 0x000000221020723c */ /* 0x000ff00000041838 */
[C---:B------:R-:W-:Y:S08]  /*83b0*/  HMMA.16816.F32.BF16 R220, R4.reuse, R24, R220 ;  /* 0x0000001804dc723c */ /* 0x040ff000000418dc */
[----:B------:R-:W-:Y:S08]  /*83c0*/  HMMA.16816.F32.BF16 R164, R4, R26, R164 ;  /* 0x0000001a04a4723c */ /* 0x000ff000000418a4 */
[C---:B------:R-:W-:Y:S08]  /*83d0*/  HMMA.16816.F32.BF16 R148, R16.reuse, R24, R148 ;  /* 0x000000181094723c */ /* 0x040ff00000041894 */
[----:B------:R-:W-:Y:S01]  /*83e0*/  HMMA.16816.F32.BF16 R48, R16, R26, R48 ;  /* 0x0000001a1030723c */ /* 0x000fe20000041830 */
[----:B------:R-:W-:-:S07]  /*83f0*/  IADD3 R2, R0, 0x1, RZ ;  /* 0x0000000100027810 */ /* 0x000fce0007ffe0ff */
[----:B----4-:R-:W-:Y:S08]  /*8400*/  HMMA.16816.F32.BF16 R24, R12, R36, R20 ;  /* 0x000000240c18723c */ /* 0x010ff00000041814 */
[C---:B------:R-:W-:Y:S08]  /*8410*/  HMMA.16816.F32.BF16 R156, R4.reuse, R28, R224 ;  /* 0x0000001c049c723c */ /* 0x040ff000000418e0 */
[C---:B-----5:R-:W-:Y:S08]  /*8420*/  HMMA.16816.F32.BF16 R208, R4.reuse, R40, R208 ;  /* 0x0000002804d0723c */ /* 0x060ff000000418d0 */
[C---:B------:R-:W-:Y:S08]  /*8430*/  HMMA.16816.F32.BF16 R168, R4.reuse, R30, R168 ;  /* 0x0000001e04a8723c */ /* 0x040ff000000418a8 */
[----:B------:R-:W-:Y:S01]  /*8440*/  HMMA.16816.F32.BF16 R160, R4, R42, R160 ;  /* 0x0000002a04a0723c */ /* 0x000fe200000418a0 */
[----:B------:R-:W1:Y:S01]  /*8450*/  LDSM.16.M88.4 R4, [R189+0x800] ;  /* 0x00080000bd04783b */ /* 0x000e620000000200 */
[----:B------:R-:W-:-:S06]  /*8460*/  ISETP.GE.AND P1, PT, R0, R204, PT ;  /* 0x000000cc0000720c */ /* 0x000fcc0003f26270 */
[----:B------:R-:W-:Y:S01]  /*8470*/  HMMA.16816.F32.BF16 R20, R8, R36, R44 ;  /* 0x000000240814723c */ /* 0x000fe2000004182c */
[-C--:B------:R-:W-:Y:S02]  /*8480*/  ISETP.GE.AND P2, PT, R0, R205.reuse, PT ;  /* 0x000000cd0000720c */ /* 0x080fe40003f46270 */
[----:B------:R-:W-:Y:S02]  /*8490*/  ISETP.GE.AND P4, PT, R2, R205, PT ;  /* 0x000000cd0200720c */ /* 0x000fe40003f86270 */
[C---:B------:R-:W-:Y:S02]  /*84a0*/  ISETP.LT.OR P5, PT, R0.reuse, R201, P1 ;  /* 0x000000c90000720c */ /* 0x040fe40000fa1670 */
[----:B------:R-:W-:Y:S02]  /*84b0*/  ISETP.LT.OR P6, PT, R0, R202, P2 ;  /* 0x000000ca0000720c */ /* 0x000fe400017c1670 */
[C---:B------:R-:W-:Y:S02]  /*84c0*/  ISETP.GE.AND P1, PT, R2.reuse, R206, PT ;  /* 0x000000ce0200720c */ /* 0x040fe40003f26270 */
[----:B------:R-:W-:-:S02]  /*84d0*/  ISETP.LT.OR P0, PT, R2, R202, P4 ;  /* 0x000000ca0200720c */ /* 0x000fc40002701670 */
[C---:B------:R-:W-:Y:S02]  /*84e0*/  ISETP.GE.AND P2, PT, R2.reuse, R203, PT ;  /* 0x000000cb0200720c */ /* 0x040fe40003f46270 */
[----:B------:R-:W-:Y:S02]  /*84f0*/  P2R R3, PR, RZ, 0x1 ;  /* 0x00000001ff037803 */ /* 0x000fe40000000000 */
[C---:B------:R-:W-:Y:S01]  /*8500*/  ISETP.LT.OR P1, PT, R2.reuse, R199, P1 ;  /* 0x000000c70200720c */ /* 0x040fe20000f21670 */
[----:B------:R-:W-:Y:S01]  /*8510*/  HMMA.16816.F32.BF16 R60, R16, R30, R60 ;  /* 0x0000001e103c723c */ /* 0x000fe2000004183c */
[----:B------:R-:W-:Y:S02]  /*8520*/  ISETP.LT.OR P0, PT, R2, R200, P2 ;  /* 0x000000c80200720c */ /* 0x000fe40001701670 */
[----:B------:R-:W-:Y:S02]  /*8530*/  ISETP.GE.AND P2, PT, R0, R203, PT ;  /* 0x000000cb0000720c */ /* 0x000fe40003f46270 */
[----:B------:R-:W-:-:S03]  /*8540*/  ISETP.GE.AND P3, PT, R2, R204, PT ;  /* 0x000000cc0200720c */ /* 0x000fc60003f66270 */
[----:B------:R-:W-:Y:S01]  /*8550*/  HMMA.16816.F32.BF16 R64, R16, R40, R64 ;  /* 0x000000281040723c */ /* 0x000fe20000041840 */
[----:B------:R-:W-:Y:S02]  /*8560*/  FSEL R59, R26, -INF , !P5 ;  /* 0xff8000001a3b7808 */ /* 0x000fe40006800000 */
[----:B------:R-:W-:Y:S02]  /*8570*/  ISETP.NE.AND P5, PT, R3, RZ, PT ;  /* 0x000000ff0300720c */ /* 0x000fe40003fa5270 */
[----:B------:R-:W-:-:S03]  /*8580*/  ISETP.LT.OR P2, PT, R0, R200, P2 ;  /* 0x000000c80000720c */ /* 0x000fc60001741670 */
[----:B------:R-:W-:Y:S01]  /*8590*/  HMMA.16816.F32.BF16 R140, R16, R42, R140 ;  /* 0x0000002a108c723c */ /* 0x000fe2000004188c */
[----:B------:R-:W-:Y:S02]  /*85a0*/  ISETP.LT.OR P3, PT, R2, R201, P3 ;  /* 0x000000c90200720c */ /* 0x000fe40001f61670 */
[----:B------:R-:W-:-:S04]  /*85b0*/  IADD3 R3, R0, 0x8, RZ ;  /* 0x0000000800037810 */ /* 0x000fc80007ffe0ff */
[----:B------:R-:W-:Y:S01]  /*85c0*/  P2R R16, PR, RZ, 0x2 ;  /* 0x00000002ff107803 */ /* 0x000fe20000000000 */
[-C--:B------:R-:W-:Y:S01]  /*85d0*/  HMMA.16816.F32.BF16 R28, R12, R38.reuse, R32 ;  /* 0x000000260c1c723c */ /* 0x080fe20000041820 */
[----:B------:R-:W-:Y:S02]  /*85e0*/  ISETP.GE.AND P1, PT, R0, R206, PT ;  /* 0x000000ce0000720c */ /* 0x000fe40003f26270 */
[----:B------:R-:W-:Y:S02]  /*85f0*/  FSEL R41, R20, -INF , !P2 ;  /* 0xff80000014297808 */ /* 0x000fe40005000000 */
[----:B------:R-:W-:Y:S02]  /*8600*/  ISETP.LT.OR P1, PT, R0, R199, P1 ;  /* 0x000000c70000720c */ /* 0x000fe40000f21670 */
[----:B------:R-:W-:Y:S02]  /*8610*/  P2R R2, PR, RZ, 0x8 ;  /* 0x00000008ff027803 */ /* 0x000fe40000000000 */
[C---:B------:R-:W-:Y:S01]  /*8620*/  ISETP.GE.AND P2, PT, R3.reuse, R203, PT ;  /* 0x000000cb0300720c */ /* 0x040fe20003f46270 */
[----:B------:R-:W-:Y:S01]  /*8630*/  HMMA.16816.F32.BF16 R36, R8, R38, R144 ;  /* 0x000000260824723c */ /* 0x000fe20000041890 */
[----:B------:R-:W-:-:S02]  /*8640*/  ISETP.GE.AND P4, PT, R3, R205, PT ;  /* 0x000000cd0300720c */ /* 0x000fc40003f86270 */
[----:B------:R-:W-:Y:S02]  /*8650*/  FSEL R44, R22, -INF , !P1 ;  /* 0xff800000162c7808 */ /* 0x000fe40004800000 */
[----:B------:R-:W-:Y:S02]  /*8660*/  FSEL R56, R24, -INF , !P6 ;  /* 0xff80000018387808 */ /* 0x000fe40007000000 */
[C---:B------:R-:W-:Y:S02]  /*8670*/  ISETP.GE.AND P3, PT, R3.reuse, R204, PT ;  /* 0x000000cc0300720c */ /* 0x040fe40003f66270 */
[C---:B------:R-:W-:Y:S02]  /*8680*/  ISETP.GE.AND P1, PT, R3.reuse, R206, PT ;  /* 0x000000ce0300720c */ /* 0x040fe40003f26270 */
[----:B------:R-:W-:Y:S02]  /*8690*/  ISETP.NE.AND P6, PT, R2, RZ, PT ;  /* 0x000000ff0200720c */ /* 0x000fe40003fc5270 */
[----:B------:R-:W-:-:S02]  /*86a0*/  ISETP.LT.OR P2, PT, R3, R200, P2 ;  /* 0x000000c80300720c */ /* 0x000fc40001741670 */
[----:B------:R-:W-:Y:S02]  /*86b0*/  IADD3 R2, R0, 0x9, RZ ;  /* 0x0000000900027810 */ /* 0x000fe40007ffe0ff */
[----:B------:R-:W-:Y:S02]  /*86c0*/  FSEL R58, R25, -INF , !P5 ;  /* 0xff800000193a7808 */ /* 0x000fe40006800000 */
[----:B------:R-:W-:Y:S02]  /*86d0*/  FSEL R42, R21, -INF , !P0 ;  /* 0xff800000152a7808 */ /* 0x000fe40004000000 */
[C---:B------:R-:W-:Y:S02]  /*86e0*/  ISETP.LT.OR P5, PT, R3.reuse, R202, P4 ;  /* 0x000000ca0300720c */ /* 0x040fe400027a1670 */
[C---:B------:R-:W-:Y:S02]  /*86f0*/  ISETP.LT.OR P4, PT, R3.reuse, R201, P3 ;  /* 0x000000c90300720c */ /* 0x040fe40001f81670 */
[----:B------:R-:W-:-:S02]  /*8700*/  ISETP.LT.OR P0, PT, R3, R199, P1 ;  /* 0x000000c70300720c */ /* 0x000fc40000f01670 */
[----:B------:R-:W-:Y:S02]  /*8710*/  ISETP.NE.AND P3, PT, R16, RZ, PT ;  /* 0x000000ff1000720c */ /* 0x000fe40003f65270 */
[----:B------:R-:W-:Y:S02]  /*8720*/  P2R R3, PR, RZ, 0x4 ;  /* 0x00000004ff037803 */ /* 0x000fe40000000000 */
[C---:B------:R-:W-:Y:S02]  /*8730*/  ISETP.GE.AND P2, PT, R2.reuse, R204, PT ;  /* 0x000000cc0200720c */ /* 0x040fe40003f46270 */
[----:B------:R-:W-:Y:S02]  /*8740*/  FSEL R73, R27, -INF , !P6 ;  /* 0xff8000001b497808 */ /* 0x000fe40007000000 */
[----:B------:R-:W-:Y:S01]  /*8750*/  FSEL R45, R23, -INF , !P3 ;  /* 0xff800000172d7808 */ /* 0x000fe20005800000 */
[----:B-1----:R-:W-:Y:S01]  /*8760*/  HMMA.16816.F32.BF16 R24, R12, R4, R52 ;  /* 0x000000040c18723c */ /* 0x002fe20000041834 */
[----:B------:R-:W-:-:S02]  /*8770*/  ISETP.GE.AND P3, PT, R2, R205, PT ;  /* 0x000000cd0200720c */ /* 0x000fc40003f66270 */
[----:B------:R-:W-:Y:S02]  /*8780*/  ISETP.LT.OR P2, PT, R2, R201, P2 ;  /* 0x000000c90200720c */ /* 0x000fe40001741670 */
[----:B------:R-:W-:Y:S02]  /*8790*/  FSEL R57, R28, -INF , !P5 ;  /* 0xff8000001c397808 */ /* 0x000fe40006800000 */
[C---:B------:R-:W-:Y:S02]  /*87a0*/  ISETP.LT.OR P5, PT, R2.reuse, R202, P3 ;  /* 0x000000ca0200720c */ /* 0x040fe40001fa1670 */
[----:B------:R-:W-:Y:S02]  /*87b0*/  P2R R16, PR, RZ, 0x4 ;  /* 0x00000004ff107803 */ /* 0x000fe40000000000 */
[----:B------:R-:W-:Y:S02]  /*87c0*/  ISETP.GE.AND P1, PT, R2, R203, PT ;  /* 0x000000cb0200720c */ /* 0x000fe40003f26270 */
[----:B------:R-:W-:-:S02]  /*87d0*/  FSEL R52, R30, -INF , !P4 ;  /* 0xff8000001e347808 */ /* 0x000fc40006000000 */
[----:B------:R-:W-:Y:S02]  /*87e0*/  ISETP.GE.AND P4, PT, R2, R206, PT ;  /* 0x000000ce0200720c */ /* 0x000fe40003f86270 */
[----:B------:R-:W-:Y:S02]  /*87f0*/  ISETP.NE.AND P3, PT, R3, RZ, PT ;  /* 0x000000ff0300720c */ /* 0x000fe40003f65270 */
[----:B------:R-:W-:Y:S02]  /*8800*/  IADD3 R3, R0, 0x10, RZ ;  /* 0x0000001000037810 */ /* 0x000fe40007ffe0ff */
[----:B------:R-:W-:Y:S02]  /*8810*/  FSEL R46, R29, -INF , !P5 ;  /* 0xff8000001d2e7808 */ /* 0x000fe40006800000 */
[----:B------:R-:W-:Y:S02]  /*8820*/  ISETP.NE.AND P5, PT, R16, RZ, PT ;  /* 0x000000ff1000720c */ /* 0x000fe40003fa5270 */
[C---:B------:R-:W-:Y:S01]  /*8830*/  ISETP.LT.OR P1, PT, R2.reuse, R200, P1 ;  /* 0x000000c80200720c */ /* 0x040fe20000f21670 */
[----:B------:R-:W1:Y:S01]  /*8840*/  LDSM.16.M88.4 R16, [R189+0x1000] ;  /* 0x00100000bd10783b */ /* 0x000e620000000200 */
[----:B------:R-:W-:Y:S01]  /*8850*/  ISETP.LT.OR P6, PT, R2, R199, P4 ;  /* 0x000000c70200720c */ /* 0x000fe200027c1670 */
[----:B------:R-:W-:Y:S01]  /*8860*/  HMMA.16816.F32.BF16 R20, R8, R4, R156 ;  /* 0x000000040814723c */ /* 0x000fe2000004189c */
[----:B------:R-:W-:-:S02]  /*8870*/  ISETP.GE.AND P4, PT, R3, R203, PT ;  /* 0x000000cb0300720c */ /* 0x000fc40003f86270 */
[----:B------:R-:W-:Y:S02]  /*8880*/  FSEL R43, R38, -INF , !P0 ;  /* 0xff800000262b7808 */ /* 0x000fe40004000000 */
[----:B------:R-:W-:Y:S02]  /*8890*/  FSEL R40, R36, -INF , !P3 ;  /* 0xff80000024287808 */ /* 0x000fe40005800000 */
[----:B------:R-:W-:Y:S02]  /*88a0*/  FSEL R38, R37, -INF , !P1 ;  /* 0xff80000025267808 */ /* 0x000fe40004800000 */
[C---:B------:R-:W-:Y:S02]  /*88b0*/  ISETP.GE.AND P3, PT, R3.reuse, R205, PT ;  /* 0x000000cd0300720c */ /* 0x040fe40003f66270 */
[C---:B------:R-:W-:Y:S02]  /*88c0*/  ISETP.GE.AND P2, PT, R3.reuse, R204, PT ;  /* 0x000000cc0300720c */ /* 0x040fe40003f46270 */
[----:B------:R-:W-:-:S02]  /*88d0*/  ISETP.GE.AND P1, PT, R3, R206, PT ;  /* 0x000000ce0300720c */ /* 0x000fc40003f26270 */
[----:B------:R-:W-:Y:S02]  /*88e0*/  IADD3 R2, R0, 0x11, RZ ;  /* 0x0000001100027810 */ /* 0x000fe40007ffe0ff */
[C---:B------:R-:W-:Y:S02]  /*88f0*/  ISETP.LT.OR P4, PT, R3.reuse, R200, P4 ;  /* 0x000000c80300720c */ /* 0x040fe40002781670 */
[C---:B------:R-:W-:Y:S02]  /*8900*/  ISETP.LT.OR P3, PT, R3.reuse, R202, P3 ;  /* 0x000000ca0300720c */ /* 0x040fe40001f61670 */
[C---:B------:R-:W-:Y:S02]  /*8910*/  ISETP.LT.OR P2, PT, R3.reuse, R201, P2 ;  /* 0x000000c90300720c */ /* 0x040fe40001741670 */
[----:B------:R-:W-:Y:S02]  /*8920*/  ISETP.LT.OR P0, PT, R3, R199, P1 ;  /* 0x000000c70300720c */ /* 0x000fe40000f01670 */
[----:B------:R-:W-:-:S02]  /*8930*/  P2R R3, PR, RZ, 0x10 ;  /* 0x00000010ff037803 */ /* 0x000fc40000000000 */
[C---:B------:R-:W-:Y:S02]  /*8940*/  ISETP.GE.AND P1, PT, R2.reuse, R205, PT ;  /* 0x000000cd0200720c */ /* 0x040fe40003f26270 */
[----:B------:R-:W-:Y:S02]  /*8950*/  FSEL R47, R31, -INF , !P5 ;  /* 0xff8000001f2f7808 */ /* 0x000fe40006800000 */
[C---:B------:R-:W-:Y:S02]  /*8960*/  ISETP.GE.AND P4, PT, R2.reuse, R204, PT ;  /* 0x000000cc0200720c */ /* 0x040fe40003f86270 */
[----:B------:R-:W-:Y:S01]  /*8970*/  ISETP.GE.AND P5, PT, R2, R203, PT ;  /* 0x000000cb0200720c */ /* 0x000fe20003fa6270 */
[----:B------:R-:W-:Y:S01]  /*8980*/  HMMA.16816.F32.BF16 R32, R12, R6, R60 ;  /* 0x000000060c20723c */ /* 0x000fe2000004183c */
[----:B------:R-:W-:Y:S02]  /*8990*/  FSEL R157, R26, -INF , !P2 ;  /* 0xff8000001a9d7808 */ /* 0x000fe40005000000 */
[----:B------:R-:W-:-:S02]  /*89a0*/  ISETP.LT.OR P2, PT, R2, R202, P1 ;  /* 0x000000ca0200720c */ /* 0x000fc40000f41670 */
[C---:B------:R-:W-:Y:S02]  /*89b0*/  ISETP.LT.OR P1, PT, R2.reuse, R201, P4 ;  /* 0x000000c90200720c */ /* 0x040fe40002721670 */
[----:B------:R-:W-:Y:S02]  /*89c0*/  ISETP.LT.OR P4, PT, R2, R200, P5 ;  /* 0x000000c80200720c */ /* 0x000fe40002f81670 */
[----:B------:R-:W-:Y:S02]  /*89d0*/  ISETP.NE.AND P5, PT, R3, RZ, PT ;  /* 0x000000ff0300720c */ /* 0x000fe40003fa5270 */
[----:B------:R-:W-:Y:S02]  /*89e0*/  IADD3 R3, R0, 0x18, RZ ;  /* 0x0000001800037810 */ /* 0x000fe40007ffe0ff */
[----:B------:R-:W-:Y:S02]  /*89f0*/  FSEL R155, R24, -INF , !P3 ;  /* 0xff800000189b7808 */ /* 0x000fe40005800000 */
[----:B------:R-:W-:-:S02]  /*8a00*/  ISETP.GE.AND P3, PT, R2, R206, PT ;  /* 0x000000ce0200720c */ /* 0x000fc40003f66270 */
[----:B------:R-:W-:Y:S01]  /*8a10*/  FSEL R154, R25, -INF , !P2 ;  /* 0xff800000199a7808 */ /* 0x000fe20005000000 */
[----:B------:R-:W-:Y:S01]  /*8a20*/  HMMA.16816.F32.BF16 R28, R8, R6, R168 ;  /* 0x00000006081c723c */ /* 0x000fe200000418a8 */
[----:B------:R-:W-:Y:S02]  /*8a30*/  ISETP.GE.AND P2, PT, R3, R203, PT ;  /* 0x000000cb0300720c */ /* 0x000fe40003f46270 */
[----:B------:R-:W-:Y:S02]  /*8a40*/  FSEL R39, R39, -INF , !P6 ;  /* 0xff80000027277808 */ /* 0x000fe40007000000 */
[----:B------:R-:W-:Y:S02]  /*8a50*/  P2R R4, PR, RZ, 0x10 ;  /* 0x00000010ff047803 */ /* 0x000fe40000000000 */
[----:B------:R-:W-:Y:S02]  /*8a60*/  ISETP.LT.OR P6, PT, R2, R199, P3 ;  /* 0x000000c70200720c */ /* 0x000fe40001fc1670 */
[----:B------:R-:W-:-:S02]  /*8a70*/  FSEL R168, R27, -INF , !P1 ;  /* 0xff8000001ba87808 */ /* 0x000fc40004800000 */
[C---:B------:R-:W-:Y:S02]  /*8a80*/  ISETP.GE.AND P4, PT, R3.reuse, R205, PT ;  /* 0x000000cd0300720c */ /* 0x040fe40003f86270 */
[C---:B------:R-:W-:Y:S02]  /*8a90*/  ISETP.GE.AND P3, PT, R3.reuse, R204, PT ;  /* 0x000000cc0300720c */ /* 0x040fe40003f66270 */
[C---:B------:R-:W-:Y:S02]  /*8aa0*/  ISETP.GE.AND P1, PT, R3.reuse, R206, PT ;  /* 0x000000ce0300720c */ /* 0x040fe40003f26270 */
[----:B------:R-:W-:Y:S02]  /*8ab0*/  ISETP.LT.OR P2, PT, R3, R200, P2 ;  /* 0x000000c80300720c */ /* 0x000fe40001741670 */
[----:B------:R-:W-:Y:S02]  /*8ac0*/  IADD3 R2, R0, 0x19, RZ ;  /* 0x0000001900027810 */ /* 0x000fe40007ffe0ff */
[----:B------:R-:W-:-:S02]  /*8ad0*/  FSEL R75, R20, -INF , !P5 ;  /* 0xff800000144b7808 */ /* 0x000fc40006800000 */
[----:B------:R-:W-:Y:S02]  /*8ae0*/  FSEL R146, R22, -INF , !P0 ;  /* 0xff80000016927808 */ /* 0x000fe40004000000 */
[C---:B------:R-:W-:Y:S02]  /*8af0*/  ISETP.LT.OR P5, PT, R3.reuse, R202, P4 ;  /* 0x000000ca0300720c */ /* 0x040fe400027a1670 */
[C---:B------:R-:W-:Y:S02]  /*8b00*/  ISETP.LT.OR P4, PT, R3.reuse, R201, P3 ;  /* 0x000000c90300720c */ /* 0x040fe40001f81670 */
[----:B------:R-:W-:Y:S02]  /*8b10*/  ISETP.LT.OR P0, PT, R3, R199, P1 ;  /* 0x000000c70300720c */ /* 0x000fe40000f01670 */
[----:B------:R-:W-:Y:S02]  /*8b20*/  ISETP.NE.AND P3, PT, R4, RZ, PT ;  /* 0x000000ff0400720c */ /* 0x000fe40003f65270 */
[----:B------:R-:W-:-:S02]  /*8b30*/  P2R R3, PR, RZ, 0x4 ;  /* 0x00000004ff037803 */ /* 0x000fc40000000000 */
[C---:B------:R-:W-:Y:S02]  /*8b40*/  ISETP.GE.AND P2, PT, R2.reuse, R204, PT ;  /* 0x000000cc0200720c */ /* 0x040fe40003f46270 */
[----:B------:R-:W-:Y:S02]  /*8b50*/  FSEL R55, R21, -INF , !P3 ;  /* 0xff80000015377808 */ /* 0x000fe40005800000 */
[C---:B------:R-:W-:Y:S02]  /*8b60*/  ISETP.GE.AND P3, PT, R2.reuse, R205, PT ;  /* 0x000000cd0200720c */ /* 0x040fe40003f66270 */
[----:B------:R-:W-:Y:S02]  /*8b70*/  ISETP.LT.OR P2, PT, R2, R201, P2 ;  /* 0x000000c90200720c */ /* 0x000fe40001741670 */
[----:B------:R-:W-:Y:S01]  /*8b80*/  FSEL R153, R32, -INF , !P5 ;  /* 0xff80000020997808 */ /* 0x000fe20006800000 */
[----:B-1----:R-:W-:Y:S01]  /*8b90*/  HMMA.16816.F32.BF16 R24, R12, R16, R148 ;  /* 0x000000100c18723c */ /* 0x002fe20000041894 */
[----:B------:R-:W-:-:S02]  /*8ba0*/  ISETP.LT.OR P5, PT, R2, R202, P3 ;  /* 0x000000ca0200720c */ /* 0x000fc40001fa1670 */
[----:B------:R-:W-:-:S04]  /*8bb0*/  P2R R4, PR, RZ, 0x4 ;  /* 0x00000004ff047803 */ /* 0x000fc80000000000 */
[----:B------:R-:W-:Y:S02]  /*8bc0*/  FSEL R148, R33, -INF , !P5 ;  /* 0xff80000021947808 */ /* 0x000fe40006800000 */
[----:B------:R-:W-:Y:S02]  /*8bd0*/  ISETP.NE.AND P5, PT, R4, RZ, PT ;  /* 0x000000ff0400720c */ /* 0x000fe40003fa5270 */
[----:B------:R-:W1:Y:S01]  /*8be0*/  LDSM.16.M88.4 R4, [R189+0x1800] ;  /* 0x00180000bd04783b */ /* 0x000e620000000200 */
[----:B------:R-:W-:Y:S01]  /*8bf0*/  ISETP.GE.AND P1, PT, R2, R203, PT ;  /* 0x000000cb0200720c */ /* 0x000fe20003f26270 */
[----:B------:R-:W-:-:S04]  /*8c00*/  DEPBAR.LE SB0, 0x0 ;  /* 0x000080000000791a */ /* 0x000fc80000000000 */
[----:B------:R-:W-:Y:S01]  /*8c10*/  FSEL R150, R34, -INF , !P4 ;  /* 0xff80000022967808 */ /* 0x000fe20006000000 */
[----:B------:R-:W-:Y:S01]  /*8c20*/  BAR.SYNC.DEFER_BLOCKING 0x0 ;  /* 0x0000000000007b1d */ /* 0x000fe20000010000 */
[----:B------:R-:W-:Y:S02]  /*8c30*/  ISETP.GE.AND P4, PT, R2, R206, PT ;  /* 0x000000ce0200720c */ /* 0x000fe40003f86270 */
[----:B------:R-:W-:Y:S02]  /*8c40*/  ISETP.NE.AND P3, PT, R3, RZ, PT ;  /* 0x000000ff0300720c */ /* 0x000fe40003f65270 */
[----:B------:R-:W-:Y:S02]  /*8c50*/  IADD3 R3, R0, 0x20, RZ ;  /* 0x0000002000037810 */ /* 0x000fe40007ffe0ff */
[----:B------:R-:W-:Y:S02]  /*8c60*/  FSEL R147, R23, -INF , !P6 ;  /* 0xff80000017937808 */ /* 0x000fe40007000000 */
[C---:B------:R-:W-:Y:S01]  /*8c70*/  ISETP.LT.OR P1, PT, R2.reuse, R200, P1 ;  /* 0x000000c80200720c */ /* 0x040fe20000f21670 */
[----:B------:R-:W-:Y:S01]  /*8c80*/  HMMA.16816.F32.BF16 R20, R8, R16, R220 ;  /* 0x000000100814723c */ /* 0x000fe200000418dc */
[----:B------:R-:W-:-:S02]  /*8c90*/  ISETP.LT.OR P6, PT, R2, R199, P4 ;  /* 0x000000c70200720c */ /* 0x000fc400027c1670 */
[----:B------:R-:W-:Y:S02]  /*8ca0*/  FSEL R53, R28, -INF , !P3 ;  /* 0xff8000001c357808 */ /* 0x000fe40005800000 */
[C---:B------:R-:W-:Y:S02]  /*8cb0*/  ISETP.GE.AND P4, PT, R3.reuse, R203, PT ;  /* 0x000000cb0300720c */ /* 0x040fe40003f86270 */
[----:B------:R-:W-:Y:S02]  /*8cc0*/  ISETP.GE.AND P3, PT, R3, R205, PT ;  /* 0x000000cd0300720c */ /* 0x000fe40003f66270 */
[----:B------:R-:W-:Y:S02]  /*8cd0*/  FSEL R54, R29, -INF , !P1 ;  /* 0xff8000001d367808 */ /* 0x000fe40004800000 */
[C---:B------:R-:W-:Y:S02]  /*8ce0*/  ISETP.GE.AND P2, PT, R3.reuse, R204, PT ;  /* 0x000000cc0300720c */ /* 0x040fe40003f46270 */
[----:B------:R-:W-:-:S02]  /*8cf0*/  ISETP.GE.AND P1, PT, R3, R206, PT ;  /* 0x000000ce0300720c */ /* 0x000fc40003f26270 */
[----:B------:R-:W-:Y:S02]  /*8d00*/  IADD3 R2, R0, 0x21, RZ ;  /* 0x0000002100027810 */ /* 0x000fe40007ffe0ff */
[C---:B------:R-:W-:Y:S02]  /*8d10*/  ISETP.LT.OR P4, PT, R3.reuse, R200, P4 ;  /* 0x000000c80300720c */ /* 0x040fe40002781670 */
[C---:B------:R-:W-:Y:S02]  /*8d20*/  ISETP.LT.OR P3, PT, R3.reuse, R202, P3 ;  /* 0x000000ca0300720c */ /* 0x040fe40001f61670 */
[----:B------:R-:W-:Y:S02]  /*8d30*/  FSEL R145, R30, -INF , !P0 ;  /* 0xff8000001e917808 */ /* 0x000fe40004000000 */
[C---:B------:R-:W-:Y:S02]  /*8d40*/  ISETP.LT.OR P2, PT, R3.reuse, R201, P2 ;  /* 0x000000c90300720c */ /* 0x040fe40001741670 */
[----:B------:R-:W-:-:S02]  /*8d50*/  ISETP.LT.OR P0, PT, R3, R199, P1 ;  /* 0x000000c70300720c */ /* 0x000fc40000f01670 */
        /* <DEDUP_REMOVED lines=8> */
[C---:B------:R-:W-:Y:S01]  /*8de0*/  ISETP.LT.OR P2, PT, R2.reuse, R202, P1 ;  /* 0x000000ca0200720c */ /* 0x040fe20000f41670 */
[----:B------:R-:W-:Y:S01]  /*8df0*/  HMMA.16816.F32.BF16 R32, R12, R18, R48 ;  /* 0x000000120c20723c */ /* 0x000fe20000041830 */
[----:B------:R-:W-:Y:S02]  /*8e00*/  FSEL R144, R31, -INF , !P6 ;  /* 0xff8000001f907808 */ /* 0x000fe40007000000 */
[C---:B------:R-:W-:Y:S02]  /*8e10*/  ISETP.LT.OR P1, PT, R2.reuse, R201, P4 ;  /* 0x000000c90200720c */ /* 0x040fe40002721670 */
[----:B------:R-:W-:-:S02]  /*8e20*/  ISETP.LT.OR P4, PT, R2, R200, P5 ;  /* 0x000000c80200720c */ /* 0x000fc40002f81670 */
[----:B------:R-:W-:Y:S02]  /*8e30*/  ISETP.LT.OR P6, PT, R2, R199, P3 ;  /* 0x000000c70200720c */ /* 0x000fe40001fc1670 */
[----:B------:R-:W-:Y:S02]  /*8e40*/  IADD3 R2, R0, 0x28, RZ ;  /* 0x0000002800027810 */ /* 0x000fe40007ffe0ff */
[----:B------:R-:W-:Y:S02]  /*8e50*/  ISETP.NE.AND P5, PT, R3, RZ, PT ;  /* 0x000000ff0300720c */ /* 0x000fe40003fa5270 */
[----:B------:R-:W-:Y:S01]  /*8e60*/  P2R R3, PR, RZ, 0x10 ;  /* 0x00000010ff037803 */ /* 0x000fe20000000000 */
[----:B------:R-:W-:Y:S01]  /*8e70*/  HMMA.16816.F32.BF16 R28, R8, R18, R164 ;  /* 0x00000012081c723c */ /* 0x000fe200000418a4 */
[C---:B------:R-:W-:Y:S02]  /*8e80*/  ISETP.GE.AND P4, PT, R2.reuse, R205, PT ;  /* 0x000000cd0200720c */ /* 0x040fe40003f86270 */
[----:B------:R-:W-:-:S02]  /*8e90*/  ISETP.GE.AND P3, PT, R2, R204, PT ;  /* 0x000000cc0200720c */ /* 0x000fc40003f66270 */
[----:B------:R-:W-:Y:S02]  /*8ea0*/  FSEL R156, R20, -INF , !P5 ;  /* 0xff800000149c7808 */ /* 0x000fe40006800000 */
[C---:B------:R-:W-:Y:S02]  /*8eb0*/  ISETP.LT.OR P5, PT, R2.reuse, R202, P4 ;  /* 0x000000ca0200720c */ /* 0x040fe400027a1670 */
[C---:B------:R-:W-:Y:S02]  /*8ec0*/  ISETP.LT.OR P4, PT, R2.reuse, R201, P3 ;  /* 0x000000c90200720c */ /* 0x040fe40001f81670 */
[----:B------:R-:W-:Y:S02]  /*8ed0*/  ISETP.NE.AND P3, PT, R3, RZ, PT ;  /* 0x000000ff0300720c */ /* 0x000fe40003f65270 */
[----:B------:R-:W-:Y:S02]  /*8ee0*/  FSEL R171, R25, -INF , !P2 ;  /* 0xff80000019ab7808 */ /* 0x000fe40005000000 */
[----:B------:R-:W-:-:S02]  /*8ef0*/  ISETP.GE.AND P2, PT, R2, R203, PT ;  /* 0x000000cb0200720c */ /* 0x000fc40003f46270 */
[----:B------:R-:W-:Y:S02]  /*8f00*/  FSEL R164, R22, -INF , !P0 ;  /* 0xff80000016a47808 */ /* 0x000fe40004000000 */
[----:B------:R-:W-:Y:S02]  /*8f10*/  FSEL R159, R21, -INF , !P3 ;  /* 0xff800000159f7808 */ /* 0x000fe40005800000 */
[----:B------:R-:W-:Y:S02]  /*8f20*/  FSEL R165, R23, -INF , !P6 ;  /* 0xff80000017a57808 */ /* 0x000fe40007000000 */
[----:B------:R-:W-:Y:S01]  /*8f30*/  FSEL R175, R27, -INF , !P1 ;  /* 0xff8000001baf7808 */ /* 0x000fe20004800000 */
[----:B-1----:R-:W-:Y:S01]  /*8f40*/  HMMA.16816.F32.BF16 R20, R12, R4, R64 ;  /* 0x000000040c14723c */ /* 0x002fe20000041840 */
[C---:B------:R-:W-:Y:S02]  /*8f50*/  ISETP.GE.AND P1, PT, R2.reuse, R206, PT ;  /* 0x000000ce0200720c */ /* 0x040fe40003f26270 */
[----:B------:R-:W-:-:S02]  /*8f60*/  ISETP.LT.OR P2, PT, R2, R200, P2 ;  /* 0x000000c80200720c */ /* 0x000fc40001741670 */
[----:B------:R-:W-:Y:S02]  /*8f70*/  IADD3 R3, R0, 0x29, RZ ;  /* 0x0000002900037810 */ /* 0x000fe40007ffe0ff */
[----:B------:R-:W-:Y:S02]  /*8f80*/  ISETP.LT.OR P0, PT, R2, R199, P1 ;  /* 0x000000c70200720c */ /* 0x000fe40000f01670 */
[----:B------:R-:W-:Y:S02]  /*8f90*/  P2R R16, PR, RZ, 0x4 ;  /* 0x00000004ff107803 */ /* 0x000fe40000000000 */
[C---:B------:R-:W-:Y:S02]  /*8fa0*/  ISETP.GE.AND P3, PT, R3.reuse, R205, PT ;  /* 0x000000cd0300720c */ /* 0x040fe40003f66270 */
[C---:B------:R-:W-:Y:S02]  /*8fb0*/  ISETP.GE.AND P2, PT, R3.reuse, R204, PT ;  /* 0x000000cc0300720c */ /* 0x040fe40003f46270 */
[----:B------:R-:W-:-:S02]  /*8fc0*/  ISETP.GE.AND P1, PT, R3, R203, PT ;  /* 0x000000cb0300720c */ /* 0x000fc40003f26270 */
[----:B------:R-:W-:Y:S02]  /*8fd0*/  FSEL R169, R32, -INF , !P5 ;  /* 0xff80000020a97808 */ /* 0x000fe40006800000 */
[----:B------:R-:W-:Y:S02]  /*8fe0*/  FSEL R170, R34, -INF , !P4 ;  /* 0xff80000022aa7808 */ /* 0x000fe40006000000 */
[C---:B------:R-:W-:Y:S02]  /*8ff0*/  ISETP.GE.AND P4, PT, R3.reuse, R206, PT ;  /* 0x000000ce0300720c */ /* 0x040fe40003f86270 */
[C---:B------:R-:W-:Y:S02]  /*9000*/  ISETP.LT.OR P5, PT, R3.reuse, R202, P3 ;  /* 0x000000ca0300720c */ /* 0x040fe40001fa1670 */
[----:B------:R-:W-:Y:S02]  /*9010*/  ISETP.NE.AND P3, PT, R16, RZ, PT ;  /* 0x000000ff1000720c */ /* 0x000fe40003f65270 */
[C---:B------:R-:W-:Y:S01]  /*9020*/  ISETP.LT.OR P2, PT, R3.reuse, R201, P2 ;  /* 0x000000c90300720c */ /* 0x040fe20001741670 */
[----:B------:R-:W-:Y:S01]  /*9030*/  HMMA.16816.F32.BF16 R16, R8, R4, R208 ;  /* 0x000000040810723c */ /* 0x000fe200000418d0 */
[----:B------:R-:W-:-:S02]  /*9040*/  ISETP.LT.OR P1, PT, R3, R200, P1 ;  /* 0x000000c80300720c */ /* 0x000fc40000f21670 */
[----:B------:R-:W-:Y:S02]  /*9050*/  IADD3 R2, R0, 0x30, RZ ;  /* 0x0000003000027810 */ /* 0x000fe40007ffe0ff */
[----:B------:R-:W-:Y:S02]  /*9060*/  ISETP.LT.OR P6, PT, R3, R199, P4 ;  /* 0x000000c70300720c */ /* 0x000fe400027c1670 */
        /* <DEDUP_REMOVED lines=8> */
[----:B------:R-:W-:Y:S01]  /*90f0*/  FSEL R167, R33, -INF , !P5 ;  /* 0xff80000021a77808 */ /* 0x000fe20006800000 */
[----:B------:R-:W-:Y:S01]  /*9100*/  HMMA.16816.F32.BF16 R8, R8, R6, R160 ;  /* 0x000000060808723c */ /* 0x000fe200000418a0 */
[----:B------:R-:W-:-:S02]  /*9110*/  ISETP.NE.AND P5, PT, R3, RZ, PT ;  /* 0x000000ff0300720c */ /* 0x000fc40003fa5270 */
[C---:B------:R-:W-:Y:S02]  /*9120*/  ISETP.LT.OR P3, PT, R2.reuse, R202, P3 ;  /* 0x000000ca0200720c */ /* 0x040fe40001f61670 */
[C---:B------:R-:W-:Y:S02]  /*9130*/  ISETP.LT.OR P2, PT, R2.reuse, R201, P2 ;  /* 0x000000c90200720c */ /* 0x040fe40001741670 */
[C---:B------:R-:W-:Y:S02]  /*9140*/  ISETP.LT.OR P4, PT, R2.reuse, R200, P4 ;  /* 0x000000c80200720c */ /* 0x040fe40002781670 */
[----:B------:R-:W-:Y:S02]  /*9150*/  ISETP.LT.OR P0, PT, R2, R199, P1 ;  /* 0x000000c70200720c */ /* 0x000fe40000f01670 */
[----:B------:R-:W-:Y:S02]  /*9160*/  IADD3 R2, R0, 0x31, RZ ;  /* 0x0000003100027810 */ /* 0x000fe40007ffe0ff */
[----:B------:R-:W-:-:S02]  /*9170*/  FSEL R161, R35, -INF , !P5 ;  /* 0xff80000023a17808 */ /* 0x000fc40006800000 */
[----:B------:R-:W-:Y:S02]  /*9180*/  P2R R3, PR, RZ, 0x10 ;  /* 0x00000010ff037803 */ /* 0x000fe40000000000 */
[----:B------:R-:W-:Y:S02]  /*9190*/  ISETP.GE.AND P1, PT, R2, R205, PT ;  /* 0x000000cd0200720c */ /* 0x000fe40003f26270 */
[----:B------:R-:W-:Y:S02]  /*91a0*/  FSEL R182, R20, -INF , !P3 ;  /* 0xff80000014b67808 */ /* 0x000fe40005800000 */
[C---:B------:R-:W-:Y:S02]  /*91b0*/  ISETP.GE.AND P5, PT, R2.reuse, R203, PT ;  /* 0x000000cb0200720c */ /* 0x040fe40003fa6270 */
[C---:B------:R-:W-:Y:S02]  /*91c0*/  ISETP.GE.AND P4, PT, R2.reuse, R204, PT ;  /* 0x000000cc0200720c */ /* 0x040fe40003f86270 */
[----:B------:R-:W-:Y:S01]  /*91d0*/  ISETP.GE.AND P3, PT, R2, R206, PT ;  /* 0x000000ce0200720c */ /* 0x000fe20003f66270 */
[----:B------:R-:W-:Y:S01]  /*91e0*/  HMMA.16816.F32.BF16 R12, R12, R6, R140 ;  /* 0x000000060c0c723c */ /* 0x000fe2000004188c */
[----:B------:R-:W-:-:S02]  /*91f0*/  FSEL R160, R31, -INF , !P6 ;  /* 0xff8000001fa07808 */ /* 0x000fc40007000000 */
[----:B------:R-:W-:Y:S02]  /*9200*/  FSEL R210, R22, -INF , !P2 ;  /* 0xff80000016d27808 */ /* 0x000fe40005000000 */
[C---:B------:R-:W-:Y:S02]  /*9210*/  ISETP.LT.OR P2, PT, R2.reuse, R202, P1 ;  /* 0x000000ca0200720c */ /* 0x040fe40000f41670 */
[C---:B------:R-:W-:Y:S02]  /*9220*/  ISETP.LT.OR P6, PT, R2.reuse, R200, P5 ;  /* 0x000000c80200720c */ /* 0x040fe40002fc1670 */
[C---:B------:R-:W-:Y:S02]  /*9230*/  ISETP.LT.OR P1, PT, R2.reuse, R201, P4 ;  /* 0x000000c90200720c */ /* 0x040fe40002721670 */
[----:B------:R-:W-:Y:S02]  /*9240*/  ISETP.LT.OR P5, PT, R2, R199, P3 ;  /* 0x000000c70200720c */ /* 0x000fe40001fa1670 */
[----:B------:R-:W-:-:S02]  /*9250*/  IADD3 R2, R0, 0x38, RZ ;  /* 0x0000003800027810 */ /* 0x000fc40007ffe0ff */
[----:B------:R-:W-:Y:S02]  /*9260*/  ISETP.NE.AND P4, PT, R3, RZ, PT ;  /* 0x000000ff0300720c */ /* 0x000fe40003f85270 */
[----:B------:R-:W-:Y:S02]  /*9270*/  FSEL R181, R21, -INF , !P2 ;  /* 0xff80000015b57808 */ /* 0x000fe40005000000 */
[----:B------:R-:W-:Y:S02]  /*9280*/  FSEL R209, R23, -INF , !P1 ;  /* 0xff80000017d17808 */ /* 0x000fe40004800000 */
[C---:B------:R-:W-:Y:S02]  /*9290*/  ISETP.GE.AND P3, PT, R2.reuse, R205, PT ;  /* 0x000000cd0200720c */ /* 0x040fe40003f66270 */
[----:B------:R-:W-:Y:S02]  /*92a0*/  ISETP.GE.AND P2, PT, R2, R204, PT ;  /* 0x000000cc0200720c */ /* 0x000fe40003f46270 */
[----:B------:R-:W-:-:S02]  /*92b0*/  FSEL R142, R16, -INF , !P4 ;  /* 0xff800000108e7808 */ /* 0x000fc40006000000 */
[C---:B------:R-:W-:Y:S02]  /*92c0*/  ISETP.GE.AND P1, PT, R2.reuse, R203, PT ;  /* 0x000000cb0200720c */ /* 0x040fe40003f26270 */
[----:B------:R-:W-:Y:S02]  /*92d0*/  ISETP.GE.AND P4, PT, R2, R206, PT ;  /* 0x000000ce0200720c */ /* 0x000fe40003f86270 */
[----:B------:R-:W-:Y:S02]  /*92e0*/  FSEL R173, R18, -INF , !P0 ;  /* 0xff80000012ad7808 */ /* 0x000fe40004000000 */
[----:B------:R-:W-:Y:S02]  /*92f0*/  FSEL R162, R17, -INF , !P6 ;  /* 0xff80000011a27808 */ /* 0x000fe40007000000 */
[C---:B------:R-:W-:Y:S02]  /*9300*/  ISETP.LT.OR P3, PT, R2.reuse, R202, P3 ;  /* 0x000000ca0200720c */ /* 0x040fe40001f61670 */
[----:B------:R-:W-:-:S02]  /*9310*/  ISETP.LT.OR P0, PT, R2, R201, P2 ;  /* 0x000000c90200720c */ /* 0x000fc40001701670 */
[----:B------:R-:W-:Y:S02]  /*9320*/  ISETP.GT.AND P6, PT, R152, UR18, PT ;  /* 0x0000001298007c0c */ /* 0x000fe4000bfc4270 */
[----:B------:R-:W-:Y:S02]  /*9330*/  IADD3 R0, R0, 0x39, RZ ;  /* 0x0000003900007810 */ /* 0x000fe40007ffe0ff */
[C---:B------:R-:W-:Y:S02]  /*9340*/  ISETP.LT.OR P2, PT, R2.reuse, R200, P1 ;  /* 0x000000c80200720c */ /* 0x040fe40000f41670 */
[----:B------:R-:W-:Y:S02]  /*9350*/  ISETP.LT.OR P1, PT, R2, R199, P4 ;  /* 0x000000c70200720c */ /* 0x000fe40002721670 */
[----:B------:R-:W-:Y:S02]  /*9360*/  P2R R3, PR, RZ, 0x8 ;  /* 0x00000008ff037803 */ /* 0x000fe40000000000 */
[----:B------:R-:W-:-:S02]  /*9370*/  ISETP.GE.AND P3, PT, R0, R203, PT ;  /* 0x000000cb0000720c */ /* 0x000fc40003f66270 */
[----:B------:R-:W-:Y:S02]  /*9380*/  FSEL R174, R19, -INF , !P5 ;  /* 0xff80000013ae7808 */ /* 0x000fe40006800000 */
[----:B------:R-:W-:Y:S02]  /*9390*/  ISETP.GE.AND P4, PT, R0, R204, PT ;  /* 0x000000cc0000720c */ /* 0x000fe40003f86270 */
[----:B------:R-:W-:Y:S02]  /*93a0*/  FSEL R176, R10, -INF , !P1 ;  /* 0xff8000000ab07808 */ /* 0x000fe40004800000 */
[C---:B------:R-:W-:Y:S02]  /*93b0*/  ISETP.GE.AND P5, PT, R0.reuse, R205, PT ;  /* 0x000000cd0000720c */ /* 0x040fe40003fa6270 */
[----:B------:R-:W-:Y:S02]  /*93c0*/  ISETP.GE.AND P1, PT, R0, R206, PT ;  /* 0x000000ce0000720c */ /* 0x000fe40003f26270 */
[----:B------:R-:W-:-:S02]  /*93d0*/  FSEL R143, R8, -INF , !P2 ;  /* 0xff800000088f7808 */ /* 0x000fc40005000000 */
[C---:B------:R-:W-:Y:S02]  /*93e0*/  ISETP.LT.OR P2, PT, R0.reuse, R200, P3 ;  /* 0x000000c80000720c */ /* 0x040fe40001f41670 */
[C---:B------:R-:W-:Y:S02]  /*93f0*/  ISETP.LT.OR P3, PT, R0.reuse, R201, P4 ;  /* 0x000000c90000720c */ /* 0x040fe40002761670 */
[C---:B------:R-:W-:Y:S02]  /*9400*/  ISETP.LT.OR P5, PT, R0.reuse, R202, P5 ;  /* 0x000000ca0000720c */ /* 0x040fe40002fa1670 */
[----:B------:R-:W-:Y:S02]  /*9410*/  ISETP.NE.AND P4, PT, R3, RZ, PT ;  /* 0x000000ff0300720c */ /* 0x000fe40003f85270 */
[----:B------:R-:W-:Y:S02]  /*9420*/  ISETP.LT.OR P1, PT, R0, R199, P1 ;  /* 0x000000c70000720c */ /* 0x000fe40000f21670 */
[----:B------:R-:W-:-:S02]  /*9430*/  FSEL R183, R14, -INF , !P0 ;  /* 0xff8000000eb77808 */ /* 0x000fc40004000000 */
[----:B------:R-:W-:Y:S02]  /*9440*/  FSEL R163, R9, -INF , !P2 ;  /* 0xff80000009a37808 */ /* 0x000fe40005000000 */
[----:B------:R-:W-:Y:S02]  /*9450*/  FSEL R178, R11, -INF , !P1 ;  /* 0xff8000000bb27808 */ /* 0x000fe40004800000 */
[----:B------:R-:W-:Y:S02]  /*9460*/  FSEL R180, R12, -INF , !P4 ;  /* 0xff8000000cb47808 */ /* 0x000fe40006000000 */
[----:B------:R-:W-:Y:S02]  /*9470*/  ISETP.NE.AND P0, PT, R68, RZ, PT ;  /* 0x000000ff4400720c */ /* 0x000fe40003f05270 */
[----:B------:R-:W-:Y:S02]  /*9480*/  FSEL R179, R13, -INF , !P5 ;  /* 0xff8000000db37808 */ /* 0x000fe40006800000 */
[----:B------:R-:W-:Y:S01]  /*9490*/  FSEL R208, R15, -INF , !P3 ;  /* 0xff8000000fd07808 */ /* 0x000fe20005800000 */
[----:B------:R-:W-:Y:S05]  /*94a0*/  @!P6 BRA `(.L_x_1172) ;  /* 0x000003500000e947 */ /* 0x000fea0003800000 */
[----:B------:R-:W2:Y:S01]  /*94b0*/  LDL.64 R236, [R1+0x50] ;  /* 0x0000500001ec7983 */ /* 0x000ea20000100a00 */
[----:B------:R-:W-:Y:S01]  /*94c0*/  IADD3 R0, R234, -0x3, RZ ;  /* 0xfffffffdea007810 */ /* 0x000fe20007ffe0ff */
[----:B------:R-:W-:Y:S01]  /*94d0*/  IMAD.MOV.U32 R243, RZ, RZ, c[0x0][0x198] ;  /* 0x00006600fff37624 */ /* 0x000fe200078e00ff */
[----:B------:R-:W-:Y:S01]  /*94e0*/  BSSY B0, `(.L_x_1173) ;  /* 0x0000030000007945 */ /* 0x000fe20003800000 */
[----:B------:R-:W-:Y:S01]  /*94f0*/  IMAD.MOV.U32 R12, RZ, RZ, c[0x0][0x198] ;  /* 0x00006600ff0c7624 */ /* 0x000fe200078e00ff */
[----:B------:R-:W-:Y:S01]  /*9500*/  SHF.R.S32.HI R2, RZ, 0x1f, R0 ;  /* 0x0000001fff027819 */ /* 0x000fe20000011400 */
[----:B------:R-:W-:Y:S01]  /*9510*/  IMAD.WIDE.U32 R4, R0, c[0x0][0x198], RZ ;  /* 0x0000660000047a25 */ /* 0x000fe200078e00ff */
[----:B------:R1:W-:Y:S03]  /*9520*/  @P0 STS.128 [R207+0x4000], RZ ;  /* 0x004000ffcf000388 */ /* 0x0003e60000000c00 */
[----:B------:R-:W-:-:S02]  /*9530*/  IMAD R2, R2, c[0x0][0x198], RZ ;  /* 0x0000660002027a24 */ /* 0x000fc400078e02ff */
[----:B------:R-:W-:Y:S02]  /*9540*/  IMAD.SHL.U32 R243, R243, 0x10, RZ ;  /* 0x00000010f3f37824 */ /* 0x000fe400078e00ff */
[----:B------:R-:W-:Y:S02]  /*9550*/  IMAD R0, R0, c[0x0][0x19c], R2 ;  /* 0x0000670000007a24 */ /* 0x000fe400078e0202 */
[----:B------:R-:W-:Y:S02]  /*9560*/  @!P0 IMAD.MOV.U32 R7, RZ, RZ, c[0x0][0x19c] ;  /* 0x00006700ff078624 */ /* 0x000fe400078e00ff */
[----:B------:R-:W-:Y:S01]  /*9570*/  IMAD.IADD R3, R5, 0x1, R0 ;  /* 0x0000000105037824 */ /* 0x000fe200078e0200 */
[----:B--2---:R-:W-:-:S04]  /*9580*/  LEA R2, P1, R4, R236, 0x6 ;  /* 0x000000ec04027211 */ /* 0x004fc800078230ff */
[-C--:B------:R-:W-:Y:S02]  /*9590*/  @!P0 IADD3 R0, P5, R243, R2.reuse, RZ ;  /* 0x00000002f3008210 */ /* 0x080fe40007fbe0ff */
[----:B------:R-:W-:Y:S02]  /*95a0*/  LEA.HI.X R3, R4, R249, R3, 0x6, P1 ;  /* 0x000000f904037211 */ /* 0x000fe400008f3403 */
[----:B------:R-:W-:Y:S02]  /*95b0*/  @!P0 LEA R5, P4, R12, R2, 0x5 ;  /* 0x000000020c058211 */ /* 0x000fe400078828ff */
[----:B------:R-:W-:Y:S01]  /*95c0*/  @!P0 LEA R8, P3, R2, c[0x0][0x168], 0x1 ;  /* 0x00005a0002088a11 */ /* 0x000fe200078608ff */
[----:B------:R-:W-:Y:S01]  /*95d0*/  @!P0 IMAD.X R11, R247, 0x1, R3, P5 ;  /* 0x00000001f70b8824 */ /* 0x000fe200028e0603 */
[----:B------:R-:W-:Y:S02]  /*95e0*/  @!P0 LEA R6, P2, R0, c[0x0][0x168], 0x1 ;  /* 0x00005a0000068a11 */ /* 0x000fe400078408ff */
[----:B------:R-:W-:-:S02]  /*95f0*/  @!P0 LEA R4, P1, R5, c[0x0][0x168], 0x1 ;  /* 0x00005a0005048a11 */ /* 0x000fc400078208ff */
[----:B------:R-:W-:Y:S02]  /*9600*/  @!P0 LEA.HI.X R10, R12, R3, R7, 0x5, P4 ;  /* 0x000000030c0a8211 */ /* 0x000fe400020f2c07 */
        /* <DEDUP_REMOVED lines=19> */
[----:B------:R-:W-:Y:S01]  /*9740*/  ULDC UR4, c[0x0][0x19c] ;  /* 0x0000670000047ab9 */ /* 0x000fe20000000800 */
[----:B-1----:R-:W-:Y:S01]  /*9750*/  IMAD.WIDE.U32 R4, R12, 0x30, R2 ;  /* 0x000000300c047825 */ /* 0x002fe200078e0002 */
[----:B------:R-:W-:-:S04]  /*9760*/  UIMAD UR4, UR4, 0x30, URZ ;  /* 0x00000030040478a4 */ /* 0x000fc8000f8e023f */
[----:B------:R-:W-:Y:S02]  /*9770*/  LEA R2, P1, R4, c[0x0][0x168], 0x1 ;  /* 0x00005a0004027a11 */ /* 0x000fe400078208ff */
[----:B------:R-:W-:-:S04]  /*9780*/  IADD3 R0, R5, UR4, RZ ;  /* 0x0000000405007c10 */ /* 0x000fc8000fffe0ff */
[----:B------:R-:W-:-:S05]  /*9790*/  LEA.HI.X R3, R4, c[0x0][0x16c], R0, 0x1, P1 ;  /* 0x00005b0004037a11 */ /* 0x000fca00008f0c00 */
[----:B------:R-:W-:Y:S01]  /*97a0*/  @!PT LDS RZ, [RZ] ;  /* 0x00000000fffff984 */ /* 0x000fe20000000800 */
[----:B------:R-:W-:Y:S01]  /*97b0*/  @!PT LDS RZ, [RZ] ;  /* 0x00000000fffff984 */ /* 0x000fe20000000800 */
[----:B------:R-:W-:Y:S01]  /*97c0*/  @!PT LDS RZ, [RZ] ;  /* 0x00000000fffff984 */ /* 0x000fe20000000800 */
[----:B------:R1:W-:Y:S02]  /*97d0*/  LDGSTS.E.BYPASS.LTC128B.128 [R207+0x5800], [R2.64] ;  /* 0x0580000002cf7fae */ /* 0x0003e4000b901d56 */
.L_x_1174:
[----:B------:R-:W-:Y:S05]  /*97e0*/  BSYNC B0 ;  /* 0x0000000000007941 */ /* 0x000fea0003800000 */
.L_x_1173:
[----:B------:R-:W0:Y:S02]  /*97f0*/  LDGDEPBAR ;  /* 0x00000000000079af */ /* 0x000e240000000000 */
.L_x_1172:
[----:B------:R-:W-:Y:S01]  /*9800*/  FMNMX.FTZ R0, R70, R41, !PT ;  /* 0x0000002946007209 */ /* 0x000fe20007810000 */
[----:B------:R-:W-:Y:S01]  /*9810*/  IMAD.WIDE.U32 R220, R246, -0x326172a9, RZ ;  /* 0xcd9e8d57f6dc7825 */ /* 0x000fe200078e00ff */
[----:B------:R-:W-:Y:S02]  /*9820*/  LDSM.16.MT88.4 R28, [R185+0x6000] ;  /* 0x00600000b91c783b */ /* 0x000fe40000004200 */
[----:B------:R-:W-:Y:S01]  /*9830*/  FMNMX.FTZ R0, R42, R0, !PT ;  /* 0x000000002a007209 */ /* 0x000fe20007810000 */
[----:B------:R-:W-:Y:S01]  /*9840*/  IMAD.SHL.U32 R68, R152, 0x2, RZ ;  /* 0x0000000298447824 */ /* 0x000fe200078e00ff */
[----:B------:R-:W-:Y:S01]  /*9850*/  LDSM.16.MT88.4 R24, [R188+0x6000] ;  /* 0x00600000bc18783b */ /* 0x000fe20000004200 */
[----:B------:R-:W-:Y:S01]  /*9860*/  IMAD.WIDE.U32 R140, R245, -0x2daee0ad, RZ ;  /* 0xd2511f53f58c7825 */ /* 0x000fe200078e00ff */
[----:B------:R-:W-:Y:S02]  /*9870*/  FMNMX.FTZ R0, R40, R0, !PT ;  /* 0x0000000028007209 */ /* 0x000fe40007810000 */
[----:B------:R-:W-:Y:S02]  /*9880*/  LDSM.16.MT88.4 R20, [R186+0x6000] ;  /* 0x00600000ba14783b */ /* 0x000fe40000004200 */
[----:B------:R-:W-:-:S02]  /*9890*/  FMNMX.FTZ R0, R38, R0, !PT ;  /* 0x0000000026007209 */ /* 0x000fc40007810000 */
[----:B-1----:R-:W-:Y:S01]  /*98a0*/  LOP3.LUT R8, R141, UR27, R68, 0x96, !PT ;  /* 0x0000001b8d087c12 */ /* 0x002fe2000f8e9644 */
[----:B------:R-:W-:Y:S01]  /*98b0*/  LDSM.16.MT88.4 R32, [R187+0x6000] ;  /* 0x00600000bb20783b */ /* 0x000fe20000004200 */
[----:B------:R-:W-:-:S03]  /*98c0*/  FMNMX.FTZ R0, R75, R0, !PT ;  /* 0x000000004b007209 */ /* 0x000fc60007810000 */
[----:B------:R-:W-:Y:S01]  /*98d0*/  IMAD.WIDE.U32 R8, R8, -0x326172a9, RZ ;  /* 0xcd9e8d5708087825 */ /* 0x000fe200078e00ff */
        /* <DEDUP_REMOVED lines=20> */
[----:B------:R-:W-:-:S03]  /*9a20*/  FMNMX.FTZ R2, R165, R2, !PT ;  /* 0x00000002a5027209 */ /* 0x000fc60007810000 */
[----:B------:R-:W1:Y:S01]  /*9a30*/  SHFL.BFLY PT, R3, R0, 0x2, 0x1f ;  /* 0x0c401f0000037f89 */ /* 0x000e6200000e0000 */
[----:B------:R-:W-:-:S04]  /*9a40*/  FMNMX.FTZ R2, R166, R2, !PT ;  /* 0x00000002a6027209 */ /* 0x000fc80007810000 */
[----:B------:R-:W-:-:S04]  /*9a50*/  FMNMX.FTZ R2, R160, R2, !PT ;  /* 0x00000002a0027209 */ /* 0x000fc80007810000 */
[----:B------:R-:W-:-:S04]  /*9a60*/  FMNMX.FTZ R2, R173, R2, !PT ;  /* 0x00000002ad027209 */ /* 0x000fc80007810000 */
[----:B------:R-:W-:-:S04]  /*9a70*/  FMNMX.FTZ R2, R174, R2, !PT ;  /* 0x00000002ae027209 */ /* 0x000fc80007810000 */
[----:B------:R-:W-:-:S04]  /*9a80*/  FMNMX.FTZ R2, R176, R2, !PT ;  /* 0x00000002b0027209 */ /* 0x000fc80007810000 */
[----:B------:R-:W-:Y:S02]  /*9a90*/  FMNMX.FTZ R2, R178, R2, !PT ;  /* 0x00000002b2027209 */ /* 0x000fe40007810000 */
[----:B-1----:R-:W-:-:S03]  /*9aa0*/  FMNMX.FTZ R0, R0, R3, !PT ;  /* 0x0000000300007209 */ /* 0x002fc60007810000 */
[----:B------:R-:W1:Y:S01]  /*9ab0*/  SHFL.BFLY PT, R6, R2, 0x2, 0x1f ;  /* 0x0c401f0002067f89 */ /* 0x000e6200000e0000 */
[----:B------:R-:W-:-:S03]  /*9ac0*/  LOP3.LUT R3, R221, R250, RZ, 0x3c, !PT ;  /* 0x000000fadd037212 */ /* 0x000fc600078e3cff */
[----:B------:R-:W2:Y:S02]  /*9ad0*/  SHFL.BFLY PT, R4, R0, 0x1, 0x1f ;  /* 0x0c201f0000047f89 */ /* 0x000ea400000e0000 */
[----:B------:R-:W-:-:S05]  /*9ae0*/  IMAD.WIDE.U32 R48, R3, -0x2daee0ad, RZ ;  /* 0xd2511f5303307825 */ /* 0x000fca00078e00ff */
[----:B------:R-:W-:Y:S02]  /*9af0*/  LOP3.LUT R3, R49, UR14, R140, 0x96, !PT ;  /* 0x0000000e31037c12 */ /* 0x000fe4000f8e968c */
[----:B------:R-:W3:Y:S03]  /*9b00*/  LDC.U8 R140, c[0x0][0x2d8] ;  /* 0x0000b600ff8c7b82 */ /* 0x000ee60000000000 */
[----:B------:R-:W-:Y:S01]  /*9b10*/  IMAD.WIDE.U32 R36, R3, -0x326172a9, RZ ;  /* 0xcd9e8d5703247825 */ /* 0x000fe200078e00ff */
[----:B-1----:R-:W-:Y:S02]  /*9b20*/  FMNMX.FTZ R6, R2, R6, !PT ;  /* 0x0000000602067209 */ /* 0x002fe40007810000 */
[----:B------:R-:W-:Y:S02]  /*9b30*/  LOP3.LUT R2, R9, UR15, R220, 0x96, !PT ;  /* 0x0000000f09027c12 */ /* 0x000fe4000f8e96dc */
[----:B--2---:R-:W-:Y:S01]  /*9b40*/  FMNMX.FTZ R222, R0, R4, !PT ;  /* 0x0000000400de7209 */ /* 0x004fe20007810000 */
[----:B------:R-:W1:Y:S01]  /*9b50*/  SHFL.BFLY PT, R7, R6, 0x1, 0x1f ;  /* 0x0c201f0006077f89 */ /* 0x000e6200000e0000 */
[----:B------:R-:W-:Y:S01]  /*9b60*/  LOP3.LUT R4, R37, UR13, R8, 0x96, !PT ;  /* 0x0000000d25047c12 */ /* 0x000fe2000f8e9608 */
[----:B------:R-:W-:Y:S01]  /*9b70*/  IMAD.WIDE.U32 R2, R2, -0x2daee0ad, RZ ;  /* 0xd2511f5302027825 */ /* 0x000fe200078e00ff */
[----:B------:R-:W-:-:S03]  /*9b80*/  FSETP.NEU.FTZ.AND P2, PT, R222, -INF , PT ;  /* 0xff800000de00780b */ /* 0x000fc60003f5d000 */
[----:B------:R-:W-:Y:S01]  /*9b90*/  FMUL.FTZ R10, R222, c[0x0][0x23c] ;  /* 0x00008f00de0a7a20 */ /* 0x000fe20000410000 */
[----:B------:R-:W-:Y:S01]  /*9ba0*/  LOP3.LUT R3, R3, UR12, R48, 0x96, !PT ;  /* 0x0000000c03037c12 */ /* 0x000fe2000f8e9630 */
[----:B------:R-:W-:Y:S01]  /*9bb0*/  IMAD.WIDE.U32 R4, R4, -0x2daee0ad, RZ ;  /* 0xd2511f5304047825 */ /* 0x000fe200078e00ff */
[----:B---3--:R-:W-:Y:S02]  /*9bc0*/  PRMT R140, R140, 0x7054, R140 ;  /* 0x000070548c8c7816 */ /* 0x008fe4000000008c */
[----:B------:R-:W-:-:S05]  /*9bd0*/  FSEL R10, R10, RZ, P2 ;  /* 0x000000ff0a0a7208 */ /* 0x000fca0001000000 */
[----:B------:R-:W-:-:S04]  /*9be0*/  FFMA.FTZ R0, R41, c[0x0][0x23c], -R10 ;  /* 0x00008f0029007a23 */ /* 0x000fc8000001080a */
[----:B------:R2:W-:Y:S01]  /*9bf0*/  MUFU.EX2 R249, R0 ;  /* 0x0000000000f97308 */ /* 0x0005e20000000800 */
[----:B-1----:R-:W-:Y:S02]  /*9c00*/  FMNMX.FTZ R221, R6, R7, !PT ;  /* 0x0000000706dd7209 */ /* 0x002fe40007810000 */
[----:B------:R-:W-:Y:S02]  /*9c10*/  FSEL R6, R222, RZ, P2 ;  /* 0x000000ffde067208 */ /* 0x000fe40001000000 */
[C---:B------:R-:W-:Y:S01]  /*9c20*/  FSETP.NEU.FTZ.AND P1, PT, R221.reuse, -INF , PT ;  /* 0xff800000dd00780b */ /* 0x040fe20003f3d000 */
[----:B------:R-:W-:-:S05]  /*9c30*/  FMUL.FTZ R11, R221, c[0x0][0x23c] ;  /* 0x00008f00dd0b7a20 */ /* 0x000fca0000410000 */
[----:B------:R-:W-:Y:S02]  /*9c40*/  FSEL R11, R11, RZ, P1 ;  /* 0x000000ff0b0b7208 */ /* 0x000fe40000800000 */
[----:B--2---:R-:W-:Y:S01]  /*9c50*/  LOP3.LUT R0, R5, UR10, R2, 0x96, !PT ;  /* 0x0000000a05007c12 */ /* 0x004fe2000f8e9602 */
[----:B------:R-:W-:Y:S02]  /*9c60*/  FFMA.FTZ R5, R42, c[0x0][0x23c], -R10 ;  /* 0x00008f002a057a23 */ /* 0x000fe4000001080a */
[----:B------:R-:W-:Y:S02]  /*9c70*/  IMAD.WIDE.U32 R2, R3, -0x326172a9, RZ ;  /* 0xcd9e8d5703027825 */ /* 0x000fe400078e00ff */
[----:B------:R1:W-:Y:S02]  /*9c80*/  MUFU.EX2 R248, R5 ;  /* 0x0000000500f87308 */ /* 0x0003e40000000800 */
[----:B------:R-:W-:Y:S01]  /*9c90*/  IMAD.WIDE.U32 R16, R0, -0x326172a9, RZ ;  /* 0xcd9e8d5700107825 */ /* 0x000fe200078e00ff */
[----:B------:R-:W-:-:S03]  /*9ca0*/  LOP3.LUT R3, R3, UR11, R36, 0x96, !PT ;  /* 0x0000000b03037c12 */ /* 0x000fc6000f8e9624 */
[----:B------:R-:W-:-:S04]  /*9cb0*/  FFMA.FTZ R0, R40, c[0x0][0x23c], -R10 ;  /* 0x00008f0028007a23 */ /* 0x000fc8000001080a */
[----:B------:R2:W-:Y:S01]  /*9cc0*/  MUFU.EX2 R247, R0 ;  /* 0x0000000000f77308 */ /* 0x0005e20000000800 */
[----:B-1----:R-:W-:Y:S01]  /*9cd0*/  LOP3.LUT R5, R17, UR9, R2, 0x96, !PT ;  /* 0x0000000911057c12 */ /* 0x002fe2000f8e9602 */
[----:B------:R-:W-:-:S04]  /*9ce0*/  IMAD.WIDE.U32 R2, R3, -0x2daee0ad, RZ ;  /* 0xd2511f5303027825 */ /* 0x000fc800078e00ff */
[----:B------:R-:W-:Y:S01]  /*9cf0*/  IMAD.WIDE.U32 R40, R5, -0x2daee0ad, RZ ;  /* 0xd2511f5305287825 */ /* 0x000fe200078e00ff */
[----:B------:R-:W-:-:S03]  /*9d00*/  LOP3.LUT R4, R3, UR8, R4, 0x96, !PT ;  /* 0x0000000803047c12 */ /* 0x000fc6000f8e9604 */
[----:B------:R-:W-:Y:S01]  /*9d10*/  FFMA.FTZ R5, R43, c[0x0][0x23c], -R11 ;  /* 0x00008f002b057a23 */ /* 0x000fe2000001080b */
[----:B------:R-:W-:Y:S01]  /*9d20*/  LOP3.LUT R2, R41, UR6, R2, 0x96, !PT ;  /* 0x0000000629027c12 */ /* 0x000fe2000f8e9602 */
[----:B--2---:R-:W-:Y:S02]  /*9d30*/  FFMA.FTZ R0, R38, c[0x0][0x23c], -R10 ;  /* 0x00008f0026007a23 */ /* 0x004fe4000001080a */
[----:B------:R-:W-:Y:S01]  /*9d40*/  IMAD.WIDE.U32 R14, R4, -0x326172a9, RZ ;  /* 0xcd9e8d57040e7825 */ /* 0x000fe200078e00ff */
[----:B------:R1:W-:Y:S03]  /*9d50*/  MUFU.EX2 R245, R5 ;  /* 0x0000000500f57308 */ /* 0x0003e60000000800 */
[----:B------:R-:W-:-:S05]  /*9d60*/  IMAD.WIDE.U32 R2, R2, -0x326172a9, RZ ;  /* 0xcd9e8d5702027825 */ /* 0x000fca00078e00ff */
[----:B------:R2:W-:Y:S01]  /*9d70*/  MUFU.EX2 R246, R0 ;  /* 0x0000000000f67308 */ /* 0x0005e20000000800 */
[----:B------:R-:W-:Y:S02]  /*9d80*/  LOP3.LUT R4, R2, 0xff, RZ, 0xc0, !PT ;  /* 0x000000ff02047812 */ /* 0x000fe400078ec0ff */
[--C-:B------:R-:W-:Y:S02]  /*9d90*/  SHF.R.U32.HI R12, RZ, 0x10, R2.reuse ;  /* 0x00000010ff0c7819 */ /* 0x100fe40000011602 */
[----:B------:R-:W-:Y:S02]  /*9da0*/  SHF.R.U32.HI R13, RZ, 0x18, R2 ;  /* 0x00000018ff0d7819 */ /* 0x000fe40000011602 */
[----:B-1----:R-:W-:-:S05]  /*9db0*/  FSEL R5, R221, RZ, P1 ;  /* 0x000000ffdd057208 */ /* 0x002fca0000800000 */
[----:B------:R-:W-:Y:S02]  /*9dc0*/  FADD.FTZ R7, R69, -R5 ;  /* 0x8000000545077221 */ /* 0x000fe40000010000 */
[----:B------:R-:W-:Y:S02]  /*9dd0*/  IMAD.MOV.U32 R69, RZ, RZ, R242 ;  /* 0x000000ffff457224 */ /* 0x000fe400078e00f2 */
[--C-:B--2---:R-:W-:Y:S02]  /*9de0*/  FFMA.FTZ R0, R44, c[0x0][0x23c], -R11.reuse ;  /* 0x00008f002c007a23 */ /* 0x104fe4000001080b */
[----:B------:R-:W-:Y:S02]  /*9df0*/  FMUL.FTZ R7, R7, c[0x0][0x23c] ;  /* 0x00008f0007077a20 */ /* 0x000fe40000410000 */
[----:B------:R1:W-:Y:S02]  /*9e00*/  MUFU.EX2 R244, R0 ;  /* 0x0000000000f47308 */ /* 0x0003e40000000800 */
[----:B-1----:R-:W-:-:S06]  /*9e10*/  FFMA.FTZ R0, R45, c[0x0][0x23c], -R11 ;  /* 0x00008f002d007a23 */ /* 0x002fcc000001080b */
[----:B------:R1:W-:Y:S02]  /*9e20*/  MUFU.EX2 R243, R0 ;  /* 0x0000000000f37308 */ /* 0x0003e40000000800 */
[----:B-1----:R-:W-:Y:S02]  /*9e30*/  LOP3.LUT R0, R3, UR17, R14, 0x96, !PT ;  /* 0x0000001103007c12 */ /* 0x002fe4000f8e960e */
[----:B------:R-:W-:Y:S01]  /*9e40*/  LOP3.LUT R3, R2, 0xffff, RZ, 0xc0, !PT ;  /* 0x0000ffff02037812 */ /* 0x000fe200078ec0ff */
[----:B------:R-:W-:Y:S01]  /*9e50*/  FFMA.FTZ R2, R39, c[0x0][0x23c], -R11 ;  /* 0x00008f0027027a23 */ /* 0x000fe2000001080b */
[----:B------:R-:W-:Y:S02]  /*9e60*/  SHF.R.U32.HI R5, RZ, 0x18, R0 ;  /* 0x00000018ff057819 */ /* 0x000fe40000011600 */
[----:B------:R-:W-:Y:S01]  /*9e70*/  SHF.R.U32.HI R3, RZ, 0x8, R3 ;  /* 0x00000008ff037819 */ /* 0x000fe20000011603 */
[----:B------:R1:W2:Y:S03]  /*9e80*/  MUFU.EX2 R242, R2 ;  /* 0x0000000200f27308 */ /* 0x0002a60000000800 */
[----:B------:R-:W-:Y:S01]  /*9e90*/  PRMT R14, R4, 0x5410, R3 ;  /* 0x00005410040e7816 */ /* 0x000fe20000000003 */
[----:B------:R-:W-:Y:S01]  /*9ea0*/  FADD.FTZ R3, R70, -R6 ;  /* 0x8000000646037221 */ /* 0x000fe20000010000 */
[----:B------:R-:W-:-:S02]  /*9eb0*/  LOP3.LUT R4, R12, 0xff, RZ, 0xc0, !PT ;  /* 0x000000ff0c047812 */ /* 0x000fc400078ec0ff */
[C---:B------:R-:W-:Y:S01]  /*9ec0*/  LOP3.LUT R6, R0.reuse, 0xff, RZ, 0xc0, !PT ;  /* 0x000000ff00067812 */ /* 0x040fe200078ec0ff */
[----:B------:R-:W-:Y:S01]  /*9ed0*/  FMUL.FTZ R12, R3, c[0x0][0x23c] ;  /* 0x00008f00030c7a20 */ /* 0x000fe20000410000 */
[----:B------:R-:W-:Y:S01]  /*9ee0*/  SHF.R.U32.HI R3, RZ, 0x10, R0 ;  /* 0x00000010ff037819 */ /* 0x000fe20000011600 */
[----:B------:R2:W3:Y:S01]  /*9ef0*/  MUFU.EX2 R70, R7 ;  /* 0x0000000700467308 */ /* 0x0004e20000000800 */
[----:B-1----:R-:W-:Y:S02]  /*9f00*/  LOP3.LUT R2, R0, 0xffff, RZ, 0xc0, !PT ;  /* 0x0000ffff00027812 */ /* 0x002fe400078ec0ff */
[----:B------:R-:W-:-:S05]  /*9f10*/  LOP3.LUT R0, R3, 0xff, RZ, 0xc0, !PT ;  /* 0x000000ff03007812 */ /* 0x000fca00078ec0ff */
[----:B------:R1:W4:Y:S01]  /*9f20*/  MUFU.EX2 R74, R12 ;  /* 0x0000000c004a7308 */ /* 0x0003220000000800 */
[----:B------:R-:W-:Y:S02]  /*9f30*/  SHF.R.U32.HI R2, RZ, 0x8, R2 ;  /* 0x00000008ff027819 */ /* 0x000fe40000011602 */
[----:B------:R-:W-:Y:S02]  /*9f40*/  PRMT R3, R4, 0x5410, R13 ;  /* 0x0000541004037816 */ /* 0x000fe4000000000d */
[----:B------:R-:W-:Y:S02]  /*9f50*/  PRMT R4, R6, 0x5410, R2 ;  /* 0x0000541006047816 */ /* 0x000fe40000000002 */
[----:B------:R-:W-:Y:S01]  /*9f60*/  PRMT R2, R0, 0x5410, R5 ;  /* 0x0000541000027816 */ /* 0x000fe20000000005 */
[--C-:B------:R-:W-:Y:S01]  /*9f70*/  HSET2.LE.AND R0, R14, R140.reuse, PT ;  /* 0x0000008c0e007233 */ /* 0x100fe20003803000 */
[----:B--2---:R-:W-:Y:S01]  /*9f80*/  F2FP.BF16.PACK_AB R7, R242, R245 ;  /* 0x000000f5f207723e */ /* 0x004fe200000010ff */
[--C-:B------:R-:W-:Y:S01]  /*9f90*/  HSET2.LE.AND R3, R3, R140.reuse, PT ;  /* 0x0000008c03037233 */ /* 0x100fe20003803000 */
[----:B------:R-:W-:Y:S01]  /*9fa0*/  F2FP.BF16.PACK_AB R5, R248, R249 ;  /* 0x000000f9f805723e */ /* 0x000fe200000010ff */
[--C-:B------:R-:W-:Y:S01]  /*9fb0*/  HSET2.LE.AND R4, R4, R140.reuse, PT ;  /* 0x0000008c04047233 */ /* 0x100fe20003803000 */
[----:B------:R-:W-:Y:S01]  /*9fc0*/  F2FP.BF16.PACK_AB R13, R243, R244 ;  /* 0x000000f4f30d723e */ /* 0x000fe200000010ff */
[----:B---3--:R-:W-:Y:S01]  /*9fd0*/  FMUL.FTZ R82, R82, R70 ;  /* 0x0000004652527220 */ /* 0x008fe20000410000 */
[----:B------:R-:W-:Y:S01]  /*9fe0*/  LOP3.LUT R7, R3, R7, RZ, 0xc0, !PT ;  /* 0x0000000703077212 */ /* 0x000fe200078ec0ff */
[----:B-1----:R-:W-:Y:S01]  /*9ff0*/  HSET2.LE.AND R12, R2, R140, PT ;  /* 0x0000008c020c7233 */ /* 0x002fe20003803000 */
[----:B------:R-:W-:Y:S01]  /*a000*/  F2FP.BF16.PACK_AB R2, R246, R247 ;  /* 0x000000f7f602723e */ /* 0x000fe200000010ff */
[-C--:B----4-:R-:W-:Y:S01]  /*a010*/  FMUL.FTZ R80, R80, R74.reuse ;  /* 0x0000004a50507220 */ /* 0x090fe20000410000 */
[----:B------:R-:W-:Y:S01]  /*a020*/  LOP3.LUT R4, R4, R5, RZ, 0xc0, !PT ;  /* 0x0000000504047212 */ /* 0x000fe200078ec0ff */
[----:B------:R-:W-:Y:S01]  /*a030*/  FMUL.FTZ R81, R81, R74 ;  /* 0x0000004a51517220 */ /* 0x000fe20000410000 */
[----:B------:R-:W-:Y:S01]  /*a040*/  LOP3.LUT R6, R0, R2, RZ, 0xc0, !PT ;  /* 0x0000000200067212 */ /* 0x000fe200078ec0ff */
[----:B------:R-:W-:Y:S01]  /*a050*/  FMUL.FTZ R83, R83, R70 ;  /* 0x0000004653537220 */ /* 0x000fe20000410000 */
[----:B------:R-:W-:Y:S01]  /*a060*/  FMNMX.FTZ R0, R72, R56, !PT ;  /* 0x0000003848007209 */ /* 0x000fe20007810000 */
[-C--:B------:R-:W-:Y:S01]  /*a070*/  FMUL.FTZ R84, R84, R74.reuse ;  /* 0x0000004a54547220 */ /* 0x080fe20000410000 */
[----:B------:R-:W-:Y:S01]  /*a080*/  LOP3.LUT R5, R12, R13, RZ, 0xc0, !PT ;  /* 0x0000000d0c057212 */ /* 0x000fe200078ec0ff */
[----:B------:R-:W-:Y:S01]  /*a090*/  FMUL.FTZ R85, R85, R74 ;  /* 0x0000004a55557220 */ /* 0x000fe20000410000 */
[----:B------:R-:W-:Y:S01]  /*a0a0*/  FMNMX.FTZ R0, R58, R0, !PT ;  /* 0x000000003a007209 */ /* 0x000fe20007810000 */
[-C--:B------:R-:W-:Y:S01]  /*a0b0*/  FMUL.FTZ R86, R86, R70.reuse ;  /* 0x0000004656567220 */ /* 0x080fe20000410000 */
[----:B------:R-:W-:Y:S01]  /*a0c0*/  LOP3.LUT R14, R15, UR7, R16, 0x96, !PT ;  /* 0x000000070f0e7c12 */ /* 0x000fe2000f8e9610 */
[----:B------:R-:W-:Y:S01]  /*a0d0*/  FMUL.FTZ R87, R87, R70 ;  /* 0x0000004657577220 */ /* 0x000fe20000410000 */
[----:B------:R-:W-:Y:S01]  /*a0e0*/  FMNMX.FTZ R0, R57, R0, !PT ;  /* 0x0000000039007209 */ /* 0x000fe20007810000 */
[-C--:B------:R-:W-:Y:S01]  /*a0f0*/  FMUL.FTZ R96, R96, R74.reuse ;  /* 0x0000004a60607220 */ /* 0x080fe20000410000 */
[----:B------:R-:W-:Y:S01]  /*a100*/  HMMA.16816.F32.BF16 R80, R4, R28, R80 ;  /* 0x0000001c0450723c */ /* 0x000fe20000041850 */
[----:B------:R-:W-:Y:S01]  /*a110*/  FMUL.FTZ R97, R97, R74 ;  /* 0x0000004a61617220 */ /* 0x000fe20000410000 */
[----:B------:R-:W-:Y:S01]  /*a120*/  FMNMX.FTZ R0, R46, R0, !PT ;  /* 0x000000002e007209 */ /* 0x000fe20007810000 */
[----:B------:R-:W-:-:S02]  /*a130*/  FMUL.FTZ R98, R98, R70 ;  /* 0x0000004662627220 */ /* 0x000fc40000410000 */
[----:B------:R-:W-:Y:S01]  /*a140*/  FMUL.FTZ R99, R99, R70 ;  /* 0x0000004663637220 */ /* 0x000fe20000410000 */
[----:B------:R-:W-:Y:S01]  /*a150*/  FMNMX.FTZ R0, R155, R0, !PT ;  /* 0x000000009b007209 */ /* 0x000fe20007810000 */
[-C--:B------:R-:W-:Y:S01]  /*a160*/  FMUL.FTZ R100, R100, R74.reuse ;  /* 0x0000004a64647220 */ /* 0x080fe20000410000 */
[C---:B------:R-:W-:Y:S01]  /*a170*/  HMMA.16816.F32.BF16 R84, R4.reuse, R30, R84 ;  /* 0x0000001e0454723c */ /* 0x040fe20000041854 */
[----:B------:R-:W-:Y:S01]  /*a180*/  FMUL.FTZ R101, R101, R74 ;  /* 0x0000004a65657220 */ /* 0x000fe20000410000 */
[----:B------:R-:W-:Y:S01]  /*a190*/  FMNMX.FTZ R2, R154, R0, !PT ;  /* 0x000000009a027209 */ /* 0x000fe20007810000 */
[-C--:B------:R-:W-:Y:S01]  /*a1a0*/  FMUL.FTZ R102, R102, R70.reuse ;  /* 0x0000004666667220 */ /* 0x080fe20000410000 */
[----:B------:R-:W-:Y:S01]  /*a1b0*/  FMNMX.FTZ R0, R71, R59, !PT ;  /* 0x0000003b47007209 */ /* 0x000fe20007810000 */
[----:B------:R-:W-:Y:S01]  /*a1c0*/  FMUL.FTZ R103, R103, R70 ;  /* 0x0000004667677220 */ /* 0x000fe20000410000 */
        /* <DEDUP_REMOVED lines=33> */
[----:B------:R-:W-:Y:S01]  /*a3e0*/  HMMA.16816.F32.BF16 R96, R4, R24, R96 ;  /* 0x000000180460723c */ /* 0x000fe20000041860 */
[----:B------:R-:W-:-:S02]  /*a3f0*/  FMNMX.FTZ R2, R175, R0, !PT ;  /* 0x00000000af027209 */ /* 0x000fc40007810000 */
[----:B------:R-:W-:Y:S02]  /*a400*/  FMNMX.FTZ R0, R179, R3, !PT ;  /* 0x00000003b3007209 */ /* 0x000fe40007810000 */
[----:B------:R-:W-:-:S03]  /*a410*/  FMNMX.FTZ R2, R170, R2, !PT ;  /* 0x00000002aa027209 */ /* 0x000fc60007810000 */
[----:B------:R-:W-:Y:S01]  /*a420*/  HMMA.16816.F32.BF16 R100, R4, R26, R100 ;  /* 0x0000001a0464723c */ /* 0x000fe20000041864 */
[----:B------:R-:W-:-:S04]  /*a430*/  FMNMX.FTZ R2, R161, R2, !PT ;  /* 0x00000002a1027209 */ /* 0x000fc80007810000 */
[----:B------:R-:W-:-:S03]  /*a440*/  FMNMX.FTZ R2, R210, R2, !PT ;  /* 0x00000002d2027209 */ /* 0x000fc60007810000 */
[----:B------:R-:W-:Y:S01]  /*a450*/  HMMA.16816.F32.BF16 R112, R4, R20, R112 ;  /* 0x000000140470723c */ /* 0x000fe20000041870 */
[----:B------:R-:W-:-:S04]  /*a460*/  FMNMX.FTZ R2, R209, R2, !PT ;  /* 0x00000002d1027209 */ /* 0x000fc80007810000 */
[----:B------:R-:W-:-:S03]  /*a470*/  FMNMX.FTZ R2, R183, R2, !PT ;  /* 0x00000002b7027209 */ /* 0x000fc60007810000 */
[C---:B------:R-:W-:Y:S08]  /*a480*/  HMMA.16816.F32.BF16 R116, R4.reuse, R22, R116 ;  /* 0x000000160474723c */ /* 0x040ff00000041874 */
[C---:B------:R-:W-:Y:S07]  /*a490*/  HMMA.16816.F32.BF16 R64, R4.reuse, R32, R128 ;  /* 0x000000200440723c */ /* 0x040fee0000041880 */
[----:B------:R-:W-:Y:S01]  /*a4a0*/  IMAD.WIDE.U32 R128, R251, -0x326172a9, RZ ;  /* 0xcd9e8d57fb807825 */ /* 0x000fe200078e00ff */
[----:B------:R-:W-:Y:S01]  /*a4b0*/  HMMA.16816.F32.BF16 R60, R4, R34, R132 ;  /* 0x00000022043c723c */ /* 0x000fe20000041884 */
[----:B------:R-:W1:Y:S02]  /*a4c0*/  SHFL.BFLY PT, R6, R0, 0x2, 0x1f ;  /* 0x0c401f0000067f89 */ /* 0x000e6400000e0000 */
[----:B------:R-:W-:Y:S01]  /*a4d0*/  IMAD.MOV.U32 R130, RZ, RZ, R241 ;  /* 0x000000ffff827224 */ /* 0x000fe200078e00f1 */
[----:B------:R-:W-:Y:S01]  /*a4e0*/  LOP3.LUT R3, R9, UR15, R128, 0x96, !PT ;  /* 0x0000000f09037c12 */ /* 0x000fe2000f8e9680 */
[----:B------:R-:W-:-:S02]  /*a4f0*/  IMAD.MOV.U32 R131, RZ, RZ, R239 ;  /* 0x000000ffff837224 */ /* 0x000fc400078e00ef */
[----:B------:R-:W-:Y:S02]  /*a500*/  FMNMX.FTZ R4, R208, R2, !PT ;  /* 0x00000002d0047209 */ /* 0x000fe40007810000 */
[----:B------:R-:W-:Y:S02]  /*a510*/  LOP3.LUT R2, R129, R250, RZ, 0x3c, !PT ;  /* 0x000000fa81027212 */ /* 0x000fe400078e3cff */
[----:B------:R-:W-:-:S03]  /*a520*/  LOP3.LUT R5, R233, UR13, R8, 0x96, !PT ;  /* 0x0000000de9057c12 */ /* 0x000fc6000f8e9608 */
[----:B------:R-:W-:Y:S02]  /*a530*/  IMAD R51, R2, -0x2daee0ad, RZ ;  /* 0xd2511f5302337824 */ /* 0x000fe400078e02ff */
[----:B------:R-:W-:-:S04]  /*a540*/  IMAD.WIDE.U32 R2, R3, -0x2daee0ad, RZ ;  /* 0xd2511f5303027825 */ /* 0x000fc800078e00ff */
[----:B------:R-:W-:Y:S01]  /*a550*/  IMAD.WIDE.U32 R8, R5, -0x2daee0ad, RZ ;  /* 0xd2511f5305087825 */ /* 0x000fe200078e00ff */
[----:B------:R-:W-:Y:S02]  /*a560*/  LOP3.LUT R3, R3, UR12, R51, 0x96, !PT ;  /* 0x0000000c03037c12 */ /* 0x000fe4000f8e9633 */
[----:B-1----:R-:W-:Y:S02]  /*a570*/  FMNMX.FTZ R0, R0, R6, !PT ;  /* 0x0000000600007209 */ /* 0x002fe40007810000 */
[----:B------:R-:W1:Y:S01]  /*a580*/  SHFL.BFLY PT, R6, R4, 0x2, 0x1f ;  /* 0x0c401f0004067f89 */ /* 0x000e6200000e0000 */
[----:B------:R-:W-:Y:S01]  /*a590*/  LOP3.LUT R5, R9, UR10, R2, 0x96, !PT ;  /* 0x0000000a09057c12 */ /* 0x000fe2000f8e9602 */
[----:B------:R-:W-:Y:S02]  /*a5a0*/  IMAD.WIDE.U32 R2, R3, -0x326172a9, RZ ;  /* 0xcd9e8d5703027825 */ /* 0x000fe400078e00ff */
[----:B------:R-:W2:Y:S02]  /*a5b0*/  SHFL.BFLY PT, R7, R0, 0x1, 0x1f ;  /* 0x0c201f0000077f89 */ /* 0x000ea400000e0000 */
[----:B------:R-:W-:Y:S01]  /*a5c0*/  IMAD.WIDE.U32 R42, R5, -0x326172a9, RZ ;  /* 0xcd9e8d57052a7825 */ /* 0x000fe200078e00ff */
[----:B------:R-:W-:-:S04]  /*a5d0*/  LOP3.LUT R3, R3, UR11, R232, 0x96, !PT ;  /* 0x0000000b03037c12 */ /* 0x000fc8000f8e96e8 */
[----:B------:R-:W-:Y:S01]  /*a5e0*/  LOP3.LUT R5, R43, UR9, R2, 0x96, !PT ;  /* 0x000000092b057c12 */ /* 0x000fe2000f8e9602 */
[----:B------:R-:W-:-:S04]  /*a5f0*/  IMAD.WIDE.U32 R2, R3, -0x2daee0ad, RZ ;  /* 0xd2511f5303027825 */ /* 0x000fc800078e00ff */
[----:B------:R-:W-:-:S05]  /*a600*/  IMAD.WIDE.U32 R38, R5, -0x2daee0ad, RZ ;  /* 0xd2511f5305267825 */ /* 0x000fca00078e00ff */
[----:B------:R-:W-:Y:S02]  /*a610*/  LOP3.LUT R2, R39, UR6, R2, 0x96, !PT ;  /* 0x0000000627027c12 */ /* 0x000fe4000f8e9602 */
[----:B-1----:R-:W-:Y:S02]  /*a620*/  FMNMX.FTZ R4, R4, R6, !PT ;  /* 0x0000000604047209 */ /* 0x002fe40007810000 */
[----:B------:R-:W-:Y:S01]  /*a630*/  LOP3.LUT R6, R3, UR8, R8, 0x96, !PT ;  /* 0x0000000803067c12 */ /* 0x000fe2000f8e9608 */
[----:B------:R-:W-:Y:S01]  /*a640*/  IMAD.WIDE.U32 R2, R2, -0x326172a9, RZ ;  /* 0xcd9e8d5702027825 */ /* 0x000fe200078e00ff */
[----:B--2---:R-:W-:Y:S01]  /*a650*/  FMNMX.FTZ R224, R0, R7, !PT ;  /* 0x0000000700e07209 */ /* 0x004fe20007810000 */
[----:B------:R-:W1:Y:S02]  /*a660*/  SHFL.BFLY PT, R5, R4, 0x1, 0x1f ;  /* 0x0c201f0004057f89 */ /* 0x000e6400000e0000 */
[----:B------:R-:W-:Y:S01]  /*a670*/  IMAD.WIDE.U32 R18, R6, -0x326172a9, RZ ;  /* 0xcd9e8d5706127825 */ /* 0x000fe200078e00ff */
[----:B------:R-:W-:-:S02]  /*a680*/  FSETP.NEU.FTZ.AND P2, PT, R224, -INF , PT ;  /* 0xff800000e000780b */ /* 0x000fc40003f5d000 */
[----:B------:R-:W-:Y:S01]  /*a690*/  LOP3.LUT R7, R2, 0xffff, RZ, 0xc0, !PT ;  /* 0x0000ffff02077812 */ /* 0x000fe200078ec0ff */
[----:B------:R-:W-:Y:S01]  /*a6a0*/  FMUL.FTZ R0, R224, c[0x0][0x23c] ;  /* 0x00008f00e0007a20 */ /* 0x000fe20000410000 */
[----:B------:R-:W-:Y:S02]  /*a6b0*/  LOP3.LUT R8, R2, 0xff, RZ, 0xc0, !PT ;  /* 0x000000ff02087812 */ /* 0x000fe400078ec0ff */
[----:B------:R-:W-:Y:S02]  /*a6c0*/  SHF.R.U32.HI R7, RZ, 0x8, R7 ;  /* 0x00000008ff077819 */ /* 0x000fe40000011607 */
[----:B------:R-:W-:Y:S02]  /*a6d0*/  FSEL R0, R0, RZ, P2 ;  /* 0x000000ff00007208 */ /* 0x000fe40001000000 */
[----:B------:R-:W-:Y:S02]  /*a6e0*/  PRMT R12, R8, 0x5410, R7 ;  /* 0x00005410080c7816 */ /* 0x000fe40000000007 */
[----:B-1----:R-:W-:Y:S01]  /*a6f0*/  FMNMX.FTZ R223, R4, R5, !PT ;  /* 0x0000000504df7209 */ /* 0x002fe20007810000 */
[----:B------:R-:W-:Y:S01]  /*a700*/  FFMA.FTZ R4, R56, c[0x0][0x23c], -R0 ;  /* 0x00008f0038047a23 */ /* 0x000fe20000010800 */
[----:B------:R-:W-:-:S02]  /*a710*/  SHF.R.U32.HI R5, RZ, 0x10, R2 ;  /* 0x00000010ff057819 */ /* 0x000fc40000011602 */
[----:B------:R-:W-:Y:S01]  /*a720*/  SHF.R.U32.HI R2, RZ, 0x18, R2 ;  /* 0x00000018ff027819 */ /* 0x000fe20000011602 */
[----:B------:R1:W-:Y:S01]  /*a730*/  MUFU.EX2 R241, R4 ;  /* 0x0000000400f17308 */ /* 0x0003e20000000800 */
[----:B------:R-:W-:Y:S02]  /*a740*/  LOP3.LUT R5, R5, 0xff, RZ, 0xc0, !PT ;  /* 0x000000ff05057812 */ /* 0x000fe400078ec0ff */
[----:B------:R-:W-:Y:S02]  /*a750*/  FSETP.NEU.FTZ.AND P1, PT, R223, -INF , PT ;  /* 0xff800000df00780b */ /* 0x000fe40003f3d000 */
[----:B------:R-:W-:Y:S02]  /*a760*/  PRMT R7, R5, 0x5410, R2 ;  /* 0x0000541005077816 */ /* 0x000fe40000000002 */
[----:B------:R-:W-:Y:S01]  /*a770*/  LOP3.LUT R2, R3, UR17, R18, 0x96, !PT ;  /* 0x0000001103027c12 */ /* 0x000fe2000f8e9612 */
[----:B------:R-:W-:-:S05]  /*a780*/  FMUL.FTZ R3, R223, c[0x0][0x23c] ;  /* 0x00008f00df037a20 */ /* 0x000fca0000410000 */
[----:B------:R-:W-:Y:S02]  /*a790*/  FSEL R8, R3, RZ, P1 ;  /* 0x000000ff03087208 */ /* 0x000fe40000800000 */
[----:B------:R-:W-:Y:S01]  /*a7a0*/  LOP3.LUT R3, R2, 0xffff, RZ, 0xc0, !PT ;  /* 0x0000ffff02037812 */ /* 0x000fe200078ec0ff */
[----:B-1----:R-:W-:Y:S02]  /*a7b0*/  FFMA.FTZ R4, R58, c[0x0][0x23c], -R0 ;  /* 0x00008f003a047a23 */ /* 0x002fe40000010800 */
[----:B------:R-:W-:Y:S02]  /*a7c0*/  FFMA.FTZ R5, R59, c[0x0][0x23c], -R8 ;  /* 0x00008f003b057a23 */ /* 0x000fe40000010808 */
[----:B------:R1:W-:Y:S08]  /*a7d0*/  MUFU.EX2 R238, R4 ;  /* 0x0000000400ee7308 */ /* 0x0003f00000000800 */
[----:B------:R-:W-:Y:S01]  /*a7e0*/  MUFU.EX2 R235, R5 ;  /* 0x0000000500eb7308 */ /* 0x000fe20000000800 */
[----:B-1----:R-:W-:-:S07]  /*a7f0*/  FFMA.FTZ R4, R57, c[0x0][0x23c], -R0 ;  /* 0x00008f0039047a23 */ /* 0x002fce0000010800 */
[----:B------:R1:W-:Y:S02]  /*a800*/  MUFU.EX2 R239, R4 ;  /* 0x0000000400ef7308 */ /* 0x0003e40000000800 */
[----:B-1----:R-:W-:-:S06]  /*a810*/  FFMA.FTZ R4, R46, c[0x0][0x23c], -R0 ;  /* 0x00008f002e047a23 */ /* 0x002fcc0000010800 */
[----:B------:R1:W2:Y:S02]  /*a820*/  MUFU.EX2 R240, R4 ;  /* 0x0000000400f07308 */ /* 0x0002a40000000800 */
[----:B-1----:R-:W-:Y:S02]  /*a830*/  SHF.R.U32.HI R4, RZ, 0x8, R3 ;  /* 0x00000008ff047819 */ /* 0x002fe40000011603 */
[----:B------:R-:W-:-:S04]  /*a840*/  LOP3.LUT R3, R2, 0xff, RZ, 0xc0, !PT ;  /* 0x000000ff02037812 */ /* 0x000fc800078ec0ff */
[----:B------:R-:W-:Y:S01]  /*a850*/  PRMT R9, R3, 0x5410, R4 ;  /* 0x0000541003097816 */ /* 0x000fe20000000004 */
[----:B------:R-:W-:Y:S01]  /*a860*/  FFMA.FTZ R3, R52, c[0x0][0x23c], -R8 ;  /* 0x00008f0034037a23 */ /* 0x000fe20000010808 */
[----:B------:R-:W-:-:S03]  /*a870*/  SHF.R.U32.HI R4, RZ, 0x10, R2 ;  /* 0x00000010ff047819 */ /* 0x000fc60000011602 */
[----:B------:R1:W-:Y:S02]  /*a880*/  MUFU.EX2 R237, R3 ;  /* 0x0000000300ed7308 */ /* 0x0003e40000000800 */
[----:B-1----:R-:W-:Y:S02]  /*a890*/  SHF.R.U32.HI R3, RZ, 0x18, R2 ;  /* 0x00000018ff037819 */ /* 0x002fe40000011602 */
[----:B------:R-:W-:Y:S01]  /*a8a0*/  LOP3.LUT R2, R4, 0xff, RZ, 0xc0, !PT ;  /* 0x000000ff04027812 */ /* 0x000fe200078ec0ff */
[----:B------:R-:W-:-:S03]  /*a8b0*/  FFMA.FTZ R4, R47, c[0x0][0x23c], -R8 ;  /* 0x00008f002f047a23 */ /* 0x000fc60000010808 */
[----:B------:R-:W-:Y:S01]  /*a8c0*/  PRMT R5, R2, 0x5410, R3 ;  /* 0x0000541002057816 */ /* 0x000fe20000000003 */
[----:B------:R1:W3:Y:S01]  /*a8d0*/  MUFU.EX2 R236, R4 ;  /* 0x0000000400ec7308 */ /* 0x0002e20000000800 */
[----:B------:R-:W-:Y:S01]  /*a8e0*/  FSEL R3, R224, RZ, P2 ;  /* 0x000000ffe0037208 */ /* 0x000fe20001000000 */
[----:B------:R-:W-:-:S04]  /*a8f0*/  FFMA.FTZ R2, R73, c[0x0][0x23c], -R8 ;  /* 0x00008f0049027a23 */ /* 0x000fc80000010808 */
[----:B------:R-:W-:Y:S02]  /*a900*/  FADD.FTZ R3, R72, -R3 ;  /* 0x8000000348037221 */ /* 0x000fe40000010000 */
[----:B------:R4:W-:Y:S01]  /*a910*/  MUFU.EX2 R231, R2 ;  /* 0x0000000200e77308 */ /* 0x0009e20000000800 */
[----:B-1----:R-:W-:-:S05]  /*a920*/  FSEL R4, R223, RZ, P1 ;  /* 0x000000ffdf047208 */ /* 0x002fca0000800000 */
[----:B------:R-:W-:Y:S01]  /*a930*/  FADD.FTZ R4, R71, -R4 ;  /* 0x8000000447047221 */ /* 0x000fe20000010000 */
[--C-:B----4-:R-:W-:Y:S01]  /*a940*/  HSET2.LE.AND R2, R12, R140.reuse, PT ;  /* 0x0000008c0c027233 */ /* 0x110fe20003803000 */
[----:B------:R-:W-:Y:S01]  /*a950*/  FMUL.FTZ R12, R3, c[0x0][0x23c] ;  /* 0x00008f00030c7a20 */ /* 0x000fe20000410000 */
[----:B--2---:R-:W-:Y:S01]  /*a960*/  F2FP.BF16.PACK_AB R3, R240, R239 ;  /* 0x000000eff003723e */ /* 0x004fe200000010ff */
[----:B------:R-:W-:Y:S02]  /*a970*/  FMUL.FTZ R4, R4, c[0x0][0x23c] ;  /* 0x00008f0004047a20 */ /* 0x000fe40000410000 */
[----:B------:R1:W2:Y:S01]  /*a980*/  MUFU.EX2 R50, R12 ;  /* 0x0000000c00327308 */ /* 0x0002a20000000800 */
[----:B------:R-:W-:Y:S01]  /*a990*/  LOP3.LUT R6, R2, R3, RZ, 0xc0, !PT ;  /* 0x0000000302067212 */ /* 0x000fe200078ec0ff */
[----:B------:R-:W-:Y:S01]  /*a9a0*/  HSET2.LE.AND R2, R7, R140, PT ;  /* 0x0000008c07027233 */ /* 0x000fe20003803000 */
[----:B---3--:R-:W-:-:S04]  /*a9b0*/  F2FP.BF16.PACK_AB R3, R236, R237 ;  /* 0x000000edec03723e */ /* 0x008fc800000010ff */
[----:B------:R-:W-:Y:S01]  /*a9c0*/  LOP3.LUT R7, R2, R3, RZ, 0xc0, !PT ;  /* 0x0000000302077212 */ /* 0x000fe200078ec0ff */
[----:B------:R-:W-:Y:S01]  /*a9d0*/  HSET2.LE.AND R2, R9, R140, PT ;  /* 0x0000008c09027233 */ /* 0x000fe20003803000 */
[----:B------:R-:W-:Y:S01]  /*a9e0*/  F2FP.BF16.PACK_AB R3, R238, R241 ;  /* 0x000000f1ee03723e */ /* 0x000fe200000010ff */
[----:B------:R3:W4:Y:S01]  /*a9f0*/  MUFU.EX2 R49, R4 ;  /* 0x0000000400317308 */ /* 0x0007220000000800 */
[----:B-1----:R-:W-:Y:S02]  /*aa00*/  FFMA.FTZ R12, R53, c[0x0][0x23c], -R10 ;  /* 0x00008f00350c7a23 */ /* 0x002fe4000001080a */
[----:B--2---:R-:W-:-:S05]  /*aa10*/  FMUL.FTZ R76, R76, R50 ;  /* 0x000000324c4c7220 */ /* 0x004fca0000410000 */
[----:B------:R-:W-:Y:S01]  /*aa20*/  MUFU.EX2 R228, R12 ;  /* 0x0000000c00e47308 */ /* 0x000fe20000000800 */
[-C--:B------:R-:W-:Y:S02]  /*aa30*/  FMUL.FTZ R77, R77, R50.reuse ;  /* 0x000000324d4d7220 */ /* 0x080fe40000410000 */
[-C--:B------:R-:W-:Y:S02]  /*aa40*/  FMUL.FTZ R88, R88, R50.reuse ;  /* 0x0000003258587220 */ /* 0x080fe40000410000 */
[----:B------:R-:W-:Y:S01]  /*aa50*/  FMUL.FTZ R89, R89, R50 ;  /* 0x0000003259597220 */ /* 0x000fe20000410000 */
[----:B---3--:R-:W-:Y:S01]  /*aa60*/  LOP3.LUT R4, R2, R3, RZ, 0xc0, !PT ;  /* 0x0000000302047212 */ /* 0x008fe200078ec0ff */
[----:B------:R-:W-:Y:S01]  /*aa70*/  HSET2.LE.AND R2, R5, R140, PT ;  /* 0x0000008c05027233 */ /* 0x000fe20003803000 */
[----:B------:R-:W-:Y:S01]  /*aa80*/  F2FP.BF16.PACK_AB R3, R231, R235 ;  /* 0x000000ebe703723e */ /* 0x000fe200000010ff */
[-C--:B----4-:R-:W-:Y:S02]  /*aa90*/  FMUL.FTZ R78, R78, R49.reuse ;  /* 0x000000314e4e7220 */ /* 0x090fe40000410000 */
[----:B------:R-:W-:Y:S01]  /*aaa0*/  FMUL.FTZ R79, R79, R49 ;  /* 0x000000314f4f7220 */ /* 0x000fe20000410000 */
[----:B------:R-:W-:Y:S01]  /*aab0*/  LOP3.LUT R5, R2, R3, RZ, 0xc0, !PT ;  /* 0x0000000302057212 */ /* 0x000fe200078ec0ff */
[----:B------:R-:W-:-:S02]  /*aac0*/  FFMA.FTZ R2, R75, c[0x0][0x23c], -R10 ;  /* 0x00008f004b027a23 */ /* 0x000fc4000001080a */
[-C--:B------:R-:W-:Y:S02]  /*aad0*/  FMUL.FTZ R90, R90, R49.reuse ;  /* 0x000000315a5a7220 */ /* 0x080fe40000410000 */
[----:B------:R1:W-:Y:S01]  /*aae0*/  MUFU.EX2 R230, R2 ;  /* 0x0000000200e67308 */ /* 0x0003e20000000800 */
[-C--:B------:R-:W-:Y:S01]  /*aaf0*/  FMUL.FTZ R91, R91, R49.reuse ;  /* 0x000000315b5b7220 */ /* 0x080fe20000410000 */
[C---:B------:R-:W-:Y:S01]  /*ab00*/  HMMA.16816.F32.BF16 R76, R4.reuse, R28, R76 ;  /* 0x0000001c044c723c */ /* 0x040fe2000004184c */
[-C--:B------:R-:W-:Y:S02]  /*ab10*/  FMUL.FTZ R92, R92, R50.reuse ;  /* 0x000000325c5c7220 */ /* 0x080fe40000410000 */
[-C--:B------:R-:W-:Y:S02]  /*ab20*/  FMUL.FTZ R93, R93, R50.reuse ;  /* 0x000000325d5d7220 */ /* 0x080fe40000410000 */
[-C--:B------:R-:W-:Y:S02]  /*ab30*/  FMUL.FTZ R94, R94, R49.reuse ;  /* 0x000000315e5e7220 */ /* 0x080fe40000410000 */
[----:B------:R-:W-:Y:S01]  /*ab40*/  FMUL.FTZ R95, R95, R49 ;  /* 0x000000315f5f7220 */ /* 0x000fe20000410000 */
[----:B------:R-:W-:Y:S01]  /*ab50*/  HMMA.16816.F32.BF16 R88, R4, R30, R88 ;  /* 0x0000001e0458723c */ /* 0x000fe20000041858 */
[-C--:B------:R-:W-:Y:S01]  /*ab60*/  FMUL.FTZ R104, R104, R50.reuse ;  /* 0x0000003268687220 */ /* 0x080fe20000410000 */
[----:B------:R-:W-:Y:S01]  /*ab70*/  LDSM.16.MT88.4 R28, [R186+0x6800] ;  /* 0x00680000ba1c783b */ /* 0x000fe20000004200 */
[----:B------:R-:W-:-:S02]  /*ab80*/  FMUL.FTZ R105, R105, R50 ;  /* 0x0000003269697220 */ /* 0x000fc40000410000 */
[-C--:B------:R-:W-:Y:S02]  /*ab90*/  FMUL.FTZ R106, R106, R49.reuse ;  /* 0x000000316a6a7220 */ /* 0x080fe40000410000 */
[----:B-1----:R-:W-:Y:S01]  /*aba0*/  FFMA.FTZ R2, R55, c[0x0][0x23c], -R10 ;  /* 0x00008f0037027a23 */ /* 0x002fe2000001080a */
[C---:B------:R-:W-:Y:S01]  /*abb0*/  HMMA.16816.F32.BF16 R92, R4.reuse, R24, R92 ;  /* 0x00000018045c723c */ /* 0x040fe2000004185c */
[-C--:B------:R-:W-:Y:S02]  /*abc0*/  FMUL.FTZ R107, R107, R49.reuse ;  /* 0x000000316b6b7220 */ /* 0x080fe40000410000 */
[----:B------:R1:W-:Y:S01]  /*abd0*/  MUFU.EX2 R229, R2 ;  /* 0x0000000200e57308 */ /* 0x0003e20000000800 */
[-C--:B------:R-:W-:Y:S02]  /*abe0*/  FMUL.FTZ R108, R108, R50.reuse ;  /* 0x000000326c6c7220 */ /* 0x080fe40000410000 */
[-C--:B------:R-:W-:Y:S02]  /*abf0*/  FMUL.FTZ R109, R109, R50.reuse ;  /* 0x000000326d6d7220 */ /* 0x080fe40000410000 */
[-C--:B------:R-:W-:Y:S01]  /*ac00*/  FMUL.FTZ R110, R110, R49.reuse ;  /* 0x000000316e6e7220 */ /* 0x080fe20000410000 */
[----:B------:R-:W-:Y:S01]  /*ac10*/  HMMA.16816.F32.BF16 R104, R4, R26, R104 ;  /* 0x0000001a0468723c */ /* 0x000fe20000041868 */
[----:B------:R-:W-:Y:S01]  /*ac20*/  FMUL.FTZ R111, R111, R49 ;  /* 0x000000316f6f7220 */ /* 0x000fe20000410000 */
[----:B------:R-:W-:Y:S01]  /*ac30*/  LDSM.16.MT88.4 R24, [R188+0x6800] ;  /* 0x00680000bc18783b */ /* 0x000fe20000004200 */
[----:B------:R-:W-:-:S02]  /*ac40*/  FMUL.FTZ R120, R120, R50 ;  /* 0x0000003278787220 */ /* 0x000fc40000410000 */
[----:B------:R-:W-:Y:S02]  /*ac50*/  FMUL.FTZ R121, R121, R50 ;  /* 0x0000003279797220 */ /* 0x000fe40000410000 */
[-C--:B------:R-:W-:Y:S01]  /*ac60*/  FMUL.FTZ R122, R122, R49.reuse ;  /* 0x000000317a7a7220 */ /* 0x080fe20000410000 */
[----:B------:R-:W-:Y:S01]  /*ac70*/  HMMA.16816.F32.BF16 R108, R4, R20, R108 ;  /* 0x00000014046c723c */ /* 0x000fe2000004186c */
[----:B------:R-:W-:Y:S02]  /*ac80*/  FMUL.FTZ R123, R123, R49 ;  /* 0x000000317b7b7220 */ /* 0x000fe40000410000 */
[----:B-1----:R-:W-:-:S04]  /*ac90*/  IMAD.WIDE.U32 R2, R14, -0x2daee0ad, RZ ;  /* 0xd2511f530e027825 */ /* 0x002fc800078e00ff */
[-C--:B------:R-:W-:Y:S01]  /*aca0*/  FMUL.FTZ R124, R124, R50.reuse ;  /* 0x000000327c7c7220 */ /* 0x080fe20000410000 */
[C---:B------:R-:W-:Y:S01]  /*acb0*/  LOP3.LUT R9, R2.reuse, 0xffff, RZ, 0xc0, !PT ;  /* 0x0000ffff02097812 */ /* 0x040fe200078ec0ff */
[-C--:B------:R-:W-:Y:S01]  /*acc0*/  FMUL.FTZ R125, R125, R50.reuse ;  /* 0x000000327d7d7220 */ /* 0x080fe20000410000 */
[----:B------:R-:W-:Y:S01]  /*acd0*/  LOP3.LUT R13, R2, 0xff, RZ, 0xc0, !PT ;  /* 0x000000ff020d7812 */ /* 0x000fe200078ec0ff */
[-C--:B------:R-:W-:Y:S01]  /*ace0*/  FMUL.FTZ R126, R126, R49.reuse ;  /* 0x000000317e7e7220 */ /* 0x080fe20000410000 */
[----:B------:R-:W-:Y:S01]  /*acf0*/  SHF.R.U32.HI R12, RZ, 0x8, R9 ;  /* 0x00000008ff0c7819 */ /* 0x000fe20000011609 */
[----:B------:R-:W-:Y:S01]  /*ad00*/  FFMA.FTZ R9, R54, c[0x0][0x23c], -R10 ;  /* 0x00008f0036097a23 */ /* 0x000fe2000001080a */
[----:B------:R-:W-:Y:S01]  /*ad10*/  LOP3.LUT R3, R3, UR16, R40, 0x96, !PT ;  /* 0x0000001003037c12 */ /* 0x000fe2000f8e9628 */
[-C--:B------:R-:W-:Y:S01]  /*ad20*/  FMUL.FTZ R127, R127, R49.reuse ;  /* 0x000000317f7f7220 */ /* 0x080fe20000410000 */
[----:B------:R-:W-:Y:S01]  /*ad30*/  SHF.R.U32.HI R17, RZ, 0x18, R2 ;  /* 0x00000018ff117819 */ /* 0x000fe20000011602 */
[----:B------:R1:W2:Y:S01]  /*ad40*/  MUFU.EX2 R227, R9 ;  /* 0x0000000900e37308 */ /* 0x0002a20000000800 */
[----:B------:R-:W-:Y:S01]  /*ad50*/  PRMT R18, R13, 0x5410, R12 ;  /* 0x000054100d127816 */ /* 0x000fe2000000000c */
[-C--:B------:R-:W-:Y:S01]  /*ad60*/  FMUL.FTZ R136, R136, R50.reuse ;  /* 0x0000003288887220 */ /* 0x080fe20000410000 */
[----:B------:R-:W-:Y:S01]  /*ad70*/  LOP3.LUT R12, R3, 0xffff, RZ, 0xc0, !PT ;  /* 0x0000ffff030c7812 */ /* 0x000fe200078ec0ff */
[----:B------:R-:W-:Y:S01]  /*ad80*/  FMUL.FTZ R137, R137, R50 ;  /* 0x0000003289897220 */ /* 0x000fe20000410000 */
[----:B------:R-:W-:Y:S01]  /*ad90*/  LOP3.LUT R16, R3, 0xff, RZ, 0xc0, !PT ;  /* 0x000000ff03107812 */ /* 0x000fe200078ec0ff */
[-C--:B------:R-:W-:Y:S01]  /*ada0*/  FMUL.FTZ R138, R138, R49.reuse ;  /* 0x000000318a8a7220 */ /* 0x080fe20000410000 */
[----:B------:R-:W-:Y:S01]  /*adb0*/  SHF.R.U32.HI R13, RZ, 0x8, R12 ;  /* 0x00000008ff0d7819 */ /* 0x000fe2000001160c */
[----:B------:R-:W-:Y:S01]  /*adc0*/  FFMA.FTZ R12, R144, c[0x0][0x23c], -R11 ;  /* 0x00008f00900c7a23 */ /* 0x000fe2000001080b */
[----:B------:R-:W-:Y:S01]  /*add0*/  SHF.R.U32.HI R15, RZ, 0x18, R3 ;  /* 0x00000018ff0f7819 */ /* 0x000fe20000011603 */
[----:B------:R-:W-:Y:S01]  /*ade0*/  FMUL.FTZ R139, R139, R49 ;  /* 0x000000318b8b7220 */ /* 0x000fe20000410000 */
[----:B------:R-:W-:Y:S01]  /*adf0*/  HMMA.16816.F32.BF16 R120, R4, R22, R120 ;  /* 0x000000160478723c */ /* 0x000fe20000041878 */
[----:B------:R-:W-:Y:S01]  /*ae00*/  MUFU.EX2 R225, R12 ;  /* 0x0000000c00e17308 */ /* 0x000fe20000000800 */
[----:B------:R-:W3:Y:S01]  /*ae10*/  LDSM.16.MT88.4 R20, [R185+0x6800] ;  /* 0x00680000b914783b */ /* 0x000ee20000004200 */
[----:B------:R-:W-:-:S02]  /*ae20*/  PRMT R13, R16, 0x5410, R13 ;  /* 0x00005410100d7816 */ /* 0x000fc4000000000d */
[----:B-1----:R-:W-:Y:S01]  /*ae30*/  SHF.R.U32.HI R9, RZ, 0x10, R2 ;  /* 0x00000010ff097819 */ /* 0x002fe20000011602 */
[----:B------:R-:W-:Y:S02]  /*ae40*/  FFMA.FTZ R2, R146, c[0x0][0x23c], -R11 ;  /* 0x00008f0092027a23 */ /* 0x000fe4000001080b */
[----:B------:R-:W-:Y:S01]  /*ae50*/  HMMA.16816.F32.BF16 R124, R4, R32, R124 ;  /* 0x00000020047c723c */ /* 0x000fe2000004187c */
[----:B------:R-:W-:Y:S01]  /*ae60*/  LOP3.LUT R14, R9, 0xff, RZ, 0xc0, !PT ;  /* 0x000000ff090e7812 */ /* 0x000fe200078ec0ff */
[----:B------:R1:W-:Y:S01]  /*ae70*/  MUFU.EX2 R219, R2 ;  /* 0x0000000200db7308 */ /* 0x0003e20000000800 */
[----:B------:R-:W-:-:S04]  /*ae80*/  SHF.R.U32.HI R9, RZ, 0x10, R3 ;  /* 0x00000010ff097819 */ /* 0x000fc80000011603 */
[----:B------:R-:W-:Y:S01]  /*ae90*/  LOP3.LUT R3, R9, 0xff, RZ, 0xc0, !PT ;  /* 0x000000ff09037812 */ /* 0x000fe200078ec0ff */
[----:B------:R-:W-:Y:S01]  /*aea0*/  HMMA.16816.F32.BF16 R136, R4, R34, R136 ;  /* 0x000000220488723c */ /* 0x000fe20000041888 */
[----:B------:R-:W-:Y:S01]  /*aeb0*/  PRMT R9, R14, 0x5410, R17 ;  /* 0x000054100e097816 */ /* 0x000fe20000000011 */
[----:B------:R-:W4:Y:S01]  /*aec0*/  LDSM.16.MT88.4 R32, [R187+0x6800] ;  /* 0x00680000bb20783b */ /* 0x000f220000004200 */
[----:B------:R-:W-:Y:S02]  /*aed0*/  PRMT R14, R3, 0x5410, R15 ;  /* 0x00005410030e7816 */ /* 0x000fe4000000000f */
[----:B--2---:R-:W-:Y:S02]  /*aee0*/  F2FP.BF16.PACK_AB R3, R227, R228 ;  /* 0x000000e4e303723e */ /* 0x004fe400000010ff */
[--C-:B------:R-:W-:Y:S02]  /*aef0*/  FFMA.FTZ R4, R147, c[0x0][0x23c], -R11.reuse ;  /* 0x00008f0093047a23 */ /* 0x100fe4000001080b */
[----:B-1----:R-:W-:-:S02]  /*af00*/  FFMA.FTZ R2, R145, c[0x0][0x23c], -R11 ;  /* 0x00008f0091027a23 */ /* 0x002fc4000001080b */
[----:B------:R-:W-:Y:S08]  /*af10*/  MUFU.EX2 R218, R4 ;  /* 0x0000000400da7308 */ /* 0x000ff00000000800 */
[----:B------:R1:W2:Y:S02]  /*af20*/  MUFU.EX2 R226, R2 ;  /* 0x0000000200e27308 */ /* 0x0002a40000000800 */
[----:B-1----:R-:W-:-:S05]  /*af30*/  HSET2.LE.AND R2, R18, R140, PT ;  /* 0x0000008c12027233 */ /* 0x002fca0003803000 */
[----:B------:R-:W-:Y:S01]  /*af40*/  LOP3.LUT R6, R2, R3, RZ, 0xc0, !PT ;  /* 0x0000000302067212 */ /* 0x000fe200078ec0ff */
[----:B------:R-:W-:Y:S01]  /*af50*/  HSET2.LE.AND R2, R9, R140, PT ;  /* 0x0000008c09027233 */ /* 0x000fe20003803000 */
[----:B--2---:R-:W-:-:S04]  /*af60*/  F2FP.BF16.PACK_AB R3, R225, R226 ;  /* 0x000000e2e103723e */ /* 0x004fc800000010ff */
[----:B------:R-:W-:Y:S01]  /*af70*/  LOP3.LUT R7, R2, R3, RZ, 0xc0, !PT ;  /* 0x0000000302077212 */ /* 0x000fe200078ec0ff */
[----:B------:R-:W-:Y:S01]  /*af80*/  HSET2.LE.AND R2, R13, R140, PT ;  /* 0x0000008c0d027233 */ /* 0x000fe20003803000 */
[----:B------:R-:W-:-:S04]  /*af90*/  F2FP.BF16.PACK_AB R3, R229, R230 ;  /* 0x000000e6e503723e */ /* 0x000fc800000010ff */
[----:B------:R-:W-:Y:S01]  /*afa0*/  LOP3.LUT R4, R2, R3, RZ, 0xc0, !PT ;  /* 0x0000000302047212 */ /* 0x000fe200078ec0ff */
[----:B------:R-:W-:Y:S01]  /*afb0*/  HSET2.LE.AND R2, R14, R140, PT ;  /* 0x0000008c0e027233 */ /* 0x000fe20003803000 */
[----:B------:R-:W-:-:S04]  /*afc0*/  F2FP.BF16.PACK_AB R3, R218, R219 ;  /* 0x000000dbda03723e */ /* 0x000fc800000010ff */
[----:B------:R-:W-:Y:S01]  /*afd0*/  LOP3.LUT R5, R2, R3, RZ, 0xc0, !PT ;  /* 0x0000000302057212 */ /* 0x000fe200078ec0ff */
[----:B------:R-:W-:Y:S01]  /*afe0*/  FFMA.FTZ R2, R155, c[0x0][0x23c], -R0 ;  /* 0x00008f009b027a23 */ /* 0x000fe20000010800 */
[----:B------:R-:W-:Y:S02]  /*aff0*/  LOP3.LUT R3, R19, UR7, R42, 0x96, !PT ;  /* 0x0000000713037c12 */ /* 0x000fe4000f8e962a */
[----:B------:R-:W-:Y:S01]  /*b000*/  LDSM.16.MT88.4 R40, [R187+0x7000] ;  /* 0x00700000bb28783b */ /* 0x000fe20000004200 */
[----:B------:R1:W-:Y:S02]  /*b010*/  MUFU.EX2 R214, R2 ;  /* 0x0000000200d67308 */ /* 0x0003e40000000800 */
[C---:B---3--:R-:W-:Y:S08]  /*b020*/  HMMA.16816.F32.BF16 R80, R4.reuse, R20, R80 ;  /* 0x000000140450723c */ /* 0x048ff00000041850 */
[----:B------:R-:W-:Y:S01]  /*b030*/  HMMA.16816.F32.BF16 R84, R4, R22, R84 ;  /* 0x000000160454723c */ /* 0x000fe20000041854 */
[----:B-1----:R-:W-:-:S07]  /*b040*/  FFMA.FTZ R2, R154, c[0x0][0x23c], -R0 ;  /* 0x00008f009a027a23 */ /* 0x002fce0000010800 */
[C---:B------:R-:W-:Y:S01]  /*b050*/  HMMA.16816.F32.BF16 R96, R4.reuse, R24, R96 ;  /* 0x000000180460723c */ /* 0x040fe20000041860 */
[----:B------:R1:W-:Y:S07]  /*b060*/  MUFU.EX2 R215, R2 ;  /* 0x0000000200d77308 */ /* 0x0003ee0000000800 */
[C---:B------:R-:W-:Y:S08]  /*b070*/  HMMA.16816.F32.BF16 R44, R4.reuse, R26, R100 ;  /* 0x0000001a042c723c */ /* 0x040ff00000041864 */
[----:B------:R-:W-:Y:S01]  /*b080*/  HMMA.16816.F32.BF16 R52, R4, R28, R112 ;  /* 0x0000001c0434723c */ /* 0x000fe20000041870 */
[----:B-1----:R-:W-:-:S04]  /*b090*/  FFMA.FTZ R2, R153, c[0x0][0x23c], -R0 ;  /* 0x00008f0099027a23 */ /* 0x002fc80000010800 */
[----:B------:R1:W-:Y:S03]  /*b0a0*/  MUFU.EX2 R216, R2 ;  /* 0x0000000200d87308 */ /* 0x0003e60000000800 */
[C---:B------:R-:W-:Y:S08]  /*b0b0*/  HMMA.16816.F32.BF16 R56, R4.reuse, R30, R116 ;  /* 0x0000001e0438723c */ /* 0x040ff00000041874 */
[----:B----4-:R-:W-:Y:S01]  /*b0c0*/  HMMA.16816.F32.BF16 R64, R4, R32, R64 ;  /* 0x000000200440723c */ /* 0x010fe20000041840 */
[----:B-1----:R-:W-:-:S07]  /*b0d0*/  FFMA.FTZ R2, R148, c[0x0][0x23c], -R0 ;  /* 0x00008f0094027a23 */ /* 0x002fce0000010800 */
[----:B------:R-:W-:Y:S01]  /*b0e0*/  HMMA.16816.F32.BF16 R60, R4, R34, R60 ;  /* 0x00000022043c723c */ /* 0x000fe2000004183c */
[----:B------:R1:W2:Y:S06]  /*b0f0*/  MUFU.EX2 R217, R2 ;  /* 0x0000000200d97308 */ /* 0x0002ac0000000800 */
[----:B------:R-:W-:Y:S01]  /*b100*/  FFMA.FTZ R5, R157, c[0x0][0x23c], -R8 ;  /* 0x00008f009d057a23 */ /* 0x000fe20000010808 */
[----:B------:R-:W-:-:S03]  /*b110*/  IADD3 R4, R68, 0x1, RZ ;  /* 0x0000000144047810 */ /* 0x000fc60007ffe0ff */
[----:B------:R3:W-:Y:S01]  /*b120*/  MUFU.EX2 R211, R5 ;  /* 0x0000000500d37308 */ /* 0x0007e20000000800 */
[----:B------:R-:W-:-:S05]  /*b130*/  LOP3.LUT R14, R141, UR27, R4, 0x96, !PT ;  /* 0x0000001b8d0e7c12 */ /* 0x000fca000f8e9604 */
[----:B------:R-:W-:-:S04]  /*b140*/  IMAD.WIDE.U32 R16, R14, -0x326172a9, RZ ;  /* 0xcd9e8d570e107825 */ /* 0x000fc800078e00ff */
[----:B-1----:R-:W-:-:S04]  /*b150*/  IMAD.WIDE.U32 R2, R3, -0x2daee0ad, RZ ;  /* 0xd2511f5303027825 */ /* 0x002fc800078e00ff */
[----:B------:R-:W-:Y:S01]  /*b160*/  FFMA.FTZ R14, R156, c[0x0][0x23c], -R10 ;  /* 0x00008f009c0e7a23 */ /* 0x000fe2000001080a */
[----:B------:R-:W-:Y:S01]  /*b170*/  SHF.R.U32.HI R7, RZ, 0x10, R2 ;  /* 0x00000010ff077819 */ /* 0x000fe20000011602 */
[----:B---3--:R-:W-:Y:S01]  /*b180*/  FFMA.FTZ R5, R150, c[0x0][0x23c], -R8 ;  /* 0x00008f0096057a23 */ /* 0x008fe20000010808 */
[----:B------:R-:W-:Y:S01]  /*b190*/  LOP3.LUT R4, R3, UR16, R38, 0x96, !PT ;  /* 0x0000001003047c12 */ /* 0x000fe2000f8e9626 */
[----:B------:R-:W-:Y:S01]  /*b1a0*/  MUFU.EX2 R157, R14 ;  /* 0x0000000e009d7308 */ /* 0x000fe20000000800 */
[C---:B------:R-:W-:Y:S02]  /*b1b0*/  LOP3.LUT R3, R2.reuse, 0xffff, RZ, 0xc0, !PT ;  /* 0x0000ffff02037812 */ /* 0x040fe400078ec0ff */
[----:B------:R-:W-:Y:S02]  /*b1c0*/  LOP3.LUT R9, R2, 0xff, RZ, 0xc0, !PT ;  /* 0x000000ff02097812 */ /* 0x000fe400078ec0ff */
[----:B------:R-:W-:Y:S02]  /*b1d0*/  SHF.R.U32.HI R6, RZ, 0x18, R2 ;  /* 0x00000018ff067819 */ /* 0x000fe40000011602 */
[----:B------:R-:W-:Y:S01]  /*b1e0*/  LOP3.LUT R2, R7, 0xff, RZ, 0xc0, !PT ;  /* 0x000000ff07027812 */ /* 0x000fe200078ec0ff */
[----:B------:R1:W-:Y:S01]  /*b1f0*/  MUFU.EX2 R213, R5 ;  /* 0x0000000500d57308 */ /* 0x0003e20000000800 */
[----:B------:R-:W-:Y:S01]  /*b200*/  FFMA.FTZ R7, R168, c[0x0][0x23c], -R8 ;  /* 0x00008f00a8077a23 */ /* 0x000fe20000010808 */
[----:B------:R-:W-:-:S02]  /*b210*/  SHF.R.U32.HI R3, RZ, 0x8, R3 ;  /* 0x00000008ff037819 */ /* 0x000fc40000011603 */
[----:B------:R-:W-:Y:S02]  /*b220*/  PRMT R12, R2, 0x5410, R6 ;  /* 0x00005410020c7816 */ /* 0x000fe40000000006 */
[C---:B------:R-:W-:Y:S02]  /*b230*/  LOP3.LUT R2, R4.reuse, 0xffff, RZ, 0xc0, !PT ;  /* 0x0000ffff04027812 */ /* 0x040fe400078ec0ff */
[----:B------:R3:W-:Y:S01]  /*b240*/  MUFU.EX2 R168, R7 ;  /* 0x0000000700a87308 */ /* 0x0007e20000000800 */
[----:B------:R-:W-:Y:S02]  /*b250*/  PRMT R13, R9, 0x5410, R3 ;  /* 0x00005410090d7816 */ /* 0x000fe40000000003 */
[----:B------:R-:W-:Y:S02]  /*b260*/  LOP3.LUT R6, R4, 0xff, RZ, 0xc0, !PT ;  /* 0x000000ff04067812 */ /* 0x000fe400078ec0ff */
[----:B------:R-:W-:Y:S01]  /*b270*/  SHF.R.U32.HI R3, RZ, 0x8, R2 ;  /* 0x00000008ff037819 */ /* 0x000fe20000011602 */
[----:B-1----:R-:W-:-:S03]  /*b280*/  FFMA.FTZ R5, R149, c[0x0][0x23c], -R8 ;  /* 0x00008f0095057a23 */ /* 0x002fc60000010808 */
[----:B------:R-:W-:Y:S02]  /*b290*/  PRMT R9, R6, 0x5410, R3 ;  /* 0x0000541006097816 */ /* 0x000fe40000000003 */
[----:B--2---:R-:W-:Y:S01]  /*b2a0*/  F2FP.BF16.PACK_AB R3, R217, R216 ;  /* 0x000000d8d903723e */ /* 0x004fe200000010ff */
[----:B------:R1:W2:Y:S01]  /*b2b0*/  MUFU.EX2 R212, R5 ;  /* 0x0000000500d47308 */ /* 0x0002a20000000800 */
[----:B---3--:R-:W-:Y:S01]  /*b2c0*/  HSET2.LE.AND R7, R12, R140, PT ;  /* 0x0000008c0c077233 */ /* 0x008fe20003803000 */
[--C-:B-1----:R-:W-:Y:S02]  /*b2d0*/  SHF.R.U32.HI R5, RZ, 0x10, R4.reuse ;  /* 0x00000010ff057819 */ /* 0x102fe40000011604 */
[----:B------:R-:W-:Y:S02]  /*b2e0*/  SHF.R.U32.HI R4, RZ, 0x18, R4 ;  /* 0x00000018ff047819 */ /* 0x000fe40000011604 */
[----:B------:R-:W-:-:S04]  /*b2f0*/  LOP3.LUT R2, R5, 0xff, RZ, 0xc0, !PT ;  /* 0x000000ff05027812 */ /* 0x000fc800078ec0ff */
[----:B------:R-:W-:Y:S01]  /*b300*/  PRMT R5, R2, 0x5410, R4 ;  /* 0x0000541002057816 */ /* 0x000fe20000000004 */
[----:B------:R-:W-:Y:S01]  /*b310*/  HSET2.LE.AND R2, R13, R140, PT ;  /* 0x0000008c0d027233 */ /* 0x000fe20003803000 */
[----:B--2---:R-:W-:-:S03]  /*b320*/  F2FP.BF16.PACK_AB R4, R212, R213 ;  /* 0x000000d5d404723e */ /* 0x004fc600000010ff */
[--C-:B------:R-:W-:Y:S01]  /*b330*/  HSET2.LE.AND R5, R5, R140.reuse, PT ;  /* 0x0000008c05057233 */ /* 0x100fe20003803000 */
[----:B------:R-:W-:Y:S01]  /*b340*/  LOP3.LUT R6, R2, R3, RZ, 0xc0, !PT ;  /* 0x0000000302067212 */ /* 0x000fe200078ec0ff */
[----:B------:R-:W-:Y:S01]  /*b350*/  HSET2.LE.AND R2, R9, R140, PT ;  /* 0x0000008c09027233 */ /* 0x000fe20003803000 */
[----:B------:R-:W-:Y:S02]  /*b360*/  F2FP.BF16.PACK_AB R3, R215, R214 ;  /* 0x000000d6d703723e */ /* 0x000fe400000010ff */
[----:B------:R-:W-:Y:S02]  /*b370*/  F2FP.BF16.PACK_AB R9, R168, R211 ;  /* 0x000000d3a809723e */ /* 0x000fe400000010ff */
[----:B------:R-:W-:Y:S02]  /*b380*/  LOP3.LUT R7, R7, R4, RZ, 0xc0, !PT ;  /* 0x0000000407077212 */ /* 0x000fe400078ec0ff */
[----:B------:R-:W-:Y:S02]  /*b390*/  LOP3.LUT R4, R2, R3, RZ, 0xc0, !PT ;  /* 0x0000000302047212 */ /* 0x000fe400078ec0ff */
[----:B------:R-:W-:-:S02]  /*b3a0*/  LOP3.LUT R5, R5, R9, RZ, 0xc0, !PT ;  /* 0x0000000905057212 */ /* 0x000fc400078ec0ff */
[----:B------:R-:W-:Y:S01]  /*b3b0*/  LOP3.LUT R2, R17, UR15, R220, 0x96, !PT ;  /* 0x0000000f11027c12 */ /* 0x000fe2000f8e96dc */
[----:B------:R-:W-:Y:S01]  /*b3c0*/  IMAD.MOV.U32 R220, RZ, RZ, R130 ;  /* 0x000000ffffdc7224 */ /* 0x000fe200078e0082 */
[----:B------:R-:W-:-:S03]  /*b3d0*/  LOP3.LUT R9, R37, UR13, R16, 0x96, !PT ;  /* 0x0000000d25097c12 */ /* 0x000fc6000f8e9610 */
[----:B------:R-:W-:Y:S01]  /*b3e0*/  IMAD.WIDE.U32 R2, R2, -0x2daee0ad, RZ ;  /* 0xd2511f5302027825 */ /* 0x000fe200078e00ff */
[----:B------:R-:W-:Y:S03]  /*b3f0*/  HMMA.16816.F32.BF16 R108, R4, R28, R108 ;  /* 0x0000001c046c723c */ /* 0x000fe6000004186c */
[----:B------:R-:W-:Y:S01]  /*b400*/  IMAD.WIDE.U32 R12, R9, -0x2daee0ad, RZ ;  /* 0xd2511f53090c7825 */ /* 0x000fe200078e00ff */
[----:B------:R-:W-:-:S04]  /*b410*/  LOP3.LUT R3, R3, UR12, R48, 0x96, !PT ;  /* 0x0000000c03037c12 */ /* 0x000fc8000f8e9630 */
[----:B------:R-:W-:Y:S01]  /*b420*/  LOP3.LUT R9, R13, UR10, R2, 0x96, !PT ;  /* 0x0000000a0d097c12 */ /* 0x000fe2000f8e9602 */
[----:B------:R-:W-:Y:S01]  /*b430*/  IMAD.WIDE.U32 R2, R3, -0x326172a9, RZ ;  /* 0xcd9e8d5703027825 */ /* 0x000fe200078e00ff */
[----:B------:R-:W-:Y:S03]  /*b440*/  HMMA.16816.F32.BF16 R76, R4, R20, R76 ;  /* 0x00000014044c723c */ /* 0x000fe6000004184c */
[----:B------:R-:W-:Y:S01]  /*b450*/  IMAD.WIDE.U32 R38, R9, -0x326172a9, RZ ;  /* 0xcd9e8d5709267825 */ /* 0x000fe200078e00ff */
[----:B------:R-:W-:-:S03]  /*b460*/  LOP3.LUT R3, R3, UR11, R36, 0x96, !PT ;  /* 0x0000000b03037c12 */ /* 0x000fc6000f8e9624 */
[--C-:B------:R-:W-:Y:S01]  /*b470*/  FFMA.FTZ R9, R159, c[0x0][0x23c], -R10.reuse ;  /* 0x00008f009f097a23 */ /* 0x100fe2000001080a */
[----:B------:R-:W-:Y:S01]  /*b480*/  HMMA.16816.F32.BF16 R88, R4, R22, R88 ;  /* 0x000000160458723c */ /* 0x000fe20000041858 */
[----:B------:R-:W-:Y:S01]  /*b490*/  FFMA.FTZ R13, R151, c[0x0][0x23c], -R10 ;  /* 0x00008f00970d7a23 */ /* 0x000fe2000001080a */
[----:B------:R-:W1:Y:S01]  /*b4a0*/  LDSM.16.MT88.4 R20, [R185+0x7000] ;  /* 0x00700000b914783b */ /* 0x000e620000004200 */
[----:B------:R2:W-:Y:S01]  /*b4b0*/  MUFU.EX2 R156, R9 ;  /* 0x00000009009c7308 */ /* 0x0005e20000000800 */
[----:B------:R-:W-:-:S04]  /*b4c0*/  IMAD.MOV.U32 R159, RZ, RZ, R131 ;  /* 0x000000ffff9f7224 */ /* 0x000fc800078e0083 */
[C---:B------:R-:W-:Y:S03]  /*b4d0*/  HMMA.16816.F32.BF16 R92, R4.reuse, R24, R92 ;  /* 0x00000018045c723c */ /* 0x040fe6000004185c */
[----:B------:R3:W-:Y:S05]  /*b4e0*/  MUFU.EX2 R155, R13 ;  /* 0x0000000d009b7308 */ /* 0x0007ea0000000800 */
[----:B------:R-:W-:Y:S01]  /*b4f0*/  HMMA.16816.F32.BF16 R104, R4, R26, R104 ;  /* 0x0000001a0468723c */ /* 0x000fe20000041868 */
[----:B------:R-:W4:Y:S01]  /*b500*/  LDSM.16.MT88.4 R24, [R188+0x7000] ;  /* 0x00700000bc18783b */ /* 0x000f220000004200 */
[----:B--2---:R-:W-:Y:S01]  /*b510*/  LOP3.LUT R9, R39, UR9, R2, 0x96, !PT ;  /* 0x0000000927097c12 */ /* 0x004fe2000f8e9602 */
[----:B------:R-:W-:-:S04]  /*b520*/  IMAD.WIDE.U32 R2, R3, -0x2daee0ad, RZ ;  /* 0xd2511f5303027825 */ /* 0x000fc800078e00ff */
[----:B------:R-:W-:Y:S01]  /*b530*/  IMAD.WIDE.U32 R36, R9, -0x2daee0ad, RZ ;  /* 0xd2511f5309247825 */ /* 0x000fe200078e00ff */
[----:B------:R-:W-:Y:S01]  /*b540*/  LOP3.LUT R3, R3, UR8, R12, 0x96, !PT ;  /* 0x0000000803037c12 */ /* 0x000fe2000f8e960c */
[C---:B------:R-:W-:Y:S02]  /*b550*/  HMMA.16816.F32.BF16 R120, R4.reuse, R30, R120 ;  /* 0x0000001e0478723c */ /* 0x040fe40000041878 */
[----:B------:R-:W-:Y:S01]  /*b560*/  FFMA.FTZ R9, R158, c[0x0][0x23c], -R10 ;  /* 0x00008f009e097a23 */ /* 0x000fe2000001080a */
[----:B------:R-:W-:Y:S01]  /*b570*/  LOP3.LUT R2, R37, UR6, R2, 0x96, !PT ;  /* 0x0000000625027c12 */ /* 0x000fe2000f8e9602 */
[----:B------:R-:W-:Y:S02]  /*b580*/  IMAD.WIDE.U32 R28, R3, -0x326172a9, RZ ;  /* 0xcd9e8d57031c7825 */ /* 0x000fe400078e00ff */
[----:B------:R2:W-:Y:S02]  /*b590*/  MUFU.EX2 R154, R9 ;  /* 0x00000009009a7308 */ /* 0x0005e40000000800 */
[----:B------:R-:W-:Y:S01]  /*b5a0*/  IMAD.WIDE.U32 R2, R2, -0x326172a9, RZ ;  /* 0xcd9e8d5702027825 */ /* 0x000fe200078e00ff */
[----:B------:R-:W-:Y:S03]  /*b5b0*/  HMMA.16816.F32.BF16 R124, R4, R32, R124 ;  /* 0x00000020047c723c */ /* 0x000fe6000004187c */
[----:B------:R-:W-:Y:S01]  /*b5c0*/  IMAD.MOV.U32 R158, RZ, RZ, R69 ;  /* 0x000000ffff9e7224 */ /* 0x000fe200078e0045 */
[----:B---3--:R-:W-:-:S02]  /*b5d0*/  LOP3.LUT R13, R2, 0xffff, RZ, 0xc0, !PT ;  /* 0x0000ffff020d7812 */ /* 0x008fc400078ec0ff */
[----:B------:R-:W-:Y:S02]  /*b5e0*/  LOP3.LUT R18, R2, 0xff, RZ, 0xc0, !PT ;  /* 0x000000ff02127812 */ /* 0x000fe400078ec0ff */
[--C-:B------:R-:W-:Y:S01]  /*b5f0*/  SHF.R.U32.HI R14, RZ, 0x10, R2.reuse ;  /* 0x00000010ff0e7819 */ /* 0x100fe20000011602 */
[----:B------:R-:W-:Y:S01]  /*b600*/  HMMA.16816.F32.BF16 R136, R4, R34, R136 ;  /* 0x000000220488723c */ /* 0x000fe20000041888 */
[----:B------:R-:W-:Y:S01]  /*b610*/  SHF.R.U32.HI R15, RZ, 0x18, R2 ;  /* 0x00000018ff0f7819 */ /* 0x000fe20000011602 */
[--C-:B------:R-:W-:Y:S01]  /*b620*/  FFMA.FTZ R2, R166, c[0x0][0x23c], -R11.reuse ;  /* 0x00008f00a6027a23 */ /* 0x100fe2000001080b */
[----:B------:R-:W3:Y:S01]  /*b630*/  LDSM.16.MT88.4 R32, [R186+0x7000] ;  /* 0x00700000ba20783b */ /* 0x000ee20000004200 */
[--C-:B--2---:R-:W-:Y:S02]  /*b640*/  FFMA.FTZ R9, R164, c[0x0][0x23c], -R11.reuse ;  /* 0x00008f00a4097a23 */ /* 0x104fe4000001080b */
[----:B------:R2:W-:Y:S01]  /*b650*/  MUFU.EX2 R151, R2 ;  /* 0x0000000200977308 */ /* 0x0005e20000000800 */
[----:B------:R-:W-:-:S07]  /*b660*/  FFMA.FTZ R6, R160, c[0x0][0x23c], -R11 ;  /* 0x00008f00a0067a23 */ /* 0x000fce000001080b */
[----:B------:R5:W-:Y:S01]  /*b670*/  MUFU.EX2 R153, R9 ;  /* 0x0000000900997308 */ /* 0x000be20000000800 */
[----:B--2---:R-:W-:-:S07]  /*b680*/  LOP3.LUT R2, R14, 0xff, RZ, 0xc0, !PT ;  /* 0x000000ff0e027812 */ /* 0x004fce00078ec0ff */
[----:B------:R-:W-:Y:S01]  /*b690*/  MUFU.EX2 R150, R6 ;  /* 0x0000000600967308 */ /* 0x000fe20000000800 */
[----:B-----5:R-:W-:Y:S01]  /*b6a0*/  LOP3.LUT R9, R3, UR17, R28, 0x96, !PT ;  /* 0x0000001103097c12 */ /* 0x020fe2000f8e961c */
[----:B------:R-:W-:-:S03]  /*b6b0*/  FFMA.FTZ R3, R165, c[0x0][0x23c], -R11 ;  /* 0x00008f00a5037a23 */ /* 0x000fc6000001080b */
[----:B------:R-:W-:-:S03]  /*b6c0*/  LOP3.LUT R4, R9, 0xffff, RZ, 0xc0, !PT ;  /* 0x0000ffff09047812 */ /* 0x000fc600078ec0ff */
[----:B------:R2:W5:Y:S01]  /*b6d0*/  MUFU.EX2 R149, R3 ;  /* 0x0000000300957308 */ /* 0x0005620000000800 */
[--C-:B------:R-:W-:Y:S02]  /*b6e0*/  SHF.R.U32.HI R5, RZ, 0x10, R9.reuse ;  /* 0x00000010ff057819 */ /* 0x100fe40000011609 */
[----:B------:R-:W-:Y:S02]  /*b6f0*/  LOP3.LUT R12, R9, 0xff, RZ, 0xc0, !PT ;  /* 0x000000ff090c7812 */ /* 0x000fe400078ec0ff */
[----:B------:R-:W-:Y:S02]  /*b700*/  SHF.R.U32.HI R7, RZ, 0x18, R9 ;  /* 0x00000018ff077819 */ /* 0x000fe40000011609 */
[----:B------:R-:W-:Y:S02]  /*b710*/  SHF.R.U32.HI R4, RZ, 0x8, R4 ;  /* 0x00000008ff047819 */ /* 0x000fe40000011604 */
[----:B------:R-:W-:Y:S02]  /*b720*/  LOP3.LUT R5, R5, 0xff, RZ, 0xc0, !PT ;  /* 0x000000ff05057812 */ /* 0x000fe400078ec0ff */
[----:B------:R-:W-:-:S02]  /*b730*/  PRMT R9, R2, 0x5410, R15 ;  /* 0x0000541002097816 */ /* 0x000fc4000000000f */
[----:B------:R-:W-:Y:S02]  /*b740*/  PRMT R2, R12, 0x5410, R4 ;  /* 0x000054100c027816 */ /* 0x000fe40000000004 */
[----:B--2---:R-:W-:-:S03]  /*b750*/  SHF.R.U32.HI R3, RZ, 0x8, R13 ;  /* 0x00000008ff037819 */ /* 0x004fc6000001160d */
[--C-:B------:R-:W-:Y:S01]  /*b760*/  HSET2.LE.AND R2, R2, R140.reuse, PT ;  /* 0x0000008c02027233 */ /* 0x100fe20003803000 */
[----:B-----5:R-:W-:Y:S02]  /*b770*/  F2FP.BF16.PACK_AB R6, R149, R153 ;  /* 0x000000999506723e */ /* 0x020fe400000010ff */
[----:B------:R-:W-:Y:S02]  /*b780*/  PRMT R13, R18, 0x5410, R3 ;  /* 0x00005410120d7816 */ /* 0x000fe40000000003 */
[----:B------:R-:W-:Y:S01]  /*b790*/  PRMT R3, R5, 0x5410, R7 ;  /* 0x0000541005037816 */ /* 0x000fe20000000007 */
[----:B------:R-:W-:Y:S01]  /*b7a0*/  HSET2.LE.AND R7, R9, R140, PT ;  /* 0x0000008c09077233 */ /* 0x000fe20003803000 */
[----:B------:R-:W-:-:S03]  /*b7b0*/  F2FP.BF16.PACK_AB R9, R150, R151 ;  /* 0x000000979609723e */ /* 0x000fc600000010ff */
[--C-:B------:R-:W-:Y:S01]  /*b7c0*/  HSET2.LE.AND R5, R3, R140.reuse, PT ;  /* 0x0000008c03057233 */ /* 0x100fe20003803000 */
[----:B------:R-:W-:Y:S02]  /*b7d0*/  F2FP.BF16.PACK_AB R3, R156, R157 ;  /* 0x0000009d9c03723e */ /* 0x000fe400000010ff */
[----:B------:R-:W-:Y:S02]  /*b7e0*/  LOP3.LUT R7, R7, R9, RZ, 0xc0, !PT ;  /* 0x0000000907077212 */ /* 0x000fe400078ec0ff */
[----:B------:R-:W-:Y:S01]  /*b7f0*/  LOP3.LUT R4, R2, R3, RZ, 0xc0, !PT ;  /* 0x0000000302047212 */ /* 0x000fe200078ec0ff */
[----:B------:R-:W-:Y:S01]  /*b800*/  HSET2.LE.AND R2, R13, R140, PT ;  /* 0x0000008c0d027233 */ /* 0x000fe20003803000 */
[----:B------:R-:W-:Y:S02]  /*b810*/  F2FP.BF16.PACK_AB R3, R154, R155 ;  /* 0x0000009b9a03723e */ /* 0x000fe400000010ff */
[----:B------:R-:W-:Y:S02]  /*b820*/  LOP3.LUT R5, R5, R6, RZ, 0xc0, !PT ;  /* 0x0000000605057212 */ /* 0x000fe400078ec0ff */
[----:B------:R-:W-:-:S02]  /*b830*/  LOP3.LUT R6, R2, R3, RZ, 0xc0, !PT ;  /* 0x0000000302067212 */ /* 0x000fc400078ec0ff */
[----:B------:R-:W-:Y:S02]  /*b840*/  LOP3.LUT R2, R17, UR15, R128, 0x96, !PT ;  /* 0x0000000f11027c12 */ /* 0x000fe4000f8e9680 */
[----:B------:R-:W-:-:S03]  /*b850*/  LOP3.LUT R9, R233, UR13, R16, 0x96, !PT ;  /* 0x0000000de9097c12 */ /* 0x000fc6000f8e9610 */
[----:B------:R-:W-:Y:S01]  /*b860*/  IMAD.WIDE.U32 R2, R2, -0x2daee0ad, RZ ;  /* 0xd2511f5302027825 */ /* 0x000fe200078e00ff */
[----:B-1----:R-:W-:Y:S03]  /*b870*/  HMMA.16816.F32.BF16 R80, R4, R20, R80 ;  /* 0x000000140450723c */ /* 0x002fe60000041850 */
[----:B------:R-:W-:Y:S01]  /*b880*/  IMAD.WIDE.U32 R12, R9, -0x2daee0ad, RZ ;  /* 0xd2511f53090c7825 */ /* 0x000fe200078e00ff */
[----:B------:R-:W-:-:S04]  /*b890*/  LOP3.LUT R3, R3, UR12, R51, 0x96, !PT ;  /* 0x0000000c03037c12 */ /* 0x000fc8000f8e9633 */
[----:B------:R-:W-:Y:S01]  /*b8a0*/  LOP3.LUT R9, R13, UR10, R2, 0x96, !PT ;  /* 0x0000000a0d097c12 */ /* 0x000fe2000f8e9602 */
[----:B------:R-:W-:Y:S01]  /*b8b0*/  IMAD.WIDE.U32 R2, R3, -0x326172a9, RZ ;  /* 0xcd9e8d5703027825 */ /* 0x000fe200078e00ff */
[----:B------:R-:W-:Y:S03]  /*b8c0*/  HMMA.16816.F32.BF16 R84, R4, R22, R84 ;  /* 0x000000160454723c */ /* 0x000fe60000041854 */
[----:B------:R-:W-:Y:S01]  /*b8d0*/  IMAD.WIDE.U32 R68, R9, -0x326172a9, RZ ;  /* 0xcd9e8d5709447825 */ /* 0x000fe200078e00ff */
[----:B------:R-:W-:-:S04]  /*b8e0*/  LOP3.LUT R3, R3, UR11, R232, 0x96, !PT ;  /* 0x0000000b03037c12 */ /* 0x000fc8000f8e96e8 */
[----:B------:R-:W-:Y:S01]  /*b8f0*/  LOP3.LUT R9, R69, UR9, R2, 0x96, !PT ;  /* 0x0000000945097c12 */ /* 0x000fe2000f8e9602 */
[----:B----4-:R-:W-:Y:S01]  /*b900*/  HMMA.16816.F32.BF16 R96, R4, R24, R96 ;  /* 0x000000180460723c */ /* 0x010fe20000041860 */
[----:B------:R-:W-:-:S03]  /*b910*/  FFMA.FTZ R2, R172, c[0x0][0x23c], -R0 ;  /* 0x00008f00ac027a23 */ /* 0x000fc60000010800 */
[----:B------:R-:W-:Y:S01]  /*b920*/  IMAD.WIDE.U32 R30, R9, -0x2daee0ad, RZ ;  /* 0xd2511f53091e7825 */ /* 0x000fe200078e00ff */
[----:B------:R1:W-:Y:S03]  /*b930*/  MUFU.EX2 R145, R2 ;  /* 0x0000000200917308 */ /* 0x0003e60000000800 */
[C---:B------:R-:W-:Y:S08]  /*b940*/  HMMA.16816.F32.BF16 R44, R4.reuse, R26, R44 ;  /* 0x0000001a042c723c */ /* 0x040ff0000004182c */
[C---:B---3--:R-:W-:Y:S08]  /*b950*/  HMMA.16816.F32.BF16 R52, R4.reuse, R32, R52 ;  /* 0x000000200434723c */ /* 0x048ff00000041834 */
[C---:B------:R-:W-:Y:S08]  /*b960*/  HMMA.16816.F32.BF16 R56, R4.reuse, R34, R56 ;  /* 0x000000220438723c */ /* 0x040ff00000041838 */
[C---:B------:R-:W-:Y:S08]  /*b970*/  HMMA.16816.F32.BF16 R64, R4.reuse, R40, R64 ;  /* 0x000000280440723c */ /* 0x040ff00000041840 */
[----:B------:R-:W-:Y:S07]  /*b980*/  HMMA.16816.F32.BF16 R60, R4, R42, R60 ;  /* 0x0000002a043c723c */ /* 0x000fee000004183c */
[----:B------:R-:W-:-:S04]  /*b990*/  IMAD.WIDE.U32 R4, R3, -0x2daee0ad, RZ ;  /* 0xd2511f5303047825 */ /* 0x000fc800078e00ff */
[----:B------:R-:W-:Y:S01]  /*b9a0*/  FFMA.FTZ R3, R171, c[0x0][0x23c], -R0 ;  /* 0x00008f00ab037a23 */ /* 0x000fe20000010800 */
[----:B-1----:R-:W-:Y:S01]  /*b9b0*/  LOP3.LUT R2, R31, UR6, R4, 0x96, !PT ;  /* 0x000000061f027c12 */ /* 0x002fe2000f8e9604 */
[----:B------:R-:W-:Y:S01]  /*b9c0*/  FFMA.FTZ R4, R169, c[0x0][0x23c], -R0 ;  /* 0x00008f00a9047a23 */ /* 0x000fe20000010800 */
[----:B------:R-:W-:Y:S01]  /*b9d0*/  LOP3.LUT R7, R5, UR8, R12, 0x96, !PT ;  /* 0x0000000805077c12 */ /* 0x000fe2000f8e960c */
[----:B------:R1:W-:Y:S01]  /*b9e0*/  MUFU.EX2 R146, R3 ;  /* 0x0000000300927308 */ /* 0x0003e20000000800 */
[----:B------:R-:W-:-:S03]  /*b9f0*/  FFMA.FTZ R6, R167, c[0x0][0x23c], -R0 ;  /* 0x00008f00a7067a23 */ /* 0x000fc60000010800 */
[----:B------:R-:W-:-:S04]  /*ba00*/  IMAD.WIDE.U32 R18, R7, -0x326172a9, RZ ;  /* 0xcd9e8d5707127825 */ /* 0x000fc800078e00ff */
[----:B------:R2:W-:Y:S01]  /*ba10*/  MUFU.EX2 R147, R4 ;  /* 0x0000000400937308 */ /* 0x0005e20000000800 */
[----:B-1----:R-:W-:-:S07]  /*ba20*/  IMAD.WIDE.U32 R2, R2, -0x326172a9, RZ ;  /* 0xcd9e8d5702027825 */ /* 0x002fce00078e00ff */
[----:B------:R1:W3:Y:S01]  /*ba30*/  MUFU.EX2 R148, R6 ;  /* 0x0000000600947308 */ /* 0x0002e20000000800 */
[C---:B------:R-:W-:Y:S02]  /*ba40*/  LOP3.LUT R5, R2.reuse, 0xff, RZ, 0xc0, !PT ;  /* 0x000000ff02057812 */ /* 0x040fe400078ec0ff */
[----:B--2---:R-:W-:-:S04]  /*ba50*/  LOP3.LUT R4, R2, 0xffff, RZ, 0xc0, !PT ;  /* 0x0000ffff02047812 */ /* 0x004fc800078ec0ff */
[----:B------:R-:W-:-:S04]  /*ba60*/  SHF.R.U32.HI R4, RZ, 0x8, R4 ;  /* 0x00000008ff047819 */ /* 0x000fc80000011604 */
[----:B------:R-:W-:Y:S01]  /*ba70*/  PRMT R13, R5, 0x5410, R4 ;  /* 0x00005410050d7816 */ /* 0x000fe20000000004 */
[----:B------:R-:W-:Y:S01]  /*ba80*/  FFMA.FTZ R5, R170, c[0x0][0x23c], -R8 ;  /* 0x00008f00aa057a23 */ /* 0x000fe20000010808 */
[--C-:B------:R-:W-:Y:S02]  /*ba90*/  SHF.R.U32.HI R4, RZ, 0x10, R2.reuse ;  /* 0x00000010ff047819 */ /* 0x100fe40000011602 */
[----:B-1----:R-:W-:Y:S01]  /*baa0*/  SHF.R.U32.HI R6, RZ, 0x18, R2 ;  /* 0x00000018ff067819 */ /* 0x002fe20000011602 */
[----:B------:R1:W-:Y:S01]  /*bab0*/  MUFU.EX2 R141, R5 ;  /* 0x00000005008d7308 */ /* 0x0003e20000000800 */
[----:B------:R-:W-:Y:S02]  /*bac0*/  LOP3.LUT R2, R3, UR17, R18, 0x96, !PT ;  /* 0x0000001103027c12 */ /* 0x000fe4000f8e9612 */
[----:B------:R-:W-:Y:S01]  /*bad0*/  LOP3.LUT R3, R4, 0xff, RZ, 0xc0, !PT ;  /* 0x000000ff04037812 */ /* 0x000fe200078ec0ff */
[----:B------:R-:W-:Y:S01]  /*bae0*/  FFMA.FTZ R4, R161, c[0x0][0x23c], -R8 ;  /* 0x00008f00a1047a23 */ /* 0x000fe20000010808 */
[----:B------:R-:W-:-:S02]  /*baf0*/  LOP3.LUT R7, R2, 0xff, RZ, 0xc0, !PT ;  /* 0x000000ff02077812 */ /* 0x000fc400078ec0ff */
[----:B------:R-:W-:Y:S01]  /*bb00*/  PRMT R12, R3, 0x5410, R6 ;  /* 0x00005410030c7816 */ /* 0x000fe20000000006 */
[----:B------:R2:W4:Y:S01]  /*bb10*/  MUFU.EX2 R144, R4 ;  /* 0x0000000400907308 */ /* 0x0005220000000800 */
[----:B------:R-:W-:Y:S02]  /*bb20*/  LOP3.LUT R3, R2, 0xffff, RZ, 0xc0, !PT ;  /* 0x0000ffff02037812 */ /* 0x000fe400078ec0ff */
[----:B------:R-:W-:Y:S02]  /*bb30*/  SHF.R.U32.HI R6, RZ, 0x18, R2 ;  /* 0x00000018ff067819 */ /* 0x000fe40000011602 */
[----:B-1----:R-:W-:Y:S01]  /*bb40*/  SHF.R.U32.HI R5, RZ, 0x8, R3 ;  /* 0x00000008ff057819 */ /* 0x002fe20000011603 */
[----:B------:R-:W-:-:S03]  /*bb50*/  FFMA.FTZ R3, R177, c[0x0][0x23c], -R8 ;  /* 0x00008f00b1037a23 */ /* 0x000fc60000010808 */
[----:B------:R-:W-:Y:S01]  /*bb60*/  PRMT R9, R7, 0x5410, R5 ;  /* 0x0000541007097816 */ /* 0x000fe20000000005 */
[----:B------:R3:W-:Y:S01]  /*bb70*/  MUFU.EX2 R72, R3 ;  /* 0x0000000300487308 */ /* 0x0007e20000000800 */
[----:B--2---:R-:W-:-:S04]  /*bb80*/  SHF.R.U32.HI R4, RZ, 0x10, R2 ;  /* 0x00000010ff047819 */ /* 0x004fc80000011602 */
[----:B------:R-:W-:Y:S01]  /*bb90*/  LOP3.LUT R2, R4, 0xff, RZ, 0xc0, !PT ;  /* 0x000000ff04027812 */ /* 0x000fe200078ec0ff */
[----:B------:R-:W-:-:S03]  /*bba0*/  FFMA.FTZ R4, R175, c[0x0][0x23c], -R8 ;  /* 0x00008f00af047a23 */ /* 0x000fc60000010808 */
[----:B------:R-:W-:Y:S01]  /*bbb0*/  PRMT R5, R2, 0x5410, R6 ;  /* 0x0000541002057816 */ /* 0x000fe20000000006 */
[----:B------:R-:W-:Y:S01]  /*bbc0*/  HSET2.LE.AND R2, R13, R140, PT ;  /* 0x0000008c0d027233 */ /* 0x000fe20003803000 */
[----:B------:R1:W2:Y:S01]  /*bbd0*/  MUFU.EX2 R71, R4 ;  /* 0x0000000400477308 */ /* 0x0002a20000000800 */
[----:B---3--:R-:W-:-:S04]  /*bbe0*/  F2FP.BF16.PACK_AB R3, R148, R147 ;  /* 0x000000939403723e */ /* 0x008fc800000010ff */
[----:B------:R-:W-:Y:S01]  /*bbf0*/  LOP3.LUT R6, R2, R3, RZ, 0xc0, !PT ;  /* 0x0000000302067212 */ /* 0x000fe200078ec0ff */
[----:B------:R-:W-:Y:S01]  /*bc00*/  HSET2.LE.AND R2, R12, R140, PT ;  /* 0x0000008c0c027233 */ /* 0x000fe20003803000 */
[----:B----4-:R-:W-:Y:S01]  /*bc10*/  F2FP.BF16.PACK_AB R3, R144, R141 ;  /* 0x0000008d9003723e */ /* 0x010fe200000010ff */
[----:B------:R-:W-:-:S03]  /*bc20*/  FFMA.FTZ R12, R176, c[0x0][0x23c], -R11 ;  /* 0x00008f00b00c7a23 */ /* 0x000fc6000001080b */
[----:B------:R-:W-:Y:S01]  /*bc30*/  LOP3.LUT R7, R2, R3, RZ, 0xc0, !PT ;  /* 0x0000000302077212 */ /* 0x000fe200078ec0ff */
[----:B------:R-:W-:Y:S01]  /*bc40*/  HSET2.LE.AND R2, R9, R140, PT ;  /* 0x0000008c09027233 */ /* 0x000fe20003803000 */
[----:B------:R-:W-:-:S04]  /*bc50*/  F2FP.BF16.PACK_AB R3, R146, R145 ;  /* 0x000000919203723e */ /* 0x000fc800000010ff */
[----:B-1----:R-:W-:Y:S01]  /*bc60*/  LOP3.LUT R4, R2, R3, RZ, 0xc0, !PT ;  /* 0x0000000302047212 */ /* 0x002fe200078ec0ff */
[----:B------:R-:W-:Y:S01]  /*bc70*/  HSET2.LE.AND R2, R5, R140, PT ;  /* 0x0000008c05027233 */ /* 0x000fe20003803000 */
[----:B--2---:R-:W-:-:S04]  /*bc80*/  F2FP.BF16.PACK_AB R3, R71, R72 ;  /* 0x000000484703723e */ /* 0x004fc800000010ff */
[----:B------:R-:W-:Y:S01]  /*bc90*/  LOP3.LUT R5, R2, R3, RZ, 0xc0, !PT ;  /* 0x0000000302057212 */ /* 0x000fe200078ec0ff */
[----:B------:R-:W-:Y:S01]  /*bca0*/  FFMA.FTZ R2, R142, c[0x0][0x23c], -R10 ;  /* 0x00008f008e027a23 */ /* 0x000fe2000001080a */
[----:B------:R-:W-:Y:S02]  /*bcb0*/  LOP3.LUT R3, R29, UR7, R38, 0x96, !PT ;  /* 0x000000071d037c12 */ /* 0x000fe4000f8e9626 */
[----:B------:R-:W-:Y:S03]  /*bcc0*/  MUFU.EX2 R38, R12 ;  /* 0x0000000c00267308 */ /* 0x000fe60000000800 */
[C---:B------:R-:W-:Y:S05]  /*bcd0*/  HMMA.16816.F32.BF16 R76, R4.reuse, R20, R76 ;  /* 0x00000014044c723c */ /* 0x040fea000004184c */
[----:B------:R1:W-:Y:S03]  /*bce0*/  MUFU.EX2 R75, R2 ;  /* 0x00000002004b7308 */ /* 0x0003e60000000800 */
[C---:B------:R-:W-:Y:S08]  /*bcf0*/  HMMA.16816.F32.BF16 R92, R4.reuse, R24, R92 ;  /* 0x00000018045c723c */ /* 0x040ff0000004185c */
[----:B------:R-:W-:Y:S01]  /*bd00*/  HMMA.16816.F32.BF16 R108, R4, R32, R108 ;  /* 0x00000020046c723c */ /* 0x000fe2000004186c */
[----:B-1----:R-:W-:-:S07]  /*bd10*/  FFMA.FTZ R2, R162, c[0x0][0x23c], -R10 ;  /* 0x00008f00a2027a23 */ /* 0x002fce000001080a */
[C---:B------:R-:W-:Y:S01]  /*bd20*/  HMMA.16816.F32.BF16 R124, R4.reuse, R40, R124 ;  /* 0x00000028047c723c */ /* 0x040fe2000004187c */
[----:B------:R1:W-:Y:S07]  /*bd30*/  MUFU.EX2 R73, R2 ;  /* 0x0000000200497308 */ /* 0x0003ee0000000800 */
[C---:B------:R-:W-:Y:S01]  /*bd40*/  HMMA.16816.F32.BF16 R20, R4.reuse, R22, R88 ;  /* 0x000000160414723c */ /* 0x040fe20000041858 */
[----:B------:R-:W2:Y:S07]  /*bd50*/  LDSM.16.MT88.4 R88, [R185+0x7800] ;  /* 0x00780000b958783b */ /* 0x000eae0000004200 */
[C---:B------:R-:W-:Y:S01]  /*bd60*/  HMMA.16816.F32.BF16 R24, R4.reuse, R26, R104 ;  /* 0x0000001a0418723c */ /* 0x040fe20000041868 */
[--C-:B-1----:R-:W-:Y:S01]  /*bd70*/  FFMA.FTZ R2, R143, c[0x0][0x23c], -R10.reuse ;  /* 0x00008f008f027a23 */ /* 0x102fe2000001080a */
[----:B------:R-:W1:Y:S03]  /*bd80*/  LDSM.16.MT88.4 R104, [R188+0x7800] ;  /* 0x00780000bc68783b */ /* 0x000e660000004200 */
[----:B------:R3:W-:Y:S03]  /*bd90*/  MUFU.EX2 R69, R2 ;  /* 0x0000000200457308 */ /* 0x0007e60000000800 */
[C---:B------:R-:W-:Y:S01]  /*bda0*/  HMMA.16816.F32.BF16 R32, R4.reuse, R34, R120 ;  /* 0x000000220420723c */ /* 0x040fe20000041878 */
[----:B------:R-:W4:Y:S07]  /*bdb0*/  LDSM.16.MT88.4 R120, [R186+0x7800] ;  /* 0x00780000ba78783b */ /* 0x000f2e0000004200 */
[----:B------:R-:W-:Y:S01]  /*bdc0*/  HMMA.16816.F32.BF16 R40, R4, R42, R136 ;  /* 0x0000002a0428723c */ /* 0x000fe20000041888 */
[----:B---3--:R-:W-:-:S02]  /*bdd0*/  FFMA.FTZ R2, R163, c[0x0][0x23c], -R10 ;  /* 0x00008f00a3027a23 */ /* 0x008fc4000001080a */
[----:B------:R-:W-:Y:S02]  /*bde0*/  FFMA.FTZ R10, R173, c[0x0][0x23c], -R11 ;  /* 0x00008f00ad0a7a23 */ /* 0x000fe4000001080b */
[----:B------:R3:W5:Y:S02]  /*bdf0*/  MUFU.EX2 R51, R2 ;  /* 0x0000000200337308 */ /* 0x0007640000000800 */
[--C-:B------:R-:W-:Y:S02]  /*be00*/  FFMA.FTZ R4, R183, c[0x0][0x23c], -R8.reuse ;  /* 0x00008f00b7047a23 */ /* 0x100fe40000010808 */
[----:B------:R-:W-:-:S04]  /*be10*/  FFMA.FTZ R6, R209, c[0x0][0x23c], -R8 ;  /* 0x00008f00d1067a23 */ /* 0x000fc80000010808 */
[----:B------:R1:W-:Y:S01]  /*be20*/  MUFU.EX2 R48, R10 ;  /* 0x0000000a00307308 */ /* 0x0003e20000000800 */
[----:B---3--:R-:W-:Y:S01]  /*be30*/  IMAD.WIDE.U32 R2, R3, -0x2daee0ad, RZ ;  /* 0xd2511f5303027825 */ /* 0x008fe200078e00ff */
[----:B-----5:R-:W-:-:S04]  /*be40*/  F2FP.BF16.PACK_AB R12, R51, R69 ;  /* 0x00000045330c723e */ /* 0x020fc800000010ff */
[----:B------:R-:W-:Y:S02]  /*be50*/  LOP3.LUT R9, R3, UR16, R36, 0x96, !PT ;  /* 0x0000001003097c12 */ /* 0x000fe4000f8e9624 */
[----:B------:R-:W-:Y:S01]  /*be60*/  LOP3.LUT R13, R2, 0xffff, RZ, 0xc0, !PT ;  /* 0x0000ffff020d7812 */ /* 0x000fe200078ec0ff */
[----:B------:R-:W-:Y:S01]  /*be70*/  FFMA.FTZ R3, R174, c[0x0][0x23c], -R11 ;  /* 0x00008f00ae037a23 */ /* 0x000fe2000001080b */
[----:B------:R-:W-:Y:S02]  /*be80*/  LOP3.LUT R18, R2, 0xff, RZ, 0xc0, !PT ;  /* 0x000000ff02127812 */ /* 0x000fe400078ec0ff */
[--C-:B------:R-:W-:Y:S01]  /*be90*/  SHF.R.U32.HI R14, RZ, 0x10, R2.reuse ;  /* 0x00000010ff0e7819 */ /* 0x100fe20000011602 */
[----:B------:R3:W5:Y:S01]  /*bea0*/  MUFU.EX2 R39, R3 ;  /* 0x0000000300277308 */ /* 0x0007620000000800 */
[----:B------:R-:W-:Y:S02]  /*beb0*/  SHF.R.U32.HI R17, RZ, 0x18, R2 ;  /* 0x00000018ff117819 */ /* 0x000fe40000011602 */
[----:B------:R-:W-:-:S02]  /*bec0*/  SHF.R.U32.HI R2, RZ, 0x8, R13 ;  /* 0x00000008ff027819 */ /* 0x000fc4000001160d */
[----:B------:R-:W-:Y:S02]  /*bed0*/  LOP3.LUT R16, R9, 0xff, RZ, 0xc0, !PT ;  /* 0x000000ff09107812 */ /* 0x000fe400078ec0ff */
[--C-:B-1----:R-:W-:Y:S02]  /*bee0*/  SHF.R.U32.HI R10, RZ, 0x10, R9.reuse ;  /* 0x00000010ff0a7819 */ /* 0x102fe40000011609 */
[----:B------:R-:W-:Y:S02]  /*bef0*/  SHF.R.U32.HI R15, RZ, 0x18, R9 ;  /* 0x00000018ff0f7819 */ /* 0x000fe40000011609 */
[----:B------:R-:W-:Y:S02]  /*bf00*/  LOP3.LUT R13, R14, 0xff, RZ, 0xc0, !PT ;  /* 0x000000ff0e0d7812 */ /* 0x000fe400078ec0ff */
[----:B------:R-:W-:Y:S02]  /*bf10*/  LOP3.LUT R10, R10, 0xff, RZ, 0xc0, !PT ;  /* 0x000000ff0a0a7812 */ /* 0x000fe400078ec0ff */
[----:B------:R-:W-:Y:S01]  /*bf20*/  PRMT R14, R13, 0x5410, R17 ;  /* 0x000054100d0e7816 */ /* 0x000fe20000000011 */
[----:B------:R-:W-:Y:S01]  /*bf30*/  FFMA.FTZ R13, R182, c[0x0][0x23c], -R0 ;  /* 0x00008f00b60d7a23 */ /* 0x000fe20000010800 */
[----:B---3--:R-:W-:-:S02]  /*bf40*/  LOP3.LUT R3, R9, 0xffff, RZ, 0xc0, !PT ;  /* 0x0000ffff09037812 */ /* 0x008fc400078ec0ff */
[----:B------:R-:W-:Y:S01]  /*bf50*/  PRMT R10, R10, 0x5410, R15 ;  /* 0x000054100a0a7816 */ /* 0x000fe2000000000f */
[----:B------:R-:W-:Y:S01]  /*bf60*/  MUFU.EX2 R36, R13 ;  /* 0x0000000d00247308 */ /* 0x000fe20000000800 */
[----:B------:R-:W-:Y:S02]  /*bf70*/  SHF.R.U32.HI R9, RZ, 0x8, R3 ;  /* 0x00000008ff097819 */ /* 0x000fe40000011603 */
[----:B------:R-:W-:Y:S01]  /*bf80*/  PRMT R3, R18, 0x5410, R2 ;  /* 0x0000541012037816 */ /* 0x000fe20000000002 */
[----:B------:R-:W-:Y:S01]  /*bf90*/  FFMA.FTZ R2, R178, c[0x0][0x23c], -R11 ;  /* 0x00008f00b2027a23 */ /* 0x000fe2000001080b */
[----:B------:R-:W-:-:S03]  /*bfa0*/  PRMT R9, R16, 0x5410, R9 ;  /* 0x0000541010097816 */ /* 0x000fc60000000009 */
[----:B------:R1:W3:Y:S01]  /*bfb0*/  MUFU.EX2 R37, R2 ;  /* 0x0000000200257308 */ /* 0x0002e20000000800 */
[----:B------:R-:W-:Y:S01]  /*bfc0*/  HSET2.LE.AND R11, R3, R140, PT ;  /* 0x0000008c030b7233 */ /* 0x000fe20003803000 */
[----:B------:R-:W-:-:S04]  /*bfd0*/  F2FP.BF16.PACK_AB R3, R73, R75 ;  /* 0x0000004b4903723e */ /* 0x000fc800000010ff */
[----:B------:R-:W-:Y:S02]  /*bfe0*/  LOP3.LUT R134, R11, R12, RZ, 0xc0, !PT ;  /* 0x0000000c0b867212 */ /* 0x000fe400078ec0ff */
[----:B------:R-:W-:Y:S01]  /*bff0*/  MUFU.EX2 R16, R6 ;  /* 0x0000000600107308 */ /* 0x000fe20000000800 */
[--C-:B-1----:R-:W-:Y:S02]  /*c000*/  HSET2.LE.AND R2, R9, R140.reuse, PT ;  /* 0x0000008c09027233 */ /* 0x102fe40003803000 */
[--C-:B------:R-:W-:Y:S01]  /*c010*/  HSET2.LE.AND R9, R10, R140.reuse, PT ;  /* 0x0000008c0a097233 */ /* 0x100fe20003803000 */
[----:B-----5:R-:W-:Y:S02]  /*c020*/  F2FP.BF16.PACK_AB R10, R39, R48 ;  /* 0x00000030270a723e */ /* 0x020fe400000010ff */
[----:B------:R-:W-:Y:S01]  /*c030*/  LOP3.LUT R132, R2, R3, RZ, 0xc0, !PT ;  /* 0x0000000302847212 */ /* 0x000fe200078ec0ff */
[----:B------:R-:W-:Y:S01]  /*c040*/  HSET2.LE.AND R2, R14, R140, PT ;  /* 0x0000008c0e027233 */ /* 0x000fe20003803000 */
[----:B---3--:R-:W-:Y:S01]  /*c050*/  F2FP.BF16.PACK_AB R3, R37, R38 ;  /* 0x000000262503723e */ /* 0x008fe200000010ff */
[----:B------:R-:W1:Y:S01]  /*c060*/  LDSM.16.MT88.4 R12, [R187+0x7800] ;  /* 0x00780000bb0c783b */ /* 0x000e620000004200 */
[----:B------:R-:W-:Y:S01]  /*c070*/  LOP3.LUT R133, R9, R10, RZ, 0xc0, !PT ;  /* 0x0000000a09857212 */ /* 0x000fe200078ec0ff */
[--C-:B------:R-:W-:Y:S01]  /*c080*/  FFMA.FTZ R9, R181, c[0x0][0x23c], -R0.reuse ;  /* 0x00008f00b5097a23 */ /* 0x100fe20000010800 */
[----:B------:R-:W-:Y:S01]  /*c090*/  LOP3.LUT R135, R2, R3, RZ, 0xc0, !PT ;  /* 0x0000000302877212 */ /* 0x000fe200078ec0ff */
[----:B------:R-:W-:-:S02]  /*c0a0*/  FFMA.FTZ R2, R180, c[0x0][0x23c], -R0 ;  /* 0x00008f00b4027a23 */ /* 0x000fc40000010800 */
[----:B------:R-:W-:Y:S01]  /*c0b0*/  FFMA.FTZ R0, R179, c[0x0][0x23c], -R0 ;  /* 0x00008f00b3007a23 */ /* 0x000fe20000010800 */
[----:B------:R-:W3:Y:S03]  /*c0c0*/  MUFU.EX2 R29, R9 ;  /* 0x00000009001d7308 */ /* 0x000ee60000000800 */
[C---:B--2---:R-:W-:Y:S05]  /*c0d0*/  HMMA.16816.F32.BF16 R80, R132.reuse, R88, R80 ;  /* 0x000000588450723c */ /* 0x044fea0000041850 */
[----:B------:R2:W-:Y:S03]  /*c0e0*/  MUFU.EX2 R31, R2 ;  /* 0x00000002001f7308 */ /* 0x0005e60000000800 */
[----:B------:R-:W-:Y:S05]  /*c0f0*/  HMMA.16816.F32.BF16 R84, R132, R90, R84 ;  /* 0x0000005a8454723c */ /* 0x000fea0000041854 */
[----:B------:R5:W1:Y:S01]  /*c100*/  MUFU.EX2 R28, R0 ;  /* 0x00000000001c7308 */ /* 0x000a620000000800 */
[----:B---3--:R-:W-:-:S02]  /*c110*/  F2FP.BF16.PACK_AB R6, R29, R36 ;  /* 0x000000241d06723e */ /* 0x008fc400000010ff */
[----:B------:R-:W-:Y:S01]  /*c120*/  HMMA.16816.F32.BF16 R96, R132, R104, R96 ;  /* 0x000000688460723c */ /* 0x000fe20000041860 */
[----:B--2---:R-:W-:-:S04]  /*c130*/  LOP3.LUT R2, R19, UR7, R68, 0x96, !PT ;  /* 0x0000000713027c12 */ /* 0x004fc8000f8e9644 */
[----:B------:R2:W-:Y:S03]  /*c140*/  MUFU.EX2 R19, R4 ;  /* 0x0000000400137308 */ /* 0x0005e60000000800 */
[----:B------:R-:W-:Y:S01]  /*c150*/  HMMA.16816.F32.BF16 R100, R132, R106, R44 ;  /* 0x0000006a8464723c */ /* 0x000fe2000004182c */
[----:B------:R-:W-:-:S04]  /*c160*/  IMAD.WIDE.U32 R2, R2, -0x2daee0ad, RZ ;  /* 0xd2511f5302027825 */ /* 0x000fc800078e00ff */
[----:B-----5:R-:W-:Y:S01]  /*c170*/  FFMA.FTZ R0, R210, c[0x0][0x23c], -R8 ;  /* 0x00008f00d2007a23 */ /* 0x020fe20000010808 */
[C---:B------:R-:W-:Y:S02]  /*c180*/  LOP3.LUT R5, R2.reuse, 0xffff, RZ, 0xc0, !PT ;  /* 0x0000ffff02057812 */ /* 0x040fe400078ec0ff */
[C---:B----4-:R-:W-:Y:S01]  /*c190*/  HMMA.16816.F32.BF16 R112, R132.reuse, R120, R52 ;  /* 0x000000788470723c */ /* 0x050fe20000041834 */
[----:B------:R-:W-:Y:S01]  /*c1a0*/  LOP3.LUT R9, R2, 0xff, RZ, 0xc0, !PT ;  /* 0x000000ff02097812 */ /* 0x000fe200078ec0ff */
[----:B------:R3:W-:Y:S01]  /*c1b0*/  MUFU.EX2 R18, R0 ;  /* 0x0000000000127308 */ /* 0x0007e20000000800 */
[----:B------:R-:W-:Y:S02]  /*c1c0*/  SHF.R.U32.HI R11, RZ, 0x18, R2 ;  /* 0x00000018ff0b7819 */ /* 0x000fe40000011602 */
[----:B------:R-:W-:Y:S01]  /*c1d0*/  SHF.R.U32.HI R5, RZ, 0x8, R5 ;  /* 0x00000008ff057819 */ /* 0x000fe20000011605 */
[----:B--2---:R-:W-:Y:S02]  /*c1e0*/  FFMA.FTZ R4, R208, c[0x0][0x23c], -R8 ;  /* 0x00008f00d0047a23 */ /* 0x004fe40000010808 */
[C---:B------:R-:W-:Y:S02]  /*c1f0*/  HMMA.16816.F32.BF16 R116, R132.reuse, R122, R56 ;  /* 0x0000007a8474723c */ /* 0x040fe40000041838 */
[----:B------:R2:W4:Y:S06]  /*c200*/  MUFU.EX2 R17, R4 ;  /* 0x0000000400117308 */ /* 0x00052c0000000800 */
[----:B-1----:R-:W-:Y:S01]  /*c210*/  HMMA.16816.F32.BF16 R128, R132, R12, R64 ;  /* 0x0000000c8480723c */ /* 0x002fe20000041840 */
[----:B---3--:R-:W-:-:S02]  /*c220*/  LOP3.LUT R0, R3, UR16, R30, 0x96, !PT ;  /* 0x0000001003007c12 */ /* 0x008fc4000f8e961e */
[----:B------:R-:W-:Y:S02]  /*c230*/  SHF.R.U32.HI R3, RZ, 0x10, R2 ;  /* 0x00000010ff037819 */ /* 0x000fe40000011602 */
[C---:B------:R-:W-:Y:S02]  /*c240*/  LOP3.LUT R2, R0.reuse, 0xffff, RZ, 0xc0, !PT ;  /* 0x0000ffff00027812 */ /* 0x040fe400078ec0ff */
[----:B------:R-:W-:Y:S01]  /*c250*/  LOP3.LUT R7, R3, 0xff, RZ, 0xc0, !PT ;  /* 0x000000ff03077812 */ /* 0x000fe200078ec0ff */
[----:B------:R-:W-:Y:S01]  /*c260*/  HMMA.16816.F32.BF16 R132, R132, R14, R60 ;  /* 0x0000000e8484723c */ /* 0x000fe2000004183c */
[--C-:B------:R-:W-:Y:S02]  /*c270*/  SHF.R.U32.HI R3, RZ, 0x10, R0.reuse ;  /* 0x00000010ff037819 */ /* 0x100fe40000011600 */
[----:B------:R-:W-:Y:S02]  /*c280*/  LOP3.LUT R10, R0, 0xff, RZ, 0xc0, !PT ;  /* 0x000000ff000a7812 */ /* 0x000fe400078ec0ff */
[----:B------:R-:W-:-:S02]  /*c290*/  SHF.R.U32.HI R8, RZ, 0x18, R0 ;  /* 0x00000018ff087819 */ /* 0x000fc40000011600 */
[----:B--2---:R-:W-:Y:S02]  /*c2a0*/  SHF.R.U32.HI R4, RZ, 0x8, R2 ;  /* 0x00000008ff047819 */ /* 0x004fe40000011602 */
[----:B------:R-:W-:Y:S02]  /*c2b0*/  PRMT R0, R9, 0x5410, R5 ;  /* 0x0000541009007816 */ /* 0x000fe40000000005 */
[----:B------:R-:W-:Y:S02]  /*c2c0*/  LOP3.LUT R2, R3, 0xff, RZ, 0xc0, !PT ;  /* 0x000000ff03027812 */ /* 0x000fe400078ec0ff */
[----:B------:R-:W-:Y:S01]  /*c2d0*/  PRMT R3, R7, 0x5410, R11 ;  /* 0x0000541007037816 */ /* 0x000fe2000000000b */
[--C-:B------:R-:W-:Y:S01]  /*c2e0*/  HSET2.LE.AND R0, R0, R140.reuse, PT ;  /* 0x0000008c00007233 */ /* 0x100fe20003803000 */
[----:B------:R-:W-:Y:S02]  /*c2f0*/  PRMT R7, R2, 0x5410, R8 ;  /* 0x0000541002077816 */ /* 0x000fe40000000008 */
[----:B------:R-:W-:Y:S01]  /*c300*/  F2FP.BF16.PACK_AB R2, R28, R31 ;  /* 0x0000001f1c02723e */ /* 0x000fe200000010ff */
[--C-:B------:R-:W-:Y:S01]  /*c310*/  HSET2.LE.AND R3, R3, R140.reuse, PT ;  /* 0x0000008c03037233 */ /* 0x100fe20003803000 */
[----:B------:R-:W-:Y:S01]  /*c320*/  PRMT R5, R10, 0x5410, R4 ;  /* 0x000054100a057816 */ /* 0x000fe20000000004 */
[----:B------:R-:W-:Y:S01]  /*c330*/  HSET2.LE.AND R7, R7, R140, PT ;  /* 0x0000008c07077233 */ /* 0x000fe20003803000 */
[----:B----4-:R-:W-:-:S02]  /*c340*/  F2FP.BF16.PACK_AB R4, R17, R19 ;  /* 0x000000131104723e */ /* 0x010fc400000010ff */
[----:B------:R-:W-:Y:S01]  /*c350*/  LOP3.LUT R138, R0, R2, RZ, 0xc0, !PT ;  /* 0x00000002008a7212 */ /* 0x000fe200078ec0ff */
[----:B------:R-:W-:Y:S01]  /*c360*/  HSET2.LE.AND R5, R5, R140, PT ;  /* 0x0000008c05057233 */ /* 0x000fe20003803000 */
[----:B------:R-:W-:Y:S01]  /*c370*/  F2FP.BF16.PACK_AB R0, R16, R18 ;  /* 0x000000121000723e */ /* 0x000fe200000010ff */
[----:B------:R-:W-:Y:S01]  /*c380*/  FFMA.FTZ R2, R220, R74, R249 ;  /* 0x0000004adc027223 */ /* 0x000fe200000100f9 */
[----:B------:R-:W-:Y:S01]  /*c390*/  LOP3.LUT R139, R3, R4, RZ, 0xc0, !PT ;  /* 0x00000004038b7212 */ /* 0x000fe200078ec0ff */
[----:B------:R-:W-:Y:S01]  /*c3a0*/  FFMA.FTZ R4, R158, R50, R241 ;  /* 0x000000329e047223 */ /* 0x000fe200000100f1 */
[----:B------:R-:W-:Y:S01]  /*c3b0*/  LOP3.LUT R137, R7, R0, RZ, 0xc0, !PT ;  /* 0x0000000007897212 */ /* 0x000fe200078ec0ff */
[----:B------:R-:W-:Y:S01]  /*c3c0*/  FFMA.FTZ R3, R159, R49, R235 ;  /* 0x000000319f037223 */ /* 0x000fe200000100eb */
[----:B------:R-:W-:Y:S01]  /*c3d0*/  LOP3.LUT R136, R5, R6, RZ, 0xc0, !PT ;  /* 0x0000000605887212 */ /* 0x000fe200078ec0ff */
[----:B------:R-:W-:Y:S02]  /*c3e0*/  FFMA.FTZ R0, R252, R70, R244 ;  /* 0x00000046fc007223 */ /* 0x000fe400000100f4 */
        /* <DEDUP_REMOVED lines=69> */
[----:B------:R-:W-:Y:S01]  /*c840*/  IMAD.MOV.U32 R75, RZ, RZ, R152 ;  /* 0x000000ffff4b7224 */ /* 0x000fe200078e0098 */
[----:B------:R1:W-:Y:S01]  /*c850*/  STL [R1+0x20], R249 ;  /* 0x000020f901007387 */ /* 0x0003e20000100800 */
[----:B------:R-:W-:-:S02]  /*c860*/  IMAD.MOV.U32 R71, RZ, RZ, R223 ;  /* 0x000000ffff477224 */ /* 0x000fc400078e00df */
[----:B------:R-:W-:Y:S01]  /*c870*/  IMAD.MOV.U32 R72, RZ, RZ, R224 ;  /* 0x000000ffff487224 */ /* 0x000fe200078e00e0 */
[----:B------:R1:W-:Y:S01]  /*c880*/  STL [R1+0x24], R244 ;  /* 0x000024f401007387 */ /* 0x0003e20000100800 */
[----:B------:R-:W-:Y:S02]  /*c890*/  IMAD.MOV.U32 R69, RZ, RZ, R221 ;  /* 0x000000ffff457224 */ /* 0x000fe400078e00dd */
[----:B------:R-:W-:Y:S01]  /*c8a0*/  IMAD.MOV.U32 R70, RZ, RZ, R222 ;  /* 0x000000ffff467224 */ /* 0x000fe200078e00de */
[----:B------:R1:W-:Y:S01]  /*c8b0*/  STL [R1+0x28], R252 ;  /* 0x000028fc01007387 */ /* 0x0003e20000100800 */
[----:B------:R-:W-:Y:S05]  /*c8c0*/  @!P6 BRA `(.L_x_1171) ;  /* 0x00004c700000e947 */ /* 0x000fea0003800000 */
[----:B------:R-:W2:Y:S04]  /*c8d0*/  LDL.64 R166, [R1+0x30] ;  /* 0x0000300001a67983 */ /* 0x000ea80000100a00 */
[----:B------:R-:W3:Y:S04]  /*c8e0*/  LDL.64 R164, [R1+0x10] ;  /* 0x0000100001a47983 */ /* 0x000ee80000100a00 */
[----:B------:R-:W4:Y:S01]  /*c8f0*/  LDL R159, [R1+0x68] ;  /* 0x00006800019f7983 */ /* 0x000f220000100800 */
[----:B------:R-:W-:Y:S01]  /*c900*/  IADD3 R220, R234, -0x3, RZ ;  /* 0xfffffffdeadc7810 */ /* 0x000fe20007ffe0ff */
[----:B------:R-:W-:Y:S01]  /*c910*/  IMAD.MOV.U32 R158, RZ, RZ, c[0x0][0x1a0] ;  /* 0x00006800ff9e7624 */ /* 0x000fe200078e00ff */
[----:B------:R-:W-:-:S04]  /*c920*/  DEPBAR.LE SB0, 0x0 ;  /* 0x000080000000791a */ /* 0x000fc80000000000 */
[----:B------:R-:W-:Y:S01]  /*c930*/  SHF.R.S32.HI R0, RZ, 0x1f, R220 ;  /* 0x0000001fff007819 */ /* 0x000fe200000114dc */
[----:B------:R-:W-:Y:S01]  /*c940*/  IMAD.WIDE.U32 R4, R220, c[0x0][0x1a0], RZ ;  /* 0x00006800dc047a25 */ /* 0x000fe200078e00ff */
[----:B------:R-:W-:Y:S03]  /*c950*/  BAR.SYNC.DEFER_BLOCKING 0x0 ;  /* 0x0000000000007b1d */ /* 0x000fe60000010000 */
[----:B------:R-:W-:Y:S02]  /*c960*/  IMAD R0, R0, c[0x0][0x1a0], RZ ;  /* 0x0000680000007a24 */ /* 0x000fe400078e02ff */
[----:B------:R-:W-:Y:S02]  /*c970*/  IMAD.SHL.U32 R158, R158, 0x10, RZ ;  /* 0x000000109e9e7824 */ /* 0x000fe400078e00ff */
[----:B------:R-:W-:Y:S02]  /*c980*/  IMAD R0, R220, c[0x0][0x1a4], R0 ;  /* 0x00006900dc007a24 */ /* 0x000fe400078e0200 */
[----:B------:R-:W-:-:S02]  /*c990*/  IMAD.MOV.U32 R7, RZ, RZ, c[0x0][0x1a0] ;  /* 0x00006800ff077624 */ /* 0x000fc400078e00ff */
[----:B------:R-:W-:Y:S02]  /*c9a0*/  IMAD.IADD R3, R5, 0x1, R0 ;  /* 0x0000000105037824 */ /* 0x000fe400078e0200 */
[----:B------:R-:W-:Y:S01]  /*c9b0*/  IMAD.MOV.U32 R12, RZ, RZ, c[0x0][0x1a4] ;  /* 0x00006900ff0c7624 */ /* 0x000fe200078e00ff */
[----:B------:R-:W-:Y:S01]  /*c9c0*/  @P0 STS.128 [R207+0x6000], RZ ;  /* 0x006000ffcf000388 */ /* 0x000fe20000000c00 */
[----:B--2---:R-:W-:-:S04]  /*c9d0*/  LEA R2, P1, R4, R166, 0x6 ;  /* 0x000000a604027211 */ /* 0x004fc800078230ff */
[-C--:B------:R-:W-:Y:S02]  /*c9e0*/  @!P0 IADD3 R0, P2, R158, R2.reuse, RZ ;  /* 0x000000029e008210 */ /* 0x080fe40007f5e0ff */
[----:B---3--:R-:W-:Y:S02]  /*c9f0*/  LEA.HI.X R3, R4, R165, R3, 0x6, P1 ;  /* 0x000000a504037211 */ /* 0x008fe400008f3403 */
[----:B------:R-:W-:Y:S02]  /*ca00*/  @!P0 LEA R8, P1, R0, c[0x0][0x170], 0x1 ;  /* 0x00005c0000088a11 */ /* 0x000fe400078208ff */
[C---:B------:R-:W-:Y:S01]  /*ca10*/  @!P0 LEA R10, P3, R2.reuse, c[0x0][0x170], 0x1 ;  /* 0x00005c00020a8a11 */ /* 0x040fe200078608ff */
[--C-:B----4-:R-:W-:Y:S01]  /*ca20*/  @!P0 IMAD.X R5, R159, 0x1, R3.reuse, P2 ;  /* 0x000000019f058824 */ /* 0x110fe200010e0603 */
[----:B------:R-:W-:Y:S02]  /*ca30*/  @!P0 LEA R4, P2, R7, R2, 0x5 ;  /* 0x0000000207048211 */ /* 0x000fe400078428ff */
[----:B------:R-:W-:-:S02]  /*ca40*/  @!P0 LEA.HI.X R11, R2, c[0x0][0x174], R3, 0x1, P3 ;  /* 0x00005d00020b8a11 */ /* 0x000fc400018f0c03 */
[----:B------:R-:W-:Y:S02]  /*ca50*/  @!P0 LEA.HI.X R9, R0, c[0x0][0x174], R5, 0x1, P1 ;  /* 0x00005d0000098a11 */ /* 0x000fe400008f0c05 */
[C---:B------:R-:W-:Y:S01]  /*ca60*/  @!P0 LEA R6, P1, R4.reuse, c[0x0][0x170], 0x1 ;  /* 0x00005c0004068a11 */ /* 0x040fe200078208ff */
[----:B------:R-:W-:Y:S01]  /*ca70*/  @!PT LDS RZ, [RZ] ;  /* 0x00000000fffff984 */ /* 0x000fe20000000800 */
[----:B------:R-:W-:Y:S01]  /*ca80*/  @!PT LDS RZ, [RZ] ;  /* 0x00000000fffff984 */ /* 0x000fe20000000800 */
[----:B------:R-:W-:Y:S01]  /*ca90*/  @!PT LDS RZ, [RZ] ;  /* 0x00000000fffff984 */ /* 0x000fe20000000800 */
[----:B------:R2:W-:Y:S01]  /*caa0*/  @!P0 LDGSTS.E.BYPASS.LTC128B.128 [R207+0x6000], [R10.64] ;  /* 0x060000000acf8fae */ /* 0x0005e2000b901d56 */
[C---:B------:R-:W-:Y:S01]  /*cab0*/  @!P0 LEA.HI.X R0, R7.reuse, R3, R12, 0x5, P2 ;  /* 0x0000000307008211 */ /* 0x040fe200010f2c0c */
[----:B------:R-:W-:Y:S02]  /*cac0*/  @!P0 IMAD.WIDE.U32 R2, R7, 0x30, R2 ;  /* 0x0000003007028825 */ /* 0x000fe400078e0002 */
[----:B------:R-:W-:Y:S01]  /*cad0*/  @P0 STS.128 [R207+0x6800], RZ ;  /* 0x006800ffcf000388 */ /* 0x000fe20000000c00 */
[----:B------:R-:W-:Y:S01]  /*cae0*/  @!P0 LEA.HI.X R7, R4, c[0x0][0x174], R0, 0x1, P1 ;  /* 0x00005d0004078a11 */ /* 0x000fe200008f0c00 */
[----:B------:R-:W-:Y:S01]  /*caf0*/  @!P0 IMAD R0, R12, 0x30, RZ ;  /* 0x000000300c008824 */ /* 0x000fe200078e02ff */
[----:B------:R-:W-:Y:S01]  /*cb00*/  @!P0 LEA R4, P1, R2, c[0x0][0x170], 0x1 ;  /* 0x00005c0002048a11 */ /* 0x000fe200078208ff */
[----:B------:R-:W-:Y:S01]  /*cb10*/  @!PT LDS RZ, [RZ] ;  /* 0x00000000fffff984 */ /* 0x000fe20000000800 */
[----:B------:R-:W-:Y:S01]  /*cb20*/  @!PT LDS RZ, [RZ] ;  /* 0x00000000fffff984 */ /* 0x000fe20000000800 */
[----:B------:R-:W-:Y:S01]  /*cb30*/  @!PT LDS RZ, [RZ] ;  /* 0x00000000fffff984 */ /* 0x000fe20000000800 */
[----:B------:R2:W-:Y:S02]  /*cb40*/  @!P0 LDGSTS.E.BYPASS.LTC128B.128 [R207+0x6800], [R8.64] ;  /* 0x0680000008cf8fae */ /* 0x0005e4000b901d56 */
[----:B------:R-:W-:-:S02]  /*cb50*/  @!P0 IMAD.IADD R0, R0, 0x1, R3 ;  /* 0x0000000100008824 */ /* 0x000fc400078e0203 */
[----:B------:R-:W-:Y:S03]  /*cb60*/  @P0 STS.128 [R207+0x7000], RZ ;  /* 0x007000ffcf000388 */ /* 0x000fe60000000c00 */
[----:B------:R-:W-:Y:S01]  /*cb70*/  @!P0 LEA.HI.X R5, R2, c[0x0][0x174], R0, 0x1, P1 ;  /* 0x00005d0002058a11 */ /* 0x000fe200008f0c00 */
[----:B------:R-:W-:Y:S01]  /*cb80*/  @!PT LDS RZ, [RZ] ;  /* 0x00000000fffff984 */ /* 0x000fe20000000800 */
[----:B------:R-:W-:Y:S01]  /*cb90*/  @!PT LDS RZ, [RZ] ;  /* 0x00000000fffff984 */ /* 0x000fe20000000800 */
[----:B------:R-:W-:Y:S01]  /*cba0*/  @!PT LDS RZ, [RZ] ;  /* 0x00000000fffff984 */ /* 0x000fe20000000800 */
[----:B------:R3:W-:Y:S01]  /*cbb0*/  @!P0 LDGSTS.E.BYPASS.LTC128B.128 [R207+0x7000], [R6.64] ;  /* 0x0700000006cf8fae */ /* 0x0007e2000b901d56 */
[----:B------:R-:W-:-:S03]  /*cbc0*/  ISETP.GT.AND P1, PT, R220, UR18, PT ;  /* 0x00000012dc007c0c */ /* 0x000fc6000bf24270 */
[----:B------:R-:W-:Y:S04]  /*cbd0*/  @P0 STS.128 [R207+0x7800], RZ ;  /* 0x007800ffcf000388 */ /* 0x000fe80000000c00 */
[----:B------:R-:W-:Y:S01]  /*cbe0*/  @!PT LDS RZ, [RZ] ;  /* 0x00000000fffff984 */ /* 0x000fe20000000800 */
[----:B------:R-:W-:Y:S01]  /*cbf0*/  @!PT LDS RZ, [RZ] ;  /* 0x00000000fffff984 */ /* 0x000fe20000000800 */
[----:B------:R-:W-:Y:S01]  /*cc00*/  @!PT LDS RZ, [RZ] ;  /* 0x00000000fffff984 */ /* 0x000fe20000000800 */
[----:B------:R3:W-:Y:S04]  /*cc10*/  @!P0 LDGSTS.E.BYPASS.LTC128B.128 [R207+0x7800], [R4.64] ;  /* 0x0780000004cf8fae */ /* 0x0007e8000b901d56 */
[----:B------:R-:W-:Y:S04]  /*cc20*/  LDSM.16.M88.4 R12, [R184+0x4000] ;  /* 0x00400000b80c783b */ /* 0x000fe80000000200 */
[----:B------:R-:W-:Y:S04]  /*cc30*/  LDSM.16.M88.4 R20, [R184+0x4800] ;  /* 0x00480000b814783b */ /* 0x000fe80000000200 */
[----:B--2---:R-:W2:Y:S04]  /*cc40*/  LDSM.16.M88.4 R8, [R191] ;  /* 0x00000000bf08783b */ /* 0x004ea80000000200 */
[----:B------:R-:W-:Y:S04]  /*cc50*/  LDSM.16.M88.4 R16, [R184+0x5000] ;  /* 0x00500000b810783b */ /* 0x000fe80000000200 */
[----:B------:R-:W-:Y:S04]  /*cc60*/  LDSM.16.M88.4 R28, [R184+0x5800] ;  /* 0x00580000b81c783b */ /* 0x000fe80000000200 */
[----:B------:R-:W-:Y:S04]  /*cc70*/  LDSM.16.M88.4 R24, [R190+0x4800] ;  /* 0x00480000be18783b */ /* 0x000fe80000000200 */
[----:B---3--:R-:W3:Y:S04]  /*cc80*/  LDSM.16.M88.4 R4, [R191+0x2000] ;  /* 0x00200000bf04783b */ /* 0x008ee80000000200 */
[----:B------:R-:W-:Y:S04]  /*cc90*/  LDSM.16.M88.4 R32, [R190+0x4000] ;  /* 0x00400000be20783b */ /* 0x000fe80000000200 */
[----:B------:R-:W-:Y:S04]  /*cca0*/  LDSM.16.M88.4 R40, [R197] ;  /* 0x00000000c528783b */ /* 0x000fe80000000200 */
[----:B------:R-:W-:Y:S04]  /*ccb0*/  LDSM.16.M88.4 R48, [R195] ;  /* 0x00000000c330783b */ /* 0x000fe80000000200 */
[----:B------:R-:W-:Y:S04]  /*ccc0*/  LDSM.16.M88.4 R44, [R198] ;  /* 0x00000000c62c783b */ /* 0x000fe80000000200 */
[----:B------:R-:W-:Y:S01]  /*ccd0*/  LDSM.16.M88.4 R36, [R196] ;  /* 0x00000000c424783b */ /* 0x000fe20000000200 */
[C---:B--2---:R-:W-:Y:S03]  /*cce0*/  HMMA.16816.F32.BF16 R176, R8.reuse, R12, RZ ;  /* 0x0000000c08b0723c */ /* 0x044fe600000418ff */
[----:B------:R-:W0:Y:S05]  /*ccf0*/  LDGDEPBAR ;  /* 0x00000000000079af */ /* 0x000e2a0000000000 */
[----:B------:R-:W-:Y:S08]  /*cd00*/  HMMA.16816.F32.BF16 R172, R8, R14, RZ ;  /* 0x0000000e08ac723c */ /* 0x000ff000000418ff */
[C---:B---3--:R-:W-:Y:S08]  /*cd10*/  HMMA.16816.F32.BF16 R56, R4.reuse, R12, RZ ;  /* 0x0000000c0438723c */ /* 0x048ff000000418ff */
[C---:B------:R-:W-:Y:S01]  /*cd20*/  HMMA.16816.F32.BF16 R72, R4.reuse, R14, RZ ;  /* 0x0000000e0448723c */ /* 0x040fe200000418ff */
[----:B------:R-:W-:Y:S07]  /*cd30*/  LDSM.16.M88.4 R12, [R190+0x5800] ;  /* 0x00580000be0c783b */ /* 0x000fee0000000200 */
[C---:B------:R-:W-:Y:S08]  /*cd40*/  HMMA.16816.F32.BF16 R52, R4.reuse, R20, RZ ;  /* 0x000000140434723c */ /* 0x040ff000000418ff */
[C---:B------:R-:W-:Y:S08]  /*cd50*/  HMMA.16816.F32.BF16 R60, R4.reuse, R16, RZ ;  /* 0x00000010043c723c */ /* 0x040ff000000418ff */
[C---:B------:R-:W-:Y:S08]  /*cd60*/  HMMA.16816.F32.BF16 R68, R4.reuse, R28, RZ ;  /* 0x0000001c0444723c */ /* 0x040ff000000418ff */
[C---:B------:R-:W-:Y:S08]  /*cd70*/  HMMA.16816.F32.BF16 R140, R4.reuse, R22, RZ ;  /* 0x00000016048c723c */ /* 0x040ff000000418ff */
[C---:B------:R-:W-:Y:S08]  /*cd80*/  HMMA.16816.F32.BF16 R164, R4.reuse, R18, RZ ;  /* 0x0000001204a4723c */ /* 0x040ff000000418ff */
[----:B------:R-:W-:Y:S01]  /*cd90*/  HMMA.16816.F32.BF16 R156, R4, R30, RZ ;  /* 0x0000001e049c723c */ /* 0x000fe200000418ff */
[----:B------:R-:W2:Y:S07]  /*cda0*/  LDSM.16.M88.4 R4, [R194+0x2000] ;  /* 0x00200000c204783b */ /* 0x000eae0000000200 */
[C---:B------:R-:W-:Y:S08]  /*cdb0*/  HMMA.16816.F32.BF16 R152, R8.reuse, R20, RZ ;  /* 0x000000140898723c */ /* 0x040ff000000418ff */
[C---:B------:R-:W-:Y:S01]  /*cdc0*/  HMMA.16816.F32.BF16 R168, R8.reuse, R22, RZ ;  /* 0x0000001608a8723c */ /* 0x040fe200000418ff */
[----:B------:R-:W3:Y:S07]  /*cdd0*/  LDSM.16.M88.4 R20, [R190+0x5000] ;  /* 0x00500000be14783b */ /* 0x000eee0000000200 */
[C---:B------:R-:W-:Y:S08]  /*cde0*/  HMMA.16816.F32.BF16 R148, R8.reuse, R16, RZ ;  /* 0x000000100894723c */ /* 0x040ff000000418ff */
[C---:B------:R-:W-:Y:S01]  /*cdf0*/  HMMA.16816.F32.BF16 R160, R8.reuse, R18, RZ ;  /* 0x0000001208a0723c */ /* 0x040fe200000418ff */
[----:B------:R-:W-:Y:S07]  /*ce00*/  LDSM.16.M88.4 R16, [R192+0x2000] ;  /* 0x00200000c010783b */ /* 0x000fee0000000200 */
[C---:B------:R-:W-:Y:S08]  /*ce10*/  HMMA.16816.F32.BF16 R144, R8.reuse, R28, RZ ;  /* 0x0000001c0890723c */ /* 0x040ff000000418ff */
[----:B------:R-:W-:Y:S01]  /*ce20*/  HMMA.16816.F32.BF16 R64, R8, R30, RZ ;  /* 0x0000001e0840723c */ /* 0x000fe200000418ff */
[----:B------:R-:W4:Y:S07]  /*ce30*/  LDSM.16.M88.4 R8, [R194] ;  /* 0x00000000c208783b */ /* 0x000f2e0000000200 */
[C---:B--2---:R-:W-:Y:S08]  /*ce40*/  HMMA.16816.F32.BF16 R180, R4.reuse, R14, R156 ;  /* 0x0000000e04b4723c */ /* 0x044ff0000004189c */
[C---:B---3--:R-:W-:Y:S08]  /*ce50*/  HMMA.16816.F32.BF16 R28, R4.reuse, R20, R60 ;  /* 0x00000014041c723c */ /* 0x048ff0000004183c */
[C---:B------:R-:W-:Y:S08]  /*ce60*/  HMMA.16816.F32.BF16 R60, R4.reuse, R12, R68 ;  /* 0x0000000c043c723c */ /* 0x040ff00000041844 */
[C---:B------:R-:W-:Y:S08]  /*ce70*/  HMMA.16816.F32.BF16 R68, R4.reuse, R34, R72 ;  /* 0x000000220444723c */ /* 0x040ff00000041848 */
[----:B------:R-:W-:Y:S08]  /*ce80*/  HMMA.16816.F32.BF16 R56, R4, R32, R56 ;  /* 0x000000200438723c */ /* 0x000ff00000041838 */
[C---:B----4-:R-:W-:Y:S08]  /*ce90*/  HMMA.16816.F32.BF16 R208, R8.reuse, R24, R152 ;  /* 0x0000001808d0723c */ /* 0x050ff00000041898 */
[C---:B------:R-:W-:Y:S08]  /*cea0*/  HMMA.16816.F32.BF16 R216, R8.reuse, R12, R144 ;  /* 0x0000000c08d8723c */ /* 0x040ff00000041890 */
[----:B------:R-:W-:Y:S01]  /*ceb0*/  HMMA.16816.F32.BF16 R152, R8, R14, R64 ;  /* 0x0000000e0898723c */ /* 0x000fe20000041840 */
[----:B------:R-:W2:Y:S07]  /*cec0*/  LDSM.16.M88.4 R12, [R192] ;  /* 0x00000000c00c783b */ /* 0x000eae0000000200 */
[C---:B------:R-:W-:Y:S08]  /*ced0*/  HMMA.16816.F32.BF16 R52, R4.reuse, R24, R52 ;  /* 0x000000180434723c */ /* 0x040ff00000041834 */
[C---:B------:R-:W-:Y:S08]  /*cee0*/  HMMA.16816.F32.BF16 R140, R4.reuse, R26, R140 ;  /* 0x0000001a048c723c */ /* 0x040ff0000004188c */
[----:B------:R-:W-:Y:S01]  /*cef0*/  HMMA.16816.F32.BF16 R72, R4, R22, R164 ;  /* 0x000000160448723c */ /* 0x000fe200000418a4 */
[----:B------:R-:W-:Y:S07]  /*cf00*/  LDSM.16.M88.4 R4, [R193+0x2000] ;  /* 0x00200000c104783b */ /* 0x000fee0000000200 */
[C---:B------:R-:W-:Y:S08]  /*cf10*/  HMMA.16816.F32.BF16 R176, R8.reuse, R32, R176 ;  /* 0x0000002008b0723c */ /* 0x040ff000000418b0 */
[C---:B------:R-:W-:Y:S08]  /*cf20*/  HMMA.16816.F32.BF16 R32, R8.reuse, R34, R172 ;  /* 0x000000220820723c */ /* 0x040ff000000418ac */
[C---:B------:R-:W-:Y:S01]  /*cf30*/  HMMA.16816.F32.BF16 R144, R8.reuse, R26, R168 ;  /* 0x0000001a0890723c */ /* 0x040fe200000418a8 */
[----:B------:R-:W-:Y:S07]  /*cf40*/  LDSM.16.M88.4 R24, [R189+0x800] ;  /* 0x00080000bd18783b */ /* 0x000fee0000000200 */
[C---:B------:R-:W-:Y:S08]  /*cf50*/  HMMA.16816.F32.BF16 R212, R8.reuse, R20, R148 ;  /* 0x0000001408d4723c */ /* 0x040ff00000041894 */
[----:B------:R-:W-:Y:S01]  /*cf60*/  HMMA.16816.F32.BF16 R160, R8, R22, R160 ;  /* 0x0000001608a0723c */ /* 0x000fe200000418a0 */
[----:B------:R-:W-:Y:S04]  /*cf70*/  LDSM.16.M88.4 R20, [R189+0x1000] ;  /* 0x00100000bd14783b */ /* 0x000fe80000000200 */
[----:B------:R-:W-:Y:S03]  /*cf80*/  LDSM.16.M88.4 R8, [R193] ;  /* 0x00000000c108783b */ /* 0x000fe60000000200 */
[C---:B------:R-:W-:Y:S01]  /*cf90*/  HMMA.16816.F32.BF16 R164, R16.reuse, R40, R28 ;  /* 0x0000002810a4723c */ /* 0x040fe2000004181c */
[----:B------:R-:W3:Y:S07]  /*cfa0*/  LDSM.16.M88.4 R28, [R189] ;  /* 0x00000000bd1c783b */ /* 0x000eee0000000200 */
[C---:B------:R-:W-:Y:S08]  /*cfb0*/  HMMA.16816.F32.BF16 R148, R16.reuse, R48, R56 ;  /* 0x000000301094723c */ /* 0x040ff00000041838 */
[C---:B------:R-:W-:Y:S08]  /*cfc0*/  HMMA.16816.F32.BF16 R156, R16.reuse, R44, R52 ;  /* 0x0000002c109c723c */ /* 0x040ff00000041834 */
[C---:B------:R-:W-:Y:S08]  /*cfd0*/  HMMA.16816.F32.BF16 R168, R16.reuse, R36, R60 ;  /* 0x0000002410a8723c */ /* 0x040ff0000004183c */
[C---:B------:R-:W-:Y:S08]  /*cfe0*/  HMMA.16816.F32.BF16 R68, R16.reuse, R50, R68 ;  /* 0x000000321044723c */ /* 0x040ff00000041844 */
[C---:B------:R-:W-:Y:S08]  /*cff0*/  HMMA.16816.F32.BF16 R140, R16.reuse, R46, R140 ;  /* 0x0000002e108c723c */ /* 0x040ff0000004188c */
[C---:B------:R-:W-:Y:S08]  /*d000*/  HMMA.16816.F32.BF16 R72, R16.reuse, R42, R72 ;  /* 0x0000002a1048723c */ /* 0x040ff00000041848 */
[----:B------:R-:W-:Y:S01]  /*d010*/  HMMA.16816.F32.BF16 R64, R16, R38, R180 ;  /* 0x000000261040723c */ /* 0x000fe200000418b4 */
[----:B------:R-:W4:Y:S01]  /*d020*/  LDSM.16.M88.4 R16, [R189+0x1800] ;  /* 0x00180000bd10783b */ /* 0x000f220000000200 */
[----:B------:R-:W-:-:S06]  /*d030*/  DEPBAR.LE SB0, 0x0 ;  /* 0x000080000000791a */ /* 0x000fcc0000000000 */
[C---:B--2---:R-:W-:Y:S08]  /*d040*/  HMMA.16816.F32.BF16 R60, R12.reuse, R48, R176 ;  /* 0x000000300c3c723c */ /* 0x044ff000000418b0 */
[C---:B------:R-:W-:Y:S08]  /*d050*/  HMMA.16816.F32.BF16 R56, R12.reuse, R50, R32 ;  /* 0x000000320c38723c */ /* 0x040ff00000041820 */
[C---:B------:R-:W-:Y:S08]  /*d060*/  HMMA.16816.F32.BF16 R52, R12.reuse, R44, R208 ;  /* 0x0000002c0c34723c */ /* 0x040ff000000418d0 */
[C---:B------:R-:W-:Y:S08]  /*d070*/  HMMA.16816.F32.BF16 R48, R12.reuse, R46, R144 ;  /* 0x0000002e0c30723c */ /* 0x040ff00000041890 */
[C---:B------:R-:W-:Y:S08]  /*d080*/  HMMA.16816.F32.BF16 R44, R12.reuse, R40, R212 ;  /* 0x000000280c2c723c */ /* 0x040ff000000418d4 */
[C---:B------:R-:W-:Y:S08]  /*d090*/  HMMA.16816.F32.BF16 R40, R12.reuse, R42, R160 ;  /* 0x0000002a0c28723c */ /* 0x040ff000000418a0 */
[C---:B------:R-:W-:Y:S08]  /*d0a0*/  HMMA.16816.F32.BF16 R32, R12.reuse, R36, R216 ;  /* 0x000000240c20723c */ /* 0x040ff000000418d8 */
[----:B------:R-:W-:Y:S08]  /*d0b0*/  HMMA.16816.F32.BF16 R12, R12, R38, R152 ;  /* 0x000000260c0c723c */ /* 0x000ff00000041898 */
[C---:B---3--:R-:W-:Y:S08]  /*d0c0*/  HMMA.16816.F32.BF16 R36, R4.reuse, R28, R148 ;  /* 0x0000001c0424723c */ /* 0x048ff00000041894 */
[C---:B------:R-:W-:Y:S08]  /*d0d0*/  HMMA.16816.F32.BF16 R148, R4.reuse, R20, R164 ;  /* 0x000000140494723c */ /* 0x040ff000000418a4 */
[C---:B------:R-:W-:Y:S08]  /*d0e0*/  HMMA.16816.F32.BF16 R144, R4.reuse, R24, R156 ;  /* 0x000000180490723c */ /* 0x040ff0000004189c */
[----:B----4-:R-:W-:Y:S08]  /*d0f0*/  HMMA.16816.F32.BF16 R152, R4, R16, R168 ;  /* 0x000000100498723c */ /* 0x010ff000000418a8 */
[-C--:B------:R-:W-:Y:S08]  /*d100*/  HMMA.16816.F32.BF16 R164, R8, R30.reuse, R56 ;  /* 0x0000001e08a4723c */ /* 0x080ff00000041838 */
        /* <DEDUP_REMOVED lines=13> */
[----:B------:R-:W2:Y:S04]  /*d1e0*/  LDL.64 R246, [R1+0x50] ;  /* 0x0000500001f67983 */ /* 0x000ea80000100a00 */
[----:B------:R-:W3:Y:S04]  /*d1f0*/  LDL.64 R236, [R1+0x48] ;  /* 0x0000480001ec7983 */ /* 0x000ee80000100a00 */
[----:B------:R-:W4:Y:S01]  /*d200*/  LDL R241, [R1+0x64] ;  /* 0x0000640001f17983 */ /* 0x000f220000100800 */
        /* <DEDUP_REMOVED lines=14> */
[----:B---3--:R-:W-:Y:S02]  /*d2f0*/  LEA.HI.X R3, R4, R237, R3, 0x6, P1 ;  /* 0x000000ed04037211 */ /* 0x008fe400008f3403 */
[----:B------:R-:W-:Y:S02]  /*d300*/  @!P0 LEA R5, P4, R12, R2, 0x5 ;  /* 0x000000020c058211 */ /* 0x000fe400078828ff */
[----:B------:R-:W-:Y:S01]  /*d310*/  @!P0 LEA R8, P3, R2, c[0x0][0x168], 0x1 ;  /* 0x00005a0002088a11 */ /* 0x000fe200078608ff */
[----:B----4-:R-:W-:Y:S01]  /*d320*/  @!P0 IMAD.X R11, R241, 0x1, R3, P5 ;  /* 0x00000001f10b8824 */ /* 0x010fe200028e0603 */
        /* <DEDUP_REMOVED lines=32> */
.L_x_1177:
[----:B------:R-:W-:Y:S05]  /*d530*/  BSYNC B0 ;  /* 0x0000000000007941 */ /* 0x000fea0003800000 */
.L_x_1176:
[----:B------:R-:W0:Y:S02]  /*d540*/  LDGDEPBAR ;  /* 0x00000000000079af */ /* 0x000e240000000000 */
.L_x_1175:
[----:B-1----:R-:W2:Y:S01]  /*d550*/  LDL R3, [R1+0x18] ;  /* 0x0000180001037983 */ /* 0x002ea20000100800 */
[----:B------:R-:W-:Y:S01]  /*d560*/  IADD3 R9, R251, 0x4, RZ ;  /* 0x00000004fb097810 */ /* 0x000fe20007ffe0ff */
[----:B------:R-:W-:Y:S01]  /*d570*/  IMAD.MOV.U32 R212, RZ, RZ, R249 ;  /* 0x000000ffffd47224 */ /* 0x000fe200078e00f9 */
[----:B------:R-:W1:Y:S01]  /*d580*/  LDC.U8 R208, c[0x0][0x2d8] ;  /* 0x0000b600ffd07b82 */ /* 0x000e620000000000 */
[----:B------:R-:W3:Y:S01]  /*d590*/  S2R R2, SR_TID.X ;  /* 0x0000000000027919 */ /* 0x000ee20000002100 */
[----:B------:R-:W-:Y:S01]  /*d5a0*/  LOP3.LUT R0, R0, 0xfffffffe, RZ, 0xc0, !PT ;  /* 0xfffffffe00007812 */ /* 0x000fe200078ec0ff */
[----:B------:R-:W-:Y:S02]  /*d5b0*/  IMAD.WIDE.U32 R26, R9, -0x326172a9, RZ ;  /* 0xcd9e8d57091a7825 */ /* 0x000fe400078e00ff */
[----:B------:R-:W-:Y:S04]  /*d5c0*/  LDSM.16.MT88.4 R48, [R186+0x6000] ;  /* 0x00600000ba30783b */ /* 0x000fe80000004200 */
[----:B------:R-:W-:Y:S04]  /*d5d0*/  LDSM.16.MT88.4 R60, [R187+0x6000] ;  /* 0x00600000bb3c783b */ /* 0x000fe80000004200 */
[----:B------:R-:W-:Y:S01]  /*d5e0*/  LDSM.16.MT88.4 R44, [R185+0x6000] ;  /* 0x00600000b92c783b */ /* 0x000fe20000004200 */
[----:B-1----:R-:W-:Y:S01]  /*d5f0*/  PRMT R208, R208, 0x7054, R208 ;  /* 0x00007054d0d07816 */ /* 0x002fe200000000d0 */
[----:B---3--:R-:W-:-:S05]  /*d600*/  IMAD.SHL.U32 R2, R2, 0x2, RZ ;  /* 0x0000000202027824 */ /* 0x008fca00078e00ff */
[----:B------:R-:W-:-:S05]  /*d610*/  LOP3.LUT R2, R2, 0x6, RZ, 0xc0, !PT ;  /* 0x0000000602027812 */ /* 0x000fca00078ec0ff */
[----:B------:R-:W-:-:S05]  /*d620*/  IMAD R2, R220, 0x40, R2 ;  /* 0x00000040dc027824 */ /* 0x000fca00078e0202 */
[C---:B------:R-:W-:Y:S02]  /*d630*/  IADD3 R25, R2.reuse, 0x1, RZ ;  /* 0x0000000102197810 */ /* 0x040fe40007ffe0ff */
[CC--:B------:R-:W-:Y:S02]  /*d640*/  ISETP.GE.AND P1, PT, R2.reuse, R203.reuse, PT ;  /* 0x000000cb0200720c */ /* 0x0c0fe40003f26270 */
[CC--:B------:R-:W-:Y:S02]  /*d650*/  ISETP.GE.AND P0, PT, R2.reuse, R206.reuse, PT ;  /* 0x000000ce0200720c */ /* 0x0c0fe40003f06270 */
[C---:B------:R-:W-:Y:S02]  /*d660*/  ISETP.GE.AND P2, PT, R25.reuse, R203, PT ;  /* 0x000000cb1900720c */ /* 0x040fe40003f46270 */
[----:B------:R-:W-:Y:S02]  /*d670*/  ISETP.GE.AND P3, PT, R25, R206, PT ;  /* 0x000000ce1900720c */ /* 0x000fe40003f66270 */
[----:B------:R-:W-:-:S02]  /*d680*/  ISETP.LT.OR P4, PT, R2, R200, P1 ;  /* 0x000000c80200720c */ /* 0x000fc40000f81670 */
[CC--:B------:R-:W-:Y:S02]  /*d690*/  ISETP.LT.OR P1, PT, R2.reuse, R199.reuse, P0 ;  /* 0x000000c70200720c */ /* 0x0c0fe40000721670 */
[C---:B------:R-:W-:Y:S02]  /*d6a0*/  ISETP.LT.OR P2, PT, R25.reuse, R200, P2 ;  /* 0x000000c81900720c */ /* 0x040fe40001741670 */
[----:B------:R-:W-:Y:S02]  /*d6b0*/  ISETP.LT.OR P0, PT, R25, R199, P3 ;  /* 0x000000c71900720c */ /* 0x000fe40001f01670 */
[C---:B------:R-:W-:Y:S02]  /*d6c0*/  IADD3 R24, R2.reuse, 0x8, RZ ;  /* 0x0000000802187810 */ /* 0x040fe40007ffe0ff */
[----:B------:R-:W-:Y:S02]  /*d6d0*/  IADD3 R23, R2, 0x9, RZ ;  /* 0x0000000902177810 */ /* 0x000fe40007ffe0ff */
[----:B------:R-:W-:-:S02]  /*d6e0*/  FSEL R33, R38, -INF , !P1 ;  /* 0xff80000026217808 */ /* 0x000fc40004800000 */
[----:B------:R-:W-:Y:S02]  /*d6f0*/  FSEL R29, R37, -INF , !P2 ;  /* 0xff800000251d7808 */ /* 0x000fe40005000000 */
[----:B------:R-:W-:Y:S02]  /*d700*/  FSEL R37, R39, -INF , !P0 ;  /* 0xff80000027257808 */ /* 0x000fe40004000000 */
[C---:B------:R-:W-:Y:S02]  /*d710*/  ISETP.GE.AND P1, PT, R24.reuse, R203, PT ;  /* 0x000000cb1800720c */ /* 0x040fe40003f26270 */
[-C--:B------:R-:W-:Y:S02]  /*d720*/  ISETP.GE.AND P0, PT, R24, R206.reuse, PT ;  /* 0x000000ce1800720c */ /* 0x080fe40003f06270 */
[----:B------:R-:W-:Y:S02]  /*d730*/  ISETP.GE.AND P3, PT, R23, R206, PT ;  /* 0x000000ce1700720c */ /* 0x000fe40003f66270 */
[----:B------:R-:W-:-:S02]  /*d740*/  FSEL R28, R36, -INF , !P4 ;  /* 0xff800000241c7808 */ /* 0x000fc40006000000 */
[C---:B------:R-:W-:Y:S02]  /*d750*/  ISETP.LT.OR P4, PT, R24.reuse, R200, P1 ;  /* 0x000000c81800720c */ /* 0x040fe40000f81670 */
[-C--:B------:R-:W-:Y:S02]  /*d760*/  ISETP.LT.OR P1, PT, R24, R199.reuse, P0 ;  /* 0x000000c71800720c */ /* 0x080fe40000721670 */
[C---:B------:R-:W-:Y:S02]  /*d770*/  IADD3 R22, R2.reuse, 0x10, RZ ;  /* 0x0000001002167810 */ /* 0x040fe40007ffe0ff */
[C---:B------:R-:W-:Y:S02]  /*d780*/  ISETP.LT.OR P0, PT, R23.reuse, R199, P3 ;  /* 0x000000c71700720c */ /* 0x040fe40001f01670 */
[----:B------:R-:W-:Y:S02]  /*d790*/  IADD3 R21, R2, 0x11, RZ ;  /* 0x0000001102157810 */ /* 0x000fe40007ffe0ff */
[----:B------:R-:W-:-:S02]  /*d7a0*/  ISETP.GE.AND P2, PT, R23, R203, PT ;  /* 0x000000cb1700720c */ /* 0x000fc40003f46270 */
[----:B------:R-:W-:Y:S02]  /*d7b0*/  FSEL R32, R70, -INF , !P1 ;  /* 0xff80000046207808 */ /* 0x000fe40004800000 */
[----:B------:R-:W-:Y:S01]  /*d7c0*/  FSEL R34, R71, -INF , !P0 ;  /* 0xff80000047227808 */ /* 0x000fe20004000000 */
[----:B------:R-:W-:Y:S01]  /*d7d0*/  IMAD.MOV.U32 R71, RZ, RZ, R244 ;  /* 0x000000ffff477224 */ /* 0x000fe200078e00f4 */
[C---:B------:R-:W-:Y:S02]  /*d7e0*/  ISETP.GE.AND P1, PT, R22.reuse, R203, PT ;  /* 0x000000cb1600720c */ /* 0x040fe40003f26270 */
[-C--:B------:R-:W-:Y:S02]  /*d7f0*/  ISETP.GE.AND P0, PT, R22, R206.reuse, PT ;  /* 0x000000ce1600720c */ /* 0x080fe40003f06270 */
[----:B------:R-:W-:Y:S02]  /*d800*/  ISETP.GE.AND P3, PT, R21, R206, PT ;  /* 0x000000ce1500720c */ /* 0x000fe40003f66270 */
[----:B------:R-:W-:-:S02]  /*d810*/  ISETP.LT.OR P2, PT, R23, R200, P2 ;  /* 0x000000c81700720c */ /* 0x000fc40001741670 */
[----:B------:R-:W-:Y:S02]  /*d820*/  FSEL R31, R68, -INF , !P4 ;  /* 0xff800000441f7808 */ /* 0x000fe40006000000 */
[C---:B------:R-:W-:Y:S02]  /*d830*/  ISETP.LT.OR P4, PT, R22.reuse, R200, P1 ;  /* 0x000000c81600720c */ /* 0x040fe40000f81670 */
[-C--:B------:R-:W-:Y:S02]  /*d840*/  ISETP.LT.OR P1, PT, R22, R199.reuse, P0 ;  /* 0x000000c71600720c */ /* 0x080fe40000721670 */
[----:B------:R-:W-:Y:S02]  /*d850*/  ISETP.LT.OR P0, PT, R21, R199, P3 ;  /* 0x000000c71500720c */ /* 0x000fe40001f01670 */
[----:B------:R-:W-:Y:S02]  /*d860*/  IADD3 R20, R2, 0x18, RZ ;  /* 0x0000001802147810 */ /* 0x000fe40007ffe0ff */
[----:B------:R-:W-:-:S02]  /*d870*/  FSEL R30, R69, -INF , !P2 ;  /* 0xff800000451e7808 */ /* 0x000fc40005000000 */
[-C--:B------:R-:W-:Y:S02]  /*d880*/  ISETP.GE.AND P2, PT, R21, R203.reuse, PT ;  /* 0x000000cb1500720c */ /* 0x080fe40003f46270 */
[----:B------:R-:W-:Y:S02]  /*d890*/  IADD3 R19, R2, 0x19, RZ ;  /* 0x0000001902137810 */ /* 0x000fe40007ffe0ff */
[----:B------:R-:W-:Y:S02]  /*d8a0*/  FSEL R146, R146, -INF , !P1 ;  /* 0xff80000092927808 */ /* 0x000fe40004800000 */
[----:B------:R-:W-:Y:S02]  /*d8b0*/  FSEL R147, R147, -INF , !P0 ;  /* 0xff80000093937808 */ /* 0x000fe40004000000 */
[C---:B------:R-:W-:Y:S02]  /*d8c0*/  ISETP.GE.AND P1, PT, R20.reuse, R203, PT ;  /* 0x000000cb1400720c */ /* 0x040fe40003f26270 */
[----:B------:R-:W-:-:S02]  /*d8d0*/  ISETP.GE.AND P0, PT, R20, R206, PT ;  /* 0x000000ce1400720c */ /* 0x000fc40003f06270 */
[----:B------:R-:W-:Y:S02]  /*d8e0*/  ISETP.LT.OR P2, PT, R21, R200, P2 ;  /* 0x000000c81500720c */ /* 0x000fe40001741670 */
[----:B------:R-:W-:Y:S02]  /*d8f0*/  FSEL R54, R144, -INF , !P4 ;  /* 0xff80000090367808 */ /* 0x000fe40006000000 */
[----:B------:R-:W-:Y:S02]  /*d900*/  ISETP.GE.AND P3, PT, R19, R206, PT ;  /* 0x000000ce1300720c */ /* 0x000fe40003f66270 */
[C---:B------:R-:W-:Y:S02]  /*d910*/  ISETP.LT.OR P4, PT, R20.reuse, R200, P1 ;  /* 0x000000c81400720c */ /* 0x040fe40000f81670 */
[----:B------:R-:W-:Y:S02]  /*d920*/  ISETP.LT.OR P1, PT, R20, R199, P0 ;  /* 0x000000c71400720c */ /* 0x000fe40000721670 */
[----:B------:R-:W-:-:S02]  /*d930*/  FSEL R55, R145, -INF , !P2 ;  /* 0xff80000091377808 */ /* 0x000fc40005000000 */
[C---:B------:R-:W-:Y:S02]  /*d940*/  IADD3 R18, R2.reuse, 0x20, RZ ;  /* 0x0000002002127810 */ /* 0x040fe40007ffe0ff */
[C---:B------:R-:W-:Y:S02]  /*d950*/  ISETP.LT.OR P0, PT, R19.reuse, R199, P3 ;  /* 0x000000c71300720c */ /* 0x040fe40001f01670 */
[----:B------:R-:W-:Y:S02]  /*d960*/  IADD3 R17, R2, 0x21, RZ ;  /* 0x0000002102117810 */ /* 0x000fe40007ffe0ff */
[----:B------:R-:W-:Y:S02]  /*d970*/  ISETP.GE.AND P2, PT, R19, R203, PT ;  /* 0x000000cb1300720c */ /* 0x000fe40003f46270 */
[----:B------:R-:W-:Y:S02]  /*d980*/  FSEL R142, R142, -INF , !P1 ;  /* 0xff8000008e8e7808 */ /* 0x000fe40004800000 */
[----:B------:R-:W-:-:S02]  /*d990*/  FSEL R140, R140, -INF , !P4 ;  /* 0xff8000008c8c7808 */ /* 0x000fc40006000000 */
[----:B------:R-:W-:Y:S02]  /*d9a0*/  FSEL R143, R143, -INF , !P0 ;  /* 0xff8000008f8f7808 */ /* 0x000fe40004000000 */
[C---:B------:R-:W-:Y:S02]  /*d9b0*/  ISETP.GE.AND P1, PT, R18.reuse, R203, PT ;  /* 0x000000cb1200720c */ /* 0x040fe40003f26270 */
[CC--:B------:R-:W-:Y:S02]  /*d9c0*/  ISETP.GE.AND P0, PT, R18.reuse, R206.reuse, PT ;  /* 0x000000ce1200720c */ /* 0x0c0fe40003f06270 */
[----:B------:R-:W-:Y:S02]  /*d9d0*/  ISETP.GE.AND P3, PT, R17, R206, PT ;  /* 0x000000ce1100720c */ /* 0x000fe40003f66270 */
[-C--:B------:R-:W-:Y:S02]  /*d9e0*/  ISETP.LT.OR P2, PT, R19, R200.reuse, P2 ;  /* 0x000000c81300720c */ /* 0x080fe40001741670 */
[----:B------:R-:W-:-:S02]  /*d9f0*/  ISETP.LT.OR P4, PT, R18, R200, P1 ;  /* 0x000000c81200720c */ /* 0x000fc40000f81670 */
[-C--:B------:R-:W-:Y:S02]  /*da00*/  ISETP.LT.OR P1, PT, R18, R199.reuse, P0 ;  /* 0x000000c71200720c */ /* 0x080fe40000721670 */
[----:B------:R-:W-:Y:S02]  /*da10*/  ISETP.LT.OR P0, PT, R17, R199, P3 ;  /* 0x000000c71100720c */ /* 0x000fe40001f01670 */
[----:B------:R-:W-:Y:S02]  /*da20*/  FSEL R141, R141, -INF , !P2 ;  /* 0xff8000008d8d7808 */ /* 0x000fe40005000000 */
[----:B------:R-:W-:Y:S02]  /*da30*/  IADD3 R16, R2, 0x28, RZ ;  /* 0x0000002802107810 */ /* 0x000fe40007ffe0ff */
[----:B------:R-:W-:Y:S02]  /*da40*/  ISETP.GE.AND P2, PT, R17, R203, PT ;  /* 0x000000cb1100720c */ /* 0x000fe40003f46270 */
[----:B------:R-:W-:-:S02]  /*da50*/  FSEL R229, R151, -INF , !P0 ;  /* 0xff80000097e57808 */ /* 0x000fc40004000000 */
[----:B------:R-:W-:Y:S02]  /*da60*/  ISETP.GE.AND P0, PT, R16, R203, PT ;  /* 0x000000cb1000720c */ /* 0x000fe40003f06270 */
[----:B------:R-:W-:Y:S02]  /*da70*/  ISETP.LT.OR P2, PT, R17, R200, P2 ;  /* 0x000000c81100720c */ /* 0x000fe40001741670 */
[----:B------:R-:W-:Y:S02]  /*da80*/  FSEL R209, R148, -INF , !P4 ;  /* 0xff80000094d17808 */ /* 0x000fe40006000000 */
[----:B------:R-:W-:Y:S02]  /*da90*/  IADD3 R15, R2, 0x29, RZ ;  /* 0x00000029020f7810 */ /* 0x000fe40007ffe0ff */
[----:B------:R-:W-:Y:S02]  /*daa0*/  FSEL R228, R150, -INF , !P1 ;  /* 0xff80000096e47808 */ /* 0x000fe40004800000 */
[----:B------:R-:W-:-:S02]  /*dab0*/  IADD3 R14, R2, 0x30, RZ ;  /* 0x00000030020e7810 */ /* 0x000fc40007ffe0ff */
[----:B------:R-:W-:Y:S02]  /*dac0*/  ISETP.LT.OR P0, PT, R16, R200, P0 ;  /* 0x000000c81000720c */ /* 0x000fe40000701670 */
[----:B------:R-:W-:Y:S02]  /*dad0*/  FSEL R210, R149, -INF , !P2 ;  /* 0xff80000095d27808 */ /* 0x000fe40005000000 */
[-C--:B------:R-:W-:Y:S02]  /*dae0*/  ISETP.GE.AND P1, PT, R15, R203.reuse, PT ;  /* 0x000000cb0f00720c */ /* 0x080fe40003f26270 */
[----:B------:R-:W-:Y:S02]  /*daf0*/  ISETP.GE.AND P2, PT, R14, R203, PT ;  /* 0x000000cb0e00720c */ /* 0x000fe40003f46270 */
[----:B------:R-:W-:Y:S02]  /*db00*/  FSEL R211, R72, -INF , !P0 ;  /* 0xff80000048d37808 */ /* 0x000fe40004000000 */
[----:B------:R-:W-:-:S02]  /*db10*/  IADD3 R11, R2, 0x31, RZ ;  /* 0x00000031020b7810 */ /* 0x000fc40007ffe0ff */
[-C--:B------:R-:W-:Y:S02]  /*db20*/  ISETP.LT.OR P0, PT, R15, R200.reuse, P1 ;  /* 0x000000c80f00720c */ /* 0x080fe40000f01670 */
[----:B------:R-:W-:Y:S02]  /*db30*/  ISETP.LT.OR P2, PT, R14, R200, P2 ;  /* 0x000000c80e00720c */ /* 0x000fe40001741670 */
[----:B------:R-:W-:Y:S02]  /*db40*/  IADD3 R8, R2, 0x38, RZ ;  /* 0x0000003802087810 */ /* 0x000fe40007ffe0ff */
[----:B------:R-:W-:Y:S02]  /*db50*/  ISETP.GE.AND P3, PT, R11, R203, PT ;  /* 0x000000cb0b00720c */ /* 0x000fe40003f66270 */
[----:B------:R-:W-:Y:S01]  /*db60*/  FSEL R225, R73, -INF , !P0 ;  /* 0xff80000049e17808 */ /* 0x000fe20004000000 */
[----:B------:R-:W-:Y:S01]  /*db70*/  IMAD.SHL.U32 R73, R220, 0x2, RZ ;  /* 0x00000002dc497824 */ /* 0x000fe200078e00ff */
[----:B------:R-:W-:-:S02]  /*db80*/  FSEL R231, R152, -INF , !P2 ;  /* 0xff80000098e77808 */ /* 0x000fc40005000000 */
[----:B------:R-:W-:Y:S02]  /*db90*/  IADD3 R36, R2, 0x39, RZ ;  /* 0x0000003902247810 */ /* 0x000fe40007ffe0ff */
[-C--:B------:R-:W-:Y:S02]  /*dba0*/  ISETP.GE.AND P1, PT, R8, R203.reuse, PT ;  /* 0x000000cb0800720c */ /* 0x080fe40003f26270 */
[-C--:B------:R-:W-:Y:S02]  /*dbb0*/  ISETP.LT.OR P2, PT, R11, R200.reuse, P3 ;  /* 0x000000c80b00720c */ /* 0x080fe40001f41670 */
[----:B------:R-:W-:Y:S02]  /*dbc0*/  ISETP.GE.AND P0, PT, R36, R203, PT ;  /* 0x000000cb2400720c */ /* 0x000fe40003f06270 */
[----:B------:R-:W-:Y:S02]  /*dbd0*/  ISETP.LT.OR P1, PT, R8, R200, P1 ;  /* 0x000000c80800720c */ /* 0x000fe40000f21670 */
[----:B------:R-:W-:-:S02]  /*dbe0*/  FSEL R234, R153, -INF , !P2 ;  /* 0xff80000099ea7808 */ /* 0x000fc40005000000 */
[----:B------:R-:W-:Y:S02]  /*dbf0*/  ISETP.GE.AND P4, PT, R16, R206, PT ;  /* 0x000000ce1000720c */ /* 0x000fe40003f86270 */
[----:B------:R-:W-:Y:S02]  /*dc00*/  ISETP.LT.OR P0, PT, R36, R200, P0 ;  /* 0x000000c82400720c */ /* 0x000fe40000701670 */
[----:B------:R-:W-:Y:S02]  /*dc10*/  FSEL R230, R64, -INF , !P1 ;  /* 0xff80000040e67808 */ /* 0x000fe40004800000 */
[----:B------:R-:W-:Y:S02]  /*dc20*/  ISETP.LT.OR P1, PT, R16, R199, P4 ;  /* 0x000000c71000720c */ /* 0x000fe40002721670 */
[-C--:B------:R-:W-:Y:S02]  /*dc30*/  ISETP.GE.AND P3, PT, R15, R206.reuse, PT ;  /* 0x000000ce0f00720c */ /* 0x080fe40003f66270 */
[----:B------:R-:W-:-:S02]  /*dc40*/  ISETP.GE.AND P6, PT, R14, R206, PT ;  /* 0x000000ce0e00720c */ /* 0x000fc40003fc6270 */
[----:B------:R-:W-:Y:S02]  /*dc50*/  FSEL R240, R65, -INF , !P0 ;  /* 0xff80000041f07808 */ /* 0x000fe40004000000 */
[-C--:B------:R-:W-:Y:S02]  /*dc60*/  ISETP.LT.OR P0, PT, R15, R199.reuse, P3 ;  /* 0x000000c70f00720c */ /* 0x080fe40001f01670 */
[----:B------:R-:W-:Y:S02]  /*dc70*/  FSEL R226, R74, -INF , !P1 ;  /* 0xff8000004ae27808 */ /* 0x000fe40004800000 */
[----:B------:R-:W-:Y:S02]  /*dc80*/  ISETP.GE.AND P5, PT, R11, R206, PT ;  /* 0x000000ce0b00720c */ /* 0x000fe40003fa6270 */
[----:B------:R-:W-:Y:S02]  /*dc90*/  ISETP.LT.OR P1, PT, R14, R199, P6 ;  /* 0x000000c70e00720c */ /* 0x000fe40003721670 */
[----:B------:R-:W-:-:S02]  /*dca0*/  FSEL R227, R75, -INF , !P0 ;  /* 0xff8000004be37808 */ /* 0x000fc40004000000 */
[-C--:B------:R-:W-:Y:S02]  /*dcb0*/  ISETP.LT.OR P0, PT, R11, R199.reuse, P5 ;  /* 0x000000c70b00720c */ /* 0x080fe40002f01670 */
[----:B------:R-:W-:Y:S02]  /*dcc0*/  FSEL R235, R154, -INF , !P1 ;  /* 0xff8000009aeb7808 */ /* 0x000fe40004800000 */
[-C--:B------:R-:W-:Y:S02]  /*dcd0*/  ISETP.GE.AND P1, PT, R8, R206.reuse, PT ;  /* 0x000000ce0800720c */ /* 0x080fe40003f26270 */
[----:B------:R-:W-:Y:S02]  /*dce0*/  FSEL R241, R155, -INF , !P0 ;  /* 0xff8000009bf17808 */ /* 0x000fe40004000000 */
[----:B------:R-:W-:Y:S02]  /*dcf0*/  ISETP.GE.AND P0, PT, R36, R206, PT ;  /* 0x000000ce2400720c */ /* 0x000fe40003f06270 */
[----:B------:R-:W-:-:S02]  /*dd00*/  ISETP.LT.OR P1, PT, R8, R199, P1 ;  /* 0x000000c70800720c */ /* 0x000fc40000f21670 */
[----:B------:R-:W-:Y:S02]  /*dd10*/  ISETP.LT.OR P0, PT, R36, R199, P0 ;  /* 0x000000c72400720c */ /* 0x000fe40000701670 */
[----:B------:R-:W-:Y:S02]  /*dd20*/  FSEL R242, R66, -INF , !P1 ;  /* 0xff80000042f27808 */ /* 0x000fe40004800000 */
[----:B------:R-:W-:Y:S01]  /*dd30*/  FSEL R243, R67, -INF , !P0 ;  /* 0xff80000043f37808 */ /* 0x000fe20004000000 */
[----:B------:R-:W-:Y:S02]  /*dd40*/  IMAD.MOV.U32 R67, RZ, RZ, R238 ;  /* 0x000000ffff437224 */ /* 0x000fe400078e00ee */
[----:B--2---:R-:W-:Y:S01]  /*dd50*/  IMAD.MOV.U32 R6, RZ, RZ, R3 ;  /* 0x000000ffff067224 */ /* 0x004fe200078e0003 */
[----:B------:R-:W-:-:S03]  /*dd60*/  FMNMX.FTZ R3, R222, R28, !PT ;  /* 0x0000001cde037209 */ /* 0x000fc60007810000 */
[----:B------:R-:W-:Y:S01]  /*dd70*/  IMAD.WIDE.U32 R144, R6, -0x2daee0ad, RZ ;  /* 0xd2511f5306907825 */ /* 0x000fe200078e00ff */
        /* <DEDUP_REMOVED lines=25> */
[----:B------:R-:W-:Y:S01]  /*df10*/  LOP3.LUT R5, R27, R250, RZ, 0x3c, !PT ;  /* 0x000000fa1b057212 */ /* 0x000fe200078e3cff */
[----:B------:R-:W1:Y:S01]  /*df20*/  SHFL.BFLY PT, R7, R3, 0x2, 0x1f ;  /* 0x0c401f0003077f89 */ /* 0x000e6200000e0000 */
[----:B------:R-:W-:-:S03]  /*df30*/  FMNMX.FTZ R4, R226, R4, !PT ;  /* 0x00000004e2047209 */ /* 0x000fc60007810000 */
[----:B------:R-:W-:Y:S01]  /*df40*/  IMAD.WIDE.U32 R68, R5, -0x2daee0ad, RZ ;  /* 0xd2511f5305447825 */ /* 0x000fe200078e00ff */
[----:B------:R-:W-:-:S04]  /*df50*/  FMNMX.FTZ R4, R227, R4, !PT ;  /* 0x00000004e3047209 */ /* 0x000fc80007810000 */
[----:B------:R-:W-:Y:S02]  /*df60*/  FMNMX.FTZ R4, R235, R4, !PT ;  /* 0x00000004eb047209 */ /* 0x000fe40007810000 */
[----:B------:R-:W-:Y:S02]  /*df70*/  LOP3.LUT R5, R69, UR14, R144, 0x96, !PT ;  /* 0x0000000e45057c12 */ /* 0x000fe4000f8e9690 */
[----:B------:R-:W-:Y:S02]  /*df80*/  FMNMX.FTZ R6, R241, R4, !PT ;  /* 0x00000004f1067209 */ /* 0x000fe40007810000 */
[----:B------:R-:W-:Y:S01]  /*df90*/  LOP3.LUT R4, R145, UR27, R73, 0x96, !PT ;  /* 0x0000001b91047c12 */ /* 0x000fe2000f8e9649 */
[----:B------:R-:W-:Y:S01]  /*dfa0*/  IMAD.WIDE.U32 R42, R5, -0x326172a9, RZ ;  /* 0xcd9e8d57052a7825 */ /* 0x000fe200078e00ff */
[----:B------:R-:W-:-:S03]  /*dfb0*/  FMNMX.FTZ R6, R242, R6, !PT ;  /* 0x00000006f2067209 */ /* 0x000fc60007810000 */
[----:B------:R-:W-:Y:S01]  /*dfc0*/  IMAD.WIDE.U32 R12, R4, -0x326172a9, RZ ;  /* 0xcd9e8d57040c7825 */ /* 0x000fe200078e00ff */
[----:B------:R-:W-:Y:S02]  /*dfd0*/  FMNMX.FTZ R6, R243, R6, !PT ;  /* 0x00000006f3067209 */ /* 0x000fe40007810000 */
[----:B-1----:R-:W-:-:S03]  /*dfe0*/  FMNMX.FTZ R3, R3, R7, !PT ;  /* 0x0000000703037209 */ /* 0x002fc60007810000 */
[----:B------:R-:W1:Y:S01]  /*dff0*/  SHFL.BFLY PT, R10, R6, 0x2, 0x1f ;  /* 0x0c401f00060a7f89 */ /* 0x000e6200000e0000 */
[----:B------:R-:W-:Y:S02]  /*e000*/  LOP3.LUT R4, R13, UR15, R26, 0x96, !PT ;  /* 0x0000000f0d047c12 */ /* 0x000fe4000f8e961a */
[----:B------:R-:W-:Y:S01]  /*e010*/  LOP3.LUT R7, R43, UR13, R12, 0x96, !PT ;  /* 0x0000000d2b077c12 */ /* 0x000fe2000f8e960c */
[----:B------:R-:W2:Y:S02]  /*e020*/  SHFL.BFLY PT, R9, R3, 0x1, 0x1f ;  /* 0x0c201f0003097f89 */ /* 0x000ea400000e0000 */
[----:B------:R-:W-:-:S04]  /*e030*/  IMAD.WIDE.U32 R4, R4, -0x2daee0ad, RZ ;  /* 0xd2511f5304047825 */ /* 0x000fc800078e00ff */
[----:B------:R-:W-:Y:S01]  /*e040*/  IMAD.WIDE.U32 R26, R7, -0x2daee0ad, RZ ;  /* 0xd2511f53071a7825 */ /* 0x000fe200078e00ff */
[----:B------:R-:W-:-:S04]  /*e050*/  LOP3.LUT R5, R5, UR12, R68, 0x96, !PT ;  /* 0x0000000c05057c12 */ /* 0x000fc8000f8e9644 */
[----:B------:R-:W-:Y:S01]  /*e060*/  LOP3.LUT R7, R27, UR10, R4, 0x96, !PT ;  /* 0x0000000a1b077c12 */ /* 0x000fe2000f8e9604 */
[----:B------:R-:W-:-:S04]  /*e070*/  IMAD.WIDE.U32 R4, R5, -0x326172a9, RZ ;  /* 0xcd9e8d5705047825 */ /* 0x000fc800078e00ff */
[----:B------:R-:W-:Y:S01]  /*e080*/  IMAD.WIDE.U32 R40, R7, -0x326172a9, RZ ;  /* 0xcd9e8d5707287825 */ /* 0x000fe200078e00ff */
        /* <DEDUP_REMOVED lines=8> */
[----:B------:R-:W-:Y:S01]  /*e110*/  LOP3.LUT R7, R7, UR8, R26, 0x96, !PT ;  /* 0x0000000807077c12 */ /* 0x000fe2000f8e961a */
[----:B------:R-:W-:Y:S01]  /*e120*/  FMUL.FTZ R3, R70, c[0x0][0x23c] ;  /* 0x00008f0046037a20 */ /* 0x000fe20000410000 */
[----:B------:R-:W-:-:S03]  /*e130*/  LOP3.LUT R4, R53, UR6, R6, 0x96, !PT ;  /* 0x0000000635047c12 */ /* 0x000fc6000f8e9606 */
[----:B------:R-:W-:Y:S01]  /*e140*/  IMAD.WIDE.U32 R38, R7, -0x326172a9, RZ ;  /* 0xcd9e8d5707267825 */ /* 0x000fe200078e00ff */
[----:B------:R-:W-:-:S03]  /*e150*/  FSEL R9, R3, RZ, P1 ;  /* 0x000000ff03097208 */ /* 0x000fc60000800000 */
[----:B------:R-:W-:-:S04]  /*e160*/  IMAD.WIDE.U32 R4, R4, -0x326172a9, RZ ;  /* 0xcd9e8d5704047825 */ /* 0x000fc800078e00ff */
[--C-:B------:R-:W-:Y:S01]  /*e170*/  FFMA.FTZ R3, R28, c[0x0][0x23c], -R9.reuse ;  /* 0x00008f001c037a23 */ /* 0x100fe20000010809 */
[C---:B------:R-:W-:Y:S02]  /*e180*/  LOP3.LUT R6, R4.reuse, 0xffff, RZ, 0xc0, !PT ;  /* 0x0000ffff04067812 */ /* 0x040fe400078ec0ff */
[----:B------:R-:W-:Y:S01]  /*e190*/  LOP3.LUT R26, R4, 0xff, RZ, 0xc0, !PT ;  /* 0x000000ff041a7812 */ /* 0x000fe200078ec0ff */
[----:B------:R2:W-:Y:S01]  /*e1a0*/  MUFU.EX2 R249, R3 ;  /* 0x0000000300f97308 */ /* 0x0005e20000000800 */
[----:B------:R-:W-:Y:S02]  /*e1b0*/  SHF.R.U32.HI R7, RZ, 0x8, R6 ;  /* 0x00000008ff077819 */ /* 0x000fe40000011606 */
[----:B-1----:R-:W-:Y:S02]  /*e1c0*/  FMNMX.FTZ R69, R10, R35, !PT ;  /* 0x000000230a457209 */ /* 0x002fe40007810000 */
[--C-:B------:R-:W-:Y:S02]  /*e1d0*/  SHF.R.U32.HI R6, RZ, 0x10, R4.reuse ;  /* 0x00000010ff067819 */ /* 0x100fe40000011604 */
[----:B------:R-:W-:Y:S01]  /*e1e0*/  SHF.R.U32.HI R27, RZ, 0x18, R4 ;  /* 0x00000018ff1b7819 */ /* 0x000fe20000011604 */
[----:B------:R-:W-:Y:S01]  /*e1f0*/  FFMA.FTZ R4, R31, c[0x0][0x23c], -R9 ;  /* 0x00008f001f047a23 */ /* 0x000fe20000010809 */
[----:B------:R-:W-:-:S02]  /*e200*/  FSETP.NEU.FTZ.AND P0, PT, R69, -INF , PT ;  /* 0xff8000004500780b */ /* 0x000fc40003f1d000 */
[----:B------:R-:W-:Y:S01]  /*e210*/  PRMT R31, R26, 0x5410, R7 ;  /* 0x000054101a1f7816 */ /* 0x000fe20000000007 */
[----:B------:R1:W-:Y:S01]  /*e220*/  MUFU.EX2 R247, R4 ;  /* 0x0000000400f77308 */ /* 0x0003e20000000800 */
[----:B--2---:R-:W-:-:S07]  /*e230*/  FFMA.FTZ R3, R29, c[0x0][0x23c], -R9 ;  /* 0x00008f001d037a23 */ /* 0x004fce0000010809 */
[----:B------:R2:W-:Y:S01]  /*e240*/  MUFU.EX2 R248, R3 ;  /* 0x0000000300f87308 */ /* 0x0005e20000000800 */
[----:B-1----:R-:W-:Y:S01]  /*e250*/  LOP3.LUT R4, R6, 0xff, RZ, 0xc0, !PT ;  /* 0x000000ff06047812 */ /* 0x002fe200078ec0ff */
[----:B------:R-:W-:-:S03]  /*e260*/  FFMA.FTZ R6, R30, c[0x0][0x23c], -R9 ;  /* 0x00008f001e067a23 */ /* 0x000fc60000010809 */
[----:B------:R-:W-:-:S03]  /*e270*/  PRMT R29, R4, 0x5410, R27 ;  /* 0x00005410041d7816 */ /* 0x000fc6000000001b */
[----:B------:R1:W3:Y:S01]  /*e280*/  MUFU.EX2 R246, R6 ;  /* 0x0000000600f67308 */ /* 0x0002e20000000800 */
[----:B--2---:R-:W-:Y:S01]  /*e290*/  LOP3.LUT R3, R5, UR17, R38, 0x96, !PT ;  /* 0x0000001105037c12 */ /* 0x004fe2000f8e9626 */
[----:B------:R-:W-:-:S03]  /*e2a0*/  FMUL.FTZ R5, R69, c[0x0][0x23c] ;  /* 0x00008f0045057a20 */ /* 0x000fc60000410000 */
[----:B------:R-:W-:Y:S02]  /*e2b0*/  LOP3.LUT R4, R3, 0xffff, RZ, 0xc0, !PT ;  /* 0x0000ffff03047812 */ /* 0x000fe400078ec0ff */
[----:B------:R-:W-:Y:S02]  /*e2c0*/  FSEL R10, R5, RZ, P0 ;  /* 0x000000ff050a7208 */ /* 0x000fe40000000000 */
[--C-:B------:R-:W-:Y:S02]  /*e2d0*/  SHF.R.U32.HI R5, RZ, 0x10, R3.reuse ;  /* 0x00000010ff057819 */ /* 0x100fe40000011603 */
[----:B------:R-:W-:Y:S02]  /*e2e0*/  LOP3.LUT R26, R3, 0xff, RZ, 0xc0, !PT ;  /* 0x000000ff031a7812 */ /* 0x000fe400078ec0ff */
[----:B------:R-:W-:Y:S02]  /*e2f0*/  SHF.R.U32.HI R7, RZ, 0x18, R3 ;  /* 0x00000018ff077819 */ /* 0x000fe40000011603 */
[----:B------:R-:W-:-:S02]  /*e300*/  LOP3.LUT R3, R5, 0xff, RZ, 0xc0, !PT ;  /* 0x000000ff05037812 */ /* 0x000fc400078ec0ff */
[----:B------:R-:W-:Y:S02]  /*e310*/  FSEL R5, R70, RZ, P1 ;  /* 0x000000ff46057208 */ /* 0x000fe40000800000 */
[-C--:B------:R-:W-:Y:S02]  /*e320*/  ISETP.GE.AND P1, PT, R2, R205.reuse, PT ;  /* 0x000000cd0200720c */ /* 0x080fe40003f26270 */
[----:B-1----:R-:W-:Y:S01]  /*e330*/  SHF.R.U32.HI R6, RZ, 0x8, R4 ;  /* 0x00000008ff067819 */ /* 0x002fe20000011604 */
[--C-:B------:R-:W-:Y:S01]  /*e340*/  FFMA.FTZ R4, R32, c[0x0][0x23c], -R10.reuse ;  /* 0x00008f0020047a23 */ /* 0x100fe2000001080a */
[-C--:B------:R-:W-:Y:S02]  /*e350*/  ISETP.LT.OR P4, PT, R2, R202.reuse, P1 ;  /* 0x000000ca0200720c */ /* 0x080fe40000f81670 */
[----:B------:R-:W-:Y:S01]  /*e360*/  ISETP.GE.AND P1, PT, R25, R205, PT ;  /* 0x000000cd1900720c */ /* 0x000fe20003f26270 */
[----:B------:R1:W-:Y:S01]  /*e370*/  MUFU.EX2 R245, R4 ;  /* 0x0000000400f57308 */ /* 0x0003e20000000800 */
[----:B------:R-:W-:Y:S01]  /*e380*/  PRMT R27, R3, 0x5410, R7 ;  /* 0x00005410031b7816 */ /* 0x000fe20000000007 */
[----:B------:R-:W-:Y:S01]  /*e390*/  FFMA.FTZ R3, R34, c[0x0][0x23c], -R10 ;  /* 0x00008f0022037a23 */ /* 0x000fe2000001080a */
[----:B------:R-:W-:-:S02]  /*e3a0*/  ISETP.LT.OR P3, PT, R25, R202, P1 ;  /* 0x000000ca1900720c */ /* 0x000fc40000f61670 */
[----:B------:R-:W-:Y:S02]  /*e3b0*/  ISETP.GE.AND P1, PT, R24, R205, PT ;  /* 0x000000cd1800720c */ /* 0x000fe40003f26270 */
[----:B------:R-:W-:Y:S01]  /*e3c0*/  PRMT R28, R26, 0x5410, R6 ;  /* 0x000054101a1c7816 */ /* 0x000fe20000000006 */
[----:B------:R2:W4:Y:S01]  /*e3d0*/  MUFU.EX2 R244, R3 ;  /* 0x0000000300f47308 */ /* 0x0005220000000800 */
[----:B------:R-:W-:Y:S01]  /*e3e0*/  ISETP.LT.OR P6, PT, R24, R202, P1 ;  /* 0x000000ca1800720c */ /* 0x000fe20000fc1670 */
[----:B------:R-:W-:Y:S01]  /*e3f0*/  FADD.FTZ R26, R222, -R5 ;  /* 0x80000005de1a7221 */ /* 0x000fe20000010000 */
[----:B---3--:R-:W-:Y:S02]  /*e400*/  F2FP.BF16.PACK_AB R6, R246, R247 ;  /* 0x000000f7f606723e */ /* 0x008fe400000010ff */
[----:B------:R-:W-:Y:S02]  /*e410*/  ISETP.GE.AND P1, PT, R23, R205, PT ;  /* 0x000000cd1700720c */ /* 0x000fe40003f26270 */
[----:B-1----:R-:W-:-:S02]  /*e420*/  FSEL R4, R69, RZ, P0 ;  /* 0x000000ff45047208 */ /* 0x002fc40000000000 */
[----:B------:R-:W-:-:S03]  /*e430*/  ISETP.GE.AND P0, PT, R2, R204, PT ;  /* 0x000000cc0200720c */ /* 0x000fc60003f06270 */
[----:B------:R-:W-:Y:S01]  /*e440*/  FADD.FTZ R5, R221, -R4 ;  /* 0x80000004dd057221 */ /* 0x000fe20000010000 */
[-C--:B------:R-:W-:Y:S01]  /*e450*/  ISETP.LT.OR P2, PT, R2, R201.reuse, P0 ;  /* 0x000000c90200720c */ /* 0x080fe20000741670 */
[--C-:B------:R-:W-:Y:S01]  /*e460*/  FFMA.FTZ R4, R37, c[0x0][0x23c], -R10.reuse ;  /* 0x00008f0025047a23 */ /* 0x100fe2000001080a */
[-C--:B------:R-:W-:Y:S01]  /*e470*/  ISETP.GE.AND P0, PT, R25, R204.reuse, PT ;  /* 0x000000cc1900720c */ /* 0x080fe20003f06270 */
[----:B--2---:R-:W-:Y:S01]  /*e480*/  FFMA.FTZ R3, R33, c[0x0][0x23c], -R10 ;  /* 0x00008f0021037a23 */ /* 0x004fe2000001080a */
[----:B------:R-:W-:Y:S01]  /*e490*/  @P6 LOP3.LUT R0, R0, 0x1, RZ, 0xfc, !PT ;  /* 0x0000000100006812 */ /* 0x000fe200078efcff */
[----:B------:R1:W-:Y:S01]  /*e4a0*/  MUFU.EX2 R221, R4 ;  /* 0x0000000400dd7308 */ /* 0x0003e20000000800 */
[----:B------:R-:W-:Y:S02]  /*e4b0*/  ISETP.LT.OR P5, PT, R25, R201, P0 ;  /* 0x000000c91900720c */ /* 0x000fe400007a1670 */
[----:B------:R-:W-:Y:S02]  /*e4c0*/  ISETP.GE.AND P0, PT, R24, R204, PT ;  /* 0x000000cc1800720c */ /* 0x000fe40003f06270 */
[----:B------:R-:W-:-:S02]  /*e4d0*/  LOP3.LUT R0, R0, 0xfffffffd, RZ, 0xc0, !PT ;  /* 0xfffffffd00007812 */ /* 0x000fc400078ec0ff */
[----:B------:R-:W-:Y:S01]  /*e4e0*/  ISETP.LT.OR P0, PT, R24, R201, P0 ;  /* 0x000000c91800720c */ /* 0x000fe20000701670 */
[----:B------:R2:W-:Y:S01]  /*e4f0*/  MUFU.EX2 R222, R3 ;  /* 0x0000000300de7308 */ /* 0x0005e20000000800 */
[----:B------:R-:W-:Y:S02]  /*e500*/  FSEL R24, R168, -INF , !P4 ;  /* 0xff800000a8187808 */ /* 0x000fe40006000000 */
[----:B----4-:R-:W-:Y:S02]  /*e510*/  F2FP.BF16.PACK_AB R7, R244, R245 ;  /* 0x000000f5f407723e */ /* 0x010fe400000010ff */
[----:B------:R-:W-:Y:S02]  /*e520*/  ISETP.LT.OR P6, PT, R23, R202, P1 ;  /* 0x000000ca1700720c */ /* 0x000fe40000fc1670 */
[----:B------:R-:W-:Y:S01]  /*e530*/  ISETP.GE.AND P1, PT, R22, R205, PT ;  /* 0x000000cd1600720c */ /* 0x000fe20003f26270 */
[----:B-1----:R-:W-:Y:S01]  /*e540*/  FMUL.FTZ R4, R26, c[0x0][0x23c] ;  /* 0x00008f001a047a20 */ /* 0x002fe20000410000 */
[----:B------:R-:W-:-:S02]  /*e550*/  FSEL R25, R170, -INF , !P2 ;  /* 0xff800000aa197808 */ /* 0x000fc40005000000 */
[----:B------:R-:W-:Y:S01]  /*e560*/  ISETP.LT.OR P2, PT, R22, R202, P1 ;  /* 0x000000ca1600720c */ /* 0x000fe20000f41670 */
[----:B------:R1:W3:Y:S01]  /*e570*/  MUFU.EX2 R153, R4 ;  /* 0x0000000400997308 */ /* 0x0002e20000000800 */
[----:B------:R-:W-:Y:S02]  /*e580*/  @P0 LOP3.LUT R0, R0, 0x2, RZ, 0xfc, !PT ;  /* 0x0000000200000812 */ /* 0x000fe400078efcff */
[C---:B------:R-:W-:Y:S01]  /*e590*/  ISETP.GE.AND P0, PT, R23.reuse, R204, PT ;  /* 0x000000cc1700720c */ /* 0x040fe20003f06270 */
[--C-:B--2---:R-:W-:Y:S01]  /*e5a0*/  HSET2.LE.AND R3, R31, R208.reuse, PT ;  /* 0x000000d01f037233 */ /* 0x104fe20003803000 */
[C---:B------:R-:W-:Y:S02]  /*e5b0*/  LOP3.LUT P4, RZ, R0.reuse, 0x1, RZ, 0xc0, !PT ;  /* 0x0000000100ff7812 */ /* 0x040fe4000788c0ff */
[----:B------:R-:W-:Y:S02]  /*e5c0*/  ISETP.LT.OR P0, PT, R23, R201, P0 ;  /* 0x000000c91700720c */ /* 0x000fe40000701670 */
[----:B------:R-:W-:Y:S01]  /*e5d0*/  LOP3.LUT R6, R3, R6, RZ, 0xc0, !PT ;  /* 0x0000000603067212 */ /* 0x000fe200078ec0ff */
[----:B------:R-:W-:Y:S01]  /*e5e0*/  HSET2.LE.AND R3, R29, R208, PT ;  /* 0x000000d01d037233 */ /* 0x000fe20003803000 */
[----:B------:R-:W-:-:S02]  /*e5f0*/  LOP3.LUT R0, R0, 0xffffffef, RZ, 0xc0, !PT ;  /* 0xffffffef00007812 */ /* 0x000fc400078ec0ff */
[----:B------:R-:W-:Y:S02]  /*e600*/  FSEL R23, R169, -INF , !P3 ;  /* 0xff800000a9177808 */ /* 0x000fe40005800000 */
[----:B------:R-:W-:Y:S01]  /*e610*/  LOP3.LUT R7, R3, R7, RZ, 0xc0, !PT ;  /* 0x0000000703077212 */ /* 0x000fe200078ec0ff */
[----:B------:R-:W-:Y:S01]  /*e620*/  FMUL.FTZ R3, R5, c[0x0][0x23c] ;  /* 0x00008f0005037a20 */ /* 0x000fe20000410000 */
[----:B-1----:R-:W-:Y:S01]  /*e630*/  F2FP.BF16.PACK_AB R4, R248, R249 ;  /* 0x000000f9f804723e */ /* 0x002fe200000010ff */
[----:B---3--:R-:W-:Y:S01]  /*e640*/  FMUL.FTZ R112, R112, R153 ;  /* 0x0000009970707220 */ /* 0x008fe20000410000 */
[----:B------:R-:W-:Y:S01]  /*e650*/  ISETP.GE.AND P1, PT, R21, R205, PT ;  /* 0x000000cd1500720c */ /* 0x000fe20003f26270 */
[----:B------:R1:W2:Y:S01]  /*e660*/  MUFU.EX2 R152, R3 ;  /* 0x0000000300987308 */ /* 0x0002a20000000800 */
[----:B------:R-:W-:Y:S01]  /*e670*/  @P0 LOP3.LUT R0, R0, 0x10, RZ, 0xfc, !PT ;  /* 0x0000001000000812 */ /* 0x000fe200078efcff */
[-C--:B------:R-:W-:Y:S01]  /*e680*/  FMUL.FTZ R113, R113, R153.reuse ;  /* 0x0000009971717220 */ /* 0x080fe20000410000 */
[----:B------:R-:W-:Y:S01]  /*e690*/  ISETP.GE.AND P0, PT, R22, R204, PT ;  /* 0x000000cc1600720c */ /* 0x000fe20003f06270 */
[-C--:B------:R-:W-:Y:S01]  /*e6a0*/  FMUL.FTZ R128, R128, R153.reuse ;  /* 0x0000009980807220 */ /* 0x080fe20000410000 */
[----:B------:R-:W-:Y:S01]  /*e6b0*/  LOP3.LUT P3, RZ, R0, 0x10, RZ, 0xc0, !PT ;  /* 0x0000001000ff7812 */ /* 0x000fe2000786c0ff */
[----:B------:R-:W-:Y:S01]  /*e6c0*/  FMUL.FTZ R129, R129, R153 ;  /* 0x0000009981817220 */ /* 0x000fe20000410000 */
[----:B------:R-:W-:Y:S01]  /*e6d0*/  ISETP.LT.OR P0, PT, R22, R201, P0 ;  /* 0x000000c91600720c */ /* 0x000fe20000701670 */
[-C--:B------:R-:W-:Y:S01]  /*e6e0*/  FMUL.FTZ R132, R132, R153.reuse ;  /* 0x0000009984847220 */ /* 0x080fe20000410000 */
[----:B------:R-:W-:Y:S01]  /*e6f0*/  FSEL R22, R164, -INF , !P4 ;  /* 0xff800000a4167808 */ /* 0x000fe20006000000 */
[-C--:B------:R-:W-:Y:S01]  /*e700*/  FMUL.FTZ R133, R133, R153.reuse ;  /* 0x0000009985857220 */ /* 0x080fe20000410000 */
[----:B------:R-:W-:Y:S01]  /*e710*/  ISETP.LT.OR P4, PT, R21, R202, P1 ;  /* 0x000000ca1500720c */ /* 0x000fe20000f81670 */
[----:B------:R-:W-:Y:S01]  /*e720*/  FMUL.FTZ R80, R80, R153 ;  /* 0x0000009950507220 */ /* 0x000fe20000410000 */
[----:B------:R-:W-:Y:S01]  /*e730*/  ISETP.GE.AND P1, PT, R20, R205, PT ;  /* 0x000000cd1400720c */ /* 0x000fe20003f26270 */
[----:B------:R-:W-:Y:S01]  /*e740*/  FMUL.FTZ R81, R81, R153 ;  /* 0x0000009951517220 */ /* 0x000fe20000410000 */
[----:B------:R-:W-:Y:S01]  /*e750*/  FSEL R56, R56, -INF , !P2 ;  /* 0xff80000038387808 */ /* 0x000fe20005000000 */
[--C-:B-1----:R-:W-:Y:S01]  /*e760*/  HSET2.LE.AND R3, R28, R208.reuse, PT ;  /* 0x000000d01c037233 */ /* 0x102fe20003803000 */
[----:B------:R-:W-:Y:S01]  /*e770*/  F2FP.BF16.PACK_AB R5, R221, R222 ;  /* 0x000000dedd05723e */ /* 0x000fe200000010ff */
[-C--:B--2---:R-:W-:Y:S01]  /*e780*/  FMUL.FTZ R114, R114, R152.reuse ;  /* 0x0000009872727220 */ /* 0x084fe20000410000 */
[----:B------:R-:W-:Y:S01]  /*e790*/  FSEL R41, R57, -INF , !P4 ;  /* 0xff80000039297808 */ /* 0x000fe20006000000 */
[----:B------:R-:W-:Y:S01]  /*e7a0*/  FMUL.FTZ R115, R115, R152 ;  /* 0x0000009873737220 */ /* 0x000fe20000410000 */
[----:B------:R-:W-:Y:S01]  /*e7b0*/  LOP3.LUT R4, R3, R4, RZ, 0xc0, !PT ;  /* 0x0000000403047212 */ /* 0x000fe200078ec0ff */
[----:B------:R-:W-:Y:S01]  /*e7c0*/  HSET2.LE.AND R3, R27, R208, PT ;  /* 0x000000d01b037233 */ /* 0x000fe20003803000 */
[----:B------:R-:W-:Y:S01]  /*e7d0*/  FSEL R27, R171, -INF , !P5 ;  /* 0xff800000ab1b7808 */ /* 0x000fe20006800000 */
[-C--:B------:R-:W-:Y:S01]  /*e7e0*/  FMUL.FTZ R130, R130, R152.reuse ;  /* 0x0000009882827220 */ /* 0x080fe20000410000 */
[C---:B------:R-:W-:Y:S01]  /*e7f0*/  LOP3.LUT P5, RZ, R0.reuse, 0x2, RZ, 0xc0, !PT ;  /* 0x0000000200ff7812 */ /* 0x040fe200078ac0ff */
[-C--:B------:R-:W-:Y:S01]  /*e800*/  FMUL.FTZ R131, R131, R152.reuse ;  /* 0x0000009883837220 */ /* 0x080fe20000410000 */
[----:B------:R-:W-:Y:S01]  /*e810*/  LOP3.LUT R0, R0, 0xfffffff7, RZ, 0xc0, !PT ;  /* 0xfffffff700007812 */ /* 0x000fe200078ec0ff */
[----:B------:R-:W1:Y:S01]  /*e820*/  LDSM.16.MT88.4 R28, [R188+0x6000] ;  /* 0x00600000bc1c783b */ /* 0x000e620000004200 */
[----:B------:R-:W-:Y:S01]  /*e830*/  FSEL R26, R166, -INF , !P5 ;  /* 0xff800000a61a7808 */ /* 0x000fe20006800000 */
[-C--:B------:R-:W-:Y:S01]  /*e840*/  FMUL.FTZ R134, R134, R152.reuse ;  /* 0x0000009886867220 */ /* 0x080fe20000410000 */
[----:B------:R-:W-:Y:S01]  /*e850*/  @P0 LOP3.LUT R0, R0, 0x8, RZ, 0xfc, !PT ;  /* 0x0000000800000812 */ /* 0x000fe200078efcff */
[----:B------:R-:W-:Y:S01]  /*e860*/  FMUL.FTZ R135, R135, R152 ;  /* 0x0000009887877220 */ /* 0x000fe20000410000 */
[----:B------:R-:W-:Y:S01]  /*e870*/  ISETP.GE.AND P0, PT, R21, R204, PT ;  /* 0x000000cc1500720c */ /* 0x000fe20003f06270 */
[-C--:B------:R-:W-:Y:S01]  /*e880*/  FMUL.FTZ R82, R82, R152.reuse ;  /* 0x0000009852527220 */ /* 0x080fe20000410000 */
[----:B------:R-:W-:Y:S01]  /*e890*/  LOP3.LUT R0, R0, 0xfffffffb, RZ, 0xc0, !PT ;  /* 0xfffffffb00007812 */ /* 0x000fe200078ec0ff */
        /* <DEDUP_REMOVED lines=8> */
[-C--:B------:R-:W-:Y:S01]  /*e920*/  FMUL.FTZ R86, R86, R152.reuse ;  /* 0x0000009856567220 */ /* 0x080fe20000410000 */
[----:B------:R-:W-:Y:S01]  /*e930*/  LOP3.LUT R5, R3, R5, RZ, 0xc0, !PT ;  /* 0x0000000503057212 */ /* 0x000fe200078ec0ff */
[----:B------:R-:W-:Y:S01]  /*e940*/  FMUL.FTZ R87, R87, R152 ;  /* 0x0000009857577220 */ /* 0x000fe20000410000 */
[----:B------:R-:W-:Y:S01]  /*e950*/  FSEL R35, R160, -INF , !P5 ;  /* 0xff800000a0237808 */ /* 0x000fe20006800000 */
[----:B------:R-:W-:-:S02]  /*e960*/  FMUL.FTZ R97, R97, R153 ;  /* 0x0000009961617220 */ /* 0x000fc40000410000 */
[----:B------:R-:W-:Y:S01]  /*e970*/  @P0 LOP3.LUT R0, R0, 0x4, RZ, 0xfc, !PT ;  /* 0x0000000400000812 */ /* 0x000fe200078efcff */
[-C--:B------:R-:W-:Y:S01]  /*e980*/  FMUL.FTZ R100, R100, R153.reuse ;  /* 0x0000009964647220 */ /* 0x080fe20000410000 */
[----:B------:R-:W-:Y:S01]  /*e990*/  ISETP.GE.AND P0, PT, R20, R204, PT ;  /* 0x000000cc1400720c */ /* 0x000fe20003f06270 */
[C---:B------:R-:W-:Y:S01]  /*e9a0*/  HMMA.16816.F32.BF16 R216, R4.reuse, R48, R112 ;  /* 0x0000003004d8723c */ /* 0x040fe20000041870 */
[----:B------:R-:W-:Y:S01]  /*e9b0*/  LOP3.LUT P6, RZ, R0, 0x8, RZ, 0xc0, !PT ;  /* 0x0000000800ff7812 */ /* 0x000fe200078cc0ff */
[----:B------:R-:W-:Y:S01]  /*e9c0*/  FMUL.FTZ R101, R101, R153 ;  /* 0x0000009965657220 */ /* 0x000fe20000410000 */
[----:B------:R-:W-:Y:S01]  /*e9d0*/  ISETP.LT.OR P0, PT, R20, R201, P0 ;  /* 0x000000c91400720c */ /* 0x000fe20000701670 */
[-C--:B------:R-:W-:Y:S01]  /*e9e0*/  FMUL.FTZ R98, R98, R152.reuse ;  /* 0x0000009862627220 */ /* 0x080fe20000410000 */
[----:B------:R-:W-:Y:S01]  /*e9f0*/  LOP3.LUT R0, R0, 0xfffffffd, RZ, 0xc0, !PT ;  /* 0xfffffffd00007812 */ /* 0x000fe200078ec0ff */
[----:B------:R-:W-:Y:S01]  /*ea00*/  FMUL.FTZ R99, R99, R152 ;  /* 0x0000009863637220 */ /* 0x000fe20000410000 */
[----:B------:R-:W-:Y:S01]  /*ea10*/  FSEL R20, R167, -INF , !P3 ;  /* 0xff800000a7147808 */ /* 0x000fe20005800000 */
[----:B------:R-:W-:Y:S01]  /*ea20*/  IMAD.MOV.U32 R113, RZ, RZ, R212 ;  /* 0x000000ffff717224 */ /* 0x000fe200078e00d4 */
[----:B------:R-:W-:Y:S01]  /*ea30*/  ISETP.LT.OR P3, PT, R19, R202, P1 ;  /* 0x000000ca1300720c */ /* 0x000fe20000f61670 */
[C---:B------:R-:W-:Y:S01]  /*ea40*/  HMMA.16816.F32.BF16 R212, R4.reuse, R60, R128 ;  /* 0x0000003c04d4723c */ /* 0x040fe20000041880 */
[----:B------:R-:W-:Y:S01]  /*ea50*/  ISETP.GE.AND P1, PT, R18, R205, PT ;  /* 0x000000cd1200720c */ /* 0x000fe20003f26270 */
[-C--:B------:R-:W-:Y:S01]  /*ea60*/  FMUL.FTZ R102, R102, R152.reuse ;  /* 0x0000009866667220 */ /* 0x080fe20000410000 */
[----:B------:R-:W-:Y:S01]  /*ea70*/  FSEL R58, R58, -INF , !P6 ;  /* 0xff8000003a3a7808 */ /* 0x000fe20007000000 */
[----:B------:R-:W-:Y:S01]  /*ea80*/  FMUL.FTZ R103, R103, R152 ;  /* 0x0000009867677220 */ /* 0x000fe20000410000 */
[----:B------:R-:W-:Y:S01]  /*ea90*/  ISETP.LT.OR P2, PT, R18, R202, P1 ;  /* 0x000000ca1200720c */ /* 0x000fe20000f41670 */
[-C--:B------:R-:W-:Y:S01]  /*eaa0*/  FMUL.FTZ R116, R116, R153.reuse ;  /* 0x0000009974747220 */ /* 0x080fe20000410000 */
[----:B------:R-:W-:Y:S01]  /*eab0*/  @P0 LOP3.LUT R0, R0, 0x2, RZ, 0xfc, !PT ;  /* 0x0000000200000812 */ /* 0x000fe200078efcff */
[C---:B------:R-:W-:Y:S01]  /*eac0*/  HMMA.16816.F32.BF16 R148, R4.reuse, R62, R132 ;  /* 0x0000003e0494723c */ /* 0x040fe20000041884 */
[----:B------:R-:W-:Y:S01]  /*ead0*/  ISETP.GE.AND P0, PT, R19, R204, PT ;  /* 0x000000cc1300720c */ /* 0x000fe20003f06270 */
[----:B------:R-:W-:Y:S01]  /*eae0*/  FMUL.FTZ R117, R117, R153 ;  /* 0x0000009975757220 */ /* 0x000fe20000410000 */
[----:B------:R-:W-:Y:S01]  /*eaf0*/  LOP3.LUT R0, R0, 0xfffffffe, RZ, 0xc0, !PT ;  /* 0xfffffffe00007812 */ /* 0x000fe200078ec0ff */
[-C--:B------:R-:W-:Y:S01]  /*eb00*/  FMUL.FTZ R118, R118, R152.reuse ;  /* 0x0000009876767220 */ /* 0x080fe20000410000 */
[----:B------:R-:W-:Y:S01]  /*eb10*/  ISETP.LT.OR P0, PT, R19, R201, P0 ;  /* 0x000000c91300720c */ /* 0x000fe20000701670 */
[----:B------:R-:W-:Y:S01]  /*eb20*/  FMUL.FTZ R119, R119, R152 ;  /* 0x0000009877777220 */ /* 0x000fe20000410000 */
[----:B------:R-:W-:Y:S01]  /*eb30*/  FSEL R34, R161, -INF , !P3 ;  /* 0xff800000a1227808 */ /* 0x000fe20005800000 */
[----:B------:R-:W-:Y:S01]  /*eb40*/  HMMA.16816.F32.BF16 R236, R4, R44, R80 ;  /* 0x0000002c04ec723c */ /* 0x000fe20000041850 */
[----:B------:R-:W-:Y:S01]  /*eb50*/  FSEL R75, R156, -INF , !P2 ;  /* 0xff8000009c4b7808 */ /* 0x000fe20005000000 */
[C---:B------:R-:W-:Y:S01]  /*eb60*/  IMAD.WIDE.U32 R114, R251.reuse, -0x326172a9, RZ ;  /* 0xcd9e8d57fb727825 */ /* 0x040fe200078e00ff */
[----:B------:R-:W-:-:S03]  /*eb70*/  IADD3 R156, R251, 0x4, RZ ;  /* 0x00000004fb9c7810 */ /* 0x000fc60007ffe0ff */
[----:B------:R-:W-:Y:S02]  /*eb80*/  IMAD.MOV.U32 R131, RZ, RZ, R71 ;  /* 0x000000ffff837224 */ /* 0x000fe400078e0047 */
[C---:B------:R-:W-:Y:S01]  /*eb90*/  HMMA.16816.F32.BF16 R84, R4.reuse, R46, R84 ;  /* 0x0000002e0454723c */ /* 0x040fe20000041854 */
[----:B------:R-:W-:Y:S01]  /*eba0*/  IMAD.MOV.U32 R135, RZ, RZ, R252 ;  /* 0x000000ffff877224 */ /* 0x000fe200078e00fc */
[----:B------:R-:W-:Y:S02]  /*ebb0*/  @P0 LOP3.LUT R0, R0, 0x1, RZ, 0xfc, !PT ;  /* 0x0000000100000812 */ /* 0x000fe400078efcff */
[-C--:B------:R-:W-:Y:S02]  /*ebc0*/  ISETP.GE.AND P0, PT, R18, R204.reuse, PT ;  /* 0x000000cc1200720c */ /* 0x080fe40003f06270 */
[----:B------:R-:W-:Y:S02]  /*ebd0*/  LOP3.LUT P1, RZ, R0, 0x4, RZ, 0xc0, !PT ;  /* 0x0000000400ff7812 */ /* 0x000fe4000782c0ff */
[----:B------:R-:W-:Y:S01]  /*ebe0*/  ISETP.LT.OR P6, PT, R18, R201, P0 ;  /* 0x000000c91200720c */ /* 0x000fe200007c1670 */
[----:B-1----:R-:W-:Y:S01]  /*ebf0*/  HMMA.16816.F32.BF16 R96, R4, R28, R96 ;  /* 0x0000001c0460723c */ /* 0x002fe20000041860 */
[----:B------:R-:W-:-:S02]  /*ec00*/  ISETP.GE.AND P0, PT, R17, R204, PT ;  /* 0x000000cc1100720c */ /* 0x000fc40003f06270 */
[----:B------:R-:W-:Y:S02]  /*ec10*/  FSEL R64, R59, -INF , !P1 ;  /* 0xff8000003b407808 */ /* 0x000fe40004800000 */
[C---:B------:R-:W-:Y:S02]  /*ec20*/  ISETP.GE.AND P1, PT, R17.reuse, R205, PT ;  /* 0x000000cd1100720c */ /* 0x040fe40003f26270 */
[C---:B------:R-:W-:Y:S01]  /*ec30*/  ISETP.LT.OR P0, PT, R17.reuse, R201, P0 ;  /* 0x000000c91100720c */ /* 0x040fe20000701670 */
[----:B------:R-:W-:Y:S01]  /*ec40*/  HMMA.16816.F32.BF16 R80, R4, R30, R100 ;  /* 0x0000001e0450723c */ /* 0x000fe20000041864 */
[----:B------:R-:W-:Y:S02]  /*ec50*/  ISETP.LT.OR P5, PT, R17, R202, P1 ;  /* 0x000000ca1100720c */ /* 0x000fe40000fa1670 */
[C---:B------:R-:W-:Y:S02]  /*ec60*/  LOP3.LUT P4, RZ, R0.reuse, 0x1, RZ, 0xc0, !PT ;  /* 0x0000000100ff7812 */ /* 0x040fe4000788c0ff */
[----:B------:R-:W-:-:S02]  /*ec70*/  LOP3.LUT P1, RZ, R0, 0x2, RZ, 0xc0, !PT ;  /* 0x0000000200ff7812 */ /* 0x000fc4000782c0ff */
[----:B------:R-:W-:Y:S01]  /*ec80*/  P2R R0, PR, RZ, 0x1 ;  /* 0x00000001ff007803 */ /* 0x000fe20000000000 */
[----:B------:R-:W-:Y:S01]  /*ec90*/  HMMA.16816.F32.BF16 R116, R4, R50, R116 ;  /* 0x000000320474723c */ /* 0x000fe20000041874 */
[----:B------:R-:W-:Y:S02]  /*eca0*/  ISETP.GE.AND P0, PT, R16, R204, PT ;  /* 0x000000cc1000720c */ /* 0x000fe40003f06270 */
[----:B------:R-:W-:Y:S01]  /*ecb0*/  FSEL R112, R157, -INF , !P5 ;  /* 0xff8000009d707808 */ /* 0x000fe20006800000 */
[----:B------:R-:W-:Y:S01]  /*ecc0*/  IMAD.WIDE.U32 R156, R156, -0x326172a9, RZ ;  /* 0xcd9e8d579c9c7825 */ /* 0x000fe200078e00ff */
[----:B------:R-:W-:Y:S02]  /*ecd0*/  ISETP.NE.AND P5, PT, R0, RZ, PT ;  /* 0x000000ff0000720c */ /* 0x000fe40003fa5270 */
[----:B------:R-:W-:Y:S02]  /*ece0*/  FMNMX.FTZ R0, R224, R24, !PT ;  /* 0x00000018e0007209 */ /* 0x000fe40007810000 */
[----:B------:R-:W-:-:S02]  /*ecf0*/  ISETP.LT.OR P0, PT, R16, R201, P0 ;  /* 0x000000c91000720c */ /* 0x000fc40000701670 */
[----:B------:R-:W-:Y:S02]  /*ed00*/  FSEL R57, R162, -INF , !P1 ;  /* 0xff800000a2397808 */ /* 0x000fe40004800000 */
[----:B------:R-:W-:Y:S02]  /*ed10*/  FMNMX.FTZ R0, R23, R0, !PT ;  /* 0x0000000017007209 */ /* 0x000fe40007810000 */
[----:B------:R-:W-:Y:S02]  /*ed20*/  ISETP.GE.AND P1, PT, R16, R205, PT ;  /* 0x000000cd1000720c */ /* 0x000fe40003f26270 */
[----:B------:R-:W-:Y:S02]  /*ed30*/  P2R R3, PR, RZ, 0x1 ;  /* 0x00000001ff037803 */ /* 0x000fe40000000000 */
[----:B------:R-:W-:Y:S02]  /*ed40*/  ISETP.GE.AND P0, PT, R15, R204, PT ;  /* 0x000000cc0f00720c */ /* 0x000fe40003f06270 */
[----:B------:R-:W-:-:S02]  /*ed50*/  FMNMX.FTZ R0, R22, R0, !PT ;  /* 0x0000000016007209 */ /* 0x000fc40007810000 */
[----:B------:R-:W-:Y:S02]  /*ed60*/  ISETP.LT.OR P3, PT, R16, R202, P1 ;  /* 0x000000ca1000720c */ /* 0x000fe40000f61670 */
[C---:B------:R-:W-:Y:S02]  /*ed70*/  ISETP.GE.AND P1, PT, R15.reuse, R205, PT ;  /* 0x000000cd0f00720c */ /* 0x040fe40003f26270 */
[----:B------:R-:W-:Y:S02]  /*ed80*/  ISETP.LT.OR P0, PT, R15, R201, P0 ;  /* 0x000000c90f00720c */ /* 0x000fe40000701670 */
[----:B------:R-:W-:Y:S02]  /*ed90*/  FMNMX.FTZ R0, R21, R0, !PT ;  /* 0x0000000015007209 */ /* 0x000fe40007810000 */
[----:B------:R-:W-:Y:S02]  /*eda0*/  FSEL R59, R163, -INF , !P4 ;  /* 0xff800000a33b7808 */ /* 0x000fe40006000000 */
[----:B------:R-:W-:-:S02]  /*edb0*/  ISETP.LT.OR P4, PT, R15, R202, P1 ;  /* 0x000000ca0f00720c */ /* 0x000fc40000f81670 */
[----:B------:R-:W-:Y:S02]  /*edc0*/  P2R R2, PR, RZ, 0x1 ;  /* 0x00000001ff027803 */ /* 0x000fe40000000000 */
[----:B------:R-:W-:Y:S02]  /*edd0*/  FMNMX.FTZ R0, R56, R0, !PT ;  /* 0x0000000038007209 */ /* 0x000fe40007810000 */
[----:B------:R-:W-:Y:S02]  /*ede0*/  FSEL R129, R177, -INF , !P4 ;  /* 0xff800000b1817808 */ /* 0x000fe40006000000 */
[----:B------:R-:W-:Y:S02]  /*edf0*/  ISETP.NE.AND P4, PT, R2, RZ, PT ;  /* 0x000000ff0200720c */ /* 0x000fe40003f85270 */
        /* <DEDUP_REMOVED lines=8> */
[-C--:B------:R-:W-:Y:S02]  /*ee80*/  ISETP.GE.AND P1, PT, R14, R205.reuse, PT ;  /* 0x000000cd0e00720c */ /* 0x080fe40003f26270 */
[----:B------:R-:W-:Y:S02]  /*ee90*/  FSEL R128, R176, -INF , !P3 ;  /* 0xff800000b0807808 */ /* 0x000fe40005800000 */
[----:B------:R-:W-:Y:S02]  /*eea0*/  FMNMX.FTZ R2, R112, R2, !PT ;  /* 0x0000000270027209 */ /* 0x000fe40007810000 */
[----:B------:R-:W-:Y:S02]  /*eeb0*/  FMNMX.FTZ R0, R58, R0, !PT ;  /* 0x000000003a007209 */ /* 0x000fe40007810000 */
[----:B------:R-:W-:Y:S02]  /*eec0*/  ISETP.LT.OR P2, PT, R14, R202, P1 ;  /* 0x000000ca0e00720c */ /* 0x000fe40000f41670 */
[----:B------:R-:W-:-:S02]  /*eed0*/  ISETP.GE.AND P1, PT, R11, R205, PT ;  /* 0x000000cd0b00720c */ /* 0x000fc40003f26270 */
[----:B------:R-:W-:Y:S02]  /*eee0*/  ISETP.GE.AND P0, PT, R14, R204, PT ;  /* 0x000000cc0e00720c */ /* 0x000fe40003f06270 */
[----:B------:R-:W-:Y:S02]  /*eef0*/  FMNMX.FTZ R2, R128, R2, !PT ;  /* 0x0000000280027209 */ /* 0x000fe40007810000 */
[----:B------:R-:W-:Y:S02]  /*ef00*/  FMNMX.FTZ R0, R64, R0, !PT ;  /* 0x0000000040007209 */ /* 0x000fe40007810000 */
[----:B------:R-:W-:Y:S02]  /*ef10*/  FSEL R130, R158, -INF , !P6 ;  /* 0xff8000009e827808 */ /* 0x000fe40007000000 */
[----:B------:R-:W-:Y:S02]  /*ef20*/  ISETP.LT.OR P3, PT, R11, R202, P1 ;  /* 0x000000ca0b00720c */ /* 0x000fe40000f61670 */
[----:B------:R-:W-:-:S02]  /*ef30*/  ISETP.LT.OR P6, PT, R14, R201, P0 ;  /* 0x000000c90e00720c */ /* 0x000fc400007c1670 */
[----:B------:R-:W-:Y:S02]  /*ef40*/  ISETP.GE.AND P1, PT, R8, R205, PT ;  /* 0x000000cd0800720c */ /* 0x000fe40003f26270 */
[----:B------:R-:W-:Y:S02]  /*ef50*/  FSEL R180, R180, -INF , !P2 ;  /* 0xff800000b4b47808 */ /* 0x000fe40005000000 */
[----:B------:R-:W-:Y:S02]  /*ef60*/  FMNMX.FTZ R2, R129, R2, !PT ;  /* 0x0000000281027209 */ /* 0x000fe40007810000 */
[----:B------:R-:W-:Y:S02]  /*ef70*/  ISETP.GE.AND P0, PT, R11, R204, PT ;  /* 0x000000cc0b00720c */ /* 0x000fe40003f06270 */
[----:B------:R-:W-:Y:S02]  /*ef80*/  FMNMX.FTZ R0, R57, R0, !PT ;  /* 0x0000000039007209 */ /* 0x000fe40007810000 */
[----:B------:R-:W-:-:S02]  /*ef90*/  FSEL R134, R159, -INF , !P5 ;  /* 0xff8000009f867808 */ /* 0x000fc40006800000 */
[----:B------:R-:W-:Y:S02]  /*efa0*/  ISETP.LT.OR P1, PT, R8, R202, P1 ;  /* 0x000000ca0800720c */ /* 0x000fe40000f21670 */
[----:B------:R-:W-:Y:S02]  /*efb0*/  FSEL R181, R181, -INF , !P3 ;  /* 0xff800000b5b57808 */ /* 0x000fe40005800000 */
[----:B------:R-:W-:Y:S02]  /*efc0*/  FMNMX.FTZ R2, R180, R2, !PT ;  /* 0x00000002b4027209 */ /* 0x000fe40007810000 */
[----:B------:R-:W-:Y:S02]  /*efd0*/  ISETP.LT.OR P5, PT, R11, R201, P0 ;  /* 0x000000c90b00720c */ /* 0x000fe400007a1670 */
[----:B------:R-:W-:Y:S02]  /*efe0*/  FMNMX.FTZ R0, R59, R0, !PT ;  /* 0x000000003b007209 */ /* 0x000fe40007810000 */
[----:B------:R-:W-:-:S02]  /*eff0*/  ISETP.GE.AND P0, PT, R8, R204, PT ;  /* 0x000000cc0800720c */ /* 0x000fc40003f06270 */
[----:B------:R-:W-:Y:S02]  /*f000*/  ISETP.NE.AND P3, PT, R3, RZ, PT ;  /* 0x000000ff0300720c */ /* 0x000fe40003f65270 */
[----:B------:R-:W-:Y:S02]  /*f010*/  FSEL R172, R172, -INF , !P1 ;  /* 0xff800000acac7808 */ /* 0x000fe40004800000 */
[----:B------:R-:W-:Y:S02]  /*f020*/  FMNMX.FTZ R2, R181, R2, !PT ;  /* 0x00000002b5027209 */ /* 0x000fe40007810000 */
[----:B------:R-:W-:Y:S02]  /*f030*/  FMNMX.FTZ R3, R130, R0, !PT ;  /* 0x0000000082037209 */ /* 0x000fe40007810000 */
[----:B------:R-:W-:Y:S02]  /*f040*/  ISETP.LT.OR P2, PT, R8, R201, P0 ;  /* 0x000000c90800720c */ /* 0x000fe40000741670 */
[----:B------:R-:W-:-:S02]  /*f050*/  ISETP.GE.AND P0, PT, R36, R205, PT ;  /* 0x000000cd2400720c */ /* 0x000fc40003f06270 */
[----:B------:R-:W-:Y:S02]  /*f060*/  FMNMX.FTZ R0, R172, R2, !PT ;  /* 0x00000002ac007209 */ /* 0x000fe40007810000 */
[----:B------:R-:W-:Y:S02]  /*f070*/  FSEL R132, R178, -INF , !P3 ;  /* 0xff800000b2847808 */ /* 0x000fe40005800000 */
[----:B------:R-:W-:Y:S02]  /*f080*/  FMNMX.FTZ R2, R134, R3, !PT ;  /* 0x0000000386027209 */ /* 0x000fe40007810000 */
[----:B------:R-:W-:Y:S02]  /*f090*/  ISETP.LT.OR P0, PT, R36, R202, P0 ;  /* 0x000000ca2400720c */ /* 0x000fe40000701670 */
[----:B------:R-:W-:Y:S02]  /*f0a0*/  FSEL R133, R179, -INF , !P4 ;  /* 0xff800000b3857808 */ /* 0x000fe40006000000 */
[----:B------:R-:W-:-:S02]  /*f0b0*/  FMNMX.FTZ R2, R132, R2, !PT ;  /* 0x0000000284027209 */ /* 0x000fc40007810000 */
[----:B------:R-:W-:Y:S02]  /*f0c0*/  FSEL R173, R173, -INF , !P0 ;  /* 0xff800000adad7808 */ /* 0x000fe40004000000 */
[----:B------:R-:W-:Y:S02]  /*f0d0*/  FSEL R182, R182, -INF , !P6 ;  /* 0xff800000b6b67808 */ /* 0x000fe40007000000 */
[----:B------:R-:W-:Y:S02]  /*f0e0*/  FMNMX.FTZ R2, R133, R2, !PT ;  /* 0x0000000285027209 */ /* 0x000fe40007810000 */
[----:B------:R-:W-:Y:S02]  /*f0f0*/  FMNMX.FTZ R0, R173, R0, !PT ;  /* 0x00000000ad007209 */ /* 0x000fe40007810000 */
[----:B------:R-:W-:Y:S02]  /*f100*/  ISETP.GE.AND P0, PT, R36, R204, PT ;  /* 0x000000cc2400720c */ /* 0x000fe40003f06270 */
[----:B------:R-:W-:Y:S01]  /*f110*/  FSEL R183, R183, -INF , !P5 ;  /* 0xff800000b7b77808 */ /* 0x000fe20006800000 */
[----:B------:R-:W1:Y:S01]  /*f120*/  SHFL.BFLY PT, R6, R0, 0x2, 0x1f ;  /* 0x0c401f0000067f89 */ /* 0x000e6200000e0000 */
[----:B------:R-:W-:-:S02]  /*f130*/  FMNMX.FTZ R2, R182, R2, !PT ;  /* 0x00000002b6027209 */ /* 0x000fc40007810000 */
[----:B------:R-:W-:Y:S02]  /*f140*/  ISETP.LT.OR P0, PT, R36, R201, P0 ;  /* 0x000000c92400720c */ /* 0x000fe40000701670 */
[----:B------:R-:W-:Y:S02]  /*f150*/  FSEL R174, R174, -INF , !P2 ;  /* 0xff800000aeae7808 */ /* 0x000fe40005000000 */
[----:B------:R-:W-:Y:S02]  /*f160*/  FMNMX.FTZ R2, R183, R2, !PT ;  /* 0x00000002b7027209 */ /* 0x000fe40007810000 */
[----:B------:R-:W-:Y:S02]  /*f170*/  FSEL R175, R175, -INF , !P0 ;  /* 0xff800000afaf7808 */ /* 0x000fe40004000000 */
[----:B------:R-:W-:Y:S02]  /*f180*/  FMNMX.FTZ R2, R174, R2, !PT ;  /* 0x00000002ae027209 */ /* 0x000fe40007810000 */
[----:B------:R-:W-:-:S02]  /*f190*/  LOP3.LUT R3, R13, UR15, R114, 0x96, !PT ;  /* 0x0000000f0d037c12 */ /* 0x000fc4000f8e9672 */
[----:B------:R-:W-:Y:S02]  /*f1a0*/  FMNMX.FTZ R4, R175, R2, !PT ;  /* 0x00000002af047209 */ /* 0x000fe40007810000 */
[----:B------:R-:W-:Y:S02]  /*f1b0*/  LOP3.LUT R2, R115, R250, RZ, 0x3c, !PT ;  /* 0x000000fa73027212 */ /* 0x000fe400078e3cff */
[----:B------:R-:W-:Y:S01]  /*f1c0*/  LOP3.LUT R5, R233, UR13, R12, 0x96, !PT ;  /* 0x0000000de9057c12 */ /* 0x000fe2000f8e960c */
[----:B------:R-:W2:Y:S01]  /*f1d0*/  SHFL.BFLY PT, R7, R4, 0x2, 0x1f ;  /* 0x0c401f0004077f89 */ /* 0x000ea200000e0000 */
[----:B------:R-:W-:Y:S01]  /*f1e0*/  LOP3.LUT R16, R39, UR7, R40, 0x96, !PT ;  /* 0x0000000727107c12 */ /* 0x000fe2000f8e9628 */
[----:B------:R-:W-:Y:S02]  /*f1f0*/  IMAD R74, R2, -0x2daee0ad, RZ ;  /* 0xd2511f53024a7824 */ /* 0x000fe400078e02ff */
[----:B------:R-:W-:Y:S01]  /*f200*/  IMAD.WIDE.U32 R2, R3, -0x2daee0ad, RZ ;  /* 0xd2511f5303027825 */ /* 0x000fe200078e00ff */
[----:B-1----:R-:W-:Y:S01]  /*f210*/  FMNMX.FTZ R0, R0, R6, !PT ;  /* 0x0000000600007209 */ /* 0x002fe20007810000 */
[----:B------:R-:W-:Y:S02]  /*f220*/  LDSM.16.MT88.4 R36, [R187+0x6800] ;  /* 0x00680000bb24783b */ /* 0x000fe40000004200 */
[----:B------:R-:W-:Y:S01]  /*f230*/  IMAD.WIDE.U32 R12, R5, -0x2daee0ad, RZ ;  /* 0xd2511f53050c7825 */ /* 0x000fe200078e00ff */
[----:B------:R-:W-:Y:S01]  /*f240*/  LOP3.LUT R3, R3, UR12, R74, 0x96, !PT ;  /* 0x0000000c03037c12 */ /* 0x000fe2000f8e964a */
[----:B------:R-:W1:Y:S03]  /*f250*/  SHFL.BFLY PT, R6, R0, 0x1, 0x1f ;  /* 0x0c201f0000067f89 */ /* 0x000e6600000e0000 */
[----:B------:R-:W-:Y:S01]  /*f260*/  LOP3.LUT R5, R13, UR10, R2, 0x96, !PT ;  /* 0x0000000a0d057c12 */ /* 0x000fe2000f8e9602 */
[----:B------:R-:W-:-:S04]  /*f270*/  IMAD.WIDE.U32 R2, R3, -0x326172a9, RZ ;  /* 0xcd9e8d5703027825 */ /* 0x000fc800078e00ff */
[----:B------:R-:W-:Y:S01]  /*f280*/  IMAD.WIDE.U32 R102, R5, -0x326172a9, RZ ;  /* 0xcd9e8d5705667825 */ /* 0x000fe200078e00ff */
[----:B------:R-:W-:-:S04]  /*f290*/  LOP3.LUT R3, R3, UR11, R232, 0x96, !PT ;  /* 0x0000000b03037c12 */ /* 0x000fc8000f8e96e8 */
[----:B------:R-:W-:Y:S01]  /*f2a0*/  LOP3.LUT R5, R103, UR9, R2, 0x96, !PT ;  /* 0x0000000967057c12 */ /* 0x000fe2000f8e9602 */
[----:B------:R-:W-:Y:S01]  /*f2b0*/  IMAD.WIDE.U32 R2, R3, -0x2daee0ad, RZ ;  /* 0xd2511f5303027825 */ /* 0x000fe200078e00ff */
[----:B--2---:R-:W-:-:S03]  /*f2c0*/  FMNMX.FTZ R4, R4, R7, !PT ;  /* 0x0000000704047209 */ /* 0x004fc60007810000 */
[----:B------:R-:W-:Y:S01]  /*f2d0*/  IMAD.WIDE.U32 R100, R5, -0x2daee0ad, RZ ;  /* 0xd2511f5305647825 */ /* 0x000fe200078e00ff */
[----:B------:R-:W-:Y:S01]  /*f2e0*/  LOP3.LUT R7, R3, UR8, R12, 0x96, !PT ;  /* 0x0000000803077c12 */ /* 0x000fe2000f8e960c */
[----:B------:R-:W2:Y:S03]  /*f2f0*/  SHFL.BFLY PT, R5, R4, 0x1, 0x1f ;  /* 0x0c201f0004057f89 */ /* 0x000ea600000e0000 */
[----:B------:R-:W-:Y:S01]  /*f300*/  LOP3.LUT R2, R101, UR6, R2, 0x96, !PT ;  /* 0x0000000665027c12 */ /* 0x000fe2000f8e9602 */
[----:B------:R-:W-:Y:S01]  /*f310*/  IMAD.WIDE.U32 R32, R7, -0x326172a9, RZ ;  /* 0xcd9e8d5707207825 */ /* 0x000fe200078e00ff */
[----:B-1----:R-:W-:-:S03]  /*f320*/  FMNMX.FTZ R72, R0, R6, !PT ;  /* 0x0000000600487209 */ /* 0x002fc60007810000 */
[----:B------:R-:W-:Y:S01]  /*f330*/  IMAD.WIDE.U32 R2, R2, -0x326172a9, RZ ;  /* 0xcd9e8d5702027825 */ /* 0x000fe200078e00ff */
[----:B------:R-:W-:-:S03]  /*f340*/  FSETP.NEU.FTZ.AND P1, PT, R72, -INF , PT ;  /* 0xff8000004800780b */ /* 0x000fc60003f3d000 */
[----:B------:R-:W-:Y:S01]  /*f350*/  FMUL.FTZ R0, R72, c[0x0][0x23c] ;  /* 0x00008f0048007a20 */ /* 0x000fe20000410000 */
[C---:B------:R-:W-:Y:S02]  /*f360*/  LOP3.LUT R6, R2.reuse, 0xffff, RZ, 0xc0, !PT ;  /* 0x0000ffff02067812 */ /* 0x040fe400078ec0ff */
[----:B------:R-:W-:Y:S02]  /*f370*/  LOP3.LUT R8, R2, 0xff, RZ, 0xc0, !PT ;  /* 0x000000ff02087812 */ /* 0x000fe400078ec0ff */
[----:B------:R-:W-:Y:S02]  /*f380*/  FSEL R0, R0, RZ, P1 ;  /* 0x000000ff00007208 */ /* 0x000fe40000800000 */
[----:B------:R-:W-:-:S04]  /*f390*/  SHF.R.U32.HI R6, RZ, 0x8, R6 ;  /* 0x00000008ff067819 */ /* 0x000fc80000011606 */
[----:B------:R-:W-:Y:S02]  /*f3a0*/  PRMT R12, R8, 0x5410, R6 ;  /* 0x00005410080c7816 */ /* 0x000fe40000000006 */
[----:B--2---:R-:W-:Y:S01]  /*f3b0*/  FMNMX.FTZ R71, R4, R5, !PT ;  /* 0x0000000504477209 */ /* 0x004fe20007810000 */
[----:B------:R-:W-:Y:S01]  /*f3c0*/  FFMA.FTZ R4, R24, c[0x0][0x23c], -R0 ;  /* 0x00008f0018047a23 */ /* 0x000fe20000010800 */
[--C-:B------:R-:W-:Y:S02]  /*f3d0*/  SHF.R.U32.HI R5, RZ, 0x10, R2.reuse ;  /* 0x00000010ff057819 */ /* 0x100fe40000011602 */
[----:B------:R-:W-:Y:S01]  /*f3e0*/  SHF.R.U32.HI R2, RZ, 0x18, R2 ;  /* 0x00000018ff027819 */ /* 0x000fe20000011602 */
[----:B------:R1:W-:Y:S01]  /*f3f0*/  MUFU.EX2 R170, R4 ;  /* 0x0000000400aa7308 */ /* 0x0003e20000000800 */
[----:B------:R-:W-:Y:S02]  /*f400*/  LOP3.LUT R5, R5, 0xff, RZ, 0xc0, !PT ;  /* 0x000000ff05057812 */ /* 0x000fe400078ec0ff */
[----:B------:R-:W-:-:S02]  /*f410*/  FSETP.NEU.FTZ.AND P0, PT, R71, -INF , PT ;  /* 0xff8000004700780b */ /* 0x000fc40003f1d000 */
        /* <DEDUP_REMOVED lines=25> */
[----:B------:R-:W-:Y:S02]  /*f5b0*/  FFMA.FTZ R2, R27, c[0x0][0x23c], -R8 ;  /* 0x00008f001b027a23 */ /* 0x000fe40000010808 */
[----:B------:R-:W-:Y:S02]  /*f5c0*/  LDSM.16.MT88.4 R24, [R188+0x6800] ;  /* 0x00680000bc18783b */ /* 0x000fe40000004200 */
[----:B------:R-:W-:Y:S01]  /*f5d0*/  FADD.FTZ R5, R223, -R3 ;  /* 0x80000003df057221 */ /* 0x000fe20000010000 */
[----:B--2---:R-:W-:Y:S01]  /*f5e0*/  F2FP.BF16.PACK_AB R3, R169, R252 ;  /* 0x000000fca903723e */ /* 0x004fe200000010ff */
[----:B------:R2:W-:Y:S01]  /*f5f0*/  MUFU.EX2 R166, R2 ;  /* 0x0000000200a67308 */ /* 0x0005e20000000800 */
[----:B------:R-:W-:-:S02]  /*f600*/  IMAD.MOV.U32 R223, RZ, RZ, R131 ;  /* 0x000000ffffdf7224 */ /* 0x000fc400078e0083 */
[----:B------:R-:W-:Y:S01]  /*f610*/  FMUL.FTZ R5, R5, c[0x0][0x23c] ;  /* 0x00008f0005057a20 */ /* 0x000fe20000410000 */
[----:B-1----:R-:W-:-:S04]  /*f620*/  FSEL R4, R72, RZ, P1 ;  /* 0x000000ff48047208 */ /* 0x002fc80000800000 */
[----:B------:R1:W4:Y:S01]  /*f630*/  MUFU.EX2 R65, R5 ;  /* 0x0000000500417308 */ /* 0x0003220000000800 */
[----:B------:R-:W-:Y:S02]  /*f640*/  FADD.FTZ R4, R224, -R4 ;  /* 0x80000004e0047221 */ /* 0x000fe40000010000 */
[----:B------:R-:W-:Y:S01]  /*f650*/  IMAD.MOV.U32 R224, RZ, RZ, R135 ;  /* 0x000000ffffe07224 */ /* 0x000fe200078e0087 */
[----:B--2---:R-:W-:Y:S01]  /*f660*/  HSET2.LE.AND R2, R12, R208, PT ;  /* 0x000000d00c027233 */ /* 0x004fe20003803000 */
[----:B------:R-:W-:-:S04]  /*f670*/  FMUL.FTZ R4, R4, c[0x0][0x23c] ;  /* 0x00008f0004047a20 */ /* 0x000fc80000410000 */
[----:B------:R-:W-:Y:S01]  /*f680*/  LOP3.LUT R14, R2, R3, RZ, 0xc0, !PT ;  /* 0x00000003020e7212 */ /* 0x000fe200078ec0ff */
[--C-:B------:R-:W-:Y:S01]  /*f690*/  HSET2.LE.AND R2, R11, R208.reuse, PT ;  /* 0x000000d00b027233 */ /* 0x100fe20003803000 */
[----:B---3--:R-:W-:Y:S01]  /*f6a0*/  F2FP.BF16.PACK_AB R3, R178, R179 ;  /* 0x000000b3b203723e */ /* 0x008fe200000010ff */
[----:B------:R2:W3:Y:S01]  /*f6b0*/  MUFU.EX2 R66, R4 ;  /* 0x0000000400427308 */ /* 0x0004e20000000800 */
[----:B-1----:R-:W-:Y:S02]  /*f6c0*/  FFMA.FTZ R5, R140, c[0x0][0x23c], -R9 ;  /* 0x00008f008c057a23 */ /* 0x002fe40000010809 */
[----:B------:R-:W-:Y:S01]  /*f6d0*/  LOP3.LUT R15, R2, R3, RZ, 0xc0, !PT ;  /* 0x00000003020f7212 */ /* 0x000fe200078ec0ff */
[--C-:B------:R-:W-:Y:S01]  /*f6e0*/  HSET2.LE.AND R2, R7, R208.reuse, PT ;  /* 0x000000d007027233 */ /* 0x100fe20003803000 */
[----:B------:R-:W-:Y:S01]  /*f6f0*/  F2FP.BF16.PACK_AB R3, R168, R170 ;  /* 0x000000aaa803723e */ /* 0x000fe200000010ff */
[----:B----4-:R-:W-:Y:S02]  /*f700*/  FMUL.FTZ R94, R94, R65 ;  /* 0x000000415e5e7220 */ /* 0x010fe40000410000 */
[----:B------:R1:W-:Y:S01]  /*f710*/  MUFU.EX2 R163, R5 ;  /* 0x0000000500a37308 */ /* 0x0003e20000000800 */
[----:B------:R-:W-:Y:S01]  /*f720*/  LOP3.LUT R12, R2, R3, RZ, 0xc0, !PT ;  /* 0x00000003020c7212 */ /* 0x000fe200078ec0ff */
[----:B------:R-:W-:Y:S01]  /*f730*/  HSET2.LE.AND R2, R6, R208, PT ;  /* 0x000000d006027233 */ /* 0x000fe20003803000 */
[----:B------:R-:W-:Y:S01]  /*f740*/  F2FP.BF16.PACK_AB R3, R166, R167 ;  /* 0x000000a7a603723e */ /* 0x000fe200000010ff */
[----:B------:R-:W-:-:S02]  /*f750*/  FMUL.FTZ R95, R95, R65 ;  /* 0x000000415f5f7220 */ /* 0x000fc40000410000 */
[----:B------:R-:W-:Y:S01]  /*f760*/  FMUL.FTZ R106, R106, R65 ;  /* 0x000000416a6a7220 */ /* 0x000fe20000410000 */
[----:B------:R-:W-:Y:S01]  /*f770*/  LOP3.LUT R13, R2, R3, RZ, 0xc0, !PT ;  /* 0x00000003020d7212 */ /* 0x000fe200078ec0ff */
[--C-:B------:R-:W-:Y:S02]  /*f780*/  FFMA.FTZ R2, R54, c[0x0][0x23c], -R9.reuse ;  /* 0x00008f0036027a23 */ /* 0x100fe40000010809 */
[--C-:B--2---:R-:W-:Y:S02]  /*f790*/  FFMA.FTZ R4, R55, c[0x0][0x23c], -R9.reuse ;  /* 0x00008f0037047a23 */ /* 0x104fe40000010809 */
[----:B------:R2:W-:Y:S01]  /*f7a0*/  MUFU.EX2 R165, R2 ;  /* 0x0000000200a57308 */ /* 0x0005e20000000800 */
[-C--:B---3--:R-:W-:Y:S02]  /*f7b0*/  FMUL.FTZ R92, R92, R66.reuse ;  /* 0x000000425c5c7220 */ /* 0x088fe40000410000 */
[----:B------:R-:W-:Y:S02]  /*f7c0*/  FMUL.FTZ R93, R93, R66 ;  /* 0x000000425d5d7220 */ /* 0x000fe40000410000 */
[----:B-1----:R-:W-:-:S02]  /*f7d0*/  FFMA.FTZ R5, R141, c[0x0][0x23c], -R9 ;  /* 0x00008f008d057a23 */ /* 0x002fc40000010809 */
[-C--:B------:R-:W-:Y:S01]  /*f7e0*/  FMUL.FTZ R104, R104, R66.reuse ;  /* 0x0000004268687220 */ /* 0x080fe20000410000 */
[----:B------:R1:W-:Y:S01]  /*f7f0*/  MUFU.EX2 R164, R4 ;  /* 0x0000000400a47308 */ /* 0x0003e20000000800 */
[-C--:B------:R-:W-:Y:S01]  /*f800*/  FMUL.FTZ R105, R105, R66.reuse ;  /* 0x0000004269697220 */ /* 0x080fe20000410000 */
[C---:B------:R-:W-:Y:S01]  /*f810*/  HMMA.16816.F32.BF16 R92, R12.reuse, R28, R92 ;  /* 0x0000001c0c5c723c */ /* 0x040fe2000004185c */
[-C--:B------:R-:W-:Y:S02]  /*f820*/  FMUL.FTZ R107, R107, R65.reuse ;  /* 0x000000416b6b7220 */ /* 0x080fe40000410000 */
[-C--:B------:R-:W-:Y:S02]  /*f830*/  FMUL.FTZ R76, R76, R66.reuse ;  /* 0x000000424c4c7220 */ /* 0x080fe40000410000 */
[-C--:B------:R-:W-:Y:S01]  /*f840*/  FMUL.FTZ R77, R77, R66.reuse ;  /* 0x000000424d4d7220 */ /* 0x080fe20000410000 */
[----:B------:R3:W4:Y:S01]  /*f850*/  MUFU.EX2 R162, R5 ;  /* 0x0000000500a27308 */ /* 0x0007220000000800 */
[----:B--2---:R-:W-:Y:S01]  /*f860*/  IMAD.WIDE.U32 R2, R16, -0x2daee0ad, RZ ;  /* 0xd2511f5310027825 */ /* 0x004fe200078e00ff */
[C---:B------:R-:W-:Y:S01]  /*f870*/  HMMA.16816.F32.BF16 R104, R12.reuse, R30, R104 ;  /* 0x0000001e0c68723c */ /* 0x040fe20000041868 */
[----:B------:R-:W-:Y:S02]  /*f880*/  LDSM.16.MT88.4 R28, [R186+0x6800] ;  /* 0x00680000ba1c783b */ /* 0x000fe40000004200 */
[-C--:B------:R-:W-:Y:S01]  /*f890*/  FMUL.FTZ R78, R78, R65.reuse ;  /* 0x000000414e4e7220 */ /* 0x080fe20000410000 */
[----:B------:R-:W-:Y:S01]  /*f8a0*/  SHF.R.U32.HI R7, RZ, 0x10, R2 ;  /* 0x00000010ff077819 */ /* 0x000fe20000011602 */
[-C--:B------:R-:W-:Y:S01]  /*f8b0*/  FMUL.FTZ R79, R79, R65.reuse ;  /* 0x000000414f4f7220 */ /* 0x080fe20000410000 */
[----:B-1----:R-:W-:Y:S01]  /*f8c0*/  LOP3.LUT R4, R3, UR16, R52, 0x96, !PT ;  /* 0x0000001003047c12 */ /* 0x002fe2000f8e9634 */
[-C--:B------:R-:W-:Y:S01]  /*f8d0*/  FMUL.FTZ R88, R88, R66.reuse ;  /* 0x0000004258587220 */ /* 0x080fe20000410000 */
[C---:B------:R-:W-:Y:S01]  /*f8e0*/  LOP3.LUT R3, R2.reuse, 0xffff, RZ, 0xc0, !PT ;  /* 0x0000ffff02037812 */ /* 0x040fe200078ec0ff */
[-C--:B------:R-:W-:Y:S01]  /*f8f0*/  FMUL.FTZ R89, R89, R66.reuse ;  /* 0x0000004259597220 */ /* 0x080fe20000410000 */
[----:B------:R-:W-:Y:S01]  /*f900*/  LOP3.LUT R11, R2, 0xff, RZ, 0xc0, !PT ;  /* 0x000000ff020b7812 */ /* 0x000fe200078ec0ff */
[-C--:B------:R-:W-:Y:S01]  /*f910*/  FMUL.FTZ R90, R90, R65.reuse ;  /* 0x000000415a5a7220 */ /* 0x080fe20000410000 */
[----:B------:R-:W-:Y:S01]  /*f920*/  SHF.R.U32.HI R16, RZ, 0x18, R2 ;  /* 0x00000018ff107819 */ /* 0x000fe20000011602 */
[-C--:B------:R-:W-:Y:S01]  /*f930*/  FMUL.FTZ R91, R91, R65.reuse ;  /* 0x000000415b5b7220 */ /* 0x080fe20000410000 */
[----:B------:R-:W-:Y:S01]  /*f940*/  SHF.R.U32.HI R6, RZ, 0x8, R3 ;  /* 0x00000008ff067819 */ /* 0x000fe20000011603 */
[--C-:B------:R-:W-:Y:S01]  /*f950*/  FFMA.FTZ R3, R146, c[0x0][0x23c], -R10.reuse ;  /* 0x00008f0092037a23 */ /* 0x100fe2000001080a */
[----:B------:R-:W-:Y:S01]  /*f960*/  LOP3.LUT R2, R7, 0xff, RZ, 0xc0, !PT ;  /* 0x000000ff07027812 */ /* 0x000fe200078ec0ff */
[----:B---3--:R-:W-:Y:S01]  /*f970*/  FFMA.FTZ R5, R142, c[0x0][0x23c], -R10 ;  /* 0x00008f008e057a23 */ /* 0x008fe2000001080a */
[----:B------:R-:W-:Y:S01]  /*f980*/  LOP3.LUT R17, R4, 0xff, RZ, 0xc0, !PT ;  /* 0x000000ff04117812 */ /* 0x000fe200078ec0ff */
[----:B------:R1:W-:Y:S01]  /*f990*/  MUFU.EX2 R159, R3 ;  /* 0x00000003009f7308 */ /* 0x0003e20000000800 */
[----:B------:R-:W-:Y:S01]  /*f9a0*/  PRMT R20, R2, 0x5410, R16 ;  /* 0x0000541002147816 */ /* 0x000fe20000000010 */
[-C--:B------:R-:W-:Y:S01]  /*f9b0*/  FMUL.FTZ R108, R108, R66.reuse ;  /* 0x000000426c6c7220 */ /* 0x080fe20000410000 */
[----:B------:R-:W-:Y:S01]  /*f9c0*/  LOP3.LUT R2, R4, 0xffff, RZ, 0xc0, !PT ;  /* 0x0000ffff04027812 */ /* 0x000fe200078ec0ff */
[-C--:B------:R-:W-:Y:S01]  /*f9d0*/  FMUL.FTZ R109, R109, R66.reuse ;  /* 0x000000426d6d7220 */ /* 0x080fe20000410000 */
[----:B------:R-:W-:Y:S01]  /*f9e0*/  SHF.R.U32.HI R16, RZ, 0x18, R4 ;  /* 0x00000018ff107819 */ /* 0x000fe20000011604 */
[-C--:B------:R-:W-:Y:S01]  /*f9f0*/  FMUL.FTZ R110, R110, R65.reuse ;  /* 0x000000416e6e7220 */ /* 0x080fe20000410000 */
[----:B------:R-:W-:Y:S01]  /*fa00*/  PRMT R11, R11, 0x5410, R6 ;  /* 0x000054100b0b7816 */ /* 0x000fe20000000006 */
[----:B------:R2:W-:Y:S01]  /*fa10*/  MUFU.EX2 R161, R5 ;  /* 0x0000000500a17308 */ /* 0x0005e20000000800 */
[----:B------:R-:W-:Y:S01]  /*fa20*/  SHF.R.U32.HI R7, RZ, 0x8, R2 ;  /* 0x00000008ff077819 */ /* 0x000fe20000011602 */
[----:B------:R-:W-:Y:S01]  /*fa30*/  FMUL.FTZ R111, R111, R65 ;  /* 0x000000416f6f7220 */ /* 0x000fe20000410000 */
[----:B------:R-:W-:Y:S01]  /*fa40*/  HMMA.16816.F32.BF16 R76, R12, R44, R76 ;  /* 0x0000002c0c4c723c */ /* 0x000fe2000004184c */
[----:B------:R-:W-:Y:S01]  /*fa50*/  HSET2.LE.AND R2, R11, R208, PT ;  /* 0x000000d00b027233 */ /* 0x000fe20003803000 */
[----:B------:R-:W-:-:S02]  /*fa60*/  FMUL.FTZ R120, R120, R66 ;  /* 0x0000004278787220 */ /* 0x000fc40000410000 */
[----:B------:R-:W-:Y:S01]  /*fa70*/  FMUL.FTZ R121, R121, R66 ;  /* 0x0000004279797220 */ /* 0x000fe20000410000 */
[----:B-1----:R-:W-:Y:S01]  /*fa80*/  SHF.R.U32.HI R3, RZ, 0x10, R4 ;  /* 0x00000010ff037819 */ /* 0x002fe20000011604 */
[----:B------:R-:W-:Y:S02]  /*fa90*/  FFMA.FTZ R4, R143, c[0x0][0x23c], -R10 ;  /* 0x00008f008f047a23 */ /* 0x000fe4000001080a */
[----:B------:R-:W-:Y:S01]  /*faa0*/  FMUL.FTZ R122, R122, R65 ;  /* 0x000000417a7a7220 */ /* 0x000fe20000410000 */
[----:B------:R-:W-:Y:S01]  /*fab0*/  LOP3.LUT R6, R3, 0xff, RZ, 0xc0, !PT ;  /* 0x000000ff03067812 */ /* 0x000fe200078ec0ff */
[----:B------:R1:W3:Y:S01]  /*fac0*/  MUFU.EX2 R160, R4 ;  /* 0x0000000400a07308 */ /* 0x0002e20000000800 */
[----:B----4-:R-:W-:Y:S01]  /*fad0*/  F2FP.BF16.PACK_AB R3, R162, R163 ;  /* 0x000000a3a203723e */ /* 0x010fe200000010ff */
[----:B------:R-:W-:Y:S01]  /*fae0*/  FMUL.FTZ R123, R123, R65 ;  /* 0x000000417b7b7220 */ /* 0x000fe20000410000 */
[----:B--2---:R-:W-:Y:S01]  /*faf0*/  PRMT R5, R6, 0x5410, R16 ;  /* 0x0000541006057816 */ /* 0x004fe20000000010 */
[----:B------:R-:W-:Y:S01]  /*fb00*/  HMMA.16816.F32.BF16 R88, R12, R46, R88 ;  /* 0x0000002e0c58723c */ /* 0x000fe20000041858 */
[----:B------:R-:W-:Y:S01]  /*fb10*/  LOP3.LUT R6, R2, R3, RZ, 0xc0, !PT ;  /* 0x0000000302067212 */ /* 0x000fe200078ec0ff */
[----:B------:R-:W-:-:S02]  /*fb20*/  FFMA.FTZ R2, R147, c[0x0][0x23c], -R10 ;  /* 0x00008f0093027a23 */ /* 0x000fc4000001080a */
[-C--:B------:R-:W-:Y:S02]  /*fb30*/  FMUL.FTZ R124, R124, R66.reuse ;  /* 0x000000427c7c7220 */ /* 0x080fe40000410000 */
[----:B------:R2:W4:Y:S01]  /*fb40*/  MUFU.EX2 R158, R2 ;  /* 0x00000002009e7308 */ /* 0x0005220000000800 */
[-C--:B------:R-:W-:Y:S01]  /*fb50*/  FMUL.FTZ R125, R125, R66.reuse ;  /* 0x000000427d7d7220 */ /* 0x080fe20000410000 */
[C---:B------:R-:W-:Y:S01]  /*fb60*/  HMMA.16816.F32.BF16 R44, R12.reuse, R48, R108 ;  /* 0x000000300c2c723c */ /* 0x040fe2000004186c */
[-C--:B------:R-:W-:Y:S02]  /*fb70*/  FMUL.FTZ R126, R126, R65.reuse ;  /* 0x000000417e7e7220 */ /* 0x080fe40000410000 */
[----:B------:R-:W-:Y:S01]  /*fb80*/  FMUL.FTZ R127, R127, R65 ;  /* 0x000000417f7f7220 */ /* 0x000fe20000410000 */
[----:B-1----:R-:W-:Y:S01]  /*fb90*/  PRMT R4, R17, 0x5410, R7 ;  /* 0x0000541011047816 */ /* 0x002fe20000000007 */
[-C--:B------:R-:W-:Y:S01]  /*fba0*/  FMUL.FTZ R136, R136, R66.reuse ;  /* 0x0000004288887220 */ /* 0x080fe20000410000 */
[----:B------:R-:W1:Y:S01]  /*fbb0*/  LDSM.16.MT88.4 R16, [R185+0x6800] ;  /* 0x00680000b910783b */ /* 0x000e620000004200 */
[----:B---3--:R-:W-:Y:S01]  /*fbc0*/  F2FP.BF16.PACK_AB R3, R160, R161 ;  /* 0x000000a1a003723e */ /* 0x008fe200000010ff */
[----:B------:R-:W-:Y:S01]  /*fbd0*/  HMMA.16816.F32.BF16 R52, R12, R50, R120 ;  /* 0x000000320c34723c */ /* 0x000fe20000041878 */
[----:B------:R-:W-:-:S02]  /*fbe0*/  FMUL.FTZ R137, R137, R66 ;  /* 0x0000004289897220 */ /* 0x000fc40000410000 */
[-C--:B------:R-:W-:Y:S02]  /*fbf0*/  FMUL.FTZ R138, R138, R65.reuse ;  /* 0x000000418a8a7220 */ /* 0x080fe40000410000 */
[----:B------:R-:W-:Y:S01]  /*fc00*/  FMUL.FTZ R139, R139, R65 ;  /* 0x000000418b8b7220 */ /* 0x000fe20000410000 */
[--C-:B--2---:R-:W-:Y:S02]  /*fc10*/  HSET2.LE.AND R2, R20, R208.reuse, PT ;  /* 0x000000d014027233 */ /* 0x104fe40003803000 */
[----:B------:R-:W-:Y:S03]  /*fc20*/  HMMA.16816.F32.BF16 R124, R12, R60, R124 ;  /* 0x0000003c0c7c723c */ /* 0x000fe6000004187c */
[----:B------:R-:W-:Y:S01]  /*fc30*/  LOP3.LUT R7, R2, R3, RZ, 0xc0, !PT ;  /* 0x0000000302077212 */ /* 0x000fe200078ec0ff */
[----:B------:R-:W-:Y:S01]  /*fc40*/  HSET2.LE.AND R2, R4, R208, PT ;  /* 0x000000d004027233 */ /* 0x000fe20003803000 */
[----:B------:R-:W-:-:S03]  /*fc50*/  F2FP.BF16.PACK_AB R3, R164, R165 ;  /* 0x000000a5a403723e */ /* 0x000fc600000010ff */
[----:B------:R-:W-:Y:S01]  /*fc60*/  HMMA.16816.F32.BF16 R136, R12, R62, R136 ;  /* 0x0000003e0c88723c */ /* 0x000fe20000041888 */
[----:B------:R-:W-:Y:S01]  /*fc70*/  LOP3.LUT R4, R2, R3, RZ, 0xc0, !PT ;  /* 0x0000000302047212 */ /* 0x000fe200078ec0ff */
[----:B------:R-:W-:Y:S01]  /*fc80*/  HSET2.LE.AND R2, R5, R208, PT ;  /* 0x000000d005027233 */ /* 0x000fe20003803000 */
[----:B----4-:R-:W-:-:S04]  /*fc90*/  F2FP.BF16.PACK_AB R3, R158, R159 ;  /* 0x0000009f9e03723e */ /* 0x010fc800000010ff */
[----:B------:R-:W-:Y:S01]  /*fca0*/  LOP3.LUT R5, R2, R3, RZ, 0xc0, !PT ;  /* 0x0000000302057212 */ /* 0x000fe200078ec0ff */
[----:B------:R-:W-:Y:S01]  /*fcb0*/  FFMA.FTZ R2, R56, c[0x0][0x23c], -R0 ;  /* 0x00008f0038027a23 */ /* 0x000fe20000010800 */
[----:B------:R-:W-:-:S05]  /*fcc0*/  LOP3.LUT R3, R33, UR7, R102, 0x96, !PT ;  /* 0x0000000721037c12 */ /* 0x000fca000f8e9666 */
[C---:B------:R-:W-:Y:S01]  /*fcd0*/  HMMA.16816.F32.BF16 R140, R4.reuse, R38, R148 ;  /* 0x00000026048c723c */ /* 0x040fe20000041894 */
[----:B------:R2:W-:Y:S07]  /*fce0*/  MUFU.EX2 R150, R2 ;  /* 0x0000000200967308 */ /* 0x0005ee0000000800 */
[C---:B-1----:R-:W-:Y:S07]  /*fcf0*/  HMMA.16816.F32.BF16 R48, R4.reuse, R16, R236 ;  /* 0x000000100430723c */ /* 0x042fee00000418ec */
[----:B------:R-:W-:Y:S01]  /*fd00*/  IMAD.MOV.U32 R238, RZ, RZ, R67 ;  /* 0x000000ffffee7224 */ /* 0x000fe200078e0043 */
[----:B------:R-:W-:Y:S01]  /*fd10*/  HMMA.16816.F32.BF16 R84, R4, R18, R84 ;  /* 0x000000120454723c */ /* 0x000fe20000041854 */
[----:B--2---:R-:W-:-:S02]  /*fd20*/  FFMA.FTZ R2, R41, c[0x0][0x23c], -R0 ;  /* 0x00008f0029027a23 */ /* 0x004fc40000010800 */
[----:B------:R-:W-:Y:S02]  /*fd30*/  IMAD.MOV.U32 R239, RZ, RZ, R113 ;  /* 0x000000ffffef7224 */ /* 0x000fe400078e0071 */
[----:B------:R1:W-:Y:S03]  /*fd40*/  MUFU.EX2 R151, R2 ;  /* 0x0000000200977308 */ /* 0x0003e60000000800 */
[C---:B------:R-:W-:Y:S08]  /*fd50*/  HMMA.16816.F32.BF16 R96, R4.reuse, R24, R96 ;  /* 0x000000180460723c */ /* 0x040ff00000041860 */
[----:B------:R-:W-:Y:S01]  /*fd60*/  HMMA.16816.F32.BF16 R80, R4, R26, R80 ;  /* 0x0000001a0450723c */ /* 0x000fe20000041850 */
[----:B-1----:R-:W-:-:S07]  /*fd70*/  FFMA.FTZ R2, R35, c[0x0][0x23c], -R0 ;  /* 0x00008f0023027a23 */ /* 0x002fce0000010800 */
[C---:B------:R-:W-:Y:S01]  /*fd80*/  HMMA.16816.F32.BF16 R108, R4.reuse, R28, R216 ;  /* 0x0000001c046c723c */ /* 0x040fe200000418d8 */
[----:B------:R1:W-:Y:S07]  /*fd90*/  MUFU.EX2 R154, R2 ;  /* 0x00000002009a7308 */ /* 0x0003ee0000000800 */
[C---:B------:R-:W-:Y:S08]  /*fda0*/  HMMA.16816.F32.BF16 R116, R4.reuse, R30, R116 ;  /* 0x0000001e0474723c */ /* 0x040ff00000041874 */
[----:B------:R-:W-:Y:S01]  /*fdb0*/  HMMA.16816.F32.BF16 R120, R4, R36, R212 ;  /* 0x000000240478723c */ /* 0x000fe200000418d4 */
[----:B-1----:R-:W-:-:S04]  /*fdc0*/  FFMA.FTZ R2, R34, c[0x0][0x23c], -R0 ;  /* 0x00008f0022027a23 */ /* 0x002fc80000010800 */
[----:B------:R1:W2:Y:S02]  /*fdd0*/  MUFU.EX2 R155, R2 ;  /* 0x00000002009b7308 */ /* 0x0002a40000000800 */
[--C-:B------:R-:W-:Y:S02]  /*fde0*/  FFMA.FTZ R4, R58, c[0x0][0x23c], -R8.reuse ;  /* 0x00008f003a047a23 */ /* 0x100fe40000010808 */
[----:B------:R-:W-:-:S04]  /*fdf0*/  FFMA.FTZ R5, R59, c[0x0][0x23c], -R8 ;  /* 0x00008f003b057a23 */ /* 0x000fc80000010808 */
[----:B------:R3:W-:Y:S01]  /*fe00*/  MUFU.EX2 R148, R4 ;  /* 0x0000000400947308 */ /* 0x0007e20000000800 */
[----:B-1----:R-:W-:-:S07]  /*fe10*/  IMAD.WIDE.U32 R2, R3, -0x2daee0ad, RZ ;  /* 0xd2511f5303027825 */ /* 0x002fce00078e00ff */
[----:B------:R1:W-:Y:S01]  /*fe20*/  MUFU.EX2 R177, R5 ;  /* 0x0000000500b17308 */ /* 0x0003e20000000800 */
[C---:B------:R-:W-:Y:S02]  /*fe30*/  LOP3.LUT R6, R2.reuse, 0xffff, RZ, 0xc0, !PT ;  /* 0x0000ffff02067812 */ /* 0x040fe400078ec0ff */
[----:B------:R-:W-:Y:S02]  /*fe40*/  LOP3.LUT R12, R2, 0xff, RZ, 0xc0, !PT ;  /* 0x000000ff020c7812 */ /* 0x000fe400078ec0ff */
[----:B---3--:R-:W-:Y:S01]  /*fe50*/  LOP3.LUT R4, R3, UR16, R100, 0x96, !PT ;  /* 0x0000001003047c12 */ /* 0x008fe2000f8e9664 */
[----:B------:R-:W-:Y:S01]  /*fe60*/  FFMA.FTZ R3, R57, c[0x0][0x23c], -R8 ;  /* 0x00008f0039037a23 */ /* 0x000fe20000010808 */
[--C-:B------:R-:W-:Y:S02]  /*fe70*/  SHF.R.U32.HI R7, RZ, 0x10, R2.reuse ;  /* 0x00000010ff077819 */ /* 0x100fe40000011602 */
[----:B------:R-:W-:Y:S01]  /*fe80*/  SHF.R.U32.HI R11, RZ, 0x18, R2 ;  /* 0x00000018ff0b7819 */ /* 0x000fe20000011602 */
[----:B------:R3:W4:Y:S01]  /*fe90*/  MUFU.EX2 R149, R3 ;  /* 0x0000000300957308 */ /* 0x0007220000000800 */
[----:B------:R-:W-:Y:S01]  /*fea0*/  IADD3 R2, R73, 0x1, RZ ;  /* 0x0000000149027810 */ /* 0x000fe20007ffe0ff */
[----:B-1----:R-:W-:-:S03]  /*feb0*/  FFMA.FTZ R5, R64, c[0x0][0x23c], -R8 ;  /* 0x00008f0040057a23 */ /* 0x002fc60000010808 */
[----:B------:R-:W-:Y:S02]  /*fec0*/  LOP3.LUT R14, R145, UR27, R2, 0x96, !PT ;  /* 0x0000001b910e7c12 */ /* 0x000fe4000f8e9602 */
[----:B------:R-:W-:Y:S01]  /*fed0*/  LOP3.LUT R2, R4, 0xffff, RZ, 0xc0, !PT ;  /* 0x0000ffff04027812 */ /* 0x000fe200078ec0ff */
[----:B------:R1:W5:Y:S02]  /*fee0*/  MUFU.EX2 R176, R5 ;  /* 0x0000000500b07308 */ /* 0x0003640000000800 */
[----:B------:R-:W-:Y:S01]  /*fef0*/  IMAD.WIDE.U32 R14, R14, -0x326172a9, RZ ;  /* 0xcd9e8d570e0e7825 */ /* 0x000fe200078e00ff */
[----:B---3--:R-:W-:Y:S02]  /*ff00*/  SHF.R.U32.HI R3, RZ, 0x8, R6 ;  /* 0x00000008ff037819 */ /* 0x008fe40000011606 */
[----:B------:R-:W-:Y:S02]  /*ff10*/  LOP3.LUT R6, R7, 0xff, RZ, 0xc0, !PT ;  /* 0x000000ff07067812 */ /* 0x000fe400078ec0ff */
[----:B------:R-:W-:-:S02]  /*ff20*/  PRMT R7, R12, 0x5410, R3 ;  /* 0x000054100c077816 */ /* 0x000fc40000000003 */
[--C-:B------:R-:W-:Y:S02]  /*ff30*/  SHF.R.U32.HI R3, RZ, 0x10, R4.reuse ;  /* 0x00000010ff037819 */ /* 0x100fe40000011604 */
[----:B------:R-:W-:Y:S02]  /*ff40*/  PRMT R12, R6, 0x5410, R11 ;  /* 0x00005410060c7816 */ /* 0x000fe4000000000b */
[----:B------:R-:W-:Y:S02]  /*ff50*/  LOP3.LUT R11, R4, 0xff, RZ, 0xc0, !PT ;  /* 0x000000ff040b7812 */ /* 0x000fe400078ec0ff */
[----:B------:R-:W-:Y:S02]  /*ff60*/  SHF.R.U32.HI R6, RZ, 0x18, R4 ;  /* 0x00000018ff067819 */ /* 0x000fe40000011604 */
[----:B-1----:R-:W-:Y:S01]  /*ff70*/  SHF.R.U32.HI R5, RZ, 0x8, R2 ;  /* 0x00000008ff057819 */ /* 0x002fe20000011602 */
[----:B------:R-:W-:Y:S01]  /*ff80*/  HSET2.LE.AND R2, R7, R208, PT ;  /* 0x000000d007027233 */ /* 0x000fe20003803000 */
[----:B------:R-:W-:-:S02]  /*ff90*/  LOP3.LUT R4, R3, 0xff, RZ, 0xc0, !PT ;  /* 0x000000ff03047812 */ /* 0x000fc400078ec0ff */
[----:B------:R-:W-:Y:S02]  /*ffa0*/  PRMT R7, R11, 0x5410, R5 ;  /* 0x000054100b077816 */ /* 0x000fe40000000005 */
[----:B--2---:R-:W-:Y:S02]  /*ffb0*/  F2FP.BF16.PACK_AB R3, R155, R154 ;  /* 0x0000009a9b03723e */ /* 0x004fe400000010ff */
[----:B------:R-:W-:Y:S01]  /*ffc0*/  PRMT R5, R4, 0x5410, R6 ;  /* 0x0000541004057816 */ /* 0x000fe20000000006 */
[--C-:B------:R-:W-:Y:S01]  /*ffd0*/  HSET2.LE.AND R4, R7, R208.reuse, PT ;  /* 0x000000d007047233 */ /* 0x100fe20003803000 */
[----:B------:R-:W-:Y:S01]  /*ffe0*/  LOP3.LUT R6, R2, R3, RZ, 0xc0, !PT ;  /* 0x0000000302067212 */ /* 0x000fe200078ec0ff */
[--C-:B------:R-:W-:Y:S01]  /*fff0*/  HSET2.LE.AND R2, R12, R208.reuse, PT ;  /* 0x000000d00c027233 */ /* 0x100fe20003803000 */
[----:B----4-:R-:W-:Y:S01]  /*10000*/  F2FP.BF16.PACK_AB R3, R177, R149 ;  /* 0x00000095b103723e */ /* 0x010fe200000010ff */
[----:B------:R-:W-:Y:S01]  /*10010*/  HSET2.LE.AND R11, R5, R208, PT ;  /* 0x000000d0050b7233 */ /* 0x000fe20003803000 */
[----:B------:R-:W-:-:S02]  /*10020*/  F2FP.BF16.PACK_AB R5, R151, R150 ;  /* 0x000000969705723e */ /* 0x000fc400000010ff */
[----:B-----5:R-:W-:Y:S02]  /*10030*/  F2FP.BF16.PACK_AB R12, R176, R148 ;  /* 0x00000094b00c723e */ /* 0x020fe400000010ff */
[----:B------:R-:W-:Y:S02]  /*10040*/  LOP3.LUT R7, R2, R3, RZ, 0xc0, !PT ;  /* 0x0000000302077212 */ /* 0x000fe400078ec0ff */
[----:B------:R-:W-:Y:S02]  /*10050*/  LOP3.LUT R4, R4, R5, RZ, 0xc0, !PT ;  /* 0x0000000504047212 */ /* 0x000fe400078ec0ff */
[----:B------:R-:W-:Y:S02]  /*10060*/  LOP3.LUT R5, R11, R12, RZ, 0xc0, !PT ;  /* 0x0000000c0b057212 */ /* 0x000fe400078ec0ff */
[----:B------:R-:W-:Y:S02]  /*10070*/  LOP3.LUT R2, R15, UR15, R156, 0x96, !PT ;  /* 0x0000000f0f027c12 */ /* 0x000fe4000f8e969c */
[----:B------:R-:W-:-:S02]  /*10080*/  LOP3.LUT R11, R43, UR13, R14, 0x96, !PT ;  /* 0x0000000d2b0b7c12 */ /* 0x000fc4000f8e960e */
[----:B------:R-:W-:Y:S01]  /*10090*/  LOP3.LUT R14, R233, UR13, R14, 0x96, !PT ;  /* 0x0000000de90e7c12 */ /* 0x000fe2000f8e960e */
[----:B------:R-:W-:Y:S01]  /*100a0*/  IMAD.WIDE.U32 R2, R2, -0x2daee0ad, RZ ;  /* 0xd2511f5302027825 */ /* 0x000fe200078e00ff */
[----:B------:R-:W-:Y:S03]  /*100b0*/  HMMA.16816.F32.BF16 R76, R4, R16, R76 ;  /* 0x00000010044c723c */ /* 0x000fe6000004184c */
[----:B------:R-:W-:Y:S01]  /*100c0*/  IMAD.WIDE.U32 R12, R11, -0x2daee0ad, RZ ;  /* 0xd2511f530b0c7825 */ /* 0x000fe200078e00ff */
[----:B------:R-:W-:-:S03]  /*100d0*/  LOP3.LUT R3, R3, UR12, R68, 0x96, !PT ;  /* 0x0000000c03037c12 */ /* 0x000fc6000f8e9644 */
[----:B------:R-:W-:Y:S01]  /*100e0*/  FFMA.FTZ R16, R209, c[0x0][0x23c], -R9 ;  /* 0x00008f00d1107a23 */ /* 0x000fe20000010809 */
[----:B------:R-:W-:Y:S01]  /*100f0*/  LOP3.LUT R11, R13, UR10, R2, 0x96, !PT ;  /* 0x0000000a0d0b7c12 */ /* 0x000fe2000f8e9602 */
[----:B------:R-:W-:Y:S01]  /*10100*/  IMAD.WIDE.U32 R2, R3, -0x326172a9, RZ ;  /* 0xcd9e8d5703027825 */ /* 0x000fe200078e00ff */
[----:B------:R-:W-:Y:S01]  /*10110*/  HMMA.16816.F32.BF16 R88, R4, R18, R88 ;  /* 0x000000120458723c */ /* 0x000fe20000041858 */
[----:B------:R-:W-:Y:S02]  /*10120*/  MUFU.EX2 R147, R16 ;  /* 0x0000001000937308 */ /* 0x000fe40000000800 */
[----:B------:R-:W-:Y:S01]  /*10130*/  IMAD.WIDE.U32 R40, R11, -0x326172a9, RZ ;  /* 0xcd9e8d570b287825 */ /* 0x000fe200078e00ff */
[----:B------:R-:W-:-:S03]  /*10140*/  LOP3.LUT R3, R3, UR11, R42, 0x96, !PT ;  /* 0x0000000b03037c12 */ /* 0x000fc6000f8e962a */
[----:B------:R-:W-:Y:S01]  /*10150*/  FFMA.FTZ R13, R210, c[0x0][0x23c], -R9 ;  /* 0x00008f00d20d7a23 */ /* 0x000fe20000010809 */
[----:B------:R-:W-:Y:S01]  /*10160*/  LOP3.LUT R11, R41, UR9, R2, 0x96, !PT ;  /* 0x00000009290b7c12 */ /* 0x000fe2000f8e9602 */
[----:B------:R-:W-:Y:S01]  /*10170*/  IMAD.WIDE.U32 R2, R3, -0x2daee0ad, RZ ;  /* 0xd2511f5303027825 */ /* 0x000fe200078e00ff */
[----:B------:R-:W-:Y:S01]  /*10180*/  HMMA.16816.F32.BF16 R92, R4, R24, R92 ;  /* 0x00000018045c723c */ /* 0x000fe2000004185c */
[----:B------:R1:W-:Y:S02]  /*10190*/  MUFU.EX2 R145, R13 ;  /* 0x0000000d00917308 */ /* 0x0003e40000000800 */
[----:B------:R-:W-:Y:S01]  /*101a0*/  IMAD.WIDE.U32 R34, R11, -0x2daee0ad, RZ ;  /* 0xd2511f530b227825 */ /* 0x000fe200078e00ff */
[----:B------:R-:W-:-:S03]  /*101b0*/  LOP3.LUT R3, R3, UR8, R12, 0x96, !PT ;  /* 0x0000000803037c12 */ /* 0x000fc6000f8e960c */
[----:B------:R-:W-:Y:S01]  /*101c0*/  FFMA.FTZ R11, R225, c[0x0][0x23c], -R9 ;  /* 0x00008f00e10b7a23 */ /* 0x000fe20000010809 */
[----:B------:R-:W-:Y:S01]  /*101d0*/  LOP3.LUT R2, R35, UR6, R2, 0x96, !PT ;  /* 0x0000000623027c12 */ /* 0x000fe2000f8e9602 */
[----:B------:R-:W-:Y:S01]  /*101e0*/  IMAD.WIDE.U32 R32, R3, -0x326172a9, RZ ;  /* 0xcd9e8d5703207825 */ /* 0x000fe200078e00ff */
[----:B------:R-:W-:Y:S01]  /*101f0*/  HMMA.16816.F32.BF16 R60, R4, R26, R104 ;  /* 0x0000001a043c723c */ /* 0x000fe20000041868 */
[----:B------:R2:W-:Y:S01]  /*10200*/  MUFU.EX2 R144, R11 ;  /* 0x0000000b00907308 */ /* 0x0005e20000000800 */
[----:B------:R-:W3:Y:S01]  /*10210*/  LDSM.16.MT88.4 R24, [R185+0x7000] ;  /* 0x00700000b918783b */ /* 0x000ee20000004200 */
[----:B------:R-:W-:-:S03]  /*10220*/  IMAD.WIDE.U32 R2, R2, -0x326172a9, RZ ;  /* 0xcd9e8d5702027825 */ /* 0x000fc600078e00ff */
[----:B------:R-:W-:Y:S01]  /*10230*/  LDSM.16.MT88.4 R104, [R188+0x7800] ;  /* 0x00780000bc68783b */ /* 0x000fe20000004200 */
[----:B-1----:R-:W-:Y:S01]  /*10240*/  FFMA.FTZ R13, R211, c[0x0][0x23c], -R9 ;  /* 0x00008f00d30d7a23 */ /* 0x002fe20000010809 */
[----:B------:R-:W-:Y:S01]  /*10250*/  LOP3.LUT R20, R2, 0xff, RZ, 0xc0, !PT ;  /* 0x000000ff02147812 */ /* 0x000fe200078ec0ff */
[----:B------:R-:W-:Y:S01]  /*10260*/  FFMA.FTZ R12, R229, c[0x0][0x23c], -R10 ;  /* 0x00008f00e50c7a23 */ /* 0x000fe2000001080a */
[----:B------:R-:W-:Y:S01]  /*10270*/  SHF.R.U32.HI R17, RZ, 0x18, R2 ;  /* 0x00000018ff117819 */ /* 0x000fe20000011602 */
[----:B------:R1:W-:Y:S01]  /*10280*/  MUFU.EX2 R146, R13 ;  /* 0x0000000d00927308 */ /* 0x0003e20000000800 */
[----:B------:R-:W-:Y:S01]  /*10290*/  HMMA.16816.F32.BF16 R44, R4, R28, R44 ;  /* 0x0000001c042c723c */ /* 0x000fe2000004182c */
[----:B--2---:R-:W-:-:S06]  /*102a0*/  FFMA.FTZ R11, R228, c[0x0][0x23c], -R10 ;  /* 0x00008f00e40b7a23 */ /* 0x004fcc000001080a */
[----:B------:R-:W-:Y:S01]  /*102b0*/  MUFU.EX2 R68, R12 ;  /* 0x0000000c00447308 */ /* 0x000fe20000000800 */
[C---:B------:R-:W-:Y:S01]  /*102c0*/  HMMA.16816.F32.BF16 R52, R4.reuse, R30, R52 ;  /* 0x0000001e0434723c */ /* 0x040fe20000041834 */
[----:B------:R-:W2:Y:S06]  /*102d0*/  LDSM.16.MT88.4 R28, [R188+0x7000] ;  /* 0x00700000bc1c783b */ /* 0x000eac0000004200 */
[----:B------:R4:W5:Y:S01]  /*102e0*/  MUFU.EX2 R73, R11 ;  /* 0x0000000b00497308 */ /* 0x0009620000000800 */
[----:B-1----:R-:W-:Y:S01]  /*102f0*/  SHF.R.U32.HI R13, RZ, 0x10, R2 ;  /* 0x00000010ff0d7819 */ /* 0x002fe20000011602 */
[----:B------:R-:W-:Y:S03]  /*10300*/  HMMA.16816.F32.BF16 R124, R4, R36, R124 ;  /* 0x00000024047c723c */ /* 0x000fe6000004187c */
[----:B------:R-:W-:-:S05]  /*10310*/  LOP3.LUT R13, R13, 0xff, RZ, 0xc0, !PT ;  /* 0x000000ff0d0d7812 */ /* 0x000fca00078ec0ff */
[----:B------:R-:W-:Y:S01]  /*10320*/  HMMA.16816.F32.BF16 R136, R4, R38, R136 ;  /* 0x000000260488723c */ /* 0x000fe20000041888 */
[----:B------:R-:W-:Y:S01]  /*10330*/  LDSM.16.MT88.4 R36, [R187+0x7000] ;  /* 0x00700000bb24783b */ /* 0x000fe20000004200 */
[----:B----4-:R-:W-:Y:S02]  /*10340*/  LOP3.LUT R11, R3, UR17, R32, 0x96, !PT ;  /* 0x00000011030b7c12 */ /* 0x010fe4000f8e9620 */
[----:B------:R-:W-:Y:S01]  /*10350*/  LOP3.LUT R3, R2, 0xffff, RZ, 0xc0, !PT ;  /* 0x0000ffff02037812 */ /* 0x000fe200078ec0ff */
[----:B------:R-:W-:Y:S01]  /*10360*/  FFMA.FTZ R2, R226, c[0x0][0x23c], -R10 ;  /* 0x00008f00e2027a23 */ /* 0x000fe2000001080a */
[C---:B------:R-:W-:Y:S02]  /*10370*/  LOP3.LUT R16, R11.reuse, 0xffff, RZ, 0xc0, !PT ;  /* 0x0000ffff0b107812 */ /* 0x040fe400078ec0ff */
[----:B------:R-:W-:Y:S01]  /*10380*/  LOP3.LUT R19, R11, 0xff, RZ, 0xc0, !PT ;  /* 0x000000ff0b137812 */ /* 0x000fe200078ec0ff */
[----:B------:R1:W-:Y:S01]  /*10390*/  MUFU.EX2 R67, R2 ;  /* 0x0000000200437308 */ /* 0x0003e20000000800 */
[----:B------:R-:W-:-:S02]  /*103a0*/  SHF.R.U32.HI R12, RZ, 0x10, R11 ;  /* 0x00000010ff0c7819 */ /* 0x000fc4000001160b */
[----:B------:R-:W-:Y:S02]  /*103b0*/  SHF.R.U32.HI R16, RZ, 0x8, R16 ;  /* 0x00000008ff107819 */ /* 0x000fe40000011610 */
[----:B------:R-:W-:Y:S02]  /*103c0*/  SHF.R.U32.HI R18, RZ, 0x18, R11 ;  /* 0x00000018ff127819 */ /* 0x000fe4000001160b */
[----:B------:R-:W-:Y:S02]  /*103d0*/  LOP3.LUT R11, R12, 0xff, RZ, 0xc0, !PT ;  /* 0x000000ff0c0b7812 */ /* 0x000fe400078ec0ff */
[----:B-----5:R-:W-:Y:S02]  /*103e0*/  F2FP.BF16.PACK_AB R6, R68, R73 ;  /* 0x000000494406723e */ /* 0x020fe400000010ff */
[----:B------:R-:W-:Y:S02]  /*103f0*/  PRMT R11, R11, 0x5410, R18 ;  /* 0x000054100b0b7816 */ /* 0x000fe40000000012 */
[----:B-1----:R-:W-:Y:S01]  /*10400*/  SHF.R.U32.HI R2, RZ, 0x8, R3 ;  /* 0x00000008ff027819 */ /* 0x002fe20000011603 */
[----:B------:R-:W-:-:S02]  /*10410*/  FFMA.FTZ R3, R227, c[0x0][0x23c], -R10 ;  /* 0x00008f00e3037a23 */ /* 0x000fc4000001080a */
[--C-:B------:R-:W-:Y:S01]  /*10420*/  HSET2.LE.AND R5, R11, R208.reuse, PT ;  /* 0x000000d00b057233 */ /* 0x100fe20003803000 */
[----:B------:R-:W-:Y:S01]  /*10430*/  F2FP.BF16.PACK_AB R11, R144, R146 ;  /* 0x00000092900b723e */ /* 0x000fe200000010ff */
[----:B------:R1:W4:Y:S01]  /*10440*/  MUFU.EX2 R171, R3 ;  /* 0x0000000300ab7308 */ /* 0x0003220000000800 */
[----:B------:R-:W-:Y:S02]  /*10450*/  PRMT R2, R20, 0x5410, R2 ;  /* 0x0000541014027816 */ /* 0x000fe40000000002 */
[----:B------:R-:W5:Y:S01]  /*10460*/  LDSM.16.MT88.4 R20, [R186+0x7000] ;  /* 0x00700000ba14783b */ /* 0x000f620000004200 */
[----:B------:R-:W-:Y:S02]  /*10470*/  LOP3.LUT R5, R5, R6, RZ, 0xc0, !PT ;  /* 0x0000000605057212 */ /* 0x000fe400078ec0ff */
[----:B------:R-:W-:-:S05]  /*10480*/  HSET2.LE.AND R7, R2, R208, PT ;  /* 0x000000d002077233 */ /* 0x000fca0003803000 */
[----:B------:R-:W-:Y:S01]  /*10490*/  LOP3.LUT R6, R7, R11, RZ, 0xc0, !PT ;  /* 0x0000000b07067212 */ /* 0x000fe200078ec0ff */
[----:B------:R-:W-:Y:S01]  /*104a0*/  FFMA.FTZ R11, R75, c[0x0][0x23c], -R0 ;  /* 0x00008f004b0b7a23 */ /* 0x000fe20000010800 */
[----:B-1----:R-:W-:-:S03]  /*104b0*/  PRMT R3, R13, 0x5410, R17 ;  /* 0x000054100d037816 */ /* 0x002fc60000000011 */
[----:B------:R1:W-:Y:S01]  /*104c0*/  MUFU.EX2 R57, R11 ;  /* 0x0000000b00397308 */ /* 0x0003e20000000800 */
[----:B------:R-:W-:Y:S01]  /*104d0*/  PRMT R13, R19, 0x5410, R16 ;  /* 0x00005410130d7816 */ /* 0x000fe20000000010 */
[----:B------:R-:W-:Y:S01]  /*104e0*/  HSET2.LE.AND R12, R3, R208, PT ;  /* 0x000000d0030c7233 */ /* 0x000fe20003803000 */
[----:B------:R-:W-:-:S03]  /*104f0*/  F2FP.BF16.PACK_AB R3, R145, R147 ;  /* 0x000000939103723e */ /* 0x000fc600000010ff */
[----:B------:R-:W-:Y:S01]  /*10500*/  HSET2.LE.AND R2, R13, R208, PT ;  /* 0x000000d00d027233 */ /* 0x000fe20003803000 */
[----:B----4-:R-:W-:-:S04]  /*10510*/  F2FP.BF16.PACK_AB R13, R171, R67 ;  /* 0x00000043ab0d723e */ /* 0x010fc800000010ff */
[----:B------:R-:W-:Y:S02]  /*10520*/  LOP3.LUT R4, R2, R3, RZ, 0xc0, !PT ;  /* 0x0000000302047212 */ /* 0x000fe400078ec0ff */
[----:B------:R-:W-:Y:S01]  /*10530*/  LOP3.LUT R2, R15, UR15, R114, 0x96, !PT ;  /* 0x0000000f0f027c12 */ /* 0x000fe2000f8e9672 */
[----:B------:R-:W-:Y:S01]  /*10540*/  IMAD.WIDE.U32 R14, R14, -0x2daee0ad, RZ ;  /* 0xd2511f530e0e7825 */ /* 0x000fe200078e00ff */
[----:B------:R-:W-:-:S03]  /*10550*/  LOP3.LUT R7, R12, R13, RZ, 0xc0, !PT ;  /* 0x0000000d0c077212 */ /* 0x000fc600078ec0ff */
[----:B------:R-:W-:-:S04]  /*10560*/  IMAD.WIDE.U32 R2, R2, -0x2daee0ad, RZ ;  /* 0xd2511f5302027825 */ /* 0x000fc800078e00ff */
[----:B------:R-:W-:Y:S01]  /*10570*/  FFMA.FTZ R12, R112, c[0x0][0x23c], -R0 ;  /* 0x00008f00700c7a23 */ /* 0x000fe20000010800 */
[----:B-1----:R-:W-:Y:S01]  /*10580*/  LOP3.LUT R11, R15, UR10, R2, 0x96, !PT ;  /* 0x0000000a0f0b7c12 */ /* 0x002fe2000f8e9602 */
[----:B---3--:R-:W-:Y:S01]  /*10590*/  HMMA.16816.F32.BF16 R48, R4, R24, R48 ;  /* 0x000000180430723c */ /* 0x008fe20000041830 */
[----:B------:R-:W-:Y:S01]  /*105a0*/  LOP3.LUT R3, R3, UR12, R74, 0x96, !PT ;  /* 0x0000000c03037c12 */ /* 0x000fe2000f8e964a */
[----:B------:R1:W-:Y:S02]  /*105b0*/  MUFU.EX2 R58, R12 ;  /* 0x0000000c003a7308 */ /* 0x0003e40000000800 */
[----:B------:R-:W-:-:S04]  /*105c0*/  IMAD.WIDE.U32 R156, R11, -0x326172a9, RZ ;  /* 0xcd9e8d570b9c7825 */ /* 0x000fc800078e00ff */
[----:B------:R-:W-:Y:S01]  /*105d0*/  IMAD.WIDE.U32 R2, R3, -0x326172a9, RZ ;  /* 0xcd9e8d5703027825 */ /* 0x000fe200078e00ff */
[----:B------:R-:W-:Y:S03]  /*105e0*/  HMMA.16816.F32.BF16 R84, R4, R26, R84 ;  /* 0x0000001a0454723c */ /* 0x000fe60000041854 */
[----:B------:R-:W-:Y:S01]  /*105f0*/  FFMA.FTZ R11, R128, c[0x0][0x23c], -R0 ;  /* 0x00008f00800b7a23 */ /* 0x000fe20000010800 */
[----:B------:R-:W-:-:S03]  /*10600*/  LOP3.LUT R3, R3, UR11, R232, 0x96, !PT ;  /* 0x0000000b03037c12 */ /* 0x000fc6000f8e96e8 */
[----:B------:R3:W-:Y:S01]  /*10610*/  MUFU.EX2 R59, R11 ;  /* 0x0000000b003b7308 */ /* 0x0007e20000000800 */
[----:B--2---:R-:W-:Y:S01]  /*10620*/  HMMA.16816.F32.BF16 R96, R4, R28, R96 ;  /* 0x0000001c0460723c */ /* 0x004fe20000041860 */
[----:B-1----:R-:W-:-:S06]  /*10630*/  FFMA.FTZ R12, R129, c[0x0][0x23c], -R0 ;  /* 0x00008f00810c7a23 */ /* 0x002fcc0000010800 */
[----:B------:R1:W2:Y:S01]  /*10640*/  MUFU.EX2 R64, R12 ;  /* 0x0000000c00407308 */ /* 0x0002a20000000800 */
[----:B------:R-:W-:Y:S01]  /*10650*/  HMMA.16816.F32.BF16 R100, R4, R30, R80 ;  /* 0x0000001e0464723c */ /* 0x000fe20000041850 */
[----:B---3--:R-:W-:Y:S01]  /*10660*/  LOP3.LUT R11, R157, UR9, R2, 0x96, !PT ;  /* 0x000000099d0b7c12 */ /* 0x008fe2000f8e9602 */
[----:B------:R-:W-:-:S06]  /*10670*/  IMAD.WIDE.U32 R2, R3, -0x2daee0ad, RZ ;  /* 0xd2511f5303027825 */ /* 0x000fcc00078e00ff */
[----:B-----5:R-:W-:Y:S01]  /*10680*/  HMMA.16816.F32.BF16 R112, R4, R20, R108 ;  /* 0x000000140470723c */ /* 0x020fe2000004186c */
[----:B------:R-:W-:Y:S01]  /*10690*/  IMAD.WIDE.U32 R74, R11, -0x2daee0ad, RZ ;  /* 0xd2511f530b4a7825 */ /* 0x000fe200078e00ff */
[----:B-1----:R-:W-:-:S03]  /*106a0*/  LOP3.LUT R12, R3, UR8, R14, 0x96, !PT ;  /* 0x00000008030c7c12 */ /* 0x002fc6000f8e960e */
[----:B------:R-:W-:Y:S01]  /*106b0*/  FFMA.FTZ R11, R130, c[0x0][0x23c], -R8 ;  /* 0x00008f00820b7a23 */ /* 0x000fe20000010808 */
[----:B------:R-:W-:Y:S02]  /*106c0*/  LOP3.LUT R2, R75, UR6, R2, 0x96, !PT ;  /* 0x000000064b027c12 */ /* 0x000fe4000f8e9602 */
[----:B------:R-:W-:Y:S01]  /*106d0*/  HMMA.16816.F32.BF16 R116, R4, R22, R116 ;  /* 0x000000160474723c */ /* 0x000fe20000041874 */
[----:B------:R-:W-:Y:S01]  /*106e0*/  IMAD.MOV.U32 R75, RZ, RZ, R220 ;  /* 0x000000ffff4b7224 */ /* 0x000fe200078e00dc */
[----:B------:R1:W-:Y:S01]  /*106f0*/  MUFU.EX2 R42, R11 ;  /* 0x0000000b002a7308 */ /* 0x0003e20000000800 */
[----:B------:R-:W-:-:S04]  /*10700*/  IMAD.WIDE.U32 R18, R12, -0x326172a9, RZ ;  /* 0xcd9e8d570c127825 */ /* 0x000fc800078e00ff */
[----:B------:R-:W-:Y:S01]  /*10710*/  IMAD.WIDE.U32 R2, R2, -0x326172a9, RZ ;  /* 0xcd9e8d5702027825 */ /* 0x000fe200078e00ff */
[----:B------:R-:W-:Y:S01]  /*10720*/  HMMA.16816.F32.BF16 R128, R4, R36, R120 ;  /* 0x000000240480723c */ /* 0x000fe20000041878 */
[----:B------:R-:W-:Y:S03]  /*10730*/  LDSM.16.MT88.4 R120, [R186+0x7800] ;  /* 0x00780000ba78783b */ /* 0x000fe60000004200 */
[----:B------:R-:W-:-:S04]  /*10740*/  SHF.R.U32.HI R12, RZ, 0x18, R2 ;  /* 0x00000018ff0c7819 */ /* 0x000fc80000011602 */
[----:B------:R-:W-:Y:S01]  /*10750*/  HMMA.16816.F32.BF16 R140, R4, R38, R140 ;  /* 0x00000026048c723c */ /* 0x000fe2000004188c */
[----:B-1----:R-:W-:-:S04]  /*10760*/  FFMA.FTZ R11, R132, c[0x0][0x23c], -R8 ;  /* 0x00008f00840b7a23 */ /* 0x002fc80000010808 */
[----:B------:R1:W-:Y:S02]  /*10770*/  MUFU.EX2 R43, R11 ;  /* 0x0000000b002b7308 */ /* 0x0003e40000000800 */
[----:B------:R-:W-:Y:S01]  /*10780*/  LOP3.LUT R6, R2, 0xffff, RZ, 0xc0, !PT ;  /* 0x0000ffff02067812 */ /* 0x000fe200078ec0ff */
[----:B------:R-:W-:Y:S01]  /*10790*/  FFMA.FTZ R4, R133, c[0x0][0x23c], -R8 ;  /* 0x00008f0085047a23 */ /* 0x000fe20000010808 */
[----:B------:R-:W-:Y:S02]  /*107a0*/  SHF.R.U32.HI R5, RZ, 0x10, R2 ;  /* 0x00000010ff057819 */ /* 0x000fe40000011602 */
[----:B------:R-:W-:Y:S02]  /*107b0*/  SHF.R.U32.HI R6, RZ, 0x8, R6 ;  /* 0x00000008ff067819 */ /* 0x000fe40000011606 */
[----:B------:R-:W-:Y:S01]  /*107c0*/  LOP3.LUT R7, R5, 0xff, RZ, 0xc0, !PT ;  /* 0x000000ff05077812 */ /* 0x000fe200078ec0ff */
[----:B------:R3:W4:Y:S01]  /*107d0*/  MUFU.EX2 R56, R4 ;  /* 0x0000000400387308 */ /* 0x0007220000000800 */
[----:B------:R-:W-:-:S02]  /*107e0*/  FFMA.FTZ R5, R134, c[0x0][0x23c], -R8 ;  /* 0x00008f0086057a23 */ /* 0x000fc40000010808 */
[----:B------:R-:W-:Y:S02]  /*107f0*/  PRMT R12, R7, 0x5410, R12 ;  /* 0x00005410070c7816 */ /* 0x000fe4000000000c */
[----:B-1----:R-:W-:-:S03]  /*10800*/  LOP3.LUT R11, R2, 0xff, RZ, 0xc0, !PT ;  /* 0x000000ff020b7812 */ /* 0x002fc600078ec0ff */
[----:B------:R1:W5:Y:S01]  /*10810*/  MUFU.EX2 R41, R5 ;  /* 0x0000000500297308 */ /* 0x0003620000000800 */
[----:B------:R-:W-:Y:S02]  /*10820*/  LOP3.LUT R2, R3, UR17, R18, 0x96, !PT ;  /* 0x0000001103027c12 */ /* 0x000fe4000f8e9612 */
[----:B------:R-:W-:Y:S02]  /*10830*/  PRMT R6, R11, 0x5410, R6 ;  /* 0x000054100b067816 */ /* 0x000fe40000000006 */
[C---:B------:R-:W-:Y:S02]  /*10840*/  LOP3.LUT R3, R2.reuse, 0xffff, RZ, 0xc0, !PT ;  /* 0x0000ffff02037812 */ /* 0x040fe400078ec0ff */
[--C-:B---3--:R-:W-:Y:S02]  /*10850*/  SHF.R.U32.HI R4, RZ, 0x10, R2.reuse ;  /* 0x00000010ff047819 */ /* 0x108fe40000011602 */
[----:B------:R-:W-:Y:S02]  /*10860*/  LOP3.LUT R7, R2, 0xff, RZ, 0xc0, !PT ;  /* 0x000000ff02077812 */ /* 0x000fe400078ec0ff */
[----:B------:R-:W-:Y:S01]  /*10870*/  SHF.R.U32.HI R11, RZ, 0x18, R2 ;  /* 0x00000018ff0b7819 */ /* 0x000fe20000011602 */
[----:B------:R-:W-:Y:S01]  /*10880*/  HSET2.LE.AND R2, R6, R208, PT ;  /* 0x000000d006027233 */ /* 0x000fe20003803000 */
[----:B------:R-:W-:-:S02]  /*10890*/  LOP3.LUT R4, R4, 0xff, RZ, 0xc0, !PT ;  /* 0x000000ff04047812 */ /* 0x000fc400078ec0ff */
[----:B-1----:R-:W-:Y:S02]  /*108a0*/  SHF.R.U32.HI R5, RZ, 0x8, R3 ;  /* 0x00000008ff057819 */ /* 0x002fe40000011603 */
[----:B--2---:R-:W-:Y:S02]  /*108b0*/  F2FP.BF16.PACK_AB R3, R64, R59 ;  /* 0x0000003b4003723e */ /* 0x004fe400000010ff */
[----:B------:R-:W-:Y:S02]  /*108c0*/  PRMT R7, R7, 0x5410, R5 ;  /* 0x0000541007077816 */ /* 0x000fe40000000005 */
[----:B------:R-:W-:Y:S01]  /*108d0*/  LOP3.LUT R6, R2, R3, RZ, 0xc0, !PT ;  /* 0x0000000302067212 */ /* 0x000fe200078ec0ff */
[--C-:B------:R-:W-:Y:S01]  /*108e0*/  HSET2.LE.AND R2, R12, R208.reuse, PT ;  /* 0x000000d00c027233 */ /* 0x100fe20003803000 */
[----:B------:R-:W-:Y:S01]  /*108f0*/  PRMT R5, R4, 0x5410, R11 ;  /* 0x0000541004057816 */ /* 0x000fe2000000000b */
[----:B------:R-:W-:Y:S01]  /*10900*/  HSET2.LE.AND R4, R7, R208, PT ;  /* 0x000000d007047233 */ /* 0x000fe20003803000 */
[----:B----4-:R-:W-:-:S02]  /*10910*/  F2FP.BF16.PACK_AB R3, R56, R43 ;  /* 0x0000002b3803723e */ /* 0x010fc400000010ff */
[----:B-----5:R-:W-:Y:S01]  /*10920*/  F2FP.BF16.PACK_AB R12, R41, R42 ;  /* 0x0000002a290c723e */ /* 0x020fe200000010ff */
[----:B------:R-:W-:Y:S01]  /*10930*/  HSET2.LE.AND R11, R5, R208, PT ;  /* 0x000000d0050b7233 */ /* 0x000fe20003803000 */
[----:B------:R-:W-:Y:S01]  /*10940*/  LOP3.LUT R7, R2, R3, RZ, 0xc0, !PT ;  /* 0x0000000302077212 */ /* 0x000fe200078ec0ff */
[----:B------:R-:W-:Y:S01]  /*10950*/  FFMA.FTZ R2, R231, c[0x0][0x23c], -R9 ;  /* 0x00008f00e7027a23 */ /* 0x000fe20000010809 */
[----:B------:R-:W-:Y:S02]  /*10960*/  F2FP.BF16.PACK_AB R5, R58, R57 ;  /* 0x000000393a05723e */ /* 0x000fe400000010ff */
[----:B------:R-:W-:Y:S01]  /*10970*/  LOP3.LUT R3, R33, UR7, R40, 0x96, !PT ;  /* 0x0000000721037c12 */ /* 0x000fe2000f8e9628 */
[----:B------:R1:W-:Y:S01]  /*10980*/  MUFU.EX2 R32, R2 ;  /* 0x0000000200207308 */ /* 0x0003e20000000800 */
[----:B------:R-:W-:Y:S02]  /*10990*/  LOP3.LUT R4, R4, R5, RZ, 0xc0, !PT ;  /* 0x0000000504047212 */ /* 0x000fe400078ec0ff */
[----:B------:R-:W-:Y:S01]  /*109a0*/  LOP3.LUT R5, R11, R12, RZ, 0xc0, !PT ;  /* 0x0000000c0b057212 */ /* 0x000fe200078ec0ff */
[----:B------:R-:W-:-:S02]  /*109b0*/  FFMA.FTZ R11, R235, c[0x0][0x23c], -R10 ;  /* 0x00008f00eb0b7a23 */ /* 0x000fc4000001080a */
[----:B------:R-:W-:-:S04]  /*109c0*/  FFMA.FTZ R12, R242, c[0x0][0x23c], -R10 ;  /* 0x00008f00f20c7a23 */ /* 0x000fc8000001080a */
[----:B------:R-:W-:Y:S01]  /*109d0*/  HMMA.16816.F32.BF16 R92, R4, R28, R92 ;  /* 0x0000001c045c723c */ /* 0x000fe2000004185c */
[----:B-1----:R-:W-:-:S07]  /*109e0*/  FFMA.FTZ R2, R234, c[0x0][0x23c], -R9 ;  /* 0x00008f00ea027a23 */ /* 0x002fce0000010809 */
[C---:B------:R-:W-:Y:S01]  /*109f0*/  HMMA.16816.F32.BF16 R108, R4.reuse, R26, R88 ;  /* 0x0000001a046c723c */ /* 0x040fe20000041858 */
[----:B------:R-:W-:Y:S01]  /*10a00*/  MUFU.EX2 R27, R11 ;  /* 0x0000000b001b7308 */ /* 0x000fe20000000800 */
[----:B------:R-:W1:Y:S06]  /*10a10*/  LDSM.16.MT88.4 R88, [R185+0x7800] ;  /* 0x00780000b958783b */ /* 0x000e6c0000004200 */
[C---:B------:R-:W-:Y:S01]  /*10a20*/  HMMA.16816.F32.BF16 R76, R4.reuse, R24, R76 ;  /* 0x00000018044c723c */ /* 0x040fe2000004184c */
[----:B------:R2:W-:Y:S07]  /*10a30*/  MUFU.EX2 R35, R2 ;  /* 0x0000000200237308 */ /* 0x0005ee0000000800 */
[C---:B------:R-:W-:Y:S01]  /*10a40*/  HMMA.16816.F32.BF16 R44, R4.reuse, R20, R44 ;  /* 0x00000014042c723c */ /* 0x040fe2000004182c */
[----:B------:R-:W-:Y:S07]  /*10a50*/  MUFU.EX2 R25, R12 ;  /* 0x0000000c00197308 */ /* 0x000fee0000000800 */
[----:B------:R-:W-:Y:S01]  /*10a60*/  HMMA.16816.F32.BF16 R52, R4, R22, R52 ;  /* 0x000000160434723c */ /* 0x000fe20000041834 */
[----:B--2---:R-:W-:-:S04]  /*10a70*/  FFMA.FTZ R2, R230, c[0x0][0x23c], -R9 ;  /* 0x00008f00e6027a23 */ /* 0x004fc80000010809 */
[----:B------:R2:W-:Y:S03]  /*10a80*/  MUFU.EX2 R29, R2 ;  /* 0x00000002001d7308 */ /* 0x0005e60000000800 */
[C---:B------:R-:W-:Y:S08]  /*10a90*/  HMMA.16816.F32.BF16 R124, R4.reuse, R36, R124 ;  /* 0x00000024047c723c */ /* 0x040ff0000004187c */
[----:B------:R-:W-:Y:S01]  /*10aa0*/  HMMA.16816.F32.BF16 R60, R4, R30, R60 ;  /* 0x0000001e043c723c */ /* 0x000fe2000004183c */
[----:B--2---:R-:W-:-:S07]  /*10ab0*/  FFMA.FTZ R2, R240, c[0x0][0x23c], -R9 ;  /* 0x00008f00f0027a23 */ /* 0x004fce0000010809 */
[----:B------:R-:W-:Y:S01]  /*10ac0*/  HMMA.16816.F32.BF16 R36, R4, R38, R136 ;  /* 0x000000260424723c */ /* 0x000fe20000041888 */
[----:B------:R2:W3:Y:S06]  /*10ad0*/  MUFU.EX2 R28, R2 ;  /* 0x00000002001c7308 */ /* 0x0004ec0000000800 */
[--C-:B------:R-:W-:Y:S02]  /*10ae0*/  FFMA.FTZ R4, R174, c[0x0][0x23c], -R8.reuse ;  /* 0x00008f00ae047a23 */ /* 0x100fe40000010808 */
[----:B------:R-:W-:Y:S02]  /*10af0*/  FFMA.FTZ R6, R183, c[0x0][0x23c], -R8 ;  /* 0x00008f00b7067a23 */ /* 0x000fe40000010808 */
[----:B--2---:R-:W-:Y:S01]  /*10b00*/  IMAD.WIDE.U32 R2, R3, -0x2daee0ad, RZ ;  /* 0xd2511f5303027825 */ /* 0x004fe200078e00ff */
[----:B---3--:R-:W-:-:S04]  /*10b10*/  F2FP.BF16.PACK_AB R12, R28, R29 ;  /* 0x0000001d1c0c723e */ /* 0x008fc800000010ff */
[----:B------:R-:W-:Y:S02]  /*10b20*/  LOP3.LUT R9, R3, UR16, R34, 0x96, !PT ;  /* 0x0000001003097c12 */ /* 0x000fe4000f8e9622 */
[C---:B------:R-:W-:Y:S01]  /*10b30*/  LOP3.LUT R13, R2.reuse, 0xffff, RZ, 0xc0, !PT ;  /* 0x0000ffff020d7812 */ /* 0x040fe200078ec0ff */
[----:B------:R-:W-:Y:S01]  /*10b40*/  FFMA.FTZ R3, R241, c[0x0][0x23c], -R10 ;  /* 0x00008f00f1037a23 */ /* 0x000fe2000001080a */
[----:B------:R-:W-:Y:S02]  /*10b50*/  LOP3.LUT R18, R2, 0xff, RZ, 0xc0, !PT ;  /* 0x000000ff02127812 */ /* 0x000fe400078ec0ff */
[--C-:B------:R-:W-:Y:S01]  /*10b60*/  SHF.R.U32.HI R14, RZ, 0x10, R2.reuse ;  /* 0x00000010ff0e7819 */ /* 0x100fe20000011602 */
[----:B------:R2:W3:Y:S01]  /*10b70*/  MUFU.EX2 R26, R3 ;  /* 0x00000003001a7308 */ /* 0x0004e20000000800 */
[----:B------:R-:W-:Y:S02]  /*10b80*/  SHF.R.U32.HI R17, RZ, 0x18, R2 ;  /* 0x00000018ff117819 */ /* 0x000fe40000011602 */
[----:B------:R-:W-:-:S02]  /*10b90*/  SHF.R.U32.HI R2, RZ, 0x8, R13 ;  /* 0x00000008ff027819 */ /* 0x000fc4000001160d */
[----:B------:R-:W-:Y:S02]  /*10ba0*/  LOP3.LUT R16, R9, 0xff, RZ, 0xc0, !PT ;  /* 0x000000ff09107812 */ /* 0x000fe400078ec0ff */
[--C-:B------:R-:W-:Y:S02]  /*10bb0*/  SHF.R.U32.HI R11, RZ, 0x10, R9.reuse ;  /* 0x00000010ff0b7819 */ /* 0x100fe40000011609 */
[----:B------:R-:W-:Y:S02]  /*10bc0*/  SHF.R.U32.HI R15, RZ, 0x18, R9 ;  /* 0x00000018ff0f7819 */ /* 0x000fe40000011609 */
[----:B------:R-:W-:Y:S02]  /*10bd0*/  LOP3.LUT R11, R11, 0xff, RZ, 0xc0, !PT ;  /* 0x000000ff0b0b7812 */ /* 0x000fe400078ec0ff */
[----:B------:R-:W-:Y:S02]  /*10be0*/  LOP3.LUT R13, R14, 0xff, RZ, 0xc0, !PT ;  /* 0x000000ff0e0d7812 */ /* 0x000fe400078ec0ff */
[----:B--2---:R-:W-:-:S02]  /*10bf0*/  LOP3.LUT R3, R9, 0xffff, RZ, 0xc0, !PT ;  /* 0x0000ffff09037812 */ /* 0x004fc400078ec0ff */
[----:B------:R-:W-:Y:S01]  /*10c00*/  PRMT R14, R13, 0x5410, R17 ;  /* 0x000054100d0e7816 */ /* 0x000fe20000000011 */
[----:B------:R-:W-:Y:S01]  /*10c10*/  FFMA.FTZ R13, R180, c[0x0][0x23c], -R0 ;  /* 0x00008f00b40d7a23 */ /* 0x000fe20000010800 */
[----:B------:R-:W-:Y:S02]  /*10c20*/  SHF.R.U32.HI R9, RZ, 0x8, R3 ;  /* 0x00000008ff097819 */ /* 0x000fe40000011603 */
[----:B------:R-:W-:Y:S01]  /*10c30*/  PRMT R3, R18, 0x5410, R2 ;  /* 0x0000541012037816 */ /* 0x000fe20000000002 */
[----:B------:R-:W-:Y:S01]  /*10c40*/  FFMA.FTZ R2, R243, c[0x0][0x23c], -R10 ;  /* 0x00008f00f3027a23 */ /* 0x000fe2000001080a */
[----:B------:R-:W-:Y:S01]  /*10c50*/  PRMT R9, R16, 0x5410, R9 ;  /* 0x0000541010097816 */ /* 0x000fe20000000009 */
[----:B------:R-:W-:Y:S01]  /*10c60*/  MUFU.EX2 R23, R13 ;  /* 0x0000000d00177308 */ /* 0x000fe20000000800 */
[----:B------:R-:W-:Y:S01]  /*10c70*/  PRMT R10, R11, 0x5410, R15 ;  /* 0x000054100b0a7816 */ /* 0x000fe2000000000f */
[----:B------:R-:W-:Y:S01]  /*10c80*/  HSET2.LE.AND R11, R3, R208, PT ;  /* 0x000000d0030b7233 */ /* 0x000fe20003803000 */
[----:B------:R-:W-:-:S04]  /*10c90*/  F2FP.BF16.PACK_AB R3, R35, R32 ;  /* 0x000000202303723e */ /* 0x000fc800000010ff */
[----:B------:R-:W-:Y:S01]  /*10ca0*/  LOP3.LUT R134, R11, R12, RZ, 0xc0, !PT ;  /* 0x0000000c0b867212 */ /* 0x000fe200078ec0ff */
[----:B------:R2:W4:Y:S08]  /*10cb0*/  MUFU.EX2 R24, R2 ;  /* 0x0000000200187308 */ /* 0x0005300000000800 */
[----:B------:R-:W-:Y:S01]  /*10cc0*/  MUFU.EX2 R16, R6 ;  /* 0x0000000600107308 */ /* 0x000fe20000000800 */
[----:B--2---:R-:W-:-:S02]  /*10cd0*/  HSET2.LE.AND R2, R9, R208, PT ;  /* 0x000000d009027233 */ /* 0x004fc40003803000 */
[--C-:B------:R-:W-:Y:S01]  /*10ce0*/  HSET2.LE.AND R9, R10, R208.reuse, PT ;  /* 0x000000d00a097233 */ /* 0x100fe20003803000 */
[----:B---3--:R-:W-:Y:S02]  /*10cf0*/  F2FP.BF16.PACK_AB R10, R26, R27 ;  /* 0x0000001b1a0a723e */ /* 0x008fe400000010ff */
[----:B------:R-:W-:Y:S01]  /*10d00*/  LOP3.LUT R132, R2, R3, RZ, 0xc0, !PT ;  /* 0x0000000302847212 */ /* 0x000fe200078ec0ff */
[----:B------:R-:W-:Y:S01]  /*10d10*/  HSET2.LE.AND R2, R14, R208, PT ;  /* 0x000000d00e027233 */ /* 0x000fe20003803000 */
[----:B----4-:R-:W-:Y:S01]  /*10d20*/  F2FP.BF16.PACK_AB R3, R24, R25 ;  /* 0x000000191803723e */ /* 0x010fe200000010ff */
[----:B------:R-:W2:Y:S01]  /*10d30*/  LDSM.16.MT88.4 R12, [R187+0x7800] ;  /* 0x00780000bb0c783b */ /* 0x000ea20000004200 */
[----:B------:R-:W-:Y:S01]  /*10d40*/  LOP3.LUT R133, R9, R10, RZ, 0xc0, !PT ;  /* 0x0000000a09857212 */ /* 0x000fe200078ec0ff */
[--C-:B------:R-:W-:Y:S01]  /*10d50*/  FFMA.FTZ R9, R181, c[0x0][0x23c], -R0.reuse ;  /* 0x00008f00b5097a23 */ /* 0x100fe20000010800 */
[----:B------:R-:W-:Y:S01]  /*10d60*/  LOP3.LUT R135, R2, R3, RZ, 0xc0, !PT ;  /* 0x0000000302877212 */ /* 0x000fe200078ec0ff */
[----:B------:R-:W-:-:S02]  /*10d70*/  FFMA.FTZ R2, R172, c[0x0][0x23c], -R0 ;  /* 0x00008f00ac027a23 */ /* 0x000fc40000010800 */
[----:B------:R-:W-:Y:S01]  /*10d80*/  FFMA.FTZ R0, R173, c[0x0][0x23c], -R0 ;  /* 0x00008f00ad007a23 */ /* 0x000fe20000010800 */
[----:B------:R-:W3:Y:S03]  /*10d90*/  MUFU.EX2 R20, R9 ;  /* 0x0000000900147308 */ /* 0x000ee60000000800 */
[C---:B-1----:R-:W-:Y:S05]  /*10da0*/  HMMA.16816.F32.BF16 R80, R132.reuse, R88, R48 ;  /* 0x000000588450723c */ /* 0x042fea0000041830 */
[----:B------:R1:W-:Y:S03]  /*10db0*/  MUFU.EX2 R21, R2 ;  /* 0x0000000200157308 */ /* 0x0003e60000000800 */
[----:B------:R-:W-:Y:S05]  /*10dc0*/  HMMA.16816.F32.BF16 R84, R132, R90, R84 ;  /* 0x0000005a8454723c */ /* 0x000fea0000041854 */
[----:B------:R4:W5:Y:S01]  /*10dd0*/  MUFU.EX2 R22, R0 ;  /* 0x0000000000167308 */ /* 0x0009620000000800 */
[----:B---3--:R-:W-:-:S02]  /*10de0*/  F2FP.BF16.PACK_AB R6, R20, R23 ;  /* 0x000000171406723e */ /* 0x008fc400000010ff */
[----:B------:R-:W-:Y:S01]  /*10df0*/  HMMA.16816.F32.BF16 R96, R132, R104, R96 ;  /* 0x000000688460723c */ /* 0x000fe20000041860 */
[----:B-1----:R-:W-:-:S04]  /*10e00*/  LOP3.LUT R2, R19, UR7, R156, 0x96, !PT ;  /* 0x0000000713027c12 */ /* 0x002fc8000f8e969c */
[----:B------:R1:W-:Y:S03]  /*10e10*/  MUFU.EX2 R19, R4 ;  /* 0x0000000400137308 */ /* 0x0003e60000000800 */
[----:B------:R-:W-:Y:S01]  /*10e20*/  HMMA.16816.F32.BF16 R100, R132, R106, R100 ;  /* 0x0000006a8464723c */ /* 0x000fe20000041864 */
[----:B------:R-:W-:-:S04]  /*10e30*/  IMAD.WIDE.U32 R2, R2, -0x2daee0ad, RZ ;  /* 0xd2511f5302027825 */ /* 0x000fc800078e00ff */
[----:B----4-:R-:W-:Y:S01]  /*10e40*/  FFMA.FTZ R0, R182, c[0x0][0x23c], -R8 ;  /* 0x00008f00b6007a23 */ /* 0x010fe20000010808 */
[C---:B------:R-:W-:Y:S02]  /*10e50*/  LOP3.LUT R5, R2.reuse, 0xffff, RZ, 0xc0, !PT ;  /* 0x0000ffff02057812 */ /* 0x040fe400078ec0ff */
[C---:B------:R-:W-:Y:S01]  /*10e60*/  HMMA.16816.F32.BF16 R112, R132.reuse, R120, R112 ;  /* 0x000000788470723c */ /* 0x040fe20000041870 */
[----:B------:R-:W-:Y:S01]  /*10e70*/  LOP3.LUT R9, R2, 0xff, RZ, 0xc0, !PT ;  /* 0x000000ff02097812 */ /* 0x000fe200078ec0ff */
[----:B------:R3:W4:Y:S01]  /*10e80*/  MUFU.EX2 R17, R0 ;  /* 0x0000000000117308 */ /* 0x0007220000000800 */
[----:B------:R-:W-:Y:S02]  /*10e90*/  SHF.R.U32.HI R11, RZ, 0x18, R2 ;  /* 0x00000018ff0b7819 */ /* 0x000fe40000011602 */
[----:B------:R-:W-:Y:S01]  /*10ea0*/  SHF.R.U32.HI R5, RZ, 0x8, R5 ;  /* 0x00000008ff057819 */ /* 0x000fe20000011605 */
[----:B-1----:R-:W-:Y:S02]  /*10eb0*/  FFMA.FTZ R4, R175, c[0x0][0x23c], -R8 ;  /* 0x00008f00af047a23 */ /* 0x002fe40000010808 */
[C---:B------:R-:W-:Y:S02]  /*10ec0*/  HMMA.16816.F32.BF16 R116, R132.reuse, R122, R116 ;  /* 0x0000007a8474723c */ /* 0x040fe40000041874 */
[----:B------:R1:W1:Y:S06]  /*10ed0*/  MUFU.EX2 R18, R4 ;  /* 0x0000000400127308 */ /* 0x00026c0000000800 */
[----:B--2---:R-:W-:Y:S01]  /*10ee0*/  HMMA.16816.F32.BF16 R128, R132, R12, R128 ;  /* 0x0000000c8480723c */ /* 0x004fe20000041880 */
        /* <DEDUP_REMOVED lines=8> */
[----:B-1----:R-:W-:Y:S02]  /*10f70*/  SHF.R.U32.HI R4, RZ, 0x8, R2 ;  /* 0x00000008ff047819 */ /* 0x002fe40000011602 */
[----:B------:R-:W-:Y:S02]  /*10f80*/  PRMT R0, R9, 0x5410, R5 ;  /* 0x0000541009007816 */ /* 0x000fe40000000005 */
[----:B------:R-:W-:Y:S02]  /*10f90*/  LOP3.LUT R2, R3, 0xff, RZ, 0xc0, !PT ;  /* 0x000000ff03027812 */ /* 0x000fe400078ec0ff */
[----:B------:R-:W-:Y:S01]  /*10fa0*/  PRMT R3, R7, 0x5410, R11 ;  /* 0x0000541007037816 */ /* 0x000fe2000000000b */
[--C-:B------:R-:W-:Y:S01]  /*10fb0*/  HSET2.LE.AND R0, R0, R208.reuse, PT ;  /* 0x000000d000007233 */ /* 0x100fe20003803000 */
[----:B------:R-:W-:Y:S02]  /*10fc0*/  PRMT R7, R2, 0x5410, R8 ;  /* 0x0000541002077816 */ /* 0x000fe40000000008 */
[----:B-----5:R-:W-:Y:S01]  /*10fd0*/  F2FP.BF16.PACK_AB R2, R22, R21 ;  /* 0x000000151602723e */ /* 0x020fe200000010ff */
[--C-:B------:R-:W-:Y:S01]  /*10fe0*/  HSET2.LE.AND R3, R3, R208.reuse, PT ;  /* 0x000000d003037233 */ /* 0x100fe20003803000 */
[----:B------:R-:W-:Y:S01]  /*10ff0*/  PRMT R5, R10, 0x5410, R4 ;  /* 0x000054100a057816 */ /* 0x000fe20000000004 */
[--C-:B------:R-:W-:Y:S01]  /*11000*/  HSET2.LE.AND R7, R7, R208.reuse, PT ;  /* 0x000000d007077233 */ /* 0x100fe20003803000 */
[----:B------:R-:W-:Y:S01]  /*11010*/  LOP3.LUT R138, R0, R2, RZ, 0xc0, !PT ;  /* 0x00000002008a7212 */ /* 0x000fe200078ec0ff */
[----:B------:R-:W-:Y:S01]  /*11020*/  FFMA.FTZ R2, R238, R66, R170 ;  /* 0x00000042ee027223 */ /* 0x000fe200000100aa */
[----:B----4-:R-:W-:Y:S01]  /*11030*/  F2FP.BF16.PACK_AB R0, R16, R17 ;  /* 0x000000111000723e */ /* 0x010fe200000010ff */
[----:B------:R-:W-:Y:S01]  /*11040*/  HSET2.LE.AND R5, R5, R208, PT ;  /* 0x000000d005057233 */ /* 0x000fe20003803000 */
[----:B------:R-:W-:-:S02]  /*11050*/  F2FP.BF16.PACK_AB R4, R18, R19 ;  /* 0x000000131204723e */ /* 0x000fc400000010ff */
[----:B------:R-:W-:Y:S01]  /*11060*/  LOP3.LUT R137, R7, R0, RZ, 0xc0, !PT ;  /* 0x0000000007897212 */ /* 0x000fe200078ec0ff */
[----:B------:R-:W-:Y:S01]  /*11070*/  FFMA.FTZ R0, R239, R65, R167 ;  /* 0x00000041ef007223 */ /* 0x000fe200000100a7 */
[----:B------:R-:W-:Y:S01]  /*11080*/  LOP3.LUT R139, R3, R4, RZ, 0xc0, !PT ;  /* 0x00000004038b7212 */ /* 0x000fe200078ec0ff */
[----:B------:R-:W-:Y:S01]  /*11090*/  FFMA.FTZ R3, R223, R153, R249 ;  /* 0x00000099df037223 */ /* 0x000fe200000100f9 */
[----:B------:R-:W-:Y:S01]  /*110a0*/  LOP3.LUT R136, R5, R6, RZ, 0xc0, !PT ;  /* 0x0000000605887212 */ /* 0x000fe200078ec0ff */
[----:B------:R-:W-:Y:S02]  /*110b0*/  FFMA.FTZ R4, R224, R152, R222 ;  /* 0x00000098e0047223 */ /* 0x000fe400000100de */
        /* <DEDUP_REMOVED lines=67> */
[----:B------:R1:W-:Y:S01]  /*114f0*/  STL [R1+0x1c], R4 ;  /* 0x00001c0401007387 */ /* 0x0003e20000100800 */
[----:B------:R-:W-:-:S03]  /*11500*/  FADD.FTZ R0, R24, R0 ;  /* 0x0000000018007221 */ /* 0x000fc60000010000 */
[----:B------:R1:W-:Y:S04]  /*11510*/  STL [R1+0x20], R3 ;  /* 0x0000200301007387 */ /* 0x0003e80000100800 */
[----:B------:R1:W-:Y:S04]  /*11520*/  STL [R1+0x24], R2 ;  /* 0x0000240201007387 */ /* 0x0003e80000100800 */
[----:B------:R1:W-:Y:S02]  /*11530*/  STL [R1+0x28], R0 ;  /* 0x0000280001007387 */ /* 0x0003e40000100800 */
.L_x_1171:
[----:B------:R-:W-:-:S13]  /*11540*/  ISETP.GT.AND P0, PT, R75, UR18, PT ;  /* 0x000000124b007c0c */ /* 0x000fda000bf04270 */
[----:B------:R-:W-:Y:S05]  /*11550*/  @!P0 BRA `(.L_x_1178) ;  /* 0x00004e3000008947 */ /* 0x000fea0003800000 */
[----:B------:R-:W2:Y:S01]  /*11560*/  LDL.LU.64 R6, [R1+0x10] ;  /* 0x0000100001067983 */ /* 0x000ea20000300a00 */
[----:B------:R-:W3:Y:S01]  /*11570*/  LDC.U8 R243, c[0x0][0x2d8] ;  /* 0x0000b600fff37b82 */ /* 0x000ee20000000000 */
[----:B------:R-:W-:Y:S01]  /*11580*/  ULDC.64 UR4, c[0x0][0x1a0] ;  /* 0x0000680000047ab9 */ /* 0x000fe20000000a00 */
[----:B------:R-:W-:Y:S01]  /*11590*/  MOV R68, R71 ;  /* 0x0000004700447202 */ /* 0x000fe20000000f00 */
[----:B-1----:R-:W2:Y:S01]  /*115a0*/  LDL.LU.64 R4, [R1+0x30] ;  /* 0x0000300001047983 */ /* 0x002ea20000300a00 */
[C---:B------:R-:W-:Y:S01]  /*115b0*/  IADD3 R2, R251.reuse, 0x4, RZ ;  /* 0x00000004fb027810 */ /* 0x040fe20007ffe0ff */
[----:B------:R-:W-:Y:S01]  /*115c0*/  IMAD.WIDE.U32 R10, R251, -0x326172a9, RZ ;  /* 0xcd9e8d57fb0a7825 */ /* 0x000fe200078e00ff */
[----:B------:R-:W-:Y:S01]  /*115d0*/  USHF.L.U64.HI UR19, UR4, 0x5, UR5 ;  /* 0x0000000504137899 */ /* 0x000fe20008010205 */
[----:B------:R-:W4:Y:S01]  /*115e0*/  LDL.64 R12, [R1+0x40] ;  /* 0x00004000010c7983 */ /* 0x000f220000100a00 */
[----:B------:R-:W-:Y:S01]  /*115f0*/  USHF.L.U32 UR20, UR4, 0x5, URZ ;  /* 0x0000000504147899 */ /* 0x000fe2000800063f */
[----:B------:R-:W-:Y:S01]  /*11600*/  MOV R3, R72 ;  /* 0x0000004800037202 */ /* 0x000fe20000000f00 */
[----:B------:R-:W-:Y:S01]  /*11610*/  UIMAD.WIDE.U32 UR28, UR4, 0x30, URZ ;  /* 0x00000030041c78a5 */ /* 0x000fe2000f8e003f */
[----:B------:R-:W5:Y:S01]  /*11620*/  LDL.LU R0, [R1+0x18] ;  /* 0x0000180001007983 */ /* 0x000f620000300800 */
[----:B------:R-:W-:Y:S01]  /*11630*/  IMAD.WIDE.U32 R8, R2, -0x326172a9, RZ ;  /* 0xcd9e8d5702087825 */ /* 0x000fe200078e00ff */
[----:B------:R-:W-:Y:S01]  /*11640*/  UIMAD UR21, UR5, 0x30, URZ ;  /* 0x00000030051578a4 */ /* 0x000fe2000f8e023f */
[----:B------:R-:W-:Y:S01]  /*11650*/  MOV R73, R70 ;  /* 0x0000004600497202 */ /* 0x000fe20000000f00 */
[----:B------:R1:W-:Y:S01]  /*11660*/  STL.64 [R1+0x8], R10 ;  /* 0x0000080a01007387 */ /* 0x0003e20000100a00 */
[-C--:B------:R-:W-:Y:S01]  /*11670*/  LOP3.LUT R246, R11, R250.reuse, RZ, 0x3c, !PT ;  /* 0x000000fa0bf67212 */ /* 0x080fe200078e3cff */
[----:B------:R-:W-:Y:S01]  /*11680*/  ULDC.64 UR4, c[0x0][0x198] ;  /* 0x0000660000047ab9 */ /* 0x000fe20000000a00 */
[----:B------:R-:W-:Y:S01]  /*11690*/  IMAD.MOV.U32 R74, RZ, RZ, R69 ;  /* 0x000000ffff4a7224 */ /* 0x000fe200078e0045 */
[----:B------:R1:W-:Y:S01]  /*116a0*/  STL.64 [R1], R8 ;  /* 0x0000000801007387 */ /* 0x0003e20000100a00 */
[----:B------:R-:W-:Y:S01]  /*116b0*/  LOP3.LUT R248, R9, R250, RZ, 0x3c, !PT ;  /* 0x000000fa09f87212 */ /* 0x000fe200078e3cff */
[----:B------:R-:W-:Y:S01]  /*116c0*/  USHF.L.U64.HI UR24, UR4, 0x5, UR5 ;  /* 0x0000000504187899 */ /* 0x000fe20008010205 */
[----:B------:R-:W-:Y:S01]  /*116d0*/  IMAD.WIDE.U32 R246, R246, -0x2daee0ad, RZ ;  /* 0xd2511f53f6f67825 */ /* 0x000fe200078e00ff */
[----:B------:R-:W-:Y:S01]  /*116e0*/  UIMAD.WIDE.U32 UR30, UR4, 0x30, URZ ;  /* 0x00000030041e78a5 */ /* 0x000fe2000f8e003f */
[----:B---3--:R-:W-:Y:S01]  /*116f0*/  PRMT R243, R243, 0x7054, R243 ;  /* 0x00007054f3f37816 */ /* 0x008fe200000000f3 */
[----:B------:R-:W-:Y:S01]  /*11700*/  UIMAD UR5, UR5, 0x30, URZ ;  /* 0x00000030050578a4 */ /* 0x000fe2000f8e023f */
[----:B------:R-:W-:Y:S01]  /*11710*/  IMAD.WIDE.U32 R248, R248, -0x2daee0ad, RZ ;  /* 0xd2511f53f8f87825 */ /* 0x000fe200078e00ff */
[----:B------:R-:W-:-:S02]  /*11720*/  USHF.L.U32 UR4, UR4, 0x5, URZ ;  /* 0x0000000504047899 */ /* 0x000fc4000800063f */
[----:B------:R-:W-:Y:S02]  /*11730*/  UIADD3 UR21, UR21, UR29, URZ ;  /* 0x0000001d15157290 */ /* 0x000fe4000fffe03f */
[----:B------:R-:W-:Y:S01]  /*11740*/  UIADD3 UR5, UR5, UR31, URZ ;  /* 0x0000001f05057290 */ /* 0x000fe2000fffe03f */
[----:B--2---:R-:W-:-:S05]  /*11750*/  IMAD.MOV.U32 R5, RZ, RZ, R7 ;  /* 0x000000ffff057224 */ /* 0x004fca00078e0007 */
[----:B------:R1:W-:Y:S01]  /*11760*/  STL.64 [R1+0x30], R4 ;  /* 0x0000300401007387 */ /* 0x0003e20000100a00 */
[----:B----4-:R-:W-:Y:S01]  /*11770*/  ISETP.GE.AND P4, PT, R12, c[0x0][0x220], PT ;  /* 0x000088000c007a0c */ /* 0x010fe20003f86270 */
[----:B-----5:R-:W-:Y:S01]  /*11780*/  IMAD.WIDE.U32 R244, R0, -0x2daee0ad, RZ ;  /* 0xd2511f5300f47825 */ /* 0x020fe200078e00ff */
[----:B------:R-:W-:Y:S05]  /*11790*/  BRA `(.L_x_1179) ;  /* 0x0000035000007947 */ /* 0x000fea0003800000 */
.L_x_1181:
[----:B------:R-:W2:Y:S01]  /*117a0*/  LDL.64 R212, [R1+0x50] ;  /* 0x0000500001d47983 */ /* 0x000ea20000100a00 */
[----:B------:R-:W-:Y:S01]  /*117b0*/  IADD3 R0, R75, -0x2, RZ ;  /* 0xfffffffe4b007810 */ /* 0x000fe20007ffe0ff */
[----:B------:R-:W-:Y:S02]  /*117c0*/  IMAD.MOV.U32 R69, RZ, RZ, c[0x0][0x198] ;  /* 0x00006600ff457624 */ /* 0x000fe400078e00ff */
[----:B------:R-:W3:Y:S01]  /*117d0*/  LDL.64 R210, [R1+0x48] ;  /* 0x0000480001d27983 */ /* 0x000ee20000100a00 */
[----:B------:R-:W-:Y:S01]  /*117e0*/  SHF.R.S32.HI R2, RZ, 0x1f, R0 ;  /* 0x0000001fff027819 */ /* 0x000fe20000011400 */
[----:B------:R-:W-:Y:S02]  /*117f0*/  IMAD.WIDE.U32 R70, R0, c[0x0][0x198], RZ ;  /* 0x0000660000467a25 */ /* 0x000fe400078e00ff */
[----:B------:R1:W-:Y:S02]  /*11800*/  @P4 STS.128 [R207+0x4000], RZ ;  /* 0x004000ffcf004388 */ /* 0x0003e40000000c00 */
[----:B------:R-:W-:Y:S02]  /*11810*/  IMAD R2, R2, c[0x0][0x198], RZ ;  /* 0x0000660002027a24 */ /* 0x000fe400078e02ff */
[----:B------:R-:W-:Y:S02]  /*11820*/  IMAD.SHL.U32 R69, R69, 0x10, RZ ;  /* 0x0000001045457824 */ /* 0x000fe400078e00ff */
[----:B------:R-:W-:Y:S02]  /*11830*/  IMAD R2, R0, c[0x0][0x19c], R2 ;  /* 0x0000670000027a24 */ /* 0x000fe400078e0202 */
[----:B------:R-:W-:Y:S02]  /*11840*/  IMAD.MOV.U32 R209, RZ, RZ, c[0x0][0x198] ;  /* 0x00006600ffd17624 */ /* 0x000fe400078e00ff */
[----:B------:R-:W-:Y:S01]  /*11850*/  IMAD.IADD R2, R71, 0x1, R2 ;  /* 0x0000000147027824 */ /* 0x000fe200078e0202 */
[----:B--2---:R-:W-:Y:S04]  /*11860*/  LEA R0, P0, R70, R212, 0x6 ;  /* 0x000000d446007211 */ /* 0x004fe800078030ff */
[C---:B------:R-:W-:Y:S01]  /*11870*/  @!P4 IADD3 R72, P2, R0.reuse, UR4, RZ ;  /* 0x000000040048cc10 */ /* 0x040fe2000ff5e0ff */
[----:B---3--:R-:W-:Y:S01]  /*11880*/  IMAD.MOV.U32 R210, RZ, RZ, 0x4 ;  /* 0x00000004ffd27424 */ /* 0x008fe200078e00ff */
[----:B------:R-:W-:Y:S02]  /*11890*/  @!P4 LEA R144, P6, R0, c[0x0][0x168], 0x1 ;  /* 0x00005a000090ca11 */ /* 0x000fe400078c08ff */
[----:B------:R-:W-:Y:S02]  /*118a0*/  LEA.HI.X R2, R70, R211, R2, 0x6, P0 ;  /* 0x000000d346027211 */ /* 0x000fe400000f3402 */
[----:B------:R-:W-:Y:S02]  /*118b0*/  @!P4 IADD3 R71, P5, R69, R0, RZ ;  /* 0x000000004547c210 */ /* 0x000fe40007fbe0ff */
[----:B------:R-:W-:Y:S02]  /*118c0*/  SHF.L.U64.HI R209, R209, R210, c[0x0][0x19c] ;  /* 0x00006700d1d17619 */ /* 0x000fe400000102d2 */
[--C-:B------:R-:W-:Y:S02]  /*118d0*/  @!P4 LEA.HI.X R145, R0, c[0x0][0x16c], R2.reuse, 0x1, P6 ;  /* 0x00005b000091ca11 */ /* 0x100fe400030f0c02 */
[----:B------:R-:W-:Y:S01]  /*118e0*/  @!P4 LEA R142, P3, R71, c[0x0][0x168], 0x1 ;  /* 0x00005a00478eca11 */ /* 0x000fe200078608ff */
[----:B------:R-:W-:Y:S01]  /*118f0*/  @!P4 IMAD.X R141, R209, 0x1, R2, P5 ;  /* 0x00000001d18dc824 */ /* 0x000fe200028e0602 */
[----:B------:R-:W-:Y:S01]  /*11900*/  P2R R70, PR, RZ, 0x4 ;  /* 0x00000004ff467803 */ /* 0x000fe20000000000 */
[----:B------:R-:W-:Y:S01]  /*11910*/  @!PT LDS RZ, [RZ] ;  /* 0x00000000fffff984 */ /* 0x000fe20000000800 */
[----:B------:R-:W-:Y:S01]  /*11920*/  @!PT LDS RZ, [RZ] ;  /* 0x00000000fffff984 */ /* 0x000fe20000000800 */
[----:B------:R-:W-:Y:S01]  /*11930*/  @!PT LDS RZ, [RZ] ;  /* 0x00000000fffff984 */ /* 0x000fe20000000800 */
[----:B------:R1:W-:Y:S01]  /*11940*/  @!P4 LDGSTS.E.BYPASS.LTC128B.128 [R207+0x4000], [R144.64] ;  /* 0x0400000090cfcfae */ /* 0x0003e2000b901d56 */
[----:B------:R-:W-:Y:S02]  /*11950*/  @!P4 LEA R140, P2, R72, c[0x0][0x168], 0x1 ;  /* 0x00005a00488cca11 */ /* 0x000fe400078408ff */
[----:B------:R-:W-:Y:S01]  /*11960*/  @!P4 LEA.HI.X R143, R71, c[0x0][0x16c], R141, 0x1, P3 ;  /* 0x00005b00478fca11 */ /* 0x000fe200018f0c8d */
[----:B------:R1:W-:Y:S01]  /*11970*/  @P4 STS.128 [R207+0x4800], RZ ;  /* 0x004800ffcf004388 */ /* 0x0003e20000000c00 */
[----:B------:R-:W-:Y:S02]  /*11980*/  ISETP.NE.AND P5, PT, R70, RZ, PT ;  /* 0x000000ff4600720c */ /* 0x000fe40003fa5270 */
[----:B------:R-:W-:Y:S01]  /*11990*/  @!P4 IADD3 R69, P1, R0, UR30, RZ ;  /* 0x0000001e0045cc10 */ /* 0x000fe2000ff3e0ff */
[----:B------:R-:W-:Y:S01]  /*119a0*/  @!PT LDS RZ, [RZ] ;  /* 0x00000000fffff984 */ /* 0x000fe20000000800 */
[----:B------:R-:W-:Y:S01]  /*119b0*/  @!PT LDS RZ, [RZ] ;  /* 0x00000000fffff984 */ /* 0x000fe20000000800 */
[----:B------:R-:W-:Y:S01]  /*119c0*/  @!PT LDS RZ, [RZ] ;  /* 0x00000000fffff984 */ /* 0x000fe20000000800 */
[----:B------:R1:W-:Y:S01]  /*119d0*/  @!P4 LDGSTS.E.BYPASS.LTC128B.128 [R207+0x4800], [R142.64] ;  /* 0x048000008ecfcfae */ /* 0x0003e2000b901d56 */
[----:B------:R-:W-:Y:S02]  /*119e0*/  @!P4 IADD3.X R75, R2, UR24, RZ, P5, !PT ;  /* 0x00000018024bcc10 */ /* 0x000fe4000affe4ff */
[C---:B------:R-:W-:Y:S01]  /*119f0*/  @!P4 LEA R70, P0, R69.reuse, c[0x0][0x168], 0x1 ;  /* 0x00005a004546ca11 */ /* 0x040fe200078008ff */
[----:B------:R1:W-:Y:S01]  /*11a00*/  @P4 STS.128 [R207+0x5000], RZ ;  /* 0x005000ffcf004388 */ /* 0x0003e20000000c00 */
[----:B------:R-:W-:Y:S02]  /*11a10*/  @!P4 LEA.HI.X R141, R72, c[0x0][0x16c], R75, 0x1, P2 ;  /* 0x00005b00488dca11 */ /* 0x000fe400010f0c4b */
[----:B------:R-:W-:Y:S03]  /*11a20*/  @!P4 IADD3.X R146, R2, UR5, RZ, P1, !PT ;  /* 0x000000050292cc10 */ /* 0x000fe60008ffe4ff */
[----:B------:R-:W-:Y:S01]  /*11a30*/  @!PT LDS RZ, [RZ] ;  /* 0x00000000fffff984 */ /* 0x000fe20000000800 */
[----:B------:R-:W-:Y:S01]  /*11a40*/  @!PT LDS RZ, [RZ] ;  /* 0x00000000fffff984 */ /* 0x000fe20000000800 */
[----:B------:R-:W-:Y:S01]  /*11a50*/  @!PT LDS RZ, [RZ] ;  /* 0x00000000fffff984 */ /* 0x000fe20000000800 */
[----:B------:R1:W-:Y:S01]  /*11a60*/  @!P4 LDGSTS.E.BYPASS.LTC128B.128 [R207+0x5000], [R140.64] ;  /* 0x050000008ccfcfae */ /* 0x0003e2000b901d56 */
[----:B------:R-:W-:Y:S03]  /*11a70*/  @!P4 LEA.HI.X R71, R69, c[0x0][0x16c], R146, 0x1, P0 ;  /* 0x00005b004547ca11 */ /* 0x000fe600000f0c92 */
[----:B------:R1:W-:Y:S04]  /*11a80*/  @P4 STS.128 [R207+0x5800], RZ ;  /* 0x005800ffcf004388 */ /* 0x0003e80000000c00 */
[----:B------:R-:W-:Y:S01]  /*11a90*/  @!PT LDS RZ, [RZ] ;  /* 0x00000000fffff984 */ /* 0x000fe20000000800 */
[----:B------:R-:W-:Y:S01]  /*11aa0*/  @!PT LDS RZ, [RZ] ;  /* 0x00000000fffff984 */ /* 0x000fe20000000800 */
[----:B------:R-:W-:Y:S01]  /*11ab0*/  @!PT LDS RZ, [RZ] ;  /* 0x00000000fffff984 */ /* 0x000fe20000000800 */
[----:B------:R1:W-:Y:S04]  /*11ac0*/  @!P4 LDGSTS.E.BYPASS.LTC128B.128 [R207+0x5800], [R70.64] ;  /* 0x0580000046cfcfae */ /* 0x0003e8000b901d56 */
[----:B------:R-:W0:Y:S01]  /*11ad0*/  LDGDEPBAR ;  /* 0x00000000000079af */ /* 0x000e220000000000 */
[----:B------:R-:W-:-:S05]  /*11ae0*/  BRA `(.L_x_1180) ;  /* 0x0000092000007947 */ /* 0x000fca0003800000 */
.L_x_1179:
[----:B-1----:R-:W2:Y:S01]  /*11af0*/  LDL.64 R4, [R1+0x30] ;  /* 0x0000300001047983 */ /* 0x002ea20000100a00 */
[----:B------:R-:W-:Y:S04]  /*11b00*/  DEPBAR.LE SB0, 0x0 ;  /* 0x000080000000791a */ /* 0x000fe80000000000 */
[----:B------:R-:W-:Y:S01]  /*11b10*/  IMAD.MOV.U32 R8, RZ, RZ, 0x6 ;  /* 0x00000006ff087424 */ /* 0x000fe200078e00ff */
[----:B------:R-:W-:Y:S01]  /*11b20*/  BAR.SYNC.DEFER_BLOCKING 0x0 ;  /* 0x0000000000007b1d */ /* 0x000fe20000010000 */
[----:B------:R-:W-:Y:S01]  /*11b30*/  IMAD.MOV.U32 R0, RZ, RZ, c[0x0][0x1a0] ;  /* 0x00006800ff007624 */ /* 0x000fe200078e00ff */
[----:B------:R-:W-:Y:S01]  /*11b40*/  IADD3 R208, R75, -0x1, RZ ;  /* 0xffffffff4bd07810 */ /* 0x000fe20007ffe0ff */
[----:B------:R-:W-:Y:S02]  /*11b50*/  IMAD.MOV.U32 R7, RZ, RZ, c[0x0][0x1a0] ;  /* 0x00006800ff077624 */ /* 0x000fe400078e00ff */
[----:B------:R-:W-:Y:S01]  /*11b60*/  IMAD.MOV.U32 R6, RZ, RZ, c[0x0][0x1a0] ;  /* 0x00006800ff067624 */ /* 0x000fe200078e00ff */
[----:B------:R-:W-:Y:S01]  /*11b70*/  SHF.L.U64.HI R0, R0, R8, c[0x0][0x1a4] ;  /* 0x0000690000007619 */ /* 0x000fe20000010208 */
[----:B------:R-:W-:Y:S01]  /*11b80*/  IMAD.SHL.U32 R7, R7, 0x40, RZ ;  /* 0x0000004007077824 */ /* 0x000fe200078e00ff */
[----:B------:R-:W-:Y:S01]  /*11b90*/  SHF.R.S32.HI R2, RZ, 0x1f, R208 ;  /* 0x0000001fff027819 */ /* 0x000fe200000114d0 */
[----:B------:R-:W-:Y:S02]  /*11ba0*/  IMAD.SHL.U32 R6, R6, 0x10, RZ ;  /* 0x0000001006067824 */ /* 0x000fe400078e00ff */
[----:B------:R-:W-:Y:S02]  /*11bb0*/  IMAD R0, R0, R208, RZ ;  /* 0x000000d000007224 */ /* 0x000fe400078e02ff */
[----:B------:R-:W-:Y:S02]  /*11bc0*/  IMAD.MOV.U32 R15, RZ, RZ, 0x4 ;  /* 0x00000004ff0f7424 */ /* 0x000fe400078e00ff */
[-C--:B------:R-:W-:Y:S01]  /*11bd0*/  IMAD R0, R2, R7.reuse, R0 ;  /* 0x0000000702007224 */ /* 0x080fe200078e0200 */
[----:B------:R-:W-:Y:S01]  /*11be0*/  @P4 STS.128 [R207+0x6000], RZ ;  /* 0x006000ffcf004388 */ /* 0x000fe20000000c00 */
[----:B--2---:R-:W-:Y:S04]  /*11bf0*/  IMAD.WIDE.U32 R4, R208, R7, R4 ;  /* 0x00000007d0047225 */ /* 0x004fe800078e0004 */
[----:B------:R-:W-:Y:S01]  /*11c00*/  IMAD.IADD R0, R5, 0x1, R0 ;  /* 0x0000000105007824 */ /* 0x000fe200078e0200 */
[----:B------:R-:W-:Y:S02]  /*11c10*/  @!P4 LEA R12, P6, R4, c[0x0][0x170], 0x1 ;  /* 0x00005c00040cca11 */ /* 0x000fe400078c08ff */
[----:B------:R-:W-:Y:S01]  /*11c20*/  @!P4 IADD3 R2, P0, R6, R4, RZ ;  /* 0x000000040602c210 */ /* 0x000fe20007f1e0ff */
[----:B------:R-:W-:Y:S01]  /*11c30*/  IMAD.MOV.U32 R6, RZ, RZ, c[0x0][0x1a0] ;  /* 0x00006800ff067624 */ /* 0x000fe200078e00ff */
[--C-:B------:R-:W-:Y:S02]  /*11c40*/  @!P4 LEA.HI.X R13, R4, c[0x0][0x174], R0.reuse, 0x1, P6 ;  /* 0x00005d00040dca11 */ /* 0x100fe400030f0c00 */
[----:B------:R-:W-:Y:S02]  /*11c50*/  @!P4 LEA R10, P5, R2, c[0x0][0x170], 0x1 ;  /* 0x00005c00020aca11 */ /* 0x000fe400078a08ff */
[----:B------:R-:W-:Y:S01]  /*11c60*/  SHF.L.U64.HI R6, R6, R15, c[0x0][0x1a4] ;  /* 0x0000690006067619 */ /* 0x000fe2000001020f */
[----:B------:R-:W-:Y:S01]  /*11c70*/  @!PT LDS RZ, [RZ] ;  /* 0x00000000fffff984 */ /* 0x000fe20000000800 */
[----:B------:R-:W-:Y:S01]  /*11c80*/  @!PT LDS RZ, [RZ] ;  /* 0x00000000fffff984 */ /* 0x000fe20000000800 */
[----:B------:R-:W-:Y:S01]  /*11c90*/  @!PT LDS RZ, [RZ] ;  /* 0x00000000fffff984 */ /* 0x000fe20000000800 */
[----:B------:R1:W-:Y:S01]  /*11ca0*/  @!P4 LDGSTS.E.BYPASS.LTC128B.128 [R207+0x6000], [R12.64] ;  /* 0x060000000ccfcfae */ /* 0x0003e2000b901d56 */
[C---:B------:R-:W-:Y:S02]  /*11cb0*/  @!P4 IADD3 R7, P3, R4.reuse, UR20, RZ ;  /* 0x000000140407cc10 */ /* 0x040fe4000ff7e0ff */
[----:B------:R-:W-:Y:S01]  /*11cc0*/  @!P4 IADD3 R14, P1, R4, UR28, RZ ;  /* 0x0000001c040ecc10 */ /* 0x000fe2000ff3e0ff */
[----:B------:R-:W-:Y:S01]  /*11cd0*/  @!P4 IMAD.X R5, R6, 0x1, R0, P0 ;  /* 0x000000010605c824 */ /* 0x000fe200000e0600 */
[C---:B------:R-:W-:Y:S01]  /*11ce0*/  @!P4 LEA R8, P2, R7.reuse, c[0x0][0x170], 0x1 ;  /* 0x00005c000708ca11 */ /* 0x040fe200078408ff */
[----:B------:R-:W-:Y:S01]  /*11cf0*/  @P4 STS.128 [R207+0x6800], RZ ;  /* 0x006800ffcf004388 */ /* 0x000fe20000000c00 */
[----:B------:R-:W-:Y:S02]  /*11d00*/  @!P4 IADD3.X R9, R0, UR19, RZ, P3, !PT ;  /* 0x000000130009cc10 */ /* 0x000fe40009ffe4ff */
[----:B------:R-:W-:Y:S02]  /*11d10*/  @!P4 LEA.HI.X R11, R2, c[0x0][0x174], R5, 0x1, P5 ;  /* 0x00005d00020bca11 */ /* 0x000fe400028f0c05 */
[----:B------:R-:W-:Y:S02]  /*11d20*/  @!P4 LEA.HI.X R9, R7, c[0x0][0x174], R9, 0x1, P2 ;  /* 0x00005d000709ca11 */ /* 0x000fe400010f0c09 */
[----:B------:R-:W-:Y:S01]  /*11d30*/  @!P4 LEA R6, P0, R14, c[0x0][0x170], 0x1 ;  /* 0x00005c000e06ca11 */ /* 0x000fe200078008ff */
[----:B------:R-:W-:Y:S01]  /*11d40*/  @!PT LDS RZ, [RZ] ;  /* 0x00000000fffff984 */ /* 0x000fe20000000800 */
[----:B------:R-:W-:Y:S01]  /*11d50*/  @!PT LDS RZ, [RZ] ;  /* 0x00000000fffff984 */ /* 0x000fe20000000800 */
[----:B------:R-:W-:Y:S01]  /*11d60*/  @!PT LDS RZ, [RZ] ;  /* 0x00000000fffff984 */ /* 0x000fe20000000800 */
[----:B------:R2:W-:Y:S01]  /*11d70*/  @!P4 LDGSTS.E.BYPASS.LTC128B.128 [R207+0x6800], [R10.64] ;  /* 0x068000000acfcfae */ /* 0x0005e2000b901d56 */
[----:B------:R-:W-:Y:S04]  /*11d80*/  @!P4 IADD3.X R15, R0, UR21, RZ, P1, !PT ;  /* 0x00000015000fcc10 */ /* 0x000fe80008ffe4ff */
[----:B------:R-:W-:Y:S01]  /*11d90*/  @!P4 LEA.HI.X R7, R14, c[0x0][0x174], R15, 0x1, P0 ;  /* 0x00005d000e07ca11 */ /* 0x000fe200000f0c0f */
[----:B------:R-:W-:Y:S01]  /*11da0*/  @P4 STS.128 [R207+0x7000], RZ ;  /* 0x007000ffcf004388 */ /* 0x000fe20000000c00 */
[----:B------:R-:W-:Y:S05]  /*11db0*/  ISETP.GT.AND P0, PT, R208, UR18, PT ;  /* 0x00000012d0007c0c */ /* 0x000fea000bf04270 */
        /* <DEDUP_REMOVED lines=10> */
[----:B------:R-:W3:Y:S06]  /*11e60*/  LDSM.16.M88.4 R16, [R184+0x4000] ;  /* 0x00400000b810783b */ /* 0x000eec0000000200 */
[----:B------:R-:W2:Y:S06]  /*11e70*/  LDSM.16.M88.4 R60, [R191+0x2000] ;  /* 0x00200000bf3c783b */ /* 0x000eac0000000200 */
[----:B------:R-:W4:Y:S06]  /*11e80*/  LDSM.16.M88.4 R32, [R184+0x4800] ;  /* 0x00480000b820783b */ /* 0x000f2c0000000200 */
[----:B------:R-:W0:Y:S06]  /*11e90*/  LDGDEPBAR ;  /* 0x00000000000079af */ /* 0x000e2c0000000000 */
[----:B------:R-:W5:Y:S06]  /*11ea0*/  LDSM.16.M88.4 R48, [R184+0x5000] ;  /* 0x00500000b830783b */ /* 0x000f6c0000000200 */
[----:B------:R-:W4:Y:S06]  /*11eb0*/  LDSM.16.M88.4 R140, [R184+0x5800] ;  /* 0x00580000b88c783b */ /* 0x000f2c0000000200 */
[----:B------:R-:W-:Y:S01]  /*11ec0*/  LDSM.16.M88.4 R144, [R194] ;  /* 0x00000000c290783b */ /* 0x000fe20000000200 */
[-C--:B---3--:R-:W-:Y:S05]  /*11ed0*/  HMMA.16816.F32.BF16 R4, R64, R16.reuse, RZ ;  /* 0x000000104004723c */ /* 0x088fea00000418ff */
[----:B------:R-:W3:Y:S03]  /*11ee0*/  LDSM.16.M88.4 R148, [R190+0x4000] ;  /* 0x00400000be94783b */ /* 0x000ee60000000200 */
[C---:B--2---:R-:W-:Y:S03]  /*11ef0*/  HMMA.16816.F32.BF16 R8, R60.reuse, R16, RZ ;  /* 0x000000103c08723c */ /* 0x044fe600000418ff */
[----:B------:R-:W2:Y:S06]  /*11f00*/  LDSM.16.M88.4 R152, [R194+0x2000] ;  /* 0x00200000c298783b */ /* 0x000eac0000000200 */
[----:B------:R-:W2:Y:S01]  /*11f10*/  LDSM.16.M88.4 R156, [R190+0x4800] ;  /* 0x00480000be9c783b */ /* 0x000ea20000000200 */
[-C--:B-1----:R-:W-:Y:S05]  /*11f20*/  HMMA.16816.F32.BF16 R12, R60, R18.reuse, RZ ;  /* 0x000000123c0c723c */ /* 0x082fea00000418ff */
[----:B------:R-:W1:Y:S03]  /*11f30*/  LDSM.16.M88.4 R160, [R190+0x5000] ;  /* 0x00500000bea0783b */ /* 0x000e660000000200 */
[C---:B------:R-:W-:Y:S03]  /*11f40*/  HMMA.16816.F32.BF16 R16, R64.reuse, R18, RZ ;  /* 0x000000124010723c */ /* 0x040fe600000418ff */
[----:B------:R-:W1:Y:S05]  /*11f50*/  LDSM.16.M88.4 R164, [R190+0x5800] ;  /* 0x00580000bea4783b */ /* 0x000e6a0000000200 */
[-C--:B----4-:R-:W-:Y:S01]  /*11f60*/  HMMA.16816.F32.BF16 R20, R64, R32.reuse, RZ ;  /* 0x000000204014723c */ /* 0x090fe200000418ff */
[----:B------:R-:W-:Y:S06]  /*11f70*/  LDSM.16.M88.4 R168, [R192+0x2000] ;  /* 0x00200000c0a8783b */ /* 0x000fec0000000200 */
[----:B------:R-:W-:Y:S01]  /*11f80*/  LDSM.16.M88.4 R172, [R193+0x2000] ;  /* 0x00200000c1ac783b */ /* 0x000fe20000000200 */
[C---:B------:R-:W-:Y:S05]  /*11f90*/  HMMA.16816.F32.BF16 R24, R60.reuse, R32, RZ ;  /* 0x000000203c18723c */ /* 0x040fea00000418ff */
[----:B------:R-:W-:Y:S03]  /*11fa0*/  LDSM.16.M88.4 R176, [R189+0x800] ;  /* 0x00080000bdb0783b */ /* 0x000fe60000000200 */
[-C--:B------:R-:W-:Y:S03]  /*11fb0*/  HMMA.16816.F32.BF16 R28, R60, R34.reuse, RZ ;  /* 0x000000223c1c723c */ /* 0x080fe600000418ff */
[----:B------:R-:W-:Y:S05]  /*11fc0*/  LDSM.16.M88.4 R180, [R189+0x1000] ;  /* 0x00100000bdb4783b */ /* 0x000fea0000000200 */
        /* <DEDUP_REMOVED lines=8> */
[----:B------:R-:W-:Y:S01]  /*12050*/  HMMA.16816.F32.BF16 R64, R64, R142, RZ ;  /* 0x0000008e4040723c */ /* 0x000fe200000418ff */
[----:B------:R-:W-:Y:S07]  /*12060*/  LDSM.16.M88.4 R140, [R192] ;  /* 0x00000000c08c783b */ /* 0x000fee0000000200 */
[-C--:B---3--:R-:W-:Y:S08]  /*12070*/  HMMA.16816.F32.BF16 R4, R144, R148.reuse, R4 ;  /* 0x000000949004723c */ /* 0x088ff00000041804 */
[C---:B--2---:R-:W-:Y:S08]  /*12080*/  HMMA.16816.F32.BF16 R8, R152.reuse, R148, R8 ;  /* 0x000000949808723c */ /* 0x044ff00000041808 */
        /* <DEDUP_REMOVED lines=13> */
[-C--:B------:R-:W-:Y:S08]  /*12160*/  HMMA.16816.F32.BF16 R52, R144, R164.reuse, R52 ;  /* 0x000000a49034723c */ /* 0x080ff00000041834 */
[C---:B------:R-:W-:Y:S08]  /*12170*/  HMMA.16816.F32.BF16 R56, R152.reuse, R164, R56 ;  /* 0x000000a49838723c */ /* 0x040ff00000041838 */
[-C--:B------:R-:W-:Y:S01]  /*12180*/  HMMA.16816.F32.BF16 R60, R152, R166.reuse, R60 ;  /* 0x000000a6983c723c */ /* 0x080fe2000004183c */
[----:B------:R-:W1:Y:S07]  /*12190*/  LDSM.16.M88.4 R152, [R197] ;  /* 0x00000000c598783b */ /* 0x000e6e0000000200 */
[----:B------:R-:W-:Y:S01]  /*121a0*/  HMMA.16816.F32.BF16 R64, R144, R166, R64 ;  /* 0x000000a69040723c */ /* 0x000fe20000041840 */
[----:B------:R-:W-:Y:S06]  /*121b0*/  LDSM.16.M88.4 R144, [R193] ;  /* 0x00000000c190783b */ /* 0x000fec0000000200 */
[----:B------:R-:W4:Y:S01]  /*121c0*/  LDSM.16.M88.4 R164, [R189] ;  /* 0x00000000bda4783b */ /* 0x000f220000000200 */
[-C--:B--2---:R-:W-:Y:S08]  /*121d0*/  HMMA.16816.F32.BF16 R4, R140, R148.reuse, R4 ;  /* 0x000000948c04723c */ /* 0x084ff00000041804 */
[C---:B------:R-:W-:Y:S08]  /*121e0*/  HMMA.16816.F32.BF16 R8, R168.reuse, R148, R8 ;  /* 0x00000094a808723c */ /* 0x040ff00000041808 */
[-C--:B------:R-:W-:Y:S08]  /*121f0*/  HMMA.16816.F32.BF16 R12, R168, R150.reuse, R12 ;  /* 0x00000096a80c723c */ /* 0x080ff0000004180c */
[C---:B------:R-:W-:Y:S01]  /*12200*/  HMMA.16816.F32.BF16 R16, R140.reuse, R150, R16 ;  /* 0x000000968c10723c */ /* 0x040fe20000041810 */
[----:B------:R-:W2:Y:S01]  /*12210*/  LDSM.16.M88.4 R148, [R189+0x1800] ;  /* 0x00180000bd94783b */ /* 0x000ea20000000200 */
[----:B------:R-:W-:Y:S05]  /*12220*/  DEPBAR.LE SB0, 0x0 ;  /* 0x000080000000791a */ /* 0x000fea0000000000 */
[----:B------:R-:W-:Y:S01]  /*12230*/  BAR.SYNC.DEFER_BLOCKING 0x0 ;  /* 0x0000000000007b1d */ /* 0x000fe20000010000 */
[-C--:B---3--:R-:W-:Y:S08]  /*12240*/  HMMA.16816.F32.BF16 R20, R140, R156.reuse, R20 ;  /* 0x0000009c8c14723c */ /* 0x088ff00000041814 */
        /* <DEDUP_REMOVED lines=10> */
[----:B------:R-:W-:Y:S08]  /*122f0*/  HMMA.16816.F32.BF16 R64, R140, R162, R64 ;  /* 0x000000a28c40723c */ /* 0x000ff00000041840 */
[-C--:B----4-:R-:W-:Y:S08]  /*12300*/  HMMA.16816.F32.BF16 R4, R144, R164.reuse, R4 ;  /* 0x000000a49004723c */ /* 0x090ff00000041804 */
        /* <DEDUP_REMOVED lines=16> */
.L_x_1180:
[----:B-1----:R-:W-:Y:S01]  /*12410*/  P2R R144, PR, RZ, 0x10 ;  /* 0x00000010ff907803 */ /* 0x002fe20000000000 */
[----:B------:R-:W1:Y:S01]  /*12420*/  S2R R0, SR_TID.X ;  /* 0x0000000000007919 */ /* 0x000e620000002100 */
[----:B------:R-:W-:Y:S07]  /*12430*/  IMAD.SHL.U32 R159, R208, 0x2, RZ ;  /* 0x00000002d09f7824 */ /* 0x000fee00078e00ff */
[----:B------:R-:W2:Y:S01]  /*12440*/  LDL.64 R182, [R1+0x8] ;  /* 0x0000080001b67983 */ /* 0x000ea20000100a00 */
[----:B-1----:R-:W-:Y:S05]  /*12450*/  IMAD.SHL.U32 R0, R0, 0x2, RZ ;  /* 0x0000000200007824 */ /* 0x002fea00078e00ff */
[----:B------:R-:W-:Y:S05]  /*12460*/  LOP3.LUT R0, R0, 0x6, RZ, 0xc0, !PT ;  /* 0x0000000600007812 */ /* 0x000fea00078ec0ff */
[----:B------:R-:W-:Y:S05]  /*12470*/  IMAD R0, R208, 0x40, R0 ;  /* 0x00000040d0007824 */ /* 0x000fea00078e0200 */
[C---:B------:R-:W-:Y:S02]  /*12480*/  IADD3 R75, R0.reuse, 0x1, RZ ;  /* 0x00000001004b7810 */ /* 0x040fe40007ffe0ff */
[CC--:B------:R-:W-:Y:S02]  /*12490*/  ISETP.GE.AND P2, PT, R0.reuse, R202.reuse, PT ;  /* 0x000000ca0000720c */ /* 0x0c0fe40003f46270 */
[CC--:B------:R-:W-:Y:S02]  /*124a0*/  ISETP.GE.AND P0, PT, R0.reuse, R201.reuse, PT ;  /* 0x000000c90000720c */ /* 0x0c0fe40003f06270 */
[C---:B------:R-:W-:Y:S02]  /*124b0*/  ISETP.GE.AND P1, PT, R75.reuse, R202, PT ;  /* 0x000000ca4b00720c */ /* 0x040fe40003f26270 */
[C---:B------:R-:W-:Y:S02]  /*124c0*/  ISETP.GE.AND P3, PT, R75.reuse, R201, PT ;  /* 0x000000c94b00720c */ /* 0x040fe40003f66270 */
[C---:B------:R-:W-:Y:S02]  /*124d0*/  IADD3 R72, R0.reuse, 0x8, RZ ;  /* 0x0000000800487810 */ /* 0x040fe40007ffe0ff */
[C---:B------:R-:W-:Y:S02]  /*124e0*/  IADD3 R71, R0.reuse, 0x9, RZ ;  /* 0x0000000900477810 */ /* 0x040fe40007ffe0ff */
[CC--:B------:R-:W-:Y:S02]  /*124f0*/  ISETP.GE.OR P5, PT, R0.reuse, R205.reuse, !P2 ;  /* 0x000000cd0000720c */ /* 0x0c0fe400057a6670 */
[-C--:B------:R-:W-:Y:S02]  /*12500*/  ISETP.GE.OR P2, PT, R0, R204.reuse, !P0 ;  /* 0x000000cc0000720c */ /* 0x080fe40004746670 */
[C---:B------:R-:W-:Y:S02]  /*12510*/  ISETP.GE.OR P1, PT, R75.reuse, R205, !P1 ;  /* 0x000000cd4b00720c */ /* 0x040fe40004f26670 */
[----:B------:R-:W-:Y:S02]  /*12520*/  ISETP.GE.OR P0, PT, R75, R204, !P3 ;  /* 0x000000cc4b00720c */ /* 0x000fe40005f06670 */
[----:B------:R-:W-:Y:S02]  /*12530*/  FSEL R147, R6, -INF , !P2 ;  /* 0xff80000006937808 */ /* 0x000fe40005000000 */
[----:B------:R-:W-:Y:S02]  /*12540*/  FSEL R148, R5, -INF , !P1 ;  /* 0xff80000005947808 */ /* 0x000fe40004800000 */
[----:B------:R-:W-:Y:S02]  /*12550*/  FSEL R149, R7, -INF , !P0 ;  /* 0xff80000007957808 */ /* 0x000fe40004000000 */
[CC--:B------:R-:W-:Y:S02]  /*12560*/  ISETP.GE.AND P2, PT, R72.reuse, R202.reuse, PT ;  /* 0x000000ca4800720c */ /* 0x0c0fe40003f46270 */
[C---:B------:R-:W-:Y:S02]  /*12570*/  ISETP.GE.AND P1, PT, R71.reuse, R202, PT ;  /* 0x000000ca4700720c */ /* 0x040fe40003f26270 */
[-C--:B------:R-:W-:Y:S02]  /*12580*/  ISETP.GE.AND P0, PT, R72, R201.reuse, PT ;  /* 0x000000c94800720c */ /* 0x080fe40003f06270 */
        /* <DEDUP_REMOVED lines=16> */
[C---:B------:R-:W-:Y:S02]  /*12690*/  IADD3 R19, R0.reuse, 0x18, RZ ;  /* 0x0000001800137810 */ /* 0x040fe40007ffe0ff */
[----:B------:R-:W-:Y:S02]  /*126a0*/  IADD3 R18, R0, 0x19, RZ ;  /* 0x0000001900127810 */ /* 0x000fe40007ffe0ff */
[CC--:B------:R-:W-:Y:S02]  /*126b0*/  ISETP.GE.OR P5, PT, R70.reuse, R205.reuse, !P2 ;  /* 0x000000cd4600720c */ /* 0x0c0fe400057a6670 */
[C---:B------:R-:W-:Y:S02]  /*126c0*/  ISETP.GE.OR P2, PT, R69.reuse, R205, !P1 ;  /* 0x000000cd4500720c */ /* 0x040fe40004f46670 */
[-C--:B------:R-:W-:Y:S02]  /*126d0*/  ISETP.GE.OR P1, PT, R70, R204.reuse, !P0 ;  /* 0x000000cc4600720c */ /* 0x080fe40004726670 */
[----:B------:R-:W-:Y:S02]  /*126e0*/  ISETP.GE.OR P0, PT, R69, R204, !P3 ;  /* 0x000000cc4500720c */ /* 0x000fe40005f06670 */
[----:B------:R-:W-:Y:S02]  /*126f0*/  FSEL R156, R21, -INF , !P2 ;  /* 0xff800000159c7808 */ /* 0x000fe40005000000 */
[----:B------:R-:W-:Y:S02]  /*12700*/  FSEL R157, R22, -INF , !P1 ;  /* 0xff800000169d7808 */ /* 0x000fe40004800000 */
[----:B------:R-:W-:Y:S02]  /*12710*/  FSEL R158, R23, -INF , !P0 ;  /* 0xff800000179e7808 */ /* 0x000fe40004000000 */
[CC--:B------:R-:W-:Y:S02]  /*12720*/  ISETP.GE.AND P2, PT, R19.reuse, R202.reuse, PT ;  /* 0x000000ca1300720c */ /* 0x0c0fe40003f46270 */
[C---:B------:R-:W-:Y:S02]  /*12730*/  ISETP.GE.AND P1, PT, R18.reuse, R202, PT ;  /* 0x000000ca1200720c */ /* 0x040fe40003f26270 */
[CC--:B------:R-:W-:Y:S02]  /*12740*/  ISETP.GE.AND P0, PT, R19.reuse, R201.reuse, PT ;  /* 0x000000c91300720c */ /* 0x0c0fe40003f06270 */
        /* <DEDUP_REMOVED lines=26> */
[----:B------:R-:W-:Y:S02]  /*128f0*/  ISETP.GE.AND P1, PT, R6, R202, PT ;  /* 0x000000ca0600720c */ /* 0x000fe40003f26270 */
[CC--:B------:R-:W-:Y:S02]  /*12900*/  ISETP.GE.AND P0, PT, R7.reuse, R201.reuse, PT ;  /* 0x000000c90700720c */ /* 0x0c0fe40003f06270 */
[----:B------:R-:W-:Y:S02]  /*12910*/  FSEL R171, R36, -INF , !P5 ;  /* 0xff80000024ab7808 */ /* 0x000fe40006800000 */
[C---:B------:R-:W-:Y:S01]  /*12920*/  ISETP.GE.AND P3, PT, R6.reuse, R201, PT ;  /* 0x000000c90600720c */ /* 0x040fe20003f66270 */
[----:B------:R-:W-:Y:S01]  /*12930*/  LDSM.16.MT88.4 R36, [R188+0x6000] ;  /* 0x00600000bc24783b */ /* 0x000fe20000004200 */
[CC--:B------:R-:W-:Y:S02]  /*12940*/  ISETP.GE.OR P5, PT, R7.reuse, R205.reuse, !P2 ;  /* 0x000000cd0700720c */ /* 0x0c0fe400057a6670 */
[C---:B------:R-:W-:Y:S02]  /*12950*/  ISETP.GE.OR P2, PT, R6.reuse, R205, !P1 ;  /* 0x000000cd0600720c */ /* 0x040fe40004f46670 */
[-C--:B------:R-:W-:Y:S02]  /*12960*/  ISETP.GE.OR P1, PT, R7, R204.reuse, !P0 ;  /* 0x000000cc0700720c */ /* 0x080fe40004726670 */
[----:B------:R-:W-:Y:S02]  /*12970*/  ISETP.GE.OR P0, PT, R6, R204, !P3 ;  /* 0x000000cc0600720c */ /* 0x000fe40005f06670 */
[----:B------:R-:W-:Y:S02]  /*12980*/  FSEL R166, R50, -INF , !P1 ;  /* 0xff80000032a67808 */ /* 0x000fe40004800000 */
[C---:B------:R-:W-:Y:S02]  /*12990*/  ISETP.GE.AND P1, PT, R0.reuse, R200, PT ;  /* 0x000000c80000720c */ /* 0x040fe40003f26270 */
[C---:B------:R-:W-:Y:S02]  /*129a0*/  IADD3 R5, R0.reuse, 0x30, RZ ;  /* 0x0000003000057810 */ /* 0x040fe40007ffe0ff */
[C---:B------:R-:W-:Y:S02]  /*129b0*/  IADD3 R4, R0.reuse, 0x31, RZ ;  /* 0x0000003100047810 */ /* 0x040fe40007ffe0ff */
[----:B------:R-:W-:Y:S02]  /*129c0*/  FSEL R165, R49, -INF , !P2 ;  /* 0xff80000031a57808 */ /* 0x000fe40005000000 */
[----:B------:R-:W-:Y:S02]  /*129d0*/  FSEL R168, R51, -INF , !P0 ;  /* 0xff80000033a87808 */ /* 0x000fe40004000000 */
[C---:B------:R-:W-:Y:S02]  /*129e0*/  ISETP.GE.AND P0, PT, R0.reuse, R199, PT ;  /* 0x000000c70000720c */ /* 0x040fe40003f06270 */
[CC--:B------:R-:W-:Y:S02]  /*129f0*/  ISETP.GE.AND P2, PT, R5.reuse, R202.reuse, PT ;  /* 0x000000ca0500720c */ /* 0x0c0fe40003f46270 */
[----:B------:R-:W-:Y:S02]  /*12a00*/  ISETP.GE.OR P1, PT, R0, R203, !P1 ;  /* 0x000000cb0000720c */ /* 0x000fe40004f26670 */
[----:B------:R-:W-:Y:S02]  /*12a10*/  ISETP.GE.AND P3, PT, R4, R202, PT ;  /* 0x000000ca0400720c */ /* 0x000fe40003f66270 */
[C---:B------:R-:W-:Y:S02]  /*12a20*/  IADD3 R2, R0.reuse, 0x38, RZ ;  /* 0x0000003800027810 */ /* 0x040fe40007ffe0ff */
[----:B------:R-:W-:Y:S02]  /*12a30*/  ISETP.GE.OR P6, PT, R0, R206, !P0 ;  /* 0x000000ce0000720c */ /* 0x000fe400047c6670 */
[----:B------:R-:W-:Y:S02]  /*12a40*/  P2R R20, PR, RZ, 0x2 ;  /* 0x00000002ff147803 */ /* 0x000fe40000000000 */
[C---:B------:R-:W-:Y:S02]  /*12a50*/  ISETP.GE.OR P2, PT, R5.reuse, R205, !P2 ;  /* 0x000000cd0500720c */ /* 0x040fe40005746670 */
[CC--:B------:R-:W-:Y:S02]  /*12a60*/  ISETP.GE.AND P1, PT, R5.reuse, R201.reuse, PT ;  /* 0x000000c90500720c */ /* 0x0c0fe40003f26270 */
[----:B------:R-:W-:Y:S02]  /*12a70*/  ISETP.GE.AND P0, PT, R4, R201, PT ;  /* 0x000000c90400720c */ /* 0x000fe40003f06270 */
[----:B------:R-:W-:Y:S02]  /*12a80*/  FSEL R164, R48, -INF , !P5 ;  /* 0xff80000030a47808 */ /* 0x000fe40006800000 */
[-C--:B------:R-:W-:Y:S02]  /*12a90*/  ISETP.GE.OR P5, PT, R4, R205.reuse, !P3 ;  /* 0x000000cd0400720c */ /* 0x080fe40005fa6670 */
[----:B------:R-:W-:Y:S02]  /*12aa0*/  FSEL R229, R52, -INF , !P2 ;  /* 0xff80000034e57808 */ /* 0x000fe40005000000 */
[----:B------:R-:W-:Y:S02]  /*12ab0*/  ISETP.GE.AND P3, PT, R2, R202, PT ;  /* 0x000000ca0200720c */ /* 0x000fe40003f66270 */
[-C--:B------:R-:W-:Y:S02]  /*12ac0*/  ISETP.GE.OR P2, PT, R5, R204.reuse, !P1 ;  /* 0x000000cc0500720c */ /* 0x080fe40004f46670 */
[----:B------:R-:W-:Y:S02]  /*12ad0*/  ISETP.GE.OR P1, PT, R4, R204, !P0 ;  /* 0x000000cc0400720c */ /* 0x000fe40004726670 */
[----:B------:R-:W-:Y:S02]  /*12ae0*/  FSEL R231, R53, -INF , !P5 ;  /* 0xff80000035e77808 */ /* 0x000fe40006800000 */
[----:B------:R-:W-:Y:S01]  /*12af0*/  IADD3 R0, R0, 0x39, RZ ;  /* 0x0000003900007810 */ /* 0x000fe20007ffe0ff */
[----:B------:R-:W3:Y:S01]  /*12b00*/  LDL.64 R52, [R1] ;  /* 0x0000000001347983 */ /* 0x000ee20000100a00 */
[----:B------:R-:W-:Y:S02]  /*12b10*/  FSEL R236, R55, -INF , !P1 ;  /* 0xff80000037ec7808 */ /* 0x000fe40004800000 */
[----:B------:R-:W-:Y:S02]  /*12b20*/  ISETP.GE.OR P1, PT, R2, R205, !P3 ;  /* 0x000000cd0200720c */ /* 0x000fe40005f26670 */
[C---:B------:R-:W-:Y:S02]  /*12b30*/  ISETP.GE.AND P3, PT, R75.reuse, R200, PT ;  /* 0x000000c84b00720c */ /* 0x040fe40003f66270 */
[C---:B------:R-:W-:Y:S02]  /*12b40*/  ISETP.GE.AND P0, PT, R0.reuse, R202, PT ;  /* 0x000000ca0000720c */ /* 0x040fe40003f06270 */
[C---:B------:R-:W-:Y:S02]  /*12b50*/  ISETP.GE.AND P5, PT, R0.reuse, R201, PT ;  /* 0x000000c90000720c */ /* 0x040fe40003fa6270 */
[----:B------:R-:W-:Y:S02]  /*12b60*/  ISETP.GE.OR P3, PT, R75, R203, !P3 ;  /* 0x000000cb4b00720c */ /* 0x000fe40005f66670 */
[----:B------:R-:W-:Y:S02]  /*12b70*/  ISETP.GE.OR P0, PT, R0, R205, !P0 ;  /* 0x000000cd0000720c */ /* 0x000fe40004706670 */
[----:B------:R-:W-:Y:S02]  /*12b80*/  FSEL R220, R64, -INF , !P1 ;  /* 0xff80000040dc7808 */ /* 0x000fe40004800000 */
[----:B------:R-:W-:Y:S02]  /*12b90*/  ISETP.GE.OR P1, PT, R0, R204, !P5 ;  /* 0x000000cc0000720c */ /* 0x000fe40006f26670 */
[----:B------:R-:W-:Y:S02]  /*12ba0*/  ISETP.NE.AND P5, PT, R20, RZ, PT ;  /* 0x000000ff1400720c */ /* 0x000fe40003fa5270 */
[----:B------:R-:W-:Y:S02]  /*12bb0*/  P2R R20, PR, RZ, 0x8 ;  /* 0x00000008ff147803 */ /* 0x000fe40000000000 */
[----:B------:R-:W-:Y:S02]  /*12bc0*/  ISETP.GE.AND P3, PT, R72, R200, PT ;  /* 0x000000c84800720c */ /* 0x000fe40003f66270 */
[----:B------:R-:W-:Y:S02]  /*12bd0*/  FSEL R233, R54, -INF , !P2 ;  /* 0xff80000036e97808 */ /* 0x000fe40005000000 */
[----:B------:R-:W-:Y:S02]  /*12be0*/  ISETP.GE.AND P2, PT, R2, R201, PT ;  /* 0x000000c90200720c */ /* 0x000fe40003f46270 */
[----:B------:R-:W-:Y:S02]  /*12bf0*/  FSEL R223, R65, -INF , !P0 ;  /* 0xff80000041df7808 */ /* 0x000fe40004000000 */
[-C--:B------:R-:W-:Y:S02]  /*12c00*/  ISETP.GE.AND P0, PT, R75, R199.reuse, PT ;  /* 0x000000c74b00720c */ /* 0x080fe40003f06270 */
[----:B------:R-:W-:Y:S02]  /*12c10*/  FSEL R228, R67, -INF , !P1 ;  /* 0xff80000043e47808 */ /* 0x000fe40004800000 */
[----:B------:R-:W-:Y:S02]  /*12c20*/  ISETP.GE.AND P1, PT, R72, R199, PT ;  /* 0x000000c74800720c */ /* 0x000fe40003f26270 */
[----:B------:R-:W-:Y:S02]  /*12c30*/  FSEL R23, R10, -INF , !P6 ;  /* 0xff8000000a177808 */ /* 0x000fe40007000000 */
[----:B------:R-:W-:Y:S02]  /*12c40*/  ISETP.GE.OR P6, PT, R72, R203, !P3 ;  /* 0x000000cb4800720c */ /* 0x000fe40005fc6670 */
[----:B------:R-:W-:Y:S02]  /*12c50*/  ISETP.NE.AND P3, PT, R20, RZ, PT ;  /* 0x000000ff1400720c */ /* 0x000fe40003f65270 */
[----:B------:R-:W-:Y:S02]  /*12c60*/  ISETP.GE.OR P2, PT, R2, R204, !P2 ;  /* 0x000000cc0200720c */ /* 0x000fe40005746670 */
[-C--:B------:R-:W-:Y:S02]  /*12c70*/  ISETP.GE.OR P4, PT, R75, R206.reuse, !P0 ;  /* 0x000000ce4b00720c */ /* 0x080fe40004786670 */
[----:B------:R-:W-:Y:S02]  /*12c80*/  ISETP.GE.AND P0, PT, R71, R199, PT ;  /* 0x000000c74700720c */ /* 0x000fe40003f06270 */
[----:B------:R-:W-:Y:S02]  /*12c90*/  ISETP.GE.OR P1, PT, R72, R206, !P1 ;  /* 0x000000ce4800720c */ /* 0x000fe40004f26670 */
[----:B------:R-:W-:Y:S02]  /*12ca0*/  FSEL R22, R9, -INF , !P3 ;  /* 0xff80000009167808 */ /* 0x000fe40005800000 */
[----:B------:R-:W-:Y:S02]  /*12cb0*/  FMNMX.FTZ R9, R146, R3, !PT ;  /* 0x0000000392097209 */ /* 0x000fe40007810000 */
[----:B------:R-:W-:Y:S02]  /*12cc0*/  FSEL R225, R66, -INF , !P2 ;  /* 0xff80000042e17808 */ /* 0x000fe40005000000 */
[C---:B------:R-:W-:Y:S02]  /*12cd0*/  ISETP.GE.AND P2, PT, R71.reuse, R200, PT ;  /* 0x000000c84700720c */ /* 0x040fe40003f46270 */
[C---:B------:R-:W-:Y:S02]  /*12ce0*/  ISETP.GE.OR P0, PT, R71.reuse, R206, !P0 ;  /* 0x000000ce4700720c */ /* 0x040fe40004706670 */
[----:B------:R-:W-:Y:S02]  /*12cf0*/  P2R R10, PR, RZ, 0x2 ;  /* 0x00000002ff0a7803 */ /* 0x000fe40000000000 */
[----:B------:R-:W-:Y:S02]  /*12d00*/  ISETP.GE.AND P1, PT, R70, R199, PT ;  /* 0x000000c74600720c */ /* 0x000fe40003f26270 */
[----:B------:R-:W-:Y:S02]  /*12d10*/  FMNMX.FTZ R9, R148, R9, !PT ;  /* 0x0000000994097209 */ /* 0x000fe40007810000 */
[----:B------:R-:W-:Y:S02]  /*12d20*/  FSEL R21, R8, -INF , !P5 ;  /* 0xff80000008157808 */ /* 0x000fe40006800000 */
[----:B------:R-:W-:Y:S02]  /*12d30*/  ISETP.GE.OR P5, PT, R71, R203, !P2 ;  /* 0x000000cb4700720c */ /* 0x000fe400057a6670 */
[----:B------:R-:W-:Y:S02]  /*12d40*/  FSEL R32, R11, -INF , !P4 ;  /* 0xff8000000b207808 */ /* 0x000fe40006000000 */
[----:B------:R-:W-:Y:S02]  /*12d50*/  P2R R8, PR, RZ, 0x1 ;  /* 0x00000001ff087803 */ /* 0x000fe40000000000 */
[CC--:B------:R-:W-:Y:S02]  /*12d60*/  ISETP.GE.AND P3, PT, R70.reuse, R200.reuse, PT ;  /* 0x000000c84600720c */ /* 0x0c0fe40003f66270 */
[----:B------:R-:W-:Y:S02]  /*12d70*/  ISETP.GE.AND P2, PT, R69, R200, PT ;  /* 0x000000c84500720c */ /* 0x000fe40003f46270 */
[----:B------:R-:W-:Y:S02]  /*12d80*/  ISETP.GE.OR P4, PT, R70, R206, !P1 ;  /* 0x000000ce4600720c */ /* 0x000fe40004f86670 */
[----:B------:R-:W-:Y:S02]  /*12d90*/  FMNMX.FTZ R9, R140, R9, !PT ;  /* 0x000000098c097209 */ /* 0x000fe40007810000 */
[----:B------:R-:W-:Y:S02]  /*12da0*/  FSEL R11, R12, -INF , !P6 ;  /* 0xff8000000c0b7808 */ /* 0x000fe40007000000 */
[----:B------:R-:W-:Y:S02]  /*12db0*/  FSEL R20, R13, -INF , !P5 ;  /* 0xff8000000d147808 */ /* 0x000fe40006800000 */
[-C--:B------:R-:W-:Y:S02]  /*12dc0*/  ISETP.GE.OR P6, PT, R70, R203.reuse, !P3 ;  /* 0x000000cb4600720c */ /* 0x080fe40005fc6670 */
[----:B------:R-:W-:Y:S02]  /*12dd0*/  ISETP.NE.AND P3, PT, R8, RZ, PT ;  /* 0x000000ff0800720c */ /* 0x000fe40003f65270 */
[----:B------:R-:W-:Y:S02]  /*12de0*/  ISETP.GE.OR P5, PT, R69, R203, !P2 ;  /* 0x000000cb4500720c */ /* 0x000fe400057a6670 */
[----:B------:R-:W-:Y:S02]  /*12df0*/  P2R R8, PR, RZ, 0x10 ;  /* 0x00000010ff087803 */ /* 0x000fe40000000000 */
[----:B------:R-:W-:Y:S02]  /*12e00*/  FMNMX.FTZ R9, R141, R9, !PT ;  /* 0x000000098d097209 */ /* 0x000fe40007810000 */
[----:B------:R-:W-:Y:S02]  /*12e10*/  FSEL R162, R25, -INF , !P5 ;  /* 0xff80000019a27808 */ /* 0x000fe40006800000 */
[----:B------:R-:W-:Y:S02]  /*12e20*/  ISETP.NE.AND P5, PT, R8, RZ, PT ;  /* 0x000000ff0800720c */ /* 0x000fe40003fa5270 */
[----:B------:R-:W-:Y:S02]  /*12e30*/  FMNMX.FTZ R8, R147, R68, !PT ;  /* 0x0000004493087209 */ /* 0x000fe40007810000 */
[----:B------:R-:W-:Y:S02]  /*12e40*/  FMNMX.FTZ R9, R155, R9, !PT ;  /* 0x000000099b097209 */ /* 0x000fe40007810000 */
[----:B------:R-:W-:Y:S02]  /*12e50*/  ISETP.NE.AND P1, PT, R10, RZ, PT ;  /* 0x000000ff0a00720c */ /* 0x000fe40003f25270 */
[----:B------:R-:W-:Y:S02]  /*12e60*/  FMNMX.FTZ R8, R149, R8, !PT ;  /* 0x0000000895087209 */ /* 0x000fe40007810000 */
[----:B------:R-:W-:Y:S02]  /*12e70*/  FMNMX.FTZ R9, R156, R9, !PT ;  /* 0x000000099c097209 */ /* 0x000fe40007810000 */
[----:B------:R-:W-:Y:S02]  /*12e80*/  FSEL R14, R14, -INF , !P1 ;  /* 0xff8000000e0e7808 */ /* 0x000fe40004800000 */
[C---:B------:R-:W-:Y:S02]  /*12e90*/  ISETP.GE.AND P1, PT, R19.reuse, R199, PT ;  /* 0x000000c71300720c */ /* 0x040fe40003f26270 */
[----:B------:R-:W-:Y:S02]  /*12ea0*/  FMNMX.FTZ R8, R142, R8, !PT ;  /* 0x000000088e087209 */ /* 0x000fe40007810000 */
[----:B------:R-:W-:Y:S02]  /*12eb0*/  FMNMX.FTZ R72, R152, R9, !PT ;  /* 0x0000000998487209 */ /* 0x000fe40007810000 */
[----:B------:R-:W-:Y:S02]  /*12ec0*/  ISETP.GE.OR P1, PT, R19, R206, !P1 ;  /* 0x000000ce1300720c */ /* 0x000fe40004f26670 */
[----:B------:R-:W-:Y:S02]  /*12ed0*/  FMNMX.FTZ R8, R143, R8, !PT ;  /* 0x000000088f087209 */ /* 0x000fe40007810000 */
[----:B------:R-:W-:Y:S02]  /*12ee0*/  FMNMX.FTZ R72, R33, R72, !PT ;  /* 0x0000004821487209 */ /* 0x000fe40007810000 */
[-C--:B------:R-:W-:Y:S02]  /*12ef0*/  ISETP.GE.AND P0, PT, R69, R199.reuse, PT ;  /* 0x000000c74500720c */ /* 0x080fe40003f06270 */
[----:B------:R-:W-:Y:S02]  /*12f00*/  P2R R10, PR, RZ, 0x2 ;  /* 0x00000002ff0a7803 */ /* 0x000fe40000000000 */
[----:B------:R-:W-:Y:S02]  /*12f10*/  ISETP.GE.AND P1, PT, R17, R200, PT ;  /* 0x000000c81100720c */ /* 0x000fe40003f26270 */
[----:B------:R-:W-:Y:S02]  /*12f20*/  FMNMX.FTZ R8, R157, R8, !PT ;  /* 0x000000089d087209 */ /* 0x000fe40007810000 */
[----:B------:R-:W-:Y:S02]  /*12f30*/  FMNMX.FTZ R72, R171, R72, !PT ;  /* 0x00000048ab487209 */ /* 0x000fe40007810000 */
[----:B------:R-:W-:Y:S02]  /*12f40*/  ISETP.GE.OR P4, PT, R69, R206, !P0 ;  /* 0x000000ce4500720c */ /* 0x000fe40004786670 */
[C---:B------:R-:W-:Y:S02]  /*12f50*/  ISETP.GE.AND P2, PT, R18.reuse, R200, PT ;  /* 0x000000c81200720c */ /* 0x040fe40003f46270 */
[----:B------:R-:W-:Y:S02]  /*12f60*/  ISETP.GE.AND P0, PT, R18, R199, PT ;  /* 0x000000c71200720c */ /* 0x000fe40003f06270 */
[-C--:B------:R-:W-:Y:S02]  /*12f70*/  ISETP.GE.OR P1, PT, R17, R203.reuse, !P1 ;  /* 0x000000cb1100720c */ /* 0x080fe40004f26670 */
[----:B------:R-:W-:Y:S02]  /*12f80*/  FMNMX.FTZ R8, R158, R8, !PT ;  /* 0x000000089e087209 */ /* 0x000fe40007810000 */
[----:B------:R-:W-:Y:S02]  /*12f90*/  FMNMX.FTZ R72, R173, R72, !PT ;  /* 0x00000048ad487209 */ /* 0x000fe40007810000 */
[----:B------:R-:W-:Y:S02]  /*12fa0*/  FSEL R160, R24, -INF , !P6 ;  /* 0xff80000018a07808 */ /* 0x000fe40007000000 */
[C---:B------:R-:W-:Y:S02]  /*12fb0*/  ISETP.GE.OR P2, PT, R18.reuse, R203, !P2 ;  /* 0x000000cb1200720c */ /* 0x040fe40005746670 */
[----:B------:R-:W-:Y:S02]  /*12fc0*/  ISETP.GE.OR P6, PT, R18, R206, !P0 ;  /* 0x000000ce1200720c */ /* 0x000fe400047c6670 */
[-C--:B------:R-:W-:Y:S02]  /*12fd0*/  ISETP.GE.AND P0, PT, R17, R199.reuse, PT ;  /* 0x000000c71100720c */ /* 0x080fe40003f06270 */
[----:B------:R-:W-:Y:S02]  /*12fe0*/  P2R R9, PR, RZ, 0x2 ;  /* 0x00000002ff097803 */ /* 0x000fe40000000000 */
[----:B------:R-:W-:Y:S02]  /*12ff0*/  ISETP.GE.AND P1, PT, R16, R200, PT ;  /* 0x000000c81000720c */ /* 0x000fe40003f26270 */
[----:B------:R-:W-:Y:S02]  /*13000*/  FMNMX.FTZ R8, R153, R8, !PT ;  /* 0x0000000899087209 */ /* 0x000fe40007810000 */
[----:B------:R-:W-:Y:S02]  /*13010*/  FMNMX.FTZ R72, R164, R72, !PT ;  /* 0x00000048a4487209 */ /* 0x000fe40007810000 */
[----:B------:R-:W-:Y:S02]  /*13020*/  FSEL R163, R27, -INF , !P4 ;  /* 0xff8000001ba37808 */ /* 0x000fe40006000000 */
[----:B------:R-:W-:Y:S02]  /*13030*/  ISETP.GE.OR P4, PT, R17, R206, !P0 ;  /* 0x000000ce1100720c */ /* 0x000fe40004786670 */
[----:B------:R-:W-:Y:S02]  /*13040*/  FSEL R49, R29, -INF , !P2 ;  /* 0xff8000001d317808 */ /* 0x000fe40005000000 */
[C---:B------:R-:W-:Y:S02]  /*13050*/  ISETP.GE.AND P0, PT, R16.reuse, R199, PT ;  /* 0x000000c71000720c */ /* 0x040fe40003f06270 */
[----:B------:R-:W-:Y:S02]  /*13060*/  ISETP.GE.OR P2, PT, R16, R203, !P1 ;  /* 0x000000cb1000720c */ /* 0x000fe40004f46670 */
[----:B------:R-:W-:Y:S02]  /*13070*/  ISETP.NE.AND P1, PT, R10, RZ, PT ;  /* 0x000000ff0a00720c */ /* 0x000fe40003f25270 */
[----:B------:R-:W-:Y:S02]  /*13080*/  FMNMX.FTZ R8, R154, R8, !PT ;  /* 0x000000089a087209 */ /* 0x000fe40007810000 */
[----:B------:R-:W-:Y:S02]  /*13090*/  FMNMX.FTZ R72, R165, R72, !PT ;  /* 0x00000048a5487209 */ /* 0x000fe40007810000 */
[----:B------:R-:W-:Y:S02]  /*130a0*/  FSEL R161, R26, -INF , !P5 ;  /* 0xff8000001aa17808 */ /* 0x000fe40006800000 */
[----:B------:R-:W-:Y:S02]  /*130b0*/  ISETP.GE.OR P5, PT, R16, R206, !P0 ;  /* 0x000000ce1000720c */ /* 0x000fe400047a6670 */
[----:B------:R-:W-:Y:S02]  /*130c0*/  FSEL R50, R30, -INF , !P1 ;  /* 0xff8000001e327808 */ /* 0x000fe40004800000 */
[C---:B------:R-:W-:Y:S02]  /*130d0*/  ISETP.GE.AND P1, PT, R7.reuse, R200, PT ;  /* 0x000000c80700720c */ /* 0x040fe40003f26270 */
[----:B------:R-:W-:Y:S02]  /*130e0*/  ISETP.GE.AND P0, PT, R7, R199, PT ;  /* 0x000000c70700720c */ /* 0x000fe40003f06270 */
[----:B------:R-:W-:Y:S02]  /*130f0*/  FMNMX.FTZ R8, R174, R8, !PT ;  /* 0x00000008ae087209 */ /* 0x000fe40007810000 */
[----:B------:R-:W-:Y:S02]  /*13100*/  FMNMX.FTZ R72, R229, R72, !PT ;  /* 0x00000048e5487209 */ /* 0x000fe40007810000 */
[----:B------:R-:W-:Y:S02]  /*13110*/  FSEL R51, R31, -INF , !P6 ;  /* 0xff8000001f337808 */ /* 0x000fe40007000000 */
        /* <DEDUP_REMOVED lines=8> */
[----:B------:R-:W-:Y:S02]  /*131a0*/  FSEL R15, R15, -INF , !P3 ;  /* 0xff8000000f0f7808 */ /* 0x000fe40005800000 */
[-C--:B------:R-:W-:Y:S01]  /*131b0*/  ISETP.GE.AND P3, PT, R19, R200.reuse, PT ;  /* 0x000000c81300720c */ /* 0x080fe20003f66270 */
[----:B------:R-:W1:Y:S01]  /*131c0*/  SHFL.BFLY PT, R8, R72, 0x2, 0x1f ;  /* 0x0c401f0048087f89 */ /* 0x000e6200000e0000 */
[----:B------:R-:W-:Y:S02]  /*131d0*/  FMNMX.FTZ R71, R233, R7, !PT ;  /* 0x00000007e9477209 */ /* 0x000fe40007810000 */
[----:B------:R-:W-:Y:S02]  /*131e0*/  ISETP.GE.OR P3, PT, R19, R203, !P3 ;  /* 0x000000cb1300720c */ /* 0x000fe40005f66670 */
[----:B------:R-:W-:Y:S02]  /*131f0*/  FMNMX.FTZ R71, R236, R71, !PT ;  /* 0x00000047ec477209 */ /* 0x000fe40007810000 */
[-C--:B------:R-:W-:Y:S02]  /*13200*/  ISETP.GE.AND P1, PT, R6, R200.reuse, PT ;  /* 0x000000c80600720c */ /* 0x080fe40003f26270 */
[----:B------:R-:W-:Y:S02]  /*13210*/  FSEL R48, R28, -INF , !P3 ;  /* 0xff8000001c307808 */ /* 0x000fe40005800000 */
[----:B------:R-:W-:Y:S02]  /*13220*/  ISETP.NE.AND P3, PT, R9, RZ, PT ;  /* 0x000000ff0900720c */ /* 0x000fe40003f65270 */
[----:B------:R-:W-:Y:S02]  /*13230*/  FMNMX.FTZ R71, R225, R71, !PT ;  /* 0x00000047e1477209 */ /* 0x000fe40007810000 */
[----:B------:R-:W-:Y:S02]  /*13240*/  P2R R9, PR, RZ, 0x1 ;  /* 0x00000001ff097803 */ /* 0x000fe40000000000 */
[----:B------:R-:W-:Y:S02]  /*13250*/  ISETP.GE.AND P0, PT, R6, R199, PT ;  /* 0x000000c70600720c */ /* 0x000fe40003f06270 */
[----:B------:R-:W-:Y:S02]  /*13260*/  FSEL R167, R40, -INF , !P3 ;  /* 0xff80000028a77808 */ /* 0x000fe40005800000 */
[----:B------:R-:W-:Y:S02]  /*13270*/  ISETP.GE.OR P3, PT, R6, R203, !P1 ;  /* 0x000000cb0600720c */ /* 0x000fe40004f66670 */
[----:B------:R-:W-:Y:S02]  /*13280*/  ISETP.GE.AND P1, PT, R5, R200, PT ;  /* 0x000000c80500720c */ /* 0x000fe40003f26270 */
[----:B------:R-:W-:Y:S02]  /*13290*/  FMNMX.FTZ R71, R228, R71, !PT ;  /* 0x00000047e4477209 */ /* 0x000fe40007810000 */
[----:B------:R-:W-:Y:S02]  /*132a0*/  FSEL R169, R41, -INF , !P2 ;  /* 0xff80000029a97808 */ /* 0x000fe40005000000 */
[-C--:B------:R-:W-:Y:S01]  /*132b0*/  ISETP.GE.OR P2, PT, R6, R206.reuse, !P0 ;  /* 0x000000ce0600720c */ /* 0x080fe20004746670 */
[----:B------:R-:W4:Y:S01]  /*132c0*/  SHFL.BFLY PT, R7, R71, 0x2, 0x1f ;  /* 0x0c401f0047077f89 */ /* 0x000f2200000e0000 */
[C---:B------:R-:W-:Y:S02]  /*132d0*/  ISETP.GE.AND P0, PT, R5.reuse, R199, PT ;  /* 0x000000c70500720c */ /* 0x040fe40003f06270 */
[C---:B------:R-:W-:Y:S02]  /*132e0*/  ISETP.GE.OR P1, PT, R5.reuse, R203, !P1 ;  /* 0x000000cb0500720c */ /* 0x040fe40004f26670 */
[----:B------:R-:W-:Y:S02]  /*132f0*/  FSEL R172, R42, -INF , !P4 ;  /* 0xff8000002aac7808 */ /* 0x000fe40006000000 */
[----:B------:R-:W-:Y:S02]  /*13300*/  ISETP.GE.OR P4, PT, R5, R206, !P0 ;  /* 0x000000ce0500720c */ /* 0x000fe40004786670 */
[----:B------:R-:W-:Y:S02]  /*13310*/  P2R R5, PR, RZ, 0x2 ;  /* 0x00000002ff057803 */ /* 0x000fe40000000000 */
[----:B------:R-:W-:Y:S02]  /*13320*/  FSEL R176, R44, -INF , !P6 ;  /* 0xff8000002cb07808 */ /* 0x000fe40007000000 */
[----:B------:R-:W-:Y:S02]  /*13330*/  ISETP.NE.AND P6, PT, R5, RZ, PT ;  /* 0x000000ff0500720c */ /* 0x000fe40003fc5270 */
[----:B------:R-:W-:Y:S02]  /*13340*/  FMNMX.FTZ R5, R23, R74, !PT ;  /* 0x0000004a17057209 */ /* 0x000fe40007810000 */
[C---:B------:R-:W-:Y:S02]  /*13350*/  ISETP.GE.AND P1, PT, R4.reuse, R200, PT ;  /* 0x000000c80400720c */ /* 0x040fe40003f26270 */
[----:B------:R-:W-:Y:S02]  /*13360*/  ISETP.GE.AND P0, PT, R4, R199, PT ;  /* 0x000000c70400720c */ /* 0x000fe40003f06270 */
[----:B-1----:R-:W-:Y:S02]  /*13370*/  FMNMX.FTZ R72, R72, R8, !PT ;  /* 0x0000000848487209 */ /* 0x002fe40007810000 */
[----:B------:R-:W-:Y:S02]  /*13380*/  FSEL R175, R43, -INF , !P5 ;  /* 0xff8000002baf7808 */ /* 0x000fe40006800000 */
[C---:B------:R-:W-:Y:S02]  /*13390*/  ISETP.GE.OR P5, PT, R4.reuse, R203, !P1 ;  /* 0x000000cb0400720c */ /* 0x040fe40004fa6670 */
[----:B------:R-:W-:Y:S02]  /*133a0*/  FSEL R179, R45, -INF , !P3 ;  /* 0xff8000002db37808 */ /* 0x000fe40005800000 */
[----:B------:R-:W-:Y:S02]  /*133b0*/  ISETP.GE.OR P3, PT, R4, R206, !P0 ;  /* 0x000000ce0400720c */ /* 0x000fe40004766670 */
[----:B------:R-:W-:Y:S02]  /*133c0*/  FMNMX.FTZ R4, R32, R5, !PT ;  /* 0x0000000520047209 */ /* 0x000fe40007810000 */
[----:B------:R-:W1:Y:S01]  /*133d0*/  SHFL.BFLY PT, R5, R72, 0x1, 0x1f ;  /* 0x0c201f0048057f89 */ /* 0x000e6200000e0000 */
[----:B------:R-:W-:Y:S02]  /*133e0*/  ISETP.NE.AND P1, PT, R9, RZ, PT ;  /* 0x000000ff0900720c */ /* 0x000fe40003f25270 */
[----:B------:R-:W-:Y:S02]  /*133f0*/  FMNMX.FTZ R4, R14, R4, !PT ;  /* 0x000000040e047209 */ /* 0x000fe40007810000 */
[----:B------:R-:W-:Y:S02]  /*13400*/  FSEL R180, R46, -INF , !P1 ;  /* 0xff8000002eb47808 */ /* 0x000fe40004800000 */
[----:B------:R-:W-:Y:S02]  /*13410*/  FMNMX.FTZ R4, R15, R4, !PT ;  /* 0x000000040f047209 */ /* 0x000fe40007810000 */
[C---:B------:R-:W-:Y:S02]  /*13420*/  ISETP.GE.AND P1, PT, R2.reuse, R200, PT ;  /* 0x000000c80200720c */ /* 0x040fe40003f26270 */
[C---:B------:R-:W-:Y:S02]  /*13430*/  ISETP.GE.AND P0, PT, R2.reuse, R199, PT ;  /* 0x000000c70200720c */ /* 0x040fe40003f06270 */
[----:B------:R-:W-:Y:S02]  /*13440*/  FMNMX.FTZ R4, R161, R4, !PT ;  /* 0x00000004a1047209 */ /* 0x000fe40007810000 */
[----:B----4-:R-:W-:Y:S02]  /*13450*/  FMNMX.FTZ R71, R71, R7, !PT ;  /* 0x0000000747477209 */ /* 0x010fe40007810000 */
[----:B------:R-:W-:Y:S02]  /*13460*/  FSEL R181, R47, -INF , !P2 ;  /* 0xff8000002fb57808 */ /* 0x000fe40005000000 */
[C---:B------:R-:W-:Y:S02]  /*13470*/  ISETP.GE.OR P1, PT, R2.reuse, R203, !P1 ;  /* 0x000000cb0200720c */ /* 0x040fe40004f26670 */
[----:B------:R-:W-:Y:S02]  /*13480*/  ISETP.GE.OR P2, PT, R2, R206, !P0 ;  /* 0x000000ce0200720c */ /* 0x000fe40004746670 */
[----:B------:R-:W-:Y:S02]  /*13490*/  FMNMX.FTZ R2, R163, R4, !PT ;  /* 0x00000004a3027209 */ /* 0x000fe40007810000 */
[----:B------:R-:W4:Y:S01]  /*134a0*/  SHFL.BFLY PT, R4, R71, 0x1, 0x1f ;  /* 0x0c201f0047047f89 */ /* 0x000f2200000e0000 */
[----:B-1----:R-:W-:Y:S02]  /*134b0*/  FMNMX.FTZ R72, R72, R5, !PT ;  /* 0x0000000548487209 */ /* 0x002fe40007810000 */
[----:B------:R-:W-:Y:S02]  /*134c0*/  FSEL R219, R58, -INF , !P4 ;  /* 0xff8000003adb7808 */ /* 0x000fe40006000000 */
[----:B------:R-:W-:Y:S01]  /*134d0*/  ISETP.NE.AND P4, PT, R144, RZ, PT ;  /* 0x000000ff9000720c */ /* 0x000fe20003f85270 */
[C---:B------:R-:W-:Y:S01]  /*134e0*/  FMUL.FTZ R144, R72.reuse, c[0x0][0x23c] ;  /* 0x00008f0048907a20 */ /* 0x040fe20000410000 */
[----:B------:R-:W-:Y:S02]  /*134f0*/  FSEL R221, R59, -INF , !P3 ;  /* 0xff8000003bdd7808 */ /* 0x000fe40005800000 */
[----:B------:R-:W-:Y:S02]  /*13500*/  FSETP.NEU.FTZ.AND P3, PT, R72, -INF , PT ;  /* 0xff8000004800780b */ /* 0x000fe40003f7d000 */
[----:B------:R-:W-:Y:S02]  /*13510*/  FMNMX.FTZ R6, R21, R73, !PT ;  /* 0x0000004915067209 */ /* 0x000fe40007810000 */
[----:B------:R-:W-:Y:S02]  /*13520*/  FSEL R144, R144, RZ, P3 ;  /* 0x000000ff90907208 */ /* 0x000fe40001800000 */
[----:B------:R-:W-:Y:S02]  /*13530*/  FMNMX.FTZ R6, R22, R6, !PT ;  /* 0x0000000616067209 */ /* 0x000fe40007810000 */
[----:B------:R-:W-:Y:S01]  /*13540*/  FSEL R227, R62, -INF , !P2 ;  /* 0xff8000003ee37808 */ /* 0x000fe20005000000 */
[----:B------:R-:W-:Y:S01]  /*13550*/  FFMA.FTZ R24, R156, c[0x0][0x23c], -R144 ;  /* 0x00008f009c187a23 */ /* 0x000fe20000010890 */
[----:B------:R-:W-:Y:S01]  /*13560*/  FMNMX.FTZ R6, R11, R6, !PT ;  /* 0x000000060b067209 */ /* 0x000fe20007810000 */
[----:B---3--:R-:W-:Y:S01]  /*13570*/  IMAD.MOV.U32 R156, RZ, RZ, R52 ;  /* 0x000000ffff9c7224 */ /* 0x008fe200078e0034 */
[----:B------:R-:W-:Y:S01]  /*13580*/  FMNMX.FTZ R2, R50, R2, !PT ;  /* 0x0000000232027209 */ /* 0x000fe20007810000 */
[----:B------:R-:W-:Y:S01]  /*13590*/  MUFU.EX2 R211, R24 ;  /* 0x0000001800d37308 */ /* 0x000fe20000000800 */
[----:B------:R-:W-:Y:S02]  /*135a0*/  FMNMX.FTZ R6, R20, R6, !PT ;  /* 0x0000000614067209 */ /* 0x000fe40007810000 */
[----:B----4-:R-:W-:Y:S01]  /*135b0*/  FMNMX.FTZ R71, R71, R4, !PT ;  /* 0x0000000447477209 */ /* 0x010fe20007810000 */
[--C-:B------:R-:W-:Y:S01]  /*135c0*/  FFMA.FTZ R4, R141, c[0x0][0x23c], -R144.reuse ;  /* 0x00008f008d047a23 */ /* 0x100fe20000010890 */
[----:B------:R-:W-:Y:S02]  /*135d0*/  FMNMX.FTZ R2, R51, R2, !PT ;  /* 0x0000000233027209 */ /* 0x000fe40007810000 */
[C---:B------:R-:W-:Y:S01]  /*135e0*/  FSETP.NEU.FTZ.AND P2, PT, R71.reuse, -INF , PT ;  /* 0xff8000004700780b */ /* 0x040fe20003f5d000 */
[----:B------:R-:W-:Y:S01]  /*135f0*/  FMUL.FTZ R145, R71, c[0x0][0x23c] ;  /* 0x00008f0047917a20 */ /* 0x000fe20000410000 */
[----:B------:R-:W-:Y:S01]  /*13600*/  FMNMX.FTZ R6, R160, R6, !PT ;  /* 0x00000006a0067209 */ /* 0x000fe20007810000 */
[----:B------:R1:W-:Y:S01]  /*13610*/  MUFU.EX2 R242, R4 ;  /* 0x0000000400f27308 */ /* 0x0003e20000000800 */
[----:B------:R-:W-:Y:S02]  /*13620*/  FMNMX.FTZ R2, R172, R2, !PT ;  /* 0x00000002ac027209 */ /* 0x000fe40007810000 */
[----:B------:R-:W-:Y:S02]  /*13630*/  FSEL R145, R145, RZ, P2 ;  /* 0x000000ff91917208 */ /* 0x000fe40001000000 */
[----:B------:R-:W-:Y:S02]  /*13640*/  FMNMX.FTZ R6, R162, R6, !PT ;  /* 0x00000006a2067209 */ /* 0x000fe40007810000 */
[----:B------:R-:W-:Y:S01]  /*13650*/  FMNMX.FTZ R2, R175, R2, !PT ;  /* 0x00000002af027209 */ /* 0x000fe20007810000 */
[--C-:B------:R-:W-:Y:S01]  /*13660*/  FFMA.FTZ R16, R154, c[0x0][0x23c], -R145.reuse ;  /* 0x00008f009a107a23 */ /* 0x100fe20000010891 */
[----:B------:R-:W-:Y:S01]  /*13670*/  FMNMX.FTZ R70, R48, R6, !PT ;  /* 0x0000000630467209 */ /* 0x000fe20007810000 */
[--C-:B------:R-:W-:Y:S01]  /*13680*/  FFMA.FTZ R6, R147, c[0x0][0x23c], -R145.reuse ;  /* 0x00008f0093067a23 */ /* 0x100fe20000010891 */
[----:B------:R-:W-:Y:S01]  /*13690*/  ISETP.GE.AND P0, PT, R0, R200, PT ;  /* 0x000000c80000720c */ /* 0x000fe20003f06270 */
[----:B------:R-:W-:Y:S01]  /*136a0*/  MUFU.EX2 R213, R16 ;  /* 0x0000001000d57308 */ /* 0x000fe20000000800 */
[----:B------:R-:W-:Y:S01]  /*136b0*/  FMNMX.FTZ R70, R49, R70, !PT ;  /* 0x0000004631467209 */ /* 0x000fe20007810000 */
[----:B------:R-:W-:Y:S01]  /*136c0*/  FFMA.FTZ R28, R157, c[0x0][0x23c], -R145 ;  /* 0x00008f009d1c7a23 */ /* 0x000fe20000010891 */
[----:B------:R-:W-:Y:S01]  /*136d0*/  FMNMX.FTZ R2, R180, R2, !PT ;  /* 0x00000002b4027209 */ /* 0x000fe20007810000 */
[----:B------:R-:W-:Y:S01]  /*136e0*/  IMAD.MOV.U32 R157, RZ, RZ, R53 ;  /* 0x000000ffff9d7224 */ /* 0x000fe200078e0035 */
[----:B------:R-:W-:Y:S02]  /*136f0*/  FMNMX.FTZ R70, R167, R70, !PT ;  /* 0x00000046a7467209 */ /* 0x000fe40007810000 */
[----:B------:R-:W-:Y:S02]  /*13700*/  FSEL R217, R56, -INF , !P6 ;  /* 0xff80000038d97808 */ /* 0x000fe40007000000 */
[----:B------:R-:W-:Y:S01]  /*13710*/  FMNMX.FTZ R70, R169, R70, !PT ;  /* 0x00000046a9467209 */ /* 0x000fe20007810000 */
[----:B------:R3:W-:Y:S01]  /*13720*/  MUFU.EX2 R235, R6 ;  /* 0x0000000600eb7308 */ /* 0x0007e20000000800 */
[----:B------:R-:W-:Y:S01]  /*13730*/  ISETP.GE.OR P0, PT, R0, R203, !P0 ;  /* 0x000000cb0000720c */ /* 0x000fe20004706670 */
[--C-:B-1----:R-:W-:Y:S01]  /*13740*/  FFMA.FTZ R4, R142, c[0x0][0x23c], -R145.reuse ;  /* 0x00008f008e047a23 */ /* 0x102fe20000010891 */
[----:B------:R-:W-:Y:S02]  /*13750*/  FSEL R218, R57, -INF , !P5 ;  /* 0xff80000039da7808 */ /* 0x000fe40006800000 */
[----:B------:R-:W-:Y:S02]  /*13760*/  FSEL R224, R61, -INF , !P0 ;  /* 0xff8000003de07808 */ /* 0x000fe40004000000 */
[----:B------:R-:W-:Y:S02]  /*13770*/  FSEL R226, R60, -INF , !P1 ;  /* 0xff8000003ce27808 */ /* 0x000fe40004800000 */
[----:B------:R-:W-:Y:S01]  /*13780*/  ISETP.GE.AND P0, PT, R0, R199, PT ;  /* 0x000000c70000720c */ /* 0x000fe20003f06270 */
[----:B------:R1:W-:Y:S01]  /*13790*/  MUFU.EX2 R239, R4 ;  /* 0x0000000400ef7308 */ /* 0x0003e20000000800 */
[----:B------:R-:W-:Y:S02]  /*137a0*/  FMNMX.FTZ R70, R176, R70, !PT ;  /* 0x00000046b0467209 */ /* 0x000fe40007810000 */
[----:B------:R-:W-:Y:S02]  /*137b0*/  FMNMX.FTZ R2, R181, R2, !PT ;  /* 0x00000002b5027209 */ /* 0x000fe40007810000 */
[----:B------:R-:W-:Y:S02]  /*137c0*/  FMNMX.FTZ R70, R179, R70, !PT ;  /* 0x00000046b3467209 */ /* 0x000fe40007810000 */
[----:B------:R-:W-:Y:S02]  /*137d0*/  FMNMX.FTZ R2, R219, R2, !PT ;  /* 0x00000002db027209 */ /* 0x000fe40007810000 */
[----:B------:R-:W-:Y:S01]  /*137e0*/  FMNMX.FTZ R70, R217, R70, !PT ;  /* 0x00000046d9467209 */ /* 0x000fe20007810000 */
[----:B------:R-:W-:Y:S01]  /*137f0*/  MUFU.EX2 R210, R28 ;  /* 0x0000001c00d27308 */ /* 0x000fe20000000800 */
[----:B------:R-:W-:Y:S02]  /*13800*/  ISETP.GE.OR P0, PT, R0, R206, !P0 ;  /* 0x000000ce0000720c */ /* 0x000fe40004706670 */
[----:B------:R-:W-:Y:S01]  /*13810*/  FMNMX.FTZ R0, R221, R2, !PT ;  /* 0x00000002dd007209 */ /* 0x000fe20007810000 */
[--C-:B------:R-:W-:Y:S01]  /*13820*/  FFMA.FTZ R2, R140, c[0x0][0x23c], -R144.reuse ;  /* 0x00008f008c027a23 */ /* 0x100fe20000010890 */
[----:B------:R-:W-:Y:S01]  /*13830*/  FMNMX.FTZ R70, R218, R70, !PT ;  /* 0x00000046da467209 */ /* 0x000fe20007810000 */
[--C-:B---3--:R-:W-:Y:S01]  /*13840*/  FFMA.FTZ R6, R149, c[0x0][0x23c], -R145.reuse ;  /* 0x00008f0095067a23 */ /* 0x108fe20000010891 */
[----:B------:R-:W-:Y:S02]  /*13850*/  FSEL R75, R63, -INF , !P0 ;  /* 0xff8000003f4b7808 */ /* 0x000fe40004000000 */
[----:B------:R-:W-:Y:S01]  /*13860*/  FMNMX.FTZ R0, R227, R0, !PT ;  /* 0x00000000e3007209 */ /* 0x000fe20007810000 */
[----:B------:R3:W-:Y:S01]  /*13870*/  MUFU.EX2 R241, R2 ;  /* 0x0000000200f17308 */ /* 0x0007e20000000800 */
[----:B------:R-:W-:Y:S02]  /*13880*/  FMNMX.FTZ R70, R226, R70, !PT ;  /* 0x00000046e2467209 */ /* 0x000fe40007810000 */
[----:B------:R-:W-:Y:S01]  /*13890*/  FMNMX.FTZ R0, R75, R0, !PT ;  /* 0x000000004b007209 */ /* 0x000fe20007810000 */
[----:B-1----:R-:W-:Y:S01]  /*138a0*/  FFMA.FTZ R4, R143, c[0x0][0x23c], -R145 ;  /* 0x00008f008f047a23 */ /* 0x002fe20000010891 */
[----:B------:R-:W-:Y:S05]  /*138b0*/  FMNMX.FTZ R70, R224, R70, !PT ;  /* 0x00000046e0467209 */ /* 0x000fea0007810000 */
[----:B------:R1:W4:Y:S01]  /*138c0*/  MUFU.EX2 R240, R4 ;  /* 0x0000000400f07308 */ /* 0x0003220000000800 */
[----:B------:R-:W5:Y:S09]  /*138d0*/  SHFL.BFLY PT, R5, R70, 0x2, 0x1f ;  /* 0x0c401f0046057f89 */ /* 0x000f7200000e0000 */
[----:B------:R-:W-:Y:S01]  /*138e0*/  MUFU.EX2 R234, R6 ;  /* 0x0000000600ea7308 */ /* 0x000fe20000000800 */
[----:B---3--:R-:W3:Y:S01]  /*138f0*/  SHFL.BFLY PT, R2, R0, 0x2, 0x1f ;  /* 0x0c401f0000027f89 */ /* 0x008ee200000e0000 */
[--C-:B-1----:R-:W-:Y:S01]  /*13900*/  FFMA.FTZ R4, R146, c[0x0][0x23c], -R144.reuse ;  /* 0x00008f0092047a23 */ /* 0x102fe20000010890 */
[----:B----4-:R-:W-:Y:S02]  /*13910*/  F2FP.BF16.PACK_AB R143, R240, R239 ;  /* 0x000000eff08f723e */ /* 0x010fe400000010ff */
[----:B-----5:R-:W-:Y:S05]  /*13920*/  FMNMX.FTZ R70, R70, R5, !PT ;  /* 0x0000000546467209 */ /* 0x020fea0007810000 */
[----:B------:R1:W-:Y:S01]  /*13930*/  MUFU.EX2 R238, R4 ;  /* 0x0000000400ee7308 */ /* 0x0003e20000000800 */
[----:B------:R-:W-:Y:S01]  /*13940*/  LOP3.LUT R5, R245, UR27, R159, 0x96, !PT ;  /* 0x0000001bf5057c12 */ /* 0x000fe2000f8e969f */
[----:B------:R-:W4:Y:S01]  /*13950*/  SHFL.BFLY PT, R7, R70, 0x1, 0x1f ;  /* 0x0c201f0046077f89 */ /* 0x000f2200000e0000 */
[----:B---3--:R-:W-:Y:S07]  /*13960*/  FMNMX.FTZ R0, R0, R2, !PT ;  /* 0x0000000200007209 */ /* 0x008fee0007810000 */
[----:B------:R-:W3:Y:S01]  /*13970*/  SHFL.BFLY PT, R2, R0, 0x1, 0x1f ;  /* 0x0c201f0000027f89 */ /* 0x000ee200000e0000 */
[----:B-1----:R-:W-:Y:S04]  /*13980*/  FFMA.FTZ R4, R148, c[0x0][0x23c], -R144 ;  /* 0x00008f0094047a23 */ /* 0x002fe80000010890 */
[----:B------:R1:W-:Y:S01]  /*13990*/  MUFU.EX2 R237, R4 ;  /* 0x0000000400ed7308 */ /* 0x0003e20000000800 */
[----:B----4-:R-:W-:Y:S02]  /*139a0*/  FMNMX.FTZ R70, R70, R7, !PT ;  /* 0x0000000746467209 */ /* 0x010fe40007810000 */
[----:B------:R-:W-:Y:S02]  /*139b0*/  LOP3.LUT R7, R249, UR14, R244, 0x96, !PT ;  /* 0x0000000ef9077c12 */ /* 0x000fe4000f8e96f4 */
[C---:B------:R-:W-:Y:S01]  /*139c0*/  FSETP.NEU.FTZ.AND P1, PT, R70.reuse, -INF , PT ;  /* 0xff8000004600780b */ /* 0x040fe20003f3d000 */
[----:B------:R-:W-:Y:S02]  /*139d0*/  FMUL.FTZ R146, R70, c[0x0][0x23c] ;  /* 0x00008f0046927a20 */ /* 0x000fe40000410000 */
[----:B------:R-:W-:Y:S03]  /*139e0*/  IMAD.WIDE.U32 R148, R7, -0x326172a9, RZ ;  /* 0xcd9e8d5707947825 */ /* 0x000fe600078e00ff */
[----:B------:R-:W-:Y:S02]  /*139f0*/  FSEL R146, R146, RZ, P1 ;  /* 0x000000ff92927208 */ /* 0x000fe40000800000 */
[----:B---3--:R-:W-:Y:S03]  /*13a00*/  FMNMX.FTZ R69, R0, R2, !PT ;  /* 0x0000000200457209 */ /* 0x008fe60007810000 */
[----:B------:R-:W-:Y:S01]  /*13a10*/  FFMA.FTZ R0, R20, c[0x0][0x23c], -R146 ;  /* 0x00008f0014007a23 */ /* 0x000fe20000010892 */
[C---:B------:R-:W-:Y:S01]  /*13a20*/  FSETP.NEU.FTZ.AND P0, PT, R69.reuse, -INF , PT ;  /* 0xff8000004500780b */ /* 0x040fe20003f1d000 */
[----:B------:R-:W-:Y:S02]  /*13a30*/  FMUL.FTZ R147, R69, c[0x0][0x23c] ;  /* 0x00008f0045937a20 */ /* 0x000fe40000410000 */
[----:B------:R3:W-:Y:S03]  /*13a40*/  MUFU.EX2 R230, R0 ;  /* 0x0000000000e67308 */ /* 0x0007e60000000800 */
[----:B------:R-:W-:Y:S02]  /*13a50*/  FSEL R147, R147, RZ, P0 ;  /* 0x000000ff93937208 */ /* 0x000fe40000000000 */
[----:B-1----:R-:W-:Y:S05]  /*13a60*/  LOP3.LUT R4, R247, UR14, R244, 0x96, !PT ;  /* 0x0000000ef7047c12 */ /* 0x002fea000f8e96f4 */
[----:B------:R-:W-:Y:S04]  /*13a70*/  IMAD.WIDE.U32 R150, R4, -0x326172a9, RZ ;  /* 0xcd9e8d5704967825 */ /* 0x000fe800078e00ff */
[----:B------:R-:W-:Y:S05]  /*13a80*/  IMAD.WIDE.U32 R4, R5, -0x326172a9, RZ ;  /* 0xcd9e8d5705047825 */ /* 0x000fea00078e00ff */
[C---:B------:R-:W-:Y:S02]  /*13a90*/  LOP3.LUT R9, R5.reuse, UR15, R52, 0x96, !PT ;  /* 0x0000000f05097c12 */ /* 0x040fe4000f8e9634 */
[----:B--2---:R-:W-:Y:S01]  /*13aa0*/  LOP3.LUT R8, R5, UR15, R182, 0x96, !PT ;  /* 0x0000000f05087c12 */ /* 0x004fe2000f8e96b6 */
[----:B------:R-:W-:Y:S01]  /*13ab0*/  FFMA.FTZ R5, R11, c[0x0][0x23c], -R146 ;  /* 0x00008f000b057a23 */ /* 0x000fe20000010892 */
[----:B------:R-:W-:Y:S01]  /*13ac0*/  LDSM.16.MT88.4 R52, [R186+0x6000] ;  /* 0x00600000ba34783b */ /* 0x000fe20000004200 */
[--C-:B------:R-:W-:Y:S01]  /*13ad0*/  LOP3.LUT R12, R151, UR13, R4.reuse, 0x96, !PT ;  /* 0x0000000d970c7c12 */ /* 0x100fe2000f8e9604 */
[--C-:B---3--:R-:W-:Y:S01]  /*13ae0*/  FFMA.FTZ R0, R14, c[0x0][0x23c], -R147.reuse ;  /* 0x00008f000e007a23 */ /* 0x108fe20000010893 */
[----:B------:R1:W-:Y:S01]  /*13af0*/  MUFU.EX2 R232, R5 ;  /* 0x0000000500e87308 */ /* 0x0003e20000000800 */
[----:B------:R-:W-:Y:S01]  /*13b00*/  LOP3.LUT R10, R149, UR13, R4, 0x96, !PT ;  /* 0x0000000d950a7c12 */ /* 0x000fe2000f8e9604 */
[----:B------:R-:W-:Y:S04]  /*13b10*/  IMAD.WIDE.U32 R6, R8, -0x2daee0ad, RZ ;  /* 0xd2511f5308067825 */ /* 0x000fe800078e00ff */
[----:B------:R-:W-:Y:S01]  /*13b20*/  IMAD.WIDE.U32 R12, R12, -0x2daee0ad, RZ ;  /* 0xd2511f530c0c7825 */ /* 0x000fe200078e00ff */
[----:B------:R-:W-:Y:S03]  /*13b30*/  LOP3.LUT R7, R7, UR12, R246, 0x96, !PT ;  /* 0x0000000c07077c12 */ /* 0x000fe6000f8e96f6 */
[----:B------:R2:W-:Y:S01]  /*13b40*/  MUFU.EX2 R178, R0 ;  /* 0x0000000000b27308 */ /* 0x0005e20000000800 */
[----:B------:R-:W-:Y:S01]  /*13b50*/  IMAD.WIDE.U32 R10, R10, -0x2daee0ad, RZ ;  /* 0xd2511f530a0a7825 */ /* 0x000fe200078e00ff */
[----:B------:R-:W-:Y:S03]  /*13b60*/  LOP3.LUT R8, R13, UR10, R6, 0x96, !PT ;  /* 0x0000000a0d087c12 */ /* 0x000fe6000f8e9606 */
[----:B------:R-:W-:Y:S04]  /*13b70*/  IMAD.WIDE.U32 R6, R7, -0x326172a9, RZ ;  /* 0xcd9e8d5707067825 */ /* 0x000fe800078e00ff */
[----:B------:R-:W-:Y:S04]  /*13b80*/  IMAD.WIDE.U32 R34, R8, -0x326172a9, RZ ;  /* 0xcd9e8d5708227825 */ /* 0x000fe800078e00ff */
[----:B-1----:R-:W-:Y:S01]  /*13b90*/  IMAD.WIDE.U32 R4, R9, -0x2daee0ad, RZ ;  /* 0xd2511f5309047825 */ /* 0x002fe200078e00ff */
[----:B------:R-:W-:Y:S04]  /*13ba0*/  LOP3.LUT R6, R35, UR9, R6, 0x96, !PT ;  /* 0x0000000923067c12 */ /* 0x000fe8000f8e9606 */
[----:B------:R-:W-:Y:S01]  /*13bb0*/  LOP3.LUT R5, R5, UR12, R248, 0x96, !PT ;  /* 0x0000000c05057c12 */ /* 0x000fe2000f8e96f8 */
[----:B------:R-:W-:Y:S01]  /*13bc0*/  IMAD.WIDE.U32 R56, R6, -0x2daee0ad, RZ ;  /* 0xd2511f5306387825 */ /* 0x000fe200078e00ff */
[----:B------:R-:W-:Y:S03]  /*13bd0*/  LOP3.LUT R2, R11, UR10, R4, 0x96, !PT ;  /* 0x0000000a0b027c12 */ /* 0x000fe6000f8e9604 */
[----:B------:R-:W-:Y:S04]  /*13be0*/  IMAD.WIDE.U32 R4, R5, -0x326172a9, RZ ;  /* 0xcd9e8d5705047825 */ /* 0x000fe800078e00ff */
[----:B------:R-:W-:Y:S01]  /*13bf0*/  IMAD.WIDE.U32 R42, R2, -0x326172a9, RZ ;  /* 0xcd9e8d57022a7825 */ /* 0x000fe200078e00ff */
[----:B------:R-:W-:Y:S02]  /*13c00*/  LOP3.LUT R2, R7, UR11, R150, 0x96, !PT ;  /* 0x0000000b07027c12 */ /* 0x000fe4000f8e9696 */
[----:B------:R-:W-:Y:S02]  /*13c10*/  LOP3.LUT R8, R5, UR11, R148, 0x96, !PT ;  /* 0x0000000b05087c12 */ /* 0x000fe4000f8e9694 */
[----:B--2---:R-:W-:Y:S01]  /*13c20*/  LOP3.LUT R0, R43, UR9, R4, 0x96, !PT ;  /* 0x000000092b007c12 */ /* 0x004fe2000f8e9604 */
[----:B------:R-:W-:Y:S04]  /*13c30*/  IMAD.WIDE.U32 R4, R2, -0x2daee0ad, RZ ;  /* 0xd2511f5302047825 */ /* 0x000fe800078e00ff */
[----:B------:R-:W-:Y:S01]  /*13c40*/  IMAD.WIDE.U32 R60, R0, -0x2daee0ad, RZ ;  /* 0xd2511f53003c7825 */ /* 0x000fe200078e00ff */
[----:B------:R-:W-:Y:S02]  /*13c50*/  LOP3.LUT R6, R57, UR6, R4, 0x96, !PT ;  /* 0x0000000639067c12 */ /* 0x000fe4000f8e9604 */
[----:B------:R-:W-:Y:S01]  /*13c60*/  LOP3.LUT R5, R5, UR8, R12, 0x96, !PT ;  /* 0x0000000805057c12 */ /* 0x000fe2000f8e960c */
[----:B------:R-:W-:Y:S02]  /*13c70*/  FFMA.FTZ R0, R21, c[0x0][0x23c], -R146 ;  /* 0x00008f0015007a23 */ /* 0x000fe40000010892 */
[----:B------:R-:W-:Y:S02]  /*13c80*/  FFMA.FTZ R2, R15, c[0x0][0x23c], -R147 ;  /* 0x00008f000f027a23 */ /* 0x000fe40000010893 */
[----:B------:R1:W-:Y:S01]  /*13c90*/  MUFU.EX2 R209, R0 ;  /* 0x0000000000d17308 */ /* 0x0003e20000000800 */
[----:B------:R-:W-:Y:S04]  /*13ca0*/  IMAD.WIDE.U32 R6, R6, -0x326172a9, RZ ;  /* 0xcd9e8d5706067825 */ /* 0x000fe800078e00ff */
[----:B------:R-:W-:Y:S01]  /*13cb0*/  IMAD.WIDE.U32 R40, R5, -0x326172a9, RZ ;  /* 0xcd9e8d5705287825 */ /* 0x000fe200078e00ff */
[----:B------:R-:W-:Y:S02]  /*13cc0*/  LOP3.LUT R14, R6, 0xff, RZ, 0xc0, !PT ;  /* 0x000000ff060e7812 */ /* 0x000fe400078ec0ff */
[----:B------:R-:W-:Y:S01]  /*13cd0*/  SHF.R.U32.HI R13, RZ, 0x18, R6 ;  /* 0x00000018ff0d7819 */ /* 0x000fe20000011606 */
[----:B------:R-:W-:Y:S01]  /*13ce0*/  IMAD.WIDE.U32 R8, R8, -0x2daee0ad, RZ ;  /* 0xd2511f5308087825 */ /* 0x000fe200078e00ff */
[----:B------:R2:W3:Y:S04]  /*13cf0*/  MUFU.EX2 R170, R2 ;  /* 0x0000000200aa7308 */ /* 0x0004e80000000800 */
[----:B------:R-:W-:Y:S02]  /*13d00*/  LOP3.LUT R4, R61, UR6, R8, 0x96, !PT ;  /* 0x000000063d047c12 */ /* 0x000fe4000f8e9608 */
[----:B------:R-:W-:Y:S02]  /*13d10*/  LOP3.LUT R8, R9, UR8, R10, 0x96, !PT ;  /* 0x0000000809087c12 */ /* 0x000fe4000f8e960a */
[----:B------:R-:W-:Y:S01]  /*13d20*/  SHF.R.U32.HI R10, RZ, 0x10, R6 ;  /* 0x00000010ff0a7819 */ /* 0x000fe20000011606 */
[----:B------:R-:W-:Y:S04]  /*13d30*/  IMAD.WIDE.U32 R4, R4, -0x326172a9, RZ ;  /* 0xcd9e8d5704047825 */ /* 0x000fe800078e00ff */
[----:B------:R-:W-:Y:S01]  /*13d40*/  IMAD.WIDE.U32 R44, R8, -0x326172a9, RZ ;  /* 0xcd9e8d57082c7825 */ /* 0x000fe200078e00ff */
[----:B------:R-:W-:Y:S02]  /*13d50*/  LOP3.LUT R9, R4, 0xffff, RZ, 0xc0, !PT ;  /* 0x0000ffff04097812 */ /* 0x000fe400078ec0ff */
[----:B------:R-:W-:Y:S01]  /*13d60*/  SHF.R.U32.HI R15, RZ, 0x18, R4 ;  /* 0x00000018ff0f7819 */ /* 0x000fe20000011604 */
[----:B-1----:R-:W-:Y:S01]  /*13d70*/  FFMA.FTZ R0, R22, c[0x0][0x23c], -R146 ;  /* 0x00008f0016007a23 */ /* 0x002fe20000010892 */
[----:B------:R-:W-:Y:S02]  /*13d80*/  LOP3.LUT R12, R4, 0xff, RZ, 0xc0, !PT ;  /* 0x000000ff040c7812 */ /* 0x000fe400078ec0ff */
[----:B------:R-:W-:Y:S01]  /*13d90*/  SHF.R.U32.HI R11, RZ, 0x10, R4 ;  /* 0x00000010ff0b7819 */ /* 0x000fe20000011604 */
[----:B------:R1:W-:Y:S01]  /*13da0*/  MUFU.EX2 R252, R0 ;  /* 0x0000000000fc7308 */ /* 0x0003e20000000800 */
[----:B------:R-:W-:Y:S02]  /*13db0*/  LOP3.LUT R4, R5, UR17, R44, 0x96, !PT ;  /* 0x0000001105047c12 */ /* 0x000fe4000f8e962c */
[----:B--2---:R-:W-:Y:S01]  /*13dc0*/  LOP3.LUT R2, R6, 0xffff, RZ, 0xc0, !PT ;  /* 0x0000ffff06027812 */ /* 0x004fe200078ec0ff */
[----:B---3--:R-:W-:Y:S01]  /*13dd0*/  IMAD.MOV.U32 R154, RZ, RZ, R170 ;  /* 0x000000ffff9a7224 */ /* 0x008fe200078e00aa */
[----:B------:R-:W-:Y:S02]  /*13de0*/  LOP3.LUT R6, R7, UR17, R40, 0x96, !PT ;  /* 0x0000001107067c12 */ /* 0x000fe4000f8e9628 */
[----:B------:R-:W-:Y:S02]  /*13df0*/  SHF.R.U32.HI R8, RZ, 0x8, R2 ;  /* 0x00000008ff087819 */ /* 0x000fe40000011602 */
[----:B------:R-:W-:Y:S02]  /*13e00*/  SHF.R.U32.HI R2, RZ, 0x8, R9 ;  /* 0x00000008ff027819 */ /* 0x000fe40000011609 */
[----:B------:R-:W-:Y:S02]  /*13e10*/  LOP3.LUT R9, R6, 0xff, RZ, 0xc0, !PT ;  /* 0x000000ff06097812 */ /* 0x000fe400078ec0ff */
[----:B------:R-:W-:Y:S02]  /*13e20*/  PRMT R12, R12, 0x5410, R2 ;  /* 0x000054100c0c7816 */ /* 0x000fe40000000002 */
[----:B------:R-:W-:Y:S02]  /*13e30*/  FSEL R2, R71, RZ, P2 ;  /* 0x000000ff47027208 */ /* 0x000fe40001000000 */
[----:B------:R-:W-:Y:S01]  /*13e40*/  PRMT R14, R14, 0x5410, R8 ;  /* 0x000054100e0e7816 */ /* 0x000fe20000000008 */
[--C-:B------:R-:W-:Y:S01]  /*13e50*/  HSET2.LE.AND R66, R12, R243.reuse, PT ;  /* 0x000000f30c427233 */ /* 0x100fe20003803000 */
[----:B------:R-:W-:Y:S01]  /*13e60*/  LOP3.LUT R8, R11, 0xff, RZ, 0xc0, !PT ;  /* 0x000000ff0b087812 */ /* 0x000fe200078ec0ff */
[----:B------:R-:W-:Y:S01]  /*13e70*/  FADD.FTZ R2, -R2, R68 ;  /* 0x0000004402027221 */ /* 0x000fe20000010100 */
[----:B------:R-:W-:Y:S01]  /*13e80*/  LOP3.LUT R7, R10, 0xff, RZ, 0xc0, !PT ;  /* 0x000000ff0a077812 */ /* 0x000fe200078ec0ff */
[--C-:B------:R-:W-:Y:S01]  /*13e90*/  HSET2.LE.AND R142, R14, R243.reuse, PT ;  /* 0x000000f30e8e7233 */ /* 0x100fe20003803000 */
[----:B------:R-:W-:Y:S01]  /*13ea0*/  PRMT R15, R8, 0x5410, R15 ;  /* 0x00005410080f7816 */ /* 0x000fe2000000000f */
[----:B-1----:R-:W-:Y:S01]  /*13eb0*/  FFMA.FTZ R0, R23, c[0x0][0x23c], -R147 ;  /* 0x00008f0017007a23 */ /* 0x002fe20000010893 */
[----:B------:R-:W-:Y:S01]  /*13ec0*/  SHF.R.U32.HI R8, RZ, 0x18, R4 ;  /* 0x00000018ff087819 */ /* 0x000fe20000011604 */
[----:B------:R-:W-:Y:S01]  /*13ed0*/  FMUL.FTZ R2, R2, c[0x0][0x23c] ;  /* 0x00008f0002027a20 */ /* 0x000fe20000410000 */
[----:B------:R-:W-:Y:S01]  /*13ee0*/  PRMT R13, R7, 0x5410, R13 ;  /* 0x00005410070d7816 */ /* 0x000fe2000000000d */
[----:B------:R1:W-:Y:S01]  /*13ef0*/  MUFU.EX2 R222, R0 ;  /* 0x0000000000de7308 */ /* 0x0003e20000000800 */
[----:B------:R-:W-:Y:S01]  /*13f00*/  FFMA.FTZ R7, R32, c[0x0][0x23c], -R147 ;  /* 0x00008f0020077a23 */ /* 0x000fe20000010893 */
[----:B------:R-:W2:Y:S01]  /*13f10*/  LDSM.16.MT88.4 R20, [R185+0x6000] ;  /* 0x00600000b914783b */ /* 0x000ea20000004200 */
[----:B------:R-:W-:Y:S01]  /*13f20*/  SHF.R.U32.HI R10, RZ, 0x18, R6 ;  /* 0x00000018ff0a7819 */ /* 0x000fe20000011606 */
[--C-:B------:R-:W-:Y:S01]  /*13f30*/  HSET2.LE.AND R67, R15, R243.reuse, PT ;  /* 0x000000f30f437233 */ /* 0x100fe20003803000 */
[--C-:B------:R-:W-:Y:S01]  /*13f40*/  FFMA.FTZ R12, R153, c[0x0][0x23c], -R145.reuse ;  /* 0x00008f00990c7a23 */ /* 0x100fe20000010891 */
[----:B------:R-:W-:Y:S01]  /*13f50*/  LOP3.LUT R40, R41, UR7, R34, 0x96, !PT ;  /* 0x0000000729287c12 */ /* 0x000fe2000f8e9622 */
[----:B------:R-:W-:Y:S01]  /*13f60*/  FFMA.FTZ R32, R158, c[0x0][0x23c], -R145 ;  /* 0x00008f009e207a23 */ /* 0x000fe20000010891 */
[----:B------:R-:W-:Y:S01]  /*13f70*/  LOP3.LUT R44, R45, UR7, R42, 0x96, !PT ;  /* 0x000000072d2c7c12 */ /* 0x000fe2000f8e962a */
[----:B------:R-:W-:Y:S01]  /*13f80*/  IMAD.MOV.U32 R153, RZ, RZ, R178 ;  /* 0x000000ffff997224 */ /* 0x000fe200078e00b2 */
[----:B------:R3:W-:Y:S01]  /*13f90*/  MUFU.EX2 R251, R7 ;  /* 0x0000000700fb7308 */ /* 0x0007e20000000800 */
[----:B------:R-:W-:Y:S04]  /*13fa0*/  IMAD.WIDE.U32 R40, R40, -0x2daee0ad, RZ ;  /* 0xd2511f5328287825 */ /* 0x000fe800078e00ff */
[----:B------:R-:W-:Y:S01]  /*13fb0*/  IMAD.WIDE.U32 R44, R44, -0x2daee0ad, RZ ;  /* 0xd2511f532c2c7825 */ /* 0x000fe200078e00ff */
[----:B------:R-:W-:Y:S02]  /*13fc0*/  LOP3.LUT R56, R41, UR16, R56, 0x96, !PT ;  /* 0x0000001029387c12 */ /* 0x000fe4000f8e9638 */
[----:B------:R-:W-:Y:S01]  /*13fd0*/  LOP3.LUT R59, R40, 0xffff, RZ, 0xc0, !PT ;  /* 0x0000ffff283b7812 */ /* 0x000fe200078ec0ff */
[----:B------:R-:W-:Y:S01]  /*13fe0*/  FFMA.FTZ R41, R49, c[0x0][0x23c], -R146 ;  /* 0x00008f0031297a23 */ /* 0x000fe20000010892 */
[----:B------:R-:W-:Y:S01]  /*13ff0*/  MUFU.EX2 R214, R12 ;  /* 0x0000000c00d67308 */ /* 0x000fe20000000800 */
[----:B------:R-:W-:Y:S02]  /*14000*/  SHF.R.U32.HI R58, RZ, 0x10, R40 ;  /* 0x00000010ff3a7819 */ /* 0x000fe40000011628 */
[----:B------:R-:W-:Y:S02]  /*14010*/  LOP3.LUT R57, R44, 0xffff, RZ, 0xc0, !PT ;  /* 0x0000ffff2c397812 */ /* 0x000fe400078ec0ff */
[----:B-1----:R-:W-:Y:S02]  /*14020*/  LOP3.LUT R0, R6, 0xffff, RZ, 0xc0, !PT ;  /* 0x0000ffff06007812 */ /* 0x002fe400078ec0ff */
[----:B------:R-:W-:Y:S02]  /*14030*/  SHF.R.U32.HI R61, RZ, 0x18, R44 ;  /* 0x00000018ff3d7819 */ /* 0x000fe4000001162c */
[----:B------:R-:W-:Y:S02]  /*14040*/  SHF.R.U32.HI R5, RZ, 0x8, R0 ;  /* 0x00000008ff057819 */ /* 0x000fe40000011600 */
[----:B------:R-:W-:Y:S02]  /*14050*/  FSEL R0, R72, RZ, P3 ;  /* 0x000000ff48007208 */ /* 0x000fe40001800000 */
[----:B------:R-:W-:Y:S02]  /*14060*/  PRMT R140, R9, 0x5410, R5 ;  /* 0x00005410098c7816 */ /* 0x000fe40000000005 */
[----:B------:R-:W-:Y:S01]  /*14070*/  SHF.R.U32.HI R5, RZ, 0x10, R4 ;  /* 0x00000010ff057819 */ /* 0x000fe20000011604 */
[----:B------:R-:W-:Y:S01]  /*14080*/  FADD.FTZ R0, -R0, R3 ;  /* 0x0000000300007221 */ /* 0x000fe20000010100 */
[C---:B------:R-:W-:Y:S01]  /*14090*/  LOP3.LUT R3, R4.reuse, 0xffff, RZ, 0xc0, !PT ;  /* 0x0000ffff04037812 */ /* 0x040fe200078ec0ff */
[--C-:B------:R-:W-:Y:S01]  /*140a0*/  HSET2.LE.AND R140, R140, R243.reuse, PT ;  /* 0x000000f38c8c7233 */ /* 0x100fe20003803000 */
[----:B------:R-:W-:Y:S01]  /*140b0*/  LOP3.LUT R9, R4, 0xff, RZ, 0xc0, !PT ;  /* 0x000000ff04097812 */ /* 0x000fe200078ec0ff */
[----:B------:R-:W-:Y:S01]  /*140c0*/  FMUL.FTZ R0, R0, c[0x0][0x23c] ;  /* 0x00008f0000007a20 */ /* 0x000fe20000410000 */
[----:B------:R-:W-:Y:S02]  /*140d0*/  SHF.R.U32.HI R4, RZ, 0x8, R3 ;  /* 0x00000008ff047819 */ /* 0x000fe40000011603 */
[----:B------:R-:W-:Y:S01]  /*140e0*/  LOP3.LUT R3, R5, 0xff, RZ, 0xc0, !PT ;  /* 0x000000ff05037812 */ /* 0x000fe200078ec0ff */
[----:B------:R-:W1:Y:S01]  /*140f0*/  MUFU.EX2 R68, R0 ;  /* 0x0000000000447308 */ /* 0x000e620000000800 */
[----:B---3--:R-:W-:Y:S02]  /*14100*/  SHF.R.U32.HI R7, RZ, 0x10, R6 ;  /* 0x00000010ff077819 */ /* 0x008fe40000011606 */
[----:B------:R-:W-:Y:S02]  /*14110*/  PRMT R8, R3, 0x5410, R8 ;  /* 0x0000541003087816 */ /* 0x000fe40000000008 */
[----:B------:R-:W-:Y:S01]  /*14120*/  LOP3.LUT R6, R7, 0xff, RZ, 0xc0, !PT ;  /* 0x000000ff07067812 */ /* 0x000fe200078ec0ff */
[----:B------:R-:W-:Y:S01]  /*14130*/  FFMA.FTZ R7, R152, c[0x0][0x23c], -R144 ;  /* 0x00008f0098077a23 */ /* 0x000fe20000010890 */
[----:B------:R-:W-:Y:S01]  /*14140*/  PRMT R9, R9, 0x5410, R4 ;  /* 0x0000541009097816 */ /* 0x000fe20000000004 */
[--C-:B------:R-:W-:Y:S01]  /*14150*/  HSET2.LE.AND R65, R8, R243.reuse, PT ;  /* 0x000000f308417233 */ /* 0x100fe20003803000 */
[----:B------:R-:W-:Y:S01]  /*14160*/  PRMT R6, R6, 0x5410, R10 ;  /* 0x0000541006067816 */ /* 0x000fe2000000000a */
[----:B------:R3:W4:Y:S01]  /*14170*/  MUFU.EX2 R3, R2 ;  /* 0x0000000200037308 */ /* 0x0007220000000800 */
[----:B------:R-:W-:Y:S01]  /*14180*/  F2FP.BF16.PACK_AB R4, R242, R241 ;  /* 0x000000f1f204723e */ /* 0x000fe200000010ff */
[--C-:B------:R-:W-:Y:S01]  /*14190*/  HSET2.LE.AND R64, R9, R243.reuse, PT ;  /* 0x000000f309407233 */ /* 0x100fe20003803000 */
[----:B------:R-:W-:Y:S01]  /*141a0*/  FFMA.FTZ R9, R33, c[0x0][0x23c], -R144 ;  /* 0x00008f0021097a23 */ /* 0x000fe20000010890 */
[--C-:B------:R-:W-:Y:S01]  /*141b0*/  HSET2.LE.AND R141, R6, R243.reuse, PT ;  /* 0x000000f3068d7233 */ /* 0x100fe20003803000 */
[----:B------:R-:W-:Y:S01]  /*141c0*/  LOP3.LUT R142, R142, R4, RZ, 0xc0, !PT ;  /* 0x000000048e8e7212 */ /* 0x000fe200078ec0ff */
[--C-:B------:R-:W-:Y:S01]  /*141d0*/  HSET2.LE.AND R4, R13, R243.reuse, PT ;  /* 0x000000f30d047233 */ /* 0x100fe20003803000 */
[----:B------:R-:W-:Y:S01]  /*141e0*/  F2FP.BF16.PACK_AB R5, R237, R238 ;  /* 0x000000eeed05723e */ /* 0x000fe200000010ff */
[----:B------:R-:W-:Y:S01]  /*141f0*/  IMAD.MOV.U32 R152, RZ, RZ, R209 ;  /* 0x000000ffff987224 */ /* 0x000fe200078e00d1 */
[----:B------:R-:W-:Y:S01]  /*14200*/  F2FP.BF16.PACK_AB R6, R234, R235 ;  /* 0x000000ebea06723e */ /* 0x000fe200000010ff */
[----:B------:R5:W-:Y:S01]  /*14210*/  MUFU.EX2 R216, R7 ;  /* 0x0000000700d87308 */ /* 0x000be20000000800 */
[----:B------:R-:W-:Y:S02]  /*14220*/  LOP3.LUT R143, R4, R143, RZ, 0xc0, !PT ;  /* 0x0000008f048f7212 */ /* 0x000fe400078ec0ff */
[----:B------:R-:W-:Y:S01]  /*14230*/  LOP3.LUT R140, R140, R5, RZ, 0xc0, !PT ;  /* 0x000000058c8c7212 */ /* 0x000fe200078ec0ff */
[----:B-1----:R-:W-:Y:S01]  /*14240*/  FMUL.FTZ R16, R68, R88 ;  /* 0x0000005844107220 */ /* 0x002fe20000410000 */
[----:B------:R-:W-:Y:S01]  /*14250*/  FSEL R0, R70, RZ, P1 ;  /* 0x000000ff46007208 */ /* 0x000fe20000800000 */
[C---:B------:R-:W-:Y:S01]  /*14260*/  FMUL.FTZ R17, R68.reuse, R89 ;  /* 0x0000005944117220 */ /* 0x040fe20000410000 */
[----:B------:R-:W-:Y:S01]  /*14270*/  LOP3.LUT R141, R141, R6, RZ, 0xc0, !PT ;  /* 0x000000068d8d7212 */ /* 0x000fe200078ec0ff */
[----:B------:R-:W-:Y:S01]  /*14280*/  FMUL.FTZ R33, R68, R105 ;  /* 0x0000006944217220 */ /* 0x000fe20000410000 */
[----:B------:R-:W-:Y:S01]  /*14290*/  F2FP.BF16.PACK_AB R4, R230, R232 ;  /* 0x000000e8e604723e */ /* 0x000fe200000010ff */
[----:B------:R-:W-:Y:S01]  /*142a0*/  MUFU.EX2 R215, R9 ;  /* 0x0000000900d77308 */ /* 0x000fe20000000800 */
[----:B------:R-:W-:Y:S01]  /*142b0*/  F2FP.BF16.PACK_AB R5, R170, R178 ;  /* 0x000000b2aa05723e */ /* 0x000fe200000010ff */
[----:B------:R-:W-:Y:S01]  /*142c0*/  FMUL.FTZ R49, R68, R121 ;  /* 0x0000007944317220 */ /* 0x000fe20000410000 */
[----:B------:R-:W-:Y:S01]  /*142d0*/  F2FP.BF16.PACK_AB R6, R252, R209 ;  /* 0x000000d1fc06723e */ /* 0x000fe200000010ff */
[----:B---3--:R-:W-:Y:S01]  /*142e0*/  FADD.FTZ R2, -R0, R73 ;  /* 0x0000004900027221 */ /* 0x008fe20000010100 */
[----:B------:R-:W-:Y:S01]  /*142f0*/  FSEL R0, R69, RZ, P0 ;  /* 0x000000ff45007208 */ /* 0x000fe20000000000 */
[----:B----4-:R-:W-:Y:S01]  /*14300*/  FMUL.FTZ R18, R3, R90 ;  /* 0x0000005a03127220 */ /* 0x010fe20000410000 */
[----:B------:R-:W-:Y:S01]  /*14310*/  LOP3.LUT R66, R66, R4, RZ, 0xc0, !PT ;  /* 0x0000000442427212 */ /* 0x000fe200078ec0ff */
[----:B------:R-:W-:Y:S01]  /*14320*/  FMUL.FTZ R2, R2, c[0x0][0x23c] ;  /* 0x00008f0002027a20 */ /* 0x000fe20000410000 */
[----:B------:R-:W-:Y:S01]  /*14330*/  LOP3.LUT R67, R67, R5, RZ, 0xc0, !PT ;  /* 0x0000000543437212 */ /* 0x000fe200078ec0ff */
[----:B------:R-:W-:Y:S01]  /*14340*/  FADD.FTZ R0, -R0, R74 ;  /* 0x0000004a00007221 */ /* 0x000fe20000010100 */
[----:B------:R-:W-:Y:S01]  /*14350*/  LOP3.LUT R64, R64, R6, RZ, 0xc0, !PT ;  /* 0x0000000640407212 */ /* 0x000fe200078ec0ff */
[----:B------:R-:W-:Y:S01]  /*14360*/  FMUL.FTZ R4, R68, R76 ;  /* 0x0000004c44047220 */ /* 0x000fe20000410000 */
[----:B------:R-:W-:Y:S01]  /*14370*/  F2FP.BF16.PACK_AB R8, R251, R222 ;  /* 0x000000defb08723e */ /* 0x000fe200000010ff */
[----:B------:R-:W-:Y:S01]  /*14380*/  FMUL.FTZ R0, R0, c[0x0][0x23c] ;  /* 0x00008f0000007a20 */ /* 0x000fe20000410000 */
[----:B------:R-:W1:Y:S01]  /*14390*/  MUFU.EX2 R2, R2 ;  /* 0x0000000200027308 */ /* 0x000e620000000800 */
[----:B------:R-:W-:Y:S01]  /*143a0*/  FMUL.FTZ R5, R68, R77 ;  /* 0x0000004d44057220 */ /* 0x000fe20000410000 */
[----:B------:R-:W-:Y:S01]  /*143b0*/  LOP3.LUT R65, R65, R8, RZ, 0xc0, !PT ;  /* 0x0000000841417212 */ /* 0x000fe200078ec0ff */
[C---:B------:R-:W-:Y:S01]  /*143c0*/  FMUL.FTZ R6, R3.reuse, R78 ;  /* 0x0000004e03067220 */ /* 0x040fe20000410000 */
[----:B------:R-:W-:Y:S01]  /*143d0*/  SHF.R.U32.HI R73, RZ, 0x18, R40 ;  /* 0x00000018ff497819 */ /* 0x000fe20000011628 */
[----:B-----5:R-:W-:Y:S01]  /*143e0*/  FMUL.FTZ R7, R3, R79 ;  /* 0x0000004f03077220 */ /* 0x020fe20000410000 */
[----:B------:R-:W-:Y:S01]  /*143f0*/  LOP3.LUT R60, R45, UR16, R60, 0x96, !PT ;  /* 0x000000102d3c7c12 */ /* 0x000fe2000f8e963c */
[----:B------:R-:W3:Y:S01]  /*14400*/  LDSM.16.MT88.4 R76, [R187+0x6000] ;  /* 0x00600000bb4c783b */ /* 0x000ee20000004200 */
[C---:B------:R-:W-:Y:S01]  /*14410*/  FMUL.FTZ R34, R3.reuse, R106 ;  /* 0x0000006a03227220 */ /* 0x040fe20000410000 */
[----:B------:R-:W-:Y:S01]  /*14420*/  SHF.R.U32.HI R62, RZ, 0x10, R44 ;  /* 0x00000010ff3e7819 */ /* 0x000fe2000001162c */
[----:B------:R-:W4:Y:S01]  /*14430*/  MUFU.EX2 R0, R0 ;  /* 0x0000000000007308 */ /* 0x000f220000000800 */
[C---:B------:R-:W-:Y:S01]  /*14440*/  FMUL.FTZ R35, R3.reuse, R107 ;  /* 0x0000006b03237220 */ /* 0x040fe20000410000 */
[-C--:B--2---:R-:W-:Y:S01]  /*14450*/  HMMA.16816.F32.BF16 R4, R140, R20.reuse, R4 ;  /* 0x000000148c04723c */ /* 0x084fe20000041804 */
[C---:B------:R-:W-:Y:S01]  /*14460*/  FMUL.FTZ R19, R3.reuse, R91 ;  /* 0x0000005b03137220 */ /* 0x040fe20000410000 */
[----:B------:R-:W-:Y:S01]  /*14470*/  LOP3.LUT R63, R44, 0xff, RZ, 0xc0, !PT ;  /* 0x000000ff2c3f7812 */ /* 0x000fe200078ec0ff */
[----:B------:R-:W-:Y:S01]  /*14480*/  FFMA.FTZ R45, R50, c[0x0][0x23c], -R147 ;  /* 0x00008f00322d7a23 */ /* 0x000fe20000010893 */
[----:B------:R-:W-:Y:S01]  /*14490*/  LOP3.LUT R58, R58, 0xff, RZ, 0xc0, !PT ;  /* 0x000000ff3a3a7812 */ /* 0x000fe200078ec0ff */
[----:B------:R-:W-:Y:S01]  /*144a0*/  FMUL.FTZ R50, R3, R122 ;  /* 0x0000007a03327220 */ /* 0x000fe20000410000 */
[----:B------:R-:W-:Y:S02]  /*144b0*/  SHF.R.U32.HI R57, RZ, 0x8, R57 ;  /* 0x00000008ff397819 */ /* 0x000fe40000011639 */
[----:B------:R2:W-:Y:S01]  /*144c0*/  MUFU.EX2 R209, R32 ;  /* 0x0000002000d17308 */ /* 0x0005e20000000800 */
[----:B------:R-:W-:Y:S02]  /*144d0*/  SHF.R.U32.HI R59, RZ, 0x8, R59 ;  /* 0x00000008ff3b7819 */ /* 0x000fe4000001163b */
[----:B------:R-:W-:Y:S01]  /*144e0*/  ISETP.GT.AND P0, PT, R208, UR18, PT ;  /* 0x00000012d0007c0c */ /* 0x000fe2000bf04270 */
[C---:B-1----:R-:W-:Y:S01]  /*144f0*/  FMUL.FTZ R8, R2.reuse, R80 ;  /* 0x0000005002087220 */ /* 0x042fe20000410000 */
[--C-:B------:R-:W-:Y:S01]  /*14500*/  SHF.R.U32.HI R80, RZ, 0x18, R56.reuse ;  /* 0x00000018ff507819 */ /* 0x100fe20000011638 */
[----:B------:R-:W-:Y:S01]  /*14510*/  FMUL.FTZ R9, R2, R81 ;  /* 0x0000005102097220 */ /* 0x000fe20000410000 */
[----:B------:R-:W-:Y:S01]  /*14520*/  LOP3.LUT R81, R56, 0xff, RZ, 0xc0, !PT ;  /* 0x000000ff38517812 */ /* 0x000fe200078ec0ff */
[C---:B------:R-:W-:Y:S01]  /*14530*/  FMUL.FTZ R12, R2.reuse, R84 ;  /* 0x00000054020c7220 */ /* 0x040fe20000410000 */
[----:B------:R-:W-:Y:S01]  /*14540*/  PRMT R91, R63, 0x5410, R57 ;  /* 0x000054103f5b7816 */ /* 0x000fe20000000039 */
[C---:B------:R-:W-:Y:S01]  /*14550*/  FMUL.FTZ R13, R2.reuse, R85 ;  /* 0x00000055020d7220 */ /* 0x040fe20000410000 */
[----:B------:R-:W-:Y:S01]  /*14560*/  MUFU.EX2 R250, R45 ;  /* 0x0000002d00fa7308 */ /* 0x000fe20000000800 */
[----:B------:R-:W-:Y:S01]  /*14570*/  FMUL.FTZ R24, R2, R96 ;  /* 0x0000006002187220 */ /* 0x000fe20000410000 */
[----:B------:R-:W-:Y:S01]  /*14580*/  LOP3.LUT R57, R60, 0xffff, RZ, 0xc0, !PT ;  /* 0x0000ffff3c397812 */ /* 0x000fe200078ec0ff */
[----:B----4-:R-:W-:Y:S01]  /*14590*/  FMUL.FTZ R10, R0, R82 ;  /* 0x00000052000a7220 */ /* 0x010fe20000410000 */
[----:B------:R-:W-:Y:S01]  /*145a0*/  LOP3.LUT R82, R40, 0xff, RZ, 0xc0, !PT ;  /* 0x000000ff28527812 */ /* 0x000fe200078ec0ff */
[----:B------:R-:W-:Y:S01]  /*145b0*/  FMUL.FTZ R11, R0, R83 ;  /* 0x00000053000b7220 */ /* 0x000fe20000410000 */
[----:B------:R-:W-:Y:S01]  /*145c0*/  PRMT R83, R58, 0x5410, R73 ;  /* 0x000054103a537816 */ /* 0x000fe20000000049 */
[----:B------:R-:W-:Y:S01]  /*145d0*/  FMUL.FTZ R14, R0, R86 ;  /* 0x00000056000e7220 */ /* 0x000fe20000410000 */
[----:B------:R-:W-:Y:S01]  /*145e0*/  PRMT R82, R82, 0x5410, R59 ;  /* 0x0000541052527816 */ /* 0x000fe2000000003b */
[----:B------:R-:W-:Y:S01]  /*145f0*/  FMUL.FTZ R15, R0, R87 ;  /* 0x00000057000f7220 */ /* 0x000fe20000410000 */
[----:B------:R-:W-:Y:S01]  /*14600*/  LOP3.LUT R74, R60, 0xff, RZ, 0xc0, !PT ;  /* 0x000000ff3c4a7812 */ /* 0x000fe200078ec0ff */
[----:B------:R-:W1:Y:S01]  /*14610*/  LDSM.16.MT88.4 R84, [R185+0x6800] ;  /* 0x00680000b954783b */ /* 0x000e620000004200 */
[C---:B------:R-:W-:Y:S01]  /*14620*/  HMMA.16816.F32.BF16 R8, R64.reuse, R20, R8 ;  /* 0x000000144008723c */ /* 0x040fe20000041808 */
[----:B------:R-:W-:Y:S01]  /*14630*/  FMUL.FTZ R47, R0, R119 ;  /* 0x00000077002f7220 */ /* 0x000fe20000410000 */
[--C-:B------:R-:W-:Y:S01]  /*14640*/  HSET2.LE.AND R82, R82, R243.reuse, PT ;  /* 0x000000f352527233 */ /* 0x100fe20003803000 */
[----:B--2---:R-:W-:Y:S01]  /*14650*/  FMUL.FTZ R32, R68, R104 ;  /* 0x0000006844207220 */ /* 0x004fe20000410000 */
[--C-:B------:R-:W-:Y:S01]  /*14660*/  HSET2.LE.AND R83, R83, R243.reuse, PT ;  /* 0x000000f353537233 */ /* 0x100fe20003803000 */
[----:B------:R-:W-:Y:S01]  /*14670*/  FMUL.FTZ R25, R2, R97 ;  /* 0x0000006102197220 */ /* 0x000fe20000410000 */
[----:B------:R-:W-:Y:S01]  /*14680*/  SHF.R.U32.HI R58, RZ, 0x10, R56 ;  /* 0x00000010ff3a7819 */ /* 0x000fe20000011638 */
[----:B------:R-:W-:Y:S01]  /*14690*/  FFMA.FTZ R20, R155, c[0x0][0x23c], -R144 ;  /* 0x00008f009b147a23 */ /* 0x000fe20000010890 */
[-C--:B------:R-:W-:Y:S01]  /*146a0*/  HMMA.16816.F32.BF16 R12, R64, R22.reuse, R12 ;  /* 0x00000016400c723c */ /* 0x080fe2000004180c */
[----:B------:R-:W-:Y:S02]  /*146b0*/  FMUL.FTZ R21, R68, R93 ;  /* 0x0000005d44157220 */ /* 0x000fe40000410000 */
[----:B------:R-:W2:Y:S01]  /*146c0*/  MUFU.EX2 R212, R20 ;  /* 0x0000001400d47308 */ /* 0x000ea20000000800 */
[----:B------:R-:W-:Y:S01]  /*146d0*/  FMUL.FTZ R26, R0, R98 ;  /* 0x00000062001a7220 */ /* 0x000fe20000410000 */
[----:B------:R-:W-:Y:S01]  /*146e0*/  LOP3.LUT R63, R58, 0xff, RZ, 0xc0, !PT ;  /* 0x000000ff3a3f7812 */ /* 0x000fe200078ec0ff */
[----:B------:R-:W-:Y:S02]  /*146f0*/  FMUL.FTZ R27, R0, R99 ;  /* 0x00000063001b7220 */ /* 0x000fe40000410000 */
[C---:B------:R-:W-:Y:S01]  /*14700*/  HMMA.16816.F32.BF16 R16, R140.reuse, R22, R16 ;  /* 0x000000168c10723c */ /* 0x040fe20000041810 */
[C---:B------:R-:W-:Y:S03]  /*14710*/  FMUL.FTZ R28, R2.reuse, R100 ;  /* 0x00000064021c7220 */ /* 0x040fe60000410000 */
[----:B------:R-:W-:Y:S01]  /*14720*/  FMUL.FTZ R29, R2, R101 ;  /* 0x00000065021d7220 */ /* 0x000fe20000410000 */
[----:B------:R-:W-:Y:S01]  /*14730*/  PRMT R88, R63, 0x5410, R80 ;  /* 0x000054103f587816 */ /* 0x000fe20000000050 */
[C---:B------:R-:W-:Y:S02]  /*14740*/  FMUL.FTZ R30, R0.reuse, R102 ;  /* 0x00000066001e7220 */ /* 0x040fe40000410000 */
[C---:B------:R-:W-:Y:S04]  /*14750*/  FMUL.FTZ R22, R3.reuse, R94 ;  /* 0x0000005e03167220 */ /* 0x040fe80000410000 */
[----:B------:R-:W-:Y:S02]  /*14760*/  FMUL.FTZ R23, R3, R95 ;  /* 0x0000005f03177220 */ /* 0x000fe40000410000 */
[----:B------:R-:W-:Y:S02]  /*14770*/  IMAD.MOV.U32 R95, RZ, RZ, R183 ;  /* 0x000000ffff5f7224 */ /* 0x000fe400078e00b7 */
[----:B------:R-:W-:Y:S02]  /*14780*/  FMUL.FTZ R31, R0, R103 ;  /* 0x00000067001f7220 */ /* 0x000fe40000410000 */
[----:B------:R-:W-:Y:S01]  /*14790*/  IMAD.MOV.U32 R94, RZ, RZ, R182 ;  /* 0x000000ffff5e7224 */ /* 0x000fe200078e00b6 */
[----:B--2---:R-:W-:Y:S01]  /*147a0*/  F2FP.BF16.PACK_AB R80, R211, R212 ;  /* 0x000000d4d350723e */ /* 0x004fe200000010ff */
[----:B------:R-:W-:Y:S01]  /*147b0*/  FMUL.FTZ R20, R68, R92 ;  /* 0x0000005c44147220 */ /* 0x000fe20000410000 */
[----:B------:R2:W-:Y:S01]  /*147c0*/  MUFU.EX2 R182, R41 ;  /* 0x0000002900b67308 */ /* 0x0005e20000000800 */
[----:B------:R-:W-:Y:S02]  /*147d0*/  FMUL.FTZ R63, R0, R135 ;  /* 0x00000087003f7220 */ /* 0x000fe40000410000 */
[----:B------:R-:W-:Y:S02]  /*147e0*/  FMUL.FTZ R40, R2, R112 ;  /* 0x0000007002287220 */ /* 0x000fe40000410000 */
[C---:B------:R-:W-:Y:S01]  /*147f0*/  FMUL.FTZ R42, R0.reuse, R114 ;  /* 0x00000072002a7220 */ /* 0x040fe20000410000 */
[-C--:B------:R-:W-:Y:S01]  /*14800*/  HMMA.16816.F32.BF16 R20, R140, R36.reuse, R20 ;  /* 0x000000248c14723c */ /* 0x080fe20000041814 */
[----:B------:R-:W-:Y:S02]  /*14810*/  FMUL.FTZ R43, R0, R115 ;  /* 0x00000073002b7220 */ /* 0x000fe40000410000 */
[C---:B------:R-:W-:Y:S02]  /*14820*/  FMUL.FTZ R44, R2.reuse, R116 ;  /* 0x00000074022c7220 */ /* 0x040fe40000410000 */
[----:B------:R-:W-:Y:S02]  /*14830*/  FMUL.FTZ R45, R2, R117 ;  /* 0x00000075022d7220 */ /* 0x000fe40000410000 */
[C---:B------:R-:W-:Y:S01]  /*14840*/  FMUL.FTZ R46, R0.reuse, R118 ;  /* 0x00000076002e7220 */ /* 0x040fe20000410000 */
[C---:B------:R-:W-:Y:S01]  /*14850*/  HMMA.16816.F32.BF16 R24, R64.reuse, R36, R24 ;  /* 0x000000244018723c */ /* 0x040fe20000041818 */
[C---:B------:R-:W-:Y:S03]  /*14860*/  FMUL.FTZ R58, R0.reuse, R130 ;  /* 0x00000082003a7220 */ /* 0x040fe60000410000 */
[----:B------:R-:W-:Y:S02]  /*14870*/  FMUL.FTZ R59, R0, R131 ;  /* 0x00000083003b7220 */ /* 0x000fe40000410000 */
[----:B------:R-:W-:Y:S02]  /*14880*/  IMAD.MOV.U32 R118, RZ, RZ, R153 ;  /* 0x000000ffff767224 */ /* 0x000fe400078e0099 */
[-C--:B------:R-:W-:Y:S01]  /*14890*/  HMMA.16816.F32.BF16 R28, R64, R38.reuse, R28 ;  /* 0x00000026401c723c */ /* 0x080fe2000004181c */
[----:B------:R-:W-:Y:S03]  /*148a0*/  FFMA.FTZ R36, R48, c[0x0][0x23c], -R146 ;  /* 0x00008f0030247a23 */ /* 0x000fe60000010892 */
[----:B------:R-:W-:Y:S01]  /*148b0*/  FFMA.FTZ R48, R51, c[0x0][0x23c], -R147 ;  /* 0x00008f0033307a23 */ /* 0x000fe20000010893 */
[----:B------:R4:W-:Y:S01]  /*148c0*/  MUFU.EX2 R183, R36 ;  /* 0x0000002400b77308 */ /* 0x0009e20000000800 */
[C---:B------:R-:W-:Y:S02]  /*148d0*/  FMUL.FTZ R51, R3.reuse, R123 ;  /* 0x0000007b03337220 */ /* 0x040fe40000410000 */
[C---:B------:R-:W-:Y:S01]  /*148e0*/  HMMA.16816.F32.BF16 R32, R140.reuse, R38, R32 ;  /* 0x000000268c20723c */ /* 0x040fe20000041820 */
[----:B------:R-:W-:Y:S03]  /*148f0*/  FMUL.FTZ R37, R68, R109 ;  /* 0x0000006d44257220 */ /* 0x000fe60000410000 */
[----:B--2---:R-:W-:Y:S02]  /*14900*/  FMUL.FTZ R41, R2, R113 ;  /* 0x0000007102297220 */ /* 0x004fe40000410000 */
[----:B------:R-:W-:Y:S01]  /*14910*/  IMAD.MOV.U32 R117, RZ, RZ, R154 ;  /* 0x000000ffff757224 */ /* 0x000fe200078e009a */
[----:B------:R2:W5:Y:S01]  /*14920*/  MUFU.EX2 R178, R48 ;  /* 0x0000003000b27308 */ /* 0x0005620000000800 */
[C---:B------:R-:W-:Y:S04]  /*14930*/  FMUL.FTZ R38, R3.reuse, R110 ;  /* 0x0000006e03267220 */ /* 0x040fe80000410000 */
[----:B------:R-:W-:Y:S02]  /*14940*/  FMUL.FTZ R39, R3, R111 ;  /* 0x0000006f03277220 */ /* 0x000fe40000410000 */
[C---:B----4-:R-:W-:Y:S07]  /*14950*/  FMUL.FTZ R36, R68.reuse, R108 ;  /* 0x0000006c44247220 */ /* 0x050fee0000410000 */
[-C--:B------:R-:W-:Y:S01]  /*14960*/  HMMA.16816.F32.BF16 R36, R140, R52.reuse, R36 ;  /* 0x000000348c24723c */ /* 0x080fe20000041824 */
[----:B--2---:R-:W-:Y:S02]  /*14970*/  FMUL.FTZ R48, R68, R120 ;  /* 0x0000007844307220 */ /* 0x004fe40000410000 */
[----:B------:R-:W-:Y:S05]  /*14980*/  LDSM.16.MT88.4 R120, [R186+0x7800] ;  /* 0x00780000ba78783b */ /* 0x000fea0000004200 */
[C---:B------:R-:W-:Y:S07]  /*14990*/  HMMA.16816.F32.BF16 R40, R64.reuse, R52, R40 ;  /* 0x000000344028723c */ /* 0x040fee0000041828 */
[----:B------:R-:W-:Y:S01]  /*149a0*/  FFMA.FTZ R53, R160, c[0x0][0x23c], -R146 ;  /* 0x00008f00a0357a23 */ /* 0x000fe20000010892 */
[-C--:B------:R-:W-:Y:S01]  /*149b0*/  HMMA.16816.F32.BF16 R44, R64, R54.reuse, R44 ;  /* 0x00000036402c723c */ /* 0x080fe2000004182c */
[----:B------:R-:W-:Y:S02]  /*149c0*/  LOP3.LUT R52, R62, 0xff, RZ, 0xc0, !PT ;  /* 0x000000ff3e347812 */ /* 0x000fe400078ec0ff */
[----:B------:R2:W-:Y:S01]  /*149d0*/  MUFU.EX2 R116, R53 ;  /* 0x0000003500747308 */ /* 0x0005e20000000800 */
[----:B------:R-:W-:Y:S01]  /*149e0*/  SHF.R.U32.HI R62, RZ, 0x8, R57 ;  /* 0x00000008ff3e7819 */ /* 0x000fe20000011639 */
[----:B------:R-:W-:Y:S01]  /*149f0*/  FMUL.FTZ R57, R2, R129 ;  /* 0x0000008102397220 */ /* 0x000fe20000410000 */
[----:B------:R-:W-:Y:S01]  /*14a00*/  PRMT R90, R52, 0x5410, R61 ;  /* 0x00005410345a7816 */ /* 0x000fe2000000003d */
[--C-:B------:R-:W-:Y:S01]  /*14a10*/  FFMA.FTZ R61, R163, c[0x0][0x23c], -R147.reuse ;  /* 0x00008f00a33d7a23 */ /* 0x100fe20000010893 */
[C---:B------:R-:W-:Y:S01]  /*14a20*/  HMMA.16816.F32.BF16 R48, R140.reuse, R54, R48 ;  /* 0x000000368c30723c */ /* 0x040fe20000041830 */
[----:B------:R-:W-:Y:S03]  /*14a30*/  LOP3.LUT R52, R56, 0xffff, RZ, 0xc0, !PT ;  /* 0x0000ffff38347812 */ /* 0x000fe600078ec0ff */
[----:B------:R-:W-:Y:S01]  /*14a40*/  FFMA.FTZ R56, R161, c[0x0][0x23c], -R147 ;  /* 0x00008f00a1387a23 */ /* 0x000fe20000010893 */
[----:B------:R-:W-:Y:S01]  /*14a50*/  SHF.R.U32.HI R73, RZ, 0x8, R52 ;  /* 0x00000008ff497819 */ /* 0x000fe20000011634 */
[----:B------:R-:W-:Y:S01]  /*14a60*/  FMUL.FTZ R52, R68, R124 ;  /* 0x0000007c44347220 */ /* 0x000fe20000410000 */
[----:B------:R-:W-:Y:S01]  /*14a70*/  PRMT R92, R74, 0x5410, R62 ;  /* 0x000054104a5c7816 */ /* 0x000fe2000000003e */
[----:B------:R-:W-:Y:S01]  /*14a80*/  FMUL.FTZ R55, R3, R127 ;  /* 0x0000007f03377220 */ /* 0x000fe20000410000 */
[----:B------:R-:W-:Y:S03]  /*14a90*/  PRMT R73, R81, 0x5410, R73 ;  /* 0x0000541051497816 */ /* 0x000fe60000000049 */
[----:B------:R-:W-:Y:S01]  /*14aa0*/  FMUL.FTZ R54, R3, R126 ;  /* 0x0000007e03367220 */ /* 0x000fe20000410000 */
[----:B------:R-:W-:Y:S01]  /*14ab0*/  SHF.R.U32.HI R81, RZ, 0x18, R60 ;  /* 0x00000018ff517819 */ /* 0x000fe2000001163c */
[----:B------:R4:W-:Y:S01]  /*14ac0*/  MUFU.EX2 R126, R61 ;  /* 0x0000003d007e7308 */ /* 0x0009e20000000800 */
[----:B------:R-:W-:Y:S01]  /*14ad0*/  F2FP.BF16.PACK_AB R74, R213, R214 ;  /* 0x000000d6d54a723e */ /* 0x000fe200000010ff */
[----:B------:R-:W-:Y:S02]  /*14ae0*/  FMUL.FTZ R62, R0, R134 ;  /* 0x00000086003e7220 */ /* 0x000fe40000410000 */
[----:B--2---:R-:W-:Y:S01]  /*14af0*/  FFMA.FTZ R53, R162, c[0x0][0x23c], -R146 ;  /* 0x00008f00a2357a23 */ /* 0x004fe20000010892 */
[----:B------:R-:W-:Y:S01]  /*14b00*/  LOP3.LUT R83, R83, R74, RZ, 0xc0, !PT ;  /* 0x0000004a53537212 */ /* 0x000fe200078ec0ff */
[--C-:B------:R-:W-:Y:S01]  /*14b10*/  HSET2.LE.AND R74, R91, R243.reuse, PT ;  /* 0x000000f35b4a7233 */ /* 0x100fe20003803000 */
[----:B-----5:R-:W-:Y:S03]  /*14b20*/  F2FP.BF16.PACK_AB R91, R178, R250 ;  /* 0x000000fab25b723e */ /* 0x020fe600000010ff */
[----:B------:R2:W5:Y:S01]  /*14b30*/  MUFU.EX2 R170, R53 ;  /* 0x0000003500aa7308 */ /* 0x0005620000000800 */
[----:B----4-:R-:W-:Y:S01]  /*14b40*/  SHF.R.U32.HI R61, RZ, 0x10, R60 ;  /* 0x00000010ff3d7819 */ /* 0x010fe2000001163c */
[--C-:B------:R-:W-:Y:S08]  /*14b50*/  FFMA.FTZ R60, R164, c[0x0][0x23c], -R144.reuse ;  /* 0x00008f00a43c7a23 */ /* 0x100ff00000010890 */
[----:B------:R4:W-:Y:S01]  /*14b60*/  MUFU.EX2 R164, R60 ;  /* 0x0000003c00a47308 */ /* 0x0009e20000000800 */
[----:B--2---:R-:W-:Y:S09]  /*14b70*/  FMUL.FTZ R53, R68, R125 ;  /* 0x0000007d44357220 */ /* 0x004ff20000410000 */
[----:B------:R2:W1:Y:S01]  /*14b80*/  MUFU.EX2 R125, R56 ;  /* 0x00000038007d7308 */ /* 0x0004620000000800 */
[-C--:B---3--:R-:W-:Y:S01]  /*14b90*/  HMMA.16816.F32.BF16 R52, R140, R76.reuse, R52 ;  /* 0x0000004c8c34723c */ /* 0x088fe20000041834 */
[C---:B----4-:R-:W-:Y:S02]  /*14ba0*/  FMUL.FTZ R60, R2.reuse, R132 ;  /* 0x00000084023c7220 */ /* 0x050fe40000410000 */
[----:B--2---:R-:W-:Y:S07]  /*14bb0*/  FMUL.FTZ R56, R2, R128 ;  /* 0x0000008002387220 */ /* 0x004fee0000410000 */
[C---:B------:R-:W-:Y:S07]  /*14bc0*/  HMMA.16816.F32.BF16 R56, R64.reuse, R76, R56 ;  /* 0x0000004c4038723c */ /* 0x040fee0000041838 */
[--C-:B------:R-:W-:Y:S01]  /*14bd0*/  HSET2.LE.AND R76, R73, R243.reuse, PT ;  /* 0x000000f3494c7233 */ /* 0x100fe20003803000 */
[----:B------:R-:W-:Y:S04]  /*14be0*/  F2FP.BF16.PACK_AB R73, R215, R216 ;  /* 0x000000d8d749723e */ /* 0x000fe800000010ff */
[----:B------:R-:W-:Y:S01]  /*14bf0*/  LOP3.LUT R82, R82, R73, RZ, 0xc0, !PT ;  /* 0x0000004952527212 */ /* 0x000fe200078ec0ff */
[----:B------:R-:W-:Y:S01]  /*14c00*/  FFMA.FTZ R73, R165, c[0x0][0x23c], -R144 ;  /* 0x00008f00a5497a23 */ /* 0x000fe20000010890 */
[----:B------:R-:W-:Y:S01]  /*14c10*/  LOP3.LUT R77, R61, 0xff, RZ, 0xc0, !PT ;  /* 0x000000ff3d4d7812 */ /* 0x000fe200078ec0ff */
[----:B------:R-:W-:Y:S01]  /*14c20*/  FMUL.FTZ R61, R2, R133 ;  /* 0x00000085023d7220 */ /* 0x000fe20000410000 */
[----:B------:R-:W-:Y:S01]  /*14c30*/  LOP3.LUT R80, R76, R80, RZ, 0xc0, !PT ;  /* 0x000000504c507212 */ /* 0x000fe200078ec0ff */
[----:B------:R2:W-:Y:S01]  /*14c40*/  MUFU.EX2 R163, R73 ;  /* 0x0000004900a37308 */ /* 0x0005e20000000800 */
[----:B------:R-:W-:Y:S01]  /*14c50*/  PRMT R89, R77, 0x5410, R81 ;  /* 0x000054104d597816 */ /* 0x000fe20000000051 */
[--C-:B------:R-:W-:Y:S01]  /*14c60*/  HSET2.LE.AND R81, R88, R243.reuse, PT ;  /* 0x000000f358517233 */ /* 0x100fe20003803000 */
[--C-:B------:R-:W-:Y:S01]  /*14c70*/  FFMA.FTZ R77, R166, c[0x0][0x23c], -R145.reuse ;  /* 0x00008f00a64d7a23 */ /* 0x100fe20000010891 */
[--C-:B------:R-:W-:Y:S01]  /*14c80*/  HSET2.LE.AND R88, R92, R243.reuse, PT ;  /* 0x000000f35c587233 */ /* 0x100fe20003803000 */
[-C--:B------:R-:W-:Y:S01]  /*14c90*/  HMMA.16816.F32.BF16 R60, R64, R78.reuse, R60 ;  /* 0x0000004e403c723c */ /* 0x080fe2000004183c */
[--C-:B------:R-:W-:Y:S01]  /*14ca0*/  HSET2.LE.AND R76, R90, R243.reuse, PT ;  /* 0x000000f35a4c7233 */ /* 0x100fe20003803000 */
[----:B------:R-:W-:Y:S01]  /*14cb0*/  F2FP.BF16.PACK_AB R90, R182, R183 ;  /* 0x000000b7b65a723e */ /* 0x000fe200000010ff */
[--C-:B------:R-:W-:Y:S01]  /*14cc0*/  HSET2.LE.AND R89, R89, R243.reuse, PT ;  /* 0x000000f359597233 */ /* 0x100fe20003803000 */
[----:B------:R-:W-:Y:S01]  /*14cd0*/  IADD3 R92, R159, 0x1, RZ ;  /* 0x000000019f5c7810 */ /* 0x000fe20007ffe0ff */
[----:B------:R3:W-:Y:S01]  /*14ce0*/  MUFU.EX2 R162, R77 ;  /* 0x0000004d00a27308 */ /* 0x0007e20000000800 */
[----:B------:R-:W-:Y:S01]  /*14cf0*/  LOP3.LUT R90, R74, R90, RZ, 0xc0, !PT ;  /* 0x0000005a4a5a7212 */ /* 0x000fe200078ec0ff */
[--C-:B------:R-:W-:Y:S01]  /*14d00*/  FFMA.FTZ R74, R168, c[0x0][0x23c], -R145.reuse ;  /* 0x00008f00a84a7a23 */ /* 0x100fe20000010891 */
[----:B------:R-:W-:Y:S01]  /*14d10*/  LOP3.LUT R91, R76, R91, RZ, 0xc0, !PT ;  /* 0x0000005b4c5b7212 */ /* 0x000fe200078ec0ff */
[C---:B------:R-:W-:Y:S03]  /*14d20*/  FMUL.FTZ R64, R68.reuse, R136 ;  /* 0x0000008844407220 */ /* 0x040fe60000410000 */
[----:B------:R-:W-:Y:S02]  /*14d30*/  FMUL.FTZ R65, R68, R137 ;  /* 0x0000008944417220 */ /* 0x000fe40000410000 */
[C---:B------:R-:W-:Y:S01]  /*14d40*/  FMUL.FTZ R66, R3.reuse, R138 ;  /* 0x0000008a03427220 */ /* 0x040fe20000410000 */
[----:B------:R4:W-:Y:S01]  /*14d50*/  MUFU.EX2 R161, R74 ;  /* 0x0000004a00a17308 */ /* 0x0009e20000000800 */
[----:B------:R-:W-:Y:S02]  /*14d60*/  FMUL.FTZ R67, R3, R139 ;  /* 0x0000008b03437220 */ /* 0x000fe40000410000 */
[----:B------:R-:W-:Y:S01]  /*14d70*/  IMAD.MOV.U32 R168, RZ, RZ, R152 ;  /* 0x000000ffffa87224 */ /* 0x000fe200078e0098 */
[----:B--2---:R-:W-:Y:S04]  /*14d80*/  F2FP.BF16.PACK_AB R73, R209, R210 ;  /* 0x000000d2d149723e */ /* 0x004fe800000010ff */
[----:B------:R-:W-:Y:S01]  /*14d90*/  HMMA.16816.F32.BF16 R64, R140, R78, R64 ;  /* 0x0000004e8c40723c */ /* 0x000fe20000041840 */
[----:B------:R-:W-:Y:S02]  /*14da0*/  LOP3.LUT R81, R81, R73, RZ, 0xc0, !PT ;  /* 0x0000004951517212 */ /* 0x000fe400078ec0ff */
[----:B-----5:R-:W-:Y:S01]  /*14db0*/  F2FP.BF16.PACK_AB R73, R170, R116 ;  /* 0x00000074aa49723e */ /* 0x020fe200000010ff */
[----:B---3--:R-:W2:Y:S03]  /*14dc0*/  LDSM.16.MT88.4 R76, [R188+0x6800] ;  /* 0x00680000bc4c783b */ /* 0x008ea60000004200 */
[----:B------:R-:W-:Y:S01]  /*14dd0*/  LOP3.LUT R88, R88, R73, RZ, 0xc0, !PT ;  /* 0x0000004958587212 */ /* 0x000fe200078ec0ff */
[-C--:B-1----:R-:W-:Y:S01]  /*14de0*/  HMMA.16816.F32.BF16 R4, R80, R84.reuse, R4 ;  /* 0x000000545004723c */ /* 0x082fe20000041804 */
[----:B------:R-:W-:Y:S04]  /*14df0*/  FFMA.FTZ R73, R171, c[0x0][0x23c], -R144 ;  /* 0x00008f00ab497a23 */ /* 0x000fe80000010890 */
[----:B------:R1:W-:Y:S01]  /*14e00*/  MUFU.EX2 R124, R73 ;  /* 0x00000049007c7308 */ /* 0x0003e20000000800 */
[----:B----4-:R-:W-:Y:S06]  /*14e10*/  F2FP.BF16.PACK_AB R74, R126, R125 ;  /* 0x0000007d7e4a723e */ /* 0x010fec00000010ff */
[----:B------:R-:W-:Y:S02]  /*14e20*/  LOP3.LUT R89, R89, R74, RZ, 0xc0, !PT ;  /* 0x0000004a59597212 */ /* 0x000fe400078ec0ff */
[----:B------:R-:W-:Y:S05]  /*14e30*/  LOP3.LUT R74, R245, UR27, R92, 0x96, !PT ;  /* 0x0000001bf54a7c12 */ /* 0x000fea000f8e965c */
[C---:B------:R-:W-:Y:S01]  /*14e40*/  HMMA.16816.F32.BF16 R8, R88.reuse, R84, R8 ;  /* 0x000000545808723c */ /* 0x040fe20000041808 */
[----:B------:R-:W-:Y:S05]  /*14e50*/  IMAD.WIDE.U32 R98, R74, -0x326172a9, RZ ;  /* 0xcd9e8d574a627825 */ /* 0x000fea00078e00ff */
[----:B------:R-:W-:Y:S02]  /*14e60*/  LOP3.LUT R74, R99, UR15, R156, 0x96, !PT ;  /* 0x0000000f634a7c12 */ /* 0x000fe4000f8e969c */
[-C--:B------:R-:W-:Y:S01]  /*14e70*/  HMMA.16816.F32.BF16 R12, R88, R86.reuse, R12 ;  /* 0x00000056580c723c */ /* 0x080fe2000004180c */
[----:B------:R-:W-:Y:S03]  /*14e80*/  LOP3.LUT R96, R151, UR13, R98, 0x96, !PT ;  /* 0x0000000d97607c12 */ /* 0x000fe6000f8e9662 */
[----:B-1----:R-:W-:Y:S01]  /*14e90*/  FFMA.FTZ R73, R173, c[0x0][0x23c], -R144 ;  /* 0x00008f00ad497a23 */ /* 0x002fe20000010890 */
[----:B------:R-:W-:Y:S01]  /*14ea0*/  LOP3.LUT R98, R149, UR13, R98, 0x96, !PT ;  /* 0x0000000d95627c12 */ /* 0x000fe2000f8e9662 */
[----:B------:R-:W-:Y:S01]  /*14eb0*/  IMAD.WIDE.U32 R100, R74, -0x2daee0ad, RZ ;  /* 0xd2511f534a647825 */ /* 0x000fe200078e00ff */
[----:B------:R-:W-:Y:S01]  /*14ec0*/  LOP3.LUT R94, R99, UR15, R94, 0x96, !PT ;  /* 0x0000000f635e7c12 */ /* 0x000fe2000f8e965e */
[C---:B------:R-:W-:Y:S01]  /*14ed0*/  HMMA.16816.F32.BF16 R16, R80.reuse, R86, R16 ;  /* 0x000000565010723c */ /* 0x040fe20000041810 */
[----:B------:R1:W3:Y:S01]  /*14ee0*/  MUFU.EX2 R160, R73 ;  /* 0x0000004900a07308 */ /* 0x0002e20000000800 */
[----:B------:R-:W4:Y:S02]  /*14ef0*/  LDSM.16.MT88.4 R84, [R186+0x6800] ;  /* 0x00680000ba54783b */ /* 0x000f240000004200 */
[----:B------:R-:W-:Y:S04]  /*14f00*/  IMAD.WIDE.U32 R98, R98, -0x2daee0ad, RZ ;  /* 0xd2511f5362627825 */ /* 0x000fe800078e00ff */
[-C--:B--2---:R-:W-:Y:S01]  /*14f10*/  HMMA.16816.F32.BF16 R20, R80, R76.reuse, R20 ;  /* 0x0000004c5014723c */ /* 0x084fe20000041814 */
[----:B------:R-:W-:Y:S01]  /*14f20*/  LOP3.LUT R74, R99, UR10, R100, 0x96, !PT ;  /* 0x0000000a634a7c12 */ /* 0x000fe2000f8e9664 */
[----:B------:R-:W2:Y:S02]  /*14f30*/  LDL.LU R173, [R1+0x1c] ;  /* 0x00001c0001ad7983 */ /* 0x000ea40000300800 */
[----:B------:R-:W-:Y:S02]  /*14f40*/  IMAD.WIDE.U32 R94, R94, -0x2daee0ad, RZ ;  /* 0xd2511f535e5e7825 */ /* 0x000fe400078e00ff */
[----:B------:R-:W5:Y:S02]  /*14f50*/  LDL.LU R171, [R1+0x20] ;  /* 0x0000200001ab7983 */ /* 0x000f640000300800 */
[C---:B------:R-:W-:Y:S01]  /*14f60*/  HMMA.16816.F32.BF16 R24, R88.reuse, R76, R24 ;  /* 0x0000004c5818723c */ /* 0x040fe20000041818 */
[----:B------:R-:W-:Y:S01]  /*14f70*/  LOP3.LUT R92, R95, UR12, R246, 0x96, !PT ;  /* 0x0000000c5f5c7c12 */ /* 0x000fe2000f8e96f6 */
[----:B------:R-:W5:Y:S02]  /*14f80*/  LDL.LU R127, [R1+0x24] ;  /* 0x00002400017f7983 */ /* 0x000f640000300800 */
[----:B------:R-:W-:Y:S02]  /*14f90*/  IMAD.WIDE.U32 R96, R96, -0x2daee0ad, RZ ;  /* 0xd2511f5360607825 */ /* 0x000fe400078e00ff */
[----:B------:R-:W5:Y:S02]  /*14fa0*/  LDL.LU R119, [R1+0x28] ;  /* 0x0000280001777983 */ /* 0x000f640000300800 */
[-C--:B------:R-:W-:Y:S01]  /*14fb0*/  HMMA.16816.F32.BF16 R28, R88, R78.reuse, R28 ;  /* 0x0000004e581c723c */ /* 0x080fe2000004181c */
[--C-:B-1----:R-:W-:Y:S03]  /*14fc0*/  FFMA.FTZ R73, R174, c[0x0][0x23c], -R145.reuse ;  /* 0x00008f00ae497a23 */ /* 0x102fe60000010891 */
[----:B------:R-:W-:Y:S01]  /*14fd0*/  IMAD.WIDE.U32 R92, R92, -0x326172a9, RZ ;  /* 0xcd9e8d575c5c7825 */ /* 0x000fe200078e00ff */
[----:B------:R1:W-:Y:S01]  /*14fe0*/  MUFU.EX2 R159, R73 ;  /* 0x00000049009f7308 */ /* 0x0003e20000000800 */
[----:B------:R-:W-:Y:S02]  /*14ff0*/  LOP3.LUT R94, R97, UR10, R94, 0x96, !PT ;  /* 0x0000000a615e7c12 */ /* 0x000fe4000f8e965e */
[C---:B------:R-:W-:Y:S01]  /*15000*/  HMMA.16816.F32.BF16 R32, R80.reuse, R78, R32 ;  /* 0x0000004e5020723c */ /* 0x040fe20000041820 */
[----:B------:R-:W-:Y:S03]  /*15010*/  LOP3.LUT R95, R93, UR11, R150, 0x96, !PT ;  /* 0x0000000b5d5f7c12 */ /* 0x000fe6000f8e9696 */
[----:B------:R-:W-:Y:S02]  /*15020*/  FFMA.FTZ R93, R167, c[0x0][0x23c], -R146 ;  /* 0x00008f00a75d7a23 */ /* 0x000fe40000010892 */
[----:B------:R-:W-:Y:S02]  /*15030*/  IMAD.WIDE.U32 R108, R94, -0x326172a9, RZ ;  /* 0xcd9e8d575e6c7825 */ /* 0x000fe400078e00ff */
[----:B------:R3:W-:Y:S01]  /*15040*/  MUFU.EX2 R130, R93 ;  /* 0x0000005d00827308 */ /* 0x0007e20000000800 */
[-C--:B----4-:R-:W-:Y:S03]  /*15050*/  HMMA.16816.F32.BF16 R36, R80, R84.reuse, R36 ;  /* 0x000000545024723c */ /* 0x090fe60000041824 */
[----:B------:R-:W-:Y:S04]  /*15060*/  IMAD.WIDE.U32 R110, R74, -0x326172a9, RZ ;  /* 0xcd9e8d574a6e7825 */ /* 0x000fe800078e00ff */
[----:B------:R-:W-:Y:S01]  /*15070*/  IMAD.WIDE.U32 R76, R95, -0x2daee0ad, RZ ;  /* 0xd2511f535f4c7825 */ /* 0x000fe200078e00ff */
[C---:B------:R-:W-:Y:S04]  /*15080*/  HMMA.16816.F32.BF16 R40, R88.reuse, R84, R40 ;  /* 0x000000545828723c */ /* 0x040fe80000041828 */
[----:B-1----:R-:W-:Y:S01]  /*15090*/  FFMA.FTZ R73, R177, c[0x0][0x23c], -R145 ;  /* 0x00008f00b1497a23 */ /* 0x002fe20000010891 */
[----:B------:R-:W-:Y:S03]  /*150a0*/  LOP3.LUT R96, R77, UR8, R96, 0x96, !PT ;  /* 0x000000084d607c12 */ /* 0x000fe6000f8e9660 */
[-C--:B------:R-:W-:Y:S01]  /*150b0*/  HMMA.16816.F32.BF16 R44, R88, R86.reuse, R44 ;  /* 0x00000056582c723c */ /* 0x080fe2000004182c */
[----:B------:R1:W-:Y:S03]  /*150c0*/  MUFU.EX2 R131, R73 ;  /* 0x0000004900837308 */ /* 0x0003e60000000800 */
[----:B------:R-:W-:Y:S01]  /*150d0*/  IMAD.WIDE.U32 R104, R96, -0x326172a9, RZ ;  /* 0xcd9e8d5760687825 */ /* 0x000fe200078e00ff */
[----:B---3--:R-:W-:Y:S03]  /*150e0*/  LOP3.LUT R93, R109, UR9, R92, 0x96, !PT ;  /* 0x000000096d5d7c12 */ /* 0x008fe6000f8e965c */
[C---:B------:R-:W-:Y:S04]  /*150f0*/  HMMA.16816.F32.BF16 R48, R80.reuse, R86, R48 ;  /* 0x000000565030723c */ /* 0x040fe80000041830 */
[----:B------:R-:W-:Y:S01]  /*15100*/  IMAD.WIDE.U32 R106, R93, -0x2daee0ad, RZ ;  /* 0xd2511f535d6a7825 */ /* 0x000fe200078e00ff */
[----:B-1----:R-:W-:Y:S07]  /*15110*/  LOP3.LUT R73, R101, UR12, R248, 0x96, !PT ;  /* 0x0000000c65497c12 */ /* 0x002fee000f8e96f8 */
[----:B------:R-:W-:Y:S04]  /*15120*/  IMAD.WIDE.U32 R100, R73, -0x326172a9, RZ ;  /* 0xcd9e8d5749647825 */ /* 0x000fe800078e00ff */
[----:B------:R-:W-:Y:S01]  /*15130*/  FFMA.FTZ R73, R169, c[0x0][0x23c], -R146 ;  /* 0x00008f00a9497a23 */ /* 0x000fe20000010892 */
[----:B------:R-:W-:Y:S02]  /*15140*/  LOP3.LUT R74, R111, UR9, R100, 0x96, !PT ;  /* 0x000000096f4a7c12 */ /* 0x000fe4000f8e9664 */
[----:B------:R-:W-:Y:S01]  /*15150*/  LOP3.LUT R92, R101, UR11, R148, 0x96, !PT ;  /* 0x0000000b655c7c12 */ /* 0x000fe2000f8e9694 */
[----:B------:R1:W3:Y:S02]  /*15160*/  MUFU.EX2 R129, R73 ;  /* 0x0000004900817308 */ /* 0x0002e40000000800 */
[----:B------:R-:W-:Y:S01]  /*15170*/  IMAD.WIDE.U32 R112, R74, -0x2daee0ad, RZ ;  /* 0xd2511f534a707825 */ /* 0x000fe200078e00ff */
[----:B------:R-:W-:Y:S02]  /*15180*/  LOP3.LUT R74, R107, UR6, R76, 0x96, !PT ;  /* 0x000000066b4a7c12 */ /* 0x000fe4000f8e964c */
[----:B------:R-:W4:Y:S01]  /*15190*/  LDSM.16.MT88.4 R76, [R187+0x6800] ;  /* 0x00680000bb4c783b */ /* 0x000f220000004200 */
[----:B------:R-:W-:Y:S05]  /*151a0*/  IMAD.WIDE.U32 R92, R92, -0x2daee0ad, RZ ;  /* 0xd2511f535c5c7825 */ /* 0x000fea00078e00ff */
[----:B------:R-:W-:Y:S02]  /*151b0*/  LOP3.LUT R94, R113, UR6, R92, 0x96, !PT ;  /* 0x00000006715e7c12 */ /* 0x000fe4000f8e965c */
[----:B------:R-:W-:Y:S01]  /*151c0*/  LOP3.LUT R98, R93, UR8, R98, 0x96, !PT ;  /* 0x000000085d627c12 */ /* 0x000fe2000f8e9662 */
[----:B------:R-:W-:Y:S04]  /*151d0*/  IMAD.WIDE.U32 R92, R74, -0x326172a9, RZ ;  /* 0xcd9e8d574a5c7825 */ /* 0x000fe800078e00ff */
[----:B------:R-:W-:Y:S01]  /*151e0*/  IMAD.WIDE.U32 R94, R94, -0x326172a9, RZ ;  /* 0xcd9e8d575e5e7825 */ /* 0x000fe200078e00ff */
[----:B------:R-:W-:Y:S02]  /*151f0*/  SHF.R.U32.HI R100, RZ, 0x10, R92 ;  /* 0x00000010ff647819 */ /* 0x000fe4000001165c */
[----:B------:R-:W-:Y:S01]  /*15200*/  LOP3.LUT R97, R92, 0xffff, RZ, 0xc0, !PT ;  /* 0x0000ffff5c617812 */ /* 0x000fe200078ec0ff */
[----:B------:R-:W-:Y:S01]  /*15210*/  IMAD.WIDE.U32 R114, R98, -0x326172a9, RZ ;  /* 0xcd9e8d5762727825 */ /* 0x000fe200078e00ff */
[----:B------:R-:W-:Y:S02]  /*15220*/  LOP3.LUT R74, R94, 0xffff, RZ, 0xc0, !PT ;  /* 0x0000ffff5e4a7812 */ /* 0x000fe400078ec0ff */
[----:B------:R-:W-:Y:S01]  /*15230*/  SHF.R.U32.HI R96, RZ, 0x10, R94 ;  /* 0x00000010ff607819 */ /* 0x000fe2000001165e */
[----:B-1----:R-:W-:Y:S01]  /*15240*/  FFMA.FTZ R73, R172, c[0x0][0x23c], -R147 ;  /* 0x00008f00ac497a23 */ /* 0x002fe20000010893 */
[----:B------:R-:W-:Y:S01]  /*15250*/  SHF.R.U32.HI R84, RZ, 0x8, R74 ;  /* 0x00000008ff547819 */ /* 0x000fe2000001164a */
[----:B------:R-:W-:Y:S01]  /*15260*/  FFMA.FTZ R74, R179, c[0x0][0x23c], -R146 ;  /* 0x00008f00b34a7a23 */ /* 0x000fe20000010892 */
[----:B------:R-:W-:Y:S01]  /*15270*/  LOP3.LUT R102, R92, 0xff, RZ, 0xc0, !PT ;  /* 0x000000ff5c667812 */ /* 0x000fe200078ec0ff */
[----:B------:R1:W-:Y:S01]  /*15280*/  MUFU.EX2 R166, R73 ;  /* 0x0000004900a67308 */ /* 0x0003e20000000800 */
[----:B------:R-:W-:Y:S02]  /*15290*/  SHF.R.U32.HI R101, RZ, 0x18, R92 ;  /* 0x00000018ff657819 */ /* 0x000fe4000001165c */
[----:B------:R-:W-:Y:S02]  /*152a0*/  LOP3.LUT R92, R93, UR17, R104, 0x96, !PT ;  /* 0x000000115d5c7c12 */ /* 0x000fe4000f8e9668 */
[----:B------:R-:W-:Y:S02]  /*152b0*/  LOP3.LUT R99, R94, 0xff, RZ, 0xc0, !PT ;  /* 0x000000ff5e637812 */ /* 0x000fe400078ec0ff */
[----:B------:R-:W-:Y:S02]  /*152c0*/  SHF.R.U32.HI R98, RZ, 0x18, R94 ;  /* 0x00000018ff627819 */ /* 0x000fe4000001165e */
[----:B------:R-:W-:Y:S01]  /*152d0*/  LOP3.LUT R94, R95, UR17, R114, 0x96, !PT ;  /* 0x000000115f5e7c12 */ /* 0x000fe2000f8e9672 */
[----:B------:R3:W-:Y:S01]  /*152e0*/  MUFU.EX2 R157, R74 ;  /* 0x0000004a009d7308 */ /* 0x0007e20000000800 */
[----:B------:R-:W-:Y:S02]  /*152f0*/  LOP3.LUT R85, R100, 0xff, RZ, 0xc0, !PT ;  /* 0x000000ff64557812 */ /* 0x000fe400078ec0ff */
[----:B------:R-:W-:Y:S01]  /*15300*/  PRMT R99, R99, 0x5410, R84 ;  /* 0x0000541063637816 */ /* 0x000fe20000000054 */
[-C--:B----4-:R-:W-:Y:S01]  /*15310*/  HMMA.16816.F32.BF16 R52, R80, R76.reuse, R52 ;  /* 0x0000004c5034723c */ /* 0x090fe20000041834 */
[----:B------:R-:W-:Y:S02]  /*15320*/  PRMT R101, R85, 0x5410, R101 ;  /* 0x0000541055657816 */ /* 0x000fe40000000065 */
[--C-:B------:R-:W-:Y:S02]  /*15330*/  SHF.R.U32.HI R85, RZ, 0x10, R92.reuse ;  /* 0x00000010ff557819 */ /* 0x100fe4000001165c */
[----:B------:R-:W-:Y:S02]  /*15340*/  LOP3.LUT R84, R92, 0xffff, RZ, 0xc0, !PT ;  /* 0x0000ffff5c547812 */ /* 0x000fe400078ec0ff */
[----:B------:R-:W-:Y:S01]  /*15350*/  SHF.R.U32.HI R93, RZ, 0x8, R97 ;  /* 0x00000008ff5d7819 */ /* 0x000fe20000011661 */
[C---:B------:R-:W-:Y:S01]  /*15360*/  HMMA.16816.F32.BF16 R56, R88.reuse, R76, R56 ;  /* 0x0000004c5838723c */ /* 0x040fe20000041838 */
[--C-:B-1----:R-:W-:Y:S03]  /*15370*/  FFMA.FTZ R73, R175, c[0x0][0x23c], -R147.reuse ;  /* 0x00008f00af497a23 */ /* 0x102fe60000010893 */
[----:B------:R-:W-:Y:S01]  /*15380*/  SHF.R.U32.HI R97, RZ, 0x18, R92 ;  /* 0x00000018ff617819 */ /* 0x000fe2000001165c */
[----:B------:R1:W4:Y:S01]  /*15390*/  MUFU.EX2 R128, R73 ;  /* 0x0000004900807308 */ /* 0x0003220000000800 */
[----:B------:R-:W-:Y:S02]  /*153a0*/  LOP3.LUT R85, R85, 0xff, RZ, 0xc0, !PT ;  /* 0x000000ff55557812 */ /* 0x000fe400078ec0ff */
[-C--:B------:R-:W-:Y:S01]  /*153b0*/  HMMA.16816.F32.BF16 R60, R88, R78.reuse, R60 ;  /* 0x0000004e583c723c */ /* 0x080fe2000004183c */
[----:B------:R-:W-:Y:S01]  /*153c0*/  SHF.R.U32.HI R86, RZ, 0x8, R84 ;  /* 0x00000008ff567819 */ /* 0x000fe20000011654 */
[----:B------:R-:W-:Y:S02]  /*153d0*/  LDSM.16.MT88.4 R88, [R188+0x7000] ;  /* 0x00700000bc58783b */ /* 0x000fe40000004200 */
[----:B------:R-:W-:Y:S01]  /*153e0*/  FFMA.FTZ R84, R181, c[0x0][0x23c], -R147 ;  /* 0x00008f00b5547a23 */ /* 0x000fe20000010893 */
[----:B------:R-:W-:Y:S01]  /*153f0*/  PRMT R85, R85, 0x5410, R97 ;  /* 0x0000541055557816 */ /* 0x000fe20000000061 */
[----:B---3--:R-:W-:Y:S01]  /*15400*/  FFMA.FTZ R74, R180, c[0x0][0x23c], -R147 ;  /* 0x00008f00b44a7a23 */ /* 0x008fe20000010893 */
[----:B------:R-:W-:Y:S01]  /*15410*/  PRMT R102, R102, 0x5410, R93 ;  /* 0x0000541066667816 */ /* 0x000fe2000000005d */
[----:B------:R-:W-:Y:S01]  /*15420*/  HMMA.16816.F32.BF16 R64, R80, R78, R64 ;  /* 0x0000004e5040723c */ /* 0x000fe20000041840 */
[----:B------:R-:W-:Y:S03]  /*15430*/  MUFU.EX2 R155, R84 ;  /* 0x00000054009b7308 */ /* 0x000fe60000000800 */
[----:B------:R-:W-:Y:S01]  /*15440*/  SHF.R.U32.HI R87, RZ, 0x18, R94 ;  /* 0x00000018ff577819 */ /* 0x000fe2000001165e */
[--C-:B------:R-:W-:Y:S01]  /*15450*/  HSET2.LE.AND R85, R85, R243.reuse, PT ;  /* 0x000000f355557233 */ /* 0x100fe20003803000 */
[----:B------:R-:W-:Y:S01]  /*15460*/  F2FP.BF16.PACK_AB R76, R160, R124 ;  /* 0x0000007ca04c723e */ /* 0x000fe200000010ff */
[----:B------:R-:W-:Y:S01]  /*15470*/  FFMA.FTZ R80, R228, c[0x0][0x23c], -R145 ;  /* 0x00008f00e4507a23 */ /* 0x000fe20000010891 */
[--C-:B------:R-:W-:Y:S03]  /*15480*/  HSET2.LE.AND R78, R99, R243.reuse, PT ;  /* 0x000000f3634e7233 */ /* 0x100fe60003803000 */
[----:B------:R3:W3:Y:S01]  /*15490*/  MUFU.EX2 R156, R74 ;  /* 0x0000004a009c7308 */ /* 0x0006e20000000800 */
[----:B-1----:R-:W-:Y:S09]  /*154a0*/  FFMA.FTZ R73, R176, c[0x0][0x23c], -R146 ;  /* 0x00008f00b0497a23 */ /* 0x002ff20000010892 */
[----:B------:R1:W1:Y:S10]  /*154b0*/  MUFU.EX2 R158, R73 ;  /* 0x00000049009e7308 */ /* 0x0002740000000800 */
[----:B------:R4:W-:Y:S01]  /*154c0*/  MUFU.EX2 R151, R80 ;  /* 0x0000005000977308 */ /* 0x0009e20000000800 */
[----:B---3--:R-:W-:Y:S04]  /*154d0*/  SHF.R.U32.HI R74, RZ, 0x10, R94 ;  /* 0x00000010ff4a7819 */ /* 0x008fe8000001165e */
[----:B------:R-:W-:Y:S02]  /*154e0*/  LOP3.LUT R74, R74, 0xff, RZ, 0xc0, !PT ;  /* 0x000000ff4a4a7812 */ /* 0x000fe400078ec0ff */
[----:B-1----:R-:W-:Y:S02]  /*154f0*/  LOP3.LUT R73, R96, 0xff, RZ, 0xc0, !PT ;  /* 0x000000ff60497812 */ /* 0x002fe400078ec0ff */
[C---:B------:R-:W-:Y:S02]  /*15500*/  LOP3.LUT R96, R94.reuse, 0xff, RZ, 0xc0, !PT ;  /* 0x000000ff5e607812 */ /* 0x040fe400078ec0ff */
[----:B------:R-:W-:Y:S02]  /*15510*/  PRMT R100, R73, 0x5410, R98 ;  /* 0x0000541049647816 */ /* 0x000fe40000000062 */
[----:B------:R-:W-:Y:S02]  /*15520*/  LOP3.LUT R73, R94, 0xffff, RZ, 0xc0, !PT ;  /* 0x0000ffff5e497812 */ /* 0x000fe400078ec0ff */
[----:B------:R-:W-:Y:S01]  /*15530*/  LOP3.LUT R98, R92, 0xff, RZ, 0xc0, !PT ;  /* 0x000000ff5c627812 */ /* 0x000fe200078ec0ff */
[--C-:B------:R-:W-:Y:S01]  /*15540*/  HSET2.LE.AND R79, R100, R243.reuse, PT ;  /* 0x000000f3644f7233 */ /* 0x100fe20003803000 */
[----:B------:R-:W-:Y:S01]  /*15550*/  SHF.R.U32.HI R73, RZ, 0x8, R73 ;  /* 0x00000008ff497819 */ /* 0x000fe20000011649 */
[----:B------:R-:W1:Y:S01]  /*15560*/  LDSM.16.MT88.4 R92, [R185+0x7000] ;  /* 0x00700000b95c783b */ /* 0x000e620000004200 */
[----:B------:R-:W-:Y:S01]  /*15570*/  PRMT R84, R98, 0x5410, R86 ;  /* 0x0000541062547816 */ /* 0x000fe20000000056 */
[--C-:B------:R-:W-:Y:S01]  /*15580*/  HSET2.LE.AND R86, R102, R243.reuse, PT ;  /* 0x000000f366567233 */ /* 0x100fe20003803000 */
[----:B------:R-:W-:Y:S01]  /*15590*/  PRMT R97, R96, 0x5410, R73 ;  /* 0x0000541060617816 */ /* 0x000fe20000000049 */
[--C-:B------:R-:W-:Y:S01]  /*155a0*/  FFMA.FTZ R73, R220, c[0x0][0x23c], -R144.reuse ;  /* 0x00008f00dc497a23 */ /* 0x100fe20000010890 */
[----:B------:R-:W-:Y:S01]  /*155b0*/  PRMT R96, R74, 0x5410, R87 ;  /* 0x000054104a607816 */ /* 0x000fe20000000057 */
[--C-:B------:R-:W-:Y:S01]  /*155c0*/  HSET2.LE.AND R84, R84, R243.reuse, PT ;  /* 0x000000f354547233 */ /* 0x100fe20003803000 */
[----:B------:R-:W-:Y:S01]  /*155d0*/  F2FP.BF16.PACK_AB R74, R161, R162 ;  /* 0x000000a2a14a723e */ /* 0x000fe200000010ff */
[----:B------:R3:W-:Y:S01]  /*155e0*/  MUFU.EX2 R154, R73 ;  /* 0x00000049009a7308 */ /* 0x0007e20000000800 */
[--C-:B------:R-:W-:Y:S01]  /*155f0*/  HSET2.LE.AND R87, R101, R243.reuse, PT ;  /* 0x000000f365577233 */ /* 0x100fe20003803000 */
[----:B----4-:R-:W4:Y:S01]  /*15600*/  LDSM.16.MT88.4 R80, [R186+0x7000] ;  /* 0x00700000ba50783b */ /* 0x010f220000004200 */
[----:B------:R-:W-:Y:S01]  /*15610*/  LOP3.LUT R84, R84, R76, RZ, 0xc0, !PT ;  /* 0x0000004c54547212 */ /* 0x000fe200078ec0ff */
[--C-:B------:R-:W-:Y:S01]  /*15620*/  HSET2.LE.AND R76, R97, R243.reuse, PT ;  /* 0x000000f3614c7233 */ /* 0x100fe20003803000 */
[----:B------:R-:W-:Y:S01]  /*15630*/  FFMA.FTZ R97, R225, c[0x0][0x23c], -R145 ;  /* 0x00008f00e1617a23 */ /* 0x000fe20000010891 */
[----:B------:R-:W-:Y:S01]  /*15640*/  LOP3.LUT R87, R87, R74, RZ, 0xc0, !PT ;  /* 0x0000004a57577212 */ /* 0x000fe200078ec0ff */
[--C-:B------:R-:W-:Y:S01]  /*15650*/  HSET2.LE.AND R77, R96, R243.reuse, PT ;  /* 0x000000f3604d7233 */ /* 0x100fe20003803000 */
[----:B------:R-:W-:Y:S02]  /*15660*/  F2FP.BF16.PACK_AB R74, R129, R130 ;  /* 0x00000082814a723e */ /* 0x000fe400000010ff */
[----:B------:R-:W-:Y:S01]  /*15670*/  F2FP.BF16.PACK_AB R96, R128, R166 ;  /* 0x000000a68060723e */ /* 0x000fe200000010ff */
[----:B------:R-:W-:Y:S01]  /*15680*/  MUFU.EX2 R152, R97 ;  /* 0x0000006100987308 */ /* 0x000fe20000000800 */
[----:B------:R-:W-:Y:S02]  /*15690*/  LOP3.LUT R76, R76, R74, RZ, 0xc0, !PT ;  /* 0x0000004a4c4c7212 */ /* 0x000fe400078ec0ff */
[----:B------:R-:W-:Y:S02]  /*156a0*/  F2FP.BF16.PACK_AB R74, R155, R156 ;  /* 0x0000009c9b4a723e */ /* 0x000fe400000010ff */
[----:B------:R-:W-:Y:S02]  /*156b0*/  LOP3.LUT R77, R77, R96, RZ, 0xc0, !PT ;  /* 0x000000604d4d7212 */ /* 0x000fe400078ec0ff */
[----:B------:R-:W-:Y:S01]  /*156c0*/  LOP3.LUT R79, R79, R74, RZ, 0xc0, !PT ;  /* 0x0000004a4f4f7212 */ /* 0x000fe200078ec0ff */
[----:B------:R-:W-:Y:S04]  /*156d0*/  FFMA.FTZ R74, R219, c[0x0][0x23c], -R147 ;  /* 0x00008f00db4a7a23 */ /* 0x000fe80000010893 */
[----:B------:R-:W-:Y:S01]  /*156e0*/  MUFU.EX2 R165, R74 ;  /* 0x0000004a00a57308 */ /* 0x000fe20000000800 */
[----:B---3--:R-:W-:Y:S04]  /*156f0*/  F2FP.BF16.PACK_AB R73, R163, R164 ;  /* 0x000000a4a349723e */ /* 0x008fe800000010ff */
[----:B------:R-:W-:Y:S01]  /*15700*/  LOP3.LUT R86, R86, R73, RZ, 0xc0, !PT ;  /* 0x0000004956567212 */ /* 0x000fe200078ec0ff */
[--C-:B------:R-:W-:Y:S04]  /*15710*/  FFMA.FTZ R73, R223, c[0x0][0x23c], -R144.reuse ;  /* 0x00008f00df497a23 */ /* 0x100fe80000010890 */
[----:B------:R3:W-:Y:S02]  /*15720*/  MUFU.EX2 R153, R73 ;  /* 0x0000004900997308 */ /* 0x0007e40000000800 */
[----:B---3--:R-:W-:Y:S04]  /*15730*/  F2FP.BF16.PACK_AB R73, R131, R159 ;  /* 0x0000009f8349723e */ /* 0x008fe800000010ff */
[----:B------:R-:W-:Y:S02]  /*15740*/  LOP3.LUT R85, R85, R73, RZ, 0xc0, !PT ;  /* 0x0000004955557212 */ /* 0x000fe400078ec0ff */
[----:B------:R-:W-:Y:S04]  /*15750*/  F2FP.BF16.PACK_AB R73, R157, R158 ;  /* 0x0000009e9d49723e */ /* 0x000fe800000010ff */
[----:B------:R-:W-:Y:S01]  /*15760*/  LOP3.LUT R78, R78, R73, RZ, 0xc0, !PT ;  /* 0x000000494e4e7212 */ /* 0x000fe200078ec0ff */
[-C--:B-1----:R-:W-:Y:S01]  /*15770*/  HMMA.16816.F32.BF16 R4, R84, R92.reuse, R4 ;  /* 0x0000005c5404723c */ /* 0x082fe20000041804 */
[--C-:B------:R-:W-:Y:S02]  /*15780*/  FFMA.FTZ R73, R229, c[0x0][0x23c], -R144.reuse ;  /* 0x00008f00e5497a23 */ /* 0x100fe40000010890 */
[----:B------:R-:W-:Y:S02]  /*15790*/  FFMA.FTZ R144, R231, c[0x0][0x23c], -R144 ;  /* 0x00008f00e7907a23 */ /* 0x000fe40000010890 */
[----:B------:R1:W-:Y:S03]  /*157a0*/  MUFU.EX2 R150, R73 ;  /* 0x0000004900967308 */ /* 0x0003e60000000800 */
[C---:B------:R-:W-:Y:S01]  /*157b0*/  HMMA.16816.F32.BF16 R8, R76.reuse, R92, R8 ;  /* 0x0000005c4c08723c */ /* 0x040fe20000041808 */
[----:B--2---:R-:W-:Y:S06]  /*157c0*/  FFMA.FTZ R68, R68, R173, R238 ;  /* 0x000000ad44447223 */ /* 0x004fec00000100ee */
[----:B------:R-:W-:Y:S01]  /*157d0*/  LOP3.LUT R92, R105, UR7, R108, 0x96, !PT ;  /* 0x00000007695c7c12 */ /* 0x000fe2000f8e966c */
[-C--:B------:R-:W-:Y:S01]  /*157e0*/  HMMA.16816.F32.BF16 R12, R76, R94.reuse, R12 ;  /* 0x0000005e4c0c723c */ /* 0x080fe2000004180c */
[----:B------:R-:W-:Y:S03]  /*157f0*/  MUFU.EX2 R149, R144 ;  /* 0x0000009000957308 */ /* 0x000fe60000000800 */
[----:B------:R-:W-:Y:S04]  /*15800*/  IMAD.WIDE.U32 R92, R92, -0x2daee0ad, RZ ;  /* 0xd2511f535c5c7825 */ /* 0x000fe800078e00ff */
[C---:B------:R-:W-:Y:S01]  /*15810*/  HMMA.16816.F32.BF16 R16, R84.reuse, R94, R16 ;  /* 0x0000005e5410723c */ /* 0x040fe20000041810 */
[--C-:B------:R-:W-:Y:S03]  /*15820*/  SHF.R.U32.HI R96, RZ, 0x10, R92.reuse ;  /* 0x00000010ff607819 */ /* 0x100fe6000001165c */
[----:B------:R-:W-:Y:S01]  /*15830*/  SHF.R.U32.HI R97, RZ, 0x18, R92 ;  /* 0x00000018ff617819 */ /* 0x000fe2000001165c */
[--C-:B-1----:R-:W-:Y:S01]  /*15840*/  FFMA.FTZ R73, R233, c[0x0][0x23c], -R145.reuse ;  /* 0x00008f00e9497a23 */ /* 0x102fe20000010891 */
[----:B------:R-:W-:Y:S01]  /*15850*/  LOP3.LUT R98, R92, 0xff, RZ, 0xc0, !PT ;  /* 0x000000ff5c627812 */ /* 0x000fe200078ec0ff */
[----:B------:R-:W-:Y:S01]  /*15860*/  FFMA.FTZ R145, R236, c[0x0][0x23c], -R145 ;  /* 0x00008f00ec917a23 */ /* 0x000fe20000010891 */
[-C--:B------:R-:W-:Y:S01]  /*15870*/  HMMA.16816.F32.BF16 R20, R84, R88.reuse, R20 ;  /* 0x000000585414723c */ /* 0x080fe20000041814 */
[----:B------:R-:W-:Y:S01]  /*15880*/  LOP3.LUT R94, R115, UR7, R110, 0x96, !PT ;  /* 0x00000007735e7c12 */ /* 0x000fe2000f8e966e */
[----:B------:R1:W-:Y:S02]  /*15890*/  MUFU.EX2 R148, R73 ;  /* 0x0000004900947308 */ /* 0x0003e40000000800 */
[----:B-----5:R-:W-:Y:S02]  /*158a0*/  FFMA.FTZ R2, R2, R127, R168 ;  /* 0x0000007f02027223 */ /* 0x020fe400000100a8 */
[----:B------:R-:W-:Y:S02]  /*158b0*/  IMAD.WIDE.U32 R94, R94, -0x2daee0ad, RZ ;  /* 0xd2511f535e5e7825 */ /* 0x000fe400078e00ff */
[C---:B------:R-:W-:Y:S04]  /*158c0*/  HMMA.16816.F32.BF16 R24, R76.reuse, R88, R24 ;  /* 0x000000584c18723c */ /* 0x040fe80000041818 */
[----:B------:R-:W-:Y:S01]  /*158d0*/  LOP3.LUT R74, R95, UR16, R112, 0x96, !PT ;  /* 0x000000105f4a7c12 */ /* 0x000fe2000f8e9670 */
[----:B------:R-:W-:Y:S01]  /*158e0*/  MUFU.EX2 R145, R145 ;  /* 0x0000009100917308 */ /* 0x000fe20000000800 */
[----:B------:R-:W-:Y:S01]  /*158f0*/  LOP3.LUT R95, R94, 0xffff, RZ, 0xc0, !PT ;  /* 0x0000ffff5e5f7812 */ /* 0x000fe200078ec0ff */
[----:B------:R-:W-:Y:S01]  /*15900*/  FFMA.FTZ R0, R0, R119, R222 ;  /* 0x0000007700007223 */ /* 0x000fe200000100de */
[-C--:B------:R-:W-:Y:S01]  /*15910*/  HMMA.16816.F32.BF16 R28, R76, R90.reuse, R28 ;  /* 0x0000005a4c1c723c */ /* 0x080fe2000004181c */
[----:B------:R-:W-:Y:S03]  /*15920*/  SHF.R.U32.HI R99, RZ, 0x10, R94 ;  /* 0x00000010ff637819 */ /* 0x000fe6000001165e */
[----:B------:R-:W-:Y:S02]  /*15930*/  FADD.FTZ R2, R252, R2 ;  /* 0x00000002fc027221 */ /* 0x000fe40000010000 */
[----:B------:R-:W-:Y:S02]  /*15940*/  FADD.FTZ R0, R251, R0 ;  /* 0x00000000fb007221 */ /* 0x000fe40000010000 */
[C---:B------:R-:W-:Y:S01]  /*15950*/  HMMA.16816.F32.BF16 R32, R84.reuse, R90, R32 ;  /* 0x0000005a5420723c */ /* 0x040fe20000041820 */
[----:B------:R-:W2:Y:S03]  /*15960*/  LDSM.16.MT88.4 R88, [R187+0x7000] ;  /* 0x00700000bb58783b */ /* 0x000ea60000004200 */
[--C-:B-1----:R-:W-:Y:S02]  /*15970*/  FFMA.FTZ R73, R217, c[0x0][0x23c], -R146.reuse ;  /* 0x00008f00d9497a23 */ /* 0x102fe40000010892 */
[----:B------:R-:W-:Y:S02]  /*15980*/  FFMA.FTZ R3, R3, R171, R235 ;  /* 0x000000ab03037223 */ /* 0x000fe400000100eb */
[-C--:B----4-:R-:W-:Y:S01]  /*15990*/  HMMA.16816.F32.BF16 R36, R84, R80.reuse, R36 ;  /* 0x000000505424723c */ /* 0x090fe20000041824 */
[----:B------:R1:W-:Y:S03]  /*159a0*/  MUFU.EX2 R144, R73 ;  /* 0x0000004900907308 */ /* 0x0003e60000000800 */
[----:B------:R-:W-:Y:S04]  /*159b0*/  FADD.FTZ R3, R234, R3 ;  /* 0x00000003ea037221 */ /* 0x000fe80000010000 */
[C---:B------:R-:W-:Y:S07]  /*159c0*/  HMMA.16816.F32.BF16 R40, R76.reuse, R80, R40 ;  /* 0x000000504c28723c */ /* 0x040fee0000041828 */
[----:B------:R-:W-:Y:S01]  /*159d0*/  FFMA.FTZ R80, R221, c[0x0][0x23c], -R147 ;  /* 0x00008f00dd507a23 */ /* 0x000fe20000010893 */
[-C--:B------:R-:W-:Y:S01]  /*159e0*/  HMMA.16816.F32.BF16 R44, R76, R82.reuse, R44 ;  /* 0x000000524c2c723c */ /* 0x080fe2000004182c */
[----:B------:R-:W-:Y:S02]  /*159f0*/  LOP3.LUT R81, R96, 0xff, RZ, 0xc0, !PT ;  /* 0x000000ff60517812 */ /* 0x000fe400078ec0ff */
[----:B------:R3:W-:Y:S02]  /*15a00*/  MUFU.EX2 R142, R80 ;  /* 0x00000050008e7308 */ /* 0x0007e40000000800 */
[----:B------:R-:W-:Y:S03]  /*15a10*/  PRMT R97, R81, 0x5410, R97 ;  /* 0x0000541051617816 */ /* 0x000fe60000000061 */
[C---:B------:R-:W-:Y:S01]  /*15a20*/  HMMA.16816.F32.BF16 R48, R84.reuse, R82, R48 ;  /* 0x000000525430723c */ /* 0x040fe20000041830 */
[--C-:B-1----:R-:W-:Y:S03]  /*15a30*/  FFMA.FTZ R73, R218, c[0x0][0x23c], -R146.reuse ;  /* 0x00008f00da497a23 */ /* 0x102fe60000010892 */
[--C-:B------:R-:W-:Y:S01]  /*15a40*/  HSET2.LE.AND R139, R97, R243.reuse, PT ;  /* 0x000000f3618b7233 */ /* 0x100fe20003803000 */
[----:B------:R1:W4:Y:S02]  /*15a50*/  MUFU.EX2 R143, R73 ;  /* 0x00000049008f7308 */ /* 0x0003240000000800 */
[----:B------:R-:W-:Y:S01]  /*15a60*/  LOP3.LUT R83, R99, 0xff, RZ, 0xc0, !PT ;  /* 0x000000ff63537812 */ /* 0x000fe200078ec0ff */
[-C--:B--2---:R-:W-:Y:S08]  /*15a70*/  HMMA.16816.F32.BF16 R52, R84, R88.reuse, R52 ;  /* 0x000000585434723c */ /* 0x084ff00000041834 */
[C---:B------:R-:W-:Y:S01]  /*15a80*/  HMMA.16816.F32.BF16 R56, R76.reuse, R88, R56 ;  /* 0x000000584c38723c */ /* 0x040fe20000041838 */
[--C-:B---3--:R-:W-:Y:S03]  /*15a90*/  FFMA.FTZ R80, R226, c[0x0][0x23c], -R146.reuse ;  /* 0x00008f00e2507a23 */ /* 0x108fe60000010892 */
[----:B------:R-:W-:Y:S04]  /*15aa0*/  FFMA.FTZ R146, R224, c[0x0][0x23c], -R146 ;  /* 0x00008f00e0927a23 */ /* 0x000fe80000010892 */
[-C--:B------:R-:W-:Y:S01]  /*15ab0*/  HMMA.16816.F32.BF16 R60, R76, R90.reuse, R60 ;  /* 0x0000005a4c3c723c */ /* 0x080fe2000004183c */
[----:B------:R2:W-:Y:S03]  /*15ac0*/  MUFU.EX2 R141, R80 ;  /* 0x00000050008d7308 */ /* 0x0005e60000000800 */
[----:B-1----:R-:W-:Y:S02]  /*15ad0*/  LOP3.LUT R73, R93, UR16, R106, 0x96, !PT ;  /* 0x000000105d497c12 */ /* 0x002fe4000f8e966a */
[----:B------:R-:W-:Y:S01]  /*15ae0*/  LOP3.LUT R93, R92, 0xffff, RZ, 0xc0, !PT ;  /* 0x0000ffff5c5d7812 */ /* 0x000fe200078ec0ff */
[----:B------:R-:W-:Y:S01]  /*15af0*/  LDSM.16.MT88.4 R104, [R188+0x7800] ;  /* 0x00780000bc68783b */ /* 0x000fe20000004200 */
[----:B------:R-:W-:Y:S01]  /*15b00*/  HMMA.16816.F32.BF16 R64, R84, R90, R64 ;  /* 0x0000005a5440723c */ /* 0x000fe20000041840 */
[----:B------:R-:W-:Y:S02]  /*15b10*/  SHF.R.U32.HI R81, RZ, 0x10, R73 ;  /* 0x00000010ff517819 */ /* 0x000fe40000011649 */
[----:B------:R-:W1:Y:S01]  /*15b20*/  MUFU.EX2 R146, R146 ;  /* 0x0000009200927308 */ /* 0x000e620000000800 */
[----:B------:R-:W-:Y:S02]  /*15b30*/  LOP3.LUT R82, R73, 0xff, RZ, 0xc0, !PT ;  /* 0x000000ff49527812 */ /* 0x000fe400078ec0ff */
[----:B------:R-:W-:Y:S02]  /*15b40*/  LOP3.LUT R81, R81, 0xff, RZ, 0xc0, !PT ;  /* 0x000000ff51517812 */ /* 0x000fe400078ec0ff */
[----:B------:R-:W-:Y:S04]  /*15b50*/  SHF.R.U32.HI R92, RZ, 0x8, R93 ;  /* 0x00000008ff5c7819 */ /* 0x000fe8000001165d */
[----:B------:R-:W-:Y:S02]  /*15b60*/  LOP3.LUT R93, R94, 0xff, RZ, 0xc0, !PT ;  /* 0x000000ff5e5d7812 */ /* 0x000fe400078ec0ff */
[----:B------:R-:W-:Y:S02]  /*15b70*/  SHF.R.U32.HI R94, RZ, 0x18, R94 ;  /* 0x00000018ff5e7819 */ /* 0x000fe4000001165e */
[----:B------:R-:W-:Y:S02]  /*15b80*/  PRMT R98, R98, 0x5410, R92 ;  /* 0x0000541062627816 */ /* 0x000fe4000000005c */
[----:B--2---:R-:W-:Y:S02]  /*15b90*/  LOP3.LUT R80, R73, 0xffff, RZ, 0xc0, !PT ;  /* 0x0000ffff49507812 */ /* 0x004fe400078ec0ff */
[----:B------:R-:W-:Y:S01]  /*15ba0*/  SHF.R.U32.HI R73, RZ, 0x18, R73 ;  /* 0x00000018ff497819 */ /* 0x000fe20000011649 */
[--C-:B------:R-:W-:Y:S01]  /*15bb0*/  HSET2.LE.AND R138, R98, R243.reuse, PT ;  /* 0x000000f3628a7233 */ /* 0x100fe20003803000 */
[----:B------:R-:W-:Y:S02]  /*15bc0*/  SHF.R.U32.HI R92, RZ, 0x8, R95 ;  /* 0x00000008ff5c7819 */ /* 0x000fe4000001165f */
[----:B------:R-:W-:Y:S01]  /*15bd0*/  PRMT R137, R81, 0x5410, R73 ;  /* 0x0000541051897816 */ /* 0x000fe20000000049 */
[--C-:B------:R-:W-:Y:S01]  /*15be0*/  FFMA.FTZ R73, R227, c[0x0][0x23c], -R147.reuse ;  /* 0x00008f00e3497a23 */ /* 0x100fe20000010893 */
[----:B------:R-:W-:Y:S01]  /*15bf0*/  PRMT R134, R93, 0x5410, R92 ;  /* 0x000054105d867816 */ /* 0x000fe2000000005c */
[----:B------:R-:W-:Y:S01]  /*15c00*/  FFMA.FTZ R147, R75, c[0x0][0x23c], -R147 ;  /* 0x00008f004b937a23 */ /* 0x000fe20000010893 */
[----:B------:R-:W-:Y:S01]  /*15c10*/  PRMT R83, R83, 0x5410, R94 ;  /* 0x0000541053537816 */ /* 0x000fe2000000005e */
[----:B------:R2:W-:Y:S01]  /*15c20*/  MUFU.EX2 R140, R73 ;  /* 0x00000049008c7308 */ /* 0x0005e20000000800 */
[----:B------:R-:W3:Y:S01]  /*15c30*/  LDSM.16.MT88.4 R92, [R185+0x7800] ;  /* 0x00780000b95c783b */ /* 0x000ee20000004200 */
[----:B------:R-:W-:Y:S01]  /*15c40*/  SHF.R.U32.HI R80, RZ, 0x8, R80 ;  /* 0x00000008ff507819 */ /* 0x000fe20000011650 */
[--C-:B------:R-:W-:Y:S01]  /*15c50*/  HSET2.LE.AND R137, R137, R243.reuse, PT ;  /* 0x000000f389897233 */ /* 0x100fe20003803000 */
[----:B------:R-:W-:Y:S01]  /*15c60*/  SHF.R.U32.HI R75, RZ, 0x10, R74 ;  /* 0x00000010ff4b7819 */ /* 0x000fe2000001164a */
[--C-:B------:R-:W-:Y:S01]  /*15c70*/  HSET2.LE.AND R134, R134, R243.reuse, PT ;  /* 0x000000f386867233 */ /* 0x100fe20003803000 */
[----:B------:R-:W-:Y:S01]  /*15c80*/  PRMT R136, R82, 0x5410, R80 ;  /* 0x0000541052887816 */ /* 0x000fe20000000050 */
[--C-:B------:R-:W-:Y:S01]  /*15c90*/  HSET2.LE.AND R135, R83, R243.reuse, PT ;  /* 0x000000f353877233 */ /* 0x100fe20003803000 */
[C---:B------:R-:W-:Y:S02]  /*15ca0*/  LOP3.LUT R82, R74.reuse, 0xff, RZ, 0xc0, !PT ;  /* 0x000000ff4a527812 */ /* 0x040fe400078ec0ff */
[----:B------:R-:W5:Y:S01]  /*15cb0*/  MUFU.EX2 R147, R147 ;  /* 0x0000009300937308 */ /* 0x000f620000000800 */
[----:B------:R-:W-:Y:S01]  /*15cc0*/  SHF.R.U32.HI R81, RZ, 0x18, R74 ;  /* 0x00000018ff517819 */ /* 0x000fe2000001164a */
[--C-:B------:R-:W-:Y:S01]  /*15cd0*/  HSET2.LE.AND R136, R136, R243.reuse, PT ;  /* 0x000000f388887233 */ /* 0x100fe20003803000 */
[----:B----4-:R-:W-:Y:S02]  /*15ce0*/  F2FP.BF16.PACK_AB R76, R143, R144 ;  /* 0x000000908f4c723e */ /* 0x010fe400000010ff */
[----:B--2---:R-:W-:Y:S02]  /*15cf0*/  LOP3.LUT R73, R74, 0xffff, RZ, 0xc0, !PT ;  /* 0x0000ffff4a497812 */ /* 0x004fe400078ec0ff */
[----:B------:R-:W-:Y:S02]  /*15d00*/  LOP3.LUT R74, R75, 0xff, RZ, 0xc0, !PT ;  /* 0x000000ff4b4a7812 */ /* 0x000fe400078ec0ff */
[----:B------:R-:W-:Y:S02]  /*15d10*/  SHF.R.U32.HI R80, RZ, 0x8, R73 ;  /* 0x00000008ff507819 */ /* 0x000fe40000011649 */
[----:B------:R-:W-:Y:S02]  /*15d20*/  F2FP.BF16.PACK_AB R73, R153, R154 ;  /* 0x0000009a9949723e */ /* 0x000fe400000010ff */
[----:B------:R-:W-:Y:S02]  /*15d30*/  PRMT R80, R82, 0x5410, R80 ;  /* 0x0000541052507816 */ /* 0x000fe40000000050 */
[----:B------:R-:W-:Y:S02]  /*15d40*/  LOP3.LUT R138, R138, R73, RZ, 0xc0, !PT ;  /* 0x000000498a8a7212 */ /* 0x000fe400078ec0ff */
[----:B------:R-:W-:Y:S01]  /*15d50*/  F2FP.BF16.PACK_AB R73, R151, R152 ;  /* 0x000000989749723e */ /* 0x000fe200000010ff */
[--C-:B------:R-:W-:Y:S01]  /*15d60*/  HSET2.LE.AND R132, R80, R243.reuse, PT ;  /* 0x000000f350847233 */ /* 0x100fe20003803000 */
[----:B------:R-:W-:Y:S02]  /*15d70*/  F2FP.BF16.PACK_AB R75, R145, R148 ;  /* 0x00000094914b723e */ /* 0x000fe400000010ff */
[----:B------:R-:W-:Y:S02]  /*15d80*/  PRMT R81, R74, 0x5410, R81 ;  /* 0x000054104a517816 */ /* 0x000fe40000000051 */
[----:B------:R-:W-:Y:S02]  /*15d90*/  F2FP.BF16.PACK_AB R74, R149, R150 ;  /* 0x00000096954a723e */ /* 0x000fe400000010ff */
[----:B------:R-:W-:Y:S01]  /*15da0*/  LOP3.LUT R139, R139, R73, RZ, 0xc0, !PT ;  /* 0x000000498b8b7212 */ /* 0x000fe200078ec0ff */
[----:B------:R-:W-:Y:S01]  /*15db0*/  HSET2.LE.AND R133, R81, R243, PT ;  /* 0x000000f351857233 */ /* 0x000fe20003803000 */
[----:B------:R-:W-:Y:S02]  /*15dc0*/  LOP3.LUT R136, R136, R74, RZ, 0xc0, !PT ;  /* 0x0000004a88887212 */ /* 0x000fe400078ec0ff */
[----:B------:R-:W-:Y:S02]  /*15dd0*/  LOP3.LUT R137, R137, R75, RZ, 0xc0, !PT ;  /* 0x0000004b89897212 */ /* 0x000fe400078ec0ff */
[----:B------:R-:W-:Y:S02]  /*15de0*/  F2FP.BF16.PACK_AB R73, R142, R165 ;  /* 0x000000a58e49723e */ /* 0x000fe400000010ff */
[----:B-1----:R-:W-:Y:S02]  /*15df0*/  F2FP.BF16.PACK_AB R74, R146, R141 ;  /* 0x0000008d924a723e */ /* 0x002fe400000010ff */
[----:B-----5:R-:W-:Y:S02]  /*15e00*/  F2FP.BF16.PACK_AB R75, R147, R140 ;  /* 0x0000008c934b723e */ /* 0x020fe400000010ff */
[----:B------:R-:W-:Y:S02]  /*15e10*/  LOP3.LUT R132, R132, R76, RZ, 0xc0, !PT ;  /* 0x0000004c84847212 */ /* 0x000fe400078ec0ff */
[-C--:B---3--:R-:W-:Y:S01]  /*15e20*/  HMMA.16816.F32.BF16 R76, R136, R92.reuse, R4 ;  /* 0x0000005c884c723c */ /* 0x088fe20000041804 */
[----:B------:R-:W-:Y:S01]  /*15e30*/  LOP3.LUT R133, R133, R73, RZ, 0xc0, !PT ;  /* 0x0000004985857212 */ /* 0x000fe200078ec0ff */
[----:B------:R-:W-:Y:S01]  /*15e40*/  IMAD.MOV.U32 R73, RZ, RZ, R70 ;  /* 0x000000ffff497224 */ /* 0x000fe200078e0046 */
[----:B------:R-:W-:Y:S01]  /*15e50*/  LOP3.LUT R134, R134, R74, RZ, 0xc0, !PT ;  /* 0x0000004a86867212 */ /* 0x000fe200078ec0ff */
[----:B------:R-:W-:Y:S01]  /*15e60*/  IMAD.MOV.U32 R74, RZ, RZ, R69 ;  /* 0x000000ffff4a7224 */ /* 0x000fe200078e0045 */
[----:B------:R-:W-:Y:S01]  /*15e70*/  LOP3.LUT R135, R135, R75, RZ, 0xc0, !PT ;  /* 0x0000004b87877212 */ /* 0x000fe200078ec0ff */
[----:B------:R-:W1:Y:S01]  /*15e80*/  LDSM.16.MT88.4 R4, [R187+0x7800] ;  /* 0x00780000bb04783b */ /* 0x000e620000004200 */
[----:B------:R-:W-:Y:S05]  /*15e90*/  IMAD.MOV.U32 R75, RZ, RZ, R208 ;  /* 0x000000ffff4b7224 */ /* 0x000fea00078e00d0 */
        /* <DEDUP_REMOVED lines=53> */
[----:B------:R-:W-:Y:S04]  /*161f0*/  IMAD.MOV.U32 R68, RZ, RZ, R71 ;  /* 0x000000ffff447224 */ /* 0x000fe800078e0047 */
        /* <DEDUP_REMOVED lines=19> */
[----:B------:R-:W-:Y:S03]  /*16330*/  FADD.FTZ R0, R140, R0 ;  /* 0x000000008c007221 */ /* 0x000fe60000010000 */
[----:B------:R2:W-:Y:S01]  /*16340*/  STL [R1+0x24], R2 ;  /* 0x0000240201007387 */ /* 0x0005e20000100800 */
[----:B------:R-:W-:Y:S05]  /*16350*/  FADD.FTZ R0, R147, R0 ;  /* 0x0000000093007221 */ /* 0x000fea0000010000 */
[----:B------:R2:W-:Y:S01]  /*16360*/  STL [R1+0x28], R0 ;  /* 0x0000280001007387 */ /* 0x0005e20000100800 */
[----:B-1----:R-:W-:Y:S01]  /*16370*/  IMAD.MOV.U32 R3, RZ, RZ, R72 ;  /* 0x000000ffff037224 */ /* 0x002fe200078e0048 */
[----:B--2---:R-:W-:-:S05]  /*16380*/  @P0 BRA `(.L_x_1179) ;  /* 0xffffb76000000947 */ /* 0x004fca000383ffff */
.L_x_1178:
[----:B------:R-:W2:Y:S04]  /*16390*/  LDL.LU R6, [R1+0x1c] ;  /* 0x00001c0001067983 */ /* 0x000ea80000300800 */
[----:B-1----:R-:W3:Y:S04]  /*163a0*/  LDL.LU R4, [R1+0x20] ;  /* 0x0000200001047983 */ /* 0x002ee80000300800 */
[----:B------:R-:W4:Y:S04]  /*163b0*/  LDL.LU R7, [R1+0x24] ;  /* 0x0000240001077983 */ /* 0x000f280000300800 */
[----:B------:R-:W4:Y:S04]  /*163c0*/  LDL.LU R8, [R1+0x28] ;  /* 0x0000280001087983 */ /* 0x000f280000300800 */
[----:B------:R-:W4:Y:S04]  /*163d0*/  LDL.LU R64, [R1+0x58] ;  /* 0x0000580001407983 */ /* 0x000f280000300800 */
[----:B------:R-:W1:Y:S04]  /*163e0*/  S2R R62, SR_CTAID.Y ;  /* 0x00000000003e7919 */ /* 0x000e680000002600 */
[----:B------:R-:W1:Y:S04]  /*163f0*/  S2R R61, SR_TID.X ;  /* 0x00000000003d7919 */ /* 0x000e680000002100 */
[----:B------:R2:W5:Y:S01]  /*16400*/  LDL R63, [R1+0x2c] ;  /* 0x00002c00013f7983 */ /* 0x0005620000100800 */
[----:B-1----:R-:W-:-:S04]  /*16410*/  SHF.R.S32.HI R38, RZ, 0x1f, R61 ;  /* 0x0000001fff267819 */ /* 0x002fc8000001143d */
[CC--:B------:R-:W-:Y:S02]  /*16420*/  LEA.HI R33, R38.reuse, R61.reuse, RZ, 0x2 ;  /* 0x0000003d26217211 */ /* 0x0c0fe400078f10ff */
[----:B------:R-:W-:Y:S01]  /*16430*/  LEA.HI R38, R38, R61, RZ, 0x5 ;  /* 0x0000003d26267211 */ /* 0x000fe200078f28ff */
[----:B------:R-:W-:Y:S01]  /*16440*/  BSSY B0, `(.L_x_1182) ;  /* 0x000012b000007945 */ /* 0x000fe20003800000 */
[----:B--2---:R-:W1:Y:S04]  /*16450*/  SHFL.BFLY PT, R2, R6, 0x2, 0x1f ;  /* 0x0c401f0006027f89 */ /* 0x004e6800000e0000 */
[----:B---3--:R-:W2:Y:S04]  /*16460*/  SHFL.BFLY PT, R0, R4, 0x2, 0x1f ;  /* 0x0c401f0004007f89 */ /* 0x008ea800000e0000 */
[----:B----4-:R-:W3:Y:S01]  /*16470*/  SHFL.BFLY PT, R5, R7, 0x2, 0x1f ;  /* 0x0c401f0007057f89 */ /* 0x010ee200000e0000 */
[----:B------:R-:W-:Y:S01]  /*16480*/  ISETP.NE.AND P0, PT, R64, -0x1, PT ;  /* 0xffffffff4000780c */ /* 0x000fe20003f05270 */
[----:B-1----:R-:W-:-:S02]  /*16490*/  FADD.FTZ R2, R2, R6 ;  /* 0x0000000602027221 */ /* 0x002fc40000010000 */
[----:B--2---:R-:W-:-:S03]  /*164a0*/  FADD.FTZ R0, R0, R4 ;  /* 0x0000000400007221 */ /* 0x004fc60000010000 */
[----:B------:R-:W1:Y:S01]  /*164b0*/  SHFL.BFLY PT, R6, R2, 0x1, 0x1f ;  /* 0x0c201f0002067f89 */ /* 0x000e6200000e0000 */
[----:B---3--:R-:W-:-:S03]  /*164c0*/  FADD.FTZ R5, R5, R7 ;  /* 0x0000000705057221 */ /* 0x008fc60000010000 */
[----:B------:R-:W2:Y:S04]  /*164d0*/  SHFL.BFLY PT, R4, R8, 0x2, 0x1f ;  /* 0x0c401f0008047f89 */ /* 0x000ea800000e0000 */
[----:B------:R-:W3:Y:S04]  /*164e0*/  SHFL.BFLY PT, R3, R0, 0x1, 0x1f ;  /* 0x0c201f0000037f89 */ /* 0x000ee800000e0000 */
[----:B------:R-:W4:Y:S01]  /*164f0*/  SHFL.BFLY PT, R7, R5, 0x1, 0x1f ;  /* 0x0c201f0005077f89 */ /* 0x000f2200000e0000 */
[----:B-1----:R-:W-:Y:S02]  /*16500*/  FADD.FTZ R35, R2, R6 ;  /* 0x0000000602237221 */ /* 0x002fe40000010000 */
[----:B--2---:R-:W-:-:S05]  /*16510*/  FADD.FTZ R4, R4, R8 ;  /* 0x0000000804047221 */ /* 0x004fca0000010000 */
[----:B------:R-:W1:Y:S01]  /*16520*/  SHFL.BFLY PT, R6, R4, 0x1, 0x1f ;  /* 0x0c201f0004067f89 */ /* 0x000e6200000e0000 */
[----:B---3--:R-:W-:Y:S02]  /*16530*/  FADD.FTZ R34, R0, R3 ;  /* 0x0000000300227221 */ /* 0x008fe40000010000 */
[----:B------:R-:W-:Y:S01]  /*16540*/  @P0 IMAD.WIDE.U32 R2, R64, c[0x0][0x1e8], RZ ;  /* 0x00007a0040020a25 */ /* 0x000fe200078e00ff */
[----:B------:R-:W-:-:S04]  /*16550*/  FSETP.NE.FTZ.AND P3, PT, R35, RZ, PT ;  /* 0x000000ff2300720b */ /* 0x000fc80003f75000 */
[----:B------:R-:W-:Y:S02]  /*16560*/  @P0 MOV R39, R2 ;  /* 0x0000000200270202 */ /* 0x000fe40000000f00 */
[----:B------:R-:W-:Y:S01]  /*16570*/  @!P0 SHF.R.S32.HI R2, RZ, 0x1f, R62 ;  /* 0x0000001fff028819 */ /* 0x000fe2000001143e */
[----:B----4-:R-:W-:Y:S01]  /*16580*/  FADD.FTZ R36, R5, R7 ;  /* 0x0000000705247221 */ /* 0x010fe20000010000 */
[----:B------:R-:W-:-:S03]  /*16590*/  MOV R0, 0x3f800000 ;  /* 0x3f80000000007802 */ /* 0x000fc60000000f00 */
[----:B------:R-:W-:Y:S02]  /*165a0*/  @!P0 IMAD R2, R2, c[0x0][0x1e0], RZ ;  /* 0x0000780002028a24 */ /* 0x000fe400078e02ff */
[----:B-1----:R-:W-:-:S05]  /*165b0*/  FADD.FTZ R37, R4, R6 ;  /* 0x0000000604257221 */ /* 0x002fca0000010000 */
[----:B------:R-:W-:Y:S01]  /*165c0*/  FSETP.NE.FTZ.AND P4, PT, R37, RZ, PT ;  /* 0x000000ff2500720b */ /* 0x000fe20003f95000 */
[----:B------:R-:W1:Y:S01]  /*165d0*/  @P3 MUFU.RCP R0, R35 ;  /* 0x0000002300003308 */ /* 0x000e620000001000 */
[----:B------:R-:W-:Y:S01]  /*165e0*/  FSETP.NE.FTZ.AND P5, PT, R36, RZ, PT ;  /* 0x000000ff2400720b */ /* 0x000fe20003fb5000 */
[----:B------:R-:W-:Y:S01]  /*165f0*/  @!P0 IMAD.WIDE.U32 R8, R62, c[0x0][0x1e0], RZ ;  /* 0x000078003e088a25 */ /* 0x000fe200078e00ff */
[----:B------:R-:W-:-:S03]  /*16600*/  MOV R4, 0x3f800000 ;  /* 0x3f80000000047802 */ /* 0x000fc60000000f00 */
[----:B------:R-:W-:Y:S02]  /*16610*/  @!P0 IMAD R2, R62, c[0x0][0x1e4], R2 ;  /* 0x000079003e028a24 */ /* 0x000fe400078e0202 */
[----:B------:R-:W-:-:S03]  /*16620*/  @P0 IMAD R60, R64, c[0x0][0x1ec], R3 ;  /* 0x00007b00403c0a24 */ /* 0x000fc600078e0203 */
[----:B------:R-:W-:Y:S01]  /*16630*/  @!P0 IADD3 R60, R9, R2, RZ ;  /* 0x00000002093c8210 */ /* 0x000fe20007ffe0ff */
[----:B------:R-:W2:Y:S01]  /*16640*/  @P4 MUFU.RCP R4, R37 ;  /* 0x0000002500044308 */ /* 0x000ea20000001000 */
[----:B------:R-:W-:Y:S02]  /*16650*/  MOV R2, 0x3f800000 ;  /* 0x3f80000000027802 */ /* 0x000fe40000000f00 */
[--C-:B------:R-:W-:Y:S02]  /*16660*/  SHF.R.S32.HI R5, RZ, 0x2, R33.reuse ;  /* 0x00000002ff057819 */ /* 0x100fe40000011421 */
[----:B------:R-:W-:Y:S02]  /*16670*/  SHF.R.S32.HI R7, RZ, 0x1f, R33 ;  /* 0x0000001fff077819 */ /* 0x000fe40000011421 */
[----:B------:R-:W-:Y:S01]  /*16680*/  FSETP.NE.FTZ.AND P6, PT, R34, RZ, PT ;  /* 0x000000ff2200720b */ /* 0x000fe20003fd5000 */
[----:B------:R-:W3:Y:S01]  /*16690*/  @P5 MUFU.RCP R2, R36 ;  /* 0x0000002400025308 */ /* 0x000ee20000001000 */
[----:B------:R-:W-:Y:S01]  /*166a0*/  LEA.HI R7, R7, R5, RZ, 0x3 ;  /* 0x0000000507077211 */ /* 0x000fe200078f18ff */
[----:B-1----:R-:W-:Y:S01]  /*166b0*/  FMUL.FTZ R0, R0, c[0x0][0x2dc] ;  /* 0x0000b70000007a20 */ /* 0x002fe20000410000 */
[----:B------:R-:W-:-:S02]  /*166c0*/  MOV R3, 0x3f800000 ;  /* 0x3f80000000037802 */ /* 0x000fc40000000f00 */
[----:B------:R-:W-:Y:S01]  /*166d0*/  LOP3.LUT R7, R7, 0xfffffff8, RZ, 0xc0, !PT ;  /* 0xfffffff807077812 */ /* 0x000fe200078ec0ff */
[C---:B------:R-:W-:Y:S02]  /*166e0*/  FMUL.FTZ R76, R0.reuse, R76 ;  /* 0x0000004c004c7220 */ /* 0x040fe40000410000 */
[C---:B------:R-:W-:Y:S02]  /*166f0*/  FMUL.FTZ R28, R0.reuse, R77 ;  /* 0x0000004d001c7220 */ /* 0x040fe40000410000 */
[C---:B------:R-:W-:Y:S02]  /*16700*/  FMUL.FTZ R88, R0.reuse, R88 ;  /* 0x0000005800587220 */ /* 0x040fe40000410000 */
[C---:B------:R-:W-:Y:S02]  /*16710*/  FMUL.FTZ R89, R0.reuse, R89 ;  /* 0x0000005900597220 */ /* 0x040fe40000410000 */
[C---:B------:R-:W-:Y:S02]  /*16720*/  FMUL.FTZ R92, R0.reuse, R92 ;  /* 0x0000005c005c7220 */ /* 0x040fe40000410000 */
[----:B------:R-:W-:-:S02]  /*16730*/  FMUL.FTZ R27, R0, R93 ;  /* 0x0000005d001b7220 */ /* 0x000fc40000410000 */
        /* <DEDUP_REMOVED lines=9> */
[----:B------:R-:W-:Y:S02]  /*167d0*/  FMUL.FTZ R9, R0, R137 ;  /* 0x0000008900097220 */ /* 0x000fe40000410000 */
[----:B------:R-:W-:Y:S02]  /*167e0*/  IMAD.IADD R7, R5, 0x1, -R7 ;  /* 0x0000000105077824 */ /* 0x000fe400078e0a07 */
[----:B--2---:R-:W-:Y:S01]  /*167f0*/  FMUL.FTZ R0, R4, c[0x0][0x2dc] ;  /* 0x0000b70004007a20 */ /* 0x004fe20000410000 */
[----:B------:R-:W1:Y:S03]  /*16800*/  @P6 MUFU.RCP R3, R34 ;  /* 0x0000002200036308 */ /* 0x000e660000001000 */
        /* <DEDUP_REMOVED lines=15> */
[----:B------:R-:W-:Y:S01]  /*16900*/  FMUL.FTZ R10, R0, R135 ;  /* 0x00000087000a7220 */ /* 0x000fe20000410000 */
[----:B------:R-:W-:Y:S01]  /*16910*/  LOP3.LUT R0, R7, 0x1, RZ, 0xc0, !PT ;  /* 0x0000000107007812 */ /* 0x000fe200078ec0ff */
[----:B---3--:R-:W-:Y:S01]  /*16920*/  FMUL.FTZ R2, R2, c[0x0][0x2dc] ;  /* 0x0000b70002027a20 */ /* 0x008fe20000410000 */
[----:B------:R-:W-:Y:S02]  /*16930*/  @!P0 MOV R39, R8 ;  /* 0x0000000800278202 */ /* 0x000fe40000000f00 */
[----:B------:R-:W-:Y:S01]  /*16940*/  ISETP.NE.U32.AND P0, PT, R0, 0x1, PT ;  /* 0x000000010000780c */ /* 0x000fe20003f05070 */
[C---:B------:R-:W-:Y:S01]  /*16950*/  FMUL.FTZ R80, R2.reuse, R80 ;  /* 0x0000005002507220 */ /* 0x040fe20000410000 */
[----:B------:R-:W-:Y:S01]  /*16960*/  LOP3.LUT R0, R33, 0x3ffffffc, RZ, 0xc0, !PT ;  /* 0x3ffffffc21007812 */ /* 0x000fe200078ec0ff */
        /* <DEDUP_REMOVED lines=14> */
[----:B------:R-:W-:Y:S01]  /*16a50*/  FMUL.FTZ R133, R2, R133 ;  /* 0x0000008502857220 */ /* 0x000fe20000410000 */
[----:B------:R-:W-:Y:S01]  /*16a60*/  SHF.L.U32 R2, R7, 0x6, RZ ;  /* 0x0000000607027819 */ /* 0x000fe200000006ff */
[----:B------:R-:W-:Y:S01]  /*16a70*/  IMAD.IADD R0, R61, 0x1, -R0 ;  /* 0x000000013d007824 */ /* 0x000fe200078e0a00 */
[----:B------:R-:W-:Y:S02]  /*16a80*/  SHF.R.S32.HI R33, RZ, 0x5, R38 ;  /* 0x00000005ff217819 */ /* 0x000fe40000011426 */
[----:B------:R-:W-:Y:S01]  /*16a90*/  LOP3.LUT R2, R2, 0x1c0, RZ, 0xc0, !PT ;  /* 0x000001c002027812 */ /* 0x000fe200078ec0ff */
[----:B-1----:R-:W-:Y:S01]  /*16aa0*/  FMUL.FTZ R3, R3, c[0x0][0x2dc] ;  /* 0x0000b70003037a20 */ /* 0x002fe20000410000 */
[----:B------:R-:W-:Y:S02]  /*16ab0*/  LEA R0, R33, R0, 0x9 ;  /* 0x0000000021007211 */ /* 0x000fe400078e48ff */
[----:B------:R-:W-:Y:S01]  /*16ac0*/  LEA.HI R2, R2, R2, RZ, 0x1d ;  /* 0x0000000202027211 */ /* 0x000fe200078fe8ff */
[----:B------:R-:W-:-:S02]  /*16ad0*/  FMUL.FTZ R78, R3, R78 ;  /* 0x0000004e034e7220 */ /* 0x000fc40000410000 */
[----:B------:R-:W-:Y:S01]  /*16ae0*/  FMUL.FTZ R14, R3, R79 ;  /* 0x0000004f030e7220 */ /* 0x000fe20000410000 */
[----:B------:R-:W-:Y:S02]  /*16af0*/  LEA R0, R0, R2, 0x1 ;  /* 0x0000000200007211 */ /* 0x000fe400078e08ff */
[----:B------:R-:W-:Y:S02]  /*16b00*/  MOV R6, 0xfffffff0 ;  /* 0xfffffff000067802 */ /* 0x000fe40000000f00 */
[----:B------:R-:W-:Y:S01]  /*16b10*/  R2P PR, R7, 0x6 ;  /* 0x0000000607007804 */ /* 0x000fe20000000000 */
[C---:B------:R-:W-:Y:S01]  /*16b20*/  FMUL.FTZ R90, R3.reuse, R90 ;  /* 0x0000005a035a7220 */ /* 0x040fe20000410000 */
[----:B------:R-:W-:Y:S01]  /*16b30*/  F2FP.BF16.PACK_AB R14, R14, R78 ;  /* 0x0000004e0e0e723e */ /* 0x000fe200000010ff */
[----:B------:R-:W-:Y:S01]  /*16b40*/  FMUL.FTZ R5, R3, R91 ;  /* 0x0000005b03057220 */ /* 0x000fe20000410000 */
[----:B------:R-:W-:Y:S02]  /*16b50*/  SHF.L.U32 R2, R0, 0x1, RZ ;  /* 0x0000000100027819 */ /* 0x000fe400000006ff */
[----:B------:R-:W-:-:S02]  /*16b60*/  SEL R6, R6, 0x10, !P0 ;  /* 0x0000001006067807 */ /* 0x000fc40004000000 */
[----:B------:R-:W-:Y:S01]  /*16b70*/  MOV R0, 0x20 ;  /* 0x0000002000007802 */ /* 0x000fe20000000f00 */
[C---:B------:R-:W-:Y:S01]  /*16b80*/  FMUL.FTZ R94, R3.reuse, R94 ;  /* 0x0000005e035e7220 */ /* 0x040fe20000410000 */
[----:B------:R-:W-:Y:S01]  /*16b90*/  F2FP.BF16.PACK_AB R28, R28, R76 ;  /* 0x0000004c1c1c723e */ /* 0x000fe200000010ff */
[----:B------:R-:W-:Y:S01]  /*16ba0*/  FMUL.FTZ R26, R3, R95 ;  /* 0x0000005f031a7220 */ /* 0x000fe20000410000 */
[----:B------:R-:W-:Y:S01]  /*16bb0*/  F2FP.BF16.PACK_AB R5, R5, R90 ;  /* 0x0000005a0505723e */ /* 0x000fe200000010ff */
[C---:B------:R-:W-:Y:S01]  /*16bc0*/  FMUL.FTZ R106, R3.reuse, R106 ;  /* 0x0000006a036a7220 */ /* 0x040fe20000410000 */
[----:B------:R1:W-:Y:S01]  /*16bd0*/  STS [R2+0x400], R14 ;  /* 0x0004000e02007388 */ /* 0x0003e20000000800 */
        /* <DEDUP_REMOVED lines=8> */
[----:B------:R-:W-:Y:S01]  /*16c60*/  FMUL.FTZ R8, R3, R139 ;  /* 0x0000008b03087220 */ /* 0x000fe20000410000 */
[----:B------:R-:W-:-:S02]  /*16c70*/  IADD3 R3, R2, R6, RZ ;  /* 0x0000000602037210 */ /* 0x000fc40007ffe0ff */
[----:B------:R-:W-:Y:S01]  /*16c80*/  F2FP.BF16.PACK_AB R4, R89, R88 ;  /* 0x000000585904723e */ /* 0x000fe200000010ff */
[----:B------:R-:W-:Y:S01]  /*16c90*/  STS [R2], R28 ;  /* 0x0000001c02007388 */ /* 0x000fe20000000800 */
[----:B------:R-:W-:Y:S02]  /*16ca0*/  F2FP.BF16.PACK_AB R32, R32, R80 ;  /* 0x000000502020723e */ /* 0x000fe400000010ff */
[----:B-1----:R-:W-:Y:S01]  /*16cb0*/  SEL R14, R0, 0xffffffe0, !P1 ;  /* 0xffffffe0000e7807 */ /* 0x002fe20004800000 */
[----:B------:R1:W-:Y:S01]  /*16cc0*/  STS [R3+0x400], R5 ;  /* 0x0004000503007388 */ /* 0x0003e20000000800 */
[----:B------:R-:W-:Y:S02]  /*16cd0*/  F2FP.BF16.PACK_AB R82, R83, R82 ;  /* 0x000000525352723e */ /* 0x000fe400000010ff */
[----:B------:R-:W-:Y:S01]  /*16ce0*/  F2FP.BF16.PACK_AB R31, R31, R84 ;  /* 0x000000541f1f723e */ /* 0x000fe200000010ff */
[----:B------:R2:W-:Y:S01]  /*16cf0*/  STS [R3], R4 ;  /* 0x0000000403007388 */ /* 0x0005e20000000800 */
[----:B------:R-:W-:-:S02]  /*16d00*/  F2FP.BF16.PACK_AB R86, R87, R86 ;  /* 0x000000565756723e */ /* 0x000fc400000010ff */
[----:B------:R-:W-:Y:S02]  /*16d10*/  IADD3 R0, R2, 0x40, RZ ;  /* 0x0000004002007810 */ /* 0x000fe40007ffe0ff */
[----:B------:R-:W-:Y:S02]  /*16d20*/  F2FP.BF16.PACK_AB R27, R27, R92 ;  /* 0x0000005c1b1b723e */ /* 0x000fe400000010ff */
[----:B------:R-:W-:Y:S02]  /*16d30*/  F2FP.BF16.PACK_AB R26, R26, R94 ;  /* 0x0000005e1a1a723e */ /* 0x000fe400000010ff */
[----:B------:R-:W-:Y:S02]  /*16d40*/  @P2 IADD3 R0, R2, -0x40, RZ ;  /* 0xffffffc002002810 */ /* 0x000fe40007ffe0ff */
[----:B------:R-:W-:Y:S02]  /*16d50*/  F2FP.BF16.PACK_AB R21, R21, R104 ;  /* 0x000000681515723e */ /* 0x000fe400000010ff */
[----:B------:R-:W-:Y:S01]  /*16d60*/  F2FP.BF16.PACK_AB R20, R20, R106 ;  /* 0x0000006a1414723e */ /* 0x000fe200000010ff */
[----:B------:R-:W-:Y:S01]  /*16d70*/  STS [R2+0x2000], R32 ;  /* 0x0020002002007388 */ /* 0x000fe20000000800 */
[----:B------:R-:W-:-:S02]  /*16d80*/  F2FP.BF16.PACK_AB R30, R30, R96 ;  /* 0x000000601e1e723e */ /* 0x000fc400000010ff */
[----:B------:R-:W-:Y:S01]  /*16d90*/  F2FP.BF16.PACK_AB R98, R99, R98 ;  /* 0x000000626362723e */ /* 0x000fe200000010ff */
[----:B------:R3:W-:Y:S01]  /*16da0*/  STS [R2+0x2400], R82 ;  /* 0x0024005202007388 */ /* 0x0007e20000000800 */
[----:B-1----:R-:W-:-:S03]  /*16db0*/  IMAD.IADD R5, R2, 0x1, R14 ;  /* 0x0000000102057824 */ /* 0x002fc600078e020e */
[----:B------:R-:W-:Y:S01]  /*16dc0*/  STS [R3+0x2000], R31 ;  /* 0x0020001f03007388 */ /* 0x000fe20000000800 */
[----:B--2---:R-:W-:-:S03]  /*16dd0*/  IADD3 R4, R3, R14, RZ ;  /* 0x0000000e03047210 */ /* 0x004fc60007ffe0ff */
[----:B------:R-:W-:Y:S01]  /*16de0*/  STS [R3+0x2400], R86 ;  /* 0x0024005603007388 */ /* 0x000fe20000000800 */
[----:B------:R-:W-:-:S03]  /*16df0*/  F2FP.BF16.PACK_AB R29, R29, R100 ;  /* 0x000000641d1d723e */ /* 0x000fc600000010ff */
[----:B------:R-:W-:Y:S01]  /*16e00*/  STS [R5], R27 ;  /* 0x0000001b05007388 */ /* 0x000fe20000000800 */
[----:B------:R-:W-:-:S03]  /*16e10*/  F2FP.BF16.PACK_AB R103, R103, R102 ;  /* 0x000000666767723e */ /* 0x000fc600000010ff */
[----:B------:R-:W-:Y:S01]  /*16e20*/  STS [R5+0x400], R26 ;  /* 0x0004001a05007388 */ /* 0x000fe20000000800 */
[----:B------:R-:W-:-:S03]  /*16e30*/  F2FP.BF16.PACK_AB R25, R25, R108 ;  /* 0x0000006c1919723e */ /* 0x000fc600000010ff */
[----:B------:R-:W-:Y:S01]  /*16e40*/  STS [R4], R21 ;  /* 0x0000001504007388 */ /* 0x000fe20000000800 */
[----:B------:R-:W-:Y:S02]  /*16e50*/  F2FP.BF16.PACK_AB R24, R24, R110 ;  /* 0x0000006e1818723e */ /* 0x000fe400000010ff */
[----:B---3--:R-:W-:Y:S01]  /*16e60*/  IADD3 R2, R14, 0x400, R0 ;  /* 0x000004000e027810 */ /* 0x008fe20007ffe000 */
[----:B------:R-:W-:Y:S01]  /*16e70*/  STS [R4+0x400], R20 ;  /* 0x0004001404007388 */ /* 0x000fe20000000800 */
[----:B------:R-:W-:Y:S01]  /*16e80*/  F2FP.BF16.PACK_AB R19, R19, R120 ;  /* 0x000000781313723e */ /* 0x000fe200000010ff */
[----:B------:R-:W1:Y:S02]  /*16e90*/  LDC.U8 R28, c[0x0][0x329] ;  /* 0x0000ca40ff1c7b82 */ /* 0x000e640000000000 */
[----:B------:R-:W-:Y:S01]  /*16ea0*/  STS [R5+0x2000], R30 ;  /* 0x0020001e05007388 */ /* 0x000fe20000000800 */
[----:B------:R-:W-:-:S03]  /*16eb0*/  F2FP.BF16.PACK_AB R18, R18, R122 ;  /* 0x0000007a1212723e */ /* 0x000fc600000010ff */
[----:B------:R2:W-:Y:S01]  /*16ec0*/  STS [R5+0x2400], R98 ;  /* 0x0024006205007388 */ /* 0x0005e20000000800 */
[----:B------:R-:W-:Y:S02]  /*16ed0*/  F2FP.BF16.PACK_AB R22, R22, R112 ;  /* 0x000000701616723e */ /* 0x000fe400000010ff */
[----:B------:R-:W-:Y:S01]  /*16ee0*/  F2FP.BF16.PACK_AB R23, R23, R114 ;  /* 0x000000721717723e */ /* 0x000fe200000010ff */
[----:B------:R-:W-:Y:S01]  /*16ef0*/  STS [R4+0x2000], R29 ;  /* 0x0020001d04007388 */ /* 0x000fe20000000800 */
[----:B------:R-:W-:-:S03]  /*16f00*/  F2FP.BF16.PACK_AB R17, R17, R116 ;  /* 0x000000741111723e */ /* 0x000fc600000010ff */
[----:B------:R-:W-:Y:S01]  /*16f10*/  STS [R4+0x2400], R103 ;  /* 0x0024006704007388 */ /* 0x000fe20000000800 */
[----:B------:R-:W-:-:S03]  /*16f20*/  F2FP.BF16.PACK_AB R16, R16, R118 ;  /* 0x000000761010723e */ /* 0x000fc600000010ff */
[----:B------:R-:W-:Y:S01]  /*16f30*/  STS [R0], R25 ;  /* 0x0000001900007388 */ /* 0x000fe20000000800 */
[----:B------:R-:W-:-:S03]  /*16f40*/  F2FP.BF16.PACK_AB R15, R15, R124 ;  /* 0x0000007c0f0f723e */ /* 0x000fc600000010ff */
[----:B------:R-:W-:Y:S01]  /*16f50*/  STS [R0+0x400], R24 ;  /* 0x0004001800007388 */ /* 0x000fe20000000800 */
[----:B------:R-:W-:Y:S02]  /*16f60*/  F2FP.BF16.PACK_AB R13, R13, R126 ;  /* 0x0000007e0d0d723e */ /* 0x000fe400000010ff */
[C---:B--2---:R-:W-:Y:S02]  /*16f70*/  IADD3 R5, R6.reuse, R2, RZ ;  /* 0x0000000206057210 */ /* 0x044fe40007ffe0ff */
[-C--:B------:R-:W-:Y:S02]  /*16f80*/  IADD3 R2, R6, R0.reuse, RZ ;  /* 0x0000000006027210 */ /* 0x080fe40007ffe0ff */
[----:B------:R-:W-:-:S03]  /*16f90*/  IADD3 R3, R14, R0, RZ ;  /* 0x000000000e037210 */ /* 0x000fc60007ffe0ff */
[----:B------:R-:W-:Y:S01]  /*16fa0*/  STS [R2], R19 ;  /* 0x0000001302007388 */ /* 0x000fe20000000800 */
[----:B------:R-:W-:-:S03]  /*16fb0*/  F2FP.BF16.PACK_AB R9, R9, R136 ;  /* 0x000000880909723e */ /* 0x000fc600000010ff */
[----:B------:R-:W-:Y:S01]  /*16fc0*/  STS [R2+0x400], R18 ;  /* 0x0004001202007388 */ /* 0x000fe20000000800 */
[----:B------:R-:W-:-:S03]  /*16fd0*/  F2FP.BF16.PACK_AB R8, R8, R138 ;  /* 0x0000008a0808723e */ /* 0x000fc600000010ff */
[----:B------:R-:W-:Y:S01]  /*16fe0*/  STS [R0+0x2000], R22 ;  /* 0x0020001600007388 */ /* 0x000fe20000000800 */
[----:B------:R-:W-:-:S03]  /*16ff0*/  F2FP.BF16.PACK_AB R12, R12, R128 ;  /* 0x000000800c0c723e */ /* 0x000fc600000010ff */
[----:B------:R2:W-:Y:S01]  /*17000*/  STS [R0+0x2400], R23 ;  /* 0x0024001700007388 */ /* 0x0005e20000000800 */
[----:B------:R-:W-:Y:S01]  /*17010*/  F2FP.BF16.PACK_AB R11, R11, R130 ;  /* 0x000000820b0b723e */ /* 0x000fe200000010ff */
[----:B------:R-:W3:Y:S01]  /*17020*/  LDC.U8 R20, c[0x0][0x328] ;  /* 0x0000ca00ff147b82 */ /* 0x000ee20000000000 */
[----:B------:R-:W-:Y:S01]  /*17030*/  F2FP.BF16.PACK_AB R7, R133, R132 ;  /* 0x000000848507723e */ /* 0x000fe200000010ff */
[----:B------:R-:W-:Y:S01]  /*17040*/  STS [R2+0x2000], R17 ;  /* 0x0020001102007388 */ /* 0x000fe20000000800 */
[----:B------:R-:W-:-:S03]  /*17050*/  F2FP.BF16.PACK_AB R10, R10, R134 ;  /* 0x000000860a0a723e */ /* 0x000fc600000010ff */
[----:B------:R-:W-:Y:S04]  /*17060*/  STS [R2+0x2400], R16 ;  /* 0x0024001002007388 */ /* 0x000fe80000000800 */
[----:B------:R-:W-:Y:S04]  /*17070*/  STS [R3], R15 ;  /* 0x0000000f03007388 */ /* 0x000fe80000000800 */
[----:B------:R-:W-:Y:S01]  /*17080*/  STS [R3+0x400], R13 ;  /* 0x0004000d03007388 */ /* 0x000fe20000000800 */
[----:B--2---:R-:W-:-:S05]  /*17090*/  IADD3 R0, R14, R2, RZ ;  /* 0x000000020e007210 */ /* 0x004fca0007ffe0ff */
[----:B------:R-:W-:Y:S04]  /*170a0*/  STS [R0], R9 ;  /* 0x0000000900007388 */ /* 0x000fe80000000800 */
[----:B------:R2:W-:Y:S04]  /*170b0*/  STS [R5], R8 ;  /* 0x0000000805007388 */ /* 0x0005e80000000800 */
[----:B------:R-:W-:Y:S04]  /*170c0*/  STS [R3+0x2000], R12 ;  /* 0x0020000c03007388 */ /* 0x000fe80000000800 */
[----:B------:R-:W-:Y:S04]  /*170d0*/  STS [R3+0x2400], R11 ;  /* 0x0024000b03007388 */ /* 0x000fe80000000800 */
[----:B------:R4:W-:Y:S04]  /*170e0*/  STS [R0+0x2000], R7 ;  /* 0x0020000700007388 */ /* 0x0009e80000000800 */
[----:B------:R4:W-:Y:S04]  /*170f0*/  STS [R5+0x2000], R10 ;  /* 0x0020000a05007388 */ /* 0x0009e80000000800 */
[----:B------:R-:W-:Y:S01]  /*17100*/  BAR.SYNC.DEFER_BLOCKING 0x0 ;  /* 0x0000000000007b1d */ /* 0x000fe20000010000 */
[----:B-1----:R-:W-:-:S02]  /*17110*/  ISETP.NE.AND P1, PT, R28, RZ, PT ;  /* 0x000000ff1c00720c */ /* 0x002fc40003f25270 */
[----:B---3--:R-:W-:-:S03]  /*17120*/  ISETP.NE.AND P0, PT, R20, RZ, PT ;  /* 0x000000ff1400720c */ /* 0x008fc60003f05270 */
[----:B--2---:R-:W1:Y:S01]  /*17130*/  S2R R8, SR_CTAID.X ;  /* 0x0000000000087919 */ /* 0x004e620000002500 */
[----:B------:R-:W-:Y:S01]  /*17140*/  ISETP.EQ.AND P0, PT, R28, RZ, P0 ;  /* 0x000000ff1c00720c */ /* 0x000fe20000702270 */
[----:B------:R-:W2:Y:S06]  /*17150*/  @P3 MUFU.LG2 R6, R35 ;  /* 0x0000002300063308 */ /* 0x000eac0000000c00 */
[----:B------:R-:W-:Y:S01]  /*17160*/  @P1 IMAD.MOV.U32 R4, RZ, RZ, c[0x0][0x210] ;  /* 0x00008400ff041624 */ /* 0x000fe200078e00ff */
[----:B------:R-:W-:Y:S02]  /*17170*/  @!P1 ISETP.NE.AND P2, PT, R20, RZ, PT ;  /* 0x000000ff1400920c */ /* 0x000fe40003f45270 */
[----:B----4-:R-:W-:Y:S01]  /*17180*/  @!P1 MOV R0, c[0x0][0x214] ;  /* 0x0000850000009a02 */ /* 0x010fe20000000f00 */
[----:B------:R-:W-:Y:S01]  /*17190*/  @P1 IMAD R4, R4, c[0x0][0x214], RZ ;  /* 0x0000850004041a24 */ /* 0x000fe200078e02ff */
[----:B------:R-:W3:Y:S02]  /*171a0*/  S2R R17, SR_CTAID.Z ;  /* 0x0000000000117919 */ /* 0x000ee40000002700 */
[----:B------:R-:W-:-:S02]  /*171b0*/  @!P1 SEL R4, R0, c[0x0][0x234], !P2 ;  /* 0x00008d0000049a07 */ /* 0x000fc40005000000 */
[----:B------:R4:W1:Y:S01]  /*171c0*/  LDS.128 R20, [R207] ;  /* 0x00000000cf147984 */ /* 0x0008620000000c00 */
[----:B------:R-:W-:-:S03]  /*171d0*/  ISETP.NE.OR P2, PT, R64, -0x1, !P0 ;  /* 0xffffffff4000780c */ /* 0x000fc60004745670 */
[----:B------:R4:W1:Y:S04]  /*171e0*/  LDS.128 R24, [R207+0x800] ;  /* 0x00080000cf187984 */ /* 0x0008680000000c00 */
[----:B------:R4:W1:Y:S04]  /*171f0*/  LDS.128 R28, [R207+0x1000] ;  /* 0x00100000cf1c7984 */ /* 0x0008680000000c00 */
[----:B------:R4:W1:Y:S04]  /*17200*/  LDS.128 R40, [R207+0x1800] ;  /* 0x00180000cf287984 */ /* 0x0008680000000c00 */
[----:B------:R4:W4:Y:S04]  /*17210*/  LDS.128 R44, [R207+0x2000] ;  /* 0x00200000cf2c7984 */ /* 0x0009280000000c00 */
[----:B------:R1:W4:Y:S04]  /*17220*/  LDS.128 R48, [R207+0x2800] ;  /* 0x00280000cf307984 */ /* 0x0003280000000c00 */
[----:B------:R1:W4:Y:S04]  /*17230*/  LDS.128 R52, [R207+0x3000] ;  /* 0x00300000cf347984 */ /* 0x0003280000000c00 */
[----:B------:R1:W4:Y:S01]  /*17240*/  LDS.128 R56, [R207+0x3800] ;  /* 0x00380000cf387984 */ /* 0x0003220000000c00 */
[----:B------:R-:W-:Y:S01]  /*17250*/  @P1 MOV R0, 0x1 ;  /* 0x0000000100001802 */ /* 0x000fe20000000f00 */
[----:B------:R-:W-:Y:S01]  /*17260*/  @!P1 IMAD R0, R4, c[0x0][0x1c0], RZ ;  /* 0x0000700004009a24 */ /* 0x000fe200078e02ff */
[----:B------:R-:W-:Y:S01]  /*17270*/  LOP3.LUT R2, R38, 0xffffffe0, RZ, 0xc0, !PT ;  /* 0xffffffe026027812 */ /* 0x000fe200078ec0ff */
[----:B------:R-:W1:Y:S01]  /*17280*/  @P5 MUFU.LG2 R10, R36 ;  /* 0x00000024000a5308 */ /* 0x000e620000000c00 */
[C---:B------:R-:W-:Y:S01]  /*17290*/  @!P2 IMAD R64, R62.reuse, c[0x0][0x214], RZ ;  /* 0x000085003e40aa24 */ /* 0x040fe200078e02ff */
[----:B------:R-:W-:Y:S01]  /*172a0*/  @P1 MOV R5, c[0x0][0x210] ;  /* 0x0000840000051a02 */ /* 0x000fe20000000f00 */
[----:B------:R-:W-:Y:S01]  /*172b0*/  IMAD R0, R62, R0, RZ ;  /* 0x000000003e007224 */ /* 0x000fe200078e02ff */
[----:B------:R-:W-:Y:S01]  /*172c0*/  IADD3 R7, -R2, R61, RZ ;  /* 0x0000003d02077210 */ /* 0x000fe20007ffe1ff */
[----:B--2---:R-:W-:-:S03]  /*172d0*/  @P3 FMUL.FTZ R6, R6, 0.69314718246459960938 ;  /* 0x3f31721806063820 */ /* 0x004fc60000410000 */
[----:B------:R-:W2:Y:S01]  /*172e0*/  @P6 MUFU.LG2 R11, R34 ;  /* 0x00000022000b6308 */ /* 0x000ea20000000c00 */
[----:B------:R-:W-:Y:S01]  /*172f0*/  @!P1 IMAD.MOV.U32 R5, RZ, RZ, 0x1 ;  /* 0x00000001ff059424 */ /* 0x000fe200078e00ff */
[----:B------:R-:W-:Y:S01]  /*17300*/  MOV R16, 0x7f800000 ;  /* 0x7f80000000107802 */ /* 0x000fe20000000f00 */
[----:B------:R4:W-:Y:S05]  /*17310*/  @!P2 STL [R1+0x58], R64 ;  /* 0x000058400100a387 */ /* 0x0009ea0000100800 */
[----:B------:R-:W2:Y:S01]  /*17320*/  @P4 MUFU.LG2 R9, R37 ;  /* 0x0000002500094308 */ /* 0x000ea20000000c00 */
[----:B------:R-:W-:Y:S01]  /*17330*/  SEL R0, R0, RZ, !P0 ;  /* 0x000000ff00007207 */ /* 0x000fe20004000000 */
[----:B------:R-:W-:Y:S01]  /*17340*/  @P3 FFMA.FTZ R16, R72, c[0x0][0x238], R6 ;  /* 0x00008e0048103a23 */ /* 0x000fe20000010006 */
[----:B------:R-:W-:Y:S01]  /*17350*/  LOP3.LUT P2, RZ, R7, 0x3, RZ, 0xc0, !PT ;  /* 0x0000000307ff7812 */ /* 0x000fe2000784c0ff */
[----:B-1----:R-:W-:Y:S01]  /*17360*/  IMAD R6, R8, R5, RZ ;  /* 0x0000000508067224 */ /* 0x002fe200078e02ff */
[----:B------:R-:W-:Y:S01]  /*17370*/  @!P0 CS2R R2, SRZ ;  /* 0x0000000000028805 */ /* 0x000fe2000001ff00 */
[----:B---3--:R-:W-:Y:S01]  /*17380*/  IMAD R0, R17, R4, R0 ;  /* 0x0000000411007224 */ /* 0x008fe200078e0200 */
[----:B------:R-:W-:-:S02]  /*17390*/  @P0 MOV R2, R64 ;  /* 0x0000004000020202 */ /* 0x000fc40000000f00 */
[----:B------:R-:W-:Y:S01]  /*173a0*/  SHF.L.U32 R8, R6, 0x7, RZ ;  /* 0x0000000706087819 */ /* 0x000fe200000006ff */
[----:B------:R-:W-:Y:S01]  /*173b0*/  @P5 FMUL.FTZ R6, R10, 0.69314718246459960938 ;  /* 0x3f3172180a065820 */ /* 0x000fe20000410000 */
[----:B------:R-:W-:Y:S01]  /*173c0*/  @P0 SHF.R.S32.HI R3, RZ, 0x1f, R64 ;  /* 0x0000001fff030819 */ /* 0x000fe20000011440 */
[----:B--2---:R-:W-:Y:S01]  /*173d0*/  @P6 FMUL.FTZ R7, R11, 0.69314718246459960938 ;  /* 0x3f3172180b076820 */ /* 0x004fe20000410000 */
[----:B------:R-:W-:Y:S02]  /*173e0*/  IADD3 R10, P1, P0, R8, R2, R0 ;  /* 0x00000002080a7210 */ /* 0x000fe4000783e000 */
[----:B------:R-:W-:Y:S01]  /*173f0*/  SHF.R.S32.HI R2, RZ, 0x1f, R8 ;  /* 0x0000001fff027819 */ /* 0x000fe20000011408 */
[----:B------:R-:W-:Y:S01]  /*17400*/  @P4 FMUL.FTZ R4, R9, 0.69314718246459960938 ;  /* 0x3f31721809044820 */ /* 0x000fe20000410000 */
[----:B------:R-:W-:Y:S02]  /*17410*/  SHF.R.S32.HI R0, RZ, 0x1f, R0 ;  /* 0x0000001fff007819 */ /* 0x000fe40000011400 */
        /* <DEDUP_REMOVED lines=8> */
[----:B----4-:R-:W2:Y:S01]  /*174a0*/  LDL.LU R64, [R1+0x60] ;  /* 0x0000600001407983 */ /* 0x010ea20000300800 */
[----:B------:R-:W-:-:S04]  /*174b0*/  SHF.R.S32.HI R0, RZ, 0x1f, R33 ;  /* 0x0000001fff007819 */ /* 0x000fc80000011421 */
[----:B------:R-:W-:-:S04]  /*174c0*/  LEA.HI R0, R0, R33, RZ, 0x2 ;  /* 0x0000002100007211 */ /* 0x000fc800078f10ff */
[----:B------:R-:W-:-:S05]  /*174d0*/  LOP3.LUT R0, R0, 0xffffffc, RZ, 0xc0, !PT ;  /* 0x0ffffffc00007812 */ /* 0x000fca00078ec0ff */
[----:B------:R-:W-:-:S04]  /*174e0*/  IMAD.IADD R0, R33, 0x1, -R0 ;  /* 0x0000000121007824 */ /* 0x000fc800078e0a00 */
[----:B--2---:R-:W-:-:S05]  /*174f0*/  IMAD R0, R0, 0x10, R64 ;  /* 0x0000001000007824 */ /* 0x004fca00078e0240 */
        /* <DEDUP_REMOVED lines=31> */
.L_x_1183:
[----:B----4-:R-:W-:Y:S05]  /*176f0*/  BSYNC B0 ;  /* 0x0000000000007941 */ /* 0x010fea0003800000 */
.L_x_1182:
[----:B-1----:R-:W2:Y:S04]  /*17700*/  LDL.LU.64 R8, [R1+0x40] ;  /* 0x0000400001087983 */ /* 0x002ea80000300a00 */
[----:B------:R1:W5:Y:S01]  /*17710*/  LDL.64 R12, [R1+0x38] ;  /* 0x00003800010c7983 */ /* 0x0003620000100a00 */
[----:B------:R-:W-:Y:S01]  /*17720*/  SHF.R.S32.HI R4, RZ, 0x1f, R17 ;  /* 0x0000001fff047819 */ /* 0x000fe20000011411 */
[----:B------:R-:W-:Y:S02]  /*17730*/  BSSY B0, `(.L_x_1184) ;  /* 0x0000016000007945 */ /* 0x000fe40003800000 */
[----:B------:R-:W3:Y:S02]  /*17740*/  S2R R3, SR_TID.X ;  /* 0x0000000000037919 */ /* 0x000ee40000002100 */
[----:B------:R-:W-:Y:S01]  /*17750*/  IMAD R4, R4, c[0x0][0x1f0], RZ ;  /* 0x00007c0004047a24 */ /* 0x000fe200078e02ff */
[----:B---3--:R-:W-:-:S04]  /*17760*/  SHF.R.S32.HI R0, RZ, 0x1f, R3 ;  /* 0x0000001fff007819 */ /* 0x008fc80000011403 */
[----:B------:R-:W-:-:S04]  /*17770*/  LEA.HI R0, R0, R3, RZ, 0x3 ;  /* 0x0000000300007211 */ /* 0x000fc800078f18ff */
[----:B------:R-:W-:Y:S01]  /*17780*/  SHF.R.S32.HI R10, RZ, 0x3, R0 ;  /* 0x00000003ff0a7819 */ /* 0x000fe20000011400 */
[----:B------:R-:W-:Y:S01]  /*17790*/  IMAD R0, R17, c[0x0][0x1f4], R4 ;  /* 0x00007d0011007a24 */ /* 0x000fe200078e0204 */
[C---:B--2---:R-:W-:Y:S02]  /*177a0*/  IADD3 R2, P0, R8.reuse, R39, RZ ;  /* 0x0000002708027210 */ /* 0x044fe40007f1e0ff */
[----:B------:R-:W-:-:S03]  /*177b0*/  ISETP.GE.AND P1, PT, R8, c[0x0][0x220], PT ;  /* 0x0000880008007a0c */ /* 0x000fc60003f26270 */
[----:B------:R-:W-:Y:S01]  /*177c0*/  IMAD.X R3, R9, 0x1, R60, P0 ;  /* 0x0000000109037824 */ /* 0x000fe200000e063c */
[----:B-----5:R-:W-:-:S03]  /*177d0*/  ISETP.GE.OR P0, PT, R10, R63, P1 ;  /* 0x0000003f0a00720c */ /* 0x020fc60000f06670 */
[----:B------:R-:W-:-:S04]  /*177e0*/  IMAD.WIDE.U32 R8, R17, c[0x0][0x1f0], R2 ;  /* 0x00007c0011087a25 */ /* 0x000fc800078e0002 */
[----:B------:R-:W-:-:S06]  /*177f0*/  IMAD.IADD R7, R0, 0x1, R9 ;  /* 0x0000000100077824 */ /* 0x000fcc00078e0209 */
        /* <DEDUP_REMOVED lines=9> */
.L_x_1185:
[----:B-1----:R-:W-:Y:S05]  /*17890*/  BSYNC B0 ;  /* 0x0000000000007941 */ /* 0x002fea0003800000 */
.L_x_1184:
[----:B------:R-:W-:Y:S01]  /*178a0*/  IADD3 R0, R10, 0x10, RZ ;  /* 0x000000100a007810 */ /* 0x000fe20007ffe0ff */
[----:B------:R-:W-:Y:S03]  /*178b0*/  BSSY B0, `(.L_x_1186) ;  /* 0x000000e000007945 */ /* 0x000fe60003800000 */
[----:B------:R-:W-:-:S13]  /*178c0*/  ISETP.GE.OR P0, PT, R0, R63, P1 ;  /* 0x0000003f0000720c */ /* 0x000fda0000f06670 */
        /* <DEDUP_REMOVED lines=12> */
.L_x_1187:
[----:B------:R-:W-:Y:S05]  /*17990*/  BSYNC B0 ;  /* 0x0000000000007941 */ /* 0x000fea0003800000 */
.L_x_1186:
[----:B------:R-:W-:Y:S01]  /*179a0*/  IADD3 R0, R10, 0x20, RZ ;  /* 0x000000200a007810 */ /* 0x000fe20007ffe0ff */
[----:B------:R-:W-:Y:S03]  /*179b0*/  BSSY B0, `(.L_x_1188) ;  /* 0x000000e000007945 */ /* 0x000fe60003800000 */
[----:B------:R-:W-:-:S13]  /*179c0*/  ISETP.GE.OR P0, PT, R0, R63, P1 ;  /* 0x0000003f0000720c */ /* 0x000fda0000f06670 */
        /* <DEDUP_REMOVED lines=12> */
.L_x_1189:
[----:B------:R-:W-:Y:S05]  /*17a90*/  BSYNC B0 ;  /* 0x0000000000007941 */ /* 0x000fea0003800000 */
.L_x_1188:
[----:B------:R-:W2:Y:S01]  /*17aa0*/  LDL.LU R0, [R1+0x5c] ;  /* 0x00005c0001007983 */ /* 0x000ea20000300800 */
[----:B------:R-:W-:Y:S01]  /*17ab0*/  BSSY B0, `(.L_x_1190) ;  /* 0x000000e000007945 */ /* 0x000fe20003800000 */
[----:B--2---:R-:W-:-:S13]  /*17ac0*/  ISETP.GE.OR P0, PT, R0, R63, P1 ;  /* 0x0000003f0000720c */ /* 0x004fda0000f06670 */
        /* <DEDUP_REMOVED lines=12> */
.L_x_1191:
[----:B------:R-:W-:Y:S05]  /*17b90*/  BSYNC B0 ;  /* 0x0000000000007941 */ /* 0x000fea0003800000 */
.L_x_1190:
        /* <DEDUP_REMOVED lines=15> */
.L_x_1193:
[----:B------:R-:W-:Y:S05]  /*17c90*/  BSYNC B0 ;  /* 0x0000000000007941 */ /* 0x000fea0003800000 */
.L_x_1192:
        /* <DEDUP_REMOVED lines=15> */
.L_x_1195:
[----:B------:R-:W-:Y:S05]  /*17d90*/  BSYNC B0 ;  /* 0x0000000000007941 */ /* 0x000fea0003800000 */
.L_x_1194:
        /* <DEDUP_REMOVED lines=15> */
.L_x_1197:
[----:B------:R-:W-:Y:S05]  /*17e90*/  BSYNC B0 ;  /* 0x0000000000007941 */ /* 0x000fea0003800000 */
.L_x_1196:
[----:B------:R-:W2:Y:S02]  /*17ea0*/  LDL.LU R0, [R1+0x6c] ;  /* 0x00006c0001007983 */ /* 0x000ea40000300800 */
[----:B--2---:R-:W-:-:S13]  /*17eb0*/  ISETP.GE.OR P0, PT, R0, R63, P1 ;  /* 0x0000003f0000720c */ /* 0x004fda0000f06670 */
[----:B------:R-:W-:Y:S05]  /*17ec0*/  @P0 EXIT ;  /* 0x000000000000094d */ /* 0x000fea0003800000 */
        /* <DEDUP_REMOVED lines=12> */
.L_x_1198:
        /* <DEDUP_REMOVED lines=15> */
.L_x_2129:


//--------------------- .text._ZN5flash16flash_fwd_kernelI23Flash_fwd_kernel_traitsILi64ELi128ELi64ELi4ELb0ELb0EN7cutlass10bfloat16_tE19Flash_kernel_traitsILi64ELi128ELi64ELi4ES3_EELb1ELb0ELb0ELb0ELb1ELb1ELb0ELb0EEEvNS_16Flash_fwd_paramsE --------------------------
	.section	.text._ZN5flash16flash_fwd_kernelI23Flash_fwd_kernel_traitsILi64ELi128ELi64ELi4ELb0ELb0EN7cutlass10bfloat16_tE19Flash_kernel_traitsILi64ELi128ELi64ELi4ES3_EELb1ELb0ELb0ELb0ELb1ELb1ELb0ELb0EEEvNS_16Flash_fwd_paramsE,"ax",@progbits
	.sectioninfo	@"SHI_REGISTERS=255"
	.align	128
        .global         _ZN5flash16flash_fwd_kernelI23Flash_fwd_kernel_traitsILi64ELi128ELi64ELi4ELb0ELb0EN7cutlass10bfloat16_tE19Flash_kernel_traitsILi64ELi128ELi64ELi4ES3_EELb1ELb0ELb0ELb0ELb1ELb1ELb0ELb0EEEvNS_16Flash_fwd_paramsE
        .type           _ZN5flash16flash_fwd_kernelI23Flash_fwd_kernel_traitsILi64ELi128ELi64ELi4ELb0ELb0EN7cutlass10bfloat16_tE19Flash_kernel_traitsILi64ELi128ELi64ELi4ES3_EELb1ELb0ELb0ELb0ELb1ELb1ELb0ELb0EEEvNS_16Flash_fwd_paramsE,@function
        .size           _ZN5flash16flash_fwd_kernelI23Flash_fwd_kernel_traitsILi64ELi128ELi64ELi4ELb0ELb0EN7cutlass10bfloat16_tE19Flash_kernel_traitsILi64ELi128ELi64ELi4ES3_EELb1ELb0ELb0ELb0ELb1ELb1ELb0ELb0EEEvNS_16Flash_fwd_paramsE,(.L_x_2130 - _ZN5flash16flash_fwd_kernelI23Flash_fwd_kernel_traitsILi64ELi128ELi64ELi4ELb0ELb0EN7cutlass10bfloat16_tE19Flash_kernel_traitsILi64ELi128ELi64ELi4ES3_EELb1ELb0ELb0ELb0ELb1ELb1ELb0ELb0EEEvNS_16Flash_fwd_paramsE)
        .other          _ZN5flash16flash_fwd_kernelI23Flash_fwd_kernel_traitsILi64ELi128ELi64ELi4ELb0ELb0EN7cutlass10bfloat16_tE19Flash_kernel_traitsILi64ELi128ELi64ELi4ES3_EELb1ELb0ELb0ELb0ELb1ELb1ELb0ELb0EEEvNS_16Flash_fwd_paramsE,@"STO_CUDA_ENTRY STV_DEFAULT"
_ZN5flash16flash_fwd_kernelI23Flash_fwd_kernel_traitsILi64ELi128ELi64ELi4ELb0ELb0EN7cutlass10bfloat16_tE19Flash_kernel_traitsILi64ELi128ELi64ELi4ES3_EELb1ELb0ELb0ELb0ELb1ELb1ELb0ELb0EEEvNS_16Flash_fwd_paramsE:
.text._ZN5flash16flash_fwd_kernelI23Flash_fwd_kernel_traitsILi64ELi128ELi64ELi4ELb0ELb0EN7cutlass10bfloat16_tE19Flash_kernel_traitsILi64ELi128ELi64ELi4ES3_EELb1ELb0ELb0ELb0ELb1ELb1ELb0ELb0EEEvNS_16Flash_fwd_paramsE:
[----:B------:R-:W-:Y:S02]  /*0000*/  MOV R1, c[0x0][0x28] ;  /* 0x00000a0000017a02 */ /* 0x000fe40000000f00 */
[----:B------:R-:W-:Y:S01]  /*0010*/  ULDC.U8 UR4, c[0x0][0x304] ;  /* 0x0000c10000047ab9 */ /* 0x000fe20000000000 */
[----:B------:R-:W-:Y:S01]  /*0020*/  IMAD.MOV.U32 R0, RZ, RZ, c[0x0][0x2f8] ;  /* 0x0000be00ff007624 */ /* 0x000fe200078e00ff */
[----:B------:R-:W-:Y:S01]  /*0030*/  ISETP.NE.AND P2, PT, RZ, UR4, PT ;  /* 0x00000004ff007c0c */ /* 0x000fe2000bf45270 */
[----:B------:R-:W-:Y:S01]  /*0040*/  IMAD.MOV.U32 R7, RZ, RZ, c[0x0][0x2fc] ;  /* 0x0000bf00ff077624 */ /* 0x000fe200078e00ff */
[----:B------:R-:W-:-:S11]  /*0050*/  ULDC.64 UR8, c[0x0][0x118] ;  /* 0x0000460000087ab9 */ /* 0x000fd60000000a00 */
[----:B------:R-:W-:-:S05]  /*0060*/  @P2 IMAD.MOV.U32 R6, RZ, RZ, R0 ;  /* 0x000000ffff062224 */ /* 0x000fca00078e0000 */
[----:B------:R-:W2:Y:S01]  /*0070*/  @P2 LDG.E.64 R8, [R6.64] ;  /* 0x0000000806082981 */ /* 0x000ea2000c1e1b00 */
[----:B------:R-:W-:Y:S02]  /*0080*/  IMAD.MOV.U32 R214, RZ, RZ, c[0x0][0x2f0] ;  /* 0x0000bc00ffd67624 */ /* 0x000fe400078e00ff */
[----:B------:R-:W-:-:S06]  /*0090*/  IMAD.MOV.U32 R215, RZ, RZ, c[0x0][0x2f4] ;  /* 0x0000bd00ffd77624 */ /* 0x000fcc00078e00ff */
[----:B------:R-:W3:Y:S01]  /*00a0*/  @P2 LDG.E.64 R214, [R214.64] ;  /* 0x00000008d6d62981 */ /* 0x000ee2000c1e1b00 */
[----:B------:R-:W-:Y:S01]  /*00b0*/  ISETP.NE.U32.AND P1, PT, RZ, c[0x0][0x250], PT ;  /* 0x00009400ff007a0c */ /* 0x000fe20003f25070 */
[----:B------:R-:W-:Y:S01]  /*00c0*/  IMAD.MOV.U32 R17, RZ, RZ, RZ ;  /* 0x000000ffff117224 */ /* 0x000fe200078e00ff */
[----:B------:R-:W-:Y:S01]  /*00d0*/  ISETP.NE.U32.AND P4, PT, RZ, c[0x0][0x258], PT ;  /* 0x00009600ff007a0c */ /* 0x000fe20003f85070 */
[----:B------:R-:W1:Y:S01]  /*00e0*/  S2R R120, SR_CTAID.X ;  /* 0x0000000000787919 */ /* 0x000e620000002500 */
[----:B------:R-:W-:Y:S02]  /*00f0*/  ISETP.NE.AND.EX P1, PT, RZ, c[0x0][0x254], PT, P1 ;  /* 0x00009500ff007a0c */ /* 0x000fe40003f25310 */
[----:B------:R-:W-:Y:S01]  /*0100*/  ISETP.NE.AND.EX P4, PT, RZ, c[0x0][0x25c], PT, P4 ;  /* 0x00009700ff007a0c */ /* 0x000fe20003f85340 */
[----:B------:R-:W4:Y:S04]  /*0110*/  S2R R14, SR_CTAID.Y ;  /* 0x00000000000e7919 */ /* 0x000f280000002600 */
[----:B------:R-:W1:Y:S04]  /*0120*/  S2R R15, SR_CTAID.Z ;  /* 0x00000000000f7919 */ /* 0x000e680000002700 */
[----:B------:R-:W5:Y:S02]  /*0130*/  S2R R19, SR_TID.X ;  /* 0x0000000000137919 */ /* 0x000f640000002100 */
[----:B------:R-:W-:-:S02]  /*0140*/  @P1 IMAD.MOV.U32 R5, RZ, RZ, 0x4 ;  /* 0x00000004ff051424 */ /* 0x000fc400078e00ff */
[----:B------:R-:W-:Y:S02]  /*0150*/  @P4 IMAD.MOV.U32 R3, RZ, RZ, 0x4 ;  /* 0x00000004ff034424 */ /* 0x000fe400078e00ff */
[----:B----4-:R-:W-:Y:S01]  /*0160*/  @P1 IMAD.WIDE R12, R14, R5, c[0x0][0x250] ;  /* 0x000094000e0c1625 */ /* 0x010fe200078e0205 */
[----:B-1----:R-:W-:-:S03]  /*0170*/  LOP3.LUT R2, R15, R120, R14, 0xfe, !PT ;  /* 0x000000780f027212 */ /* 0x002fc600078efe0e */
[----:B------:R-:W-:Y:S01]  /*0180*/  @P4 IMAD.WIDE R22, R14, R3, c[0x0][0x258] ;  /* 0x000096000e164625 */ /* 0x000fe200078e0203 */
[----:B-----5:R-:W-:-:S13]  /*0190*/  LOP3.LUT P3, RZ, R2, R19, RZ, 0xfc, !PT ;  /* 0x0000001302ff7212 */ /* 0x020fda000786fcff */
[----:B------:R-:W-:Y:S02]  /*01a0*/  @!P3 IMAD.MOV.U32 R10, RZ, RZ, c[0x0][0x308] ;  /* 0x0000c200ff0ab624 */ /* 0x000fe400078e00ff */
[----:B------:R-:W-:Y:S01]  /*01b0*/  @!P3 IMAD.MOV.U32 R11, RZ, RZ, c[0x0][0x30c] ;  /* 0x0000c300ff0bb624 */ /* 0x000fe200078e00ff */
[----:B--2---:R-:W-:-:S05]  /*01c0*/  @P2 IADD3 R0, P0, R8, c[0x0][0x300], RZ ;  /* 0x0000c00008002a10 */ /* 0x004fca0007f1e0ff */
[----:B------:R-:W-:Y:S02]  /*01d0*/  @P2 IMAD.X R7, RZ, RZ, R9, P0 ;  /* 0x000000ffff072224 */ /* 0x000fe400000e0609 */
[----:B------:R-:W-:Y:S02]  /*01e0*/  @!P3 IMAD.MOV.U32 R20, RZ, RZ, R0 ;  /* 0x000000ffff14b224 */ /* 0x000fe400078e0000 */
[----:B------:R-:W-:Y:S01]  /*01f0*/  @!P3 IMAD.MOV.U32 R21, RZ, RZ, R7 ;  /* 0x000000ffff15b224 */ /* 0x000fe200078e0007 */
[----:B---3--:R1:W-:Y:S04]  /*0200*/  @!P3 STG.E.64 [R10.64], R214 ;  /* 0x000000d60a00b986 */ /* 0x0083e8000c101b08 */
[----:B------:R1:W-:Y:S04]  /*0210*/  @!P3 STG.E.64 [R10.64+0x8], R20 ;  /* 0x000008140a00b986 */ /* 0x0003e8000c101b08 */
[----:B------:R-:W2:Y:S04]  /*0220*/  @P1 LDG.E R17, [R12.64] ;  /* 0x000000080c111981 */ /* 0x000ea8000c1e1900 */
[----:B------:R-:W2:Y:S01]  /*0230*/  @P4 LDG.E R6, [R22.64] ;  /* 0x0000000816064981 */ /* 0x000ea2000c1e1900 */
[----:B------:R-:W-:Y:S01]  /*0240*/  SHF.R.S32.HI R2, RZ, 0x1f, R19 ;  /* 0x0000001fff027819 */ /* 0x000fe20000011413 */
[----:B------:R-:W-:Y:S01]  /*0250*/  IMAD.SHL.U32 R3, R120, 0x80, RZ ;  /* 0x0000008078037824 */ /* 0x000fe200078e00ff */
[----:B------:R-:W-:Y:S01]  /*0260*/  @!P4 ISETP.NE.U32.AND P3, PT, RZ, c[0x0][0x268], PT ;  /* 0x00009a00ff00ca0c */ /* 0x000fe20003f65070 */
[----:B------:R-:W-:Y:S01]  /*0270*/  IMAD R4, R14, c[0x0][0x1c0], R15 ;  /* 0x000070000e047a24 */ /* 0x000fe200078e020f */
[----:B------:R-:W-:-:S02]  /*0280*/  LEA.HI R121, R2, R19, RZ, 0x5 ;  /* 0x0000001302797211 */ /* 0x000fc400078f28ff */
[----:B------:R-:W-:Y:S01]  /*0290*/  ISETP.GE.AND P2, PT, R3, c[0x0][0x214], PT ;  /* 0x0000850003007a0c */ /* 0x000fe20003f46270 */
[----:B------:R-:W-:Y:S01]  /*02a0*/  IMAD.SHL.U32 R4, R4, 0x20, RZ ;  /* 0x0000002004047824 */ /* 0x000fe200078e00ff */
[----:B------:R-:W-:Y:S02]  /*02b0*/  LOP3.LUT R8, R121, 0xffffffe0, RZ, 0xc0, !PT ;  /* 0xffffffe079087812 */ /* 0x000fe400078ec0ff */
[----:B------:R-:W-:-:S03]  /*02c0*/  @!P4 ISETP.NE.AND.EX P3, PT, RZ, c[0x0][0x26c], PT, P3 ;  /* 0x00009b00ff00ca0c */ /* 0x000fc60003f65330 */
[----:B------:R-:W-:-:S05]  /*02d0*/  IMAD.IADD R197, R19, 0x1, -R8 ;  /* 0x0000000113c57824 */ /* 0x000fca00078e0a08 */
[--C-:B------:R-:W-:Y:S02]  /*02e0*/  IADD3 R5, P1, P0, R4, R0, R197.reuse ;  /* 0x0000000004057210 */ /* 0x100fe4000783e0c5 */
[----:B------:R-:W-:Y:S02]  /*02f0*/  SHF.R.S32.HI R4, RZ, 0x1f, R4 ;  /* 0x0000001fff047819 */ /* 0x000fe40000011404 */
[----:B------:R-:W-:Y:S02]  /*0300*/  @!P4 SEL R0, RZ, c[0x0][0x21c], !P3 ;  /* 0x00008700ff00ca07 */ /* 0x000fe40005800000 */
[----:B------:R-:W-:-:S04]  /*0310*/  SHF.R.S32.HI R3, RZ, 0x1f, R197 ;  /* 0x0000001fff037819 */ /* 0x000fc800000114c5 */
[----:B------:R-:W-:Y:S01]  /*0320*/  IADD3.X R7, R4, R7, R3, P1, P0 ;  /* 0x0000000704077210 */ /* 0x000fe20000fe0403 */
[--C-:B--2---:R-:W-:Y:S01]  /*0330*/  @P4 IMAD.IADD R123, R6, 0x1, -R17.reuse ;  /* 0x00000001067b4824 */ /* 0x104fe200078e0a11 */
[----:B------:R-:W-:Y:S01]  /*0340*/  @!P4 IADD3 R123, R0, c[0x0][0x218], -R17 ;  /* 0x00008600007bca10 */ /* 0x000fe20007ffe811 */
[----:B------:R-:W-:Y:S06]  /*0350*/  @P2 EXIT ;  /* 0x000000000000294d */ /* 0x000fec0003800000 */
[----:B-1----:R-:W-:Y:S01]  /*0360*/  IABS R9, c[0x0][0x1c8] ;  /* 0x0000720000097a13 */ /* 0x002fe20000000000 */
[----:B------:R-:W-:Y:S01]  /*0370*/  ULDC.64 UR4, c[0x0][0x190] ;  /* 0x0000640000047ab9 */ /* 0x000fe20000000a00 */
[CC--:B------:R-:W-:Y:S01]  /*0380*/  LEA.HI R4, R2.reuse, R19.reuse, RZ, 0x3 ;  /* 0x0000001302047211 */ /* 0x0c0fe200078f18ff */
[----:B------:R-:W-:Y:S01]  /*0390*/  USHF.L.U32 UR7, UR4, 0x5, URZ ;  /* 0x0000000504077899 */ /* 0x000fe2000800063f */
[----:B------:R-:W1:Y:S01]  /*03a0*/  I2F.RP R28, R9 ;  /* 0x00000009001c7306 */ /* 0x000e620000209400 */
[----:B------:R-:W-:Y:S01]  /*03b0*/  LEA.HI R11, R2, R19, RZ, 0x6 ;  /* 0x00000013020b7211 */ /* 0x000fe200078f30ff */
[----:B------:R-:W-:Y:S01]  /*03c0*/  UMOV UR6, 0x5 ;  /* 0x0000000500067882 */ /* 0x000fe20000000000 */
[----:B------:R-:W-:Y:S01]  /*03d0*/  SHF.R.S32.HI R26, RZ, 0x3, R4 ;  /* 0x00000003ff1a7819 */ /* 0x000fe20000011404 */
[----:B------:R-:W-:Y:S01]  /*03e0*/  USHF.L.U64.HI UR12, UR4, UR6, UR5 ;  /* 0x00000006040c7299 */ /* 0x000fe20008010205 */
[----:B------:R-:W-:Y:S01]  /*03f0*/  LOP3.LUT R96, R4, 0xfffffff8, RZ, 0xc0, !PT ;  /* 0xfffffff804607812 */ /* 0x000fe200078ec0ff */
[----:B------:R-:W-:Y:S01]  /*0400*/  IMAD.SHL.U32 R11, R11, 0x8, RZ ;  /* 0x000000080b0b7824 */ /* 0x000fe200078e00ff */
[----:B------:R-:W-:Y:S01]  /*0410*/  SHF.R.S32.HI R27, RZ, 0x1f, R26 ;  /* 0x0000001fff1b7819 */ /* 0x000fe2000001141a */
[C---:B------:R-:W-:Y:S01]  /*0420*/  IMAD.SHL.U32 R13, R26.reuse, 0x40, RZ ;  /* 0x000000401a0d7824 */ /* 0x040fe200078e00ff */
[----:B------:R-:W-:Y:S01]  /*0430*/  IADD3 R20, P0, R26, R17, RZ ;  /* 0x000000111a147210 */ /* 0x000fe20007f1e0ff */
[----:B------:R-:W-:Y:S01]  /*0440*/  IMAD.IADD R96, R19, 0x1, -R96 ;  /* 0x0000000113607824 */ /* 0x000fe200078e0a60 */
[----:B------:R-:W-:Y:S01]  /*0450*/  LOP3.LUT R0, R15, c[0x0][0x1c8], RZ, 0x3c, !PT ;  /* 0x000072000f007a12 */ /* 0x000fe200078e3cff */
[----:B------:R-:W-:Y:S01]  /*0460*/  UMOV UR10, 0x6 ;  /* 0x00000006000a7882 */ /* 0x000fe20000000000 */
[----:B------:R-:W-:Y:S01]  /*0470*/  LOP3.LUT R13, R13, 0x1c0, RZ, 0xc0, !PT ;  /* 0x000001c00d0d7812 */ /* 0x000fe200078ec0ff */
[----:B------:R-:W-:Y:S01]  /*0480*/  IMAD.SHL.U32 R24, R96, 0x8, RZ ;  /* 0x0000000860187824 */ /* 0x000fe200078e00ff */
[----:B------:R-:W-:Y:S01]  /*0490*/  LEA.HI.X.SX32 R17, R17, R27, 0x1, P0 ;  /* 0x0000001b11117211 */ /* 0x000fe200000f0eff */
[----:B-1----:R-:W1:Y:S01]  /*04a0*/  MUFU.RCP R28, R28 ;  /* 0x0000001c001c7308 */ /* 0x002e620000001000 */
[----:B------:R-:W-:Y:S01]  /*04b0*/  SHF.R.U32.HI R196, RZ, 0x3, R13 ;  /* 0x00000003ffc47819 */ /* 0x000fe2000001160d */
[----:B------:R-:W-:Y:S01]  /*04c0*/  IMAD.WIDE R26, R120, 0x80, R26 ;  /* 0x00000080781a7825 */ /* 0x000fe200078e021a */
[--C-:B------:R-:W-:Y:S01]  /*04d0*/  LOP3.LUT R13, R13, 0x38, R24.reuse, 0xf8, !PT ;  /* 0x000000380d0d7812 */ /* 0x100fe200078ef818 */
[----:B------:R-:W-:Y:S01]  /*04e0*/  ULDC.64 UR4, c[0x0][0x198] ;  /* 0x0000660000047ab9 */ /* 0x000fe20000000a00 */
[----:B------:R-:W-:Y:S01]  /*04f0*/  IADD3 R3, R123, 0x3f, RZ ;  /* 0x0000003f7b037810 */ /* 0x000fe20007ffe0ff */
[----:B------:R-:W-:Y:S01]  /*0500*/  USHF.L.U64.HI UR10, UR4, UR10, UR5 ;  /* 0x0000000a040a7299 */ /* 0x000fe20008010205 */
[----:B------:R-:W-:Y:S01]  /*0510*/  LOP3.LUT R196, R13, R196, RZ, 0x3c, !PT ;  /* 0x000000c40dc47212 */ /* 0x000fe200078e3cff */
[----:B------:R-:W-:Y:S01]  /*0520*/  USHF.L.U32 UR11, UR4, 0x6, URZ ;  /* 0x00000006040b7899 */ /* 0x000fe2000800063f */
[----:B------:R-:W-:Y:S01]  /*0530*/  SHF.R.S32.HI R6, RZ, 0x1f, R3 ;  /* 0x0000001fff067819 */ /* 0x000fe20000011403 */
[----:B------:R-:W-:Y:S01]  /*0540*/  USHF.L.U64.HI UR13, UR4, UR6, UR5 ;  /* 0x00000006040d7299 */ /* 0x000fe20008010205 */
[----:B------:R-:W-:Y:S01]  /*0550*/  LOP3.LUT R196, R196, 0x7ffffe00, R11, 0xf8, !PT ;  /* 0x7ffffe00c4c47812 */ /* 0x000fe200078ef80b */
[C---:B------:R-:W-:Y:S01]  /*0560*/  IMAD R11, R17.reuse, c[0x0][0x198], RZ ;  /* 0x00006600110b7a24 */ /* 0x040fe200078e02ff */
[----:B------:R-:W-:Y:S01]  /*0570*/  ISETP.GE.AND P1, PT, R0, RZ, PT ;  /* 0x000000ff0000720c */ /* 0x000fe20003f26270 */
[----:B------:R-:W-:Y:S01]  /*0580*/  IMAD R17, R17, c[0x0][0x1a0], RZ ;  /* 0x0000680011117a24 */ /* 0x000fe200078e02ff */
[----:B------:R-:W-:Y:S01]  /*0590*/  LEA.HI R0, R2, R19, RZ, 0x4 ;  /* 0x0000001302007211 */ /* 0x000fe200078f20ff */
[----:B------:R-:W-:Y:S01]  /*05a0*/  IMAD R11, R20, c[0x0][0x19c], R11 ;  /* 0x00006700140b7a24 */ /* 0x000fe200078e020b */
[----:B-1----:R-:W-:Y:S01]  /*05b0*/  IADD3 R28, R28, 0xffffffe, RZ ;  /* 0x0ffffffe1c1c7810 */ /* 0x002fe20007ffe0ff */
[----:B------:R-:W-:Y:S01]  /*05c0*/  IMAD R10, R20, c[0x0][0x1a4], R17 ;  /* 0x00006900140a7a24 */ /* 0x000fe200078e0211 */
[----:B------:R-:W-:Y:S01]  /*05d0*/  LEA.HI R6, R6, R3, RZ, 0x6 ;  /* 0x0000000306067211 */ /* 0x000fe200078f30ff */
[----:B------:R-:W-:Y:S01]  /*05e0*/  IMAD.SHL.U32 R196, R196, 0x2, RZ ;  /* 0x00000002c4c47824 */ /* 0x000fe200078e00ff */
[----:B------:R-:W1:Y:S01]  /*05f0*/  F2I.FTZ.U32.TRUNC.NTZ R29, R28 ;  /* 0x0000001c001d7305 */ /* 0x000e62000021f000 */
[----:B------:R-:W-:Y:S01]  /*0600*/  SHF.R.S32.HI R25, RZ, 0x1f, R24 ;  /* 0x0000001fff197819 */ /* 0x000fe20000011418 */
[----:B------:R-:W2:Y:S01]  /*0610*/  LDC.U8 R217, c[0x0][0x2d8] ;  /* 0x0000b600ffd97b82 */ /* 0x000ea20000000000 */
[----:B------:R-:W-:-:S02]  /*0620*/  SHF.R.S32.HI R3, RZ, 0x4, R0 ;  /* 0x00000004ff037819 */ /* 0x000fc40000011400 */
[----:B------:R-:W-:Y:S01]  /*0630*/  IABS R8, R15 ;  /* 0x0000000f00087213 */ /* 0x000fe20000000000 */
[--C-:B------:R-:W-:Y:S01]  /*0640*/  IMAD.WIDE.U32 R22, R20, c[0x0][0x198], R24.reuse ;  /* 0x0000660014167a25 */ /* 0x100fe200078e0018 */
[C---:B------:R-:W-:Y:S02]  /*0650*/  LOP3.LUT R2, R0.reuse, 0xfffffff0, RZ, 0xc0, !PT ;  /* 0xfffffff000027812 */ /* 0x040fe400078ec0ff */
[----:B------:R-:W-:Y:S01]  /*0660*/  LEA.HI R0, R0, R3, RZ, 0x1 ;  /* 0x0000000300007211 */ /* 0x000fe200078f08ff */
[----:B------:R-:W-:Y:S01]  /*0670*/  IMAD.WIDE.U32 R20, R20, c[0x0][0x1a0], R24 ;  /* 0x0000680014147a25 */ /* 0x000fe200078e0018 */
[----:B------:R-:W-:Y:S02]  /*0680*/  SHF.R.S32.HI R13, RZ, 0x1f, R14 ;  /* 0x0000001fff0d7819 */ /* 0x000fe4000001140e */
[----:B------:R-:W-:Y:S01]  /*0690*/  LOP3.LUT R0, R0, 0xfffffffe, RZ, 0xc0, !PT ;  /* 0xfffffffe00007812 */ /* 0x000fe200078ec0ff */
[----:B------:R-:W-:Y:S01]  /*06a0*/  IMAD.IADD R21, R21, 0x1, R10 ;  /* 0x0000000115157824 */ /* 0x000fe200078e020a */
[----:B------:R-:W-:Y:S01]  /*06b0*/  SHF.R.S32.HI R6, RZ, 0x6, R6 ;  /* 0x00000006ff067819 */ /* 0x000fe20000011406 */
[----:B-1----:R-:W-:Y:S01]  /*06c0*/  IMAD.MOV R16, RZ, RZ, -R29 ;  /* 0x000000ffff107224 */ /* 0x002fe200078e0a1d */
[----:B------:R-:W-:Y:S01]  /*06d0*/  SHF.R.S32.HI R121, RZ, 0x5, R121 ;  /* 0x00000005ff797819 */ /* 0x000fe20000011479 */
[----:B------:R-:W-:-:S02]  /*06e0*/  IMAD.MOV.U32 R28, RZ, RZ, RZ ;  /* 0x000000ffff1c7224 */ /* 0x000fc400078e00ff */
[----:B------:R-:W-:Y:S02]  /*06f0*/  IMAD R17, R16, R9, RZ ;  /* 0x0000000910117224 */ /* 0x000fe400078e02ff */
[----:B------:R-:W-:Y:S02]  /*0700*/  IMAD.IADD R0, R3, 0x1, -R0 ;  /* 0x0000000103007824 */ /* 0x000fe400078e0a00 */
[----:B------:R-:W-:-:S04]  /*0710*/  IMAD.HI.U32 R17, R29, R17, R28 ;  /* 0x000000111d117227 */ /* 0x000fc800078e001c */
[----:B------:R-:W-:Y:S02]  /*0720*/  IMAD R3, R13, c[0x0][0x178], RZ ;  /* 0x00005e000d037a24 */ /* 0x000fe400078e02ff */
[----:B------:R-:W-:-:S04]  /*0730*/  IMAD.HI.U32 R17, R17, R8, RZ ;  /* 0x0000000811117227 */ /* 0x000fc800078e00ff */
[----:B------:R-:W-:Y:S02]  /*0740*/  IMAD.MOV R10, RZ, RZ, -R17 ;  /* 0x000000ffff0a7224 */ /* 0x000fe400078e0a11 */
[----:B------:R-:W-:Y:S01]  /*0750*/  IMAD.IADD R23, R23, 0x1, R11 ;  /* 0x0000000117177824 */ /* 0x000fe200078e020b */
[----:B------:R-:W-:Y:S01]  /*0760*/  SHF.R.S32.HI R11, RZ, 0x1f, R15 ;  /* 0x0000001fff0b7819 */ /* 0x000fe2000001140f */
[C---:B------:R-:W-:Y:S02]  /*0770*/  IMAD R8, R9.reuse, R10, R8 ;  /* 0x0000000a09087224 */ /* 0x040fe400078e0208 */
[C---:B------:R-:W-:Y:S02]  /*0780*/  IMAD R12, R14.reuse, c[0x0][0x17c], R3 ;  /* 0x00005f000e0c7a24 */ /* 0x040fe400078e0203 */
[----:B------:R-:W-:Y:S01]  /*0790*/  IMAD.WIDE.U32 R24, R14, c[0x0][0x178], R24 ;  /* 0x00005e000e187a25 */ /* 0x000fe200078e0018 */
[----:B------:R-:W-:-:S03]  /*07a0*/  ISETP.GT.U32.AND P2, PT, R9, R8, PT ;  /* 0x000000080900720c */ /* 0x000fc60003f44070 */
[----:B------:R-:W-:Y:S02]  /*07b0*/  IMAD.IADD R25, R25, 0x1, R12 ;  /* 0x0000000119197824 */ /* 0x000fe400078e020c */
[----:B------:R-:W-:Y:S02]  /*07c0*/  IMAD R12, R11, c[0x0][0x1a8], RZ ;  /* 0x00006a000b0c7a24 */ /* 0x000fe400078e02ff */
[----:B------:R-:W-:-:S04]  /*07d0*/  IMAD.WIDE.U32 R24, R15, c[0x0][0x1a8], R24 ;  /* 0x00006a000f187a25 */ /* 0x000fc800078e0018 */
[----:B------:R-:W-:Y:S02]  /*07e0*/  IMAD R12, R15, c[0x0][0x1ac], R12 ;  /* 0x00006b000f0c7a24 */ /* 0x000fe400078e020c */
[----:B------:R-:W-:Y:S01]  /*07f0*/  IMAD R10, R27, c[0x0][0x190], RZ ;  /* 0x000064001b0a7a24 */ /* 0x000fe200078e02ff */
[----:B------:R-:W-:Y:S01]  /*0800*/  @!P2 IADD3 R17, R17, 0x1, RZ ;  /* 0x000000011111a810 */ /* 0x000fe20007ffe0ff */
[----:B------:R-:W-:Y:S02]  /*0810*/  IMAD.IADD R25, R25, 0x1, R12 ;  /* 0x0000000119197824 */ /* 0x000fe400078e020c */
[----:B------:R-:W-:Y:S01]  /*0820*/  @!P2 IMAD.IADD R8, R8, 0x1, -R9 ;  /* 0x000000010808a824 */ /* 0x000fe200078e0a09 */
[----:B------:R-:W-:Y:S01]  /*0830*/  ISETP.NE.AND P2, PT, RZ, c[0x0][0x1c8], PT ;  /* 0x00007200ff007a0c */ /* 0x000fe20003f45270 */
[C---:B------:R-:W-:Y:S02]  /*0840*/  IMAD R11, R13.reuse, c[0x0][0x180], RZ ;  /* 0x000060000d0b7a24 */ /* 0x040fe400078e02ff */
[----:B------:R-:W-:Y:S01]  /*0850*/  IMAD R13, R13, c[0x0][0x188], RZ ;  /* 0x000062000d0d7a24 */ /* 0x000fe200078e02ff */
[----:B------:R-:W-:Y:S01]  /*0860*/  ISETP.GE.U32.AND P3, PT, R8, R9, PT ;  /* 0x000000090800720c */ /* 0x000fe20003f66070 */
[----:B------:R-:W-:-:S02]  /*0870*/  IMAD R10, R26, c[0x0][0x194], R10 ;  /* 0x000065001a0a7a24 */ /* 0x000fc400078e020a */
[----:B------:R-:W-:-:S04]  /*0880*/  IMAD.WIDE.U32 R24, R26, c[0x0][0x190], R24 ;  /* 0x000064001a187a25 */ /* 0x000fc800078e0018 */
[----:B------:R-:W-:Y:S01]  /*0890*/  IMAD R13, R14, c[0x0][0x18c], R13 ;  /* 0x000063000e0d7a24 */ /* 0x000fe200078e020d */
[----:B------:R-:W-:Y:S01]  /*08a0*/  LEA R12, P0, R24, c[0x0][0x160], 0x1 ;  /* 0x00005800180c7a11 */ /* 0x000fe200078008ff */
[----:B------:R-:W-:-:S04]  /*08b0*/  IMAD.WIDE.U32 R198, R14, c[0x0][0x188], R20 ;  /* 0x000062000ec67a25 */ /* 0x000fc800078e0014 */
[----:B------:R-:W-:Y:S01]  /*08c0*/  IMAD.IADD R10, R25, 0x1, R10 ;  /* 0x00000001190a7824 */ /* 0x000fe200078e020a */
[----:B------:R-:W-:Y:S01]  /*08d0*/  @P3 IADD3 R17, R17, 0x1, RZ ;  /* 0x0000000111113810 */ /* 0x000fe20007ffe0ff */
[----:B------:R-:W-:Y:S02]  /*08e0*/  IMAD.IADD R199, R199, 0x1, R13 ;  /* 0x00000001c7c77824 */ /* 0x000fe400078e020d */
[----:B------:R-:W-:Y:S01]  /*08f0*/  IMAD R11, R14, c[0x0][0x184], R11 ;  /* 0x000061000e0b7a24 */ /* 0x000fe200078e020b */
[----:B------:R-:W-:Y:S01]  /*0900*/  LEA.HI.X R13, R24, c[0x0][0x164], R10, 0x1, P0 ;  /* 0x00005900180d7a11 */ /* 0x000fe200000f0c0a */
[----:B------:R-:W-:Y:S01]  /*0910*/  IMAD.WIDE.U32 R200, R14, c[0x0][0x180], R22 ;  /* 0x000060000ec87a25 */ /* 0x000fe200078e0016 */
[----:B------:R-:W-:-:S03]  /*0920*/  IADD3 R10, P0, R12, UR7, RZ ;  /* 0x000000070c0a7c10 */ /* 0x000fc6000ff1e0ff */
[----:B------:R-:W-:Y:S01]  /*0930*/  IMAD.IADD R201, R201, 0x1, R11 ;  /* 0x00000001c9c97824 */ /* 0x000fe200078e020b */
[----:B------:R-:W-:Y:S01]  /*0940*/  IADD3.X R11, R13, UR12, RZ, P0, !PT ;  /* 0x0000000c0d0b7c10 */ /* 0x000fe200087fe4ff */
[----:B------:R-:W-:Y:S01]  /*0950*/  @!P1 IMAD.MOV R17, RZ, RZ, -R17 ;  /* 0x000000ffff119224 */ /* 0x000fe200078e0a11 */
[----:B------:R-:W-:Y:S01]  /*0960*/  IADD3 R8, P0, R10, UR7, RZ ;  /* 0x000000070a087c10 */ /* 0x000fe2000ff1e0ff */
[----:B------:R-:W-:Y:S01]  /*0970*/  IMAD.IADD R19, R19, 0x1, -R2 ;  /* 0x0000000113137824 */ /* 0x000fe200078e0a02 */
[----:B------:R-:W-:Y:S01]  /*0980*/  @!P2 LOP3.LUT R17, RZ, c[0x0][0x1c8], RZ, 0x33, !PT ;  /* 0x00007200ff11aa12 */ /* 0x000fe200078e33ff */
[----:B------:R1:W-:Y:S01]  /*0990*/  LDGSTS.E.BYPASS.LTC128B.128 [R196], [R12.64] ;  /* 0x000000000cc47fae */ /* 0x0003e2000b901d48 */
[----:B------:R-:W-:Y:S02]  /*09a0*/  IADD3.X R9, R11, UR12, RZ, P0, !PT ;  /* 0x0000000c0b097c10 */ /* 0x000fe400087fe4ff */
[----:B------:R-:W-:Y:S01]  /*09b0*/  IADD3 R14, P0, R8, UR7, RZ ;  /* 0x00000007080e7c10 */ /* 0x000fe2000ff1e0ff */
[----:B------:R3:W-:Y:S01]  /*09c0*/  LDGSTS.E.BYPASS.LTC128B.128 [R196+0x800], [R10.64] ;  /* 0x008000000ac47fae */ /* 0x0007e2000b901d48 */
[----:B------:R-:W-:Y:S01]  /*09d0*/  SHF.R.S32.HI R2, RZ, 0x1f, R19 ;  /* 0x0000001fff027819 */ /* 0x000fe20000011413 */
[----:B------:R-:W-:Y:S01]  /*09e0*/  IMAD.WIDE.U32 R200, R17, c[0x0][0x1b0], R200 ;  /* 0x00006c0011c87a25 */ /* 0x000fe200078e00c8 */
[----:B------:R-:W-:Y:S01]  /*09f0*/  IADD3.X R15, R9, UR12, RZ, P0, !PT ;  /* 0x0000000c090f7c10 */ /* 0x000fe200087fe4ff */
[----:B------:R4:W-:Y:S01]  /*0a00*/  LDGSTS.E.BYPASS.LTC128B.128 [R196+0x1000], [R8.64] ;  /* 0x0100000008c47fae */ /* 0x0009e2000b901d48 */
[----:B------:R-:W-:Y:S01]  /*0a10*/  IADD3 R20, P0, R14, UR7, RZ ;  /* 0x000000070e147c10 */ /* 0x000fe2000ff1e0ff */
[----:B------:R-:W-:Y:S01]  /*0a20*/  IMAD.MOV.U32 R212, RZ, RZ, R200 ;  /* 0x000000ffffd47224 */ /* 0x000fe200078e00c8 */
[----:B------:R-:W-:Y:S01]  /*0a30*/  LEA.HI R3, R2, R19, RZ, 0x3 ;  /* 0x0000001302037211 */ /* 0x000fe200078f18ff */
[----:B------:R5:W-:Y:S01]  /*0a40*/  LDGSTS.E.BYPASS.LTC128B.128 [R196+0x1800], [R14.64] ;  /* 0x018000000ec47fae */ /* 0x000be2000b901d48 */
[----:B------:R-:W-:Y:S01]  /*0a50*/  IADD3.X R21, R15, UR12, RZ, P0, !PT ;  /* 0x0000000c0f157c10 */ /* 0x000fe200087fe4ff */
[----:B------:R-:W-:Y:S01]  /*0a60*/  IMAD.WIDE.U32 R198, R17, c[0x0][0x1b8], R198 ;  /* 0x00006e0011c67a25 */ /* 0x000fe200078e00c6 */
[----:B------:R-:W-:-:S02]  /*0a70*/  LOP3.LUT R2, R3, 0xfffffff8, RZ, 0xc0, !PT ;  /* 0xfffffff803027812 */ /* 0x000fc400078ec0ff */
[----:B------:R-:W-:Y:S01]  /*0a80*/  IADD3 R18, P0, R20, UR7, RZ ;  /* 0x0000000714127c10 */ /* 0x000fe2000ff1e0ff */
[----:B------:R2:W-:Y:S01]  /*0a90*/  LDGSTS.E.BYPASS.LTC128B.128 [R196+0x2000], [R20.64] ;  /* 0x0200000014c47fae */ /* 0x0005e2000b901d48 */
[----:B------:R-:W-:Y:S02]  /*0aa0*/  IMAD.SHL.U32 R122, R3, 0x40, RZ ;  /* 0x00000040037a7824 */ /* 0x000fe400078e00ff */
[----:B------:R-:W-:Y:S01]  /*0ab0*/  IMAD.IADD R2, R19, 0x1, -R2 ;  /* 0x0000000113027824 */ /* 0x000fe200078e0a02 */
[----:B------:R-:W-:Y:S02]  /*0ac0*/  IADD3.X R19, R21, UR12, RZ, P0, !PT ;  /* 0x0000000c15137c10 */ /* 0x000fe400087fe4ff */
[----:B------:R-:W-:Y:S02]  /*0ad0*/  LOP3.LUT R122, R122, 0xfffffe00, RZ, 0xc0, !PT ;  /* 0xfffffe007a7a7812 */ /* 0x000fe400078ec0ff */
[----:B-1----:R-:W-:Y:S01]  /*0ae0*/  IADD3 R12, P0, R18, UR7, RZ ;  /* 0x00000007120c7c10 */ /* 0x002fe2000ff1e0ff */
[----:B------:R1:W-:Y:S02]  /*0af0*/  LDGSTS.E.BYPASS.LTC128B.128 [R196+0x2800], [R18.64] ;  /* 0x0280000012c47fae */ /* 0x0003e4000b901d48 */
[----:B------:R-:W-:Y:S01]  /*0b00*/  IMAD R194, R121, 0x400, R122 ;  /* 0x0000040079c27824 */ /* 0x000fe200078e027a */
[----:B---3--:R-:W-:-:S02]  /*0b10*/  SHF.R.S32.HI R10, RZ, 0x1f, R17 ;  /* 0x0000001fff0a7819 */ /* 0x008fc40000011411 */
[----:B------:R-:W-:Y:S02]  /*0b20*/  IADD3 R11, R6, -0x1, RZ ;  /* 0xffffffff060b7810 */ /* 0x000fe40007ffe0ff */
[----:B------:R-:W-:Y:S02]  /*0b30*/  IADD3.X R13, R19, UR12, RZ, P0, !PT ;  /* 0x0000000c130d7c10 */ /* 0x000fe400087fe4ff */
[----:B----4-:R-:W-:Y:S01]  /*0b40*/  SHF.R.S32.HI R8, RZ, 0x1f, R11 ;  /* 0x0000001fff087819 */ /* 0x010fe2000001140b */
[----:B------:R-:W-:Y:S02]  /*0b50*/  IMAD R9, R11, UR10, RZ ;  /* 0x0000000a0b097c24 */ /* 0x000fe4000f8e02ff */
[----:B-----5:R-:W-:Y:S01]  /*0b60*/  IMAD R14, R10, c[0x0][0x1b0], RZ ;  /* 0x00006c000a0e7a24 */ /* 0x020fe200078e02ff */
[----:B------:R3:W-:Y:S01]  /*0b70*/  LDGSTS.E.BYPASS.LTC128B.128 [R196+0x3000], [R12.64] ;  /* 0x030000000cc47fae */ /* 0x0007e2000b901d48 */
[----:B------:R-:W-:Y:S02]  /*0b80*/  IMAD R9, R8, UR11, R9 ;  /* 0x0000000b08097c24 */ /* 0x000fe4000f8e0209 */
[----:B------:R-:W-:Y:S01]  /*0b90*/  IMAD R213, R17, c[0x0][0x1b4], R14 ;  /* 0x00006d0011d57a24 */ /* 0x000fe200078e020e */
[----:B--2---:R-:W-:Y:S01]  /*0ba0*/  IADD3 R20, P1, R12, UR7, RZ ;  /* 0x000000070c147c10 */ /* 0x004fe2000ff3e0ff */
[----:B------:R-:W-:Y:S01]  /*0bb0*/  IMAD R8, R8, c[0x0][0x1a0], RZ ;  /* 0x0000680008087a24 */ /* 0x000fe200078e02ff */
[----:B------:R-:W-:Y:S01]  /*0bc0*/  USHF.L.U32 UR7, UR4, 0x5, URZ ;  /* 0x0000000504077899 */ /* 0x000fe2000800063f */
[----:B------:R-:W-:Y:S01]  /*0bd0*/  IMAD.IADD R213, R201, 0x1, R213 ;  /* 0x00000001c9d57824 */ /* 0x000fe200078e02d5 */
[----:B------:R-:W-:Y:S01]  /*0be0*/  IADD3.X R21, R13, UR12, RZ, P1, !PT ;  /* 0x0000000c0d157c10 */ /* 0x000fe20008ffe4ff */
[----:B------:R-:W-:Y:S01]  /*0bf0*/  IMAD R10, R10, c[0x0][0x1b8], RZ ;  /* 0x00006e000a0a7a24 */ /* 0x000fe200078e02ff */
[----:B------:R-:W-:Y:S01]  /*0c00*/  ULDC.64 UR4, c[0x0][0x1a0] ;  /* 0x0000680000047ab9 */ /* 0x000fe20000000a00 */
[----:B------:R-:W-:Y:S01]  /*0c10*/  IMAD.WIDE.U32 R14, R11, UR11, R212 ;  /* 0x0000000b0b0e7c25 */ /* 0x000fe2000f8e00d4 */
[----:B------:R-:W-:Y:S01]  /*0c20*/  USHF.L.U64.HI UR5, UR4, UR6, UR5 ;  /* 0x0000000604057299 */ /* 0x000fe20008010205 */
[----:B------:R2:W-:Y:S01]  /*0c30*/  LDGSTS.E.BYPASS.LTC128B.128 [R196+0x3800], [R20.64] ;  /* 0x0380000014c47fae */ /* 0x0005e2000b901d48 */
[----:B------:R-:W-:Y:S01]  /*0c40*/  USHF.L.U32 UR4, UR4, 0x5, URZ ;  /* 0x0000000504047899 */ /* 0x000fe2000800063f */
[----:B------:R-:W-:Y:S01]  /*0c50*/  IMAD.IADD R9, R15, 0x1, R9 ;  /* 0x000000010f097824 */ /* 0x000fe200078e0209 */
[----:B------:R-:W-:Y:S01]  /*0c60*/  LEA R16, P0, R14, c[0x0][0x168], 0x1 ;  /* 0x00005a000e107a11 */ /* 0x000fe200078008ff */
[----:B------:R-:W-:-:S02]  /*0c70*/  IMAD R195, R17, c[0x0][0x1bc], R10 ;  /* 0x00006f0011c37a24 */ /* 0x000fc400078e020a */
[C---:B------:R-:W-:Y:S01]  /*0c80*/  IMAD R8, R11.reuse, c[0x0][0x1a4], R8 ;  /* 0x000069000b087a24 */ /* 0x040fe200078e0208 */
[----:B------:R-:W-:Y:S01]  /*0c90*/  LEA.HI.X R17, R14, c[0x0][0x16c], R9, 0x1, P0 ;  /* 0x00005b000e117a11 */ /* 0x000fe200000f0c09 */
[----:B-1----:R-:W-:-:S04]  /*0ca0*/  IMAD.WIDE.U32 R18, R11, c[0x0][0x1a0], RZ ;  /* 0x000068000b127a25 */ /* 0x002fc800078e00ff */
[----:B------:R-:W-:Y:S01]  /*0cb0*/  IMAD.IADD R10, R19, 0x1, R8 ;  /* 0x00000001130a7824 */ /* 0x000fe200078e0208 */
[----:B------:R-:W-:Y:S01]  /*0cc0*/  LEA R8, P0, R18, R198, 0x6 ;  /* 0x000000c612087211 */ /* 0x000fe200078030ff */
[----:B------:R-:W-:Y:S01]  /*0cd0*/  IMAD.IADD R195, R199, 0x1, R195 ;  /* 0x00000001c7c37824 */ /* 0x000fe200078e02c3 */
[----:B---3--:R-:W-:Y:S01]  /*0ce0*/  IADD3 R12, P1, R16, UR7, RZ ;  /* 0x00000007100c7c10 */ /* 0x008fe2000ff3e0ff */
[----:B------:R1:W-:Y:S01]  /*0cf0*/  LDGSTS.E.BYPASS.LTC128B.128 [R196+0x4000], [R16.64] ;  /* 0x0400000010c47fae */ /* 0x0003e2000b901d48 */
[----:B------:R-:W-:Y:S02]  /*0d00*/  IMAD.SHL.U32 R9, R96, 0x40, RZ ;  /* 0x0000004060097824 */ /* 0x000fe400078e00ff */
[----:B------:R-:W-:Y:S02]  /*0d10*/  LEA.HI.X R11, R18, R195, R10, 0x6, P0 ;  /* 0x000000c3120b7211 */ /* 0x000fe400000f340a */
[----:B------:R-:W-:Y:S02]  /*0d20*/  IADD3.X R13, R17, UR13, RZ, P1, !PT ;  /* 0x0000000d110d7c10 */ /* 0x000fe40008ffe4ff */
[----:B------:R-:W-:-:S02]  /*0d30*/  IADD3 R18, P0, R12, UR7, RZ ;  /* 0x000000070c127c10 */ /* 0x000fc4000ff1e0ff */
[----:B------:R-:W-:Y:S01]  /*0d40*/  LOP3.LUT R9, R9, 0x1c0, RZ, 0xc0, !PT ;  /* 0x000001c009097812 */ /* 0x000fe200078ec0ff */
[----:B------:R3:W-:Y:S01]  /*0d50*/  LDGSTS.E.BYPASS.LTC128B.128 [R196+0x4800], [R12.64] ;  /* 0x048000000cc47fae */ /* 0x0007e2000b901d48 */
[----:B------:R-:W-:Y:S02]  /*0d60*/  IADD3.X R19, R13, UR13, RZ, P0, !PT ;  /* 0x0000000d0d137c10 */ /* 0x000fe400087fe4ff */
[----:B------:R-:W-:Y:S02]  /*0d70*/  IADD3 R14, P0, R18, UR7, RZ ;  /* 0x00000007120e7c10 */ /* 0x000fe4000ff1e0ff */
[----:B------:R-:W-:Y:S01]  /*0d80*/  LOP3.LUT R4, R9, 0x8, R4, 0xf8, !PT ;  /* 0x0000000809047812 */ /* 0x000fe200078ef804 */
[----:B------:R1:W-:Y:S01]  /*0d90*/  LDGSTS.E.BYPASS.LTC128B.128 [R196+0x5000], [R18.64] ;  /* 0x0500000012c47fae */ /* 0x0003e2000b901d48 */
[----:B------:R-:W-:Y:S02]  /*0da0*/  IADD3.X R15, R19, UR13, RZ, P0, !PT ;  /* 0x0000000d130f7c10 */ /* 0x000fe400087fe4ff */
[----:B------:R-:W-:-:S02]  /*0db0*/  SHF.R.U32.HI R9, RZ, 0x3, R9 ;  /* 0x00000003ff097819 */ /* 0x000fc40000011609 */
[----:B------:R-:W-:Y:S01]  /*0dc0*/  LEA R10, P0, R8, c[0x0][0x170], 0x1 ;  /* 0x00005c00080a7a11 */ /* 0x000fe200078008ff */
[----:B------:R4:W-:Y:S01]  /*0dd0*/  LDGSTS.E.BYPASS.LTC128B.128 [R196+0x5800], [R14.64] ;  /* 0x058000000ec47fae */ /* 0x0009e2000b901d48 */
[----:B------:R-:W-:Y:S01]  /*0de0*/  LOP3.LUT R9, R4, R9, RZ, 0x3c, !PT ;  /* 0x0000000904097212 */ /* 0x000fe200078e3cff */
[----:B------:R-:W-:Y:S01]  /*0df0*/  IMAD.SHL.U32 R4, R2, 0x40, RZ ;  /* 0x0000004002047824 */ /* 0x000fe200078e00ff */
[----:B------:R-:W-:Y:S01]  /*0e00*/  LEA.HI.X R11, R8, c[0x0][0x174], R11, 0x1, P0 ;  /* 0x00005d00080b7a11 */ /* 0x000fe200000f0c0b */
[----:B------:R-:W0:Y:S03]  /*0e10*/  LDGDEPBAR ;  /* 0x00000000000079af */ /* 0x000e260000000000 */
[----:B------:R-:W-:-:S04]  /*0e20*/  LOP3.LUT R8, R4, 0x1c0, RZ, 0xc0, !PT ;  /* 0x000001c004087812 */ /* 0x000fc800078ec0ff */
[----:B------:R-:W-:Y:S01]  /*0e30*/  SHF.R.U32.HI R3, RZ, 0x3, R8 ;  /* 0x00000003ff037819 */ /* 0x000fe20000011608 */
[C---:B---3--:R-:W-:Y:S02]  /*0e40*/  IMAD.SHL.U32 R13, R0.reuse, 0x8, RZ ;  /* 0x00000008000d7824 */ /* 0x048fe400078e00ff */
[----:B------:R-:W-:Y:S02]  /*0e50*/  IMAD R0, R0, 0x200, R9 ;  /* 0x0000020000007824 */ /* 0x000fe400078e0209 */
[----:B------:R-:W-:Y:S01]  /*0e60*/  IMAD.MOV.U32 R12, RZ, RZ, 0x20 ;  /* 0x00000020ff0c7424 */ /* 0x000fe200078e00ff */
[----:B------:R-:W-:Y:S01]  /*0e70*/  LOP3.LUT R4, R8, 0x8, R13, 0xf8, !PT ;  /* 0x0000000808047812 */ /* 0x000fe200078ef80d */
[C---:B------:R-:W-:Y:S01]  /*0e80*/  IMAD.SHL.U32 R13, R0.reuse, 0x2, RZ ;  /* 0x00000002000d7824 */ /* 0x040fe200078e00ff */
[----:B------:R-:W-:Y:S02]  /*0e90*/  LEA R193, R0, 0x4000, 0x1 ;  /* 0x0000400000c17811 */ /* 0x000fe400078e08ff */
[----:B------:R-:W-:-:S02]  /*0ea0*/  LOP3.LUT R3, R4, R3, RZ, 0x3c, !PT ;  /* 0x0000000304037212 */ /* 0x000fc400078e3cff */
[----:B------:R-:W-:Y:S01]  /*0eb0*/  IADD3 R189, R193, 0x40, RZ ;  /* 0x00000040c1bd7810 */ /* 0x000fe20007ffe0ff */
[----:B------:R-:W-:-:S04]  /*0ec0*/  DEPBAR.LE SB0, 0x0 ;  /* 0x000080000000791a */ /* 0x000fc80000000000 */
[----:B------:R-:W-:Y:S01]  /*0ed0*/  BAR.SYNC.DEFER_BLOCKING 0x0 ;  /* 0x0000000000007b1d */ /* 0x000fe20000010000 */
[----:B----4-:R-:W-:Y:S01]  /*0ee0*/  IADD3 R14, P0, R10, UR4, RZ ;  /* 0x000000040a0e7c10 */ /* 0x010fe2000ff1e0ff */
[----:B------:R-:W-:Y:S01]  /*0ef0*/  IMAD.IADD R194, R194, 0x1, R3 ;  /* 0x00000001c2c27824 */ /* 0x000fe200078e0203 */
[----:B------:R-:W-:Y:S02]  /*0f00*/  LOP3.LUT R3, R3, R122, RZ, 0xfc, !PT ;  /* 0x0000007a03037212 */ /* 0x000fe400078efcff */
[----:B--2---:R-:W-:Y:S01]  /*0f10*/  IADD3 R20, P1, R14, UR4, RZ ;  /* 0x000000040e147c10 */ /* 0x004fe2000ff3e0ff */
[----:B------:R-:W-:Y:S01]  /*0f20*/  IMAD.SHL.U32 R194, R194, 0x2, RZ ;  /* 0x00000002c2c27824 */ /* 0x000fe200078e00ff */
[----:B------:R-:W-:Y:S02]  /*0f30*/  IADD3.X R15, R11, UR5, RZ, P0, !PT ;  /* 0x000000050b0f7c10 */ /* 0x000fe400087fe4ff */
[----:B------:R-:W-:Y:S02]  /*0f40*/  IADD3 R22, P0, R20, UR4, RZ ;  /* 0x0000000414167c10 */ /* 0x000fe4000ff1e0ff */
[----:B------:R-:W-:-:S02]  /*0f50*/  IADD3.X R21, R15, UR5, RZ, P1, !PT ;  /* 0x000000050f157c10 */ /* 0x000fc40008ffe4ff */
[----:B------:R-:W-:Y:S02]  /*0f60*/  LOP3.LUT P1, RZ, R2, 0x2, RZ, 0xc0, !PT ;  /* 0x0000000202ff7812 */ /* 0x000fe4000782c0ff */
[----:B------:R-:W-:Y:S02]  /*0f70*/  IADD3.X R23, R21, UR5, RZ, P0, !PT ;  /* 0x0000000515177c10 */ /* 0x000fe400087fe4ff */
[----:B------:R-:W-:Y:S02]  /*0f80*/  LOP3.LUT P0, RZ, R96, 0x2, RZ, 0xc0, !PT ;  /* 0x0000000260ff7812 */ /* 0x000fe4000780c0ff */
[C---:B------:R-:W-:Y:S02]  /*0f90*/  SEL R0, R12.reuse, 0xffffffe0, !P1 ;  /* 0xffffffe00c007807 */ /* 0x040fe40004800000 */
[----:B------:R-:W-:Y:S02]  /*0fa0*/  SEL R4, R12, 0xffffffe0, !P0 ;  /* 0xffffffe00c047807 */ /* 0x000fe40004000000 */
[----:B------:R-:W-:Y:S01]  /*0fb0*/  LOP3.LUT P0, RZ, R96, 0x4, RZ, 0xc0, !PT ;  /* 0x0000000460ff7812 */ /* 0x000fe2000780c0ff */
[----:B------:R-:W-:Y:S01]  /*0fc0*/  @!PT LDS RZ, [RZ] ;  /* 0x00000000fffff984 */ /* 0x000fe20000000800 */
[----:B------:R-:W-:Y:S01]  /*0fd0*/  @!PT LDS RZ, [RZ] ;  /* 0x00000000fffff984 */ /* 0x000fe20000000800 */
[----:B------:R-:W-:Y:S01]  /*0fe0*/  @!PT LDS RZ, [RZ] ;  /* 0x00000000fffff984 */ /* 0x000fe20000000800 */
[----:B------:R2:W-:Y:S01]  /*0ff0*/  LDGSTS.E.BYPASS.LTC128B.128 [R196+0x6000], [R10.64] ;  /* 0x060000000ac47fae */ /* 0x0005e2000b901d48 */
[----:B------:R-:W-:Y:S01]  /*1000*/  IMAD.IADD R192, R194, 0x1, R0 ;  /* 0x00000001c2c07824 */ /* 0x000fe200078e0200 */
[----:B------:R-:W-:Y:S01]  /*1010*/  LOP3.LUT P1, RZ, R2, 0x4, RZ, 0xc0, !PT ;  /* 0x0000000402ff7812 */ /* 0x000fe2000782c0ff */
[----:B------:R-:W-:Y:S01]  /*1020*/  IMAD.IADD R191, R193, 0x1, R4 ;  /* 0x00000001c1bf7824 */ /* 0x000fe200078e0204 */
[----:B------:R3:W-:Y:S01]  /*1030*/  LDGSTS.E.BYPASS.LTC128B.128 [R196+0x6800], [R14.64] ;  /* 0x068000000ec47fae */ /* 0x0007e2000b901d48 */
[----:B------:R-:W-:-:S03]  /*1040*/  IMAD.MOV.U32 R2, RZ, RZ, 0x40 ;  /* 0x00000040ff027424 */ /* 0x000fc600078e00ff */
[----:B------:R4:W-:Y:S02]  /*1050*/  LDGSTS.E.BYPASS.LTC128B.128 [R196+0x7000], [R20.64] ;  /* 0x0700000014c47fae */ /* 0x0009e4000b901d48 */
[----:B------:R-:W-:Y:S02]  /*1060*/  SEL R2, R2, 0xffffffc0, !P1 ;  /* 0xffffffc002027807 */ /* 0x000fe40004800000 */
[----:B------:R4:W-:Y:S01]  /*1070*/  LDGSTS.E.BYPASS.LTC128B.128 [R196+0x7800], [R22.64] ;  /* 0x0780000016c47fae */ /* 0x0009e2000b901d48 */
[----:B------:R-:W-:Y:S02]  /*1080*/  @P0 IADD3 R189, R193, -0x40, RZ ;  /* 0xffffffc0c1bd0810 */ /* 0x000fe40007ffe0ff */
[----:B------:R-:W-:Y:S01]  /*1090*/  IMAD.IADD R190, R194, 0x1, R2 ;  /* 0x00000001c2be7824 */ /* 0x000fe200078e0202 */
[----:B------:R-:W-:Y:S01]  /*10a0*/  LDSM.16.M88.4 R28, [R194] ;  /* 0x00000000c21c783b */ /* 0x000fe20000000200 */
[----:B------:R-:W-:Y:S01]  /*10b0*/  ISETP.GE.AND P0, PT, R123, 0x41, PT ;  /* 0x000000417b00780c */ /* 0x000fe20003f06270 */
[----:B------:R-:W-:Y:S01]  /*10c0*/  IMAD.IADD R180, R4, 0x1, R189 ;  /* 0x0000000104b47824 */ /* 0x000fe200078e02bd */
[C---:B------:R-:W-:Y:S01]  /*10d0*/  IADD3 R183, R189.reuse, 0x800, RZ ;  /* 0x00000800bdb77810 */ /* 0x040fe20007ffe0ff */
[----:B------:R-:W5:Y:S01]  /*10e0*/  LDSM.16.M88.4 R56, [R13+0x4000] ;  /* 0x004000000d38783b */ /* 0x000f620000000200 */
[----:B------:R-:W-:Y:S01]  /*10f0*/  IMAD.IADD R188, R0, 0x1, R190 ;  /* 0x0000000100bc7824 */ /* 0x000fe200078e02be */
[----:B------:R-:W-:-:S02]  /*1100*/  IADD3 R182, R189, 0x1000, RZ ;  /* 0x00001000bdb67810 */ /* 0x000fc40007ffe0ff */
[----:B-1----:R-:W1:Y:S01]  /*1110*/  LDSM.16.M88.4 R16, [R194+0x2000] ;  /* 0x00200000c210783b */ /* 0x002e620000000200 */
[----:B------:R-:W-:-:S03]  /*1120*/  IADD3 R181, R189, 0x1800, RZ ;  /* 0x00001800bdb57810 */ /* 0x000fc60007ffe0ff */
[----:B------:R-:W1:Y:S04]  /*1130*/  LDSM.16.M88.4 R52, [R13+0x4800] ;  /* 0x004800000d34783b */ /* 0x000e680000000200 */
[----:B--2---:R-:W2:Y:S04]  /*1140*/  LDSM.16.M88.4 R8, [R13+0x5000] ;  /* 0x005000000d08783b */ /* 0x004ea80000000200 */
[----:B------:R3:W2:Y:S04]  /*1150*/  LDSM.16.M88.4 R72, [R13+0x5800] ;  /* 0x005800000d48783b */ /* 0x0006a80000000200 */
[----:B------:R-:W-:Y:S04]  /*1160*/  LDSM.16.M88.4 R88, [R191] ;  /* 0x00000000bf58783b */ /* 0x000fe80000000200 */
[----:B------:R-:W2:Y:S04]  /*1170*/  LDSM.16.M88.4 R92, [R192+0x2000] ;  /* 0x00200000c05c783b */ /* 0x000ea80000000200 */
[----:B------:R-:W3:Y:S04]  /*1180*/  LDSM.16.M88.4 R84, [R191+0x800] ;  /* 0x00080000bf54783b */ /* 0x000ee80000000200 */
[----:B------:R-:W3:Y:S04]  /*1190*/  LDSM.16.M88.4 R80, [R191+0x1000] ;  /* 0x00100000bf50783b */ /* 0x000ee80000000200 */
[----:B------:R-:W3:Y:S01]  /*11a0*/  LDSM.16.M88.4 R76, [R191+0x1800] ;  /* 0x00180000bf4c783b */ /* 0x000ee20000000200 */
[-C--:B-----5:R-:W-:Y:S03]  /*11b0*/  HMMA.16816.F32.BF16 R40, R28, R56.reuse, RZ ;  /* 0x000000381c28723c */ /* 0x0a0fe600000418ff */
[----:B------:R-:W-:Y:S04]  /*11c0*/  LDSM.16.M88.4 R116, [R190+0x2000] ;  /* 0x00200000be74783b */ /* 0x000fe80000000200 */
[----:B------:R-:W-:Y:S01]  /*11d0*/  LDSM.16.M88.4 R112, [R189] ;  /* 0x00000000bd70783b */ /* 0x000fe20000000200 */
[C---:B-1----:R-:W-:Y:S03]  /*11e0*/  HMMA.16816.F32.BF16 R60, R16.reuse, R56, RZ ;  /* 0x00000038103c723c */ /* 0x042fe600000418ff */
[----:B------:R-:W-:Y:S04]  /*11f0*/  LDSM.16.M88.4 R108, [R189+0x800] ;  /* 0x00080000bd6c783b */ /* 0x000fe80000000200 */
[----:B------:R-:W-:Y:S01]  /*1200*/  LDSM.16.M88.4 R104, [R189+0x1000] ;  /* 0x00100000bd68783b */ /* 0x000fe20000000200 */
[C---:B------:R-:W-:Y:S03]  /*1210*/  HMMA.16816.F32.BF16 R44, R16.reuse, R52, RZ ;  /* 0x00000034102c723c */ /* 0x040fe600000418ff */
[----:B------:R-:W-:Y:S04]  /*1220*/  LDSM.16.M88.4 R100, [R189+0x1800] ;  /* 0x00180000bd64783b */ /* 0x000fe80000000200 */
[----:B------:R-:W-:Y:S01]  /*1230*/  LDSM.16.M88.4 R96, [R190] ;  /* 0x00000000be60783b */ /* 0x000fe20000000200 */
[C---:B--2---:R-:W-:Y:S03]  /*1240*/  HMMA.16816.F32.BF16 R36, R16.reuse, R8, RZ ;  /* 0x000000081024723c */ /* 0x044fe600000418ff */
[----:B------:R-:W0:Y:S05]  /*1250*/  LDGDEPBAR ;  /* 0x00000000000079af */ /* 0x000e2a0000000000 */
[C---:B------:R-:W-:Y:S08]  /*1260*/  HMMA.16816.F32.BF16 R68, R16.reuse, R58, RZ ;  /* 0x0000003a1044723c */ /* 0x040ff000000418ff */
[C---:B---3--:R-:W-:Y:S08]  /*1270*/  HMMA.16816.F32.BF16 R12, R16.reuse, R54, RZ ;  /* 0x00000036100c723c */ /* 0x048ff000000418ff */
[----:B----4-:R-:W-:Y:S08]  /*1280*/  HMMA.16816.F32.BF16 R20, R16, R10, RZ ;  /* 0x0000000a1014723c */ /* 0x010ff000000418ff */
[C---:B------:R-:W-:Y:S08]  /*1290*/  HMMA.16816.F32.BF16 R64, R28.reuse, R52, RZ ;  /* 0x000000341c40723c */ /* 0x040ff000000418ff */
[----:B------:R-:W-:Y:S08]  /*12a0*/  HMMA.16816.F32.BF16 R48, R28, R8, RZ ;  /* 0x000000081c30723c */ /* 0x000ff000000418ff */
[----:B------:R-:W-:Y:S08]  /*12b0*/  HMMA.16816.F32.BF16 R24, R16, R72, RZ ;  /* 0x000000481018723c */ /* 0x000ff000000418ff */
[C---:B------:R-:W-:Y:S08]  /*12c0*/  HMMA.16816.F32.BF16 R56, R28.reuse, R58, RZ ;  /* 0x0000003a1c38723c */ /* 0x040ff000000418ff */
[C---:B------:R-:W-:Y:S08]  /*12d0*/  HMMA.16816.F32.BF16 R52, R28.reuse, R54, RZ ;  /* 0x000000361c34723c */ /* 0x040ff000000418ff */
[C---:B------:R-:W-:Y:S08]  /*12e0*/  HMMA.16816.F32.BF16 R8, R28.reuse, R10, RZ ;  /* 0x0000000a1c08723c */ /* 0x040ff000000418ff */
[----:B------:R-:W-:Y:S08]  /*12f0*/  HMMA.16816.F32.BF16 R32, R28, R72, RZ ;  /* 0x000000481c20723c */ /* 0x000ff000000418ff */
[-C--:B------:R-:W-:Y:S08]  /*1300*/  HMMA.16816.F32.BF16 R16, R16, R74.reuse, RZ ;  /* 0x0000004a1010723c */ /* 0x080ff000000418ff */
[----:B------:R-:W-:Y:S01]  /*1310*/  HMMA.16816.F32.BF16 R28, R28, R74, RZ ;  /* 0x0000004a1c1c723c */ /* 0x000fe200000418ff */
[----:B------:R-:W1:Y:S07]  /*1320*/  LDSM.16.M88.4 R72, [R192] ;  /* 0x00000000c048783b */ /* 0x000e6e0000000200 */
        /* <DEDUP_REMOVED lines=9> */
[C---:B-1----:R-:W-:Y:S08]  /*13c0*/  HMMA.16816.F32.BF16 R40, R72.reuse, R88, R40 ;  /* 0x000000584828723c */ /* 0x042ff00000041828 */
[C---:B------:R-:W-:Y:S08]  /*13d0*/  HMMA.16816.F32.BF16 R64, R72.reuse, R84, R64 ;  /* 0x000000544840723c */ /* 0x040ff00000041840 */
[C---:B------:R-:W-:Y:S08]  /*13e0*/  HMMA.16816.F32.BF16 R48, R72.reuse, R80, R48 ;  /* 0x000000504830723c */ /* 0x040ff00000041830 */
[C---:B------:R-:W-:Y:S08]  /*13f0*/  HMMA.16816.F32.BF16 R32, R72.reuse, R76, R32 ;  /* 0x0000004c4820723c */ /* 0x040ff00000041820 */
[C---:B------:R-:W-:Y:S01]  /*1400*/  HMMA.16816.F32.BF16 R56, R72.reuse, R90, R56 ;  /* 0x0000005a4838723c */ /* 0x040fe20000041838 */
[----:B------:R-:W1:Y:S07]  /*1410*/  LDSM.16.M88.4 R88, [R180] ;  /* 0x00000000b458783b */ /* 0x000e6e0000000200 */
[C---:B------:R-:W-:Y:S01]  /*1420*/  HMMA.16816.F32.BF16 R52, R72.reuse, R86, R52 ;  /* 0x000000564834723c */ /* 0x040fe20000041834 */
[----:B------:R-:W2:Y:S07]  /*1430*/  LDSM.16.M88.4 R84, [R180+0x800] ;  /* 0x00080000b454783b */ /* 0x000eae0000000200 */
[C---:B------:R-:W-:Y:S01]  /*1440*/  HMMA.16816.F32.BF16 R8, R72.reuse, R82, R8 ;  /* 0x000000524808723c */ /* 0x040fe20000041808 */
[----:B------:R-:W3:Y:S07]  /*1450*/  LDSM.16.M88.4 R80, [R180+0x1000] ;  /* 0x00100000b450783b */ /* 0x000eee0000000200 */
[----:B------:R-:W-:Y:S01]  /*1460*/  HMMA.16816.F32.BF16 R28, R72, R78, R28 ;  /* 0x0000004e481c723c */ /* 0x000fe2000004181c */
[----:B------:R-:W4:Y:S04]  /*1470*/  LDSM.16.M88.4 R76, [R180+0x1800] ;  /* 0x00180000b44c783b */ /* 0x000f280000000200 */
[----:B------:R-:W5:Y:S01]  /*1480*/  LDSM.16.M88.4 R72, [R188] ;  /* 0x00000000bc48783b */ /* 0x000f620000000200 */
[----:B------:R-:W-:-:S04]  /*1490*/  DEPBAR.LE SB0, 0x0 ;  /* 0x000080000000791a */ /* 0x000fc80000000000 */
        /* <DEDUP_REMOVED lines=18> */
[C---:B--2---:R-:W-:Y:S08]  /*15c0*/  HMMA.16816.F32.BF16 R44, R92.reuse, R84, R44 ;  /* 0x000000545c2c723c */ /* 0x044ff0000004182c */
[C---:B------:R-:W-:Y:S08]  /*15d0*/  HMMA.16816.F32.BF16 R12, R92.reuse, R86, R12 ;  /* 0x000000565c0c723c */ /* 0x040ff0000004180c */
[C---:B---3--:R-:W-:Y:S08]  /*15e0*/  HMMA.16816.F32.BF16 R36, R92.reuse, R80, R36 ;  /* 0x000000505c24723c */ /* 0x048ff00000041824 */
[C---:B------:R-:W-:Y:S08]  /*15f0*/  HMMA.16816.F32.BF16 R20, R92.reuse, R82, R20 ;  /* 0x000000525c14723c */ /* 0x040ff00000041814 */
[C---:B----4-:R-:W-:Y:S08]  /*1600*/  HMMA.16816.F32.BF16 R24, R92.reuse, R76, R24 ;  /* 0x0000004c5c18723c */ /* 0x050ff00000041818 */
[----:B------:R-:W-:Y:S08]  /*1610*/  HMMA.16816.F32.BF16 R16, R92, R78, R16 ;  /* 0x0000004e5c10723c */ /* 0x000ff00000041810 */
[C---:B-----5:R-:W-:Y:S08]  /*1620*/  HMMA.16816.F32.BF16 R40, R72.reuse, R88, R40 ;  /* 0x000000584828723c */ /* 0x060ff00000041828 */
        /* <DEDUP_REMOVED lines=9> */
[----:B------:R-:W-:-:S04]  /*16c0*/  IADD3 R75, R6, -0x2, RZ ;  /* 0xfffffffe064b7810 */ /* 0x000fc80007ffe0ff */
        /* <DEDUP_REMOVED lines=20> */
[----:B------:R-:W0:Y:S02]  /*1810*/  LDGDEPBAR ;  /* 0x00000000000079af */ /* 0x000e240000000000 */
.L_x_1199:
[----:B-1----:R-:W-:Y:S01]  /*1820*/  FMNMX.FTZ R73, R60, R61, !PT ;  /* 0x0000003d3c497209 */ /* 0x002fe20007810000 */
[----:B------:R-:W-:Y:S01]  /*1830*/  IMAD R234, R120, 0x8, R121 ;  /* 0x0000000878ea7824 */ /* 0x000fe200078e0279 */
[----:B------:R-:W-:Y:S01]  /*1840*/  LOP3.LUT R143, R7, R214, RZ, 0x3c, !PT ;  /* 0x000000d6078f7212 */ /* 0x000fe200078e3cff */
[----:B------:R-:W-:Y:S01]  /*1850*/  IMAD.WIDE.U32 R218, R5, -0x2daee0ad, RZ ;  /* 0xd2511f5305da7825 */ /* 0x000fe200078e00ff */
[----:B------:R-:W-:-:S02]  /*1860*/  FMNMX.FTZ R4, R68, R73, !PT ;  /* 0x0000004944047209 */ /* 0x000fc40007810000 */
[----:B------:R-:W-:Y:S01]  /*1870*/  FMNMX.FTZ R7, R42, R43, !PT ;  /* 0x0000002b2a077209 */ /* 0x000fe20007810000 */
[----:B------:R-:W-:Y:S01]  /*1880*/  IMAD.WIDE.U32 R174, R234, -0x326172a9, RZ ;  /* 0xcd9e8d57eaae7825 */ /* 0x000fe200078e00ff */
[----:B------:R-:W-:Y:S02]  /*1890*/  FMNMX.FTZ R73, R69, R4, !PT ;  /* 0x0000000445497209 */ /* 0x000fe40007810000 */
[----:B------:R-:W-:Y:S01]  /*18a0*/  FMNMX.FTZ R78, R58, R7, !PT ;  /* 0x000000073a4e7209 */ /* 0x000fe20007810000 */
[----:B------:R-:W-:Y:S01]  /*18b0*/  IMAD.SHL.U32 R187, R3, 0x2, RZ ;  /* 0x0000000203bb7824 */ /* 0x000fe200078e00ff */
[----:B------:R-:W-:Y:S01]  /*18c0*/  FMNMX.FTZ R4, R44, R73, !PT ;  /* 0x000000492c047209 */ /* 0x000fe20007810000 */
[----:B------:R-:W-:Y:S01]  /*18d0*/  IMAD R156, R217, 0x10000, R217 ;  /* 0x00010000d99c7824 */ /* 0x000fe200078e02d9 */
[----:B------:R-:W-:Y:S01]  /*18e0*/  IADD3 R228, R234, 0x4, RZ ;  /* 0x00000004eae47810 */ /* 0x000fe20007ffe0ff */
[--C-:B------:R-:W-:Y:S01]  /*18f0*/  IMAD.IADD R185, R2, 0x1, R187.reuse ;  /* 0x0000000102b97824 */ /* 0x100fe200078e02bb */
[----:B------:R-:W-:Y:S01]  /*1900*/  FMNMX.FTZ R73, R45, R4, !PT ;  /* 0x000000042d497209 */ /* 0x000fe20007810000 */
[----:B------:R-:W-:Y:S01]  /*1910*/  IMAD.IADD R186, R0, 0x1, R187 ;  /* 0x0000000100ba7824 */ /* 0x000fe200078e02bb */
[----:B------:R-:W-:Y:S01]  /*1920*/  LOP3.LUT R166, R175, R143, RZ, 0x3c, !PT ;  /* 0x0000008fafa67212 */ /* 0x000fe200078e3cff */
[----:B------:R-:W-:Y:S01]  /*1930*/  IMAD.WIDE.U32 R176, R228, -0x326172a9, RZ ;  /* 0xcd9e8d57e4b07825 */ /* 0x000fe200078e00ff */
[----:B------:R-:W-:Y:S01]  /*1940*/  FMNMX.FTZ R4, R12, R73, !PT ;  /* 0x000000490c047209 */ /* 0x000fe20007810000 */
[----:B------:R-:W-:Y:S01]  /*1950*/  LDSM.16.MT88.4 R92, [R185+0x6000] ;  /* 0x00600000b95c783b */ /* 0x000fe20000004200 */
[----:B------:R-:W-:Y:S01]  /*1960*/  FMNMX.FTZ R73, R62, R63, !PT ;  /* 0x0000003f3e497209 */ /* 0x000fe20007810000 */
[----:B------:R-:W-:Y:S01]  /*1970*/  IMAD.WIDE.U32 R166, R166, -0x2daee0ad, RZ ;  /* 0xd2511f53a6a67825 */ /* 0x000fe200078e00ff */
[----:B------:R-:W-:-:S02]  /*1980*/  FMNMX.FTZ R75, R13, R4, !PT ;  /* 0x000000040d4b7209 */ /* 0x000fc40007810000 */
[----:B------:R-:W-:Y:S01]  /*1990*/  FMNMX.FTZ R72, R70, R73, !PT ;  /* 0x0000004946487209 */ /* 0x000fe20007810000 */
[----:B------:R-:W-:Y:S01]  /*19a0*/  IMAD.IADD R184, R0, 0x1, R185 ;  /* 0x0000000100b87824 */ /* 0x000fe200078e02b9 */
[----:B------:R-:W-:Y:S02]  /*19b0*/  FMNMX.FTZ R4, R36, R75, !PT ;  /* 0x0000004b24047209 */ /* 0x000fe40007810000 */
[----:B------:R-:W-:Y:S02]  /*19c0*/  FMNMX.FTZ R73, R71, R72, !PT ;  /* 0x0000004847497209 */ /* 0x000fe40007810000 */
[----:B------:R-:W-:Y:S01]  /*19d0*/  FMNMX.FTZ R77, R37, R4, !PT ;  /* 0x00000004254d7209 */ /* 0x000fe20007810000 */
[----:B------:R-:W-:Y:S01]  /*19e0*/  LDSM.16.MT88.4 R136, [R184+0x6000] ;  /* 0x00600000b888783b */ /* 0x000fe20000004200 */
        /* <DEDUP_REMOVED lines=22> */
[----:B------:R-:W-:Y:S02]  /*1b50*/  LOP3.LUT R172, R177, R143, RZ, 0x3c, !PT ;  /* 0x0000008fb1ac7212 */ /* 0x000fe400078e3cff */
[----:B------:R-:W-:Y:S02]  /*1b60*/  FMNMX.FTZ R74, R52, R73, !PT ;  /* 0x00000049344a7209 */ /* 0x000fe40007810000 */
[----:B------:R-:W-:Y:S01]  /*1b70*/  LEA R179, R6, 0xfffffffe, 0x1 ;  /* 0xfffffffe06b37811 */ /* 0x000fe200078e08ff */
[----:B------:R-:W-:Y:S01]  /*1b80*/  IMAD.WIDE.U32 R172, R172, -0x2daee0ad, RZ ;  /* 0xd2511f53acac7825 */ /* 0x000fe200078e00ff */
[----:B------:R-:W-:Y:S02]  /*1b90*/  FMNMX.FTZ R4, R18, R7, !PT ;  /* 0x0000000712047209 */ /* 0x000fe40007810000 */
[----:B------:R-:W-:Y:S02]  /*1ba0*/  FMNMX.FTZ R75, R59, R78, !PT ;  /* 0x0000004e3b4b7209 */ /* 0x000fe40007810000 */
[----:B------:R-:W-:-:S02]  /*1bb0*/  FMNMX.FTZ R7, R53, R74, !PT ;  /* 0x0000004a35077209 */ /* 0x000fc40007810000 */
[----:B------:R-:W-:Y:S02]  /*1bc0*/  IADD3 R141, R215, -0x4498517b, RZ ;  /* 0xbb67ae85d78d7810 */ /* 0x000fe40007ffe0ff */
[----:B------:R-:W-:Y:S02]  /*1bd0*/  LOP3.LUT R80, R219, R179, R215, 0x96, !PT ;  /* 0x000000b3db507212 */ /* 0x000fe400078e96d7 */
[----:B------:R-:W-:Y:S02]  /*1be0*/  FMNMX.FTZ R73, R19, R4, !PT ;  /* 0x0000000413497209 */ /* 0x000fe40007810000 */
[----:B------:R-:W-:Y:S01]  /*1bf0*/  FMNMX.FTZ R78, R66, R75, !PT ;  /* 0x0000004b424e7209 */ /* 0x000fe20007810000 */
[----:B------:R-:W-:Y:S01]  /*1c00*/  IMAD.WIDE.U32 R80, R80, -0x326172a9, RZ ;  /* 0xcd9e8d5750507825 */ /* 0x000fe200078e00ff */
[----:B------:R-:W-:Y:S01]  /*1c10*/  FMNMX.FTZ R74, R48, R7, !PT ;  /* 0x00000007304a7209 */ /* 0x000fe20007810000 */
[----:B------:R-:W2:Y:S01]  /*1c20*/  SHFL.BFLY PT, R4, R73, 0x2, 0x1f ;  /* 0x0c401f0049047f89 */ /* 0x000ea200000e0000 */
[----:B------:R-:W-:-:S02]  /*1c30*/  LOP3.LUT R168, R167, R218, R141, 0x96, !PT ;  /* 0x000000daa7a87212 */ /* 0x000fc400078e968d */
[----:B------:R-:W-:Y:S02]  /*1c40*/  LOP3.LUT R170, R173, R218, R141, 0x96, !PT ;  /* 0x000000daadaa7212 */ /* 0x000fe400078e968d */
[----:B------:R-:W-:Y:S01]  /*1c50*/  FMNMX.FTZ R7, R67, R78, !PT ;  /* 0x0000004e43077209 */ /* 0x000fe20007810000 */
[----:B------:R-:W-:Y:S01]  /*1c60*/  IMAD.WIDE.U32 R168, R168, -0x326172a9, RZ ;  /* 0xcd9e8d57a8a87825 */ /* 0x000fe200078e00ff */
[----:B------:R-:W-:Y:S02]  /*1c70*/  IADD3 R209, R214, -0x61c88647, RZ ;  /* 0x9e3779b9d6d17810 */ /* 0x000fe40007ffe0ff */
[----:B------:R-:W-:Y:S01]  /*1c80*/  FMNMX.FTZ R75, R49, R74, !PT ;  /* 0x0000004a314b7209 */ /* 0x000fe20007810000 */
[----:B------:R-:W-:Y:S01]  /*1c90*/  IMAD.WIDE.U32 R170, R170, -0x326172a9, RZ ;  /* 0xcd9e8d57aaaa7825 */ /* 0x000fe200078e00ff */
[----:B------:R-:W-:Y:S02]  /*1ca0*/  FMNMX.FTZ R74, R54, R7, !PT ;  /* 0x00000007364a7209 */ /* 0x000fe40007810000 */
[----:B------:R-:W-:-:S02]  /*1cb0*/  IADD3 R208, R214, 0x3c6ef372, RZ ;  /* 0x3c6ef372d6d07810 */ /* 0x000fc40007ffe0ff */
[--C-:B------:R-:W-:Y:S02]  /*1cc0*/  LOP3.LUT R72, R81, R176, R209.reuse, 0x96, !PT ;  /* 0x000000b051487212 */ /* 0x100fe400078e96d1 */
[----:B------:R-:W-:Y:S02]  /*1cd0*/  FMNMX.FTZ R78, R8, R75, !PT ;  /* 0x0000004b084e7209 */ /* 0x000fe40007810000 */
[----:B------:R-:W-:Y:S02]  /*1ce0*/  FMNMX.FTZ R7, R55, R74, !PT ;  /* 0x0000004a37077209 */ /* 0x000fe40007810000 */
[----:B------:R-:W-:Y:S02]  /*1cf0*/  LOP3.LUT R220, R81, R174, R209, 0x96, !PT ;  /* 0x000000ae51dc7212 */ /* 0x000fe400078e96d1 */
[-CC-:B------:R-:W-:Y:S02]  /*1d00*/  LOP3.LUT R224, R169, R80.reuse, R208.reuse, 0x96, !PT ;  /* 0x00000050a9e07212 */ /* 0x180fe400078e96d0 */
[----:B------:R-:W-:Y:S01]  /*1d10*/  LOP3.LUT R76, R171, R80, R208, 0x96, !PT ;  /* 0x00000050ab4c7212 */ /* 0x000fe200078e96d0 */
[----:B------:R-:W-:Y:S01]  /*1d20*/  IMAD.WIDE.U32 R80, R72, -0x2daee0ad, RZ ;  /* 0xd2511f5348507825 */ /* 0x000fe200078e00ff */
[----:B------:R-:W-:-:S02]  /*1d30*/  FMNMX.FTZ R75, R9, R78, !PT ;  /* 0x0000004e094b7209 */ /* 0x000fc40007810000 */
[----:B------:R-:W-:Y:S01]  /*1d40*/  IADD3 R207, R215, 0x76cf5d0a, RZ ;  /* 0x76cf5d0ad7cf7810 */ /* 0x000fe20007ffe0ff */
[----:B------:R-:W-:Y:S01]  /*1d50*/  IMAD.WIDE.U32 R220, R220, -0x2daee0ad, RZ ;  /* 0xd2511f53dcdc7825 */ /* 0x000fe200078e00ff */
[----:B------:R-:W-:Y:S02]  /*1d60*/  FMNMX.FTZ R74, R50, R7, !PT ;  /* 0x00000007324a7209 */ /* 0x000fe40007810000 */
[----:B------:R-:W-:Y:S01]  /*1d70*/  FMNMX.FTZ R78, R32, R75, !PT ;  /* 0x0000004b204e7209 */ /* 0x000fe20007810000 */
[----:B------:R-:W-:Y:S01]  /*1d80*/  IMAD.WIDE.U32 R224, R224, -0x2daee0ad, RZ ;  /* 0xd2511f53e0e07825 */ /* 0x000fe200078e00ff */
[----:B-1----:R-:W-:Y:S02]  /*1d90*/  FMNMX.FTZ R84, R77, R84, !PT ;  /* 0x000000544d547209 */ /* 0x002fe40007810000 */
[----:B------:R-:W-:Y:S01]  /*1da0*/  LOP3.LUT R96, R81, R172, R207, 0x96, !PT ;  /* 0x000000ac51607212 */ /* 0x000fe200078e96cf */
[----:B------:R-:W-:Y:S01]  /*1db0*/  IMAD.WIDE.U32 R76, R76, -0x2daee0ad, RZ ;  /* 0xd2511f534c4c7825 */ /* 0x000fe200078e00ff */
[----:B------:R-:W-:Y:S01]  /*1dc0*/  FMNMX.FTZ R7, R51, R74, !PT ;  /* 0x0000004a33077209 */ /* 0x000fe20007810000 */
[----:B------:R-:W1:Y:S01]  /*1dd0*/  SHFL.BFLY PT, R133, R84, 0x1, 0x1f ;  /* 0x0c201f0054857f89 */ /* 0x000e6200000e0000 */
[----:B------:R-:W-:Y:S01]  /*1de0*/  FMNMX.FTZ R75, R33, R78, !PT ;  /* 0x0000004e214b7209 */ /* 0x000fe20007810000 */
[----:B------:R-:W-:Y:S01]  /*1df0*/  IMAD.WIDE.U32 R96, R96, -0x326172a9, RZ ;  /* 0xcd9e8d5760607825 */ /* 0x000fe200078e00ff */
[----:B------:R-:W-:-:S02]  /*1e00*/  FMNMX.FTZ R74, R10, R7, !PT ;  /* 0x000000070a4a7209 */ /* 0x000fc40007810000 */
[----:B------:R-:W-:Y:S02]  /*1e10*/  IADD3 R206, R214, -0x255992d5, RZ ;  /* 0xdaa66d2bd6ce7810 */ /* 0x000fe40007ffe0ff */
[----:B------:R-:W-:Y:S02]  /*1e20*/  FMNMX.FTZ R78, R28, R75, !PT ;  /* 0x0000004b1c4e7209 */ /* 0x000fe40007810000 */
[----:B------:R-:W-:Y:S02]  /*1e30*/  FMNMX.FTZ R7, R11, R74, !PT ;  /* 0x0000004a0b077209 */ /* 0x000fe40007810000 */
[----:B--2---:R-:W-:Y:S02]  /*1e40*/  FMNMX.FTZ R4, R73, R4, !PT ;  /* 0x0000000449047209 */ /* 0x004fe40007810000 */
[----:B------:R-:W-:Y:S02]  /*1e50*/  LOP3.LUT R82, R97, R170, R206, 0x96, !PT ;  /* 0x000000aa61527212 */ /* 0x000fe400078e96ce */
[----:B------:R-:W-:-:S02]  /*1e60*/  FMNMX.FTZ R78, R29, R78, !PT ;  /* 0x0000004e1d4e7209 */ /* 0x000fc40007810000 */
[----:B------:R-:W-:Y:S01]  /*1e70*/  FMNMX.FTZ R74, R34, R7, !PT ;  /* 0x00000007224a7209 */ /* 0x000fe20007810000 */
[----:B------:R-:W-:Y:S01]  /*1e80*/  IMAD.WIDE.U32 R82, R82, -0x2daee0ad, RZ ;  /* 0xd2511f5352527825 */ /* 0x000fe200078e00ff */
[----:B------:R-:W2:Y:S01]  /*1e90*/  SHFL.BFLY PT, R7, R4, 0x1, 0x1f ;  /* 0x0c201f0004077f89 */ /* 0x000ea200000e0000 */
[----:B------:R-:W-:Y:S02]  /*1ea0*/  IADD3 R203, R215, -0x126145ec, RZ ;  /* 0xed9eba14d7cb7810 */ /* 0x000fe40007ffe0ff */
[----:B------:R-:W-:Y:S01]  /*1eb0*/  FMNMX.FTZ R73, R35, R74, !PT ;  /* 0x0000004a23497209 */ /* 0x000fe20007810000 */
[----:B------:R-:W3:Y:S01]  /*1ec0*/  SHFL.BFLY PT, R135, R78, 0x2, 0x1f ;  /* 0x0c401f004e877f89 */ /* 0x000ee200000e0000 */
[----:B------:R-:W-:Y:S02]  /*1ed0*/  LOP3.LUT R74, R83, R76, R203, 0x96, !PT ;  /* 0x0000004c534a7212 */ /* 0x000fe400078e96cb */
[----:B------:R-:W-:Y:S02]  /*1ee0*/  FMNMX.FTZ R76, R30, R73, !PT ;  /* 0x000000491e4c7209 */ /* 0x000fe40007810000 */
[----:B------:R-:W-:-:S02]  /*1ef0*/  IADD3 R205, R215, 0x32370b8f, RZ ;  /* 0x32370b8fd7cd7810 */ /* 0x000fc40007ffe0ff */
[----:B------:R-:W-:Y:S02]  /*1f00*/  FMNMX.FTZ R73, R31, R76, !PT ;  /* 0x0000004c1f497209 */ /* 0x000fe40007810000 */
[----:B-1----:R-:W-:Y:S02]  /*1f10*/  FMNMX.FTZ R133, R84, R133, !PT ;  /* 0x0000008554857209 */ /* 0x002fe40007810000 */
[----:B------:R-:W-:Y:S01]  /*1f20*/  LOP3.LUT R80, R77, R80, R205, 0x96, !PT ;  /* 0x000000504d507212 */ /* 0x000fe200078e96cd */
[----:B------:R-:W1:Y:S01]  /*1f30*/  SHFL.BFLY PT, R134, R73, 0x2, 0x1f ;  /* 0x0c401f0049867f89 */ /* 0x000e6200000e0000 */
[C---:B------:R-:W-:Y:S01]  /*1f40*/  FSETP.NEU.FTZ.AND P1, PT, R133.reuse, -INF , PT ;  /* 0xff8000008500780b */ /* 0x040fe20003f3d000 */
[----:B------:R-:W-:Y:S01]  /*1f50*/  FMUL.FTZ R164, R133, c[0x0][0x23c] ;  /* 0x00008f0085a47a20 */ /* 0x000fe20000410000 */
[----:B------:R-:W-:Y:S01]  /*1f60*/  IADD3 R204, R214, 0x78dde6e4, RZ ;  /* 0x78dde6e4d6cc7810 */ /* 0x000fe20007ffe0ff */
[----:B------:R-:W-:Y:S01]  /*1f70*/  IMAD.WIDE.U32 R80, R80, -0x326172a9, RZ ;  /* 0xcd9e8d5750507825 */ /* 0x000fe200078e00ff */
[----:B------:R-:W-:Y:S01]  /*1f80*/  LOP3.LUT R72, R221, R166, R207, 0x96, !PT ;  /* 0x000000a6dd487212 */ /* 0x000fe200078e96cf */
[----:B------:R-:W-:Y:S01]  /*1f90*/  LDSM.16.MT88.4 R84, [R186+0x6000] ;  /* 0x00600000ba54783b */ /* 0x000fe20000004200 */
[----:B------:R-:W-:-:S02]  /*1fa0*/  FSEL R164, R164, RZ, P1 ;  /* 0x000000ffa4a47208 */ /* 0x000fc40000800000 */
[----:B--2---:R-:W-:Y:S01]  /*1fb0*/  FMNMX.FTZ R7, R4, R7, !PT ;  /* 0x0000000704077209 */ /* 0x004fe20007810000 */
[----:B------:R-:W-:Y:S01]  /*1fc0*/  IMAD.WIDE.U32 R222, R72, -0x326172a9, RZ ;  /* 0xcd9e8d5748de7825 */ /* 0x000fe200078e00ff */
[----:B------:R-:W-:Y:S02]  /*1fd0*/  LOP3.LUT R96, R81, R96, R204, 0x96, !PT ;  /* 0x0000006051607212 */ /* 0x000fe400078e96cc */
[----:B---3--:R-:W-:Y:S01]  /*1fe0*/  FMNMX.FTZ R135, R78, R135, !PT ;  /* 0x000000874e877209 */ /* 0x008fe20007810000 */
[C---:B------:R-:W-:Y:S01]  /*1ff0*/  FMUL.FTZ R162, R7.reuse, c[0x0][0x23c] ;  /* 0x00008f0007a27a20 */ /* 0x040fe20000410000 */
[----:B------:R-:W-:Y:S01]  /*2000*/  FSETP.NEU.FTZ.AND P1, PT, R7, -INF , PT ;  /* 0xff8000000700780b */ /* 0x000fe20003f3d000 */
[----:B------:R-:W-:Y:S01]  /*2010*/  FFMA.FTZ R4, R68, c[0x0][0x23c], -R164 ;  /* 0x00008f0044047a23 */ /* 0x000fe200000108a4 */
[----:B------:R-:W-:Y:S01]  /*2020*/  IADD3 R202, R215, -0x56f99767, RZ ;  /* 0xa9066899d7ca7810 */ /* 0x000fe20007ffe0ff */
[----:B------:R-:W2:Y:S01]  /*2030*/  SHFL.BFLY PT, R68, R135, 0x1, 0x1f ;  /* 0x0c201f0087447f89 */ /* 0x000ea200000e0000 */
[----:B------:R-:W-:Y:S01]  /*2040*/  IMAD.WIDE.U32 R96, R96, -0x2daee0ad, RZ ;  /* 0xd2511f5360607825 */ /* 0x000fe200078e00ff */
[----:B------:R-:W-:-:S02]  /*2050*/  FSEL R162, R162, RZ, P1 ;  /* 0x000000ffa2a27208 */ /* 0x000fc40000800000 */
[----:B------:R-:W-:Y:S01]  /*2060*/  LOP3.LUT R220, R225, R220, R205, 0x96, !PT ;  /* 0x000000dce1dc7212 */ /* 0x000fe200078e96cd */
[----:B------:R-:W-:Y:S01]  /*2070*/  FFMA.FTZ R140, R60, c[0x0][0x23c], -R164 ;  /* 0x00008f003c8c7a23 */ /* 0x000fe200000108a4 */
[----:B------:R-:W-:Y:S01]  /*2080*/  LOP3.LUT R72, R97, R82, R202, 0x96, !PT ;  /* 0x0000005261487212 */ /* 0x000fe200078e96ca */
[--C-:B------:R-:W-:Y:S01]  /*2090*/  FFMA.FTZ R132, R70, c[0x0][0x23c], -R162.reuse ;  /* 0x00008f0046847a23 */ /* 0x100fe200000108a2 */
[----:B-1----:R-:W-:Y:S01]  /*20a0*/  FMNMX.FTZ R134, R73, R134, !PT ;  /* 0x0000008649867209 */ /* 0x002fe20007810000 */
[----:B------:R-:W-:Y:S01]  /*20b0*/  FFMA.FTZ R3, R71, c[0x0][0x23c], -R162 ;  /* 0x00008f0047037a23 */ /* 0x000fe200000108a2 */
[----:B------:R-:W-:Y:S01]  /*20c0*/  LOP3.LUT R76, R223, R168, R206, 0x96, !PT ;  /* 0x000000a8df4c7212 */ /* 0x000fe200078e96ce */
[----:B------:R-:W-:Y:S01]  /*20d0*/  IMAD.WIDE.U32 R78, R72, -0x326172a9, RZ ;  /* 0xcd9e8d57484e7825 */ /* 0x000fe200078e00ff */
[C---:B------:R-:W-:Y:S01]  /*20e0*/  IADD3 R210, R214.reuse, -0x4ab325aa, RZ ;  /* 0xb54cda56d6d27810 */ /* 0x040fe20007ffe0ff */
[----:B------:R-:W-:Y:S01]  /*20f0*/  MUFU.EX2 R132, R132 ;  /* 0x0000008400847308 */ /* 0x000fe20000000800 */
[----:B------:R-:W-:Y:S01]  /*2100*/  IADD3 R211, R214, 0x1715609d, RZ ;  /* 0x1715609dd6d37810 */ /* 0x000fe20007ffe0ff */
[----:B------:R-:W-:Y:S01]  /*2110*/  FFMA.FTZ R149, R62, c[0x0][0x23c], -R162 ;  /* 0x00008f003e957a23 */ /* 0x000fe200000108a2 */
[----:B------:R-:W-:Y:S01]  /*2120*/  SHF.R.U32.HI R77, RZ, 0x10, R78 ;  /* 0x00000010ff4d7819 */ /* 0x000fe2000001164e */
[----:B------:R-:W-:Y:S01]  /*2130*/  FFMA.FTZ R62, R63, c[0x0][0x23c], -R162 ;  /* 0x00008f003f3e7a23 */ /* 0x000fe200000108a2 */
[----:B------:R-:W-:Y:S01]  /*2140*/  SHF.R.U32.HI R72, RZ, 0x18, R78 ;  /* 0x00000018ff487819 */ /* 0x000fe2000001164e */
[----:B------:R-:W1:Y:S01]  /*2150*/  SHFL.BFLY PT, R63, R134, 0x1, 0x1f ;  /* 0x0c201f00863f7f89 */ /* 0x000e6200000e0000 */
[----:B------:R-:W-:Y:S01]  /*2160*/  LOP3.LUT R77, R77, 0xff, RZ, 0xc0, !PT ;  /* 0x000000ff4d4d7812 */ /* 0x000fe200078ec0ff */
[----:B------:R-:W3:Y:S01]  /*2170*/  MUFU.EX2 R3, R3 ;  /* 0x0000000300037308 */ /* 0x000ee20000000800 */
[----:B------:R-:W-:Y:S01]  /*2180*/  IMAD.WIDE.U32 R220, R220, -0x326172a9, RZ ;  /* 0xcd9e8d57dcdc7825 */ /* 0x000fe200078e00ff */
[----:B------:R-:W-:-:S02]  /*2190*/  IADD3 R216, R215, 0x646e171e, RZ ;  /* 0x646e171ed7d87810 */ /* 0x000fc40007ffe0ff */
[----:B------:R-:W-:Y:S01]  /*21a0*/  PRMT R77, R77, 0x5410, R72 ;  /* 0x000054104d4d7816 */ /* 0x000fe20000000048 */
[----:B------:R-:W-:Y:S01]  /*21b0*/  FFMA.FTZ R147, R61, c[0x0][0x23c], -R164 ;  /* 0x00008f003d937a23 */ /* 0x000fe200000108a4 */
[----:B--2---:R-:W-:Y:S01]  /*21c0*/  FMNMX.FTZ R135, R135, R68, !PT ;  /* 0x0000004487877209 */ /* 0x004fe20007810000 */
[----:B------:R-:W-:Y:S01]  /*21d0*/  IMAD.WIDE.U32 R60, R74, -0x326172a9, RZ ;  /* 0xcd9e8d574a3c7825 */ /* 0x000fe200078e00ff */
[----:B------:R-:W-:Y:S01]  /*21e0*/  LOP3.LUT R222, R221, R222, R204, 0x96, !PT ;  /* 0x000000deddde7212 */ /* 0x000fe200078e96cc */
[----:B------:R-:W-:Y:S01]  /*21f0*/  HSET2.LE.AND R77, R77, R156, PT ;  /* 0x0000009c4d4d7233 */ /* 0x000fe20003803000 */
[C---:B------:R-:W-:Y:S01]  /*2200*/  FSETP.NEU.FTZ.AND P1, PT, R135.reuse, -INF , PT ;  /* 0xff8000008700780b */ /* 0x040fe20003f3d000 */
[----:B------:R-:W-:Y:S01]  /*2210*/  FMUL.FTZ R160, R135, c[0x0][0x23c] ;  /* 0x00008f0087a07a20 */ /* 0x000fe20000410000 */
[----:B------:R2:W-:Y:S01]  /*2220*/  MUFU.EX2 R0, R62 ;  /* 0x0000003e00007308 */ /* 0x0005e20000000800 */
[----:B------:R-:W-:Y:S01]  /*2230*/  IMAD.WIDE.U32 R222, R222, -0x2daee0ad, RZ ;  /* 0xd2511f53dede7825 */ /* 0x000fe200078e00ff */
[----:B------:R-:W-:-:S02]  /*2240*/  LOP3.LUT R60, R79, R60, R210, 0x96, !PT ;  /* 0x0000003c4f3c7212 */ /* 0x000fc400078e96d2 */
[----:B---3--:R-:W-:Y:S01]  /*2250*/  F2FP.BF16.PACK_AB R2, R3, R132 ;  /* 0x000000840302723e */ /* 0x008fe200000010ff */
[----:B------:R-:W-:Y:S01]  /*2260*/  FFMA.FTZ R145, R69, c[0x0][0x23c], -R164 ;  /* 0x00008f0045917a23 */ /* 0x000fe200000108a4 */
[----:B------:R-:W-:Y:S01]  /*2270*/  FSEL R160, R160, RZ, P1 ;  /* 0x000000ffa0a07208 */ /* 0x000fe20000800000 */
[----:B------:R-:W-:Y:S01]  /*2280*/  FFMA.FTZ R152, R14, c[0x0][0x23c], -R162 ;  /* 0x00008f000e987a23 */ /* 0x000fe200000108a2 */
[----:B------:R-:W-:Y:S01]  /*2290*/  LOP3.LUT R111, R77, R2, RZ, 0xc0, !PT ;  /* 0x000000024d6f7212 */ /* 0x000fe200078ec0ff */
[----:B------:R-:W-:Y:S01]  /*22a0*/  IMAD.WIDE.U32 R76, R76, -0x2daee0ad, RZ ;  /* 0xd2511f534c4c7825 */ /* 0x000fe200078e00ff */
[----:B-1----:R-:W-:Y:S01]  /*22b0*/  FMNMX.FTZ R134, R134, R63, !PT ;  /* 0x0000003f86867209 */ /* 0x002fe20007810000 */
[----:B------:R-:W1:Y:S01]  /*22c0*/  MUFU.EX2 R149, R149 ;  /* 0x0000009500957308 */ /* 0x000e620000000800 */
[----:B------:R-:W-:Y:S01]  /*22d0*/  SHF.R.U32.HI R109, RZ, 0x10, R60 ;  /* 0x00000010ff6d7819 */ /* 0x000fe2000001163c */
[----:B------:R-:W-:Y:S01]  /*22e0*/  FFMA.FTZ R144, R40, c[0x0][0x23c], -R160 ;  /* 0x00008f0028907a23 */ /* 0x000fe200000108a0 */
[----:B------:R-:W-:Y:S01]  /*22f0*/  LOP3.LUT R224, R77, R224, R203, 0x96, !PT ;  /* 0x000000e04de07212 */ /* 0x000fe200078e96cb */
[C---:B------:R-:W-:Y:S01]  /*2300*/  FMUL.FTZ R158, R134.reuse, c[0x0][0x23c] ;  /* 0x00008f00869e7a20 */ /* 0x040fe20000410000 */
[----:B------:R-:W-:Y:S01]  /*2310*/  LOP3.LUT R40, R223, R76, R202, 0x96, !PT ;  /* 0x0000004cdf287212 */ /* 0x000fe200078e96ca */
[----:B------:R-:W-:Y:S01]  /*2320*/  FFMA.FTZ R153, R41, c[0x0][0x23c], -R160 ;  /* 0x00008f0029997a23 */ /* 0x000fe200000108a0 */
[----:B------:R-:W-:Y:S01]  /*2330*/  FSETP.NEU.FTZ.AND P1, PT, R134, -INF , PT ;  /* 0xff8000008600780b */ /* 0x000fe20003f3d000 */
[----:B------:R-:W-:Y:S01]  /*2340*/  IMAD.WIDE.U32 R224, R224, -0x326172a9, RZ ;  /* 0xcd9e8d57e0e07825 */ /* 0x000fe200078e00ff */
[----:B------:R-:W-:Y:S01]  /*2350*/  LOP3.LUT R70, R60, 0xffff, RZ, 0xc0, !PT ;  /* 0x0000ffff3c467812 */ /* 0x000fe200078ec0ff */
[----:B------:R-:W-:Y:S01]  /*2360*/  MUFU.EX2 R144, R144 ;  /* 0x0000009000907308 */ /* 0x000fe20000000800 */
[----:B------:R-:W-:Y:S01]  /*2370*/  FSEL R158, R158, RZ, P1 ;  /* 0x000000ff9e9e7208 */ /* 0x000fe20000800000 */
[----:B--2---:R-:W-:Y:S01]  /*2380*/  IMAD.WIDE.U32 R62, R40, -0x326172a9, RZ ;  /* 0xcd9e8d57283e7825 */ /* 0x004fe200078e00ff */
[----:B------:R-:W-:-:S02]  /*2390*/  LOP3.LUT R69, R60, 0xff, RZ, 0xc0, !PT ;  /* 0x000000ff3c457812 */ /* 0x000fc400078ec0ff */
[----:B------:R-:W-:Y:S01]  /*23a0*/  SHF.R.U32.HI R60, RZ, 0x18, R60 ;  /* 0x00000018ff3c7819 */ /* 0x000fe2000001163c */
[----:B------:R-:W-:Y:S01]  /*23b0*/  FFMA.FTZ R155, R56, c[0x0][0x23c], -R160 ;  /* 0x00008f00389b7a23 */ /* 0x000fe200000108a0 */
[----:B------:R-:W-:Y:S01]  /*23c0*/  LOP3.LUT R56, R63, R224, R210, 0x96, !PT ;  /* 0x000000e03f387212 */ /* 0x000fe200078e96d2 */
[----:B------:R-:W2:Y:S01]  /*23d0*/  MUFU.EX2 R153, R153 ;  /* 0x0000009900997308 */ /* 0x000ea20000000800 */
[----:B------:R-:W-:Y:S01]  /*23e0*/  LOP3.LUT R109, R109, 0xff, RZ, 0xc0, !PT ;  /* 0x000000ff6d6d7812 */ /* 0x000fe200078ec0ff */
[--C-:B------:R-:W-:Y:S01]  /*23f0*/  FFMA.FTZ R146, R59, c[0x0][0x23c], -R158.reuse ;  /* 0x00008f003b927a23 */ /* 0x100fe2000001089e */
[----:B------:R-:W-:Y:S01]  /*2400*/  LOP3.LUT R59, R56, 0xffff, RZ, 0xc0, !PT ;  /* 0x0000ffff383b7812 */ /* 0x000fe200078ec0ff */
[----:B------:R-:W-:Y:S01]  /*2410*/  FFMA.FTZ R150, R42, c[0x0][0x23c], -R158 ;  /* 0x00008f002a967a23 */ /* 0x000fe2000001089e */
[----:B------:R-:W-:Y:S01]  /*2420*/  PRMT R109, R109, 0x5410, R60 ;  /* 0x000054106d6d7816 */ /* 0x000fe2000000003c */
[--C-:B------:R-:W-:Y:S01]  /*2430*/  FFMA.FTZ R159, R58, c[0x0][0x23c], -R158.reuse ;  /* 0x00008f003a9f7a23 */ /* 0x100fe2000001089e */
[----:B------:R-:W-:Y:S01]  /*2440*/  LOP3.LUT R41, R56, 0xff, RZ, 0xc0, !PT ;  /* 0x000000ff38297812 */ /* 0x000fe200078ec0ff */
[----:B------:R-:W-:Y:S01]  /*2450*/  FFMA.FTZ R161, R43, c[0x0][0x23c], -R158 ;  /* 0x00008f002ba17a23 */ /* 0x000fe2000001089e */
[----:B------:R-:W-:Y:S01]  /*2460*/  SHF.R.U32.HI R42, RZ, 0x8, R59 ;  /* 0x00000008ff2a7819 */ /* 0x000fe2000001163b */
[--C-:B------:R-:W-:Y:S01]  /*2470*/  HSET2.LE.AND R109, R109, R156.reuse, PT ;  /* 0x0000009c6d6d7233 */ /* 0x100fe20003803000 */
[----:B------:R-:W-:Y:S01]  /*2480*/  LOP3.LUT R74, R78, 0xffff, RZ, 0xc0, !PT ;  /* 0x0000ffff4e4a7812 */ /* 0x000fe200078ec0ff */
[----:B------:R-:W-:Y:S01]  /*2490*/  MUFU.EX2 R159, R159 ;  /* 0x0000009f009f7308 */ /* 0x000fe20000000800 */
[----:B------:R-:W-:Y:S01]  /*24a0*/  PRMT R41, R41, 0x5410, R42 ;  /* 0x0000541029297816 */ /* 0x000fe2000000002a */
[----:B------:R-:W-:Y:S01]  /*24b0*/  FFMA.FTZ R163, R15, c[0x0][0x23c], -R162 ;  /* 0x00008f000fa37a23 */ /* 0x000fe200000108a2 */
[----:B-1----:R-:W-:Y:S01]  /*24c0*/  F2FP.BF16.PACK_AB R2, R0, R149 ;  /* 0x000000950002723e */ /* 0x002fe200000010ff */
[----:B------:R-:W-:Y:S01]  /*24d0*/  FFMA.FTZ R148, R12, c[0x0][0x23c], -R164 ;  /* 0x00008f000c947a23 */ /* 0x000fe200000108a4 */
[----:B------:R-:W-:Y:S01]  /*24e0*/  SHF.R.U32.HI R74, RZ, 0x8, R74 ;  /* 0x00000008ff4a7819 */ /* 0x000fe2000001164a */
[--C-:B------:R-:W-:Y:S01]  /*24f0*/  HSET2.LE.AND R104, R41, R156.reuse, PT ;  /* 0x0000009c29687233 */ /* 0x100fe20003803000 */
[----:B------:R-:W-:Y:S01]  /*2500*/  LOP3.LUT R79, R78, 0xff, RZ, 0xc0, !PT ;  /* 0x000000ff4e4f7812 */ /* 0x000fe200078ec0ff */
[----:B------:R-:W1:Y:S01]  /*2510*/  MUFU.EX2 R146, R146 ;  /* 0x0000009200927308 */ /* 0x000e620000000800 */
[----:B------:R-:W-:Y:S01]  /*2520*/  LOP3.LUT R109, R109, R2, RZ, 0xc0, !PT ;  /* 0x000000026d6d7212 */ /* 0x000fe200078ec0ff */
[----:B------:R-:W-:Y:S01]  /*2530*/  FFMA.FTZ R2, R57, c[0x0][0x23c], -R160 ;  /* 0x00008f0039027a23 */ /* 0x000fe200000108a0 */
[----:B------:R-:W-:Y:S01]  /*2540*/  LOP3.LUT R40, R61, R80, R211, 0x96, !PT ;  /* 0x000000503d287212 */ /* 0x000fe200078e96d3 */
[----:B------:R-:W-:Y:S01]  /*2550*/  FFMA.FTZ R157, R13, c[0x0][0x23c], -R164 ;  /* 0x00008f000d9d7a23 */ /* 0x000fe200000108a4 */
[----:B------:R-:W-:Y:S01]  /*2560*/  LOP3.LUT R60, R62, 0xffff, RZ, 0xc0, !PT ;  /* 0x0000ffff3e3c7812 */ /* 0x000fe200078ec0ff */
[----:B------:R-:W-:Y:S01]  /*2570*/  FFMA.FTZ R154, R46, c[0x0][0x23c], -R162 ;  /* 0x00008f002e9a7a23 */ /* 0x000fe200000108a2 */
[----:B--2---:R-:W-:Y:S01]  /*2580*/  F2FP.BF16.PACK_AB R41, R153, R144 ;  /* 0x000000909929723e */ /* 0x004fe200000010ff */
[----:B------:R-:W-:Y:S01]  /*2590*/  MUFU.EX2 R140, R140 ;  /* 0x0000008c008c7308 */ /* 0x000fe20000000800 */
[----:B------:R-:W-:Y:S01]  /*25a0*/  PRMT R79, R79, 0x5410, R74 ;  /* 0x000054104f4f7816 */ /* 0x000fe2000000004a */
[----:B------:R-:W-:Y:S01]  /*25b0*/  FFMA.FTZ R165, R47, c[0x0][0x23c], -R162 ;  /* 0x00008f002fa57a23 */ /* 0x000fe200000108a2 */
[----:B------:R-:W2:Y:S01]  /*25c0*/  LDSM.16.MT88.4 R72, [R187+0x6000] ;  /* 0x00600000bb48783b */ /* 0x000ea20000004200 */
[----:B------:R-:W-:Y:S01]  /*25d0*/  SHF.R.U32.HI R107, RZ, 0x10, R62 ;  /* 0x00000010ff6b7819 */ /* 0x000fe2000001163e */
[--C-:B------:R-:W-:Y:S01]  /*25e0*/  FFMA.FTZ R142, R44, c[0x0][0x23c], -R164.reuse ;  /* 0x00008f002c8e7a23 */ /* 0x100fe200000108a4 */
[----:B------:R-:W-:Y:S01]  /*25f0*/  LOP3.LUT R57, R62, 0xff, RZ, 0xc0, !PT ;  /* 0x000000ff3e397812 */ /* 0x000fe200078ec0ff */
[----:B------:R-:W-:Y:S01]  /*2600*/  FFMA.FTZ R151, R45, c[0x0][0x23c], -R164 ;  /* 0x00008f002d977a23 */ /* 0x000fe200000108a4 */
[----:B------:R-:W-:Y:S01]  /*2610*/  SHF.R.U32.HI R60, RZ, 0x8, R60 ;  /* 0x00000008ff3c7819 */ /* 0x000fe2000001163c */
[----:B------:R-:W-:Y:S01]  /*2620*/  MUFU.EX2 R147, R147 ;  /* 0x0000009300937308 */ /* 0x000fe20000000800 */
[----:B------:R-:W-:Y:S01]  /*2630*/  LOP3.LUT R104, R104, R41, RZ, 0xc0, !PT ;  /* 0x0000002968687212 */ /* 0x000fe200078ec0ff */
[----:B------:R-:W-:Y:S01]  /*2640*/  IMAD.WIDE.U32 R40, R40, -0x2daee0ad, RZ ;  /* 0xd2511f5328287825 */ /* 0x000fe200078e00ff */
[----:B------:R-:W-:Y:S01]  /*2650*/  SHF.R.U32.HI R105, RZ, 0x10, R56 ;  /* 0x00000010ff697819 */ /* 0x000fe20000011638 */
[--C-:B------:R-:W-:Y:S01]  /*2660*/  HSET2.LE.AND R79, R79, R156.reuse, PT ;  /* 0x0000009c4f4f7233 */ /* 0x100fe20003803000 */
[----:B------:R-:W-:Y:S01]  /*2670*/  SHF.R.U32.HI R58, RZ, 0x18, R62 ;  /* 0x00000018ff3a7819 */ /* 0x000fe2000001163e */
[----:B------:R-:W-:Y:S01]  /*2680*/  LDSM.16.MT88.4 R44, [R186+0x6800] ;  /* 0x00680000ba2c783b */ /* 0x000fe20000004200 */
[----:B------:R-:W-:Y:S01]  /*2690*/  LOP3.LUT R107, R107, 0xff, RZ, 0xc0, !PT ;  /* 0x000000ff6b6b7812 */ /* 0x000fe200078ec0ff */
[----:B------:R-:W-:Y:S01]  /*26a0*/  MUFU.EX2 R4, R4 ;  /* 0x0000000400047308 */ /* 0x000fe20000000800 */
[----:B------:R-:W-:Y:S01]  /*26b0*/  PRMT R57, R57, 0x5410, R60 ;  /* 0x0000541039397816 */ /* 0x000fe2000000003c */
[----:B------:R-:W-:Y:S01]  /*26c0*/  FFMA.FTZ R167, R64, c[0x0][0x23c], -R160 ;  /* 0x00008f0040a77a23 */ /* 0x000fe200000108a0 */
[----:B------:R-:W-:Y:S01]  /*26d0*/  SHF.R.U32.HI R56, RZ, 0x18, R56 ;  /* 0x00000018ff387819 */ /* 0x000fe20000011638 */
[----:B------:R-:W-:Y:S01]  /*26e0*/  FFMA.FTZ R64, R65, c[0x0][0x23c], -R160 ;  /* 0x00008f0041407a23 */ /* 0x000fe200000108a0 */
[----:B------:R-:W-:Y:S01]  /*26f0*/  LOP3.LUT R105, R105, 0xff, RZ, 0xc0, !PT ;  /* 0x000000ff69697812 */ /* 0x000fe200078ec0ff */
[--C-:B------:R-:W-:Y:S01]  /*2700*/  HSET2.LE.AND R106, R57, R156.reuse, PT ;  /* 0x0000009c396a7233 */ /* 0x100fe20003803000 */
[----:B------:R-:W-:Y:S01]  /*2710*/  LOP3.LUT R12, R40, 0xffff, RZ, 0xc0, !PT ;  /* 0x0000ffff280c7812 */ /* 0x000fe200078ec0ff */
[----:B------:R-:W3:Y:S01]  /*2720*/  MUFU.EX2 R145, R145 ;  /* 0x0000009100917308 */ /* 0x000ee20000000800 */
[----:B------:R-:W-:Y:S01]  /*2730*/  PRMT R107, R107, 0x5410, R58 ;  /* 0x000054106b6b7816 */ /* 0x000fe2000000003a */
[----:B------:R-:W-:Y:S01]  /*2740*/  FFMA.FTZ R65, R52, c[0x0][0x23c], -R160 ;  /* 0x00008f0034417a23 */ /* 0x000fe200000108a0 */
[----:B------:R-:W-:Y:S01]  /*2750*/  SHF.R.U32.HI R70, RZ, 0x8, R70 ;  /* 0x00000008ff467819 */ /* 0x000fe20000011646 */
[----:B------:R-:W-:Y:S01]  /*2760*/  FFMA.FTZ R66, R66, c[0x0][0x23c], -R158 ;  /* 0x00008f0042427a23 */ /* 0x000fe2000001089e */
[----:B------:R-:W-:Y:S01]  /*2770*/  PRMT R105, R105, 0x5410, R56 ;  /* 0x0000541069697816 */ /* 0x000fe20000000038 */
[--C-:B------:R-:W-:Y:S01]  /*2780*/  HSET2.LE.AND R107, R107, R156.reuse, PT ;  /* 0x0000009c6b6b7233 */ /* 0x100fe20003803000 */
[----:B------:R-:W-:Y:S01]  /*2790*/  LOP3.LUT R57, R40, 0xff, RZ, 0xc0, !PT ;  /* 0x000000ff28397812 */ /* 0x000fe200078ec0ff */
[----:B------:R-:W-:Y:S01]  /*27a0*/  MUFU.EX2 R155, R155 ;  /* 0x0000009b009b7308 */ /* 0x000fe20000000800 */
[----:B------:R-:W-:Y:S01]  /*27b0*/  SHF.R.U32.HI R12, RZ, 0x8, R12 ;  /* 0x00000008ff0c7819 */ /* 0x000fe2000001160c */
[--C-:B------:R-:W-:Y:S01]  /*27c0*/  HSET2.LE.AND R105, R105, R156.reuse, PT ;  /* 0x0000009c69697233 */ /* 0x100fe20003803000 */
[----:B------:R-:W-:Y:S01]  /*27d0*/  LOP3.LUT R56, R41, R96, R216, 0x96, !PT ;  /* 0x0000006029387212 */ /* 0x000fe200078e96d8 */
[----:B------:R-:W-:Y:S01]  /*27e0*/  FFMA.FTZ R48, R48, c[0x0][0x23c], -R160 ;  /* 0x00008f0030307a23 */ /* 0x000fe200000108a0 */
[----:B------:R-:W-:Y:S01]  /*27f0*/  SHF.R.U32.HI R14, RZ, 0x10, R40 ;  /* 0x00000010ff0e7819 */ /* 0x000fe20000011628 */
[----:B------:R-:W-:Y:S01]  /*2800*/  FFMA.FTZ R49, R49, c[0x0][0x23c], -R160 ;  /* 0x00008f0031317a23 */ /* 0x000fe200000108a0 */
[----:B------:R-:W-:Y:S01]  /*2810*/  PRMT R69, R69, 0x5410, R70 ;  /* 0x0000541045457816 */ /* 0x000fe20000000046 */
[----:B------:R-:W4:Y:S01]  /*2820*/  MUFU.EX2 R2, R2 ;  /* 0x0000000200027308 */ /* 0x000f220000000800 */
[----:B-1----:R-:W-:Y:S01]  /*2830*/  F2FP.BF16.PACK_AB R42, R146, R159 ;  /* 0x0000009f922a723e */ /* 0x002fe200000010ff */
[----:B------:R-:W-:Y:S01]  /*2840*/  FFMA.FTZ R50, R50, c[0x0][0x23c], -R158 ;  /* 0x00008f0032327a23 */ /* 0x000fe2000001089e */
[----:B------:R-:W-:Y:S01]  /*2850*/  PRMT R57, R57, 0x5410, R12 ;  /* 0x0000541039397816 */ /* 0x000fe2000000000c */
[--C-:B------:R-:W-:Y:S01]  /*2860*/  HSET2.LE.AND R69, R69, R156.reuse, PT ;  /* 0x0000009c45457233 */ /* 0x100fe20003803000 */
[----:B------:R-:W-:Y:S01]  /*2870*/  SHF.R.U32.HI R63, RZ, 0x18, R40 ;  /* 0x00000018ff3f7819 */ /* 0x000fe20000011628 */
[----:B------:R-:W-:Y:S01]  /*2880*/  FFMA.FTZ R51, R51, c[0x0][0x23c], -R158 ;  /* 0x00008f0033337a23 */ /* 0x000fe2000001089e */
[----:B------:R-:W-:Y:S01]  /*2890*/  LOP3.LUT R12, R56, 0xffff, RZ, 0xc0, !PT ;  /* 0x0000ffff380c7812 */ /* 0x000fe200078ec0ff */
[----:B------:R-:W-:Y:S01]  /*28a0*/  MUFU.EX2 R150, R150 ;  /* 0x0000009600967308 */ /* 0x000fe20000000800 */
[----:B------:R-:W-:Y:S01]  /*28b0*/  LOP3.LUT R14, R14, 0xff, RZ, 0xc0, !PT ;  /* 0x000000ff0e0e7812 */ /* 0x000fe200078ec0ff */
[--C-:B------:R-:W-:Y:S01]  /*28c0*/  HSET2.LE.AND R57, R57, R156.reuse, PT ;  /* 0x0000009c39397233 */ /* 0x100fe20003803000 */
[----:B------:R-:W-:Y:S01]  /*28d0*/  SHF.R.U32.HI R173, RZ, 0x10, R56 ;  /* 0x00000010ffad7819 */ /* 0x000fe20000011638 */
[----:B------:R-:W-:Y:S01]  /*28e0*/  FFMA.FTZ R16, R16, c[0x0][0x23c], -R164 ;  /* 0x00008f0010107a23 */ /* 0x000fe200000108a4 */
[----:B------:R-:W-:Y:S01]  /*28f0*/  LOP3.LUT R107, R107, R42, RZ, 0xc0, !PT ;  /* 0x0000002a6b6b7212 */ /* 0x000fe200078ec0ff */
[----:B------:R-:W-:Y:S01]  /*2900*/  FADD.FTZ R144, R144, R153 ;  /* 0x0000009990907221 */ /* 0x000fe20000010000 */
[----:B---3--:R-:W-:Y:S01]  /*2910*/  F2FP.BF16.PACK_AB R110, R145, R4 ;  /* 0x00000004916e723e */ /* 0x008fe200000010ff */
[----:B------:R-:W1:Y:S01]  /*2920*/  MUFU.EX2 R161, R161 ;  /* 0x000000a100a17308 */ /* 0x000e620000000800 */
[----:B------:R-:W-:Y:S01]  /*2930*/  F2FP.BF16.PACK_AB R108, R147, R140 ;  /* 0x0000008c936c723e */ /* 0x000fe200000010ff */
[----:B------:R-:W-:Y:S01]  /*2940*/  FADD.FTZ R147, R140, R147 ;  /* 0x000000938c937221 */ /* 0x000fe20000010000 */
[----:B----4-:R-:W-:Y:S01]  /*2950*/  F2FP.BF16.PACK_AB R43, R2, R155 ;  /* 0x0000009b022b723e */ /* 0x010fe200000010ff */
[----:B------:R-:W-:Y:S01]  /*2960*/  FADD.FTZ R149, R149, R0 ;  /* 0x0000000095957221 */ /* 0x000fe20000010000 */
[----:B------:R-:W-:Y:S01]  /*2970*/  LOP3.LUT R61, R56, 0xff, RZ, 0xc0, !PT ;  /* 0x000000ff383d7812 */ /* 0x000fe200078ec0ff */
[----:B------:R-:W-:Y:S01]  /*2980*/  FADD.FTZ R155, R155, R144 ;  /* 0x000000909b9b7221 */ /* 0x000fe20000010000 */
[----:B------:R-:W-:Y:S01]  /*2990*/  SHF.R.U32.HI R12, RZ, 0x8, R12 ;  /* 0x00000008ff0c7819 */ /* 0x000fe2000001160c */
[----:B------:R-:W-:Y:S01]  /*29a0*/  MUFU.EX2 R152, R152 ;  /* 0x0000009800987308 */ /* 0x000fe20000000800 */
[----:B------:R-:W-:Y:S01]  /*29b0*/  PRMT R63, R14, 0x5410, R63 ;  /* 0x000054100e3f7816 */ /* 0x000fe2000000003f */
[----:B------:R-:W-:Y:S01]  /*29c0*/  FADD.FTZ R4, R4, R147 ;  /* 0x0000009304047221 */ /* 0x000fe20000010000 */
[----:B------:R-:W-:Y:S01]  /*29d0*/  SHF.R.U32.HI R56, RZ, 0x18, R56 ;  /* 0x00000018ff387819 */ /* 0x000fe20000011638 */
[----:B------:R-:W-:Y:S01]  /*29e0*/  FADD.FTZ R132, R132, R149 ;  /* 0x0000009584847221 */ /* 0x000fe20000010000 */
[----:B------:R-:W-:Y:S01]  /*29f0*/  LOP3.LUT R173, R173, 0xff, RZ, 0xc0, !PT ;  /* 0x000000ffadad7812 */ /* 0x000fe200078ec0ff */
[--C-:B------:R-:W-:Y:S01]  /*2a00*/  HSET2.LE.AND R63, R63, R156.reuse, PT ;  /* 0x0000009c3f3f7233 */ /* 0x100fe20003803000 */
[----:B------:R-:W-:Y:S01]  /*2a10*/  LOP3.LUT R110, R79, R110, RZ, 0xc0, !PT ;  /* 0x0000006e4f6e7212 */ /* 0x000fe200078ec0ff */
[----:B------:R-:W3:Y:S01]  /*2a20*/  MUFU.EX2 R163, R163 ;  /* 0x000000a300a37308 */ /* 0x000ee20000000800 */
[----:B-1----:R-:W-:Y:S01]  /*2a30*/  F2FP.BF16.PACK_AB R42, R161, R150 ;  /* 0x00000096a12a723e */ /* 0x002fe200000010ff */
[----:B------:R-:W-:Y:S01]  /*2a40*/  FADD.FTZ R150, R150, R161 ;  /* 0x000000a196967221 */ /* 0x000fe20000010000 */
[----:B------:R-:W-:Y:S01]  /*2a50*/  LOP3.LUT R108, R69, R108, RZ, 0xc0, !PT ;  /* 0x0000006c456c7212 */ /* 0x000fe200078ec0ff */
[----:B------:R-:W-:Y:S01]  /*2a60*/  FADD.FTZ R2, R2, R155 ;  /* 0x0000009b02027221 */ /* 0x000fe20000010000 */
[----:B------:R-:W-:Y:S01]  /*2a70*/  LOP3.LUT R106, R106, R43, RZ, 0xc0, !PT ;  /* 0x0000002b6a6a7212 */ /* 0x000fe200078ec0ff */
[----:B------:R-:W-:Y:S01]  /*2a80*/  FADD.FTZ R159, R159, R150 ;  /* 0x000000969f9f7221 */ /* 0x000fe20000010000 */
[----:B------:R-:W-:Y:S01]  /*2a90*/  LOP3.LUT R105, R105, R42, RZ, 0xc0, !PT ;  /* 0x0000002a69697212 */ /* 0x000fe200078ec0ff */
[----:B------:R-:W-:Y:S01]  /*2aa0*/  MUFU.EX2 R148, R148 ;  /* 0x0000009400947308 */ /* 0x000fe20000000800 */
[----:B------:R-:W-:Y:S01]  /*2ab0*/  PRMT R61, R61, 0x5410, R12 ;  /* 0x000054103d3d7816 */ /* 0x000fe2000000000c */
[-C--:B------:R-:W-:Y:S01]  /*2ac0*/  HMMA.16816.F32.BF16 R100, R108, R136.reuse, RZ ;  /* 0x000000886c64723c */ /* 0x080fe200000418ff */
[----:B------:R-:W-:Y:S01]  /*2ad0*/  PRMT R173, R173, 0x5410, R56 ;  /* 0x00005410adad7816 */ /* 0x000fe20000000038 */
[----:B------:R-:W1:Y:S01]  /*2ae0*/  LDSM.16.MT88.4 R40, [R187+0x6800] ;  /* 0x00680000bb28783b */ /* 0x000e620000004200 */
[----:B------:R-:W-:Y:S01]  /*2af0*/  LOP3.LUT R220, R225, R220, R211, 0x96, !PT ;  /* 0x000000dce1dc7212 */ /* 0x000fe200078e96d3 */
[--C-:B------:R-:W-:Y:S01]  /*2b00*/  HSET2.LE.AND R60, R61, R156.reuse, PT ;  /* 0x0000009c3d3c7233 */ /* 0x100fe20003803000 */
[----:B------:R-:W-:Y:S01]  /*2b10*/  IADD3 R179, R179, 0x1, RZ ;  /* 0x00000001b3b37810 */ /* 0x000fe20007ffe0ff */
[----:B------:R-:W4:Y:S01]  /*2b20*/  MUFU.EX2 R157, R157 ;  /* 0x0000009d009d7308 */ /* 0x000f220000000800 */
[----:B---3--:R-:W-:Y:S01]  /*2b30*/  F2FP.BF16.PACK_AB R58, R163, R152 ;  /* 0x00000098a33a723e */ /* 0x008fe200000010ff */
[----:B------:R-:W-:Y:S01]  /*2b40*/  HMMA.16816.F32.BF16 R96, R104, R136, RZ ;  /* 0x000000886860723c */ /* 0x000fe200000418ff */
[----:B------:R-:W-:Y:S01]  /*2b50*/  HSET2.LE.AND R61, R173, R156, PT ;  /* 0x0000009cad3d7233 */ /* 0x000fe20003803000 */
[----:B------:R-:W3:Y:S01]  /*2b60*/  LDSM.16.MT88.4 R12, [R185+0x6800] ;  /* 0x00680000b90c783b */ /* 0x000ee20000004200 */
[----:B------:R-:W-:Y:S01]  /*2b70*/  LOP3.LUT R63, R63, R58, RZ, 0xc0, !PT ;  /* 0x0000003a3f3f7212 */ /* 0x000fe200078ec0ff */
[----:B------:R-:W-:Y:S01]  /*2b80*/  IMAD.WIDE.U32 R220, R220, -0x2daee0ad, RZ ;  /* 0xd2511f53dcdc7825 */ /* 0x000fe200078e00ff */
[----:B------:R-:W-:Y:S01]  /*2b90*/  LOP3.LUT R218, R219, R179, R215, 0x96, !PT ;  /* 0x000000b3dbda7212 */ /* 0x000fe200078e96d7 */
[----:B------:R-:W-:Y:S02]  /*2ba0*/  MUFU.EX2 R154, R154 ;  /* 0x0000009a009a7308 */ /* 0x000fe40000000800 */
[----:B--2---:R-:W-:Y:S01]  /*2bb0*/  HMMA.16816.F32.BF16 R124, R108, R72, RZ ;  /* 0x000000486c7c723c */ /* 0x004fe200000418ff */
[----:B------:R-:W-:Y:S01]  /*2bc0*/  LOP3.LUT R222, R221, R222, R216, 0x96, !PT ;  /* 0x000000deddde7212 */ /* 0x000fe200078e96d8 */
[----:B------:R-:W-:Y:S01]  /*2bd0*/  IMAD.WIDE.U32 R218, R218, -0x326172a9, RZ ;  /* 0xcd9e8d57dada7825 */ /* 0x000fe200078e00ff */
[----:B------:R-:W-:-:S02]  /*2be0*/  SHF.R.U32.HI R173, RZ, 0x10, R220 ;  /* 0x00000010ffad7819 */ /* 0x000fc400000116dc */
[----:B------:R-:W-:Y:S01]  /*2bf0*/  SHF.R.U32.HI R175, RZ, 0x10, R222 ;  /* 0x00000010ffaf7819 */ /* 0x000fe200000116de */
[----:B------:R-:W2:Y:S01]  /*2c00*/  MUFU.EX2 R165, R165 ;  /* 0x000000a500a57308 */ /* 0x000ea20000000800 */
[----:B----4-:R-:W-:Y:S01]  /*2c10*/  F2FP.BF16.PACK_AB R62, R157, R148 ;  /* 0x000000949d3e723e */ /* 0x010fe200000010ff */
[C---:B------:R-:W-:Y:S01]  /*2c20*/  HMMA.16816.F32.BF16 R76, R108.reuse, R84, RZ ;  /* 0x000000546c4c723c */ /* 0x040fe200000418ff */
[----:B------:R-:W-:Y:S01]  /*2c30*/  SHF.R.U32.HI R52, RZ, 0x18, R220 ;  /* 0x00000018ff347819 */ /* 0x000fe200000116dc */
[----:B------:R-:W-:Y:S01]  /*2c40*/  FADD.FTZ R159, R146, R159 ;  /* 0x0000009f929f7221 */ /* 0x000fe20000010000 */
[----:B------:R-:W-:Y:S01]  /*2c50*/  LOP3.LUT R62, R57, R62, RZ, 0xc0, !PT ;  /* 0x0000003e393e7212 */ /* 0x000fe200078ec0ff */
[----:B------:R-:W-:Y:S01]  /*2c60*/  FADD.FTZ R145, R145, R4 ;  /* 0x0000000491917221 */ /* 0x000fe20000010000 */
[----:B------:R-:W4:Y:S01]  /*2c70*/  LDSM.16.MT88.4 R56, [R184+0x6800] ;  /* 0x00680000b838783b */ /* 0x000f220000004200 */
[----:B------:R-:W-:Y:S01]  /*2c80*/  MUFU.EX2 R142, R142 ;  /* 0x0000008e008e7308 */ /* 0x000fe20000000800 */
[----:B------:R-:W-:Y:S01]  /*2c90*/  LOP3.LUT R175, R175, 0xff, RZ, 0xc0, !PT ;  /* 0x000000ffafaf7812 */ /* 0x000fe200078ec0ff */
[----:B------:R-:W-:Y:S01]  /*2ca0*/  HMMA.16816.F32.BF16 R88, R108, R92, RZ ;  /* 0x0000005c6c58723c */ /* 0x000fe200000418ff */
[----:B------:R-:W-:Y:S01]  /*2cb0*/  LOP3.LUT R176, R219, R176, R209, 0x96, !PT ;  /* 0x000000b0dbb07212 */ /* 0x000fe200078e96d1 */
[----:B------:R-:W-:-:S02]  /*2cc0*/  FADD.FTZ R3, R3, R132 ;  /* 0x0000008403037221 */ /* 0x000fc40000010000 */
[----:B------:R-:W-:Y:S02]  /*2cd0*/  FFMA.FTZ R34, R34, c[0x0][0x23c], -R158 ;  /* 0x00008f0022227a23 */ /* 0x000fe4000001089e */
[----:B------:R-:W5:Y:S01]  /*2ce0*/  MUFU.EX2 R151, R151 ;  /* 0x0000009700977308 */ /* 0x000f620000000800 */
[----:B--2---:R-:W-:Y:S01]  /*2cf0*/  F2FP.BF16.PACK_AB R136, R165, R154 ;  /* 0x0000009aa588723e */ /* 0x004fe200000010ff */
[C---:B------:R-:W-:Y:S01]  /*2d00*/  HMMA.16816.F32.BF16 R68, R108.reuse, R74, RZ ;  /* 0x0000004a6c44723c */ /* 0x040fe200000418ff */
[----:B------:R-:W-:Y:S02]  /*2d10*/  IMAD.WIDE.U32 R176, R176, -0x2daee0ad, RZ ;  /* 0xd2511f53b0b07825 */ /* 0x000fe400078e00ff */
[----:B------:R-:W-:Y:S02]  /*2d20*/  LOP3.LUT R61, R61, R136, RZ, 0xc0, !PT ;  /* 0x000000883d3d7212 */ /* 0x000fe400078ec0ff */
[----:B------:R-:W-:Y:S01]  /*2d30*/  FFMA.FTZ R136, R53, c[0x0][0x23c], -R160 ;  /* 0x00008f0035887a23 */ /* 0x000fe200000108a0 */
[----:B------:R-:W-:Y:S01]  /*2d40*/  MUFU.EX2 R65, R65 ;  /* 0x0000004100417308 */ /* 0x000fe20000000800 */
[----:B------:R-:W-:Y:S01]  /*2d50*/  LOP3.LUT R53, R220, 0xff, RZ, 0xc0, !PT ;  /* 0x000000ffdc357812 */ /* 0x000fe200078ec0ff */
[----:B------:R-:W-:Y:S01]  /*2d60*/  HMMA.16816.F32.BF16 R80, R108, R86, RZ ;  /* 0x000000566c50723c */ /* 0x000fe200000418ff */
[----:B------:R-:W-:-:S02]  /*2d70*/  FADD.FTZ R154, R154, R3 ;  /* 0x000000039a9a7221 */ /* 0x000fc40000010000 */
[----:B------:R-:W-:Y:S02]  /*2d80*/  FFMA.FTZ R32, R32, c[0x0][0x23c], -R160 ;  /* 0x00008f0020207a23 */ /* 0x000fe400000108a0 */
[----:B------:R-:W-:Y:S01]  /*2d90*/  FADD.FTZ R165, R165, R154 ;  /* 0x0000009aa5a57221 */ /* 0x000fe20000010000 */
[----:B-----5:R-:W-:Y:S01]  /*2da0*/  F2FP.BF16.PACK_AB R137, R151, R142 ;  /* 0x0000008e9789723e */ /* 0x020fe200000010ff */
[----:B------:R-:W2:Y:S01]  /*2db0*/  MUFU.EX2 R136, R136 ;  /* 0x0000008800887308 */ /* 0x000ea20000000800 */
[----:B------:R-:W-:Y:S01]  /*2dc0*/  HMMA.16816.F32.BF16 R112, R108, R94, RZ ;  /* 0x0000005e6c70723c */ /* 0x000fe200000418ff */
[----:B------:R-:W-:Y:S01]  /*2dd0*/  FADD.FTZ R142, R142, R145 ;  /* 0x000000918e8e7221 */ /* 0x000fe20000010000 */
[----:B------:R-:W-:Y:S01]  /*2de0*/  LOP3.LUT R60, R60, R137, RZ, 0xc0, !PT ;  /* 0x000000893c3c7212 */ /* 0x000fe200078ec0ff */
[----:B------:R-:W-:Y:S01]  /*2df0*/  FFMA.FTZ R137, R54, c[0x0][0x23c], -R158 ;  /* 0x00008f0036897a23 */ /* 0x000fe2000001089e */
[----:B------:R-:W-:Y:S01]  /*2e00*/  LOP3.LUT R54, R220, 0xffff, RZ, 0xc0, !PT ;  /* 0x0000ffffdc367812 */ /* 0x000fe200078ec0ff */
[----:B------:R-:W-:-:S02]  /*2e10*/  FFMA.FTZ R221, R17, c[0x0][0x23c], -R164 ;  /* 0x00008f0011dd7a23 */ /* 0x000fc400000108a4 */
[----:B------:R-:W-:Y:S01]  /*2e20*/  MUFU.EX2 R167, R167 ;  /* 0x000000a700a77308 */ /* 0x000fe20000000800 */
[C---:B------:R-:W-:Y:S01]  /*2e30*/  HMMA.16816.F32.BF16 R128, R104.reuse, R72, RZ ;  /* 0x000000486880723c */ /* 0x040fe200000418ff */
[----:B------:R-:W-:Y:S01]  /*2e40*/  SHF.R.U32.HI R54, RZ, 0x8, R54 ;  /* 0x00000008ff367819 */ /* 0x000fe20000011636 */
[----:B------:R-:W-:Y:S02]  /*2e50*/  FADD.FTZ R151, R151, R142 ;  /* 0x0000008e97977221 */ /* 0x000fe40000010000 */
[----:B------:R-:W-:Y:S02]  /*2e60*/  FFMA.FTZ R33, R33, c[0x0][0x23c], -R160 ;  /* 0x00008f0021217a23 */ /* 0x000fe400000108a0 */
[----:B------:R-:W-:Y:S01]  /*2e70*/  FADD.FTZ R148, R148, R151 ;  /* 0x0000009794947221 */ /* 0x000fe20000010000 */
[----:B------:R-:W-:Y:S01]  /*2e80*/  MUFU.EX2 R137, R137 ;  /* 0x0000008900897308 */ /* 0x000fe20000000800 */
[----:B------:R-:W-:Y:S01]  /*2e90*/  HMMA.16816.F32.BF16 R120, R104, R84, RZ ;  /* 0x000000546878723c */ /* 0x000fe200000418ff */
[----:B--2---:R-:W-:Y:S01]  /*2ea0*/  F2FP.BF16.PACK_AB R178, R136, R65 ;  /* 0x0000004188b2723e */ /* 0x004fe200000010ff */
[----:B------:R-:W-:-:S02]  /*2eb0*/  FADD.FTZ R152, R152, R165 ;  /* 0x000000a598987221 */ /* 0x000fc40000010000 */
[----:B------:R-:W-:Y:S02]  /*2ec0*/  FADD.FTZ R157, R157, R148 ;  /* 0x000000949d9d7221 */ /* 0x000fe40000010000 */
[----:B------:R-:W-:Y:S01]  /*2ed0*/  FADD.FTZ R152, R163, R152 ;  /* 0x00000098a3987221 */ /* 0x000fe20000010000 */
[----:B------:R-:W2:Y:S01]  /*2ee0*/  MUFU.EX2 R64, R64 ;  /* 0x0000004000407308 */ /* 0x000ea20000000800 */
[C---:B------:R-:W-:Y:S07]  /*2ef0*/  HMMA.16816.F32.BF16 R116, R104.reuse, R92, RZ ;  /* 0x0000005c6874723c */ /* 0x040fee00000418ff */
[----:B------:R-:W-:Y:S01]  /*2f00*/  MUFU.EX2 R66, R66 ;  /* 0x0000004200427308 */ /* 0x000fe20000000800 */
[----:B------:R-:W-:Y:S01]  /*2f10*/  HMMA.16816.F32.BF16 R72, R104, R74, RZ ;  /* 0x0000004a6848723c */ /* 0x000fe200000418ff */
[----:B--2---:R-:W-:-:S07]  /*2f20*/  F2FP.BF16.PACK_AB R220, R64, R167 ;  /* 0x000000a740dc723e */ /* 0x004fce00000010ff */
[----:B------:R-:W-:Y:S01]  /*2f30*/  HMMA.16816.F32.BF16 R84, R104, R86, RZ ;  /* 0x000000566854723c */ /* 0x000fe200000418ff */
[----:B------:R-:W-:Y:S01]  /*2f40*/  MUFU.EX2 R48, R48 ;  /* 0x0000003000307308 */ /* 0x000fe20000000800 */
[----:B------:R-:W-:-:S04]  /*2f50*/  FADD.FTZ R167, R167, R2 ;  /* 0x00000002a7a77221 */ /* 0x000fc80000010000 */
[----:B------:R-:W-:Y:S02]  /*2f60*/  FADD.FTZ R64, R64, R167 ;  /* 0x000000a740407221 */ /* 0x000fe40000010000 */
[----:B------:R-:W-:Y:S01]  /*2f70*/  HMMA.16816.F32.BF16 R92, R104, R94, RZ ;  /* 0x0000005e685c723c */ /* 0x000fe200000418ff */
[----:B------:R-:W-:Y:S01]  /*2f80*/  MUFU.EX2 R49, R49 ;  /* 0x0000003100317308 */ /* 0x000fe20000000800 */
[----:B------:R-:W-:-:S04]  /*2f90*/  FADD.FTZ R65, R65, R64 ;  /* 0x0000004041417221 */ /* 0x000fc80000010000 */
[----:B------:R-:W-:Y:S02]  /*2fa0*/  FADD.FTZ R65, R136, R65 ;  /* 0x0000004188417221 */ /* 0x000fe40000010000 */
[-C--:B------:R-:W-:Y:S01]  /*2fb0*/  HMMA.16816.F32.BF16 R108, R108, R138.reuse, RZ ;  /* 0x0000008a6c6c723c */ /* 0x080fe200000418ff */
[----:B------:R-:W-:Y:S07]  /*2fc0*/  MUFU.EX2 R50, R50 ;  /* 0x0000003200327308 */ /* 0x000fee0000000800 */
[----:B------:R-:W-:Y:S01]  /*2fd0*/  HMMA.16816.F32.BF16 R104, R104, R138, RZ ;  /* 0x0000008a6868723c */ /* 0x000fe200000418ff */
[----:B------:R-:W-:Y:S06]  /*2fe0*/  MUFU.EX2 R51, R51 ;  /* 0x0000003300337308 */ /* 0x000fec0000000800 */
[----:B------:R-:W-:Y:S01]  /*2ff0*/  FFMA.FTZ R138, R55, c[0x0][0x23c], -R158 ;  /* 0x00008f00378a7a23 */ /* 0x000fe2000001089e */
[----:B------:R-:W-:Y:S01]  /*3000*/  PRMT R55, R53, 0x5410, R54 ;  /* 0x0000541035377816 */ /* 0x000fe20000000036 */
[----:B------:R-:W-:Y:S01]  /*3010*/  FFMA.FTZ R139, R67, c[0x0][0x23c], -R158 ;  /* 0x00008f00438b7a23 */ /* 0x000fe2000001089e */
[C---:B------:R-:W-:Y:S01]  /*3020*/  LOP3.LUT R67, R222.reuse, 0xffff, RZ, 0xc0, !PT ;  /* 0x0000ffffde437812 */ /* 0x040fe200078ec0ff */
[----:B-1----:R-:W-:Y:S01]  /*3030*/  HMMA.16816.F32.BF16 R124, R60, R40, R124 ;  /* 0x000000283c7c723c */ /* 0x002fe2000004187c */
[----:B------:R-:W-:Y:S01]  /*3040*/  LOP3.LUT R53, R173, 0xff, RZ, 0xc0, !PT ;  /* 0x000000ffad357812 */ /* 0x000fe200078ec0ff */
[----:B------:R-:W1:Y:S01]  /*3050*/  MUFU.EX2 R138, R138 ;  /* 0x0000008a008a7308 */ /* 0x000e620000000800 */
[----:B------:R-:W-:Y:S01]  /*3060*/  SHF.R.U32.HI R173, RZ, 0x8, R67 ;  /* 0x00000008ffad7819 */ /* 0x000fe20000011643 */
[----:B------:R-:W-:Y:S01]  /*3070*/  HSET2.LE.AND R55, R55, R156, PT ;  /* 0x0000009c37377233 */ /* 0x000fe20003803000 */
[----:B------:R-:W-:-:S02]  /*3080*/  LOP3.LUT R54, R222, 0xff, RZ, 0xc0, !PT ;  /* 0x000000ffde367812 */ /* 0x000fc400078ec0ff */
[----:B------:R-:W-:Y:S01]  /*3090*/  SHF.R.U32.HI R222, RZ, 0x18, R222 ;  /* 0x00000018ffde7819 */ /* 0x000fe200000116de */
[----:B------:R-:W-:Y:S01]  /*30a0*/  HMMA.16816.F32.BF16 R76, R60, R44, R76 ;  /* 0x0000002c3c4c723c */ /* 0x000fe2000004184c */
[----:B------:R-:W-:Y:S01]  /*30b0*/  PRMT R173, R54, 0x5410, R173 ;  /* 0x0000541036ad7816 */ /* 0x000fe200000000ad */
[----:B------:R2:W5:Y:S01]  /*30c0*/  MUFU.EX2 R67, R139 ;  /* 0x0000008b00437308 */ /* 0x0005620000000800 */
[----:B------:R-:W-:-:S03]  /*30d0*/  LOP3.LUT R54, R55, R178, RZ, 0xc0, !PT ;  /* 0x000000b237367212 */ /* 0x000fc600078ec0ff */
[----:B------:R-:W-:Y:S02]  /*30e0*/  HSET2.LE.AND R173, R173, R156, PT ;  /* 0x0000009cadad7233 */ /* 0x000fe40003803000 */
[C---:B---3--:R-:W-:Y:S02]  /*30f0*/  HMMA.16816.F32.BF16 R88, R60.reuse, R12, R88 ;  /* 0x0000000c3c58723c */ /* 0x048fe40000041858 */
[----:B------:R-:W-:Y:S06]  /*3100*/  MUFU.EX2 R221, R221 ;  /* 0x000000dd00dd7308 */ /* 0x000fec0000000800 */
[----:B----4-:R-:W-:Y:S01]  /*3110*/  HMMA.16816.F32.BF16 R100, R60, R56, R100 ;  /* 0x000000383c64723c */ /* 0x010fe20000041864 */
[----:B--2---:R-:W-:Y:S01]  /*3120*/  PRMT R139, R53, 0x5410, R52 ;  /* 0x00005410358b7816 */ /* 0x004fe20000000034 */
[----:B------:R-:W-:Y:S01]  /*3130*/  MUFU.EX2 R32, R32 ;  /* 0x0000002000207308 */ /* 0x000fe20000000800 */
[----:B------:R-:W-:-:S02]  /*3140*/  PRMT R53, R175, 0x5410, R222 ;  /* 0x00005410af357816 */ /* 0x000fc400000000de */
[----:B-1----:R-:W-:Y:S01]  /*3150*/  F2FP.BF16.PACK_AB R52, R138, R137 ;  /* 0x000000898a34723e */ /* 0x002fe200000010ff */
[--C-:B------:R-:W-:Y:S01]  /*3160*/  HSET2.LE.AND R55, R139, R156.reuse, PT ;  /* 0x0000009c8b377233 */ /* 0x100fe20003803000 */
[----:B-----5:R-:W-:Y:S01]  /*3170*/  F2FP.BF16.PACK_AB R178, R67, R66 ;  /* 0x0000004243b2723e */ /* 0x020fe200000010ff */
[----:B------:R-:W-:Y:S01]  /*3180*/  HSET2.LE.AND R53, R53, R156, PT ;  /* 0x0000009c35357233 */ /* 0x000fe20003803000 */
[C---:B------:R-:W-:Y:S01]  /*3190*/  HMMA.16816.F32.BF16 R68, R60.reuse, R42, R68 ;  /* 0x0000002a3c44723c */ /* 0x040fe20000041844 */
[----:B------:R-:W-:Y:S01]  /*31a0*/  FFMA.FTZ R139, R23, c[0x0][0x23c], -R162 ;  /* 0x00008f00178b7a23 */ /* 0x000fe200000108a2 */
[----:B------:R-:W-:Y:S01]  /*31b0*/  LOP3.LUT R55, R55, R52, RZ, 0xc0, !PT ;  /* 0x0000003437377212 */ /* 0x000fe200078ec0ff */
[----:B------:R-:W-:Y:S01]  /*31c0*/  FADD.FTZ R66, R66, R159 ;  /* 0x0000009f42427221 */ /* 0x000fe20000010000 */
[----:B------:R-:W-:Y:S01]  /*31d0*/  LOP3.LUT R52, R173, R220, RZ, 0xc0, !PT ;  /* 0x000000dcad347212 */ /* 0x000fe200078ec0ff */
[----:B------:R-:W-:Y:S01]  /*31e0*/  FFMA.FTZ R220, R31, c[0x0][0x23c], -R158 ;  /* 0x00008f001fdc7a23 */ /* 0x000fe2000001089e */
[----:B------:R-:W-:Y:S01]  /*31f0*/  LOP3.LUT R53, R53, R178, RZ, 0xc0, !PT ;  /* 0x000000b235357212 */ /* 0x000fe200078ec0ff */
[----:B------:R-:W-:Y:S01]  /*3200*/  MUFU.EX2 R139, R139 ;  /* 0x0000008b008b7308 */ /* 0x000fe20000000800 */
[----:B------:R-:W-:Y:S01]  /*3210*/  HMMA.16816.F32.BF16 R80, R60, R46, R80 ;  /* 0x0000002e3c50723c */ /* 0x000fe20000041850 */
[----:B------:R-:W-:Y:S01]  /*3220*/  LOP3.LUT R173, R177, R172, R207, 0x96, !PT ;  /* 0x000000acb1ad7212 */ /* 0x000fe200078e96cf */
[----:B------:R-:W-:-:S04]  /*3230*/  FADD.FTZ R66, R67, R66 ;  /* 0x0000004243427221 */ /* 0x000fc80000010000 */
[----:B------:R-:W-:Y:S01]  /*3240*/  FADD.FTZ R137, R137, R66 ;  /* 0x0000004289897221 */ /* 0x000fe20000010000 */
[----:B------:R-:W-:Y:S01]  /*3250*/  MUFU.EX2 R33, R33 ;  /* 0x0000002100217308 */ /* 0x000fe20000000800 */
[----:B------:R-:W-:Y:S02]  /*3260*/  HMMA.16816.F32.BF16 R112, R60, R14, R112 ;  /* 0x0000000e3c70723c */ /* 0x000fe40000041870 */
[----:B------:R-:W-:-:S05]  /*3270*/  FADD.FTZ R137, R138, R137 ;  /* 0x000000898a897221 */ /* 0x000fca0000010000 */
[----:B------:R-:W-:Y:S01]  /*3280*/  MUFU.EX2 R34, R34 ;  /* 0x0000002200227308 */ /* 0x000fe20000000800 */
[----:B------:R-:W-:Y:S07]  /*3290*/  HMMA.16816.F32.BF16 R108, R60, R58, R108 ;  /* 0x0000003a3c6c723c */ /* 0x000fee000004186c */
[----:B------:R-:W-:Y:S01]  /*32a0*/  LOP3.LUT R60, R171, R218, R208, 0x96, !PT ;  /* 0x000000daab3c7212 */ /* 0x000fe200078e96d0 */
[----:B------:R-:W-:Y:S01]  /*32b0*/  HMMA.16816.F32.BF16 R128, R52, R40, R128 ;  /* 0x000000283480723c */ /* 0x000fe20000041880 */
[----:B------:R-:W-:Y:S01]  /*32c0*/  FFMA.FTZ R62, R20, c[0x0][0x23c], -R164 ;  /* 0x00008f00143e7a23 */ /* 0x000fe200000108a4 */
[----:B------:R-:W-:Y:S01]  /*32d0*/  MUFU.EX2 R220, R220 ;  /* 0x000000dc00dc7308 */ /* 0x000fe20000000800 */
[----:B------:R-:W-:-:S02]  /*32e0*/  FFMA.FTZ R63, R38, c[0x0][0x23c], -R162 ;  /* 0x00008f00263f7a23 */ /* 0x000fc400000108a2 */
[--C-:B------:R-:W-:Y:S02]  /*32f0*/  FFMA.FTZ R61, R37, c[0x0][0x23c], -R164.reuse ;  /* 0x00008f00253d7a23 */ /* 0x100fe400000108a4 */
[----:B------:R-:W-:Y:S01]  /*3300*/  IMAD.WIDE.U32 R40, R60, -0x2daee0ad, RZ ;  /* 0xd2511f533c287825 */ /* 0x000fe200078e00ff */
[C---:B------:R-:W-:Y:S02]  /*3310*/  HMMA.16816.F32.BF16 R120, R52.reuse, R44, R120 ;  /* 0x0000002c3478723c */ /* 0x040fe40000041878 */
[----:B------:R-:W-:Y:S01]  /*3320*/  MUFU.EX2 R63, R63 ;  /* 0x0000003f003f7308 */ /* 0x000fe20000000800 */
[----:B------:R-:W-:Y:S01]  /*3330*/  FFMA.FTZ R60, R36, c[0x0][0x23c], -R164 ;  /* 0x00008f00243c7a23 */ /* 0x000fe200000108a4 */
[----:B------:R-:W-:Y:S02]  /*3340*/  LOP3.LUT R172, R41, R176, R205, 0x96, !PT ;  /* 0x000000b029ac7212 */ /* 0x000fe400078e96cd */
[----:B------:R-:W-:Y:S01]  /*3350*/  LOP3.LUT R36, R219, R174, R209, 0x96, !PT ;  /* 0x000000aedb247212 */ /* 0x000fe200078e96d1 */
[----:B------:R-:W-:Y:S01]  /*3360*/  IMAD.WIDE.U32 R44, R173, -0x326172a9, RZ ;  /* 0xcd9e8d57ad2c7825 */ /* 0x000fe200078e00ff */
[----:B------:R-:W-:Y:S01]  /*3370*/  HMMA.16816.F32.BF16 R116, R52, R12, R116 ;  /* 0x0000000c3474723c */ /* 0x000fe20000041874 */
[----:B------:R-:W-:Y:S01]  /*3380*/  LOP3.LUT R176, R169, R218, R208, 0x96, !PT ;  /* 0x000000daa9b07212 */ /* 0x000fe200078e96d0 */
[----:B------:R-:W-:Y:S01]  /*3390*/  MUFU.EX2 R60, R60 ;  /* 0x0000003c003c7308 */ /* 0x000fe20000000800 */
[----:B------:R-:W-:Y:S01]  /*33a0*/  IMAD.WIDE.U32 R172, R172, -0x326172a9, RZ ;  /* 0xcd9e8d57acac7825 */ /* 0x000fe200078e00ff */
[----:B------:R-:W-:-:S03]  /*33b0*/  LOP3.LUT R171, R45, R170, R206, 0x96, !PT ;  /* 0x000000aa2dab7212 */ /* 0x000fc600078e96ce */
[----:B------:R-:W-:Y:S01]  /*33c0*/  IMAD.WIDE.U32 R36, R36, -0x2daee0ad, RZ ;  /* 0xd2511f5324247825 */ /* 0x000fe200078e00ff */
[----:B------:R-:W-:Y:S01]  /*33d0*/  LOP3.LUT R170, R173, R44, R204, 0x96, !PT ;  /* 0x0000002cadaa7212 */ /* 0x000fe200078e96cc */
[----:B------:R-:W-:Y:S01]  /*33e0*/  HMMA.16816.F32.BF16 R96, R52, R56, R96 ;  /* 0x000000383460723c */ /* 0x000fe20000041860 */
[----:B------:R-:W-:Y:S01]  /*33f0*/  MUFU.EX2 R61, R61 ;  /* 0x0000003d003d7308 */ /* 0x000fe20000000800 */
[----:B------:R-:W-:Y:S01]  /*3400*/  IMAD.WIDE.U32 R12, R171, -0x2daee0ad, RZ ;  /* 0xd2511f53ab0c7825 */ /* 0x000fe200078e00ff */
[----:B------:R-:W-:-:S03]  /*3410*/  LOP3.LUT R178, R37, R166, R207, 0x96, !PT ;  /* 0x000000a625b27212 */ /* 0x000fc600078e96cf */
[----:B------:R-:W-:Y:S01]  /*3420*/  IMAD.WIDE.U32 R170, R170, -0x2daee0ad, RZ ;  /* 0xd2511f53aaaa7825 */ /* 0x000fe200078e00ff */
[----:B------:R-:W-:Y:S01]  /*3430*/  LOP3.LUT R174, R13, R40, R203, 0x96, !PT ;  /* 0x000000280dae7212 */ /* 0x000fe200078e96cb */
[----:B------:R-:W-:Y:S01]  /*3440*/  HMMA.16816.F32.BF16 R104, R52, R58, R104 ;  /* 0x0000003a3468723c */ /* 0x000fe20000041868 */
[----:B------:R-:W-:Y:S01]  /*3450*/  MUFU.EX2 R62, R62 ;  /* 0x0000003e003e7308 */ /* 0x000fe20000000800 */
[----:B------:R-:W-:Y:S01]  /*3460*/  FFMA.FTZ R57, R21, c[0x0][0x23c], -R164 ;  /* 0x00008f0015397a23 */ /* 0x000fe200000108a4 */
[----:B------:R-:W-:Y:S01]  /*3470*/  LOP3.LUT R12, R171, R12, R202, 0x96, !PT ;  /* 0x0000000cab0c7212 */ /* 0x000fe200078e96ca */
[----:B------:R-:W-:-:S04]  /*3480*/  IMAD.WIDE.U32 R174, R174, -0x326172a9, RZ ;  /* 0xcd9e8d57aeae7825 */ /* 0x000fc800078e00ff */
[----:B------:R-:W-:Y:S01]  /*3490*/  IMAD.WIDE.U32 R20, R12, -0x326172a9, RZ ;  /* 0xcd9e8d570c147825 */ /* 0x000fe200078e00ff */
[C---:B------:R-:W-:Y:S01]  /*34a0*/  HMMA.16816.F32.BF16 R72, R52.reuse, R42, R72 ;  /* 0x0000002a3448723c */ /* 0x040fe20000041848 */
[----:B------:R-:W1:Y:S01]  /*34b0*/  LDSM.16.MT88.4 R40, [R187+0x7000] ;  /* 0x00700000bb28783b */ /* 0x000e620000004200 */
[----:B------:R-:W-:Y:S01]  /*34c0*/  MUFU.EX2 R57, R57 ;  /* 0x0000003900397308 */ /* 0x000fe20000000800 */
[----:B------:R-:W-:Y:S01]  /*34d0*/  FFMA.FTZ R56, R39, c[0x0][0x23c], -R162 ;  /* 0x00008f0027387a23 */ /* 0x000fe200000108a2 */
[----:B------:R-:W-:Y:S01]  /*34e0*/  LOP3.LUT R12, R21, R174, R210, 0x96, !PT ;  /* 0x000000ae150c7212 */ /* 0x000fe200078e96d2 */
[----:B------:R-:W-:Y:S01]  /*34f0*/  IMAD.WIDE.U32 R176, R176, -0x2daee0ad, RZ ;  /* 0xd2511f53b0b07825 */ /* 0x000fe200078e00ff */
[----:B------:R-:W-:Y:S02]  /*3500*/  LOP3.LUT R38, R20, 0xffff, RZ, 0xc0, !PT ;  /* 0x0000ffff14267812 */ /* 0x000fe400078ec0ff */
[----:B------:R-:W-:Y:S01]  /*3510*/  SHF.R.U32.HI R45, RZ, 0x10, R12 ;  /* 0x00000010ff2d7819 */ /* 0x000fe2000001160c */
[----:B------:R-:W-:Y:S01]  /*3520*/  IMAD.WIDE.U32 R178, R178, -0x326172a9, RZ ;  /* 0xcd9e8d57b2b27825 */ /* 0x000fe200078e00ff */
[----:B------:R-:W2:Y:S01]  /*3530*/  MUFU.EX2 R56, R56 ;  /* 0x0000003800387308 */ /* 0x000ea20000000800 */
[----:B------:R-:W-:Y:S01]  /*3540*/  LOP3.LUT R169, R177, R36, R205, 0x96, !PT ;  /* 0x00000024b1a97212 */ /* 0x000fe200078e96cd */
[----:B------:R-:W-:Y:S01]  /*3550*/  HMMA.16816.F32.BF16 R84, R52, R46, R84 ;  /* 0x0000002e3454723c */ /* 0x000fe20000041854 */
[----:B------:R-:W-:Y:S01]  /*3560*/  LOP3.LUT R36, R12, 0xffff, RZ, 0xc0, !PT ;  /* 0x0000ffff0c247812 */ /* 0x000fe200078ec0ff */
[--C-:B------:R-:W-:Y:S01]  /*3570*/  FFMA.FTZ R166, R22, c[0x0][0x23c], -R162.reuse ;  /* 0x00008f0016a67a23 */ /* 0x100fe200000108a2 */
[----:B------:R-:W-:Y:S01]  /*3580*/  LOP3.LUT R21, R12, 0xff, RZ, 0xc0, !PT ;  /* 0x000000ff0c157812 */ /* 0x000fe200078ec0ff */
[----:B------:R-:W-:Y:S01]  /*3590*/  FFMA.FTZ R219, R19, c[0x0][0x23c], -R162 ;  /* 0x00008f0013db7a23 */ /* 0x000fe200000108a2 */
[----:B------:R-:W-:-:S02]  /*35a0*/  SHF.R.U32.HI R12, RZ, 0x18, R12 ;  /* 0x00000018ff0c7819 */ /* 0x000fc4000001160c */
[----:B------:R-:W-:Y:S01]  /*35b0*/  LOP3.LUT R45, R45, 0xff, RZ, 0xc0, !PT ;  /* 0x000000ff2d2d7812 */ /* 0x000fe200078ec0ff */
[----:B------:R-:W-:Y:S01]  /*35c0*/  HMMA.16816.F32.BF16 R92, R52, R14, R92 ;  /* 0x0000000e345c723c */ /* 0x000fe2000004185c */
[----:B------:R-:W-:Y:S01]  /*35d0*/  LOP3.LUT R171, R179, R168, R206, 0x96, !PT ;  /* 0x000000a8b3ab7212 */ /* 0x000fe200078e96ce */
[----:B------:R-:W3:Y:S01]  /*35e0*/  MUFU.EX2 R166, R166 ;  /* 0x000000a600a67308 */ /* 0x000ee20000000800 */
[----:B------:R-:W-:Y:S02]  /*35f0*/  PRMT R45, R45, 0x5410, R12 ;  /* 0x000054102d2d7816 */ /* 0x000fe4000000000c */
[----:B------:R-:W-:Y:S02]  /*3600*/  SHF.R.U32.HI R44, RZ, 0x10, R20 ;  /* 0x00000010ff2c7819 */ /* 0x000fe40000011614 */
[----:B--2---:R-:W-:Y:S01]  /*3610*/  F2FP.BF16.PACK_AB R168, R56, R63 ;  /* 0x0000003f38a8723e */ /* 0x004fe200000010ff */
[----:B------:R-:W-:Y:S01]  /*3620*/  HSET2.LE.AND R45, R45, R156, PT ;  /* 0x0000009c2d2d7233 */ /* 0x000fe20003803000 */
[----:B------:R-:W-:Y:S01]  /*3630*/  IMAD.WIDE.U32 R54, R171, -0x2daee0ad, RZ ;  /* 0xd2511f53ab367825 */ /* 0x000fe200078e00ff */
[----:B------:R-:W-:Y:S01]  /*3640*/  LOP3.LUT R13, R20, 0xff, RZ, 0xc0, !PT ;  /* 0x000000ff140d7812 */ /* 0x000fe200078ec0ff */
[----:B------:R-:W-:Y:S01]  /*3650*/  MUFU.EX2 R219, R219 ;  /* 0x000000db00db7308 */ /* 0x000fe20000000800 */
[----:B------:R-:W-:Y:S01]  /*3660*/  SHF.R.U32.HI R38, RZ, 0x8, R38 ;  /* 0x00000008ff267819 */ /* 0x000fe20000011626 */
[----:B------:R-:W-:Y:S01]  /*3670*/  FFMA.FTZ R52, R8, c[0x0][0x23c], -R160 ;  /* 0x00008f0008347a23 */ /* 0x000fe200000108a0 */
[----:B------:R-:W-:Y:S01]  /*3680*/  LOP3.LUT R45, R45, R168, RZ, 0xc0, !PT ;  /* 0x000000a82d2d7212 */ /* 0x000fe200078ec0ff */
[----:B------:R-:W-:Y:S01]  /*3690*/  IMAD.WIDE.U32 R168, R169, -0x326172a9, RZ ;  /* 0xcd9e8d57a9a87825 */ /* 0x000fe200078e00ff */
[----:B------:R-:W-:-:S02]  /*36a0*/  SHF.R.U32.HI R36, RZ, 0x8, R36 ;  /* 0x00000008ff247819 */ /* 0x000fc40000011624 */
[----:B------:R-:W-:Y:S01]  /*36b0*/  SHF.R.U32.HI R20, RZ, 0x18, R20 ;  /* 0x00000018ff147819 */ /* 0x000fe20000011614 */
[----:B------:R-:W-:Y:S01]  /*36c0*/  FFMA.FTZ R53, R9, c[0x0][0x23c], -R160 ;  /* 0x00008f0009357a23 */ /* 0x000fe200000108a0 */
[----:B------:R-:W-:Y:S01]  /*36d0*/  LOP3.LUT R58, R169, R178, R204, 0x96, !PT ;  /* 0x000000b2a93a7212 */ /* 0x000fe200078e96cc */
[----:B------:R-:W-:Y:S01]  /*36e0*/  MUFU.EX2 R52, R52 ;  /* 0x0000003400347308 */ /* 0x000fe20000000800 */
[----:B------:R-:W-:Y:S01]  /*36f0*/  LOP3.LUT R47, R44, 0xff, RZ, 0xc0, !PT ;  /* 0x000000ff2c2f7812 */ /* 0x000fe200078ec0ff */
[----:B------:R-:W-:Y:S01]  /*3700*/  FADD.FTZ R63, R63, R152 ;  /* 0x000000983f3f7221 */ /* 0x000fe20000010000 */
[----:B------:R-:W-:Y:S01]  /*3710*/  LOP3.LUT R176, R55, R176, R203, 0x96, !PT ;  /* 0x000000b037b07212 */ /* 0x000fe200078e96cb */
[----:B------:R-:W-:Y:S01]  /*3720*/  IMAD.WIDE.U32 R58, R58, -0x2daee0ad, RZ ;  /* 0xd2511f533a3a7825 */ /* 0x000fe200078e00ff */
[----:B------:R-:W-:Y:S02]  /*3730*/  PRMT R47, R47, 0x5410, R20 ;  /* 0x000054102f2f7816 */ /* 0x000fe40000000014 */
[----:B------:R-:W-:Y:S01]  /*3740*/  PRMT R13, R13, 0x5410, R38 ;  /* 0x000054100d0d7816 */ /* 0x000fe20000000026 */
[----:B------:R-:W-:Y:S01]  /*3750*/  IMAD.WIDE.U32 R176, R176, -0x326172a9, RZ ;  /* 0xcd9e8d57b0b07825 */ /* 0x000fe200078e00ff */
[----:B------:R-:W-:Y:S01]  /*3760*/  LOP3.LUT R178, R59, R54, R202, 0x96, !PT ;  /* 0x000000363bb27212 */ /* 0x000fe200078e96ca */
[----:B------:R-:W2:Y:S01]  /*3770*/  MUFU.EX2 R53, R53 ;  /* 0x0000003500357308 */ /* 0x000ea20000000800 */
[----:B------:R-:W-:Y:S01]  /*3780*/  PRMT R21, R21, 0x5410, R36 ;  /* 0x0000541015157816 */ /* 0x000fe20000000024 */
[--C-:B------:R-:W-:Y:S01]  /*3790*/  FFMA.FTZ R54, R10, c[0x0][0x23c], -R158.reuse ;  /* 0x00008f000a367a23 */ /* 0x100fe2000001089e */
[----:B------:R-:W4:Y:S01]  /*37a0*/  LDSM.16.MT88.4 R36, [R186+0x7000] ;  /* 0x00700000ba24783b */ /* 0x000f220000004200 */
[----:B------:R-:W-:Y:S01]  /*37b0*/  IMAD.WIDE.U32 R178, R178, -0x326172a9, RZ ;  /* 0xcd9e8d57b2b27825 */ /* 0x000fe200078e00ff */
[--C-:B------:R-:W-:Y:S01]  /*37c0*/  HSET2.LE.AND R47, R47, R156.reuse, PT ;  /* 0x0000009c2f2f7233 */ /* 0x100fe20003803000 */
[----:B---3--:R-:W-:Y:S01]  /*37d0*/  F2FP.BF16.PACK_AB R174, R139, R166 ;  /* 0x000000a68bae723e */ /* 0x008fe200000010ff */
[--C-:B------:R-:W-:Y:S01]  /*37e0*/  HSET2.LE.AND R21, R21, R156.reuse, PT ;  /* 0x0000009c15157233 */ /* 0x100fe20003803000 */
[----:B------:R-:W-:Y:S01]  /*37f0*/  FFMA.FTZ R55, R11, c[0x0][0x23c], -R158 ;  /* 0x00008f000b377a23 */ /* 0x000fe2000001089e */
[C---:B------:R-:W-:Y:S01]  /*3800*/  LOP3.LUT R10, R178.reuse, 0xffff, RZ, 0xc0, !PT ;  /* 0x0000ffffb20a7812 */ /* 0x040fe200078ec0ff */
[----:B------:R-:W-:Y:S01]  /*3810*/  MUFU.EX2 R54, R54 ;  /* 0x0000003600367308 */ /* 0x000fe20000000800 */
[----:B------:R-:W-:Y:S01]  /*3820*/  LOP3.LUT R9, R178, 0xff, RZ, 0xc0, !PT ;  /* 0x000000ffb2097812 */ /* 0x000fe200078ec0ff */
[----:B------:R-:W-:Y:S01]  /*3830*/  HSET2.LE.AND R46, R13, R156, PT ;  /* 0x0000009c0d2e7233 */ /* 0x000fe20003803000 */
[----:B------:R-:W-:Y:S01]  /*3840*/  SHF.R.U32.HI R10, RZ, 0x8, R10 ;  /* 0x00000008ff0a7819 */ /* 0x000fe2000001160a */
[----:B------:R-:W-:Y:S01]  /*3850*/  LDSM.16.MT88.4 R12, [R184+0x7000] ;  /* 0x00700000b80c783b */ /* 0x000fe20000004200 */
[----:B------:R-:W-:Y:S01]  /*3860*/  LOP3.LUT R59, R179, R176, R210, 0x96, !PT ;  /* 0x000000b0b33b7212 */ /* 0x000fe200078e96d2 */
[----:B------:R-:W-:Y:S01]  /*3870*/  FADD.FTZ R63, R56, R63 ;  /* 0x0000003f383f7221 */ /* 0x000fe20000010000 */
[----:B------:R-:W-:Y:S01]  /*3880*/  LOP3.LUT R47, R47, R174, RZ, 0xc0, !PT ;  /* 0x000000ae2f2f7212 */ /* 0x000fe200078ec0ff */
[----:B------:R-:W3:Y:S01]  /*3890*/  MUFU.EX2 R55, R55 ;  /* 0x0000003700377308 */ /* 0x000ee20000000800 */
[----:B------:R-:W-:Y:S01]  /*38a0*/  PRMT R9, R9, 0x5410, R10 ;  /* 0x0000541009097816 */ /* 0x000fe2000000000a */
[----:B------:R-:W-:Y:S01]  /*38b0*/  FADD.FTZ R166, R166, R63 ;  /* 0x0000003fa6a67221 */ /* 0x000fe20000010000 */
[----:B------:R-:W-:-:S02]  /*38c0*/  SHF.R.U32.HI R11, RZ, 0x10, R178 ;  /* 0x00000010ff0b7819 */ /* 0x000fc400000116b2 */
[----:B------:R-:W-:Y:S01]  /*38d0*/  LOP3.LUT R174, R59, 0xffff, RZ, 0xc0, !PT ;  /* 0x0000ffff3bae7812 */ /* 0x000fe200078ec0ff */
[----:B------:R-:W-:Y:S01]  /*38e0*/  HSET2.LE.AND R9, R9, R156, PT ;  /* 0x0000009c09097233 */ /* 0x000fe20003803000 */
[--C-:B------:R-:W-:Y:S01]  /*38f0*/  SHF.R.U32.HI R10, RZ, 0x10, R59.reuse ;  /* 0x00000010ff0a7819 */ /* 0x100fe2000001163b */
[----:B------:R-:W-:Y:S01]  /*3900*/  FADD.FTZ R166, R139, R166 ;  /* 0x000000a68ba67221 */ /* 0x000fe20000010000 */
[----:B------:R-:W-:Y:S02]  /*3910*/  LOP3.LUT R169, R59, 0xff, RZ, 0xc0, !PT ;  /* 0x000000ff3ba97812 */ /* 0x000fe400078ec0ff */
[----:B------:R-:W-:Y:S02]  /*3920*/  SHF.R.U32.HI R8, RZ, 0x18, R178 ;  /* 0x00000018ff087819 */ /* 0x000fe400000116b2 */
[----:B------:R-:W-:Y:S02]  /*3930*/  LOP3.LUT R11, R11, 0xff, RZ, 0xc0, !PT ;  /* 0x000000ff0b0b7812 */ /* 0x000fe400078ec0ff */
[----:B------:R-:W-:-:S02]  /*3940*/  SHF.R.U32.HI R59, RZ, 0x18, R59 ;  /* 0x00000018ff3b7819 */ /* 0x000fc4000001163b */
[----:B------:R-:W-:Y:S02]  /*3950*/  SHF.R.U32.HI R174, RZ, 0x8, R174 ;  /* 0x00000008ffae7819 */ /* 0x000fe400000116ae */
[----:B------:R-:W-:Y:S02]  /*3960*/  LOP3.LUT R10, R10, 0xff, RZ, 0xc0, !PT ;  /* 0x000000ff0a0a7812 */ /* 0x000fe400078ec0ff */
[----:B------:R-:W-:Y:S01]  /*3970*/  F2FP.BF16.PACK_AB R44, R61, R60 ;  /* 0x0000003c3d2c723e */ /* 0x000fe200000010ff */
[----:B------:R-:W-:Y:S01]  /*3980*/  FADD.FTZ R60, R60, R157 ;  /* 0x0000009d3c3c7221 */ /* 0x000fe20000010000 */
[----:B--2---:R-:W-:Y:S02]  /*3990*/  F2FP.BF16.PACK_AB R176, R53, R52 ;  /* 0x0000003435b0723e */ /* 0x004fe400000010ff */
[----:B------:R-:W-:Y:S01]  /*39a0*/  PRMT R11, R11, 0x5410, R8 ;  /* 0x000054100b0b7816 */ /* 0x000fe20000000008 */
[----:B------:R-:W-:Y:S01]  /*39b0*/  FADD.FTZ R61, R61, R60 ;  /* 0x0000003c3d3d7221 */ /* 0x000fe20000010000 */
[----:B------:R-:W-:-:S02]  /*39c0*/  PRMT R169, R169, 0x5410, R174 ;  /* 0x00005410a9a97816 */ /* 0x000fc400000000ae */
[----:B------:R-:W-:Y:S01]  /*39d0*/  PRMT R59, R10, 0x5410, R59 ;  /* 0x000054100a3b7816 */ /* 0x000fe2000000003b */
[--C-:B------:R-:W-:Y:S01]  /*39e0*/  HSET2.LE.AND R11, R11, R156.reuse, PT ;  /* 0x0000009c0b0b7233 */ /* 0x100fe20003803000 */
[----:B------:R-:W-:Y:S01]  /*39f0*/  LOP3.LUT R44, R21, R44, RZ, 0xc0, !PT ;  /* 0x0000002c152c7212 */ /* 0x000fe200078ec0ff */
[--C-:B------:R-:W-:Y:S01]  /*3a00*/  HSET2.LE.AND R8, R169, R156.reuse, PT ;  /* 0x0000009ca9087233 */ /* 0x100fe20003803000 */
[----:B------:R-:W2:Y:S01]  /*3a10*/  LDSM.16.MT88.4 R20, [R185+0x7000] ;  /* 0x00700000b914783b */ /* 0x000ea20000004200 */
[----:B------:R-:W-:Y:S01]  /*3a20*/  LOP3.LUT R10, R9, R176, RZ, 0xc0, !PT ;  /* 0x000000b0090a7212 */ /* 0x000fe200078ec0ff */
[----:B------:R-:W-:Y:S01]  /*3a30*/  HSET2.LE.AND R9, R59, R156, PT ;  /* 0x0000009c3b097233 */ /* 0x000fe20003803000 */
[----:B------:R-:W-:Y:S01]  /*3a40*/  F2FP.BF16.PACK_AB R173, R57, R62 ;  /* 0x0000003e39ad723e */ /* 0x000fe200000010ff */
[----:B------:R-:W-:Y:S01]  /*3a50*/  FADD.FTZ R62, R62, R61 ;  /* 0x0000003d3e3e7221 */ /* 0x000fe20000010000 */
[----:B---3--:R-:W-:Y:S02]  /*3a60*/  F2FP.BF16.PACK_AB R176, R55, R54 ;  /* 0x0000003637b0723e */ /* 0x008fe400000010ff */
[----:B------:R-:W-:Y:S01]  /*3a70*/  F2FP.BF16.PACK_AB R169, R49, R48 ;  /* 0x0000003031a9723e */ /* 0x000fe200000010ff */
[----:B------:R-:W-:Y:S01]  /*3a80*/  FADD.FTZ R48, R48, R65 ;  /* 0x0000004130307221 */ /* 0x000fe20000010000 */
[----:B------:R-:W-:Y:S01]  /*3a90*/  F2FP.BF16.PACK_AB R174, R51, R50 ;  /* 0x0000003233ae723e */ /* 0x000fe200000010ff */
        /* <DEDUP_REMOVED lines=8> */
[----:B-1----:R-:W-:Y:S01]  /*3b20*/  HMMA.16816.F32.BF16 R124, R44, R40, R124 ;  /* 0x000000282c7c723c */ /* 0x002fe2000004187c */
[----:B------:R-:W-:Y:S01]  /*3b30*/  LOP3.LUT R172, R175, R172, R211, 0x96, !PT ;  /* 0x000000acafac7212 */ /* 0x000fe200078e96d3 */
[----:B------:R-:W-:-:S02]  /*3b40*/  FADD.FTZ R54, R54, R51 ;  /* 0x0000003336367221 */ /* 0x000fc40000010000 */
[----:B------:R-:W-:Y:S02]  /*3b50*/  FADD.FTZ R53, R53, R52 ;  /* 0x0000003435357221 */ /* 0x000fe40000010000 */
[----:B------:R-:W-:Y:S02]  /*3b60*/  IMAD.WIDE.U32 R172, R172, -0x2daee0ad, RZ ;  /* 0xd2511f53acac7825 */ /* 0x000fe400078e00ff */
[----:B------:R-:W-:Y:S02]  /*3b70*/  HMMA.16816.F32.BF16 R128, R8, R40, R128 ;  /* 0x000000280880723c */ /* 0x000fe40000041880 */
[----:B------:R-:W-:Y:S01]  /*3b80*/  FADD.FTZ R55, R55, R54 ;  /* 0x0000003637377221 */ /* 0x000fe20000010000 */
[----:B------:R-:W-:Y:S01]  /*3b90*/  LOP3.LUT R170, R173, R170, R216, 0x96, !PT ;  /* 0x000000aaadaa7212 */ /* 0x000fe200078e96d8 */
[----:B------:R-:W-:Y:S01]  /*3ba0*/  FADD.FTZ R57, R57, R62 ;  /* 0x0000003e39397221 */ /* 0x000fe20000010000 */
[----:B------:R-:W-:Y:S02]  /*3bb0*/  SHF.R.U32.HI R17, RZ, 0x10, R172 ;  /* 0x00000010ff117819 */ /* 0x000fe400000116ac */
[--C-:B------:R-:W-:Y:S01]  /*3bc0*/  FFMA.FTZ R40, R24, c[0x0][0x23c], -R164.reuse ;  /* 0x00008f0018287a23 */ /* 0x100fe200000108a4 */
[----:B------:R-:W-:Y:S01]  /*3bd0*/  HMMA.16816.F32.BF16 R68, R44, R42, R68 ;  /* 0x0000002a2c44723c */ /* 0x000fe20000041844 */
[----:B------:R-:W-:Y:S01]  /*3be0*/  FFMA.FTZ R41, R25, c[0x0][0x23c], -R164 ;  /* 0x00008f0019297a23 */ /* 0x000fe200000108a4 */
[----:B------:R-:W-:-:S02]  /*3bf0*/  LOP3.LUT R24, R170, 0xffff, RZ, 0xc0, !PT ;  /* 0x0000ffffaa187812 */ /* 0x000fc400078ec0ff */
[----:B------:R-:W-:Y:S01]  /*3c00*/  LOP3.LUT R25, R172, 0xff, RZ, 0xc0, !PT ;  /* 0x000000ffac197812 */ /* 0x000fe200078ec0ff */
[----:B------:R-:W-:Y:S01]  /*3c10*/  MUFU.EX2 R40, R40 ;  /* 0x0000002800287308 */ /* 0x000fe20000000800 */
[----:B------:R-:W-:Y:S02]  /*3c20*/  SHF.R.U32.HI R24, RZ, 0x8, R24 ;  /* 0x00000008ff187819 */ /* 0x000fe40000011618 */
[----:B------:R-:W-:Y:S05]  /*3c30*/  HMMA.16816.F32.BF16 R72, R8, R42, R72 ;  /* 0x0000002a0848723c */ /* 0x000fea0000041848 */
[----:B------:R-:W1:Y:S02]  /*3c40*/  MUFU.EX2 R41, R41 ;  /* 0x0000002900297308 */ /* 0x000e640000000800 */
[----:B------:R-:W-:Y:S01]  /*3c50*/  FFMA.FTZ R42, R18, c[0x0][0x23c], -R162 ;  /* 0x00008f00122a7a23 */ /* 0x000fe200000108a2 */
[----:B----4-:R-:W-:Y:S01]  /*3c60*/  HMMA.16816.F32.BF16 R76, R44, R36, R76 ;  /* 0x000000242c4c723c */ /* 0x010fe2000004184c */
[----:B------:R-:W-:-:S04]  /*3c70*/  LOP3.LUT R43, R170, 0xff, RZ, 0xc0, !PT ;  /* 0x000000ffaa2b7812 */ /* 0x000fc800078ec0ff */
[----:B------:R-:W3:Y:S01]  /*3c80*/  MUFU.EX2 R42, R42 ;  /* 0x0000002a002a7308 */ /* 0x000ee20000000800 */
[----:B------:R-:W-:Y:S02]  /*3c90*/  PRMT R43, R43, 0x5410, R24 ;  /* 0x000054102b2b7816 */ /* 0x000fe40000000018 */
[----:B------:R-:W-:Y:S03]  /*3ca0*/  HMMA.16816.F32.BF16 R120, R8, R36, R120 ;  /* 0x000000240878723c */ /* 0x000fe60000041878 */
[----:B------:R-:W-:Y:S01]  /*3cb0*/  HSET2.LE.AND R24, R43, R156, PT ;  /* 0x0000009c2b187233 */ /* 0x000fe20003803000 */
[--C-:B------:R-:W-:Y:S01]  /*3cc0*/  FFMA.FTZ R43, R30, c[0x0][0x23c], -R158.reuse ;  /* 0x00008f001e2b7a23 */ /* 0x100fe2000001089e */
[----:B------:R4:W-:Y:S01]  /*3cd0*/  MUFU.EX2 R36, R16 ;  /* 0x0000001000247308 */ /* 0x0009e20000000800 */
[----:B------:R-:W-:Y:S02]  /*3ce0*/  FFMA.FTZ R158, R35, c[0x0][0x23c], -R158 ;  /* 0x00008f00239e7a23 */ /* 0x000fe4000001089e */
[----:B------:R-:W-:Y:S01]  /*3cf0*/  HMMA.16816.F32.BF16 R80, R44, R38, R80 ;  /* 0x000000262c50723c */ /* 0x000fe20000041850 */
[----:B------:R-:W-:Y:S01]  /*3d00*/  FFMA.FTZ R37, R26, c[0x0][0x23c], -R162 ;  /* 0x00008f001a257a23 */ /* 0x000fe200000108a2 */
[----:B------:R-:W-:-:S03]  /*3d10*/  SHF.R.U32.HI R26, RZ, 0x10, R170 ;  /* 0x00000010ff1a7819 */ /* 0x000fc600000116aa */
[----:B------:R-:W-:Y:S01]  /*3d20*/  MUFU.EX2 R43, R43 ;  /* 0x0000002b002b7308 */ /* 0x000fe20000000800 */
[----:B------:R-:W-:Y:S02]  /*3d30*/  LOP3.LUT R26, R26, 0xff, RZ, 0xc0, !PT ;  /* 0x000000ff1a1a7812 */ /* 0x000fe400078ec0ff */
[----:B------:R-:W-:Y:S01]  /*3d40*/  HMMA.16816.F32.BF16 R84, R8, R38, R84 ;  /* 0x000000260854723c */ /* 0x000fe20000041854 */
[----:B----4-:R-:W-:-:S04]  /*3d50*/  LOP3.LUT R16, R172, 0xffff, RZ, 0xc0, !PT ;  /* 0x0000ffffac107812 */ /* 0x010fc800078ec0ff */
[----:B------:R-:W-:Y:S02]  /*3d60*/  MUFU.EX2 R37, R37 ;  /* 0x0000002500257308 */ /* 0x000fe40000000800 */
[----:B------:R-:W-:Y:S01]  /*3d70*/  FFMA.FTZ R38, R27, c[0x0][0x23c], -R162 ;  /* 0x00008f001b267a23 */ /* 0x000fe200000108a2 */
[----:B------:R-:W-:Y:S01]  /*3d80*/  SHF.R.U32.HI R39, RZ, 0x18, R170 ;  /* 0x00000018ff277819 */ /* 0x000fe200000116aa */
[C---:B--2---:R-:W-:Y:S01]  /*3d90*/  HMMA.16816.F32.BF16 R88, R44.reuse, R20, R88 ;  /* 0x000000142c58723c */ /* 0x044fe20000041858 */
[----:B------:R-:W-:Y:S02]  /*3da0*/  SHF.R.U32.HI R18, RZ, 0x8, R16 ;  /* 0x00000008ff127819 */ /* 0x000fe40000011610 */
[----:B------:R-:W-:Y:S01]  /*3db0*/  PRMT R39, R26, 0x5410, R39 ;  /* 0x000054101a277816 */ /* 0x000fe20000000027 */
[----:B------:R-:W2:Y:S01]  /*3dc0*/  MUFU.EX2 R38, R38 ;  /* 0x0000002600267308 */ /* 0x000ea20000000800 */
[----:B------:R-:W-:Y:S02]  /*3dd0*/  PRMT R25, R25, 0x5410, R18 ;  /* 0x0000541019197816 */ /* 0x000fe40000000012 */
[----:B------:R-:W-:Y:S01]  /*3de0*/  SHF.R.U32.HI R27, RZ, 0x18, R172 ;  /* 0x00000018ff1b7819 */ /* 0x000fe200000116ac */
[----:B------:R-:W-:Y:S01]  /*3df0*/  HMMA.16816.F32.BF16 R100, R44, R12, R100 ;  /* 0x0000000c2c64723c */ /* 0x000fe20000041864 */
[----:B------:R-:W-:Y:S01]  /*3e00*/  LOP3.LUT R16, R17, 0xff, RZ, 0xc0, !PT ;  /* 0x000000ff11107812 */ /* 0x000fe200078ec0ff */
[----:B------:R-:W-:-:S02]  /*3e10*/  HSET2.LE.AND R26, R25, R156, PT ;  /* 0x0000009c191a7233 */ /* 0x000fc40003803000 */
[--C-:B------:R-:W-:Y:S01]  /*3e20*/  HSET2.LE.AND R25, R39, R156.reuse, PT ;  /* 0x0000009c27197233 */ /* 0x100fe20003803000 */
[----:B------:R-:W-:Y:S02]  /*3e30*/  PRMT R27, R16, 0x5410, R27 ;  /* 0x00005410101b7816 */ /* 0x000fe4000000001b */
[----:B-1----:R-:W-:Y:S01]  /*3e40*/  F2FP.BF16.PACK_AB R39, R41, R40 ;  /* 0x000000282927723e */ /* 0x002fe200000010ff */
[----:B------:R-:W-:Y:S01]  /*3e50*/  HMMA.16816.F32.BF16 R112, R44, R22, R112 ;  /* 0x000000162c70723c */ /* 0x000fe20000041870 */
[----:B------:R-:W1:Y:S01]  /*3e60*/  LDSM.16.MT88.4 R16, [R186+0x7800] ;  /* 0x00780000ba10783b */ /* 0x000e620000004200 */
[----:B------:R-:W-:Y:S01]  /*3e70*/  HSET2.LE.AND R27, R27, R156, PT ;  /* 0x0000009c1b1b7233 */ /* 0x000fe20003803000 */
[----:B------:R-:W-:Y:S01]  /*3e80*/  LOP3.LUT R24, R24, R39, RZ, 0xc0, !PT ;  /* 0x0000002718187212 */ /* 0x000fe200078ec0ff */
[----:B------:R-:W-:Y:S01]  /*3e90*/  FFMA.FTZ R39, R28, c[0x0][0x23c], -R160 ;  /* 0x00008f001c277a23 */ /* 0x000fe200000108a0 */
[----:B------:R-:W-:Y:S01]  /*3ea0*/  LOP3.LUT R28, R177, R168, R211, 0x96, !PT ;  /* 0x000000a8b11c7212 */ /* 0x000fe200078e96d3 */
[----:B------:R-:W-:-:S02]  /*3eb0*/  FADD.FTZ R40, R40, R57 ;  /* 0x0000003928287221 */ /* 0x000fc40000010000 */
[----:B------:R-:W-:Y:S02]  /*3ec0*/  HMMA.16816.F32.BF16 R108, R44, R14, R108 ;  /* 0x0000000e2c6c723c */ /* 0x000fe4000004186c */
[----:B------:R-:W-:Y:S01]  /*3ed0*/  MUFU.EX2 R39, R39 ;  /* 0x0000002700277308 */ /* 0x000fe20000000800 */
[----:B------:R-:W-:-:S04]  /*3ee0*/  FADD.FTZ R41, R41, R40 ;  /* 0x0000002829297221 */ /* 0x000fc80000010000 */
[----:B---3--:R-:W-:Y:S01]  /*3ef0*/  F2FP.BF16.PACK_AB R44, R219, R42 ;  /* 0x0000002adb2c723e */ /* 0x008fe200000010ff */
[C---:B------:R-:W-:Y:S03]  /*3f00*/  HMMA.16816.F32.BF16 R96, R8.reuse, R12, R96 ;  /* 0x0000000c0860723c */ /* 0x040fe60000041860 */
[----:B------:R-:W-:Y:S01]  /*3f10*/  LOP3.LUT R27, R27, R44, RZ, 0xc0, !PT ;  /* 0x0000002c1b1b7212 */ /* 0x000fe200078ec0ff */
[----:B------:R-:W-:Y:S02]  /*3f20*/  FFMA.FTZ R44, R29, c[0x0][0x23c], -R160 ;  /* 0x00008f001d2c7a23 */ /* 0x000fe400000108a0 */
[----:B------:R-:W-:Y:S01]  /*3f30*/  IMAD.WIDE.U32 R28, R28, -0x2daee0ad, RZ ;  /* 0xd2511f531c1c7825 */ /* 0x000fe200078e00ff */
[----:B--2---:R-:W-:Y:S01]  /*3f40*/  F2FP.BF16.PACK_AB R12, R38, R37 ;  /* 0x00000025260c723e */ /* 0x004fe200000010ff */
[C---:B------:R-:W-:Y:S01]  /*3f50*/  HMMA.16816.F32.BF16 R116, R8.reuse, R20, R116 ;  /* 0x000000140874723c */ /* 0x040fe20000041874 */
[----:B------:R-:W-:Y:S01]  /*3f60*/  F2FP.BF16.PACK_AB R13, R221, R36 ;  /* 0x00000024dd0d723e */ /* 0x000fe200000010ff */
[----:B------:R-:W2:Y:S01]  /*3f70*/  MUFU.EX2 R44, R44 ;  /* 0x0000002c002c7308 */ /* 0x000ea20000000800 */
[----:B------:R-:W-:Y:S01]  /*3f80*/  LOP3.LUT R25, R25, R12, RZ, 0xc0, !PT ;  /* 0x0000000c19197212 */ /* 0x000fe200078ec0ff */
[----:B------:R-:W-:Y:S01]  /*3f90*/  FADD.FTZ R37, R37, R166 ;  /* 0x000000a625257221 */ /* 0x000fe20000010000 */
[----:B------:R-:W-:Y:S01]  /*3fa0*/  LOP3.LUT R26, R26, R13, RZ, 0xc0, !PT ;  /* 0x0000000d1a1a7212 */ /* 0x000fe200078ec0ff */
[----:B------:R-:W-:Y:S01]  /*3fb0*/  FADD.FTZ R36, R36, R41 ;  /* 0x0000002924247221 */ /* 0x000fe20000010000 */
[----:B------:R-:W-:Y:S01]  /*3fc0*/  LOP3.LUT R58, R29, R58, R216, 0x96, !PT ;  /* 0x0000003a1d3a7212 */ /* 0x000fe200078e96d8 */
[C---:B------:R-:W-:Y:S01]  /*3fd0*/  HMMA.16816.F32.BF16 R92, R8.reuse, R22, R92 ;  /* 0x00000016085c723c */ /* 0x040fe2000004185c */
[----:B------:R-:W3:Y:S01]  /*3fe0*/  LDSM.16.MT88.4 R20, [R187+0x7800] ;  /* 0x00780000bb14783b */ /* 0x000ee20000004200 */
[----:B------:R-:W-:Y:S01]  /*3ff0*/  LOP3.LUT R30, R28, 0xffff, RZ, 0xc0, !PT ;  /* 0x0000ffff1c1e7812 */ /* 0x000fe200078ec0ff */
[----:B------:R-:W-:Y:S01]  /*4000*/  FADD.FTZ R37, R38, R37 ;  /* 0x0000002526257221 */ /* 0x000fe20000010000 */
[----:B------:R-:W-:Y:S01]  /*4010*/  LOP3.LUT R35, R58, 0xffff, RZ, 0xc0, !PT ;  /* 0x0000ffff3a237812 */ /* 0x000fe200078ec0ff */
[----:B------:R-:W-:Y:S01]  /*4020*/  FADD.FTZ R221, R221, R36 ;  /* 0x00000024dddd7221 */ /* 0x000fe20000010000 */
[----:B------:R-:W-:Y:S01]  /*4030*/  SHF.R.U32.HI R31, RZ, 0x10, R28 ;  /* 0x00000010ff1f7819 */ /* 0x000fe2000001161c */
[----:B------:R-:W-:Y:S01]  /*4040*/  FADD.FTZ R42, R42, R37 ;  /* 0x000000252a2a7221 */ /* 0x000fe20000010000 */
[----:B------:R-:W-:Y:S01]  /*4050*/  HMMA.16816.F32.BF16 R104, R8, R14, R104 ;  /* 0x0000000e0868723c */ /* 0x000fe20000041868 */
[----:B------:R-:W4:Y:S01]  /*4060*/  LDSM.16.MT88.4 R12, [R185+0x7800] ;  /* 0x00780000b90c783b */ /* 0x000f220000004200 */
[----:B------:R-:W-:Y:S01]  /*4070*/  SHF.R.U32.HI R46, RZ, 0x8, R35 ;  /* 0x00000008ff2e7819 */ /* 0x000fe20000011623 */
[----:B------:R-:W-:Y:S01]  /*4080*/  FADD.FTZ R219, R219, R42 ;  /* 0x0000002adbdb7221 */ /* 0x000fe20000010000 */
[----:B------:R-:W5:Y:S01]  /*4090*/  MUFU.EX2 R35, R158 ;  /* 0x0000009e00237308 */ /* 0x000f620000000800 */
[----:B------:R-:W3:Y:S01]  /*40a0*/  LDSM.16.MT88.4 R8, [R184+0x7800] ;  /* 0x00780000b808783b */ /* 0x000ee20000004200 */
[----:B------:R-:W-:-:S02]  /*40b0*/  SHF.R.U32.HI R47, RZ, 0x10, R58 ;  /* 0x00000010ff2f7819 */ /* 0x000fc4000001163a */
[----:B------:R-:W-:Y:S01]  /*40c0*/  LOP3.LUT R29, R28, 0xff, RZ, 0xc0, !PT ;  /* 0x000000ff1c1d7812 */ /* 0x000fe200078ec0ff */
[C---:B-1----:R-:W-:Y:S01]  /*40d0*/  HMMA.16816.F32.BF16 R76, R24.reuse, R16, R76 ;  /* 0x00000010184c723c */ /* 0x042fe2000004184c */
[----:B------:R-:W-:Y:S02]  /*40e0*/  SHF.R.U32.HI R30, RZ, 0x8, R30 ;  /* 0x00000008ff1e7819 */ /* 0x000fe4000001161e */
[----:B------:R-:W-:Y:S02]  /*40f0*/  LOP3.LUT R45, R58, 0xff, RZ, 0xc0, !PT ;  /* 0x000000ff3a2d7812 */ /* 0x000fe400078ec0ff */
[----:B------:R-:W-:Y:S02]  /*4100*/  SHF.R.U32.HI R28, RZ, 0x18, R28 ;  /* 0x00000018ff1c7819 */ /* 0x000fe4000001161c */
[----:B------:R-:W-:Y:S01]  /*4110*/  LOP3.LUT R31, R31, 0xff, RZ, 0xc0, !PT ;  /* 0x000000ff1f1f7812 */ /* 0x000fe200078ec0ff */
[----:B------:R-:W-:Y:S01]  /*4120*/  HMMA.16816.F32.BF16 R80, R24, R18, R80 ;  /* 0x000000121850723c */ /* 0x000fe20000041850 */
[----:B------:R-:W-:-:S02]  /*4130*/  SHF.R.U32.HI R58, RZ, 0x18, R58 ;  /* 0x00000018ff3a7819 */ /* 0x000fc4000001163a */
[----:B------:R-:W-:Y:S02]  /*4140*/  LOP3.LUT R47, R47, 0xff, RZ, 0xc0, !PT ;  /* 0x000000ff2f2f7812 */ /* 0x000fe400078ec0ff */
[----:B------:R-:W-:Y:S02]  /*4150*/  PRMT R29, R29, 0x5410, R30 ;  /* 0x000054101d1d7816 */ /* 0x000fe4000000001e */
[----:B------:R-:W-:Y:S02]  /*4160*/  PRMT R31, R31, 0x5410, R28 ;  /* 0x000054101f1f7816 */ /* 0x000fe4000000001c */
[----:B------:R-:W-:Y:S01]  /*4170*/  PRMT R45, R45, 0x5410, R46 ;  /* 0x000054102d2d7816 */ /* 0x000fe2000000002e */
[--C-:B------:R-:W-:Y:S01]  /*4180*/  HSET2.LE.AND R30, R29, R156.reuse, PT ;  /* 0x0000009c1d1e7233 */ /* 0x100fe20003803000 */
[----:B------:R-:W-:Y:S01]  /*4190*/  PRMT R47, R47, 0x5410, R58 ;  /* 0x000054102f2f7816 */ /* 0x000fe2000000003a */
[--C-:B------:R-:W-:Y:S01]  /*41a0*/  HSET2.LE.AND R31, R31, R156.reuse, PT ;  /* 0x0000009c1f1f7233 */ /* 0x100fe20003803000 */
[----:B------:R-:W-:Y:S01]  /*41b0*/  F2FP.BF16.PACK_AB R58, R220, R43 ;  /* 0x0000002bdc3a723e */ /* 0x000fe200000010ff */
[--C-:B------:R-:W-:Y:S01]  /*41c0*/  HSET2.LE.AND R28, R45, R156.reuse, PT ;  /* 0x0000009c2d1c7233 */ /* 0x100fe20003803000 */
[----:B--2---:R-:W-:Y:S01]  /*41d0*/  F2FP.BF16.PACK_AB R45, R44, R39 ;  /* 0x000000272c2d723e */ /* 0x004fe200000010ff */
[----:B------:R-:W-:Y:S01]  /*41e0*/  HSET2.LE.AND R29, R47, R156, PT ;  /* 0x0000009c2f1d7233 */ /* 0x000fe20003803000 */
[----:B------:R-:W-:Y:S01]  /*41f0*/  F2FP.BF16.PACK_AB R47, R33, R32 ;  /* 0x00000020212f723e */ /* 0x000fe200000010ff */
[----:B------:R-:W-:Y:S01]  /*4200*/  FADD.FTZ R32, R32, R53 ;  /* 0x0000003520207221 */ /* 0x000fe20000010000 */
[----:B-----5:R-:W-:Y:S01]  /*4210*/  F2FP.BF16.PACK_AB R46, R35, R34 ;  /* 0x00000022232e723e */ /* 0x020fe200000010ff */
        /* <DEDUP_REMOVED lines=27> */
[----:B------:R-:W-:-:S02]  /*43d0*/  IADD3 R218, R6, -0x2, RZ ;  /* 0xfffffffe06da7810 */ /* 0x000fc40007ffe0ff */
[----:B------:R-:W-:Y:S01]  /*43e0*/  MOV R3, R134 ;  /* 0x0000008600037202 */ /* 0x000fe20000000f00 */
[----:B------:R-:W-:Y:S01]  /*43f0*/  IMAD.WIDE.U32 R228, R228, -0x326172a9, RZ ;  /* 0xcd9e8d57e4e47825 */ /* 0x000fe200078e00ff */
[----:B------:R-:W-:Y:S02]  /*4400*/  LOP3.LUT R232, R235, R143, RZ, 0x3c, !PT ;  /* 0x0000008febe87212 */ /* 0x000fe400078e3cff */
[----:B------:R-:W-:Y:S01]  /*4410*/  MOV R132, R135 ;  /* 0x0000008700847202 */ /* 0x000fe20000000f00 */
[----:B------:R-:W-:Y:S01]  /*4420*/  IMAD.WIDE.U32 R236, R5, -0x2daee0ad, RZ ;  /* 0xd2511f5305ec7825 */ /* 0x000fe200078e00ff */
[----:B------:R-:W-:Y:S02]  /*4430*/  LOP3.LUT R226, R229, R143, RZ, 0x3c, !PT ;  /* 0x0000008fe5e27212 */ /* 0x000fe400078e3cff */
[----:B------:R-:W-:Y:S01]  /*4440*/  MOV R0, R7 ;  /* 0x0000000700007202 */ /* 0x000fe20000000f00 */
[----:B------:R-:W-:Y:S01]  /*4450*/  IMAD.WIDE.U32 R232, R232, -0x2daee0ad, RZ ;  /* 0xd2511f53e8e87825 */ /* 0x000fe200078e00ff */
[----:B------:R-:W-:-:S02]  /*4460*/  MOV R2, R133 ;  /* 0x0000008500027202 */ /* 0x000fc40000000f00 */
[----:B------:R-:W-:Y:S01]  /*4470*/  PRMT R217, R217, 0x7054, R217 ;  /* 0x00007054d9d97816 */ /* 0x000fe200000000d9 */
[----:B------:R-:W-:Y:S01]  /*4480*/  IMAD.WIDE.U32 R226, R226, -0x2daee0ad, RZ ;  /* 0xd2511f53e2e27825 */ /* 0x000fe200078e00ff */
[----:B------:R-:W-:-:S04]  /*4490*/  LOP3.LUT R230, R233, R236, R141, 0x96, !PT ;  /* 0x000000ece9e67212 */ /* 0x000fc800078e968d */
[----:B------:R-:W-:Y:S01]  /*44a0*/  LOP3.LUT R224, R227, R236, R141, 0x96, !PT ;  /* 0x000000ece3e07212 */ /* 0x000fe200078e968d */
[----:B------:R-:W-:-:S04]  /*44b0*/  IMAD.WIDE.U32 R230, R230, -0x326172a9, RZ ;  /* 0xcd9e8d57e6e67825 */ /* 0x000fc800078e00ff */
[----:B------:R-:W-:Y:S01]  /*44c0*/  IMAD.WIDE.U32 R224, R224, -0x326172a9, RZ ;  /* 0xcd9e8d57e0e07825 */ /* 0x000fe200078e00ff */
[----:B------:R-:W-:Y:S05]  /*44d0*/  BRA `(.L_x_1201) ;  /* 0x0000019000007947 */ /* 0x000fea0003800000 */
.L_x_1203:
[----:B------:R-:W-:Y:S04]  /*44e0*/  IADD3 R134, R218, -0x1, RZ ;  /* 0xffffffffda867810 */ /* 0x000fe80007ffe0ff */
[----:B------:R-:W-:Y:S01]  /*44f0*/  SHF.R.S32.HI R133, RZ, 0x1f, R134 ;  /* 0x0000001fff857819 */ /* 0x000fe20000011486 */
[C---:B------:R-:W-:Y:S04]  /*4500*/  IMAD.WIDE.U32 R136, R134.reuse, c[0x0][0x198], RZ ;  /* 0x0000660086887a25 */ /* 0x040fe800078e00ff */
        /* <DEDUP_REMOVED lines=22> */
.L_x_1201:
        /* <DEDUP_REMOVED lines=26> */
[----:B------:R-:W2:Y:S07]  /*4810*/  LDSM.16.M88.4 R140, [R193] ;  /* 0x00000000c18c783b */ /* 0x000eae0000000200 */
        /* <DEDUP_REMOVED lines=8> */
[----:B------:R-:W2:Y:S03]  /*48a0*/  LDSM.16.M88.4 R164, [R191] ;  /* 0x00000000bfa4783b */ /* 0x000ea60000000200 */
        /* <DEDUP_REMOVED lines=81> */
.L_x_1202:
        /* <DEDUP_REMOVED lines=52> */
[----:B------:R-:W-:Y:S05]  /*5100*/  IADD3 R218, R218, -0x1, RZ ;  /* 0xffffffffdada7810 */ /* 0x000fea0007ffe0ff */
[----:B------:R-:W1:Y:S02]  /*5110*/  SHFL.BFLY PT, R136, R141, 0x2, 0x1f ;  /* 0x0c401f008d887f89 */ /* 0x000e6400000e0000 */
[----:B-1----:R-:W-:Y:S02]  /*5120*/  FMNMX.FTZ R138, R141, R136, !PT ;  /* 0x000000888d8a7209 */ /* 0x002fe40007810000 */
[----:B------:R-:W-:Y:S02]  /*5130*/  FMNMX.FTZ R140, R137, R134, !PT ;  /* 0x00000086898c7209 */ /* 0x000fe40007810000 */
[----:B------:R-:W-:Y:S02]  /*5140*/  FMNMX.FTZ R139, R144, R133, !PT ;  /* 0x00000085908b7209 */ /* 0x000fe40007810000 */
[----:B------:R-:W-:Y:S01]  /*5150*/  SHFL.BFLY PT, R137, R138, 0x1, 0x1f ;  /* 0x0c201f008a897f89 */ /* 0x000fe200000e0000 */
[----:B------:R-:W-:Y:S04]  /*5160*/  FMNMX.FTZ R133, R11, R142, !PT ;  /* 0x0000008e0b857209 */ /* 0x000fe80007810000 */
[----:B------:R-:W-:Y:S03]  /*5170*/  FMNMX.FTZ R136, R14, R133, !PT ;  /* 0x000000850e887209 */ /* 0x000fe60007810000 */
[----:B------:R-:W1:Y:S01]  /*5180*/  SHFL.BFLY PT, R135, R140, 0x1, 0x1f ;  /* 0x0c201f008c877f89 */ /* 0x000e6200000e0000 */
[----:B------:R-:W-:Y:S04]  /*5190*/  FMNMX.FTZ R133, R15, R136, !PT ;  /* 0x000000880f857209 */ /* 0x000fe80007810000 */
[----:B------:R-:W-:Y:S03]  /*51a0*/  FMNMX.FTZ R136, R26, R133, !PT ;  /* 0x000000851a887209 */ /* 0x000fe60007810000 */
[----:B------:R-:W2:Y:S01]  /*51b0*/  SHFL.BFLY PT, R134, R139, 0x1, 0x1f ;  /* 0x0c201f008b867f89 */ /* 0x000ea200000e0000 */
[----:B------:R-:W-:Y:S04]  /*51c0*/  FMNMX.FTZ R141, R27, R136, !PT ;  /* 0x000000881b8d7209 */ /* 0x000fe80007810000 */
[----:B------:R-:W-:Y:S02]  /*51d0*/  FMNMX.FTZ R136, R30, R141, !PT ;  /* 0x0000008d1e887209 */ /* 0x000fe40007810000 */
        /* <DEDUP_REMOVED lines=8> */
[----:B------:R-:W-:Y:S01]  /*5260*/  FADD.FTZ R136, -R134, R3 ;  /* 0x0000000386887221 */ /* 0x000fe20000010100 */
[----:B------:R-:W-:Y:S01]  /*5270*/  FMNMX.FTZ R140, R42, R133, !PT ;  /* 0x000000852a8c7209 */ /* 0x000fe20007810000 */
[----:B------:R-:W1:Y:S01]  /*5280*/  MUFU.EX2 R132, R132 ;  /* 0x0000008400847308 */ /* 0x000e620000000800 */
[----:B------:R-:W-:Y:S01]  /*5290*/  FMNMX.FTZ R133, R138, R137, !PT ;  /* 0x000000898a857209 */ /* 0x000fe20007810000 */
[----:B------:R-:W-:Y:S01]  /*52a0*/  FMUL.FTZ R3, R136, c[0x0][0x23c] ;  /* 0x00008f0088037a20 */ /* 0x000fe20000410000 */
[----:B------:R-:W-:Y:S01]  /*52b0*/  FMNMX.FTZ R137, R43, R140, !PT ;  /* 0x0000008c2b897209 */ /* 0x000fe20007810000 */
[----:B------:R-:W-:Y:S01]  /*52c0*/  FFMA.FTZ R149, R17, c[0x0][0x23c], -R172 ;  /* 0x00008f0011957a23 */ /* 0x000fe200000108ac */
[----:B------:R-:W-:Y:S01]  /*52d0*/  FSETP.NEU.FTZ.AND P1, PT, R134, -INF , PT ;  /* 0xff8000008600780b */ /* 0x000fe20003f3d000 */
[----:B------:R-:W-:Y:S01]  /*52e0*/  FADD.FTZ R136, -R133, R2 ;  /* 0x0000000285887221 */ /* 0x000fe20000010100 */
[----:B------:R-:W-:Y:S01]  /*52f0*/  FMNMX.FTZ R138, R46, R137, !PT ;  /* 0x000000892e8a7209 */ /* 0x000fe20007810000 */
[----:B------:R-:W-:Y:S02]  /*5300*/  FMUL.FTZ R171, R134, c[0x0][0x23c] ;  /* 0x00008f0086ab7a20 */ /* 0x000fe40000410000 */
[----:B------:R-:W-:Y:S01]  /*5310*/  MUFU.EX2 R149, R149 ;  /* 0x0000009500957308 */ /* 0x000fe20000000800 */
[----:B------:R-:W-:Y:S01]  /*5320*/  FMNMX.FTZ R137, R47, R138, !PT ;  /* 0x0000008a2f897209 */ /* 0x000fe20007810000 */
[----:B------:R-:W-:Y:S01]  /*5330*/  FMUL.FTZ R2, R136, c[0x0][0x23c] ;  /* 0x00008f0088027a20 */ /* 0x000fe20000410000 */
[----:B------:R-:W-:Y:S01]  /*5340*/  FSEL R171, R171, RZ, P1 ;  /* 0x000000ffabab7208 */ /* 0x000fe20000800000 */
[--C-:B------:R-:W-:Y:S01]  /*5350*/  FFMA.FTZ R153, R5, c[0x0][0x23c], -R172.reuse ;  /* 0x00008f0005997a23 */ /* 0x100fe200000108ac */
[----:B------:R-:W-:Y:S01]  /*5360*/  FMNMX.FTZ R136, R58, R137, !PT ;  /* 0x000000893a887209 */ /* 0x000fe20007810000 */
[----:B------:R-:W-:Y:S01]  /*5370*/  FFMA.FTZ R167, R21, c[0x0][0x23c], -R172 ;  /* 0x00008f0015a77a23 */ /* 0x000fe200000108ac */
[----:B------:R-:W-:Y:S01]  /*5380*/  FSETP.NEU.FTZ.AND P1, PT, R133, -INF , PT ;  /* 0xff8000008500780b */ /* 0x000fe20003f3d000 */
[--C-:B------:R-:W-:Y:S01]  /*5390*/  FFMA.FTZ R150, R18, c[0x0][0x23c], -R171.reuse ;  /* 0x00008f0012967a23 */ /* 0x100fe200000108ab */
[----:B------:R-:W-:Y:S01]  /*53a0*/  FMNMX.FTZ R137, R59, R136, !PT ;  /* 0x000000883b897209 */ /* 0x000fe20007810000 */
[----:B------:R-:W-:Y:S01]  /*53b0*/  MUFU.EX2 R153, R153 ;  /* 0x0000009900997308 */ /* 0x000fe20000000800 */
[----:B------:R-:W-:Y:S01]  /*53c0*/  FFMA.FTZ R151, R19, c[0x0][0x23c], -R171 ;  /* 0x00008f0013977a23 */ /* 0x000fe200000108ab */
[----:B------:R-:W-:Y:S01]  /*53d0*/  LOP3.LUT R19, R237, R241, R215, 0x96, !PT ;  /* 0x000000f1ed137212 */ /* 0x000fe200078e96d7 */
[----:B------:R-:W-:Y:S01]  /*53e0*/  FFMA.FTZ R154, R6, c[0x0][0x23c], -R171 ;  /* 0x00008f00069a7a23 */ /* 0x000fe200000108ab */
[----:B------:R-:W-:Y:S01]  /*53f0*/  FMNMX.FTZ R138, R62, R137, !PT ;  /* 0x000000893e8a7209 */ /* 0x000fe20007810000 */
[C---:B-1----:R-:W-:Y:S02]  /*5400*/  FMUL.FTZ R21, R132.reuse, R117 ;  /* 0x0000007584157220 */ /* 0x042fe40000410000 */
[----:B------:R-:W-:Y:S01]  /*5410*/  IMAD.WIDE.U32 R168, R19, -0x326172a9, RZ ;  /* 0xcd9e8d5713a87825 */ /* 0x000fe200078e00ff */
[----:B------:R-:W-:Y:S02]  /*5420*/  FMNMX.FTZ R136, R63, R138, !PT ;  /* 0x0000008a3f887209 */ /* 0x000fe40007810000 */
[----:B------:R-:W-:Y:S01]  /*5430*/  MUFU.EX2 R150, R150 ;  /* 0x0000009600967308 */ /* 0x000fe20000000800 */
[C---:B------:R-:W-:Y:S01]  /*5440*/  FMUL.FTZ R96, R132.reuse, R96 ;  /* 0x0000006084607220 */ /* 0x040fe20000410000 */
[--C-:B------:R-:W-:Y:S01]  /*5450*/  LOP3.LUT R238, R231, R168, R208.reuse, 0x96, !PT ;  /* 0x000000a8e7ee7212 */ /* 0x100fe200078e96d0 */
[----:B------:R-:W1:Y:S01]  /*5460*/  SHFL.BFLY PT, R17, R136, 0x2, 0x1f ;  /* 0x0c401f0088117f89 */ /* 0x000e6200000e0000 */
[----:B------:R-:W-:Y:S01]  /*5470*/  LOP3.LUT R19, R169, R228, R209, 0x96, !PT ;  /* 0x000000e4a9137212 */ /* 0x000fe200078e96d1 */
[----:B------:R-:W-:Y:S01]  /*5480*/  FMUL.FTZ R97, R132, R97 ;  /* 0x0000006184617220 */ /* 0x000fe20000410000 */
[----:B------:R-:W-:Y:S01]  /*5490*/  LOP3.LUT R168, R225, R168, R208, 0x96, !PT ;  /* 0x000000a8e1a87212 */ /* 0x000fe200078e96d0 */
[----:B------:R-:W-:Y:S03]  /*54a0*/  IMAD.WIDE.U32 R238, R238, -0x2daee0ad, RZ ;  /* 0xd2511f53eeee7825 */ /* 0x000fe600078e00ff */
[----:B------:R-:W-:Y:S01]  /*54b0*/  MUFU.EX2 R151, R151 ;  /* 0x0000009700977308 */ /* 0x000fe20000000800 */
[----:B------:R-:W-:Y:S04]  /*54c0*/  IMAD.WIDE.U32 R174, R19, -0x2daee0ad, RZ ;  /* 0xd2511f5313ae7825 */ /* 0x000fe800078e00ff */
[----:B------:R-:W-:Y:S01]  /*54d0*/  FMUL.FTZ R166, R133, c[0x0][0x23c] ;  /* 0x00008f0085a67a20 */ /* 0x000fe20000410000 */
[----:B------:R-:W-:Y:S01]  /*54e0*/  LOP3.LUT R19, R175, R226, R207, 0x96, !PT ;  /* 0x000000e2af137212 */ /* 0x000fe200078e96cf */
[----:B------:R-:W-:Y:S02]  /*54f0*/  FFMA.FTZ R155, R7, c[0x0][0x23c], -R171 ;  /* 0x00008f00079b7a23 */ /* 0x000fe400000108ab */
[--C-:B------:R-:W-:Y:S01]  /*5500*/  FFMA.FTZ R248, R52, c[0x0][0x23c], -R172.reuse ;  /* 0x00008f0034f87a23 */ /* 0x100fe200000108ac */
[----:B------:R-:W-:Y:S01]  /*5510*/  MUFU.EX2 R154, R154 ;  /* 0x0000009a009a7308 */ /* 0x000fe20000000800 */
[----:B------:R-:W-:Y:S01]  /*5520*/  FSEL R166, R166, RZ, P1 ;  /* 0x000000ffa6a67208 */ /* 0x000fe20000800000 */
[--C-:B------:R-:W-:Y:S02]  /*5530*/  FFMA.FTZ R148, R16, c[0x0][0x23c], -R172.reuse ;  /* 0x00008f0010947a23 */ /* 0x100fe400000108ac */
[----:B------:R-:W-:Y:S02]  /*5540*/  FFMA.FTZ R152, R4, c[0x0][0x23c], -R172 ;  /* 0x00008f0004987a23 */ /* 0x000fe400000108ac */
[--C-:B------:R-:W-:Y:S01]  /*5550*/  FFMA.FTZ R156, R8, c[0x0][0x23c], -R166.reuse ;  /* 0x00008f00089c7a23 */ /* 0x100fe200000108a6 */
[----:B-1----:R-:W-:Y:S01]  /*5560*/  FMNMX.FTZ R18, R136, R17, !PT ;  /* 0x0000001188127209 */ /* 0x002fe20007810000 */
[--C-:B------:R-:W-:Y:S01]  /*5570*/  FFMA.FTZ R157, R9, c[0x0][0x23c], -R166.reuse ;  /* 0x00008f00099d7a23 */ /* 0x100fe200000108a6 */
[----:B------:R-:W-:Y:S01]  /*5580*/  LOP3.LUT R136, R169, R234, R209, 0x96, !PT ;  /* 0x000000eaa9887212 */ /* 0x000fe200078e96d1 */
[----:B------:R-:W-:Y:S01]  /*5590*/  MUFU.EX2 R148, R148 ;  /* 0x0000009400947308 */ /* 0x000fe20000000800 */
[----:B------:R-:W-:Y:S01]  /*55a0*/  IMAD.WIDE.U32 R168, R168, -0x2daee0ad, RZ ;  /* 0xd2511f53a8a87825 */ /* 0x000fe200078e00ff */
[----:B------:R-:W1:Y:S03]  /*55b0*/  SHFL.BFLY PT, R17, R18, 0x1, 0x1f ;  /* 0x0c201f0012117f89 */ /* 0x000e6600000e0000 */
[----:B------:R-:W-:Y:S01]  /*55c0*/  IMAD.WIDE.U32 R178, R136, -0x2daee0ad, RZ ;  /* 0xd2511f5388b27825 */ /* 0x000fe200078e00ff */
[--C-:B------:R-:W-:Y:S03]  /*55d0*/  LOP3.LUT R174, R169, R174, R205.reuse, 0x96, !PT ;  /* 0x000000aea9ae7212 */ /* 0x100fe600078e96cd */
[--C-:B------:R-:W-:Y:S01]  /*55e0*/  FFMA.FTZ R240, R40, c[0x0][0x23c], -R166.reuse ;  /* 0x00008f0028f07a23 */ /* 0x100fe200000108a6 */
[----:B------:R-:W-:Y:S01]  /*55f0*/  MUFU.EX2 R152, R152 ;  /* 0x0000009800987308 */ /* 0x000fe20000000800 */
[----:B------:R-:W-:Y:S01]  /*5600*/  LOP3.LUT R178, R239, R178, R205, 0x96, !PT ;  /* 0x000000b2efb27212 */ /* 0x000fe200078e96cd */
[----:B------:R-:W-:Y:S01]  /*5610*/  IMAD.WIDE.U32 R174, R174, -0x326172a9, RZ ;  /* 0xcd9e8d57aeae7825 */ /* 0x000fe200078e00ff */
[----:B------:R-:W-:Y:S03]  /*5620*/  LOP3.LUT R136, R179, R232, R207, 0x96, !PT ;  /* 0x000000e8b3887212 */ /* 0x000fe600078e96cf */
[----:B------:R-:W-:Y:S04]  /*5630*/  IMAD.WIDE.U32 R178, R178, -0x326172a9, RZ ;  /* 0xcd9e8d57b2b27825 */ /* 0x000fe800078e00ff */
[----:B------:R-:W-:Y:S01]  /*5640*/  MUFU.EX2 R155, R155 ;  /* 0x0000009b009b7308 */ /* 0x000fe20000000800 */
[----:B------:R-:W-:Y:S04]  /*5650*/  IMAD.WIDE.U32 R136, R136, -0x326172a9, RZ ;  /* 0xcd9e8d5788887825 */ /* 0x000fe800078e00ff */
[----:B------:R-:W-:Y:S01]  /*5660*/  FFMA.FTZ R243, R41, c[0x0][0x23c], -R166 ;  /* 0x00008f0029f37a23 */ /* 0x000fe200000108a6 */
[----:B-1----:R-:W-:Y:S01]  /*5670*/  FMNMX.FTZ R7, R18, R17, !PT ;  /* 0x0000001112077209 */ /* 0x002fe20007810000 */
[----:B------:R-:W-:Y:S01]  /*5680*/  IMAD.WIDE.U32 R18, R19, -0x326172a9, RZ ;  /* 0xcd9e8d5713127825 */ /* 0x000fe200078e00ff */
[----:B------:R-:W-:Y:S02]  /*5690*/  LOP3.LUT R17, R137, R230, R206, 0x96, !PT ;  /* 0x000000e689117212 */ /* 0x000fe400078e96ce */
[----:B------:R-:W-:Y:S01]  /*56a0*/  MUFU.EX2 R156, R156 ;  /* 0x0000009c009c7308 */ /* 0x000fe20000000800 */
[----:B------:R-:W-:Y:S01]  /*56b0*/  LOP3.LUT R176, R179, R136, R204, 0x96, !PT ;  /* 0x00000088b3b07212 */ /* 0x000fe200078e96cc */
[----:B------:R-:W-:Y:S01]  /*56c0*/  FMUL.FTZ R165, R7, c[0x0][0x23c] ;  /* 0x00008f0007a57a20 */ /* 0x000fe20000410000 */
[----:B------:R-:W-:Y:S01]  /*56d0*/  LOP3.LUT R8, R19, R224, R206, 0x96, !PT ;  /* 0x000000e013087212 */ /* 0x000fe200078e96ce */
[----:B------:R-:W-:Y:S01]  /*56e0*/  IMAD.WIDE.U32 R136, R17, -0x2daee0ad, RZ ;  /* 0xd2511f5311887825 */ /* 0x000fe200078e00ff */
[----:B------:R-:W-:Y:S02]  /*56f0*/  LOP3.LUT R18, R175, R18, R204, 0x96, !PT ;  /* 0x00000012af127212 */ /* 0x000fe400078e96cc */
[----:B------:R-:W-:Y:S01]  /*5700*/  FSETP.NEU.FTZ.AND P1, PT, R7, -INF , PT ;  /* 0xff8000000700780b */ /* 0x000fe20003f3d000 */
[----:B------:R-:W-:Y:S01]  /*5710*/  IMAD.WIDE.U32 R176, R176, -0x2daee0ad, RZ ;  /* 0xd2511f53b0b07825 */ /* 0x000fe200078e00ff */
[--C-:B------:R-:W-:Y:S01]  /*5720*/  LOP3.LUT R238, R137, R238, R203.reuse, 0x96, !PT ;  /* 0x000000ee89ee7212 */ /* 0x100fe200078e96cb */
[----:B------:R-:W-:Y:S01]  /*5730*/  MUFU.EX2 R157, R157 ;  /* 0x0000009d009d7308 */ /* 0x000fe20000000800 */
[----:B------:R-:W-:Y:S01]  /*5740*/  FSEL R165, R165, RZ, P1 ;  /* 0x000000ffa5a57208 */ /* 0x000fe20000800000 */
[----:B------:R-:W-:Y:S01]  /*5750*/  IMAD.WIDE.U32 R138, R8, -0x2daee0ad, RZ ;  /* 0xd2511f53088a7825 */ /* 0x000fe200078e00ff */
[--C-:B------:R-:W-:Y:S03]  /*5760*/  LOP3.LUT R9, R177, R136, R202.reuse, 0x96, !PT ;  /* 0x00000088b1097212 */ /* 0x100fe600078e96ca */
[----:B------:R-:W-:Y:S01]  /*5770*/  IMAD.WIDE.U32 R18, R18, -0x2daee0ad, RZ ;  /* 0xd2511f5312127825 */ /* 0x000fe200078e00ff */
[----:B------:R-:W-:Y:S03]  /*5780*/  LOP3.LUT R168, R139, R168, R203, 0x96, !PT ;  /* 0x000000a88ba87212 */ /* 0x000fe600078e96cb */
[----:B------:R-:W-:Y:S01]  /*5790*/  MUFU.EX2 R3, R3 ;  /* 0x0000000300037308 */ /* 0x000fe20000000800 */
[----:B------:R-:W-:Y:S01]  /*57a0*/  LOP3.LUT R8, R19, R138, R202, 0x96, !PT ;  /* 0x0000008a13087212 */ /* 0x000fe200078e96ca */
[----:B------:R-:W-:Y:S04]  /*57b0*/  IMAD.WIDE.U32 R142, R9, -0x326172a9, RZ ;  /* 0xcd9e8d57098e7825 */ /* 0x000fe800078e00ff */
[----:B------:R-:W-:Y:S01]  /*57c0*/  IMAD.WIDE.U32 R140, R8, -0x326172a9, RZ ;  /* 0xcd9e8d57088c7825 */ /* 0x000fe200078e00ff */
[--C-:B------:R-:W-:Y:S02]  /*57d0*/  SHF.R.U32.HI R137, RZ, 0x10, R142.reuse ;  /* 0x00000010ff897819 */ /* 0x100fe4000001168e */
[----:B------:R-:W-:Y:S01]  /*57e0*/  LOP3.LUT R139, R142, 0xffff, RZ, 0xc0, !PT ;  /* 0x0000ffff8e8b7812 */ /* 0x000fe200078ec0ff */
[----:B------:R-:W1:Y:S01]  /*57f0*/  MUFU.EX2 R2, R2 ;  /* 0x0000000200027308 */ /* 0x000e620000000800 */
[----:B------:R-:W-:Y:S01]  /*5800*/  IMAD.WIDE.U32 R238, R238, -0x326172a9, RZ ;  /* 0xcd9e8d57eeee7825 */ /* 0x000fe200078e00ff */
[----:B------:R-:W-:Y:S02]  /*5810*/  LOP3.LUT R138, R142, 0xff, RZ, 0xc0, !PT ;  /* 0x000000ff8e8a7812 */ /* 0x000fe400078ec0ff */
[----:B------:R-:W-:Y:S01]  /*5820*/  SHF.R.U32.HI R8, RZ, 0x18, R142 ;  /* 0x00000018ff087819 */ /* 0x000fe2000001168e */
[----:B------:R-:W-:Y:S01]  /*5830*/  IMAD.WIDE.U32 R168, R168, -0x326172a9, RZ ;  /* 0xcd9e8d57a8a87825 */ /* 0x000fe200078e00ff */
[----:B------:R-:W-:Y:S02]  /*5840*/  LOP3.LUT R9, R143, R238, R210, 0x96, !PT ;  /* 0x000000ee8f097212 */ /* 0x000fe400078e96d2 */
[----:B------:R-:W-:Y:S01]  /*5850*/  LOP3.LUT R19, R140, 0xffff, RZ, 0xc0, !PT ;  /* 0x0000ffff8c137812 */ /* 0x000fe200078ec0ff */
[--C-:B------:R-:W-:Y:S01]  /*5860*/  FFMA.FTZ R158, R10, c[0x0][0x23c], -R165.reuse ;  /* 0x00008f000a9e7a23 */ /* 0x100fe200000108a5 */
[----:B------:R-:W-:Y:S01]  /*5870*/  MUFU.EX2 R167, R167 ;  /* 0x000000a700a77308 */ /* 0x000fe20000000800 */
[--C-:B------:R-:W-:Y:S01]  /*5880*/  FFMA.FTZ R159, R11, c[0x0][0x23c], -R165.reuse ;  /* 0x00008f000b9f7a23 */ /* 0x100fe200000108a5 */
[----:B------:R-:W-:Y:S01]  /*5890*/  LOP3.LUT R146, R140, 0xff, RZ, 0xc0, !PT ;  /* 0x000000ff8c927812 */ /* 0x000fe200078ec0ff */
[--C-:B------:R-:W-:Y:S01]  /*58a0*/  FFMA.FTZ R238, R46, c[0x0][0x23c], -R165.reuse ;  /* 0x00008f002eee7a23 */ /* 0x100fe200000108a5 */
[----:B------:R-:W-:Y:S01]  /*58b0*/  SHF.R.U32.HI R10, RZ, 0x10, R140 ;  /* 0x00000010ff0a7819 */ /* 0x000fe2000001168c */
[--C-:B------:R-:W-:Y:S01]  /*58c0*/  FFMA.FTZ R244, R42, c[0x0][0x23c], -R165.reuse ;  /* 0x00008f002af47a23 */ /* 0x100fe200000108a5 */
[----:B------:R-:W-:Y:S01]  /*58d0*/  LOP3.LUT R11, R141, R168, R210, 0x96, !PT ;  /* 0x000000a88d0b7212 */ /* 0x000fe200078e96d2 */
[----:B------:R-:W-:Y:S01]  /*58e0*/  FFMA.FTZ R245, R43, c[0x0][0x23c], -R165 ;  /* 0x00008f002bf57a23 */ /* 0x000fe200000108a5 */
[----:B------:R-:W-:Y:S01]  /*58f0*/  SHF.R.U32.HI R17, RZ, 0x18, R140 ;  /* 0x00000018ff117819 */ /* 0x000fe2000001168c */
[----:B------:R-:W-:Y:S01]  /*5900*/  LDSM.16.MT88.4 R40, [R187+0x7000] ;  /* 0x00700000bb28783b */ /* 0x000fe20000004200 */
[----:B------:R-:W-:Y:S01]  /*5910*/  MUFU.EX2 R158, R158 ;  /* 0x0000009e009e7308 */ /* 0x000fe20000000800 */
[----:B------:R-:W-:Y:S01]  /*5920*/  LOP3.LUT R137, R137, 0xff, RZ, 0xc0, !PT ;  /* 0x000000ff89897812 */ /* 0x000fe200078ec0ff */
[----:B------:R-:W-:Y:S01]  /*5930*/  FFMA.FTZ R252, R56, c[0x0][0x23c], -R166 ;  /* 0x00008f0038fc7a23 */ /* 0x000fe200000108a6 */
[----:B------:R-:W-:Y:S01]  /*5940*/  SHF.R.U32.HI R139, RZ, 0x8, R139 ;  /* 0x00000008ff8b7819 */ /* 0x000fe2000001168b */
[--C-:B------:R-:W-:Y:S01]  /*5950*/  FFMA.FTZ R58, R58, c[0x0][0x23c], -R165.reuse ;  /* 0x00008f003a3a7a23 */ /* 0x100fe200000108a5 */
[----:B------:R-:W-:Y:S01]  /*5960*/  PRMT R8, R137, 0x5410, R8 ;  /* 0x0000541089087816 */ /* 0x000fe20000000008 */
[----:B------:R-:W-:Y:S01]  /*5970*/  FFMA.FTZ R59, R59, c[0x0][0x23c], -R165 ;  /* 0x00008f003b3b7a23 */ /* 0x000fe200000108a5 */
[----:B------:R-:W2:Y:S01]  /*5980*/  LDSM.16.MT88.4 R140, [R187+0x6000] ;  /* 0x00600000bb8c783b */ /* 0x000ea20000004200 */
[----:B------:R-:W-:Y:S01]  /*5990*/  FFMA.FTZ R168, R22, c[0x0][0x23c], -R171 ;  /* 0x00008f0016a87a23 */ /* 0x000fe200000108ab */
[----:B------:R-:W-:Y:S01]  /*59a0*/  PRMT R138, R138, 0x5410, R139 ;  /* 0x000054108a8a7816 */ /* 0x000fe2000000008b */
[----:B------:R-:W3:Y:S01]  /*59b0*/  MUFU.EX2 R159, R159 ;  /* 0x0000009f009f7308 */ /* 0x000ee20000000800 */
[--C-:B------:R-:W-:Y:S01]  /*59c0*/  HSET2.LE.AND R139, R8, R217.reuse, PT ;  /* 0x000000d9088b7233 */ /* 0x100fe20003803000 */
[----:B------:R-:W-:Y:S01]  /*59d0*/  FADD.FTZ R8, -R7, R0 ;  /* 0x0000000007087221 */ /* 0x000fe20000010100 */
[----:B------:R-:W-:Y:S01]  /*59e0*/  SHF.R.U32.HI R19, RZ, 0x8, R19 ;  /* 0x00000008ff137819 */ /* 0x000fe20000011613 */
[----:B------:R-:W-:Y:S01]  /*59f0*/  FFMA.FTZ R163, R15, c[0x0][0x23c], -R165 ;  /* 0x00008f000fa37a23 */ /* 0x000fe200000108a5 */
[----:B------:R-:W-:Y:S01]  /*5a00*/  LOP3.LUT R136, R9, 0xff, RZ, 0xc0, !PT ;  /* 0x000000ff09887812 */ /* 0x000fe200078ec0ff */
[--C-:B------:R-:W-:Y:S01]  /*5a10*/  FFMA.FTZ R160, R12, c[0x0][0x23c], -R166.reuse ;  /* 0x00008f000ca07a23 */ /* 0x100fe200000108a6 */
[----:B------:R-:W-:Y:S01]  /*5a20*/  PRMT R146, R146, 0x5410, R19 ;  /* 0x0000541092927816 */ /* 0x000fe20000000013 */
[----:B------:R-:W-:Y:S01]  /*5a30*/  FFMA.FTZ R161, R13, c[0x0][0x23c], -R166 ;  /* 0x00008f000da17a23 */ /* 0x000fe200000108a6 */
[----:B------:R-:W-:Y:S01]  /*5a40*/  LOP3.LUT R19, R9, 0xffff, RZ, 0xc0, !PT ;  /* 0x0000ffff09137812 */ /* 0x000fe200078ec0ff */
[----:B------:R-:W-:Y:S01]  /*5a50*/  MUFU.EX2 R163, R163 ;  /* 0x000000a300a37308 */ /* 0x000fe20000000800 */
[----:B------:R-:W-:Y:S01]  /*5a60*/  FFMA.FTZ R162, R14, c[0x0][0x23c], -R165 ;  /* 0x00008f000ea27a23 */ /* 0x000fe200000108a5 */
[----:B------:R-:W-:Y:S01]  /*5a70*/  SHF.R.U32.HI R13, RZ, 0x18, R9 ;  /* 0x00000018ff0d7819 */ /* 0x000fe20000011609 */
[----:B------:R-:W-:Y:S01]  /*5a80*/  FMUL.FTZ R0, R8, c[0x0][0x23c] ;  /* 0x00008f0008007a20 */ /* 0x000fe20000410000 */
[----:B------:R-:W-:Y:S01]  /*5a90*/  SHF.R.U32.HI R14, RZ, 0x10, R11 ;  /* 0x00000010ff0e7819 */ /* 0x000fe2000001160b */
[--C-:B------:R-:W-:Y:S01]  /*5aa0*/  HSET2.LE.AND R138, R138, R217.reuse, PT ;  /* 0x000000d98a8a7233 */ /* 0x100fe20003803000 */
[----:B------:R-:W-:Y:S01]  /*5ab0*/  SHF.R.U32.HI R164, RZ, 0x10, R9 ;  /* 0x00000010ffa47819 */ /* 0x000fe20000011609 */
[--C-:B------:R-:W-:Y:S01]  /*5ac0*/  HSET2.LE.AND R146, R146, R217.reuse, PT ;  /* 0x000000d992927233 */ /* 0x100fe20003803000 */
[C---:B------:R-:W-:Y:S01]  /*5ad0*/  LOP3.LUT R9, R11.reuse, 0xffff, RZ, 0xc0, !PT ;  /* 0x0000ffff0b097812 */ /* 0x040fe200078ec0ff */
[C---:B-1----:R-:W-:Y:S01]  /*5ae0*/  FMUL.FTZ R68, R2.reuse, R68 ;  /* 0x0000004402447220 */ /* 0x042fe20000410000 */
[----:B------:R-:W-:Y:S01]  /*5af0*/  MUFU.EX2 R160, R160 ;  /* 0x000000a000a07308 */ /* 0x000fe20000000800 */
[----:B------:R-:W-:Y:S01]  /*5b00*/  SHF.R.U32.HI R19, RZ, 0x8, R19 ;  /* 0x00000008ff137819 */ /* 0x000fe20000011613 */
[----:B------:R-:W-:Y:S01]  /*5b10*/  FMUL.FTZ R69, R2, R69 ;  /* 0x0000004502457220 */ /* 0x000fe20000410000 */
[----:B------:R-:W-:Y:S01]  /*5b20*/  LOP3.LUT R144, R11, 0xff, RZ, 0xc0, !PT ;  /* 0x000000ff0b907812 */ /* 0x000fe200078ec0ff */
[C---:B------:R-:W-:Y:S01]  /*5b30*/  FMUL.FTZ R72, R132.reuse, R72 ;  /* 0x0000004884487220 */ /* 0x040fe20000410000 */
[----:B------:R-:W-:Y:S01]  /*5b40*/  SHF.R.U32.HI R11, RZ, 0x18, R11 ;  /* 0x00000018ff0b7819 */ /* 0x000fe2000001160b */
[----:B------:R-:W-:Y:S01]  /*5b50*/  FMUL.FTZ R73, R132, R73 ;  /* 0x0000004984497220 */ /* 0x000fe20000410000 */
[----:B------:R-:W-:Y:S01]  /*5b60*/  LOP3.LUT R164, R164, 0xff, RZ, 0xc0, !PT ;  /* 0x000000ffa4a47812 */ /* 0x000fe200078ec0ff */
[C---:B------:R-:W-:Y:S01]  /*5b70*/  FMUL.FTZ R74, R3.reuse, R74 ;  /* 0x0000004a034a7220 */ /* 0x040fe20000410000 */
[----:B------:R-:W-:Y:S01]  /*5b80*/  SHF.R.U32.HI R9, RZ, 0x8, R9 ;  /* 0x00000008ff097819 */ /* 0x000fe20000011609 */
[----:B------:R-:W1:Y:S01]  /*5b90*/  MUFU.EX2 R161, R161 ;  /* 0x000000a100a17308 */ /* 0x000e620000000800 */
[----:B------:R-:W-:Y:S01]  /*5ba0*/  LOP3.LUT R14, R14, 0xff, RZ, 0xc0, !PT ;  /* 0x000000ff0e0e7812 */ /* 0x000fe200078ec0ff */
[----:B------:R-:W-:Y:S01]  /*5bb0*/  FMUL.FTZ R75, R3, R75 ;  /* 0x0000004b034b7220 */ /* 0x000fe20000410000 */
[----:B------:R-:W-:Y:S01]  /*5bc0*/  PRMT R136, R136, 0x5410, R19 ;  /* 0x0000541088887816 */ /* 0x000fe20000000013 */
[----:B------:R-:W-:Y:S01]  /*5bd0*/  FMUL.FTZ R76, R2, R76 ;  /* 0x0000004c024c7220 */ /* 0x000fe20000410000 */
[----:B------:R-:W-:Y:S01]  /*5be0*/  PRMT R164, R164, 0x5410, R13 ;  /* 0x00005410a4a47816 */ /* 0x000fe2000000000d */
[----:B------:R-:W-:Y:S01]  /*5bf0*/  FMUL.FTZ R77, R2, R77 ;  /* 0x0000004d024d7220 */ /* 0x000fe20000410000 */
[----:B------:R-:W-:Y:S01]  /*5c00*/  PRMT R14, R14, 0x5410, R11 ;  /* 0x000054100e0e7816 */ /* 0x000fe2000000000b */
[--C-:B------:R-:W-:Y:S01]  /*5c10*/  HSET2.LE.AND R136, R136, R217.reuse, PT ;  /* 0x000000d988887233 */ /* 0x100fe20003803000 */
[----:B------:R-:W-:Y:S01]  /*5c20*/  PRMT R144, R144, 0x5410, R9 ;  /* 0x0000541090907816 */ /* 0x000fe20000000009 */
[----:B------:R-:W4:Y:S01]  /*5c30*/  MUFU.EX2 R162, R162 ;  /* 0x000000a200a27308 */ /* 0x000f220000000800 */
[----:B------:R-:W-:Y:S01]  /*5c40*/  F2FP.BF16.PACK_AB R9, R149, R148 ;  /* 0x000000949509723e */ /* 0x000fe200000010ff */
[--C-:B------:R-:W-:Y:S01]  /*5c50*/  HSET2.LE.AND R137, R164, R217.reuse, PT ;  /* 0x000000d9a4897233 */ /* 0x100fe20003803000 */
[----:B------:R-:W-:Y:S01]  /*5c60*/  LOP3.LUT R12, R10, 0xff, RZ, 0xc0, !PT ;  /* 0x000000ff0a0c7812 */ /* 0x000fe200078ec0ff */
[--C-:B------:R-:W-:Y:S01]  /*5c70*/  HSET2.LE.AND R144, R144, R217.reuse, PT ;  /* 0x000000d990907233 */ /* 0x100fe20003803000 */
[----:B------:R-:W-:Y:S01]  /*5c80*/  F2FP.BF16.PACK_AB R10, R151, R150 ;  /* 0x00000096970a723e */ /* 0x000fe200000010ff */
[--C-:B------:R-:W-:Y:S01]  /*5c90*/  HSET2.LE.AND R145, R14, R217.reuse, PT ;  /* 0x000000d90e917233 */ /* 0x100fe20003803000 */
[----:B------:R-:W-:Y:S01]  /*5ca0*/  LOP3.LUT R138, R138, R9, RZ, 0xc0, !PT ;  /* 0x000000098a8a7212 */ /* 0x000fe200078ec0ff */
[--C-:B------:R-:W-:Y:S01]  /*5cb0*/  FFMA.FTZ R164, R32, c[0x0][0x23c], -R172.reuse ;  /* 0x00008f0020a47a23 */ /* 0x100fe200000108ac */
[----:B------:R-:W-:Y:S01]  /*5cc0*/  LOP3.LUT R139, R139, R10, RZ, 0xc0, !PT ;  /* 0x0000000a8b8b7212 */ /* 0x000fe200078ec0ff */
[----:B------:R-:W5:Y:S01]  /*5cd0*/  MUFU.EX2 R0, R0 ;  /* 0x0000000000007308 */ /* 0x000f620000000800 */
[----:B------:R-:W-:Y:S01]  /*5ce0*/  F2FP.BF16.PACK_AB R11, R153, R152 ;  /* 0x00000098990b723e */ /* 0x000fe200000010ff */
[----:B------:R-:W-:Y:S01]  /*5cf0*/  FMUL.FTZ R32, R132, R120 ;  /* 0x0000007884207220 */ /* 0x000fe20000410000 */
[----:B------:R-:W-:Y:S01]  /*5d00*/  F2FP.BF16.PACK_AB R10, R155, R154 ;  /* 0x0000009a9b0a723e */ /* 0x000fe200000010ff */
[C---:B------:R-:W-:Y:S01]  /*5d10*/  FMUL.FTZ R80, R2.reuse, R80 ;  /* 0x0000005002507220 */ /* 0x040fe20000410000 */
[----:B------:R-:W-:Y:S01]  /*5d20*/  F2FP.BF16.PACK_AB R9, R157, R156 ;  /* 0x0000009c9d09723e */ /* 0x000fe200000010ff */
[----:B------:R-:W-:Y:S01]  /*5d30*/  FMUL.FTZ R81, R2, R81 ;  /* 0x0000005102517220 */ /* 0x000fe20000410000 */
[----:B---3--:R-:W-:Y:S01]  /*5d40*/  F2FP.BF16.PACK_AB R8, R159, R158 ;  /* 0x0000009e9f08723e */ /* 0x008fe200000010ff */
        /* <DEDUP_REMOVED lines=9> */
[----:B------:R-:W-:Y:S01]  /*5de0*/  PRMT R12, R12, 0x5410, R17 ;  /* 0x000054100c0c7816 */ /* 0x000fe20000000011 */
[----:B------:R-:W3:Y:S01]  /*5df0*/  LDSM.16.MT88.4 R128, [R186+0x6000] ;  /* 0x00600000ba80783b */ /* 0x000ee20000004200 */
[----:B-1----:R-:W-:Y:S01]  /*5e00*/  F2FP.BF16.PACK_AB R13, R161, R160 ;  /* 0x000000a0a10d723e */ /* 0x002fe200000010ff */
[----:B------:R-:W-:Y:S01]  /*5e10*/  FMUL.FTZ R22, R3, R118 ;  /* 0x0000007603167220 */ /* 0x000fe20000410000 */
[----:B------:R-:W-:Y:S01]  /*5e20*/  MUFU.EX2 R5, R58 ;  /* 0x0000003a00057308 */ /* 0x000fe20000000800 */
[--C-:B------:R-:W-:Y:S01]  /*5e30*/  HSET2.LE.AND R147, R12, R217.reuse, PT ;  /* 0x000000d90c937233 */ /* 0x100fe20003803000 */
[-C--:B--2---:R-:W-:Y:S01]  /*5e40*/  HMMA.16816.F32.BF16 R8, R136, R140.reuse, R8 ;  /* 0x0000008c8808723c */ /* 0x084fe20000041808 */
[----:B----4-:R-:W-:Y:S01]  /*5e50*/  F2FP.BF16.PACK_AB R12, R163, R162 ;  /* 0x000000a2a30c723e */ /* 0x010fe200000010ff */
[----:B-----5:R-:W-:Y:S01]  /*5e60*/  FMUL.FTZ R14, R0, R126 ;  /* 0x0000007e000e7220 */ /* 0x020fe20000410000 */
[----:B------:R-:W-:Y:S01]  /*5e70*/  LOP3.LUT R146, R146, R13, RZ, 0xc0, !PT ;  /* 0x0000000d92927212 */ /* 0x000fe200078ec0ff */
[C---:B------:R-:W-:Y:S01]  /*5e80*/  FMUL.FTZ R13, R2.reuse, R125 ;  /* 0x0000007d020d7220 */ /* 0x040fe20000410000 */
[----:B------:R-:W-:Y:S01]  /*5e90*/  LOP3.LUT R147, R147, R12, RZ, 0xc0, !PT ;  /* 0x0000000c93937212 */ /* 0x000fe200078ec0ff */
[----:B------:R-:W-:Y:S01]  /*5ea0*/  FMUL.FTZ R12, R2, R124 ;  /* 0x0000007c020c7220 */ /* 0x000fe20000410000 */
[----:B------:R-:W-:Y:S01]  /*5eb0*/  LOP3.LUT R126, R169, R174, R211, 0x96, !PT ;  /* 0x000000aea97e7212 */ /* 0x000fe200078e96d3 */
[C---:B------:R-:W-:Y:S01]  /*5ec0*/  FMUL.FTZ R15, R0.reuse, R127 ;  /* 0x0000007f000f7220 */ /* 0x040fe20000410000 */
[----:B------:R-:W-:Y:S03]  /*5ed0*/  MUFU.EX2 R6, R59 ;  /* 0x0000003b00067308 */ /* 0x000fe60000000800 */
[----:B------:R-:W-:Y:S01]  /*5ee0*/  FFMA.FTZ R17, R35, c[0x0][0x23c], -R171 ;  /* 0x00008f0023117a23 */ /* 0x000fe200000108ab */
[----:B------:R-:W-:Y:S01]  /*5ef0*/  LOP3.LUT R124, R239, R178, R211, 0x96, !PT ;  /* 0x000000b2ef7c7212 */ /* 0x000fe200078e96d3 */
[----:B------:R-:W-:Y:S01]  /*5f00*/  FMUL.FTZ R35, R3, R123 ;  /* 0x0000007b03237220 */ /* 0x000fe20000410000 */
[C---:B------:R-:W-:Y:S01]  /*5f10*/  HMMA.16816.F32.BF16 R12, R144.reuse, R140, R12 ;  /* 0x0000008c900c723c */ /* 0x040fe2000004180c */
[C---:B------:R-:W-:Y:S02]  /*5f20*/  FMUL.FTZ R70, R0.reuse, R70 ;  /* 0x0000004600467220 */ /* 0x040fe40000410000 */
[----:B------:R-:W-:Y:S01]  /*5f30*/  FMUL.FTZ R71, R0, R71 ;  /* 0x0000004700477220 */ /* 0x000fe20000410000 */
[----:B------:R-:W-:Y:S01]  /*5f40*/  MUFU.EX2 R168, R168 ;  /* 0x000000a800a87308 */ /* 0x000fe20000000800 */
[--C-:B------:R-:W-:Y:S02]  /*5f50*/  FFMA.FTZ R169, R23, c[0x0][0x23c], -R171.reuse ;  /* 0x00008f0017a97a23 */ /* 0x100fe400000108ab */
[----:B------:R-:W-:Y:S02]  /*5f60*/  FMUL.FTZ R23, R3, R119 ;  /* 0x0000007703177220 */ /* 0x000fe40000410000 */
[--C-:B------:R-:W-:Y:S01]  /*5f70*/  FFMA.FTZ R141, R33, c[0x0][0x23c], -R172.reuse ;  /* 0x00008f00218d7a23 */ /* 0x100fe200000108ac */
[-C--:B------:R-:W-:Y:S02]  /*5f80*/  HMMA.16816.F32.BF16 R68, R144, R142.reuse, R68 ;  /* 0x0000008e9044723c */ /* 0x080fe40000041844 */
[----:B------:R-:W-:Y:S02]  /*5f90*/  FMUL.FTZ R33, R132, R121 ;  /* 0x0000007984217220 */ /* 0x000fe40000410000 */
[----:B------:R-:W-:Y:S01]  /*5fa0*/  FFMA.FTZ R140, R34, c[0x0][0x23c], -R171 ;  /* 0x00008f00228c7a23 */ /* 0x000fe200000108ab */
[----:B------:R-:W1:Y:S01]  /*5fb0*/  MUFU.EX2 R169, R169 ;  /* 0x000000a900a97308 */ /* 0x000e620000000800 */
[C---:B------:R-:W-:Y:S02]  /*5fc0*/  FMUL.FTZ R34, R3.reuse, R122 ;  /* 0x0000007a03227220 */ /* 0x040fe40000410000 */
[C---:B------:R-:W-:Y:S01]  /*5fd0*/  HMMA.16816.F32.BF16 R72, R136.reuse, R142, R72 ;  /* 0x0000008e8848723c */ /* 0x040fe20000041848 */
[----:B------:R-:W2:Y:S03]  /*5fe0*/  LDSM.16.MT88.4 R120, [R185+0x6000] ;  /* 0x00600000b978783b */ /* 0x000ea60000004200 */
[C---:B------:R-:W-:Y:S02]  /*5ff0*/  FMUL.FTZ R98, R3.reuse, R98 ;  /* 0x0000006203627220 */ /* 0x040fe40000410000 */
[C---:B------:R-:W-:Y:S01]  /*6000*/  FMUL.FTZ R99, R3.reuse, R99 ;  /* 0x0000006303637220 */ /* 0x040fe20000410000 */
[----:B------:R-:W-:Y:S01]  /*6010*/  MUFU.EX2 R240, R240 ;  /* 0x000000f000f07308 */ /* 0x000fe20000000800 */
[-C--:B---3--:R-:W-:Y:S01]  /*6020*/  HMMA.16816.F32.BF16 R32, R136, R128.reuse, R32 ;  /* 0x000000808820723c */ /* 0x088fe20000041820 */
[C---:B------:R-:W-:Y:S03]  /*6030*/  FMUL.FTZ R78, R0.reuse, R78 ;  /* 0x0000004e004e7220 */ /* 0x040fe60000410000 */
[----:B------:R-:W-:Y:S02]  /*6040*/  FMUL.FTZ R79, R0, R79 ;  /* 0x0000004f004f7220 */ /* 0x000fe40000410000 */
[----:B------:R-:W-:Y:S02]  /*6050*/  FFMA.FTZ R142, R20, c[0x0][0x23c], -R172 ;  /* 0x00008f00148e7a23 */ /* 0x000fe400000108ac */
[----:B------:R-:W-:Y:S01]  /*6060*/  FMUL.FTZ R20, R132, R116 ;  /* 0x0000007484147220 */ /* 0x000fe20000410000 */
[----:B------:R-:W-:Y:S01]  /*6070*/  MUFU.EX2 R243, R243 ;  /* 0x000000f300f37308 */ /* 0x000fe20000000800 */
[----:B------:R-:W3:Y:S01]  /*6080*/  LDSM.16.MT88.4 R116, [R184+0x6000] ;  /* 0x00600000b874783b */ /* 0x000ee20000004200 */
[C---:B------:R-:W-:Y:S01]  /*6090*/  HMMA.16816.F32.BF16 R76, R144.reuse, R128, R76 ;  /* 0x00000080904c723c */ /* 0x040fe2000004184c */
[C---:B------:R-:W-:Y:S02]  /*60a0*/  FMUL.FTZ R82, R0.reuse, R82 ;  /* 0x0000005200527220 */ /* 0x040fe40000410000 */
[----:B------:R-:W-:Y:S02]  /*60b0*/  FMUL.FTZ R83, R0, R83 ;  /* 0x0000005300537220 */ /* 0x000fe40000410000 */
[C---:B------:R-:W-:Y:S02]  /*60c0*/  FMUL.FTZ R100, R2.reuse, R100 ;  /* 0x0000006402647220 */ /* 0x040fe40000410000 */
[----:B------:R-:W-:Y:S01]  /*60d0*/  FMUL.FTZ R101, R2, R101 ;  /* 0x0000006502657220 */ /* 0x000fe20000410000 */
[----:B------:R4:W-:Y:S01]  /*60e0*/  MUFU.EX2 R143, R17 ;  /* 0x00000011008f7308 */ /* 0x0009e20000000800 */
[----:B------:R-:W-:Y:S01]  /*60f0*/  FMUL.FTZ R102, R0, R102 ;  /* 0x0000006600667220 */ /* 0x000fe20000410000 */
[-C--:B------:R-:W-:Y:S02]  /*6100*/  HMMA.16816.F32.BF16 R80, R144, R130.reuse, R80 ;  /* 0x000000829050723c */ /* 0x080fe40000041850 */
[----:B------:R-:W-:Y:S02]  /*6110*/  FMUL.FTZ R85, R132, R85 ;  /* 0x0000005584557220 */ /* 0x000fe40000410000 */
[C---:B------:R-:W-:Y:S02]  /*6120*/  FMUL.FTZ R86, R3.reuse, R86 ;  /* 0x0000005603567220 */ /* 0x040fe40000410000 */
[----:B------:R-:W-:Y:S02]  /*6130*/  FMUL.FTZ R87, R3, R87 ;  /* 0x0000005703577220 */ /* 0x000fe40000410000 */
[----:B------:R-:W-:Y:S01]  /*6140*/  FMUL.FTZ R103, R0, R103 ;  /* 0x0000006700677220 */ /* 0x000fe20000410000 */
[----:B------:R-:W-:Y:S03]  /*6150*/  MUFU.EX2 R142, R142 ;  /* 0x0000008e008e7308 */ /* 0x000fe60000000800 */
[--C-:B------:R-:W-:Y:S01]  /*6160*/  FFMA.FTZ R222, R45, c[0x0][0x23c], -R166.reuse ;  /* 0x00008f002dde7a23 */ /* 0x100fe200000108a6 */
[C---:B------:R-:W-:Y:S01]  /*6170*/  HMMA.16816.F32.BF16 R84, R136.reuse, R130, R84 ;  /* 0x000000828854723c */ /* 0x040fe20000041854 */
[C---:B------:R-:W-:Y:S02]  /*6180*/  FMUL.FTZ R88, R2.reuse, R88 ;  /* 0x0000005802587220 */ /* 0x040fe40000410000 */
[----:B------:R-:W-:Y:S02]  /*6190*/  FMUL.FTZ R89, R2, R89 ;  /* 0x0000005902597220 */ /* 0x000fe40000410000 */
[C---:B------:R-:W-:Y:S01]  /*61a0*/  FMUL.FTZ R90, R0.reuse, R90 ;  /* 0x0000005a005a7220 */ /* 0x040fe20000410000 */
[----:B------:R-:W-:Y:S01]  /*61b0*/  MUFU.EX2 R140, R140 ;  /* 0x0000008c008c7308 */ /* 0x000fe20000000800 */
[----:B------:R-:W-:Y:S01]  /*61c0*/  FMUL.FTZ R91, R0, R91 ;  /* 0x0000005b005b7220 */ /* 0x000fe20000410000 */
[-C--:B--2---:R-:W-:Y:S01]  /*61d0*/  HMMA.16816.F32.BF16 R20, R136, R120.reuse, R20 ;  /* 0x000000788814723c */ /* 0x084fe20000041814 */
[--C-:B------:R-:W-:Y:S03]  /*61e0*/  FFMA.FTZ R173, R30, c[0x0][0x23c], -R165.reuse ;  /* 0x00008f001ead7a23 */ /* 0x100fe600000108a5 */
[----:B------:R-:W-:Y:S02]  /*61f0*/  FMUL.FTZ R30, R0, R114 ;  /* 0x00000072001e7220 */ /* 0x000fe40000410000 */
[----:B------:R-:W-:Y:S02]  /*6200*/  FMUL.FTZ R92, R132, R92 ;  /* 0x0000005c845c7220 */ /* 0x000fe40000410000 */
[C---:B------:R-:W-:Y:S01]  /*6210*/  HMMA.16816.F32.BF16 R88, R144.reuse, R120, R88 ;  /* 0x000000789058723c */ /* 0x040fe20000041858 */
[--C-:B------:R-:W-:Y:S01]  /*6220*/  FFMA.FTZ R170, R28, c[0x0][0x23c], -R166.reuse ;  /* 0x00008f001caa7a23 */ /* 0x100fe200000108a6 */
[----:B------:R-:W-:Y:S02]  /*6230*/  MUFU.EX2 R164, R164 ;  /* 0x000000a400a47308 */ /* 0x000fe40000000800 */
[C---:B------:R-:W-:Y:S02]  /*6240*/  FMUL.FTZ R28, R2.reuse, R112 ;  /* 0x00000070021c7220 */ /* 0x040fe40000410000 */
[----:B------:R-:W-:Y:S02]  /*6250*/  FFMA.FTZ R175, R29, c[0x0][0x23c], -R166 ;  /* 0x00008f001daf7a23 */ /* 0x000fe400000108a6 */
[----:B------:R-:W-:Y:S04]  /*6260*/  FMUL.FTZ R29, R2, R113 ;  /* 0x00000071021d7220 */ /* 0x000fe80000410000 */
[--C-:B------:R-:W-:Y:S01]  /*6270*/  FFMA.FTZ R174, R31, c[0x0][0x23c], -R165.reuse ;  /* 0x00008f001fae7a23 */ /* 0x100fe200000108a5 */
[----:B------:R-:W-:Y:S01]  /*6280*/  MUFU.EX2 R141, R141 ;  /* 0x0000008d008d7308 */ /* 0x000fe20000000800 */
[----:B------:R-:W-:Y:S02]  /*6290*/  FMUL.FTZ R31, R0, R115 ;  /* 0x00000073001f7220 */ /* 0x000fe40000410000 */
[----:B------:R-:W-:Y:S02]  /*62a0*/  FMUL.FTZ R93, R132, R93 ;  /* 0x0000005d845d7220 */ /* 0x000fe40000410000 */
[C---:B------:R-:W-:Y:S02]  /*62b0*/  FMUL.FTZ R94, R3.reuse, R94 ;  /* 0x0000005e035e7220 */ /* 0x040fe40000410000 */
[----:B------:R-:W-:Y:S01]  /*62c0*/  FMUL.FTZ R95, R3, R95 ;  /* 0x0000005f035f7220 */ /* 0x000fe20000410000 */
[-C--:B------:R-:W-:Y:S01]  /*62d0*/  HMMA.16816.F32.BF16 R28, R144, R122.reuse, R28 ;  /* 0x0000007a901c723c */ /* 0x080fe2000004181c */
[----:B------:R-:W-:Y:S01]  /*62e0*/  IMAD.WIDE.U32 R124, R124, -0x2daee0ad, RZ ;  /* 0xd2511f537c7c7825 */ /* 0x000fe200078e00ff */
[----:B------:R-:W-:Y:S03]  /*62f0*/  MUFU.EX2 R173, R173 ;  /* 0x000000ad00ad7308 */ /* 0x000fe60000000800 */
[----:B------:R-:W-:Y:S01]  /*6300*/  IMAD.WIDE.U32 R126, R126, -0x2daee0ad, RZ ;  /* 0xd2511f537e7e7825 */ /* 0x000fe200078e00ff */
[--C-:B------:R-:W-:Y:S02]  /*6310*/  LOP3.LUT R176, R125, R176, R216.reuse, 0x96, !PT ;  /* 0x000000b07db07212 */ /* 0x100fe400078e96d8 */
[C---:B------:R-:W-:Y:S01]  /*6320*/  HMMA.16816.F32.BF16 R92, R136.reuse, R122, R92 ;  /* 0x0000007a885c723c */ /* 0x040fe2000004185c */
[----:B----4-:R-:W-:Y:S03]  /*6330*/  LOP3.LUT R17, R124, 0xffff, RZ, 0xc0, !PT ;  /* 0x0000ffff7c117812 */ /* 0x010fe600078ec0ff */
[----:B------:R-:W-:Y:S01]  /*6340*/  LOP3.LUT R19, R127, R18, R216, 0x96, !PT ;  /* 0x000000127f137212 */ /* 0x000fe200078e96d8 */
[----:B------:R-:W-:Y:S01]  /*6350*/  FFMA.FTZ R177, R24, c[0x0][0x23c], -R166 ;  /* 0x00008f0018b17a23 */ /* 0x000fe200000108a6 */
[----:B------:R-:W-:Y:S01]  /*6360*/  LOP3.LUT R18, R126, 0xffff, RZ, 0xc0, !PT ;  /* 0x0000ffff7e127812 */ /* 0x000fe200078ec0ff */
[--C-:B------:R-:W-:Y:S01]  /*6370*/  FFMA.FTZ R178, R26, c[0x0][0x23c], -R165.reuse ;  /* 0x00008f001ab27a23 */ /* 0x100fe200000108a5 */
[-C--:B---3--:R-:W-:Y:S01]  /*6380*/  HMMA.16816.F32.BF16 R96, R136, R116.reuse, R96 ;  /* 0x000000748860723c */ /* 0x088fe20000041860 */
[----:B------:R-:W-:Y:S01]  /*6390*/  SHF.R.U32.HI R125, RZ, 0x10, R124 ;  /* 0x00000010ff7d7819 */ /* 0x000fe2000001167c */
[----:B------:R-:W2:Y:S02]  /*63a0*/  MUFU.EX2 R174, R174 ;  /* 0x000000ae00ae7308 */ /* 0x000ea40000000800 */
[----:B------:R-:W-:Y:S01]  /*63b0*/  LOP3.LUT R115, R176, 0xffff, RZ, 0xc0, !PT ;  /* 0x0000ffffb0737812 */ /* 0x000fe200078ec0ff */
[----:B------:R-:W-:Y:S01]  /*63c0*/  FMUL.FTZ R26, R0, R110 ;  /* 0x0000006e001a7220 */ /* 0x000fe20000410000 */
[----:B------:R-:W-:Y:S01]  /*63d0*/  SHF.R.U32.HI R112, RZ, 0x8, R18 ;  /* 0x00000008ff707819 */ /* 0x000fe20000011612 */
[----:B------:R-:W-:Y:S01]  /*63e0*/  FFMA.FTZ R239, R27, c[0x0][0x23c], -R165 ;  /* 0x00008f001bef7a23 */ /* 0x000fe200000108a5 */
[C---:B------:R-:W-:Y:S01]  /*63f0*/  HMMA.16816.F32.BF16 R100, R144.reuse, R116, R100 ;  /* 0x000000749064723c */ /* 0x040fe20000041864 */
[----:B------:R-:W-:Y:S03]  /*6400*/  LOP3.LUT R121, R126, 0xff, RZ, 0xc0, !PT ;  /* 0x000000ff7e797812 */ /* 0x000fe600078ec0ff */
[----:B------:R-:W-:Y:S01]  /*6410*/  LOP3.LUT R128, R124, 0xff, RZ, 0xc0, !PT ;  /* 0x000000ff7c807812 */ /* 0x000fe200078ec0ff */
[----:B------:R-:W-:Y:S01]  /*6420*/  FMUL.FTZ R27, R0, R111 ;  /* 0x0000006f001b7220 */ /* 0x000fe20000410000 */
[----:B------:R-:W-:Y:S01]  /*6430*/  SHF.R.U32.HI R124, RZ, 0x18, R124 ;  /* 0x00000018ff7c7819 */ /* 0x000fe2000001167c */
[----:B------:R-:W-:Y:S01]  /*6440*/  FFMA.FTZ R116, R49, c[0x0][0x23c], -R172 ;  /* 0x00008f0031747a23 */ /* 0x000fe200000108ac */
[----:B------:R-:W-:Y:S01]  /*6450*/  LOP3.LUT R125, R125, 0xff, RZ, 0xc0, !PT ;  /* 0x000000ff7d7d7812 */ /* 0x000fe200078ec0ff */
[----:B------:R-:W-:Y:S03]  /*6460*/  MUFU.EX2 R170, R170 ;  /* 0x000000aa00aa7308 */ /* 0x000fe60000000800 */
[----:B------:R-:W-:Y:S01]  /*6470*/  SHF.R.U32.HI R113, RZ, 0x10, R176 ;  /* 0x00000010ff717819 */ /* 0x000fe200000116b0 */
[----:B------:R-:W-:Y:S01]  /*6480*/  FMUL.FTZ R49, R132, R105 ;  /* 0x0000006984317220 */ /* 0x000fe20000410000 */
[----:B------:R-:W-:Y:S01]  /*6490*/  SHF.R.U32.HI R115, RZ, 0x8, R115 ;  /* 0x00000008ff737819 */ /* 0x000fe20000011673 */
[----:B------:R-:W-:Y:S01]  /*64a0*/  FFMA.FTZ R179, R48, c[0x0][0x23c], -R172 ;  /* 0x00008f0030b37a23 */ /* 0x000fe200000108ac */
[----:B------:R-:W-:Y:S01]  /*64b0*/  LOP3.LUT R24, R176, 0xff, RZ, 0xc0, !PT ;  /* 0x000000ffb0187812 */ /* 0x000fe200078ec0ff */
[----:B------:R-:W-:Y:S01]  /*64c0*/  FMUL.FTZ R48, R132, R104 ;  /* 0x0000006884307220 */ /* 0x000fe20000410000 */
[----:B------:R-:W-:Y:S01]  /*64d0*/  SHF.R.U32.HI R120, RZ, 0x10, R126 ;  /* 0x00000010ff787819 */ /* 0x000fe2000001167e */
[----:B------:R-:W3:Y:S01]  /*64e0*/  MUFU.EX2 R175, R175 ;  /* 0x000000af00af7308 */ /* 0x000ee20000000800 */
[----:B------:R-:W-:Y:S01]  /*64f0*/  PRMT R18, R125, 0x5410, R124 ;  /* 0x000054107d127816 */ /* 0x000fe2000000007c */
[----:B------:R-:W-:Y:S01]  /*6500*/  FFMA.FTZ R123, R50, c[0x0][0x23c], -R171 ;  /* 0x00008f00327b7a23 */ /* 0x000fe200000108ab */
[----:B------:R-:W-:Y:S01]  /*6510*/  PRMT R124, R121, 0x5410, R112 ;  /* 0x00005410797c7816 */ /* 0x000fe20000000070 */
[----:B------:R-:W-:Y:S01]  /*6520*/  FMUL.FTZ R50, R3, R106 ;  /* 0x0000006a03327220 */ /* 0x000fe20000410000 */
[----:B------:R-:W-:Y:S01]  /*6530*/  SHF.R.U32.HI R112, RZ, 0x10, R19 ;  /* 0x00000010ff707819 */ /* 0x000fe20000011613 */
[----:B------:R-:W-:Y:S01]  /*6540*/  FFMA.FTZ R121, R51, c[0x0][0x23c], -R171 ;  /* 0x00008f0033797a23 */ /* 0x000fe200000108ab */
[----:B------:R-:W-:Y:S01]  /*6550*/  SHF.R.U32.HI R17, RZ, 0x8, R17 ;  /* 0x00000008ff117819 */ /* 0x000fe20000011611 */
[----:B------:R-:W-:Y:S01]  /*6560*/  FMUL.FTZ R51, R3, R107 ;  /* 0x0000006b03337220 */ /* 0x000fe20000410000 */
[----:B------:R-:W-:Y:S01]  /*6570*/  LOP3.LUT R114, R19, 0xffff, RZ, 0xc0, !PT ;  /* 0x0000ffff13727812 */ /* 0x000fe200078ec0ff */
[----:B------:R-:W-:Y:S01]  /*6580*/  MUFU.EX2 R177, R177 ;  /* 0x000000b100b17308 */ /* 0x000fe20000000800 */
[----:B------:R-:W-:Y:S01]  /*6590*/  LOP3.LUT R113, R113, 0xff, RZ, 0xc0, !PT ;  /* 0x000000ff71717812 */ /* 0x000fe200078ec0ff */
[--C-:B------:R-:W-:Y:S01]  /*65a0*/  HSET2.LE.AND R18, R18, R217.reuse, PT ;  /* 0x000000d912127233 */ /* 0x100fe20003803000 */
[----:B------:R-:W-:Y:S01]  /*65b0*/  SHF.R.U32.HI R130, RZ, 0x18, R126 ;  /* 0x00000018ff827819 */ /* 0x000fe2000001167e */
[----:B------:R-:W-:Y:S01]  /*65c0*/  FFMA.FTZ R246, R66, c[0x0][0x23c], -R171 ;  /* 0x00008f0042f67a23 */ /* 0x000fe200000108ab */
[----:B------:R-:W-:Y:S01]  /*65d0*/  SHF.R.U32.HI R126, RZ, 0x18, R176 ;  /* 0x00000018ff7e7819 */ /* 0x000fe200000116b0 */
[----:B------:R-:W-:Y:S01]  /*65e0*/  FFMA.FTZ R176, R25, c[0x0][0x23c], -R166 ;  /* 0x00008f0019b07a23 */ /* 0x000fe200000108a6 */
[----:B------:R-:W-:Y:S01]  /*65f0*/  PRMT R24, R24, 0x5410, R115 ;  /* 0x0000541018187816 */ /* 0x000fe20000000073 */
[----:B------:R-:W-:Y:S01]  /*6600*/  FFMA.FTZ R249, R67, c[0x0][0x23c], -R171 ;  /* 0x00008f0043f97a23 */ /* 0x000fe200000108ab */
[----:B------:R-:W-:Y:S01]  /*6610*/  LOP3.LUT R25, R112, 0xff, RZ, 0xc0, !PT ;  /* 0x000000ff70197812 */ /* 0x000fe200078ec0ff */
[----:B------:R-:W-:Y:S01]  /*6620*/  MUFU.EX2 R178, R178 ;  /* 0x000000b200b27308 */ /* 0x000fe20000000800 */
[----:B------:R-:W-:Y:S01]  /*6630*/  PRMT R128, R128, 0x5410, R17 ;  /* 0x0000541080807816 */ /* 0x000fe20000000011 */
[--C-:B------:R-:W-:Y:S01]  /*6640*/  FFMA.FTZ R242, R64, c[0x0][0x23c], -R172.reuse ;  /* 0x00008f0040f27a23 */ /* 0x100fe200000108ac */
[----:B------:R-:W-:Y:S01]  /*6650*/  LOP3.LUT R17, R120, 0xff, RZ, 0xc0, !PT ;  /* 0x000000ff78117812 */ /* 0x000fe200078ec0ff */
[----:B------:R-:W-:Y:S01]  /*6660*/  FFMA.FTZ R247, R65, c[0x0][0x23c], -R172 ;  /* 0x00008f0041f77a23 */ /* 0x000fe200000108ac */
[----:B------:R-:W-:Y:S01]  /*6670*/  SHF.R.U32.HI R120, RZ, 0x18, R19 ;  /* 0x00000018ff787819 */ /* 0x000fe20000011613 */
[----:B------:R-:W-:Y:S01]  /*6680*/  FFMA.FTZ R250, R54, c[0x0][0x23c], -R171 ;  /* 0x00008f0036fa7a23 */ /* 0x000fe200000108ab */
[----:B------:R-:W-:Y:S01]  /*6690*/  PRMT R126, R113, 0x5410, R126 ;  /* 0x00005410717e7816 */ /* 0x000fe2000000007e */
[----:B------:R-:W-:Y:S01]  /*66a0*/  FFMA.FTZ R60, R60, c[0x0][0x23c], -R166 ;  /* 0x00008f003c3c7a23 */ /* 0x000fe200000108a6 */
[----:B------:R-:W-:Y:S01]  /*66b0*/  LOP3.LUT R122, R19, 0xff, RZ, 0xc0, !PT ;  /* 0x000000ff137a7812 */ /* 0x000fe200078ec0ff */
[----:B------:R-:W4:Y:S01]  /*66c0*/  MUFU.EX2 R176, R176 ;  /* 0x000000b000b07308 */ /* 0x000f220000000800 */
[----:B------:R-:W-:Y:S01]  /*66d0*/  SHF.R.U32.HI R19, RZ, 0x8, R114 ;  /* 0x00000008ff137819 */ /* 0x000fe20000011672 */
[----:B------:R-:W-:Y:S01]  /*66e0*/  FFMA.FTZ R62, R62, c[0x0][0x23c], -R165 ;  /* 0x00008f003e3e7a23 */ /* 0x000fe200000108a5 */
[----:B------:R-:W5:Y:S01]  /*66f0*/  LDSM.16.MT88.4 R112, [R187+0x6800] ;  /* 0x00680000bb70783b */ /* 0x000f620000004200 */
[----:B------:R-:W-:Y:S01]  /*6700*/  PRMT R130, R17, 0x5410, R130 ;  /* 0x0000541011827816 */ /* 0x000fe20000000082 */
[--C-:B------:R-:W-:Y:S01]  /*6710*/  HSET2.LE.AND R17, R24, R217.reuse, PT ;  /* 0x000000d918117233 */ /* 0x100fe20003803000 */
[C---:B------:R-:W-:Y:S01]  /*6720*/  FMUL.FTZ R24, R2.reuse, R108 ;  /* 0x0000006c02187220 */ /* 0x040fe20000410000 */
[----:B------:R-:W-:Y:S01]  /*6730*/  PRMT R120, R25, 0x5410, R120 ;  /* 0x0000541019787816 */ /* 0x000fe20000000078 */
[----:B------:R-:W-:Y:S01]  /*6740*/  FMUL.FTZ R25, R2, R109 ;  /* 0x0000006d02197220 */ /* 0x000fe20000410000 */
[----:B-1----:R-:W-:Y:S01]  /*6750*/  F2FP.BF16.PACK_AB R106, R169, R168 ;  /* 0x000000a8a96a723e */ /* 0x002fe200000010ff */
[----:B------:R-:W1:Y:S01]  /*6760*/  MUFU.EX2 R239, R239 ;  /* 0x000000ef00ef7308 */ /* 0x000e620000000800 */
[----:B--2---:R-:W-:Y:S01]  /*6770*/  F2FP.BF16.PACK_AB R104, R174, R173 ;  /* 0x000000adae68723e */ /* 0x004fe200000010ff */
[--C-:B------:R-:W-:Y:S01]  /*6780*/  HSET2.LE.AND R105, R120, R217.reuse, PT ;  /* 0x000000d978697233 */ /* 0x100fe20003803000 */
[----:B------:R-:W-:Y:S01]  /*6790*/  F2FP.BF16.PACK_AB R108, R167, R142 ;  /* 0x0000008ea76c723e */ /* 0x000fe200000010ff */
[--C-:B------:R-:W-:Y:S01]  /*67a0*/  HSET2.LE.AND R109, R126, R217.reuse, PT ;  /* 0x000000d97e6d7233 */ /* 0x100fe20003803000 */
[-C--:B------:R-:W-:Y:S01]  /*67b0*/  HMMA.16816.F32.BF16 R24, R144, R118.reuse, R24 ;  /* 0x000000769018723c */ /* 0x080fe20000041818 */
[----:B------:R-:W-:Y:S01]  /*67c0*/  PRMT R122, R122, 0x5410, R19 ;  /* 0x000054107a7a7816 */ /* 0x000fe20000000013 */
[--C-:B------:R-:W-:Y:S01]  /*67d0*/  HSET2.LE.AND R19, R128, R217.reuse, PT ;  /* 0x000000d980137233 */ /* 0x100fe20003803000 */
[----:B------:R-:W-:Y:S01]  /*67e0*/  F2FP.BF16.PACK_AB R111, R143, R140 ;  /* 0x0000008c8f6f723e */ /* 0x000fe200000010ff */
[----:B------:R-:W-:Y:S01]  /*67f0*/  FFMA.FTZ R152, R132, R223, R152 ;  /* 0x000000df84987223 */ /* 0x000fe20000010098 */
[----:B------:R2:W-:Y:S01]  /*6800*/  MUFU.EX2 R144, R116 ;  /* 0x0000007400907308 */ /* 0x0005e20000000800 */
[----:B------:R-:W-:Y:S01]  /*6810*/  F2FP.BF16.PACK_AB R110, R141, R164 ;  /* 0x000000a48d6e723e */ /* 0x000fe200000010ff */
[--C-:B------:R-:W-:Y:S01]  /*6820*/  FFMA.FTZ R146, R39, c[0x0][0x23c], -R171.reuse ;  /* 0x00008f0027927a23 */ /* 0x100fe200000108ab */
[----:B------:R-:W-:Y:S01]  /*6830*/  HMMA.16816.F32.BF16 R48, R136, R118, R48 ;  /* 0x000000768830723c */ /* 0x000fe20000041830 */
[----:B------:R-:W-:Y:S03]  /*6840*/  LOP3.LUT R108, R17, R108, RZ, 0xc0, !PT ;  /* 0x0000006c116c7212 */ /* 0x000fe600078ec0ff */
[--C-:B------:R-:W-:Y:S01]  /*6850*/  HSET2.LE.AND R17, R130, R217.reuse, PT ;  /* 0x000000d982117233 */ /* 0x100fe20003803000 */
[----:B------:R-:W-:Y:S01]  /*6860*/  LOP3.LUT R111, R18, R111, RZ, 0xc0, !PT ;  /* 0x0000006f126f7212 */ /* 0x000fe200078ec0ff */
[--C-:B------:R-:W-:Y:S01]  /*6870*/  HSET2.LE.AND R18, R124, R217.reuse, PT ;  /* 0x000000d97c127233 */ /* 0x100fe20003803000 */
[----:B------:R-:W-:Y:S01]  /*6880*/  LOP3.LUT R110, R19, R110, RZ, 0xc0, !PT ;  /* 0x0000006e136e7212 */ /* 0x000fe200078ec0ff */
[----:B------:R1:W-:Y:S01]  /*6890*/  MUFU.EX2 R145, R123 ;  /* 0x0000007b00917308 */ /* 0x0003e20000000800 */
[----:B---3--:R-:W-:Y:S03]  /*68a0*/  F2FP.BF16.PACK_AB R19, R175, R170 ;  /* 0x000000aaaf13723e */ /* 0x008fe600000010ff */
[----:B------:R-:W-:Y:S01]  /*68b0*/  LOP3.LUT R109, R109, R106, RZ, 0xc0, !PT ;  /* 0x0000006a6d6d7212 */ /* 0x000fe200078ec0ff */
[--C-:B------:R-:W-:Y:S01]  /*68c0*/  FFMA.FTZ R137, R36, c[0x0][0x23c], -R172.reuse ;  /* 0x00008f0024897a23 */ /* 0x100fe200000108ac */
[----:B------:R-:W-:Y:S01]  /*68d0*/  LOP3.LUT R107, R17, R104, RZ, 0xc0, !PT ;  /* 0x00000068116b7212 */ /* 0x000fe200078ec0ff */
[--C-:B------:R-:W-:Y:S01]  /*68e0*/  HSET2.LE.AND R104, R122, R217.reuse, PT ;  /* 0x000000d97a687233 */ /* 0x100fe20003803000 */
[----:B------:R-:W-:Y:S01]  /*68f0*/  LOP3.LUT R106, R18, R19, RZ, 0xc0, !PT ;  /* 0x00000013126a7212 */ /* 0x000fe200078ec0ff */
[----:B------:R-:W-:Y:S01]  /*6900*/  FFMA.FTZ R138, R37, c[0x0][0x23c], -R172 ;  /* 0x00008f00258a7a23 */ /* 0x000fe200000108ac */
[----:B----4-:R-:W-:Y:S01]  /*6910*/  F2FP.BF16.PACK_AB R17, R176, R177 ;  /* 0x000000b1b011723e */ /* 0x010fe200000010ff */
[----:B------:R-:W-:Y:S01]  /*6920*/  FFMA.FTZ R139, R38, c[0x0][0x23c], -R171 ;  /* 0x00008f00268b7a23 */ /* 0x000fe200000108ab */
[-C--:B-----5:R-:W-:Y:S01]  /*6930*/  HMMA.16816.F32.BF16 R8, R108, R112.reuse, R8 ;  /* 0x000000706c08723c */ /* 0x0a0fe20000041808 */
[----:B--2---:R-:W2:Y:S01]  /*6940*/  LDSM.16.MT88.4 R116, [R186+0x6800] ;  /* 0x00680000ba74783b */ /* 0x004ea20000004200 */
[----:B-1----:R-:W-:Y:S01]  /*6950*/  F2FP.BF16.PACK_AB R18, R239, R178 ;  /* 0x000000b2ef12723e */ /* 0x002fe200000010ff */
[----:B------:R1:W3:Y:S01]  /*6960*/  MUFU.EX2 R136, R121 ;  /* 0x0000007900887308 */ /* 0x0002e20000000800 */
[----:B------:R-:W-:Y:S01]  /*6970*/  LOP3.LUT R104, R104, R17, RZ, 0xc0, !PT ;  /* 0x0000001168687212 */ /* 0x000fe200078ec0ff */
[----:B------:R-:W-:Y:S01]  /*6980*/  FFMA.FTZ R147, R44, c[0x0][0x23c], -R166 ;  /* 0x00008f002c937a23 */ /* 0x000fe200000108a6 */
[----:B------:R-:W-:Y:S01]  /*6990*/  LOP3.LUT R105, R105, R18, RZ, 0xc0, !PT ;  /* 0x0000001269697212 */ /* 0x000fe200078ec0ff */
[----:B------:R-:W-:Y:S01]  /*69a0*/  FFMA.FTZ R172, R53, c[0x0][0x23c], -R172 ;  /* 0x00008f0035ac7a23 */ /* 0x000fe200000108ac */
[----:B------:R-:W-:Y:S01]  /*69b0*/  IADD3 R17, R241, 0x1, RZ ;  /* 0x00000001f1117810 */ /* 0x000fe20007ffe0ff */
[----:B------:R-:W4:Y:S03]  /*69c0*/  LDSM.16.MT88.4 R36, [R185+0x6800] ;  /* 0x00680000b924783b */ /* 0x000f260000004200 */
[----:B------:R-:W-:Y:S01]  /*69d0*/  FFMA.FTZ R241, R47, c[0x0][0x23c], -R165 ;  /* 0x00008f002ff17a23 */ /* 0x000fe200000108a5 */
[C---:B------:R-:W-:Y:S01]  /*69e0*/  HMMA.16816.F32.BF16 R12, R104.reuse, R112, R12 ;  /* 0x00000070680c723c */ /* 0x040fe2000004180c */
[----:B------:R5:W-:Y:S01]  /*69f0*/  MUFU.EX2 R251, R172 ;  /* 0x000000ac00fb7308 */ /* 0x000be20000000800 */
[----:B------:R-:W-:Y:S01]  /*6a00*/  FFMA.FTZ R171, R55, c[0x0][0x23c], -R171 ;  /* 0x00008f0037ab7a23 */ /* 0x000fe200000108ab */
[----:B------:R-:W-:Y:S01]  /*6a10*/  LOP3.LUT R17, R237, R17, R215, 0x96, !PT ;  /* 0x00000011ed117212 */ /* 0x000fe200078e96d7 */
[----:B------:R-:W-:Y:S02]  /*6a20*/  FFMA.FTZ R165, R63, c[0x0][0x23c], -R165 ;  /* 0x00008f003fa57a23 */ /* 0x000fe400000108a5 */
[----:B------:R-:W-:Y:S02]  /*6a30*/  FFMA.FTZ R154, R3, R220, R154 ;  /* 0x000000dc039a7223 */ /* 0x000fe4000001009a */
[-C--:B------:R-:W-:Y:S01]  /*6a40*/  HMMA.16816.F32.BF16 R68, R104, R114.reuse, R68 ;  /* 0x000000726844723c */ /* 0x080fe20000041844 */
[----:B------:R-:W-:Y:S02]  /*6a50*/  IMAD.WIDE.U32 R122, R17, -0x326172a9, RZ ;  /* 0xcd9e8d57117a7825 */ /* 0x000fe400078e00ff */
[----:B------:R-:W-:Y:S02]  /*6a60*/  MUFU.EX2 R137, R137 ;  /* 0x0000008900897308 */ /* 0x000fe40000000800 */
[----:B------:R-:W-:Y:S01]  /*6a70*/  FFMA.FTZ R156, R2, R221, R156 ;  /* 0x000000dd029c7223 */ /* 0x000fe2000001009c */
[C-C-:B------:R-:W-:Y:S01]  /*6a80*/  LOP3.LUT R18, R123.reuse, R234, R209.reuse, 0x96, !PT ;  /* 0x000000ea7b127212 */ /* 0x140fe200078e96d1 */
[----:B------:R-:W-:Y:S01]  /*6a90*/  FFMA.FTZ R158, R0, R219, R158 ;  /* 0x000000db009e7223 */ /* 0x000fe2000001009e */
[C---:B------:R-:W-:Y:S01]  /*6aa0*/  HMMA.16816.F32.BF16 R72, R108.reuse, R114, R72 ;  /* 0x000000726c48723c */ /* 0x040fe20000041848 */
[----:B------:R-:W-:Y:S03]  /*6ab0*/  LOP3.LUT R17, R123, R228, R209, 0x96, !PT ;  /* 0x000000e47b117212 */ /* 0x000fe600078e96d1 */
[-CC-:B------:R-:W-:Y:S01]  /*6ac0*/  LOP3.LUT R124, R231, R122.reuse, R208.reuse, 0x96, !PT ;  /* 0x0000007ae77c7212 */ /* 0x180fe200078e96d0 */
[----:B------:R-:W3:Y:S01]  /*6ad0*/  MUFU.EX2 R138, R138 ;  /* 0x0000008a008a7308 */ /* 0x000ee20000000800 */
[----:B------:R-:W-:Y:S01]  /*6ae0*/  LOP3.LUT R122, R225, R122, R208, 0x96, !PT ;  /* 0x0000007ae17a7212 */ /* 0x000fe200078e96d0 */
[----:B------:R-:W-:Y:S01]  /*6af0*/  IMAD.WIDE.U32 R114, R17, -0x2daee0ad, RZ ;  /* 0xd2511f5311727825 */ /* 0x000fe200078e00ff */
[-C--:B--2---:R-:W-:Y:S04]  /*6b00*/  HMMA.16816.F32.BF16 R32, R108, R116.reuse, R32 ;  /* 0x000000746c20723c */ /* 0x084fe80000041820 */
[----:B------:R-:W-:Y:S01]  /*6b10*/  IMAD.WIDE.U32 R122, R122, -0x2daee0ad, RZ ;  /* 0xd2511f537a7a7825 */ /* 0x000fe200078e00ff */
[----:B------:R-:W-:Y:S02]  /*6b20*/  LOP3.LUT R17, R115, R226, R207, 0x96, !PT ;  /* 0x000000e273117212 */ /* 0x000fe400078e96cf */
[----:B------:R-:W-:Y:S01]  /*6b30*/  MUFU.EX2 R179, R179 ;  /* 0x000000b300b37308 */ /* 0x000fe20000000800 */
[----:B-1----:R-:W-:Y:S01]  /*6b40*/  IMAD.WIDE.U32 R120, R18, -0x2daee0ad, RZ ;  /* 0xd2511f5312787825 */ /* 0x002fe200078e00ff */
[----:B------:R-:W-:Y:S01]  /*6b50*/  LOP3.LUT R114, R123, R114, R205, 0x96, !PT ;  /* 0x000000727b727212 */ /* 0x000fe200078e96cd */
[C---:B------:R-:W-:Y:S02]  /*6b60*/  HMMA.16816.F32.BF16 R76, R104.reuse, R116, R76 ;  /* 0x00000074684c723c */ /* 0x040fe4000004184c */
[----:B------:R-:W-:Y:S01]  /*6b70*/  IMAD.WIDE.U32 R124, R124, -0x2daee0ad, RZ ;  /* 0xd2511f537c7c7825 */ /* 0x000fe200078e00ff */
[----:B------:R-:W-:Y:S03]  /*6b80*/  LOP3.LUT R18, R121, R232, R207, 0x96, !PT ;  /* 0x000000e879127212 */ /* 0x000fe600078e96cf */
[----:B------:R-:W-:Y:S01]  /*6b90*/  IMAD.WIDE.U32 R112, R17, -0x326172a9, RZ ;  /* 0xcd9e8d5711707825 */ /* 0x000fe200078e00ff */
[----:B------:R-:W-:Y:S01]  /*6ba0*/  LOP3.LUT R120, R125, R120, R205, 0x96, !PT ;  /* 0x000000787d787212 */ /* 0x000fe200078e96cd */
[----:B------:R-:W-:Y:S01]  /*6bb0*/  MUFU.EX2 R139, R139 ;  /* 0x0000008b008b7308 */ /* 0x000fe20000000800 */
[-C--:B------:R-:W-:Y:S03]  /*6bc0*/  HMMA.16816.F32.BF16 R80, R104, R118.reuse, R80 ;  /* 0x000000766850723c */ /* 0x080fe60000041850 */
[----:B------:R-:W-:Y:S04]  /*6bd0*/  IMAD.WIDE.U32 R18, R18, -0x326172a9, RZ ;  /* 0xcd9e8d5712127825 */ /* 0x000fe800078e00ff */
[----:B------:R-:W-:Y:S01]  /*6be0*/  IMAD.WIDE.U32 R114, R114, -0x326172a9, RZ ;  /* 0xcd9e8d5772727825 */ /* 0x000fe200078e00ff */
[----:B------:R-:W-:Y:S01]  /*6bf0*/  LOP3.LUT R17, R19, R230, R206, 0x96, !PT ;  /* 0x000000e613117212 */ /* 0x000fe200078e96ce */
[C---:B------:R-:W-:Y:S03]  /*6c00*/  HMMA.16816.F32.BF16 R84, R108.reuse, R118, R84 ;  /* 0x000000766c54723c */ /* 0x040fe60000041854 */
[----:B------:R-:W-:Y:S01]  /*6c10*/  IMAD.WIDE.U32 R120, R120, -0x326172a9, RZ ;  /* 0xcd9e8d5778787825 */ /* 0x000fe200078e00ff */
[----:B------:R-:W1:Y:S01]  /*6c20*/  MUFU.EX2 R146, R146 ;  /* 0x0000009200927308 */ /* 0x000e620000000800 */
[----:B------:R-:W-:Y:S02]  /*6c30*/  LOP3.LUT R112, R115, R112, R204, 0x96, !PT ;  /* 0x0000007073707212 */ /* 0x000fe400078e96cc */
[----:B-----5:R-:W-:Y:S01]  /*6c40*/  FFMA.FTZ R172, R57, c[0x0][0x23c], -R166 ;  /* 0x00008f0039ac7a23 */ /* 0x020fe200000108a6 */
[----:B------:R-:W-:Y:S01]  /*6c50*/  LOP3.LUT R116, R121, R18, R204, 0x96, !PT ;  /* 0x0000001279747212 */ /* 0x000fe200078e96cc */
[----:B------:R-:W-:Y:S01]  /*6c60*/  LDSM.16.MT88.4 R56, [R185+0x7800] ;  /* 0x00780000b938783b */ /* 0x000fe20000004200 */
[-C--:B----4-:R-:W-:Y:S02]  /*6c70*/  HMMA.16816.F32.BF16 R20, R108, R36.reuse, R20 ;  /* 0x000000246c14723c */ /* 0x090fe40000041814 */
[----:B------:R-:W-:Y:S01]  /*6c80*/  LOP3.LUT R18, R113, R224, R206, 0x96, !PT ;  /* 0x000000e071127212 */ /* 0x000fe200078e96ce */
[----:B------:R-:W-:Y:S01]  /*6c90*/  IMAD.WIDE.U32 R112, R112, -0x2daee0ad, RZ ;  /* 0xd2511f5370707825 */ /* 0x000fe200078e00ff */
[----:B------:R-:W-:Y:S04]  /*6ca0*/  MUFU.EX2 R147, R147 ;  /* 0x0000009300937308 */ /* 0x000fe80000000800 */
[C---:B------:R-:W-:Y:S01]  /*6cb0*/  HMMA.16816.F32.BF16 R88, R104.reuse, R36, R88 ;  /* 0x000000246858723c */ /* 0x040fe20000041858 */
[----:B------:R-:W-:Y:S04]  /*6cc0*/  IMAD.WIDE.U32 R44, R18, -0x2daee0ad, RZ ;  /* 0xd2511f53122c7825 */ /* 0x000fe800078e00ff */
[----:B------:R-:W-:Y:S01]  /*6cd0*/  IMAD.WIDE.U32 R116, R116, -0x2daee0ad, RZ ;  /* 0xd2511f5374747825 */ /* 0x000fe200078e00ff */
[--C-:B------:R-:W-:Y:S01]  /*6ce0*/  LOP3.LUT R122, R45, R122, R203.reuse, 0x96, !PT ;  /* 0x0000007a2d7a7212 */ /* 0x100fe200078e96cb */
[----:B------:R-:W2:Y:S01]  /*6cf0*/  MUFU.EX2 R222, R222 ;  /* 0x000000de00de7308 */ /* 0x000ea20000000800 */
[-C--:B------:R-:W-:Y:S01]  /*6d00*/  HMMA.16816.F32.BF16 R28, R104, R38.reuse, R28 ;  /* 0x00000026681c723c */ /* 0x080fe2000004181c */
[--C-:B------:R-:W-:Y:S02]  /*6d10*/  LOP3.LUT R18, R113, R44, R202.reuse, 0x96, !PT ;  /* 0x0000002c71127212 */ /* 0x100fe400078e96ca */
[----:B------:R-:W4:Y:S01]  /*6d20*/  LDSM.16.MT88.4 R44, [R184+0x6800] ;  /* 0x00680000b82c783b */ /* 0x000f220000004200 */
[----:B------:R-:W-:Y:S04]  /*6d30*/  IMAD.WIDE.U32 R126, R17, -0x2daee0ad, RZ ;  /* 0xd2511f53117e7825 */ /* 0x000fe800078e00ff */
[C---:B------:R-:W-:Y:S01]  /*6d40*/  HMMA.16816.F32.BF16 R92, R108.reuse, R38, R92 ;  /* 0x000000266c5c723c */ /* 0x040fe2000004185c */
[----:B------:R-:W-:Y:S01]  /*6d50*/  LOP3.LUT R17, R127, R124, R203, 0x96, !PT ;  /* 0x0000007c7f117212 */ /* 0x000fe200078e96cb */
[----:B------:R-:W-:Y:S02]  /*6d60*/  MUFU.EX2 R238, R238 ;  /* 0x000000ee00ee7308 */ /* 0x000fe40000000800 */
[----:B------:R-:W-:Y:S01]  /*6d70*/  LOP3.LUT R19, R117, R126, R202, 0x96, !PT ;  /* 0x0000007e75137212 */ /* 0x000fe200078e96ca */
[----:B------:R-:W-:Y:S04]  /*6d80*/  IMAD.WIDE.U32 R124, R18, -0x326172a9, RZ ;  /* 0xcd9e8d57127c7825 */ /* 0x000fe800078e00ff */
[----:B------:R-:W-:Y:S03]  /*6d90*/  IMAD.WIDE.U32 R118, R17, -0x326172a9, RZ ;  /* 0xcd9e8d5711767825 */ /* 0x000fe600078e00ff */
[C---:B------:R-:W-:Y:S01]  /*6da0*/  LOP3.LUT R113, R124.reuse, 0xffff, RZ, 0xc0, !PT ;  /* 0x0000ffff7c717812 */ /* 0x040fe200078ec0ff */
[----:B------:R-:W-:Y:S01]  /*6db0*/  IMAD.WIDE.U32 R126, R19, -0x326172a9, RZ ;  /* 0xcd9e8d57137e7825 */ /* 0x000fe200078e00ff */
[----:B------:R-:W-:Y:S01]  /*6dc0*/  LOP3.LUT R36, R124, 0xff, RZ, 0xc0, !PT ;  /* 0x000000ff7c247812 */ /* 0x000fe200078ec0ff */
[----:B------:R-:W5:Y:S01]  /*6dd0*/  MUFU.EX2 R241, R241 ;  /* 0x000000f100f17308 */ /* 0x000f620000000800 */
[----:B------:R-:W-:Y:S01]  /*6de0*/  SHF.R.U32.HI R113, RZ, 0x8, R113 ;  /* 0x00000008ff717819 */ /* 0x000fe20000011671 */
[----:B------:R-:W-:Y:S01]  /*6df0*/  IMAD.WIDE.U32 R122, R122, -0x326172a9, RZ ;  /* 0xcd9e8d577a7a7825 */ /* 0x000fe200078e00ff */
[----:B------:R-:W-:Y:S02]  /*6e00*/  LOP3.LUT R17, R127, R118, R210, 0x96, !PT ;  /* 0x000000767f117212 */ /* 0x000fe400078e96d2 */
[----:B------:R-:W-:Y:S01]  /*6e10*/  SHF.R.U32.HI R118, RZ, 0x10, R124 ;  /* 0x00000010ff767819 */ /* 0x000fe2000001167c */
[----:B------:R-:W-:Y:S01]  /*6e20*/  FFMA.FTZ R166, R61, c[0x0][0x23c], -R166 ;  /* 0x00008f003da67a23 */ /* 0x000fe200000108a6 */
[----:B------:R-:W-:Y:S01]  /*6e30*/  PRMT R36, R36, 0x5410, R113 ;  /* 0x0000541024247816 */ /* 0x000fe20000000071 */
[----:B------:R-:W-:Y:S01]  /*6e40*/  FADD.FTZ R153, R153, R152 ;  /* 0x0000009899997221 */ /* 0x000fe20000010000 */
[----:B------:R-:W-:Y:S01]  /*6e50*/  LOP3.LUT R54, R123, R114, R211, 0x96, !PT ;  /* 0x000000727b367212 */ /* 0x000fe200078e96d3 */
[----:B------:R-:W-:Y:S01]  /*6e60*/  MUFU.EX2 R244, R244 ;  /* 0x000000f400f47308 */ /* 0x000fe20000000800 */
[----:B------:R-:W-:Y:S01]  /*6e70*/  LOP3.LUT R130, R126, 0xff, RZ, 0xc0, !PT ;  /* 0x000000ff7e827812 */ /* 0x000fe200078ec0ff */
[--C-:B------:R-:W-:Y:S01]  /*6e80*/  HSET2.LE.AND R66, R36, R217.reuse, PT ;  /* 0x000000d924427233 */ /* 0x100fe20003803000 */
[C---:B------:R-:W-:Y:S01]  /*6e90*/  LOP3.LUT R128, R17.reuse, 0xff, RZ, 0xc0, !PT ;  /* 0x000000ff11807812 */ /* 0x040fe200078ec0ff */
[----:B------:R-:W-:Y:S01]  /*6ea0*/  IMAD.WIDE.U32 R54, R54, -0x2daee0ad, RZ ;  /* 0xd2511f5336367825 */ /* 0x000fe200078e00ff */
[----:B------:R-:W-:Y:S02]  /*6eb0*/  LOP3.LUT R117, R126, 0xffff, RZ, 0xc0, !PT ;  /* 0x0000ffff7e757812 */ /* 0x000fe400078ec0ff */
[----:B------:R-:W-:Y:S01]  /*6ec0*/  LOP3.LUT R39, R17, 0xffff, RZ, 0xc0, !PT ;  /* 0x0000ffff11277812 */ /* 0x000fe200078ec0ff */
[----:B------:R-:W-:Y:S01]  /*6ed0*/  FADD.FTZ R155, R155, R154 ;  /* 0x0000009a9b9b7221 */ /* 0x000fe20000010000 */
[----:B------:R-:W-:Y:S01]  /*6ee0*/  LOP3.LUT R113, R55, R112, R216, 0x96, !PT ;  /* 0x0000007037717212 */ /* 0x000fe200078e96d8 */
[-C--:B----4-:R-:W-:Y:S01]  /*6ef0*/  HMMA.16816.F32.BF16 R96, R108, R44.reuse, R96 ;  /* 0x0000002c6c60723c */ /* 0x090fe20000041860 */
[----:B------:R-:W-:Y:S01]  /*6f00*/  SHF.R.U32.HI R37, RZ, 0x18, R124 ;  /* 0x00000018ff257819 */ /* 0x000fe2000001167c */
[----:B------:R-:W4:Y:S01]  /*6f10*/  MUFU.EX2 R245, R245 ;  /* 0x000000f500f57308 */ /* 0x000f220000000800 */
[----:B------:R-:W-:Y:S01]  /*6f20*/  LOP3.LUT R118, R118, 0xff, RZ, 0xc0, !PT ;  /* 0x000000ff76767812 */ /* 0x000fe200078ec0ff */
[----:B------:R-:W-:Y:S01]  /*6f30*/  FADD.FTZ R157, R157, R156 ;  /* 0x0000009c9d9d7221 */ /* 0x000fe20000010000 */
[----:B------:R-:W-:Y:S01]  /*6f40*/  SHF.R.U32.HI R115, RZ, 0x10, R126 ;  /* 0x00000010ff737819 */ /* 0x000fe2000001167e */
[----:B------:R-:W-:Y:S01]  /*6f50*/  FADD.FTZ R159, R159, R158 ;  /* 0x0000009e9f9f7221 */ /* 0x000fe20000010000 */
[----:B------:R-:W-:Y:S01]  /*6f60*/  PRMT R118, R118, 0x5410, R37 ;  /* 0x0000541076767816 */ /* 0x000fe20000000025 */
[C---:B------:R-:W-:Y:S01]  /*6f70*/  HMMA.16816.F32.BF16 R100, R104.reuse, R44, R100 ;  /* 0x0000002c6864723c */ /* 0x040fe20000041864 */
[----:B------:R-:W-:Y:S03]  /*6f80*/  SHF.R.U32.HI R18, RZ, 0x18, R126 ;  /* 0x00000018ff127819 */ /* 0x000fe6000001167e */
[----:B------:R-:W-:Y:S01]  /*6f90*/  LOP3.LUT R115, R115, 0xff, RZ, 0xc0, !PT ;  /* 0x000000ff73737812 */ /* 0x000fe200078ec0ff */
[--C-:B------:R-:W-:Y:S01]  /*6fa0*/  HSET2.LE.AND R67, R118, R217.reuse, PT ;  /* 0x000000d976437233 */ /* 0x100fe20003803000 */
[----:B------:R-:W-:Y:S01]  /*6fb0*/  SHF.R.U32.HI R37, RZ, 0x10, R17 ;  /* 0x00000010ff257819 */ /* 0x000fe20000011611 */
[----:B------:R-:W-:Y:S01]  /*6fc0*/  MUFU.EX2 R242, R242 ;  /* 0x000000f200f27308 */ /* 0x000fe20000000800 */
[-C--:B------:R-:W-:Y:S01]  /*6fd0*/  HMMA.16816.F32.BF16 R24, R104, R46.reuse, R24 ;  /* 0x0000002e6818723c */ /* 0x080fe20000041818 */
[----:B------:R-:W-:Y:S01]  /*6fe0*/  LOP3.LUT R19, R125, R122, R210, 0x96, !PT ;  /* 0x0000007a7d137212 */ /* 0x000fe200078e96d2 */
[----:B------:R-:W1:Y:S02]  /*6ff0*/  LDSM.16.MT88.4 R104, [R186+0x7000] ;  /* 0x00700000ba68783b */ /* 0x000e640000004200 */
[----:B------:R-:W-:Y:S01]  /*7000*/  SHF.R.U32.HI R117, RZ, 0x8, R117 ;  /* 0x00000008ff757819 */ /* 0x000fe20000011675 */
[----:B------:R-:W-:Y:S01]  /*7010*/  FADD.FTZ R148, R148, R153 ;  /* 0x0000009994947221 */ /* 0x000fe20000010000 */
[----:B------:R-:W-:Y:S01]  /*7020*/  SHF.R.U32.HI R39, RZ, 0x8, R39 ;  /* 0x00000008ff277819 */ /* 0x000fe20000011627 */
[----:B------:R-:W-:Y:S01]  /*7030*/  FADD.FTZ R150, R150, R155 ;  /* 0x0000009b96967221 */ /* 0x000fe20000010000 */
[----:B------:R-:W-:Y:S01]  /*7040*/  HMMA.16816.F32.BF16 R48, R108, R46, R48 ;  /* 0x0000002e6c30723c */ /* 0x000fe20000041830 */
[----:B------:R-:W-:Y:S01]  /*7050*/  PRMT R18, R115, 0x5410, R18 ;  /* 0x0000541073127816 */ /* 0x000fe20000000012 */
[----:B------:R-:W2:Y:S01]  /*7060*/  LDSM.16.MT88.4 R44, [R185+0x7000] ;  /* 0x00700000b92c783b */ /* 0x000ea20000004200 */
[----:B------:R-:W-:Y:S01]  /*7070*/  MUFU.EX2 R247, R247 ;  /* 0x000000f700f77308 */ /* 0x000fe20000000800 */
[----:B------:R-:W-:Y:S01]  /*7080*/  LOP3.LUT R37, R37, 0xff, RZ, 0xc0, !PT ;  /* 0x000000ff25257812 */ /* 0x000fe200078ec0ff */
[----:B------:R-:W-:Y:S01]  /*7090*/  FADD.FTZ R160, R160, R157 ;  /* 0x0000009da0a07221 */ /* 0x000fe20000010000 */
[----:B------:R-:W-:Y:S01]  /*70a0*/  SHF.R.U32.HI R126, RZ, 0x18, R17 ;  /* 0x00000018ff7e7819 */ /* 0x000fe20000011611 */
[----:B------:R-:W-:Y:S01]  /*70b0*/  FADD.FTZ R162, R162, R159 ;  /* 0x0000009fa2a27221 */ /* 0x000fe20000010000 */
[----:B------:R-:W-:Y:S01]  /*70c0*/  LOP3.LUT R17, R19, 0xffff, RZ, 0xc0, !PT ;  /* 0x0000ffff13117812 */ /* 0x000fe200078ec0ff */
[----:B------:R-:W-:Y:S03]  /*70d0*/  FADD.FTZ R149, R149, R148 ;  /* 0x0000009495957221 */ /* 0x000fe60000010000 */
[----:B------:R-:W-:Y:S01]  /*70e0*/  SHF.R.U32.HI R122, RZ, 0x10, R19 ;  /* 0x00000010ff7a7819 */ /* 0x000fe20000011613 */
[----:B------:R-:W-:Y:S01]  /*70f0*/  MUFU.EX2 R246, R246 ;  /* 0x000000f600f67308 */ /* 0x000fe20000000800 */
[----:B------:R-:W-:Y:S01]  /*7100*/  PRMT R130, R130, 0x5410, R117 ;  /* 0x0000541082827816 */ /* 0x000fe20000000075 */
[----:B------:R-:W-:Y:S01]  /*7110*/  FADD.FTZ R151, R151, R150 ;  /* 0x0000009697977221 */ /* 0x000fe20000010000 */
[----:B------:R-:W-:Y:S01]  /*7120*/  PRMT R128, R128, 0x5410, R39 ;  /* 0x0000541080807816 */ /* 0x000fe20000000027 */
[--C-:B------:R-:W-:Y:S01]  /*7130*/  HSET2.LE.AND R39, R18, R217.reuse, PT ;  /* 0x000000d912277233 */ /* 0x100fe20003803000 */
[----:B------:R-:W-:Y:S01]  /*7140*/  PRMT R126, R37, 0x5410, R126 ;  /* 0x00005410257e7816 */ /* 0x000fe2000000007e */
[--C-:B------:R-:W-:Y:S01]  /*7150*/  HSET2.LE.AND R38, R130, R217.reuse, PT ;  /* 0x000000d982267233 */ /* 0x100fe20003803000 */
[----:B---3--:R-:W-:Y:S01]  /*7160*/  F2FP.BF16.PACK_AB R18, R136, R145 ;  /* 0x000000918812723e */ /* 0x008fe200000010ff */
[--C-:B------:R-:W-:Y:S01]  /*7170*/  HSET2.LE.AND R36, R128, R217.reuse, PT ;  /* 0x000000d980247233 */ /* 0x100fe20003803000 */
[----:B------:R-:W-:Y:S01]  /*7180*/  LOP3.LUT R124, R19, 0xff, RZ, 0xc0, !PT ;  /* 0x000000ff137c7812 */ /* 0x000fe200078ec0ff */
[--C-:B------:R-:W-:Y:S01]  /*7190*/  HSET2.LE.AND R37, R126, R217.reuse, PT ;  /* 0x000000d97e257233 */ /* 0x100fe20003803000 */
[----:B------:R-:W-:Y:S01]  /*71a0*/  SHF.R.U32.HI R19, RZ, 0x18, R19 ;  /* 0x00000018ff137819 */ /* 0x000fe20000011613 */
[----:B------:R-:W-:Y:S01]  /*71b0*/  MUFU.EX2 R249, R249 ;  /* 0x000000f900f97308 */ /* 0x000fe20000000800 */
[----:B------:R-:W-:Y:S01]  /*71c0*/  SHF.R.U32.HI R17, RZ, 0x8, R17 ;  /* 0x00000008ff117819 */ /* 0x000fe20000011611 */
[----:B------:R-:W-:Y:S01]  /*71d0*/  FADD.FTZ R160, R161, R160 ;  /* 0x000000a0a1a07221 */ /* 0x000fe20000010000 */
[----:B------:R-:W-:Y:S01]  /*71e0*/  LOP3.LUT R122, R122, 0xff, RZ, 0xc0, !PT ;  /* 0x000000ff7a7a7812 */ /* 0x000fe200078ec0ff */
[----:B------:R-:W-:Y:S01]  /*71f0*/  FADD.FTZ R163, R163, R162 ;  /* 0x000000a2a3a37221 */ /* 0x000fe20000010000 */
[----:B------:R-:W-:Y:S01]  /*7200*/  LOP3.LUT R39, R39, R18, RZ, 0xc0, !PT ;  /* 0x0000001227277212 */ /* 0x000fe200078ec0ff */
[----:B------:R-:W-:Y:S01]  /*7210*/  FADD.FTZ R142, R142, R149 ;  /* 0x000000958e8e7221 */ /* 0x000fe20000010000 */
[----:B------:R-:W-:Y:S01]  /*7220*/  PRMT R122, R122, 0x5410, R19 ;  /* 0x000054107a7a7816 */ /* 0x000fe20000000013 */
[----:B------:R-:W-:Y:S01]  /*7230*/  FADD.FTZ R168, R168, R151 ;  /* 0x00000097a8a87221 */ /* 0x000fe20000010000 */
[----:B------:R-:W-:Y:S01]  /*7240*/  F2FP.BF16.PACK_AB R19, R138, R137 ;  /* 0x000000898a13723e */ /* 0x000fe200000010ff */
[----:B------:R-:W-:Y:S01]  /*7250*/  MUFU.EX2 R248, R248 ;  /* 0x000000f800f87308 */ /* 0x000fe20000000800 */
[----:B-1----:R-:W-:Y:S01]  /*7260*/  F2FP.BF16.PACK_AB R18, R146, R139 ;  /* 0x0000008b9212723e */ /* 0x002fe200000010ff */
[--C-:B------:R-:W-:Y:S01]  /*7270*/  HSET2.LE.AND R65, R122, R217.reuse, PT ;  /* 0x000000d97a417233 */ /* 0x100fe20003803000 */
[----:B------:R-:W-:Y:S01]  /*7280*/  PRMT R124, R124, 0x5410, R17 ;  /* 0x000054107c7c7816 */ /* 0x000fe20000000011 */
[----:B------:R-:W-:Y:S01]  /*7290*/  FADD.FTZ R177, R177, R160 ;  /* 0x000000a0b1b17221 */ /* 0x000fe20000010000 */
[----:B------:R-:W-:Y:S01]  /*72a0*/  F2FP.BF16.PACK_AB R17, R144, R179 ;  /* 0x000000b39011723e */ /* 0x000fe200000010ff */
[----:B------:R-:W-:Y:S01]  /*72b0*/  FADD.FTZ R178, R178, R163 ;  /* 0x000000a3b2b27221 */ /* 0x000fe20000010000 */
[----:B------:R-:W-:Y:S01]  /*72c0*/  LOP3.LUT R36, R36, R19, RZ, 0xc0, !PT ;  /* 0x0000001324247212 */ /* 0x000fe200078ec0ff */
[--C-:B------:R-:W-:Y:S01]  /*72d0*/  HSET2.LE.AND R64, R124, R217.reuse, PT ;  /* 0x000000d97c407233 */ /* 0x100fe20003803000 */
[----:B------:R-:W-:Y:S01]  /*72e0*/  LOP3.LUT R38, R38, R17, RZ, 0xc0, !PT ;  /* 0x0000001126267212 */ /* 0x000fe200078ec0ff */
[----:B------:R-:W-:Y:S01]  /*72f0*/  MUFU.EX2 R250, R250 ;  /* 0x000000fa00fa7308 */ /* 0x000fe20000000800 */
[----:B------:R-:W-:Y:S01]  /*7300*/  LOP3.LUT R37, R37, R18, RZ, 0xc0, !PT ;  /* 0x0000001225257212 */ /* 0x000fe200078ec0ff */
[----:B------:R-:W-:Y:S01]  /*7310*/  FADD.FTZ R167, R167, R142 ;  /* 0x0000008ea7a77221 */ /* 0x000fe20000010000 */
[----:B--2---:R-:W-:Y:S01]  /*7320*/  F2FP.BF16.PACK_AB R17, R222, R147 ;  /* 0x00000093de11723e */ /* 0x004fe200000010ff */
[----:B------:R-:W-:Y:S01]  /*7330*/  FADD.FTZ R169, R169, R168 ;  /* 0x000000a8a9a97221 */ /* 0x000fe20000010000 */
[----:B-----5:R-:W-:Y:S01]  /*7340*/  F2FP.BF16.PACK_AB R18, R241, R238 ;  /* 0x000000eef112723e */ /* 0x020fe200000010ff */
[----:B------:R-:W-:Y:S01]  /*7350*/  FADD.FTZ R177, R176, R177 ;  /* 0x000000b1b0b17221 */ /* 0x000fe20000010000 */
[----:B------:R-:W-:Y:S01]  /*7360*/  LOP3.LUT R66, R66, R17, RZ, 0xc0, !PT ;  /* 0x0000001142427212 */ /* 0x000fe200078ec0ff */
[-C--:B------:R-:W-:Y:S01]  /*7370*/  HMMA.16816.F32.BF16 R8, R36, R40.reuse, R8 ;  /* 0x000000282408723c */ /* 0x080fe20000041808 */
[----:B------:R-:W-:Y:S01]  /*7380*/  F2FP.BF16.PACK_AB R17, R243, R240 ;  /* 0x000000f0f311723e */ /* 0x000fe200000010ff */
[----:B------:R-:W1:Y:S01]  /*7390*/  MUFU.EX2 R171, R171 ;  /* 0x000000ab00ab7308 */ /* 0x000e620000000800 */
[----:B------:R-:W-:Y:S01]  /*73a0*/  LOP3.LUT R67, R67, R18, RZ, 0xc0, !PT ;  /* 0x0000001243437212 */ /* 0x000fe200078ec0ff */
[----:B------:R-:W-:Y:S01]  /*73b0*/  FADD.FTZ R178, R239, R178 ;  /* 0x000000b2efb27221 */ /* 0x000fe20000010000 */
[----:B----4-:R-:W-:Y:S01]  /*73c0*/  F2FP.BF16.PACK_AB R18, R245, R244 ;  /* 0x000000f4f512723e */ /* 0x010fe200000010ff */
[----:B------:R-:W-:Y:S01]  /*73d0*/  FADD.FTZ R164, R164, R167 ;  /* 0x000000a7a4a47221 */ /* 0x000fe20000010000 */
[----:B------:R-:W-:Y:S01]  /*73e0*/  LOP3.LUT R64, R64, R17, RZ, 0xc0, !PT ;  /* 0x0000001140407212 */ /* 0x000fe200078ec0ff */
[----:B------:R-:W-:Y:S01]  /*73f0*/  FADD.FTZ R140, R140, R169 ;  /* 0x000000a98c8c7221 */ /* 0x000fe20000010000 */
[----:B------:R-:W-:Y:S03]  /*7400*/  LOP3.LUT R65, R65, R18, RZ, 0xc0, !PT ;  /* 0x0000001241417212 */ /* 0x000fe600078ec0ff */
[C---:B------:R-:W-:Y:S01]  /*7410*/  LOP3.LUT R17, R54.reuse, 0xffff, RZ, 0xc0, !PT ;  /* 0x0000ffff36117812 */ /* 0x040fe200078ec0ff */
[----:B------:R-:W2:Y:S01]  /*7420*/  MUFU.EX2 R252, R252 ;  /* 0x000000fc00fc7308 */ /* 0x000ea20000000800 */
[----:B------:R-:W-:Y:S01]  /*7430*/  LOP3.LUT R110, R54, 0xff, RZ, 0xc0, !PT ;  /* 0x000000ff366e7812 */ /* 0x000fe200078ec0ff */
[----:B------:R-:W-:Y:S01]  /*7440*/  FADD.FTZ R170, R170, R177 ;  /* 0x000000b1aaaa7221 */ /* 0x000fe20000010000 */
[C---:B------:R-:W-:Y:S01]  /*7450*/  HMMA.16816.F32.BF16 R12, R64.reuse, R40, R12 ;  /* 0x00000028400c723c */ /* 0x040fe2000004180c */
[----:B------:R-:W-:Y:S01]  /*7460*/  SHF.R.U32.HI R19, RZ, 0x10, R54 ;  /* 0x00000010ff137819 */ /* 0x000fe20000011636 */
[----:B------:R-:W-:Y:S01]  /*7470*/  FADD.FTZ R173, R173, R178 ;  /* 0x000000b2adad7221 */ /* 0x000fe20000010000 */
[----:B------:R-:W-:Y:S01]  /*7480*/  SHF.R.U32.HI R112, RZ, 0x18, R54 ;  /* 0x00000018ff707819 */ /* 0x000fe20000011636 */
[----:B------:R-:W-:Y:S01]  /*7490*/  FADD.FTZ R164, R141, R164 ;  /* 0x000000a48da47221 */ /* 0x000fe20000010000 */
[----:B------:R-:W-:Y:S01]  /*74a0*/  LOP3.LUT R118, R119, R120, R211, 0x96, !PT ;  /* 0x0000007877767212 */ /* 0x000fe200078e96d3 */
[----:B------:R-:W-:Y:S01]  /*74b0*/  FADD.FTZ R140, R143, R140 ;  /* 0x0000008c8f8c7221 */ /* 0x000fe20000010000 */
[----:B------:R-:W-:Y:S01]  /*74c0*/  LOP3.LUT R19, R19, 0xff, RZ, 0xc0, !PT ;  /* 0x000000ff13137812 */ /* 0x000fe200078ec0ff */
[-C--:B------:R-:W-:Y:S01]  /*74d0*/  HMMA.16816.F32.BF16 R68, R64, R42.reuse, R68 ;  /* 0x0000002a4044723c */ /* 0x080fe20000041844 */
[----:B------:R-:W-:Y:S01]  /*74e0*/  SHF.R.U32.HI R114, RZ, 0x10, R113 ;  /* 0x00000010ff727819 */ /* 0x000fe20000011671 */
[----:B------:R-:W3:Y:S02]  /*74f0*/  MUFU.EX2 R172, R172 ;  /* 0x000000ac00ac7308 */ /* 0x000ee40000000800 */
[----:B------:R-:W-:Y:S01]  /*7500*/  IMAD.WIDE.U32 R118, R118, -0x2daee0ad, RZ ;  /* 0xd2511f5376767825 */ /* 0x000fe200078e00ff */
[----:B------:R-:W-:Y:S02]  /*7510*/  PRMT R112, R19, 0x5410, R112 ;  /* 0x0000541013707816 */ /* 0x000fe40000000070 */
[----:B------:R-:W-:Y:S01]  /*7520*/  LOP3.LUT R19, R113, 0xffff, RZ, 0xc0, !PT ;  /* 0x0000ffff71137812 */ /* 0x000fe200078ec0ff */
[C---:B------:R-:W-:Y:S01]  /*7530*/  HMMA.16816.F32.BF16 R72, R36.reuse, R42, R72 ;  /* 0x0000002a2448723c */ /* 0x040fe20000041848 */
[----:B------:R-:W4:Y:S03]  /*7540*/  LDSM.16.MT88.4 R40, [R184+0x7000] ;  /* 0x00700000b828783b */ /* 0x000f260000004200 */
[----:B------:R-:W-:Y:S01]  /*7550*/  LOP3.LUT R52, R118, 0xffff, RZ, 0xc0, !PT ;  /* 0x0000ffff76347812 */ /* 0x000fe200078ec0ff */
[--C-:B------:R-:W-:Y:S01]  /*7560*/  HSET2.LE.AND R111, R112, R217.reuse, PT ;  /* 0x000000d9706f7233 */ /* 0x100fe20003803000 */
[----:B------:R-:W-:Y:S01]  /*7570*/  SHF.R.U32.HI R53, RZ, 0x10, R118 ;  /* 0x00000010ff357819 */ /* 0x000fe20000011676 */
[----:B------:R-:W-:Y:S01]  /*7580*/  FADD.FTZ R175, R175, R170 ;  /* 0x000000aaafaf7221 */ /* 0x000fe20000010000 */
[-C--:B------:R-:W-:Y:S01]  /*7590*/  HMMA.16816.F32.BF16 R32, R36, R104.reuse, R32 ;  /* 0x000000682420723c */ /* 0x080fe20000041820 */
[----:B------:R-:W-:Y:S01]  /*75a0*/  SHF.R.U32.HI R18, RZ, 0x18, R118 ;  /* 0x00000018ff127819 */ /* 0x000fe20000011676 */
[----:B------:R-:W-:Y:S02]  /*75b0*/  MUFU.EX2 R60, R60 ;  /* 0x0000003c003c7308 */ /* 0x000fe40000000800 */
[----:B------:R-:W-:Y:S01]  /*75c0*/  LOP3.LUT R53, R53, 0xff, RZ, 0xc0, !PT ;  /* 0x000000ff35357812 */ /* 0x000fe200078ec0ff */
[----:B------:R-:W-:Y:S01]  /*75d0*/  FADD.FTZ R173, R174, R173 ;  /* 0x000000adaead7221 */ /* 0x000fe20000010000 */
[----:B------:R-:W-:Y:S01]  /*75e0*/  LOP3.LUT R116, R119, R116, R216, 0x96, !PT ;  /* 0x0000007477747212 */ /* 0x000fe200078e96d8 */
[----:B------:R-:W-:Y:S01]  /*75f0*/  FADD.FTZ R137, R137, R164 ;  /* 0x000000a489897221 */ /* 0x000fe20000010000 */
[C---:B------:R-:W-:Y:S01]  /*7600*/  HMMA.16816.F32.BF16 R76, R64.reuse, R104, R76 ;  /* 0x00000068404c723c */ /* 0x040fe2000004184c */
[----:B------:R-:W-:Y:S03]  /*7610*/  PRMT R18, R53, 0x5410, R18 ;  /* 0x0000541035127816 */ /* 0x000fe60000000012 */
[----:B------:R-:W-:Y:S01]  /*7620*/  SHF.R.U32.HI R19, RZ, 0x8, R19 ;  /* 0x00000008ff137819 */ /* 0x000fe20000011613 */
[----:B------:R-:W5:Y:S01]  /*7630*/  MUFU.EX2 R61, R166 ;  /* 0x000000a6003d7308 */ /* 0x000f620000000800 */
[----:B------:R-:W-:Y:S01]  /*7640*/  SHF.R.U32.HI R108, RZ, 0x10, R116 ;  /* 0x00000010ff6c7819 */ /* 0x000fe20000011674 */
[----:B------:R-:W-:Y:S01]  /*7650*/  FADD.FTZ R139, R139, R140 ;  /* 0x0000008c8b8b7221 */ /* 0x000fe20000010000 */
[-C--:B------:R-:W-:Y:S01]  /*7660*/  HMMA.16816.F32.BF16 R80, R64, R106.reuse, R80 ;  /* 0x0000006a4050723c */ /* 0x080fe20000041850 */
[----:B------:R-:W-:Y:S03]  /*7670*/  LOP3.LUT R104, R116, 0xff, RZ, 0xc0, !PT ;  /* 0x000000ff74687812 */ /* 0x000fe600078ec0ff */
[----:B------:R-:W-:Y:S01]  /*7680*/  LOP3.LUT R108, R108, 0xff, RZ, 0xc0, !PT ;  /* 0x000000ff6c6c7812 */ /* 0x000fe200078ec0ff */
[----:B------:R-:W-:Y:S01]  /*7690*/  FADD.FTZ R240, R240, R175 ;  /* 0x000000aff0f07221 */ /* 0x000fe20000010000 */
[----:B------:R-:W-:Y:S01]  /*76a0*/  LOP3.LUT R114, R114, 0xff, RZ, 0xc0, !PT ;  /* 0x000000ff72727812 */ /* 0x000fe200078ec0ff */
[----:B------:R-:W-:Y:S01]  /*76b0*/  MUFU.EX2 R62, R62 ;  /* 0x0000003e003e7308 */ /* 0x000fe20000000800 */
[C---:B------:R-:W-:Y:S01]  /*76c0*/  HMMA.16816.F32.BF16 R84, R36.reuse, R106, R84 ;  /* 0x0000006a2454723c */ /* 0x040fe20000041854 */
[----:B------:R-:W-:Y:S03]  /*76d0*/  FADD.FTZ R244, R244, R173 ;  /* 0x000000adf4f47221 */ /* 0x000fe60000010000 */
[----:B------:R-:W-:Y:S02]  /*76e0*/  FADD.FTZ R138, R138, R137 ;  /* 0x000000898a8a7221 */ /* 0x000fe40000010000 */
[----:B------:R-:W-:Y:S01]  /*76f0*/  FADD.FTZ R146, R146, R139 ;  /* 0x0000008b92927221 */ /* 0x000fe20000010000 */
[----:B------:R-:W-:Y:S01]  /*7700*/  LOP3.LUT R106, R118, 0xff, RZ, 0xc0, !PT ;  /* 0x000000ff766a7812 */ /* 0x000fe200078ec0ff */
[-C--:B------:R-:W-:Y:S01]  /*7710*/  HMMA.16816.F32.BF16 R20, R36, R44.reuse, R20 ;  /* 0x0000002c2414723c */ /* 0x080fe20000041814 */
[--C-:B------:R-:W-:Y:S01]  /*7720*/  HSET2.LE.AND R107, R18, R217.reuse, PT ;  /* 0x000000d9126b7233 */ /* 0x100fe20003803000 */
[----:B------:R-:W2:Y:S02]  /*7730*/  MUFU.EX2 R165, R165 ;  /* 0x000000a500a57308 */ /* 0x000ea40000000800 */
[----:B-1----:R-:W-:Y:S01]  /*7740*/  F2FP.BF16.PACK_AB R18, R171, R250 ;  /* 0x000000faab12723e */ /* 0x002fe200000010ff */
[----:B------:R-:W-:Y:S02]  /*7750*/  FADD.FTZ R240, R243, R240 ;  /* 0x000000f0f3f07221 */ /* 0x000fe40000010000 */
[----:B------:R-:W-:Y:S01]  /*7760*/  FADD.FTZ R245, R245, R244 ;  /* 0x000000f4f5f57221 */ /* 0x000fe20000010000 */
[C---:B------:R-:W-:Y:S01]  /*7770*/  HMMA.16816.F32.BF16 R88, R64.reuse, R44, R88 ;  /* 0x0000002c4058723c */ /* 0x040fe20000041858 */
[----:B------:R-:W-:Y:S03]  /*7780*/  FADD.FTZ R179, R179, R138 ;  /* 0x0000008ab3b37221 */ /* 0x000fe60000010000 */
[----:B------:R-:W-:Y:S02]  /*7790*/  FADD.FTZ R145, R145, R146 ;  /* 0x0000009291917221 */ /* 0x000fe40000010000 */
[----:B------:R-:W-:Y:S01]  /*77a0*/  FADD.FTZ R147, R147, R240 ;  /* 0x000000f093937221 */ /* 0x000fe20000010000 */
[----:B------:R-:W-:Y:S01]  /*77b0*/  SHF.R.U32.HI R45, RZ, 0x8, R52 ;  /* 0x00000008ff2d7819 */ /* 0x000fe20000011634 */
[-C--:B------:R-:W-:Y:S01]  /*77c0*/  HMMA.16816.F32.BF16 R28, R64, R46.reuse, R28 ;  /* 0x0000002e401c723c */ /* 0x080fe2000004181c */
[----:B------:R-:W-:Y:S03]  /*77d0*/  LDSM.16.MT88.4 R52, [R186+0x7800] ;  /* 0x00780000ba34783b */ /* 0x000fe60000004200 */
[----:B------:R-:W-:Y:S01]  /*77e0*/  PRMT R106, R106, 0x5410, R45 ;  /* 0x000054106a6a7816 */ /* 0x000fe2000000002d */
[----:B------:R-:W-:Y:S01]  /*77f0*/  FADD.FTZ R238, R238, R245 ;  /* 0x000000f5eeee7221 */ /* 0x000fe20000010000 */
[----:B------:R-:W-:Y:S01]  /*7800*/  SHF.R.U32.HI R45, RZ, 0x8, R17 ;  /* 0x00000008ff2d7819 */ /* 0x000fe20000011611 */
[----:B------:R-:W-:Y:S01]  /*7810*/  FADD.FTZ R179, R144, R179 ;  /* 0x000000b390b37221 */ /* 0x000fe20000010000 */
[C---:B------:R-:W-:Y:S01]  /*7820*/  HMMA.16816.F32.BF16 R92, R36.reuse, R46, R92 ;  /* 0x0000002e245c723c */ /* 0x040fe2000004185c */
[--C-:B------:R-:W-:Y:S03]  /*7830*/  HSET2.LE.AND R106, R106, R217.reuse, PT ;  /* 0x000000d96a6a7233 */ /* 0x100fe60003803000 */
[----:B------:R-:W-:Y:S01]  /*7840*/  PRMT R110, R110, 0x5410, R45 ;  /* 0x000054106e6e7816 */ /* 0x000fe2000000002d */
[----:B------:R-:W-:Y:S01]  /*7850*/  FADD.FTZ R145, R136, R145 ;  /* 0x0000009188917221 */ /* 0x000fe20000010000 */
[----:B------:R-:W-:Y:S01]  /*7860*/  SHF.R.U32.HI R17, RZ, 0x18, R116 ;  /* 0x00000018ff117819 */ /* 0x000fe20000011674 */
[----:B------:R-:W-:Y:S01]  /*7870*/  FADD.FTZ R147, R222, R147 ;  /* 0x00000093de937221 */ /* 0x000fe20000010000 */
[-C--:B----4-:R-:W-:Y:S01]  /*7880*/  HMMA.16816.F32.BF16 R96, R36, R40.reuse, R96 ;  /* 0x000000282460723c */ /* 0x090fe20000041860 */
[----:B------:R-:W-:Y:S03]  /*7890*/  LOP3.LUT R47, R116, 0xffff, RZ, 0xc0, !PT ;  /* 0x0000ffff742f7812 */ /* 0x000fe600078ec0ff */
[----:B------:R-:W-:Y:S01]  /*78a0*/  PRMT R108, R108, 0x5410, R17 ;  /* 0x000054106c6c7816 */ /* 0x000fe20000000011 */
[--C-:B------:R-:W-:Y:S01]  /*78b0*/  HSET2.LE.AND R110, R110, R217.reuse, PT ;  /* 0x000000d96e6e7233 */ /* 0x100fe20003803000 */
[----:B------:R-:W-:Y:S01]  /*78c0*/  SHF.R.U32.HI R47, RZ, 0x8, R47 ;  /* 0x00000008ff2f7819 */ /* 0x000fe2000001162f */
[----:B------:R-:W-:Y:S01]  /*78d0*/  FADD.FTZ R238, R241, R238 ;  /* 0x000000eef1ee7221 */ /* 0x000fe20000010000 */
[C---:B------:R-:W-:Y:S01]  /*78e0*/  HMMA.16816.F32.BF16 R100, R64.reuse, R40, R100 ;  /* 0x000000284064723c */ /* 0x040fe20000041864 */
[--C-:B------:R-:W-:Y:S03]  /*78f0*/  HSET2.LE.AND R105, R108, R217.reuse, PT ;  /* 0x000000d96c697233 */ /* 0x100fe60003803000 */
[----:B------:R-:W-:Y:S01]  /*7900*/  PRMT R104, R104, 0x5410, R47 ;  /* 0x0000541068687816 */ /* 0x000fe2000000002f */
[----:B------:R-:W-:Y:S01]  /*7910*/  FADD.FTZ R250, R250, R145 ;  /* 0x00000091fafa7221 */ /* 0x000fe20000010000 */
[----:B------:R-:W1:Y:S01]  /*7920*/  LDSM.16.MT88.4 R44, [R187+0x7800] ;  /* 0x00780000bb2c783b */ /* 0x000e620000004200 */
[----:B------:R-:W-:Y:S01]  /*7930*/  LOP3.LUT R40, R113, 0xff, RZ, 0xc0, !PT ;  /* 0x000000ff71287812 */ /* 0x000fe200078ec0ff */
[-C--:B------:R-:W-:Y:S01]  /*7940*/  HMMA.16816.F32.BF16 R24, R64, R42.reuse, R24 ;  /* 0x0000002a4018723c */ /* 0x080fe20000041818 */
[----:B------:R-:W-:Y:S03]  /*7950*/  SHF.R.U32.HI R113, RZ, 0x18, R113 ;  /* 0x00000018ff717819 */ /* 0x000fe60000011671 */
[----:B------:R-:W-:Y:S01]  /*7960*/  PRMT R40, R40, 0x5410, R19 ;  /* 0x0000541028287816 */ /* 0x000fe20000000013 */
[--C-:B------:R-:W-:Y:S01]  /*7970*/  HSET2.LE.AND R104, R104, R217.reuse, PT ;  /* 0x000000d968687233 */ /* 0x100fe20003803000 */
[----:B------:R-:W-:Y:S01]  /*7980*/  F2FP.BF16.PACK_AB R17, R247, R242 ;  /* 0x000000f2f711723e */ /* 0x000fe200000010ff */
[----:B--2---:R-:W-:Y:S01]  /*7990*/  FADD.FTZ R147, R252, R147 ;  /* 0x00000093fc937221 */ /* 0x004fe20000010000 */
[----:B------:R-:W-:Y:S01]  /*79a0*/  HMMA.16816.F32.BF16 R48, R36, R42, R48 ;  /* 0x0000002a2430723c */ /* 0x000fe20000041830 */
[----:B------:R-:W-:Y:S03]  /*79b0*/  F2FP.BF16.PACK_AB R19, R251, R248 ;  /* 0x000000f8fb13723e */ /* 0x000fe600000010ff */
[--C-:B------:R-:W-:Y:S01]  /*79c0*/  HSET2.LE.AND R108, R40, R217.reuse, PT ;  /* 0x000000d9286c7233 */ /* 0x100fe20003803000 */
[----:B------:R-:W-:Y:S01]  /*79d0*/  F2FP.BF16.PACK_AB R40, R249, R246 ;  /* 0x000000f6f928723e */ /* 0x000fe200000010ff */
[----:B------:R-:W-:Y:S01]  /*79e0*/  FADD.FTZ R248, R248, R179 ;  /* 0x000000b3f8f87221 */ /* 0x000fe20000010000 */
[----:B------:R-:W-:Y:S01]  /*79f0*/  PRMT R114, R114, 0x5410, R113 ;  /* 0x0000541072727816 */ /* 0x000fe20000000071 */
[----:B------:R-:W-:Y:S01]  /*7a00*/  FADD.FTZ R171, R171, R250 ;  /* 0x000000faabab7221 */ /* 0x000fe20000010000 */
[----:B------:R-:W-:Y:S03]  /*7a10*/  LOP3.LUT R106, R106, R17, RZ, 0xc0, !PT ;  /* 0x000000116a6a7212 */ /* 0x000fe600078ec0ff */
[----:B------:R-:W-:Y:S01]  /*7a20*/  LOP3.LUT R107, R107, R40, RZ, 0xc0, !PT ;  /* 0x000000286b6b7212 */ /* 0x000fe200078ec0ff */
[----:B------:R-:W-:Y:S01]  /*7a30*/  HSET2.LE.AND R109, R114, R217, PT ;  /* 0x000000d9726d7233 */ /* 0x000fe20003803000 */
[----:B------:R-:W-:Y:S01]  /*7a40*/  LOP3.LUT R104, R104, R19, RZ, 0xc0, !PT ;  /* 0x0000001368687212 */ /* 0x000fe200078ec0ff */
[----:B------:R-:W-:Y:S01]  /*7a50*/  FADD.FTZ R251, R251, R248 ;  /* 0x000000f8fbfb7221 */ /* 0x000fe20000010000 */
[----:B------:R-:W-:Y:S01]  /*7a60*/  LOP3.LUT R105, R105, R18, RZ, 0xc0, !PT ;  /* 0x0000001269697212 */ /* 0x000fe200078ec0ff */
[C---:B---3--:R-:W-:Y:S01]  /*7a70*/  FADD.FTZ R147, R172.reuse, R147 ;  /* 0x00000093ac937221 */ /* 0x048fe20000010000 */
[----:B------:R-:W-:Y:S01]  /*7a80*/  F2FP.BF16.PACK_AB R17, R172, R252 ;  /* 0x000000fcac11723e */ /* 0x000fe200000010ff */
[----:B------:R-:W-:Y:S01]  /*7a90*/  FADD.FTZ R242, R242, R251 ;  /* 0x000000fbf2f27221 */ /* 0x000fe20000010000 */
[----:B------:R-:W-:Y:S01]  /*7aa0*/  F2FP.BF16.PACK_AB R36, R6, R5 ;  /* 0x000000050624723e */ /* 0x000fe200000010ff */
[----:B------:R-:W-:Y:S01]  /*7ab0*/  FADD.FTZ R220, R246, R171 ;  /* 0x000000abf6dc7221 */ /* 0x000fe20000010000 */
[----:B------:R-:W-:Y:S01]  /*7ac0*/  LOP3.LUT R108, R108, R17, RZ, 0xc0, !PT ;  /* 0x000000116c6c7212 */ /* 0x000fe200078ec0ff */
[----:B------:R-:W-:Y:S01]  /*7ad0*/  FADD.FTZ R223, R247, R242 ;  /* 0x000000f2f7df7221 */ /* 0x000fe20000010000 */
[----:B-----5:R-:W-:Y:S01]  /*7ae0*/  F2FP.BF16.PACK_AB R17, R61, R60 ;  /* 0x0000003c3d11723e */ /* 0x020fe200000010ff */
[----:B------:R-:W-:Y:S01]  /*7af0*/  FADD.FTZ R60, R60, R147 ;  /* 0x000000933c3c7221 */ /* 0x000fe20000010000 */
[----:B------:R-:W-:Y:S01]  /*7b00*/  F2FP.BF16.PACK_AB R18, R165, R62 ;  /* 0x0000003ea512723e */ /* 0x000fe200000010ff */
[----:B------:R-:W-:Y:S01]  /*7b10*/  FADD.FTZ R220, R249, R220 ;  /* 0x000000dcf9dc7221 */ /* 0x000fe20000010000 */
[----:B------:R-:W-:Y:S01]  /*7b20*/  LOP3.LUT R109, R109, R36, RZ, 0xc0, !PT ;  /* 0x000000246d6d7212 */ /* 0x000fe200078ec0ff */
[----:B------:R-:W-:Y:S01]  /*7b30*/  FADD.FTZ R221, R61, R60 ;  /* 0x0000003c3ddd7221 */ /* 0x000fe20000010000 */
[-C--:B-1----:R-:W-:Y:S01]  /*7b40*/  HMMA.16816.F32.BF16 R128, R104, R44.reuse, R8 ;  /* 0x0000002c6880723c */ /* 0x082fe20000041808 */
[----:B------:R-:W-:Y:S01]  /*7b50*/  LOP3.LUT R110, R110, R17, RZ, 0xc0, !PT ;  /* 0x000000116e6e7212 */ /* 0x000fe200078ec0ff */
[----:B------:R-:W1:Y:S01]  /*7b60*/  LDSM.16.MT88.4 R8, [R184+0x7800] ;  /* 0x00780000b808783b */ /* 0x000e620000004200 */
[----:B------:R-:W-:Y:S01]  /*7b70*/  LOP3.LUT R111, R111, R18, RZ, 0xc0, !PT ;  /* 0x000000126f6f7212 */ /* 0x000fe200078ec0ff */
[----:B------:R-:W-:Y:S02]  /*7b80*/  IMAD.MOV.U32 R0, RZ, RZ, R7 ;  /* 0x000000ffff007224 */ /* 0x000fe400078e0007 */
[----:B------:R-:W-:Y:S02]  /*7b90*/  IMAD.MOV.U32 R3, RZ, RZ, R134 ;  /* 0x000000ffff037224 */ /* 0x000fe400078e0086 */
[----:B------:R-:W-:Y:S02]  /*7ba0*/  IMAD.MOV.U32 R132, RZ, RZ, R135 ;  /* 0x000000ffff847224 */ /* 0x000fe400078e0087 */
[C---:B------:R-:W-:Y:S02]  /*7bb0*/  HMMA.16816.F32.BF16 R124, R108.reuse, R44, R12 ;  /* 0x0000002c6c7c723c */ /* 0x040fe4000004180c */
[----:B------:R-:W-:Y:S06]  /*7bc0*/  IMAD.MOV.U32 R2, RZ, RZ, R133 ;  /* 0x000000ffff027224 */ /* 0x000fec00078e0085 */
        /* <DEDUP_REMOVED lines=11> */
[C---:B------:R-:W-:Y:S07]  /*7c80*/  HMMA.16816.F32.BF16 R100, R108.reuse, R8, R100 ;  /* 0x000000086c64723c */ /* 0x040fee0000041864 */
[----:B------:R-:W-:Y:S01]  /*7c90*/  FADD.FTZ R9, R5, R238 ;  /* 0x000000ee05097221 */ /* 0x000fe20000010000 */
[-C--:B------:R-:W-:Y:S04]  /*7ca0*/  HMMA.16816.F32.BF16 R108, R108, R10.reuse, R24 ;  /* 0x0000000a6c6c723c */ /* 0x080fe80000041818 */
[----:B------:R-:W-:Y:S04]  /*7cb0*/  FADD.FTZ R9, R6, R9 ;  /* 0x0000000906097221 */ /* 0x000fe80000010000 */
[----:B------:R-:W-:Y:S01]  /*7cc0*/  HMMA.16816.F32.BF16 R104, R104, R10, R48 ;  /* 0x0000000a6868723c */ /* 0x000fe20000041830 */
[----:B------:R-:W-:Y:S04]  /*7cd0*/  FADD.FTZ R62, R62, R9 ;  /* 0x000000093e3e7221 */ /* 0x000fe80000010000 */
[----:B------:R-:W-:Y:S01]  /*7ce0*/  FADD.FTZ R219, R165, R62 ;  /* 0x0000003ea5db7221 */ /* 0x000fe20000010000 */
[----:B------:R-:W-:-:S05]  /*7cf0*/  @P0 BRA `(.L_x_1201) ;  /* 0xffffc97000000947 */ /* 0x000fca000383ffff */
.L_x_1200:
[----:B------:R-:W1:Y:S01]  /*7d00*/  SHFL.BFLY PT, R2, R223, 0x2, 0x1f ;  /* 0x0c401f00df027f89 */ /* 0x000e6200000e0000 */
[----:B------:R-:W-:Y:S01]  /*7d10*/  ULDC.U8 UR4, c[0x0][0x329] ;  /* 0x0000ca4000047ab9 */ /* 0x000fe20000000000 */
[----:B------:R-:W-:Y:S01]  /*7d20*/  MOV R14, 0x3f800000 ;  /* 0x3f800000000e7802 */ /* 0x000fe20000000f00 */
[----:B------:R-:W-:Y:S01]  /*7d30*/  ULDC.U8 UR5, c[0x0][0x328] ;  /* 0x0000ca0000057ab9 */ /* 0x000fe20000000000 */
[----:B------:R-:W2:Y:S01]  /*7d40*/  SHFL.BFLY PT, R4, R221, 0x2, 0x1f ;  /* 0x0c401f00dd047f89 */ /* 0x000ea200000e0000 */
[----:B------:R-:W-:Y:S01]  /*7d50*/  ISETP.NE.AND P0, PT, RZ, UR4, PT ;  /* 0x00000004ff007c0c */ /* 0x000fe2000bf05270 */
[----:B------:R-:W-:Y:S01]  /*7d60*/  CS2R R52, SRZ ;  /* 0x0000000000347805 */ /* 0x000fe2000001ff00 */
[----:B------:R-:W-:Y:S01]  /*7d70*/  ISETP.NE.AND P3, PT, RZ, UR5, PT ;  /* 0x00000005ff007c0c */ /* 0x000fe2000bf65270 */
[----:B------:R-:W3:Y:S01]  /*7d80*/  SHFL.BFLY PT, R3, R220, 0x2, 0x1f ;  /* 0x0c401f00dc037f89 */ /* 0x000ee200000e0000 */
[----:B------:R-:W-:Y:S01]  /*7d90*/  MOV R15, 0x3f800000 ;  /* 0x3f800000000f7802 */ /* 0x000fe20000000f00 */
[----:B------:R-:W-:Y:S01]  /*7da0*/  BSSY B0, `(.L_x_1204) ;  /* 0x000011b000007945 */ /* 0x000fe20003800000 */
[----:B------:R-:W-:Y:S01]  /*7db0*/  MOV R16, 0x3f800000 ;  /* 0x3f80000000107802 */ /* 0x000fe20000000f00 */
[----:B------:R-:W4:Y:S01]  /*7dc0*/  S2R R0, SR_TID.X ;  /* 0x0000000000007919 */ /* 0x000f220000002100 */
[----:B------:R-:W-:-:S02]  /*7dd0*/  MOV R46, 0x7f800000 ;  /* 0x7f800000002e7802 */ /* 0x000fc40000000f00 */
[----:B------:R-:W-:Y:S01]  /*7de0*/  MOV R49, 0x7f800000 ;  /* 0x7f80000000317802 */ /* 0x000fe20000000f00 */
[----:B------:R-:W5:Y:S02]  /*7df0*/  SHFL.BFLY PT, R6, R219, 0x2, 0x1f ;  /* 0x0c401f00db067f89 */ /* 0x000f6400000e0000 */
[----:B------:R-:W-:Y:S02]  /*7e00*/  @P0 MOV R44, 0x1 ;  /* 0x00000001002c0802 */ /* 0x000fe40000000f00 */
[----:B------:R-:W5:Y:S01]  /*7e10*/  S2R R45, SR_CTAID.Z ;  /* 0x00000000002d7919 */ /* 0x000f620000002700 */
[----:B-1----:R-:W-:Y:S02]  /*7e20*/  FADD.FTZ R11, R2, R223 ;  /* 0x000000df020b7221 */ /* 0x002fe40000010000 */
[----:B--2---:R-:W-:-:S03]  /*7e30*/  FADD.FTZ R5, R4, R221 ;  /* 0x000000dd04057221 */ /* 0x004fc60000010000 */
[----:B------:R-:W1:Y:S01]  /*7e40*/  SHFL.BFLY PT, R2, R11, 0x1, 0x1f ;  /* 0x0c201f000b027f89 */ /* 0x000e6200000e0000 */
[----:B---3--:R-:W-:-:S03]  /*7e50*/  FADD.FTZ R10, R3, R220 ;  /* 0x000000dc030a7221 */ /* 0x008fc60000010000 */
[----:B------:R-:W2:Y:S01]  /*7e60*/  SHFL.BFLY PT, R8, R5, 0x1, 0x1f ;  /* 0x0c201f0005087f89 */ /* 0x000ea200000e0000 */
[----:B----4-:R-:W-:-:S03]  /*7e70*/  SHF.R.S32.HI R3, RZ, 0x1f, R0 ;  /* 0x0000001fff037819 */ /* 0x010fc60000011400 */
[----:B------:R-:W3:Y:S01]  /*7e80*/  SHFL.BFLY PT, R9, R10, 0x1, 0x1f ;  /* 0x0c201f000a097f89 */ /* 0x000ee200000e0000 */
[----:B------:R-:W-:Y:S01]  /*7e90*/  LEA.HI R4, R3, R0, RZ, 0x2 ;  /* 0x0000000003047211 */ /* 0x000fe200078f10ff */
[----:B-----5:R-:W-:-:S03]  /*7ea0*/  FADD.FTZ R13, R6, R219 ;  /* 0x000000db060d7221 */ /* 0x020fc60000010000 */
[----:B------:R-:W-:Y:S02]  /*7eb0*/  SHF.R.S32.HI R12, RZ, 0x2, R4 ;  /* 0x00000002ff0c7819 */ /* 0x000fe40000011404 */
[----:B------:R-:W4:Y:S01]  /*7ec0*/  SHFL.BFLY PT, R6, R13, 0x1, 0x1f ;  /* 0x0c201f000d067f89 */ /* 0x000f2200000e0000 */
[----:B------:R-:W-:-:S04]  /*7ed0*/  LOP3.LUT R17, R4, 0x3ffffffc, RZ, 0xc0, !PT ;  /* 0x3ffffffc04117812 */ /* 0x000fc800078ec0ff */
[----:B------:R-:W-:Y:S01]  /*7ee0*/  IADD3 R17, -R17, R0, RZ ;  /* 0x0000000011117210 */ /* 0x000fe20007ffe1ff */
[----:B-1----:R-:W-:Y:S01]  /*7ef0*/  FADD.FTZ R2, R11, R2 ;  /* 0x000000020b027221 */ /* 0x002fe20000010000 */
[----:B------:R-:W-:Y:S01]  /*7f00*/  SHF.R.S32.HI R11, RZ, 0x1f, R4 ;  /* 0x0000001fff0b7819 */ /* 0x000fe20000011404 */
[----:B--2---:R-:W-:-:S03]  /*7f10*/  FADD.FTZ R8, R5, R8 ;  /* 0x0000000805087221 */ /* 0x004fc60000010000 */
[----:B------:R-:W-:Y:S02]  /*7f20*/  LEA.HI R11, R11, R12, RZ, 0x3 ;  /* 0x0000000c0b0b7211 */ /* 0x000fe400078f18ff */
[----:B------:R-:W-:Y:S01]  /*7f30*/  FSETP.NE.FTZ.AND P6, PT, R2, RZ, PT ;  /* 0x000000ff0200720b */ /* 0x000fe20003fd5000 */
[----:B---3--:R-:W-:Y:S01]  /*7f40*/  FADD.FTZ R9, R10, R9 ;  /* 0x000000090a097221 */ /* 0x008fe20000010000 */
[----:B------:R-:W-:Y:S02]  /*7f50*/  LOP3.LUT R11, R11, 0xfffffff8, RZ, 0xc0, !PT ;  /* 0xfffffff80b0b7812 */ /* 0x000fe400078ec0ff */
[----:B------:R-:W-:Y:S02]  /*7f60*/  @P0 MOV R10, c[0x0][0x210] ;  /* 0x00008400000a0a02 */ /* 0x000fe40000000f00 */
[----:B------:R-:W-:Y:S02]  /*7f70*/  IADD3 R12, R12, -R11, RZ ;  /* 0x8000000b0c0c7210 */ /* 0x000fe40007ffe0ff */
[----:B------:R-:W-:Y:S01]  /*7f80*/  MOV R11, 0xfffffff0 ;  /* 0xfffffff0000b7802 */ /* 0x000fe20000000f00 */
[----:B------:R-:W-:Y:S01]  /*7f90*/  @P0 IMAD R10, R10, c[0x0][0x214], RZ ;  /* 0x000085000a0a0a24 */ /* 0x000fe200078e02ff */
[----:B------:R-:W-:Y:S01]  /*7fa0*/  LOP3.LUT R5, R12, 0x1, RZ, 0xc0, !PT ;  /* 0x000000010c057812 */ /* 0x000fe200078ec0ff */
[----:B----4-:R-:W-:Y:S01]  /*7fb0*/  FADD.FTZ R6, R13, R6 ;  /* 0x000000060d067221 */ /* 0x010fe20000010000 */
[----:B------:R-:W-:Y:S01]  /*7fc0*/  FSETP.NE.FTZ.AND P5, PT, R9, RZ, PT ;  /* 0x000000ff0900720b */ /* 0x000fe20003fb5000 */
[----:B------:R-:W1:Y:S01]  /*7fd0*/  @P6 MUFU.RCP R15, R2 ;  /* 0x00000002000f6308 */ /* 0x000e620000001000 */
[----:B------:R-:W-:-:S02]  /*7fe0*/  ISETP.NE.U32.AND P1, PT, R5, 0x1, PT ;  /* 0x000000010500780c */ /* 0x000fc40003f25070 */
[----:B------:R-:W-:Y:S02]  /*7ff0*/  @!P0 MOV R5, c[0x0][0x214] ;  /* 0x0000850000058a02 */ /* 0x000fe40000000f00 */
[----:B------:R-:W-:Y:S02]  /*8000*/  FSETP.NE.FTZ.AND P4, PT, R8, RZ, PT ;  /* 0x000000ff0800720b */ /* 0x000fe40003f95000 */
[----:B------:R-:W-:Y:S01]  /*8010*/  SEL R11, R11, 0x10, !P1 ;  /* 0x000000100b0b7807 */ /* 0x000fe20004800000 */
[----:B------:R-:W-:Y:S01]  /*8020*/  @P6 MUFU.LG2 R2, R2 ;  /* 0x0000000200026308 */ /* 0x000fe20000000c00 */
[----:B------:R-:W-:Y:S02]  /*8030*/  @!P0 SEL R10, R5, c[0x0][0x234], !P3 ;  /* 0x00008d00050a8a07 */ /* 0x000fe40005800000 */
[C---:B------:R-:W-:Y:S01]  /*8040*/  R2P PR, R12.reuse, 0x6 ;  /* 0x000000060c007804 */ /* 0x040fe20000000000 */
[----:B------:R-:W-:Y:S01]  /*8050*/  IMAD.SHL.U32 R12, R12, 0x40, RZ ;  /* 0x000000400c0c7824 */ /* 0x000fe200078e00ff */
[----:B------:R-:W-:Y:S01]  /*8060*/  MOV R5, 0x20 ;  /* 0x0000002000057802 */ /* 0x000fe20000000f00 */
[----:B------:R-:W-:Y:S01]  /*8070*/  @!P0 IMAD R44, R10, c[0x0][0x1c0], RZ ;  /* 0x000070000a2c8a24 */ /* 0x000fe200078e02ff */
[----:B------:R-:W-:Y:S01]  /*8080*/  MOV R13, 0x3f800000 ;  /* 0x3f800000000d7802 */ /* 0x000fe20000000f00 */
[----:B------:R-:W2:Y:S01]  /*8090*/  @P5 MUFU.RCP R16, R9 ;  /* 0x0000000900105308 */ /* 0x000ea20000001000 */
[----:B------:R-:W-:Y:S01]  /*80a0*/  SEL R5, R5, 0xffffffe0, !P1 ;  /* 0xffffffe005057807 */ /* 0x000fe20004800000 */
[----:B-1----:R-:W-:Y:S01]  /*80b0*/  FMUL.FTZ R15, R15, c[0x0][0x2dc] ;  /* 0x0000b7000f0f7a20 */ /* 0x002fe20000410000 */
[----:B------:R-:W-:-:S02]  /*80c0*/  FSETP.NE.FTZ.AND P1, PT, R6, RZ, PT ;  /* 0x000000ff0600720b */ /* 0x000fc40003f35000 */
[----:B------:R-:W-:Y:S01]  /*80d0*/  LOP3.LUT R12, R12, 0x1c0, RZ, 0xc0, !PT ;  /* 0x000001c00c0c7812 */ /* 0x000fe200078ec0ff */
[C---:B------:R-:W-:Y:S01]  /*80e0*/  FMUL.FTZ R128, R15.reuse, R128 ;  /* 0x000000800f807220 */ /* 0x040fe20000410000 */
[----:B------:R-:W-:Y:S01]  /*80f0*/  ISETP.NE.OR P3, PT, RZ, UR4, !P3 ;  /* 0x00000004ff007c0c */ /* 0x000fe2000df65670 */
[----:B------:R-:W1:Y:S01]  /*8100*/  @P4 MUFU.RCP R13, R8 ;  /* 0x00000008000d4308 */ /* 0x000e620000001000 */
[----:B------:R-:W-:Y:S01]  /*8110*/  LEA.HI R12, R12, R12, RZ, 0x1d ;  /* 0x0000000c0c0c7211 */ /* 0x000fe200078fe8ff */
[C---:B------:R-:W-:Y:S02]  /*8120*/  FMUL.FTZ R129, R15.reuse, R129 ;  /* 0x000000810f817220 */ /* 0x040fe40000410000 */
[C---:B------:R-:W-:Y:S02]  /*8130*/  FMUL.FTZ R72, R15.reuse, R72 ;  /* 0x000000480f487220 */ /* 0x040fe40000410000 */
[----:B------:R-:W-:Y:S01]  /*8140*/  FMUL.FTZ R73, R15, R73 ;  /* 0x000000490f497220 */ /* 0x000fe20000410000 */
[----:B------:R-:W-:Y:S01]  /*8150*/  F2FP.BF16.PACK_AB R128, R129, R128 ;  /* 0x000000808180723e */ /* 0x000fe200000010ff */
[----:B------:R-:W3:Y:S01]  /*8160*/  @P1 MUFU.RCP R14, R6 ;  /* 0x00000006000e1308 */ /* 0x000ee20000001000 */
[----:B--2---:R-:W-:-:S02]  /*8170*/  FMUL.FTZ R16, R16, c[0x0][0x2dc] ;  /* 0x0000b70010107a20 */ /* 0x004fc40000410000 */
[----:B------:R-:W-:Y:S01]  /*8180*/  FMUL.FTZ R120, R15, R120 ;  /* 0x000000780f787220 */ /* 0x000fe20000410000 */
[----:B------:R-:W-:Y:S01]  /*8190*/  F2FP.BF16.PACK_AB R72, R73, R72 ;  /* 0x000000484948723e */ /* 0x000fe200000010ff */
[C---:B------:R-:W-:Y:S02]  /*81a0*/  FMUL.FTZ R130, R16.reuse, R130 ;  /* 0x0000008210827220 */ /* 0x040fe40000410000 */
[C---:B------:R-:W-:Y:S01]  /*81b0*/  FMUL.FTZ R131, R16.reuse, R131 ;  /* 0x0000008310837220 */ /* 0x040fe20000410000 */
[----:B------:R-:W2:Y:S01]  /*81c0*/  @P1 MUFU.LG2 R6, R6 ;  /* 0x0000000600061308 */ /* 0x000ea20000000c00 */
[----:B-1----:R-:W-:Y:S02]  /*81d0*/  FMUL.FTZ R13, R13, c[0x0][0x2dc] ;  /* 0x0000b7000d0d7a20 */ /* 0x002fe40000410000 */
[C---:B------:R-:W-:Y:S01]  /*81e0*/  FMUL.FTZ R74, R16.reuse, R74 ;  /* 0x0000004a104a7220 */ /* 0x040fe20000410000 */
[----:B------:R-:W-:Y:S01]  /*81f0*/  F2FP.BF16.PACK_AB R130, R131, R130 ;  /* 0x000000828382723e */ /* 0x000fe200000010ff */
[----:B------:R-:W-:-:S02]  /*8200*/  FMUL.FTZ R75, R16, R75 ;  /* 0x0000004b104b7220 */ /* 0x000fc40000410000 */
[----:B------:R-:W-:Y:S01]  /*8210*/  FMUL.FTZ R124, R13, R124 ;  /* 0x0000007c0d7c7220 */ /* 0x000fe20000410000 */
[----:B------:R-:W1:Y:S01]  /*8220*/  @P5 MUFU.LG2 R9, R9 ;  /* 0x0000000900095308 */ /* 0x000e620000000c00 */
[----:B---3--:R-:W-:Y:S01]  /*8230*/  FMUL.FTZ R14, R14, c[0x0][0x2dc] ;  /* 0x0000b7000e0e7a20 */ /* 0x008fe20000410000 */
[----:B------:R-:W-:Y:S01]  /*8240*/  F2FP.BF16.PACK_AB R74, R75, R74 ;  /* 0x0000004a4b4a723e */ /* 0x000fe200000010ff */
[----:B------:R-:W-:Y:S02]  /*8250*/  FMUL.FTZ R125, R13, R125 ;  /* 0x0000007d0d7d7220 */ /* 0x000fe40000410000 */
        /* <DEDUP_REMOVED lines=25> */
[----:B------:R-:W-:Y:S01]  /*83f0*/  FMUL.FTZ R68, R13, R68 ;  /* 0x000000440d447220 */ /* 0x000fe20000410000 */
[----:B------:R-:W-:Y:S01]  /*8400*/  F2FP.BF16.PACK_AB R102, R103, R102 ;  /* 0x000000666766723e */ /* 0x000fe200000010ff */
[----:B------:R-:W-:Y:S01]  /*8410*/  FMUL.FTZ R69, R13, R69 ;  /* 0x000000450d457220 */ /* 0x000fe20000410000 */
[----:B------:R-:W-:Y:S01]  /*8420*/  SHF.R.S32.HI R4, RZ, 0x5, R14 ;  /* 0x00000005ff047819 */ /* 0x000fe2000001140e */
[----:B------:R-:W-:Y:S01]  /*8430*/  FMUL.FTZ R121, R15, R121 ;  /* 0x000000790f797220 */ /* 0x000fe20000410000 */
[----:B------:R-:W-:Y:S01]  /*8440*/  F2FP.BF16.PACK_AB R110, R111, R110 ;  /* 0x0000006e6f6e723e */ /* 0x000fe200000010ff */
[----:B------:R-:W-:Y:S01]  /*8450*/  FMUL.FTZ R122, R16, R122 ;  /* 0x0000007a107a7220 */ /* 0x000fe20000410000 */
[----:B------:R-:W-:Y:S01]  /*8460*/  LEA R17, R4, R17, 0x9 ;  /* 0x0000001104117211 */ /* 0x000fe200078e48ff */
[C---:B------:R-:W-:Y:S01]  /*8470*/  FMUL.FTZ R123, R16.reuse, R123 ;  /* 0x0000007b107b7220 */ /* 0x040fe20000410000 */
[----:B------:R-:W-:Y:S01]  /*8480*/  F2FP.BF16.PACK_AB R68, R69, R68 ;  /* 0x000000444544723e */ /* 0x000fe200000010ff */
[----:B------:R-:W-:Y:S01]  /*8490*/  FMUL.FTZ R84, R15, R84 ;  /* 0x000000540f547220 */ /* 0x000fe20000410000 */
[----:B------:R-:W-:Y:S01]  /*84a0*/  LEA R12, R17, R12, 0x1 ;  /* 0x0000000c110c7211 */ /* 0x000fe200078e08ff */
[----:B------:R-:W-:Y:S01]  /*84b0*/  FMUL.FTZ R85, R15, R85 ;  /* 0x000000550f557220 */ /* 0x000fe20000410000 */
[----:B------:R-:W-:Y:S01]  /*84c0*/  F2FP.BF16.PACK_AB R120, R121, R120 ;  /* 0x000000787978723e */ /* 0x000fe200000010ff */
[----:B------:R-:W-:Y:S01]  /*84d0*/  FMUL.FTZ R86, R16, R86 ;  /* 0x0000005610567220 */ /* 0x000fe20000410000 */
[----:B------:R-:W-:Y:S01]  /*84e0*/  SHF.L.U32 R17, R12, 0x1, RZ ;  /* 0x000000010c117819 */ /* 0x000fe200000006ff */
[C---:B------:R-:W-:Y:S01]  /*84f0*/  FMUL.FTZ R87, R16.reuse, R87 ;  /* 0x0000005710577220 */ /* 0x040fe20000410000 */
[----:B------:R-:W-:Y:S01]  /*8500*/  F2FP.BF16.PACK_AB R122, R123, R122 ;  /* 0x0000007a7b7a723e */ /* 0x000fe200000010ff */
[----:B------:R-:W-:Y:S01]  /*8510*/  FMUL.FTZ R76, R13, R76 ;  /* 0x0000004c0d4c7220 */ /* 0x000fe20000410000 */
[----:B------:R-:W-:Y:S01]  /*8520*/  IADD3 R21, R17, 0x40, RZ ;  /* 0x0000004011157810 */ /* 0x000fe20007ffe0ff */
[----:B------:R-:W-:Y:S01]  /*8530*/  FMUL.FTZ R77, R13, R77 ;  /* 0x0000004d0d4d7220 */ /* 0x000fe20000410000 */
[----:B------:R-:W-:Y:S01]  /*8540*/  IADD3 R19, R17, R11, RZ ;  /* 0x0000000b11137210 */ /* 0x000fe20007ffe0ff */
[----:B------:R-:W-:Y:S01]  /*8550*/  FMUL.FTZ R80, R13, R80 ;  /* 0x000000500d507220 */ /* 0x000fe20000410000 */
[----:B------:R-:W-:Y:S01]  /*8560*/  @P2 IADD3 R21, R17, -0x40, RZ ;  /* 0xffffffc011152810 */ /* 0x000fe20007ffe0ff */
[----:B------:R-:W-:Y:S01]  /*8570*/  FMUL.FTZ R81, R13, R81 ;  /* 0x000000510d517220 */ /* 0x000fe20000410000 */
[----:B------:R-:W-:Y:S01]  /*8580*/  IADD3 R23, R17, R5, RZ ;  /* 0x0000000511177210 */ /* 0x000fe20007ffe0ff */
[----:B------:R-:W-:Y:S01]  /*8590*/  FMUL.FTZ R116, R15, R116 ;  /* 0x000000740f747220 */ /* 0x000fe20000410000 */
[----:B------:R-:W-:Y:S01]  /*85a0*/  IADD3 R12, R5, 0x400, R21 ;  /* 0x00000400050c7810 */ /* 0x000fe20007ffe015 */
[----:B------:R-:W-:Y:S01]  /*85b0*/  FMUL.FTZ R117, R15, R117 ;  /* 0x000000750f757220 */ /* 0x000fe20000410000 */
[----:B------:R-:W-:Y:S01]  /*85c0*/  F2FP.BF16.PACK_AB R84, R85, R84 ;  /* 0x000000545554723e */ /* 0x000fe200000010ff */
[C---:B------:R-:W-:Y:S01]  /*85d0*/  FMUL.FTZ R118, R16.reuse, R118 ;  /* 0x0000007610767220 */ /* 0x040fe20000410000 */
[----:B------:R-:W-:Y:S01]  /*85e0*/  F2FP.BF16.PACK_AB R86, R87, R86 ;  /* 0x000000565756723e */ /* 0x000fe200000010ff */
[C---:B------:R-:W-:Y:S01]  /*85f0*/  FMUL.FTZ R119, R16.reuse, R119 ;  /* 0x0000007710777220 */ /* 0x040fe20000410000 */
[----:B------:R-:W-:Y:S01]  /*8600*/  STS [R17], R128 ;  /* 0x0000008011007388 */ /* 0x000fe20000000800 */
[----:B------:R-:W-:Y:S01]  /*8610*/  FMUL.FTZ R92, R15, R92 ;  /* 0x0000005c0f5c7220 */ /* 0x000fe20000410000 */
[----:B------:R-:W-:Y:S01]  /*8620*/  F2FP.BF16.PACK_AB R76, R77, R76 ;  /* 0x0000004c4d4c723e */ /* 0x000fe200000010ff */
[----:B------:R-:W-:Y:S01]  /*8630*/  FMUL.FTZ R93, R15, R93 ;  /* 0x0000005d0f5d7220 */ /* 0x000fe20000410000 */
[----:B------:R-:W-:Y:S01]  /*8640*/  STS [R17+0x400], R130 ;  /* 0x0004008211007388 */ /* 0x000fe20000000800 */
        /* <DEDUP_REMOVED lines=8> */
[----:B------:R-:W-:Y:S01]  /*86d0*/  IMAD.IADD R25, R19, 0x1, R5 ;  /* 0x0000000113197824 */ /* 0x000fe200078e0205 */
[----:B------:R-:W-:Y:S01]  /*86e0*/  F2FP.BF16.PACK_AB R118, R119, R118 ;  /* 0x000000767776723e */ /* 0x000fe200000010ff */
[C---:B------:R-:W-:Y:S01]  /*86f0*/  FMUL.FTZ R112, R13.reuse, R112 ;  /* 0x000000700d707220 */ /* 0x040fe20000410000 */
[----:B------:R-:W-:Y:S01]  /*8700*/  STS [R17+0x2000], R124 ;  /* 0x0020007c11007388 */ /* 0x000fe20000000800 */
[----:B------:R-:W-:Y:S01]  /*8710*/  FMUL.FTZ R113, R13, R113 ;  /* 0x000000710d717220 */ /* 0x000fe20000410000 */
[----:B------:R-:W-:Y:S01]  /*8720*/  F2FP.BF16.PACK_AB R92, R93, R92 ;  /* 0x0000005c5d5c723e */ /* 0x000fe200000010ff */
[C---:B------:R-:W-:Y:S01]  /*8730*/  FMUL.FTZ R96, R15.reuse, R96 ;  /* 0x000000600f607220 */ /* 0x040fe20000410000 */
[----:B------:R4:W-:Y:S01]  /*8740*/  STS [R17+0x2400], R126 ;  /* 0x0024007e11007388 */ /* 0x0009e20000000800 */
[----:B------:R-:W-:Y:S01]  /*8750*/  FMUL.FTZ R97, R15, R97 ;  /* 0x000000610f617220 */ /* 0x000fe20000410000 */
[----:B------:R-:W-:Y:S01]  /*8760*/  F2FP.BF16.PACK_AB R94, R95, R94 ;  /* 0x0000005e5f5e723e */ /* 0x000fe200000010ff */
[----:B------:R-:W-:Y:S01]  /*8770*/  FMUL.FTZ R104, R15, R104 ;  /* 0x000000680f687220 */ /* 0x000fe20000410000 */
[----:B------:R-:W-:Y:S01]  /*8780*/  STS [R19+0x2000], R68 ;  /* 0x0020004413007388 */ /* 0x000fe20000000800 */
[C---:B------:R-:W-:Y:S01]  /*8790*/  FMUL.FTZ R98, R16.reuse, R98 ;  /* 0x0000006210627220 */ /* 0x040fe20000410000 */
[----:B------:R-:W-:Y:S01]  /*87a0*/  F2FP.BF16.PACK_AB R88, R89, R88 ;  /* 0x000000585958723e */ /* 0x000fe200000010ff */
[C---:B------:R-:W-:Y:S01]  /*87b0*/  FMUL.FTZ R99, R16.reuse, R99 ;  /* 0x0000006310637220 */ /* 0x040fe20000410000 */
        /* <DEDUP_REMOVED lines=11> */
[C---:B------:R-:W-:Y:S01]  /*8870*/  FMUL.FTZ R108, R13.reuse, R108 ;  /* 0x0000006c0d6c7220 */ /* 0x040fe20000410000 */
[----:B------:R-:W-:Y:S01]  /*8880*/  STS [R25], R84 ;  /* 0x0000005419007388 */ /* 0x000fe20000000800 */
[----:B------:R-:W-:Y:S01]  /*8890*/  FMUL.FTZ R13, R13, R109 ;  /* 0x0000006d0d0d7220 */ /* 0x000fe20000410000 */
[----:B------:R-:W-:Y:S01]  /*88a0*/  F2FP.BF16.PACK_AB R15, R15, R104 ;  /* 0x000000680f0f723e */ /* 0x000fe200000010ff */
[----:B------:R-:W-:Y:S01]  /*88b0*/  @P6 FMUL.FTZ R2, R2, 0.69314718246459960938 ;  /* 0x3f31721802026820 */ /* 0x000fe20000410000 */
[----:B------:R-:W-:Y:S01]  /*88c0*/  STS [R25+0x400], R86 ;  /* 0x0004005619007388 */ /* 0x000fe20000000800 */
[C---:B----4-:R-:W-:Y:S01]  /*88d0*/  IADD3 R17, R11.reuse, R12, RZ ;  /* 0x0000000c0b117210 */ /* 0x050fe20007ffe0ff */
[----:B--2---:R-:W-:Y:S01]  /*88e0*/  @P1 FMUL.FTZ R50, R6, 0.69314718246459960938 ;  /* 0x3f31721806321820 */ /* 0x004fe20000410000 */
[----:B------:R-:W-:Y:S01]  /*88f0*/  IADD3 R11, R11, R21, RZ ;  /* 0x000000150b0b7210 */ /* 0x000fe20007ffe0ff */
[----:B------:R-:W-:Y:S01]  /*8900*/  STS [R23+0x2000], R76 ;  /* 0x0020004c17007388 */ /* 0x000fe20000000800 */
[----:B------:R-:W-:Y:S01]  /*8910*/  F2FP.BF16.PACK_AB R106, R107, R106 ;  /* 0x0000006a6b6a723e */ /* 0x000fe200000010ff */
[----:B------:R-:W-:Y:S01]  /*8920*/  @P6 FFMA.FTZ R46, R135, c[0x0][0x238], R2 ;  /* 0x00008e00872e6a23 */ /* 0x000fe20000010002 */
[C---:B------:R-:W-:Y:S01]  /*8930*/  IADD3 R12, R5.reuse, R11, RZ ;  /* 0x0000000b050c7210 */ /* 0x040fe20007ffe0ff */
[----:B------:R-:W-:Y:S01]  /*8940*/  STS [R23+0x2400], R78 ;  /* 0x0024004e17007388 */ /* 0x000fe20000000800 */
[----:B-----5:R-:W-:Y:S01]  /*8950*/  IADD3 R19, R5, R21, RZ ;  /* 0x0000001505137210 */ /* 0x020fe20007ffe0ff */
[----:B-1----:R-:W-:Y:S01]  /*8960*/  @P5 FMUL.FTZ R9, R9, 0.69314718246459960938 ;  /* 0x3f31721809095820 */ /* 0x002fe20000410000 */
[----:B------:R-:W-:Y:S01]  /*8970*/  F2FP.BF16.PACK_AB R100, R101, R100 ;  /* 0x000000646564723e */ /* 0x000fe200000010ff */
[----:B------:R-:W-:Y:S01]  /*8980*/  STS [R25+0x2000], R80 ;  /* 0x0020005019007388 */ /* 0x000fe20000000800 */
[----:B------:R-:W-:Y:S01]  /*8990*/  F2FP.BF16.PACK_AB R13, R13, R108 ;  /* 0x0000006c0d0d723e */ /* 0x000fe200000010ff */
[----:B---3--:R-:W-:-:S02]  /*89a0*/  @P4 FMUL.FTZ R8, R8, 0.69314718246459960938 ;  /* 0x3f31721808084820 */ /* 0x008fc40000410000 */
[----:B------:R-:W-:Y:S01]  /*89b0*/  STS [R25+0x2400], R82 ;  /* 0x0024005219007388 */ /* 0x000fe20000000800 */
[----:B------:R-:W-:-:S03]  /*89c0*/  @P5 FFMA.FTZ R49, R134, c[0x0][0x238], R9 ;  /* 0x00008e0086315a23 */ /* 0x000fc60000010009 */
[----:B------:R-:W-:Y:S04]  /*89d0*/  STS [R21], R116 ;  /* 0x0000007415007388 */ /* 0x000fe80000000800 */
[----:B------:R-:W-:Y:S04]  /*89e0*/  STS [R21+0x400], R118 ;  /* 0x0004007615007388 */ /* 0x000fe80000000800 */
[----:B------:R-:W-:Y:S04]  /*89f0*/  STS [R11], R92 ;  /* 0x0000005c0b007388 */ /* 0x000fe80000000800 */
[----:B------:R-:W-:Y:S04]  /*8a00*/  STS [R11+0x400], R94 ;  /* 0x0004005e0b007388 */ /* 0x000fe80000000800 */
[----:B------:R-:W-:Y:S04]  /*8a10*/  STS [R21+0x2000], R88 ;  /* 0x0020005815007388 */ /* 0x000fe80000000800 */
[----:B------:R-:W-:Y:S04]  /*8a20*/  STS [R21+0x2400], R90 ;  /* 0x0024005a15007388 */ /* 0x000fe80000000800 */
[----:B------:R-:W-:Y:S04]  /*8a30*/  STS [R11+0x2000], R112 ;  /* 0x002000700b007388 */ /* 0x000fe80000000800 */
[----:B------:R1:W-:Y:S04]  /*8a40*/  STS [R11+0x2400], R114 ;  /* 0x002400720b007388 */ /* 0x0003e80000000800 */
[----:B------:R2:W-:Y:S04]  /*8a50*/  STS [R19], R96 ;  /* 0x0000006013007388 */ /* 0x0005e80000000800 */
[----:B------:R2:W-:Y:S04]  /*8a60*/  STS [R19+0x400], R98 ;  /* 0x0004006213007388 */ /* 0x0005e80000000800 */
[----:B------:R2:W-:Y:S04]  /*8a70*/  STS [R12], R15 ;  /* 0x0000000f0c007388 */ /* 0x0005e80000000800 */
[----:B------:R2:W-:Y:S04]  /*8a80*/  STS [R17], R106 ;  /* 0x0000006a11007388 */ /* 0x0005e80000000800 */
[----:B------:R2:W-:Y:S04]  /*8a90*/  STS [R19+0x2000], R100 ;  /* 0x0020006413007388 */ /* 0x0005e80000000800 */
[----:B------:R2:W-:Y:S04]  /*8aa0*/  STS [R19+0x2400], R102 ;  /* 0x0024006613007388 */ /* 0x0005e80000000800 */
[----:B------:R2:W-:Y:S04]  /*8ab0*/  STS [R12+0x2000], R13 ;  /* 0x0020000d0c007388 */ /* 0x0005e80000000800 */
[----:B------:R2:W-:Y:S04]  /*8ac0*/  STS [R17+0x2000], R110 ;  /* 0x0020006e11007388 */ /* 0x0005e80000000800 */
[----:B------:R-:W-:Y:S06]  /*8ad0*/  BAR.SYNC.DEFER_BLOCKING 0x0 ;  /* 0x0000000000007b1d */ /* 0x000fec0000010000 */
[----:B------:R-:W3:Y:S04]  /*8ae0*/  S2R R5, SR_CTAID.Y ;  /* 0x0000000000057919 */ /* 0x000ee80000002600 */
[----:B-1----:R-:W1:Y:S04]  /*8af0*/  S2R R11, SR_CTAID.X ;  /* 0x00000000000b7919 */ /* 0x002e680000002500 */
[----:B------:R2:W4:Y:S04]  /*8b00*/  LDS.128 R36, [R196] ;  /* 0x00000000c4247984 */ /* 0x0005280000000c00 */
[----:B------:R2:W2:Y:S01]  /*8b10*/  LDS.128 R32, [R196+0x800] ;  /* 0x00080000c4207984 */ /* 0x0004a20000000c00 */
[----:B---3--:R-:W-:-:S03]  /*8b20*/  @!P3 IMAD R47, R5, c[0x0][0x214], RZ ;  /* 0x00008500052fba24 */ /* 0x008fc600078e02ff */
[----:B------:R3:W2:Y:S01]  /*8b30*/  LDS.128 R28, [R196+0x1000] ;  /* 0x00100000c41c7984 */ /* 0x0006a20000000c00 */
[----:B------:R-:W-:Y:S02]  /*8b40*/  IMAD R48, R5, R44, RZ ;  /* 0x0000002c05307224 */ /* 0x000fe400078e02ff */
[----:B------:R-:W-:Y:S01]  /*8b50*/  @P0 IMAD.MOV.U32 R44, RZ, RZ, c[0x0][0x210] ;  /* 0x00008400ff2c0624 */ /* 0x000fe200078e00ff */
[----:B------:R3:W2:Y:S01]  /*8b60*/  LDS.128 R24, [R196+0x1800] ;  /* 0x00180000c4187984 */ /* 0x0006a20000000c00 */
[----:B------:R-:W-:Y:S02]  /*8b70*/  @!P0 MOV R44, 0x1 ;  /* 0x00000001002c8802 */ /* 0x000fe40000000f00 */
[----:B------:R-:W-:Y:S01]  /*8b80*/  @!P3 SHF.R.S32.HI R53, RZ, 0x1f, R47 ;  /* 0x0000001fff35b819 */ /* 0x000fe2000001142f */
[----:B------:R3:W2:Y:S01]  /*8b90*/  LDS.128 R20, [R196+0x2000] ;  /* 0x00200000c4147984 */ /* 0x0006a20000000c00 */
[----:B------:R-:W-:Y:S01]  /*8ba0*/  SEL R48, R48, RZ, P3 ;  /* 0x000000ff30307207 */ /* 0x000fe20001800000 */
[----:B-1----:R-:W-:Y:S01]  /*8bb0*/  IMAD R2, R11, R44, RZ ;  /* 0x0000002c0b027224 */ /* 0x002fe200078e02ff */
[----:B------:R-:W-:Y:S01]  /*8bc0*/  @!P3 MOV R52, R47 ;  /* 0x0000002f0034b202 */ /* 0x000fe20000000f00 */
[----:B------:R3:W1:Y:S01]  /*8bd0*/  LDS.128 R16, [R196+0x2800] ;  /* 0x00280000c4107984 */ /* 0x0006620000000c00 */
[----:B------:R-:W-:Y:S01]  /*8be0*/  LOP3.LUT P3, RZ, R197, 0x3, RZ, 0xc0, !PT ;  /* 0x00000003c5ff7812 */ /* 0x000fe2000786c0ff */
[----:B------:R-:W-:Y:S01]  /*8bf0*/  IMAD R47, R45, R10, R48 ;  /* 0x0000000a2d2f7224 */ /* 0x000fe200078e0230 */
[----:B------:R-:W-:Y:S01]  /*8c00*/  SHF.L.U32 R2, R2, 0x7, RZ ;  /* 0x0000000702027819 */ /* 0x000fe200000006ff */
[----:B------:R3:W1:Y:S01]  /*8c10*/  LDS.128 R12, [R196+0x3000] ;  /* 0x00300000c40c7984 */ /* 0x0006620000000c00 */
[----:B------:R-:W-:Y:S01]  /*8c20*/  MOV R10, 0x7f800000 ;  /* 0x7f800000000a7802 */ /* 0x000fe20000000f00 */
[----:B------:R-:W-:Y:S01]  /*8c30*/  @P4 FFMA.FTZ R10, R133, c[0x0][0x238], R8 ;  /* 0x00008e00850a4a23 */ /* 0x000fe20000010008 */
[----:B------:R-:W-:Y:S01]  /*8c40*/  IADD3 R6, P2, P0, R2, R52, R47 ;  /* 0x0000003402067210 */ /* 0x000fe2000785e02f */
[----:B------:R3:W1:Y:S01]  /*8c50*/  LDS.128 R40, [R196+0x3800] ;  /* 0x00380000c4287984 */ /* 0x0006620000000c00 */
[----:B------:R-:W-:-:S02]  /*8c60*/  SHF.R.S32.HI R2, RZ, 0x1f, R2 ;  /* 0x0000001fff027819 */ /* 0x000fc40000011402 */
[----:B------:R-:W-:Y:S02]  /*8c70*/  SHF.R.S32.HI R47, RZ, 0x1f, R47 ;  /* 0x0000001fff2f7819 */ /* 0x000fe4000001142f */
[----:B------:R-:W-:Y:S01]  /*8c80*/  MOV R48, 0x7f800000 ;  /* 0x7f80000000307802 */ /* 0x000fe20000000f00 */
[----:B------:R-:W-:Y:S01]  /*8c90*/  @P1 FFMA.FTZ R48, R7, c[0x0][0x238], R50 ;  /* 0x00008e0007301a23 */ /* 0x000fe20000010032 */
[----:B------:R-:W-:Y:S01]  /*8ca0*/  IADD3.X R2, R2, R53, R47, P2, P0 ;  /* 0x0000003502027210 */ /* 0x000fe200017e042f */
[----:B------:R-:W-:Y:S05]  /*8cb0*/  @P3 BRA `(.L_x_1205) ;  /* 0x0000029000003947 */ /* 0x000fea0003800000 */
[----:B------:R-:W-:Y:S02]  /*8cc0*/  SHF.R.S32.HI R7, RZ, 0x1f, R4 ;  /* 0x0000001fff077819 */ /* 0x000fe40000011404 */
[----:B------:R-:W-:Y:S02]  /*8cd0*/  SHF.R.S32.HI R8, RZ, 0x1f, R197 ;  /* 0x0000001fff087819 */ /* 0x000fe400000114c5 */
[----:B------:R-:W-:Y:S02]  /*8ce0*/  LEA.HI R7, R7, R4, RZ, 0x2 ;  /* 0x0000000407077211 */ /* 0x000fe400078f10ff */
[----:B------:R-:W-:Y:S01]  /*8cf0*/  LEA.HI R53, R8, R197, RZ, 0x2 ;  /* 0x000000c508357211 */ /* 0x000fe200078f10ff */
[----:B------:R-:W-:Y:S01]  /*8d00*/  IMAD.MOV.U32 R8, RZ, RZ, c[0x0][0x214] ;  /* 0x00008500ff087624 */ /* 0x000fe200078e00ff */
[----:B------:R-:W-:-:S02]  /*8d10*/  LOP3.LUT R7, R7, 0xffffffc, RZ, 0xc0, !PT ;  /* 0x0ffffffc07077812 */ /* 0x000fc400078ec0ff */
[----:B------:R-:W-:-:S03]  /*8d20*/  SHF.R.S32.HI R53, RZ, 0x2, R53 ;  /* 0x00000002ff357819 */ /* 0x000fc60000011435 */
[----:B------:R-:W-:Y:S02]  /*8d30*/  IMAD.IADD R50, R4, 0x1, -R7 ;  /* 0x0000000104327824 */ /* 0x000fe400078e0a07 */
[----:B------:R-:W-:Y:S02]  /*8d40*/  IMAD R4, R11, -0x80, R8 ;  /* 0xffffff800b047824 */ /* 0x000fe400078e0208 */
[----:B------:R-:W-:-:S05]  /*8d50*/  IMAD R53, R50, 0x10, R53 ;  /* 0x0000001032357824 */ /* 0x000fca00078e0235 */
[CC--:B------:R-:W-:Y:S02]  /*8d60*/  ISETP.GE.AND P6, PT, R53.reuse, R4.reuse, PT ;  /* 0x000000043500720c */ /* 0x0c0fe40003fc6270 */
[C---:B------:R-:W-:Y:S02]  /*8d70*/  IADD3 R47, R53.reuse, 0x8, RZ ;  /* 0x00000008352f7810 */ /* 0x040fe40007ffe0ff */
[----:B------:R-:W-:Y:S02]  /*8d80*/  IADD3 R9, R53, 0x40, RZ ;  /* 0x0000004035097810 */ /* 0x000fe40007ffe0ff */
[-C--:B------:R-:W-:Y:S02]  /*8d90*/  ISETP.GE.AND P5, PT, R47, R4.reuse, PT ;  /* 0x000000042f00720c */ /* 0x080fe40003fa6270 */
[----:B------:R-:W-:Y:S02]  /*8da0*/  IADD3 R51, R53, 0x48, RZ ;  /* 0x0000004835337810 */ /* 0x000fe40007ffe0ff */
[----:B------:R-:W-:-:S02]  /*8db0*/  ISETP.GE.AND P4, PT, R9, R4, PT ;  /* 0x000000040900720c */ /* 0x000fc40003f86270 */
[----:B------:R-:W-:Y:S01]  /*8dc0*/  ISETP.GE.AND P3, PT, R51, R4, PT ;  /* 0x000000043300720c */ /* 0x000fe20003f66270 */
[----:B------:R-:W-:-:S05]  /*8dd0*/  @!P6 IMAD R53, R53, R44, RZ ;  /* 0x0000002c3535e224 */ /* 0x000fca00078e02ff */
[----:B------:R-:W-:Y:S01]  /*8de0*/  @!P6 IADD3 R7, P0, R53, R6, RZ ;  /* 0x000000063507e210 */ /* 0x000fe20007f1e0ff */
[----:B------:R-:W-:-:S03]  /*8df0*/  @!P5 IMAD R47, R47, R44, RZ ;  /* 0x0000002c2f2fd224 */ /* 0x000fc600078e02ff */
[----:B------:R-:W-:Y:S01]  /*8e00*/  @!P6 LEA.HI.X.SX32 R4, R53, R2, 0x1, P0 ;  /* 0x000000023504e211 */ /* 0x000fe200000f0eff */
[-C--:B------:R-:W-:Y:S01]  /*8e10*/  @!P4 IMAD R9, R9, R44.reuse, RZ ;  /* 0x0000002c0909c224 */ /* 0x080fe200078e02ff */
[----:B------:R-:W-:Y:S01]  /*8e20*/  @!P6 LEA R52, P0, R7, c[0x0][0x200], 0x2 ;  /* 0x000080000734ea11 */ /* 0x000fe200078010ff */
[----:B------:R-:W-:Y:S01]  /*8e30*/  @!P3 IMAD R51, R51, R44, RZ ;  /* 0x0000002c3333b224 */ /* 0x000fe200078e02ff */
[-C--:B------:R-:W-:Y:S02]  /*8e40*/  @!P5 IADD3 R8, P2, R47, R6.reuse, RZ ;  /* 0x000000062f08d210 */ /* 0x080fe40007f5e0ff */
[----:B------:R-:W-:Y:S02]  /*8e50*/  @!P6 LEA.HI.X R53, R7, c[0x0][0x204], R4, 0x2, P0 ;  /* 0x000081000735ea11 */ /* 0x000fe400000f1404 */
[----:B------:R-:W-:Y:S02]  /*8e60*/  @!P4 IADD3 R4, P1, R9, R6, RZ ;  /* 0x000000060904c210 */ /* 0x000fe40007f3e0ff */
[----:B------:R-:W-:Y:S01]  /*8e70*/  @!P5 LEA.HI.X.SX32 R47, R47, R2, 0x1, P2 ;  /* 0x000000022f2fd211 */ /* 0x000fe200010f0eff */
[----:B------:R3:W-:Y:S01]  /*8e80*/  @!P6 STG.E [R52.64], R46 ;  /* 0x0000002e3400e986 */ /* 0x0007e2000c101908 */
[----:B------:R-:W-:-:S02]  /*8e90*/  @!P3 IADD3 R6, P0, R51, R6, RZ ;  /* 0x000000063306b210 */ /* 0x000fc40007f1e0ff */
[C---:B------:R-:W-:Y:S02]  /*8ea0*/  @!P5 LEA R54, P2, R8.reuse, c[0x0][0x200], 0x2 ;  /* 0x000080000836da11 */ /* 0x040fe400078410ff */
[-C--:B------:R-:W-:Y:S02]  /*8eb0*/  @!P4 LEA.HI.X.SX32 R9, R9, R2.reuse, 0x1, P1 ;  /* 0x000000020909c211 */ /* 0x080fe400008f0eff */
[----:B------:R-:W-:Y:S02]  /*8ec0*/  @!P3 LEA.HI.X.SX32 R51, R51, R2, 0x1, P0 ;  /* 0x000000023333b211 */ /* 0x000fe400000f0eff */
[----:B------:R-:W-:Y:S02]  /*8ed0*/  @!P5 LEA.HI.X R55, R8, c[0x0][0x204], R47, 0x2, P2 ;  /* 0x000081000837da11 */ /* 0x000fe400010f142f */
[----:B------:R-:W-:Y:S02]  /*8ee0*/  @!P4 LEA R56, P1, R4, c[0x0][0x200], 0x2 ;  /* 0x000080000438ca11 */ /* 0x000fe400078210ff */
[----:B------:R-:W-:Y:S01]  /*8ef0*/  @!P3 LEA R8, P0, R6, c[0x0][0x200], 0x2 ;  /* 0x000080000608ba11 */ /* 0x000fe200078010ff */
[----:B------:R3:W-:Y:S01]  /*8f00*/  @!P5 STG.E [R54.64], R49 ;  /* 0x000000313600d986 */ /* 0x0007e2000c101908 */
[----:B------:R-:W-:-:S02]  /*8f10*/  @!P4 LEA.HI.X R57, R4, c[0x0][0x204], R9, 0x2, P1 ;  /* 0x000081000439ca11 */ /* 0x000fc400008f1409 */
[----:B------:R-:W-:-:S03]  /*8f20*/  @!P3 LEA.HI.X R9, R6, c[0x0][0x204], R51, 0x2, P0 ;  /* 0x000081000609ba11 */ /* 0x000fc600000f1433 */
[----:B------:R3:W-:Y:S04]  /*8f30*/  @!P4 STG.E [R56.64], R10 ;  /* 0x0000000a3800c986 */ /* 0x0007e8000c101908 */
[----:B------:R3:W-:Y:S02]  /*8f40*/  @!P3 STG.E [R8.64], R48 ;  /* 0x000000300800b986 */ /* 0x0007e4000c101908 */
.L_x_1205:
[----:B------:R-:W-:Y:S05]  /*8f50*/  BSYNC B0 ;  /* 0x0000000000007941 */ /* 0x000fea0003800000 */
.L_x_1204:
[----:B------:R-:W-:Y:S01]  /*8f60*/  LEA.HI R3, R3, R0, RZ, 0x3 ;  /* 0x0000000003037211 */ /* 0x000fe200078f18ff */
[----:B------:R-:W-:Y:S02]  /*8f70*/  ULDC.64 UR4, c[0x0][0x1e8] ;  /* 0x00007a0000047ab9 */ /* 0x000fe40000000a00 */
[----:B------:R-:W-:Y:S01]  /*8f80*/  USHF.L.U32 UR7, UR4, 0x5, URZ ;  /* 0x0000000504077899 */ /* 0x000fe2000800063f */
[----:B------:R-:W-:Y:S01]  /*8f90*/  LOP3.LUT R7, R3, 0xfffffff8, RZ, 0xc0, !PT ;  /* 0xfffffff803077812 */ /* 0x000fe200078ec0ff */
[----:B------:R-:W-:Y:S01]  /*8fa0*/  UMOV UR6, 0x5 ;  /* 0x0000000500067882 */ /* 0x000fe20000000000 */
[----:B------:R-:W-:Y:S01]  /*8fb0*/  SHF.R.S32.HI R4, RZ, 0x3, R3 ;  /* 0x00000003ff047819 */ /* 0x000fe20000011403 */
[----:B------:R-:W-:-:S02]  /*8fc0*/  USHF.L.U64.HI UR5, UR4, UR6, UR5 ;  /* 0x0000000604057299 */ /* 0x000fc40008010205 */
[----:B------:R-:W-:Y:S01]  /*8fd0*/  IMAD.IADD R2, R0, 0x1, -R7 ;  /* 0x0000000100027824 */ /* 0x000fe200078e0a07 */
[----:B------:R-:W-:-:S03]  /*8fe0*/  SHF.R.S32.HI R0, RZ, 0x1f, R5 ;  /* 0x0000001fff007819 */ /* 0x000fc60000011405 */
[----:B------:R-:W-:Y:S02]  /*8ff0*/  IMAD.SHL.U32 R6, R2, 0x8, RZ ;  /* 0x0000000802067824 */ /* 0x000fe400078e00ff */
[----:B------:R-:W-:Y:S01]  /*9000*/  IMAD R2, R0, c[0x0][0x1e0], RZ ;  /* 0x0000780000027a24 */ /* 0x000fe200078e02ff */
[----:B------:R-:W-:Y:S02]  /*9010*/  SHF.R.S32.HI R0, RZ, 0x1f, R45 ;  /* 0x0000001fff007819 */ /* 0x000fe4000001142d */
[----:B------:R-:W-:Y:S01]  /*9020*/  SHF.R.S32.HI R7, RZ, 0x1f, R6 ;  /* 0x0000001fff077819 */ /* 0x000fe20000011406 */
[C---:B------:R-:W-:Y:S02]  /*9030*/  IMAD R2, R5.reuse, c[0x0][0x1e4], R2 ;  /* 0x0000790005027a24 */ /* 0x040fe400078e0202 */
[----:B------:R-:W-:Y:S02]  /*9040*/  IMAD R0, R0, c[0x0][0x1f0], RZ ;  /* 0x00007c0000007a24 */ /* 0x000fe400078e02ff */
[----:B------:R-:W-:Y:S01]  /*9050*/  IMAD.WIDE.U32 R6, R5, c[0x0][0x1e0], R6 ;  /* 0x0000780005067a25 */ /* 0x000fe200078e0006 */
[----:B------:R-:W-:-:S03]  /*9060*/  SHF.R.S32.HI R5, RZ, 0x1f, R4 ;  /* 0x0000001fff057819 */ /* 0x000fc60000011404 */
[----:B------:R-:W-:Y:S02]  /*9070*/  IMAD.IADD R7, R7, 0x1, R2 ;  /* 0x0000000107077824 */ /* 0x000fe400078e0202 */
[----:B------:R-:W-:Y:S02]  /*9080*/  IMAD R0, R45, c[0x0][0x1f4], R0 ;  /* 0x00007d002d007a24 */ /* 0x000fe400078e0200 */
[----:B------:R-:W-:-:S04]  /*9090*/  IMAD.WIDE R4, R11, 0x80, R4 ;  /* 0x000000800b047825 */ /* 0x000fc800078e0204 */
[----:B------:R-:W-:-:S04]  /*90a0*/  IMAD.WIDE.U32 R6, R45, c[0x0][0x1f0], R6 ;  /* 0x00007c002d067a25 */ /* 0x000fc800078e0006 */
[----:B------:R-:W-:Y:S02]  /*90b0*/  IMAD R2, R5, c[0x0][0x1e8], RZ ;  /* 0x00007a0005027a24 */ /* 0x000fe400078e02ff */
[----:B------:R-:W-:Y:S02]  /*90c0*/  IMAD.IADD R7, R7, 0x1, R0 ;  /* 0x0000000107077824 */ /* 0x000fe400078e0200 */
[C---:B------:R-:W-:Y:S02]  /*90d0*/  IMAD R2, R4.reuse, c[0x0][0x1ec], R2 ;  /* 0x00007b0004027a24 */ /* 0x040fe400078e0202 */
[----:B------:R-:W-:-:S04]  /*90e0*/  IMAD.WIDE.U32 R6, R4, c[0x0][0x1e8], R6 ;  /* 0x00007a0004067a25 */ /* 0x000fc800078e0006 */
[----:B------:R-:W-:Y:S01]  /*90f0*/  IMAD.IADD R2, R7, 0x1, R2 ;  /* 0x0000000107027824 */ /* 0x000fe200078e0202 */
[----:B------:R-:W-:-:S04]  /*9100*/  LEA R4, P0, R6, c[0x0][0x1d0], 0x1 ;  /* 0x0000740006047a11 */ /* 0x000fc800078008ff */
[----:B------:R-:W-:Y:S02]  /*9110*/  LEA.HI.X R5, R6, c[0x0][0x1d4], R2, 0x1, P0 ;  /* 0x0000750006057a11 */ /* 0x000fe400000f0c02 */
[----:B------:R-:W-:-:S03]  /*9120*/  IADD3 R44, P0, R4, UR7, RZ ;  /* 0x00000007042c7c10 */ /* 0x000fc6000ff1e0ff */
[----:B----4-:R-:W-:Y:S01]  /*9130*/  STG.E.128 [R4.64], R36 ;  /* 0x0000002404007986 */ /* 0x010fe2000c101d08 */
[----:B------:R-:W-:Y:S02]  /*9140*/  IADD3.X R45, R5, UR5, RZ, P0, !PT ;  /* 0x00000005052d7c10 */ /* 0x000fe400087fe4ff */
[----:B---3--:R-:W-:-:S03]  /*9150*/  IADD3 R10, P0, R44, UR7, RZ ;  /* 0x000000072c0a7c10 */ /* 0x008fc6000ff1e0ff */
[----:B--2---:R-:W-:Y:S01]  /*9160*/  STG.E.128 [R44.64], R32 ;  /* 0x000000202c007986 */ /* 0x004fe2000c101d08 */
[----:B------:R-:W-:Y:S02]  /*9170*/  IADD3.X R11, R45, UR5, RZ, P0, !PT ;  /* 0x000000052d0b7c10 */ /* 0x000fe400087fe4ff */
[----:B------:R-:W-:-:S03]  /*9180*/  IADD3 R8, P0, R10, UR7, RZ ;  /* 0x000000070a087c10 */ /* 0x000fc6000ff1e0ff */
[----:B------:R-:W-:Y:S01]  /*9190*/  STG.E.128 [R10.64], R28 ;  /* 0x0000001c0a007986 */ /* 0x000fe2000c101d08 */
        /* <DEDUP_REMOVED lines=8> */
[----:B-1----:R-:W-:Y:S01]  /*9220*/  STG.E.128 [R2.64], R16 ;  /* 0x0000001002007986 */ /* 0x002fe2000c101d08 */
[----:B------:R-:W-:Y:S02]  /*9230*/  IADD3.X R47, R3, UR5, RZ, P0, !PT ;  /* 0x00000005032f7c10 */ /* 0x000fe400087fe4ff */
[----:B------:R-:W-:-:S03]  /*9240*/  IADD3 R48, P0, R46, UR7, RZ ;  /* 0x000000072e307c10 */ /* 0x000fc6000ff1e0ff */
[----:B------:R-:W-:Y:S01]  /*9250*/  STG.E.128 [R46.64], R12 ;  /* 0x0000000c2e007986 */ /* 0x000fe2000c101d08 */
[----:B------:R-:W-:-:S05]  /*9260*/  IADD3.X R49, R47, UR5, RZ, P0, !PT ;  /* 0x000000052f317c10 */ /* 0x000fca00087fe4ff */
[----:B------:R-:W-:Y:S01]  /*9270*/  STG.E.128 [R48.64], R40 ;  /* 0x0000002830007986 */ /* 0x000fe2000c101d08 */
[----:B------:R-:W-:Y:S05]  /*9280*/  EXIT ;  /* 0x000000000000794d */ /* 0x000fea0003800000 */
.L_x_1206:
        /* <DEDUP_REMOVED lines=15> */
.L_x_2130:


//--------------------- .text._ZN5flash16flash_fwd_kernelI23Flash_fwd_kernel_traitsILi64ELi128ELi64ELi4ELb0ELb0EN7cutlass10bfloat16_tE19Flash_kernel_traitsILi64ELi128ELi64ELi4ES3_EELb0ELb0ELb0ELb0ELb1ELb1ELb1ELb0EEEvNS_16Flash_fwd_paramsE --------------------------
	.section	.text._ZN5flash16flash_fwd_kernelI23Flash_fwd_kernel_traitsILi64ELi128ELi64ELi4ELb0ELb0EN7cutlass10bfloat16_tE19Flash_kernel_traitsILi64ELi128ELi64ELi4ES3_EELb0ELb0ELb0ELb0ELb1ELb1ELb1ELb0EEEvNS_16Flash_fwd_paramsE,"ax",@progbits
	.sectioninfo	@"SHI_REGISTERS=255"
	.align	128
        .global         _ZN5flash16flash_fwd_kernelI23Flash_fwd_kernel_traitsILi64ELi128ELi64ELi4ELb0ELb0EN7cutlass10bfloat16_tE19Flash_kernel_traitsILi64ELi128ELi64ELi4ES3_EELb0ELb0ELb0ELb0ELb1ELb1ELb1ELb0EEEvNS_16Flash_fwd_paramsE
        .type           _ZN5flash16flash_fwd_kernelI23Flash_fwd_kernel_traitsILi64ELi128ELi64ELi4ELb0ELb0EN7cutlass10bfloat16_tE19Flash_kernel_traitsILi64ELi128ELi64ELi4ES3_EELb0ELb0ELb0ELb0ELb1ELb1ELb1ELb0EEEvNS_16Flash_fwd_paramsE,@function
        .size           _ZN5flash16flash_fwd_kernelI23Flash_fwd_kernel_traitsILi64ELi128ELi64ELi4ELb0ELb0EN7cutlass10bfloat16_tE19Flash_kernel_traitsILi64ELi128ELi64ELi4ES3_EELb0ELb0ELb0ELb0ELb1ELb1ELb1ELb0EEEvNS_16Flash_fwd_paramsE,(.L_x_2131 - _ZN5flash16flash_fwd_kernelI23Flash_fwd_kernel_traitsILi64ELi128ELi64ELi4ELb0ELb0EN7cutlass10bfloat16_tE19Flash_kernel_traitsILi64ELi128ELi64ELi4ES3_EELb0ELb0ELb0ELb0ELb1ELb1ELb1ELb0EEEvNS_16Flash_fwd_paramsE)
        .other          _ZN5flash16flash_fwd_kernelI23Flash_fwd_kernel_traitsILi64ELi128ELi64ELi4ELb0ELb0EN7cutlass10bfloat16_tE19Flash_kernel_traitsILi64ELi128ELi64ELi4ES3_EELb0ELb0ELb0ELb0ELb1ELb1ELb1ELb0EEEvNS_16Flash_fwd_paramsE,@"STO_CUDA_ENTRY STV_DEFAULT"
_ZN5flash16flash_fwd_kernelI23Flash_fwd_kernel_traitsILi64ELi128ELi64ELi4ELb0ELb0EN7cutlass10bfloat16_tE19Flash_kernel_traitsILi64ELi128ELi64ELi4ES3_EELb0ELb0ELb0ELb0ELb1ELb1ELb1ELb0EEEvNS_16Flash_fwd_paramsE:
.text._ZN5flash16flash_fwd_kernelI23Flash_fwd_kernel_traitsILi64ELi128ELi64ELi4ELb0ELb0EN7cutlass10bfloat16_tE19Flash_kernel_traitsILi64ELi128ELi64ELi4ES3_EELb0ELb0ELb0ELb0ELb1ELb1ELb1ELb0EEEvNS_16Flash_fwd_paramsE:
[----:B------:R-:W-:Y:S02]  /*0000*/  MOV R1, c[0x0][0x28] ;  /* 0x00000a0000017a02 */ /* 0x000fe40000000f00 */
[----:B------:R-:W1:Y:S01]  /*0010*/  S2R R15, SR_CTAID.Y ;  /* 0x00000000000f7919 */ /* 0x000e620000002600 */
[----:B------:R-:W-:Y:S01]  /*0020*/  ISETP.NE.U32.AND P0, PT, RZ, c[0x0][0x250], PT ;  /* 0x00009400ff007a0c */ /* 0x000fe20003f05070 */
[----:B------:R-:W-:Y:S01]  /*0030*/  IMAD.MOV.U32 R11, RZ, RZ, RZ ;  /* 0x000000ffff0b7224 */ /* 0x000fe200078e00ff */
[----:B------:R-:W-:Y:S01]  /*0040*/  ISETP.NE.U32.AND P2, PT, RZ, c[0x0][0x258], PT ;  /* 0x00009600ff007a0c */ /* 0x000fe20003f45070 */
[----:B------:R-:W-:Y:S01]  /*0050*/  ULDC.64 UR8, c[0x0][0x118] ;  /* 0x0000460000087ab9 */ /* 0x000fe20000000a00 */
[----:B------:R-:W-:Y:S02]  /*0060*/  ISETP.NE.AND.EX P0, PT, RZ, c[0x0][0x254], PT, P0 ;  /* 0x00009500ff007a0c */ /* 0x000fe40003f05300 */
[----:B------:R-:W-:-:S11]  /*0070*/  ISETP.NE.AND.EX P2, PT, RZ, c[0x0][0x25c], PT, P2 ;  /* 0x00009700ff007a0c */ /* 0x000fd60003f45320 */
[----:B------:R-:W-:Y:S02]  /*0080*/  @P0 IMAD.MOV.U32 R2, RZ, RZ, 0x4 ;  /* 0x00000004ff020424 */ /* 0x000fe400078e00ff */
[----:B------:R-:W-:Y:S02]  /*0090*/  @P2 IMAD.MOV.U32 R0, RZ, RZ, 0x4 ;  /* 0x00000004ff002424 */ /* 0x000fe400078e00ff */
[----:B-1----:R-:W-:-:S04]  /*00a0*/  @P0 IMAD.WIDE R2, R15, R2, c[0x0][0x250] ;  /* 0x000094000f020625 */ /* 0x002fc800078e0202 */
[----:B------:R-:W-:Y:S01]  /*00b0*/  @P2 IMAD.WIDE R4, R15, R0, c[0x0][0x258] ;  /* 0x000096000f042625 */ /* 0x000fe200078e0200 */
[----:B------:R-:W2:Y:S04]  /*00c0*/  @P0 LDG.E R11, [R2.64] ;  /* 0x00000008020b0981 */ /* 0x000ea8000c1e1900 */
[----:B------:R-:W2:Y:S01]  /*00d0*/  @P2 LDG.E R86, [R4.64] ;  /* 0x0000000804562981 */ /* 0x000ea2000c1e1900 */
[----:B------:R-:W-:-:S03]  /*00e0*/  @!P2 ISETP.NE.U32.AND P1, PT, RZ, c[0x0][0x268], PT ;  /* 0x00009a00ff00aa0c */ /* 0x000fc60003f25070 */
[----:B------:R-:W1:Y:S01]  /*00f0*/  S2R R24, SR_CTAID.X ;  /* 0x0000000000187919 */ /* 0x000e620000002500 */
        /* <DEDUP_REMOVED lines=9> */
[----:B------:R-:W-:Y:S01]  /*0190*/  IADD3 R0, R86, 0x3f, RZ ;  /* 0x0000003f56007810 */ /* 0x000fe20007ffe0ff */
[----:B------:R-:W-:Y:S01]  /*01a0*/  ULDC.64 UR4, c[0x0][0x190] ;  /* 0x0000640000047ab9 */ /* 0x000fe20000000a00 */
[----:B------:R-:W2:Y:S01]  /*01b0*/  I2F.RP R4, R10 ;  /* 0x0000000a00047306 */ /* 0x000ea20000209400 */
[----:B------:R-:W3:Y:S01]  /*01c0*/  S2R R14, SR_CTAID.Z ;  /* 0x00000000000e7919 */ /* 0x000ee20000002700 */
[----:B------:R-:W-:Y:S01]  /*01d0*/  SHF.R.S32.HI R3, RZ, 0x1f, R0 ;  /* 0x0000001fff037819 */ /* 0x000fe20000011400 */
[----:B------:R-:W-:Y:S02]  /*01e0*/  USHF.L.U32 UR7, UR4, 0x5, URZ ;  /* 0x0000000504077899 */ /* 0x000fe4000800063f */
[----:B------:R-:W-:Y:S01]  /*01f0*/  UMOV UR6, 0x5 ;  /* 0x0000000500067882 */ /* 0x000fe20000000000 */
[----:B------:R-:W-:Y:S01]  /*0200*/  LEA.HI R3, R3, R0, RZ, 0x6 ;  /* 0x0000000003037211 */ /* 0x000fe200078f30ff */
[----:B------:R-:W-:-:S02]  /*0210*/  USHF.L.U64.HI UR13, UR4, UR6, UR5 ;  /* 0x00000006040d7299 */ /* 0x000fc40008010205 */
[----:B------:R-:W-:Y:S02]  /*0220*/  UMOV UR10, 0x6 ;  /* 0x00000006000a7882 */ /* 0x000fe40000000000 */
[----:B------:R-:W-:Y:S02]  /*0230*/  ULDC.64 UR4, c[0x0][0x198] ;  /* 0x0000660000047ab9 */ /* 0x000fe40000000a00 */
[----:B------:R-:W-:Y:S02]  /*0240*/  USHF.L.U64.HI UR10, UR4, UR10, UR5 ;  /* 0x0000000a040a7299 */ /* 0x000fe40008010205 */
[----:B------:R-:W-:Y:S01]  /*0250*/  USHF.L.U32 UR11, UR4, 0x6, URZ ;  /* 0x00000006040b7899 */ /* 0x000fe2000800063f */
[----:B--2---:R-:W2:Y:S01]  /*0260*/  MUFU.RCP R20, R4 ;  /* 0x0000000400147308 */ /* 0x004ea20000001000 */
[----:B------:R-:W-:Y:S02]  /*0270*/  USHF.L.U32 UR12, UR4, 0x5, URZ ;  /* 0x00000005040c7899 */ /* 0x000fe4000800063f */
[----:B------:R-:W-:Y:S01]  /*0280*/  USHF.L.U64.HI UR14, UR4, UR6, UR5 ;  /* 0x00000006040e7299 */ /* 0x000fe20008010205 */
[----:B-1----:R-:W-:-:S02]  /*0290*/  SHF.R.S32.HI R85, RZ, 0x1f, R84 ;  /* 0x0000001fff557819 */ /* 0x002fc40000011454 */
[----:B------:R-:W-:Y:S02]  /*02a0*/  ULDC.64 UR4, c[0x0][0x1a0] ;  /* 0x0000680000047ab9 */ /* 0x000fe40000000a00 */
[----:B------:R-:W-:Y:S01]  /*02b0*/  USHF.L.U64.HI UR5, UR4, UR6, UR5 ;  /* 0x0000000604057299 */ /* 0x000fe20008010205 */
[CC--:B------:R-:W-:Y:S01]  /*02c0*/  LEA.HI R19, R85.reuse, R84.reuse, RZ, 0x3 ;  /* 0x0000005455137211 */ /* 0x0c0fe200078f18ff */
[----:B------:R-:W-:Y:S01]  /*02d0*/  USHF.L.U32 UR4, UR4, 0x5, URZ ;  /* 0x0000000504047899 */ /* 0x000fe2000800063f */
[----:B------:R-:W-:Y:S02]  /*02e0*/  LEA.HI R5, R85, R84, RZ, 0x4 ;  /* 0x0000005455057211 */ /* 0x000fe400078f20ff */
[----:B------:R-:W-:Y:S02]  /*02f0*/  LOP3.LUT R7, R19, 0xfffffff8, RZ, 0xc0, !PT ;  /* 0xfffffff813077812 */ /* 0x000fe400078ec0ff */
[----:B------:R-:W-:Y:S02]  /*0300*/  SHF.R.S32.HI R8, RZ, 0x3, R19 ;  /* 0x00000003ff087819 */ /* 0x000fe40000011413 */
[----:B--2---:R-:W-:-:S02]  /*0310*/  IADD3 R20, R20, 0xffffffe, RZ ;  /* 0x0ffffffe14147810 */ /* 0x004fc40007ffe0ff */
[----:B------:R-:W-:Y:S02]  /*0320*/  IADD3 R6, -R7, R84, RZ ;  /* 0x0000005407067210 */ /* 0x000fe40007ffe1ff */
[----:B------:R-:W1:Y:S01]  /*0330*/  F2I.FTZ.U32.TRUNC.NTZ R21, R20 ;  /* 0x0000001400157305 */ /* 0x000e62000021f000 */
[----:B------:R-:W-:Y:S02]  /*0340*/  SHF.L.U32 R13, R8, 0x6, RZ ;  /* 0x00000006080d7819 */ /* 0x000fe400000006ff */
[--C-:B------:R-:W-:Y:S01]  /*0350*/  SHF.R.S32.HI R9, RZ, 0x1f, R8.reuse ;  /* 0x0000001fff097819 */ /* 0x100fe20000011408 */
[----:B------:R-:W-:Y:S01]  /*0360*/  IMAD.SHL.U32 R22, R6, 0x8, RZ ;  /* 0x0000000806167824 */ /* 0x000fe200078e00ff */
[----:B------:R-:W-:Y:S02]  /*0370*/  IADD3 R16, P0, R8, R11, RZ ;  /* 0x0000000b08107210 */ /* 0x000fe40007f1e0ff */
[----:B------:R-:W-:Y:S01]  /*0380*/  SHF.R.S32.HI R0, RZ, 0x4, R5 ;  /* 0x00000004ff007819 */ /* 0x000fe20000011405 */
[----:B------:R-:W-:Y:S01]  /*0390*/  IMAD.WIDE R24, R24, 0x80, R8 ;  /* 0x0000008018187825 */ /* 0x000fe200078e0208 */
[----:B------:R-:W-:-:S02]  /*03a0*/  LOP3.LUT R13, R13, 0x1c0, RZ, 0xc0, !PT ;  /* 0x000001c00d0d7812 */ /* 0x000fc400078ec0ff */
[----:B------:R-:W-:Y:S02]  /*03b0*/  LEA.HI.X.SX32 R11, R11, R9, 0x1, P0 ;  /* 0x000000090b0b7211 */ /* 0x000fe400000f0eff */
[----:B------:R-:W-:Y:S02]  /*03c0*/  LEA.HI R7, R5, R0, RZ, 0x1 ;  /* 0x0000000005077211 */ /* 0x000fe400078f08ff */
[----:B------:R-:W-:Y:S02]  /*03d0*/  LEA.HI R9, R85, R84, RZ, 0x6 ;  /* 0x0000005455097211 */ /* 0x000fe400078f30ff */
[----:B------:R-:W-:Y:S02]  /*03e0*/  LOP3.LUT R5, R5, 0xfffffff0, RZ, 0xc0, !PT ;  /* 0xfffffff005057812 */ /* 0x000fe400078ec0ff */
[----:B------:R-:W-:Y:S01]  /*03f0*/  SHF.R.U32.HI R200, RZ, 0x3, R13 ;  /* 0x00000003ffc87819 */ /* 0x000fe2000001160d */
[----:B------:R-:W-:Y:S01]  /*0400*/  IMAD.SHL.U32 R9, R9, 0x8, RZ ;  /* 0x0000000809097824 */ /* 0x000fe200078e00ff */
[----:B-1----:R-:W-:Y:S01]  /*0410*/  IADD3 R17, RZ, -R21, RZ ;  /* 0x80000015ff117210 */ /* 0x002fe20007ffe0ff */
[----:B------:R-:W-:Y:S01]  /*0420*/  IMAD.IADD R18, R84, 0x1, -R5 ;  /* 0x0000000154127824 */ /* 0x000fe200078e0a05 */
[----:B------:R-:W-:Y:S01]  /*0430*/  LOP3.LUT R13, R13, 0x38, R22, 0xf8, !PT ;  /* 0x000000380d0d7812 */ /* 0x000fe200078ef816 */
[----:B------:R-:W-:Y:S01]  /*0440*/  IMAD R5, R11, c[0x0][0x198], RZ ;  /* 0x000066000b057a24 */ /* 0x000fe200078e02ff */
[----:B------:R-:W-:Y:S01]  /*0450*/  MOV R20, RZ ;  /* 0x000000ff00147202 */ /* 0x000fe20000000f00 */
[----:B------:R-:W-:Y:S01]  /*0460*/  IMAD R4, R17, R10, RZ ;  /* 0x0000000a11047224 */ /* 0x000fe200078e02ff */
[----:B------:R-:W-:Y:S01]  /*0470*/  LOP3.LUT R200, R13, R200, RZ, 0x3c, !PT ;  /* 0x000000c80dc87212 */ /* 0x000fe200078e3cff */
[----:B------:R-:W-:Y:S01]  /*0480*/  IMAD R11, R11, c[0x0][0x1a0], RZ ;  /* 0x000068000b0b7a24 */ /* 0x000fe200078e02ff */
[----:B------:R-:W-:Y:S01]  /*0490*/  SHF.R.S32.HI R13, RZ, 0x1f, R15 ;  /* 0x0000001fff0d7819 */ /* 0x000fe2000001140f */
[----:B------:R-:W-:Y:S01]  /*04a0*/  IMAD.HI.U32 R4, R21, R4, R20 ;  /* 0x0000000415047227 */ /* 0x000fe200078e0014 */
[----:B------:R-:W-:-:S02]  /*04b0*/  LOP3.LUT R7, R7, 0xfffffffe, RZ, 0xc0, !PT ;  /* 0xfffffffe07077812 */ /* 0x000fc400078ec0ff */
[----:B------:R-:W-:Y:S01]  /*04c0*/  SHF.R.S32.HI R23, RZ, 0x1f, R22 ;  /* 0x0000001fff177819 */ /* 0x000fe20000011416 */
[----:B------:R-:W-:Y:S01]  /*04d0*/  IMAD R8, R13, c[0x0][0x178], RZ ;  /* 0x00005e000d087a24 */ /* 0x000fe200078e02ff */
[----:B------:R-:W-:Y:S01]  /*04e0*/  LOP3.LUT R200, R200, 0x7ffffe00, R9, 0xf8, !PT ;  /* 0x7ffffe00c8c87812 */ /* 0x000fe200078ef809 */
[C---:B------:R-:W-:Y:S01]  /*04f0*/  IMAD R12, R16.reuse, c[0x0][0x19c], R5 ;  /* 0x00006700100c7a24 */ /* 0x040fe200078e0205 */
[----:B------:R-:W-:Y:S01]  /*0500*/  SHF.R.S32.HI R17, RZ, 0x1f, R18 ;  /* 0x0000001fff117819 */ /* 0x000fe20000011412 */
[C---:B------:R-:W-:Y:S01]  /*0510*/  IMAD R11, R16.reuse, c[0x0][0x1a4], R11 ;  /* 0x00006900100b7a24 */ /* 0x040fe200078e020b */
[----:B---3--:R-:W-:Y:S01]  /*0520*/  IABS R9, R14 ;  /* 0x0000000e00097213 */ /* 0x008fe20000000000 */
[--C-:B------:R-:W-:Y:S01]  /*0530*/  IMAD.WIDE.U32 R20, R16, c[0x0][0x198], R22.reuse ;  /* 0x0000660010147a25 */ /* 0x100fe200078e0016 */
[----:B------:R-:W-:Y:S02]  /*0540*/  IADD3 R7, R0, -R7, RZ ;  /* 0x8000000700077210 */ /* 0x000fe40007ffe0ff */
[----:B------:R-:W-:Y:S01]  /*0550*/  LEA.HI R0, R17, R18, RZ, 0x3 ;  /* 0x0000001211007211 */ /* 0x000fe200078f18ff */
[----:B------:R-:W-:Y:S01]  /*0560*/  IMAD.WIDE.U32 R16, R16, c[0x0][0x1a0], R22 ;  /* 0x0000680010107a25 */ /* 0x000fe200078e0016 */
[----:B------:R-:W-:-:S02]  /*0570*/  LOP3.LUT R2, R14, c[0x0][0x1c8], RZ, 0x3c, !PT ;  /* 0x000072000e027a12 */ /* 0x000fc400078e3cff */
[----:B------:R-:W-:Y:S01]  /*0580*/  SHF.L.U32 R200, R200, 0x1, RZ ;  /* 0x00000001c8c87819 */ /* 0x000fe200000006ff */
[C---:B------:R-:W-:Y:S01]  /*0590*/  IMAD R8, R15.reuse, c[0x0][0x17c], R8 ;  /* 0x00005f000f087a24 */ /* 0x040fe200078e0208 */
[----:B------:R-:W-:Y:S01]  /*05a0*/  ISETP.GE.AND P1, PT, R2, RZ, PT ;  /* 0x000000ff0200720c */ /* 0x000fe20003f26270 */
[----:B------:R-:W-:Y:S01]  /*05b0*/  IMAD.WIDE.U32 R22, R15, c[0x0][0x178], R22 ;  /* 0x00005e000f167a25 */ /* 0x000fe200078e0016 */
[----:B------:R-:W-:Y:S02]  /*05c0*/  IADD3 R17, R17, R11, RZ ;  /* 0x0000000b11117210 */ /* 0x000fe40007ffe0ff */
[----:B------:R-:W-:Y:S01]  /*05d0*/  LOP3.LUT R5, R0, 0xfffffff8, RZ, 0xc0, !PT ;  /* 0xfffffff800057812 */ /* 0x000fe200078ec0ff */
[----:B------:R-:W-:Y:S01]  /*05e0*/  IMAD.HI.U32 R4, R4, R9, RZ ;  /* 0x0000000904047227 */ /* 0x000fe200078e00ff */
[----:B------:R-:W-:Y:S02]  /*05f0*/  LEA.HI R85, R85, R84, RZ, 0x5 ;  /* 0x0000005455557211 */ /* 0x000fe400078f28ff */
[----:B------:R-:W-:Y:S01]  /*0600*/  IADD3 R5, R18, -R5, RZ ;  /* 0x8000000512057210 */ /* 0x000fe20007ffe0ff */
[----:B------:R-:W-:Y:S01]  /*0610*/  IMAD.IADD R23, R23, 0x1, R8 ;  /* 0x0000000117177824 */ /* 0x000fe200078e0208 */
[----:B------:R-:W-:Y:S01]  /*0620*/  IADD3 R8, -R4, RZ, RZ ;  /* 0x000000ff04087210 */ /* 0x000fe20007ffe1ff */
[----:B------:R-:W-:Y:S01]  /*0630*/  IMAD.SHL.U32 R2, R6, 0x40, RZ ;  /* 0x0000004006027824 */ /* 0x000fe200078e00ff */
[----:B------:R-:W-:Y:S01]  /*0640*/  SHF.L.U32 R82, R5, 0x6, RZ ;  /* 0x0000000605527819 */ /* 0x000fe200000006ff */
[----:B------:R-:W-:Y:S01]  /*0650*/  IMAD.IADD R21, R21, 0x1, R12 ;  /* 0x0000000115157824 */ /* 0x000fe200078e020c */
[----:B------:R-:W-:Y:S01]  /*0660*/  SHF.R.S32.HI R12, RZ, 0x1f, R14 ;  /* 0x0000001fff0c7819 */ /* 0x000fe2000001140e */
[----:B------:R-:W-:Y:S01]  /*0670*/  IMAD R9, R10, R8, R9 ;  /* 0x000000080a097224 */ /* 0x000fe200078e0209 */
[----:B------:R-:W-:Y:S01]  /*0680*/  LOP3.LUT R2, R2, 0x1c0, RZ, 0xc0, !PT ;  /* 0x000001c002027812 */ /* 0x000fe200078ec0ff */
[----:B------:R-:W-:Y:S01]  /*0690*/  IMAD.WIDE.U32 R22, R14, c[0x0][0x1a8], R22 ;  /* 0x00006a000e167a25 */ /* 0x000fe200078e0016 */
[----:B------:R-:W-:-:S02]  /*06a0*/  LOP3.LUT R82, R82, 0x1c0, RZ, 0xc0, !PT ;  /* 0x000001c052527812 */ /* 0x000fc400078ec0ff */
[----:B------:R-:W-:Y:S01]  /*06b0*/  ISETP.GT.U32.AND P2, PT, R10, R9, PT ;  /* 0x000000090a00720c */ /* 0x000fe20003f44070 */
[----:B------:R-:W-:Y:S01]  /*06c0*/  IMAD R8, R13, c[0x0][0x180], RZ ;  /* 0x000060000d087a24 */ /* 0x000fe200078e02ff */
[----:B------:R-:W-:Y:S01]  /*06d0*/  LOP3.LUT R19, R2, 0x8, R19, 0xf8, !PT ;  /* 0x0000000802137812 */ /* 0x000fe200078ef813 */
[----:B------:R-:W-:Y:S01]  /*06e0*/  IMAD R11, R25, c[0x0][0x190], RZ ;  /* 0x00006400190b7a24 */ /* 0x000fe200078e02ff */
[----:B------:R-:W-:Y:S01]  /*06f0*/  SHF.R.U32.HI R2, RZ, 0x3, R2 ;  /* 0x00000003ff027819 */ /* 0x000fe20000011602 */
[C---:B------:R-:W-:Y:S01]  /*0700*/  IMAD R8, R15.reuse, c[0x0][0x184], R8 ;  /* 0x000061000f087a24 */ /* 0x040fe200078e0208 */
[----:B------:R-:W-:Y:S01]  /*0710*/  SHF.L.U32 R83, R0, 0x6, RZ ;  /* 0x0000000600537819 */ /* 0x000fe200000006ff */
[----:B------:R-:W-:Y:S01]  /*0720*/  IMAD.WIDE.U32 R204, R15, c[0x0][0x180], R20 ;  /* 0x000060000fcc7a25 */ /* 0x000fe200078e0014 */
[----:B------:R-:W-:Y:S02]  /*0730*/  LOP3.LUT R2, R19, R2, RZ, 0x3c, !PT ;  /* 0x0000000213027212 */ /* 0x000fe400078e3cff */
[----:B------:R-:W-:Y:S01]  /*0740*/  SHF.R.S32.HI R0, RZ, 0x5, R85 ;  /* 0x00000005ff007819 */ /* 0x000fe20000011455 */
[----:B------:R-:W-:Y:S01]  /*0750*/  IMAD R19, R12, c[0x0][0x1a8], RZ ;  /* 0x00006a000c137a24 */ /* 0x000fe200078e02ff */
[----:B------:R-:W-:Y:S01]  /*0760*/  IADD3 R205, R205, R8, RZ ;  /* 0x00000008cdcd7210 */ /* 0x000fe20007ffe0ff */
[----:B------:R-:W-:Y:S01]  /*0770*/  @!P2 IMAD.IADD R9, R9, 0x1, -R10 ;  /* 0x000000010909a824 */ /* 0x000fe200078e0a0a */
[----:B------:R-:W-:Y:S01]  /*0780*/  @!P2 IADD3 R4, R4, 0x1, RZ ;  /* 0x000000010404a810 */ /* 0x000fe20007ffe0ff */
[----:B------:R-:W-:Y:S01]  /*0790*/  IMAD R19, R14, c[0x0][0x1ac], R19 ;  /* 0x00006b000e137a24 */ /* 0x000fe200078e0213 */
[----:B------:R-:W-:Y:S01]  /*07a0*/  ISETP.NE.AND P2, PT, RZ, c[0x0][0x1c8], PT ;  /* 0x00007200ff007a0c */ /* 0x000fe20003f45270 */
[C---:B------:R-:W-:Y:S01]  /*07b0*/  IMAD R11, R24.reuse, c[0x0][0x194], R11 ;  /* 0x00006500180b7a24 */ /* 0x040fe200078e020b */
[----:B------:R-:W-:Y:S01]  /*07c0*/  ISETP.GE.U32.AND P3, PT, R9, R10, PT ;  /* 0x0000000a0900720c */ /* 0x000fe20003f66070 */
[----:B------:R-:W-:Y:S01]  /*07d0*/  IMAD.IADD R23, R23, 0x1, R19 ;  /* 0x0000000117177824 */ /* 0x000fe200078e0213 */
[----:B------:R-:W-:Y:S01]  /*07e0*/  LOP3.LUT R83, R83, 0xfffffe00, RZ, 0xc0, !PT ;  /* 0xfffffe0053537812 */ /* 0x000fe200078ec0ff */
[----:B------:R-:W-:Y:S01]  /*07f0*/  IMAD R12, R13, c[0x0][0x188], RZ ;  /* 0x000062000d0c7a24 */ /* 0x000fe200078e02ff */
[----:B------:R-:W-:Y:S01]  /*0800*/  LOP3.LUT R201, R85, 0xffffffe0, RZ, 0xc0, !PT ;  /* 0xffffffe055c97812 */ /* 0x000fe200078ec0ff */
[----:B------:R-:W-:-:S04]  /*0810*/  IMAD.WIDE.U32 R22, R24, c[0x0][0x190], R22 ;  /* 0x0000640018167a25 */ /* 0x000fc800078e0016 */
[----:B------:R-:W-:Y:S01]  /*0820*/  IMAD.IADD R11, R23, 0x1, R11 ;  /* 0x00000001170b7824 */ /* 0x000fe200078e020b */
[----:B------:R-:W-:Y:S01]  /*0830*/  LEA R8, P0, R22, c[0x0][0x160], 0x1 ;  /* 0x0000580016087a11 */ /* 0x000fe200078008ff */
[C---:B------:R-:W-:Y:S02]  /*0840*/  IMAD.WIDE.U32 R202, R15.reuse, c[0x0][0x188], R16 ;  /* 0x000062000fca7a25 */ /* 0x040fe400078e0010 */
[----:B------:R-:W-:Y:S02]  /*0850*/  @P3 IADD3 R4, R4, 0x1, RZ ;  /* 0x0000000104043810 */ /* 0x000fe40007ffe0ff */
[----:B------:R-:W-:Y:S01]  /*0860*/  LEA.HI.X R9, R22, c[0x0][0x164], R11, 0x1, P0 ;  /* 0x0000590016097a11 */ /* 0x000fe200000f0c0b */
[----:B------:R-:W-:Y:S01]  /*0870*/  IMAD R12, R15, c[0x0][0x18c], R12 ;  /* 0x000063000f0c7a24 */ /* 0x000fe200078e020c */
[----:B------:R-:W-:Y:S01]  /*0880*/  IADD3 R10, P0, R8, UR7, RZ ;  /* 0x00000007080a7c10 */ /* 0x000fe2000ff1e0ff */
[----:B------:R-:W-:Y:S02]  /*0890*/  IMAD.MOV.U32 R13, RZ, RZ, R4 ;  /* 0x000000ffff0d7224 */ /* 0x000fe400078e0004 */
[----:B------:R1:W-:Y:S01]  /*08a0*/  LDGSTS.E.BYPASS.LTC128B.128 [R200], [R8.64] ;  /* 0x0000000008c87fae */ /* 0x0003e2000b901d48 */
[----:B------:R-:W-:Y:S01]  /*08b0*/  IADD3.X R11, R9, UR13, RZ, P0, !PT ;  /* 0x0000000d090b7c10 */ /* 0x000fe200087fe4ff */
[----:B------:R-:W-:Y:S01]  /*08c0*/  IMAD R2, R7, 0x200, R2 ;  /* 0x0000020007027824 */ /* 0x000fe200078e0202 */
[----:B------:R-:W-:Y:S01]  /*08d0*/  @!P1 IADD3 R13, -R13, RZ, RZ ;  /* 0x000000ff0d0d9210 */ /* 0x000fe20007ffe1ff */
[----:B------:R-:W-:Y:S01]  /*08e0*/  IMAD.IADD R201, R84, 0x1, -R201 ;  /* 0x0000000154c97824 */ /* 0x000fe200078e0ac9 */
[----:B------:R-:W-:Y:S01]  /*08f0*/  @!P2 LOP3.LUT R13, RZ, c[0x0][0x1c8], RZ, 0x33, !PT ;  /* 0x00007200ff0daa12 */ /* 0x000fe200078e33ff */
[----:B------:R2:W-:Y:S01]  /*0900*/  LDGSTS.E.BYPASS.LTC128B.128 [R200+0x800], [R10.64] ;  /* 0x008000000ac87fae */ /* 0x0005e2000b901d48 */
[----:B------:R-:W-:-:S02]  /*0910*/  IADD3 R16, P0, R10, UR7, RZ ;  /* 0x000000070a107c10 */ /* 0x000fc4000ff1e0ff */
[----:B------:R-:W-:Y:S01]  /*0920*/  IADD3 R203, R203, R12, RZ ;  /* 0x0000000ccbcb7210 */ /* 0x000fe20007ffe0ff */
[----:B------:R-:W-:Y:S01]  /*0930*/  IMAD.WIDE.U32 R204, R13, c[0x0][0x1b0], R204 ;  /* 0x00006c000dcc7a25 */ /* 0x000fe200078e00cc */
[----:B------:R-:W-:Y:S02]  /*0940*/  IADD3.X R17, R11, UR13, RZ, P0, !PT ;  /* 0x0000000d0b117c10 */ /* 0x000fe400087fe4ff */
[----:B------:R-:W-:Y:S01]  /*0950*/  IADD3 R14, P0, R16, UR7, RZ ;  /* 0x00000007100e7c10 */ /* 0x000fe2000ff1e0ff */
[----:B------:R-:W-:Y:S01]  /*0960*/  IMAD.WIDE.U32 R202, R13, c[0x0][0x1b8], R202 ;  /* 0x00006e000dca7a25 */ /* 0x000fe200078e00ca */
[----:B------:R-:W-:Y:S01]  /*0970*/  MOV R206, R204 ;  /* 0x000000cc00ce7202 */ /* 0x000fe20000000f00 */
[----:B------:R3:W-:Y:S01]  /*0980*/  LDGSTS.E.BYPASS.LTC128B.128 [R200+0x1000], [R16.64] ;  /* 0x0100000010c87fae */ /* 0x0007e2000b901d48 */
[----:B------:R-:W-:Y:S02]  /*0990*/  IADD3.X R15, R17, UR13, RZ, P0, !PT ;  /* 0x0000000d110f7c10 */ /* 0x000fe400087fe4ff */
[----:B------:R-:W-:-:S02]  /*09a0*/  IADD3 R18, P0, R14, UR7, RZ ;  /* 0x000000070e127c10 */ /* 0x000fc4000ff1e0ff */
[C---:B------:R-:W-:Y:S01]  /*09b0*/  SHF.L.U32 R96, R2.reuse, 0x1, RZ ;  /* 0x0000000102607819 */ /* 0x040fe200000006ff */
[----:B------:R4:W-:Y:S01]  /*09c0*/  LDGSTS.E.BYPASS.LTC128B.128 [R200+0x1800], [R14.64] ;  /* 0x018000000ec87fae */ /* 0x0009e2000b901d48 */
[----:B------:R-:W-:Y:S02]  /*09d0*/  IADD3.X R19, R15, UR13, RZ, P0, !PT ;  /* 0x0000000d0f137c10 */ /* 0x000fe400087fe4ff */
[----:B------:R-:W-:Y:S01]  /*09e0*/  LEA R197, R2, 0x4000, 0x1 ;  /* 0x0000400002c57811 */ /* 0x000fe200078e08ff */
[----:B------:R-:W-:Y:S01]  /*09f0*/  IMAD.MOV.U32 R2, RZ, RZ, 0x40 ;  /* 0x00000040ff027424 */ /* 0x000fe200078e00ff */
[----:B-1----:R-:W-:Y:S01]  /*0a00*/  SHF.R.S32.HI R8, RZ, 0x1f, R13 ;  /* 0x0000001fff087819 */ /* 0x002fe2000001140d */
[----:B------:R1:W-:Y:S01]  /*0a10*/  LDGSTS.E.BYPASS.LTC128B.128 [R200+0x2000], [R18.64] ;  /* 0x0200000012c87fae */ /* 0x0003e2000b901d48 */
[----:B------:R-:W-:-:S03]  /*0a20*/  IADD3 R193, R197, 0x40, RZ ;  /* 0x00000040c5c17810 */ /* 0x000fc60007ffe0ff */
[C---:B------:R-:W-:Y:S01]  /*0a30*/  IMAD R4, R8.reuse, c[0x0][0x1b0], RZ ;  /* 0x00006c0008047a24 */ /* 0x040fe200078e02ff */
[----:B--2---:R-:W-:Y:S01]  /*0a40*/  LEA.HI.SX32 R11, R3, 0xffffffff, 0x1a ;  /* 0xffffffff030b7811 */ /* 0x004fe200078fd2ff */
[----:B------:R-:W-:Y:S02]  /*0a50*/  IMAD R8, R8, c[0x0][0x1b8], RZ ;  /* 0x00006e0008087a24 */ /* 0x000fe400078e02ff */
[----:B------:R-:W-:Y:S01]  /*0a60*/  IMAD R207, R13, c[0x0][0x1b4], R4 ;  /* 0x00006d000dcf7a24 */ /* 0x000fe200078e0204 */
[----:B------:R-:W-:Y:S01]  /*0a70*/  SHF.R.S32.HI R9, RZ, 0x1f, R11 ;  /* 0x0000001fff097819 */ /* 0x000fe2000001140b */
[----:B------:R-:W-:Y:S02]  /*0a80*/  IMAD R4, R11, UR10, RZ ;  /* 0x0000000a0b047c24 */ /* 0x000fe4000f8e02ff */
[----:B------:R-:W-:Y:S02]  /*0a90*/  IMAD.IADD R207, R205, 0x1, R207 ;  /* 0x00000001cdcf7824 */ /* 0x000fe400078e02cf */
[----:B------:R-:W-:Y:S01]  /*0aa0*/  IMAD R4, R9, UR11, R4 ;  /* 0x0000000b09047c24 */ /* 0x000fe2000f8e0204 */
[----:B---3--:R-:W-:Y:S01]  /*0ab0*/  IADD3 R16, P0, R18, UR7, RZ ;  /* 0x0000000712107c10 */ /* 0x008fe2000ff1e0ff */
[----:B------:R-:W-:-:S02]  /*0ac0*/  IMAD R199, R13, c[0x0][0x1bc], R8 ;  /* 0x00006f000dc77a24 */ /* 0x000fc400078e0208 */
[----:B------:R-:W-:Y:S01]  /*0ad0*/  IMAD R8, R9, c[0x0][0x1a0], RZ ;  /* 0x0000680009087a24 */ /* 0x000fe200078e02ff */
[----:B------:R-:W-:Y:S01]  /*0ae0*/  IADD3.X R17, R19, UR13, RZ, P0, !PT ;  /* 0x0000000d13117c10 */ /* 0x000fe200087fe4ff */
[----:B------:R-:W-:-:S04]  /*0af0*/  IMAD.WIDE.U32 R12, R11, c[0x0][0x1a0], RZ ;  /* 0x000068000b0c7a25 */ /* 0x000fc800078e00ff */
[----:B----4-:R-:W-:Y:S01]  /*0b00*/  IMAD.WIDE.U32 R14, R11, UR11, R206 ;  /* 0x0000000b0b0e7c25 */ /* 0x010fe2000f8e00ce */
[----:B------:R2:W-:Y:S01]  /*0b10*/  LDGSTS.E.BYPASS.LTC128B.128 [R200+0x2800], [R16.64] ;  /* 0x0280000010c87fae */ /* 0x0005e2000b901d48 */
[----:B-1----:R-:W-:Y:S02]  /*0b20*/  IADD3 R18, P1, R16, UR7, RZ ;  /* 0x0000000710127c10 */ /* 0x002fe4000ff3e0ff */
[----:B------:R-:W-:Y:S01]  /*0b30*/  IMAD.IADD R9, R15, 0x1, R4 ;  /* 0x000000010f097824 */ /* 0x000fe200078e0204 */
[C---:B------:R-:W-:Y:S01]  /*0b40*/  LEA R10, P0, R14.reuse, c[0x0][0x168], 0x1 ;  /* 0x00005a000e0a7a11 */ /* 0x040fe200078008ff */
[----:B------:R-:W-:Y:S01]  /*0b50*/  IMAD R8, R11, c[0x0][0x1a4], R8 ;  /* 0x000069000b087a24 */ /* 0x000fe200078e0208 */
[----:B------:R-:W-:Y:S01]  /*0b60*/  IADD3.X R19, R17, UR13, RZ, P1, !PT ;  /* 0x0000000d11137c10 */ /* 0x000fe20008ffe4ff */
[----:B------:R-:W-:Y:S01]  /*0b70*/  IMAD.IADD R199, R203, 0x1, R199 ;  /* 0x00000001cbc77824 */ /* 0x000fe200078e02c7 */
[----:B------:R-:W-:Y:S02]  /*0b80*/  LEA.HI.X R11, R14, c[0x0][0x16c], R9, 0x1, P0 ;  /* 0x00005b000e0b7a11 */ /* 0x000fe400000f0c09 */
[----:B------:R-:W-:Y:S01]  /*0b90*/  IADD3 R14, P1, R10, UR12, RZ ;  /* 0x0000000c0a0e7c10 */ /* 0x000fe2000ff3e0ff */
[----:B------:R1:W-:Y:S01]  /*0ba0*/  LDGSTS.E.BYPASS.LTC128B.128 [R200+0x3000], [R18.64] ;  /* 0x0300000012c87fae */ /* 0x0003e2000b901d48 */
[----:B------:R-:W-:-:S02]  /*0bb0*/  IADD3 R8, R13, R8, RZ ;  /* 0x000000080d087210 */ /* 0x000fc40007ffe0ff */
[----:B------:R-:W-:Y:S02]  /*0bc0*/  LEA R4, P0, R12, R202, 0x6 ;  /* 0x000000ca0c047211 */ /* 0x000fe400078030ff */
[----:B------:R-:W-:Y:S02]  /*0bd0*/  IADD3.X R15, R11, UR14, RZ, P1, !PT ;  /* 0x0000000e0b0f7c10 */ /* 0x000fe40008ffe4ff */
[----:B------:R-:W-:Y:S02]  /*0be0*/  IADD3 R20, P1, R14, UR12, RZ ;  /* 0x0000000c0e147c10 */ /* 0x000fe4000ff3e0ff */
[----:B------:R-:W-:Y:S02]  /*0bf0*/  LEA.HI.X R13, R12, R199, R8, 0x6, P0 ;  /* 0x000000c70c0d7211 */ /* 0x000fe400000f3408 */
[----:B------:R-:W-:Y:S02]  /*0c00*/  IADD3.X R21, R15, UR14, RZ, P1, !PT ;  /* 0x0000000e0f157c10 */ /* 0x000fe40008ffe4ff */
[----:B------:R-:W-:-:S02]  /*0c10*/  IADD3 R22, P0, R20, UR12, RZ ;  /* 0x0000000c14167c10 */ /* 0x000fc4000ff1e0ff */
[----:B--2---:R-:W-:Y:S02]  /*0c20*/  IADD3 R16, P2, R18, UR7, RZ ;  /* 0x0000000712107c10 */ /* 0x004fe4000ff5e0ff */
[----:B------:R-:W-:Y:S02]  /*0c30*/  IADD3.X R23, R21, UR14, RZ, P0, !PT ;  /* 0x0000000e15177c10 */ /* 0x000fe400087fe4ff */
[----:B------:R-:W-:Y:S02]  /*0c40*/  IADD3.X R17, R19, UR13, RZ, P2, !PT ;  /* 0x0000000d13117c10 */ /* 0x000fe400097fe4ff */
[----:B------:R-:W-:-:S03]  /*0c50*/  LEA R8, P0, R4, c[0x0][0x170], 0x1 ;  /* 0x00005c0004087a11 */ /* 0x000fc600078008ff */
[----:B------:R1:W-:Y:S01]  /*0c60*/  LDGSTS.E.BYPASS.LTC128B.128 [R200+0x3800], [R16.64] ;  /* 0x0380000010c87fae */ /* 0x0003e2000b901d48 */
[----:B------:R-:W-:-:S03]  /*0c70*/  LEA.HI.X R9, R4, c[0x0][0x174], R13, 0x1, P0 ;  /* 0x00005d0004097a11 */ /* 0x000fc600000f0c0d */
[----:B------:R2:W-:Y:S04]  /*0c80*/  LDGSTS.E.BYPASS.LTC128B.128 [R200+0x4000], [R10.64] ;  /* 0x040000000ac87fae */ /* 0x0005e8000b901d48 */
[----:B------:R3:W-:Y:S04]  /*0c90*/  LDGSTS.E.BYPASS.LTC128B.128 [R200+0x4800], [R14.64] ;  /* 0x048000000ec87fae */ /* 0x0007e8000b901d48 */
[----:B------:R4:W-:Y:S04]  /*0ca0*/  LDGSTS.E.BYPASS.LTC128B.128 [R200+0x5000], [R20.64] ;  /* 0x0500000014c87fae */ /* 0x0009e8000b901d48 */
[----:B------:R4:W-:Y:S04]  /*0cb0*/  LDGSTS.E.BYPASS.LTC128B.128 [R200+0x5800], [R22.64] ;  /* 0x0580000016c87fae */ /* 0x0009e8000b901d48 */
[----:B------:R-:W0:Y:S01]  /*0cc0*/  LDGDEPBAR ;  /* 0x00000000000079af */ /* 0x000e220000000000 */
[----:B--2---:R-:W-:Y:S01]  /*0cd0*/  IMAD.SHL.U32 R11, R7, 0x8, RZ ;  /* 0x00000008070b7824 */ /* 0x004fe200078e00ff */
[----:B------:R-:W-:-:S02]  /*0ce0*/  IADD3 R10, P0, R8, UR4, RZ ;  /* 0x00000004080a7c10 */ /* 0x000fc4000ff1e0ff */
[----:B------:R-:W-:Y:S02]  /*0cf0*/  LEA R7, R0, R83, 0xa ;  /* 0x0000005300077211 */ /* 0x000fe400078e50ff */
[----:B------:R-:W-:Y:S02]  /*0d00*/  LOP3.LUT R11, R82, 0x8, R11, 0xf8, !PT ;  /* 0x00000008520b7812 */ /* 0x000fe400078ef80b */
[----:B------:R-:W-:Y:S02]  /*0d10*/  SHF.R.U32.HI R82, RZ, 0x3, R82 ;  /* 0x00000003ff527819 */ /* 0x000fe40000011652 */
[----:B------:R-:W-:Y:S02]  /*0d20*/  IADD3 R12, P1, R10, UR4, RZ ;  /* 0x000000040a0c7c10 */ /* 0x000fe4000ff3e0ff */
[----:B------:R-:W-:Y:S01]  /*0d30*/  LOP3.LUT R82, R11, R82, RZ, 0x3c, !PT ;  /* 0x000000520b527212 */ /* 0x000fe200078e3cff */
[----:B------:R-:W-:-:S04]  /*0d40*/  DEPBAR.LE SB0, 0x0 ;  /* 0x000080000000791a */ /* 0x000fc80000000000 */
[----:B------:R-:W-:Y:S01]  /*0d50*/  BAR.SYNC.DEFER_BLOCKING 0x0 ;  /* 0x0000000000007b1d */ /* 0x000fe20000010000 */
[----:B------:R-:W-:Y:S01]  /*0d60*/  IADD3.X R11, R9, UR5, RZ, P0, !PT ;  /* 0x00000005090b7c10 */ /* 0x000fe200087fe4ff */
[----:B------:R-:W-:Y:S01]  /*0d70*/  IMAD.IADD R198, R7, 0x1, R82 ;  /* 0x0000000107c67824 */ /* 0x000fe200078e0252 */
[----:B---3--:R-:W-:Y:S02]  /*0d80*/  IADD3 R14, P0, R12, UR4, RZ ;  /* 0x000000040c0e7c10 */ /* 0x008fe4000ff1e0ff */
[----:B------:R-:W-:Y:S01]  /*0d90*/  IADD3.X R13, R11, UR5, RZ, P1, !PT ;  /* 0x000000050b0d7c10 */ /* 0x000fe20008ffe4ff */
[----:B------:R-:W-:Y:S01]  /*0da0*/  IMAD.SHL.U32 R198, R198, 0x2, RZ ;  /* 0x00000002c6c67824 */ /* 0x000fe200078e00ff */
[----:B------:R-:W-:Y:S02]  /*0db0*/  MOV R0, 0x20 ;  /* 0x0000002000007802 */ /* 0x000fe40000000f00 */
[----:B------:R-:W-:Y:S02]  /*0dc0*/  IADD3.X R15, R13, UR5, RZ, P0, !PT ;  /* 0x000000050d0f7c10 */ /* 0x000fe400087fe4ff */
[----:B------:R-:W-:-:S02]  /*0dd0*/  LOP3.LUT P0, RZ, R6, 0x2, RZ, 0xc0, !PT ;  /* 0x0000000206ff7812 */ /* 0x000fc4000780c0ff */
[----:B------:R-:W-:Y:S02]  /*0de0*/  LOP3.LUT P1, RZ, R5, 0x2, RZ, 0xc0, !PT ;  /* 0x0000000205ff7812 */ /* 0x000fe4000782c0ff */
[C---:B------:R-:W-:Y:S02]  /*0df0*/  SEL R4, R0.reuse, 0xffffffe0, !P0 ;  /* 0xffffffe000047807 */ /* 0x040fe40004000000 */
[----:B------:R-:W-:Y:S02]  /*0e00*/  SEL R0, R0, 0xffffffe0, !P1 ;  /* 0xffffffe000007807 */ /* 0x000fe40004800000 */
[----:B------:R-:W-:Y:S02]  /*0e10*/  IADD3 R195, R197, R4, RZ ;  /* 0x00000004c5c37210 */ /* 0x000fe40007ffe0ff */
[----:B------:R-:W-:Y:S01]  /*0e20*/  LOP3.LUT P0, RZ, R6, 0x4, RZ, 0xc0, !PT ;  /* 0x0000000406ff7812 */ /* 0x000fe2000780c0ff */
[----:B------:R-:W-:Y:S01]  /*0e30*/  IMAD.IADD R196, R198, 0x1, R0 ;  /* 0x00000001c6c47824 */ /* 0x000fe200078e0200 */
[----:B------:R-:W-:Y:S01]  /*0e40*/  LOP3.LUT P1, RZ, R5, 0x4, RZ, 0xc0, !PT ;  /* 0x0000000405ff7812 */ /* 0x000fe2000782c0ff */
[----:B------:R-:W-:Y:S01]  /*0e50*/  @!PT LDS RZ, [RZ] ;  /* 0x00000000fffff984 */ /* 0x000fe20000000800 */
[----:B------:R-:W-:Y:S01]  /*0e60*/  @!PT LDS RZ, [RZ] ;  /* 0x00000000fffff984 */ /* 0x000fe20000000800 */
[----:B------:R-:W-:Y:S01]  /*0e70*/  @!PT LDS RZ, [RZ] ;  /* 0x00000000fffff984 */ /* 0x000fe20000000800 */
[----:B------:R2:W-:Y:S01]  /*0e80*/  LDGSTS.E.BYPASS.LTC128B.128 [R200+0x6000], [R8.64] ;  /* 0x0600000008c87fae */ /* 0x0005e2000b901d48 */
[----:B------:R-:W-:-:S02]  /*0e90*/  LOP3.LUT R191, R82, R83, RZ, 0xfc, !PT ;  /* 0x0000005352bf7212 */ /* 0x000fc400078efcff */
[----:B------:R-:W-:Y:S01]  /*0ea0*/  SEL R2, R2, 0xffffffc0, !P1 ;  /* 0xffffffc002027807 */ /* 0x000fe20004800000 */
[----:B------:R2:W-:Y:S03]  /*0eb0*/  LDGSTS.E.BYPASS.LTC128B.128 [R200+0x6800], [R10.64] ;  /* 0x068000000ac87fae */ /* 0x0005e6000b901d48 */
[----:B------:R-:W-:Y:S01]  /*0ec0*/  IADD3 R194, R198, R2, RZ ;  /* 0x00000002c6c27210 */ /* 0x000fe20007ffe0ff */
[----:B------:R3:W-:Y:S02]  /*0ed0*/  LDGSTS.E.BYPASS.LTC128B.128 [R200+0x7000], [R12.64] ;  /* 0x070000000cc87fae */ /* 0x0007e4000b901d48 */
[----:B------:R-:W-:Y:S02]  /*0ee0*/  @P0 IADD3 R193, R197, -0x40, RZ ;  /* 0xffffffc0c5c10810 */ /* 0x000fe40007ffe0ff */
[----:B------:R3:W-:Y:S01]  /*0ef0*/  LDGSTS.E.BYPASS.LTC128B.128 [R200+0x7800], [R14.64] ;  /* 0x078000000ec87fae */ /* 0x0007e2000b901d48 */
[----:B------:R-:W-:-:S02]  /*0f00*/  IADD3 R192, R0, R194, RZ ;  /* 0x000000c200c07210 */ /* 0x000fc40007ffe0ff */
[----:B------:R-:W-:Y:S01]  /*0f10*/  IMAD.IADD R184, R4, 0x1, R193 ;  /* 0x0000000104b87824 */ /* 0x000fe200078e02c1 */
[----:B-1----:R-:W-:Y:S01]  /*0f20*/  LDSM.16.M88.4 R16, [R198] ;  /* 0x00000000c610783b */ /* 0x002fe20000000200 */
[----:B------:R-:W-:Y:S02]  /*0f30*/  ISETP.GE.AND P0, PT, R86, 0x41, PT ;  /* 0x000000415600780c */ /* 0x000fe40003f06270 */
[C---:B------:R-:W-:Y:S01]  /*0f40*/  IADD3 R187, R193.reuse, 0x800, RZ ;  /* 0x00000800c1bb7810 */ /* 0x040fe20007ffe0ff */
[----:B------:R-:W1:Y:S01]  /*0f50*/  LDSM.16.M88.4 R44, [R96+0x4000] ;  /* 0x00400000602c783b */ /* 0x000e620000000200 */
[C---:B------:R-:W-:Y:S02]  /*0f60*/  IADD3 R186, R193.reuse, 0x1000, RZ ;  /* 0x00001000c1ba7810 */ /* 0x040fe40007ffe0ff */
[----:B------:R-:W-:Y:S01]  /*0f70*/  IADD3 R185, R193, 0x1800, RZ ;  /* 0x00001800c1b97810 */ /* 0x000fe20007ffe0ff */
[----:B------:R-:W5:Y:S04]  /*0f80*/  LDSM.16.M88.4 R32, [R198+0x2000] ;  /* 0x00200000c620783b */ /* 0x000f680000000200 */
[----:B------:R-:W-:Y:S04]  /*0f90*/  LDSM.16.M88.4 R28, [R196] ;  /* 0x00000000c41c783b */ /* 0x000fe80000000200 */
[----:B------:R-:W5:Y:S04]  /*0fa0*/  LDSM.16.M88.4 R48, [R195] ;  /* 0x00000000c330783b */ /* 0x000f680000000200 */
[----:B------:R-:W5:Y:S04]  /*0fb0*/  LDSM.16.M88.4 R24, [R196+0x2000] ;  /* 0x00200000c418783b */ /* 0x000f680000000200 */
[----:B------:R-:W-:Y:S04]  /*0fc0*/  LDSM.16.M88.4 R76, [R193] ;  /* 0x00000000c14c783b */ /* 0x000fe80000000200 */
[----:B----4-:R-:W4:Y:S04]  /*0fd0*/  LDSM.16.M88.4 R20, [R194] ;  /* 0x00000000c214783b */ /* 0x010f280000000200 */
[----:B---3--:R-:W3:Y:S04]  /*0fe0*/  LDSM.16.M88.4 R12, [R194+0x2000] ;  /* 0x00200000c20c783b */ /* 0x008ee80000000200 */
[----:B------:R-:W3:Y:S04]  /*0ff0*/  LDSM.16.M88.4 R68, [R96+0x4800] ;  /* 0x004800006044783b */ /* 0x000ee80000000200 */
[----:B------:R-:W-:Y:S01]  /*1000*/  LDSM.16.M88.4 R72, [R184] ;  /* 0x00000000b848783b */ /* 0x000fe20000000200 */
[-C--:B-1----:R-:W-:Y:S03]  /*1010*/  HMMA.16816.F32.BF16 R64, R16, R44.reuse, RZ ;  /* 0x0000002c1040723c */ /* 0x082fe600000418ff */
[----:B--2---:R-:W1:Y:S04]  /*1020*/  LDSM.16.M88.4 R8, [R192] ;  /* 0x00000000c008783b */ /* 0x004e680000000200 */
[----:B------:R-:W2:Y:S01]  /*1030*/  LDSM.16.M88.4 R4, [R192+0x2000] ;  /* 0x00200000c004783b */ /* 0x000ea20000000200 */
[----:B-----5:R-:W-:Y:S03]  /*1040*/  HMMA.16816.F32.BF16 R36, R32, R44, RZ ;  /* 0x0000002c2024723c */ /* 0x020fe600000418ff */
[----:B------:R-:W5:Y:S04]  /*1050*/  LDSM.16.M88.4 R60, [R195+0x800] ;  /* 0x00080000c33c783b */ /* 0x000f680000000200 */
[----:B------:R-:W0:Y:S01]  /*1060*/  LDGDEPBAR ;  /* 0x00000000000079af */ /* 0x000e220000000000 */
[----:B------:R-:W-:Y:S08]  /*1070*/  HMMA.16816.F32.BF16 R40, R16, R46, RZ ;  /* 0x0000002e1028723c */ /* 0x000ff000000418ff */
[-C--:B------:R-:W-:Y:S08]  /*1080*/  HMMA.16816.F32.BF16 R64, R28, R48.reuse, R64 ;  /* 0x000000301c40723c */ /* 0x080ff00000041840 */
[----:B------:R-:W-:Y:S08]  /*1090*/  HMMA.16816.F32.BF16 R36, R24, R48, R36 ;  /* 0x000000301824723c */ /* 0x000ff00000041824 */
[----:B------:R-:W-:Y:S08]  /*10a0*/  HMMA.16816.F32.BF16 R44, R32, R46, RZ ;  /* 0x0000002e202c723c */ /* 0x000ff000000418ff */
[-C--:B----4-:R-:W-:Y:S08]  /*10b0*/  HMMA.16816.F32.BF16 R64, R20, R76.reuse, R64 ;  /* 0x0000004c1440723c */ /* 0x090ff00000041840 */
[----:B---3--:R-:W-:Y:S08]  /*10c0*/  HMMA.16816.F32.BF16 R36, R12, R76, R36 ;  /* 0x0000004c0c24723c */ /* 0x008ff00000041824 */
[-C--:B------:R-:W-:Y:S08]  /*10d0*/  HMMA.16816.F32.BF16 R40, R28, R50.reuse, R40 ;  /* 0x000000321c28723c */ /* 0x080ff00000041828 */
[----:B------:R-:W-:Y:S01]  /*10e0*/  HMMA.16816.F32.BF16 R44, R24, R50, R44 ;  /* 0x00000032182c723c */ /* 0x000fe2000004182c */
[----:B------:R-:W3:Y:S07]  /*10f0*/  LDSM.16.M88.4 R48, [R193+0x800] ;  /* 0x00080000c130783b */ /* 0x000eee0000000200 */
[----:B------:R-:W-:Y:S08]  /*1100*/  HMMA.16816.F32.BF16 R52, R32, R68, RZ ;  /* 0x000000442034723c */ /* 0x000ff000000418ff */
[-C--:B-1----:R-:W-:Y:S08]  /*1110*/  HMMA.16816.F32.BF16 R64, R8, R72.reuse, R64 ;  /* 0x000000480840723c */ /* 0x082ff00000041840 */
[----:B--2---:R-:W-:Y:S08]  /*1120*/  HMMA.16816.F32.BF16 R36, R4, R72, R36 ;  /* 0x000000480424723c */ /* 0x004ff00000041824 */
[----:B------:R-:W-:Y:S08]  /*1130*/  HMMA.16816.F32.BF16 R40, R20, R78, R40 ;  /* 0x0000004e1428723c */ /* 0x000ff00000041828 */
[----:B------:R-:W-:Y:S01]  /*1140*/  HMMA.16816.F32.BF16 R56, R16, R68, RZ ;  /* 0x000000441038723c */ /* 0x000fe200000418ff */
[----:B------:R-:W-:-:S02]  /*1150*/  FMUL.FTZ R64, R64, c[0x0][0x2ec] ;  /* 0x0000bb0040407a20 */ /* 0x000fc40000410000 */
[----:B------:R-:W-:Y:S02]  /*1160*/  FMUL.FTZ R65, R65, c[0x0][0x2ec] ;  /* 0x0000bb0041417a20 */ /* 0x000fe40000410000 */
[----:B------:R-:W1:Y:S01]  /*1170*/  MUFU.TANH R87, R64 ;  /* 0x0000004000577308 */ /* 0x000e620000002400 */
[----:B------:R-:W-:Y:S02]  /*1180*/  FMUL.FTZ R81, R66, c[0x0][0x2ec] ;  /* 0x0000bb0042517a20 */ /* 0x000fe40000410000 */
[----:B------:R-:W-:Y:S01]  /*1190*/  HMMA.16816.F32.BF16 R44, R12, R78, R44 ;  /* 0x0000004e0c2c723c */ /* 0x000fe2000004182c */
[----:B------:R-:W-:Y:S01]  /*11a0*/  FMUL.FTZ R36, R36, c[0x0][0x2ec] ;  /* 0x0000bb0024247a20 */ /* 0x000fe20000410000 */
[----:B------:R-:W-:Y:S01]  /*11b0*/  LDSM.16.M88.4 R76, [R193+0x1000] ;  /* 0x00100000c14c783b */ /* 0x000fe20000000200 */
[----:B------:R-:W-:Y:S02]  /*11c0*/  FMUL.FTZ R80, R67, c[0x0][0x2ec] ;  /* 0x0000bb0043507a20 */ /* 0x000fe40000410000 */
[----:B------:R2:W4:Y:S01]  /*11d0*/  MUFU.TANH R92, R65 ;  /* 0x00000041005c7308 */ /* 0x0005220000002400 */
[----:B------:R-:W-:-:S02]  /*11e0*/  FMUL.FTZ R93, R37, c[0x0][0x2ec] ;  /* 0x0000bb00255d7a20 */ /* 0x000fc40000410000 */
[----:B-----5:R-:W-:Y:S01]  /*11f0*/  HMMA.16816.F32.BF16 R52, R24, R60, R52 ;  /* 0x0000003c1834723c */ /* 0x020fe20000041834 */
[----:B------:R-:W-:Y:S02]  /*1200*/  FMUL.FTZ R94, R38, c[0x0][0x2ec] ;  /* 0x0000bb00265e7a20 */ /* 0x000fe40000410000 */
[----:B------:R-:W-:Y:S02]  /*1210*/  FMUL.FTZ R95, R39, c[0x0][0x2ec] ;  /* 0x0000bb00275f7a20 */ /* 0x000fe40000410000 */
[----:B------:R5:W1:Y:S03]  /*1220*/  MUFU.TANH R91, R36 ;  /* 0x00000024005b7308 */ /* 0x000a660000002400 */
[----:B------:R-:W-:Y:S01]  /*1230*/  HMMA.16816.F32.BF16 R40, R8, R74, R40 ;  /* 0x0000004a0828723c */ /* 0x000fe20000041828 */
[----:B--2---:R-:W2:Y:S04]  /*1240*/  LDSM.16.M88.4 R64, [R184+0x800] ;  /* 0x00080000b840783b */ /* 0x004ea80000000200 */
[----:B------:R-:W1:Y:S03]  /*1250*/  MUFU.TANH R81, R81 ;  /* 0x0000005100517308 */ /* 0x000e660000002400 */
[----:B------:R-:W-:Y:S01]  /*1260*/  HMMA.16816.F32.BF16 R56, R28, R60, R56 ;  /* 0x0000003c1c38723c */ /* 0x000fe20000041838 */
[----:B-----5:R-:W5:Y:S04]  /*1270*/  LDSM.16.M88.4 R36, [R96+0x5000] ;  /* 0x005000006024783b */ /* 0x020f680000000200 */
[----:B------:R-:W1:Y:S03]  /*1280*/  MUFU.TANH R80, R80 ;  /* 0x0000005000507308 */ /* 0x000e660000002400 */
[----:B------:R-:W-:Y:S05]  /*1290*/  HMMA.16816.F32.BF16 R44, R4, R74, R44 ;  /* 0x0000004a042c723c */ /* 0x000fea000004182c */
[----:B------:R-:W1:Y:S03]  /*12a0*/  MUFU.TANH R93, R93 ;  /* 0x0000005d005d7308 */ /* 0x000e660000002400 */
[----:B------:R-:W-:Y:S01]  /*12b0*/  HMMA.16816.F32.BF16 R72, R16, R70, RZ ;  /* 0x000000461048723c */ /* 0x000fe200000418ff */
[----:B------:R-:W-:-:S02]  /*12c0*/  FMUL.FTZ R40, R40, c[0x0][0x2ec] ;  /* 0x0000bb0028287a20 */ /* 0x000fc40000410000 */
[----:B------:R-:W-:Y:S02]  /*12d0*/  FMUL.FTZ R89, R41, c[0x0][0x2ec] ;  /* 0x0000bb0029597a20 */ /* 0x000fe40000410000 */
[----:B------:R-:W-:Y:S01]  /*12e0*/  FMUL.FTZ R90, R42, c[0x0][0x2ec] ;  /* 0x0000bb002a5a7a20 */ /* 0x000fe20000410000 */
[----:B------:R1:W1:Y:S01]  /*12f0*/  MUFU.TANH R101, R40 ;  /* 0x0000002800657308 */ /* 0x0002620000002400 */
[----:B------:R-:W-:Y:S01]  /*1300*/  FMUL.FTZ R88, R43, c[0x0][0x2ec] ;  /* 0x0000bb002b587a20 */ /* 0x000fe20000410000 */
[----:B------:R-:W-:Y:S06]  /*1310*/  HMMA.16816.F32.BF16 R68, R32, R70, RZ ;  /* 0x000000462044723c */ /* 0x000fec00000418ff */
[----:B------:R-:W2:Y:S02]  /*1320*/  MUFU.TANH R94, R94 ;  /* 0x0000005e005e7308 */ /* 0x000ea40000002400 */
[----:B---3--:R-:W-:Y:S01]  /*1330*/  HMMA.16816.F32.BF16 R52, R12, R48, R52 ;  /* 0x000000300c34723c */ /* 0x008fe20000041834 */
[----:B------:R-:W-:-:S02]  /*1340*/  FMUL.FTZ R44, R44, c[0x0][0x2ec] ;  /* 0x0000bb002c2c7a20 */ /* 0x000fc40000410000 */
[----:B------:R-:W-:Y:S02]  /*1350*/  FMUL.FTZ R117, R45, c[0x0][0x2ec] ;  /* 0x0000bb002d757a20 */ /* 0x000fe40000410000 */
[----:B------:R-:W-:Y:S01]  /*1360*/  FMUL.FTZ R121, R46, c[0x0][0x2ec] ;  /* 0x0000bb002e797a20 */ /* 0x000fe20000410000 */
[----:B-1----:R-:W1:Y:S01]  /*1370*/  LDSM.16.M88.4 R40, [R195+0x1000] ;  /* 0x00100000c328783b */ /* 0x002e620000000200 */
[----:B------:R-:W3:Y:S01]  /*1380*/  MUFU.TANH R103, R44 ;  /* 0x0000002c00677308 */ /* 0x000ee20000002400 */
[----:B------:R-:W-:Y:S01]  /*1390*/  HMMA.16816.F32.BF16 R56, R20, R48, R56 ;  /* 0x000000301438723c */ /* 0x000fe20000041838 */
[----:B------:R-:W-:-:S06]  /*13a0*/  FMUL.FTZ R111, R47, c[0x0][0x2ec] ;  /* 0x0000bb002f6f7a20 */ /* 0x000fcc0000410000 */
[----:B------:R-:W1:Y:S01]  /*13b0*/  MUFU.TANH R95, R95 ;  /* 0x0000005f005f7308 */ /* 0x000e620000002400 */
[-C--:B------:R-:W-:Y:S07]  /*13c0*/  HMMA.16816.F32.BF16 R68, R24, R62.reuse, R68 ;  /* 0x0000003e1844723c */ /* 0x080fee0000041844 */
[----:B------:R-:W1:Y:S01]  /*13d0*/  MUFU.TANH R89, R89 ;  /* 0x0000005900597308 */ /* 0x000e620000002400 */
[----:B------:R-:W-:Y:S07]  /*13e0*/  HMMA.16816.F32.BF16 R72, R28, R62, R72 ;  /* 0x0000003e1c48723c */ /* 0x000fee0000041848 */
[----:B------:R-:W1:Y:S01]  /*13f0*/  MUFU.TANH R90, R90 ;  /* 0x0000005a005a7308 */ /* 0x000e620000002400 */
[----:B--2---:R-:W-:Y:S07]  /*1400*/  HMMA.16816.F32.BF16 R52, R4, R64, R52 ;  /* 0x000000400434723c */ /* 0x004fee0000041834 */
[----:B------:R-:W2:Y:S01]  /*1410*/  MUFU.TANH R88, R88 ;  /* 0x0000005800587308 */ /* 0x000ea20000002400 */
[----:B-----5:R-:W-:Y:S07]  /*1420*/  HMMA.16816.F32.BF16 R60, R16, R36, RZ ;  /* 0x00000024103c723c */ /* 0x020fee00000418ff */
[----:B------:R-:W1:Y:S01]  /*1430*/  MUFU.TANH R117, R117 ;  /* 0x0000007500757308 */ /* 0x000e620000002400 */
[----:B------:R-:W-:Y:S07]  /*1440*/  HMMA.16816.F32.BF16 R56, R8, R64, R56 ;  /* 0x000000400838723c */ /* 0x000fee0000041838 */
[----:B------:R-:W1:Y:S01]  /*1450*/  MUFU.TANH R121, R121 ;  /* 0x0000007900797308 */ /* 0x000e620000002400 */
[----:B------:R-:W-:Y:S01]  /*1460*/  HMMA.16816.F32.BF16 R68, R12, R50, R68 ;  /* 0x000000320c44723c */ /* 0x000fe20000041844 */
[----:B------:R-:W-:-:S02]  /*1470*/  FMUL.FTZ R52, R52, c[0x0][0x2ec] ;  /* 0x0000bb0034347a20 */ /* 0x000fc40000410000 */
[----:B------:R-:W-:Y:S02]  /*1480*/  FMUL.FTZ R113, R53, c[0x0][0x2ec] ;  /* 0x0000bb0035717a20 */ /* 0x000fe40000410000 */
[----:B------:R-:W-:Y:S02]  /*1490*/  FMUL.FTZ R99, R54, c[0x0][0x2ec] ;  /* 0x0000bb0036637a20 */ /* 0x000fe40000410000 */
[----:B------:R5:W2:Y:S01]  /*14a0*/  MUFU.TANH R105, R52 ;  /* 0x0000003400697308 */ /* 0x000aa20000002400 */
[----:B------:R-:W-:Y:S01]  /*14b0*/  HMMA.16816.F32.BF16 R72, R20, R50, R72 ;  /* 0x000000321448723c */ /* 0x000fe20000041848 */
[----:B------:R-:W-:Y:S01]  /*14c0*/  FMUL.FTZ R97, R55, c[0x0][0x2ec] ;  /* 0x0000bb0037617a20 */ /* 0x000fe20000410000 */
[----:B------:R-:W-:Y:S05]  /*14d0*/  LDSM.16.M88.4 R48, [R184+0x1000] ;  /* 0x00100000b830783b */ /* 0x000fea0000000200 */
[----:B------:R-:W2:Y:S01]  /*14e0*/  MUFU.TANH R111, R111 ;  /* 0x0000006f006f7308 */ /* 0x000ea20000002400 */
[----:B-1----:R-:W-:Y:S01]  /*14f0*/  HMMA.16816.F32.BF16 R60, R28, R40, R60 ;  /* 0x000000281c3c723c */ /* 0x002fe2000004183c */
[----:B------:R-:W-:-:S02]  /*1500*/  FMUL.FTZ R56, R56, c[0x0][0x2ec] ;  /* 0x0000bb0038387a20 */ /* 0x000fc40000410000 */
[----:B------:R-:W-:Y:S02]  /*1510*/  FMUL.FTZ R57, R57, c[0x0][0x2ec] ;  /* 0x0000bb0039397a20 */ /* 0x000fe40000410000 */
[----:B------:R-:W-:Y:S01]  /*1520*/  FMUL.FTZ R58, R58, c[0x0][0x2ec] ;  /* 0x0000bb003a3a7a20 */ /* 0x000fe20000410000 */
[----:B-----5:R-:W1:Y:S01]  /*1530*/  LDSM.16.M88.4 R52, [R96+0x5800] ;  /* 0x005800006034783b */ /* 0x020e620000000200 */
[----:B------:R-:W-:Y:S01]  /*1540*/  FMUL.FTZ R59, R59, c[0x0][0x2ec] ;  /* 0x0000bb003b3b7a20 */ /* 0x000fe20000410000 */
[----:B------:R-:W-:Y:S01]  /*1550*/  HMMA.16816.F32.BF16 R68, R4, R66, R68 ;  /* 0x000000420444723c */ /* 0x000fe20000041844 */
[----:B------:R-:W1:Y:S07]  /*1560*/  MUFU.TANH R109, R56 ;  /* 0x00000038006d7308 */ /* 0x000e6e0000002400 */
[----:B------:R-:W-:Y:S01]  /*1570*/  HMMA.16816.F32.BF16 R44, R32, R36, RZ ;  /* 0x00000024202c723c */ /* 0x000fe200000418ff */
[----:B------:R-:W1:Y:S07]  /*1580*/  MUFU.TANH R107, R57 ;  /* 0x00000039006b7308 */ /* 0x000e6e0000002400 */
[----:B------:R-:W-:Y:S01]  /*1590*/  HMMA.16816.F32.BF16 R72, R8, R66, R72 ;  /* 0x000000420848723c */ /* 0x000fe20000041848 */
[----:B------:R-:W1:Y:S01]  /*15a0*/  MUFU.TANH R148, R58 ;  /* 0x0000003a00947308 */ /* 0x000e620000002400 */
[----:B------:R-:W5:Y:S06]  /*15b0*/  LDSM.16.M88.4 R64, [R195+0x1800] ;  /* 0x00180000c340783b */ /* 0x000f6c0000000200 */
[----:B------:R-:W-:Y:S01]  /*15c0*/  HMMA.16816.F32.BF16 R60, R20, R76, R60 ;  /* 0x0000004c143c723c */ /* 0x000fe2000004183c */
[----:B------:R1:W1:Y:S01]  /*15d0*/  MUFU.TANH R138, R59 ;  /* 0x0000003b008a7308 */ /* 0x0002620000002400 */
[----:B------:R-:W-:-:S02]  /*15e0*/  FMUL.FTZ R68, R68, c[0x0][0x2ec] ;  /* 0x0000bb0044447a20 */ /* 0x000fc40000410000 */
[----:B------:R-:W-:Y:S02]  /*15f0*/  FMUL.FTZ R211, R69, c[0x0][0x2ec] ;  /* 0x0000bb0045d37a20 */ /* 0x000fe40000410000 */
[----:B------:R-:W-:Y:S02]  /*1600*/  FMUL.FTZ R183, R70, c[0x0][0x2ec] ;  /* 0x0000bb0046b77a20 */ /* 0x000fe40000410000 */
[----:B------:R-:W-:Y:S01]  /*1610*/  HMMA.16816.F32.BF16 R44, R24, R40, R44 ;  /* 0x00000028182c723c */ /* 0x000fe2000004182c */
[----:B------:R2:W2:Y:S01]  /*1620*/  MUFU.TANH R115, R68 ;  /* 0x0000004400737308 */ /* 0x0004a20000002400 */
[----:B------:R-:W-:-:S06]  /*1630*/  FMUL.FTZ R177, R71, c[0x0][0x2ec] ;  /* 0x0000bb0047b17a20 */ /* 0x000fcc0000410000 */
[----:B------:R-:W-:Y:S01]  /*1640*/  FMUL.FTZ R72, R72, c[0x0][0x2ec] ;  /* 0x0000bb0048487a20 */ /* 0x000fe20000410000 */
[----:B-1----:R-:W-:Y:S01]  /*1650*/  HMMA.16816.F32.BF16 R56, R16, R38, RZ ;  /* 0x000000261038723c */ /* 0x002fe200000418ff */
[----:B------:R-:W-:Y:S01]  /*1660*/  FMUL.FTZ R73, R73, c[0x0][0x2ec] ;  /* 0x0000bb0049497a20 */ /* 0x000fe20000410000 */
[----:B------:R-:W1:Y:S01]  /*1670*/  MUFU.TANH R113, R113 ;  /* 0x0000007100717308 */ /* 0x000e620000002400 */
[----:B------:R-:W-:Y:S02]  /*1680*/  FMUL.FTZ R74, R74, c[0x0][0x2ec] ;  /* 0x0000bb004a4a7a20 */ /* 0x000fe40000410000 */
[----:B------:R-:W-:-:S03]  /*1690*/  FMUL.FTZ R75, R75, c[0x0][0x2ec] ;  /* 0x0000bb004b4b7a20 */ /* 0x000fc60000410000 */
[C---:B------:R-:W-:Y:S02]  /*16a0*/  HMMA.16816.F32.BF16 R36, R32.reuse, R38, RZ ;  /* 0x000000262024723c */ /* 0x040fe400000418ff */
[----:B------:R-:W1:Y:S06]  /*16b0*/  MUFU.TANH R157, R72 ;  /* 0x00000048009d7308 */ /* 0x000e6c0000002400 */
[----:B--2---:R-:W-:Y:S02]  /*16c0*/  HMMA.16816.F32.BF16 R68, R32, R52, RZ ;  /* 0x000000342044723c */ /* 0x004fe400000418ff */
[----:B------:R-:W2:Y:S06]  /*16d0*/  MUFU.TANH R139, R73 ;  /* 0x00000049008b7308 */ /* 0x000eac0000002400 */
[-C--:B------:R-:W-:Y:S02]  /*16e0*/  HMMA.16816.F32.BF16 R56, R28, R42.reuse, R56 ;  /* 0x0000002a1c38723c */ /* 0x080fe40000041838 */
[----:B------:R-:W1:Y:S06]  /*16f0*/  MUFU.TANH R158, R74 ;  /* 0x0000004a009e7308 */ /* 0x000e6c0000002400 */
[----:B------:R-:W-:Y:S02]  /*1700*/  HMMA.16816.F32.BF16 R36, R24, R42, R36 ;  /* 0x0000002a1824723c */ /* 0x000fe40000041824 */
[----:B------:R1:W1:Y:S06]  /*1710*/  MUFU.TANH R156, R75 ;  /* 0x0000004b009c7308 */ /* 0x00026c0000002400 */
[C---:B------:R-:W-:Y:S02]  /*1720*/  HMMA.16816.F32.BF16 R40, R16.reuse, R52, RZ ;  /* 0x000000341028723c */ /* 0x040fe400000418ff */
[----:B------:R-:W2:Y:S06]  /*1730*/  MUFU.TANH R99, R99 ;  /* 0x0000006300637308 */ /* 0x000eac0000002400 */
[-C--:B------:R-:W-:Y:S01]  /*1740*/  HMMA.16816.F32.BF16 R16, R16, R54.reuse, RZ ;  /* 0x000000361010723c */ /* 0x080fe200000418ff */
[----:B-1----:R-:W1:Y:S01]  /*1750*/  LDSM.16.M88.4 R72, [R193+0x1800] ;  /* 0x00180000c148783b */ /* 0x002e620000000200 */
[----:B------:R-:W1:Y:S06]  /*1760*/  MUFU.TANH R97, R97 ;  /* 0x0000006100617308 */ /* 0x000e6c0000002400 */
[----:B------:R-:W-:Y:S02]  /*1770*/  HMMA.16816.F32.BF16 R32, R32, R54, RZ ;  /* 0x000000362020723c */ /* 0x000fe400000418ff */
[----:B------:R-:W1:Y:S06]  /*1780*/  MUFU.TANH R211, R211 ;  /* 0x000000d300d37308 */ /* 0x000e6c0000002400 */
[----:B------:R-:W-:Y:S02]  /*1790*/  HMMA.16816.F32.BF16 R60, R8, R48, R60 ;  /* 0x00000030083c723c */ /* 0x000fe4000004183c */
[----:B------:R-:W1:Y:S06]  /*17a0*/  MUFU.TANH R183, R183 ;  /* 0x000000b700b77308 */ /* 0x000e6c0000002400 */
[-C--:B-----5:R-:W-:Y:S02]  /*17b0*/  HMMA.16816.F32.BF16 R40, R28, R64.reuse, R40 ;  /* 0x000000401c28723c */ /* 0x0a0fe40000041828 */
[----:B------:R-:W1:Y:S06]  /*17c0*/  MUFU.TANH R177, R177 ;  /* 0x000000b100b17308 */ /* 0x000e6c0000002400 */
[----:B------:R-:W-:Y:S08]  /*17d0*/  HMMA.16816.F32.BF16 R68, R24, R64, R68 ;  /* 0x000000401844723c */ /* 0x000ff00000041844 */
[----:B------:R-:W-:Y:S01]  /*17e0*/  HMMA.16816.F32.BF16 R16, R28, R66, R16 ;  /* 0x000000421c10723c */ /* 0x000fe20000041810 */
[----:B------:R-:W-:-:S02]  /*17f0*/  FMUL.FTZ R60, R60, c[0x0][0x2ec] ;  /* 0x0000bb003c3c7a20 */ /* 0x000fc40000410000 */
[----:B------:R-:W-:Y:S02]  /*1800*/  FMUL.FTZ R61, R61, c[0x0][0x2ec] ;  /* 0x0000bb003d3d7a20 */ /* 0x000fe40000410000 */
[----:B------:R-:W1:Y:S01]  /*1810*/  MUFU.TANH R167, R60 ;  /* 0x0000003c00a77308 */ /* 0x000e620000002400 */
[----:B------:R-:W-:Y:S02]  /*1820*/  FMUL.FTZ R144, R62, c[0x0][0x2ec] ;  /* 0x0000bb003e907a20 */ /* 0x000fe40000410000 */
[----:B------:R-:W-:Y:S01]  /*1830*/  HMMA.16816.F32.BF16 R32, R24, R66, R32 ;  /* 0x000000421820723c */ /* 0x000fe20000041820 */
[----:B------:R-:W-:-:S04]  /*1840*/  FMUL.FTZ R146, R63, c[0x0][0x2ec] ;  /* 0x0000bb003f927a20 */ /* 0x000fc80000410000 */
[----:B------:R5:W1:Y:S03]  /*1850*/  MUFU.TANH R166, R61 ;  /* 0x0000003d00a67308 */ /* 0x000a660000002400 */
[----:B------:R-:W-:Y:S05]  /*1860*/  HMMA.16816.F32.BF16 R44, R12, R76, R44 ;  /* 0x0000004c0c2c723c */ /* 0x000fea000004182c */
[----:B------:R-:W1:Y:S03]  /*1870*/  MUFU.TANH R144, R144 ;  /* 0x0000009000907308 */ /* 0x000e660000002400 */
[----:B------:R-:W-:Y:S01]  /*1880*/  HMMA.16816.F32.BF16 R56, R20, R78, R56 ;  /* 0x0000004e1438723c */ /* 0x000fe20000041838 */
[----:B-----5:R-:W5:Y:S04]  /*1890*/  LDSM.16.M88.4 R60, [R184+0x1800] ;  /* 0x00180000b83c783b */ /* 0x020f680000000200 */
[----:B------:R-:W2:Y:S01]  /*18a0*/  MUFU.TANH R146, R146 ;  /* 0x0000009200927308 */ /* 0x000ea20000002400 */
[----:B------:R-:W-:-:S04]  /*18b0*/  DEPBAR.LE SB0, 0x0 ;  /* 0x000080000000791a */ /* 0x000fc80000000000 */
[----:B------:R-:W-:Y:S08]  /*18c0*/  HMMA.16816.F32.BF16 R36, R12, R78, R36 ;  /* 0x0000004e0c24723c */ /* 0x000ff00000041824 */
[-C--:B-1----:R-:W-:Y:S08]  /*18d0*/  HMMA.16816.F32.BF16 R40, R20, R72.reuse, R40 ;  /* 0x000000481428723c */ /* 0x082ff00000041828 */
[----:B------:R-:W-:Y:S08]  /*18e0*/  HMMA.16816.F32.BF16 R68, R12, R72, R68 ;  /* 0x000000480c44723c */ /* 0x000ff00000041844 */
[-C--:B------:R-:W-:Y:S08]  /*18f0*/  HMMA.16816.F32.BF16 R16, R20, R74.reuse, R16 ;  /* 0x0000004a1410723c */ /* 0x080ff00000041810 */
[----:B------:R-:W-:Y:S08]  /*1900*/  HMMA.16816.F32.BF16 R32, R12, R74, R32 ;  /* 0x0000004a0c20723c */ /* 0x000ff00000041820 */
[----:B------:R-:W-:Y:S08]  /*1910*/  HMMA.16816.F32.BF16 R44, R4, R48, R44 ;  /* 0x00000030042c723c */ /* 0x000ff0000004182c */
[-C--:B------:R-:W-:Y:S08]  /*1920*/  HMMA.16816.F32.BF16 R56, R8, R50.reuse, R56 ;  /* 0x000000320838723c */ /* 0x080ff00000041838 */
[----:B------:R-:W-:Y:S08]  /*1930*/  HMMA.16816.F32.BF16 R36, R4, R50, R36 ;  /* 0x000000320424723c */ /* 0x000ff00000041824 */
[----:B-----5:R-:W-:Y:S01]  /*1940*/  HMMA.16816.F32.BF16 R40, R8, R60, R40 ;  /* 0x0000003c0828723c */ /* 0x020fe20000041828 */
[----:B------:R-:W-:-:S02]  /*1950*/  FMUL.FTZ R44, R44, c[0x0][0x2ec] ;  /* 0x0000bb002c2c7a20 */ /* 0x000fc40000410000 */
[----:B------:R-:W-:Y:S02]  /*1960*/  FMUL.FTZ R45, R45, c[0x0][0x2ec] ;  /* 0x0000bb002d2d7a20 */ /* 0x000fe40000410000 */
[----:B------:R-:W-:Y:S01]  /*1970*/  FMUL.FTZ R46, R46, c[0x0][0x2ec] ;  /* 0x0000bb002e2e7a20 */ /* 0x000fe20000410000 */
[----:B------:R1:W1:Y:S01]  /*1980*/  MUFU.TANH R165, R44 ;  /* 0x0000002c00a57308 */ /* 0x0002620000002400 */
[----:B------:R-:W-:Y:S01]  /*1990*/  FMUL.FTZ R47, R47, c[0x0][0x2ec] ;  /* 0x0000bb002f2f7a20 */ /* 0x000fe20000410000 */
[----:B------:R-:W-:Y:S01]  /*19a0*/  HMMA.16816.F32.BF16 R68, R4, R60, R68 ;  /* 0x0000003c0444723c */ /* 0x000fe20000041844 */
[----:B------:R-:W-:Y:S02]  /*19b0*/  FMUL.FTZ R56, R56, c[0x0][0x2ec] ;  /* 0x0000bb0038387a20 */ /* 0x000fe40000410000 */
[----:B------:R-:W-:Y:S02]  /*19c0*/  FMUL.FTZ R57, R57, c[0x0][0x2ec] ;  /* 0x0000bb0039397a20 */ /* 0x000fe40000410000 */
[----:B------:R-:W-:Y:S01]  /*19d0*/  FMUL.FTZ R58, R58, c[0x0][0x2ec] ;  /* 0x0000bb003a3a7a20 */ /* 0x000fe20000410000 */
[----:B------:R1:W1:Y:S01]  /*19e0*/  MUFU.TANH R163, R45 ;  /* 0x0000002d00a37308 */ /* 0x0002620000002400 */
[----:B------:R-:W-:Y:S01]  /*19f0*/  FMUL.FTZ R59, R59, c[0x0][0x2ec] ;  /* 0x0000bb003b3b7a20 */ /* 0x000fe20000410000 */
[----:B------:R-:W-:Y:S01]  /*1a00*/  HMMA.16816.F32.BF16 R16, R8, R62, R16 ;  /* 0x0000003e0810723c */ /* 0x000fe20000041810 */
        /* <DEDUP_REMOVED lines=10> */
[----:B------:R-:W-:-:S02]  /*1ab0*/  FMUL.FTZ R43, R43, c[0x0][0x2ec] ;  /* 0x0000bb002b2b7a20 */ /* 0x000fc40000410000 */
[----:B------:R-:W-:Y:S02]  /*1ac0*/  FMUL.FTZ R68, R68, c[0x0][0x2ec] ;  /* 0x0000bb0044447a20 */ /* 0x000fe40000410000 */
[----:B------:R-:W-:Y:S02]  /*1ad0*/  FMUL.FTZ R69, R69, c[0x0][0x2ec] ;  /* 0x0000bb0045457a20 */ /* 0x000fe40000410000 */
[----:B------:R-:W-:Y:S01]  /*1ae0*/  FMUL.FTZ R70, R70, c[0x0][0x2ec] ;  /* 0x0000bb0046467a20 */ /* 0x000fe20000410000 */
[----:B------:R1:W1:Y:S01]  /*1af0*/  MUFU.TANH R175, R56 ;  /* 0x0000003800af7308 */ /* 0x0002620000002400 */
[----:B------:R-:W-:Y:S02]  /*1b00*/  FMUL.FTZ R71, R71, c[0x0][0x2ec] ;  /* 0x0000bb0047477a20 */ /* 0x000fe40000410000 */
[----:B------:R-:W-:Y:S02]  /*1b10*/  FMUL.FTZ R16, R16, c[0x0][0x2ec] ;  /* 0x0000bb0010107a20 */ /* 0x000fe40000410000 */
[----:B------:R-:W-:-:S02]  /*1b20*/  FMUL.FTZ R17, R17, c[0x0][0x2ec] ;  /* 0x0000bb0011117a20 */ /* 0x000fc40000410000 */
[----:B------:R-:W-:Y:S01]  /*1b30*/  FMUL.FTZ R18, R18, c[0x0][0x2ec] ;  /* 0x0000bb0012127a20 */ /* 0x000fe20000410000 */
[----:B------:R1:W1:Y:S01]  /*1b40*/  MUFU.TANH R151, R57 ;  /* 0x0000003900977308 */ /* 0x0002620000002400 */
[----:B------:R-:W-:Y:S02]  /*1b50*/  FMUL.FTZ R19, R19, c[0x0][0x2ec] ;  /* 0x0000bb0013137a20 */ /* 0x000fe40000410000 */
[----:B------:R-:W-:Y:S02]  /*1b60*/  FMUL.FTZ R32, R32, c[0x0][0x2ec] ;  /* 0x0000bb0020207a20 */ /* 0x000fe40000410000 */
[----:B------:R-:W-:Y:S02]  /*1b70*/  FMUL.FTZ R33, R33, c[0x0][0x2ec] ;  /* 0x0000bb0021217a20 */ /* 0x000fe40000410000 */
[----:B------:R-:W-:Y:S01]  /*1b80*/  FMUL.FTZ R34, R34, c[0x0][0x2ec] ;  /* 0x0000bb0022227a20 */ /* 0x000fe20000410000 */
[----:B------:R1:W1:Y:S01]  /*1b90*/  MUFU.TANH R152, R58 ;  /* 0x0000003a00987308 */ /* 0x0002620000002400 */
[----:B------:R-:W-:-:S07]  /*1ba0*/  FMUL.FTZ R35, R35, c[0x0][0x2ec] ;  /* 0x0000bb0023237a20 */ /* 0x000fce0000410000 */
[----:B------:R1:W1:Y:S08]  /*1bb0*/  MUFU.TANH R154, R59 ;  /* 0x0000003b009a7308 */ /* 0x0002700000002400 */
        /* <DEDUP_REMOVED lines=19> */
[----:B------:R1:W1:Y:S01]  /*1cf0*/  MUFU.TANH R141, R35 ;  /* 0x00000023008d7308 */ /* 0x0002620000002400 */
[----:B------:R-:W-:Y:S06]  /*1d00*/  BAR.SYNC.DEFER_BLOCKING 0x0 ;  /* 0x0000000000007b1d */ /* 0x000fec0000010000 */
[----:B------:R-:W-:Y:S05]  /*1d10*/  @!P0 BRA `(.L_x_1207) ;  /* 0x0000016000008947 */ /* 0x000fea0003800000 */
[----:B--234-:R-:W-:-:S04]  /*1d20*/  LEA.HI.SX32 R7, R3, 0xfffffffe, 0x1a ;  /* 0xfffffffe03077811 */ /* 0x01cfc800078fd2ff */
        /* <DEDUP_REMOVED lines=21> */
.L_x_1207:
[----:B--234-:R-:W-:Y:S02]  /*1e80*/  FMNMX.FTZ R4, R87, R92, !PT ;  /* 0x0000005c57047209 */ /* 0x01cfe40007810000 */
        /* <DEDUP_REMOVED lines=52> */
[----:B------:R-:W-:Y:S01]  /*21d0*/  FMNMX.FTZ R7, R146, R7, !PT ;  /* 0x0000000792077209 */ /* 0x000fe20007810000 */
[----:B------:R-:W2:Y:S01]  /*21e0*/  SHFL.BFLY PT, R133, R4, 0x2, 0x1f ;  /* 0x0c401f0004857f89 */ /* 0x000ea200000e0000 */
[----:B------:R-:W-:Y:S02]  /*21f0*/  FMNMX.FTZ R6, R153, R6, !PT ;  /* 0x0000000699067209 */ /* 0x000fe40007810000 */
[----:B------:R-:W-:Y:S02]  /*2200*/  FMNMX.FTZ R7, R152, R7, !PT ;  /* 0x0000000798077209 */ /* 0x000fe40007810000 */
[----:B------:R-:W-:Y:S01]  /*2210*/  SHF.L.U32 R191, R191, 0x1, RZ ;  /* 0x00000001bfbf7819 */ /* 0x000fe200000006ff */
[----:B------:R-:W3:Y:S01]  /*2220*/  SHFL.BFLY PT, R5, R6, 0x2, 0x1f ;  /* 0x0c401f0006057f89 */ /* 0x000ee200000e0000 */
[----:B------:R-:W-:-:S02]  /*2230*/  FMNMX.FTZ R7, R154, R7, !PT ;  /* 0x000000079a077209 */ /* 0x000fc40007810000 */
[----:B------:R-:W-:Y:S01]  /*2240*/  IADD3 R189, R2, R191, RZ ;  /* 0x000000bf02bd7210 */ /* 0x000fe20007ffe0ff */
[----:B------:R-:W-:Y:S01]  /*2250*/  LDSM.16.MT88.4 R16, [R191+0x7000] ;  /* 0x00700000bf10783b */ /* 0x000fe20000004200 */
[----:B------:R-:W-:Y:S02]  /*2260*/  FMNMX.FTZ R7, R142, R7, !PT ;  /* 0x000000078e077209 */ /* 0x000fe40007810000 */
[----:B------:R-:W-:Y:S01]  /*2270*/  IADD3 R190, R0, R191, RZ ;  /* 0x000000bf00be7210 */ /* 0x000fe20007ffe0ff */
[----:B------:R-:W-:Y:S01]  /*2280*/  LDSM.16.MT88.4 R28, [R189+0x6800] ;  /* 0x00680000bd1c783b */ /* 0x000fe20000004200 */
[----:B------:R-:W-:Y:S02]  /*2290*/  FMNMX.FTZ R135, R140, R7, !PT ;  /* 0x000000078c877209 */ /* 0x000fe40007810000 */
[----:B-1----:R-:W-:Y:S01]  /*22a0*/  FMNMX.FTZ R9, R8, R9, !PT ;  /* 0x0000000908097209 */ /* 0x002fe20007810000 */
[----:B------:R-:W-:Y:S01]  /*22b0*/  LDSM.16.MT88.4 R24, [R190+0x6800] ;  /* 0x00680000be18783b */ /* 0x000fe20000004200 */
[----:B------:R-:W-:-:S02]  /*22c0*/  FMNMX.FTZ R135, R132, R135, !PT ;  /* 0x0000008784877209 */ /* 0x000fc40007810000 */
[----:B------:R-:W-:Y:S01]  /*22d0*/  IADD3 R188, R0, R189, RZ ;  /* 0x000000bd00bc7210 */ /* 0x000fe20007ffe0ff */
[----:B------:R-:W1:Y:S01]  /*22e0*/  SHFL.BFLY PT, R136, R9, 0x1, 0x1f ;  /* 0x0c201f0009887f89 */ /* 0x000e6200000e0000 */
[----:B------:R-:W-:Y:S02]  /*22f0*/  FMNMX.FTZ R135, R66, R135, !PT ;  /* 0x0000008742877209 */ /* 0x000fe40007810000 */
[----:B--2---:R-:W-:Y:S01]  /*2300*/  FMNMX.FTZ R133, R4, R133, !PT ;  /* 0x0000008504857209 */ /* 0x004fe20007810000 */
[----:B------:R-:W-:Y:S04]  /*2310*/  LDSM.16.MT88.4 R20, [R188+0x6800] ;  /* 0x00680000bc14783b */ /* 0x000fe80000004200 */
[----:B------:R-:W2:Y:S01]  /*2320*/  SHFL.BFLY PT, R4, R135, 0x2, 0x1f ;  /* 0x0c401f0087047f89 */ /* 0x000ea200000e0000 */
[----:B---3--:R-:W-:-:S03]  /*2330*/  FMNMX.FTZ R5, R6, R5, !PT ;  /* 0x0000000506057209 */ /* 0x008fc60007810000 */
[----:B------:R-:W3:Y:S04]  /*2340*/  SHFL.BFLY PT, R6, R133, 0x1, 0x1f ;  /* 0x0c201f0085067f89 */ /* 0x000ee800000e0000 */
[----:B------:R-:W4:Y:S04]  /*2350*/  SHFL.BFLY PT, R134, R5, 0x1, 0x1f ;  /* 0x0c201f0005867f89 */ /* 0x000f2800000e0000 */
[----:B------:R-:W-:Y:S01]  /*2360*/  LDSM.16.MT88.4 R12, [R190+0x7000] ;  /* 0x00700000be0c783b */ /* 0x000fe20000004200 */
[----:B-1----:R-:W-:-:S04]  /*2370*/  FMNMX.FTZ R136, R9, R136, !PT ;  /* 0x0000008809887209 */ /* 0x002fc80007810000 */
[C---:B------:R-:W-:Y:S01]  /*2380*/  FSETP.NEU.FTZ.AND P1, PT, R136.reuse, -INF , PT ;  /* 0xff8000008800780b */ /* 0x040fe20003f3d000 */
[----:B------:R-:W-:Y:S01]  /*2390*/  FMUL.FTZ R170, R136, c[0x0][0x23c] ;  /* 0x00008f0088aa7a20 */ /* 0x000fe20000410000 */
[----:B--2---:R-:W-:-:S04]  /*23a0*/  FMNMX.FTZ R135, R135, R4, !PT ;  /* 0x0000000487877209 */ /* 0x004fc80007810000 */
[----:B------:R-:W-:Y:S02]  /*23b0*/  FSEL R170, R170, RZ, P1 ;  /* 0x000000ffaaaa7208 */ /* 0x000fe40000800000 */
[----:B---3--:R-:W-:Y:S01]  /*23c0*/  FMNMX.FTZ R133, R133, R6, !PT ;  /* 0x0000000685857209 */ /* 0x008fe20007810000 */
[----:B------:R-:W1:Y:S02]  /*23d0*/  SHFL.BFLY PT, R8, R135, 0x1, 0x1f ;  /* 0x0c201f0087087f89 */ /* 0x000e6400000e0000 */
[--C-:B------:R-:W-:Y:S01]  /*23e0*/  FFMA.FTZ R51, R87, c[0x0][0x23c], -R170.reuse ;  /* 0x00008f0057337a23 */ /* 0x100fe200000108aa */
[----:B----4-:R-:W-:Y:S01]  /*23f0*/  FMNMX.FTZ R134, R5, R134, !PT ;  /* 0x0000008605867209 */ /* 0x010fe20007810000 */
[--C-:B------:R-:W-:Y:S01]  /*2400*/  FFMA.FTZ R42, R101, c[0x0][0x23c], -R170.reuse ;  /* 0x00008f00652a7a23 */ /* 0x100fe200000108aa */
[----:B------:R-:W-:Y:S01]  /*2410*/  LDSM.16.MT88.4 R84, [R189+0x6000] ;  /* 0x00600000bd54783b */ /* 0x000fe20000004200 */
[----:B------:R-:W-:Y:S01]  /*2420*/  FMUL.FTZ R150, R133, c[0x0][0x23c] ;  /* 0x00008f0085967a20 */ /* 0x000fe20000410000 */
[C---:B------:R-:W-:Y:S01]  /*2430*/  FSETP.NEU.FTZ.AND P1, PT, R134.reuse, -INF , PT ;  /* 0xff8000008600780b */ /* 0x040fe20003f3d000 */
[----:B------:R-:W-:Y:S01]  /*2440*/  FMUL.FTZ R162, R134, c[0x0][0x23c] ;  /* 0x00008f0086a27a20 */ /* 0x000fe20000410000 */
[----:B------:R-:W-:Y:S01]  /*2450*/  LDSM.16.MT88.4 R4, [R188+0x6000] ;  /* 0x00600000bc04783b */ /* 0x000fe20000004200 */
[--C-:B------:R-:W-:Y:S01]  /*2460*/  FFMA.FTZ R46, R92, c[0x0][0x23c], -R170.reuse ;  /* 0x00008f005c2e7a23 */ /* 0x100fe200000108aa */
[----:B------:R-:W-:Y:S01]  /*2470*/  MUFU.EX2 R51, R51 ;  /* 0x0000003300337308 */ /* 0x000fe20000000800 */
[--C-:B------:R-:W-:Y:S01]  /*2480*/  FFMA.FTZ R49, R89, c[0x0][0x23c], -R170.reuse ;  /* 0x00008f0059317a23 */ /* 0x100fe200000108aa */
[----:B------:R-:W-:Y:S01]  /*2490*/  FSEL R162, R162, RZ, P1 ;  /* 0x000000ffa2a27208 */ /* 0x000fe20000800000 */
[--C-:B------:R-:W-:Y:S01]  /*24a0*/  FFMA.FTZ R39, R109, c[0x0][0x23c], -R170.reuse ;  /* 0x00008f006d277a23 */ /* 0x100fe200000108aa */
[----:B------:R-:W-:Y:S01]  /*24b0*/  FSETP.NEU.FTZ.AND P1, PT, R133, -INF , PT ;  /* 0xff8000008500780b */ /* 0x000fe20003f3d000 */
[----:B------:R-:W-:-:S02]  /*24c0*/  FFMA.FTZ R32, R107, c[0x0][0x23c], -R170 ;  /* 0x00008f006b207a23 */ /* 0x000fc400000108aa */
[--C-:B------:R-:W-:Y:S01]  /*24d0*/  FFMA.FTZ R41, R103, c[0x0][0x23c], -R162.reuse ;  /* 0x00008f0067297a23 */ /* 0x100fe200000108a2 */
[----:B------:R-:W-:Y:S01]  /*24e0*/  FSEL R150, R150, RZ, P1 ;  /* 0x000000ff96967208 */ /* 0x000fe20000800000 */
[--C-:B------:R-:W-:Y:S01]  /*24f0*/  FFMA.FTZ R34, R117, c[0x0][0x23c], -R162.reuse ;  /* 0x00008f0075227a23 */ /* 0x100fe200000108a2 */
[----:B------:R-:W-:Y:S01]  /*2500*/  LDSM.16.MT88.4 R100, [R190+0x6000] ;  /* 0x00600000be64783b */ /* 0x000fe20000004200 */
[--C-:B------:R-:W-:Y:S01]  /*2510*/  FFMA.FTZ R43, R91, c[0x0][0x23c], -R162.reuse ;  /* 0x00008f005b2b7a23 */ /* 0x100fe200000108a2 */
[----:B------:R-:W2:Y:S01]  /*2520*/  MUFU.EX2 R46, R46 ;  /* 0x0000002e002e7308 */ /* 0x000ea20000000800 */
[----:B-1----:R-:W-:Y:S01]  /*2530*/  FMNMX.FTZ R135, R135, R8, !PT ;  /* 0x0000000887877209 */ /* 0x002fe20007810000 */
[----:B------:R-:W1:Y:S01]  /*2540*/  LDSM.16.MT88.4 R116, [R191+0x6000] ;  /* 0x00600000bf74783b */ /* 0x000e620000004200 */
[----:B------:R-:W-:Y:S02]  /*2550*/  FFMA.FTZ R40, R93, c[0x0][0x23c], -R162 ;  /* 0x00008f005d287a23 */ /* 0x000fe400000108a2 */
[C---:B------:R-:W-:Y:S01]  /*2560*/  FSETP.NEU.FTZ.AND P1, PT, R135.reuse, -INF , PT ;  /* 0xff8000008700780b */ /* 0x040fe20003f3d000 */
[----:B------:R-:W-:Y:S01]  /*2570*/  FMUL.FTZ R137, R135, c[0x0][0x23c] ;  /* 0x00008f0087897a20 */ /* 0x000fe20000410000 */
[----:B------:R-:W3:Y:S01]  /*2580*/  LDSM.16.MT88.4 R8, [R191+0x6800] ;  /* 0x00680000bf08783b */ /* 0x000ee20000004200 */
[--C-:B------:R-:W-:Y:S01]  /*2590*/  FFMA.FTZ R38, R94, c[0x0][0x23c], -R150.reuse ;  /* 0x00008f005e267a23 */ /* 0x100fe20000010896 */
[----:B------:R-:W-:Y:S01]  /*25a0*/  MUFU.EX2 R43, R43 ;  /* 0x0000002b002b7308 */ /* 0x000fe20000000800 */
[--C-:B------:R-:W-:Y:S01]  /*25b0*/  FFMA.FTZ R45, R95, c[0x0][0x23c], -R150.reuse ;  /* 0x00008f005f2d7a23 */ /* 0x100fe20000010896 */
[----:B------:R-:W-:Y:S01]  /*25c0*/  FSEL R137, R137, RZ, P1 ;  /* 0x000000ff89897208 */ /* 0x000fe20000800000 */
[----:B------:R-:W-:-:S02]  /*25d0*/  FFMA.FTZ R44, R121, c[0x0][0x23c], -R150 ;  /* 0x00008f00792c7a23 */ /* 0x000fc40000010896 */
[----:B------:R-:W-:Y:S02]  /*25e0*/  FFMA.FTZ R35, R111, c[0x0][0x23c], -R150 ;  /* 0x00008f006f237a23 */ /* 0x000fe40000010896 */
[--C-:B------:R-:W-:Y:S01]  /*25f0*/  FFMA.FTZ R53, R81, c[0x0][0x23c], -R137.reuse ;  /* 0x00008f0051357a23 */ /* 0x100fe20000010889 */
[----:B------:R-:W4:Y:S01]  /*2600*/  MUFU.EX2 R40, R40 ;  /* 0x0000002800287308 */ /* 0x000f220000000800 */
[--C-:B------:R-:W-:Y:S01]  /*2610*/  FFMA.FTZ R50, R80, c[0x0][0x23c], -R137.reuse ;  /* 0x00008f0050327a23 */ /* 0x100fe20000010889 */
[----:B--2---:R-:W-:Y:S01]  /*2620*/  F2FP.BF16.PACK_AB R68, R46, R51 ;  /* 0x000000332e44723e */ /* 0x004fe200000010ff */
[--C-:B------:R-:W-:Y:S02]  /*2630*/  FFMA.FTZ R47, R90, c[0x0][0x23c], -R137.reuse ;  /* 0x00008f005a2f7a23 */ /* 0x100fe40000010889 */
[----:B------:R-:W-:Y:S02]  /*2640*/  FFMA.FTZ R36, R88, c[0x0][0x23c], -R137 ;  /* 0x00008f0058247a23 */ /* 0x000fe40000010889 */
[--C-:B------:R-:W-:Y:S01]  /*2650*/  FFMA.FTZ R37, R105, c[0x0][0x23c], -R162.reuse ;  /* 0x00008f0069257a23 */ /* 0x100fe200000108a2 */
[----:B------:R-:W-:Y:S01]  /*2660*/  MUFU.EX2 R41, R41 ;  /* 0x0000002900297308 */ /* 0x000fe20000000800 */
[----:B------:R-:W-:-:S02]  /*2670*/  FFMA.FTZ R2, R113, c[0x0][0x23c], -R162 ;  /* 0x00008f0071027a23 */ /* 0x000fc400000108a2 */
[--C-:B------:R-:W-:Y:S02]  /*2680*/  FFMA.FTZ R33, R115, c[0x0][0x23c], -R162.reuse ;  /* 0x00008f0073217a23 */ /* 0x100fe400000108a2 */
[----:B------:R-:W-:Y:S02]  /*2690*/  FFMA.FTZ R0, R211, c[0x0][0x23c], -R162 ;  /* 0x00008f00d3007a23 */ /* 0x000fe400000108a2 */
[--C-:B------:R-:W-:Y:S01]  /*26a0*/  FFMA.FTZ R55, R99, c[0x0][0x23c], -R150.reuse ;  /* 0x00008f0063377a23 */ /* 0x100fe20000010896 */
[----:B------:R-:W2:Y:S01]  /*26b0*/  MUFU.EX2 R34, R34 ;  /* 0x0000002200227308 */ /* 0x000ea20000000800 */
[----:B----4-:R-:W-:Y:S01]  /*26c0*/  F2FP.BF16.PACK_AB R72, R40, R43 ;  /* 0x0000002b2848723e */ /* 0x010fe200000010ff */
[--C-:B------:R-:W-:Y:S02]  /*26d0*/  FFMA.FTZ R48, R97, c[0x0][0x23c], -R150.reuse ;  /* 0x00008f0061307a23 */ /* 0x100fe40000010896 */
[--C-:B------:R-:W-:Y:S02]  /*26e0*/  FFMA.FTZ R52, R183, c[0x0][0x23c], -R150.reuse ;  /* 0x00008f00b7347a23 */ /* 0x100fe40000010896 */
[----:B------:R-:W-:-:S02]  /*26f0*/  FFMA.FTZ R57, R177, c[0x0][0x23c], -R150 ;  /* 0x00008f00b1397a23 */ /* 0x000fc40000010896 */
[----:B------:R-:W-:Y:S01]  /*2700*/  MUFU.EX2 R38, R38 ;  /* 0x0000002600267308 */ /* 0x000fe20000000800 */
[--C-:B------:R-:W-:Y:S02]  /*2710*/  FFMA.FTZ R54, R157, c[0x0][0x23c], -R170.reuse ;  /* 0x00008f009d367a23 */ /* 0x100fe400000108aa */
[----:B------:R-:W-:Y:S02]  /*2720*/  FFMA.FTZ R59, R139, c[0x0][0x23c], -R170 ;  /* 0x00008f008b3b7a23 */ /* 0x000fe400000108aa */
[--C-:B------:R-:W-:Y:S02]  /*2730*/  FFMA.FTZ R63, R148, c[0x0][0x23c], -R137.reuse ;  /* 0x00008f00943f7a23 */ /* 0x100fe40000010889 */
[--C-:B------:R-:W-:Y:S01]  /*2740*/  FFMA.FTZ R58, R138, c[0x0][0x23c], -R137.reuse ;  /* 0x00008f008a3a7a23 */ /* 0x100fe20000010889 */
[----:B------:R-:W4:Y:S01]  /*2750*/  MUFU.EX2 R45, R45 ;  /* 0x0000002d002d7308 */ /* 0x000f220000000800 */
[----:B--2---:R-:W-:Y:S01]  /*2760*/  F2FP.BF16.PACK_AB R74, R34, R41 ;  /* 0x00000029224a723e */ /* 0x004fe200000010ff */
[----:B------:R-:W-:-:S02]  /*2770*/  FFMA.FTZ R60, R158, c[0x0][0x23c], -R137 ;  /* 0x00008f009e3c7a23 */ /* 0x000fc40000010889 */
[--C-:B------:R-:W-:Y:S02]  /*2780*/  FFMA.FTZ R65, R156, c[0x0][0x23c], -R137.reuse ;  /* 0x00008f009c417a23 */ /* 0x100fe40000010889 */
[--C-:B------:R-:W-:Y:S02]  /*2790*/  FFMA.FTZ R67, R165, c[0x0][0x23c], -R162.reuse ;  /* 0x00008f00a5437a23 */ /* 0x100fe400000108a2 */
[----:B------:R-:W-:Y:S01]  /*27a0*/  MUFU.EX2 R44, R44 ;  /* 0x0000002c002c7308 */ /* 0x000fe20000000800 */
[--C-:B------:R-:W-:Y:S02]  /*27b0*/  FFMA.FTZ R64, R163, c[0x0][0x23c], -R162.reuse ;  /* 0x00008f00a3407a23 */ /* 0x100fe400000108a2 */
[--C-:B------:R-:W-:Y:S02]  /*27c0*/  FFMA.FTZ R138, R181, c[0x0][0x23c], -R162.reuse ;  /* 0x00008f00b58a7a23 */ /* 0x100fe400000108a2 */
[----:B------:R-:W-:Y:S02]  /*27d0*/  FFMA.FTZ R139, R179, c[0x0][0x23c], -R162 ;  /* 0x00008f00b38b7a23 */ /* 0x000fe400000108a2 */
[----:B------:R-:W-:Y:S01]  /*27e0*/  FFMA.FTZ R148, R171, c[0x0][0x23c], -R150 ;  /* 0x00008f00ab947a23 */ /* 0x000fe20000010896 */
[----:B------:R-:W2:Y:S01]  /*27f0*/  MUFU.EX2 R35, R35 ;  /* 0x0000002300237308 */ /* 0x000ea20000000800 */
[----:B----4-:R-:W-:Y:S01]  /*2800*/  F2FP.BF16.PACK_AB R73, R45, R38 ;  /* 0x000000262d49723e */ /* 0x010fe200000010ff */
[----:B------:R-:W-:-:S02]  /*2810*/  FFMA.FTZ R157, R146, c[0x0][0x23c], -R137 ;  /* 0x00008f00929d7a23 */ /* 0x000fc40000010889 */
[--C-:B------:R-:W-:Y:S02]  /*2820*/  FFMA.FTZ R56, R167, c[0x0][0x23c], -R170.reuse ;  /* 0x00008f00a7387a23 */ /* 0x100fe400000108aa */
[--C-:B------:R-:W-:Y:S02]  /*2830*/  FFMA.FTZ R61, R166, c[0x0][0x23c], -R170.reuse ;  /* 0x00008f00a63d7a23 */ /* 0x100fe400000108aa */
[----:B------:R-:W-:Y:S01]  /*2840*/  MUFU.EX2 R42, R42 ;  /* 0x0000002a002a7308 */ /* 0x000fe20000000800 */
[----:B------:R-:W-:Y:S02]  /*2850*/  FFMA.FTZ R62, R175, c[0x0][0x23c], -R170 ;  /* 0x00008f00af3e7a23 */ /* 0x000fe400000108aa */
[--C-:B------:R-:W-:Y:S02]  /*2860*/  FFMA.FTZ R144, R144, c[0x0][0x23c], -R137.reuse ;  /* 0x00008f0090907a23 */ /* 0x100fe40000010889 */
[----:B------:R-:W-:Y:S02]  /*2870*/  FFMA.FTZ R146, R152, c[0x0][0x23c], -R137 ;  /* 0x00008f0098927a23 */ /* 0x000fe40000010889 */
[----:B------:R-:W-:Y:S01]  /*2880*/  FADD.FTZ R51, R51, R46 ;  /* 0x0000002e33337221 */ /* 0x000fe20000010000 */
[----:B------:R-:W4:Y:S01]  /*2890*/  MUFU.EX2 R49, R49 ;  /* 0x0000003100317308 */ /* 0x000f220000000800 */
[----:B--2---:R-:W-:Y:S01]  /*28a0*/  F2FP.BF16.PACK_AB R75, R35, R44 ;  /* 0x0000002c234b723e */ /* 0x004fe200000010ff */
[----:B------:R-:W-:-:S02]  /*28b0*/  FADD.FTZ R40, R43, R40 ;  /* 0x000000282b287221 */ /* 0x000fc40000010000 */
[----:B------:R-:W-:Y:S02]  /*28c0*/  FADD.FTZ R45, R38, R45 ;  /* 0x0000002d262d7221 */ /* 0x000fe40000010000 */
[----:B------:R-:W-:Y:S02]  /*28d0*/  FADD.FTZ R41, R41, R40 ;  /* 0x0000002829297221 */ /* 0x000fe40000010000 */
[----:B------:R-:W-:Y:S01]  /*28e0*/  MUFU.EX2 R53, R53 ;  /* 0x0000003500357308 */ /* 0x000fe20000000800 */
[----:B-1----:R-:W-:Y:S01]  /*28f0*/  HMMA.16816.F32.BF16 R124, R72, R116, RZ ;  /* 0x00000074487c723c */ /* 0x002fe200000418ff */
[----:B------:R-:W-:Y:S02]  /*2900*/  FADD.FTZ R44, R44, R45 ;  /* 0x0000002d2c2c7221 */ /* 0x000fe40000010000 */
[----:B------:R-:W-:Y:S02]  /*2910*/  FADD.FTZ R34, R34, R41 ;  /* 0x0000002922227221 */ /* 0x000fe40000010000 */
[----:B------:R-:W-:-:S02]  /*2920*/  FADD.FTZ R44, R35, R44 ;  /* 0x0000002c232c7221 */ /* 0x000fc40000010000 */
[----:B------:R-:W1:Y:S01]  /*2930*/  MUFU.EX2 R50, R50 ;  /* 0x0000003200327308 */ /* 0x000e620000000800 */
[C---:B------:R-:W-:Y:S01]  /*2940*/  HMMA.16816.F32.BF16 R108, R72.reuse, R100, RZ ;  /* 0x00000064486c723c */ /* 0x040fe200000418ff */
[----:B----4-:R-:W-:Y:S01]  /*2950*/  F2FP.BF16.PACK_AB R70, R49, R42 ;  /* 0x0000002a3146723e */ /* 0x010fe200000010ff */
[----:B------:R-:W-:Y:S02]  /*2960*/  FADD.FTZ R42, R42, R51 ;  /* 0x000000332a2a7221 */ /* 0x000fe40000010000 */
[----:B------:R-:W-:Y:S02]  /*2970*/  FFMA.FTZ R158, R143, c[0x0][0x23c], -R150 ;  /* 0x00008f008f9e7a23 */ /* 0x000fe40000010896 */
[----:B------:R-:W-:Y:S01]  /*2980*/  FADD.FTZ R42, R49, R42 ;  /* 0x0000002a312a7221 */ /* 0x000fe20000010000 */
[----:B------:R-:W-:Y:S01]  /*2990*/  MUFU.EX2 R47, R47 ;  /* 0x0000002f002f7308 */ /* 0x000fe20000000800 */
[----:B------:R-:W-:Y:S01]  /*29a0*/  HMMA.16816.F32.BF16 R92, R72, R84, RZ ;  /* 0x00000054485c723c */ /* 0x000fe200000418ff */
[----:B------:R-:W-:-:S02]  /*29b0*/  FFMA.FTZ R149, R149, c[0x0][0x23c], -R150 ;  /* 0x00008f0095957a23 */ /* 0x000fc40000010896 */
[----:B------:R-:W-:Y:S02]  /*29c0*/  FFMA.FTZ R143, R147, c[0x0][0x23c], -R150 ;  /* 0x00008f00938f7a23 */ /* 0x000fe40000010896 */
[----:B------:R-:W-:Y:S02]  /*29d0*/  FFMA.FTZ R152, R161, c[0x0][0x23c], -R162 ;  /* 0x00008f00a1987a23 */ /* 0x000fe400000108a2 */
[----:B------:R-:W2:Y:S01]  /*29e0*/  MUFU.EX2 R36, R36 ;  /* 0x0000002400247308 */ /* 0x000ea20000000800 */
[C---:B------:R-:W-:Y:S01]  /*29f0*/  HMMA.16816.F32.BF16 R76, R72.reuse, R4, RZ ;  /* 0x00000004484c723c */ /* 0x040fe200000418ff */
[----:B-1----:R-:W-:Y:S01]  /*2a00*/  F2FP.BF16.PACK_AB R69, R50, R53 ;  /* 0x000000353245723e */ /* 0x002fe200000010ff */
[----:B------:R-:W-:Y:S02]  /*2a10*/  FADD.FTZ R50, R53, R50 ;  /* 0x0000003235327221 */ /* 0x000fe40000010000 */
[--C-:B------:R-:W-:Y:S02]  /*2a20*/  FFMA.FTZ R155, R155, c[0x0][0x23c], -R162.reuse ;  /* 0x00008f009b9b7a23 */ /* 0x100fe400000108a2 */
[----:B------:R-:W-:Y:S01]  /*2a30*/  FFMA.FTZ R211, R153, c[0x0][0x23c], -R162 ;  /* 0x00008f0099d37a23 */ /* 0x000fe200000108a2 */
[----:B------:R-:W-:Y:S01]  /*2a40*/  MUFU.EX2 R37, R37 ;  /* 0x0000002500257308 */ /* 0x000fe20000000800 */
[----:B------:R-:W-:Y:S01]  /*2a50*/  HMMA.16816.F32.BF16 R120, R72, R118, RZ ;  /* 0x000000764878723c */ /* 0x000fe200000418ff */
[----:B------:R-:W-:-:S02]  /*2a60*/  FFMA.FTZ R156, R209, c[0x0][0x23c], -R170 ;  /* 0x00008f00d19c7a23 */ /* 0x000fc400000108aa */
[----:B------:R-:W-:Y:S01]  /*2a70*/  FFMA.FTZ R213, R168, c[0x0][0x23c], -R170 ;  /* 0x00008f00a8d57a23 */ /* 0x000fe200000108aa */
[----:B--2---:R-:W-:-:S04]  /*2a80*/  F2FP.BF16.PACK_AB R71, R36, R47 ;  /* 0x0000002f2447723e */ /* 0x004fc800000010ff */
[----:B------:R-:W-:Y:S01]  /*2a90*/  HMMA.16816.F32.BF16 R104, R72, R102, RZ ;  /* 0x000000664868723c */ /* 0x000fe200000418ff */
[----:B------:R-:W1:Y:S01]  /*2aa0*/  MUFU.EX2 R2, R2 ;  /* 0x0000000200027308 */ /* 0x000e620000000800 */
[----:B------:R-:W-:-:S04]  /*2ab0*/  FADD.FTZ R47, R47, R50 ;  /* 0x000000322f2f7221 */ /* 0x000fc80000010000 */
[----:B------:R-:W-:Y:S02]  /*2ac0*/  FADD.FTZ R36, R36, R47 ;  /* 0x0000002f24247221 */ /* 0x000fe40000010000 */
[C---:B------:R-:W-:Y:S01]  /*2ad0*/  HMMA.16816.F32.BF16 R88, R72.reuse, R86, RZ ;  /* 0x000000564858723c */ /* 0x040fe200000418ff */
[----:B------:R-:W-:Y:S07]  /*2ae0*/  MUFU.EX2 R33, R33 ;  /* 0x0000002100217308 */ /* 0x000fee0000000800 */
[----:B------:R-:W-:Y:S01]  /*2af0*/  HMMA.16816.F32.BF16 R72, R72, R6, RZ ;  /* 0x000000064848723c */ /* 0x000fe200000418ff */
[----:B------:R-:W-:Y:S07]  /*2b00*/  MUFU.EX2 R0, R0 ;  /* 0x0000000000007308 */ /* 0x000fee0000000800 */
[C---:B------:R-:W-:Y:S01]  /*2b10*/  HMMA.16816.F32.BF16 R128, R68.reuse, R116, RZ ;  /* 0x000000744480723c */ /* 0x040fe200000418ff */
[----:B------:R-:W-:Y:S07]  /*2b20*/  MUFU.EX2 R55, R55 ;  /* 0x0000003700377308 */ /* 0x000fee0000000800 */
[C---:B------:R-:W-:Y:S01]  /*2b30*/  HMMA.16816.F32.BF16 R112, R68.reuse, R100, RZ ;  /* 0x000000644470723c */ /* 0x040fe200000418ff */
[----:B------:R-:W2:Y:S07]  /*2b40*/  MUFU.EX2 R48, R48 ;  /* 0x0000003000307308 */ /* 0x000eae0000000800 */
[C---:B------:R-:W-:Y:S01]  /*2b50*/  HMMA.16816.F32.BF16 R116, R68.reuse, R118, RZ ;  /* 0x000000764474723c */ /* 0x040fe200000418ff */
[----:B------:R-:W-:Y:S07]  /*2b60*/  MUFU.EX2 R52, R52 ;  /* 0x0000003400347308 */ /* 0x000fee0000000800 */
[C---:B------:R-:W-:Y:S01]  /*2b70*/  HMMA.16816.F32.BF16 R100, R68.reuse, R102, RZ ;  /* 0x000000664464723c */ /* 0x040fe200000418ff */
[----:B------:R-:W4:Y:S07]  /*2b80*/  MUFU.EX2 R57, R57 ;  /* 0x0000003900397308 */ /* 0x000f2e0000000800 */
[C---:B------:R-:W-:Y:S01]  /*2b90*/  HMMA.16816.F32.BF16 R96, R68.reuse, R84, RZ ;  /* 0x000000544460723c */ /* 0x040fe200000418ff */
[----:B------:R-:W-:Y:S07]  /*2ba0*/  MUFU.EX2 R39, R39 ;  /* 0x0000002700277308 */ /* 0x000fee0000000800 */
[C---:B------:R-:W-:Y:S01]  /*2bb0*/  HMMA.16816.F32.BF16 R84, R68.reuse, R86, RZ ;  /* 0x000000564454723c */ /* 0x040fe200000418ff */
[----:B------:R-:W5:Y:S07]  /*2bc0*/  MUFU.EX2 R32, R32 ;  /* 0x0000002000207308 */ /* 0x000f6e0000000800 */
[C---:B------:R-:W-:Y:S01]  /*2bd0*/  HMMA.16816.F32.BF16 R80, R68.reuse, R4, RZ ;  /* 0x000000044450723c */ /* 0x040fe200000418ff */
[----:B------:R-:W-:Y:S06]  /*2be0*/  MUFU.EX2 R54, R54 ;  /* 0x0000003600367308 */ /* 0x000fec0000000800 */
[----:B-1----:R-:W-:Y:S01]  /*2bf0*/  F2FP.BF16.PACK_AB R4, R2, R37 ;  /* 0x000000250204723e */ /* 0x002fe200000010ff */
[----:B------:R-:W-:Y:S01]  /*2c00*/  HMMA.16816.F32.BF16 R68, R68, R6, RZ ;  /* 0x000000064444723c */ /* 0x000fe200000418ff */
[----:B------:R-:W-:Y:S01]  /*2c10*/  MUFU.EX2 R59, R59 ;  /* 0x0000003b003b7308 */ /* 0x000fe20000000800 */
[----:B--2---:R-:W-:Y:S01]  /*2c20*/  F2FP.BF16.PACK_AB R5, R48, R55 ;  /* 0x000000373005723e */ /* 0x004fe200000010ff */
[----:B------:R-:W-:-:S02]  /*2c30*/  FADD.FTZ R37, R37, R34 ;  /* 0x0000002225257221 */ /* 0x000fc40000010000 */
[----:B------:R-:W-:Y:S02]  /*2c40*/  FADD.FTZ R55, R55, R44 ;  /* 0x0000002c37377221 */ /* 0x000fe40000010000 */
[----:B------:R-:W-:Y:S01]  /*2c50*/  F2FP.BF16.PACK_AB R6, R0, R33 ;  /* 0x000000210006723e */ /* 0x000fe200000010ff */
[----:B------:R-:W-:Y:S01]  /*2c60*/  FADD.FTZ R2, R2, R37 ;  /* 0x0000002502027221 */ /* 0x000fe20000010000 */
[----:B------:R-:W-:Y:S01]  /*2c70*/  MUFU.EX2 R63, R63 ;  /* 0x0000003f003f7308 */ /* 0x000fe20000000800 */
[----:B----4-:R-:W-:Y:S01]  /*2c80*/  F2FP.BF16.PACK_AB R7, R57, R52 ;  /* 0x000000343907723e */ /* 0x010fe200000010ff */
[----:B------:R-:W-:Y:S02]  /*2c90*/  FADD.FTZ R55, R48, R55 ;  /* 0x0000003730377221 */ /* 0x000fe40000010000 */
[----:B------:R-:W-:Y:S02]  /*2ca0*/  FADD.FTZ R33, R33, R2 ;  /* 0x0000000221217221 */ /* 0x000fe40000010000 */
[----:B------:R-:W-:-:S02]  /*2cb0*/  FADD.FTZ R52, R52, R55 ;  /* 0x0000003734347221 */ /* 0x000fc40000010000 */
[----:B------:R-:W1:Y:S01]  /*2cc0*/  MUFU.EX2 R58, R58 ;  /* 0x0000003a003a7308 */ /* 0x000e620000000800 */
[----:B---3--:R-:W-:Y:S01]  /*2cd0*/  HMMA.16816.F32.BF16 R124, R4, R8, R124 ;  /* 0x00000008047c723c */ /* 0x008fe2000004187c */
[----:B------:R-:W-:Y:S02]  /*2ce0*/  FADD.FTZ R0, R0, R33 ;  /* 0x0000002100007221 */ /* 0x000fe40000010000 */
[----:B------:R-:W-:-:S04]  /*2cf0*/  FADD.FTZ R57, R57, R52 ;  /* 0x0000003439397221 */ /* 0x000fc80000010000 */
[----:B------:R-:W-:Y:S01]  /*2d00*/  MUFU.EX2 R60, R60 ;  /* 0x0000003c003c7308 */ /* 0x000fe20000000800 */
[C---:B------:R-:W-:Y:S07]  /*2d10*/  HMMA.16816.F32.BF16 R108, R4.reuse, R24, R108 ;  /* 0x00000018046c723c */ /* 0x040fee000004186c */
[----:B------:R-:W2:Y:S01]  /*2d20*/  MUFU.EX2 R65, R65 ;  /* 0x0000004100417308 */ /* 0x000ea20000000800 */
[C---:B------:R-:W-:Y:S07]  /*2d30*/  HMMA.16816.F32.BF16 R92, R4.reuse, R28, R92 ;  /* 0x0000001c045c723c */ /* 0x040fee000004185c */
[----:B------:R-:W-:Y:S01]  /*2d40*/  MUFU.EX2 R67, R67 ;  /* 0x0000004300437308 */ /* 0x000fe20000000800 */
[C---:B------:R-:W-:Y:S07]  /*2d50*/  HMMA.16816.F32.BF16 R76, R4.reuse, R20, R76 ;  /* 0x00000014044c723c */ /* 0x040fee000004184c */
[----:B------:R-:W3:Y:S01]  /*2d60*/  MUFU.EX2 R64, R64 ;  /* 0x0000004000407308 */ /* 0x000ee20000000800 */
[C---:B------:R-:W-:Y:S07]  /*2d70*/  HMMA.16816.F32.BF16 R120, R4.reuse, R10, R120 ;  /* 0x0000000a0478723c */ /* 0x040fee0000041878 */
[----:B------:R-:W-:Y:S01]  /*2d80*/  MUFU.EX2 R138, R138 ;  /* 0x0000008a008a7308 */ /* 0x000fe20000000800 */
[C---:B------:R-:W-:Y:S07]  /*2d90*/  HMMA.16816.F32.BF16 R104, R4.reuse, R26, R104 ;  /* 0x0000001a0468723c */ /* 0x040fee0000041868 */
[----:B------:R-:W4:Y:S01]  /*2da0*/  MUFU.EX2 R139, R139 ;  /* 0x0000008b008b7308 */ /* 0x000f220000000800 */
[C---:B------:R-:W-:Y:S07]  /*2db0*/  HMMA.16816.F32.BF16 R88, R4.reuse, R30, R88 ;  /* 0x0000001e0458723c */ /* 0x040fee0000041858 */
[----:B------:R-:W-:Y:S01]  /*2dc0*/  MUFU.EX2 R148, R148 ;  /* 0x0000009400947308 */ /* 0x000fe20000000800 */
[----:B------:R-:W-:Y:S07]  /*2dd0*/  HMMA.16816.F32.BF16 R72, R4, R22, R72 ;  /* 0x000000160448723c */ /* 0x000fee0000041848 */
[----:B-----5:R-:W-:Y:S01]  /*2de0*/  F2FP.BF16.PACK_AB R4, R32, R39 ;  /* 0x000000272004723e */ /* 0x020fe200000010ff */
[----:B------:R-:W-:Y:S01]  /*2df0*/  MUFU.EX2 R56, R56 ;  /* 0x0000003800387308 */ /* 0x000fe20000000800 */
[----:B-1----:R-:W-:Y:S01]  /*2e00*/  F2FP.BF16.PACK_AB R5, R58, R63 ;  /* 0x0000003f3a05723e */ /* 0x002fe200000010ff */
[----:B------:R-:W-:Y:S01]  /*2e10*/  FADD.FTZ R39, R39, R42 ;  /* 0x0000002a27277221 */ /* 0x000fe20000010000 */
[----:B------:R-:W-:Y:S01]  /*2e20*/  F2FP.BF16.PACK_AB R6, R59, R54 ;  /* 0x000000363b06723e */ /* 0x000fe200000010ff */
[----:B------:R-:W-:Y:S01]  /*2e30*/  FADD.FTZ R63, R63, R36 ;  /* 0x000000243f3f7221 */ /* 0x000fe20000010000 */
[----:B--2---:R-:W-:Y:S01]  /*2e40*/  F2FP.BF16.PACK_AB R7, R65, R60 ;  /* 0x0000003c4107723e */ /* 0x004fe200000010ff */
[----:B------:R-:W-:-:S02]  /*2e50*/  FADD.FTZ R39, R32, R39 ;  /* 0x0000002720277221 */ /* 0x000fc40000010000 */
[----:B------:R-:W-:Y:S01]  /*2e60*/  MUFU.EX2 R61, R61 ;  /* 0x0000003d003d7308 */ /* 0x000fe20000000800 */
[----:B------:R-:W-:Y:S02]  /*2e70*/  FADD.FTZ R63, R58, R63 ;  /* 0x0000003f3a3f7221 */ /* 0x000fe40000010000 */
[----:B------:R-:W-:Y:S01]  /*2e80*/  FADD.FTZ R54, R54, R39 ;  /* 0x0000002736367221 */ /* 0x000fe20000010000 */
[----:B------:R-:W-:Y:S01]  /*2e90*/  HMMA.16816.F32.BF16 R128, R4, R8, R128 ;  /* 0x000000080480723c */ /* 0x000fe20000041880 */
[----:B------:R-:W-:Y:S02]  /*2ea0*/  FADD.FTZ R60, R60, R63 ;  /* 0x0000003f3c3c7221 */ /* 0x000fe40000010000 */
[----:B------:R-:W-:Y:S01]  /*2eb0*/  FADD.FTZ R59, R59, R54 ;  /* 0x000000363b3b7221 */ /* 0x000fe20000010000 */
[----:B------:R-:W-:Y:S01]  /*2ec0*/  MUFU.EX2 R62, R62 ;  /* 0x0000003e003e7308 */ /* 0x000fe20000000800 */
[----:B------:R-:W-:-:S03]  /*2ed0*/  FADD.FTZ R65, R65, R60 ;  /* 0x0000003c41417221 */ /* 0x000fc60000010000 */
[C---:B------:R-:W-:Y:S04]  /*2ee0*/  HMMA.16816.F32.BF16 R112, R4.reuse, R24, R112 ;  /* 0x000000180470723c */ /* 0x040fe80000041870 */
[----:B------:R-:W-:Y:S04]  /*2ef0*/  MUFU.EX2 R144, R144 ;  /* 0x0000009000907308 */ /* 0x000fe80000000800 */
[C---:B------:R-:W-:Y:S01]  /*2f00*/  HMMA.16816.F32.BF16 R116, R4.reuse, R10, R116 ;  /* 0x0000000a0474723c */ /* 0x040fe20000041874 */
[----:B------:R-:W1:Y:S03]  /*2f10*/  LDSM.16.MT88.4 R8, [R189+0x7000] ;  /* 0x00700000bd08783b */ /* 0x000e660000004200 */
[----:B------:R-:W-:Y:S04]  /*2f20*/  MUFU.EX2 R157, R157 ;  /* 0x0000009d009d7308 */ /* 0x000fe80000000800 */
[C---:B------:R-:W-:Y:S01]  /*2f30*/  HMMA.16816.F32.BF16 R100, R4.reuse, R26, R100 ;  /* 0x0000001a0464723c */ /* 0x040fe20000041864 */
[----:B------:R-:W2:Y:S03]  /*2f40*/  LDSM.16.MT88.4 R24, [R188+0x7000] ;  /* 0x00700000bc18783b */ /* 0x000ea60000004200 */
[----:B------:R-:W-:Y:S04]  /*2f50*/  MUFU.EX2 R146, R146 ;  /* 0x0000009200927308 */ /* 0x000fe80000000800 */
[C---:B------:R-:W-:Y:S04]  /*2f60*/  HMMA.16816.F32.BF16 R96, R4.reuse, R28, R96 ;  /* 0x0000001c0460723c */ /* 0x040fe80000041860 */
[----:B------:R-:W-:Y:S03]  /*2f70*/  MUFU.EX2 R152, R152 ;  /* 0x0000009800987308 */ /* 0x000fe60000000800 */
[--C-:B------:R-:W-:Y:S01]  /*2f80*/  FFMA.FTZ R28, R145, c[0x0][0x23c], -R150.reuse ;  /* 0x00008f00911c7a23 */ /* 0x100fe20000010896 */
[----:B------:R-:W-:Y:S01]  /*2f90*/  HMMA.16816.F32.BF16 R84, R4, R30, R84 ;  /* 0x0000001e0454723c */ /* 0x000fe20000041854 */
[----:B------:R-:W-:-:S02]  /*2fa0*/  FFMA.FTZ R29, R159, c[0x0][0x23c], -R150 ;  /* 0x00008f009f1d7a23 */ /* 0x000fc40000010896 */
[----:B------:R-:W-:Y:S01]  /*2fb0*/  FFMA.FTZ R145, R173, c[0x0][0x23c], -R150 ;  /* 0x00008f00ad917a23 */ /* 0x000fe20000010896 */
[----:B------:R-:W-:Y:S01]  /*2fc0*/  MUFU.EX2 R155, R155 ;  /* 0x0000009b009b7308 */ /* 0x000fe20000000800 */
[----:B------:R-:W-:Y:S02]  /*2fd0*/  FFMA.FTZ R159, R154, c[0x0][0x23c], -R137 ;  /* 0x00008f009a9f7a23 */ /* 0x000fe40000010889 */
[----:B------:R-:W-:Y:S01]  /*2fe0*/  FFMA.FTZ R31, R151, c[0x0][0x23c], -R170 ;  /* 0x00008f00971f7a23 */ /* 0x000fe200000108aa */
[----:B------:R-:W-:Y:S01]  /*2ff0*/  HMMA.16816.F32.BF16 R80, R4, R20, R80 ;  /* 0x000000140450723c */ /* 0x000fe20000041850 */
[----:B------:R-:W-:Y:S02]  /*3000*/  FFMA.FTZ R154, R160, c[0x0][0x23c], -R162 ;  /* 0x00008f00a09a7a23 */ /* 0x000fe400000108a2 */
[----:B------:R-:W-:Y:S01]  /*3010*/  FFMA.FTZ R150, R141, c[0x0][0x23c], -R150 ;  /* 0x00008f008d967a23 */ /* 0x000fe20000010896 */
[----:B------:R-:W-:Y:S01]  /*3020*/  MUFU.EX2 R28, R28 ;  /* 0x0000001c001c7308 */ /* 0x000fe20000000800 */
[----:B------:R-:W-:-:S02]  /*3030*/  FFMA.FTZ R30, R169, c[0x0][0x23c], -R170 ;  /* 0x00008f00a91e7a23 */ /* 0x000fc400000108aa */
[----:B------:R-:W-:Y:S01]  /*3040*/  FFMA.FTZ R151, R164, c[0x0][0x23c], -R170 ;  /* 0x00008f00a4977a23 */ /* 0x000fe200000108aa */
[----:B------:R-:W-:Y:S01]  /*3050*/  HMMA.16816.F32.BF16 R68, R4, R22, R68 ;  /* 0x000000160444723c */ /* 0x000fe20000041844 */
[----:B------:R-:W5:Y:S03]  /*3060*/  LDSM.16.MT88.4 R20, [R191+0x7800] ;  /* 0x00780000bf14783b */ /* 0x000f660000004200 */
[----:B------:R-:W1:Y:S03]  /*3070*/  MUFU.EX2 R29, R29 ;  /* 0x0000001d001d7308 */ /* 0x000e660000000800 */
[----:B---3--:R-:W-:Y:S01]  /*3080*/  F2FP.BF16.PACK_AB R4, R64, R67 ;  /* 0x000000434004723e */ /* 0x008fe200000010ff */
[----:B------:R-:W-:Y:S01]  /*3090*/  FADD.FTZ R67, R67, R0 ;  /* 0x0000000043437221 */ /* 0x000fe20000010000 */
[----:B----4-:R-:W-:-:S03]  /*30a0*/  F2FP.BF16.PACK_AB R6, R139, R138 ;  /* 0x0000008a8b06723e */ /* 0x010fc600000010ff */
[----:B------:R-:W3:Y:S01]  /*30b0*/  MUFU.EX2 R145, R145 ;  /* 0x0000009100917308 */ /* 0x000ee20000000800 */
[----:B------:R-:W-:-:S04]  /*30c0*/  FADD.FTZ R67, R64, R67 ;  /* 0x0000004340437221 */ /* 0x000fc80000010000 */
[----:B------:R-:W-:-:S03]  /*30d0*/  FADD.FTZ R138, R138, R67 ;  /* 0x000000438a8a7221 */ /* 0x000fc60000010000 */
[----:B------:R-:W4:Y:S01]  /*30e0*/  MUFU.EX2 R31, R31 ;  /* 0x0000001f001f7308 */ /* 0x000f220000000800 */
[----:B-1----:R-:W-:Y:S01]  /*30f0*/  F2FP.BF16.PACK_AB R5, R29, R28 ;  /* 0x0000001c1d05723e */ /* 0x002fe200000010ff */
[----:B------:R-:W-:Y:S02]  /*3100*/  FADD.FTZ R28, R28, R57 ;  /* 0x000000391c1c7221 */ /* 0x000fe40000010000 */
[----:B------:R-:W-:Y:S02]  /*3110*/  FADD.FTZ R139, R139, R138 ;  /* 0x0000008a8b8b7221 */ /* 0x000fe40000010000 */
[----:B------:R-:W-:Y:S02]  /*3120*/  FADD.FTZ R28, R29, R28 ;  /* 0x0000001c1d1c7221 */ /* 0x000fe40000010000 */
[----:B------:R-:W1:Y:S01]  /*3130*/  MUFU.EX2 R159, R159 ;  /* 0x0000009f009f7308 */ /* 0x000e620000000800 */
[----:B---3--:R-:W-:Y:S01]  /*3140*/  F2FP.BF16.PACK_AB R7, R148, R145 ;  /* 0x000000919407723e */ /* 0x008fe200000010ff */
[----:B------:R-:W-:-:S04]  /*3150*/  FADD.FTZ R145, R145, R28 ;  /* 0x0000001c91917221 */ /* 0x000fc80000010000 */
[----:B------:R-:W-:Y:S02]  /*3160*/  FADD.FTZ R148, R148, R145 ;  /* 0x0000009194947221 */ /* 0x000fe40000010000 */
[C---:B------:R-:W-:Y:S01]  /*3170*/  HMMA.16816.F32.BF16 R124, R4.reuse, R16, R124 ;  /* 0x00000010047c723c */ /* 0x040fe2000004187c */
[----:B------:R-:W-:Y:S07]  /*3180*/  MUFU.EX2 R154, R154 ;  /* 0x0000009a009a7308 */ /* 0x000fee0000000800 */
[C---:B------:R-:W-:Y:S01]  /*3190*/  HMMA.16816.F32.BF16 R108, R4.reuse, R12, R108 ;  /* 0x0000000c046c723c */ /* 0x040fe2000004186c */
[----:B------:R-:W-:Y:S07]  /*31a0*/  MUFU.EX2 R211, R211 ;  /* 0x000000d300d37308 */ /* 0x000fee0000000800 */
[C---:B------:R-:W-:Y:S01]  /*31b0*/  HMMA.16816.F32.BF16 R92, R4.reuse, R8, R92 ;  /* 0x00000008045c723c */ /* 0x040fe2000004185c */
[----:B------:R-:W-:Y:S07]  /*31c0*/  MUFU.EX2 R149, R149 ;  /* 0x0000009500957308 */ /* 0x000fee0000000800 */
[C---:B--2---:R-:W-:Y:S01]  /*31d0*/  HMMA.16816.F32.BF16 R76, R4.reuse, R24, R76 ;  /* 0x00000018044c723c */ /* 0x044fe2000004184c */
[----:B------:R-:W2:Y:S07]  /*31e0*/  MUFU.EX2 R158, R158 ;  /* 0x0000009e009e7308 */ /* 0x000eae0000000800 */
[C---:B------:R-:W-:Y:S01]  /*31f0*/  HMMA.16816.F32.BF16 R120, R4.reuse, R18, R120 ;  /* 0x000000120478723c */ /* 0x040fe20000041878 */
[----:B------:R-:W-:Y:S07]  /*3200*/  MUFU.EX2 R143, R143 ;  /* 0x0000008f008f7308 */ /* 0x000fee0000000800 */
[C---:B------:R-:W-:Y:S01]  /*3210*/  HMMA.16816.F32.BF16 R104, R4.reuse, R14, R104 ;  /* 0x0000000e0468723c */ /* 0x040fe20000041868 */
[----:B------:R-:W3:Y:S07]  /*3220*/  MUFU.EX2 R150, R150 ;  /* 0x0000009600967308 */ /* 0x000eee0000000800 */
[C---:B------:R-:W-:Y:S01]  /*3230*/  HMMA.16816.F32.BF16 R88, R4.reuse, R10, R88 ;  /* 0x0000000a0458723c */ /* 0x040fe20000041858 */
[----:B------:R-:W-:Y:S07]  /*3240*/  MUFU.EX2 R30, R30 ;  /* 0x0000001e001e7308 */ /* 0x000fee0000000800 */
[----:B------:R-:W-:Y:S01]  /*3250*/  HMMA.16816.F32.BF16 R72, R4, R26, R72 ;  /* 0x0000001a0448723c */ /* 0x000fe20000041848 */
[----:B------:R-:W2:Y:S06]  /*3260*/  MUFU.EX2 R151, R151 ;  /* 0x0000009700977308 */ /* 0x000eac0000000800 */
[----:B------:R-:W-:Y:S01]  /*3270*/  F2FP.BF16.PACK_AB R4, R61, R56 ;  /* 0x000000383d04723e */ /* 0x000fe200000010ff */
[----:B------:R-:W-:Y:S01]  /*3280*/  FADD.FTZ R56, R56, R59 ;  /* 0x0000003b38387221 */ /* 0x000fe20000010000 */
[----:B------:R-:W-:Y:S01]  /*3290*/  F2FP.BF16.PACK_AB R5, R157, R144 ;  /* 0x000000909d05723e */ /* 0x000fe200000010ff */
[----:B------:R-:W-:Y:S01]  /*32a0*/  FADD.FTZ R144, R144, R65 ;  /* 0x0000004190907221 */ /* 0x000fe20000010000 */
[----:B----4-:R-:W-:Y:S01]  /*32b0*/  F2FP.BF16.PACK_AB R6, R31, R62 ;  /* 0x0000003e1f06723e */ /* 0x010fe200000010ff */
[----:B------:R-:W-:Y:S01]  /*32c0*/  MUFU.EX2 R156, R156 ;  /* 0x0000009c009c7308 */ /* 0x000fe20000000800 */
[----:B-1----:R-:W-:Y:S01]  /*32d0*/  F2FP.BF16.PACK_AB R7, R159, R146 ;  /* 0x000000929f07723e */ /* 0x002fe200000010ff */
[----:B------:R-:W-:-:S02]  /*32e0*/  FADD.FTZ R61, R61, R56 ;  /* 0x000000383d3d7221 */ /* 0x000fc40000010000 */
[----:B------:R-:W-:Y:S02]  /*32f0*/  FADD.FTZ R157, R157, R144 ;  /* 0x000000909d9d7221 */ /* 0x000fe40000010000 */
[----:B------:R-:W-:Y:S02]  /*3300*/  FADD.FTZ R62, R62, R61 ;  /* 0x0000003d3e3e7221 */ /* 0x000fe40000010000 */
[----:B------:R-:W-:Y:S01]  /*3310*/  HMMA.16816.F32.BF16 R128, R4, R16, R128 ;  /* 0x000000100480723c */ /* 0x000fe20000041880 */
[----:B------:R-:W-:Y:S01]  /*3320*/  MUFU.EX2 R213, R213 ;  /* 0x000000d500d57308 */ /* 0x000fe20000000800 */
[----:B------:R-:W-:Y:S02]  /*3330*/  FADD.FTZ R146, R146, R157 ;  /* 0x0000009d92927221 */ /* 0x000fe40000010000 */
[----:B------:R-:W-:Y:S02]  /*3340*/  FADD.FTZ R31, R31, R62 ;  /* 0x0000003e1f1f7221 */ /* 0x000fe40000010000 */
[----:B------:R-:W-:-:S02]  /*3350*/  FADD.FTZ R159, R159, R146 ;  /* 0x000000929f9f7221 */ /* 0x000fc40000010000 */
[C---:B------:R-:W-:Y:S01]  /*3360*/  HMMA.16816.F32.BF16 R116, R4.reuse, R18, R116 ;  /* 0x000000120474723c */ /* 0x040fe20000041874 */
[----:B------:R-:W1:Y:S07]  /*3370*/  LDSM.16.MT88.4 R16, [R190+0x7800] ;  /* 0x00780000be10783b */ /* 0x000e6e0000004200 */
[C---:B------:R-:W-:Y:S08]  /*3380*/  HMMA.16816.F32.BF16 R112, R4.reuse, R12, R112 ;  /* 0x0000000c0470723c */ /* 0x040ff00000041870 */
[C---:B------:R-:W-:Y:S01]  /*3390*/  HMMA.16816.F32.BF16 R100, R4.reuse, R14, R100 ;  /* 0x0000000e0464723c */ /* 0x040fe20000041864 */
[----:B------:R-:W4:Y:S07]  /*33a0*/  LDSM.16.MT88.4 R12, [R189+0x7800] ;  /* 0x00780000bd0c783b */ /* 0x000f2e0000004200 */
[C---:B------:R-:W-:Y:S08]  /*33b0*/  HMMA.16816.F32.BF16 R96, R4.reuse, R8, R96 ;  /* 0x000000080460723c */ /* 0x040ff00000041860 */
[C---:B------:R-:W-:Y:S01]  /*33c0*/  HMMA.16816.F32.BF16 R84, R4.reuse, R10, R84 ;  /* 0x0000000a0454723c */ /* 0x040fe20000041854 */
[----:B------:R-:W1:Y:S07]  /*33d0*/  LDSM.16.MT88.4 R8, [R188+0x7800] ;  /* 0x00780000bc08783b */ /* 0x000e6e0000004200 */
[C---:B------:R-:W-:Y:S07]  /*33e0*/  HMMA.16816.F32.BF16 R80, R4.reuse, R24, R80 ;  /* 0x000000180450723c */ /* 0x040fee0000041850 */
[--C-:B------:R-:W-:Y:S01]  /*33f0*/  FFMA.FTZ R24, R142, c[0x0][0x23c], -R137.reuse ;  /* 0x00008f008e187a23 */ /* 0x100fe20000010889 */
[----:B------:R-:W-:Y:S01]  /*3400*/  HMMA.16816.F32.BF16 R68, R4, R26, R68 ;  /* 0x0000001a0444723c */ /* 0x000fe20000041844 */
[----:B------:R-:W-:-:S04]  /*3410*/  FFMA.FTZ R25, R140, c[0x0][0x23c], -R137 ;  /* 0x00008f008c197a23 */ /* 0x000fc80000010889 */
[----:B------:R-:W-:Y:S02]  /*3420*/  MUFU.EX2 R24, R24 ;  /* 0x0000001800187308 */ /* 0x000fe40000000800 */
[--C-:B------:R-:W-:Y:S01]  /*3430*/  FFMA.FTZ R26, R132, c[0x0][0x23c], -R137.reuse ;  /* 0x00008f00841a7a23 */ /* 0x100fe20000010889 */
[----:B------:R-:W-:Y:S01]  /*3440*/  F2FP.BF16.PACK_AB R4, R155, R152 ;  /* 0x000000989b04723e */ /* 0x000fe200000010ff */
[----:B------:R-:W-:Y:S01]  /*3450*/  FFMA.FTZ R27, R66, c[0x0][0x23c], -R137 ;  /* 0x00008f00421b7a23 */ /* 0x000fe20000010889 */
[----:B--2---:R-:W-:Y:S01]  /*3460*/  F2FP.BF16.PACK_AB R5, R158, R149 ;  /* 0x000000959e05723e */ /* 0x004fe200000010ff */
[----:B------:R-:W-:Y:S01]  /*3470*/  FADD.FTZ R152, R152, R139 ;  /* 0x0000008b98987221 */ /* 0x000fe20000010000 */
[----:B------:R-:W-:Y:S01]  /*3480*/  F2FP.BF16.PACK_AB R6, R211, R154 ;  /* 0x0000009ad306723e */ /* 0x000fe200000010ff */
[----:B------:R-:W2:Y:S01]  /*3490*/  MUFU.EX2 R25, R25 ;  /* 0x0000001900197308 */ /* 0x000ea20000000800 */
[----:B---3--:R-:W-:Y:S01]  /*34a0*/  F2FP.BF16.PACK_AB R7, R150, R143 ;  /* 0x0000008f9607723e */ /* 0x008fe200000010ff */
[----:B------:R-:W-:-:S02]  /*34b0*/  FADD.FTZ R149, R149, R148 ;  /* 0x0000009495957221 */ /* 0x000fc40000010000 */
[----:B------:R-:W-:Y:S02]  /*34c0*/  FADD.FTZ R155, R155, R152 ;  /* 0x000000989b9b7221 */ /* 0x000fe40000010000 */
[----:B------:R-:W-:Y:S02]  /*34d0*/  FADD.FTZ R158, R158, R149 ;  /* 0x000000959e9e7221 */ /* 0x000fe40000010000 */
[----:B------:R-:W-:Y:S01]  /*34e0*/  MUFU.EX2 R26, R26 ;  /* 0x0000001a001a7308 */ /* 0x000fe20000000800 */
[----:B-----5:R-:W-:Y:S01]  /*34f0*/  HMMA.16816.F32.BF16 R124, R4, R20, R124 ;  /* 0x00000014047c723c */ /* 0x020fe2000004187c */
[----:B------:R-:W-:Y:S02]  /*3500*/  FADD.FTZ R154, R154, R155 ;  /* 0x0000009b9a9a7221 */ /* 0x000fe40000010000 */
[----:B------:R-:W-:Y:S02]  /*3510*/  FADD.FTZ R143, R143, R158 ;  /* 0x0000009e8f8f7221 */ /* 0x000fe40000010000 */
[----:B------:R-:W-:-:S02]  /*3520*/  FADD.FTZ R211, R211, R154 ;  /* 0x0000009ad3d37221 */ /* 0x000fc40000010000 */
[----:B------:R-:W3:Y:S01]  /*3530*/  MUFU.EX2 R27, R27 ;  /* 0x0000001b001b7308 */ /* 0x000ee20000000800 */
[----:B------:R-:W-:Y:S01]  /*3540*/  HMMA.16816.F32.BF16 R120, R4, R22, R120 ;  /* 0x000000160478723c */ /* 0x000fe20000041878 */
[----:B------:R-:W-:-:S07]  /*3550*/  FADD.FTZ R209, R150, R143 ;  /* 0x0000008f96d17221 */ /* 0x000fce0000010000 */
[C---:B-1----:R-:W-:Y:S08]  /*3560*/  HMMA.16816.F32.BF16 R108, R4.reuse, R16, R108 ;  /* 0x00000010046c723c */ /* 0x042ff0000004186c */
[C---:B------:R-:W-:Y:S08]  /*3570*/  HMMA.16816.F32.BF16 R104, R4.reuse, R18, R104 ;  /* 0x000000120468723c */ /* 0x040ff00000041868 */
[C---:B----4-:R-:W-:Y:S08]  /*3580*/  HMMA.16816.F32.BF16 R92, R4.reuse, R12, R92 ;  /* 0x0000000c045c723c */ /* 0x050ff0000004185c */
[C---:B------:R-:W-:Y:S08]  /*3590*/  HMMA.16816.F32.BF16 R88, R4.reuse, R14, R88 ;  /* 0x0000000e0458723c */ /* 0x040ff00000041858 */
[C---:B------:R-:W-:Y:S08]  /*35a0*/  HMMA.16816.F32.BF16 R76, R4.reuse, R8, R76 ;  /* 0x00000008044c723c */ /* 0x040ff0000004184c */
[----:B------:R-:W-:Y:S07]  /*35b0*/  HMMA.16816.F32.BF16 R72, R4, R10, R72 ;  /* 0x0000000a0448723c */ /* 0x000fee0000041848 */
[----:B------:R-:W-:Y:S01]  /*35c0*/  F2FP.BF16.PACK_AB R4, R151, R30 ;  /* 0x0000001e9704723e */ /* 0x000fe200000010ff */
[----:B------:R-:W-:Y:S01]  /*35d0*/  FADD.FTZ R30, R30, R31 ;  /* 0x0000001f1e1e7221 */ /* 0x000fe20000010000 */
[----:B--2---:R-:W-:Y:S01]  /*35e0*/  F2FP.BF16.PACK_AB R5, R25, R24 ;  /* 0x000000181905723e */ /* 0x004fe200000010ff */
[----:B------:R-:W-:Y:S01]  /*35f0*/  FADD.FTZ R24, R24, R159 ;  /* 0x0000009f18187221 */ /* 0x000fe20000010000 */
[----:B------:R-:W-:Y:S01]  /*3600*/  F2FP.BF16.PACK_AB R6, R213, R156 ;  /* 0x0000009cd506723e */ /* 0x000fe200000010ff */
[----:B------:R-:W-:Y:S01]  /*3610*/  FADD.FTZ R151, R151, R30 ;  /* 0x0000001e97977221 */ /* 0x000fe20000010000 */
[----:B---3--:R-:W-:Y:S01]  /*3620*/  F2FP.BF16.PACK_AB R7, R27, R26 ;  /* 0x0000001a1b07723e */ /* 0x008fe200000010ff */
[----:B------:R-:W-:-:S02]  /*3630*/  FADD.FTZ R25, R25, R24 ;  /* 0x0000001819197221 */ /* 0x000fc40000010000 */
[----:B------:R-:W-:Y:S02]  /*3640*/  FADD.FTZ R156, R156, R151 ;  /* 0x000000979c9c7221 */ /* 0x000fe40000010000 */
[----:B------:R-:W-:Y:S02]  /*3650*/  FADD.FTZ R26, R26, R25 ;  /* 0x000000191a1a7221 */ /* 0x000fe40000010000 */
[----:B------:R-:W-:Y:S01]  /*3660*/  HMMA.16816.F32.BF16 R128, R4, R20, R128 ;  /* 0x000000140480723c */ /* 0x000fe20000041880 */
[----:B------:R-:W-:Y:S02]  /*3670*/  FADD.FTZ R213, R213, R156 ;  /* 0x0000009cd5d57221 */ /* 0x000fe40000010000 */
[----:B------:R-:W-:-:S05]  /*3680*/  FADD.FTZ R210, R27, R26 ;  /* 0x0000001a1bd27221 */ /* 0x000fca0000010000 */
[C---:B------:R-:W-:Y:S08]  /*3690*/  HMMA.16816.F32.BF16 R116, R4.reuse, R22, R116 ;  /* 0x000000160474723c */ /* 0x040ff00000041874 */
[C---:B------:R-:W-:Y:S08]  /*36a0*/  HMMA.16816.F32.BF16 R112, R4.reuse, R16, R112 ;  /* 0x000000100470723c */ /* 0x040ff00000041870 */
[C---:B------:R-:W-:Y:S08]  /*36b0*/  HMMA.16816.F32.BF16 R100, R4.reuse, R18, R100 ;  /* 0x000000120464723c */ /* 0x040ff00000041864 */
[C---:B------:R-:W-:Y:S08]  /*36c0*/  HMMA.16816.F32.BF16 R96, R4.reuse, R12, R96 ;  /* 0x0000000c0460723c */ /* 0x040ff00000041860 */
[C---:B------:R-:W-:Y:S08]  /*36d0*/  HMMA.16816.F32.BF16 R84, R4.reuse, R14, R84 ;  /* 0x0000000e0454723c */ /* 0x040ff00000041854 */
[C---:B------:R-:W-:Y:S08]  /*36e0*/  HMMA.16816.F32.BF16 R80, R4.reuse, R8, R80 ;  /* 0x000000080450723c */ /* 0x040ff00000041850 */
[----:B------:R-:W-:Y:S01]  /*36f0*/  HMMA.16816.F32.BF16 R68, R4, R10, R68 ;  /* 0x0000000a0444723c */ /* 0x000fe20000041844 */
[----:B------:R-:W-:Y:S01]  /*3700*/  @!UPT UIADD3 URZ, URZ, URZ, URZ ;  /* 0x0000003f3f3ff290 */ /* 0x000fe2000fffe03f */
[----:B------:R-:W-:Y:S11]  /*3710*/  @!P0 BRA `(.L_x_1208) ;  /* 0x00002f2000008947 */ /* 0x000ff60003800000 */
[----:B------:R-:W-:Y:S01]  /*3720*/  LEA.HI.SX32 R208, R3, 0xfffffffe, 0x1a ;  /* 0xfffffffe03d07811 */ /* 0x000fe200078fd2ff */
[----:B------:R-:W-:Y:S01]  /*3730*/  IMAD.MOV.U32 R2, RZ, RZ, R135 ;  /* 0x000000ffff027224 */ /* 0x000fe200078e0087 */
[----:B------:R-:W-:Y:S01]  /*3740*/  MOV R0, R133 ;  /* 0x0000008500007202 */ /* 0x000fe20000000f00 */
[----:B------:R-:W-:Y:S01]  /*3750*/  IMAD.MOV.U32 R3, RZ, RZ, R136 ;  /* 0x000000ffff037224 */ /* 0x000fe200078e0088 */
[----:B------:R-:W-:Y:S01]  /*3760*/  MOV R139, R134 ;  /* 0x00000086008b7202 */ /* 0x000fe20000000f00 */
[----:B------:R-:W-:Y:S06]  /*3770*/  BRA `(.L_x_1209) ;  /* 0x0000019000007947 */ /* 0x000fec0003800000 */
.L_x_1211:
[----:B------:R-:W-:Y:S04]  /*3780*/  IADD3 R5, R208, -0x1, RZ ;  /* 0xffffffffd0057810 */ /* 0x000fe80007ffe0ff */
[----:B------:R-:W-:Y:S01]  /*3790*/  SHF.R.S32.HI R4, RZ, 0x1f, R5 ;  /* 0x0000001fff047819 */ /* 0x000fe20000011405 */
[C---:B------:R-:W-:Y:S04]  /*37a0*/  IMAD.WIDE.U32 R20, R5.reuse, c[0x0][0x198], RZ ;  /* 0x0000660005147a25 */ /* 0x040fe800078e00ff */
        /* <DEDUP_REMOVED lines=22> */
.L_x_1209:
        /* <DEDUP_REMOVED lines=20> */
[----:B------:R-:W-:Y:S01]  /*3a50*/  IADD3.X R137, R181, UR5, RZ, P0, !PT ;  /* 0x00000005b5897c10 */ /* 0x000fe200087fe4ff */
[----:B------:R1:W-:Y:S01]  /*3a60*/  LDGSTS.E.BYPASS.LTC128B.128 [R200+0x6800], [R176.64] ;  /* 0x06800000b0c87fae */ /* 0x0003e2000b901d48 */
[----:B------:R-:W-:Y:S07]  /*3a70*/  ISETP.GT.AND P0, PT, R208, RZ, PT ;  /* 0x000000ffd000720c */ /* 0x000fee0003f04270 */
[----:B------:R2:W-:Y:S08]  /*3a80*/  LDGSTS.E.BYPASS.LTC128B.128 [R200+0x7000], [R180.64] ;  /* 0x07000000b4c87fae */ /* 0x0005f0000b901d48 */
[----:B------:R3:W-:Y:S08]  /*3a90*/  LDGSTS.E.BYPASS.LTC128B.128 [R200+0x7800], [R136.64] ;  /* 0x0780000088c87fae */ /* 0x0007f0000b901d48 */
[----:B------:R-:W-:Y:S08]  /*3aa0*/  LDSM.16.M88.4 R132, [R198] ;  /* 0x00000000c684783b */ /* 0x000ff00000000200 */
[----:B------:R-:W0:Y:S08]  /*3ab0*/  LDGDEPBAR ;  /* 0x00000000000079af */ /* 0x000e300000000000 */
[----:B------:R-:W4:Y:S08]  /*3ac0*/  LDSM.16.M88.4 R140, [R197] ;  /* 0x00000000c58c783b */ /* 0x000f300000000200 */
[----:B------:R-:W5:Y:S08]  /*3ad0*/  LDSM.16.M88.4 R144, [R198+0x2000] ;  /* 0x00200000c690783b */ /* 0x000f700000000200 */
[----:B------:R-:W1:Y:S08]  /*3ae0*/  LDSM.16.M88.4 R148, [R197+0x800] ;  /* 0x00080000c594783b */ /* 0x000e700000000200 */
[----:B------:R-:W1:Y:S08]  /*3af0*/  LDSM.16.M88.4 R152, [R197+0x1000] ;  /* 0x00100000c598783b */ /* 0x000e700000000200 */
[----:B------:R-:W1:Y:S08]  /*3b00*/  LDSM.16.M88.4 R156, [R197+0x1800] ;  /* 0x00180000c59c783b */ /* 0x000e700000000200 */
[----:B------:R-:W-:Y:S08]  /*3b10*/  LDSM.16.M88.4 R160, [R196] ;  /* 0x00000000c4a0783b */ /* 0x000ff00000000200 */
[----:B------:R-:W3:Y:S08]  /*3b20*/  LDSM.16.M88.4 R164, [R195] ;  /* 0x00000000c3a4783b */ /* 0x000ef00000000200 */
[----:B------:R-:W3:Y:S08]  /*3b30*/  LDSM.16.M88.4 R168, [R196+0x2000] ;  /* 0x00200000c4a8783b */ /* 0x000ef00000000200 */
[----:B------:R-:W3:Y:S08]  /*3b40*/  LDSM.16.M88.4 R172, [R195+0x800] ;  /* 0x00080000c3ac783b */ /* 0x000ef00000000200 */
[----:B-1----:R-:W-:Y:S08]  /*3b50*/  LDSM.16.M88.4 R176, [R185] ;  /* 0x00000000b9b0783b */ /* 0x002ff00000000200 */
[----:B--2---:R-:W-:Y:S01]  /*3b60*/  LDSM.16.M88.4 R180, [R184] ;  /* 0x00000000b8b4783b */ /* 0x004fe20000000200 */
[-C--:B----4-:R-:W-:Y:S08]  /*3b70*/  HMMA.16816.F32.BF16 R4, R132, R140.reuse, RZ ;  /* 0x0000008c8404723c */ /* 0x090ff000000418ff */
[C---:B-----5:R-:W-:Y:S08]  /*3b80*/  HMMA.16816.F32.BF16 R8, R144.reuse, R140, RZ ;  /* 0x0000008c9008723c */ /* 0x060ff000000418ff */
[-C--:B------:R-:W-:Y:S08]  /*3b90*/  HMMA.16816.F32.BF16 R12, R144, R142.reuse, RZ ;  /* 0x0000008e900c723c */ /* 0x080ff000000418ff */
[C---:B------:R-:W-:Y:S01]  /*3ba0*/  HMMA.16816.F32.BF16 R16, R132.reuse, R142, RZ ;  /* 0x0000008e8410723c */ /* 0x040fe200000418ff */
[----:B------:R-:W-:Y:S07]  /*3bb0*/  LDSM.16.M88.4 R140, [R195+0x1800] ;  /* 0x00180000c38c783b */ /* 0x000fee0000000200 */
[-C--:B------:R-:W-:Y:S08]  /*3bc0*/  HMMA.16816.F32.BF16 R20, R132, R148.reuse, RZ ;  /* 0x000000948414723c */ /* 0x080ff000000418ff */
[C---:B------:R-:W-:Y:S08]  /*3bd0*/  HMMA.16816.F32.BF16 R24, R144.reuse, R148, RZ ;  /* 0x000000949018723c */ /* 0x040ff000000418ff */
[-C--:B------:R-:W-:Y:S08]  /*3be0*/  HMMA.16816.F32.BF16 R28, R144, R150.reuse, RZ ;  /* 0x00000096901c723c */ /* 0x080ff000000418ff */
[C---:B------:R-:W-:Y:S01]  /*3bf0*/  HMMA.16816.F32.BF16 R32, R132.reuse, R150, RZ ;  /* 0x000000968420723c */ /* 0x040fe200000418ff */
[----:B------:R-:W-:Y:S07]  /*3c00*/  LDSM.16.M88.4 R148, [R193] ;  /* 0x00000000c194783b */ /* 0x000fee0000000200 */
[-C--:B------:R-:W-:Y:S08]  /*3c10*/  HMMA.16816.F32.BF16 R36, R132, R152.reuse, RZ ;  /* 0x000000988424723c */ /* 0x080ff000000418ff */
[C---:B------:R-:W-:Y:S08]  /*3c20*/  HMMA.16816.F32.BF16 R40, R144.reuse, R152, RZ ;  /* 0x000000989028723c */ /* 0x040ff000000418ff */
[-C--:B------:R-:W-:Y:S08]  /*3c30*/  HMMA.16816.F32.BF16 R44, R144, R154.reuse, RZ ;  /* 0x0000009a902c723c */ /* 0x080ff000000418ff */
[C---:B------:R-:W-:Y:S01]  /*3c40*/  HMMA.16816.F32.BF16 R48, R132.reuse, R154, RZ ;  /* 0x0000009a8430723c */ /* 0x040fe200000418ff */
[----:B------:R-:W-:Y:S07]  /*3c50*/  LDSM.16.M88.4 R152, [R194+0x2000] ;  /* 0x00200000c298783b */ /* 0x000fee0000000200 */
[-C--:B------:R-:W-:Y:S08]  /*3c60*/  HMMA.16816.F32.BF16 R52, R132, R156.reuse, RZ ;  /* 0x0000009c8434723c */ /* 0x080ff000000418ff */
[C---:B------:R-:W-:Y:S08]  /*3c70*/  HMMA.16816.F32.BF16 R56, R144.reuse, R156, RZ ;  /* 0x0000009c9038723c */ /* 0x040ff000000418ff */
[-C--:B------:R-:W-:Y:S01]  /*3c80*/  HMMA.16816.F32.BF16 R60, R144, R158.reuse, RZ ;  /* 0x0000009e903c723c */ /* 0x080fe200000418ff */
[----:B------:R-:W-:Y:S07]  /*3c90*/  LDSM.16.M88.4 R144, [R194] ;  /* 0x00000000c290783b */ /* 0x000fee0000000200 */
[----:B------:R-:W-:Y:S01]  /*3ca0*/  HMMA.16816.F32.BF16 R64, R132, R158, RZ ;  /* 0x0000009e8440723c */ /* 0x000fe200000418ff */
[----:B------:R-:W1:Y:S07]  /*3cb0*/  LDSM.16.M88.4 R132, [R195+0x1000] ;  /* 0x00100000c384783b */ /* 0x000e6e0000000200 */
[-C--:B---3--:R-:W-:Y:S01]  /*3cc0*/  HMMA.16816.F32.BF16 R4, R160, R164.reuse, R4 ;  /* 0x000000a4a004723c */ /* 0x088fe20000041804 */
[----:B------:R-:W2:Y:S07]  /*3cd0*/  LDSM.16.M88.4 R156, [R187] ;  /* 0x00000000bb9c783b */ /* 0x000eae0000000200 */
[C---:B------:R-:W-:Y:S08]  /*3ce0*/  HMMA.16816.F32.BF16 R8, R168.reuse, R164, R8 ;  /* 0x000000a4a808723c */ /* 0x040ff00000041808 */
[-C--:B------:R-:W-:Y:S08]  /*3cf0*/  HMMA.16816.F32.BF16 R12, R168, R166.reuse, R12 ;  /* 0x000000a6a80c723c */ /* 0x080ff0000004180c */
[C---:B------:R-:W-:Y:S01]  /*3d00*/  HMMA.16816.F32.BF16 R16, R160.reuse, R166, R16 ;  /* 0x000000a6a010723c */ /* 0x040fe20000041810 */
[----:B------:R-:W3:Y:S07]  /*3d10*/  LDSM.16.M88.4 R164, [R186] ;  /* 0x00000000baa4783b */ /* 0x000eee0000000200 */
[-C--:B------:R-:W-:Y:S08]  /*3d20*/  HMMA.16816.F32.BF16 R20, R160, R172.reuse, R20 ;  /* 0x000000aca014723c */ /* 0x080ff00000041814 */
[C---:B------:R-:W-:Y:S08]  /*3d30*/  HMMA.16816.F32.BF16 R24, R168.reuse, R172, R24 ;  /* 0x000000aca818723c */ /* 0x040ff00000041818 */
[-C--:B------:R-:W-:Y:S08]  /*3d40*/  HMMA.16816.F32.BF16 R28, R168, R174.reuse, R28 ;  /* 0x000000aea81c723c */ /* 0x080ff0000004181c */
[C---:B------:R-:W-:Y:S01]  /*3d50*/  HMMA.16816.F32.BF16 R32, R160.reuse, R174, R32 ;  /* 0x000000aea020723c */ /* 0x040fe20000041820 */
[----:B------:R-:W4:Y:S07]  /*3d60*/  LDSM.16.M88.4 R172, [R192] ;  /* 0x00000000c0ac783b */ /* 0x000f2e0000000200 */
        /* <DEDUP_REMOVED lines=8> */
[----:B------:R-:W-:Y:S01]  /*3df0*/  HMMA.16816.F32.BF16 R64, R160, R142, R64 ;  /* 0x0000008ea040723c */ /* 0x000fe20000041840 */
[----:B------:R-:W5:Y:S07]  /*3e00*/  LDSM.16.M88.4 R140, [R184+0x800] ;  /* 0x00080000b88c783b */ /* 0x000f6e0000000200 */
        /* <DEDUP_REMOVED lines=15> */
[----:B------:R-:W-:Y:S01]  /*3f00*/  HMMA.16816.F32.BF16 R64, R144, R178, R64 ;  /* 0x000000b29040723c */ /* 0x000fe20000041840 */
[----:B------:R-:W2:Y:S07]  /*3f10*/  LDSM.16.M88.4 R144, [R184+0x1000] ;  /* 0x00100000b890783b */ /* 0x000eae0000000200 */
[-C--:B----4-:R-:W-:Y:S08]  /*3f20*/  HMMA.16816.F32.BF16 R4, R172, R180.reuse, R4 ;  /* 0x000000b4ac04723c */ /* 0x090ff00000041804 */
[C---:B-1----:R-:W-:Y:S08]  /*3f30*/  HMMA.16816.F32.BF16 R8, R132.reuse, R180, R8 ;  /* 0x000000b48408723c */ /* 0x042ff00000041808 */
[-C--:B------:R-:W-:Y:S08]  /*3f40*/  HMMA.16816.F32.BF16 R12, R132, R182.reuse, R12 ;  /* 0x000000b6840c723c */ /* 0x080ff0000004180c */
[C---:B------:R-:W-:Y:S04]  /*3f50*/  HMMA.16816.F32.BF16 R16, R172.reuse, R182, R16 ;  /* 0x000000b6ac10723c */ /* 0x040fe80000041810 */
[----:B------:R-:W-:Y:S02]  /*3f60*/  FMUL.FTZ R250, R7, c[0x0][0x2ec] ;  /* 0x0000bb0007fa7a20 */ /* 0x000fe40000410000 */
[----:B------:R-:W-:Y:S02]  /*3f70*/  FMUL.FTZ R252, R4, c[0x0][0x2ec] ;  /* 0x0000bb0004fc7a20 */ /* 0x000fe40000410000 */
[-C--:B-----5:R-:W-:Y:S02]  /*3f80*/  HMMA.16816.F32.BF16 R20, R172, R140.reuse, R20 ;  /* 0x0000008cac14723c */ /* 0x0a0fe40000041814 */
[----:B------:R-:W1:Y:S02]  /*3f90*/  MUFU.TANH R250, R250 ;  /* 0x000000fa00fa7308 */ /* 0x000e640000002400 */
[----:B------:R-:W-:Y:S02]  /*3fa0*/  FMUL.FTZ R249, R9, c[0x0][0x2ec] ;  /* 0x0000bb0009f97a20 */ /* 0x000fe40000410000 */
[----:B------:R-:W-:Y:S02]  /*3fb0*/  FMUL.FTZ R247, R10, c[0x0][0x2ec] ;  /* 0x0000bb000af77a20 */ /* 0x000fe40000410000 */
[C---:B------:R-:W-:Y:S04]  /*3fc0*/  HMMA.16816.F32.BF16 R24, R132.reuse, R140, R24 ;  /* 0x0000008c8418723c */ /* 0x040fe80000041818 */
[----:B------:R-:W3:Y:S01]  /*3fd0*/  MUFU.TANH R252, R252 ;  /* 0x000000fc00fc7308 */ /* 0x000ee20000002400 */
[----:B------:R-:W-:Y:S02]  /*3fe0*/  FMUL.FTZ R138, R13, c[0x0][0x2ec] ;  /* 0x0000bb000d8a7a20 */ /* 0x000fe40000410000 */
[----:B------:R-:W-:Y:S01]  /*3ff0*/  FMUL.FTZ R176, R12, c[0x0][0x2ec] ;  /* 0x0000bb000cb07a20 */ /* 0x000fe20000410000 */
[-C--:B------:R-:W-:Y:S04]  /*4000*/  HMMA.16816.F32.BF16 R28, R132, R142.reuse, R28 ;  /* 0x0000008e841c723c */ /* 0x080fe8000004181c */
[----:B------:R-:W-:Y:S02]  /*4010*/  FMUL.FTZ R137, R14, c[0x0][0x2ec] ;  /* 0x0000bb000e897a20 */ /* 0x000fe40000410000 */
[----:B------:R4:W1:Y:S01]  /*4020*/  MUFU.TANH R7, R138 ;  /* 0x0000008a00077308 */ /* 0x0008620000002400 */
[----:B------:R-:W-:Y:S01]  /*4030*/  FMUL.FTZ R178, R16, c[0x0][0x2ec] ;  /* 0x0000bb0010b27a20 */ /* 0x000fe20000410000 */
[C---:B------:R-:W-:Y:S01]  /*4040*/  HMMA.16816.F32.BF16 R32, R172.reuse, R142, R32 ;  /* 0x0000008eac20723c */ /* 0x040fe20000041820 */
[----:B------:R-:W5:Y:S01]  /*4050*/  LDSM.16.M88.4 R140, [R184+0x1800] ;  /* 0x00180000b88c783b */ /* 0x000f620000000200 */
[----:B------:R-:W-:Y:S04]  /*4060*/  DEPBAR.LE SB0, 0x0 ;  /* 0x000080000000791a */ /* 0x000fe80000000000 */
[----:B------:R-:W-:Y:S02]  /*4070*/  FMUL.FTZ R136, R15, c[0x0][0x2ec] ;  /* 0x0000bb000f887a20 */ /* 0x000fe40000410000 */
[----:B------:R1:W1:Y:S01]  /*4080*/  MUFU.TANH R9, R176 ;  /* 0x000000b000097308 */ /* 0x0002620000002400 */
[----:B------:R-:W-:Y:S01]  /*4090*/  BAR.SYNC.DEFER_BLOCKING 0x0 ;  /* 0x0000000000007b1d */ /* 0x000fe20000010000 */
[-C--:B--2---:R-:W-:Y:S05]  /*40a0*/  HMMA.16816.F32.BF16 R36, R172, R144.reuse, R36 ;  /* 0x00000090ac24723c */ /* 0x084fea0000041824 */
[----:B------:R-:W-:Y:S02]  /*40b0*/  FMUL.FTZ R177, R17, c[0x0][0x2ec] ;  /* 0x0000bb0011b17a20 */ /* 0x000fe40000410000 */
[----:B------:R-:W-:Y:S01]  /*40c0*/  FMUL.FTZ R179, R20, c[0x0][0x2ec] ;  /* 0x0000bb0014b37a20 */ /* 0x000fe20000410000 */
[----:B------:R2:W2:Y:S01]  /*40d0*/  MUFU.TANH R14, R137 ;  /* 0x00000089000e7308 */ /* 0x0004a20000002400 */
[C---:B------:R-:W-:Y:S04]  /*40e0*/  HMMA.16816.F32.BF16 R40, R132.reuse, R144, R40 ;  /* 0x000000908428723c */ /* 0x040fe80000041828 */
[----:B----4-:R-:W-:Y:S02]  /*40f0*/  FMUL.FTZ R138, R19, c[0x0][0x2ec] ;  /* 0x0000bb00138a7a20 */ /* 0x010fe40000410000 */
[----:B------:R-:W-:Y:S02]  /*4100*/  FMUL.FTZ R248, R11, c[0x0][0x2ec] ;  /* 0x0000bb000bf87a20 */ /* 0x000fe40000410000 */
[-C--:B------:R-:W-:Y:S01]  /*4110*/  HMMA.16816.F32.BF16 R44, R132, R146.reuse, R44 ;  /* 0x00000092842c723c */ /* 0x080fe2000004182c */
[----:B------:R4:W3:Y:S03]  /*4120*/  MUFU.TANH R15, R178 ;  /* 0x000000b2000f7308 */ /* 0x0008e60000002400 */
[----:B------:R-:W-:Y:S02]  /*4130*/  FMUL.FTZ R223, R5, c[0x0][0x2ec] ;  /* 0x0000bb0005df7a20 */ /* 0x000fe40000410000 */
[----:B-1----:R-:W-:Y:S02]  /*4140*/  FMUL.FTZ R176, R18, c[0x0][0x2ec] ;  /* 0x0000bb0012b07a20 */ /* 0x002fe40000410000 */
[C---:B------:R-:W-:Y:S03]  /*4150*/  HMMA.16816.F32.BF16 R48, R172.reuse, R146, R48 ;  /* 0x00000092ac30723c */ /* 0x040fe60000041830 */
[----:B------:R1:W1:Y:S01]  /*4160*/  MUFU.TANH R17, R138 ;  /* 0x0000008a00117308 */ /* 0x0002620000002400 */
[----:B------:R-:W-:Y:S02]  /*4170*/  FMUL.FTZ R251, R6, c[0x0][0x2ec] ;  /* 0x0000bb0006fb7a20 */ /* 0x000fe40000410000 */
[----:B------:R-:W-:Y:S02]  /*4180*/  FMUL.FTZ R244, R8, c[0x0][0x2ec] ;  /* 0x0000bb0008f47a20 */ /* 0x000fe40000410000 */
[-C--:B-----5:R-:W-:Y:S04]  /*4190*/  HMMA.16816.F32.BF16 R52, R172, R140.reuse, R52 ;  /* 0x0000008cac34723c */ /* 0x0a0fe80000041834 */
[----:B--2---:R-:W-:Y:S01]  /*41a0*/  FMUL.FTZ R137, R22, c[0x0][0x2ec] ;  /* 0x0000bb0016897a20 */ /* 0x004fe20000410000 */
[----:B------:R2:W2:Y:S01]  /*41b0*/  MUFU.TANH R10, R136 ;  /* 0x00000088000a7308 */ /* 0x0004a20000002400 */
[----:B------:R-:W-:Y:S02]  /*41c0*/  FMUL.FTZ R245, R24, c[0x0][0x2ec] ;  /* 0x0000bb0018f57a20 */ /* 0x000fe40000410000 */
[C---:B------:R-:W-:Y:S04]  /*41d0*/  HMMA.16816.F32.BF16 R56, R132.reuse, R140, R56 ;  /* 0x0000008c8438723c */ /* 0x040fe80000041838 */
[----:B----4-:R-:W-:Y:S02]  /*41e0*/  FMUL.FTZ R178, R21, c[0x0][0x2ec] ;  /* 0x0000bb0015b27a20 */ /* 0x010fe40000410000 */
[----:B------:R-:W-:Y:S01]  /*41f0*/  FMUL.FTZ R243, R25, c[0x0][0x2ec] ;  /* 0x0000bb0019f37a20 */ /* 0x000fe20000410000 */
[----:B------:R-:W4:Y:S01]  /*4200*/  MUFU.TANH R167, R177 ;  /* 0x000000b100a77308 */ /* 0x000f220000002400 */
[-C--:B------:R-:W-:Y:S04]  /*4210*/  HMMA.16816.F32.BF16 R60, R132, R142.reuse, R60 ;  /* 0x0000008e843c723c */ /* 0x080fe8000004183c */
[----:B-1----:R-:W-:Y:S02]  /*4220*/  FMUL.FTZ R138, R32, c[0x0][0x2ec] ;  /* 0x0000bb00208a7a20 */ /* 0x002fe40000410000 */
[----:B------:R-:W-:Y:S02]  /*4230*/  FMUL.FTZ R242, R26, c[0x0][0x2ec] ;  /* 0x0000bb001af27a20 */ /* 0x000fe40000410000 */
[----:B------:R-:W-:Y:S01]  /*4240*/  HMMA.16816.F32.BF16 R64, R172, R142, R64 ;  /* 0x0000008eac40723c */ /* 0x000fe20000041840 */
[----:B------:R-:W1:Y:S03]  /*4250*/  MUFU.TANH R165, R176 ;  /* 0x000000b000a57308 */ /* 0x000e660000002400 */
[----:B------:R-:W-:Y:S02]  /*4260*/  FMUL.FTZ R240, R27, c[0x0][0x2ec] ;  /* 0x0000bb001bf07a20 */ /* 0x000fe40000410000 */
[----:B--2---:R-:W-:Y:S02]  /*4270*/  FMUL.FTZ R136, R23, c[0x0][0x2ec] ;  /* 0x0000bb0017887a20 */ /* 0x004fe40000410000 */
[----:B------:R-:W-:Y:S03]  /*4280*/  FMUL.FTZ R241, R28, c[0x0][0x2ec] ;  /* 0x0000bb001cf17a20 */ /* 0x000fe60000410000 */
[----:B------:R-:W2:Y:S01]  /*4290*/  MUFU.TANH R13, R179 ;  /* 0x000000b3000d7308 */ /* 0x000ea20000002400 */
        /* <DEDUP_REMOVED lines=26> */
[----:B-----5:R-:W-:Y:S02]  /*4440*/  FMUL.FTZ R137, R33, c[0x0][0x2ec] ;  /* 0x0000bb0021897a20 */ /* 0x020fe40000410000 */
[----:B------:R-:W-:Y:S02]  /*4450*/  FMUL.FTZ R214, R54, c[0x0][0x2ec] ;  /* 0x0000bb0036d67a20 */ /* 0x000fe40000410000 */
[----:B------:R-:W-:Y:S01]  /*4460*/  FMUL.FTZ R212, R55, c[0x0][0x2ec] ;  /* 0x0000bb0037d47a20 */ /* 0x000fe20000410000 */
[----:B------:R-:W3:Y:S01]  /*4470*/  MUFU.TANH R223, R223 ;  /* 0x000000df00df7308 */ /* 0x000ee20000002400 */
[----:B------:R-:W-:Y:S02]  /*4480*/  FMUL.FTZ R181, R56, c[0x0][0x2ec] ;  /* 0x0000bb0038b57a20 */ /* 0x000fe40000410000 */
[----:B------:R-:W-:Y:S02]  /*4490*/  FMUL.FTZ R180, R57, c[0x0][0x2ec] ;  /* 0x0000bb0039b47a20 */ /* 0x000fe40000410000 */
[----:B------:R-:W-:Y:S02]  /*44a0*/  FMUL.FTZ R178, R58, c[0x0][0x2ec] ;  /* 0x0000bb003ab27a20 */ /* 0x000fe40000410000 */
[----:B------:R-:W-:Y:S02]  /*44b0*/  FMUL.FTZ R177, R59, c[0x0][0x2ec] ;  /* 0x0000bb003bb17a20 */ /* 0x000fe40000410000 */
[----:B------:R-:W-:Y:S01]  /*44c0*/  FMUL.FTZ R176, R60, c[0x0][0x2ec] ;  /* 0x0000bb003cb07a20 */ /* 0x000fe20000410000 */
[----:B------:R-:W3:Y:S01]  /*44d0*/  MUFU.TANH R251, R251 ;  /* 0x000000fb00fb7308 */ /* 0x000ee20000002400 */
[----:B------:R-:W-:Y:S02]  /*44e0*/  FMUL.FTZ R179, R61, c[0x0][0x2ec] ;  /* 0x0000bb003db37a20 */ /* 0x000fe40000410000 */
[----:B-1----:R-:W-:Y:S02]  /*44f0*/  FMUL.FTZ R138, R62, c[0x0][0x2ec] ;  /* 0x0000bb003e8a7a20 */ /* 0x002fe40000410000 */
[----:B------:R-:W-:Y:S02]  /*4500*/  FMUL.FTZ R225, R64, c[0x0][0x2ec] ;  /* 0x0000bb0040e17a20 */ /* 0x000fe40000410000 */
[----:B------:R-:W-:Y:S02]  /*4510*/  FMUL.FTZ R217, R65, c[0x0][0x2ec] ;  /* 0x0000bb0041d97a20 */ /* 0x000fe40000410000 */
[----:B------:R-:W-:Y:S01]  /*4520*/  FMUL.FTZ R183, R66, c[0x0][0x2ec] ;  /* 0x0000bb0042b77a20 */ /* 0x000fe20000410000 */
[----:B------:R-:W1:Y:S01]  /*4530*/  MUFU.TANH R244, R244 ;  /* 0x000000f400f47308 */ /* 0x000e620000002400 */
[----:B------:R-:W-:Y:S02]  /*4540*/  FMUL.FTZ R182, R67, c[0x0][0x2ec] ;  /* 0x0000bb0043b67a20 */ /* 0x000fe40000410000 */
[----:B--2---:R-:W-:Y:S02]  /*4550*/  FMUL.FTZ R136, R34, c[0x0][0x2ec] ;  /* 0x0000bb0022887a20 */ /* 0x004fe40000410000 */
[----:B------:R-:W-:Y:S05]  /*4560*/  FMUL.FTZ R63, R63, c[0x0][0x2ec] ;  /* 0x0000bb003f3f7a20 */ /* 0x000fea0000410000 */
        /* <DEDUP_REMOVED lines=47> */
.L_x_1210:
        /* <DEDUP_REMOVED lines=66> */
[----:B------:R-:W-:Y:S02]  /*4c80*/  IADD3 R208, R208, -0x1, RZ ;  /* 0xffffffffd0d07810 */ /* 0x000fe40007ffe0ff */
[----:B------:R-:W-:Y:S03]  /*4c90*/  FMNMX.FTZ R6, R137, R4, !PT ;  /* 0x0000000489067209 */ /* 0x000fe60007810000 */
[----:B------:R-:W-:Y:S08]  /*4ca0*/  SHFL.BFLY PT, R23, R8, 0x2, 0x1f ;  /* 0x0c401f0008177f89 */ /* 0x000ff000000e0000 */
        /* <DEDUP_REMOVED lines=10> */
[----:B-1----:R-:W-:Y:S05]  /*4d50*/  FMNMX.FTZ R133, R4, R133, !PT ;  /* 0x0000008504857209 */ /* 0x002fea0007810000 */
[----:B------:R-:W-:Y:S01]  /*4d60*/  FADD.FTZ R4, -R133, R0 ;  /* 0x0000000085047221 */ /* 0x000fe20000010100 */
[----:B--2---:R-:W-:Y:S03]  /*4d70*/  FMNMX.FTZ R136, R23, R136, !PT ;  /* 0x0000008817887209 */ /* 0x004fe60007810000 */
[----:B------:R-:W-:Y:S01]  /*4d80*/  FMUL.FTZ R0, R4, c[0x0][0x23c] ;  /* 0x00008f0004007a20 */ /* 0x000fe20000410000 */
[C---:B------:R-:W-:Y:S01]  /*4d90*/  FSETP.NEU.FTZ.AND P1, PT, R136.reuse, -INF , PT ;  /* 0xff8000008800780b */ /* 0x040fe20003f3d000 */
[C---:B------:R-:W-:Y:S02]  /*4da0*/  FMUL.FTZ R230, R136.reuse, c[0x0][0x23c] ;  /* 0x00008f0088e67a20 */ /* 0x040fe40000410000 */
[----:B------:R-:W-:Y:S02]  /*4db0*/  FADD.FTZ R5, -R136, R3 ;  /* 0x0000000388057221 */ /* 0x000fe40000010100 */
[----:B------:R-:W1:Y:S01]  /*4dc0*/  MUFU.EX2 R0, R0 ;  /* 0x0000000000007308 */ /* 0x000e620000000800 */
[----:B---3--:R-:W-:Y:S02]  /*4dd0*/  FMNMX.FTZ R134, R21, R134, !PT ;  /* 0x0000008615867209 */ /* 0x008fe40007810000 */
[----:B------:R-:W2:Y:S01]  /*4de0*/  LDSM.16.MT88.4 R20, [R191+0x6000] ;  /* 0x00600000bf14783b */ /* 0x000ea20000004200 */
[----:B------:R-:W-:Y:S01]  /*4df0*/  FSEL R230, R230, RZ, P1 ;  /* 0x000000ffe6e67208 */ /* 0x000fe20000800000 */
[----:B------:R-:W-:Y:S02]  /*4e00*/  FMUL.FTZ R132, R5, c[0x0][0x23c] ;  /* 0x00008f0005847a20 */ /* 0x000fe40000410000 */
[----:B------:R-:W-:Y:S01]  /*4e10*/  FMUL.FTZ R170, R134, c[0x0][0x23c] ;  /* 0x00008f0086aa7a20 */ /* 0x000fe20000410000 */
[----:B----4-:R-:W-:Y:S01]  /*4e20*/  FMNMX.FTZ R135, R8, R135, !PT ;  /* 0x0000008708877209 */ /* 0x010fe20007810000 */
[--C-:B------:R-:W-:Y:S02]  /*4e30*/  FFMA.FTZ R153, R19, c[0x0][0x23c], -R230.reuse ;  /* 0x00008f0013997a23 */ /* 0x100fe400000108e6 */
[----:B------:R-:W3:Y:S01]  /*4e40*/  MUFU.EX2 R132, R132 ;  /* 0x0000008400847308 */ /* 0x000ee20000000800 */
[--C-:B------:R-:W-:Y:S01]  /*4e50*/  FFMA.FTZ R160, R33, c[0x0][0x23c], -R230.reuse ;  /* 0x00008f0021a07a23 */ /* 0x100fe200000108e6 */
[C---:B------:R-:W-:Y:S01]  /*4e60*/  FSETP.NEU.FTZ.AND P1, PT, R135.reuse, -INF , PT ;  /* 0xff8000008700780b */ /* 0x040fe20003f3d000 */
[----:B------:R-:W-:Y:S02]  /*4e70*/  FMUL.FTZ R4, R135, c[0x0][0x23c] ;  /* 0x00008f0087047a20 */ /* 0x000fe40000410000 */
[----:B------:R-:W-:Y:S02]  /*4e80*/  FFMA.FTZ R158, R223, c[0x0][0x23c], -R230 ;  /* 0x00008f00df9e7a23 */ /* 0x000fe400000108e6 */
[----:B------:R-:W-:Y:S01]  /*4e90*/  FADD.FTZ R2, -R135, R2 ;  /* 0x0000000287027221 */ /* 0x000fe20000010100 */
[----:B------:R-:W-:Y:S01]  /*4ea0*/  FSEL R223, R4, RZ, P1 ;  /* 0x000000ff04df7208 */ /* 0x000fe20000800000 */
[--C-:B------:R-:W-:Y:S01]  /*4eb0*/  FFMA.FTZ R159, R252, c[0x0][0x23c], -R230.reuse ;  /* 0x00008f00fc9f7a23 */ /* 0x100fe200000108e6 */
[----:B------:R-:W-:Y:S01]  /*4ec0*/  MUFU.EX2 R153, R153 ;  /* 0x0000009900997308 */ /* 0x000fe20000000800 */
[----:B------:R-:W-:Y:S01]  /*4ed0*/  FMUL.FTZ R3, R2, c[0x0][0x23c] ;  /* 0x00008f0002037a20 */ /* 0x000fe20000410000 */
[----:B------:R-:W-:Y:S01]  /*4ee0*/  FSETP.NEU.FTZ.AND P1, PT, R134, -INF , PT ;  /* 0xff8000008600780b */ /* 0x000fe20003f3d000 */
[C---:B-1----:R-:W-:Y:S02]  /*4ef0*/  FMUL.FTZ R58, R0.reuse, R78 ;  /* 0x0000004e003a7220 */ /* 0x042fe40000410000 */
[----:B------:R-:W-:Y:S01]  /*4f00*/  FMUL.FTZ R59, R0, R79 ;  /* 0x0000004f003b7220 */ /* 0x000fe20000410000 */
[----:B------:R-:W-:Y:S01]  /*4f10*/  FSEL R170, R170, RZ, P1 ;  /* 0x000000ffaaaa7208 */ /* 0x000fe20000800000 */
[--C-:B------:R-:W-:Y:S01]  /*4f20*/  FFMA.FTZ R149, R17, c[0x0][0x23c], -R223.reuse ;  /* 0x00008f0011957a23 */ /* 0x100fe200000108df */
[----:B------:R-:W-:Y:S01]  /*4f30*/  FSETP.NEU.FTZ.AND P1, PT, R133, -INF , PT ;  /* 0xff8000008500780b */ /* 0x000fe20003f3d000 */
        /* <DEDUP_REMOVED lines=8> */
[C---:B------:R-:W-:Y:S02]  /*4fc0*/  FMUL.FTZ R33, R132.reuse, R101 ;  /* 0x0000006584217220 */ /* 0x040fe40000410000 */
[C---:B------:R-:W-:Y:S02]  /*4fd0*/  FMUL.FTZ R48, R132.reuse, R84 ;  /* 0x0000005484307220 */ /* 0x040fe40000410000 */
[----:B------:R-:W-:Y:S02]  /*4fe0*/  FMUL.FTZ R49, R132, R85 ;  /* 0x0000005584317220 */ /* 0x000fe40000410000 */
[----:B------:R-:W-:Y:S02]  /*4ff0*/  FMUL.FTZ R5, R2, c[0x0][0x23c] ;  /* 0x00008f0002057a20 */ /* 0x000fe40000410000 */
[----:B------:R-:W-:Y:S01]  /*5000*/  FMUL.FTZ R4, R132, R128 ;  /* 0x0000008084047220 */ /* 0x000fe20000410000 */
[----:B------:R-:W3:Y:S01]  /*5010*/  MUFU.EX2 R158, R158 ;  /* 0x0000009e009e7308 */ /* 0x000ee20000000800 */
[C---:B------:R-:W-:Y:S02]  /*5020*/  FMUL.FTZ R26, R0.reuse, R110 ;  /* 0x0000006e001a7220 */ /* 0x040fe40000410000 */
[----:B------:R-:W-:Y:S02]  /*5030*/  FMUL.FTZ R27, R0, R111 ;  /* 0x0000006f001b7220 */ /* 0x000fe40000410000 */
[C---:B-1----:R-:W-:Y:S02]  /*5040*/  FMUL.FTZ R18, R3.reuse, R118 ;  /* 0x0000007603127220 */ /* 0x042fe40000410000 */
[C---:B------:R-:W-:Y:S02]  /*5050*/  FMUL.FTZ R19, R3.reuse, R119 ;  /* 0x0000007703137220 */ /* 0x040fe40000410000 */
[----:B------:R-:W-:Y:S01]  /*5060*/  LDSM.16.MT88.4 R116, [R191+0x7800] ;  /* 0x00780000bf74783b */ /* 0x000fe20000004200 */
[----:B------:R-:W1:Y:S01]  /*5070*/  MUFU.EX2 R2, R5 ;  /* 0x0000000500027308 */ /* 0x000e620000000800 */
[C---:B------:R-:W-:Y:S02]  /*5080*/  FMUL.FTZ R34, R3.reuse, R102 ;  /* 0x0000006603227220 */ /* 0x040fe40000410000 */
[C---:B------:R-:W-:Y:S02]  /*5090*/  FMUL.FTZ R35, R3.reuse, R103 ;  /* 0x0000006703237220 */ /* 0x040fe40000410000 */
[C---:B------:R-:W-:Y:S02]  /*50a0*/  FMUL.FTZ R50, R3.reuse, R86 ;  /* 0x0000005603327220 */ /* 0x040fe40000410000 */
[----:B------:R-:W-:Y:S01]  /*50b0*/  LDSM.16.MT88.4 R100, [R190+0x7800] ;  /* 0x00780000be64783b */ /* 0x000fe20000004200 */
[----:B------:R-:W-:Y:S02]  /*50c0*/  FMUL.FTZ R51, R3, R87 ;  /* 0x0000005703337220 */ /* 0x000fe40000410000 */
[----:B------:R-:W-:Y:S01]  /*50d0*/  MUFU.EX2 R149, R149 ;  /* 0x0000009500957308 */ /* 0x000fe20000000800 */
[--C-:B------:R-:W-:Y:S02]  /*50e0*/  FFMA.FTZ R150, R165, c[0x0][0x23c], -R223.reuse ;  /* 0x00008f00a5967a23 */ /* 0x100fe400000108df */
[----:B------:R-:W-:Y:S01]  /*50f0*/  FMUL.FTZ R165, R133, c[0x0][0x23c] ;  /* 0x00008f0085a57a20 */ /* 0x000fe20000410000 */
[----:B---3--:R-:W-:Y:S01]  /*5100*/  F2FP.BF16.PACK_AB R128, R158, R159 ;  /* 0x0000009f9e80723e */ /* 0x008fe200000010ff */
[----:B------:R-:W-:Y:S01]  /*5110*/  LDSM.16.MT88.4 R84, [R189+0x6800] ;  /* 0x00680000bd54783b */ /* 0x000fe20000004200 */
[----:B------:R-:W-:Y:S02]  /*5120*/  FMUL.FTZ R6, R3, R130 ;  /* 0x0000008203067220 */ /* 0x000fe40000410000 */
[----:B------:R-:W-:Y:S01]  /*5130*/  FMUL.FTZ R30, R0, R106 ;  /* 0x0000006a001e7220 */ /* 0x000fe20000410000 */
[----:B------:R-:W-:Y:S01]  /*5140*/  FSEL R165, R165, RZ, P1 ;  /* 0x000000ffa5a57208 */ /* 0x000fe20000800000 */
[----:B------:R-:W-:Y:S01]  /*5150*/  MUFU.EX2 R150, R150 ;  /* 0x0000009600967308 */ /* 0x000fe20000000800 */
[--C-:B------:R-:W-:Y:S02]  /*5160*/  FFMA.FTZ R152, R251, c[0x0][0x23c], -R223.reuse ;  /* 0x00008f00fb987a23 */ /* 0x100fe400000108df */
[----:B------:R-:W-:Y:S02]  /*5170*/  FFMA.FTZ R151, R250, c[0x0][0x23c], -R223 ;  /* 0x00008f00fa977a23 */ /* 0x000fe400000108df */
[--C-:B------:R-:W-:Y:S02]  /*5180*/  FFMA.FTZ R157, R15, c[0x0][0x23c], -R230.reuse ;  /* 0x00008f000f9d7a23 */ /* 0x100fe400000108e6 */
[----:B------:R-:W-:Y:S02]  /*5190*/  FFMA.FTZ R156, R167, c[0x0][0x23c], -R230 ;  /* 0x00008f00a79c7a23 */ /* 0x000fe400000108e6 */
[C---:B-1----:R-:W-:Y:S01]  /*51a0*/  FMUL.FTZ R56, R2.reuse, R76 ;  /* 0x0000004c02387220 */ /* 0x042fe20000410000 */
[----:B------:R-:W-:Y:S01]  /*51b0*/  MUFU.EX2 R152, R152 ;  /* 0x0000009800987308 */ /* 0x000fe20000000800 */
[----:B------:R-:W-:Y:S02]  /*51c0*/  FMUL.FTZ R57, R2, R77 ;  /* 0x0000004d02397220 */ /* 0x000fe40000410000 */
[----:B------:R-:W-:Y:S01]  /*51d0*/  LDSM.16.MT88.4 R76, [R191+0x6800] ;  /* 0x00680000bf4c783b */ /* 0x000fe20000004200 */
[----:B------:R-:W-:Y:S02]  /*51e0*/  FMUL.FTZ R5, R132, R129 ;  /* 0x0000008184057220 */ /* 0x000fe40000410000 */
[C---:B------:R-:W-:Y:S02]  /*51f0*/  FMUL.FTZ R8, R2.reuse, R124 ;  /* 0x0000007c02087220 */ /* 0x040fe40000410000 */
[----:B------:R-:W-:Y:S02]  /*5200*/  FMUL.FTZ R12, R2, R120 ;  /* 0x00000078020c7220 */ /* 0x000fe40000410000 */
[----:B------:R-:W1:Y:S01]  /*5210*/  MUFU.EX2 R151, R151 ;  /* 0x0000009700977308 */ /* 0x000e620000000800 */
[----:B------:R-:W-:Y:S02]  /*5220*/  FMUL.FTZ R15, R0, R123 ;  /* 0x0000007b000f7220 */ /* 0x000fe40000410000 */
[C---:B------:R-:W-:Y:S02]  /*5230*/  FMUL.FTZ R24, R2.reuse, R108 ;  /* 0x0000006c02187220 */ /* 0x040fe40000410000 */
[C---:B------:R-:W-:Y:S02]  /*5240*/  FMUL.FTZ R25, R2.reuse, R109 ;  /* 0x0000006d02197220 */ /* 0x040fe40000410000 */
[C---:B------:R-:W-:Y:S02]  /*5250*/  FMUL.FTZ R28, R2.reuse, R104 ;  /* 0x00000068021c7220 */ /* 0x040fe40000410000 */
[----:B------:R-:W-:Y:S01]  /*5260*/  FMUL.FTZ R29, R2, R105 ;  /* 0x00000069021d7220 */ /* 0x000fe20000410000 */
[----:B------:R-:W-:Y:S01]  /*5270*/  MUFU.EX2 R157, R157 ;  /* 0x0000009d009d7308 */ /* 0x000fe20000000800 */
[----:B------:R-:W-:Y:S02]  /*5280*/  FMUL.FTZ R31, R0, R107 ;  /* 0x0000006b001f7220 */ /* 0x000fe40000410000 */
[C---:B------:R-:W-:Y:S02]  /*5290*/  FMUL.FTZ R40, R2.reuse, R92 ;  /* 0x0000005c02287220 */ /* 0x040fe40000410000 */
[----:B------:R-:W-:Y:S02]  /*52a0*/  FMUL.FTZ R41, R2, R93 ;  /* 0x0000005d02297220 */ /* 0x000fe40000410000 */
[C---:B------:R-:W-:Y:S02]  /*52b0*/  FMUL.FTZ R42, R0.reuse, R94 ;  /* 0x0000005e002a7220 */ /* 0x040fe40000410000 */
[----:B------:R-:W-:Y:S01]  /*52c0*/  FMUL.FTZ R43, R0, R95 ;  /* 0x0000005f002b7220 */ /* 0x000fe20000410000 */
[----:B------:R-:W3:Y:S01]  /*52d0*/  MUFU.EX2 R156, R156 ;  /* 0x0000009c009c7308 */ /* 0x000ee20000000800 */
[--C-:B------:R-:W-:Y:S02]  /*52e0*/  FFMA.FTZ R144, R9, c[0x0][0x23c], -R170.reuse ;  /* 0x00008f0009907a23 */ /* 0x100fe400000108aa */
[--C-:B------:R-:W-:Y:S01]  /*52f0*/  FFMA.FTZ R143, R7, c[0x0][0x23c], -R170.reuse ;  /* 0x00008f00078f7a23 */ /* 0x100fe200000108aa */
[----:B-1----:R-:W-:Y:S01]  /*5300*/  F2FP.BF16.PACK_AB R129, R151, R152 ;  /* 0x000000989781723e */ /* 0x002fe200000010ff */
[--C-:B------:R-:W-:Y:S02]  /*5310*/  FFMA.FTZ R140, R14, c[0x0][0x23c], -R165.reuse ;  /* 0x00008f000e8c7a23 */ /* 0x100fe400000108a5 */
[--C-:B------:R-:W-:Y:S02]  /*5320*/  FFMA.FTZ R139, R10, c[0x0][0x23c], -R165.reuse ;  /* 0x00008f000a8b7a23 */ /* 0x100fe400000108a5 */
[--C-:B------:R-:W-:Y:S01]  /*5330*/  FFMA.FTZ R146, R244, c[0x0][0x23c], -R170.reuse ;  /* 0x00008f00f4927a23 */ /* 0x100fe200000108aa */
[----:B------:R-:W-:Y:S01]  /*5340*/  MUFU.EX2 R144, R144 ;  /* 0x0000009000907308 */ /* 0x000fe20000000800 */
[----:B------:R-:W-:Y:S02]  /*5350*/  FFMA.FTZ R145, R249, c[0x0][0x23c], -R170 ;  /* 0x00008f00f9917a23 */ /* 0x000fe400000108aa */
[--C-:B------:R-:W-:Y:S02]  /*5360*/  FFMA.FTZ R142, R247, c[0x0][0x23c], -R165.reuse ;  /* 0x00008f00f78e7a23 */ /* 0x100fe400000108a5 */
[----:B------:R-:W-:Y:S02]  /*5370*/  FFMA.FTZ R141, R248, c[0x0][0x23c], -R165 ;  /* 0x00008f00f88d7a23 */ /* 0x000fe400000108a5 */
[----:B------:R-:W-:Y:S01]  /*5380*/  FMUL.FTZ R7, R3, R131 ;  /* 0x0000008303077220 */ /* 0x000fe20000410000 */
[----:B------:R-:W-:Y:S01]  /*5390*/  F2FP.BF16.PACK_AB R131, R149, R150 ;  /* 0x000000969583723e */ /* 0x000fe200000010ff */
[----:B------:R-:W-:Y:S01]  /*53a0*/  FMUL.FTZ R9, R2, R125 ;  /* 0x0000007d02097220 */ /* 0x000fe20000410000 */
[----:B------:R-:W-:Y:S01]  /*53b0*/  MUFU.EX2 R146, R146 ;  /* 0x0000009200927308 */ /* 0x000fe20000000800 */
[C---:B------:R-:W-:Y:S02]  /*53c0*/  FMUL.FTZ R10, R0.reuse, R126 ;  /* 0x0000007e000a7220 */ /* 0x040fe40000410000 */
[----:B------:R-:W-:Y:S01]  /*53d0*/  FMUL.FTZ R14, R0, R122 ;  /* 0x0000007a000e7220 */ /* 0x000fe20000410000 */
[----:B---3--:R-:W-:Y:S01]  /*53e0*/  F2FP.BF16.PACK_AB R130, R156, R157 ;  /* 0x0000009d9c82723e */ /* 0x008fe200000010ff */
[C---:B------:R-:W-:Y:S02]  /*53f0*/  FMUL.FTZ R44, R2.reuse, R88 ;  /* 0x00000058022c7220 */ /* 0x040fe40000410000 */
[----:B------:R-:W-:Y:S02]  /*5400*/  FMUL.FTZ R45, R2, R89 ;  /* 0x00000059022d7220 */ /* 0x000fe40000410000 */
[C---:B------:R-:W-:Y:S01]  /*5410*/  FMUL.FTZ R46, R0.reuse, R90 ;  /* 0x0000005a002e7220 */ /* 0x040fe20000410000 */
[----:B------:R-:W1:Y:S01]  /*5420*/  MUFU.EX2 R145, R145 ;  /* 0x0000009100917308 */ /* 0x000e620000000800 */
[-C--:B--2---:R-:W-:Y:S05]  /*5430*/  HMMA.16816.F32.BF16 R4, R128, R20.reuse, R4 ;  /* 0x000000148004723c */ /* 0x084fea0000041804 */
[----:B------:R-:W-:Y:S02]  /*5440*/  FMUL.FTZ R47, R0, R91 ;  /* 0x0000005b002f7220 */ /* 0x000fe40000410000 */
[C---:B------:R-:W-:Y:S02]  /*5450*/  FMUL.FTZ R60, R2.reuse, R72 ;  /* 0x00000048023c7220 */ /* 0x040fe40000410000 */
[----:B------:R-:W-:Y:S03]  /*5460*/  MUFU.EX2 R142, R142 ;  /* 0x0000008e008e7308 */ /* 0x000fe60000000800 */
[----:B------:R-:W-:Y:S02]  /*5470*/  FMUL.FTZ R61, R2, R73 ;  /* 0x00000049023d7220 */ /* 0x000fe40000410000 */
[C---:B------:R-:W-:Y:S02]  /*5480*/  FMUL.FTZ R62, R0.reuse, R74 ;  /* 0x0000004a003e7220 */ /* 0x040fe40000410000 */
[C---:B------:R-:W-:Y:S02]  /*5490*/  FMUL.FTZ R63, R0.reuse, R75 ;  /* 0x0000004b003f7220 */ /* 0x040fe40000410000 */
[--C-:B------:R-:W-:Y:S01]  /*54a0*/  FFMA.FTZ R154, R11, c[0x0][0x23c], -R230.reuse ;  /* 0x00008f000b9a7a23 */ /* 0x100fe200000108e6 */
[----:B------:R-:W2:Y:S01]  /*54b0*/  MUFU.EX2 R141, R141 ;  /* 0x0000008d008d7308 */ /* 0x000ea20000000800 */
[----:B------:R-:W-:Y:S02]  /*54c0*/  FMUL.FTZ R11, R0, R127 ;  /* 0x0000007f000b7220 */ /* 0x000fe40000410000 */
[----:B------:R-:W-:Y:S01]  /*54d0*/  FFMA.FTZ R155, R13, c[0x0][0x23c], -R230 ;  /* 0x00008f000d9b7a23 */ /* 0x000fe200000108e6 */
[----:B-1----:R-:W-:Y:S01]  /*54e0*/  F2FP.BF16.PACK_AB R64, R145, R146 ;  /* 0x000000929140723e */ /* 0x002fe200000010ff */
[----:B------:R-:W-:Y:S02]  /*54f0*/  FMUL.FTZ R13, R2, R121 ;  /* 0x00000079020d7220 */ /* 0x000fe40000410000 */
[--C-:B------:R-:W-:Y:S02]  /*5500*/  FFMA.FTZ R148, R166, c[0x0][0x23c], -R223.reuse ;  /* 0x00008f00a6947a23 */ /* 0x100fe400000108df */
[----:B------:R-:W-:Y:S01]  /*5510*/  FFMA.FTZ R162, R246, c[0x0][0x23c], -R223 ;  /* 0x00008f00f6a27a23 */ /* 0x000fe200000108df */
[----:B------:R-:W1:Y:S01]  /*5520*/  MUFU.EX2 R143, R143 ;  /* 0x0000008f008f7308 */ /* 0x000e620000000800 */
[--C-:B------:R-:W-:Y:S02]  /*5530*/  FFMA.FTZ R163, R245, c[0x0][0x23c], -R170.reuse ;  /* 0x00008f00f5a37a23 */ /* 0x100fe400000108aa */
[--C-:B------:R-:W-:Y:S02]  /*5540*/  FFMA.FTZ R164, R243, c[0x0][0x23c], -R170.reuse ;  /* 0x00008f00f3a47a23 */ /* 0x100fe400000108aa */
[--C-:B------:R-:W-:Y:S02]  /*5550*/  FFMA.FTZ R166, R242, c[0x0][0x23c], -R165.reuse ;  /* 0x00008f00f2a67a23 */ /* 0x100fe400000108a5 */
[--C-:B------:R-:W-:Y:S02]  /*5560*/  FFMA.FTZ R167, R240, c[0x0][0x23c], -R165.reuse ;  /* 0x00008f00f0a77a23 */ /* 0x100fe400000108a5 */
[--C-:B------:R-:W-:Y:S01]  /*5570*/  FFMA.FTZ R168, R241, c[0x0][0x23c], -R170.reuse ;  /* 0x00008f00f1a87a23 */ /* 0x100fe200000108aa */
[----:B------:R-:W-:Y:S01]  /*5580*/  MUFU.EX2 R140, R140 ;  /* 0x0000008c008c7308 */ /* 0x000fe20000000800 */
[----:B------:R-:W-:Y:S02]  /*5590*/  FFMA.FTZ R169, R239, c[0x0][0x23c], -R170 ;  /* 0x00008f00efa97a23 */ /* 0x000fe400000108aa */
[--C-:B------:R-:W-:Y:S01]  /*55a0*/  FFMA.FTZ R171, R238, c[0x0][0x23c], -R165.reuse ;  /* 0x00008f00eeab7a23 */ /* 0x100fe200000108a5 */
[----:B--2---:R-:W-:Y:S01]  /*55b0*/  F2FP.BF16.PACK_AB R65, R141, R142 ;  /* 0x0000008e8d41723e */ /* 0x004fe200000010ff */
[----:B------:R-:W-:Y:S02]  /*55c0*/  FFMA.FTZ R172, R236, c[0x0][0x23c], -R165 ;  /* 0x00008f00ecac7a23 */ /* 0x000fe400000108a5 */
[--C-:B------:R-:W-:Y:S02]  /*55d0*/  FFMA.FTZ R173, R237, c[0x0][0x23c], -R230.reuse ;  /* 0x00008f00edad7a23 */ /* 0x100fe400000108e6 */
[--C-:B------:R-:W-:Y:S01]  /*55e0*/  FFMA.FTZ R174, R235, c[0x0][0x23c], -R230.reuse ;  /* 0x00008f00ebae7a23 */ /* 0x100fe200000108e6 */
[----:B------:R-:W2:Y:S01]  /*55f0*/  MUFU.EX2 R139, R139 ;  /* 0x0000008b008b7308 */ /* 0x000ea20000000800 */
[--C-:B------:R-:W-:Y:S02]  /*5600*/  FFMA.FTZ R175, R228, c[0x0][0x23c], -R223.reuse ;  /* 0x00008f00e4af7a23 */ /* 0x100fe400000108df */
[--C-:B------:R-:W-:Y:S01]  /*5610*/  FFMA.FTZ R226, R226, c[0x0][0x23c], -R223.reuse ;  /* 0x00008f00e2e27a23 */ /* 0x100fe200000108df */
[----:B-1----:R-:W-:Y:S01]  /*5620*/  F2FP.BF16.PACK_AB R66, R143, R144 ;  /* 0x000000908f42723e */ /* 0x002fe200000010ff */
[--C-:B------:R-:W-:Y:S02]  /*5630*/  FFMA.FTZ R228, R233, c[0x0][0x23c], -R230.reuse ;  /* 0x00008f00e9e47a23 */ /* 0x100fe400000108e6 */
[----:B------:R-:W-:Y:S02]  /*5640*/  FFMA.FTZ R231, R231, c[0x0][0x23c], -R230 ;  /* 0x00008f00e7e77a23 */ /* 0x000fe400000108e6 */
[--C-:B------:R-:W-:Y:S01]  /*5650*/  FFMA.FTZ R232, R232, c[0x0][0x23c], -R223.reuse ;  /* 0x00008f00e8e87a23 */ /* 0x100fe200000108df */
        /* <DEDUP_REMOVED lines=8> */
[----:B------:R-:W-:Y:S01]  /*56e0*/  FFMA.FTZ R222, R221, c[0x0][0x23c], -R170 ;  /* 0x00008f00ddde7a23 */ /* 0x000fe200000108aa */
[----:B--2---:R-:W-:Y:S01]  /*56f0*/  F2FP.BF16.PACK_AB R67, R139, R140 ;  /* 0x0000008c8b43723e */ /* 0x004fe200000010ff */
[--C-:B------:R-:W-:Y:S02]  /*5700*/  FFMA.FTZ R220, R220, c[0x0][0x23c], -R165.reuse ;  /* 0x00008f00dcdc7a23 */ /* 0x100fe400000108a5 */
[----:B------:R-:W-:Y:S02]  /*5710*/  FFMA.FTZ R221, R218, c[0x0][0x23c], -R165 ;  /* 0x00008f00dadd7a23 */ /* 0x000fe400000108a5 */
[--C-:B------:R-:W-:Y:S01]  /*5720*/  FFMA.FTZ R215, R215, c[0x0][0x23c], -R230.reuse ;  /* 0x00008f00d7d77a23 */ /* 0x100fe200000108e6 */
[----:B------:R-:W-:Y:S01]  /*5730*/  MUFU.EX2 R148, R148 ;  /* 0x0000009400947308 */ /* 0x000fe20000000800 */
[C---:B------:R-:W-:Y:S04]  /*5740*/  HMMA.16816.F32.BF16 R8, R64.reuse, R20, R8 ;  /* 0x000000144008723c */ /* 0x040fe80000041808 */
[--C-:B------:R-:W-:Y:S02]  /*5750*/  FFMA.FTZ R216, R216, c[0x0][0x23c], -R230.reuse ;  /* 0x00008f00d8d87a23 */ /* 0x100fe400000108e6 */
[--C-:B------:R-:W-:Y:S02]  /*5760*/  FFMA.FTZ R214, R214, c[0x0][0x23c], -R223.reuse ;  /* 0x00008f00d6d67a23 */ /* 0x100fe400000108df */
[-C--:B------:R-:W-:Y:S01]  /*5770*/  HMMA.16816.F32.BF16 R12, R64, R22.reuse, R12 ;  /* 0x00000016400c723c */ /* 0x080fe2000004180c */
[----:B------:R-:W-:Y:S03]  /*5780*/  MUFU.EX2 R147, R147 ;  /* 0x0000009300937308 */ /* 0x000fe60000000800 */
[C---:B------:R-:W-:Y:S02]  /*5790*/  FMUL.FTZ R20, R132.reuse, R112 ;  /* 0x0000007084147220 */ /* 0x040fe40000410000 */
[----:B------:R-:W-:Y:S02]  /*57a0*/  FMUL.FTZ R21, R132, R113 ;  /* 0x0000007184157220 */ /* 0x000fe40000410000 */
[C---:B------:R-:W-:Y:S03]  /*57b0*/  HMMA.16816.F32.BF16 R16, R128.reuse, R22, R16 ;  /* 0x000000168010723c */ /* 0x040fe60000041810 */
[----:B------:R-:W-:Y:S01]  /*57c0*/  MUFU.EX2 R160, R160 ;  /* 0x000000a000a07308 */ /* 0x000fe20000000800 */
[--C-:B------:R-:W-:Y:S02]  /*57d0*/  FFMA.FTZ R235, R212, c[0x0][0x23c], -R223.reuse ;  /* 0x00008f00d4eb7a23 */ /* 0x100fe400000108df */
[--C-:B------:R-:W-:Y:S02]  /*57e0*/  FFMA.FTZ R212, R225, c[0x0][0x23c], -R230.reuse ;  /* 0x00008f00e1d47a23 */ /* 0x100fe400000108e6 */
[C---:B------:R-:W-:Y:S04]  /*57f0*/  FMUL.FTZ R22, R3.reuse, R114 ;  /* 0x0000007203167220 */ /* 0x040fe80000410000 */
[----:B------:R-:W-:Y:S01]  /*5800*/  FMUL.FTZ R23, R3, R115 ;  /* 0x0000007303177220 */ /* 0x000fe20000410000 */
[----:B------:R-:W-:Y:S01]  /*5810*/  MUFU.EX2 R161, R161 ;  /* 0x000000a100a17308 */ /* 0x000fe20000000800 */
[--C-:B------:R-:W-:Y:S02]  /*5820*/  FFMA.FTZ R183, R183, c[0x0][0x23c], -R223.reuse ;  /* 0x00008f00b7b77a23 */ /* 0x100fe400000108df */
[----:B------:R-:W-:Y:S02]  /*5830*/  FFMA.FTZ R230, R217, c[0x0][0x23c], -R230 ;  /* 0x00008f00d9e67a23 */ /* 0x000fe400000108e6 */
[----:B------:R-:W-:Y:S01]  /*5840*/  FFMA.FTZ R223, R182, c[0x0][0x23c], -R223 ;  /* 0x00008f00b6df7a23 */ /* 0x000fe200000108df */
[-C--:B------:R-:W-:Y:S03]  /*5850*/  HMMA.16816.F32.BF16 R20, R128, R36.reuse, R20 ;  /* 0x000000248014723c */ /* 0x080fe60000041814 */
[--C-:B------:R-:W-:Y:S01]  /*5860*/  FFMA.FTZ R181, R181, c[0x0][0x23c], -R170.reuse ;  /* 0x00008f00b5b57a23 */ /* 0x100fe200000108aa */
[----:B------:R-:W-:Y:S01]  /*5870*/  MUFU.EX2 R162, R162 ;  /* 0x000000a200a27308 */ /* 0x000fe20000000800 */
[--C-:B------:R-:W-:Y:S02]  /*5880*/  FFMA.FTZ R180, R180, c[0x0][0x23c], -R170.reuse ;  /* 0x00008f00b4b47a23 */ /* 0x100fe400000108aa */
[--C-:B------:R-:W-:Y:S01]  /*5890*/  FFMA.FTZ R178, R178, c[0x0][0x23c], -R165.reuse ;  /* 0x00008f00b2b27a23 */ /* 0x100fe200000108a5 */
[C---:B------:R-:W-:Y:S04]  /*58a0*/  HMMA.16816.F32.BF16 R24, R64.reuse, R36, R24 ;  /* 0x000000244018723c */ /* 0x040fe80000041818 */
[--C-:B------:R-:W-:Y:S02]  /*58b0*/  FFMA.FTZ R177, R177, c[0x0][0x23c], -R165.reuse ;  /* 0x00008f00b1b17a23 */ /* 0x100fe400000108a5 */
[----:B------:R-:W-:Y:S01]  /*58c0*/  MUFU.EX2 R163, R163 ;  /* 0x000000a300a37308 */ /* 0x000fe20000000800 */
[C---:B------:R-:W-:Y:S01]  /*58d0*/  FMUL.FTZ R36, R132.reuse, R96 ;  /* 0x0000006084247220 */ /* 0x040fe20000410000 */
[-C--:B------:R-:W-:Y:S04]  /*58e0*/  HMMA.16816.F32.BF16 R28, R64, R38.reuse, R28 ;  /* 0x00000026401c723c */ /* 0x080fe8000004181c */
[----:B------:R-:W-:Y:S02]  /*58f0*/  FMUL.FTZ R37, R132, R97 ;  /* 0x0000006184257220 */ /* 0x000fe40000410000 */
[--C-:B------:R-:W-:Y:S02]  /*5900*/  FFMA.FTZ R176, R176, c[0x0][0x23c], -R170.reuse ;  /* 0x00008f00b0b07a23 */ /* 0x100fe400000108aa */
[C---:B------:R-:W-:Y:S01]  /*5910*/  HMMA.16816.F32.BF16 R32, R128.reuse, R38, R32 ;  /* 0x000000268020723c */ /* 0x040fe20000041820 */
[----:B------:R-:W1:Y:S03]  /*5920*/  MUFU.EX2 R164, R164 ;  /* 0x000000a400a47308 */ /* 0x000e660000000800 */
[--C-:B------:R-:W-:Y:S02]  /*5930*/  FFMA.FTZ R138, R138, c[0x0][0x23c], -R165.reuse ;  /* 0x00008f008a8a7a23 */ /* 0x100fe400000108a5 */
[----:B------:R-:W-:Y:S02]  /*5940*/  FFMA.FTZ R165, R137, c[0x0][0x23c], -R165 ;  /* 0x00008f0089a57a23 */ /* 0x000fe400000108a5 */
[C---:B------:R-:W-:Y:S03]  /*5950*/  FMUL.FTZ R38, R3.reuse, R98 ;  /* 0x0000006203267220 */ /* 0x040fe60000410000 */
[----:B------:R-:W-:Y:S01]  /*5960*/  MUFU.EX2 R166, R166 ;  /* 0x000000a600a67308 */ /* 0x000fe20000000800 */
[----:B------:R-:W-:Y:S02]  /*5970*/  FMUL.FTZ R39, R3, R99 ;  /* 0x0000006303277220 */ /* 0x000fe40000410000 */
[----:B------:R-:W2:Y:S01]  /*5980*/  LDSM.16.MT88.4 R96, [R188+0x6000] ;  /* 0x00600000bc60783b */ /* 0x000ea20000004200 */
[----:B------:R-:W-:Y:S02]  /*5990*/  FFMA.FTZ R170, R179, c[0x0][0x23c], -R170 ;  /* 0x00008f00b3aa7a23 */ /* 0x000fe400000108aa */
[----:B------:R-:W-:Y:S02]  /*59a0*/  FFMA.FTZ R159, R132, R213, R159 ;  /* 0x000000d5849f7223 */ /* 0x000fe4000001009f */
[-C--:B------:R-:W-:Y:S02]  /*59b0*/  HMMA.16816.F32.BF16 R36, R128, R52.reuse, R36 ;  /* 0x000000348024723c */ /* 0x080fe40000041824 */
[----:B------:R-:W3:Y:S01]  /*59c0*/  MUFU.EX2 R167, R167 ;  /* 0x000000a700a77308 */ /* 0x000ee20000000800 */
[----:B------:R-:W-:Y:S02]  /*59d0*/  FFMA.FTZ R152, R3, R210, R152 ;  /* 0x000000d203987223 */ /* 0x000fe40000010098 */
[----:B------:R-:W-:Y:S01]  /*59e0*/  FFMA.FTZ R146, R2, R211, R146 ;  /* 0x000000d302927223 */ /* 0x000fe20000010092 */
[----:B-1----:R-:W-:Y:S01]  /*59f0*/  F2FP.BF16.PACK_AB R72, R164, R163 ;  /* 0x000000a3a448723e */ /* 0x002fe200000010ff */
[----:B------:R-:W-:Y:S01]  /*5a00*/  FFMA.FTZ R142, R0, R209, R142 ;  /* 0x000000d1008e7223 */ /* 0x000fe2000001008e */
[C---:B------:R-:W-:Y:S04]  /*5a10*/  HMMA.16816.F32.BF16 R40, R64.reuse, R52, R40 ;  /* 0x000000344028723c */ /* 0x040fe80000041828 */
[----:B------:R-:W-:Y:S01]  /*5a20*/  MUFU.EX2 R168, R168 ;  /* 0x000000a800a87308 */ /* 0x000fe20000000800 */
[----:B------:R-:W-:Y:S01]  /*5a30*/  MOV R0, R133 ;  /* 0x0000008500007202 */ /* 0x000fe20000000f00 */
[----:B------:R-:W-:Y:S01]  /*5a40*/  FADD.FTZ R158, R158, R159 ;  /* 0x0000009f9e9e7221 */ /* 0x000fe20000010000 */
[----:B------:R-:W-:Y:S01]  /*5a50*/  MOV R2, R135 ;  /* 0x0000008700027202 */ /* 0x000fe20000000f00 */
[-C--:B------:R-:W-:Y:S04]  /*5a60*/  HMMA.16816.F32.BF16 R44, R64, R54.reuse, R44 ;  /* 0x00000036402c723c */ /* 0x080fe8000004182c */
[C---:B------:R-:W-:Y:S02]  /*5a70*/  FMUL.FTZ R52, R132.reuse, R80 ;  /* 0x0000005084347220 */ /* 0x040fe40000410000 */
[----:B------:R-:W-:Y:S01]  /*5a80*/  FMUL.FTZ R53, R132, R81 ;  /* 0x0000005184357220 */ /* 0x000fe20000410000 */
[----:B------:R-:W1:Y:S01]  /*5a90*/  MUFU.EX2 R169, R169 ;  /* 0x000000a900a97308 */ /* 0x000e620000000800 */
[C---:B------:R-:W-:Y:S04]  /*5aa0*/  HMMA.16816.F32.BF16 R48, R128.reuse, R54, R48 ;  /* 0x000000368030723c */ /* 0x040fe80000041830 */
[----:B---3--:R-:W-:Y:S01]  /*5ab0*/  F2FP.BF16.PACK_AB R73, R167, R166 ;  /* 0x000000a6a749723e */ /* 0x008fe200000010ff */
[----:B------:R-:W-:Y:S02]  /*5ac0*/  FADD.FTZ R151, R151, R152 ;  /* 0x0000009897977221 */ /* 0x000fe40000010000 */
[C---:B------:R-:W-:Y:S02]  /*5ad0*/  FMUL.FTZ R54, R3.reuse, R82 ;  /* 0x0000005203367220 */ /* 0x040fe40000410000 */
[----:B------:R-:W-:Y:S01]  /*5ae0*/  FMUL.FTZ R55, R3, R83 ;  /* 0x0000005303377220 */ /* 0x000fe20000410000 */
[----:B------:R-:W-:Y:S01]  /*5af0*/  MUFU.EX2 R171, R171 ;  /* 0x000000ab00ab7308 */ /* 0x000fe20000000800 */
[----:B------:R-:W3:Y:S01]  /*5b00*/  LDSM.16.MT88.4 R80, [R190+0x6800] ;  /* 0x00680000be50783b */ /* 0x000ee20000004200 */
[----:B------:R-:W-:Y:S02]  /*5b10*/  FADD.FTZ R145, R145, R146 ;  /* 0x0000009291917221 */ /* 0x000fe40000010000 */
[----:B------:R-:W-:Y:S02]  /*5b20*/  FADD.FTZ R141, R141, R142 ;  /* 0x0000008e8d8d7221 */ /* 0x000fe40000010000 */
[-C--:B--2---:R-:W-:Y:S03]  /*5b30*/  HMMA.16816.F32.BF16 R52, R128, R96.reuse, R52 ;  /* 0x000000608034723c */ /* 0x084fe60000041834 */
[----:B------:R-:W-:Y:S01]  /*5b40*/  FADD.FTZ R157, R157, R158 ;  /* 0x0000009e9d9d7221 */ /* 0x000fe20000010000 */
[----:B------:R-:W2:Y:S01]  /*5b50*/  MUFU.EX2 R172, R172 ;  /* 0x000000ac00ac7308 */ /* 0x000ea20000000800 */
[----:B------:R-:W-:Y:S01]  /*5b60*/  FADD.FTZ R150, R150, R151 ;  /* 0x0000009796967221 */ /* 0x000fe20000010000 */
[----:B-1----:R-:W-:Y:S02]  /*5b70*/  F2FP.BF16.PACK_AB R74, R169, R168 ;  /* 0x000000a8a94a723e */ /* 0x002fe400000010ff */
[C---:B------:R-:W-:Y:S04]  /*5b80*/  HMMA.16816.F32.BF16 R56, R64.reuse, R96, R56 ;  /* 0x000000604038723c */ /* 0x040fe80000041838 */
[----:B------:R-:W-:Y:S02]  /*5b90*/  FADD.FTZ R144, R144, R145 ;  /* 0x0000009190907221 */ /* 0x000fe40000010000 */
[----:B------:R-:W-:Y:S01]  /*5ba0*/  MUFU.EX2 R173, R173 ;  /* 0x000000ad00ad7308 */ /* 0x000fe20000000800 */
[----:B------:R-:W-:Y:S01]  /*5bb0*/  FADD.FTZ R140, R140, R141 ;  /* 0x0000008d8c8c7221 */ /* 0x000fe20000010000 */
[-C--:B------:R-:W-:Y:S04]  /*5bc0*/  HMMA.16816.F32.BF16 R60, R64, R98.reuse, R60 ;  /* 0x00000062403c723c */ /* 0x080fe8000004183c */
[----:B------:R-:W-:Y:S02]  /*5bd0*/  FADD.FTZ R156, R156, R157 ;  /* 0x0000009d9c9c7221 */ /* 0x000fe40000010000 */
[----:B------:R-:W-:Y:S02]  /*5be0*/  FADD.FTZ R149, R149, R150 ;  /* 0x0000009695957221 */ /* 0x000fe40000010000 */
[----:B------:R-:W-:Y:S01]  /*5bf0*/  FMUL.FTZ R64, R132, R68 ;  /* 0x0000004484407220 */ /* 0x000fe20000410000 */
[----:B------:R-:W-:Y:S01]  /*5c00*/  F2FP.BF16.PACK_AB R68, R154, R155 ;  /* 0x0000009b9a44723e */ /* 0x000fe200000010ff */
[----:B------:R-:W-:Y:S02]  /*5c10*/  MUFU.EX2 R174, R174 ;  /* 0x000000ae00ae7308 */ /* 0x000fe40000000800 */
[----:B------:R-:W-:Y:S01]  /*5c20*/  FMUL.FTZ R65, R132, R69 ;  /* 0x0000004584417220 */ /* 0x000fe20000410000 */
[----:B------:R-:W-:Y:S01]  /*5c30*/  F2FP.BF16.PACK_AB R69, R147, R148 ;  /* 0x000000949345723e */ /* 0x000fe200000010ff */
[C---:B------:R-:W-:Y:S01]  /*5c40*/  FMUL.FTZ R66, R3.reuse, R70 ;  /* 0x0000004603427220 */ /* 0x040fe20000410000 */
[----:B------:R-:W-:Y:S01]  /*5c50*/  F2FP.BF16.PACK_AB R70, R160, R153 ;  /* 0x00000099a046723e */ /* 0x000fe200000010ff */
[----:B------:R-:W-:Y:S01]  /*5c60*/  FMUL.FTZ R67, R3, R71 ;  /* 0x0000004703437220 */ /* 0x000fe20000410000 */
[----:B------:R-:W-:Y:S01]  /*5c70*/  F2FP.BF16.PACK_AB R71, R162, R161 ;  /* 0x000000a1a247723e */ /* 0x000fe200000010ff */
[----:B------:R-:W-:Y:S01]  /*5c80*/  FADD.FTZ R144, R143, R144 ;  /* 0x000000908f907221 */ /* 0x000fe20000010000 */
[----:B--2---:R-:W-:Y:S01]  /*5c90*/  F2FP.BF16.PACK_AB R75, R172, R171 ;  /* 0x000000abac4b723e */ /* 0x004fe200000010ff */
[----:B------:R-:W-:Y:S01]  /*5ca0*/  MUFU.EX2 R175, R175 ;  /* 0x000000af00af7308 */ /* 0x000fe20000000800 */
[----:B------:R-:W-:Y:S01]  /*5cb0*/  MOV R3, R136 ;  /* 0x0000008800037202 */ /* 0x000fe20000000f00 */
[----:B------:R-:W-:Y:S01]  /*5cc0*/  FADD.FTZ R139, R139, R140 ;  /* 0x0000008c8b8b7221 */ /* 0x000fe20000010000 */
[----:B------:R-:W-:Y:S04]  /*5cd0*/  HMMA.16816.F32.BF16 R64, R128, R98, R64 ;  /* 0x000000628040723c */ /* 0x000fe80000041840 */
[----:B------:R-:W-:Y:S02]  /*5ce0*/  FADD.FTZ R155, R155, R156 ;  /* 0x0000009c9b9b7221 */ /* 0x000fe40000010000 */
[----:B------:R-:W-:Y:S01]  /*5cf0*/  FADD.FTZ R148, R148, R149 ;  /* 0x0000009594947221 */ /* 0x000fe20000010000 */
[----:B------:R-:W-:Y:S01]  /*5d00*/  MUFU.EX2 R226, R226 ;  /* 0x000000e200e27308 */ /* 0x000fe20000000800 */
[-C--:B------:R-:W-:Y:S05]  /*5d10*/  HMMA.16816.F32.BF16 R4, R68, R76.reuse, R4 ;  /* 0x0000004c4404723c */ /* 0x080fea0000041804 */
[----:B------:R-:W-:Y:S02]  /*5d20*/  FADD.FTZ R163, R163, R144 ;  /* 0x00000090a3a37221 */ /* 0x000fe40000010000 */
[----:B------:R-:W-:Y:S01]  /*5d30*/  FADD.FTZ R166, R166, R139 ;  /* 0x0000008ba6a67221 */ /* 0x000fe20000010000 */
[C---:B------:R-:W-:Y:S01]  /*5d40*/  HMMA.16816.F32.BF16 R8, R72.reuse, R76, R8 ;  /* 0x0000004c4808723c */ /* 0x040fe20000041808 */
[----:B------:R-:W-:Y:S03]  /*5d50*/  MUFU.EX2 R228, R228 ;  /* 0x000000e400e47308 */ /* 0x000fe60000000800 */
[----:B------:R-:W-:Y:S01]  /*5d60*/  FADD.FTZ R154, R154, R155 ;  /* 0x0000009b9a9a7221 */ /* 0x000fe20000010000 */
[----:B------:R-:W-:Y:S01]  /*5d70*/  MOV R139, R134 ;  /* 0x00000086008b7202 */ /* 0x000fe20000000f00 */
[----:B------:R-:W-:Y:S02]  /*5d80*/  FADD.FTZ R148, R147, R148 ;  /* 0x0000009493947221 */ /* 0x000fe40000010000 */
[-C--:B------:R-:W-:Y:S03]  /*5d90*/  HMMA.16816.F32.BF16 R12, R72, R78.reuse, R12 ;  /* 0x0000004e480c723c */ /* 0x080fe6000004180c */
[----:B------:R-:W-:Y:S01]  /*5da0*/  MUFU.EX2 R231, R231 ;  /* 0x000000e700e77308 */ /* 0x000fe20000000800 */
[----:B------:R-:W-:Y:S02]  /*5db0*/  FADD.FTZ R163, R164, R163 ;  /* 0x000000a3a4a37221 */ /* 0x000fe40000010000 */
[----:B------:R-:W-:Y:S02]  /*5dc0*/  FADD.FTZ R166, R167, R166 ;  /* 0x000000a6a7a67221 */ /* 0x000fe40000010000 */
[C---:B------:R-:W-:Y:S01]  /*5dd0*/  HMMA.16816.F32.BF16 R16, R68.reuse, R78, R16 ;  /* 0x0000004e4410723c */ /* 0x040fe20000041810 */
[----:B------:R-:W1:Y:S03]  /*5de0*/  LDSM.16.MT88.4 R76, [R188+0x6800] ;  /* 0x00680000bc4c783b */ /* 0x000e660000004200 */
[----:B------:R-:W-:Y:S01]  /*5df0*/  FADD.FTZ R153, R153, R154 ;  /* 0x0000009a99997221 */ /* 0x000fe20000010000 */
[----:B------:R-:W-:Y:S01]  /*5e00*/  MUFU.EX2 R232, R232 ;  /* 0x000000e800e87308 */ /* 0x000fe20000000800 */
[----:B------:R-:W-:Y:S02]  /*5e10*/  FADD.FTZ R161, R161, R148 ;  /* 0x00000094a1a17221 */ /* 0x000fe40000010000 */
[-C--:B---3--:R-:W-:Y:S04]  /*5e20*/  HMMA.16816.F32.BF16 R20, R68, R80.reuse, R20 ;  /* 0x000000504414723c */ /* 0x088fe80000041814 */
[----:B------:R-:W-:Y:S02]  /*5e30*/  FADD.FTZ R168, R168, R163 ;  /* 0x000000a3a8a87221 */ /* 0x000fe40000010000 */
[----:B------:R-:W-:Y:S01]  /*5e40*/  FADD.FTZ R171, R171, R166 ;  /* 0x000000a6abab7221 */ /* 0x000fe20000010000 */
[----:B------:R-:W-:Y:S01]  /*5e50*/  MUFU.EX2 R233, R233 ;  /* 0x000000e900e97308 */ /* 0x000fe20000000800 */
        /* <DEDUP_REMOVED lines=8> */
[----:B------:R-:W2:Y:S02]  /*5ee0*/  LDSM.16.MT88.4 R80, [R191+0x7000] ;  /* 0x00700000bf50783b */ /* 0x000ea40000004200 */
[----:B------:R-:W3:Y:S05]  /*5ef0*/  MUFU.EX2 R234, R234 ;  /* 0x000000ea00ea7308 */ /* 0x000eea0000000800 */
[-C--:B------:R-:W-:Y:S05]  /*5f00*/  HMMA.16816.F32.BF16 R36, R68, R84.reuse, R36 ;  /* 0x000000544424723c */ /* 0x080fea0000041824 */
[----:B------:R-:W-:Y:S03]  /*5f10*/  MUFU.EX2 R224, R224 ;  /* 0x000000e000e07308 */ /* 0x000fe60000000800 */
[C---:B------:R-:W-:Y:S07]  /*5f20*/  HMMA.16816.F32.BF16 R40, R72.reuse, R84, R40 ;  /* 0x000000544828723c */ /* 0x040fee0000041828 */
[----:B------:R-:W4:Y:S01]  /*5f30*/  MUFU.EX2 R229, R229 ;  /* 0x000000e500e57308 */ /* 0x000f220000000800 */
[-C--:B------:R-:W-:Y:S08]  /*5f40*/  HMMA.16816.F32.BF16 R44, R72, R86.reuse, R44 ;  /* 0x00000056482c723c */ /* 0x080ff0000004182c */
[C---:B------:R-:W-:Y:S01]  /*5f50*/  HMMA.16816.F32.BF16 R48, R68.reuse, R86, R48 ;  /* 0x000000564430723c */ /* 0x040fe20000041830 */
[----:B------:R-:W5:Y:S01]  /*5f60*/  LDSM.16.MT88.4 R84, [R190+0x7000] ;  /* 0x00700000be54783b */ /* 0x000f620000004200 */
[----:B------:R-:W-:Y:S06]  /*5f70*/  MUFU.EX2 R219, R219 ;  /* 0x000000db00db7308 */ /* 0x000fec0000000800 */
[-C--:B-1----:R-:W-:Y:S04]  /*5f80*/  HMMA.16816.F32.BF16 R52, R68, R76.reuse, R52 ;  /* 0x0000004c4434723c */ /* 0x082fe80000041834 */
[----:B------:R-:W1:Y:S04]  /*5f90*/  MUFU.EX2 R222, R222 ;  /* 0x000000de00de7308 */ /* 0x000e680000000800 */
[C---:B------:R-:W-:Y:S06]  /*5fa0*/  HMMA.16816.F32.BF16 R56, R72.reuse, R76, R56 ;  /* 0x0000004c4838723c */ /* 0x040fec0000041838 */
[----:B------:R-:W-:Y:S02]  /*5fb0*/  MUFU.EX2 R220, R220 ;  /* 0x000000dc00dc7308 */ /* 0x000fe40000000800 */
[-C--:B------:R-:W-:Y:S07]  /*5fc0*/  HMMA.16816.F32.BF16 R60, R72, R78.reuse, R60 ;  /* 0x0000004e483c723c */ /* 0x080fee000004183c */
[----:B---3--:R-:W-:Y:S01]  /*5fd0*/  F2FP.BF16.PACK_AB R72, R234, R227 ;  /* 0x000000e3ea48723e */ /* 0x008fe200000010ff */
[----:B------:R-:W-:Y:S01]  /*5fe0*/  HMMA.16816.F32.BF16 R64, R68, R78, R64 ;  /* 0x0000004e4440723c */ /* 0x000fe20000041840 */
[----:B------:R-:W3:Y:S01]  /*5ff0*/  MUFU.EX2 R221, R221 ;  /* 0x000000dd00dd7308 */ /* 0x000ee20000000800 */
[----:B------:R-:W5:Y:S02]  /*6000*/  LDSM.16.MT88.4 R76, [R189+0x7000] ;  /* 0x00700000bd4c783b */ /* 0x000f640000004200 */
[----:B----4-:R-:W-:Y:S01]  /*6010*/  F2FP.BF16.PACK_AB R73, R229, R224 ;  /* 0x000000e0e549723e */ /* 0x010fe200000010ff */
[----:B------:R-:W-:Y:S01]  /*6020*/  FADD.FTZ R227, R227, R168 ;  /* 0x000000a8e3e37221 */ /* 0x000fe20000010000 */
[----:B-1----:R-:W-:Y:S01]  /*6030*/  F2FP.BF16.PACK_AB R74, R222, R219 ;  /* 0x000000dbde4a723e */ /* 0x002fe200000010ff */
[----:B------:R-:W-:Y:S01]  /*6040*/  FADD.FTZ R224, R224, R171 ;  /* 0x000000abe0e07221 */ /* 0x000fe20000010000 */
[----:B------:R-:W-:Y:S01]  /*6050*/  F2FP.BF16.PACK_AB R68, R174, R173 ;  /* 0x000000adae44723e */ /* 0x000fe200000010ff */
[----:B------:R-:W-:Y:S02]  /*6060*/  FADD.FTZ R173, R173, R160 ;  /* 0x000000a0adad7221 */ /* 0x000fe40000010000 */
[----:B------:R-:W-:Y:S01]  /*6070*/  MUFU.EX2 R215, R215 ;  /* 0x000000d700d77308 */ /* 0x000fe20000000800 */
[----:B------:R-:W-:Y:S01]  /*6080*/  F2FP.BF16.PACK_AB R69, R226, R175 ;  /* 0x000000afe245723e */ /* 0x000fe200000010ff */
[----:B------:R-:W-:Y:S01]  /*6090*/  FADD.FTZ R175, R175, R162 ;  /* 0x000000a2afaf7221 */ /* 0x000fe20000010000 */
[----:B------:R-:W-:Y:S01]  /*60a0*/  F2FP.BF16.PACK_AB R70, R231, R228 ;  /* 0x000000e4e746723e */ /* 0x000fe200000010ff */
[----:B------:R-:W-:Y:S01]  /*60b0*/  FADD.FTZ R173, R174, R173 ;  /* 0x000000adaead7221 */ /* 0x000fe20000010000 */
[----:B------:R-:W-:Y:S01]  /*60c0*/  F2FP.BF16.PACK_AB R71, R233, R232 ;  /* 0x000000e8e947723e */ /* 0x000fe200000010ff */
[----:B------:R-:W-:Y:S02]  /*60d0*/  FADD.FTZ R175, R226, R175 ;  /* 0x000000afe2af7221 */ /* 0x000fe40000010000 */
[----:B------:R-:W-:Y:S02]  /*60e0*/  FADD.FTZ R234, R234, R227 ;  /* 0x000000e3eaea7221 */ /* 0x000fe40000010000 */
[----:B------:R-:W-:Y:S01]  /*60f0*/  MUFU.EX2 R216, R216 ;  /* 0x000000d800d87308 */ /* 0x000fe20000000800 */
[----:B------:R-:W-:Y:S01]  /*6100*/  FADD.FTZ R229, R229, R224 ;  /* 0x000000e0e5e57221 */ /* 0x000fe20000010000 */
[-C--:B--2---:R-:W-:Y:S03]  /*6110*/  HMMA.16816.F32.BF16 R4, R68, R80.reuse, R4 ;  /* 0x000000504404723c */ /* 0x084fe60000041804 */
[----:B---3--:R-:W-:Y:S01]  /*6120*/  F2FP.BF16.PACK_AB R75, R221, R220 ;  /* 0x000000dcdd4b723e */ /* 0x008fe200000010ff */
[----:B------:R-:W-:Y:S02]  /*6130*/  FADD.FTZ R228, R228, R173 ;  /* 0x000000ade4e47221 */ /* 0x000fe40000010000 */
[----:B------:R-:W-:Y:S02]  /*6140*/  FADD.FTZ R232, R232, R175 ;  /* 0x000000afe8e87221 */ /* 0x000fe40000010000 */
[----:B------:R-:W-:Y:S01]  /*6150*/  MUFU.EX2 R214, R214 ;  /* 0x000000d600d67308 */ /* 0x000fe20000000800 */
[----:B------:R-:W-:Y:S01]  /*6160*/  FADD.FTZ R219, R219, R234 ;  /* 0x000000eadbdb7221 */ /* 0x000fe20000010000 */
        /* <DEDUP_REMOVED lines=8> */
[----:B------:R-:W1:Y:S02]  /*61f0*/  LDSM.16.MT88.4 R80, [R188+0x7000] ;  /* 0x00700000bc50783b */ /* 0x000e640000004200 */
[----:B------:R-:W-:Y:S01]  /*6200*/  MUFU.EX2 R212, R212 ;  /* 0x000000d400d47308 */ /* 0x000fe20000000800 */
[----:B------:R-:W-:Y:S04]  /*6210*/  FADD.FTZ R221, R221, R220 ;  /* 0x000000dcdddd7221 */ /* 0x000fe80000010000 */
[-C--:B-----5:R-:W-:Y:S05]  /*6220*/  HMMA.16816.F32.BF16 R20, R68, R84.reuse, R20 ;  /* 0x000000544414723c */ /* 0x0a0fea0000041814 */
[----:B------:R-:W-:Y:S03]  /*6230*/  MUFU.EX2 R217, R230 ;  /* 0x000000e600d97308 */ /* 0x000fe60000000800 */
[C---:B------:R-:W-:Y:S07]  /*6240*/  HMMA.16816.F32.BF16 R24, R72.reuse, R84, R24 ;  /* 0x000000544818723c */ /* 0x040fee0000041818 */
[----:B------:R-:W-:Y:S01]  /*6250*/  MUFU.EX2 R183, R183 ;  /* 0x000000b700b77308 */ /* 0x000fe20000000800 */
[-C--:B------:R-:W-:Y:S08]  /*6260*/  HMMA.16816.F32.BF16 R28, R72, R86.reuse, R28 ;  /* 0x00000056481c723c */ /* 0x080ff0000004181c */
[C---:B------:R-:W-:Y:S01]  /*6270*/  HMMA.16816.F32.BF16 R32, R68.reuse, R86, R32 ;  /* 0x000000564420723c */ /* 0x040fe20000041820 */
[----:B------:R-:W2:Y:S01]  /*6280*/  LDSM.16.MT88.4 R84, [R189+0x7800] ;  /* 0x00780000bd54783b */ /* 0x000ea20000004200 */
[----:B------:R-:W-:Y:S06]  /*6290*/  MUFU.EX2 R182, R223 ;  /* 0x000000df00b67308 */ /* 0x000fec0000000800 */
[-C--:B------:R-:W-:Y:S04]  /*62a0*/  HMMA.16816.F32.BF16 R36, R68, R76.reuse, R36 ;  /* 0x0000004c4424723c */ /* 0x080fe80000041824 */
[----:B------:R-:W-:Y:S04]  /*62b0*/  MUFU.EX2 R181, R181 ;  /* 0x000000b500b57308 */ /* 0x000fe80000000800 */
[C---:B------:R-:W-:Y:S06]  /*62c0*/  HMMA.16816.F32.BF16 R40, R72.reuse, R76, R40 ;  /* 0x0000004c4828723c */ /* 0x040fec0000041828 */
[----:B------:R-:W3:Y:S02]  /*62d0*/  MUFU.EX2 R180, R180 ;  /* 0x000000b400b47308 */ /* 0x000ee40000000800 */
[-C--:B------:R-:W-:Y:S08]  /*62e0*/  HMMA.16816.F32.BF16 R44, R72, R78.reuse, R44 ;  /* 0x0000004e482c723c */ /* 0x080ff0000004182c */
[C---:B------:R-:W-:Y:S01]  /*62f0*/  HMMA.16816.F32.BF16 R48, R68.reuse, R78, R48 ;  /* 0x0000004e4430723c */ /* 0x040fe20000041830 */
[----:B------:R-:W-:Y:S07]  /*6300*/  MUFU.EX2 R178, R178 ;  /* 0x000000b200b27308 */ /* 0x000fee0000000800 */
[-C--:B-1----:R-:W-:Y:S03]  /*6310*/  HMMA.16816.F32.BF16 R52, R68, R80.reuse, R52 ;  /* 0x000000504434723c */ /* 0x082fe60000041834 */
[----:B------:R-:W1:Y:S05]  /*6320*/  MUFU.EX2 R177, R177 ;  /* 0x000000b100b17308 */ /* 0x000e6a0000000800 */
[C---:B------:R-:W-:Y:S05]  /*6330*/  HMMA.16816.F32.BF16 R56, R72.reuse, R80, R56 ;  /* 0x000000504838723c */ /* 0x040fea0000041838 */
[----:B------:R-:W-:Y:S03]  /*6340*/  MUFU.EX2 R176, R176 ;  /* 0x000000b000b07308 */ /* 0x000fe60000000800 */
[-C--:B------:R-:W-:Y:S07]  /*6350*/  HMMA.16816.F32.BF16 R60, R72, R82.reuse, R60 ;  /* 0x00000052483c723c */ /* 0x080fee000004183c */
[----:B------:R-:W4:Y:S01]  /*6360*/  MUFU.EX2 R179, R170 ;  /* 0x000000aa00b37308 */ /* 0x000f220000000800 */
[----:B------:R-:W-:Y:S04]  /*6370*/  HMMA.16816.F32.BF16 R64, R68, R82, R64 ;  /* 0x000000524440723c */ /* 0x000fe80000041840 */
[----:B---3--:R-:W-:Y:S01]  /*6380*/  F2FP.BF16.PACK_AB R72, R180, R181 ;  /* 0x000000b5b448723e */ /* 0x008fe200000010ff */
[----:B------:R-:W-:Y:S01]  /*6390*/  FADD.FTZ R181, R181, R222 ;  /* 0x000000deb5b57221 */ /* 0x000fe20000010000 */
[----:B-1----:R-:W-:Y:S01]  /*63a0*/  F2FP.BF16.PACK_AB R73, R177, R178 ;  /* 0x000000b2b149723e */ /* 0x002fe200000010ff */
[----:B------:R-:W-:Y:S01]  /*63b0*/  FADD.FTZ R178, R178, R221 ;  /* 0x000000ddb2b27221 */ /* 0x000fe20000010000 */
[----:B------:R-:W-:Y:S01]  /*63c0*/  F2FP.BF16.PACK_AB R68, R216, R215 ;  /* 0x000000d7d844723e */ /* 0x000fe200000010ff */
[----:B------:R-:W-:Y:S03]  /*63d0*/  MUFU.EX2 R138, R138 ;  /* 0x0000008a008a7308 */ /* 0x000fe60000000800 */
[----:B------:R-:W-:Y:S01]  /*63e0*/  F2FP.BF16.PACK_AB R69, R235, R214 ;  /* 0x000000d6eb45723e */ /* 0x000fe200000010ff */
[----:B------:R-:W-:Y:S01]  /*63f0*/  FADD.FTZ R215, R215, R228 ;  /* 0x000000e4d7d77221 */ /* 0x000fe20000010000 */
[----:B------:R-:W-:Y:S01]  /*6400*/  F2FP.BF16.PACK_AB R70, R217, R212 ;  /* 0x000000d4d946723e */ /* 0x000fe200000010ff */
[----:B------:R-:W-:Y:S01]  /*6410*/  FADD.FTZ R214, R214, R233 ;  /* 0x000000e9d6d67221 */ /* 0x000fe20000010000 */
[----:B------:R-:W-:Y:S01]  /*6420*/  F2FP.BF16.PACK_AB R71, R182, R183 ;  /* 0x000000b7b647723e */ /* 0x000fe200000010ff */
[----:B------:R-:W-:Y:S02]  /*6430*/  FADD.FTZ R215, R216, R215 ;  /* 0x000000d7d8d77221 */ /* 0x000fe40000010000 */
[----:B------:R-:W1:Y:S01]  /*6440*/  MUFU.EX2 R165, R165 ;  /* 0x000000a500a57308 */ /* 0x000e620000000800 */
[----:B------:R-:W-:Y:S02]  /*6450*/  FADD.FTZ R214, R235, R214 ;  /* 0x000000d6ebd67221 */ /* 0x000fe40000010000 */
[----:B------:R-:W-:Y:S01]  /*6460*/  FADD.FTZ R181, R180, R181 ;  /* 0x000000b5b4b57221 */ /* 0x000fe20000010000 */
[-C--:B------:R-:W-:Y:S01]  /*6470*/  HMMA.16816.F32.BF16 R128, R68, R116.reuse, R4 ;  /* 0x000000744480723c */ /* 0x080fe20000041804 */
[----:B------:R-:W3:Y:S02]  /*6480*/  LDSM.16.MT88.4 R4, [R188+0x7800] ;  /* 0x00780000bc04783b */ /* 0x000ee40000004200 */
[----:B----4-:R-:W-:Y:S01]  /*6490*/  F2FP.BF16.PACK_AB R74, R179, R176 ;  /* 0x000000b0b34a723e */ /* 0x010fe200000010ff */
[----:B------:R-:W-:Y:S02]  /*64a0*/  FADD.FTZ R177, R177, R178 ;  /* 0x000000b2b1b17221 */ /* 0x000fe40000010000 */
[----:B------:R-:W-:Y:S02]  /*64b0*/  FADD.FTZ R212, R212, R215 ;  /* 0x000000d7d4d47221 */ /* 0x000fe40000010000 */
[----:B------:R-:W-:Y:S04]  /*64c0*/  FADD.FTZ R183, R183, R214 ;  /* 0x000000d6b7b77221 */ /* 0x000fe80000010000 */
[----:B------:R-:W-:Y:S02]  /*64d0*/  FADD.FTZ R176, R176, R181 ;  /* 0x000000b5b0b07221 */ /* 0x000fe40000010000 */
[----:B------:R-:W-:Y:S02]  /*64e0*/  FADD.FTZ R213, R217, R212 ;  /* 0x000000d4d9d57221 */ /* 0x000fe40000010000 */
[----:B------:R-:W-:Y:S02]  /*64f0*/  FADD.FTZ R210, R182, R183 ;  /* 0x000000b7b6d27221 */ /* 0x000fe40000010000 */
[----:B------:R-:W-:Y:S01]  /*6500*/  FADD.FTZ R211, R179, R176 ;  /* 0x000000b0b3d37221 */ /* 0x000fe20000010000 */
[C---:B-1----:R-:W-:Y:S01]  /*6510*/  F2FP.BF16.PACK_AB R75, R165.reuse, R138 ;  /* 0x0000008aa54b723e */ /* 0x042fe200000010ff */
[----:B------:R-:W-:Y:S04]  /*6520*/  FADD.FTZ R138, R138, R177 ;  /* 0x000000b18a8a7221 */ /* 0x000fe80000010000 */
        /* <DEDUP_REMOVED lines=15> */
[----:B------:R-:W-:Y:S01]  /*6620*/  HMMA.16816.F32.BF16 R68, R68, R6, R64 ;  /* 0x000000064444723c */ /* 0x000fe20000041840 */
[----:B------:R-:W-:-:S07]  /*6630*/  @P0 BRA `(.L_x_1209) ;  /* 0xffffd2d000000947 */ /* 0x000fce000383ffff */
.L_x_1208:
        /* <DEDUP_REMOVED lines=12> */
[----:B------:R-:W4:Y:S01]  /*6700*/  SHFL.BFLY PT, R2, R209, 0x2, 0x1f ;  /* 0x0c401f00d1027f89 */ /* 0x000f2200000e0000 */
[----:B------:R-:W-:-:S05]  /*6710*/  MOV R48, 0x7f800000 ;  /* 0x7f80000000307802 */ /* 0x000fca0000000f00 */
[----:B------:R-:W-:Y:S02]  /*6720*/  @P0 MOV R7, c[0x0][0x210] ;  /* 0x0000840000070a02 */ /* 0x000fe40000000f00 */
[----:B------:R-:W-:Y:S02]  /*6730*/  @P0 MOV R47, 0x1 ;  /* 0x00000001002f0802 */ /* 0x000fe40000000f00 */
[----:B------:R-:W-:Y:S01]  /*6740*/  @P0 MOV R44, c[0x0][0x210] ;  /* 0x00008400002c0a02 */ /* 0x000fe20000000f00 */
[----:B------:R-:W-:Y:S01]  /*6750*/  @P0 IMAD R7, R7, c[0x0][0x214], RZ ;  /* 0x0000850007070a24 */ /* 0x000fe200078e02ff */
[----:B------:R-:W-:Y:S01]  /*6760*/  @!P0 MOV R44, 0x1 ;  /* 0x00000001002c8802 */ /* 0x000fe20000000f00 */
        /* <DEDUP_REMOVED lines=12> */
[----:B------:R-:W-:Y:S02]  /*6830*/  LEA.HI R9, R3, R0, RZ, 0x2 ;  /* 0x0000000003097211 */ /* 0x000fe400078f10ff */
[----:B------:R-:W-:Y:S01]  /*6840*/  FSETP.NE.FTZ.AND P6, PT, R6, RZ, PT ;  /* 0x000000ff0600720b */ /* 0x000fe20003fd5000 */
[----:B----4-:R-:W-:Y:S01]  /*6850*/  FADD.FTZ R4, R15, R4 ;  /* 0x000000040f047221 */ /* 0x010fe20000010000 */
[--C-:B------:R-:W-:Y:S02]  /*6860*/  SHF.R.S32.HI R13, RZ, 0x2, R9.reuse ;  /* 0x00000002ff0d7819 */ /* 0x100fe40000011409 */
[----:B------:R-:W-:Y:S01]  /*6870*/  SHF.R.S32.HI R12, RZ, 0x1f, R9 ;  /* 0x0000001fff0c7819 */ /* 0x000fe20000011409 */
[----:B-----5:R-:W-:Y:S01]  /*6880*/  FADD.FTZ R2, R11, R2 ;  /* 0x000000020b027221 */ /* 0x020fe20000010000 */
[----:B------:R-:W-:Y:S02]  /*6890*/  @!P0 MOV R8, c[0x0][0x214] ;  /* 0x0000850000088a02 */ /* 0x000fe40000000f00 */
[----:B------:R-:W-:-:S02]  /*68a0*/  LEA.HI R12, R12, R13, RZ, 0x3 ;  /* 0x0000000d0c0c7211 */ /* 0x000fc400078f18ff */
[----:B------:R-:W-:Y:S02]  /*68b0*/  @!P0 SEL R7, R8, c[0x0][0x234], !P3 ;  /* 0x00008d0008078a07 */ /* 0x000fe40005800000 */
[----:B------:R-:W-:Y:S01]  /*68c0*/  LOP3.LUT R12, R12, 0xfffffff8, RZ, 0xc0, !PT ;  /* 0xfffffff80c0c7812 */ /* 0x000fe200078ec0ff */
[----:B------:R-:W1:Y:S01]  /*68d0*/  @P6 MUFU.RCP R10, R6 ;  /* 0x00000006000a6308 */ /* 0x000e620000001000 */
[----:B------:R-:W-:Y:S01]  /*68e0*/  FSETP.NE.FTZ.AND P5, PT, R5, RZ, PT ;  /* 0x000000ff0500720b */ /* 0x000fe20003fb5000 */
[----:B------:R-:W-:Y:S01]  /*68f0*/  @!P0 IMAD R47, R7, c[0x0][0x1c0], RZ ;  /* 0x00007000072f8a24 */ /* 0x000fe200078e02ff */
[----:B------:R-:W-:Y:S02]  /*6900*/  IADD3 R8, R13, -R12, RZ ;  /* 0x8000000c0d087210 */ /* 0x000fe40007ffe0ff */
[----:B------:R-:W-:Y:S02]  /*6910*/  FSETP.NE.FTZ.AND P4, PT, R4, RZ, PT ;  /* 0x000000ff0400720b */ /* 0x000fe40003f95000 */
[----:B------:R-:W-:Y:S01]  /*6920*/  LOP3.LUT R12, R8, 0x1, RZ, 0xc0, !PT ;  /* 0x00000001080c7812 */ /* 0x000fe200078ec0ff */
[----:B------:R-:W-:Y:S01]  /*6930*/  @P6 MUFU.LG2 R6, R6 ;  /* 0x0000000600066308 */ /* 0x000fe20000000c00 */
[----:B------:R-:W-:-:S02]  /*6940*/  MOV R11, 0x3f800000 ;  /* 0x3f800000000b7802 */ /* 0x000fc40000000f00 */
[----:B------:R-:W-:Y:S01]  /*6950*/  ISETP.NE.U32.AND P1, PT, R12, 0x1, PT ;  /* 0x000000010c00780c */ /* 0x000fe20003f25070 */
[----:B------:R-:W-:Y:S01]  /*6960*/  IMAD.MOV.U32 R12, RZ, RZ, -0x10 ;  /* 0xfffffff0ff0c7424 */ /* 0x000fe200078e00ff */
[----:B------:R-:W-:Y:S02]  /*6970*/  MOV R13, 0x3f800000 ;  /* 0x3f800000000d7802 */ /* 0x000fe40000000f00 */
[----:B------:R-:W-:Y:S01]  /*6980*/  LOP3.LUT R9, R9, 0x3ffffffc, RZ, 0xc0, !PT ;  /* 0x3ffffffc09097812 */ /* 0x000fe200078ec0ff */
[----:B-1----:R-:W-:Y:S01]  /*6990*/  FMUL.FTZ R128, R10, R128 ;  /* 0x000000800a807220 */ /* 0x002fe20000410000 */
[----:B------:R-:W-:Y:S01]  /*69a0*/  SEL R12, R12, 0x10, !P1 ;  /* 0x000000100c0c7807 */ /* 0x000fe20004800000 */
[----:B------:R-:W-:Y:S01]  /*69b0*/  FMUL.FTZ R129, R10, R129 ;  /* 0x000000810a817220 */ /* 0x000fe20000410000 */
[----:B------:R-:W-:Y:S01]  /*69c0*/  R2P PR, R8, 0x6 ;  /* 0x0000000608007804 */ /* 0x000fe20000000000 */
[C---:B------:R-:W-:Y:S01]  /*69d0*/  FMUL.FTZ R116, R10.reuse, R116 ;  /* 0x000000740a747220 */ /* 0x040fe20000410000 */
[----:B------:R-:W1:Y:S01]  /*69e0*/  @P5 MUFU.RCP R11, R5 ;  /* 0x00000005000b5308 */ /* 0x000e620000001000 */
[C---:B------:R-:W-:Y:S01]  /*69f0*/  FMUL.FTZ R117, R10.reuse, R117 ;  /* 0x000000750a757220 */ /* 0x040fe20000410000 */
[----:B------:R-:W-:Y:S01]  /*6a00*/  LEA.HI R15, R3, R0, RZ, 0x5 ;  /* 0x00000000030f7211 */ /* 0x000fe200078f28ff */
[----:B------:R-:W-:Y:S01]  /*6a10*/  FMUL.FTZ R112, R10, R112 ;  /* 0x000000700a707220 */ /* 0x000fe20000410000 */
[----:B------:R-:W-:Y:S01]  /*6a20*/  SHF.L.U32 R8, R8, 0x6, RZ ;  /* 0x0000000608087819 */ /* 0x000fe200000006ff */
[C---:B------:R-:W-:Y:S01]  /*6a30*/  FMUL.FTZ R113, R10.reuse, R113 ;  /* 0x000000710a717220 */ /* 0x040fe20000410000 */
[----:B------:R-:W-:Y:S01]  /*6a40*/  SHF.R.S32.HI R15, RZ, 0x5, R15 ;  /* 0x00000005ff0f7819 */ /* 0x000fe2000001140f */
[C---:B------:R-:W-:Y:S01]  /*6a50*/  FMUL.FTZ R100, R10.reuse, R100 ;  /* 0x000000640a647220 */ /* 0x040fe20000410000 */
[----:B------:R-:W2:Y:S01]  /*6a60*/  @P4 MUFU.RCP R13, R4 ;  /* 0x00000004000d4308 */ /* 0x000ea20000001000 */
        /* <DEDUP_REMOVED lines=15> */
[----:B------:R-:W-:Y:S01]  /*6b60*/  ISETP.NE.OR P3, PT, RZ, UR4, !P3 ;  /* 0x00000004ff007c0c */ /* 0x000fe2000df65670 */
[----:B------:R-:W-:Y:S01]  /*6b70*/  FMUL.FTZ R69, R10, R69 ;  /* 0x000000450a457220 */ /* 0x000fe20000410000 */
[----:B------:R-:W-:Y:S01]  /*6b80*/  MOV R10, 0x20 ;  /* 0x00000020000a7802 */ /* 0x000fe20000000f00 */
[----:B------:R-:W-:Y:S01]  /*6b90*/  IMAD.IADD R16, R0, 0x1, -R9 ;  /* 0x0000000100107824 */ /* 0x000fe200078e0a09 */
[----:B------:R-:W-:Y:S01]  /*6ba0*/  LEA.HI R9, R8, R8, RZ, 0x1d ;  /* 0x0000000808097211 */ /* 0x000fe200078fe8ff */
[C---:B-1----:R-:W-:Y:S01]  /*6bb0*/  FMUL.FTZ R130, R11.reuse, R130 ;  /* 0x000000820b827220 */ /* 0x042fe20000410000 */
[----:B------:R-:W-:Y:S01]  /*6bc0*/  SEL R10, R10, 0xffffffe0, !P1 ;  /* 0xffffffe00a0a7807 */ /* 0x000fe20004800000 */
[C---:B------:R-:W-:Y:S01]  /*6bd0*/  FMUL.FTZ R131, R11.reuse, R131 ;  /* 0x000000830b837220 */ /* 0x040fe20000410000 */
[----:B------:R-:W-:Y:S01]  /*6be0*/  FSETP.NE.FTZ.AND P1, PT, R2, RZ, PT ;  /* 0x000000ff0200720b */ /* 0x000fe20003f35000 */
[----:B------:R-:W-:Y:S01]  /*6bf0*/  FMUL.FTZ R118, R11, R118 ;  /* 0x000000760b767220 */ /* 0x000fe20000410000 */
[----:B------:R-:W-:Y:S01]  /*6c00*/  LEA R16, R15, R16, 0x9 ;  /* 0x000000100f107211 */ /* 0x000fe200078e48ff */
[----:B------:R-:W-:Y:S01]  /*6c10*/  FMUL.FTZ R119, R11, R119 ;  /* 0x000000770b777220 */ /* 0x000fe20000410000 */
[----:B------:R-:W-:Y:S01]  /*6c20*/  F2FP.BF16.PACK_AB R130, R131, R130 ;  /* 0x000000828382723e */ /* 0x000fe200000010ff */
[C---:B--2---:R-:W-:Y:S01]  /*6c30*/  FMUL.FTZ R124, R13.reuse, R124 ;  /* 0x0000007c0d7c7220 */ /* 0x044fe20000410000 */
[----:B------:R-:W-:Y:S01]  /*6c40*/  LEA R9, R16, R9, 0x1 ;  /* 0x0000000910097211 */ /* 0x000fe200078e08ff */
[----:B------:R-:W-:Y:S01]  /*6c50*/  FMUL.FTZ R125, R13, R125 ;  /* 0x0000007d0d7d7220 */ /* 0x000fe20000410000 */
[----:B------:R-:W-:Y:S01]  /*6c60*/  F2FP.BF16.PACK_AB R118, R119, R118 ;  /* 0x000000767776723e */ /* 0x000fe200000010ff */
[----:B------:R-:W-:Y:S01]  /*6c70*/  FMUL.FTZ R120, R13, R120 ;  /* 0x000000780d787220 */ /* 0x000fe20000410000 */
[----:B------:R-:W-:Y:S01]  /*6c80*/  SHF.L.U32 R9, R9, 0x1, RZ ;  /* 0x0000000109097819 */ /* 0x000fe200000006ff */
[----:B------:R-:W-:Y:S01]  /*6c90*/  FMUL.FTZ R121, R13, R121 ;  /* 0x000000790d797220 */ /* 0x000fe20000410000 */
[----:B------:R-:W-:Y:S01]  /*6ca0*/  F2FP.BF16.PACK_AB R124, R125, R124 ;  /* 0x0000007c7d7c723e */ /* 0x000fe200000010ff */
[----:B------:R-:W1:Y:S01]  /*6cb0*/  @P1 MUFU.RCP R14, R2 ;  /* 0x00000002000e1308 */ /* 0x000e620000001000 */
[----:B------:R-:W-:Y:S01]  /*6cc0*/  FMUL.FTZ R108, R13, R108 ;  /* 0x0000006c0d6c7220 */ /* 0x000fe20000410000 */
[----:B------:R-:W-:Y:S01]  /*6cd0*/  IADD3 R17, R9, R12, RZ ;  /* 0x0000000c09117210 */ /* 0x000fe20007ffe0ff */
[----:B------:R-:W-:Y:S01]  /*6ce0*/  FMUL.FTZ R109, R13, R109 ;  /* 0x0000006d0d6d7220 */ /* 0x000fe20000410000 */
[----:B------:R-:W-:Y:S01]  /*6cf0*/  F2FP.BF16.PACK_AB R120, R121, R120 ;  /* 0x000000787978723e */ /* 0x000fe200000010ff */
[C---:B------:R-:W-:Y:S01]  /*6d00*/  FMUL.FTZ R104, R13.reuse, R104 ;  /* 0x000000680d687220 */ /* 0x040fe20000410000 */
[----:B------:R-:W-:Y:S01]  /*6d10*/  STS [R9], R128 ;  /* 0x0000008009007388 */ /* 0x000fe20000000800 */
[----:B------:R-:W-:Y:S01]  /*6d20*/  FMUL.FTZ R105, R13, R105 ;  /* 0x000000690d697220 */ /* 0x000fe20000410000 */
[----:B------:R-:W-:Y:S01]  /*6d30*/  IADD3 R21, R17, R10, RZ ;  /* 0x0000000a11157210 */ /* 0x000fe20007ffe0ff */
        /* <DEDUP_REMOVED lines=13> */
[----:B------:R-:W-:Y:S01]  /*6e10*/  STS [R9+0x2000], R124 ;  /* 0x0020007c09007388 */ /* 0x000fe20000000800 */
[----:B------:R-:W-:Y:S01]  /*6e20*/  FMUL.FTZ R13, R13, R73 ;  /* 0x000000490d0d7220 */ /* 0x000fe20000410000 */
[----:B------:R-:W-:Y:S01]  /*6e30*/  F2FP.BF16.PACK_AB R88, R89, R88 ;  /* 0x000000585958723e */ /* 0x000fe200000010ff */
[C---:B-1----:R-:W-:Y:S01]  /*6e40*/  FMUL.FTZ R127, R14.reuse, R127 ;  /* 0x0000007f0e7f7220 */ /* 0x042fe20000410000 */
[----:B------:R-:W-:Y:S01]  /*6e50*/  F2FP.BF16.PACK_AB R80, R81, R80 ;  /* 0x000000505150723e */ /* 0x000fe200000010ff */
[C---:B------:R-:W-:Y:S01]  /*6e60*/  FMUL.FTZ R126, R14.reuse, R126 ;  /* 0x0000007e0e7e7220 */ /* 0x040fe20000410000 */
[----:B------:R-:W-:Y:S01]  /*6e70*/  F2FP.BF16.PACK_AB R72, R13, R72 ;  /* 0x000000480d48723e */ /* 0x000fe200000010ff */
[C---:B------:R-:W-:Y:S01]  /*6e80*/  FMUL.FTZ R123, R14.reuse, R123 ;  /* 0x0000007b0e7b7220 */ /* 0x040fe20000410000 */
[----:B------:R-:W-:Y:S01]  /*6e90*/  IADD3 R13, R9, 0x40, RZ ;  /* 0x00000040090d7810 */ /* 0x000fe20007ffe0ff */
[C---:B------:R-:W-:Y:S01]  /*6ea0*/  FMUL.FTZ R122, R14.reuse, R122 ;  /* 0x0000007a0e7a7220 */ /* 0x040fe20000410000 */
[----:B------:R-:W-:Y:S01]  /*6eb0*/  F2FP.BF16.PACK_AB R126, R127, R126 ;  /* 0x0000007e7f7e723e */ /* 0x000fe200000010ff */
[----:B------:R-:W-:Y:S01]  /*6ec0*/  FMUL.FTZ R114, R11, R114 ;  /* 0x000000720b727220 */ /* 0x000fe20000410000 */
[----:B------:R-:W-:Y:S01]  /*6ed0*/  @P2 IADD3 R13, R9, -0x40, RZ ;  /* 0xffffffc0090d2810 */ /* 0x000fe20007ffe0ff */
[----:B------:R-:W-:Y:S01]  /*6ee0*/  FMUL.FTZ R115, R11, R115 ;  /* 0x000000730b737220 */ /* 0x000fe20000410000 */
[----:B------:R-:W-:Y:S01]  /*6ef0*/  F2FP.BF16.PACK_AB R122, R123, R122 ;  /* 0x0000007a7b7a723e */ /* 0x000fe200000010ff */
[C---:B------:R-:W-:Y:S01]  /*6f00*/  FMUL.FTZ R102, R11.reuse, R102 ;  /* 0x000000660b667220 */ /* 0x040fe20000410000 */
[----:B------:R1:W-:Y:S01]  /*6f10*/  STS [R9+0x2400], R126 ;  /* 0x0024007e09007388 */ /* 0x0003e20000000800 */
[----:B------:R-:W-:Y:S01]  /*6f20*/  FMUL.FTZ R103, R11, R103 ;  /* 0x000000670b677220 */ /* 0x000fe20000410000 */
[----:B------:R-:W-:Y:S01]  /*6f30*/  F2FP.BF16.PACK_AB R114, R115, R114 ;  /* 0x000000727372723e */ /* 0x000fe200000010ff */
[C---:B------:R-:W-:Y:S01]  /*6f40*/  FMUL.FTZ R111, R14.reuse, R111 ;  /* 0x0000006f0e6f7220 */ /* 0x040fe20000410000 */
        /* <DEDUP_REMOVED lines=15> */
[----:B------:R-:W-:Y:S01]  /*7040*/  IMAD.IADD R19, R9, 0x1, R10 ;  /* 0x0000000109137824 */ /* 0x000fe200078e020a */
[----:B------:R-:W-:Y:S01]  /*7050*/  IADD3 R8, R12, R23, RZ ;  /* 0x000000170c087210 */ /* 0x000fe20007ffe0ff */
[C---:B------:R-:W-:Y:S01]  /*7060*/  FMUL.FTZ R95, R14.reuse, R95 ;  /* 0x0000005f0e5f7220 */ /* 0x040fe20000410000 */
[----:B------:R-:W-:Y:S01]  /*7070*/  F2FP.BF16.PACK_AB R86, R87, R86 ;  /* 0x000000565756723e */ /* 0x000fe200000010ff */
[C---:B------:R-:W-:Y:S01]  /*7080*/  FMUL.FTZ R94, R14.reuse, R94 ;  /* 0x0000005e0e5e7220 */ /* 0x040fe20000410000 */
[----:B------:R-:W-:Y:S01]  /*7090*/  STS [R19], R112 ;  /* 0x0000007013007388 */ /* 0x000fe20000000800 */
[----:B------:R-:W-:Y:S01]  /*70a0*/  FMUL.FTZ R91, R14, R91 ;  /* 0x0000005b0e5b7220 */ /* 0x000fe20000410000 */
[----:B-1----:R-:W-:Y:S01]  /*70b0*/  IADD3 R9, R12, R13, RZ ;  /* 0x0000000d0c097210 */ /* 0x002fe20007ffe0ff */
        /* <DEDUP_REMOVED lines=13> */
[----:B------:R-:W-:Y:S01]  /*7190*/  STS [R19+0x2000], R108 ;  /* 0x0020006c13007388 */ /* 0x000fe20000000800 */
[----:B------:R-:W-:Y:S01]  /*71a0*/  FMUL.FTZ R75, R14, R75 ;  /* 0x0000004b0e4b7220 */ /* 0x000fe20000410000 */
[----:B--2---:R-:W-:Y:S01]  /*71b0*/  IADD3 R17, R10, R13, RZ ;  /* 0x0000000d0a117210 */ /* 0x004fe20007ffe0ff */
[----:B------:R-:W-:Y:S01]  /*71c0*/  FMUL.FTZ R14, R14, R74 ;  /* 0x0000004a0e0e7220 */ /* 0x000fe20000410000 */
[----:B------:R1:W-:Y:S01]  /*71d0*/  STS [R19+0x2400], R110 ;  /* 0x0024006e13007388 */ /* 0x0003e20000000800 */
[----:B------:R-:W-:Y:S01]  /*71e0*/  F2FP.BF16.PACK_AB R11, R11, R70 ;  /* 0x000000460b0b723e */ /* 0x000fe200000010ff */
[----:B------:R-:W2:Y:S01]  /*71f0*/  @P5 MUFU.LG2 R5, R5 ;  /* 0x0000000500055308 */ /* 0x000ea20000000c00 */
[----:B------:R-:W-:Y:S01]  /*7200*/  F2FP.BF16.PACK_AB R76, R77, R76 ;  /* 0x0000004c4d4c723e */ /* 0x000fe200000010ff */
[----:B------:R-:W-:Y:S01]  /*7210*/  STS [R21+0x2000], R104 ;  /* 0x0020006815007388 */ /* 0x000fe20000000800 */
[----:B------:R-:W-:Y:S01]  /*7220*/  F2FP.BF16.PACK_AB R78, R79, R78 ;  /* 0x0000004e4f4e723e */ /* 0x000fe200000010ff */
[----:B------:R-:W-:Y:S01]  /*7230*/  @P6 FMUL.FTZ R49, R6, 0.69314718246459960938 ;  /* 0x3f31721806316820 */ /* 0x000fe20000410000 */
[----:B------:R-:W-:Y:S01]  /*7240*/  F2FP.BF16.PACK_AB R75, R75, R14 ;  /* 0x0000000e4b4b723e */ /* 0x000fe200000010ff */
[----:B------:R-:W-:Y:S02]  /*7250*/  STS [R21+0x2400], R106 ;  /* 0x0024006a15007388 */ /* 0x000fe40000000800 */
[----:B------:R-:W3:Y:S01]  /*7260*/  @P4 MUFU.LG2 R4, R4 ;  /* 0x0000000400044308 */ /* 0x000ee20000000c00 */
[----:B------:R-:W-:Y:S01]  /*7270*/  @P6 FFMA.FTZ R45, R136, c[0x0][0x238], R49 ;  /* 0x00008e00882d6a23 */ /* 0x000fe20000010031 */
[----:B------:R-:W-:Y:S04]  /*7280*/  STS [R13], R96 ;  /* 0x000000600d007388 */ /* 0x000fe80000000800 */
[----:B------:R-:W-:Y:S02]  /*7290*/  STS [R13+0x400], R98 ;  /* 0x000400620d007388 */ /* 0x000fe40000000800 */
[----:B------:R-:W4:Y:S01]  /*72a0*/  @P1 MUFU.LG2 R2, R2 ;  /* 0x0000000200021308 */ /* 0x000f220000000c00 */
[----:B--2---:R-:W-:Y:S01]  /*72b0*/  @P5 FMUL.FTZ R50, R5, 0.69314718246459960938 ;  /* 0x3f31721805325820 */ /* 0x004fe20000410000 */
[----:B------:R-:W-:Y:S03]  /*72c0*/  STS [R9], R84 ;  /* 0x0000005409007388 */ /* 0x000fe60000000800 */
[----:B------:R-:W-:Y:S01]  /*72d0*/  @P5 FFMA.FTZ R48, R135, c[0x0][0x238], R50 ;  /* 0x00008e0087305a23 */ /* 0x000fe20000010032 */
[----:B------:R-:W-:Y:S01]  /*72e0*/  STS [R9+0x400], R86 ;  /* 0x0004005609007388 */ /* 0x000fe20000000800 */
[----:B-1----:R-:W-:-:S02]  /*72f0*/  IMAD.IADD R19, R10, 0x1, R9 ;  /* 0x000000010a137824 */ /* 0x002fc400078e0209 */
[----:B---3--:R-:W-:Y:S01]  /*7300*/  @P4 FMUL.FTZ R5, R4, 0.69314718246459960938 ;  /* 0x3f31721804054820 */ /* 0x008fe20000410000 */
[----:B------:R-:W-:Y:S04]  /*7310*/  STS [R13+0x2000], R92 ;  /* 0x0020005c0d007388 */ /* 0x000fe80000000800 */
[----:B------:R1:W-:Y:S01]  /*7320*/  STS [R13+0x2400], R94 ;  /* 0x0024005e0d007388 */ /* 0x0003e20000000800 */
[----:B----4-:R-:W-:-:S03]  /*7330*/  @P1 FMUL.FTZ R4, R2, 0.69314718246459960938 ;  /* 0x3f31721802041820 */ /* 0x010fc60000410000 */
[----:B------:R2:W-:Y:S04]  /*7340*/  STS [R9+0x2000], R88 ;  /* 0x0020005809007388 */ /* 0x0005e80000000800 */
        /* <DEDUP_REMOVED lines=12> */
[----:B------:R-:W4:Y:S04]  /*7410*/  S2R R14, SR_CTAID.Z ;  /* 0x00000000000e7919 */ /* 0x000f280000002700 */
[----:B------:R2:W2:Y:S04]  /*7420*/  LDS.128 R36, [R200] ;  /* 0x00000000c8247984 */ /* 0x0004a80000000c00 */
[----:B------:R2:W2:Y:S01]  /*7430*/  LDS.128 R32, [R200+0x800] ;  /* 0x00080000c8207984 */ /* 0x0004a20000000c00 */
[----:B---3--:R-:W-:-:S03]  /*7440*/  @!P3 IMAD R46, R12, c[0x0][0x214], RZ ;  /* 0x000085000c2eba24 */ /* 0x008fc600078e02ff */
[----:B------:R3:W2:Y:S01]  /*7450*/  LDS.128 R28, [R200+0x1000] ;  /* 0x00100000c81c7984 */ /* 0x0006a20000000c00 */
[----:B------:R-:W-:Y:S01]  /*7460*/  IMAD R47, R12, R47, RZ ;  /* 0x0000002f0c2f7224 */ /* 0x000fe200078e02ff */
[--C-:B------:R-:W-:Y:S02]  /*7470*/  @!P3 SHF.R.S32.HI R53, RZ, 0x1f, R46.reuse ;  /* 0x0000001fff35b819 */ /* 0x100fe4000001142e */
[----:B------:R3:W2:Y:S01]  /*7480*/  LDS.128 R24, [R200+0x1800] ;  /* 0x00180000c8187984 */ /* 0x0006a20000000c00 */
[----:B------:R-:W-:Y:S01]  /*7490*/  @!P3 IMAD.MOV.U32 R52, RZ, RZ, R46 ;  /* 0x000000ffff34b224 */ /* 0x000fe200078e002e */
[----:B------:R-:W-:Y:S01]  /*74a0*/  SEL R47, R47, RZ, P3 ;  /* 0x000000ff2f2f7207 */ /* 0x000fe20001800000 */
[----:B-1----:R-:W-:Y:S01]  /*74b0*/  IMAD R6, R13, R44, RZ ;  /* 0x0000002c0d067224 */ /* 0x002fe200078e02ff */
[----:B------:R3:W1:Y:S01]  /*74c0*/  LDS.128 R20, [R200+0x2000] ;  /* 0x00200000c8147984 */ /* 0x0006620000000c00 */
[----:B------:R-:W-:Y:S02]  /*74d0*/  LOP3.LUT P3, RZ, R201, 0x3, RZ, 0xc0, !PT ;  /* 0x00000003c9ff7812 */ /* 0x000fe4000786c0ff */
[----:B----4-:R-:W-:Y:S01]  /*74e0*/  IMAD R7, R14, R7, R47 ;  /* 0x000000070e077224 */ /* 0x010fe200078e022f */
[----:B------:R3:W4:Y:S01]  /*74f0*/  LDS.128 R16, [R200+0x2800] ;  /* 0x00280000c8107984 */ /* 0x0007220000000c00 */
[----:B------:R-:W-:-:S02]  /*7500*/  SHF.L.U32 R6, R6, 0x7, RZ ;  /* 0x0000000706067819 */ /* 0x000fc400000006ff */
[----:B------:R-:W-:Y:S01]  /*7510*/  MOV R46, 0x7f800000 ;  /* 0x7f800000002e7802 */ /* 0x000fe20000000f00 */
[----:B------:R3:W1:Y:S01]  /*7520*/  LDS.128 R8, [R200+0x3000] ;  /* 0x00300000c8087984 */ /* 0x0006620000000c00 */
[----:B------:R-:W-:Y:S01]  /*7530*/  IADD3 R2, P2, P0, R6, R52, R7 ;  /* 0x0000003406027210 */ /* 0x000fe2000785e007 */
[----:B------:R-:W-:Y:S01]  /*7540*/  @P4 FFMA.FTZ R46, R134, c[0x0][0x238], R5 ;  /* 0x00008e00862e4a23 */ /* 0x000fe20000010005 */
[----:B------:R-:W-:Y:S01]  /*7550*/  SHF.R.S32.HI R6, RZ, 0x1f, R6 ;  /* 0x0000001fff067819 */ /* 0x000fe20000011406 */
[----:B------:R3:W1:Y:S01]  /*7560*/  LDS.128 R40, [R200+0x3800] ;  /* 0x00380000c8287984 */ /* 0x0006620000000c00 */
[----:B------:R-:W-:Y:S02]  /*7570*/  SHF.R.S32.HI R7, RZ, 0x1f, R7 ;  /* 0x0000001fff077819 */ /* 0x000fe40000011407 */
[----:B------:R-:W-:Y:S01]  /*7580*/  MOV R47, 0x7f800000 ;  /* 0x7f800000002f7802 */ /* 0x000fe20000000f00 */
[----:B------:R-:W-:Y:S01]  /*7590*/  @P1 FFMA.FTZ R47, R133, c[0x0][0x238], R4 ;  /* 0x00008e00852f1a23 */ /* 0x000fe20000010004 */
[----:B------:R-:W-:Y:S01]  /*75a0*/  IADD3.X R6, R6, R53, R7, P2, P0 ;  /* 0x0000003506067210 */ /* 0x000fe200017e0407 */
[----:B------:R-:W-:Y:S05]  /*75b0*/  @P3 BRA `(.L_x_1213) ;  /* 0x0000029000003947 */ /* 0x000fea0003800000 */
[----:B------:R-:W-:Y:S02]  /*75c0*/  SHF.R.S32.HI R50, RZ, 0x1f, R15 ;  /* 0x0000001fff327819 */ /* 0x000fe4000001140f */
[----:B------:R-:W-:-:S02]  /*75d0*/  SHF.R.S32.HI R4, RZ, 0x1f, R201 ;  /* 0x0000001fff047819 */ /* 0x000fc400000114c9 */
[----:B------:R-:W-:Y:S02]  /*75e0*/  LEA.HI R50, R50, R15, RZ, 0x2 ;  /* 0x0000000f32327211 */ /* 0x000fe400078f10ff */
[----:B------:R-:W-:Y:S01]  /*75f0*/  LEA.HI R51, R4, R201, RZ, 0x2 ;  /* 0x000000c904337211 */ /* 0x000fe200078f10ff */
[----:B------:R-:W-:Y:S01]  /*7600*/  IMAD.MOV.U32 R4, RZ, RZ, c[0x0][0x214] ;  /* 0x00008500ff047624 */ /* 0x000fe200078e00ff */
[----:B------:R-:W-:Y:S02]  /*7610*/  LOP3.LUT R50, R50, 0xffffffc, RZ, 0xc0, !PT ;  /* 0x0ffffffc32327812 */ /* 0x000fe400078ec0ff */
[----:B------:R-:W-:Y:S01]  /*7620*/  SHF.R.S32.HI R51, RZ, 0x2, R51 ;  /* 0x00000002ff337819 */ /* 0x000fe20000011433 */
[----:B------:R-:W-:Y:S02]  /*7630*/  IMAD R4, R13, -0x80, R4 ;  /* 0xffffff800d047824 */ /* 0x000fe400078e0204 */
        /* <DEDUP_REMOVED lines=33> */
.L_x_1213:
[----:B------:R-:W-:Y:S05]  /*7850*/  BSYNC B0 ;  /* 0x0000000000007941 */ /* 0x000fea0003800000 */
.L_x_1212:
[----:B------:R-:W-:Y:S01]  /*7860*/  LEA.HI R3, R3, R0, RZ, 0x3 ;  /* 0x0000000003037211 */ /* 0x000fe200078f18ff */
[----:B------:R-:W-:-:S02]  /*7870*/  ULDC.64 UR4, c[0x0][0x1e8] ;  /* 0x00007a0000047ab9 */ /* 0x000fc40000000a00 */
[----:B------:R-:W-:Y:S01]  /*7880*/  USHF.L.U32 UR7, UR4, 0x5, URZ ;  /* 0x0000000504077899 */ /* 0x000fe2000800063f */
[----:B------:R-:W-:Y:S01]  /*7890*/  LOP3.LUT R5, R3, 0xfffffff8, RZ, 0xc0, !PT ;  /* 0xfffffff803057812 */ /* 0x000fe200078ec0ff */
[----:B------:R-:W-:Y:S01]  /*78a0*/  UMOV UR6, 0x5 ;  /* 0x0000000500067882 */ /* 0x000fe20000000000 */
[----:B------:R-:W-:Y:S01]  /*78b0*/  SHF.R.S32.HI R44, RZ, 0x3, R3 ;  /* 0x00000003ff2c7819 */ /* 0x000fe20000011403 */
[----:B------:R-:W-:Y:S02]  /*78c0*/  USHF.L.U64.HI UR5, UR4, UR6, UR5 ;  /* 0x0000000604057299 */ /* 0x000fe40008010205 */
[----:B------:R-:W-:Y:S01]  /*78d0*/  IMAD.IADD R2, R0, 0x1, -R5 ;  /* 0x0000000100027824 */ /* 0x000fe200078e0a05 */
[----:B------:R-:W-:Y:S02]  /*78e0*/  SHF.R.S32.HI R0, RZ, 0x1f, R12 ;  /* 0x0000001fff007819 */ /* 0x000fe4000001140c */
[----:B---3--:R-:W-:Y:S01]  /*78f0*/  SHF.R.S32.HI R45, RZ, 0x1f, R44 ;  /* 0x0000001fff2d7819 */ /* 0x008fe2000001142c */
[----:B------:R-:W-:-:S02]  /*7900*/  IMAD.SHL.U32 R6, R2, 0x8, RZ ;  /* 0x0000000802067824 */ /* 0x000fc400078e00ff */
[----:B------:R-:W-:Y:S01]  /*7910*/  IMAD R5, R0, c[0x0][0x1e0], RZ ;  /* 0x0000780000057a24 */ /* 0x000fe200078e02ff */
[----:B------:R-:W-:Y:S01]  /*7920*/  SHF.R.S32.HI R0, RZ, 0x1f, R14 ;  /* 0x0000001fff007819 */ /* 0x000fe2000001140e */
[----:B------:R-:W-:Y:S01]  /*7930*/  IMAD.WIDE R44, R13, 0x80, R44 ;  /* 0x000000800d2c7825 */ /* 0x000fe200078e022c */
[----:B------:R-:W-:-:S03]  /*7940*/  SHF.R.S32.HI R7, RZ, 0x1f, R6 ;  /* 0x0000001fff077819 */ /* 0x000fc60000011406 */
[C---:B------:R-:W-:Y:S02]  /*7950*/  IMAD R5, R12.reuse, c[0x0][0x1e4], R5 ;  /* 0x000079000c057a24 */ /* 0x040fe400078e0205 */
[----:B------:R-:W-:-:S04]  /*7960*/  IMAD.WIDE.U32 R6, R12, c[0x0][0x1e0], R6 ;  /* 0x000078000c067a25 */ /* 0x000fc800078e0006 */
[----:B------:R-:W-:Y:S02]  /*7970*/  IMAD R3, R0, c[0x0][0x1f0], RZ ;  /* 0x00007c0000037a24 */ /* 0x000fe400078e02ff */
[----:B------:R-:W-:Y:S02]  /*7980*/  IMAD.IADD R7, R7, 0x1, R5 ;  /* 0x0000000107077824 */ /* 0x000fe400078e0205 */
[C---:B------:R-:W-:Y:S02]  /*7990*/  IMAD R3, R14.reuse, c[0x0][0x1f4], R3 ;  /* 0x00007d000e037a24 */ /* 0x040fe400078e0203 */
        /* <DEDUP_REMOVED lines=24> */
[----:B----4-:R-:W-:Y:S01]  /*7b20*/  STG.E.128 [R4.64], R16 ;  /* 0x0000001004007986 */ /* 0x010fe2000c101d08 */
[----:B------:R-:W-:Y:S02]  /*7b30*/  IADD3.X R47, R5, UR5, RZ, P0, !PT ;  /* 0x00000005052f7c10 */ /* 0x000fe400087fe4ff */
[----:B------:R-:W-:-:S03]  /*7b40*/  IADD3 R48, P0, R46, UR7, RZ ;  /* 0x000000072e307c10 */ /* 0x000fc6000ff1e0ff */
[----:B------:R-:W-:Y:S01]  /*7b50*/  STG.E.128 [R46.64], R8 ;  /* 0x000000082e007986 */ /* 0x000fe2000c101d08 */
[----:B------:R-:W-:-:S05]  /*7b60*/  IADD3.X R49, R47, UR5, RZ, P0, !PT ;  /* 0x000000052f317c10 */ /* 0x000fca00087fe4ff */
[----:B------:R-:W-:Y:S01]  /*7b70*/  STG.E.128 [R48.64], R40 ;  /* 0x0000002830007986 */ /* 0x000fe2000c101d08 */
[----:B------:R-:W-:Y:S05]  /*7b80*/  EXIT ;  /* 0x000000000000794d */ /* 0x000fea0003800000 */
.L_x_1214:
        /* <DEDUP_REMOVED lines=15> */
.L_x_2131:


//--------------------- .text._ZN5flash16flash_fwd_kernelI23Flash_fwd_kernel_traitsILi64ELi128ELi64ELi4ELb0ELb0EN7cutlass10bfloat16_tE19Flash_kernel_traitsILi64ELi128ELi64ELi4ES3_EELb1ELb0ELb0ELb1ELb0ELb0ELb0ELb0EEEvNS_16Flash_fwd_paramsE --------------------------
	.section	.text._ZN5flash16flash_fwd_kernelI23Flash_fwd_kernel_traitsILi64ELi128ELi64ELi4ELb0ELb0EN7cutlass10bfloat16_tE19Flash_kernel_traitsILi64ELi128ELi64ELi4ES3_EELb1ELb0ELb0ELb1ELb0ELb0ELb0ELb0EEEvNS_16Flash_fwd_paramsE,"ax",@progbits
	.sectioninfo	@"SHI_REGISTERS=255"
	.align	128
        .global         _ZN5flash16flash_fwd_kernelI23Flash_fwd_kernel_traitsILi64ELi128ELi64ELi4ELb0ELb0EN7cutlass10bfloat16_tE19Flash_kernel_traitsILi64ELi128ELi64ELi4ES3_EELb1ELb0ELb0ELb1ELb0ELb0ELb0ELb0EEEvNS_16Flash_fwd_paramsE
        .type           _ZN5flash16flash_fwd_kernelI23Flash_fwd_kernel_traitsILi64ELi128ELi64ELi4ELb0ELb0EN7cutlass10bfloat16_tE19Flash_kernel_traitsILi64ELi128ELi64ELi4ES3_EELb1ELb0ELb0ELb1ELb0ELb0ELb0ELb0EEEvNS_16Flash_fwd_paramsE,@function
        .size           _ZN5flash16flash_fwd_kernelI23Flash_fwd_kernel_traitsILi64ELi128ELi64ELi4ELb0ELb0EN7cutlass10bfloat16_tE19Flash_kernel_traitsILi64ELi128ELi64ELi4ES3_EELb1ELb0ELb0ELb1ELb0ELb0ELb0ELb0EEEvNS_16Flash_fwd_paramsE,(.L_x_2132 - _ZN5flash16flash_fwd_kernelI23Flash_fwd_kernel_traitsILi64ELi128ELi64ELi4ELb0ELb0EN7cutlass10bfloat16_tE19Flash_kernel_traitsILi64ELi128ELi64ELi4ES3_EELb1ELb0ELb0ELb1ELb0ELb0ELb0ELb0EEEvNS_16Flash_fwd_paramsE)
        .other          _ZN5flash16flash_fwd_kernelI23Flash_fwd_kernel_traitsILi64ELi128ELi64ELi4ELb0ELb0EN7cutlass10bfloat16_tE19Flash_kernel_traitsILi64ELi128ELi64ELi4ES3_EELb1ELb0ELb0ELb1ELb0ELb0ELb0ELb0EEEvNS_16Flash_fwd_paramsE,@"STO_CUDA_ENTRY STV_DEFAULT"
_ZN5flash16flash_fwd_kernelI23Flash_fwd_kernel_traitsILi64ELi128ELi64ELi4ELb0ELb0EN7cutlass10bfloat16_tE19Flash_kernel_traitsILi64ELi128ELi64ELi4ES3_EELb1ELb0ELb0ELb1ELb0ELb0ELb0ELb0EEEvNS_16Flash_fwd_paramsE:
.text._ZN5flash16flash_fwd_kernelI23Flash_fwd_kernel_traitsILi64ELi128ELi64ELi4ELb0ELb0EN7cutlass10bfloat16_tE19Flash_kernel_traitsILi64ELi128ELi64ELi4ES3_EELb1ELb0ELb0ELb1ELb0ELb0ELb0ELb0EEEvNS_16Flash_fwd_paramsE:
        /* <DEDUP_REMOVED lines=23> */
[----:B-1----:R-:W-:Y:S01]  /*0170*/  ISETP.NE.AND P4, PT, R8, RZ, PT ;  /* 0x000000ff0800720c */ /* 0x002fe20003f85270 */
[----:B----4-:R-:W-:Y:S01]  /*0180*/  IMAD.WIDE R8, R22, R23, c[0x0][0x240] ;  /* 0x0000900016087625 */ /* 0x010fe200078e0217 */
[----:B------:R-:W-:-:S04]  /*0190*/  LOP3.LUT R0, R16, R191, R22, 0xfe, !PT ;  /* 0x000000bf10007212 */ /* 0x000fc800078efe16 */
[----:B------:R-:W-:Y:S01]  /*01a0*/  LOP3.LUT P2, RZ, R0, R187, RZ, 0xfc, !PT ;  /* 0x000000bb00ff7212 */ /* 0x000fe2000784fcff */
[----:B--2---:R1:W2:Y:S08]  /*01b0*/  @P1 R2UR UR18, R4 ;  /* 0x00000000041213c2 */ /* 0x0042b000000e0000 */
[----:B------:R4:W2:Y:S04]  /*01c0*/  @P1 R2UR UR19, R5 ;  /* 0x00000000051313c2 */ /* 0x0008a800000e0000 */
[----:B-1----:R-:W-:-:S02]  /*01d0*/  @!P2 IMAD.MOV.U32 R4, RZ, RZ, c[0x0][0x308] ;  /* 0x0000c200ff04a624 */ /* 0x002fc400078e00ff */
[----:B----4-:R-:W-:Y:S01]  /*01e0*/  @!P2 IMAD.MOV.U32 R5, RZ, RZ, c[0x0][0x30c] ;  /* 0x0000c300ff05a624 */ /* 0x010fe200078e00ff */
[----:B---3--:R-:W-:Y:S01]  /*01f0*/  @P1 IADD3 R6, P0, R2, c[0x0][0x300], RZ ;  /* 0x0000c00002061a10 */ /* 0x008fe20007f1e0ff */
[----:B--2---:R-:W-:-:S04]  /*0200*/  IMAD.U32 R2, RZ, RZ, UR18 ;  /* 0x00000012ff027e24 */ /* 0x004fc8000f8e00ff */
[----:B------:R-:W-:Y:S01]  /*0210*/  @P1 IMAD.X R7, RZ, RZ, R3, P0 ;  /* 0x000000ffff071224 */ /* 0x000fe200000e0603 */
[----:B------:R-:W-:Y:S01]  /*0220*/  ISETP.NE.U32.AND P0, PT, RZ, c[0x0][0x250], PT ;  /* 0x00009400ff007a0c */ /* 0x000fe20003f05070 */
[----:B------:R-:W-:Y:S01]  /*0230*/  IMAD.U32 R3, RZ, RZ, UR19 ;  /* 0x00000013ff037e24 */ /* 0x000fe2000f8e00ff */
[----:B------:R-:W-:Y:S02]  /*0240*/  ISETP.EQ.U32.AND P1, PT, RZ, c[0x0][0x248], PT ;  /* 0x00009200ff007a0c */ /* 0x000fe40003f22070 */
[----:B------:R-:W-:Y:S02]  /*0250*/  ISETP.NE.AND.EX P0, PT, RZ, c[0x0][0x254], PT, P0 ;  /* 0x00009500ff007a0c */ /* 0x000fe40003f05300 */
[----:B------:R1:W-:Y:S01]  /*0260*/  @!P2 STG.E.64 [R4.64], R2 ;  /* 0x000000020400a986 */ /* 0x0003e2000c101b10 */
[----:B------:R-:W-:Y:S02]  /*0270*/  SHF.R.S32.HI R12, RZ, 0x1f, R187 ;  /* 0x0000001fff0c7819 */ /* 0x000fe400000114bb */
[----:B------:R-:W-:Y:S01]  /*0280*/  ISETP.EQ.OR.EX P1, PT, RZ, c[0x0][0x24c], !P4, P1 ;  /* 0x00009300ff007a0c */ /* 0x000fe20006722710 */
[----:B-1----:R-:W-:-:S02]  /*0290*/  @!P2 IMAD.MOV.U32 R2, RZ, RZ, R6 ;  /* 0x000000ffff02a224 */ /* 0x002fc400078e0006 */
[----:B------:R-:W-:-:S05]  /*02a0*/  @!P2 IMAD.MOV.U32 R3, RZ, RZ, R7 ;  /* 0x000000ffff03a224 */ /* 0x000fca00078e0007 */
[----:B------:R1:W-:Y:S04]  /*02b0*/  @!P2 STG.E.64 [R4.64+0x8], R2 ;  /* 0x000008020400a986 */ /* 0x0003e8000c101b10 */
[----:B------:R2:W3:Y:S04]  /*02c0*/  @P3 LDG.E R250, [R8.64] ;  /* 0x0000001008fa3981 */ /* 0x0004e8000c1e1900 */
[----:B-1----:R2:W3:Y:S01]  /*02d0*/  @P3 LDG.E R4, [R8.64+0x4] ;  /* 0x0000041008043981 */ /* 0x0024e2000c1e1900 */
[----:B------:R-:W-:Y:S01]  /*02e0*/  @P0 IMAD.WIDE R2, R22, R23, c[0x0][0x250] ;  /* 0x0000940016020625 */ /* 0x000fe200078e0217 */
[----:B------:R-:W-:-:S02]  /*02f0*/  LEA.HI R13, R12, R187, RZ, 0x5 ;  /* 0x000000bb0c0d7211 */ /* 0x000fc400078f28ff */
[----:B------:R-:W-:Y:S01]  /*0300*/  ISETP.NE.U32.AND P2, PT, RZ, c[0x0][0x248], PT ;  /* 0x00009200ff007a0c */ /* 0x000fe20003f45070 */
[C---:B------:R-:W-:Y:S02]  /*0310*/  IMAD R0, R22.reuse, c[0x0][0x1c0], R16 ;  /* 0x0000700016007a24 */ /* 0x040fe400078e0210 */
[----:B------:R-:W-:Y:S01]  /*0320*/  IMAD.WIDE R10, R22, R23, c[0x0][0x248] ;  /* 0x00009200160a7625 */ /* 0x000fe200078e0217 */
[----:B------:R-:W-:Y:S02]  /*0330*/  ISETP.NE.AND.EX P2, PT, RZ, c[0x0][0x24c], PT, P2 ;  /* 0x00009300ff007a0c */ /* 0x000fe40003f45320 */
[----:B------:R-:W-:Y:S01]  /*0340*/  SHF.L.U32 R0, R0, 0x5, RZ ;  /* 0x0000000500007819 */ /* 0x000fe200000006ff */
[----:B--2---:R-:W-:Y:S02]  /*0350*/  IMAD.MOV.U32 R8, RZ, RZ, RZ ;  /* 0x000000ffff087224 */ /* 0x004fe400078e00ff */
[----:B------:R-:W-:-:S04]  /*0360*/  IMAD.MOV.U32 R9, RZ, RZ, -0x1 ;  /* 0xffffffffff097424 */ /* 0x000fc800078e00ff */
[----:B------:R1:W5:Y:S04]  /*0370*/  @P0 LDG.E R8, [R2.64] ;  /* 0x0000001002080981 */ /* 0x000368000c1e1900 */
[----:B------:R2:W5:Y:S01]  /*0380*/  @!P1 LDG.E R9, [R10.64] ;  /* 0x000000100a099981 */ /* 0x000562000c1e1900 */
[----:B-1----:R-:W-:-:S05]  /*0390*/  LOP3.LUT R2, R13, 0xffffffe0, RZ, 0xc0, !PT ;  /* 0xffffffe00d027812 */ /* 0x002fca00078ec0ff */
[----:B------:R-:W-:-:S05]  /*03a0*/  IMAD.IADD R34, R187, 0x1, -R2 ;  /* 0x00000001bb227824 */ /* 0x000fca00078e0a02 */
[----:B------:R-:W-:Y:S02]  /*03b0*/  IADD3 R221, P1, P0, R0, R6, R34 ;  /* 0x0000000600dd7210 */ /* 0x000fe4000783e022 */
        /* <DEDUP_REMOVED lines=10> */
.L_x_1215:
[----:B--2---:R-:W-:Y:S02]  /*0460*/  MOV R0, c[0x0][0x218] ;  /* 0x0000860000007a02 */ /* 0x004fe40000000f00 */
.L_x_1216:
        /* <DEDUP_REMOVED lines=19> */
[----:B------:R-:W-:Y:S02]  /*05a0*/  ISETP.NE.AND P0, PT, R9, -0x1, PT ;  /* 0xffffffff0900780c */ /* 0x000fe40003f05270 */
[----:B------:R-:W-:-:S09]  /*05b0*/  SHF.R.S32.HI R17, RZ, 0x1f, R16 ;  /* 0x0000001fff117819 */ /* 0x000fd20000011410 */
        /* <DEDUP_REMOVED lines=25> */
.L_x_1218:
        /* <DEDUP_REMOVED lines=10> */
[----:B------:R-:W-:Y:S02]  /*07f0*/  IMAD.MOV.U32 R2, RZ, RZ, R4 ;  /* 0x000000ffff027224 */ /* 0x000fe400078e0004 */
[----:B------:R-:W-:Y:S02]  /*0800*/  @P0 IMAD.IADD R4, R8, 0x1, R9 ;  /* 0x0000000108040824 */ /* 0x000fe400078e0209 */
[----:B------:R-:W-:-:S05]  /*0810*/  IMAD.HI.U32 R0, R0, R2, RZ ;  /* 0x0000000200007227 */ /* 0x000fca00078e00ff */
[----:B------:R-:W-:-:S05]  /*0820*/  IADD3 R3, -R0, RZ, RZ ;  /* 0x000000ff00037210 */ /* 0x000fca0007ffe1ff */
[----:B------:R-:W-:-:S05]  /*0830*/  IMAD R2, R5, R3, R2 ;  /* 0x0000000305027224 */ /* 0x000fca00078e0202 */
[----:B------:R-:W-:-:S13]  /*0840*/  ISETP.GT.U32.AND P2, PT, R5, R2, PT ;  /* 0x000000020500720c */ /* 0x000fda0003f44070 */
[----:B------:R-:W-:Y:S01]  /*0850*/  @!P2 IMAD.IADD R2, R2, 0x1, -R5 ;  /* 0x000000010202a824 */ /* 0x000fe200078e0a05 */
[----:B------:R-:W-:Y:S02]  /*0860*/  @!P2 IADD3 R0, R0, 0x1, RZ ;  /* 0x000000010000a810 */ /* 0x000fe40007ffe0ff */
[----:B------:R-:W-:Y:S02]  /*0870*/  ISETP.NE.AND P2, PT, RZ, c[0x0][0x1c8], PT ;  /* 0x00007200ff007a0c */ /* 0x000fe40003f45270 */
[----:B------:R-:W-:Y:S02]  /*0880*/  ISETP.GE.U32.AND P3, PT, R2, R5, PT ;  /* 0x000000050200720c */ /* 0x000fe40003f66070 */
        /* <DEDUP_REMOVED lines=21> */
.L_x_1219:
[-C--:B------:R-:W-:Y:S01]  /*09e0*/  LEA.HI R0, R12, R187.reuse, RZ, 0x3 ;  /* 0x000000bb0c007211 */ /* 0x080fe200078f18ff */
[----:B------:R-:W-:Y:S01]  /*09f0*/  IMAD.IADD R248, R172, 0x1, -R219 ;  /* 0x00000001acf87824 */ /* 0x000fe200078e0adb */
[-C--:B------:R-:W-:Y:S01]  /*0a00*/  LEA.HI R21, R12, R187.reuse, RZ, 0x4 ;  /* 0x000000bb0c157211 */ /* 0x080fe200078f20ff */
[----:B------:R-:W-:Y:S01]  /*0a10*/  BSSY B0, `(.L_x_1220) ;  /* 0x000002f000007945 */ /* 0x000fe20003800000 */
[----:B------:R-:W-:Y:S02]  /*0a20*/  SHF.R.S32.HI R244, RZ, 0x3, R0 ;  /* 0x00000003fff47819 */ /* 0x000fe40000011400 */
[----:B------:R-:W-:Y:S02]  /*0a30*/  LOP3.LUT R2, R0, 0xfffffff8, RZ, 0xc0, !PT ;  /* 0xfffffff800027812 */ /* 0x000fe400078ec0ff */
[----:B------:R-:W-:Y:S01]  /*0a40*/  SHF.R.S32.HI R245, RZ, 0x1f, R244 ;  /* 0x0000001ffff57819 */ /* 0x000fe200000114f4 */
[----:B------:R-:W-:Y:S01]  /*0a50*/  IMAD.SHL.U32 R0, R244, 0x40, RZ ;  /* 0x00000040f4007824 */ /* 0x000fe200078e00ff */
[----:B------:R-:W-:Y:S01]  /*0a60*/  SHF.R.S32.HI R160, RZ, 0x5, R13 ;  /* 0x00000005ffa07819 */ /* 0x000fe2000001140d */
[----:B------:R-:W-:Y:S01]  /*0a70*/  IMAD.IADD R33, R187, 0x1, -R2 ;  /* 0x00000001bb217824 */ /* 0x000fe200078e0a02 */
[----:B------:R-:W-:Y:S01]  /*0a80*/  LEA.HI R2, R12, R187, RZ, 0x6 ;  /* 0x000000bb0c027211 */ /* 0x000fe200078f30ff */
[----:B------:R-:W-:Y:S01]  /*0a90*/  IMAD.WIDE R240, R191, 0x80, R244 ;  /* 0x00000080bff07825 */ /* 0x000fe200078e02f4 */
[----:B------:R-:W-:-:S02]  /*0aa0*/  LOP3.LUT R0, R0, 0x1c0, RZ, 0xc0, !PT ;  /* 0x000001c000007812 */ /* 0x000fc400078ec0ff */
[----:B------:R-:W-:Y:S01]  /*0ab0*/  SHF.R.S32.HI R13, RZ, 0x1f, R10 ;  /* 0x0000001fff0d7819 */ /* 0x000fe2000001140a */
[----:B------:R-:W-:Y:S01]  /*0ac0*/  IMAD.SHL.U32 R242, R33, 0x8, RZ ;  /* 0x0000000821f27824 */ /* 0x000fe200078e00ff */
[----:B------:R-:W-:Y:S01]  /*0ad0*/  SHF.R.U32.HI R4, RZ, 0x3, R0 ;  /* 0x00000003ff047819 */ /* 0x000fe20000011600 */
[----:B------:R-:W-:-:S03]  /*0ae0*/  IMAD.SHL.U32 R2, R2, 0x8, RZ ;  /* 0x0000000802027824 */ /* 0x000fc600078e00ff */
[--C-:B------:R-:W-:Y:S02]  /*0af0*/  LOP3.LUT R3, R0, 0x38, R242.reuse, 0xf8, !PT ;  /* 0x0000003800037812 */ /* 0x100fe400078ef8f2 */
[----:B------:R-:W-:Y:S02]  /*0b00*/  LOP3.LUT R0, R21, 0xfffffff0, RZ, 0xc0, !PT ;  /* 0xfffffff015007812 */ /* 0x000fe400078ec0ff */
[----:B------:R-:W-:Y:S02]  /*0b10*/  LOP3.LUT R3, R3, R4, RZ, 0x3c, !PT ;  /* 0x0000000403037212 */ /* 0x000fe400078e3cff */
[----:B------:R-:W-:Y:S01]  /*0b20*/  SHF.R.S32.HI R243, RZ, 0x1f, R242 ;  /* 0x0000001ffff37819 */ /* 0x000fe200000114f2 */
[----:B------:R-:W-:Y:S01]  /*0b30*/  IMAD.IADD R12, R187, 0x1, -R0 ;  /* 0x00000001bb0c7824 */ /* 0x000fe200078e0a00 */
[----:B------:R-:W-:Y:S01]  /*0b40*/  LOP3.LUT R5, R3, 0xfffffe00, R2, 0xf8, !PT ;  /* 0xfffffe0003057812 */ /* 0x000fe200078ef802 */
[----:B------:R-:W-:Y:S01]  /*0b50*/  IMAD R0, R17, c[0x0][0x1a8], RZ ;  /* 0x00006a0011007a24 */ /* 0x000fe200078e02ff */
[----:B------:R-:W-:-:S02]  /*0b60*/  IADD3 R2, P0, R242, R7, RZ ;  /* 0x00000007f2027210 */ /* 0x000fc40007f1e0ff */
[----:B------:R-:W-:Y:S01]  /*0b70*/  SHF.R.S32.HI R3, RZ, 0x1f, R12 ;  /* 0x0000001fff037819 */ /* 0x000fe2000001140c */
[----:B------:R-:W-:Y:S02]  /*0b80*/  IMAD R0, R16, c[0x0][0x1ac], R0 ;  /* 0x00006b0010007a24 */ /* 0x000fe400078e0200 */
[----:B------:R-:W-:Y:S01]  /*0b90*/  IMAD.SHL.U32 R203, R5, 0x2, RZ ;  /* 0x0000000205cb7824 */ /* 0x000fe200078e00ff */
[----:B------:R-:W-:Y:S01]  /*0ba0*/  LEA.HI R15, R3, R12, RZ, 0x3 ;  /* 0x0000000c030f7211 */ /* 0x000fe200078f18ff */
[----:B------:R-:W-:Y:S01]  /*0bb0*/  IMAD.X R3, R243, 0x1, R11, P0 ;  /* 0x00000001f3037824 */ /* 0x000fe200000e060b */
[----:B------:R-:W-:-:S03]  /*0bc0*/  ISETP.GE.AND P0, PT, R244, R248, PT ;  /* 0x000000f8f400720c */ /* 0x000fc60003f06270 */
[----:B------:R-:W-:Y:S02]  /*0bd0*/  IMAD.SHL.U32 R4, R15, 0x40, RZ ;  /* 0x000000400f047824 */ /* 0x000fe400078e00ff */
[----:B------:R-:W-:-:S03]  /*0be0*/  IMAD.WIDE.U32 R8, R16, c[0x0][0x1a8], R2 ;  /* 0x00006a0010087a25 */ /* 0x000fc600078e0002 */
[----:B------:R-:W-:Y:S01]  /*0bf0*/  LOP3.LUT R186, R4, 0xfffffe00, RZ, 0xc0, !PT ;  /* 0xfffffe0004ba7812 */ /* 0x000fe200078ec0ff */
[----:B------:R-:W-:-:S04]  /*0c00*/  IMAD.IADD R7, R9, 0x1, R0 ;  /* 0x0000000109077824 */ /* 0x000fc800078e0200 */
        /* <DEDUP_REMOVED lines=15> */
.L_x_1221:
[----:B------:R-:W-:Y:S05]  /*0d00*/  BSYNC B0 ;  /* 0x0000000000007941 */ /* 0x000fea0003800000 */
.L_x_1220:
        /* <DEDUP_REMOVED lines=22> */
.L_x_1223:
[----:B------:R-:W-:Y:S05]  /*0e70*/  BSYNC B0 ;  /* 0x0000000000007941 */ /* 0x000fea0003800000 */
.L_x_1222:
[----:B------:R-:W-:Y:S01]  /*0e80*/  IADD3 R24, R244, 0x20, RZ ;  /* 0x00000020f4187810 */ /* 0x000fe20007ffe0ff */
[----:B------:R-:W-:Y:S03]  /*0e90*/  BSSY B0, `(.L_x_1224) ;  /* 0x0000015000007945 */ /* 0x000fe60003800000 */
[----:B------:R-:W-:Y:S01]  /*0ea0*/  ISETP.GE.AND P0, PT, R24, R248, PT ;  /* 0x000000f81800720c */ /* 0x000fe20003f06270 */
[----:B------:R1:W-:-:S12]  /*0eb0*/  STL [R1], R24 ;  /* 0x0000001801007387 */ /* 0x0003d80000100800 */
        /* <DEDUP_REMOVED lines=18> */
.L_x_1225:
[----:B------:R-:W-:Y:S05]  /*0fe0*/  BSYNC B0 ;  /* 0x0000000000007941 */ /* 0x000fea0003800000 */
.L_x_1224:
        /* <DEDUP_REMOVED lines=22> */
.L_x_1227:
[----:B------:R-:W-:Y:S05]  /*1150*/  BSYNC B0 ;  /* 0x0000000000007941 */ /* 0x000fea0003800000 */
.L_x_1226:
        /* <DEDUP_REMOVED lines=22> */
.L_x_1229:
[----:B------:R-:W-:Y:S05]  /*12c0*/  BSYNC B0 ;  /* 0x0000000000007941 */ /* 0x000fea0003800000 */
.L_x_1228:
        /* <DEDUP_REMOVED lines=22> */
.L_x_1231:
[----:B------:R-:W-:Y:S05]  /*1430*/  BSYNC B0 ;  /* 0x0000000000007941 */ /* 0x000fea0003800000 */
.L_x_1230:
        /* <DEDUP_REMOVED lines=22> */
.L_x_1233:
[----:B------:R-:W-:Y:S05]  /*15a0*/  BSYNC B0 ;  /* 0x0000000000007941 */ /* 0x000fea0003800000 */
.L_x_1232:
[----:B-1----:R-:W-:Y:S01]  /*15b0*/  IADD3 R0, R244, 0x70, RZ ;  /* 0x00000070f4007810 */ /* 0x002fe20007ffe0ff */
[----:B------:R-:W-:Y:S01]  /*15c0*/  IMAD.MOV.U32 R190, RZ, RZ, c[0x0][0x198] ;  /* 0x00006600ffbe7624 */ /* 0x000fe200078e00ff */
[----:B------:R-:W-:Y:S01]  /*15d0*/  BSSY B0, `(.L_x_1234) ;  /* 0x0000018000007945 */ /* 0x000fe20003800000 */
[----:B------:R-:W-:Y:S01]  /*15e0*/  IMAD.MOV.U32 R189, RZ, RZ, 0x6 ;  /* 0x00000006ffbd7424 */ /* 0x000fe200078e00ff */
[----:B------:R-:W-:Y:S01]  /*15f0*/  ISETP.GE.AND P0, PT, R0, R248, PT ;  /* 0x000000f80000720c */ /* 0x000fe20003f06270 */
[----:B------:R1:W-:Y:S01]  /*1600*/  STL [R1+0x10], R0 ;  /* 0x0000100001007387 */ /* 0x0003e20000100800 */
        /* <DEDUP_REMOVED lines=20> */
.L_x_1235:
[----:B------:R-:W-:Y:S05]  /*1750*/  BSYNC B0 ;  /* 0x0000000000007941 */ /* 0x000fea0003800000 */
.L_x_1234:
[C---:B-1----:R-:W-:Y:S01]  /*1760*/  IMAD R0, R245.reuse, c[0x0][0x198], RZ ;  /* 0x00006600f5007a24 */ /* 0x042fe200078e02ff */
[----:B------:R-:W-:Y:S01]  /*1770*/  LEA.HI.SX32 R32, R204, 0xffffffff, 0x1a ;  /* 0xffffffffcc207811 */ /* 0x000fe200078fd2ff */
[C---:B--2---:R-:W-:Y:S01]  /*1780*/  IMAD.WIDE.U32 R4, R244.reuse, c[0x0][0x198], R242 ;  /* 0x00006600f4047a25 */ /* 0x044fe200078e00f2 */
[----:B------:R-:W-:Y:S02]  /*1790*/  BSSY B0, `(.L_x_1236) ;  /* 0x0000025000007945 */ /* 0x000fe40003800000 */
[----:B------:R-:W-:Y:S01]  /*17a0*/  SHF.R.S32.HI R9, RZ, 0x1f, R32 ;  /* 0x0000001fff097819 */ /* 0x000fe20000011420 */
[----:B------:R-:W-:Y:S01]  /*17b0*/  IMAD R6, R245, c[0x0][0x1a0], RZ ;  /* 0x00006800f5067a24 */ /* 0x000fe200078e02ff */
[----:B------:R-:W-:Y:S01]  /*17c0*/  IADD3 R4, P1, R19, R4, RZ ;  /* 0x0000000413047210 */ /* 0x000fe20007f3e0ff */
[----:B------:R-:W-:-:S04]  /*17d0*/  IMAD.WIDE.U32 R2, R244, c[0x0][0x1a0], R242 ;  /* 0x00006800f4027a25 */ /* 0x000fc800078e00f2 */
[----:B------:R-:W-:Y:S01]  /*17e0*/  IMAD R0, R244, c[0x0][0x19c], R0 ;  /* 0x00006700f4007a24 */ /* 0x000fe200078e0200 */
[----:B------:R-:W-:Y:S01]  /*17f0*/  IADD3 R2, P0, R14, R2, RZ ;  /* 0x000000020e027210 */ /* 0x000fe20007f1e0ff */
[----:B------:R-:W-:Y:S02]  /*1800*/  IMAD R7, R244, c[0x0][0x1a4], R6 ;  /* 0x00006900f4077a24 */ /* 0x000fe400078e0206 */
[----:B------:R-:W-:Y:S01]  /*1810*/  IMAD R8, R32, -0x40, R105 ;  /* 0xffffffc020087824 */ /* 0x000fe200078e0269 */
[----:B------:R-:W-:Y:S01]  /*1820*/  IADD3.X R5, R20, R5, R0, P1, !PT ;  /* 0x0000000514057210 */ /* 0x000fe20000ffe400 */
[C---:B------:R-:W-:Y:S01]  /*1830*/  IMAD R0, R13.reuse, c[0x0][0x1b0], RZ ;  /* 0x00006c000d007a24 */ /* 0x040fe200078e02ff */
[----:B------:R-:W-:Y:S01]  /*1840*/  IADD3.X R3, R18, R3, R7, P0, !PT ;  /* 0x0000000312037210 */ /* 0x000fe200007fe407 */
[----:B------:R-:W-:Y:S01]  /*1850*/  IMAD R6, R13, c[0x0][0x1b8], RZ ;  /* 0x00006e000d067a24 */ /* 0x000fe200078e02ff */
[----:B------:R-:W-:Y:S01]  /*1860*/  ISETP.GE.AND P0, PT, R244, R8, PT ;  /* 0x00000008f400720c */ /* 0x000fe20003f06270 */
[----:B------:R-:W-:-:S02]  /*1870*/  IMAD R0, R10, c[0x0][0x1b4], R0 ;  /* 0x00006d000a007a24 */ /* 0x000fc400078e0200 */
[----:B------:R-:W-:-:S04]  /*1880*/  IMAD.WIDE.U32 R230, R10, c[0x0][0x1b0], R4 ;  /* 0x00006c000ae67a25 */ /* 0x000fc800078e0004 */
[----:B------:R-:W-:Y:S01]  /*1890*/  IMAD R4, R189, R32, RZ ;  /* 0x00000020bd047224 */ /* 0x000fe200078e02ff */
[----:B------:R-:W-:Y:S01]  /*18a0*/  IADD3 R229, R231, R0, RZ ;  /* 0x00000000e7e57210 */ /* 0x000fe20007ffe0ff */
[C---:B------:R-:W-:Y:S01]  /*18b0*/  IMAD.WIDE.U32 R246, R10.reuse, c[0x0][0x1b8], R2 ;  /* 0x00006e000af67a25 */ /* 0x040fe200078e0002 */
[----:B------:R-:W-:Y:S02]  /*18c0*/  MOV R228, R230 ;  /* 0x000000e600e47202 */ /* 0x000fe40000000f00 */
[----:B------:R-:W-:Y:S01]  /*18d0*/  LOP3.LUT R0, R15, 0xfffffff8, RZ, 0xc0, !PT ;  /* 0xfffffff80f007812 */ /* 0x000fe200078ec0ff */
[----:B------:R-:W-:Y:S02]  /*18e0*/  IMAD R6, R10, c[0x0][0x1bc], R6 ;  /* 0x00006f000a067a24 */ /* 0x000fe400078e0206 */
[----:B------:R-:W-:Y:S01]  /*18f0*/  IMAD R4, R9, R192, R4 ;  /* 0x000000c009047224 */ /* 0x000fe200078e0204 */
[----:B------:R-:W-:Y:S01]  /*1900*/  IADD3 R10, R12, -R0, RZ ;  /* 0x800000000c0a7210 */ /* 0x000fe20007ffe0ff */
[----:B------:R-:W-:Y:S01]  /*1910*/  IMAD.WIDE.U32 R2, R32, R192, R228 ;  /* 0x000000c020027225 */ /* 0x000fe200078e00e4 */
[----:B------:R-:W-:-:S04]  /*1920*/  IADD3 R249, R247, R6, RZ ;  /* 0x00000006f7f97210 */ /* 0x000fc80007ffe0ff */
        /* <DEDUP_REMOVED lines=11> */
.L_x_1237:
[----:B------:R-:W-:Y:S05]  /*19e0*/  BSYNC B0 ;  /* 0x0000000000007941 */ /* 0x000fea0003800000 */
.L_x_1236:
        /* <DEDUP_REMOVED lines=16> */
.L_x_1239:
[----:B------:R-:W-:Y:S05]  /*1af0*/  BSYNC B0 ;  /* 0x0000000000007941 */ /* 0x000fea0003800000 */
.L_x_1238:
        /* <DEDUP_REMOVED lines=15> */
.L_x_1241:
[----:B------:R-:W-:Y:S05]  /*1bf0*/  BSYNC B0 ;  /* 0x0000000000007941 */ /* 0x000fea0003800000 */
.L_x_1240:
        /* <DEDUP_REMOVED lines=17> */
.L_x_1243:
[----:B------:R-:W-:Y:S05]  /*1d10*/  BSYNC B0 ;  /* 0x0000000000007941 */ /* 0x000fea0003800000 */
.L_x_1242:
[----:B------:R-:W-:Y:S01]  /*1d20*/  ISETP.NE.U32.AND P2, PT, RZ, c[0x0][0x318], PT ;  /* 0x0000c600ff007a0c */ /* 0x000fe20003f45070 */
[----:B------:R-:W0:Y:S03]  /*1d30*/  LDGDEPBAR ;  /* 0x00000000000079af */ /* 0x000e260000000000 */
[----:B------:R-:W-:-:S13]  /*1d40*/  ISETP.NE.AND.EX P2, PT, RZ, c[0x0][0x31c], PT, P2 ;  /* 0x0000c700ff007a0c */ /* 0x000fda0003f45320 */
[----:B------:R-:W-:Y:S01]  /*1d50*/  @P2 SHF.R.S32.HI R0, RZ, 0x1f, R22 ;  /* 0x0000001fff002819 */ /* 0x000fe20000011416 */
[----:B-1----:R-:W-:-:S04]  /*1d60*/  @P2 IMAD.WIDE.U32 R2, R22, c[0x0][0x320], R16 ;  /* 0x0000c80016022a25 */ /* 0x002fc800078e0010 */
[----:B------:R-:W-:Y:S01]  /*1d70*/  @P2 IMAD R0, R0, c[0x0][0x320], RZ ;  /* 0x0000c80000002a24 */ /* 0x000fe200078e02ff */
[----:B------:R-:W-:Y:S01]  /*1d80*/  @P2 LEA R4, P0, R2, c[0x0][0x318], 0x2 ;  /* 0x0000c60002042a11 */ /* 0x000fe200078010ff */
[----:B------:R-:W-:-:S04]  /*1d90*/  DEPBAR.LE SB0, 0x0 ;  /* 0x000080000000791a */ /* 0x000fc80000000000 */
[----:B------:R-:W-:-:S04]  /*1da0*/  @P2 IMAD R0, R22, c[0x0][0x324], R0 ;  /* 0x0000c90016002a24 */ /* 0x000fc800078e0200 */
[----:B------:R-:W-:-:S05]  /*1db0*/  @P2 IMAD.IADD R0, R3, 0x1, R0 ;  /* 0x0000000103002824 */ /* 0x000fca00078e0200 */
[----:B------:R-:W-:-:S05]  /*1dc0*/  @P2 LEA.HI.X R5, R2, c[0x0][0x31c], R0, 0x2, P0 ;  /* 0x0000c70002052a11 */ /* 0x000fca00000f1400 */
[----:B--2---:R1:W2:Y:S04]  /*1dd0*/  @P2 LDG.E R6, [R4.64] ;  /* 0x0000001004062981 */ /* 0x0042a8000c1e1900 */
[----:B------:R-:W-:Y:S01]  /*1de0*/  BAR.SYNC.DEFER_BLOCKING 0x0 ;  /* 0x0000000000007b1d */ /* 0x000fe20000010000 */
[----:B------:R-:W-:Y:S01]  /*1df0*/  ISETP.GE.AND P1, PT, R244, R8, PT ;  /* 0x00000008f400720c */ /* 0x000fe20003f26270 */
[----:B------:R-:W-:Y:S01]  /*1e00*/  IMAD R0, R9, c[0x0][0x1a0], RZ ;  /* 0x0000680009007a24 */ /* 0x000fe200078e02ff */
[----:B------:R-:W-:-:S03]  /*1e10*/  MOV R100, RZ ;  /* 0x000000ff00647202 */ /* 0x000fc60000000f00 */
[----:B------:R-:W2:Y:S01]  /*1e20*/  @P2 MUFU.RCP R7, c[0x0][0x238] ;  /* 0x00008e0000072b08 */ /* 0x000ea20000001000 */
[C---:B------:R-:W-:Y:S01]  /*1e30*/  IMAD R0, R32.reuse, c[0x0][0x1a4], R0 ;  /* 0x0000690020007a24 */ /* 0x040fe200078e0200 */
[----:B------:R-:W-:Y:S01]  /*1e40*/  BSSY B0, `(.L_x_1244) ;  /* 0x0000011000007945 */ /* 0x000fe20003800000 */
[----:B-1----:R-:W-:-:S05]  /*1e50*/  IMAD.WIDE.U32 R4, R32, c[0x0][0x1a0], RZ ;  /* 0x0000680020047a25 */ /* 0x002fca00078e00ff */
[----:B------:R1:W-:Y:S01]  /*1e60*/  @P1 STS.128 [R203+0x6000], RZ ;  /* 0x006000ffcb001388 */ /* 0x0003e20000000c00 */
[----:B------:R-:W-:Y:S01]  /*1e70*/  IMAD.IADD R0, R5, 0x1, R0 ;  /* 0x0000000105007824 */ /* 0x000fe200078e0200 */
[----:B------:R-:W-:-:S04]  /*1e80*/  LEA R2, P0, R4, R246, 0x6 ;  /* 0x000000f604027211 */ /* 0x000fc800078030ff */
[----:B------:R-:W-:Y:S01]  /*1e90*/  LEA.HI.X R3, R4, R249, R0, 0x6, P0 ;  /* 0x000000f904037211 */ /* 0x000fe200000f3400 */
[----:B--2---:R-:W-:Y:S01]  /*1ea0*/  @P2 FMUL.FTZ R100, R6, R7 ;  /* 0x0000000706642220 */ /* 0x004fe20000410000 */
        /* <DEDUP_REMOVED lines=10> */
.L_x_1245:
[----:B-1----:R-:W-:Y:S05]  /*1f50*/  BSYNC B0 ;  /* 0x0000000000007941 */ /* 0x002fea0003800000 */
.L_x_1244:
[----:B------:R-:W-:Y:S01]  /*1f60*/  ISETP.GE.AND P0, PT, R25, R8, PT ;  /* 0x000000081900720c */ /* 0x000fe20003f06270 */
        /* <DEDUP_REMOVED lines=16> */
.L_x_1247:
[----:B------:R-:W-:Y:S05]  /*2070*/  BSYNC B0 ;  /* 0x0000000000007941 */ /* 0x000fea0003800000 */
.L_x_1246:
        /* <DEDUP_REMOVED lines=17> */
.L_x_1249:
[----:B------:R-:W-:Y:S05]  /*2190*/  BSYNC B0 ;  /* 0x0000000000007941 */ /* 0x000fea0003800000 */
.L_x_1248:
[----:B------:R-:W-:Y:S01]  /*21a0*/  ISETP.GE.AND P0, PT, R11, R8, PT ;  /* 0x000000080b00720c */ /* 0x000fe20003f06270 */
[----:B------:R-:W-:Y:S01]  /*21b0*/  IMAD.MOV.U32 R0, RZ, RZ, 0x10 ;  /* 0x00000010ff007424 */ /* 0x000fe200078e00ff */
[----:B------:R-:W-:Y:S01]  /*21c0*/  BSSY B0, `(.L_x_1250) ;  /* 0x0000015000007945 */ /* 0x000fe20003800000 */
[----:B------:R-:W-:Y:S01]  /*21d0*/  IMAD.MOV.U32 R35, RZ, RZ, 0x20 ;  /* 0x00000020ff237424 */ /* 0x000fe200078e00ff */
[----:B------:R-:W-:-:S05]  /*21e0*/  R2P PR, R10, 0x6 ;  /* 0x000000060a007804 */ /* 0x000fca0000000000 */
[----:B------:R-:W-:Y:S02]  /*21f0*/  SEL R0, R0, 0xfffffff0, !P1 ;  /* 0xfffffff000007807 */ /* 0x000fe40004800000 */
[----:B--2---:R-:W-:Y:S02]  /*2200*/  SEL R4, R35, 0xffffffe0, !P2 ;  /* 0xffffffe023047807 */ /* 0x004fe40005000000 */
        /* <DEDUP_REMOVED lines=16> */
.L_x_1251:
[----:B------:R-:W-:Y:S05]  /*2310*/  BSYNC B0 ;  /* 0x0000000000007941 */ /* 0x000fea0003800000 */
.L_x_1250:
        /* <DEDUP_REMOVED lines=23> */
[----:B------:R-:W-:Y:S01]  /*2490*/  IMAD.SHL.U32 R195, R3, 0x2, RZ ;  /* 0x0000000203c37824 */ /* 0x000fe200078e00ff */
[----:B------:R-:W-:Y:S02]  /*24a0*/  SHF.R.S32.HI R3, RZ, 0x1f, R34 ;  /* 0x0000001fff037819 */ /* 0x000fe40000011422 */
[----:B------:R-:W-:Y:S01]  /*24b0*/  LDSM.16.M88.4 R16, [R188+0x4000] ;  /* 0x00400000bc10783b */ /* 0x000fe20000000200 */
[----:B------:R-:W-:Y:S01]  /*24c0*/  IMAD.IADD R194, R188, 0x1, R2 ;  /* 0x00000001bcc27824 */ /* 0x000fe200078e0202 */
[----:B------:R-:W-:Y:S01]  /*24d0*/  LEA.HI R3, R3, R34, RZ, 0x2 ;  /* 0x0000002203037211 */ /* 0x000fe200078f10ff */
[--C-:B------:R-:W-:Y:S01]  /*24e0*/  IMAD R198, R0, 0x2, R195.reuse ;  /* 0x0000000200c67824 */ /* 0x100fe200078e02c3 */
[----:B------:R-:W1:Y:S01]  /*24f0*/  LDSM.16.M88.4 R12, [R195] ;  /* 0x00000000c30c783b */ /* 0x000e620000000200 */
[----:B------:R-:W-:Y:S01]  /*2500*/  IADD3 R199, R188, 0x4040, RZ ;  /* 0x00004040bcc77810 */ /* 0x000fe20007ffe0ff */
[----:B------:R-:W-:Y:S01]  /*2510*/  IMAD R196, R4, 0x2, R195 ;  /* 0x0000000204c47824 */ /* 0x000fe200078e02c3 */
[----:B------:R-:W-:Y:S01]  /*2520*/  SHF.R.S32.HI R88, RZ, 0x2, R3 ;  /* 0x00000002ff587819 */ /* 0x000fe20000011403 */
[----:B------:R-:W5:Y:S02]  /*2530*/  LDSM.16.M88.4 R8, [R195+0x2000] ;  /* 0x00200000c308783b */ /* 0x000f640000000200 */
[----:B------:R-:W-:-:S02]  /*2540*/  IMAD R197, R0, 0x2, R196 ;  /* 0x0000000200c57824 */ /* 0x000fc400078e02c4 */
[----:B------:R-:W2:Y:S01]  /*2550*/  LDSM.16.M88.4 R20, [R188+0x4800] ;  /* 0x00480000bc14783b */ /* 0x000ea20000000200 */
[----:B------:R-:W-:-:S03]  /*2560*/  IMAD R3, R160, 0x10, R88 ;  /* 0x00000010a0037824 */ /* 0x000fc600078e0258 */
[----:B---3--:R-:W3:Y:S01]  /*2570*/  LDSM.16.M88.4 R24, [R188+0x5000] ;  /* 0x00500000bc18783b */ /* 0x008ee20000000200 */
[----:B------:R-:W-:-:S03]  /*2580*/  IMAD.IADD R219, R219, 0x1, R3 ;  /* 0x00000001dbdb7824 */ /* 0x000fc600078e0203 */
[----:B------:R-:W4:Y:S02]  /*2590*/  LDSM.16.M88.4 R28, [R188+0x5800] ;  /* 0x00580000bc1c783b */ /* 0x000f240000000200 */
[----:B------:R-:W-:Y:S02]  /*25a0*/  IADD3 R3, R105, R219, -R172 ;  /* 0x000000db69037210 */ /* 0x000fe40007ffe8ac */
[----:B------:R-:W-:Y:S04]  /*25b0*/  LDSM.16.M88.4 R52, [R194+0x5000] ;  /* 0x00500000c234783b */ /* 0x000fe80000000200 */
[----:B------:R-:W-:Y:S04]  /*25c0*/  LDSM.16.M88.4 R44, [R194+0x4000] ;  /* 0x00400000c22c783b */ /* 0x000fe80000000200 */
[----:B------:R-:W-:Y:S04]  /*25d0*/  LDSM.16.M88.4 R48, [R194+0x4800] ;  /* 0x00480000c230783b */ /* 0x000fe80000000200 */
[----:B------:R2:W-:Y:S01]  /*25e0*/  STL [R1+0xc], R88 ;  /* 0x00000c5801007387 */ /* 0x0005e20000100800 */
[-C--:B-1----:R-:W-:Y:S08]  /*25f0*/  HMMA.16816.F32.BF16 R92, R12, R18.reuse, RZ ;  /* 0x000000120c5c723c */ /* 0x082ff000000418ff */
[C---:B-----5:R-:W-:Y:S07]  /*2600*/  HMMA.16816.F32.BF16 R64, R8.reuse, R18, RZ ;  /* 0x000000120840723c */ /* 0x060fee00000418ff */
[----:B------:R-:W-:Y:S01]  /*2610*/  IMAD.SHL.U32 R18, R187, 0x2, RZ ;  /* 0x00000002bb127824 */ /* 0x000fe200078e00ff */
[----:B------:R-:W-:Y:S04]  /*2620*/  HMMA.16816.F32.BF16 R36, R8, R16, RZ ;  /* 0x000000100824723c */ /* 0x000fe800000418ff */
[----:B------:R-:W-:-:S04]  /*2630*/  LOP3.LUT R18, R18, 0x6, RZ, 0xc0, !PT ;  /* 0x0000000612127812 */ /* 0x000fc800078ec0ff */
[----:B--2---:R-:W-:Y:S01]  /*2640*/  HMMA.16816.F32.BF16 R40, R8, R20, RZ ;  /* 0x000000140828723c */ /* 0x004fe200000418ff */
[----:B------:R-:W-:-:S04]  /*2650*/  IMAD R18, R32, 0x40, R18 ;  /* 0x0000004020127824 */ /* 0x000fc800078e0212 */
[C---:B------:R-:W-:Y:S01]  /*2660*/  IMAD.IADD R5, R3.reuse, 0x1, -R18 ;  /* 0x0000000103057824 */ /* 0x040fe200078e0a12 */
[C---:B------:R-:W-:Y:S02]  /*2670*/  IADD3 R135, R18.reuse, 0x1, RZ ;  /* 0x0000000112877810 */ /* 0x040fe40007ffe0ff */
[C---:B------:R-:W-:Y:S01]  /*2680*/  IADD3 R133, R18.reuse, 0x8, RZ ;  /* 0x0000000812857810 */ /* 0x040fe20007ffe0ff */
[C---:B---3--:R-:W-:Y:S01]  /*2690*/  HMMA.16816.F32.BF16 R56, R8.reuse, R24, RZ ;  /* 0x000000180838723c */ /* 0x048fe200000418ff */
[----:B------:R-:W-:Y:S01]  /*26a0*/  IABS R5, R5 ;  /* 0x0000000500057213 */ /* 0x000fe20000000000 */
[C---:B------:R-:W-:Y:S01]  /*26b0*/  IMAD.IADD R7, R3.reuse, 0x1, -R135 ;  /* 0x0000000103077824 */ /* 0x040fe200078e0a87 */
[C---:B------:R-:W-:Y:S02]  /*26c0*/  IADD3 R132, R18.reuse, 0x9, RZ ;  /* 0x0000000912847810 */ /* 0x040fe40007ffe0ff */
[C---:B------:R-:W-:Y:S01]  /*26d0*/  IADD3 R107, R18.reuse, 0x10, RZ ;  /* 0x00000010126b7810 */ /* 0x040fe20007ffe0ff */
[----:B------:R-:W-:Y:S01]  /*26e0*/  IMAD.MOV.U32 R6, RZ, RZ, R5 ;  /* 0x000000ffff067224 */ /* 0x000fe200078e0005 */
[----:B------:R-:W-:Y:S01]  /*26f0*/  IABS R5, R7 ;  /* 0x0000000700057213 */ /* 0x000fe20000000000 */
[----:B------:R-:W-:Y:S01]  /*2700*/  IMAD.IADD R7, R3, 0x1, -R133 ;  /* 0x0000000103077824 */ /* 0x000fe200078e0a85 */
[----:B----4-:R-:W-:Y:S01]  /*2710*/  HMMA.16816.F32.BF16 R60, R8, R28, RZ ;  /* 0x0000001c083c723c */ /* 0x010fe200000418ff */
[----:B------:R1:W-:Y:S01]  /*2720*/  I2F R143, R6 ;  /* 0x00000006008f7306 */ /* 0x0003e20000201400 */
[----:B------:R-:W-:-:S02]  /*2730*/  IADD3 R102, R18, 0x11, RZ ;  /* 0x0000001112667810 */ /* 0x000fc40007ffe0ff */
[C---:B------:R-:W-:Y:S02]  /*2740*/  IADD3 R19, R18.reuse, 0x18, RZ ;  /* 0x0000001812137810 */ /* 0x040fe40007ffe0ff */
[C---:B------:R-:W-:Y:S02]  /*2750*/  IADD3 R104, R18.reuse, 0x19, RZ ;  /* 0x0000001912687810 */ /* 0x040fe40007ffe0ff */
[C---:B------:R-:W-:Y:S01]  /*2760*/  HMMA.16816.F32.BF16 R68, R8.reuse, R22, RZ ;  /* 0x000000160844723c */ /* 0x040fe200000418ff */
[C---:B------:R-:W-:Y:S02]  /*2770*/  IADD3 R134, R18.reuse, 0x20, RZ ;  /* 0x0000002012867810 */ /* 0x040fe40007ffe0ff */
[C---:B------:R-:W-:Y:S02]  /*2780*/  IADD3 R136, R18.reuse, 0x21, RZ ;  /* 0x0000002112887810 */ /* 0x040fe40007ffe0ff */
[C---:B------:R-:W-:Y:S02]  /*2790*/  IADD3 R138, R18.reuse, 0x29, RZ ;  /* 0x00000029128a7810 */ /* 0x040fe40007ffe0ff */
[C---:B------:R-:W-:Y:S01]  /*27a0*/  IADD3 R137, R18.reuse, 0x28, RZ ;  /* 0x0000002812897810 */ /* 0x040fe20007ffe0ff */
[----:B------:R-:W-:Y:S01]  /*27b0*/  HMMA.16816.F32.BF16 R76, R8, R26, RZ ;  /* 0x0000001a084c723c */ /* 0x000fe200000418ff */
[----:B-1----:R-:W-:Y:S01]  /*27c0*/  IMAD.MOV.U32 R6, RZ, RZ, R5 ;  /* 0x000000ffff067224 */ /* 0x002fe200078e0005 */
[----:B------:R-:W-:Y:S01]  /*27d0*/  IABS R5, R7 ;  /* 0x0000000700057213 */ /* 0x000fe20000000000 */
[----:B------:R-:W-:Y:S01]  /*27e0*/  IMAD.IADD R7, R3, 0x1, -R132 ;  /* 0x0000000103077824 */ /* 0x000fe200078e0a84 */
[C---:B------:R-:W-:Y:S01]  /*27f0*/  IADD3 R139, R18.reuse, 0x30, RZ ;  /* 0x00000030128b7810 */ /* 0x040fe20007ffe0ff */
[----:B------:R1:W2:Y:S01]  /*2800*/  I2F R161, R6 ;  /* 0x0000000600a17306 */ /* 0x0002a20000201400 */
[----:B------:R-:W-:-:S02]  /*2810*/  IADD3 R142, R18, 0x31, RZ ;  /* 0x00000031128e7810 */ /* 0x000fc40007ffe0ff */
[----:B------:R-:W-:Y:S01]  /*2820*/  HMMA.16816.F32.BF16 R72, R8, R30, RZ ;  /* 0x0000001e0848723c */ /* 0x000fe200000418ff */
[----:B------:R-:W3:Y:S01]  /*2830*/  LDSM.16.M88.4 R8, [R198+0x2000] ;  /* 0x00200000c608783b */ /* 0x000ee20000000200 */
[C---:B------:R-:W-:Y:S02]  /*2840*/  IADD3 R141, R18.reuse, 0x38, RZ ;  /* 0x00000038128d7810 */ /* 0x040fe40007ffe0ff */
[----:B------:R-:W-:Y:S02]  /*2850*/  IADD3 R140, R18, 0x39, RZ ;  /* 0x00000039128c7810 */ /* 0x000fe40007ffe0ff */
[-C--:B------:R-:W-:Y:S02]  /*2860*/  ISETP.GE.AND P4, PT, R102, R105.reuse, PT ;  /* 0x000000696600720c */ /* 0x080fe40003f86270 */
[----:B------:R-:W-:Y:S01]  /*2870*/  HMMA.16816.F32.BF16 R80, R12, R20, RZ ;  /* 0x000000140c50723c */ /* 0x000fe200000418ff */
[-C--:B------:R-:W-:Y:S02]  /*2880*/  ISETP.GE.AND P0, PT, R135, R105.reuse, PT ;  /* 0x000000698700720c */ /* 0x080fe40003f06270 */
[----:B------:R-:W-:Y:S01]  /*2890*/  ISETP.GE.AND P1, PT, R133, R105, PT ;  /* 0x000000698500720c */ /* 0x000fe20003f26270 */
[----:B-1----:R-:W-:Y:S01]  /*28a0*/  IMAD.MOV.U32 R6, RZ, RZ, R5 ;  /* 0x000000ffff067224 */ /* 0x002fe200078e0005 */
[----:B------:R-:W-:Y:S01]  /*28b0*/  IABS R5, R7 ;  /* 0x0000000700057213 */ /* 0x000fe20000000000 */
[----:B------:R-:W-:-:S02]  /*28c0*/  IMAD.IADD R7, R3, 0x1, -R107 ;  /* 0x0000000103077824 */ /* 0x000fc400078e0a6b */
[C---:B------:R-:W-:Y:S01]  /*28d0*/  HMMA.16816.F32.BF16 R96, R12.reuse, R22, RZ ;  /* 0x000000160c60723c */ /* 0x040fe200000418ff */
[----:B------:R1:W-:Y:S01]  /*28e0*/  I2F R162, R6 ;  /* 0x0000000600a27306 */ /* 0x0003e20000201400 */
[-C--:B------:R-:W-:Y:S02]  /*28f0*/  ISETP.GE.AND P6, PT, R132, R105.reuse, PT ;  /* 0x000000698400720c */ /* 0x080fe40003fc6270 */
[-C--:B------:R-:W-:Y:S02]  /*2900*/  ISETP.GE.AND P3, PT, R19, R105.reuse, PT ;  /* 0x000000691300720c */ /* 0x080fe40003f66270 */
[----:B------:R-:W-:Y:S02]  /*2910*/  ISETP.GE.AND P5, PT, R107, R105, PT ;  /* 0x000000696b00720c */ /* 0x000fe40003fa6270 */
[C---:B------:R-:W-:Y:S08]  /*2920*/  HMMA.16816.F32.BF16 R20, R12.reuse, R24, RZ ;  /* 0x000000180c14723c */ /* 0x040ff000000418ff */
[----:B------:R-:W-:Y:S01]  /*2930*/  HMMA.16816.F32.BF16 R120, R12, R26, RZ ;  /* 0x0000001a0c78723c */ /* 0x000fe200000418ff */
[----:B------:R-:W4:Y:S01]  /*2940*/  LDSM.16.M88.4 R24, [R194+0x5800] ;  /* 0x00580000c218783b */ /* 0x000f220000000200 */
[----:B-1----:R-:W-:Y:S01]  /*2950*/  IMAD.MOV.U32 R6, RZ, RZ, R5 ;  /* 0x000000ffff067224 */ /* 0x002fe200078e0005 */
[----:B------:R-:W-:Y:S01]  /*2960*/  IABS R5, R7 ;  /* 0x0000000700057213 */ /* 0x000fe20000000000 */
[----:B------:R-:W-:-:S02]  /*2970*/  IMAD.IADD R7, R3, 0x1, -R102 ;  /* 0x0000000103077824 */ /* 0x000fc400078e0a66 */
[----:B------:R1:W-:Y:S02]  /*2980*/  I2F R163, R6 ;  /* 0x0000000600a37306 */ /* 0x0003e40000201400 */
[C---:B------:R-:W-:Y:S08]  /*2990*/  HMMA.16816.F32.BF16 R84, R12.reuse, R16, RZ ;  /* 0x000000100c54723c */ /* 0x040ff000000418ff */
[----:B------:R-:W-:Y:S01]  /*29a0*/  HMMA.16816.F32.BF16 R88, R12, R28, RZ ;  /* 0x0000001c0c58723c */ /* 0x000fe200000418ff */
[----:B-1----:R-:W-:Y:S01]  /*29b0*/  IMAD.MOV.U32 R6, RZ, RZ, R5 ;  /* 0x000000ffff067224 */ /* 0x002fe200078e0005 */
[----:B------:R-:W-:-:S06]  /*29c0*/  IABS R5, R7 ;  /* 0x0000000700057213 */ /* 0x000fcc0000000000 */
[----:B------:R-:W-:Y:S01]  /*29d0*/  HMMA.16816.F32.BF16 R116, R12, R30, RZ ;  /* 0x0000001e0c74723c */ /* 0x000fe200000418ff */
[----:B------:R-:W1:Y:S01]  /*29e0*/  LDSM.16.M88.4 R12, [R198] ;  /* 0x00000000c60c783b */ /* 0x000e620000000200 */
[----:B------:R5:W-:Y:S01]  /*29f0*/  I2F R174, R6 ;  /* 0x0000000600ae7306 */ /* 0x000be20000201400 */
[----:B------:R-:W-:-:S05]  /*2a00*/  IMAD.IADD R7, R3, 0x1, -R19 ;  /* 0x0000000103077824 */ /* 0x000fca00078e0a13 */
[C---:B---3--:R-:W-:Y:S08]  /*2a10*/  HMMA.16816.F32.BF16 R112, R8.reuse, R52, R56 ;  /* 0x000000340870723c */ /* 0x048ff00000041838 */
[----:B------:R-:W-:Y:S01]  /*2a20*/  HMMA.16816.F32.BF16 R124, R8, R44, R36 ;  /* 0x0000002c087c723c */ /* 0x000fe20000041824 */
[----:B-----5:R-:W-:Y:S01]  /*2a30*/  IMAD.MOV.U32 R6, RZ, RZ, R5 ;  /* 0x000000ffff067224 */ /* 0x020fe200078e0005 */
[----:B------:R-:W-:-:S02]  /*2a40*/  IABS R5, R7 ;  /* 0x0000000700057213 */ /* 0x000fc40000000000 */
[C---:B------:R-:W-:Y:S01]  /*2a50*/  IADD3 R7, R3.reuse, -R137, RZ ;  /* 0x8000008903077210 */ /* 0x040fe20007ffe0ff */
[----:B------:R3:W-:Y:S03]  /*2a60*/  I2F R177, R6 ;  /* 0x0000000600b17306 */ /* 0x0007e60000201400 */
[C---:B------:R-:W-:Y:S05]  /*2a70*/  HMMA.16816.F32.BF16 R128, R8.reuse, R48, R40 ;  /* 0x000000300880723c */ /* 0x040fea0000041828 */
[----:B------:R5:W-:Y:S03]  /*2a80*/  I2F R181, R5 ;  /* 0x0000000500b57306 */ /* 0x000be60000201400 */
[----:B----4-:R-:W-:Y:S01]  /*2a90*/  HMMA.16816.F32.BF16 R108, R8, R24, R60 ;  /* 0x00000018086c723c */ /* 0x010fe2000004183c */
[----:B---3--:R-:W-:-:S07]  /*2aa0*/  IMAD.IADD R6, R3, 0x1, -R104 ;  /* 0x0000000103067824 */ /* 0x008fce00078e0a68 */
[----:B------:R-:W-:Y:S01]  /*2ab0*/  HMMA.16816.F32.BF16 R64, R8, R46, R64 ;  /* 0x0000002e0840723c */ /* 0x000fe20000041840 */
[----:B------:R-:W-:Y:S01]  /*2ac0*/  IABS R6, R6 ;  /* 0x0000000600067213 */ /* 0x000fe20000000000 */
[----:B-----5:R-:W-:-:S03]  /*2ad0*/  IMAD.IADD R5, R3, 0x1, -R134 ;  /* 0x0000000103057824 */ /* 0x020fc600078e0a86 */
[----:B------:R3:W-:Y:S03]  /*2ae0*/  I2F R179, R6 ;  /* 0x0000000600b37306 */ /* 0x0007e60000201400 */
[----:B------:R-:W-:Y:S01]  /*2af0*/  HMMA.16816.F32.BF16 R56, R8, R50, R68 ;  /* 0x000000320838723c */ /* 0x000fe20000041844 */
[----:B------:R-:W-:-:S04]  /*2b00*/  IABS R5, R5 ;  /* 0x0000000500057213 */ /* 0x000fc80000000000 */
[----:B------:R4:W-:Y:S03]  /*2b10*/  I2F R176, R5 ;  /* 0x0000000500b07306 */ /* 0x0009e60000201400 */
[----:B------:R-:W-:Y:S01]  /*2b20*/  HMMA.16816.F32.BF16 R76, R8, R54, R76 ;  /* 0x00000036084c723c */ /* 0x000fe2000004184c */
[----:B---3--:R-:W-:-:S07]  /*2b30*/  IMAD.IADD R6, R3, 0x1, -R136 ;  /* 0x0000000103067824 */ /* 0x008fce00078e0a88 */
[----:B------:R-:W-:Y:S01]  /*2b40*/  HMMA.16816.F32.BF16 R72, R8, R26, R72 ;  /* 0x0000001a0848723c */ /* 0x000fe20000041848 */
[----:B------:R-:W-:-:S06]  /*2b50*/  IABS R6, R6 ;  /* 0x0000000600067213 */ /* 0x000fcc0000000000 */
[----:B------:R-:W-:Y:S01]  /*2b60*/  IADD3 R8, R188, 0x4000, RZ ;  /* 0x00004000bc087810 */ /* 0x000fe20007ffe0ff */
[C---:B-1----:R-:W-:Y:S01]  /*2b70*/  HMMA.16816.F32.BF16 R40, R12.reuse, R44, R84 ;  /* 0x0000002c0c28723c */ /* 0x042fe20000041854 */
[----:B----4-:R-:W-:Y:S01]  /*2b80*/  IMAD.MOV.U32 R5, RZ, RZ, R6 ;  /* 0x000000ffff057224 */ /* 0x010fe200078e0006 */
[----:B------:R-:W-:Y:S01]  /*2b90*/  IABS R6, R7 ;  /* 0x0000000700067213 */ /* 0x000fe20000000000 */
[----:B------:R-:W-:Y:S01]  /*2ba0*/  IMAD.IADD R7, R3, 0x1, -R139 ;  /* 0x0000000103077824 */ /* 0x000fe200078e0a8b */
[----:B------:R-:W-:Y:S01]  /*2bb0*/  @P2 IADD3 R199, R8, -0x40, RZ ;  /* 0xffffffc008c72810 */ /* 0x000fe20007ffe0ff */
[----:B------:R1:W-:Y:S01]  /*2bc0*/  I2F R185, R5 ;  /* 0x0000000500b97306 */ /* 0x0003e20000201400 */
[----:B------:R-:W-:Y:S01]  /*2bd0*/  LDSM.16.M88.4 R8, [R196+0x2000] ;  /* 0x00200000c408783b */ /* 0x000fe20000000200 */
[----:B------:R-:W-:Y:S01]  /*2be0*/  ISETP.GE.AND P2, PT, R18, R105, PT ;  /* 0x000000691200720c */ /* 0x000fe20003f46270 */
[----:B------:R-:W-:Y:S01]  /*2bf0*/  HMMA.16816.F32.BF16 R84, R12, R52, R20 ;  /* 0x000000340c54723c */ /* 0x000fe20000041814 */
[----:B------:R-:W-:Y:S01]  /*2c00*/  IMAD.IADD R193, R2, 0x1, R199 ;  /* 0x0000000102c17824 */ /* 0x000fe200078e02c7 */
[----:B------:R-:W3:Y:S01]  /*2c10*/  LDSM.16.M88.4 R20, [R199] ;  /* 0x00000000c714783b */ /* 0x000ee20000000200 */
[----:B------:R-:W-:-:S02]  /*2c20*/  IADD3 R202, R199, 0x800, RZ ;  /* 0x00000800c7ca7810 */ /* 0x000fc40007ffe0ff */
[----:B------:R4:W-:Y:S01]  /*2c30*/  I2F R184, R6 ;  /* 0x0000000600b87306 */ /* 0x0009e20000201400 */
[----:B------:R-:W5:Y:S01]  /*2c40*/  LDSM.16.M88.4 R28, [R199+0x800] ;  /* 0x00080000c71c783b */ /* 0x000f620000000200 */
[C---:B------:R-:W-:Y:S01]  /*2c50*/  IADD3 R201, R199.reuse, 0x1000, RZ ;  /* 0x00001000c7c97810 */ /* 0x040fe20007ffe0ff */
[----:B------:R-:W-:Y:S01]  /*2c60*/  HMMA.16816.F32.BF16 R68, R12, R48, R80 ;  /* 0x000000300c44723c */ /* 0x000fe20000041850 */
[----:B------:R-:W-:Y:S01]  /*2c70*/  IADD3 R200, R199, 0x1800, RZ ;  /* 0x00001800c7c87810 */ /* 0x000fe20007ffe0ff */
[----:B------:R-:W2:Y:S01]  /*2c80*/  LDSM.16.M88.4 R32, [R199+0x1000] ;  /* 0x00100000c720783b */ /* 0x000ea20000000200 */
[----:B-1----:R-:W-:-:S05]  /*2c90*/  IMAD.IADD R5, R3, 0x1, -R138 ;  /* 0x0000000103057824 */ /* 0x002fca00078e0a8a */
[----:B------:R-:W-:Y:S01]  /*2ca0*/  HMMA.16816.F32.BF16 R60, R12, R50, R96 ;  /* 0x000000320c3c723c */ /* 0x000fe20000041860 */
[----:B------:R-:W-:-:S05]  /*2cb0*/  IABS R5, R5 ;  /* 0x0000000500057213 */ /* 0x000fca0000000000 */
[----:B----4-:R-:W-:Y:S01]  /*2cc0*/  IMAD.MOV.U32 R6, RZ, RZ, R5 ;  /* 0x000000ffff067224 */ /* 0x010fe200078e0005 */
[----:B------:R-:W-:Y:S01]  /*2cd0*/  IABS R5, R7 ;  /* 0x0000000700057213 */ /* 0x000fe20000000000 */
[C---:B------:R-:W-:Y:S01]  /*2ce0*/  IMAD.IADD R7, R3.reuse, 0x1, -R142 ;  /* 0x0000000103077824 */ /* 0x040fe200078e0a8e */
[C---:B------:R-:W-:Y:S01]  /*2cf0*/  HMMA.16816.F32.BF16 R48, R12.reuse, R54, R120 ;  /* 0x000000360c30723c */ /* 0x040fe20000041878 */
[----:B------:R1:W-:Y:S07]  /*2d00*/  I2F R183, R6 ;  /* 0x0000000600b77306 */ /* 0x0003ee0000201400 */
[C---:B------:R-:W-:Y:S08]  /*2d10*/  HMMA.16816.F32.BF16 R88, R12.reuse, R24, R88 ;  /* 0x000000180c58723c */ /* 0x040ff00000041858 */
[C---:B------:R-:W-:Y:S01]  /*2d20*/  HMMA.16816.F32.BF16 R36, R12.reuse, R46, R92 ;  /* 0x0000002e0c24723c */ /* 0x040fe2000004185c */
[----:B-1----:R-:W-:Y:S01]  /*2d30*/  IMAD.MOV.U32 R6, RZ, RZ, R5 ;  /* 0x000000ffff067224 */ /* 0x002fe200078e0005 */
[----:B------:R-:W-:Y:S01]  /*2d40*/  IABS R5, R7 ;  /* 0x0000000700057213 */ /* 0x000fe20000000000 */
[C---:B------:R-:W-:Y:S01]  /*2d50*/  IMAD.IADD R7, R3.reuse, 0x1, -R141 ;  /* 0x0000000103077824 */ /* 0x040fe200078e0a8d */
[----:B------:R-:W1:Y:S01]  /*2d60*/  LDSM.16.M88.4 R44, [R199+0x1800] ;  /* 0x00180000c72c783b */ /* 0x000e620000000200 */
[----:B------:R4:W-:Y:S03]  /*2d70*/  I2F R182, R6 ;  /* 0x0000000600b67306 */ /* 0x0009e60000201400 */
[----:B------:R-:W-:Y:S01]  /*2d80*/  HMMA.16816.F32.BF16 R52, R12, R26, R116 ;  /* 0x0000001a0c34723c */ /* 0x000fe20000041874 */
[----:B------:R-:W-:Y:S07]  /*2d90*/  LDSM.16.M88.4 R24, [R193] ;  /* 0x00000000c118783b */ /* 0x000fee0000000200 */
[----:B---3--:R-:W-:Y:S01]  /*2da0*/  HMMA.16816.F32.BF16 R80, R8, R20, R124 ;  /* 0x000000140850723c */ /* 0x008fe2000004187c */
[----:B----4-:R-:W-:Y:S01]  /*2db0*/  IMAD.MOV.U32 R6, RZ, RZ, R5 ;  /* 0x000000ffff067224 */ /* 0x010fe200078e0005 */
[----:B------:R-:W-:Y:S01]  /*2dc0*/  IABS R5, R7 ;  /* 0x0000000700057213 */ /* 0x000fe20000000000 */
[----:B------:R-:W-:-:S05]  /*2dd0*/  IMAD.IADD R7, R3, 0x1, -R140 ;  /* 0x0000000103077824 */ /* 0x000fca00078e0a8c */
[----:B-----5:R-:W-:Y:S01]  /*2de0*/  HMMA.16816.F32.BF16 R148, R8, R28, R128 ;  /* 0x0000001c0894723c */ /* 0x020fe20000041880 */
[----:B------:R3:W-:Y:S01]  /*2df0*/  I2F R180, R6 ;  /* 0x0000000600b47306 */ /* 0x0007e20000201400 */
[----:B------:R-:W-:-:S06]  /*2e00*/  IABS R16, R7 ;  /* 0x0000000700107213 */ /* 0x000fcc0000000000 */
[----:B--2---:R-:W-:Y:S01]  /*2e10*/  HMMA.16816.F32.BF16 R156, R8, R32, R112 ;  /* 0x00000020089c723c */ /* 0x004fe20000041870 */
[----:B------:R2:W-:Y:S01]  /*2e20*/  I2F R178, R5 ;  /* 0x0000000500b27306 */ /* 0x0005e20000201400 */
[----:B------:R-:W-:-:S06]  /*2e30*/  IMAD.MOV.U32 R12, RZ, RZ, R16 ;  /* 0x000000ffff0c7224 */ /* 0x000fcc00078e0010 */
[C---:B------:R-:W-:Y:S01]  /*2e40*/  HMMA.16816.F32.BF16 R120, R8.reuse, R22, R64 ;  /* 0x000000160878723c */ /* 0x040fe20000041840 */
[C---:B---3--:R-:W-:Y:S01]  /*2e50*/  IADD3 R6, R3.reuse, 0x8, RZ ;  /* 0x0000000803067810 */ /* 0x048fe20007ffe0ff */
[----:B------:R3:W-:Y:S04]  /*2e60*/  I2F R175, R12 ;  /* 0x0000000c00af7306 */ /* 0x0007e80000201400 */
[C---:B------:R-:W-:Y:S02]  /*2e70*/  IMAD.IADD R7, R6.reuse, 0x1, -R18 ;  /* 0x0000000106077824 */ /* 0x040fe400078e0a12 */
[----:B------:R-:W-:Y:S01]  /*2e80*/  IMAD.IADD R17, R6, 0x1, -R135 ;  /* 0x0000000106117824 */ /* 0x000fe200078e0a87 */
[----:B--2---:R-:W-:Y:S01]  /*2e90*/  IADD3 R5, R3, 0x40, RZ ;  /* 0x0000004003057810 */ /* 0x004fe20007ffe0ff */
[----:B-1----:R-:W-:Y:S01]  /*2ea0*/  HMMA.16816.F32.BF16 R164, R8, R44, R108 ;  /* 0x0000002c08a4723c */ /* 0x002fe2000004186c */
[----:B------:R-:W-:-:S02]  /*2eb0*/  IABS R7, R7 ;  /* 0x0000000700077213 */ /* 0x000fc40000000000 */
[----:B------:R-:W-:Y:S01]  /*2ec0*/  IADD3 R3, R3, 0x48, RZ ;  /* 0x0000004803037810 */ /* 0x000fe20007ffe0ff */
[----:B------:R-:W-:Y:S02]  /*2ed0*/  IMAD.IADD R13, R5, 0x1, -R18 ;  /* 0x00000001050d7824 */ /* 0x000fe400078e0a12 */
[----:B---3--:R-:W-:-:S03]  /*2ee0*/  IMAD.MOV.U32 R12, RZ, RZ, R7 ;  /* 0x000000ffff0c7224 */ /* 0x008fc600078e0007 */
[----:B------:R-:W-:Y:S01]  /*2ef0*/  IABS R7, R13 ;  /* 0x0000000d00077213 */ /* 0x000fe20000000000 */
[----:B------:R-:W-:Y:S01]  /*2f00*/  IMAD.IADD R13, R3, 0x1, -R18 ;  /* 0x00000001030d7824 */ /* 0x000fe200078e0a12 */
[C---:B------:R-:W-:Y:S01]  /*2f10*/  HMMA.16816.F32.BF16 R144, R8.reuse, R30, R56 ;  /* 0x0000001e0890723c */ /* 0x040fe20000041838 */
[----:B------:R1:W-:Y:S07]  /*2f20*/  I2F R126, R12 ;  /* 0x0000000c007e7306 */ /* 0x0003ee0000201400 */
[C---:B------:R-:W-:Y:S08]  /*2f30*/  HMMA.16816.F32.BF16 R152, R8.reuse, R34, R76 ;  /* 0x000000220898723c */ /* 0x040ff0000004184c */
[----:B------:R-:W-:Y:S01]  /*2f40*/  HMMA.16816.F32.BF16 R168, R8, R46, R72 ;  /* 0x0000002e08a8723c */ /* 0x000fe20000041848 */
[----:B-1----:R-:W-:Y:S01]  /*2f50*/  IMAD.MOV.U32 R12, RZ, RZ, R7 ;  /* 0x000000ffff0c7224 */ /* 0x002fe200078e0007 */
[----:B------:R-:W-:-:S03]  /*2f60*/  IABS R7, R13 ;  /* 0x0000000d00077213 */ /* 0x000fc60000000000 */
[----:B------:R1:W2:Y:S02]  /*2f70*/  I2F R125, R12 ;  /* 0x0000000c007d7306 */ /* 0x0002a40000201400 */
[----:B------:R-:W-:Y:S01]  /*2f80*/  IMAD.MOV.U32 R16, RZ, RZ, R7 ;  /* 0x000000ffff107224 */ /* 0x000fe200078e0007 */
[----:B------:R-:W-:Y:S01]  /*2f90*/  IABS R7, R17 ;  /* 0x0000001100077213 */ /* 0x000fe20000000000 */
[----:B------:R-:W-:Y:S02]  /*2fa0*/  IMAD.IADD R17, R5, 0x1, -R135 ;  /* 0x0000000105117824 */ /* 0x000fe400078e0a87 */
[----:B------:R-:W-:Y:S02]  /*2fb0*/  IMAD.IADD R9, R6, 0x1, -R132 ;  /* 0x0000000106097824 */ /* 0x000fe400078e0a84 */
[----:B------:R3:W-:Y:S01]  /*2fc0*/  I2F R94, R16 ;  /* 0x00000010005e7306 */ /* 0x0007e20000201400 */
[----:B-1----:R-:W1:Y:S01]  /*2fd0*/  LDSM.16.M88.4 R12, [R196] ;  /* 0x00000000c40c783b */ /* 0x002e620000000200 */
[----:B---3--:R-:W-:Y:S01]  /*2fe0*/  IMAD.MOV.U32 R16, RZ, RZ, R7 ;  /* 0x000000ffff107224 */ /* 0x008fe200078e0007 */
[----:B------:R-:W-:Y:S01]  /*2ff0*/  IABS R7, R17 ;  /* 0x0000001100077213 */ /* 0x000fe20000000000 */
[----:B------:R-:W-:-:S04]  /*3000*/  IMAD.IADD R17, R3, 0x1, -R135 ;  /* 0x0000000103117824 */ /* 0x000fc800078e0a87 */
[----:B------:R3:W-:Y:S02]  /*3010*/  I2F R127, R16 ;  /* 0x00000010007f7306 */ /* 0x0007e40000201400 */
[----:B---3--:R-:W-:Y:S01]  /*3020*/  IMAD.MOV.U32 R16, RZ, RZ, R7 ;  /* 0x000000ffff107224 */ /* 0x008fe200078e0007 */
[----:B------:R-:W-:Y:S01]  /*3030*/  IABS R7, R17 ;  /* 0x0000001100077213 */ /* 0x000fe20000000000 */
[----:B------:R-:W-:-:S04]  /*3040*/  IMAD.IADD R17, R6, 0x1, -R133 ;  /* 0x0000000106117824 */ /* 0x000fc800078e0a85 */
[----:B------:R3:W4:Y:S01]  /*3050*/  I2F R119, R16 ;  /* 0x0000001000777306 */ /* 0x0007220000201400 */
[----:B-1----:R-:W-:Y:S01]  /*3060*/  HMMA.16816.F32.BF16 R72, R12, R20, R40 ;  /* 0x000000140c48723c */ /* 0x002fe20000041828 */
[----:B---3--:R-:W-:Y:S01]  /*3070*/  IMAD.MOV.U32 R16, RZ, RZ, R7 ;  /* 0x000000ffff107224 */ /* 0x008fe200078e0007 */
[----:B------:R-:W-:-:S06]  /*3080*/  IABS R7, R17 ;  /* 0x0000001100077213 */ /* 0x000fcc0000000000 */
[C---:B------:R-:W-:Y:S01]  /*3090*/  HMMA.16816.F32.BF16 R64, R12.reuse, R22, R36 ;  /* 0x000000160c40723c */ /* 0x040fe20000041824 */
[----:B------:R-:W1:Y:S01]  /*30a0*/  LDSM.16.M88.4 R20, [R197+0x2000] ;  /* 0x00200000c514783b */ /* 0x000e620000000200 */
[----:B------:R3:W-:Y:S03]  /*30b0*/  I2F R17, R16 ;  /* 0x0000001000117306 */ /* 0x0007e60000201400 */
[----:B------:R-:W-:Y:S03]  /*30c0*/  LDSM.16.M88.4 R36, [R193+0x800] ;  /* 0x00080000c124783b */ /* 0x000fe60000000200 */
[C---:B------:R-:W-:Y:S02]  /*30d0*/  HMMA.16816.F32.BF16 R56, R12.reuse, R32, R84 ;  /* 0x000000200c38723c */ /* 0x040fe40000041854 */
[----:B------:R5:W-:Y:S06]  /*30e0*/  I2F R124, R7 ;  /* 0x00000007007c7306 */ /* 0x000bec0000201400 */
[----:B------:R-:W-:Y:S01]  /*30f0*/  HMMA.16816.F32.BF16 R68, R12, R28, R68 ;  /* 0x0000001c0c44723c */ /* 0x000fe20000041844 */
[----:B---3--:R-:W-:-:S04]  /*3100*/  IADD3 R16, -R133, R5, RZ ;  /* 0x0000000585107210 */ /* 0x008fc80007ffe1ff */
[----:B------:R-:W-:-:S03]  /*3110*/  IABS R16, R16 ;  /* 0x0000001000107213 */ /* 0x000fc60000000000 */
[C---:B------:R-:W-:Y:S01]  /*3120*/  HMMA.16816.F32.BF16 R60, R12.reuse, R30, R60 ;  /* 0x0000001e0c3c723c */ /* 0x040fe2000004183c */
[----:B-----5:R-:W-:Y:S02]  /*3130*/  IMAD.IADD R7, R3, 0x1, -R133 ;  /* 0x0000000103077824 */ /* 0x020fe400078e0a85 */
[----:B------:R-:W-:Y:S02]  /*3140*/  IMAD.MOV.U32 R8, RZ, RZ, R16 ;  /* 0x000000ffff087224 */ /* 0x000fe400078e0010 */
[----:B------:R-:W-:Y:S01]  /*3150*/  IMAD.IADD R16, R6, 0x1, -R102 ;  /* 0x0000000106107824 */ /* 0x000fe200078e0a66 */
[----:B------:R-:W-:Y:S01]  /*3160*/  IABS R7, R7 ;  /* 0x0000000700077213 */ /* 0x000fe20000000000 */
[----:B------:R3:W-:Y:S01]  /*3170*/  I2F R118, R8 ;  /* 0x0000000800767306 */ /* 0x0007e20000201400 */
[C---:B------:R-:W-:Y:S08]  /*3180*/  HMMA.16816.F32.BF16 R48, R12.reuse, R34, R48 ;  /* 0x000000220c30723c */ /* 0x040ff00000041830 */
[----:B------:R-:W-:Y:S01]  /*3190*/  HMMA.16816.F32.BF16 R40, R12, R44, R88 ;  /* 0x0000002c0c28723c */ /* 0x000fe20000041858 */
[----:B---3--:R-:W-:Y:S01]  /*31a0*/  IMAD.MOV.U32 R8, RZ, RZ, R7 ;  /* 0x000000ffff087224 */ /* 0x008fe200078e0007 */
[----:B------:R-:W-:Y:S01]  /*31b0*/  IABS R7, R9 ;  /* 0x0000000900077213 */ /* 0x000fe20000000000 */
[----:B------:R-:W-:-:S05]  /*31c0*/  IMAD.IADD R9, R5, 0x1, -R132 ;  /* 0x0000000105097824 */ /* 0x000fca00078e0a84 */
[----:B------:R-:W-:Y:S01]  /*31d0*/  HMMA.16816.F32.BF16 R28, R12, R46, R52 ;  /* 0x0000002e0c1c723c */ /* 0x000fe20000041834 */
[----:B------:R3:W-:Y:S01]  /*31e0*/  I2F R106, R8 ;  /* 0x00000008006a7306 */ /* 0x0007e20000201400 */
[----:B------:R-:W-:Y:S05]  /*31f0*/  LDSM.16.M88.4 R44, [R193+0x1000] ;  /* 0x00100000c12c783b */ /* 0x000fea0000000200 */
[C---:B------:R-:W-:Y:S01]  /*3200*/  IMAD.IADD R12, R6.reuse, 0x1, -R19 ;  /* 0x00000001060c7824 */ /* 0x040fe200078e0a13 */
[----:B-1----:R-:W-:Y:S01]  /*3210*/  HMMA.16816.F32.BF16 R52, R20, R24, R80 ;  /* 0x000000181434723c */ /* 0x002fe20000041850 */
[----:B---3--:R-:W-:Y:S01]  /*3220*/  IMAD.MOV.U32 R8, RZ, RZ, R7 ;  /* 0x000000ffff087224 */ /* 0x008fe200078e0007 */
[----:B------:R-:W-:Y:S01]  /*3230*/  IABS R7, R9 ;  /* 0x0000000900077213 */ /* 0x000fe20000000000 */
[----:B------:R-:W-:-:S02]  /*3240*/  IMAD.IADD R9, R6, 0x1, -R107 ;  /* 0x0000000106097824 */ /* 0x000fc400078e0a6b */
[----:B------:R1:W-:Y:S03]  /*3250*/  I2F R117, R8 ;  /* 0x0000000800757306 */ /* 0x0003e60000201400 */
[----:B------:R-:W-:-:S05]  /*3260*/  IABS R2, R9 ;  /* 0x0000000900027213 */ /* 0x000fca0000000000 */
[----:B------:R3:W-:Y:S01]  /*3270*/  I2F R103, R7 ;  /* 0x0000000700677306 */ /* 0x0007e20000201400 */
[----:B-1----:R-:W-:-:S07]  /*3280*/  IMAD.IADD R8, R3, 0x1, -R132 ;  /* 0x0000000103087824 */ /* 0x002fce00078e0a84 */
[----:B------:R1:W-:Y:S01]  /*3290*/  I2F R116, R2 ;  /* 0x0000000200747306 */ /* 0x0003e20000201400 */
[----:B------:R-:W-:-:S05]  /*32a0*/  IABS R8, R8 ;  /* 0x0000000800087213 */ /* 0x000fca0000000000 */
[----:B---3--:R-:W-:Y:S02]  /*32b0*/  IMAD.MOV.U32 R7, RZ, RZ, R8 ;  /* 0x000000ffff077224 */ /* 0x008fe400078e0008 */
[----:B------:R-:W3:Y:S02]  /*32c0*/  LDSM.16.M88.4 R8, [R197] ;  /* 0x00000000c508783b */ /* 0x000ee40000000200 */
[----:B------:R5:W-:Y:S01]  /*32d0*/  I2F R101, R7 ;  /* 0x0000000700657306 */ /* 0x000be20000201400 */
[----:B-1----:R-:W-:-:S05]  /*32e0*/  IMAD.IADD R2, R3, 0x1, -R107 ;  /* 0x0000000103027824 */ /* 0x002fca00078e0a6b */
[----:B------:R-:W-:Y:S01]  /*32f0*/  IABS R2, R2 ;  /* 0x0000000200027213 */ /* 0x000fe20000000000 */
[----:B-----5:R-:W-:-:S05]  /*3300*/  IMAD.IADD R7, R5, 0x1, -R107 ;  /* 0x0000000105077824 */ /* 0x020fca00078e0a6b */
[----:B------:R-:W-:-:S04]  /*3310*/  IABS R7, R7 ;  /* 0x0000000700077213 */ /* 0x000fc80000000000 */
[----:B------:R1:W-:Y:S01]  /*3320*/  I2F R95, R7 ;  /* 0x00000007005f7306 */ /* 0x0003e20000201400 */
[----:B---3--:R-:W-:Y:S01]  /*3330*/  HMMA.16816.F32.BF16 R32, R8, R24, R72 ;  /* 0x000000180820723c */ /* 0x008fe20000041848 */
[----:B------:R-:W3:Y:S01]  /*3340*/  LDSM.16.M88.4 R72, [R193+0x1800] ;  /* 0x00180000c148783b */ /* 0x000ee20000000200 */
[----:B------:R-:W-:-:S04]  /*3350*/  DEPBAR.LE SB0, 0x0 ;  /* 0x000080000000791a */ /* 0x000fc80000000000 */
[----:B-1----:R-:W-:Y:S01]  /*3360*/  IMAD.MOV.U32 R7, RZ, RZ, R2 ;  /* 0x000000ffff077224 */ /* 0x002fe200078e0002 */
[----:B------:R-:W-:Y:S01]  /*3370*/  IABS R2, R16 ;  /* 0x0000001000027213 */ /* 0x000fe20000000000 */
[C---:B------:R-:W-:Y:S02]  /*3380*/  HMMA.16816.F32.BF16 R80, R8.reuse, R38, R60 ;  /* 0x000000260850723c */ /* 0x040fe4000004183c */
[----:B------:R1:W-:Y:S06]  /*3390*/  I2F R87, R7 ;  /* 0x0000000700577306 */ /* 0x0003ec0000201400 */
[C---:B------:R-:W-:Y:S02]  /*33a0*/  HMMA.16816.F32.BF16 R64, R8.reuse, R26, R64 ;  /* 0x0000001a0840723c */ /* 0x040fe40000041840 */
[----:B------:R5:W-:Y:S06]  /*33b0*/  I2F R93, R2 ;  /* 0x00000002005d7306 */ /* 0x000bec0000201400 */
[----:B------:R-:W-:Y:S01]  /*33c0*/  HMMA.16816.F32.BF16 R68, R8, R36, R68 ;  /* 0x000000240844723c */ /* 0x000fe20000041844 */
[----:B------:R-:W-:-:S02]  /*33d0*/  FFMA.FTZ R13, R161, -R100, R33 ;  /* 0x80000064a10d7223 */ /* 0x000fc40000010021 */
[----:B-1----:R-:W-:-:S05]  /*33e0*/  IMAD.IADD R7, R5, 0x1, -R102 ;  /* 0x0000000105077824 */ /* 0x002fca00078e0a66 */
[----:B------:R-:W-:Y:S01]  /*33f0*/  IABS R7, R7 ;  /* 0x0000000700077213 */ /* 0x000fe20000000000 */
[C---:B------:R-:W-:Y:S01]  /*3400*/  HMMA.16816.F32.BF16 R88, R8.reuse, R44, R56 ;  /* 0x0000002c0858723c */ /* 0x040fe20000041838 */
[----:B-----5:R-:W-:Y:S02]  /*3410*/  IMAD.IADD R2, R3, 0x1, -R102 ;  /* 0x0000000103027824 */ /* 0x020fe400078e0a66 */
[----:B------:R1:W-:Y:S03]  /*3420*/  I2F R86, R7 ;  /* 0x0000000700567306 */ /* 0x0003e60000201400 */
[----:B------:R-:W-:Y:S02]  /*3430*/  IABS R2, R2 ;  /* 0x0000000200027213 */ /* 0x000fe40000000000 */
[C---:B------:R-:W-:Y:S08]  /*3440*/  HMMA.16816.F32.BF16 R112, R8.reuse, R46, R48 ;  /* 0x0000002e0870723c */ /* 0x040ff00000041830 */
[----:B---3--:R-:W-:Y:S01]  /*3450*/  HMMA.16816.F32.BF16 R108, R8, R72, R40 ;  /* 0x00000048086c723c */ /* 0x008fe20000041828 */
[----:B-1----:R-:W-:Y:S01]  /*3460*/  IMAD.MOV.U32 R7, RZ, RZ, R2 ;  /* 0x000000ffff077224 */ /* 0x002fe200078e0002 */
[----:B------:R-:W-:Y:S01]  /*3470*/  IABS R2, R12 ;  /* 0x0000000c00027213 */ /* 0x000fe20000000000 */
[----:B------:R-:W-:-:S02]  /*3480*/  IMAD.IADD R12, R5, 0x1, -R19 ;  /* 0x00000001050c7824 */ /* 0x000fc400078e0a13 */
[----:B------:R1:W-:Y:S03]  /*3490*/  I2F R15, R7 ;  /* 0x00000007000f7306 */ /* 0x0003e60000201400 */
[----:B------:R-:W-:Y:S07]  /*34a0*/  HMMA.16816.F32.BF16 R96, R8, R74, R28 ;  /* 0x0000004a0860723c */ /* 0x000fee000004181c */
[----:B------:R-:W-:Y:S01]  /*34b0*/  IMAD.IADD R9, R6, 0x1, -R136 ;  /* 0x0000000106097824 */ /* 0x000fe200078e0a88 */
[----:B------:R-:W-:Y:S01]  /*34c0*/  HMMA.16816.F32.BF16 R24, R20, R26, R120 ;  /* 0x0000001a1418723c */ /* 0x000fe20000041878 */
[----:B--2---:R-:W-:-:S02]  /*34d0*/  FFMA.FTZ R8, R125, -R100, R52 ;  /* 0x800000647d087223 */ /* 0x004fc40000010034 */
[-C--:B------:R-:W-:Y:S01]  /*34e0*/  FFMA.FTZ R10, R126, -R100.reuse, R34 ;  /* 0x800000647e0a7223 */ /* 0x080fe20000010022 */
[----:B------:R-:W-:Y:S01]  /*34f0*/  IABS R9, R9 ;  /* 0x0000000900097213 */ /* 0x000fe20000000000 */
[----:B------:R-:W-:Y:S01]  /*3500*/  FFMA.FTZ R11, R143, -R100, R32 ;  /* 0x800000648f0b7223 */ /* 0x000fe20000010020 */
[----:B------:R-:W-:Y:S01]  /*3510*/  FSEL R102, R8, -INF , !P2 ;  /* 0xff80000008667808 */ /* 0x000fe20005000000 */
[----:B-1----:R-:W-:Y:S01]  /*3520*/  IMAD.MOV.U32 R7, RZ, RZ, R2 ;  /* 0x000000ffff077224 */ /* 0x002fe200078e0002 */
[----:B------:R-:W-:Y:S01]  /*3530*/  IABS R2, R12 ;  /* 0x0000000c00027213 */ /* 0x000fe20000000000 */
[----:B------:R-:W-:Y:S01]  /*3540*/  IMAD.IADD R12, R3, 0x1, -R19 ;  /* 0x00000001030c7824 */ /* 0x000fe200078e0a13 */
[----:B------:R-:W-:Y:S01]  /*3550*/  FSEL R130, R10, -INF , !P2 ;  /* 0xff8000000a827808 */ /* 0x000fe20005000000 */
[----:B------:R1:W-:Y:S01]  /*3560*/  I2F R92, R7 ;  /* 0x00000007005c7306 */ /* 0x0003e20000201400 */
[----:B------:R-:W-:Y:S01]  /*3570*/  IMAD.MOV.U32 R8, RZ, RZ, R9 ;  /* 0x000000ffff087224 */ /* 0x000fe200078e0009 */
[----:B------:R-:W-:Y:S01]  /*3580*/  FSEL R128, R11, -INF , !P2 ;  /* 0xff8000000b807808 */ /* 0x000fe20005000000 */
[----:B------:R-:W-:Y:S01]  /*3590*/  IMAD.IADD R9, R3, 0x1, -R136 ;  /* 0x0000000103097824 */ /* 0x000fe200078e0a88 */
[----:B------:R-:W-:Y:S01]  /*35a0*/  HMMA.16816.F32.BF16 R48, R20, R44, R156 ;  /* 0x0000002c1430723c */ /* 0x000fe2000004189c */
[----:B------:R-:W-:Y:S01]  /*35b0*/  IMAD.IADD R10, R6, 0x1, -R137 ;  /* 0x00000001060a7824 */ /* 0x000fe200078e0a89 */
[----:B------:R-:W-:Y:S01]  /*35c0*/  FSEL R121, R13, -INF , !P0 ;  /* 0xff8000000d797808 */ /* 0x000fe20004000000 */
[-C--:B----4-:R-:W-:Y:S01]  /*35d0*/  FFMA.FTZ R11, R119, -R100.reuse, R53 ;  /* 0x80000064770b7223 */ /* 0x090fe20000010035 */
[----:B------:R-:W-:Y:S01]  /*35e0*/  I2F R78, R8 ;  /* 0x00000008004e7306 */ /* 0x000fe20000201400 */
[----:B------:R-:W-:-:S02]  /*35f0*/  FFMA.FTZ R30, R185, -R100, R89 ;  /* 0x80000064b91e7223 */ /* 0x000fc40000010059 */
[-C--:B------:R-:W-:Y:S02]  /*3600*/  FFMA.FTZ R34, R184, -R100.reuse, R112 ;  /* 0x80000064b8227223 */ /* 0x080fe40000010070 */
[-C--:B------:R-:W-:Y:S02]  /*3610*/  FFMA.FTZ R33, R183, -R100.reuse, R113 ;  /* 0x80000064b7217223 */ /* 0x080fe40000010071 */
[----:B------:R-:W-:Y:S02]  /*3620*/  FFMA.FTZ R32, R182, -R100, R108 ;  /* 0x80000064b6207223 */ /* 0x000fe4000001006c */
[----:B-1----:R-:W-:Y:S01]  /*3630*/  IMAD.MOV.U32 R7, RZ, RZ, R2 ;  /* 0x000000ffff077224 */ /* 0x002fe200078e0002 */
[----:B------:R-:W-:Y:S01]  /*3640*/  IABS R2, R12 ;  /* 0x0000000c00027213 */ /* 0x000fe20000000000 */
[----:B------:R-:W-:Y:S01]  /*3650*/  FFMA.FTZ R31, R180, -R100, R109 ;  /* 0x80000064b41f7223 */ /* 0x000fe2000001006d */
[----:B------:R-:W-:Y:S01]  /*3660*/  IADD3 R12, -R104, R6, RZ ;  /* 0x00000006680c7210 */ /* 0x000fe20007ffe1ff */
        /* <DEDUP_REMOVED lines=20> */
[----:B------:R1:W2:Y:S02]  /*37b0*/  I2F R14, R7 ;  /* 0x00000007000e7306 */ /* 0x0002a40000201400 */
[----:B-1----:R-:W-:Y:S01]  /*37c0*/  IMAD.MOV.U32 R7, RZ, RZ, R2 ;  /* 0x000000ffff077224 */ /* 0x002fe200078e0002 */
[----:B------:R-:W-:Y:S01]  /*37d0*/  IABS R2, R12 ;  /* 0x0000000c00027213 */ /* 0x000fe20000000000 */
[----:B------:R-:W-:-:S04]  /*37e0*/  FFMA.FTZ R12, R127, -R100, R35 ;  /* 0x800000647f0c7223 */ /* 0x000fc80000010023 */
[----:B------:R1:W3:Y:S01]  /*37f0*/  I2F R29, R7 ;  /* 0x00000007001d7306 */ /* 0x0002e20000201400 */
[-C--:B--2---:R-:W-:Y:S01]  /*3800*/  FFMA.FTZ R14, R14, -R100.reuse, R90 ;  /* 0x800000640e0e7223 */ /* 0x084fe2000001005a */
[----:B------:R-:W-:Y:S01]  /*3810*/  FSEL R129, R12, -INF , !P0 ;  /* 0xff8000000c817808 */ /* 0x000fe20004000000 */
[----:B------:R-:W-:-:S05]  /*3820*/  FFMA.FTZ R12, R163, -R100, R65 ;  /* 0x80000064a30c7223 */ /* 0x000fca0000010041 */
[----:B------:R2:W-:Y:S01]  /*3830*/  I2F R28, R2 ;  /* 0x00000002001c7306 */ /* 0x0005e20000201400 */
[----:B------:R-:W-:Y:S01]  /*3840*/  FSEL R120, R12, -INF , !P6 ;  /* 0xff8000000c787808 */ /* 0x000fe20007000000 */
[----:B------:R-:W-:-:S05]  /*3850*/  FFMA.FTZ R12, R174, -R100, R68 ;  /* 0x80000064ae0c7223 */ /* 0x000fca0000010044 */
[----:B------:R-:W-:Y:S01]  /*3860*/  FSEL R135, R12, -INF , !P5 ;  /* 0xff8000000c877808 */ /* 0x000fe20006800000 */
[-C--:B-1----:R-:W-:Y:S01]  /*3870*/  FFMA.FTZ R7, R94, -R100.reuse, R54 ;  /* 0x800000645e077223 */ /* 0x082fe20000010036 */
[----:B------:R-:W-:Y:S01]  /*3880*/  FSEL R94, R11, -INF , !P0 ;  /* 0xff8000000b5e7808 */ /* 0x000fe20004000000 */
[-C--:B------:R-:W-:Y:S02]  /*3890*/  FFMA.FTZ R11, R162, -R100.reuse, R64 ;  /* 0x80000064a20b7223 */ /* 0x080fe40000010040 */
[----:B------:R-:W-:Y:S01]  /*38a0*/  FFMA.FTZ R12, R177, -R100, R69 ;  /* 0x80000064b10c7223 */ /* 0x000fe20000010045 */
[----:B------:R-:W-:Y:S01]  /*38b0*/  FSEL R126, R7, -INF , !P2 ;  /* 0xff800000077e7808 */ /* 0x000fe20005000000 */
[----:B------:R-:W-:Y:S01]  /*38c0*/  BAR.SYNC.DEFER_BLOCKING 0x0 ;  /* 0x0000000000007b1d */ /* 0x000fe20000010000 */
[----:B------:R-:W-:Y:S01]  /*38d0*/  ISETP.GE.AND P2, PT, R104, R105, PT ;  /* 0x000000696800720c */ /* 0x000fe20003f46270 */
[----:B--2---:R-:W-:-:S05]  /*38e0*/  IMAD.IADD R2, R5, 0x1, -R136 ;  /* 0x0000000105027824 */ /* 0x004fca00078e0a88 */
[----:B------:R-:W-:Y:S02]  /*38f0*/  IABS R7, R2 ;  /* 0x0000000200077213 */ /* 0x000fe40000000000 */
[----:B------:R-:W-:Y:S01]  /*3900*/  IABS R2, R9 ;  /* 0x0000000900027213 */ /* 0x000fe20000000000 */
[----:B------:R-:W-:Y:S02]  /*3910*/  FFMA.FTZ R9, R17, -R100, R55 ;  /* 0x8000006411097223 */ /* 0x000fe40000010037 */
[----:B------:R-:W-:Y:S01]  /*3920*/  IMAD.MOV.U32 R8, RZ, RZ, R7 ;  /* 0x000000ffff087224 */ /* 0x000fe200078e0007 */
[C---:B------:R-:W-:Y:S01]  /*3930*/  HMMA.16816.F32.BF16 R16, R20.reuse, R36, R148 ;  /* 0x000000241410723c */ /* 0x040fe20000041894 */
[----:B------:R-:W-:Y:S01]  /*3940*/  IMAD.MOV.U32 R7, RZ, RZ, R2 ;  /* 0x000000ffff077224 */ /* 0x000fe200078e0002 */
[----:B------:R-:W-:Y:S01]  /*3950*/  IABS R2, R10 ;  /* 0x0000000a00027213 */ /* 0x000fe20000000000 */
[----:B------:R1:W-:Y:S01]  /*3960*/  I2F R76, R8 ;  /* 0x00000008004c7306 */ /* 0x0003e20000201400 */
[----:B------:R-:W-:Y:S01]  /*3970*/  FSEL R119, R9, -INF , !P0 ;  /* 0xff80000009777808 */ /* 0x000fe20004000000 */
[-C--:B------:R-:W-:Y:S01]  /*3980*/  FFMA.FTZ R9, R118, -R100.reuse, R24 ;  /* 0x8000006476097223 */ /* 0x080fe20000010018 */
[----:B------:R-:W-:Y:S01]  /*3990*/  FSEL R118, R11, -INF , !P1 ;  /* 0xff8000000b767808 */ /* 0x000fe20004800000 */
[-C--:B------:R-:W-:Y:S01]  /*39a0*/  FFMA.FTZ R10, R124, -R100.reuse, R66 ;  /* 0x800000647c0a7223 */ /* 0x080fe20000010042 */
[C---:B------:R-:W-:Y:S01]  /*39b0*/  HMMA.16816.F32.BF16 R36, R20.reuse, R38, R144 ;  /* 0x000000261424723c */ /* 0x040fe20000041890 */
[-C--:B------:R-:W-:Y:S01]  /*39c0*/  FFMA.FTZ R11, R117, -R100.reuse, R67 ;  /* 0x80000064750b7223 */ /* 0x080fe20000010043 */
[----:B------:R-:W-:Y:S01]  /*39d0*/  FSEL R66, R9, -INF , !P1 ;  /* 0xff80000009427808 */ /* 0x000fe20004800000 */
[----:B------:R2:W-:Y:S01]  /*39e0*/  I2F R62, R7 ;  /* 0x00000007003e7306 */ /* 0x0005e20000201400 */
[----:B------:R-:W-:Y:S01]  /*39f0*/  IMAD.IADD R9, R5, 0x1, -R138 ;  /* 0x0000000105097824 */ /* 0x000fe200078e0a8a */
[----:B------:R-:W-:Y:S01]  /*3a00*/  ISETP.GE.AND P0, PT, R134, R105, PT ;  /* 0x000000698600720c */ /* 0x000fe20003f06270 */
[-C--:B------:R-:W-:Y:S01]  /*3a10*/  FFMA.FTZ R24, R176, -R100.reuse, R88 ;  /* 0x80000064b0187223 */ /* 0x080fe20000010058 */
[----:B------:R-:W-:Y:S01]  /*3a20*/  FSEL R122, R11, -INF , !P6 ;  /* 0xff8000000b7a7808 */ /* 0x000fe20007000000 */
[-C--:B------:R-:W-:Y:S01]  /*3a30*/  FFMA.FTZ R11, R116, -R100.reuse, R70 ;  /* 0x80000064740b7223 */ /* 0x080fe20000010046 */
[----:B------:R-:W-:Y:S01]  /*3a40*/  FSEL R123, R10, -INF , !P1 ;  /* 0xff8000000a7b7808 */ /* 0x000fe20004800000 */
[-C--:B------:R-:W-:Y:S01]  /*3a50*/  FFMA.FTZ R10, R103, -R100.reuse, R25 ;  /* 0x80000064670a7223 */ /* 0x080fe20000010019 */
[----:B------:R4:W5:Y:S01]  /*3a60*/  I2F R61, R2 ;  /* 0x00000002003d7306 */ /* 0x0009620000201400 */
[----:B-1----:R-:W-:Y:S01]  /*3a70*/  IMAD.IADD R8, R5, 0x1, -R137 ;  /* 0x0000000105087824 */ /* 0x002fe200078e0a89 */
[----:B------:R-:W-:Y:S01]  /*3a80*/  FSEL R149, R11, -INF , !P5 ;  /* 0xff8000000b957808 */ /* 0x000fe20006800000 */
[----:B------:R-:W-:Y:S01]  /*3a90*/  FFMA.FTZ R11, R93, -R100, R71 ;  /* 0x800000645d0b7223 */ /* 0x000fe20000010047 */
[----:B------:R-:W-:Y:S01]  /*3aa0*/  HMMA.16816.F32.BF16 R52, R20, R46, R152 ;  /* 0x0000002e1434723c */ /* 0x000fe20000041898 */
[----:B------:R-:W-:-:S02]  /*3ab0*/  FSEL R158, R24, -INF , !P0 ;  /* 0xff800000189e7808 */ /* 0x000fc40004000000 */
[----:B------:R-:W-:Y:S01]  /*3ac0*/  IABS R8, R8 ;  /* 0x0000000800087213 */ /* 0x000fe20000000000 */
[-C--:B--2---:R-:W-:Y:S01]  /*3ad0*/  FFMA.FTZ R7, R106, -R100.reuse, R26 ;  /* 0x800000646a077223 */ /* 0x084fe2000001001a */
[----:B------:R-:W-:Y:S02]  /*3ae0*/  FSEL R150, R11, -INF , !P4 ;  /* 0xff8000000b967808 */ /* 0x000fe40006000000 */
[----:B------:R-:W-:Y:S01]  /*3af0*/  FSEL R64, R10, -INF , !P6 ;  /* 0xff8000000a407808 */ /* 0x000fe20007000000 */
[----:B------:R-:W-:Y:S01]  /*3b00*/  HMMA.16816.F32.BF16 R44, R20, R72, R164 ;  /* 0x00000048142c723c */ /* 0x000fe200000418a4 */
[----:B------:R-:W-:Y:S01]  /*3b10*/  FSEL R104, R7, -INF , !P1 ;  /* 0xff80000007687808 */ /* 0x000fe20004800000 */
[----:B------:R-:W-:Y:S01]  /*3b20*/  IMAD.MOV.U32 R7, RZ, RZ, R8 ;  /* 0x000000ffff077224 */ /* 0x000fe200078e0008 */
[----:B------:R-:W-:Y:S01]  /*3b30*/  ISETP.GE.AND P1, PT, R136, R105, PT ;  /* 0x000000698800720c */ /* 0x000fe20003f26270 */
[----:B----4-:R-:W-:Y:S01]  /*3b40*/  IMAD.IADD R2, R3, 0x1, -R137 ;  /* 0x0000000103027824 */ /* 0x010fe200078e0a89 */
[----:B------:R-:W-:Y:S01]  /*3b50*/  FSEL R134, R12, -INF , !P4 ;  /* 0xff8000000c867808 */ /* 0x000fe20006000000 */
[----:B------:R-:W-:Y:S01]  /*3b60*/  IMAD.IADD R8, R6, 0x1, -R138 ;  /* 0x0000000106087824 */ /* 0x000fe200078e0a8a */
[----:B------:R1:W2:Y:S01]  /*3b70*/  I2F R60, R7 ;  /* 0x00000007003c7306 */ /* 0x0002a20000201400 */
[----:B------:R-:W-:Y:S01]  /*3b80*/  FFMA.FTZ R11, R84, -R100, R38 ;  /* 0x80000064540b7223 */ /* 0x000fe20000010026 */
[----:B------:R-:W-:Y:S01]  /*3b90*/  IABS R2, R2 ;  /* 0x0000000200027213 */ /* 0x000fe20000000000 */
[-C--:B------:R-:W-:Y:S01]  /*3ba0*/  FFMA.FTZ R10, R95, -R100.reuse, R16 ;  /* 0x800000645f0a7223 */ /* 0x080fe20000010010 */
[----:B------:R-:W-:Y:S01]  /*3bb0*/  FSEL R151, R30, -INF , !P1 ;  /* 0xff8000001e977808 */ /* 0x000fe20004800000 */
[-C--:B------:R-:W-:Y:S01]  /*3bc0*/  FFMA.FTZ R13, R77, -R100.reuse, R37 ;  /* 0x800000644d0d7223 */ /* 0x080fe20000010025 */
[----:B------:R-:W-:Y:S01]  /*3bd0*/  FSEL R166, R14, -INF , !P0 ;  /* 0xff8000000ea67808 */ /* 0x000fe20004000000 */
[-C--:B------:R-:W-:Y:S01]  /*3be0*/  FFMA.FTZ R16, R92, -R100.reuse, R82 ;  /* 0x800000645c107223 */ /* 0x080fe20000010052 */
[----:B------:R4:W2:Y:S01]  /*3bf0*/  I2F R59, R2 ;  /* 0x00000002003b7306 */ /* 0x0008a20000201400 */
[----:B------:R-:W-:Y:S01]  /*3c00*/  FSEL R70, R10, -INF , !P5 ;  /* 0xff8000000a467808 */ /* 0x000fe20006800000 */
[----:B------:R-:W-:-:S02]  /*3c10*/  FFMA.FTZ R10, R86, -R100, R17 ;  /* 0x80000064560a7223 */ /* 0x000fc40000010011 */
[-C--:B------:R-:W-:Y:S02]  /*3c20*/  FFMA.FTZ R17, R79, -R100.reuse, R83 ;  /* 0x800000644f117223 */ /* 0x080fe40000010053 */
[-C--:B---3--:R-:W-:Y:S01]  /*3c30*/  FFMA.FTZ R12, R29, -R100.reuse, R48 ;  /* 0x800000641d0c7223 */ /* 0x088fe20000010030 */
[----:B------:R-:W-:Y:S01]  /*3c40*/  FSEL R68, R10, -INF , !P4 ;  /* 0xff8000000a447808 */ /* 0x000fe20006000000 */
[----:B------:R-:W-:Y:S01]  /*3c50*/  FFMA.FTZ R10, R63, -R100, R39 ;  /* 0x800000643f0a7223 */ /* 0x000fe20000010027 */
[----:B-1----:R-:W-:Y:S01]  /*3c60*/  IABS R7, R8 ;  /* 0x0000000800077213 */ /* 0x002fe20000000000 */
[-C--:B------:R-:W-:Y:S01]  /*3c70*/  FFMA.FTZ R8, R101, -R100.reuse, R27 ;  /* 0x8000006465087223 */ /* 0x080fe2000001001b */
[----:B------:R-:W-:Y:S01]  /*3c80*/  FSEL R143, R17, -INF , !P2 ;  /* 0xff800000118f7808 */ /* 0x000fe20005000000 */
[----:B------:R-:W-:Y:S01]  /*3c90*/  HMMA.16816.F32.BF16 R24, R20, R74, R168 ;  /* 0x0000004a1418723c */ /* 0x000fe200000418a8 */
[----:B------:R1:W3:Y:S01]  /*3ca0*/  I2F R58, R7 ;  /* 0x00000007003a7306 */ /* 0x0002e20000201400 */
[----:B------:R-:W-:Y:S01]  /*3cb0*/  FSEL R39, R13, -INF , !P2 ;  /* 0xff8000000d277808 */ /* 0x000fe20005000000 */
[-C--:B------:R-:W-:Y:S01]  /*3cc0*/  FFMA.FTZ R29, R178, -R100.reuse, R96 ;  /* 0x80000064b21d7223 */ /* 0x080fe20000010060 */
[----:B----4-:R-:W-:Y:S01]  /*3cd0*/  IABS R2, R9 ;  /* 0x0000000900027213 */ /* 0x010fe20000000000 */
[-C--:B------:R-:W-:Y:S01]  /*3ce0*/  FFMA.FTZ R9, R87, -R100.reuse, R18 ;  /* 0x8000006457097223 */ /* 0x080fe20000010012 */
[----:B------:R-:W-:Y:S01]  /*3cf0*/  FSEL R65, R8, -INF , !P6 ;  /* 0xff80000008417808 */ /* 0x000fe20007000000 */
[-C--:B------:R-:W-:Y:S01]  /*3d00*/  FFMA.FTZ R18, R181, -R100.reuse, R80 ;  /* 0x80000064b5127223 */ /* 0x080fe20000010050 */
[----:B------:R-:W-:Y:S01]  /*3d10*/  IADD3 R8, -R138, R3, RZ ;  /* 0x000000038a087210 */ /* 0x000fe20007ffe1ff */
[-C--:B-----5:R-:W-:Y:S01]  /*3d20*/  FFMA.FTZ R23, R61, -R100.reuse, R114 ;  /* 0x800000643d177223 */ /* 0x0a0fe20000010072 */
[----:B------:R-:W-:Y:S01]  /*3d30*/  FSEL R133, R9, -INF , !P5 ;  /* 0xff80000009857808 */ /* 0x000fe20006800000 */
[-C--:B------:R-:W-:Y:S01]  /*3d40*/  FFMA.FTZ R9, R15, -R100.reuse, R19 ;  /* 0x800000640f097223 */ /* 0x080fe20000010013 */
[-C--:B------:R-:W-:Y:S01]  /*3d50*/  ISETP.GE.AND P6, PT, R137, R105.reuse, PT ;  /* 0x000000698900720c */ /* 0x080fe20003fc6270 */
[-C--:B------:R-:W-:Y:S01]  /*3d60*/  FFMA.FTZ R15, R85, -R100.reuse, R36 ;  /* 0x80000064550f7223 */ /* 0x080fe20000010024 */
[----:B------:R-:W-:Y:S01]  /*3d70*/  FSEL R136, R18, -INF , !P3 ;  /* 0xff80000012887808 */ /* 0x000fe20005800000 */
[----:B------:R-:W-:Y:S01]  /*3d80*/  FFMA.FTZ R19, R179, -R100, R81 ;  /* 0x80000064b3137223 */ /* 0x000fe20000010051 */
[----:B------:R-:W-:Y:S01]  /*3d90*/  FSEL R132, R9, -INF , !P4 ;  /* 0xff80000009847808 */ /* 0x000fe20006000000 */
[----:B-1----:R-:W-:Y:S01]  /*3da0*/  IMAD.MOV.U32 R7, RZ, RZ, R2 ;  /* 0x000000ffff077224 */ /* 0x002fe200078e0002 */
[----:B------:R-:W-:Y:S01]  /*3db0*/  IABS R2, R8 ;  /* 0x0000000800027213 */ /* 0x000fe20000000000 */
[----:B------:R-:W-:Y:S01]  /*3dc0*/  IMAD.IADD R8, R6, 0x1, -R139 ;  /* 0x0000000106087824 */ /* 0x000fe200078e0a8b */
[----:B------:R-:W-:Y:S01]  /*3dd0*/  ISETP.GE.AND P4, PT, R139, R105, PT ;  /* 0x000000698b00720c */ /* 0x000fe20003f86270 */
[----:B------:R1:W4:Y:S01]  /*3de0*/  I2F R57, R7 ;  /* 0x0000000700397306 */ /* 0x0003220000201400 */
[-C--:B------:R-:W-:Y:S01]  /*3df0*/  FFMA.FTZ R9, R28, -R100.reuse, R50 ;  /* 0x800000641c097223 */ /* 0x080fe20000010032 */
[----:B------:R-:W-:Y:S01]  /*3e00*/  FSEL R50, R11, -INF , !P3 ;  /* 0xff8000000b327808 */ /* 0x000fe20005800000 */
[-C--:B------:R-:W-:Y:S01]  /*3e10*/  FFMA.FTZ R28, R175, -R100.reuse, R97 ;  /* 0x80000064af1c7223 */ /* 0x080fe20000010061 */
[----:B------:R-:W-:Y:S01]  /*3e20*/  FSEL R48, R15, -INF , !P3 ;  /* 0xff8000000f307808 */ /* 0x000fe20005800000 */
[-C--:B--2---:R-:W-:Y:S01]  /*3e30*/  FFMA.FTZ R22, R60, -R100.reuse, R52 ;  /* 0x800000643c167223 */ /* 0x084fe20000010034 */
[----:B------:R-:W-:Y:S01]  /*3e40*/  FSEL R127, R19, -INF , !P2 ;  /* 0xff800000137f7808 */ /* 0x000fe20005000000 */
[-C--:B------:R-:W-:Y:S01]  /*3e50*/  FFMA.FTZ R21, R59, -R100.reuse, R54 ;  /* 0x800000643b157223 */ /* 0x080fe20000010036 */
[----:B------:R-:W-:Y:S01]  /*3e60*/  FSEL R67, R10, -INF , !P2 ;  /* 0xff8000000a437808 */ /* 0x000fe20005000000 */
[----:B---3--:R-:W-:Y:S01]  /*3e70*/  FFMA.FTZ R20, R58, -R100, R115 ;  /* 0x800000643a147223 */ /* 0x008fe20000010073 */
[----:B------:R-:W-:-:S02]  /*3e80*/  FSEL R148, R12, -INF , !P0 ;  /* 0xff8000000c947808 */ /* 0x000fc40004000000 */
[----:B------:R-:W-:Y:S02]  /*3e90*/  FSEL R154, R9, -INF , !P0 ;  /* 0xff800000099a7808 */ /* 0x000fe40004000000 */
[-C--:B------:R-:W-:Y:S01]  /*3ea0*/  ISETP.GE.AND P5, PT, R138, R105.reuse, PT ;  /* 0x000000698a00720c */ /* 0x080fe20003fa6270 */
[----:B-1----:R-:W-:Y:S01]  /*3eb0*/  IMAD.MOV.U32 R7, RZ, RZ, R2 ;  /* 0x000000ffff077224 */ /* 0x002fe200078e0002 */
[----:B------:R-:W-:Y:S01]  /*3ec0*/  IABS R2, R8 ;  /* 0x0000000800027213 */ /* 0x000fe20000000000 */
[----:B------:R-:W-:Y:S01]  /*3ed0*/  IMAD.IADD R8, R5, 0x1, -R139 ;  /* 0x0000000105087824 */ /* 0x000fe200078e0a8b */
[-C--:B------:R-:W-:Y:S01]  /*3ee0*/  ISETP.GE.AND P2, PT, R141, R105.reuse, PT ;  /* 0x000000698d00720c */ /* 0x080fe20003f46270 */
[----:B------:R1:W2:Y:S01]  /*3ef0*/  I2F R56, R7 ;  /* 0x0000000700387306 */ /* 0x0002a20000201400 */
[----:B----4-:R-:W-:Y:S01]  /*3f00*/  FFMA.FTZ R15, R57, -R100, R53 ;  /* 0x80000064390f7223 */ /* 0x010fe20000010035 */
[----:B------:R-:W-:Y:S02]  /*3f10*/  ISETP.GE.AND P0, PT, R140, R105, PT ;  /* 0x000000698c00720c */ /* 0x000fe40003f06270 */
[----:B------:R-:W-:-:S02]  /*3f20*/  FSEL R152, R34, -INF , !P6 ;  /* 0xff80000022987808 */ /* 0x000fc40007000000 */
[----:B------:R-:W-:Y:S02]  /*3f30*/  FSEL R155, R23, -INF , !P6 ;  /* 0xff800000179b7808 */ /* 0x000fe40007000000 */
[----:B------:R-:W-:Y:S02]  /*3f40*/  FSEL R138, R22, -INF , !P6 ;  /* 0xff800000168a7808 */ /* 0x000fe40007000000 */
[----:B------:R-:W-:Y:S02]  /*3f50*/  FSEL R146, R21, -INF , !P6 ;  /* 0xff80000015927808 */ /* 0x000fe40007000000 */
[----:B------:R-:W-:Y:S02]  /*3f60*/  FSEL R153, R33, -INF , !P5 ;  /* 0xff80000021997808 */ /* 0x000fe40006800000 */
[----:B------:R-:W-:Y:S01]  /*3f70*/  FSEL R156, R20, -INF , !P5 ;  /* 0xff800000149c7808 */ /* 0x000fe20006800000 */
[----:B-1----:R-:W-:Y:S01]  /*3f80*/  IMAD.MOV.U32 R7, RZ, RZ, R2 ;  /* 0x000000ffff077224 */ /* 0x002fe200078e0002 */
[----:B------:R-:W-:Y:S01]  /*3f90*/  IABS R2, R8 ;  /* 0x0000000800027213 */ /* 0x000fe20000000000 */
[----:B------:R-:W-:Y:S01]  /*3fa0*/  IMAD.IADD R8, R3, 0x1, -R139 ;  /* 0x0000000103087824 */ /* 0x000fe200078e0a8b */
[----:B------:R-:W-:Y:S01]  /*3fb0*/  FSEL R139, R16, -INF , !P3 ;  /* 0xff800000108b7808 */ /* 0x000fe20005800000 */
[----:B------:R1:W3:Y:S01]  /*3fc0*/  I2F R43, R7 ;  /* 0x00000007002b7306 */ /* 0x0002e20000201400 */
[----:B--2---:R-:W-:Y:S01]  /*3fd0*/  FFMA.FTZ R10, R56, -R100, R55 ;  /* 0x80000064380a7223 */ /* 0x004fe20000010037 */
[----:B------:R-:W-:-:S02]  /*3fe0*/  ISETP.GE.AND P3, PT, R142, R105, PT ;  /* 0x000000698e00720c */ /* 0x000fc40003f66270 */
[----:B------:R-:W-:Y:S02]  /*3ff0*/  FSEL R144, R15, -INF , !P5 ;  /* 0xff8000000f907808 */ /* 0x000fe40006800000 */
[----:B------:R-:W-:Y:S02]  /*4000*/  FSEL R147, R10, -INF , !P5 ;  /* 0xff8000000a937808 */ /* 0x000fe40006800000 */
[----:B------:R-:W-:Y:S02]  /*4010*/  FSEL R169, R32, -INF , !P4 ;  /* 0xff80000020a97808 */ /* 0x000fe40006000000 */
[----:B------:R-:W-:Y:S02]  /*4020*/  FSEL R170, R31, -INF , !P3 ;  /* 0xff8000001faa7808 */ /* 0x000fe40005800000 */
[----:B------:R-:W-:Y:S02]  /*4030*/  FSEL R171, R29, -INF , !P2 ;  /* 0xff8000001dab7808 */ /* 0x000fe40005000000 */
[----:B------:R-:W-:Y:S01]  /*4040*/  FSEL R174, R28, -INF , !P0 ;  /* 0xff8000001cae7808 */ /* 0x000fe20004000000 */
[----:B-1----:R-:W-:Y:S01]  /*4050*/  IMAD.MOV.U32 R7, RZ, RZ, R2 ;  /* 0x000000ffff077224 */ /* 0x002fe200078e0002 */
[----:B------:R-:W-:Y:S01]  /*4060*/  IABS R2, R8 ;  /* 0x0000000800027213 */ /* 0x000fe20000000000 */
[----:B------:R-:W-:-:S02]  /*4070*/  IMAD.IADD R8, R6, 0x1, -R142 ;  /* 0x0000000106087824 */ /* 0x000fc400078e0a8e */
[----:B------:R1:W2:Y:S01]  /*4080*/  I2F R42, R7 ;  /* 0x00000007002a7306 */ /* 0x0002a20000201400 */
[----:B---3--:R-:W-:-:S05]  /*4090*/  FFMA.FTZ R19, R43, -R100, R110 ;  /* 0x800000642b137223 */ /* 0x008fca000001006e */
[----:B------:R-:W-:Y:S01]  /*40a0*/  FSEL R176, R19, -INF , !P4 ;  /* 0xff80000013b07808 */ /* 0x000fe20006000000 */
[----:B-1----:R-:W-:Y:S01]  /*40b0*/  IMAD.MOV.U32 R7, RZ, RZ, R2 ;  /* 0x000000ffff077224 */ /* 0x002fe200078e0002 */
[----:B------:R-:W-:Y:S01]  /*40c0*/  IABS R2, R8 ;  /* 0x0000000800027213 */ /* 0x000fe20000000000 */
[----:B------:R-:W-:Y:S02]  /*40d0*/  IMAD.IADD R8, R5, 0x1, -R141 ;  /* 0x0000000105087824 */ /* 0x000fe400078e0a8d */
[----:B------:R1:W3:Y:S01]  /*40e0*/  I2F R41, R7 ;  /* 0x0000000700297306 */ /* 0x0002e20000201400 */
[----:B--2---:R-:W-:-:S05]  /*40f0*/  FFMA.FTZ R14, R42, -R100, R44 ;  /* 0x800000642a0e7223 */ /* 0x004fca000001002c */
[----:B------:R-:W-:Y:S02]  /*4100*/  FSEL R162, R14, -INF , !P4 ;  /* 0xff8000000ea27808 */ /* 0x000fe40006000000 */
[----:B------:R2:W4:Y:S01]  /*4110*/  I2F R40, R2 ;  /* 0x0000000200287306 */ /* 0x0005220000201400 */
[----:B-1----:R-:W-:Y:S02]  /*4120*/  IMAD.IADD R7, R6, 0x1, -R141 ;  /* 0x0000000106077824 */ /* 0x002fe400078e0a8d */
[----:B---3--:R-:W-:-:S03]  /*4130*/  FFMA.FTZ R9, R41, -R100, R46 ;  /* 0x8000006429097223 */ /* 0x008fc6000001002e */
[----:B------:R-:W-:Y:S02]  /*4140*/  IABS R7, R7 ;  /* 0x0000000700077213 */ /* 0x000fe40000000000 */
[----:B------:R-:W-:Y:S01]  /*4150*/  FSEL R164, R9, -INF , !P4 ;  /* 0xff80000009a47808 */ /* 0x000fe20006000000 */
[----:B--2---:R-:W-:Y:S02]  /*4160*/  IMAD.IADD R2, R6, 0x1, -R140 ;  /* 0x0000000106027824 */ /* 0x004fe400078e0a8c */
[----:B------:R-:W-:Y:S02]  /*4170*/  IMAD.MOV.U32 R6, RZ, RZ, R7 ;  /* 0x000000ffff067224 */ /* 0x000fe400078e0007 */
[----:B----4-:R-:W-:Y:S01]  /*4180*/  FFMA.FTZ R18, R40, -R100, R111 ;  /* 0x8000006428127223 */ /* 0x010fe2000001006f */
[----:B------:R-:W-:Y:S01]  /*4190*/  IABS R2, R2 ;  /* 0x0000000200027213 */ /* 0x000fe20000000000 */
[----:B------:R1:W2:Y:S03]  /*41a0*/  I2F R38, R6 ;  /* 0x0000000600267306 */ /* 0x0002a60000201400 */
[----:B------:R-:W-:Y:S01]  /*41b0*/  FSEL R178, R18, -INF , !P3 ;  /* 0xff80000012b27808 */ /* 0x000fe20005800000 */
[----:B------:R-:W-:-:S04]  /*41c0*/  IMAD.MOV.U32 R7, RZ, RZ, R2 ;  /* 0x000000ffff077224 */ /* 0x000fc800078e0002 */
[----:B------:R3:W4:Y:S01]  /*41d0*/  I2F R37, R7 ;  /* 0x0000000700257306 */ /* 0x0007220000201400 */
[C---:B-1----:R-:W-:Y:S02]  /*41e0*/  IMAD.IADD R6, R5.reuse, 0x1, -R142 ;  /* 0x0000000105067824 */ /* 0x042fe400078e0a8e */
[----:B------:R-:W-:Y:S02]  /*41f0*/  IMAD.IADD R5, R5, 0x1, -R140 ;  /* 0x0000000105057824 */ /* 0x000fe400078e0a8c */
[----:B--2---:R-:W-:Y:S01]  /*4200*/  FFMA.FTZ R17, R38, -R100, R98 ;  /* 0x8000006426117223 */ /* 0x004fe20000010062 */
[----:B------:R-:W-:Y:S02]  /*4210*/  IABS R2, R6 ;  /* 0x0000000600027213 */ /* 0x000fe40000000000 */
[----:B------:R-:W-:Y:S01]  /*4220*/  IABS R6, R8 ;  /* 0x0000000800067213 */ /* 0x000fe20000000000 */
[-C--:B------:R-:W-:Y:S01]  /*4230*/  FFMA.FTZ R8, R78, -R100.reuse, R91 ;  /* 0x800000644e087223 */ /* 0x080fe2000001005b */
[----:B------:R1:W2:Y:S01]  /*4240*/  I2F R36, R2 ;  /* 0x0000000200247306 */ /* 0x0002a20000201400 */
[----:B------:R-:W-:Y:S01]  /*4250*/  IABS R5, R5 ;  /* 0x0000000500057213 */ /* 0x000fe20000000000 */
[-C--:B---3--:R-:W-:Y:S01]  /*4260*/  FFMA.FTZ R7, R76, -R100.reuse, R49 ;  /* 0x800000644c077223 */ /* 0x088fe20000010031 */
[----:B------:R-:W-:Y:S01]  /*4270*/  FSEL R175, R17, -INF , !P2 ;  /* 0xff80000011af7808 */ /* 0x000fe20005000000 */
[----:B----4-:R-:W-:Y:S01]  /*4280*/  FFMA.FTZ R16, R37, -R100, R99 ;  /* 0x8000006425107223 */ /* 0x010fe20000010063 */
[----:B------:R-:W-:-:S02]  /*4290*/  FSEL R157, R8, -INF , !P1 ;  /* 0xff800000089d7808 */ /* 0x000fc40004800000 */
[----:B------:R-:W-:Y:S01]  /*42a0*/  FSEL R137, R7, -INF , !P1 ;  /* 0xff80000007897808 */ /* 0x000fe20004800000 */
[----:B------:R3:W4:Y:S01]  /*42b0*/  I2F R11, R5 ;  /* 0x00000005000b7306 */ /* 0x0007220000201400 */
[----:B------:R-:W-:Y:S01]  /*42c0*/  FSEL R177, R16, -INF , !P0 ;  /* 0xff80000010b17808 */ /* 0x000fe20004000000 */
[----:B-1----:R-:W-:Y:S02]  /*42d0*/  IMAD.MOV.U32 R2, RZ, RZ, R6 ;  /* 0x000000ffff027224 */ /* 0x002fe400078e0006 */
[----:B------:R-:W-:-:S04]  /*42e0*/  IMAD.IADD R6, R3, 0x1, -R142 ;  /* 0x0000000103067824 */ /* 0x000fc800078e0a8e */
[----:B------:R1:W5:Y:S01]  /*42f0*/  I2F R35, R2 ;  /* 0x0000000200237306 */ /* 0x0003620000201400 */
[-C--:B--2---:R-:W-:Y:S02]  /*4300*/  FFMA.FTZ R13, R36, -R100.reuse, R45 ;  /* 0x80000064240d7223 */ /* 0x084fe4000001002d */
[----:B---3--:R-:W-:Y:S02]  /*4310*/  IMAD.IADD R5, R3, 0x1, -R141 ;  /* 0x0000000103057824 */ /* 0x008fe400078e0a8d */
[----:B----4-:R-:W-:Y:S01]  /*4320*/  FFMA.FTZ R11, R11, -R100, R25 ;  /* 0x800000640b0b7223 */ /* 0x010fe20000010019 */
[----:B------:R-:W-:-:S04]  /*4330*/  FSEL R163, R13, -INF , !P3 ;  /* 0xff8000000da37808 */ /* 0x000fc80005800000 */
[----:B------:R-:W-:Y:S02]  /*4340*/  FSEL R161, R11, -INF , !P0 ;  /* 0xff8000000ba17808 */ /* 0x000fe40004000000 */
[----:B-1----:R-:W-:Y:S01]  /*4350*/  IABS R2, R6 ;  /* 0x0000000600027213 */ /* 0x002fe20000000000 */
[----:B------:R-:W-:Y:S02]  /*4360*/  IMAD.IADD R6, R3, 0x1, -R140 ;  /* 0x0000000103067824 */ /* 0x000fe400078e0a8c */
[----:B-----5:R-:W-:Y:S02]  /*4370*/  FFMA.FTZ R12, R35, -R100, R24 ;  /* 0x80000064230c7223 */ /* 0x020fe40000010018 */
[----:B------:R-:W-:Y:S01]  /*4380*/  IMAD.MOV.U32 R3, RZ, RZ, R2 ;  /* 0x000000ffff037224 */ /* 0x000fe200078e0002 */
[----:B------:R-:W-:Y:S02]  /*4390*/  IABS R2, R5 ;  /* 0x0000000500027213 */ /* 0x000fe40000000000 */
[----:B------:R-:W-:Y:S01]  /*43a0*/  FSEL R159, R12, -INF , !P2 ;  /* 0xff8000000c9f7808 */ /* 0x000fe20005000000 */
[----:B------:R1:W2:Y:S02]  /*43b0*/  I2F R5, R3 ;  /* 0x0000000300057306 */ /* 0x0002a40000201400 */
[----:B-1----:R-:W-:Y:S01]  /*43c0*/  IMAD.MOV.U32 R3, RZ, RZ, R2 ;  /* 0x000000ffff037224 */ /* 0x002fe200078e0002 */
[----:B------:R-:W-:Y:S01]  /*43d0*/  IABS R2, R6 ;  /* 0x0000000600027213 */ /* 0x000fe20000000000 */
[----:B------:R-:W-:-:S02]  /*43e0*/  FFMA.FTZ R6, R62, -R100, R51 ;  /* 0x800000643e067223 */ /* 0x000fc40000010033 */
[----:B--2---:R-:W-:Y:S02]  /*43f0*/  FFMA.FTZ R5, R5, -R100, R47 ;  /* 0x8000006405057223 */ /* 0x004fe4000001002f */
[----:B------:R-:W1:Y:S01]  /*4400*/  I2F R3, R3 ;  /* 0x0000000300037306 */ /* 0x000e620000201400 */
[----:B------:R-:W-:Y:S02]  /*4410*/  FSEL R145, R6, -INF , !P1 ;  /* 0xff80000006917808 */ /* 0x000fe40004800000 */
[----:B------:R-:W-:Y:S02]  /*4420*/  ISETP.GE.AND P1, PT, R105, 0x41, PT ;  /* 0x000000416900780c */ /* 0x000fe40003f26270 */
[----:B------:R-:W-:-:S03]  /*4430*/  FSEL R165, R5, -INF , !P3 ;  /* 0xff80000005a57808 */ /* 0x000fc60005800000 */
[----:B------:R-:W2:Y:S01]  /*4440*/  I2F R2, R2 ;  /* 0x0000000200027306 */ /* 0x000ea20000201400 */
[----:B-1----:R-:W-:-:S05]  /*4450*/  FFMA.FTZ R3, R3, -R100, R26 ;  /* 0x8000006403037223 */ /* 0x002fca000001001a */
[----:B------:R-:W-:Y:S01]  /*4460*/  FSEL R167, R3, -INF , !P2 ;  /* 0xff80000003a77808 */ /* 0x000fe20005000000 */
[----:B--2---:R-:W-:-:S05]  /*4470*/  FFMA.FTZ R2, R2, -R100, R27 ;  /* 0x8000006402027223 */ /* 0x004fca000001001b */
[----:B------:R-:W-:Y:S01]  /*4480*/  FSEL R168, R2, -INF , !P0 ;  /* 0xff80000002a87808 */ /* 0x000fe20004000000 */
        /* <DEDUP_REMOVED lines=48> */
.L_x_1254:
[----:B------:R-:W-:Y:S05]  /*4790*/  BSYNC B0 ;  /* 0x0000000000007941 */ /* 0x000fea0003800000 */
.L_x_1253:
[----:B------:R-:W0:Y:S02]  /*47a0*/  LDGDEPBAR ;  /* 0x00000000000079af */ /* 0x000e240000000000 */
.L_x_1252:
[----:B--2---:R-:W-:Y:S01]  /*47b0*/  FMNMX.FTZ R2, R102, R94, !PT ;  /* 0x0000005e66027209 */ /* 0x004fe20007810000 */
[----:B------:R-:W-:Y:S01]  /*47c0*/  IMAD R160, R191, 0x8, R160 ;  /* 0x00000008bfa07824 */ /* 0x000fe200078e02a0 */
[----:B------:R-:W-:Y:S01]  /*47d0*/  LOP3.LUT R226, R226, UR18, RZ, 0x3c, !PT ;  /* 0x00000012e2e27c12 */ /* 0x000fe2000f8e3cff */
[----:B------:R-:W-:Y:S01]  /*47e0*/  IMAD.WIDE.U32 R124, R221, -0x2daee0ad, RZ ;  /* 0xd2511f53dd7c7825 */ /* 0x000fe200078e00ff */
[----:B------:R-:W-:Y:S01]  /*47f0*/  FMNMX.FTZ R2, R66, R2, !PT ;  /* 0x0000000242027209 */ /* 0x000fe20007810000 */
[----:B------:R-:W-:Y:S01]  /*4800*/  UIADD3 UR12, UR19, -0x4498517b, URZ ;  /* 0xbb67ae85130c7890 */ /* 0x000fe2000fffe03f */
[----:B-1----:R-:W-:Y:S01]  /*4810*/  IADD3 R8, R160, 0x4, RZ ;  /* 0x00000004a0087810 */ /* 0x002fe20007ffe0ff */
[----:B------:R-:W-:Y:S01]  /*4820*/  UIADD3 UR13, UR18, -0x61c88647, URZ ;  /* 0x9e3779b9120d7890 */ /* 0x000fe2000fffe03f */
[----:B------:R-:W-:Y:S01]  /*4830*/  FMNMX.FTZ R2, R64, R2, !PT ;  /* 0x0000000240027209 */ /* 0x000fe20007810000 */
[----:B------:R-:W-:Y:S01]  /*4840*/  UIADD3 UR11, UR18, 0x3c6ef372, URZ ;  /* 0x3c6ef372120b7890 */ /* 0x000fe2000fffe03f */
[----:B------:R-:W-:Y:S01]  /*4850*/  LEA.HI.SX32 R7, R204, 0xffffffff, 0x1a ;  /* 0xffffffffcc077811 */ /* 0x000fe200078fd2ff */
[----:B------:R-:W-:Y:S01]  /*4860*/  IMAD.WIDE.U32 R72, R8, -0x326172a9, RZ ;  /* 0xcd9e8d5708487825 */ /* 0x000fe200078e00ff */
[----:B------:R-:W-:Y:S01]  /*4870*/  FMNMX.FTZ R2, R70, R2, !PT ;  /* 0x0000000246027209 */ /* 0x000fe20007810000 */
[----:B------:R-:W-:Y:S01]  /*4880*/  UIADD3 UR10, UR19, 0x76cf5d0a, URZ ;  /* 0x76cf5d0a130a7890 */ /* 0x000fe2000fffe03f */
[----:B------:R-:W-:Y:S01]  /*4890*/  FMNMX.FTZ R6, R128, R121, !PT ;  /* 0x0000007980067209 */ /* 0x000fe20007810000 */
[----:B------:R-:W-:Y:S01]  /*48a0*/  UIADD3 UR8, UR19, 0x32370b8f, URZ ;  /* 0x32370b8f13087890 */ /* 0x000fe2000fffe03f */
[----:B------:R-:W-:Y:S01]  /*48b0*/  FMNMX.FTZ R2, R68, R2, !PT ;  /* 0x0000000244027209 */ /* 0x000fe20007810000 */
[----:B------:R-:W-:Y:S01]  /*48c0*/  IMAD.WIDE.U32 R62, R160, -0x326172a9, RZ ;  /* 0xcd9e8d57a03e7825 */ /* 0x000fe200078e00ff */
[----:B------:R-:W-:Y:S01]  /*48d0*/  LOP3.LUT R9, R73, R226, RZ, 0x3c, !PT ;  /* 0x000000e249097212 */ /* 0x000fe200078e3cff */
        /* <DEDUP_REMOVED lines=14> */
[----:B------:R-:W-:Y:S01]  /*49c0*/  IMAD.IADD R3, R186, 0x1, R173 ;  /* 0x00000001ba037824 */ /* 0x000fe200078e02ad */
[----:B------:R-:W-:Y:S01]  /*49d0*/  FMNMX.FTZ R2, R65, R2, !PT ;  /* 0x0000000241027209 */ /* 0x000fe20007810000 */
[----:B------:R-:W-:Y:S01]  /*49e0*/  UIADD3 UR5, UR18, 0x1715609d, URZ ;  /* 0x1715609d12057890 */ /* 0x000fe2000fffe03f */
[----:B------:R-:W-:Y:S01]  /*49f0*/  FMNMX.FTZ R5, R138, R5, !PT ;  /* 0x000000058a057209 */ /* 0x000fe20007810000 */
[----:B------:R-:W-:Y:S01]  /*4a00*/  IMAD.SHL.U32 R189, R3, 0x2, RZ ;  /* 0x0000000203bd7824 */ /* 0x000fe200078e00ff */
[----:B------:R-:W-:Y:S01]  /*4a10*/  FMNMX.FTZ R2, R133, R2, !PT ;  /* 0x0000000285027209 */ /* 0x000fe20007810000 */
[----:B------:R-:W-:Y:S01]  /*4a20*/  UIADD3 UR14, UR19, 0x646e171e, URZ ;  /* 0x646e171e130e7890 */ /* 0x000fe2000fffe03f */
[----:B------:R-:W-:Y:S01]  /*4a30*/  FMNMX.FTZ R5, R144, R5, !PT ;  /* 0x0000000590057209 */ /* 0x000fe20007810000 */
[--C-:B------:R-:W-:Y:S01]  /*4a40*/  IMAD R190, R4, 0x2, R189.reuse ;  /* 0x0000000204be7824 */ /* 0x100fe200078e02bd */
[----:B------:R-:W-:Y:S01]  /*4a50*/  FMNMX.FTZ R2, R132, R2, !PT ;  /* 0x0000000284027209 */ /* 0x000fe20007810000 */
[----:B------:R-:W-:Y:S01]  /*4a60*/  IMAD R192, R0, 0x2, R189 ;  /* 0x0000000200c07824 */ /* 0x000fe200078e02bd */
[----:B------:R-:W-:Y:S01]  /*4a70*/  FMNMX.FTZ R5, R162, R5, !PT ;  /* 0x00000005a2057209 */ /* 0x000fe20007810000 */
[----:B------:R-:W-:Y:S01]  /*4a80*/  IMAD R191, R0, 0x2, R190 ;  /* 0x0000000200bf7824 */ /* 0x000fe200078e02be */
        /* <DEDUP_REMOVED lines=11> */
[----:B------:R-:W-:-:S02]  /*4b40*/  LOP3.LUT R6, R125, UR19, R73, 0x96, !PT ;  /* 0x000000137d067c12 */ /* 0x000fc4000f8e9649 */
[----:B------:R-:W-:Y:S01]  /*4b50*/  FMNMX.FTZ R2, R145, R9, !PT ;  /* 0x0000000991027209 */ /* 0x000fe20007810000 */
[----:B------:R-:W1:Y:S01]  /*4b60*/  SHFL.BFLY PT, R101, R11, 0x2, 0x1f ;  /* 0x0c401f000b657f89 */ /* 0x000e6200000e0000 */
[----:B------:R-:W-:Y:S01]  /*4b70*/  LOP3.LUT R5, R75, UR12, R124, 0x96, !PT ;  /* 0x0000000c4b057c12 */ /* 0x000fe2000f8e967c */
[----:B------:R-:W-:Y:S01]  /*4b80*/  IMAD.WIDE.U32 R6, R6, -0x326172a9, RZ ;  /* 0xcd9e8d5706067825 */ /* 0x000fe200078e00ff */
[----:B------:R-:W-:Y:S01]  /*4b90*/  FMNMX.FTZ R2, R146, R2, !PT ;  /* 0x0000000292027209 */ /* 0x000fe20007810000 */
[----:B------:R-:W-:Y:S01]  /*4ba0*/  LDSM.16.MT88.4 R52, [R190+0x6800] ;  /* 0x00680000be34783b */ /* 0x000fe20000004200 */
[----:B------:R-:W-:Y:S01]  /*4bb0*/  FMNMX.FTZ R8, R135, R8, !PT ;  /* 0x0000000887087209 */ /* 0x000fe20007810000 */
[----:B------:R-:W-:Y:S01]  /*4bc0*/  IMAD.WIDE.U32 R58, R5, -0x326172a9, RZ ;  /* 0xcd9e8d57053a7825 */ /* 0x000fe200078e00ff */
[----:B------:R-:W-:Y:S02]  /*4bd0*/  FMNMX.FTZ R2, R147, R2, !PT ;  /* 0x0000000293027209 */ /* 0x000fe40007810000 */
[----:B------:R-:W-:-:S02]  /*4be0*/  FMNMX.FTZ R9, R134, R8, !PT ;  /* 0x0000000886097209 */ /* 0x000fc40007810000 */
[----:B------:R-:W-:Y:S02]  /*4bf0*/  LOP3.LUT R8, R7, UR13, R72, 0x96, !PT ;  /* 0x0000000d07087c12 */ /* 0x000fe4000f8e9648 */
[----:B------:R-:W-:Y:S02]  /*4c00*/  FMNMX.FTZ R5, R130, R129, !PT ;  /* 0x0000008182057209 */ /* 0x000fe40007810000 */
[----:B------:R-:W-:Y:S02]  /*4c10*/  FMNMX.FTZ R2, R164, R2, !PT ;  /* 0x00000002a4027209 */ /* 0x000fe40007810000 */
[----:B------:R-:W-:Y:S01]  /*4c20*/  FMNMX.FTZ R12, R136, R9, !PT ;  /* 0x00000009880c7209 */ /* 0x000fe20007810000 */
[----:B------:R-:W-:Y:S01]  /*4c30*/  IMAD.WIDE.U32 R8, R8, -0x2daee0ad, RZ ;  /* 0xd2511f5308087825 */ /* 0x000fe200078e00ff */
[----:B------:R-:W-:Y:S02]  /*4c40*/  LOP3.LUT R10, R59, UR11, R6, 0x96, !PT ;  /* 0x0000000b3b0a7c12 */ /* 0x000fe4000f8e9606 */
[----:B------:R-:W-:-:S02]  /*4c50*/  FMNMX.FTZ R13, R123, R5, !PT ;  /* 0x000000057b0d7209 */ /* 0x000fc40007810000 */
[----:B------:R-:W-:Y:S01]  /*4c60*/  FMNMX.FTZ R2, R165, R2, !PT ;  /* 0x00000002a5027209 */ /* 0x000fe20007810000 */
[----:B------:R-:W-:Y:S01]  /*4c70*/  IMAD.WIDE.U32 R14, R10, -0x2daee0ad, RZ ;  /* 0xd2511f530a0e7825 */ /* 0x000fe200078e00ff */
[----:B------:R-:W-:Y:S02]  /*4c80*/  FMNMX.FTZ R5, R127, R12, !PT ;  /* 0x0000000c7f057209 */ /* 0x000fe40007810000 */
[----:B------:R-:W-:Y:S02]  /*4c90*/  LOP3.LUT R16, R9, UR10, R74, 0x96, !PT ;  /* 0x0000000a09107c12 */ /* 0x000fe4000f8e964a */
[----:B------:R-:W-:Y:S02]  /*4ca0*/  FMNMX.FTZ R2, R167, R2, !PT ;  /* 0x00000002a7027209 */ /* 0x000fe40007810000 */
[----:B------:R-:W-:Y:S02]  /*4cb0*/  FMNMX.FTZ R9, R158, R5, !PT ;  /* 0x000000059e097209 */ /* 0x000fe40007810000 */
[----:B------:R-:W-:-:S02]  /*4cc0*/  LOP3.LUT R12, R15, UR8, R8, 0x96, !PT ;  /* 0x000000080f0c7c12 */ /* 0x000fc4000f8e9608 */
[----:B------:R-:W-:Y:S02]  /*4cd0*/  FMNMX.FTZ R2, R168, R2, !PT ;  /* 0x00000002a8027209 */ /* 0x000fe40007810000 */
[----:B------:R-:W-:Y:S01]  /*4ce0*/  FMNMX.FTZ R8, R151, R9, !PT ;  /* 0x0000000997087209 */ /* 0x000fe20007810000 */
[----:B------:R-:W-:Y:S01]  /*4cf0*/  IMAD.WIDE.U32 R22, R12, -0x326172a9, RZ ;  /* 0xcd9e8d570c167825 */ /* 0x000fe200078e00ff */
[----:B------:R-:W-:Y:S02]  /*4d00*/  FMNMX.FTZ R5, R122, R13, !PT ;  /* 0x0000000d7a057209 */ /* 0x000fe40007810000 */
[----:B-1----:R-:W-:Y:S02]  /*4d10*/  FMNMX.FTZ R101, R11, R101, !PT ;  /* 0x000000650b657209 */ /* 0x002fe40007810000 */
[----:B------:R-:W-:Y:S01]  /*4d20*/  FMNMX.FTZ R8, R152, R8, !PT ;  /* 0x0000000898087209 */ /* 0x000fe20007810000 */
[----:B------:R-:W1:Y:S01]  /*4d30*/  SHFL.BFLY PT, R11, R2, 0x2, 0x1f ;  /* 0x0c401f00020b7f89 */ /* 0x000e6200000e0000 */
[----:B------:R-:W-:-:S02]  /*4d40*/  FMNMX.FTZ R5, R149, R5, !PT ;  /* 0x0000000595057209 */ /* 0x000fc40007810000 */
[----:B------:R-:W-:Y:S01]  /*4d50*/  FMNMX.FTZ R8, R153, R8, !PT ;  /* 0x0000000899087209 */ /* 0x000fe20007810000 */
[----:B------:R-:W2:Y:S01]  /*4d60*/  SHFL.BFLY PT, R15, R101, 0x1, 0x1f ;  /* 0x0c201f00650f7f89 */ /* 0x000ea200000e0000 */
[----:B------:R-:W-:Y:S02]  /*4d70*/  FMNMX.FTZ R5, R150, R5, !PT ;  /* 0x0000000596057209 */ /* 0x000fe40007810000 */
[----:B------:R-:W-:Y:S02]  /*4d80*/  FMNMX.FTZ R8, R169, R8, !PT ;  /* 0x00000008a9087209 */ /* 0x000fe40007810000 */
[----:B------:R-:W-:Y:S02]  /*4d90*/  FMNMX.FTZ R5, R139, R5, !PT ;  /* 0x000000058b057209 */ /* 0x000fe40007810000 */
[----:B------:R-:W-:Y:S02]  /*4da0*/  LOP3.LUT R9, R63, R226, RZ, 0x3c, !PT ;  /* 0x000000e23f097212 */ /* 0x000fe400078e3cff */
[----:B------:R-:W-:-:S02]  /*4db0*/  FMNMX.FTZ R8, R170, R8, !PT ;  /* 0x00000008aa087209 */ /* 0x000fc40007810000 */
[----:B------:R-:W-:Y:S01]  /*4dc0*/  FMNMX.FTZ R5, R143, R5, !PT ;  /* 0x000000058f057209 */ /* 0x000fe20007810000 */
[----:B------:R-:W-:Y:S01]  /*4dd0*/  IMAD.WIDE.U32 R106, R9, -0x2daee0ad, RZ ;  /* 0xd2511f53096a7825 */ /* 0x000fe200078e00ff */
[----:B------:R-:W-:Y:S02]  /*4de0*/  LOP3.LUT R10, R7, UR13, R62, 0x96, !PT ;  /* 0x0000000d070a7c12 */ /* 0x000fe4000f8e963e */
[----:B------:R-:W-:Y:S02]  /*4df0*/  FMNMX.FTZ R7, R171, R8, !PT ;  /* 0x00000008ab077209 */ /* 0x000fe40007810000 */
[----:B------:R-:W-:Y:S02]  /*4e00*/  FMNMX.FTZ R5, R166, R5, !PT ;  /* 0x00000005a6057209 */ /* 0x000fe40007810000 */
[----:B------:R-:W-:Y:S02]  /*4e10*/  FMNMX.FTZ R7, R174, R7, !PT ;  /* 0x00000007ae077209 */ /* 0x000fe40007810000 */
[----:B------:R-:W-:-:S02]  /*4e20*/  FMNMX.FTZ R5, R157, R5, !PT ;  /* 0x000000059d057209 */ /* 0x000fc40007810000 */
[----:B------:R-:W-:Y:S01]  /*4e30*/  LOP3.LUT R9, R107, UR12, R124, 0x96, !PT ;  /* 0x0000000c6b097c12 */ /* 0x000fe2000f8e967c */
[----:B------:R-:W3:Y:S01]  /*4e40*/  SHFL.BFLY PT, R103, R7, 0x2, 0x1f ;  /* 0x0c401f0007677f89 */ /* 0x000ee200000e0000 */
[----:B-1----:R-:W-:Y:S01]  /*4e50*/  FMNMX.FTZ R2, R2, R11, !PT ;  /* 0x0000000b02027209 */ /* 0x002fe20007810000 */
[----:B------:R-:W-:Y:S01]  /*4e60*/  IMAD.WIDE.U32 R10, R10, -0x2daee0ad, RZ ;  /* 0xd2511f530a0a7825 */ /* 0x000fe200078e00ff */
[----:B------:R-:W-:Y:S02]  /*4e70*/  FMNMX.FTZ R5, R155, R5, !PT ;  /* 0x000000059b057209 */ /* 0x000fe40007810000 */
[----:B--2---:R-:W-:Y:S01]  /*4e80*/  FMNMX.FTZ R101, R101, R15, !PT ;  /* 0x0000000f65657209 */ /* 0x004fe20007810000 */
[----:B------:R-:W-:Y:S01]  /*4e90*/  IMAD.WIDE.U32 R56, R9, -0x326172a9, RZ ;  /* 0xcd9e8d5709387825 */ /* 0x000fe200078e00ff */
[----:B------:R-:W-:Y:S02]  /*4ea0*/  FMNMX.FTZ R5, R156, R5, !PT ;  /* 0x000000059c057209 */ /* 0x000fe40007810000 */
[----:B------:R-:W-:Y:S01]  /*4eb0*/  FSETP.NEU.FTZ.AND P0, PT, R101, -INF , PT ;  /* 0xff8000006500780b */ /* 0x000fe20003f1d000 */
[----:B------:R-:W-:Y:S01]  /*4ec0*/  IMAD.WIDE.U32 R8, R16, -0x326172a9, RZ ;  /* 0xcd9e8d5710087825 */ /* 0x000fe200078e00ff */
[----:B------:R-:W-:Y:S01]  /*4ed0*/  FMNMX.FTZ R5, R176, R5, !PT ;  /* 0x00000005b0057209 */ /* 0x000fe20007810000 */
[----:B------:R-:W1:Y:S01]  /*4ee0*/  SHFL.BFLY PT, R16, R2, 0x1, 0x1f ;  /* 0x0c201f0002107f89 */ /* 0x000e6200000e0000 */
[----:B------:R-:W-:Y:S01]  /*4ef0*/  LOP3.LUT R12, R57, UR11, R6, 0x96, !PT ;  /* 0x0000000b390c7c12 */ /* 0x000fe2000f8e9606 */
[----:B------:R-:W-:Y:S01]  /*4f00*/  FMUL.FTZ R6, R101, c[0x0][0x23c] ;  /* 0x00008f0065067a20 */ /* 0x000fe20000410000 */
[----:B------:R-:W-:Y:S01]  /*4f10*/  FMNMX.FTZ R5, R178, R5, !PT ;  /* 0x00000005b2057209 */ /* 0x000fe20007810000 */
[----:B------:R-:W-:Y:S01]  /*4f20*/  IMAD R107, R224, 0x10000, R224 ;  /* 0x00010000e06b7824 */ /* 0x000fe200078e02e0 */
[----:B------:R-:W-:Y:S01]  /*4f30*/  LOP3.LUT R9, R9, UR9, R58, 0x96, !PT ;  /* 0x0000000909097c12 */ /* 0x000fe2000f8e963a */
[----:B------:R-:W-:Y:S01]  /*4f40*/  IMAD.WIDE.U32 R20, R12, -0x2daee0ad, RZ ;  /* 0xd2511f530c147825 */ /* 0x000fe200078e00ff */
[----:B------:R-:W-:-:S02]  /*4f50*/  FMNMX.FTZ R12, R175, R5, !PT ;  /* 0x00000005af0c7209 */ /* 0x000fc40007810000 */
[----:B------:R-:W-:Y:S02]  /*4f60*/  FSEL R6, R6, RZ, P0 ;  /* 0x000000ff06067208 */ /* 0x000fe40000000000 */
[----:B------:R-:W-:Y:S02]  /*4f70*/  FMNMX.FTZ R12, R177, R12, !PT ;  /* 0x0000000cb10c7209 */ /* 0x000fe40007810000 */
[----:B---3--:R-:W-:Y:S01]  /*4f80*/  FMNMX.FTZ R103, R7, R103, !PT ;  /* 0x0000006707677209 */ /* 0x008fe20007810000 */
[----:B------:R-:W-:Y:S01]  /*4f90*/  FFMA.FTZ R5, R102, c[0x0][0x23c], -R6 ;  /* 0x00008f0066057a23 */ /* 0x000fe20000010806 */
[----:B------:R-:W-:Y:S01]  /*4fa0*/  LOP3.LUT R13, R23, UR7, R8, 0x96, !PT ;  /* 0x00000007170d7c12 */ /* 0x000fe2000f8e9608 */
[----:B------:R-:W2:Y:S01]  /*4fb0*/  SHFL.BFLY PT, R15, R12, 0x2, 0x1f ;  /* 0x0c401f000c0f7f89 */ /* 0x000ea200000e0000 */
[----:B------:R-:W-:Y:S01]  /*4fc0*/  IMAD.WIDE.U32 R8, R9, -0x2daee0ad, RZ ;  /* 0xd2511f5309087825 */ /* 0x000fe200078e00ff */
[----:B------:R3:W-:Y:S01]  /*4fd0*/  MUFU.EX2 R252, R5 ;  /* 0x0000000500fc7308 */ /* 0x0007e20000000800 */
[----:B------:R-:W-:-:S02]  /*4fe0*/  LOP3.LUT R11, R11, UR10, R106, 0x96, !PT ;  /* 0x0000000a0b0b7c12 */ /* 0x000fc4000f8e966a */
[----:B------:R-:W-:Y:S01]  /*4ff0*/  IMAD.WIDE.U32 R34, R13, -0x2daee0ad, RZ ;  /* 0xd2511f530d227825 */ /* 0x000fe200078e00ff */
[----:B------:R-:W-:Y:S02]  /*5000*/  LOP3.LUT R9, R9, UR6, R14, 0x96, !PT ;  /* 0x0000000609097c12 */ /* 0x000fe4000f8e960e */
[----:B-1----:R-:W-:Y:S02]  /*5010*/  FMNMX.FTZ R2, R2, R16, !PT ;  /* 0x0000001002027209 */ /* 0x002fe40007810000 */
[----:B------:R-:W1:Y:S01]  /*5020*/  SHFL.BFLY PT, R16, R103, 0x1, 0x1f ;  /* 0x0c201f0067107f89 */ /* 0x000e6200000e0000 */
[----:B------:R-:W-:Y:S01]  /*5030*/  LOP3.LUT R8, R35, UR4, R8, 0x96, !PT ;  /* 0x0000000423087c12 */ /* 0x000fe2000f8e9608 */
[----:B------:R-:W-:Y:S01]  /*5040*/  IMAD.WIDE.U32 R18, R9, -0x326172a9, RZ ;  /* 0xcd9e8d5709127825 */ /* 0x000fe200078e00ff */
[----:B------:R-:W-:Y:S02]  /*5050*/  LOP3.LUT R13, R21, UR8, R10, 0x96, !PT ;  /* 0x00000008150d7c12 */ /* 0x000fe4000f8e960a */
[----:B------:R-:W-:Y:S01]  /*5060*/  FSETP.NEU.FTZ.AND P0, PT, R2, -INF , PT ;  /* 0xff8000000200780b */ /* 0x000fe20003f1d000 */
[----:B------:R-:W-:Y:S01]  /*5070*/  IMAD.WIDE.U32 R10, R11, -0x326172a9, RZ ;  /* 0xcd9e8d570b0a7825 */ /* 0x000fe200078e00ff */
[----:B------:R-:W-:-:S03]  /*5080*/  LOP3.LUT R19, R19, UR5, R22, 0x96, !PT ;  /* 0x0000000513137c12 */ /* 0x000fc6000f8e9616 */
[----:B---3--:R-:W-:Y:S01]  /*5090*/  FFMA.FTZ R5, R94, c[0x0][0x23c], -R6 ;  /* 0x00008f005e057a23 */ /* 0x008fe20000010806 */
[----:B------:R-:W-:Y:S01]  /*50a0*/  LOP3.LUT R17, R11, UR9, R56, 0x96, !PT ;  /* 0x000000090b117c12 */ /* 0x000fe2000f8e9638 */
[----:B------:R-:W-:Y:S02]  /*50b0*/  IMAD.WIDE.U32 R8, R8, -0x326172a9, RZ ;  /* 0xcd9e8d5708087825 */ /* 0x000fe400078e00ff */
[----:B------:R3:W-:Y:S01]  /*50c0*/  MUFU.EX2 R239, R5 ;  /* 0x0000000500ef7308 */ /* 0x0007e20000000800 */
[----:B--2---:R-:W-:Y:S01]  /*50d0*/  FMNMX.FTZ R15, R12, R15, !PT ;  /* 0x0000000f0c0f7209 */ /* 0x004fe20007810000 */
[----:B------:R-:W-:Y:S01]  /*50e0*/  IMAD.WIDE.U32 R60, R13, -0x326172a9, RZ ;  /* 0xcd9e8d570d3c7825 */ /* 0x000fe200078e00ff */
[----:B------:R-:W-:Y:S02]  /*50f0*/  LOP3.LUT R7, R9, UR15, R18, 0x96, !PT ;  /* 0x0000000f09077c12 */ /* 0x000fe4000f8e9612 */
[----:B------:R-:W-:Y:S01]  /*5100*/  LOP3.LUT R11, R8, 0xffff, RZ, 0xc0, !PT ;  /* 0x0000ffff080b7812 */ /* 0x000fe200078ec0ff */
[----:B------:R-:W-:Y:S01]  /*5110*/  FFMA.FTZ R9, R64, c[0x0][0x23c], -R6 ;  /* 0x00008f0040097a23 */ /* 0x000fe20000010806 */
[----:B------:R-:W-:-:S02]  /*5120*/  LOP3.LUT R32, R61, UR7, R10, 0x96, !PT ;  /* 0x000000073d207c12 */ /* 0x000fc4000f8e960a */
[----:B------:R-:W-:Y:S01]  /*5130*/  SHF.R.U32.HI R10, RZ, 0x10, R8 ;  /* 0x00000010ff0a7819 */ /* 0x000fe20000011608 */
[----:B------:R2:W-:Y:S01]  /*5140*/  MUFU.EX2 R238, R9 ;  /* 0x0000000900ee7308 */ /* 0x0005e20000000800 */
[----:B-1----:R-:W-:Y:S01]  /*5150*/  FMNMX.FTZ R103, R103, R16, !PT ;  /* 0x0000001067677209 */ /* 0x002fe20007810000 */
[----:B------:R-:W-:Y:S01]  /*5160*/  IMAD.WIDE.U32 R32, R32, -0x2daee0ad, RZ ;  /* 0xd2511f5320207825 */ /* 0x000fe200078e00ff */
[----:B------:R-:W1:Y:S01]  /*5170*/  SHFL.BFLY PT, R16, R15, 0x1, 0x1f ;  /* 0x0c201f000f107f89 */ /* 0x000e6200000e0000 */
[----:B------:R-:W-:Y:S02]  /*5180*/  LOP3.LUT R14, R8, 0xff, RZ, 0xc0, !PT ;  /* 0x000000ff080e7812 */ /* 0x000fe400078ec0ff */
[----:B---3--:R-:W-:Y:S01]  /*5190*/  FFMA.FTZ R5, R66, c[0x0][0x23c], -R6 ;  /* 0x00008f0042057a23 */ /* 0x008fe20000010806 */
[----:B------:R-:W-:Y:S01]  /*51a0*/  SHF.R.U32.HI R13, RZ, 0x18, R8 ;  /* 0x00000018ff0d7819 */ /* 0x000fe20000011608 */
[----:B------:R-:W-:Y:S01]  /*51b0*/  FMUL.FTZ R0, R103, c[0x0][0x23c] ;  /* 0x00008f0067007a20 */ /* 0x000fe20000410000 */
[----:B------:R-:W-:Y:S01]  /*51c0*/  SHF.R.U32.HI R11, RZ, 0x8, R11 ;  /* 0x00000008ff0b7819 */ /* 0x000fe2000001160b */
[----:B------:R3:W-:Y:S01]  /*51d0*/  MUFU.EX2 R251, R5 ;  /* 0x0000000500fb7308 */ /* 0x0007e20000000800 */
[----:B------:R-:W-:-:S02]  /*51e0*/  LOP3.LUT R8, R7, 0xffff, RZ, 0xc0, !PT ;  /* 0x0000ffff07087812 */ /* 0x000fc400078ec0ff */
[----:B------:R-:W-:Y:S02]  /*51f0*/  PRMT R14, R14, 0x5410, R11 ;  /* 0x000054100e0e7816 */ /* 0x000fe4000000000b */
[----:B------:R-:W-:Y:S02]  /*5200*/  LOP3.LUT R11, R7, 0xff, RZ, 0xc0, !PT ;  /* 0x000000ff070b7812 */ /* 0x000fe400078ec0ff */
[----:B--2---:R-:W-:Y:S02]  /*5210*/  LOP3.LUT R9, R10, 0xff, RZ, 0xc0, !PT ;  /* 0x000000ff0a097812 */ /* 0x004fe400078ec0ff */
[----:B------:R-:W-:Y:S02]  /*5220*/  SHF.R.U32.HI R8, RZ, 0x8, R8 ;  /* 0x00000008ff087819 */ /* 0x000fe40000011608 */
[----:B------:R-:W-:Y:S02]  /*5230*/  PRMT R9, R9, 0x5410, R13 ;  /* 0x0000541009097816 */ /* 0x000fe4000000000d */
[----:B------:R-:W-:Y:S01]  /*5240*/  PRMT R13, R11, 0x5410, R8 ;  /* 0x000054100b0d7816 */ /* 0x000fe20000000008 */
[----:B---3--:R-:W-:Y:S01]  /*5250*/  FMUL.FTZ R5, R2, c[0x0][0x23c] ;  /* 0x00008f0002057a20 */ /* 0x008fe20000410000 */
[----:B-1----:R-:W-:-:S04]  /*5260*/  FMNMX.FTZ R102, R15, R16, !PT ;  /* 0x000000100f667209 */ /* 0x002fc80007810000 */
[----:B------:R-:W-:Y:S02]  /*5270*/  FSEL R5, R5, RZ, P0 ;  /* 0x000000ff05057208 */ /* 0x000fe40000000000 */
[----:B------:R-:W-:-:S03]  /*5280*/  FSETP.NEU.FTZ.AND P0, PT, R103, -INF , PT ;  /* 0xff8000006700780b */ /* 0x000fc60003f1d000 */
[--C-:B------:R-:W-:Y:S01]  /*5290*/  FFMA.FTZ R3, R65, c[0x0][0x23c], -R5.reuse ;  /* 0x00008f0041037a23 */ /* 0x100fe20000010805 */
[----:B------:R-:W-:Y:S01]  /*52a0*/  FSEL R0, R0, RZ, P0 ;  /* 0x000000ff00007208 */ /* 0x000fe20000000000 */
[--C-:B------:R-:W-:Y:S01]  /*52b0*/  FFMA.FTZ R10, R104, c[0x0][0x23c], -R5.reuse ;  /* 0x00008f00680a7a23 */ /* 0x100fe20000010805 */
[----:B------:R-:W-:Y:S01]  /*52c0*/  FSETP.NEU.FTZ.AND P0, PT, R102, -INF , PT ;  /* 0xff8000006600780b */ /* 0x000fe20003f1d000 */
[----:B------:R1:W-:Y:S01]  /*52d0*/  MUFU.EX2 R236, R3 ;  /* 0x0000000300ec7308 */ /* 0x0003e20000000800 */
[----:B------:R-:W-:-:S07]  /*52e0*/  FFMA.FTZ R4, R119, c[0x0][0x23c], -R5 ;  /* 0x00008f0077047a23 */ /* 0x000fce0000010805 */
[----:B------:R2:W3:Y:S01]  /*52f0*/  MUFU.EX2 R237, R10 ;  /* 0x0000000a00ed7308 */ /* 0x0004e20000000800 */
[----:B-1----:R-:W-:-:S07]  /*5300*/  FFMA.FTZ R3, R126, c[0x0][0x23c], -R5 ;  /* 0x00008f007e037a23 */ /* 0x002fce0000010805 */
[----:B------:R1:W-:Y:S01]  /*5310*/  MUFU.EX2 R227, R4 ;  /* 0x0000000400e37308 */ /* 0x0003e20000000800 */
[----:B--2---:R-:W-:-:S07]  /*5320*/  SHF.R.U32.HI R10, RZ, 0x18, R7 ;  /* 0x00000018ff0a7819 */ /* 0x004fce0000011607 */
[----:B------:R2:W4:Y:S01]  /*5330*/  MUFU.EX2 R235, R3 ;  /* 0x0000000300eb7308 */ /* 0x0005220000000800 */
[----:B---3--:R-:W-:Y:S02]  /*5340*/  F2FP.BF16.PACK_AB R11, R236, R237 ;  /* 0x000000edec0b723e */ /* 0x008fe400000010ff */
[----:B-1----:R-:W-:Y:S02]  /*5350*/  F2FP.BF16.PACK_AB R4, R238, R251 ;  /* 0x000000fbee04723e */ /* 0x002fe400000010ff */
[----:B--2---:R-:W-:Y:S01]  /*5360*/  SHF.R.U32.HI R3, RZ, 0x10, R7 ;  /* 0x00000010ff037819 */ /* 0x004fe20000011607 */
[--C-:B------:R-:W-:Y:S01]  /*5370*/  HSET2.LE.AND R7, R9, R107.reuse, PT ;  /* 0x0000006b09077233 */ /* 0x100fe20003803000 */
[----:B------:R-:W-:Y:S02]  /*5380*/  FFMA.FTZ R9, R128, c[0x0][0x23c], -R0 ;  /* 0x00008f0080097a23 */ /* 0x000fe40000010800 */
[----:B------:R-:W-:Y:S01]  /*5390*/  LOP3.LUT R8, R3, 0xff, RZ, 0xc0, !PT ;  /* 0x000000ff03087812 */ /* 0x000fe200078ec0ff */
[--C-:B------:R-:W-:Y:S01]  /*53a0*/  HSET2.LE.AND R3, R14, R107.reuse, PT ;  /* 0x0000006b0e037233 */ /* 0x100fe20003803000 */
[----:B------:R-:W-:Y:S01]  /*53b0*/  LOP3.LUT R11, R7, R11, RZ, 0xc0, !PT ;  /* 0x0000000b070b7212 */ /* 0x000fe200078ec0ff */
[----:B------:R4:W-:Y:S01]  /*53c0*/  MUFU.EX2 R223, R9 ;  /* 0x0000000900df7308 */ /* 0x0009e20000000800 */
[----:B------:R-:W-:Y:S01]  /*53d0*/  PRMT R12, R8, 0x5410, R10 ;  /* 0x00005410080c7816 */ /* 0x000fe2000000000a */
[----:B------:R-:W-:Y:S01]  /*53e0*/  FFMA.FTZ R8, R121, c[0x0][0x23c], -R0 ;  /* 0x00008f0079087a23 */ /* 0x000fe20000010800 */
[----:B------:R-:W-:Y:S01]  /*53f0*/  LOP3.LUT R10, R3, R4, RZ, 0xc0, !PT ;  /* 0x00000004030a7212 */ /* 0x000fe200078ec0ff */
[--C-:B------:R-:W-:Y:S01]  /*5400*/  HSET2.LE.AND R3, R13, R107.reuse, PT ;  /* 0x0000006b0d037233 */ /* 0x100fe20003803000 */
[----:B------:R-:W-:Y:S01]  /*5410*/  F2FP.BF16.PACK_AB R4, R239, R252 ;  /* 0x000000fcef04723e */ /* 0x000fe200000010ff */
[----:B------:R-:W-:Y:S01]  /*5420*/  HSET2.LE.AND R7, R12, R107, PT ;  /* 0x0000006b0c077233 */ /* 0x000fe20003803000 */
[----:B------:R-:W-:Y:S01]  /*5430*/  IMAD.WIDE.U32 R12, R17, -0x2daee0ad, RZ ;  /* 0xd2511f53110c7825 */ /* 0x000fe200078e00ff */
[----:B------:R1:W-:Y:S04]  /*5440*/  MUFU.EX2 R222, R8 ;  /* 0x0000000800de7308 */ /* 0x0003e80000000800 */
[----:B------:R-:W-:-:S02]  /*5450*/  LOP3.LUT R13, R13, UR6, R20, 0x96, !PT ;  /* 0x000000060d0d7c12 */ /* 0x000fc4000f8e9614 */
[----:B----4-:R-:W-:-:S03]  /*5460*/  F2FP.BF16.PACK_AB R9, R227, R235 ;  /* 0x000000ebe309723e */ /* 0x010fc600000010ff */
[----:B------:R-:W-:Y:S01]  /*5470*/  IMAD.WIDE.U32 R20, R13, -0x326172a9, RZ ;  /* 0xcd9e8d570d147825 */ /* 0x000fe200078e00ff */
[----:B------:R-:W-:-:S03]  /*5480*/  LOP3.LUT R9, R7, R9, RZ, 0xc0, !PT ;  /* 0x0000000907097212 */ /* 0x000fc600078ec0ff */
[--C-:B------:R-:W-:Y:S01]  /*5490*/  FFMA.FTZ R7, R120, c[0x0][0x23c], -R0.reuse ;  /* 0x00008f0078077a23 */ /* 0x100fe20000010800 */
[----:B-1----:R-:W-:Y:S01]  /*54a0*/  LOP3.LUT R8, R3, R4, RZ, 0xc0, !PT ;  /* 0x0000000403087212 */ /* 0x002fe200078ec0ff */
[----:B------:R-:W-:Y:S01]  /*54b0*/  FFMA.FTZ R3, R118, c[0x0][0x23c], -R0 ;  /* 0x00008f0076037a23 */ /* 0x000fe20000010800 */
[----:B------:R-:W-:Y:S01]  /*54c0*/  LOP3.LUT R4, R33, UR4, R12, 0x96, !PT ;  /* 0x0000000421047c12 */ /* 0x000fe2000f8e960c */
[----:B------:R-:W-:Y:S04]  /*54d0*/  MUFU.EX2 R220, R7 ;  /* 0x0000000700dc7308 */ /* 0x000fe80000000800 */
[----:B------:R-:W-:Y:S01]  /*54e0*/  IMAD.WIDE.U32 R12, R4, -0x326172a9, RZ ;  /* 0xcd9e8d57040c7825 */ /* 0x000fe200078e00ff */
[----:B------:R-:W-:Y:S03]  /*54f0*/  HMMA.16816.F32.BF16 R116, R8, R24, RZ ;  /* 0x000000180874723c */ /* 0x000fe600000418ff */
[----:B------:R1:W2:Y:S01]  /*5500*/  MUFU.EX2 R218, R3 ;  /* 0x0000000300da7308 */ /* 0x0002a20000000800 */
[----:B------:R-:W-:-:S02]  /*5510*/  LOP3.LUT R4, R13, UR15, R20, 0x96, !PT ;  /* 0x0000000f0d047c12 */ /* 0x000fc4000f8e9614 */
[----:B------:R-:W-:Y:S02]  /*5520*/  LOP3.LUT R16, R12, 0xff, RZ, 0xc0, !PT ;  /* 0x000000ff0c107812 */ /* 0x000fe400078ec0ff */
[----:B------:R-:W-:Y:S01]  /*5530*/  SHF.R.U32.HI R18, RZ, 0x18, R12 ;  /* 0x00000018ff127819 */ /* 0x000fe2000001160c */
[C---:B------:R-:W-:Y:S08]  /*5540*/  HMMA.16816.F32.BF16 R96, R8.reuse, R28, RZ ;  /* 0x0000001c0860723c */ /* 0x040ff000000418ff */
[----:B------:R-:W-:Y:S01]  /*5550*/  HMMA.16816.F32.BF16 R88, R8, R44, RZ ;  /* 0x0000002c0858723c */ /* 0x000fe200000418ff */
[----:B-1----:R-:W-:-:S05]  /*5560*/  FMUL.FTZ R3, R102, c[0x0][0x23c] ;  /* 0x00008f0066037a20 */ /* 0x002fca0000410000 */
[----:B------:R-:W-:Y:S02]  /*5570*/  FSEL R3, R3, RZ, P0 ;  /* 0x000000ff03037208 */ /* 0x000fe40000000000 */
[C---:B------:R-:W-:Y:S03]  /*5580*/  HMMA.16816.F32.BF16 R108, R8.reuse, R40, RZ ;  /* 0x00000028086c723c */ /* 0x040fe600000418ff */
[--C-:B------:R-:W-:Y:S02]  /*5590*/  FFMA.FTZ R7, R123, c[0x0][0x23c], -R3.reuse ;  /* 0x00008f007b077a23 */ /* 0x100fe40000010803 */
[----:B------:R-:W-:Y:S02]  /*55a0*/  FFMA.FTZ R15, R122, c[0x0][0x23c], -R3 ;  /* 0x00008f007a0f7a23 */ /* 0x000fe40000010803 */
[----:B------:R1:W-:Y:S01]  /*55b0*/  MUFU.EX2 R216, R7 ;  /* 0x0000000700d87308 */ /* 0x0003e20000000800 */
[C---:B------:R-:W-:Y:S07]  /*55c0*/  HMMA.16816.F32.BF16 R112, R8.reuse, R26, RZ ;  /* 0x0000001a0870723c */ /* 0x040fee00000418ff */
[----:B------:R3:W4:Y:S01]  /*55d0*/  MUFU.EX2 R217, R15 ;  /* 0x0000000f00d97308 */ /* 0x0007220000000800 */
[----:B------:R-:W-:Y:S01]  /*55e0*/  HMMA.16816.F32.BF16 R92, R8, R30, RZ ;  /* 0x0000001e085c723c */ /* 0x000fe200000418ff */
[----:B-1----:R-:W-:-:S07]  /*55f0*/  LOP3.LUT R7, R12, 0xffff, RZ, 0xc0, !PT ;  /* 0x0000ffff0c077812 */ /* 0x002fce00078ec0ff */
[C---:B------:R-:W-:Y:S01]  /*5600*/  HMMA.16816.F32.BF16 R84, R8.reuse, R46, RZ ;  /* 0x0000002e0854723c */ /* 0x040fe200000418ff */
[----:B------:R-:W-:Y:S02]  /*5610*/  SHF.R.U32.HI R13, RZ, 0x10, R12 ;  /* 0x00000010ff0d7819 */ /* 0x000fe4000001160c */
[----:B------:R-:W-:Y:S02]  /*5620*/  SHF.R.U32.HI R14, RZ, 0x8, R7 ;  /* 0x00000008ff0e7819 */ /* 0x000fe40000011607 */
[----:B------:R-:W-:Y:S02]  /*5630*/  LOP3.LUT R7, R4, 0xffff, RZ, 0xc0, !PT ;  /* 0x0000ffff04077812 */ /* 0x000fe400078ec0ff */
[----:B------:R-:W-:Y:S01]  /*5640*/  LOP3.LUT R12, R13, 0xff, RZ, 0xc0, !PT ;  /* 0x000000ff0d0c7812 */ /* 0x000fe200078ec0ff */
[----:B------:R-:W-:Y:S01]  /*5650*/  FFMA.FTZ R13, R130, c[0x0][0x23c], -R3 ;  /* 0x00008f00820d7a23 */ /* 0x000fe20000010803 */
[----:B------:R-:W-:Y:S01]  /*5660*/  PRMT R17, R16, 0x5410, R14 ;  /* 0x0000541010117816 */ /* 0x000fe2000000000e */
[----:B------:R-:W-:Y:S01]  /*5670*/  HMMA.16816.F32.BF16 R80, R8, R42, RZ ;  /* 0x0000002a0850723c */ /* 0x000fe200000418ff */
[----:B------:R-:W-:Y:S01]  /*5680*/  LOP3.LUT R16, R4, 0xff, RZ, 0xc0, !PT ;  /* 0x000000ff04107812 */ /* 0x000fe200078ec0ff */
[----:B------:R1:W-:Y:S01]  /*5690*/  MUFU.EX2 R212, R13 ;  /* 0x0000000d00d47308 */ /* 0x0003e20000000800 */
[----:B------:R-:W-:-:S02]  /*56a0*/  SHF.R.U32.HI R14, RZ, 0x8, R7 ;  /* 0x00000008ff0e7819 */ /* 0x000fc40000011607 */
[----:B---3--:R-:W-:Y:S01]  /*56b0*/  PRMT R15, R12, 0x5410, R18 ;  /* 0x000054100c0f7816 */ /* 0x008fe20000000012 */
[----:B------:R-:W-:Y:S01]  /*56c0*/  FFMA.FTZ R12, R129, c[0x0][0x23c], -R3 ;  /* 0x00008f00810c7a23 */ /* 0x000fe20000010803 */
[----:B------:R-:W-:Y:S01]  /*56d0*/  SHF.R.U32.HI R7, RZ, 0x10, R4 ;  /* 0x00000010ff077819 */ /* 0x000fe20000011604 */
[----:B------:R-:W-:Y:S01]  /*56e0*/  IMAD.WIDE.U32 R8, R19, -0x2daee0ad, RZ ;  /* 0xd2511f5313087825 */ /* 0x000fe200078e00ff */
[----:B------:R-:W-:Y:S01]  /*56f0*/  PRMT R18, R16, 0x5410, R14 ;  /* 0x0000541010127816 */ /* 0x000fe2000000000e */
[----:B------:R4:W3:Y:S01]  /*5700*/  MUFU.EX2 R210, R12 ;  /* 0x0000000c00d27308 */ /* 0x0008e20000000800 */
[----:B------:R-:W-:Y:S01]  /*5710*/  SHF.R.U32.HI R16, RZ, 0x18, R4 ;  /* 0x00000018ff107819 */ /* 0x000fe20000011604 */
[--C-:B------:R-:W-:Y:S01]  /*5720*/  HSET2.LE.AND R4, R17, R107.reuse, PT ;  /* 0x0000006b11047233 */ /* 0x100fe20003803000 */
[----:B------:R-:W-:Y:S01]  /*5730*/  LOP3.LUT R14, R7, 0xff, RZ, 0xc0, !PT ;  /* 0x000000ff070e7812 */ /* 0x000fe200078ec0ff */
[--C-:B------:R-:W-:Y:S01]  /*5740*/  HSET2.LE.AND R15, R15, R107.reuse, PT ;  /* 0x0000006b0f0f7233 */ /* 0x100fe20003803000 */
[----:B--2---:R-:W-:Y:S01]  /*5750*/  F2FP.BF16.PACK_AB R7, R220, R218 ;  /* 0x000000dadc07723e */ /* 0x004fe200000010ff */
[----:B------:R-:W-:Y:S01]  /*5760*/  FFMA.FTZ R11, R50, c[0x0][0x23c], -R5 ;  /* 0x00008f00320b7a23 */ /* 0x000fe20000010805 */
[----:B------:R-:W-:Y:S01]  /*5770*/  PRMT R16, R14, 0x5410, R16 ;  /* 0x000054100e107816 */ /* 0x000fe20000000010 */
[----:B-1----:R-:W-:Y:S01]  /*5780*/  FFMA.FTZ R13, R70, c[0x0][0x23c], -R6 ;  /* 0x00008f00460d7a23 */ /* 0x002fe20000010806 */
[----:B------:R-:W-:Y:S01]  /*5790*/  LOP3.LUT R14, R4, R7, RZ, 0xc0, !PT ;  /* 0x00000007040e7212 */ /* 0x000fe200078ec0ff */
[----:B------:R-:W-:Y:S01]  /*57a0*/  HSET2.LE.AND R4, R18, R107, PT ;  /* 0x0000006b12047233 */ /* 0x000fe20003803000 */
[----:B------:R-:W-:Y:S01]  /*57b0*/  F2FP.BF16.PACK_AB R7, R222, R223 ;  /* 0x000000dfde07723e */ /* 0x000fe200000010ff */
[----:B------:R1:W-:Y:S01]  /*57c0*/  MUFU.EX2 R215, R13 ;  /* 0x0000000d00d77308 */ /* 0x0003e20000000800 */
[----:B------:R-:W-:-:S02]  /*57d0*/  LOP3.LUT R10, R8, 0xff, RZ, 0xc0, !PT ;  /* 0x000000ff080a7812 */ /* 0x000fc400078ec0ff */
[----:B----4-:R-:W-:-:S04]  /*57e0*/  F2FP.BF16.PACK_AB R12, R217, R216 ;  /* 0x000000d8d90c723e */ /* 0x010fc800000010ff */
[----:B------:R-:W-:Y:S01]  /*57f0*/  LOP3.LUT R15, R15, R12, RZ, 0xc0, !PT ;  /* 0x0000000c0f0f7212 */ /* 0x000fe200078ec0ff */
[----:B------:R-:W-:Y:S01]  /*5800*/  FFMA.FTZ R12, R68, c[0x0][0x23c], -R6 ;  /* 0x00008f00440c7a23 */ /* 0x000fe20000010806 */
[----:B------:R2:W-:Y:S01]  /*5810*/  MUFU.EX2 R209, R11 ;  /* 0x0000000b00d17308 */ /* 0x0005e20000000800 */
[----:B-1----:R-:W-:Y:S01]  /*5820*/  HSET2.LE.AND R13, R16, R107, PT ;  /* 0x0000006b100d7233 */ /* 0x002fe20003803000 */
[----:B---3--:R-:W-:-:S06]  /*5830*/  F2FP.BF16.PACK_AB R16, R210, R212 ;  /* 0x000000d4d210723e */ /* 0x008fcc00000010ff */
[----:B------:R1:W-:Y:S01]  /*5840*/  MUFU.EX2 R214, R12 ;  /* 0x0000000c00d67308 */ /* 0x0003e20000000800 */
[----:B------:R-:W-:Y:S02]  /*5850*/  LOP3.LUT R13, R13, R16, RZ, 0xc0, !PT ;  /* 0x000000100d0d7212 */ /* 0x000fe400078ec0ff */
[----:B--2---:R-:W-:Y:S02]  /*5860*/  SHF.R.U32.HI R11, RZ, 0x18, R8 ;  /* 0x00000018ff0b7819 */ /* 0x004fe40000011608 */
[----:B-1----:R-:W-:Y:S01]  /*5870*/  LOP3.LUT R12, R4, R7, RZ, 0xc0, !PT ;  /* 0x00000007040c7212 */ /* 0x002fe200078ec0ff */
[--C-:B------:R-:W-:Y:S02]  /*5880*/  FFMA.FTZ R4, R48, c[0x0][0x23c], -R6.reuse ;  /* 0x00008f0030047a23 */ /* 0x100fe40000010806 */
[----:B------:R-:W-:Y:S02]  /*5890*/  LDSM.16.MT88.4 R48, [R191+0x6800] ;  /* 0x00680000bf30783b */ /* 0x000fe40000004200 */
[----:B------:R1:W-:Y:S02]  /*58a0*/  MUFU.EX2 R213, R4 ;  /* 0x0000000400d57308 */ /* 0x0003e40000000800 */
[C---:B------:R-:W-:Y:S08]  /*58b0*/  HMMA.16816.F32.BF16 R68, R12.reuse, R28, RZ ;  /* 0x0000001c0c44723c */ /* 0x040ff000000418ff */
[----:B------:R-:W-:Y:S01]  /*58c0*/  HMMA.16816.F32.BF16 R128, R12, R30, RZ ;  /* 0x0000001e0c80723c */ /* 0x000fe200000418ff */
[----:B-1----:R-:W-:-:S07]  /*58d0*/  FFMA.FTZ R4, R39, c[0x0][0x23c], -R6 ;  /* 0x00008f0027047a23 */ /* 0x002fce0000010806 */
[C---:B------:R-:W-:Y:S01]  /*58e0*/  HMMA.16816.F32.BF16 R76, R12.reuse, R24, RZ ;  /* 0x000000180c4c723c */ /* 0x040fe200000418ff */
[----:B------:R-:W-:Y:S01]  /*58f0*/  LDSM.16.MT88.4 R36, [R192+0x6800] ;  /* 0x00680000c024783b */ /* 0x000fe20000004200 */
[----:B------:R1:W2:Y:S06]  /*5900*/  MUFU.EX2 R211, R4 ;  /* 0x0000000400d37308 */ /* 0x0002ac0000000800 */
[C---:B------:R-:W-:Y:S01]  /*5910*/  HMMA.16816.F32.BF16 R120, R12.reuse, R26, RZ ;  /* 0x0000001a0c78723c */ /* 0x040fe200000418ff */
[----:B------:R-:W3:Y:S07]  /*5920*/  LDSM.16.MT88.4 R24, [R189+0x6800] ;  /* 0x00680000bd18783b */ /* 0x000eee0000004200 */
[----:B------:R-:W-:Y:S01]  /*5930*/  HMMA.16816.F32.BF16 R28, R12, R40, RZ ;  /* 0x000000280c1c723c */ /* 0x000fe200000418ff */
[----:B-1----:R-:W-:-:S04]  /*5940*/  LOP3.LUT R4, R8, 0xffff, RZ, 0xc0, !PT ;  /* 0x0000ffff08047812 */ /* 0x002fc800078ec0ff */
[----:B------:R-:W-:Y:S02]  /*5950*/  SHF.R.U32.HI R7, RZ, 0x8, R4 ;  /* 0x00000008ff077819 */ /* 0x000fe40000011604 */
[----:B------:R-:W-:Y:S02]  /*5960*/  LOP3.LUT R4, R9, UR14, R34, 0x96, !PT ;  /* 0x0000000e09047c12 */ /* 0x000fe4000f8e9622 */
[----:B------:R-:W-:Y:S01]  /*5970*/  SHF.R.U32.HI R9, RZ, 0x10, R8 ;  /* 0x00000010ff097819 */ /* 0x000fe20000011608 */
[----:B------:R-:W-:Y:S01]  /*5980*/  FFMA.FTZ R8, R67, c[0x0][0x23c], -R5 ;  /* 0x00008f0043087a23 */ /* 0x000fe20000010805 */
[----:B------:R-:W-:Y:S01]  /*5990*/  PRMT R16, R10, 0x5410, R7 ;  /* 0x000054100a107816 */ /* 0x000fe20000000007 */
[----:B------:R-:W-:Y:S01]  /*59a0*/  HMMA.16816.F32.BF16 R64, R12, R44, RZ ;  /* 0x0000002c0c40723c */ /* 0x000fe200000418ff */
[C---:B------:R-:W-:Y:S01]  /*59b0*/  LOP3.LUT R7, R4.reuse, 0xffff, RZ, 0xc0, !PT ;  /* 0x0000ffff04077812 */ /* 0x040fe200078ec0ff */
[----:B------:R1:W4:Y:S01]  /*59c0*/  MUFU.EX2 R208, R8 ;  /* 0x0000000800d07308 */ /* 0x0003220000000800 */
[----:B------:R-:W-:-:S02]  /*59d0*/  LOP3.LUT R10, R4, 0xff, RZ, 0xc0, !PT ;  /* 0x000000ff040a7812 */ /* 0x000fc400078ec0ff */
[----:B------:R-:W-:Y:S02]  /*59e0*/  SHF.R.U32.HI R7, RZ, 0x8, R7 ;  /* 0x00000008ff077819 */ /* 0x000fe40000011607 */
[----:B------:R-:W-:Y:S01]  /*59f0*/  LOP3.LUT R9, R9, 0xff, RZ, 0xc0, !PT ;  /* 0x000000ff09097812 */ /* 0x000fe200078ec0ff */
[----:B------:R-:W-:Y:S01]  /*5a00*/  HMMA.16816.F32.BF16 R44, R12, R46, RZ ;  /* 0x0000002e0c2c723c */ /* 0x000fe200000418ff */
[----:B------:R-:W-:Y:S02]  /*5a10*/  PRMT R17, R10, 0x5410, R7 ;  /* 0x000054100a117816 */ /* 0x000fe40000000007 */
[--C-:B------:R-:W-:Y:S02]  /*5a20*/  SHF.R.U32.HI R7, RZ, 0x10, R4.reuse ;  /* 0x00000010ff077819 */ /* 0x100fe40000011604 */
[----:B------:R-:W-:Y:S02]  /*5a30*/  PRMT R11, R9, 0x5410, R11 ;  /* 0x00005410090b7816 */ /* 0x000fe4000000000b */
[----:B------:R-:W-:Y:S01]  /*5a40*/  SHF.R.U32.HI R10, RZ, 0x18, R4 ;  /* 0x00000018ff0a7819 */ /* 0x000fe20000011604 */
[--C-:B------:R-:W-:Y:S01]  /*5a50*/  HSET2.LE.AND R4, R16, R107.reuse, PT ;  /* 0x0000006b10047233 */ /* 0x100fe20003803000 */
[----:B------:R-:W-:Y:S01]  /*5a60*/  LOP3.LUT R9, R7, 0xff, RZ, 0xc0, !PT ;  /* 0x000000ff07097812 */ /* 0x000fe200078ec0ff */
[----:B-1----:R-:W-:Y:S01]  /*5a70*/  FFMA.FTZ R8, R133, c[0x0][0x23c], -R5 ;  /* 0x00008f0085087a23 */ /* 0x002fe20000010805 */
[----:B--2---:R-:W-:Y:S01]  /*5a80*/  F2FP.BF16.PACK_AB R7, R211, R213 ;  /* 0x000000d5d307723e */ /* 0x004fe200000010ff */
[--C-:B------:R-:W-:Y:S01]  /*5a90*/  HSET2.LE.AND R11, R11, R107.reuse, PT ;  /* 0x0000006b0b0b7233 */ /* 0x100fe20003803000 */
[----:B------:R-:W-:Y:S01]  /*5aa0*/  PRMT R16, R9, 0x5410, R10 ;  /* 0x0000541009107816 */ /* 0x000fe2000000000a */
[----:B------:R1:W-:Y:S01]  /*5ab0*/  MUFU.EX2 R207, R8 ;  /* 0x0000000800cf7308 */ /* 0x0003e20000000800 */
[----:B------:R-:W-:Y:S01]  /*5ac0*/  LOP3.LUT R10, R4, R7, RZ, 0xc0, !PT ;  /* 0x00000007040a7212 */ /* 0x000fe200078ec0ff */
[----:B------:R-:W-:Y:S01]  /*5ad0*/  HSET2.LE.AND R4, R17, R107, PT ;  /* 0x0000006b11047233 */ /* 0x000fe20003803000 */
[----:B------:R-:W-:Y:S01]  /*5ae0*/  F2FP.BF16.PACK_AB R7, R214, R215 ;  /* 0x000000d7d607723e */ /* 0x000fe200000010ff */
[----:B------:R-:W-:-:S02]  /*5af0*/  FFMA.FTZ R9, R135, c[0x0][0x23c], -R0 ;  /* 0x00008f0087097a23 */ /* 0x000fc40000010800 */
[----:B------:R-:W-:Y:S02]  /*5b00*/  FFMA.FTZ R17, R134, c[0x0][0x23c], -R0 ;  /* 0x00008f0086117a23 */ /* 0x000fe40000010800 */
[----:B------:R2:W-:Y:S01]  /*5b10*/  MUFU.EX2 R205, R9 ;  /* 0x0000000900cd7308 */ /* 0x0005e20000000800 */
[----:B-1----:R-:W-:-:S07]  /*5b20*/  FFMA.FTZ R8, R132, c[0x0][0x23c], -R5 ;  /* 0x00008f0084087a23 */ /* 0x002fce0000010805 */
[----:B------:R-:W-:Y:S01]  /*5b30*/  MUFU.EX2 R187, R17 ;  /* 0x0000001100bb7308 */ /* 0x000fe20000000800 */
[----:B------:R-:W-:Y:S01]  /*5b40*/  HMMA.16816.F32.BF16 R132, R12, R42, RZ ;  /* 0x0000002a0c84723c */ /* 0x000fe200000418ff */
[----:B--2---:R-:W-:-:S06]  /*5b50*/  HSET2.LE.AND R9, R16, R107, PT ;  /* 0x0000006b10097233 */ /* 0x004fcc0003803000 */
[----:B------:R4:W1:Y:S01]  /*5b60*/  MUFU.EX2 R206, R8 ;  /* 0x0000000800ce7308 */ /* 0x0008620000000800 */
[----:B------:R-:W-:-:S07]  /*5b70*/  FFMA.FTZ R14, R149, c[0x0][0x23c], -R3 ;  /* 0x00008f00950e7a23 */ /* 0x000fce0000010803 */
[----:B------:R2:W-:Y:S01]  /*5b80*/  MUFU.EX2 R184, R14 ;  /* 0x0000000e00b87308 */ /* 0x0005e20000000800 */
[----:B----4-:R-:W-:Y:S02]  /*5b90*/  F2FP.BF16.PACK_AB R8, R208, R209 ;  /* 0x000000d1d008723e */ /* 0x010fe400000010ff */
[----:B-1----:R-:W-:Y:S02]  /*5ba0*/  F2FP.BF16.PACK_AB R16, R206, R207 ;  /* 0x000000cfce10723e */ /* 0x002fe400000010ff */
[----:B------:R-:W-:Y:S02]  /*5bb0*/  LOP3.LUT R11, R11, R8, RZ, 0xc0, !PT ;  /* 0x000000080b0b7212 */ /* 0x000fe400078ec0ff */
[----:B------:R-:W-:Y:S01]  /*5bc0*/  LOP3.LUT R8, R4, R7, RZ, 0xc0, !PT ;  /* 0x0000000704087212 */ /* 0x000fe200078ec0ff */
[----:B------:R-:W-:Y:S01]  /*5bd0*/  FFMA.FTZ R4, R136, c[0x0][0x23c], -R0 ;  /* 0x00008f0088047a23 */ /* 0x000fe20000010800 */
[----:B------:R-:W-:Y:S01]  /*5be0*/  IADD3 R7, R73, 0x1, RZ ;  /* 0x0000000149077810 */ /* 0x000fe20007ffe0ff */
[----:B--2---:R-:W-:Y:S01]  /*5bf0*/  FFMA.FTZ R14, R139, c[0x0][0x23c], -R3 ;  /* 0x00008f008b0e7a23 */ /* 0x004fe20000010803 */
[----:B------:R-:W-:Y:S01]  /*5c00*/  LOP3.LUT R9, R9, R16, RZ, 0xc0, !PT ;  /* 0x0000001009097212 */ /* 0x000fe200078ec0ff */
[----:B------:R1:W-:Y:S01]  /*5c10*/  MUFU.EX2 R186, R4 ;  /* 0x0000000400ba7308 */ /* 0x0003e20000000800 */
[----:B------:R-:W-:-:S05]  /*5c20*/  LOP3.LUT R20, R125, UR19, R7, 0x96, !PT ;  /* 0x000000137d147c12 */ /* 0x000fca000f8e9607 */
[C---:B---3--:R-:W-:Y:S02]  /*5c30*/  HMMA.16816.F32.BF16 R116, R8.reuse, R24, R116 ;  /* 0x000000180874723c */ /* 0x048fe40000041874 */
[----:B------:R2:W-:Y:S06]  /*5c40*/  MUFU.EX2 R185, R14 ;  /* 0x0000000e00b97308 */ /* 0x0005ec0000000800 */
[----:B------:R-:W-:Y:S01]  /*5c50*/  HMMA.16816.F32.BF16 R96, R8, R36, R96 ;  /* 0x000000240860723c */ /* 0x000fe20000041860 */
[----:B-1----:R-:W-:-:S04]  /*5c60*/  FFMA.FTZ R4, R127, c[0x0][0x23c], -R0 ;  /* 0x00008f007f047a23 */ /* 0x002fc80000010800 */
[----:B------:R1:W3:Y:S03]  /*5c70*/  MUFU.EX2 R225, R4 ;  /* 0x0000000400e17308 */ /* 0x0002e60000000800 */
[----:B------:R-:W-:Y:S01]  /*5c80*/  HMMA.16816.F32.BF16 R124, R8, R48, R108 ;  /* 0x00000030087c723c */ /* 0x000fe2000004186c */
[----:B--2---:R-:W-:-:S04]  /*5c90*/  FFMA.FTZ R14, R143, c[0x0][0x23c], -R3 ;  /* 0x00008f008f0e7a23 */ /* 0x004fc80000010803 */
[----:B------:R2:W4:Y:S03]  /*5ca0*/  MUFU.EX2 R183, R14 ;  /* 0x0000000e00b77308 */ /* 0x0005260000000800 */
[----:B------:R-:W-:Y:S01]  /*5cb0*/  HMMA.16816.F32.BF16 R88, R8, R52, R88 ;  /* 0x000000340858723c */ /* 0x000fe20000041858 */
[----:B-1----:R-:W-:-:S07]  /*5cc0*/  LOP3.LUT R4, R21, UR5, R60, 0x96, !PT ;  /* 0x0000000515047c12 */ /* 0x002fce000f8e963c */
[----:B------:R-:W-:Y:S01]  /*5cd0*/  HMMA.16816.F32.BF16 R112, R8, R26, R112 ;  /* 0x0000001a0870723c */ /* 0x000fe20000041870 */
[----:B------:R-:W-:-:S05]  /*5ce0*/  IMAD.WIDE.U32 R12, R4, -0x2daee0ad, RZ ;  /* 0xd2511f53040c7825 */ /* 0x000fca00078e00ff */
[C---:B------:R-:W-:Y:S02]  /*5cf0*/  LOP3.LUT R7, R12.reuse, 0xffff, RZ, 0xc0, !PT ;  /* 0x0000ffff0c077812 */ /* 0x040fe400078ec0ff */
[C---:B------:R-:W-:Y:S01]  /*5d00*/  HMMA.16816.F32.BF16 R140, R8.reuse, R38, R92 ;  /* 0x00000026088c723c */ /* 0x040fe2000004185c */
[----:B------:R-:W-:Y:S02]  /*5d10*/  LOP3.LUT R4, R13, UR14, R32, 0x96, !PT ;  /* 0x0000000e0d047c12 */ /* 0x000fe4000f8e9620 */
[----:B------:R-:W-:Y:S01]  /*5d20*/  LOP3.LUT R15, R12, 0xff, RZ, 0xc0, !PT ;  /* 0x000000ff0c0f7812 */ /* 0x000fe200078ec0ff */
[----:B------:R-:W-:Y:S01]  /*5d30*/  LDSM.16.MT88.4 R32, [R192+0x7000] ;  /* 0x00700000c020783b */ /* 0x000fe20000004200 */
[----:B------:R-:W-:Y:S02]  /*5d40*/  SHF.R.U32.HI R13, RZ, 0x8, R7 ;  /* 0x00000008ff0d7819 */ /* 0x000fe40000011607 */
[----:B------:R-:W-:Y:S01]  /*5d50*/  SHF.R.U32.HI R7, RZ, 0x10, R12 ;  /* 0x00000010ff077819 */ /* 0x000fe2000001160c */
[----:B------:R-:W-:Y:S01]  /*5d60*/  HMMA.16816.F32.BF16 R84, R8, R54, R84 ;  /* 0x000000360854723c */ /* 0x000fe20000041854 */
[----:B------:R-:W-:Y:S01]  /*5d70*/  PRMT R15, R15, 0x5410, R13 ;  /* 0x000054100f0f7816 */ /* 0x000fe2000000000d */
[----:B------:R-:W-:Y:S01]  /*5d80*/  FFMA.FTZ R13, R150, c[0x0][0x23c], -R3 ;  /* 0x00008f00960d7a23 */ /* 0x000fe20000010803 */
[----:B------:R-:W-:-:S02]  /*5d90*/  LOP3.LUT R16, R7, 0xff, RZ, 0xc0, !PT ;  /* 0x000000ff07107812 */ /* 0x000fc400078ec0ff */
[C---:B------:R-:W-:Y:S01]  /*5da0*/  LOP3.LUT R7, R4.reuse, 0xffff, RZ, 0xc0, !PT ;  /* 0x0000ffff04077812 */ /* 0x040fe200078ec0ff */
[----:B------:R1:W5:Y:S01]  /*5db0*/  MUFU.EX2 R182, R13 ;  /* 0x0000000d00b67308 */ /* 0x0003620000000800 */
[----:B------:R-:W-:Y:S01]  /*5dc0*/  SHF.R.U32.HI R19, RZ, 0x18, R12 ;  /* 0x00000018ff137819 */ /* 0x000fe2000001160c */
[----:B------:R-:W-:Y:S01]  /*5dd0*/  HMMA.16816.F32.BF16 R108, R8, R50, R80 ;  /* 0x00000032086c723c */ /* 0x000fe20000041850 */
[----:B------:R-:W-:Y:S02]  /*5de0*/  LOP3.LUT R18, R4, 0xff, RZ, 0xc0, !PT ;  /* 0x000000ff04127812 */ /* 0x000fe400078ec0ff */
[--C-:B------:R-:W-:Y:S02]  /*5df0*/  SHF.R.U32.HI R12, RZ, 0x10, R4.reuse ;  /* 0x00000010ff0c7819 */ /* 0x100fe40000011604 */
[----:B------:R-:W-:Y:S01]  /*5e00*/  SHF.R.U32.HI R17, RZ, 0x18, R4 ;  /* 0x00000018ff117819 */ /* 0x000fe20000011604 */
[----:B------:R-:W-:Y:S01]  /*5e10*/  HSET2.LE.AND R4, R15, R107, PT ;  /* 0x0000006b0f047233 */ /* 0x000fe20003803000 */
[----:B--2---:R-:W-:-:S02]  /*5e20*/  SHF.R.U32.HI R14, RZ, 0x8, R7 ;  /* 0x00000008ff0e7819 */ /* 0x004fc40000011607 */
[----:B---3--:R-:W-:Y:S02]  /*5e30*/  F2FP.BF16.PACK_AB R7, R225, R186 ;  /* 0x000000bae107723e */ /* 0x008fe400000010ff */
[----:B------:R-:W-:Y:S02]  /*5e40*/  LOP3.LUT R12, R12, 0xff, RZ, 0xc0, !PT ;  /* 0x000000ff0c0c7812 */ /* 0x000fe400078ec0ff */
[----:B------:R-:W-:Y:S02]  /*5e50*/  PRMT R15, R18, 0x5410, R14 ;  /* 0x00005410120f7816 */ /* 0x000fe4000000000e */
[----:B-1----:R-:W-:Y:S02]  /*5e60*/  PRMT R13, R16, 0x5410, R19 ;  /* 0x00005410100d7816 */ /* 0x002fe40000000013 */
[----:B------:R-:W-:Y:S02]  /*5e70*/  LOP3.LUT R14, R4, R7, RZ, 0xc0, !PT ;  /* 0x00000007040e7212 */ /* 0x000fe400078ec0ff */
[----:B------:R-:W-:Y:S01]  /*5e80*/  PRMT R16, R12, 0x5410, R17 ;  /* 0x000054100c107816 */ /* 0x000fe20000000011 */
[--C-:B------:R-:W-:Y:S01]  /*5e90*/  HSET2.LE.AND R4, R13, R107.reuse, PT ;  /* 0x0000006b0d047233 */ /* 0x100fe20003803000 */
[----:B----4-:R-:W-:Y:S01]  /*5ea0*/  F2FP.BF16.PACK_AB R7, R183, R185 ;  /* 0x000000b9b707723e */ /* 0x010fe200000010ff */
[----:B------:R-:W-:Y:S01]  /*5eb0*/  HSET2.LE.AND R12, R15, R107, PT ;  /* 0x0000006b0f0c7233 */ /* 0x000fe20003803000 */
[----:B------:R-:W-:-:S02]  /*5ec0*/  F2FP.BF16.PACK_AB R13, R187, R205 ;  /* 0x000000cdbb0d723e */ /* 0x000fc400000010ff */
[----:B------:R-:W-:Y:S01]  /*5ed0*/  LOP3.LUT R15, R4, R7, RZ, 0xc0, !PT ;  /* 0x00000007040f7212 */ /* 0x000fe200078ec0ff */
[----:B------:R-:W-:Y:S01]  /*5ee0*/  HSET2.LE.AND R4, R16, R107, PT ;  /* 0x0000006b10047233 */ /* 0x000fe20003803000 */
[----:B-----5:R-:W-:Y:S01]  /*5ef0*/  F2FP.BF16.PACK_AB R7, R182, R184 ;  /* 0x000000b8b607723e */ /* 0x020fe200000010ff */
[----:B------:R-:W-:Y:S01]  /*5f00*/  IMAD.WIDE.U32 R16, R20, -0x326172a9, RZ ;  /* 0xcd9e8d5714107825 */ /* 0x000fe200078e00ff */
[----:B------:R-:W-:Y:S02]  /*5f10*/  LOP3.LUT R12, R12, R13, RZ, 0xc0, !PT ;  /* 0x0000000d0c0c7212 */ /* 0x000fe400078ec0ff */
[----:B------:R-:W-:Y:S02]  /*5f20*/  LOP3.LUT R13, R4, R7, RZ, 0xc0, !PT ;  /* 0x00000007040d7212 */ /* 0x000fe400078ec0ff */
[----:B------:R-:W-:Y:S02]  /*5f30*/  LOP3.LUT R4, R17, UR13, R72, 0x96, !PT ;  /* 0x0000000d11047c12 */ /* 0x000fe4000f8e9648 */
[----:B------:R-:W-:-:S03]  /*5f40*/  LOP3.LUT R7, R59, UR11, R16, 0x96, !PT ;  /* 0x0000000b3b077c12 */ /* 0x000fc6000f8e9610 */
[----:B------:R-:W-:Y:S01]  /*5f50*/  IMAD.WIDE.U32 R10, R4, -0x2daee0ad, RZ ;  /* 0xd2511f53040a7825 */ /* 0x000fe200078e00ff */
[----:B------:R-:W-:Y:S03]  /*5f60*/  HMMA.16816.F32.BF16 R68, R12, R36, R68 ;  /* 0x000000240c44723c */ /* 0x000fe60000041844 */
[----:B------:R-:W-:Y:S01]  /*5f70*/  IMAD.WIDE.U32 R8, R7, -0x2daee0ad, RZ ;  /* 0xd2511f5307087825 */ /* 0x000fe200078e00ff */
[----:B------:R-:W-:-:S04]  /*5f80*/  LOP3.LUT R7, R11, UR10, R74, 0x96, !PT ;  /* 0x0000000a0b077c12 */ /* 0x000fc8000f8e964a */
[----:B------:R-:W-:Y:S01]  /*5f90*/  LOP3.LUT R4, R9, UR8, R10, 0x96, !PT ;  /* 0x0000000809047c12 */ /* 0x000fe2000f8e960a */
[----:B------:R-:W-:Y:S01]  /*5fa0*/  FFMA.FTZ R9, R148, c[0x0][0x23c], -R6 ;  /* 0x00008f0094097a23 */ /* 0x000fe20000010806 */
[C---:B------:R-:W-:Y:S01]  /*5fb0*/  HMMA.16816.F32.BF16 R64, R12.reuse, R52, R64 ;  /* 0x000000340c40723c */ /* 0x040fe20000041840 */
[----:B------:R-:W-:Y:S02]  /*5fc0*/  IMAD.WIDE.U32 R10, R7, -0x326172a9, RZ ;  /* 0xcd9e8d57070a7825 */ /* 0x000fe400078e00ff */
[----:B------:R1:W-:Y:S02]  /*5fd0*/  MUFU.EX2 R181, R9 ;  /* 0x0000000900b57308 */ /* 0x0003e40000000800 */
[----:B------:R-:W-:Y:S01]  /*5fe0*/  IMAD.WIDE.U32 R42, R4, -0x326172a9, RZ ;  /* 0xcd9e8d57042a7825 */ /* 0x000fe200078e00ff */
[----:B------:R-:W-:Y:S02]  /*5ff0*/  LOP3.LUT R4, R17, UR13, R62, 0x96, !PT ;  /* 0x0000000d11047c12 */ /* 0x000fe4000f8e963e */
[----:B------:R-:W-:Y:S01]  /*6000*/  LOP3.LUT R11, R11, UR9, R58, 0x96, !PT ;  /* 0x000000090b0b7c12 */ /* 0x000fe2000f8e963a */
[----:B------:R-:W-:Y:S01]  /*6010*/  FFMA.FTZ R7, R137, c[0x0][0x23c], -R6 ;  /* 0x00008f0089077a23 */ /* 0x000fe20000010806 */
[----:B------:R-:W-:Y:S01]  /*6020*/  HMMA.16816.F32.BF16 R80, R12, R24, R76 ;  /* 0x000000180c50723c */ /* 0x000fe2000004184c */
[----:B------:R-:W-:-:S02]  /*6030*/  IMAD.WIDE.U32 R18, R4, -0x2daee0ad, RZ ;  /* 0xd2511f5304127825 */ /* 0x000fc400078e00ff */
[----:B------:R2:W3:Y:S02]  /*6040*/  MUFU.EX2 R180, R7 ;  /* 0x0000000700b47308 */ /* 0x0004e40000000800 */
[----:B------:R-:W-:-:S03]  /*6050*/  FFMA.FTZ R4, R138, c[0x0][0x23c], -R6 ;  /* 0x00008f008a047a23 */ /* 0x000fc60000010806 */
[C---:B------:R-:W-:Y:S01]  /*6060*/  HMMA.16816.F32.BF16 R136, R12.reuse, R48, R28 ;  /* 0x000000300c88723c */ /* 0x040fe2000004181c */
[----:B-1----:R-:W-:Y:S01]  /*6070*/  LOP3.LUT R9, R43, UR7, R10, 0x96, !PT ;  /* 0x000000072b097c12 */ /* 0x002fe2000f8e960a */
[----:B------:R-:W-:Y:S01]  /*6080*/  IMAD.WIDE.U32 R10, R11, -0x2daee0ad, RZ ;  /* 0xd2511f530b0a7825 */ /* 0x000fe200078e00ff */
[----:B------:R1:W-:Y:S01]  /*6090*/  MUFU.EX2 R179, R4 ;  /* 0x0000000400b37308 */ /* 0x0003e20000000800 */
[----:B------:R-:W4:Y:S02]  /*60a0*/  LDSM.16.MT88.4 R28, [R189+0x7000] ;  /* 0x00700000bd1c783b */ /* 0x000f240000004200 */
[----:B------:R-:W-:Y:S01]  /*60b0*/  IMAD.WIDE.U32 R40, R9, -0x2daee0ad, RZ ;  /* 0xd2511f5309287825 */ /* 0x000fe200078e00ff */
[----:B------:R-:W-:Y:S01]  /*60c0*/  LOP3.LUT R9, R57, UR11, R16, 0x96, !PT ;  /* 0x0000000b39097c12 */ /* 0x000fe2000f8e9610 */
[----:B------:R-:W-:Y:S01]  /*60d0*/  HMMA.16816.F32.BF16 R60, R12, R26, R120 ;  /* 0x0000001a0c3c723c */ /* 0x000fe20000041878 */
[----:B------:R-:W-:Y:S01]  /*60e0*/  LOP3.LUT R16, R19, UR10, R106, 0x96, !PT ;  /* 0x0000000a13107c12 */ /* 0x000fe2000f8e966a */
[----:B------:R-:W5:Y:S01]  /*60f0*/  LDSM.16.MT88.4 R24, [R190+0x7000] ;  /* 0x00700000be18783b */ /* 0x000f620000004200 */
[----:B--2---:R-:W-:Y:S01]  /*6100*/  LOP3.LUT R7, R11, UR6, R8, 0x96, !PT ;  /* 0x000000060b077c12 */ /* 0x004fe2000f8e9608 */
[----:B------:R-:W-:-:S04]  /*6110*/  IMAD.WIDE.U32 R20, R9, -0x2daee0ad, RZ ;  /* 0xd2511f5309147825 */ /* 0x000fc800078e00ff */
[----:B------:R-:W-:Y:S01]  /*6120*/  IMAD.WIDE.U32 R36, R7, -0x326172a9, RZ ;  /* 0xcd9e8d5707247825 */ /* 0x000fe200078e00ff */
[----:B------:R-:W-:Y:S01]  /*6130*/  LOP3.LUT R21, R21, UR8, R18, 0x96, !PT ;  /* 0x0000000815157c12 */ /* 0x000fe2000f8e9612 */
[C---:B------:R-:W-:Y:S01]  /*6140*/  HMMA.16816.F32.BF16 R52, R12.reuse, R54, R44 ;  /* 0x000000360c34723c */ /* 0x040fe2000004182c */
[----:B-1----:R-:W-:Y:S01]  /*6150*/  LOP3.LUT R4, R41, UR4, R10, 0x96, !PT ;  /* 0x0000000429047c12 */ /* 0x002fe2000f8e960a */
[----:B------:R-:W-:Y:S01]  /*6160*/  FFMA.FTZ R7, R154, c[0x0][0x23c], -R5 ;  /* 0x00008f009a077a23 */ /* 0x000fe20000010805 */
[----:B------:R-:W1:Y:S01]  /*6170*/  LDSM.16.MT88.4 R44, [R191+0x7000] ;  /* 0x00700000bf2c783b */ /* 0x000e620000004200 */
[----:B------:R-:W-:Y:S02]  /*6180*/  FFMA.FTZ R10, R144, c[0x0][0x23c], -R6 ;  /* 0x00008f00900a7a23 */ /* 0x000fe40000010806 */
[----:B------:R-:W-:Y:S01]  /*6190*/  IMAD.WIDE.U32 R8, R4, -0x326172a9, RZ ;  /* 0xcd9e8d5704087825 */ /* 0x000fe200078e00ff */
[----:B------:R2:W-:Y:S01]  /*61a0*/  MUFU.EX2 R150, R7 ;  /* 0x0000000700967308 */ /* 0x0005e20000000800 */
[----:B------:R-:W-:Y:S02]  /*61b0*/  HMMA.16816.F32.BF16 R48, R12, R50, R132 ;  /* 0x000000320c30723c */ /* 0x000fe40000041884 */
[----:B------:R-:W-:Y:S01]  /*61c0*/  IMAD.WIDE.U32 R22, R16, -0x326172a9, RZ ;  /* 0xcd9e8d5710167825 */ /* 0x000fe200078e00ff */
[----:B------:R-:W-:-:S02]  /*61d0*/  LOP3.LUT R4, R9, UR15, R36, 0x96, !PT ;  /* 0x0000000f09047c12 */ /* 0x000fc4000f8e9624 */
[C---:B------:R-:W-:Y:S01]  /*61e0*/  LOP3.LUT R9, R8.reuse, 0xffff, RZ, 0xc0, !PT ;  /* 0x0000ffff08097812 */ /* 0x040fe200078ec0ff */
[----:B------:R-:W-:Y:S01]  /*61f0*/  FFMA.FTZ R11, R145, c[0x0][0x23c], -R5 ;  /* 0x00008f00910b7a23 */ /* 0x000fe20000010805 */
[----:B------:R3:W-:Y:S01]  /*6200*/  MUFU.EX2 R173, R10 ;  /* 0x0000000a00ad7308 */ /* 0x0007e20000000800 */
[----:B------:R-:W-:Y:S02]  /*6210*/  LOP3.LUT R16, R8, 0xff, RZ, 0xc0, !PT ;  /* 0x000000ff08107812 */ /* 0x000fe400078ec0ff */
[----:B------:R-:W-:Y:S02]  /*6220*/  SHF.R.U32.HI R9, RZ, 0x8, R9 ;  /* 0x00000008ff097819 */ /* 0x000fe40000011609 */
[--C-:B------:R-:W-:Y:S02]  /*6230*/  SHF.R.U32.HI R17, RZ, 0x10, R8.reuse ;  /* 0x00000010ff117819 */ /* 0x100fe40000011608 */
[----:B------:R-:W-:Y:S01]  /*6240*/  SHF.R.U32.HI R18, RZ, 0x18, R8 ;  /* 0x00000018ff127819 */ /* 0x000fe20000011608 */
[----:B------:R4:W1:Y:S01]  /*6250*/  MUFU.EX2 R149, R11 ;  /* 0x0000000b00957308 */ /* 0x0008620000000800 */
[----:B--2---:R-:W-:Y:S01]  /*6260*/  LOP3.LUT R7, R4, 0xffff, RZ, 0xc0, !PT ;  /* 0x0000ffff04077812 */ /* 0x004fe200078ec0ff */
[----:B------:R-:W-:Y:S01]  /*6270*/  FFMA.FTZ R8, R146, c[0x0][0x23c], -R5 ;  /* 0x00008f0092087a23 */ /* 0x000fe20000010805 */
[----:B------:R-:W-:Y:S01]  /*6280*/  PRMT R19, R16, 0x5410, R9 ;  /* 0x0000541010137816 */ /* 0x000fe20000000009 */
[----:B------:R-:W-:Y:S01]  /*6290*/  FFMA.FTZ R9, R147, c[0x0][0x23c], -R5 ;  /* 0x00008f0093097a23 */ /* 0x000fe20000010805 */
[----:B------:R-:W-:-:S02]  /*62a0*/  SHF.R.U32.HI R7, RZ, 0x8, R7 ;  /* 0x00000008ff077819 */ /* 0x000fc40000011607 */
[----:B------:R-:W-:Y:S01]  /*62b0*/  SHF.R.U32.HI R16, RZ, 0x18, R4 ;  /* 0x00000018ff107819 */ /* 0x000fe20000011604 */
[----:B------:R2:W-:Y:S01]  /*62c0*/  MUFU.EX2 R148, R8 ;  /* 0x0000000800947308 */ /* 0x0005e20000000800 */
[----:B---3--:R-:W-:Y:S02]  /*62d0*/  LOP3.LUT R10, R4, 0xff, RZ, 0xc0, !PT ;  /* 0x000000ff040a7812 */ /* 0x008fe400078ec0ff */
[----:B------:R-:W-:Y:S02]  /*62e0*/  LOP3.LUT R23, R23, UR9, R56, 0x96, !PT ;  /* 0x0000000917177c12 */ /* 0x000fe4000f8e9638 */
[----:B------:R-:W-:Y:S01]  /*62f0*/  PRMT R10, R10, 0x5410, R7 ;  /* 0x000054100a0a7816 */ /* 0x000fe20000000007 */
[----:B------:R-:W-:Y:S01]  /*6300*/  HMMA.16816.F32.BF16 R56, R12, R38, R128 ;  /* 0x000000260c38723c */ /* 0x000fe20000041880 */
[----:B------:R-:W-:Y:S01]  /*6310*/  SHF.R.U32.HI R7, RZ, 0x10, R4 ;  /* 0x00000010ff077819 */ /* 0x000fe20000011604 */
[----:B------:R3:W1:Y:S01]  /*6320*/  MUFU.EX2 R147, R9 ;  /* 0x0000000900937308 */ /* 0x0006620000000800 */
[----:B----4-:R-:W-:Y:S01]  /*6330*/  LOP3.LUT R11, R17, 0xff, RZ, 0xc0, !PT ;  /* 0x000000ff110b7812 */ /* 0x010fe200078ec0ff */
[--C-:B------:R-:W-:Y:S01]  /*6340*/  HSET2.LE.AND R4, R10, R107.reuse, PT ;  /* 0x0000006b0a047233 */ /* 0x100fe20003803000 */
[----:B------:R-:W-:Y:S01]  /*6350*/  LDSM.16.MT88.4 R128, [R192+0x7800] ;  /* 0x00780000c080783b */ /* 0x000fe20000004200 */
[----:B------:R-:W-:Y:S01]  /*6360*/  HSET2.LE.AND R10, R19, R107, PT ;  /* 0x0000006b130a7233 */ /* 0x000fe20003803000 */
[----:B------:R-:W-:Y:S01]  /*6370*/  PRMT R17, R11, 0x5410, R18 ;  /* 0x000054100b117816 */ /* 0x000fe20000000012 */
[----:B------:R-:W-:Y:S01]  /*6380*/  FFMA.FTZ R11, R158, c[0x0][0x23c], -R0 ;  /* 0x00008f009e0b7a23 */ /* 0x000fe20000010800 */
[----:B--2---:R-:W-:Y:S01]  /*6390*/  LOP3.LUT R8, R7, 0xff, RZ, 0xc0, !PT ;  /* 0x000000ff07087812 */ /* 0x004fe200078ec0ff */
[----:B------:R-:W-:Y:S01]  /*63a0*/  IMAD.WIDE.U32 R38, R21, -0x326172a9, RZ ;  /* 0xcd9e8d5715267825 */ /* 0x000fe200078e00ff */
[----:B------:R-:W-:Y:S01]  /*63b0*/  F2FP.BF16.PACK_AB R7, R180, R181 ;  /* 0x000000b5b407723e */ /* 0x000fe200000010ff */
[----:B------:R2:W-:Y:S02]  /*63c0*/  MUFU.EX2 R146, R11 ;  /* 0x0000000b00927308 */ /* 0x0005e40000000800 */
[----:B------:R-:W-:Y:S01]  /*63d0*/  IMAD.WIDE.U32 R12, R23, -0x2daee0ad, RZ ;  /* 0xd2511f53170c7825 */ /* 0x000fe200078e00ff */
[----:B---3--:R-:W-:-:S03]  /*63e0*/  PRMT R9, R8, 0x5410, R16 ;  /* 0x0000541008097816 */ /* 0x008fc60000000010 */
[----:B------:R-:W-:Y:S01]  /*63f0*/  FFMA.FTZ R14, R155, c[0x0][0x23c], -R3 ;  /* 0x00008f009b0e7a23 */ /* 0x000fe20000010803 */
[----:B------:R-:W-:Y:S01]  /*6400*/  LOP3.LUT R8, R4, R7, RZ, 0xc0, !PT ;  /* 0x0000000704087212 */ /* 0x000fe200078ec0ff */
[----:B------:R-:W-:Y:S01]  /*6410*/  FFMA.FTZ R16, R151, c[0x0][0x23c], -R0 ;  /* 0x00008f0097107a23 */ /* 0x000fe20000010800 */
[----:B-1----:R-:W-:Y:S01]  /*6420*/  F2FP.BF16.PACK_AB R7, R149, R150 ;  /* 0x000000969507723e */ /* 0x002fe200000010ff */
[--C-:B------:R-:W-:Y:S01]  /*6430*/  HSET2.LE.AND R4, R9, R107.reuse, PT ;  /* 0x0000006b09047233 */ /* 0x100fe20003803000 */
[----:B------:R1:W-:Y:S04]  /*6440*/  MUFU.EX2 R43, R14 ;  /* 0x0000000e002b7308 */ /* 0x0003e80000000800 */
[----:B------:R-:W-:Y:S01]  /*6450*/  LOP3.LUT R9, R4, R7, RZ, 0xc0, !PT ;  /* 0x0000000704097212 */ /* 0x000fe200078ec0ff */
[----:B------:R-:W-:Y:S01]  /*6460*/  HSET2.LE.AND R4, R17, R107, PT ;  /* 0x0000006b11047233 */ /* 0x000fe20003803000 */
[----:B--2---:R-:W-:-:S02]  /*6470*/  F2FP.BF16.PACK_AB R11, R173, R179 ;  /* 0x000000b3ad0b723e */ /* 0x004fc400000010ff */
[----:B------:R-:W-:Y:S01]  /*6480*/  F2FP.BF16.PACK_AB R7, R147, R148 ;  /* 0x000000949307723e */ /* 0x000fe200000010ff */
[----:B------:R-:W-:Y:S01]  /*6490*/  MUFU.EX2 R145, R16 ;  /* 0x0000001000917308 */ /* 0x000fe20000000800 */
[----:B------:R-:W-:Y:S02]  /*64a0*/  LOP3.LUT R10, R10, R11, RZ, 0xc0, !PT ;  /* 0x0000000b0a0a7212 */ /* 0x000fe400078ec0ff */
[----:B------:R-:W-:Y:S01]  /*64b0*/  LOP3.LUT R11, R4, R7, RZ, 0xc0, !PT ;  /* 0x00000007040b7212 */ /* 0x000fe200078ec0ff */
[----:B------:R-:W-:Y:S01]  /*64c0*/  FFMA.FTZ R4, R152, c[0x0][0x23c], -R0 ;  /* 0x00008f0098047a23 */ /* 0x000fe20000010800 */
[----:B------:R-:W-:Y:S01]  /*64d0*/  LOP3.LUT R7, R39, UR7, R22, 0x96, !PT ;  /* 0x0000000727077c12 */ /* 0x000fe2000f8e9616 */
[----:B-1----:R-:W-:Y:S02]  /*64e0*/  FFMA.FTZ R14, R156, c[0x0][0x23c], -R3 ;  /* 0x00008f009c0e7a23 */ /* 0x002fe40000010803 */
[----:B------:R1:W-:Y:S02]  /*64f0*/  MUFU.EX2 R144, R4 ;  /* 0x0000000400907308 */ /* 0x0003e40000000800 */
[----:B------:R-:W-:Y:S01]  /*6500*/  IMAD.WIDE.U32 R22, R7, -0x2daee0ad, RZ ;  /* 0xd2511f5307167825 */ /* 0x000fe200078e00ff */
[----:B------:R-:W-:Y:S01]  /*6510*/  LOP3.LUT R7, R13, UR6, R20, 0x96, !PT ;  /* 0x000000060d077c12 */ /* 0x000fe2000f8e9614 */
[C---:B------:R-:W-:Y:S04]  /*6520*/  HMMA.16816.F32.BF16 R120, R8.reuse, R30, R112 ;  /* 0x0000001e0878723c */ /* 0x040fe80000041870 */
[----:B------:R-:W-:Y:S01]  /*6530*/  IMAD.WIDE.U32 R20, R7, -0x326172a9, RZ ;  /* 0xcd9e8d5707147825 */ /* 0x000fe200078e00ff */
[----:B------:R-:W-:Y:S03]  /*6540*/  MUFU.EX2 R41, R14 ;  /* 0x0000000e00297308 */ /* 0x000fe60000000800 */
[----:B------:R-:W-:Y:S01]  /*6550*/  HMMA.16816.F32.BF16 R116, R8, R28, R116 ;  /* 0x0000001c0874723c */ /* 0x000fe20000041874 */
[----:B-1----:R-:W-:-:S04]  /*6560*/  FFMA.FTZ R4, R153, c[0x0][0x23c], -R0 ;  /* 0x00008f0099047a23 */ /* 0x002fc80000010800 */
[----:B------:R1:W2:Y:S03]  /*6570*/  MUFU.EX2 R106, R4 ;  /* 0x00000004006a7308 */ /* 0x0002a60000000800 */
[C---:B------:R-:W-:Y:S08]  /*6580*/  HMMA.16816.F32.BF16 R72, R8.reuse, R32, R96 ;  /* 0x000000200848723c */ /* 0x040ff00000041860 */
[----:B-----5:R-:W-:Y:S01]  /*6590*/  HMMA.16816.F32.BF16 R132, R8, R24, R88 ;  /* 0x000000180884723c */ /* 0x020fe20000041858 */
[----:B------:R-:W-:Y:S01]  /*65a0*/  LDSM.16.MT88.4 R88, [R190+0x7800] ;  /* 0x00780000be58783b */ /* 0x000fe20000004200 */
[----:B-1----:R-:W-:Y:S01]  /*65b0*/  LOP3.LUT R4, R23, UR4, R12, 0x96, !PT ;  /* 0x0000000417047c12 */ /* 0x002fe2000f8e960c */
[----:B------:R-:W-:-:S05]  /*65c0*/  FFMA.FTZ R12, R166, c[0x0][0x23c], -R3 ;  /* 0x00008f00a60c7a23 */ /* 0x000fca0000010803 */
[C---:B------:R-:W-:Y:S01]  /*65d0*/  HMMA.16816.F32.BF16 R92, R8.reuse, R44, R124 ;  /* 0x0000002c085c723c */ /* 0x040fe2000004187c */
[----:B------:R-:W1:Y:S01]  /*65e0*/  LDSM.16.MT88.4 R124, [R189+0x7800] ;  /* 0x00780000bd7c783b */ /* 0x000e620000004200 */
[----:B------:R3:W-:Y:S06]  /*65f0*/  MUFU.EX2 R104, R12 ;  /* 0x0000000c00687308 */ /* 0x0007ec0000000800 */
[C---:B------:R-:W-:Y:S08]  /*6600*/  HMMA.16816.F32.BF16 R76, R8.reuse, R34, R140 ;  /* 0x00000022084c723c */ /* 0x040ff0000004188c */
[----:B------:R-:W-:Y:S01]  /*6610*/  HMMA.16816.F32.BF16 R84, R8, R26, R84 ;  /* 0x0000001a0854723c */ /* 0x000fe20000041854 */
[----:B---3--:R-:W-:-:S05]  /*6620*/  IMAD.WIDE.U32 R12, R4, -0x326172a9, RZ ;  /* 0xcd9e8d57040c7825 */ /* 0x008fca00078e00ff */
[C---:B------:R-:W-:Y:S02]  /*6630*/  LOP3.LUT R7, R12.reuse, 0xffff, RZ, 0xc0, !PT ;  /* 0x0000ffff0c077812 */ /* 0x040fe400078ec0ff */
[----:B------:R-:W-:Y:S01]  /*6640*/  HMMA.16816.F32.BF16 R108, R8, R46, R108 ;  /* 0x0000002e086c723c */ /* 0x000fe2000004186c */
[----:B------:R-:W-:Y:S02]  /*6650*/  LOP3.LUT R4, R13, UR15, R20, 0x96, !PT ;  /* 0x0000000f0d047c12 */ /* 0x000fe4000f8e9614 */
[----:B------:R-:W-:Y:S02]  /*6660*/  LOP3.LUT R15, R12, 0xff, RZ, 0xc0, !PT ;  /* 0x000000ff0c0f7812 */ /* 0x000fe400078ec0ff */
[----:B------:R-:W-:Y:S02]  /*6670*/  SHF.R.U32.HI R13, RZ, 0x8, R7 ;  /* 0x00000008ff0d7819 */ /* 0x000fe40000011607 */
[----:B------:R-:W-:Y:S01]  /*6680*/  SHF.R.U32.HI R7, RZ, 0x10, R12 ;  /* 0x00000010ff077819 */ /* 0x000fe2000001160c */
[----:B------:R-:W-:Y:S01]  /*6690*/  FFMA.FTZ R8, R164, c[0x0][0x23c], -R5 ;  /* 0x00008f00a4087a23 */ /* 0x000fe20000010805 */
[----:B------:R-:W-:Y:S01]  /*66a0*/  PRMT R15, R15, 0x5410, R13 ;  /* 0x000054100f0f7816 */ /* 0x000fe2000000000d */
[----:B------:R-:W-:Y:S01]  /*66b0*/  FFMA.FTZ R13, R157, c[0x0][0x23c], -R3 ;  /* 0x00008f009d0d7a23 */ /* 0x000fe20000010803 */
[----:B------:R-:W-:-:S02]  /*66c0*/  LOP3.LUT R16, R7, 0xff, RZ, 0xc0, !PT ;  /* 0x000000ff07107812 */ /* 0x000fc400078ec0ff */
[----:B------:R-:W-:Y:S01]  /*66d0*/  SHF.R.U32.HI R19, RZ, 0x18, R12 ;  /* 0x00000018ff137819 */ /* 0x000fe2000001160c */
[----:B------:R3:W4:Y:S01]  /*66e0*/  MUFU.EX2 R39, R13 ;  /* 0x0000000d00277308 */ /* 0x0007220000000800 */
[C---:B------:R-:W-:Y:S02]  /*66f0*/  LOP3.LUT R7, R4.reuse, 0xffff, RZ, 0xc0, !PT ;  /* 0x0000ffff04077812 */ /* 0x040fe400078ec0ff */
[--C-:B------:R-:W-:Y:S02]  /*6700*/  SHF.R.U32.HI R12, RZ, 0x10, R4.reuse ;  /* 0x00000010ff0c7819 */ /* 0x100fe40000011604 */
[----:B------:R-:W-:Y:S02]  /*6710*/  LOP3.LUT R18, R4, 0xff, RZ, 0xc0, !PT ;  /* 0x000000ff04127812 */ /* 0x000fe400078ec0ff */
[----:B------:R-:W-:Y:S02]  /*6720*/  SHF.R.U32.HI R14, RZ, 0x8, R7 ;  /* 0x00000008ff0e7819 */ /* 0x000fe40000011607 */
[----:B------:R-:W-:Y:S01]  /*6730*/  SHF.R.U32.HI R17, RZ, 0x18, R4 ;  /* 0x00000018ff117819 */ /* 0x000fe20000011604 */
[----:B------:R-:W-:Y:S01]  /*6740*/  HSET2.LE.AND R4, R15, R107, PT ;  /* 0x0000006b0f047233 */ /* 0x000fe20003803000 */
[----:B------:R-:W-:-:S02]  /*6750*/  LOP3.LUT R12, R12, 0xff, RZ, 0xc0, !PT ;  /* 0x000000ff0c0c7812 */ /* 0x000fc400078ec0ff */
[----:B--2---:R-:W-:Y:S02]  /*6760*/  F2FP.BF16.PACK_AB R7, R106, R144 ;  /* 0x000000906a07723e */ /* 0x004fe400000010ff */
[----:B------:R-:W-:Y:S02]  /*6770*/  PRMT R15, R18, 0x5410, R14 ;  /* 0x00005410120f7816 */ /* 0x000fe4000000000e */
[----:B---3--:R-:W-:Y:S02]  /*6780*/  PRMT R13, R16, 0x5410, R19 ;  /* 0x00005410100d7816 */ /* 0x008fe40000000013 */
[----:B------:R-:W-:Y:S01]  /*6790*/  PRMT R16, R12, 0x5410, R17 ;  /* 0x000054100c107816 */ /* 0x000fe20000000011 */
[--C-:B------:R-:W-:Y:S01]  /*67a0*/  HSET2.LE.AND R12, R15, R107.reuse, PT ;  /* 0x0000006b0f0c7233 */ /* 0x100fe20003803000 */
[----:B------:R-:W-:Y:S01]  /*67b0*/  LOP3.LUT R14, R4, R7, RZ, 0xc0, !PT ;  /* 0x00000007040e7212 */ /* 0x000fe200078ec0ff */
[--C-:B------:R-:W-:Y:S01]  /*67c0*/  HSET2.LE.AND R4, R13, R107.reuse, PT ;  /* 0x0000006b0d047233 */ /* 0x100fe20003803000 */
[----:B------:R-:W-:Y:S01]  /*67d0*/  F2FP.BF16.PACK_AB R7, R41, R43 ;  /* 0x0000002b2907723e */ /* 0x000fe200000010ff */
[----:B------:R-:W-:Y:S01]  /*67e0*/  HSET2.LE.AND R16, R16, R107, PT ;  /* 0x0000006b10107233 */ /* 0x000fe20003803000 */
[----:B------:R-:W-:-:S02]  /*67f0*/  F2FP.BF16.PACK_AB R13, R145, R146 ;  /* 0x00000092910d723e */ /* 0x000fc400000010ff */
[----:B----4-:R-:W-:Y:S02]  /*6800*/  F2FP.BF16.PACK_AB R17, R39, R104 ;  /* 0x000000682711723e */ /* 0x010fe400000010ff */
[----:B------:R-:W-:Y:S01]  /*6810*/  LOP3.LUT R15, R4, R7, RZ, 0xc0, !PT ;  /* 0x00000007040f7212 */ /* 0x000fe200078ec0ff */
[----:B------:R-:W-:Y:S01]  /*6820*/  FFMA.FTZ R4, R162, c[0x0][0x23c], -R6 ;  /* 0x00008f00a2047a23 */ /* 0x000fe20000010806 */
[----:B------:R-:W-:Y:S02]  /*6830*/  LOP3.LUT R12, R12, R13, RZ, 0xc0, !PT ;  /* 0x0000000d0c0c7212 */ /* 0x000fe400078ec0ff */
[----:B------:R-:W-:Y:S01]  /*6840*/  LOP3.LUT R13, R16, R17, RZ, 0xc0, !PT ;  /* 0x00000011100d7212 */ /* 0x000fe200078ec0ff */
[----:B------:R2:W-:Y:S01]  /*6850*/  MUFU.EX2 R36, R4 ;  /* 0x0000000400247308 */ /* 0x0005e20000000800 */
[----:B------:R-:W-:-:S05]  /*6860*/  LOP3.LUT R7, R37, UR5, R42, 0x96, !PT ;  /* 0x0000000525077c12 */ /* 0x000fca000f8e962a */
[C---:B------:R-:W-:Y:S08]  /*6870*/  HMMA.16816.F32.BF16 R60, R12.reuse, R30, R60 ;  /* 0x0000001e0c3c723c */ /* 0x040ff0000004183c */
[----:B------:R-:W-:Y:S01]  /*6880*/  HMMA.16816.F32.BF16 R112, R12, R28, R80 ;  /* 0x0000001c0c70723c */ /* 0x000fe20000041850 */
[----:B------:R3:W-:Y:S01]  /*6890*/  MUFU.EX2 R28, R8 ;  /* 0x00000008001c7308 */ /* 0x0007e20000000800 */
[----:B--2---:R-:W-:-:S06]  /*68a0*/  FFMA.FTZ R4, R163, c[0x0][0x23c], -R6 ;  /* 0x00008f00a3047a23 */ /* 0x004fcc0000010806 */
[C---:B------:R-:W-:Y:S01]  /*68b0*/  HMMA.16816.F32.BF16 R52, R12.reuse, R26, R52 ;  /* 0x0000001a0c34723c */ /* 0x040fe20000041834 */
[----:B------:R2:W4:Y:S07]  /*68c0*/  MUFU.EX2 R30, R4 ;  /* 0x00000004001e7308 */ /* 0x00052e0000000800 */
[----:B------:R-:W-:Y:S01]  /*68d0*/  HMMA.16816.F32.BF16 R80, R12, R24, R64 ;  /* 0x000000180c50723c */ /* 0x000fe20000041840 */
[----:B---3--:R-:W-:-:S04]  /*68e0*/  FFMA.FTZ R8, R167, c[0x0][0x23c], -R5 ;  /* 0x00008f00a7087a23 */ /* 0x008fc80000010805 */
[----:B------:R-:W-:Y:S03]  /*68f0*/  MUFU.EX2 R26, R8 ;  /* 0x00000008001a7308 */ /* 0x000fe60000000800 */
[C---:B------:R-:W-:Y:S01]  /*6900*/  HMMA.16816.F32.BF16 R68, R12.reuse, R32, R68 ;  /* 0x000000200c44723c */ /* 0x040fe20000041844 */
[--C-:B--2---:R-:W-:Y:S02]  /*6910*/  FFMA.FTZ R4, R159, c[0x0][0x23c], -R6.reuse ;  /* 0x00008f009f047a23 */ /* 0x104fe40000010806 */
[----:B------:R-:W-:Y:S02]  /*6920*/  FFMA.FTZ R6, R161, c[0x0][0x23c], -R6 ;  /* 0x00008f00a1067a23 */ /* 0x000fe40000010806 */
[----:B------:R-:W-:Y:S03]  /*6930*/  MUFU.EX2 R29, R4 ;  /* 0x00000004001d7308 */ /* 0x000fe60000000800 */
[C---:B------:R-:W-:Y:S05]  /*6940*/  HMMA.16816.F32.BF16 R56, R12.reuse, R34, R56 ;  /* 0x000000220c38723c */ /* 0x040fea0000041838 */
[----:B------:R2:W3:Y:S03]  /*6950*/  MUFU.EX2 R233, R6 ;  /* 0x0000000600e97308 */ /* 0x0004e60000000800 */
[C---:B------:R-:W-:Y:S08]  /*6960*/  HMMA.16816.F32.BF16 R136, R12.reuse, R44, R136 ;  /* 0x0000002c0c88723c */ /* 0x040ff00000041888 */
[----:B------:R-:W-:Y:S01]  /*6970*/  HMMA.16816.F32.BF16 R48, R12, R46, R48 ;  /* 0x0000002e0c30723c */ /* 0x000fe20000041830 */
[----:B--2---:R-:W-:-:S05]  /*6980*/  IMAD.WIDE.U32 R6, R7, -0x2daee0ad, RZ ;  /* 0xd2511f5307067825 */ /* 0x004fca00078e00ff */
[----:B------:R-:W-:Y:S02]  /*6990*/  LOP3.LUT R4, R7, UR14, R40, 0x96, !PT ;  /* 0x0000000e07047c12 */ /* 0x000fe4000f8e9628 */
[C---:B------:R-:W-:Y:S01]  /*69a0*/  LOP3.LUT R9, R6.reuse, 0xffff, RZ, 0xc0, !PT ;  /* 0x0000ffff06097812 */ /* 0x040fe200078ec0ff */
[--C-:B------:R-:W-:Y:S01]  /*69b0*/  FFMA.FTZ R7, R165, c[0x0][0x23c], -R5.reuse ;  /* 0x00008f00a5077a23 */ /* 0x100fe20000010805 */
[----:B------:R-:W-:Y:S01]  /*69c0*/  LOP3.LUT R18, R6, 0xff, RZ, 0xc0, !PT ;  /* 0x000000ff06127812 */ /* 0x000fe200078ec0ff */
[----:B------:R-:W-:Y:S01]  /*69d0*/  FFMA.FTZ R5, R168, c[0x0][0x23c], -R5 ;  /* 0x00008f00a8057a23 */ /* 0x000fe20000010805 */
[--C-:B------:R-:W-:Y:S01]  /*69e0*/  SHF.R.U32.HI R10, RZ, 0x10, R6.reuse ;  /* 0x00000010ff0a7819 */ /* 0x100fe20000011606 */
[----:B------:R2:W5:Y:S01]  /*69f0*/  MUFU.EX2 R27, R7 ;  /* 0x00000007001b7308 */ /* 0x0005620000000800 */
[----:B------:R-:W-:Y:S02]  /*6a00*/  SHF.R.U32.HI R17, RZ, 0x18, R6 ;  /* 0x00000018ff117819 */ /* 0x000fe40000011606 */
[----:B------:R-:W-:-:S02]  /*6a10*/  LOP3.LUT R6, R4, 0xffff, RZ, 0xc0, !PT ;  /* 0x0000ffff04067812 */ /* 0x000fc400078ec0ff */
[----:B------:R-:W-:Y:S02]  /*6a20*/  LOP3.LUT R16, R4, 0xff, RZ, 0xc0, !PT ;  /* 0x000000ff04107812 */ /* 0x000fe400078ec0ff */
[----:B------:R-:W-:Y:S01]  /*6a30*/  SHF.R.U32.HI R11, RZ, 0x18, R4 ;  /* 0x00000018ff0b7819 */ /* 0x000fe20000011604 */
[----:B------:R4:W1:Y:S01]  /*6a40*/  MUFU.EX2 R234, R5 ;  /* 0x0000000500ea7308 */ /* 0x0008620000000800 */
[----:B------:R-:W-:-:S04]  /*6a50*/  SHF.R.U32.HI R6, RZ, 0x8, R6 ;  /* 0x00000008ff067819 */ /* 0x000fc80000011606 */
[----:B------:R-:W-:Y:S02]  /*6a60*/  PRMT R6, R16, 0x5410, R6 ;  /* 0x0000541010067816 */ /* 0x000fe40000000006 */
[----:B--2---:R-:W-:Y:S02]  /*6a70*/  SHF.R.U32.HI R7, RZ, 0x10, R4 ;  /* 0x00000010ff077819 */ /* 0x004fe40000011604 */
[----:B------:R-:W-:Y:S02]  /*6a80*/  SHF.R.U32.HI R4, RZ, 0x8, R9 ;  /* 0x00000008ff047819 */ /* 0x000fe40000011609 */
[----:B------:R-:W-:Y:S01]  /*6a90*/  LOP3.LUT R9, R10, 0xff, RZ, 0xc0, !PT ;  /* 0x000000ff0a097812 */ /* 0x000fe200078ec0ff */
[----:B------:R-:W-:Y:S01]  /*6aa0*/  FFMA.FTZ R10, R169, c[0x0][0x23c], -R0 ;  /* 0x00008f00a90a7a23 */ /* 0x000fe20000010800 */
[----:B------:R-:W-:Y:S02]  /*6ab0*/  PRMT R4, R18, 0x5410, R4 ;  /* 0x0000541012047816 */ /* 0x000fe40000000004 */
[----:B------:R-:W-:Y:S01]  /*6ac0*/  LOP3.LUT R7, R7, 0xff, RZ, 0xc0, !PT ;  /* 0x000000ff07077812 */ /* 0x000fe200078ec0ff */
[----:B------:R-:W-:Y:S01]  /*6ad0*/  MUFU.EX2 R25, R10 ;  /* 0x0000000a00197308 */ /* 0x000fe20000000800 */
[----:B------:R-:W-:Y:S01]  /*6ae0*/  PRMT R17, R9, 0x5410, R17 ;  /* 0x0000541009117816 */ /* 0x000fe20000000011 */
[--C-:B------:R-:W-:Y:S01]  /*6af0*/  HSET2.LE.AND R8, R4, R107.reuse, PT ;  /* 0x0000006b04087233 */ /* 0x100fe20003803000 */
[----:B------:R-:W-:Y:S01]  /*6b00*/  PRMT R7, R7, 0x5410, R11 ;  /* 0x0000541007077816 */ /* 0x000fe2000000000b */
[----:B------:R-:W-:Y:S01]  /*6b10*/  HSET2.LE.AND R4, R6, R107, PT ;  /* 0x0000006b06047233 */ /* 0x000fe20003803000 */
[----:B----4-:R-:W-:-:S02]  /*6b20*/  F2FP.BF16.PACK_AB R5, R30, R36 ;  /* 0x000000241e05723e */ /* 0x010fc400000010ff */
[----:B---3--:R-:W-:Y:S01]  /*6b30*/  F2FP.BF16.PACK_AB R9, R233, R29 ;  /* 0x0000001de909723e */ /* 0x008fe200000010ff */
[--C-:B------:R-:W-:Y:S01]  /*6b40*/  HSET2.LE.AND R6, R7, R107.reuse, PT ;  /* 0x0000006b07067233 */ /* 0x100fe20003803000 */
[----:B------:R-:W-:Y:S01]  /*6b50*/  LOP3.LUT R140, R4, R5, RZ, 0xc0, !PT ;  /* 0x00000005048c7212 */ /* 0x000fe200078ec0ff */
[----:B------:R-:W-:Y:S01]  /*6b60*/  HSET2.LE.AND R4, R17, R107, PT ;  /* 0x0000006b11047233 */ /* 0x000fe20003803000 */
[----:B-----5:R-:W-:Y:S01]  /*6b70*/  F2FP.BF16.PACK_AB R7, R27, R28 ;  /* 0x0000001c1b07723e */ /* 0x020fe200000010ff */
[----:B------:R-:W2:Y:S01]  /*6b80*/  LDSM.16.MT88.4 R16, [R191+0x7800] ;  /* 0x00780000bf10783b */ /* 0x000ea20000004200 */
[----:B-1----:R-:W-:Y:S02]  /*6b90*/  F2FP.BF16.PACK_AB R5, R234, R26 ;  /* 0x0000001aea05723e */ /* 0x002fe400000010ff */
[----:B------:R-:W-:Y:S01]  /*6ba0*/  LOP3.LUT R141, R6, R7, RZ, 0xc0, !PT ;  /* 0x00000007068d7212 */ /* 0x000fe200078ec0ff */
[--C-:B------:R-:W-:Y:S01]  /*6bb0*/  FFMA.FTZ R6, R170, c[0x0][0x23c], -R0.reuse ;  /* 0x00008f00aa067a23 */ /* 0x100fe20000010800 */
[----:B------:R-:W-:Y:S01]  /*6bc0*/  LOP3.LUT R143, R4, R5, RZ, 0xc0, !PT ;  /* 0x00000005048f7212 */ /* 0x000fe200078ec0ff */
[--C-:B------:R-:W-:Y:S01]  /*6bd0*/  FFMA.FTZ R4, R171, c[0x0][0x23c], -R0.reuse ;  /* 0x00008f00ab047a23 */ /* 0x100fe20000010800 */
[----:B------:R-:W-:Y:S01]  /*6be0*/  LOP3.LUT R142, R8, R9, RZ, 0xc0, !PT ;  /* 0x00000009088e7212 */ /* 0x000fe200078ec0ff */
[----:B------:R-:W-:Y:S01]  /*6bf0*/  FFMA.FTZ R0, R174, c[0x0][0x23c], -R0 ;  /* 0x00008f00ae007a23 */ /* 0x000fe20000010800 */
[----:B------:R1:W-:Y:S01]  /*6c00*/  MUFU.EX2 R23, R6 ;  /* 0x0000000600177308 */ /* 0x0003e20000000800 */
[----:B------:R-:W-:-:S04]  /*6c10*/  FFMA.FTZ R8, R178, c[0x0][0x23c], -R3 ;  /* 0x00008f00b2087a23 */ /* 0x000fc80000010803 */
[C---:B------:R-:W-:Y:S03]  /*6c20*/  HMMA.16816.F32.BF16 R116, R140.reuse, R124, R116 ;  /* 0x0000007c8c74723c */ /* 0x040fe60000041874 */
[----:B------:R3:W-:Y:S05]  /*6c30*/  MUFU.EX2 R24, R4 ;  /* 0x0000000400187308 */ /* 0x0007ea0000000800 */
[----:B------:R-:W-:Y:S03]  /*6c40*/  HMMA.16816.F32.BF16 R120, R140, R126, R120 ;  /* 0x0000007e8c78723c */ /* 0x000fe60000041878 */
[----:B------:R4:W5:Y:S01]  /*6c50*/  MUFU.EX2 R20, R0 ;  /* 0x0000000000147308 */ /* 0x0009620000000800 */
[----:B-1----:R-:W-:-:S04]  /*6c60*/  FFMA.FTZ R6, R175, c[0x0][0x23c], -R3 ;  /* 0x00008f00af067a23 */ /* 0x002fc80000010803 */
[C---:B------:R-:W-:Y:S01]  /*6c70*/  HMMA.16816.F32.BF16 R72, R140.reuse, R128, R72 ;  /* 0x000000808c48723c */ /* 0x040fe20000041848 */
[--C-:B---3--:R-:W-:Y:S02]  /*6c80*/  FFMA.FTZ R4, R176, c[0x0][0x23c], -R3.reuse ;  /* 0x00008f00b0047a23 */ /* 0x108fe40000010803 */
[----:B------:R1:W-:Y:S05]  /*6c90*/  MUFU.EX2 R14, R6 ;  /* 0x00000006000e7308 */ /* 0x0003ea0000000800 */
[C---:B------:R-:W-:Y:S01]  /*6ca0*/  HMMA.16816.F32.BF16 R76, R140.reuse, R130, R76 ;  /* 0x000000828c4c723c */ /* 0x040fe2000004184c */
[----:B----4-:R-:W-:Y:S02]  /*6cb0*/  LOP3.LUT R0, R21, UR5, R38, 0x96, !PT ;  /* 0x0000000515007c12 */ /* 0x010fe4000f8e9626 */
[----:B------:R3:W-:Y:S05]  /*6cc0*/  MUFU.EX2 R15, R4 ;  /* 0x00000004000f7308 */ /* 0x0007ea0000000800 */
[----:B------:R-:W-:Y:S01]  /*6cd0*/  HMMA.16816.F32.BF16 R132, R140, R88, R132 ;  /* 0x000000588c84723c */ /* 0x000fe20000041884 */
[----:B-1----:R-:W-:-:S02]  /*6ce0*/  FFMA.FTZ R6, R177, c[0x0][0x23c], -R3 ;  /* 0x00008f00b1067a23 */ /* 0x002fc40000010803 */
[----:B------:R-:W1:Y:S05]  /*6cf0*/  MUFU.EX2 R13, R8 ;  /* 0x00000008000d7308 */ /* 0x000e6a0000000800 */
[C---:B------:R-:W-:Y:S01]  /*6d00*/  HMMA.16816.F32.BF16 R84, R140.reuse, R90, R84 ;  /* 0x0000005a8c54723c */ /* 0x040fe20000041854 */
[----:B---3--:R-:W-:Y:S02]  /*6d10*/  IMAD.WIDE.U32 R4, R0, -0x2daee0ad, RZ ;  /* 0xd2511f5300047825 */ /* 0x008fe400078e00ff */
[----:B------:R3:W4:Y:S05]  /*6d20*/  MUFU.EX2 R232, R6 ;  /* 0x0000000600e87308 */ /* 0x00072a0000000800 */
[----:B--2---:R-:W-:Y:S01]  /*6d30*/  HMMA.16816.F32.BF16 R92, R140, R16, R92 ;  /* 0x000000108c5c723c */ /* 0x004fe2000004185c */
[----:B------:R-:W-:-:S02]  /*6d40*/  LOP3.LUT R0, R5, UR14, R22, 0x96, !PT ;  /* 0x0000000e05007c12 */ /* 0x000fc4000f8e9616 */
[C---:B------:R-:W-:Y:S02]  /*6d50*/  LOP3.LUT R7, R4.reuse, 0xffff, RZ, 0xc0, !PT ;  /* 0x0000ffff04077812 */ /* 0x040fe400078ec0ff */
[--C-:B------:R-:W-:Y:S02]  /*6d60*/  SHF.R.U32.HI R5, RZ, 0x10, R4.reuse ;  /* 0x00000010ff057819 */ /* 0x100fe40000011604 */
[----:B------:R-:W-:Y:S01]  /*6d70*/  LOP3.LUT R9, R4, 0xff, RZ, 0xc0, !PT ;  /* 0x000000ff04097812 */ /* 0x000fe200078ec0ff */
[----:B------:R-:W-:Y:S01]  /*6d80*/  HMMA.16816.F32.BF16 R140, R140, R18, R108 ;  /* 0x000000128c8c723c */ /* 0x000fe2000004186c */
[----:B------:R-:W-:Y:S02]  /*6d90*/  SHF.R.U32.HI R12, RZ, 0x18, R4 ;  /* 0x00000018ff0c7819 */ /* 0x000fe40000011604 */
[----:B------:R-:W-:Y:S02]  /*6da0*/  LOP3.LUT R3, R0, 0xffff, RZ, 0xc0, !PT ;  /* 0x0000ffff00037812 */ /* 0x000fe400078ec0ff */
[----:B------:R-:W-:-:S02]  /*6db0*/  SHF.R.U32.HI R7, RZ, 0x8, R7 ;  /* 0x00000008ff077819 */ /* 0x000fc40000011607 */
[----:B------:R-:W-:Y:S02]  /*6dc0*/  LOP3.LUT R5, R5, 0xff, RZ, 0xc0, !PT ;  /* 0x000000ff05057812 */ /* 0x000fe400078ec0ff */
[--C-:B------:R-:W-:Y:S02]  /*6dd0*/  SHF.R.U32.HI R4, RZ, 0x10, R0.reuse ;  /* 0x00000010ff047819 */ /* 0x100fe40000011600 */
[----:B------:R-:W-:Y:S02]  /*6de0*/  LOP3.LUT R11, R0, 0xff, RZ, 0xc0, !PT ;  /* 0x000000ff000b7812 */ /* 0x000fe400078ec0ff */
[----:B------:R-:W-:Y:S02]  /*6df0*/  SHF.R.U32.HI R10, RZ, 0x18, R0 ;  /* 0x00000018ff0a7819 */ /* 0x000fe40000011600 */
[----:B---3--:R-:W-:Y:S02]  /*6e00*/  SHF.R.U32.HI R6, RZ, 0x8, R3 ;  /* 0x00000008ff067819 */ /* 0x008fe40000011603 */
[----:B------:R-:W-:-:S02]  /*6e10*/  LOP3.LUT R4, R4, 0xff, RZ, 0xc0, !PT ;  /* 0x000000ff04047812 */ /* 0x000fc400078ec0ff */
[----:B------:R-:W-:Y:S02]  /*6e20*/  PRMT R0, R9, 0x5410, R7 ;  /* 0x0000541009007816 */ /* 0x000fe40000000007 */
[----:B------:R-:W-:Y:S02]  /*6e30*/  PRMT R3, R5, 0x5410, R12 ;  /* 0x0000541005037816 */ /* 0x000fe4000000000c */
[----:B------:R-:W-:Y:S01]  /*6e40*/  PRMT R5, R4, 0x5410, R10 ;  /* 0x0000541004057816 */ /* 0x000fe2000000000a */
[--C-:B------:R-:W-:Y:S01]  /*6e50*/  HSET2.LE.AND R0, R0, R107.reuse, PT ;  /* 0x0000006b00007233 */ /* 0x100fe20003803000 */
[----:B------:R-:W-:Y:S01]  /*6e60*/  PRMT R6, R11, 0x5410, R6 ;  /* 0x000054100b067816 */ /* 0x000fe20000000006 */
[--C-:B------:R-:W-:Y:S01]  /*6e70*/  HSET2.LE.AND R4, R3, R107.reuse, PT ;  /* 0x0000006b03047233 */ /* 0x100fe20003803000 */
[----:B-----5:R-:W-:Y:S01]  /*6e80*/  F2FP.BF16.PACK_AB R3, R20, R24 ;  /* 0x000000181403723e */ /* 0x020fe200000010ff */
[--C-:B------:R-:W-:Y:S01]  /*6e90*/  HSET2.LE.AND R8, R5, R107.reuse, PT ;  /* 0x0000006b05087233 */ /* 0x100fe20003803000 */
[----:B------:R-:W-:Y:S01]  /*6ea0*/  F2FP.BF16.PACK_AB R7, R23, R25 ;  /* 0x000000191707723e */ /* 0x000fe200000010ff */
[----:B------:R-:W-:Y:S01]  /*6eb0*/  HSET2.LE.AND R6, R6, R107, PT ;  /* 0x0000006b06067233 */ /* 0x000fe20003803000 */
[----:B------:R-:W-:Y:S01]  /*6ec0*/  LOP3.LUT R98, R0, R3, RZ, 0xc0, !PT ;  /* 0x0000000300627212 */ /* 0x000fe200078ec0ff */
[----:B------:R-:W-:Y:S01]  /*6ed0*/  FADD.FTZ R3, R212, R210 ;  /* 0x000000d2d4037221 */ /* 0x000fe20000010000 */
[----:B-1----:R-:W-:-:S02]  /*6ee0*/  F2FP.BF16.PACK_AB R0, R13, R15 ;  /* 0x0000000f0d00723e */ /* 0x002fc400000010ff */
[----:B------:R-:W-:Y:S01]  /*6ef0*/  LOP3.LUT R96, R6, R7, RZ, 0xc0, !PT ;  /* 0x0000000706607212 */ /* 0x000fe200078ec0ff */
[----:B------:R-:W-:Y:S01]  /*6f00*/  FADD.FTZ R6, R252, R239 ;  /* 0x000000effc067221 */ /* 0x000fe20000010000 */
[----:B------:R-:W-:Y:S01]  /*6f10*/  LOP3.LUT R97, R8, R0, RZ, 0xc0, !PT ;  /* 0x0000000008617212 */ /* 0x000fe200078ec0ff */
[----:B------:R-:W-:Y:S01]  /*6f20*/  FADD.FTZ R0, R223, R222 ;  /* 0x000000dedf007221 */ /* 0x000fe20000010000 */
[----:B----4-:R-:W-:Y:S01]  /*6f30*/  F2FP.BF16.PACK_AB R5, R232, R14 ;  /* 0x0000000ee805723e */ /* 0x010fe200000010ff */
[----:B------:R-:W-:Y:S02]  /*6f40*/  FADD.FTZ R7, R235, R227 ;  /* 0x000000e3eb077221 */ /* 0x000fe40000010000 */
[----:B------:R-:W-:Y:S01]  /*6f50*/  FADD.FTZ R0, R218, R0 ;  /* 0x00000000da007221 */ /* 0x000fe20000010000 */
[----:B------:R-:W-:Y:S01]  /*6f60*/  LOP3.LUT R99, R4, R5, RZ, 0xc0, !PT ;  /* 0x0000000504637212 */ /* 0x000fe200078ec0ff */
        /* <DEDUP_REMOVED lines=63> */
[----:B------:R-:W-:Y:S05]  /*7360*/  @!P1 BRA `(.L_x_1255) ;  /* 0x00004b9000009947 */ /* 0x000fea0003800000 */
[----:B------:R-:W1:Y:S01]  /*7370*/  S2R R154, SR_TID.X ;  /* 0x00000000009a7919 */ /* 0x000e620000002100 */
[----:B------:R-:W-:Y:S01]  /*7380*/  ISETP.GE.AND P0, PT, R242, c[0x0][0x220], PT ;  /* 0x00008800f2007a0c */ /* 0x000fe20003f06270 */
[----:B------:R-:W-:Y:S01]  /*7390*/  IMAD.WIDE.U32 R238, R160, -0x326172a9, RZ ;  /* 0xcd9e8d57a0ee7825 */ /* 0x000fe200078e00ff */
[----:B------:R-:W-:-:S02]  /*73a0*/  LEA.HI.SX32 R204, R204, 0xfffffffe, 0x1a ;  /* 0xfffffffecccc7811 */ /* 0x000fc400078fd2ff */
[----:B------:R-:W-:Y:S01]  /*73b0*/  MOV R3, R103 ;  /* 0x0000006700037202 */ /* 0x000fe20000000f00 */
[----:B------:R-:W-:Y:S01]  /*73c0*/  IMAD.MOV.U32 R235, RZ, RZ, c[0x0][0x1a4] ;  /* 0x00006900ffeb7624 */ /* 0x000fe200078e00ff */
[----:B------:R-:W-:Y:S01]  /*73d0*/  LOP3.LUT R222, R239, R226, RZ, 0x3c, !PT ;  /* 0x000000e2efde7212 */ /* 0x000fe200078e3cff */
[----:B------:R-:W-:Y:S01]  /*73e0*/  IMAD.MOV.U32 R104, RZ, RZ, R102 ;  /* 0x000000ffff687224 */ /* 0x000fe200078e0066 */
[----:B------:R-:W-:Y:S01]  /*73f0*/  MOV R107, R101 ;  /* 0x00000065006b7202 */ /* 0x000fe20000000f00 */
[----:B------:R-:W-:Y:S01]  /*7400*/  IMAD.MOV.U32 R108, RZ, RZ, R2 ;  /* 0x000000ffff6c7224 */ /* 0x000fe200078e0002 */
[----:B------:R-:W-:Y:S01]  /*7410*/  PRMT R224, R224, 0x7054, R224 ;  /* 0x00007054e0e07816 */ /* 0x000fe200000000e0 */
[----:B------:R-:W-:Y:S01]  /*7420*/  IMAD.MOV.U32 R251, RZ, RZ, c[0x0][0x1a0] ;  /* 0x00006800fffb7624 */ /* 0x000fe200078e00ff */
[----:B------:R-:W-:Y:S01]  /*7430*/  MOV R252, c[0x0][0x1a0] ;  /* 0x0000680000fc7a02 */ /* 0x000fe20000000f00 */
[----:B------:R-:W-:-:S04]  /*7440*/  IMAD.WIDE.U32 R220, R221, -0x2daee0ad, RZ ;  /* 0xd2511f53dddc7825 */ /* 0x000fc800078e00ff */
[----:B------:R-:W-:Y:S02]  /*7450*/  @!P0 IMAD R235, R235, 0x30, RZ ;  /* 0x00000030ebeb8824 */ /* 0x000fe400078e02ff */
[----:B------:R-:W-:Y:S01]  /*7460*/  IMAD.WIDE.U32 R222, R222, -0x2daee0ad, RZ ;  /* 0xd2511f53dede7825 */ /* 0x000fe200078e00ff */
[----:B-1----:R-:W-:-:S05]  /*7470*/  LOP3.LUT R154, R154, 0x3, RZ, 0xc0, !PT ;  /* 0x000000039a9a7812 */ /* 0x002fca00078ec0ff */
[----:B------:R-:W-:Y:S01]  /*7480*/  IMAD R219, R154, -0x2, R219 ;  /* 0xfffffffe9adb7824 */ /* 0x000fe200078e02db */
[----:B------:R-:W-:-:S04]  /*7490*/  IADD3 R154, R160, 0x4, RZ ;  /* 0x00000004a09a7810 */ /* 0x000fc80007ffe0ff */
[----:B------:R-:W-:Y:S01]  /*74a0*/  IADD3 R219, R105, R219, -R172 ;  /* 0x000000db69db7210 */ /* 0x000fe20007ffe8ac */
[----:B------:R-:W-:-:S05]  /*74b0*/  IMAD.WIDE.U32 R236, R154, -0x326172a9, RZ ;  /* 0xcd9e8d579aec7825 */ /* 0x000fca00078e00ff */
[----:B------:R-:W-:-:S05]  /*74c0*/  LOP3.LUT R226, R237, R226, RZ, 0x3c, !PT ;  /* 0x000000e2ede27212 */ /* 0x000fca00078e3cff */
[----:B------:R-:W-:Y:S01]  /*74d0*/  IMAD.WIDE.U32 R226, R226, -0x2daee0ad, RZ ;  /* 0xd2511f53e2e27825 */ /* 0x000fe200078e00ff */
[----:B------:R-:W-:Y:S05]  /*74e0*/  BRA `(.L_x_1256) ;  /* 0x000004e000007947 */ /* 0x000fea0003800000 */
.L_x_1258:
[----:B------:R-:W-:Y:S01]  /*74f0*/  IMAD.MOV.U32 R205, RZ, RZ, c[0x0][0x198] ;  /* 0x00006600ffcd7624 */ /* 0x000fe200078e00ff */
[C---:B------:R-:W-:Y:S01]  /*7500*/  @!P0 IADD3 R102, R204.reuse, -0x1, RZ ;  /* 0xffffffffcc668810 */ /* 0x040fe20007ffe0ff */
[----:B------:R-:W-:Y:S01]  /*7510*/  IMAD.MOV.U32 R206, RZ, RZ, 0x4 ;  /* 0x00000004ffce7424 */ /* 0x000fe200078e00ff */
[C---:B------:R-:W-:Y:S01]  /*7520*/  @!P0 IADD3 R110, R204.reuse, -0x1, RZ ;  /* 0xffffffffcc6e8810 */ /* 0x040fe20007ffe0ff */
[----:B------:R-:W-:Y:S01]  /*7530*/  IMAD.SHL.U32 R205, R205, 0x10, RZ ;  /* 0x00000010cdcd7824 */ /* 0x000fe200078e00ff */
[----:B------:R-:W-:Y:S01]  /*7540*/  @!P0 SHF.R.S32.HI R0, RZ, 0x1f, R102 ;  /* 0x0000001fff008819 */ /* 0x000fe20000011466 */
[----:B------:R1:W-:Y:S01]  /*7550*/  @P0 STS.128 [R203+0x4000], RZ ;  /* 0x004000ffcb000388 */ /* 0x0003e20000000c00 */
[----:B------:R-:W-:Y:S02]  /*7560*/  @!P0 IADD3 R144, R204, -0x1, RZ ;  /* 0xffffffffcc908810 */ /* 0x000fe40007ffe0ff */
[----:B------:R-:W-:Y:S01]  /*7570*/  @!P0 SHF.R.S32.HI R101, RZ, 0x1f, R110 ;  /* 0x0000001fff658819 */ /* 0x000fe2000001146e */
[----:B------:R-:W-:Y:S01]  /*7580*/  @!P0 IMAD R2, R0, c[0x0][0x198], RZ ;  /* 0x0000660000028a24 */ /* 0x000fe200078e02ff */
[----:B------:R-:W-:Y:S02]  /*7590*/  @!P0 SHF.R.S32.HI R105, RZ, 0x1f, R144 ;  /* 0x0000001fff698819 */ /* 0x000fe40000011490 */
[----:B------:R-:W-:Y:S01]  /*75a0*/  @!P0 IADD3 R0, R204, -0x1, RZ ;  /* 0xffffffffcc008810 */ /* 0x000fe20007ffe0ff */
[----:B------:R-:W-:Y:S02]  /*75b0*/  @!P0 IMAD R101, R101, c[0x0][0x198], RZ ;  /* 0x0000660065658a24 */ /* 0x000fe400078e02ff */
[C---:B------:R-:W-:Y:S01]  /*75c0*/  @!P0 IMAD R2, R102.reuse, c[0x0][0x19c], R2 ;  /* 0x0000670066028a24 */ /* 0x040fe200078e0202 */
[----:B------:R-:W-:Y:S01]  /*75d0*/  @!P0 SHF.R.S32.HI R106, RZ, 0x1f, R0 ;  /* 0x0000001fff6a8819 */ /* 0x000fe20000011400 */
[----:B------:R-:W-:Y:S04]  /*75e0*/  @!P0 IMAD.WIDE.U32 R102, R102, c[0x0][0x198], RZ ;  /* 0x0000660066668a25 */ /* 0x000fe800078e00ff */
[----:B------:R-:W-:Y:S01]  /*75f0*/  @!P0 IMAD R105, R105, c[0x0][0x198], RZ ;  /* 0x0000660069698a24 */ /* 0x000fe200078e02ff */
[-C--:B------:R-:W-:Y:S01]  /*7600*/  @!P0 LEA R149, P3, R102, R230.reuse, 0x6 ;  /* 0x000000e666958211 */ /* 0x080fe200078630ff */
[C---:B------:R-:W-:Y:S02]  /*7610*/  @!P0 IMAD R101, R110.reuse, c[0x0][0x19c], R101 ;  /* 0x000067006e658a24 */ /* 0x040fe400078e0265 */
[----:B------:R-:W-:Y:S04]  /*7620*/  @!P0 IMAD.WIDE.U32 R110, R110, c[0x0][0x198], RZ ;  /* 0x000066006e6e8a25 */ /* 0x000fe800078e00ff */
[----:B------:R-:W-:Y:S01]  /*7630*/  @!P0 IMAD.IADD R2, R103, 0x1, R2 ;  /* 0x0000000167028824 */ /* 0x000fe200078e0202 */
[-C--:B------:R-:W-:Y:S01]  /*7640*/  @!P0 LEA R146, P2, R110, R230.reuse, 0x6 ;  /* 0x000000e66e928211 */ /* 0x080fe200078430ff */
[C---:B------:R-:W-:Y:S02]  /*7650*/  @!P0 IMAD R105, R144.reuse, c[0x0][0x19c], R105 ;  /* 0x0000670090698a24 */ /* 0x040fe400078e0269 */
[----:B------:R-:W-:Y:S01]  /*7660*/  @!P0 IMAD.WIDE.U32 R144, R144, c[0x0][0x198], RZ ;  /* 0x0000660090908a25 */ /* 0x000fe200078e00ff */
[-C--:B------:R-:W-:Y:S03]  /*7670*/  @!P0 LEA.HI.X R148, R102, R229.reuse, R2, 0x6, P3 ;  /* 0x000000e566948211 */ /* 0x080fe600018f3402 */
[----:B------:R-:W-:Y:S02]  /*7680*/  @!P0 IMAD.IADD R101, R111, 0x1, R101 ;  /* 0x000000016f658824 */ /* 0x000fe400078e0265 */
[----:B------:R-:W-:Y:S02]  /*7690*/  @!P0 IMAD R103, R106, c[0x0][0x198], RZ ;  /* 0x000066006a678a24 */ /* 0x000fe400078e02ff */
[----:B------:R-:W-:Y:S01]  /*76a0*/  @!P0 IMAD.IADD R2, R145, 0x1, R105 ;  /* 0x0000000191028824 */ /* 0x000fe200078e0269 */
[-C--:B------:R-:W-:Y:S01]  /*76b0*/  @!P0 LEA.HI.X R147, R110, R229.reuse, R101, 0x6, P2 ;  /* 0x000000e56e938211 */ /* 0x080fe200010f3465 */
[----:B------:R-:W-:Y:S01]  /*76c0*/  @!P0 IMAD R106, R0, c[0x0][0x19c], R103 ;  /* 0x00006700006a8a24 */ /* 0x000fe200078e0267 */
[-C--:B------:R-:W-:Y:S01]  /*76d0*/  @!P0 LEA R109, P2, R144, R230.reuse, 0x6 ;  /* 0x000000e6906d8211 */ /* 0x080fe200078430ff */
[----:B------:R-:W-:Y:S04]  /*76e0*/  @!P0 IMAD.WIDE.U32 R102, R0, c[0x0][0x198], RZ ;  /* 0x0000660000668a25 */ /* 0x000fe800078e00ff */
[----:B------:R-:W-:Y:S01]  /*76f0*/  @!P0 IMAD.MOV.U32 R0, RZ, RZ, c[0x0][0x198] ;  /* 0x00006600ff008624 */ /* 0x000fe200078e00ff */
[----:B------:R-:W-:Y:S01]  /*7700*/  @!P0 LEA R101, P3, R102, R230, 0x6 ;  /* 0x000000e666658211 */ /* 0x000fe200078630ff */
[----:B------:R-:W-:Y:S01]  /*7710*/  @!P0 IMAD.IADD R105, R103, 0x1, R106 ;  /* 0x0000000167698824 */ /* 0x000fe200078e026a */
[----:B------:R-:W-:Y:S01]  /*7720*/  @!P0 LEA.HI.X R106, R144, R229, R2, 0x6, P2 ;  /* 0x000000e5906a8211 */ /* 0x000fe200010f3402 */
[----:B------:R-:W-:Y:S01]  /*7730*/  @!P0 IMAD.MOV.U32 R103, RZ, RZ, c[0x0][0x19c] ;  /* 0x00006700ff678624 */ /* 0x000fe200078e00ff */
[----:B------:R-:W-:Y:S02]  /*7740*/  @!P0 LEA R2, P2, R0, R149, 0x5 ;  /* 0x0000009500028211 */ /* 0x000fe400078428ff */
[----:B------:R-:W-:Y:S01]  /*7750*/  @!P0 LEA.HI.X R111, R102, R229, R105, 0x6, P3 ;  /* 0x000000e5666f8211 */ /* 0x000fe200018f3469 */
[----:B------:R-:W-:Y:S01]  /*7760*/  @!P0 IMAD.MOV.U32 R102, RZ, RZ, c[0x0][0x198] ;  /* 0x00006600ff668624 */ /* 0x000fe200078e00ff */
[----:B------:R-:W-:Y:S01]  /*7770*/  @!P0 LEA.HI.X R110, R0, R148, R103, 0x5, P2 ;  /* 0x00000094006e8211 */ /* 0x000fe200010f2c67 */
[----:B------:R-:W-:Y:S01]  /*7780*/  @!P0 IMAD.MOV.U32 R105, RZ, RZ, c[0x0][0x19c] ;  /* 0x00006700ff698624 */ /* 0x000fe200078e00ff */
[----:B------:R-:W-:Y:S01]  /*7790*/  @!P0 IADD3 R0, P2, R205, R109, RZ ;  /* 0x0000006dcd008210 */ /* 0x000fe20007f5e0ff */
[----:B------:R-:W-:Y:S01]  /*77a0*/  IMAD.MOV.U32 R205, RZ, RZ, c[0x0][0x198] ;  /* 0x00006600ffcd7624 */ /* 0x000fe200078e00ff */
[C---:B------:R-:W-:Y:S01]  /*77b0*/  @!P0 LEA R148, P4, R101.reuse, c[0x0][0x168], 0x1 ;  /* 0x00005a0065948a11 */ /* 0x040fe200078808ff */
[----:B------:R-:W-:Y:S01]  /*77c0*/  @!P0 IMAD.WIDE.U32 R102, R102, 0x30, R146 ;  /* 0x0000003066668825 */ /* 0x000fe200078e0092 */
[----:B------:R-:W-:Y:S02]  /*77d0*/  @!P0 LEA R146, P3, R0, c[0x0][0x168], 0x1 ;  /* 0x00005a0000928a11 */ /* 0x000fe400078608ff */
[----:B------:R-:W-:Y:S01]  /*77e0*/  @!P0 LEA.HI.X R149, R101, c[0x0][0x16c], R111, 0x1, P4 ;  /* 0x00005b0065958a11 */ /* 0x000fe200020f0c6f */
[----:B------:R-:W-:Y:S01]  /*77f0*/  @!P0 IMAD R105, R105, 0x30, RZ ;  /* 0x0000003069698824 */ /* 0x000fe200078e02ff */
[----:B------:R-:W-:Y:S03]  /*7800*/  SHF.L.U64.HI R205, R205, R206, c[0x0][0x19c] ;  /* 0x00006700cdcd7619 */ /* 0x000fe600000102ce */
[----:B------:R-:W-:Y:S01]  /*7810*/  @!PT LDS RZ, [RZ] ;  /* 0x00000000fffff984 */ /* 0x000fe20000000800 */
[----:B------:R-:W-:Y:S01]  /*7820*/  @!PT LDS RZ, [RZ] ;  /* 0x00000000fffff984 */ /* 0x000fe20000000800 */
[----:B------:R-:W-:Y:S01]  /*7830*/  @!PT LDS RZ, [RZ] ;  /* 0x00000000fffff984 */ /* 0x000fe20000000800 */
[----:B------:R1:W-:Y:S02]  /*7840*/  @!P0 LDGSTS.E.BYPASS.LTC128B.128 [R203+0x4000], [R148.64] ;  /* 0x0400000094cb8fae */ /* 0x0003e4000b901d50 */
[----:B------:R-:W-:Y:S01]  /*7850*/  @!P0 IMAD.X R106, R205, 0x1, R106, P2 ;  /* 0x00000001cd6a8824 */ /* 0x000fe200010e066a */
[----:B------:R-:W-:Y:S02]  /*7860*/  @!P0 LEA R144, P2, R2, c[0x0][0x168], 0x1 ;  /* 0x00005a0002908a11 */ /* 0x000fe400078408ff */
[----:B------:R1:W-:Y:S02]  /*7870*/  @P0 STS.128 [R203+0x4800], RZ ;  /* 0x004800ffcb000388 */ /* 0x0003e40000000c00 */
[----:B------:R-:W-:Y:S01]  /*7880*/  @!P0 LEA.HI.X R147, R0, c[0x0][0x16c], R106, 0x1, P3 ;  /* 0x00005b0000938a11 */ /* 0x000fe200018f0c6a */
[----:B------:R-:W-:Y:S01]  /*7890*/  @!P0 IMAD.IADD R0, R105, 0x1, R103 ;  /* 0x0000000169008824 */ /* 0x000fe200078e0267 */
        /* <DEDUP_REMOVED lines=19> */
.L_x_1256:
[----:B------:R-:W-:Y:S04]  /*79d0*/  DEPBAR.LE SB0, 0x0 ;  /* 0x000080000000791a */ /* 0x000fe80000000000 */
[----:B------:R-:W-:Y:S01]  /*79e0*/  BAR.SYNC.DEFER_BLOCKING 0x0 ;  /* 0x0000000000007b1d */ /* 0x000fe20000010000 */
[----:B------:R-:W-:Y:S01]  /*79f0*/  SHF.R.S32.HI R0, RZ, 0x1f, R204 ;  /* 0x0000001fff007819 */ /* 0x000fe200000114cc */
[----:B------:R-:W-:Y:S04]  /*7a00*/  IMAD.WIDE.U32 R6, R204, c[0x0][0x1a0], RZ ;  /* 0x00006800cc067a25 */ /* 0x000fe800078e00ff */
[----:B------:R-:W-:Y:S01]  /*7a10*/  IMAD R0, R0, c[0x0][0x1a0], RZ ;  /* 0x0000680000007a24 */ /* 0x000fe200078e02ff */
[----:B------:R-:W-:Y:S01]  /*7a20*/  LEA R4, P2, R6, R246, 0x6 ;  /* 0x000000f606047211 */ /* 0x000fe200078430ff */
[----:B------:R-:W-:Y:S02]  /*7a30*/  IMAD.MOV.U32 R8, RZ, RZ, c[0x0][0x1a4] ;  /* 0x00006900ff087624 */ /* 0x000fe400078e00ff */
[----:B------:R-:W-:Y:S01]  /*7a40*/  IMAD R0, R204, c[0x0][0x1a4], R0 ;  /* 0x00006900cc007a24 */ /* 0x000fe200078e0200 */
[----:B------:R-:W-:Y:S01]  /*7a50*/  @!P0 LEA R12, P4, R4, c[0x0][0x170], 0x1 ;  /* 0x00005c00040c8a11 */ /* 0x000fe200078808ff */
[----:B------:R-:W-:Y:S02]  /*7a60*/  IMAD.MOV.U32 R14, RZ, RZ, c[0x0][0x1a4] ;  /* 0x00006900ff0e7624 */ /* 0x000fe400078e00ff */
[----:B------:R-:W-:Y:S01]  /*7a70*/  IMAD.IADD R2, R7, 0x1, R0 ;  /* 0x0000000107027824 */ /* 0x000fe200078e0200 */
[-C--:B------:R-:W-:Y:S04]  /*7a80*/  @!P0 LEA R0, P1, R252, R4.reuse, 0x4 ;  /* 0x00000004fc008211 */ /* 0x080fe800078220ff */
[----:B------:R-:W-:Y:S02]  /*7a90*/  LEA.HI.X R5, R6, R249, R2, 0x6, P2 ;  /* 0x000000f906057211 */ /* 0x000fe400010f3402 */
[----:B------:R-:W-:Y:S02]  /*7aa0*/  @!P0 LEA R10, P3, R0, c[0x0][0x170], 0x1 ;  /* 0x00005c00000a8a11 */ /* 0x000fe400078608ff */
[----:B------:R-:W-:Y:S01]  /*7ab0*/  @!P0 LEA.HI.X R13, R4, c[0x0][0x174], R5, 0x1, P4 ;  /* 0x00005d00040d8a11 */ /* 0x000fe200020f0c05 */
[----:B------:R-:W-:Y:S01]  /*7ac0*/  @P0 STS.128 [R203+0x6000], RZ ;  /* 0x006000ffcb000388 */ /* 0x000fe20000000c00 */
[-C--:B------:R-:W-:Y:S02]  /*7ad0*/  @!P0 LEA.HI.X R6, R252, R5.reuse, R8, 0x4, P1 ;  /* 0x00000005fc068211 */ /* 0x080fe400008f2408 */
[C---:B------:R-:W-:Y:S02]  /*7ae0*/  @!P0 LEA R2, P2, R251.reuse, R4, 0x5 ;  /* 0x00000004fb028211 */ /* 0x040fe400078428ff */
        /* <DEDUP_REMOVED lines=30> */
[----:B------:R-:W3:Y:S07]  /*7cd0*/  LDSM.16.M88.4 R16, [R188+0x4000] ;  /* 0x00400000bc10783b */ /* 0x000eee0000000200 */
[----:B------:R-:W2:Y:S07]  /*7ce0*/  LDSM.16.M88.4 R60, [R195+0x2000] ;  /* 0x00200000c33c783b */ /* 0x000eae0000000200 */
[----:B------:R-:W4:Y:S07]  /*7cf0*/  LDSM.16.M88.4 R32, [R188+0x4800] ;  /* 0x00480000bc20783b */ /* 0x000f2e0000000200 */
[----:B------:R-:W0:Y:S07]  /*7d00*/  LDGDEPBAR ;  /* 0x00000000000079af */ /* 0x000e2e0000000000 */
[----:B------:R-:W5:Y:S07]  /*7d10*/  LDSM.16.M88.4 R48, [R188+0x5000] ;  /* 0x00500000bc30783b */ /* 0x000f6e0000000200 */
[----:B------:R-:W5:Y:S01]  /*7d20*/  LDSM.16.M88.4 R144, [R188+0x5800] ;  /* 0x00580000bc90783b */ /* 0x000f620000000200 */
[-C--:B---3--:R-:W-:Y:S06]  /*7d30*/  HMMA.16816.F32.BF16 R4, R64, R16.reuse, RZ ;  /* 0x000000104004723c */ /* 0x088fec00000418ff */
[----:B------:R-:W-:Y:S02]  /*7d40*/  LDSM.16.M88.4 R148, [R198] ;  /* 0x00000000c694783b */ /* 0x000fe40000000200 */
[C---:B--2---:R-:W-:Y:S05]  /*7d50*/  HMMA.16816.F32.BF16 R8, R60.reuse, R16, RZ ;  /* 0x000000103c08723c */ /* 0x044fea00000418ff */
[----:B------:R-:W2:Y:S03]  /*7d60*/  LDSM.16.M88.4 R152, [R194+0x4000] ;  /* 0x00400000c298783b */ /* 0x000ea60000000200 */
[-C--:B-1----:R-:W-:Y:S04]  /*7d70*/  HMMA.16816.F32.BF16 R12, R60, R18.reuse, RZ ;  /* 0x000000123c0c723c */ /* 0x082fe800000418ff */
[----:B------:R-:W1:Y:S04]  /*7d80*/  LDSM.16.M88.4 R156, [R198+0x2000] ;  /* 0x00200000c69c783b */ /* 0x000e680000000200 */
[C---:B------:R-:W-:Y:S03]  /*7d90*/  HMMA.16816.F32.BF16 R16, R64.reuse, R18, RZ ;  /* 0x000000124010723c */ /* 0x040fe600000418ff */
[----:B------:R-:W3:Y:S05]  /*7da0*/  LDSM.16.M88.4 R160, [R194+0x4800] ;  /* 0x00480000c2a0783b */ /* 0x000eea0000000200 */
[-C--:B----4-:R-:W-:Y:S02]  /*7db0*/  HMMA.16816.F32.BF16 R20, R64, R32.reuse, RZ ;  /* 0x000000204014723c */ /* 0x090fe400000418ff */
[----:B------:R-:W4:Y:S06]  /*7dc0*/  LDSM.16.M88.4 R164, [R194+0x5000] ;  /* 0x00500000c2a4783b */ /* 0x000f2c0000000200 */
[C---:B------:R-:W-:Y:S01]  /*7dd0*/  HMMA.16816.F32.BF16 R24, R60.reuse, R32, RZ ;  /* 0x000000203c18723c */ /* 0x040fe200000418ff */
[----:B------:R-:W1:Y:S07]  /*7de0*/  LDSM.16.M88.4 R168, [R194+0x5800] ;  /* 0x00580000c2a8783b */ /* 0x000e6e0000000200 */
[-C--:B------:R-:W-:Y:S01]  /*7df0*/  HMMA.16816.F32.BF16 R28, R60, R34.reuse, RZ ;  /* 0x000000223c1c723c */ /* 0x080fe200000418ff */
[----:B------:R-:W-:Y:S07]  /*7e00*/  LDSM.16.M88.4 R172, [R196+0x2000] ;  /* 0x00200000c4ac783b */ /* 0x000fee0000000200 */
[C---:B------:R-:W-:Y:S01]  /*7e10*/  HMMA.16816.F32.BF16 R32, R64.reuse, R34, RZ ;  /* 0x000000224020723c */ /* 0x040fe200000418ff */
[----:B------:R-:W-:Y:S07]  /*7e20*/  LDSM.16.M88.4 R176, [R197+0x2000] ;  /* 0x00200000c5b0783b */ /* 0x000fee0000000200 */
[-C--:B-----5:R-:W-:Y:S01]  /*7e30*/  HMMA.16816.F32.BF16 R36, R64, R48.reuse, RZ ;  /* 0x000000304024723c */ /* 0x0a0fe200000418ff */
[----:B------:R-:W-:Y:S07]  /*7e40*/  LDSM.16.M88.4 R180, [R193+0x800] ;  /* 0x00080000c1b4783b */ /* 0x000fee0000000200 */
[C---:B------:R-:W-:Y:S01]  /*7e50*/  HMMA.16816.F32.BF16 R40, R60.reuse, R48, RZ ;  /* 0x000000303c28723c */ /* 0x040fe200000418ff */
[----:B------:R-:W-:Y:S07]  /*7e60*/  LDSM.16.M88.4 R184, [R193+0x1000] ;  /* 0x00100000c1b8783b */ /* 0x000fee0000000200 */
[-C--:B------:R-:W-:Y:S08]  /*7e70*/  HMMA.16816.F32.BF16 R44, R60, R50.reuse, RZ ;  /* 0x000000323c2c723c */ /* 0x080ff000000418ff */
[C---:B------:R-:W-:Y:S08]  /*7e80*/  HMMA.16816.F32.BF16 R48, R64.reuse, R50, RZ ;  /* 0x000000324030723c */ /* 0x040ff000000418ff */
[-C--:B------:R-:W-:Y:S08]  /*7e90*/  HMMA.16816.F32.BF16 R52, R64, R144.reuse, RZ ;  /* 0x000000904034723c */ /* 0x080ff000000418ff */
[C---:B------:R-:W-:Y:S08]  /*7ea0*/  HMMA.16816.F32.BF16 R56, R60.reuse, R144, RZ ;  /* 0x000000903c38723c */ /* 0x040ff000000418ff */
[-C--:B------:R-:W-:Y:S08]  /*7eb0*/  HMMA.16816.F32.BF16 R60, R60, R146.reuse, RZ ;  /* 0x000000923c3c723c */ /* 0x080ff000000418ff */
[----:B------:R-:W-:Y:S01]  /*7ec0*/  HMMA.16816.F32.BF16 R64, R64, R146, RZ ;  /* 0x000000924040723c */ /* 0x000fe200000418ff */
[----:B------:R-:W-:Y:S07]  /*7ed0*/  LDSM.16.M88.4 R144, [R196] ;  /* 0x00000000c490783b */ /* 0x000fee0000000200 */
[-C--:B--2---:R-:W-:Y:S08]  /*7ee0*/  HMMA.16816.F32.BF16 R4, R148, R152.reuse, R4 ;  /* 0x000000989404723c */ /* 0x084ff00000041804 */
[C---:B-1----:R-:W-:Y:S08]  /*7ef0*/  HMMA.16816.F32.BF16 R8, R156.reuse, R152, R8 ;  /* 0x000000989c08723c */ /* 0x042ff00000041808 */
        /* <DEDUP_REMOVED lines=56> */
.L_x_1257:
[----:B------:R-:W-:Y:S02]  /*8280*/  IMAD R2, R204, -0x40, R219 ;  /* 0xffffffc0cc027824 */ /* 0x000fe400078e02db */
[----:B------:R-:W-:Y:S03]  /*8290*/  IMAD.MOV.U32 R109, RZ, RZ, -0x40 ;  /* 0xffffffc0ff6d7424 */ /* 0x000fe600078e00ff */
[----:B------:R-:W-:Y:S02]  /*82a0*/  IADD3 R0, R2, -0x1, RZ ;  /* 0xffffffff02007810 */ /* 0x000fe40007ffe0ff */
[----:B------:R-:W-:Y:S02]  /*82b0*/  IABS R101, R2 ;  /* 0x0000000200657213 */ /* 0x000fe40000000000 */
[----:B------:R-:W-:Y:S02]  /*82c0*/  ISETP.GE.AND P2, PT, R0, RZ, PT ;  /* 0x000000ff0000720c */ /* 0x000fe40003f46270 */
[----:B------:R2:W3:Y:S01]  /*82d0*/  I2F R173, R101 ;  /* 0x0000006500ad7306 */ /* 0x0004e20000201400 */
[C---:B------:R-:W-:Y:S02]  /*82e0*/  IADD3 R103, R2.reuse, -0x9, RZ ;  /* 0xfffffff702677810 */ /* 0x040fe40007ffe0ff */
[C---:B------:R-:W-:Y:S02]  /*82f0*/  IADD3 R102, R2.reuse, -0x8, RZ ;  /* 0xfffffff802667810 */ /* 0x040fe40007ffe0ff */
[----:B------:R-:W-:Y:S02]  /*8300*/  IADD3 R105, R2, -0x28, RZ ;  /* 0xffffffd802697810 */ /* 0x000fe40007ffe0ff */
[----:B------:R-:W-:Y:S02]  /*8310*/  ISETP.GE.AND P3, PT, R102, RZ, PT ;  /* 0x000000ff6600720c */ /* 0x000fe40003f66270 */
[C---:B------:R-:W-:Y:S02]  /*8320*/  IADD3 R106, R2.reuse, -0x31, RZ ;  /* 0xffffffcf026a7810 */ /* 0x040fe40007ffe0ff */
[C---:B------:R-:W-:Y:S02]  /*8330*/  @!P2 IADD3 R0, -R2.reuse, 0x1, RZ ;  /* 0x000000010200a810 */ /* 0x040fe40007ffe1ff */
[----:B------:R-:W-:Y:S02]  /*8340*/  ISETP.GE.AND P2, PT, R103, RZ, PT ;  /* 0x000000ff6700720c */ /* 0x000fe40003f46270 */
[----:B------:R4:W5:Y:S01]  /*8350*/  I2F R152, R0 ;  /* 0x0000000000987306 */ /* 0x0009620000201400 */
[C---:B-1----:R-:W-:Y:S02]  /*8360*/  IADD3 R111, R2.reuse, 0x1f, RZ ;  /* 0x0000001f026f7810 */ /* 0x042fe40007ffe0ff */
[C---:B------:R-:W-:Y:S02]  /*8370*/  IADD3 R110, R2.reuse, 0x18, RZ ;  /* 0x00000018026e7810 */ /* 0x040fe40007ffe0ff */
[C---:B------:R-:W-:Y:S02]  /*8380*/  @!P3 IADD3 R102, -R2.reuse, 0x8, RZ ;  /* 0x000000080266b810 */ /* 0x040fe40007ffe1ff */
[C---:B--2---:R-:W-:Y:S03]  /*8390*/  IADD3 R101, R2.reuse, -0x10, RZ ;  /* 0xfffffff002657810 */ /* 0x044fe60007ffe0ff */
[----:B------:R1:W2:Y:S01]  /*83a0*/  I2F R151, R102 ;  /* 0x0000006600977306 */ /* 0x0002a20000201400 */
[C---:B------:R-:W-:Y:S02]  /*83b0*/  @!P2 IADD3 R103, -R2.reuse, 0x9, RZ ;  /* 0x000000090267a810 */ /* 0x040fe40007ffe1ff */
[----:B------:R-:W-:Y:S07]  /*83c0*/  ISETP.GE.AND P3, PT, R101, RZ, PT ;  /* 0x000000ff6500720c */ /* 0x000fee0003f66270 */
[----:B------:R2:W-:Y:S01]  /*83d0*/  I2F R150, R103 ;  /* 0x0000006700967306 */ /* 0x0005e20000201400 */
[C---:B----4-:R-:W-:Y:S05]  /*83e0*/  IADD3 R0, R2.reuse, -0x11, RZ ;  /* 0xffffffef02007810 */ /* 0x050fea0007ffe0ff */
[----:B------:R-:W-:Y:S02]  /*83f0*/  @!P3 IADD3 R101, -R2, 0x10, RZ ;  /* 0x000000100265b810 */ /* 0x000fe40007ffe1ff */
[----:B------:R-:W-:Y:S02]  /*8400*/  ISETP.GE.AND P2, PT, R0, RZ, PT ;  /* 0x000000ff0000720c */ /* 0x000fe40003f46270 */
[----:B------:R4:W-:Y:S01]  /*8410*/  I2F R148, R101 ;  /* 0x0000006500947306 */ /* 0x0009e20000201400 */
[C---:B-1----:R-:W-:Y:S10]  /*8420*/  IADD3 R102, R2.reuse, -0x19, RZ ;  /* 0xffffffe702667810 */ /* 0x042ff40007ffe0ff */
[----:B------:R-:W-:Y:S02]  /*8430*/  @!P2 IADD3 R0, -R2, 0x11, RZ ;  /* 0x000000110200a810 */ /* 0x000fe40007ffe1ff */
[----:B------:R-:W-:Y:S02]  /*8440*/  ISETP.GE.AND P2, PT, R102, RZ, PT ;  /* 0x000000ff6600720c */ /* 0x000fe40003f46270 */
[----:B------:R1:W-:Y:S01]  /*8450*/  I2F R147, R0 ;  /* 0x0000000000937306 */ /* 0x0003e20000201400 */
[C---:B--2---:R-:W-:Y:S04]  /*8460*/  IADD3 R103, R2.reuse, -0x18, RZ ;  /* 0xffffffe802677810 */ /* 0x044fe80007ffe0ff */
[----:B------:R-:W-:Y:S02]  /*8470*/  ISETP.GE.AND P3, PT, R103, RZ, PT ;  /* 0x000000ff6700720c */ /* 0x000fe40003f66270 */
[C---:B----4-:R-:W-:Y:S04]  /*8480*/  IADD3 R101, R2.reuse, -0x20, RZ ;  /* 0xffffffe002657810 */ /* 0x050fe80007ffe0ff */
[C---:B------:R-:W-:Y:S02]  /*8490*/  @!P2 IADD3 R102, -R2.reuse, 0x19, RZ ;  /* 0x000000190266a810 */ /* 0x040fe40007ffe1ff */
[----:B------:R-:W-:Y:S02]  /*84a0*/  ISETP.GE.AND P4, PT, R101, RZ, PT ;  /* 0x000000ff6500720c */ /* 0x000fe40003f86270 */
[----:B------:R2:W-:Y:S01]  /*84b0*/  I2F R145, R102 ;  /* 0x0000006600917306 */ /* 0x0005e20000201400 */
[----:B------:R-:W-:Y:S02]  /*84c0*/  ISETP.GE.AND P2, PT, R105, RZ, PT ;  /* 0x000000ff6900720c */ /* 0x000fe40003f46270 */
[C---:B------:R-:W-:Y:S02]  /*84d0*/  @!P3 IADD3 R103, -R2.reuse, 0x18, RZ ;  /* 0x000000180267b810 */ /* 0x040fe40007ffe1ff */
[C---:B-1----:R-:W-:Y:S05]  /*84e0*/  IADD3 R0, R2.reuse, -0x21, RZ ;  /* 0xffffffdf02007810 */ /* 0x042fea0007ffe0ff */
[----:B------:R1:W4:Y:S01]  /*84f0*/  I2F R146, R103 ;  /* 0x0000006700927306 */ /* 0x0003220000201400 */
[----:B------:R-:W-:Y:S02]  /*8500*/  @!P4 IADD3 R101, -R2, 0x20, RZ ;  /* 0x000000200265c810 */ /* 0x000fe40007ffe1ff */
[----:B------:R-:W-:Y:S02]  /*8510*/  ISETP.GE.AND P3, PT, R0, RZ, PT ;  /* 0x000000ff0000720c */ /* 0x000fe40003f66270 */
[----:B------:R-:W-:Y:S02]  /*8520*/  @!P2 IADD3 R105, -R2, 0x28, RZ ;  /* 0x000000280269a810 */ /* 0x000fe40007ffe1ff */
[----:B------:R-:W-:Y:S03]  /*8530*/  ISETP.GE.AND P4, PT, R110, RZ, PT ;  /* 0x000000ff6e00720c */ /* 0x000fe60003f86270 */
[----:B------:R3:W3:Y:S01]  /*8540*/  I2F R144, R101 ;  /* 0x0000006500907306 */ /* 0x0006e20000201400 */
[C---:B--2---:R-:W-:Y:S05]  /*8550*/  IADD3 R102, R2.reuse, 0x8, RZ ;  /* 0x0000000802667810 */ /* 0x044fea0007ffe0ff */
[----:B------:R-:W-:Y:S02]  /*8560*/  @!P3 IADD3 R0, -R2, 0x21, RZ ;  /* 0x000000210200b810 */ /* 0x000fe40007ffe1ff */
[----:B------:R-:W-:Y:S02]  /*8570*/  ISETP.GE.AND P6, PT, R102, RZ, PT ;  /* 0x000000ff6600720c */ /* 0x000fe40003fc6270 */
[----:B------:R2:W2:Y:S01]  /*8580*/  I2F R149, R0 ;  /* 0x0000000000957306 */ /* 0x0004a20000201400 */
[C---:B-1----:R-:W-:Y:S04]  /*8590*/  IADD3 R103, R2.reuse, -0x38, RZ ;  /* 0xffffffc802677810 */ /* 0x042fe80007ffe0ff */
[----:B------:R-:W-:Y:S05]  /*85a0*/  ISETP.GE.AND P2, PT, R103, RZ, PT ;  /* 0x000000ff6700720c */ /* 0x000fea0003f46270 */
[----:B------:R1:W1:Y:S01]  /*85b0*/  I2F R153, R105 ;  /* 0x0000006900997306 */ /* 0x0002620000201400 */
[C---:B---3--:R-:W-:Y:S04]  /*85c0*/  IADD3 R101, -R2.reuse, -0x8, RZ ;  /* 0xfffffff802657810 */ /* 0x048fe80007ffe1ff */
[----:B------:R-:W-:Y:S03]  /*85d0*/  SEL R101, R101, R102, !P6 ;  /* 0x0000006665657207 */ /* 0x000fe60007000000 */
[C---:B------:R-:W-:Y:S02]  /*85e0*/  @!P2 IADD3 R103, -R2.reuse, 0x38, RZ ;  /* 0x000000380267a810 */ /* 0x040fe40007ffe1ff */
[----:B------:R3:W-:Y:S01]  /*85f0*/  I2F R171, R101 ;  /* 0x0000006500ab7306 */ /* 0x0007e20000201400 */
[----:B--2---:R-:W-:Y:S04]  /*8600*/  IADD3 R0, R2, -0x29, RZ ;  /* 0xffffffd702007810 */ /* 0x004fe80007ffe0ff */
[----:B------:R-:W-:Y:S05]  /*8610*/  ISETP.GE.AND P3, PT, R0, RZ, PT ;  /* 0x000000ff0000720c */ /* 0x000fea0003f66270 */
[----:B------:R-:W-:Y:S01]  /*8620*/  I2F R172, R103 ;  /* 0x0000006700ac7306 */ /* 0x000fe20000201400 */
[C---:B-1----:R-:W-:Y:S07]  /*8630*/  IADD3 R105, R2.reuse, -0x30, RZ ;  /* 0xffffffd002697810 */ /* 0x042fee0007ffe0ff */
[C---:B------:R-:W-:Y:S02]  /*8640*/  @!P3 IADD3 R0, -R2.reuse, 0x29, RZ ;  /* 0x000000290200b810 */ /* 0x040fe40007ffe1ff */
[----:B------:R-:W-:Y:S02]  /*8650*/  ISETP.GE.AND P3, PT, R105, RZ, PT ;  /* 0x000000ff6900720c */ /* 0x000fe40003f66270 */
[----:B------:R1:W2:Y:S01]  /*8660*/  I2F R156, R0 ;  /* 0x00000000009c7306 */ /* 0x0002a20000201400 */
[C---:B---3--:R-:W-:Y:S04]  /*8670*/  IADD3 R101, R2.reuse, 0x7, RZ ;  /* 0x0000000702657810 */ /* 0x048fe80007ffe0ff */
[----:B------:R-:W-:Y:S06]  /*8680*/  ISETP.GE.AND P5, PT, R101, RZ, PT ;  /* 0x000000ff6500720c */ /* 0x000fec0003fa6270 */
[----:B------:R-:W-:Y:S02]  /*8690*/  @!P3 IADD3 R105, -R2, 0x30, RZ ;  /* 0x000000300269b810 */ /* 0x000fe40007ffe1ff */
[----:B------:R-:W-:Y:S02]  /*86a0*/  ISETP.GE.AND P3, PT, R106, RZ, PT ;  /* 0x000000ff6a00720c */ /* 0x000fe40003f66270 */
[----:B------:R-:W3:Y:S01]  /*86b0*/  I2F R155, R105 ;  /* 0x00000069009b7306 */ /* 0x000ee20000201400 */
[C---:B-1----:R-:W-:Y:S10]  /*86c0*/  IADD3 R0, -R2.reuse, -0x7, RZ ;  /* 0xfffffff902007810 */ /* 0x042ff40007ffe1ff */
[----:B------:R-:W-:Y:S02]  /*86d0*/  @!P3 IADD3 R106, -R2, 0x31, RZ ;  /* 0x00000031026ab810 */ /* 0x000fe40007ffe1ff */
[----:B------:R-:W-:Y:S02]  /*86e0*/  SEL R103, R0, R101, !P5 ;  /* 0x0000006500677207 */ /* 0x000fe40006800000 */
[----:B------:R1:W-:Y:S01]  /*86f0*/  I2F R154, R106 ;  /* 0x0000006a009a7306 */ /* 0x0003e20000201400 */
[----:B------:R-:W-:Y:S04]  /*8700*/  IADD3 R0, R2, -0x39, RZ ;  /* 0xffffffc702007810 */ /* 0x000fe80007ffe0ff */
[----:B------:R-:W-:Y:S05]  /*8710*/  ISETP.GE.AND P2, PT, R0, RZ, PT ;  /* 0x000000ff0000720c */ /* 0x000fea0003f46270 */
[----:B------:R2:W-:Y:S08]  /*8720*/  I2F R169, R103 ;  /* 0x0000006700a97306 */ /* 0x0005f00000201400 */
[C---:B------:R-:W-:Y:S04]  /*8730*/  @!P2 IADD3 R0, -R2.reuse, 0x39, RZ ;  /* 0x000000390200a810 */ /* 0x040fe80007ffe1ff */
[----:B------:R3:W-:Y:S01]  /*8740*/  I2F R170, R0 ;  /* 0x0000000000aa7306 */ /* 0x0007e20000201400 */
[C---:B-1----:R-:W-:Y:S02]  /*8750*/  IADD3 R106, R2.reuse, 0x2f, RZ ;  /* 0x0000002f026a7810 */ /* 0x042fe40007ffe0ff */
[----:B--2---:R-:W-:Y:S04]  /*8760*/  IADD3 R103, R2, 0x3f, RZ ;  /* 0x0000003f02677810 */ /* 0x004fe80007ffe0ff */
[----:B------:R-:W-:Y:S01]  /*8770*/  ISETP.GE.AND P2, PT, R103, RZ, PT ;  /* 0x000000ff6700720c */ /* 0x000fe20003f46270 */
[----:B---3--:R-:W-:Y:S01]  /*8780*/  IMAD R0, R204, R109, 0x40 ;  /* 0x00000040cc007424 */ /* 0x008fe200078e026d */
[----:B------:R-:W-:Y:S01]  /*8790*/  IADD3 R109, R2, 0x37, RZ ;  /* 0x00000037026d7810 */ /* 0x000fe20007ffe0ff */
[-C--:B------:R-:W-:Y:S02]  /*87a0*/  FFMA.FTZ R4, R173, -R100.reuse, R4 ;  /* 0x80000064ad047223 */ /* 0x080fe40000010004 */
[----:B------:R-:W-:Y:S02]  /*87b0*/  IMAD.IADD R0, R219, 0x1, R0 ;  /* 0x00000001db007824 */ /* 0x000fe400078e0200 */
[-C--:B-----5:R-:W-:Y:S02]  /*87c0*/  FFMA.FTZ R5, R152, -R100.reuse, R5 ;  /* 0x8000006498057223 */ /* 0x0a0fe40000010005 */
[-C--:B------:R-:W-:Y:S04]  /*87d0*/  FFMA.FTZ R16, R151, -R100.reuse, R16 ;  /* 0x8000006497107223 */ /* 0x080fe80000010010 */
[----:B------:R-:W-:Y:S01]  /*87e0*/  @!P2 IADD3 R103, -R0, 0x1, RZ ;  /* 0x000000010067a810 */ /* 0x000fe20007ffe1ff */
[----:B----4-:R-:W-:Y:S01]  /*87f0*/  FFMA.FTZ R32, R146, -R100, R32 ;  /* 0x8000006492207223 */ /* 0x010fe20000010020 */
[----:B------:R-:W-:Y:S01]  /*8800*/  IABS R105, R0 ;  /* 0x0000000000697213 */ /* 0x000fe20000000000 */
[-C--:B------:R-:W-:Y:S01]  /*8810*/  FFMA.FTZ R33, R145, -R100.reuse, R33 ;  /* 0x8000006491217223 */ /* 0x080fe20000010021 */
[----:B------:R1:W-:Y:S01]  /*8820*/  I2F R158, R103 ;  /* 0x00000067009e7306 */ /* 0x0003e20000201400 */
[----:B------:R-:W-:Y:S01]  /*8830*/  ISETP.GE.AND P2, PT, R109, RZ, PT ;  /* 0x000000ff6d00720c */ /* 0x000fe20003f46270 */
[-C--:B------:R-:W-:Y:S01]  /*8840*/  FFMA.FTZ R17, R150, -R100.reuse, R17 ;  /* 0x8000006496117223 */ /* 0x080fe20000010011 */
[----:B------:R-:W-:Y:S01]  /*8850*/  @!P4 IADD3 R110, -R0, 0x28, RZ ;  /* 0x00000028006ec810 */ /* 0x000fe20007ffe1ff */
[----:B------:R-:W-:Y:S01]  /*8860*/  IMAD.MOV.U32 R157, RZ, RZ, R105 ;  /* 0x000000ffff9d7224 */ /* 0x000fe200078e0069 */
[----:B------:R-:W-:Y:S01]  /*8870*/  IADD3 R105, R2, 0x38, RZ ;  /* 0x0000003802697810 */ /* 0x000fe20007ffe0ff */
[-C--:B------:R-:W-:Y:S01]  /*8880*/  FFMA.FTZ R36, R144, -R100.reuse, R36 ;  /* 0x8000006490247223 */ /* 0x080fe20000010024 */
[----:B------:R-:W-:Y:S01]  /*8890*/  @!P6 IADD3 R102, -R0, 0x38, RZ ;  /* 0x000000380066e810 */ /* 0x000fe20007ffe1ff */
[-C--:B------:R-:W-:Y:S01]  /*88a0*/  FFMA.FTZ R38, R146, -R100.reuse, R38 ;  /* 0x8000006492267223 */ /* 0x080fe20000010026 */
[----:B------:R-:W-:Y:S01]  /*88b0*/  ISETP.GE.AND P3, PT, R105, RZ, PT ;  /* 0x000000ff6900720c */ /* 0x000fe20003f66270 */
[----:B------:R-:W2:Y:S01]  /*88c0*/  I2F R163, R110 ;  /* 0x0000006e00a37306 */ /* 0x000ea20000201400 */
[-C--:B------:R-:W-:Y:S01]  /*88d0*/  FFMA.FTZ R20, R148, -R100.reuse, R20 ;  /* 0x8000006494147223 */ /* 0x080fe20000010014 */
[C---:B------:R-:W-:Y:S01]  /*88e0*/  @!P5 IADD3 R101, -R0.reuse, 0x39, RZ ;  /* 0x000000390065d810 */ /* 0x040fe20007ffe1ff */
[-C--:B------:R-:W-:Y:S01]  /*88f0*/  FFMA.FTZ R21, R147, -R100.reuse, R21 ;  /* 0x8000006493157223 */ /* 0x080fe20000010015 */
[----:B------:R-:W-:Y:S01]  /*8900*/  @!P2 IADD3 R109, -R0, 0x9, RZ ;  /* 0x00000009006da810 */ /* 0x000fe20007ffe1ff */
[-C--:B------:R-:W-:Y:S01]  /*8910*/  FFMA.FTZ R39, R145, -R100.reuse, R39 ;  /* 0x8000006491277223 */ /* 0x080fe20000010027 */
[----:B------:R-:W-:Y:S01]  /*8920*/  ISETP.GE.AND P2, PT, R106, RZ, PT ;  /* 0x000000ff6a00720c */ /* 0x000fe20003f46270 */
[-C--:B------:R-:W-:Y:S02]  /*8930*/  FFMA.FTZ R50, R144, -R100.reuse, R50 ;  /* 0x8000006490327223 */ /* 0x080fe40000010032 */
[-C--:B------:R-:W-:Y:S01]  /*8940*/  FFMA.FTZ R35, R147, -R100.reuse, R35 ;  /* 0x8000006493237223 */ /* 0x080fe20000010023 */
[----:B------:R3:W4:Y:S01]  /*8950*/  I2F R162, R109 ;  /* 0x0000006d00a27306 */ /* 0x0007220000201400 */
[-C--:B------:R-:W-:Y:S01]  /*8960*/  FFMA.FTZ R51, R149, -R100.reuse, R51 ;  /* 0x8000006495337223 */ /* 0x080fe20000010033 */
[----:B------:R-:W-:Y:S01]  /*8970*/  @!P3 IADD3 R105, -R0, 0x8, RZ ;  /* 0x000000080069b810 */ /* 0x000fe20007ffe1ff */
[-C--:B------:R-:W-:Y:S01]  /*8980*/  FFMA.FTZ R48, R153, -R100.reuse, R48 ;  /* 0x8000006499307223 */ /* 0x080fe20000010030 */
[----:B-1----:R-:W-:Y:S01]  /*8990*/  IADD3 R103, R2, 0x30, RZ ;  /* 0x0000003002677810 */ /* 0x002fe20007ffe0ff */
[-C--:B------:R-:W-:Y:S02]  /*89a0*/  FFMA.FTZ R49, R156, -R100.reuse, R49 ;  /* 0x800000649c317223 */ /* 0x080fe40000010031 */
[-C--:B------:R-:W-:Y:S01]  /*89b0*/  FFMA.FTZ R52, R155, -R100.reuse, R52 ;  /* 0x800000649b347223 */ /* 0x080fe20000010034 */
[----:B------:R-:W-:Y:S01]  /*89c0*/  ISETP.GE.AND P3, PT, R103, RZ, PT ;  /* 0x000000ff6700720c */ /* 0x000fe20003f66270 */
[-C--:B------:R-:W-:Y:S01]  /*89d0*/  FFMA.FTZ R64, R172, -R100.reuse, R64 ;  /* 0x80000064ac407223 */ /* 0x080fe20000010040 */
[----:B------:R1:W5:Y:S01]  /*89e0*/  I2F R159, R105 ;  /* 0x00000069009f7306 */ /* 0x0003620000201400 */
[----:B------:R-:W-:Y:S01]  /*89f0*/  @!P2 IADD3 R106, -R0, 0x11, RZ ;  /* 0x00000011006aa810 */ /* 0x000fe20007ffe1ff */
[-C--:B------:R-:W-:Y:S02]  /*8a00*/  FFMA.FTZ R34, R148, -R100.reuse, R34 ;  /* 0x8000006494227223 */ /* 0x080fe40000010022 */
[CC--:B--2---:R-:W-:Y:S02]  /*8a10*/  FFMA.FTZ R44, R163.reuse, -R100.reuse, R44 ;  /* 0x80000064a32c7223 */ /* 0x0c4fe4000001002c */
[-C--:B------:R-:W-:Y:S02]  /*8a20*/  FFMA.FTZ R58, R163, -R100.reuse, R58 ;  /* 0x80000064a33a7223 */ /* 0x080fe4000001003a */
[-C--:B------:R-:W-:Y:S02]  /*8a30*/  FFMA.FTZ R37, R149, -R100.reuse, R37 ;  /* 0x8000006495257223 */ /* 0x080fe40000010025 */
[----:B------:R-:W2:Y:S01]  /*8a40*/  I2F R165, R106 ;  /* 0x0000006a00a57306 */ /* 0x000ea20000201400 */
[----:B------:R-:W-:Y:S01]  /*8a50*/  @!P3 IADD3 R103, -R0, 0x10, RZ ;  /* 0x000000100067b810 */ /* 0x000fe20007ffe1ff */
[-C--:B------:R-:W-:Y:S01]  /*8a60*/  FFMA.FTZ R6, R171, -R100.reuse, R6 ;  /* 0x80000064ab067223 */ /* 0x080fe20000010006 */
[----:B---3--:R-:W-:Y:S01]  /*8a70*/  IADD3 R109, R2, 0x28, RZ ;  /* 0x00000028026d7810 */ /* 0x008fe20007ffe0ff */
[CC--:B----4-:R-:W-:Y:S02]  /*8a80*/  FFMA.FTZ R13, R162.reuse, -R100.reuse, R13 ;  /* 0x80000064a20d7223 */ /* 0x0d0fe4000001000d */
[-C--:B------:R-:W-:Y:S01]  /*8a90*/  FFMA.FTZ R27, R162, -R100.reuse, R27 ;  /* 0x80000064a21b7223 */ /* 0x080fe2000001001b */
[----:B------:R-:W-:Y:S01]  /*8aa0*/  ISETP.GE.AND P3, PT, R109, RZ, PT ;  /* 0x000000ff6d00720c */ /* 0x000fe20003f66270 */
[-C--:B------:R-:W-:Y:S02]  /*8ab0*/  FFMA.FTZ R53, R154, -R100.reuse, R53 ;  /* 0x800000649a357223 */ /* 0x080fe40000010035 */
[----:B------:R-:W3:Y:S01]  /*8ac0*/  I2F R161, R103 ;  /* 0x0000006700a17306 */ /* 0x000ee20000201400 */
[-C--:B------:R-:W-:Y:S02]  /*8ad0*/  FFMA.FTZ R7, R169, -R100.reuse, R7 ;  /* 0x80000064a9077223 */ /* 0x080fe40000010007 */
[-C--:B------:R-:W-:Y:S01]  /*8ae0*/  FFMA.FTZ R65, R170, -R100.reuse, R65 ;  /* 0x80000064aa417223 */ /* 0x080fe20000010041 */
[----:B-1----:R-:W-:Y:S01]  /*8af0*/  IADD3 R105, R2, 0x27, RZ ;  /* 0x0000002702697810 */ /* 0x002fe20007ffe0ff */
[-C--:B------:R-:W-:Y:S02]  /*8b00*/  FFMA.FTZ R9, R158, -R100.reuse, R9 ;  /* 0x800000649e097223 */ /* 0x080fe40000010009 */
[-C--:B-----5:R-:W-:Y:S01]  /*8b10*/  FFMA.FTZ R12, R159, -R100.reuse, R12 ;  /* 0x800000649f0c7223 */ /* 0x0a0fe2000001000c */
[----:B------:R-:W-:Y:S01]  /*8b20*/  ISETP.GE.AND P2, PT, R105, RZ, PT ;  /* 0x000000ff6900720c */ /* 0x000fe20003f46270 */
[-C--:B------:R-:W-:Y:S01]  /*8b30*/  FFMA.FTZ R23, R150, -R100.reuse, R23 ;  /* 0x8000006496177223 */ /* 0x080fe20000010017 */
[----:B------:R-:W1:Y:S01]  /*8b40*/  I2F R157, R157 ;  /* 0x0000009d009d7306 */ /* 0x000e620000201400 */
[----:B------:R-:W-:Y:S01]  /*8b50*/  @!P3 IADD3 R109, -R0, 0x18, RZ ;  /* 0x00000018006db810 */ /* 0x000fe20007ffe1ff */
[-C--:B------:R-:W-:Y:S02]  /*8b60*/  FFMA.FTZ R54, R153, -R100.reuse, R54 ;  /* 0x8000006499367223 */ /* 0x080fe40000010036 */
[-C--:B--2---:R-:W-:Y:S01]  /*8b70*/  FFMA.FTZ R25, R165, -R100.reuse, R25 ;  /* 0x80000064a5197223 */ /* 0x084fe20000010019 */
[----:B------:R-:W-:Y:S01]  /*8b80*/  IADD3 R106, R2, 0x10, RZ ;  /* 0x00000010026a7810 */ /* 0x000fe20007ffe0ff */
[-C--:B------:R-:W-:Y:S02]  /*8b90*/  FFMA.FTZ R55, R156, -R100.reuse, R55 ;  /* 0x800000649c377223 */ /* 0x080fe40000010037 */
[-C--:B------:R-:W-:Y:S02]  /*8ba0*/  FFMA.FTZ R66, R155, -R100.reuse, R66 ;  /* 0x800000649b427223 */ /* 0x080fe40000010042 */
[----:B------:R2:W4:Y:S01]  /*8bb0*/  I2F R164, R109 ;  /* 0x0000006d00a47306 */ /* 0x0005220000201400 */
[----:B------:R-:W-:Y:S01]  /*8bc0*/  @!P2 IADD3 R105, -R0, 0x19, RZ ;  /* 0x000000190069a810 */ /* 0x000fe20007ffe1ff */
[-C--:B------:R-:W-:Y:S01]  /*8bd0*/  FFMA.FTZ R67, R154, -R100.reuse, R67 ;  /* 0x800000649a437223 */ /* 0x080fe20000010043 */
[----:B------:R-:W-:Y:S01]  /*8be0*/  ISETP.GE.AND P2, PT, R111, RZ, PT ;  /* 0x000000ff6f00720c */ /* 0x000fe20003f46270 */
[-C--:B---3--:R-:W-:Y:S01]  /*8bf0*/  FFMA.FTZ R24, R161, -R100.reuse, R24 ;  /* 0x80000064a1187223 */ /* 0x088fe20000010018 */
[----:B------:R-:W-:Y:S01]  /*8c00*/  IADD3 R103, R2, 0x20, RZ ;  /* 0x0000002002677810 */ /* 0x000fe20007ffe0ff */
[-C--:B------:R-:W-:Y:S02]  /*8c10*/  FFMA.FTZ R15, R158, -R100.reuse, R15 ;  /* 0x800000649e0f7223 */ /* 0x080fe4000001000f */
[-C--:B------:R-:W-:Y:S01]  /*8c20*/  FFMA.FTZ R26, R159, -R100.reuse, R26 ;  /* 0x800000649f1a7223 */ /* 0x080fe2000001001a */
[----:B------:R-:W-:Y:S01]  /*8c30*/  ISETP.GE.AND P3, PT, R103, RZ, PT ;  /* 0x000000ff6700720c */ /* 0x000fe20003f66270 */
[----:B------:R3:W5:Y:S01]  /*8c40*/  I2F R167, R105 ;  /* 0x0000006900a77306 */ /* 0x0007620000201400 */
[-C--:B------:R-:W-:Y:S02]  /*8c50*/  FFMA.FTZ R18, R173, -R100.reuse, R18 ;  /* 0x80000064ad127223 */ /* 0x080fe40000010012 */
[-C--:B------:R-:W-:Y:S02]  /*8c60*/  FFMA.FTZ R19, R152, -R100.reuse, R19 ;  /* 0x8000006498137223 */ /* 0x080fe40000010013 */
[CC--:B-1----:R-:W-:Y:S01]  /*8c70*/  FFMA.FTZ R8, R157.reuse, -R100.reuse, R8 ;  /* 0x800000649d087223 */ /* 0x0c2fe20000010008 */
[----:B------:R-:W-:Y:S01]  /*8c80*/  @!P2 IADD3 R111, -R0, 0x21, RZ ;  /* 0x00000021006fa810 */ /* 0x000fe20007ffe1ff */
[-C--:B------:R-:W-:Y:S01]  /*8c90*/  FFMA.FTZ R14, R157, -R100.reuse, R14 ;  /* 0x800000649d0e7223 */ /* 0x080fe2000001000e */
[----:B------:R-:W-:Y:S01]  /*8ca0*/  ISETP.GE.AND P2, PT, R106, RZ, PT ;  /* 0x000000ff6a00720c */ /* 0x000fe20003f46270 */
[-C--:B------:R-:W-:Y:S01]  /*8cb0*/  FFMA.FTZ R30, R161, -R100.reuse, R30 ;  /* 0x80000064a11e7223 */ /* 0x080fe2000001001e */
[----:B------:R1:W1:Y:S01]  /*8cc0*/  I2F R166, R111 ;  /* 0x0000006f00a67306 */ /* 0x0002620000201400 */
[-C--:B------:R-:W-:Y:S01]  /*8cd0*/  FFMA.FTZ R22, R151, -R100.reuse, R22 ;  /* 0x8000006497167223 */ /* 0x080fe20000010016 */
[----:B------:R-:W-:Y:S01]  /*8ce0*/  @!P3 IADD3 R103, -R0, 0x20, RZ ;  /* 0x000000200067b810 */ /* 0x000fe20007ffe1ff */
[-C--:B------:R-:W-:Y:S01]  /*8cf0*/  FFMA.FTZ R31, R165, -R100.reuse, R31 ;  /* 0x80000064a51f7223 */ /* 0x080fe2000001001f */
[----:B--2---:R-:W-:Y:S01]  /*8d00*/  IADD3 R109, R2, 0x17, RZ ;  /* 0x00000017026d7810 */ /* 0x004fe20007ffe0ff */
[CC--:B----4-:R-:W-:Y:S02]  /*8d10*/  FFMA.FTZ R28, R164.reuse, -R100.reuse, R28 ;  /* 0x80000064a41c7223 */ /* 0x0d0fe4000001001c */
[-C--:B------:R-:W-:Y:S01]  /*8d20*/  FFMA.FTZ R42, R164, -R100.reuse, R42 ;  /* 0x80000064a42a7223 */ /* 0x080fe2000001002a */
[----:B------:R-:W-:Y:S01]  /*8d30*/  ISETP.GE.AND P3, PT, R109, RZ, PT ;  /* 0x000000ff6d00720c */ /* 0x000fe20003f66270 */
[----:B------:R-:W-:Y:S01]  /*8d40*/  IMAD.SHL.U32 R172, R204, 0x2, RZ ;  /* 0x00000002ccac7824 */ /* 0x000fe200078e00ff */
[----:B------:R-:W2:Y:S01]  /*8d50*/  I2F R168, R103 ;  /* 0x0000006700a87306 */ /* 0x000ea20000201400 */
[----:B------:R-:W-:Y:S02]  /*8d60*/  @!P2 IADD3 R106, -R0, 0x30, RZ ;  /* 0x00000030006aa810 */ /* 0x000fe40007ffe1ff */
[----:B---3--:R-:W-:Y:S01]  /*8d70*/  IADD3 R105, R2, 0xf, RZ ;  /* 0x0000000f02697810 */ /* 0x008fe20007ffe0ff */
[CC--:B-----5:R-:W-:Y:S02]  /*8d80*/  FFMA.FTZ R29, R167.reuse, -R100.reuse, R29 ;  /* 0x80000064a71d7223 */ /* 0x0e0fe4000001001d */
[-C--:B------:R-:W-:Y:S01]  /*8d90*/  FFMA.FTZ R43, R167, -R100.reuse, R43 ;  /* 0x80000064a72b7223 */ /* 0x080fe2000001002b */
[----:B------:R-:W-:Y:S04]  /*8da0*/  ISETP.GE.AND P4, PT, R105, RZ, PT ;  /* 0x000000ff6900720c */ /* 0x000fe80003f86270 */
[----:B------:R-:W-:Y:S02]  /*8db0*/  @!P3 IADD3 R109, -R0, 0x29, RZ ;  /* 0x00000029006db810 */ /* 0x000fe40007ffe1ff */
[----:B-1----:R-:W-:Y:S02]  /*8dc0*/  FMNMX.FTZ R111, R4, R3, !PT ;  /* 0x00000003046f7209 */ /* 0x002fe40007810000 */
[----:B------:R-:W1:Y:S01]  /*8dd0*/  I2F R160, R109 ;  /* 0x0000006d00a07306 */ /* 0x000e620000201400 */
[CC--:B------:R-:W-:Y:S01]  /*8de0*/  FFMA.FTZ R41, R166.reuse, -R100.reuse, R41 ;  /* 0x80000064a6297223 */ /* 0x0c0fe20000010029 */
[----:B------:R-:W-:Y:S01]  /*8df0*/  FMNMX.FTZ R111, R5, R111, !PT ;  /* 0x0000006f056f7209 */ /* 0x000fe20007810000 */
[-C--:B------:R-:W-:Y:S02]  /*8e00*/  FFMA.FTZ R47, R166, -R100.reuse, R47 ;  /* 0x80000064a62f7223 */ /* 0x080fe4000001002f */
[----:B------:R-:W-:Y:S02]  /*8e10*/  @!P4 IADD3 R105, -R0, 0x31, RZ ;  /* 0x000000310069c810 */ /* 0x000fe40007ffe1ff */
[----:B------:R-:W-:Y:S01]  /*8e20*/  FMNMX.FTZ R111, R16, R111, !PT ;  /* 0x0000006f106f7209 */ /* 0x000fe20007810000 */
[-C--:B--2---:R-:W-:Y:S01]  /*8e30*/  FFMA.FTZ R40, R168, -R100.reuse, R40 ;  /* 0x80000064a8287223 */ /* 0x084fe20000010028 */
[----:B------:R-:W-:Y:S01]  /*8e40*/  IADD3 R103, R2, 0x48, RZ ;  /* 0x0000004802677810 */ /* 0x000fe20007ffe0ff */
[----:B------:R-:W-:Y:S01]  /*8e50*/  FFMA.FTZ R46, R168, -R100, R46 ;  /* 0x80000064a82e7223 */ /* 0x000fe2000001002e */
[----:B------:R-:W-:Y:S02]  /*8e60*/  IADD3 R2, R2, 0x47, RZ ;  /* 0x0000004702027810 */ /* 0x000fe40007ffe0ff */
[----:B------:R-:W-:Y:S02]  /*8e70*/  ISETP.GE.AND P3, PT, R103, RZ, PT ;  /* 0x000000ff6700720c */ /* 0x000fe40003f66270 */
[----:B------:R-:W-:Y:S02]  /*8e80*/  ISETP.GE.AND P2, PT, R2, RZ, PT ;  /* 0x000000ff0200720c */ /* 0x000fe40003f46270 */
[----:B------:R-:W-:Y:S02]  /*8e90*/  FMNMX.FTZ R110, R17, R111, !PT ;  /* 0x0000006f116e7209 */ /* 0x000fe40007810000 */
[----:B------:R-:W2:Y:S02]  /*8ea0*/  I2F R111, R106 ;  /* 0x0000006a006f7306 */ /* 0x000ea40000201400 */
[----:B------:R-:W-:Y:S01]  /*8eb0*/  FMNMX.FTZ R110, R20, R110, !PT ;  /* 0x0000006e146e7209 */ /* 0x000fe20007810000 */
[C---:B-1----:R-:W-:Y:S03]  /*8ec0*/  FFMA.FTZ R45, R160.reuse, -R100, R45 ;  /* 0x80000064a02d7223 */ /* 0x042fe6000001002d */
[----:B------:R-:W-:Y:S01]  /*8ed0*/  FMNMX.FTZ R110, R21, R110, !PT ;  /* 0x0000006e156e7209 */ /* 0x000fe20007810000 */
[----:B------:R-:W-:Y:S01]  /*8ee0*/  FFMA.FTZ R59, R160, -R100, R59 ;  /* 0x80000064a03b7223 */ /* 0x000fe2000001003b */
[C---:B------:R-:W-:Y:S02]  /*8ef0*/  @!P3 IADD3 R103, -R0.reuse, -0x8, RZ ;  /* 0xfffffff80067b810 */ /* 0x040fe40007ffe1ff */
[----:B------:R-:W-:Y:S02]  /*8f00*/  @!P2 IADD3 R2, -R0, -0x7, RZ ;  /* 0xfffffff90002a810 */ /* 0x000fe40007ffe1ff */
[----:B------:R-:W1:Y:S01]  /*8f10*/  I2F R0, R105 ;  /* 0x0000006900007306 */ /* 0x000e620000201400 */
[----:B------:R-:W-:Y:S04]  /*8f20*/  FMNMX.FTZ R109, R32, R110, !PT ;  /* 0x0000006e206d7209 */ /* 0x000fe80007810000 */
[----:B------:R-:W-:Y:S04]  /*8f30*/  FMNMX.FTZ R109, R33, R109, !PT ;  /* 0x0000006d216d7209 */ /* 0x000fe80007810000 */
[----:B------:R-:W-:Y:S01]  /*8f40*/  FMNMX.FTZ R109, R36, R109, !PT ;  /* 0x0000006d246d7209 */ /* 0x000fe20007810000 */
[----:B------:R-:W3:Y:S01]  /*8f50*/  I2F R147, R103 ;  /* 0x0000006700937306 */ /* 0x000ee20000201400 */
[-C--:B--2---:R-:W-:Y:S02]  /*8f60*/  FFMA.FTZ R56, R111, -R100.reuse, R56 ;  /* 0x800000646f387223 */ /* 0x084fe40000010038 */
[----:B------:R-:W-:Y:S01]  /*8f70*/  FMNMX.FTZ R106, R37, R109, !PT ;  /* 0x0000006d256a7209 */ /* 0x000fe20007810000 */
[----:B------:R-:W-:Y:S03]  /*8f80*/  FFMA.FTZ R62, R111, -R100, R62 ;  /* 0x800000646f3e7223 */ /* 0x000fe6000001003e */
[----:B------:R-:W-:Y:S03]  /*8f90*/  FMNMX.FTZ R106, R48, R106, !PT ;  /* 0x0000006a306a7209 */ /* 0x000fe60007810000 */
[----:B------:R-:W2:Y:S01]  /*8fa0*/  I2F R110, R2 ;  /* 0x00000002006e7306 */ /* 0x000ea20000201400 */
[----:B------:R-:W-:Y:S01]  /*8fb0*/  FMNMX.FTZ R106, R49, R106, !PT ;  /* 0x0000006a316a7209 */ /* 0x000fe20007810000 */
[----:B-1----:R-:W-:Y:S03]  /*8fc0*/  FFMA.FTZ R57, R0, -R100, R57 ;  /* 0x8000006400397223 */ /* 0x002fe60000010039 */
[----:B------:R-:W-:Y:S01]  /*8fd0*/  FMNMX.FTZ R105, R52, R106, !PT ;  /* 0x0000006a34697209 */ /* 0x000fe20007810000 */
[----:B------:R-:W-:Y:S01]  /*8fe0*/  FFMA.FTZ R63, R0, -R100, R63 ;  /* 0x80000064003f7223 */ /* 0x000fe2000001003f */
[----:B------:R-:W-:Y:S02]  /*8ff0*/  FMNMX.FTZ R106, R6, R104, !PT ;  /* 0x00000068066a7209 */ /* 0x000fe40007810000 */
[----:B------:R-:W-:Y:S02]  /*9000*/  FMNMX.FTZ R105, R53, R105, !PT ;  /* 0x0000006935697209 */ /* 0x000fe40007810000 */
[----:B------:R-:W-:Y:S02]  /*9010*/  FMNMX.FTZ R106, R7, R106, !PT ;  /* 0x0000006a076a7209 */ /* 0x000fe40007810000 */
[----:B------:R-:W-:Y:S01]  /*9020*/  FMNMX.FTZ R105, R64, R105, !PT ;  /* 0x0000006940697209 */ /* 0x000fe20007810000 */
[----:B---3--:R-:W-:Y:S01]  /*9030*/  FFMA.FTZ R10, R147, -R100, R10 ;  /* 0x80000064930a7223 */ /* 0x008fe2000001000a */
[----:B------:R-:W-:Y:S01]  /*9040*/  FMNMX.FTZ R106, R18, R106, !PT ;  /* 0x0000006a126a7209 */ /* 0x000fe20007810000 */
[----:B------:R-:W-:Y:S01]  /*9050*/  LDSM.16.MT88.4 R144, [R189+0x6000] ;  /* 0x00600000bd90783b */ /* 0x000fe20000004200 */
[----:B------:R-:W-:Y:S02]  /*9060*/  FMNMX.FTZ R103, R65, R105, !PT ;  /* 0x0000006941677209 */ /* 0x000fe40007810000 */
[----:B------:R-:W-:Y:S02]  /*9070*/  FMNMX.FTZ R105, R8, R107, !PT ;  /* 0x0000006b08697209 */ /* 0x000fe40007810000 */
[----:B------:R-:W-:Y:S02]  /*9080*/  FMNMX.FTZ R106, R19, R106, !PT ;  /* 0x0000006a136a7209 */ /* 0x000fe40007810000 */
[----:B------:R-:W-:Y:S01]  /*9090*/  FMNMX.FTZ R105, R9, R105, !PT ;  /* 0x0000006909697209 */ /* 0x000fe20007810000 */
[----:B------:R-:W1:Y:S01]  /*90a0*/  SHFL.BFLY PT, R109, R103, 0x2, 0x1f ;  /* 0x0c401f00676d7f89 */ /* 0x000e6200000e0000 */
[----:B--2---:R-:W-:Y:S02]  /*90b0*/  FFMA.FTZ R11, R110, -R100, R11 ;  /* 0x800000646e0b7223 */ /* 0x004fe4000001000b */
[----:B------:R-:W-:Y:S02]  /*90c0*/  FMNMX.FTZ R2, R12, R105, !PT ;  /* 0x000000690c027209 */ /* 0x000fe40007810000 */
[----:B------:R-:W-:Y:S02]  /*90d0*/  FMNMX.FTZ R105, R22, R106, !PT ;  /* 0x0000006a16697209 */ /* 0x000fe40007810000 */
[----:B------:R2:W3:Y:S01]  /*90e0*/  I2F R106, R102 ;  /* 0x00000066006a7306 */ /* 0x0004e20000201400 */
[----:B------:R-:W-:Y:S02]  /*90f0*/  FMNMX.FTZ R2, R13, R2, !PT ;  /* 0x000000020d027209 */ /* 0x000fe40007810000 */
[----:B------:R-:W-:Y:S02]  /*9100*/  FMNMX.FTZ R105, R23, R105, !PT ;  /* 0x0000006917697209 */ /* 0x000fe40007810000 */
[----:B------:R-:W-:Y:S02]  /*9110*/  FMNMX.FTZ R2, R24, R2, !PT ;  /* 0x0000000218027209 */ /* 0x000fe40007810000 */
[----:B------:R-:W-:Y:S02]  /*9120*/  FMNMX.FTZ R105, R34, R105, !PT ;  /* 0x0000006922697209 */ /* 0x000fe40007810000 */
[----:B------:R-:W-:Y:S04]  /*9130*/  FMNMX.FTZ R2, R25, R2, !PT ;  /* 0x0000000219027209 */ /* 0x000fe80007810000 */
[----:B------:R-:W-:Y:S04]  /*9140*/  FMNMX.FTZ R2, R28, R2, !PT ;  /* 0x000000021c027209 */ /* 0x000fe80007810000 */
[----:B------:R-:W-:Y:S02]  /*9150*/  FMNMX.FTZ R2, R29, R2, !PT ;  /* 0x000000021d027209 */ /* 0x000fe40007810000 */
[----:B-1----:R-:W-:Y:S02]  /*9160*/  FMNMX.FTZ R103, R103, R109, !PT ;  /* 0x0000006d67677209 */ /* 0x002fe40007810000 */
[----:B--2---:R-:W-:Y:S01]  /*9170*/  FMNMX.FTZ R102, R35, R105, !PT ;  /* 0x0000006923667209 */ /* 0x004fe20007810000 */
[----:B---3--:R-:W-:Y:S01]  /*9180*/  FFMA.FTZ R60, R106, -R100, R60 ;  /* 0x800000646a3c7223 */ /* 0x008fe2000001003c */
[----:B------:R1:W2:Y:S02]  /*9190*/  I2F R105, R101 ;  /* 0x0000006500697306 */ /* 0x0002a40000201400 */
[----:B------:R-:W-:Y:S04]  /*91a0*/  FMNMX.FTZ R102, R38, R102, !PT ;  /* 0x0000006626667209 */ /* 0x000fe80007810000 */
[----:B------:R-:W-:Y:S04]  /*91b0*/  FMNMX.FTZ R102, R39, R102, !PT ;  /* 0x0000006627667209 */ /* 0x000fe80007810000 */
[----:B------:R-:W-:Y:S04]  /*91c0*/  FMNMX.FTZ R102, R50, R102, !PT ;  /* 0x0000006632667209 */ /* 0x000fe80007810000 */
[----:B------:R-:W-:Y:S04]  /*91d0*/  FMNMX.FTZ R102, R51, R102, !PT ;  /* 0x0000006633667209 */ /* 0x000fe80007810000 */
[----:B------:R-:W-:Y:S04]  /*91e0*/  FMNMX.FTZ R102, R54, R102, !PT ;  /* 0x0000006636667209 */ /* 0x000fe80007810000 */
[----:B------:R-:W-:Y:S02]  /*91f0*/  FMNMX.FTZ R102, R55, R102, !PT ;  /* 0x0000006637667209 */ /* 0x000fe40007810000 */
[----:B-1----:R-:W-:Y:S01]  /*9200*/  FMNMX.FTZ R101, R40, R2, !PT ;  /* 0x0000000228657209 */ /* 0x002fe20007810000 */
[----:B--2---:R-:W-:Y:S01]  /*9210*/  FFMA.FTZ R61, R105, -R100, R61 ;  /* 0x80000064693d7223 */ /* 0x004fe2000001003d */
[----:B------:R-:W1:Y:S01]  /*9220*/  SHFL.BFLY PT, R2, R103, 0x1, 0x1f ;  /* 0x0c201f0067027f89 */ /* 0x000e6200000e0000 */
        /* <DEDUP_REMOVED lines=8> */
[----:B------:R-:W-:Y:S04]  /*92b0*/  FMNMX.FTZ R101, R56, R101, !PT ;  /* 0x0000006538657209 */ /* 0x000fe80007810000 */
[----:B------:R-:W-:Y:S04]  /*92c0*/  FMNMX.FTZ R101, R57, R101, !PT ;  /* 0x0000006539657209 */ /* 0x000fe80007810000 */
[----:B------:R-:W-:Y:S02]  /*92d0*/  FMNMX.FTZ R101, R60, R101, !PT ;  /* 0x000000653c657209 */ /* 0x000fe40007810000 */
[----:B-1----:R-:W-:Y:S02]  /*92e0*/  FMNMX.FTZ R103, R103, R2, !PT ;  /* 0x0000000267677209 */ /* 0x002fe40007810000 */
[----:B------:R-:W-:Y:S02]  /*92f0*/  FMNMX.FTZ R101, R61, R101, !PT ;  /* 0x000000653d657209 */ /* 0x000fe40007810000 */
[C---:B------:R-:W-:Y:S01]  /*9300*/  FSETP.NEU.FTZ.AND P2, PT, R103.reuse, -INF , PT ;  /* 0xff8000006700780b */ /* 0x040fe20003f5d000 */
[C---:B------:R-:W-:Y:S01]  /*9310*/  FADD.FTZ R2, -R103.reuse, R3 ;  /* 0x0000000367027221 */ /* 0x040fe20000010100 */
[----:B------:R-:W-:Y:S01]  /*9320*/  FMNMX.FTZ R3, R14, R105, !PT ;  /* 0x000000690e037209 */ /* 0x000fe20007810000 */
[----:B------:R-:W-:Y:S01]  /*9330*/  FMUL.FTZ R152, R103, c[0x0][0x23c] ;  /* 0x00008f0067987a20 */ /* 0x000fe20000410000 */
[----:B------:R-:W1:Y:S01]  /*9340*/  SHFL.BFLY PT, R109, R101, 0x2, 0x1f ;  /* 0x0c401f00656d7f89 */ /* 0x000e6200000e0000 */
[----:B------:R-:W-:Y:S01]  /*9350*/  FMUL.FTZ R2, R2, c[0x0][0x23c] ;  /* 0x00008f0002027a20 */ /* 0x000fe20000410000 */
[----:B--2---:R-:W-:Y:S02]  /*9360*/  FMNMX.FTZ R102, R102, R110, !PT ;  /* 0x0000006e66667209 */ /* 0x004fe40007810000 */
[----:B------:R-:W-:Y:S01]  /*9370*/  FSEL R152, R152, RZ, P2 ;  /* 0x000000ff98987208 */ /* 0x000fe20001000000 */
[----:B------:R2:W3:Y:S01]  /*9380*/  MUFU.EX2 R106, R2 ;  /* 0x00000002006a7308 */ /* 0x0004e20000000800 */
[----:B------:R-:W-:Y:S03]  /*9390*/  FMNMX.FTZ R3, R15, R3, !PT ;  /* 0x000000030f037209 */ /* 0x000fe60007810000 */
[--C-:B------:R-:W-:Y:S02]  /*93a0*/  FFMA.FTZ R16, R16, c[0x0][0x23c], -R152.reuse ;  /* 0x00008f0010107a23 */ /* 0x100fe40000010898 */
[--C-:B------:R-:W-:Y:S02]  /*93b0*/  FFMA.FTZ R48, R48, c[0x0][0x23c], -R152.reuse ;  /* 0x00008f0030307a23 */ /* 0x100fe40000010898 */
[--C-:B------:R-:W-:Y:S02]  /*93c0*/  FFMA.FTZ R49, R49, c[0x0][0x23c], -R152.reuse ;  /* 0x00008f0031317a23 */ /* 0x100fe40000010898 */
[----:B------:R4:W-:Y:S01]  /*93d0*/  MUFU.EX2 R218, R16 ;  /* 0x0000001000da7308 */ /* 0x0009e20000000800 */
[--C-:B------:R-:W-:Y:S02]  /*93e0*/  FFMA.FTZ R4, R4, c[0x0][0x23c], -R152.reuse ;  /* 0x00008f0004047a23 */ /* 0x100fe40000010898 */
[--C-:B------:R-:W-:Y:S02]  /*93f0*/  FFMA.FTZ R64, R64, c[0x0][0x23c], -R152.reuse ;  /* 0x00008f0040407a23 */ /* 0x100fe40000010898 */
[--C-:B------:R-:W-:Y:S02]  /*9400*/  FFMA.FTZ R32, R32, c[0x0][0x23c], -R152.reuse ;  /* 0x00008f0020207a23 */ /* 0x100fe40000010898 */
[--C-:B------:R-:W-:Y:S01]  /*9410*/  FFMA.FTZ R33, R33, c[0x0][0x23c], -R152.reuse ;  /* 0x00008f0021217a23 */ /* 0x100fe20000010898 */
[----:B-1----:R-:W-:Y:S02]  /*9420*/  FMNMX.FTZ R101, R101, R109, !PT ;  /* 0x0000006d65657209 */ /* 0x002fe40007810000 */
[----:B------:R1:W-:Y:S01]  /*9430*/  MUFU.EX2 R216, R4 ;  /* 0x0000000400d87308 */ /* 0x0003e20000000800 */
[--C-:B------:R-:W-:Y:S02]  /*9440*/  FFMA.FTZ R5, R5, c[0x0][0x23c], -R152.reuse ;  /* 0x00008f0005057a23 */ /* 0x100fe40000010898 */
[--C-:B------:R-:W-:Y:S01]  /*9450*/  FFMA.FTZ R17, R17, c[0x0][0x23c], -R152.reuse ;  /* 0x00008f0011117a23 */ /* 0x100fe20000010898 */
[----:B--2---:R-:W-:Y:S01]  /*9460*/  FMNMX.FTZ R2, R26, R3, !PT ;  /* 0x000000031a027209 */ /* 0x004fe20007810000 */
[C---:B---3--:R-:W-:Y:S01]  /*9470*/  FMUL.FTZ R68, R106.reuse, R68 ;  /* 0x000000446a447220 */ /* 0x048fe20000410000 */
[----:B------:R-:W2:Y:S01]  /*9480*/  SHFL.BFLY PT, R3, R102, 0x1, 0x1f ;  /* 0x0c201f0066037f89 */ /* 0x000ea200000e0000 */
[C---:B------:R-:W-:Y:S01]  /*9490*/  FMUL.FTZ R69, R106.reuse, R69 ;  /* 0x000000456a457220 */ /* 0x040fe20000410000 */
[----:B------:R-:W-:Y:S01]  /*94a0*/  FMNMX.FTZ R2, R27, R2, !PT ;  /* 0x000000021b027209 */ /* 0x000fe20007810000 */
[C---:B------:R-:W-:Y:S01]  /*94b0*/  FMUL.FTZ R80, R106.reuse, R80 ;  /* 0x000000506a507220 */ /* 0x040fe20000410000 */
[----:B------:R3:W-:Y:S01]  /*94c0*/  MUFU.EX2 R215, R5 ;  /* 0x0000000500d77308 */ /* 0x0007e20000000800 */
[----:B------:R-:W-:Y:S01]  /*94d0*/  FMUL.FTZ R81, R106, R81 ;  /* 0x000000516a517220 */ /* 0x000fe20000410000 */
[----:B------:R-:W-:Y:S01]  /*94e0*/  FMNMX.FTZ R2, R30, R2, !PT ;  /* 0x000000021e027209 */ /* 0x000fe20007810000 */
[C---:B------:R-:W-:Y:S01]  /*94f0*/  FMUL.FTZ R88, R106.reuse, R88 ;  /* 0x000000586a587220 */ /* 0x040fe20000410000 */
[----:B----4-:R-:W4:Y:S01]  /*9500*/  SHFL.BFLY PT, R16, R101, 0x1, 0x1f ;  /* 0x0c201f0065107f89 */ /* 0x010f2200000e0000 */
[C---:B------:R-:W-:Y:S01]  /*9510*/  FMUL.FTZ R89, R106.reuse, R89 ;  /* 0x000000596a597220 */ /* 0x040fe20000410000 */
[----:B------:R-:W-:Y:S01]  /*9520*/  FMNMX.FTZ R2, R31, R2, !PT ;  /* 0x000000021f027209 */ /* 0x000fe20007810000 */
[C---:B------:R-:W-:Y:S02]  /*9530*/  FMUL.FTZ R96, R106.reuse, R96 ;  /* 0x000000606a607220 */ /* 0x040fe40000410000 */
[----:B------:R-:W-:Y:S01]  /*9540*/  FMUL.FTZ R97, R106, R97 ;  /* 0x000000616a617220 */ /* 0x000fe20000410000 */
[----:B------:R5:W-:Y:S01]  /*9550*/  MUFU.EX2 R217, R17 ;  /* 0x0000001100d97308 */ /* 0x000be20000000800 */
[----:B------:R-:W-:Y:S01]  /*9560*/  FMNMX.FTZ R2, R42, R2, !PT ;  /* 0x000000022a027209 */ /* 0x000fe20007810000 */
[----:B------:R-:W-:Y:S01]  /*9570*/  FFMA.FTZ R20, R20, c[0x0][0x23c], -R152 ;  /* 0x00008f0014147a23 */ /* 0x000fe20000010898 */
[----:B-1----:R-:W-:Y:S01]  /*9580*/  LOP3.LUT R4, R221, UR19, R172, 0x96, !PT ;  /* 0x00000013dd047c12 */ /* 0x002fe2000f8e96ac */
[--C-:B------:R-:W-:Y:S01]  /*9590*/  FFMA.FTZ R21, R21, c[0x0][0x23c], -R152.reuse ;  /* 0x00008f0015157a23 */ /* 0x100fe20000010898 */
[----:B------:R-:W-:Y:S01]  /*95a0*/  FMNMX.FTZ R2, R43, R2, !PT ;  /* 0x000000022b027209 */ /* 0x000fe20007810000 */
[--C-:B------:R-:W-:Y:S02]  /*95b0*/  FFMA.FTZ R36, R36, c[0x0][0x23c], -R152.reuse ;  /* 0x00008f0024247a23 */ /* 0x100fe40000010898 */
[--C-:B------:R-:W-:Y:S02]  /*95c0*/  FFMA.FTZ R37, R37, c[0x0][0x23c], -R152.reuse ;  /* 0x00008f0025257a23 */ /* 0x100fe40000010898 */
[----:B------:R1:W-:Y:S01]  /*95d0*/  MUFU.EX2 R185, R32 ;  /* 0x0000002000b97308 */ /* 0x0003e20000000800 */
[----:B--2---:R-:W-:Y:S01]  /*95e0*/  FMNMX.FTZ R102, R102, R3, !PT ;  /* 0x0000000366667209 */ /* 0x004fe20007810000 */
[----:B------:R-:W-:Y:S01]  /*95f0*/  FFMA.FTZ R65, R65, c[0x0][0x23c], -R152 ;  /* 0x00008f0041417a23 */ /* 0x000fe20000010898 */
[----:B------:R-:W-:Y:S01]  /*9600*/  FMNMX.FTZ R2, R46, R2, !PT ;  /* 0x000000022e027209 */ /* 0x000fe20007810000 */
[----:B---3--:R-:W-:Y:S01]  /*9610*/  IMAD.WIDE.U32 R4, R4, -0x326172a9, RZ ;  /* 0xcd9e8d5704047825 */ /* 0x008fe200078e00ff */
[C---:B------:R-:W-:Y:S02]  /*9620*/  FSETP.NEU.FTZ.AND P2, PT, R102.reuse, -INF , PT ;  /* 0xff8000006600780b */ /* 0x040fe40003f5d000 */
[----:B------:R-:W-:Y:S01]  /*9630*/  FMNMX.FTZ R2, R47, R2, !PT ;  /* 0x000000022f027209 */ /* 0x000fe20007810000 */
[----:B------:R-:W-:Y:S01]  /*9640*/  FADD.FTZ R0, -R102, R104 ;  /* 0x0000006866007221 */ /* 0x000fe20000010100 */
[----:B----4-:R-:W-:Y:S01]  /*9650*/  FMNMX.FTZ R101, R101, R16, !PT ;  /* 0x0000001065657209 */ /* 0x010fe20007810000 */
[----:B------:R2:W-:Y:S01]  /*9660*/  MUFU.EX2 R184, R33 ;  /* 0x0000002100b87308 */ /* 0x0005e20000000800 */
[----:B------:R-:W-:Y:S01]  /*9670*/  FMNMX.FTZ R2, R58, R2, !PT ;  /* 0x000000023a027209 */ /* 0x000fe20007810000 */
[----:B------:R-:W-:Y:S01]  /*9680*/  FMUL.FTZ R3, R0, c[0x0][0x23c] ;  /* 0x00008f0000037a20 */ /* 0x000fe20000410000 */
[C---:B------:R-:W-:Y:S01]  /*9690*/  LOP3.LUT R16, R5.reuse, UR13, R238, 0x96, !PT ;  /* 0x0000000d05107c12 */ /* 0x040fe2000f8e96ee */
[----:B------:R-:W-:Y:S01]  /*96a0*/  FMUL.FTZ R153, R102, c[0x0][0x23c] ;  /* 0x00008f0066997a20 */ /* 0x000fe20000410000 */
[----:B------:R-:W-:Y:S01]  /*96b0*/  LOP3.LUT R5, R5, UR13, R236, 0x96, !PT ;  /* 0x0000000d05057c12 */ /* 0x000fe2000f8e96ec */
[----:B------:R-:W-:Y:S01]  /*96c0*/  FMUL.FTZ R154, R101, c[0x0][0x23c] ;  /* 0x00008f00659a7a20 */ /* 0x000fe20000410000 */
[----:B------:R-:W-:Y:S01]  /*96d0*/  FMNMX.FTZ R2, R59, R2, !PT ;  /* 0x000000023b027209 */ /* 0x000fe20007810000 */
[----:B-----5:R-:W-:Y:S01]  /*96e0*/  IMAD.WIDE.U32 R16, R16, -0x2daee0ad, RZ ;  /* 0xd2511f5310107825 */ /* 0x020fe200078e00ff */
[----:B------:R-:W-:Y:S01]  /*96f0*/  FSEL R153, R153, RZ, P2 ;  /* 0x000000ff99997208 */ /* 0x000fe20001000000 */
[----:B------:R3:W4:Y:S01]  /*9700*/  MUFU.EX2 R105, R3 ;  /* 0x0000000300697308 */ /* 0x0007220000000800 */
[----:B------:R-:W-:Y:S02]  /*9710*/  FMNMX.FTZ R2, R62, R2, !PT ;  /* 0x000000023e027209 */ /* 0x000fe40007810000 */
[----:B------:R-:W-:Y:S01]  /*9720*/  FSETP.NEU.FTZ.AND P2, PT, R101, -INF , PT ;  /* 0xff8000006500780b */ /* 0x000fe20003f5d000 */
[----:B------:R-:W-:Y:S01]  /*9730*/  FFMA.FTZ R18, R18, c[0x0][0x23c], -R153 ;  /* 0x00008f0012127a23 */ /* 0x000fe20000010899 */
[----:B------:R-:W-:Y:S01]  /*9740*/  FMNMX.FTZ R0, R63, R2, !PT ;  /* 0x000000023f007209 */ /* 0x000fe20007810000 */
[----:B------:R-:W-:Y:S01]  /*9750*/  FADD.FTZ R2, -R101, R107 ;  /* 0x0000006b65027221 */ /* 0x000fe20000010100 */
[----:B------:R-:W-:Y:S01]  /*9760*/  FSEL R154, R154, RZ, P2 ;  /* 0x000000ff9a9a7208 */ /* 0x000fe20001000000 */
[--C-:B------:R-:W-:Y:S01]  /*9770*/  FFMA.FTZ R50, R50, c[0x0][0x23c], -R153.reuse ;  /* 0x00008f0032327a23 */ /* 0x100fe20000010899 */
[----:B------:R-:W-:Y:S01]  /*9780*/  LOP3.LUT R107, R17, UR10, R222, 0x96, !PT ;  /* 0x0000000a116b7c12 */ /* 0x000fe2000f8e96de */
[----:B------:R-:W-:Y:S01]  /*9790*/  MUFU.EX2 R214, R18 ;  /* 0x0000001200d67308 */ /* 0x000fe20000000800 */
[----:B------:R-:W-:Y:S02]  /*97a0*/  FMUL.FTZ R2, R2, c[0x0][0x23c] ;  /* 0x00008f0002027a20 */ /* 0x000fe40000410000 */
[--C-:B------:R-:W-:Y:S02]  /*97b0*/  FFMA.FTZ R51, R51, c[0x0][0x23c], -R153.reuse ;  /* 0x00008f0033337a23 */ /* 0x100fe40000010899 */
[--C-:B------:R-:W-:Y:S02]  /*97c0*/  FFMA.FTZ R45, R45, c[0x0][0x23c], -R154.reuse ;  /* 0x00008f002d2d7a23 */ /* 0x100fe4000001089a */
[C---:B-1----:R-:W-:Y:S02]  /*97d0*/  FMUL.FTZ R32, R106.reuse, R128 ;  /* 0x000000806a207220 */ /* 0x042fe40000410000 */
[----:B--2---:R-:W-:Y:S01]  /*97e0*/  FMUL.FTZ R33, R106, R129 ;  /* 0x000000816a217220 */ /* 0x004fe20000410000 */
[----:B------:R1:W2:Y:S01]  /*97f0*/  MUFU.EX2 R104, R2 ;  /* 0x0000000200687308 */ /* 0x0002a20000000800 */
[--C-:B------:R-:W-:Y:S02]  /*9800*/  FFMA.FTZ R19, R19, c[0x0][0x23c], -R153.reuse ;  /* 0x00008f0013137a23 */ /* 0x100fe40000010899 */
[----:B------:R-:W-:Y:S01]  /*9810*/  FFMA.FTZ R25, R25, c[0x0][0x23c], -R154 ;  /* 0x00008f0019197a23 */ /* 0x000fe2000001089a */
[----:B---3--:R-:W3:Y:S01]  /*9820*/  SHFL.BFLY PT, R3, R0, 0x2, 0x1f ;  /* 0x0c401f0000037f89 */ /* 0x008ee200000e0000 */
[C---:B----4-:R-:W-:Y:S02]  /*9830*/  FMUL.FTZ R70, R105.reuse, R70 ;  /* 0x0000004669467220 */ /* 0x050fe40000410000 */
[C---:B------:R-:W-:Y:S02]  /*9840*/  FMUL.FTZ R71, R105.reuse, R71 ;  /* 0x0000004769477220 */ /* 0x040fe40000410000 */
[C---:B------:R-:W-:Y:S01]  /*9850*/  FMUL.FTZ R82, R105.reuse, R82 ;  /* 0x0000005269527220 */ /* 0x040fe20000410000 */
[----:B------:R-:W4:Y:S01]  /*9860*/  MUFU.EX2 R213, R19 ;  /* 0x0000001300d57308 */ /* 0x000f220000000800 */
[--C-:B------:R-:W-:Y:S02]  /*9870*/  FFMA.FTZ R6, R6, c[0x0][0x23c], -R153.reuse ;  /* 0x00008f0006067a23 */ /* 0x100fe40000010899 */
[C---:B------:R-:W-:Y:S02]  /*9880*/  FMUL.FTZ R83, R105.reuse, R83 ;  /* 0x0000005369537220 */ /* 0x040fe40000410000 */
[C---:B------:R-:W-:Y:S02]  /*9890*/  FMUL.FTZ R90, R105.reuse, R90 ;  /* 0x0000005a695a7220 */ /* 0x040fe40000410000 */
[C---:B------:R-:W-:Y:S02]  /*98a0*/  FMUL.FTZ R91, R105.reuse, R91 ;  /* 0x0000005b695b7220 */ /* 0x040fe40000410000 */
[----:B------:R-:W-:Y:S01]  /*98b0*/  FMUL.FTZ R98, R105, R98 ;  /* 0x0000006269627220 */ /* 0x000fe20000410000 */
[----:B------:R5:W-:Y:S01]  /*98c0*/  MUFU.EX2 R212, R6 ;  /* 0x0000000600d47308 */ /* 0x000be20000000800 */
[--C-:B------:R-:W-:Y:S02]  /*98d0*/  FFMA.FTZ R7, R7, c[0x0][0x23c], -R153.reuse ;  /* 0x00008f0007077a23 */ /* 0x100fe40000010899 */
[----:B------:R-:W-:Y:S01]  /*98e0*/  FMUL.FTZ R99, R105, R99 ;  /* 0x0000006369637220 */ /* 0x000fe20000410000 */
[--C-:B-1----:R-:W-:Y:S01]  /*98f0*/  LOP3.LUT R2, R223, UR12, R220.reuse, 0x96, !PT ;  /* 0x0000000cdf027c12 */ /* 0x102fe2000f8e96dc */
[C---:B--2---:R-:W-:Y:S02]  /*9900*/  FMUL.FTZ R76, R104.reuse, R76 ;  /* 0x0000004c684c7220 */ /* 0x044fe40000410000 */
[----:B------:R-:W-:Y:S01]  /*9910*/  FMUL.FTZ R77, R104, R77 ;  /* 0x0000004d684d7220 */ /* 0x000fe20000410000 */
[----:B---3--:R-:W-:Y:S01]  /*9920*/  FMNMX.FTZ R0, R0, R3, !PT ;  /* 0x0000000300007209 */ /* 0x008fe20007810000 */
[----:B------:R-:W-:Y:S01]  /*9930*/  IMAD.WIDE.U32 R168, R2, -0x326172a9, RZ ;  /* 0xcd9e8d5702a87825 */ /* 0x000fe200078e00ff */
[----:B------:R1:W-:Y:S01]  /*9940*/  MUFU.EX2 R211, R7 ;  /* 0x0000000700d37308 */ /* 0x0003e20000000800 */
[----:B------:R-:W-:Y:S02]  /*9950*/  LOP3.LUT R2, R227, UR12, R220, 0x96, !PT ;  /* 0x0000000ce3027c12 */ /* 0x000fe4000f8e96dc */
[----:B------:R-:W-:Y:S01]  /*9960*/  FFMA.FTZ R12, R12, c[0x0][0x23c], -R154 ;  /* 0x00008f000c0c7a23 */ /* 0x000fe2000001089a */
[--C-:B------:R-:W-:Y:S01]  /*9970*/  LOP3.LUT R18, R169, UR11, R4.reuse, 0x96, !PT ;  /* 0x0000000ba9127c12 */ /* 0x100fe2000f8e9604 */
[----:B------:R-:W-:Y:S01]  /*9980*/  FFMA.FTZ R39, R39, c[0x0][0x23c], -R153 ;  /* 0x00008f0027277a23 */ /* 0x000fe20000010899 */
[----:B----4-:R-:W-:Y:S01]  /*9990*/  F2FP.BF16.PACK_AB R111, R213, R214 ;  /* 0x000000d6d56f723e */ /* 0x010fe200000010ff */
[----:B------:R-:W-:Y:S02]  /*99a0*/  IMAD.WIDE.U32 R170, R2, -0x326172a9, RZ ;  /* 0xcd9e8d5702aa7825 */ /* 0x000fe400078e00ff */
[----:B------:R-:W2:Y:S01]  /*99b0*/  SHFL.BFLY PT, R2, R0, 0x1, 0x1f ;  /* 0x0c201f0000027f89 */ /* 0x000ea200000e0000 */
[----:B------:R3:W-:Y:S01]  /*99c0*/  MUFU.EX2 R210, R12 ;  /* 0x0000000c00d27308 */ /* 0x0007e20000000800 */
[----:B------:R-:W-:Y:S01]  /*99d0*/  IMAD.WIDE.U32 R18, R18, -0x2daee0ad, RZ ;  /* 0xd2511f5312127825 */ /* 0x000fe200078e00ff */
[----:B------:R-:W-:Y:S03]  /*99e0*/  LOP3.LUT R3, R171, UR11, R4, 0x96, !PT ;  /* 0x0000000bab037c12 */ /* 0x000fe6000f8e9604 */
[----:B------:R-:W-:Y:S01]  /*99f0*/  IMAD.WIDE.U32 R4, R5, -0x2daee0ad, RZ ;  /* 0xd2511f5305047825 */ /* 0x000fe200078e00ff */
[----:B------:R-:W-:Y:S03]  /*9a00*/  LOP3.LUT R19, R19, UR8, R16, 0x96, !PT ;  /* 0x0000000813137c12 */ /* 0x000fe6000f8e9610 */
[----:B------:R-:W-:Y:S01]  /*9a10*/  IMAD.WIDE.U32 R16, R3, -0x2daee0ad, RZ ;  /* 0xd2511f5303107825 */ /* 0x000fe200078e00ff */
[----:B------:R-:W-:Y:S01]  /*9a20*/  MUFU.EX2 R183, R48 ;  /* 0x0000003000b77308 */ /* 0x000fe20000000800 */
[----:B-----5:R-:W-:Y:S02]  /*9a30*/  LOP3.LUT R6, R5, UR10, R226, 0x96, !PT ;  /* 0x0000000a05067c12 */ /* 0x020fe4000f8e96e2 */
[----:B------:R-:W-:Y:S01]  /*9a40*/  IMAD.WIDE.U32 R160, R19, -0x326172a9, RZ ;  /* 0xcd9e8d5713a07825 */ /* 0x000fe200078e00ff */
[----:B------:R-:W-:Y:S03]  /*9a50*/  LOP3.LUT R3, R17, UR8, R4, 0x96, !PT ;  /* 0x0000000811037c12 */ /* 0x000fe6000f8e9604 */
[----:B------:R-:W-:Y:S03]  /*9a60*/  IMAD.WIDE.U32 R4, R107, -0x326172a9, RZ ;  /* 0xcd9e8d576b047825 */ /* 0x000fe600078e00ff */
[----:B------:R-:W-:Y:S01]  /*9a70*/  MUFU.EX2 R182, R20 ;  /* 0x0000001400b67308 */ /* 0x000fe20000000800 */
[----:B------:R-:W-:Y:S01]  /*9a80*/  IMAD.WIDE.U32 R164, R3, -0x326172a9, RZ ;  /* 0xcd9e8d5703a47825 */ /* 0x000fe200078e00ff */
[----:B------:R-:W-:Y:S02]  /*9a90*/  LOP3.LUT R3, R161, UR7, R4, 0x96, !PT ;  /* 0x00000007a1037c12 */ /* 0x000fe4000f8e9604 */
[----:B--2---:R-:W-:Y:S01]  /*9aa0*/  FMNMX.FTZ R2, R0, R2, !PT ;  /* 0x0000000200027209 */ /* 0x004fe20007810000 */
[----:B------:R-:W-:Y:S01]  /*9ab0*/  FFMA.FTZ R0, R13, c[0x0][0x23c], -R154 ;  /* 0x00008f000d007a23 */ /* 0x000fe2000001089a */
[----:B------:R-:W-:Y:S01]  /*9ac0*/  LOP3.LUT R5, R5, UR9, R168, 0x96, !PT ;  /* 0x0000000905057c12 */ /* 0x000fe2000f8e96a8 */
[----:B-1----:R-:W-:Y:S01]  /*9ad0*/  IMAD.WIDE.U32 R6, R6, -0x326172a9, RZ ;  /* 0xcd9e8d5706067825 */ /* 0x002fe200078e00ff */
[C---:B------:R-:W-:Y:S02]  /*9ae0*/  FSETP.NEU.FTZ.AND P2, PT, R2.reuse, -INF , PT ;  /* 0xff8000000200780b */ /* 0x040fe40003f5d000 */
[----:B------:R-:W1:Y:S01]  /*9af0*/  MUFU.EX2 R209, R0 ;  /* 0x0000000000d17308 */ /* 0x000e620000000800 */
[----:B------:R-:W-:Y:S01]  /*9b00*/  FMUL.FTZ R155, R2, c[0x0][0x23c] ;  /* 0x00008f00029b7a20 */ /* 0x000fe20000410000 */
[----:B------:R-:W-:Y:S01]  /*9b10*/  LOP3.LUT R6, R165, UR7, R6, 0x96, !PT ;  /* 0x00000007a5067c12 */ /* 0x000fe2000f8e9606 */
[----:B------:R-:W-:Y:S01]  /*9b20*/  FFMA.FTZ R8, R8, c[0x0][0x23c], -R154 ;  /* 0x00008f0008087a23 */ /* 0x000fe2000001089a */
[----:B---3--:R-:W-:Y:S01]  /*9b30*/  LOP3.LUT R12, R7, UR9, R170, 0x96, !PT ;  /* 0x00000009070c7c12 */ /* 0x008fe2000f8e96aa */
[----:B------:R-:W-:Y:S01]  /*9b40*/  IMAD.WIDE.U32 R162, R3, -0x2daee0ad, RZ ;  /* 0xd2511f5303a27825 */ /* 0x000fe200078e00ff */
[----:B------:R-:W-:Y:S03]  /*9b50*/  FSEL R155, R155, RZ, P2 ;  /* 0x000000ff9b9b7208 */ /* 0x000fe60001000000 */
[----:B------:R-:W-:Y:S01]  /*9b60*/  IMAD.WIDE.U32 R4, R5, -0x2daee0ad, RZ ;  /* 0xd2511f5305047825 */ /* 0x000fe200078e00ff */
[----:B------:R-:W-:Y:S03]  /*9b70*/  MUFU.EX2 R206, R8 ;  /* 0x0000000800ce7308 */ /* 0x000fe60000000800 */
[--C-:B------:R-:W-:Y:S01]  /*9b80*/  FFMA.FTZ R14, R14, c[0x0][0x23c], -R155.reuse ;  /* 0x00008f000e0e7a23 */ /* 0x100fe2000001089b */
[----:B------:R-:W-:Y:S01]  /*9b90*/  LOP3.LUT R5, R5, UR6, R18, 0x96, !PT ;  /* 0x0000000605057c12 */ /* 0x000fe2000f8e9612 */
[----:B------:R-:W-:Y:S01]  /*9ba0*/  IMAD.WIDE.U32 R166, R6, -0x2daee0ad, RZ ;  /* 0xd2511f5306a67825 */ /* 0x000fe200078e00ff */
[----:B------:R-:W-:Y:S03]  /*9bb0*/  LOP3.LUT R6, R163, UR4, R4, 0x96, !PT ;  /* 0x00000004a3067c12 */ /* 0x000fe6000f8e9604 */
[----:B------:R-:W-:Y:S01]  /*9bc0*/  IMAD.WIDE.U32 R12, R12, -0x2daee0ad, RZ ;  /* 0xd2511f530c0c7825 */ /* 0x000fe200078e00ff */
[----:B------:R2:W-:Y:S03]  /*9bd0*/  MUFU.EX2 R208, R14 ;  /* 0x0000000e00d07308 */ /* 0x0005e60000000800 */
[----:B------:R-:W-:Y:S01]  /*9be0*/  FFMA.FTZ R9, R9, c[0x0][0x23c], -R154 ;  /* 0x00008f0009097a23 */ /* 0x000fe2000001089a */
[----:B------:R-:W-:Y:S01]  /*9bf0*/  LOP3.LUT R4, R167, UR4, R12, 0x96, !PT ;  /* 0x00000004a7047c12 */ /* 0x000fe2000f8e960c */
[----:B------:R-:W-:Y:S01]  /*9c00*/  IMAD.WIDE.U32 R156, R5, -0x326172a9, RZ ;  /* 0xcd9e8d57059c7825 */ /* 0x000fe200078e00ff */
[----:B------:R-:W-:Y:S02]  /*9c10*/  LOP3.LUT R12, R13, UR6, R16, 0x96, !PT ;  /* 0x000000060d0c7c12 */ /* 0x000fe4000f8e9610 */
[----:B-1----:R-:W-:Y:S01]  /*9c20*/  F2FP.BF16.PACK_AB R150, R209, R210 ;  /* 0x000000d2d196723e */ /* 0x002fe200000010ff */
[----:B------:R-:W-:Y:S01]  /*9c30*/  IMAD.WIDE.U32 R6, R6, -0x326172a9, RZ ;  /* 0xcd9e8d5706067825 */ /* 0x000fe200078e00ff */
[----:B------:R1:W-:Y:S03]  /*9c40*/  MUFU.EX2 R205, R9 ;  /* 0x0000000900cd7308 */ /* 0x0003e60000000800 */
[----:B------:R-:W-:Y:S01]  /*9c50*/  IMAD.WIDE.U32 R4, R4, -0x326172a9, RZ ;  /* 0xcd9e8d5704047825 */ /* 0x000fe200078e00ff */
[----:B------:R-:W-:Y:S02]  /*9c60*/  LOP3.LUT R0, R6, 0xffff, RZ, 0xc0, !PT ;  /* 0x0000ffff06007812 */ /* 0x000fe400078ec0ff */
[----:B------:R-:W-:Y:S01]  /*9c70*/  SHF.R.U32.HI R16, RZ, 0x10, R6 ;  /* 0x00000010ff107819 */ /* 0x000fe20000011606 */
[----:B------:R-:W-:Y:S01]  /*9c80*/  IMAD.WIDE.U32 R158, R12, -0x326172a9, RZ ;  /* 0xcd9e8d570c9e7825 */ /* 0x000fe200078e00ff */
[----:B------:R-:W-:Y:S02]  /*9c90*/  LOP3.LUT R3, R4, 0xffff, RZ, 0xc0, !PT ;  /* 0x0000ffff04037812 */ /* 0x000fe400078ec0ff */
[----:B------:R-:W-:Y:S01]  /*9ca0*/  SHF.R.U32.HI R12, RZ, 0x10, R4 ;  /* 0x00000010ff0c7819 */ /* 0x000fe20000011604 */
[--C-:B------:R-:W-:Y:S01]  /*9cb0*/  FFMA.FTZ R15, R15, c[0x0][0x23c], -R155.reuse ;  /* 0x00008f000f0f7a23 */ /* 0x100fe2000001089b */
[----:B------:R-:W-:Y:S01]  /*9cc0*/  LOP3.LUT R18, R6, 0xff, RZ, 0xc0, !PT ;  /* 0x000000ff06127812 */ /* 0x000fe200078ec0ff */
[--C-:B------:R-:W-:Y:S01]  /*9cd0*/  FFMA.FTZ R10, R10, c[0x0][0x23c], -R155.reuse ;  /* 0x00008f000a0a7a23 */ /* 0x100fe2000001089b */
[----:B------:R-:W-:Y:S01]  /*9ce0*/  SHF.R.U32.HI R17, RZ, 0x18, R6 ;  /* 0x00000018ff117819 */ /* 0x000fe20000011606 */
[----:B------:R-:W3:Y:S01]  /*9cf0*/  MUFU.EX2 R207, R15 ;  /* 0x0000000f00cf7308 */ /* 0x000ee20000000800 */
[----:B------:R-:W-:Y:S01]  /*9d00*/  LOP3.LUT R6, R7, UR15, R156, 0x96, !PT ;  /* 0x0000000f07067c12 */ /* 0x000fe2000f8e969c */
[----:B------:R-:W-:Y:S01]  /*9d10*/  FFMA.FTZ R11, R11, c[0x0][0x23c], -R155 ;  /* 0x00008f000b0b7a23 */ /* 0x000fe2000001089b */
[----:B--2---:R-:W-:Y:S01]  /*9d20*/  LOP3.LUT R14, R4, 0xff, RZ, 0xc0, !PT ;  /* 0x000000ff040e7812 */ /* 0x004fe200078ec0ff */
[----:B------:R-:W-:Y:S01]  /*9d30*/  FMUL.FTZ R19, R105, R127 ;  /* 0x0000007f69137220 */ /* 0x000fe20000410000 */
[----:B------:R-:W-:Y:S01]  /*9d40*/  SHF.R.U32.HI R13, RZ, 0x18, R4 ;  /* 0x00000018ff0d7819 */ /* 0x000fe20000011604 */
[--C-:B------:R-:W-:Y:S01]  /*9d50*/  FFMA.FTZ R34, R34, c[0x0][0x23c], -R153.reuse ;  /* 0x00008f0022227a23 */ /* 0x100fe20000010899 */
[----:B------:R-:W-:Y:S01]  /*9d60*/  LOP3.LUT R4, R5, UR15, R158, 0x96, !PT ;  /* 0x0000000f05047c12 */ /* 0x000fe2000f8e969e */
[----:B------:R-:W-:Y:S01]  /*9d70*/  FFMA.FTZ R35, R35, c[0x0][0x23c], -R153 ;  /* 0x00008f0023237a23 */ /* 0x000fe20000010899 */
[----:B------:R-:W-:Y:S01]  /*9d80*/  SHF.R.U32.HI R7, RZ, 0x8, R0 ;  /* 0x00000008ff077819 */ /* 0x000fe20000011600 */
[----:B------:R-:W-:Y:S01]  /*9d90*/  MUFU.EX2 R187, R10 ;  /* 0x0000000a00bb7308 */ /* 0x000fe20000000800 */
[----:B------:R-:W-:Y:S01]  /*9da0*/  SHF.R.U32.HI R3, RZ, 0x8, R3 ;  /* 0x00000008ff037819 */ /* 0x000fe20000011603 */
[----:B------:R-:W-:Y:S01]  /*9db0*/  FMUL.FTZ R72, R104, R72 ;  /* 0x0000004868487220 */ /* 0x000fe20000410000 */
[----:B------:R-:W-:Y:S01]  /*9dc0*/  LOP3.LUT R0, R12, 0xff, RZ, 0xc0, !PT ;  /* 0x000000ff0c007812 */ /* 0x000fe200078ec0ff */
[----:B------:R-:W-:Y:S01]  /*9dd0*/  FMUL.FTZ R73, R104, R73 ;  /* 0x0000004968497220 */ /* 0x000fe20000410000 */
[----:B------:R-:W-:Y:S01]  /*9de0*/  LOP3.LUT R5, R16, 0xff, RZ, 0xc0, !PT ;  /* 0x000000ff10057812 */ /* 0x000fe200078ec0ff */
[----:B------:R-:W-:Y:S01]  /*9df0*/  FMUL.FTZ R16, R106, R124 ;  /* 0x0000007c6a107220 */ /* 0x000fe20000410000 */
[----:B------:R-:W-:Y:S01]  /*9e00*/  PRMT R18, R18, 0x5410, R7 ;  /* 0x0000541012127816 */ /* 0x000fe20000000007 */
[----:B------:R-:W-:Y:S01]  /*9e10*/  FFMA.FTZ R46, R46, c[0x0][0x23c], -R155 ;  /* 0x00008f002e2e7a23 */ /* 0x000fe2000001089b */
[----:B------:R-:W-:Y:S01]  /*9e20*/  PRMT R14, R14, 0x5410, R3 ;  /* 0x000054100e0e7816 */ /* 0x000fe20000000003 */
[----:B------:R-:W2:Y:S01]  /*9e30*/  MUFU.EX2 R186, R11 ;  /* 0x0000000b00ba7308 */ /* 0x000ea20000000800 */
[----:B------:R-:W-:Y:S01]  /*9e40*/  SHF.R.U32.HI R7, RZ, 0x10, R4 ;  /* 0x00000010ff077819 */ /* 0x000fe20000011604 */
[--C-:B------:R-:W-:Y:S01]  /*9e50*/  HSET2.LE.AND R110, R18, R224.reuse, PT ;  /* 0x000000e0126e7233 */ /* 0x100fe20003803000 */
[----:B------:R-:W-:Y:S01]  /*9e60*/  PRMT R151, R0, 0x5410, R13 ;  /* 0x0000541000977816 */ /* 0x000fe2000000000d */
[----:B------:R-:W-:Y:S01]  /*9e70*/  FMUL.FTZ R18, R105, R126 ;  /* 0x0000007e69127220 */ /* 0x000fe20000410000 */
[----:B------:R-:W-:Y:S01]  /*9e80*/  LOP3.LUT R3, R6, 0xffff, RZ, 0xc0, !PT ;  /* 0x0000ffff06037812 */ /* 0x000fe200078ec0ff */
[----:B------:R-:W-:Y:S01]  /*9e90*/  FFMA.FTZ R47, R47, c[0x0][0x23c], -R155 ;  /* 0x00008f002f2f7a23 */ /* 0x000fe2000001089b */
[----:B------:R-:W-:Y:S01]  /*9ea0*/  LOP3.LUT R0, R4, 0xffff, RZ, 0xc0, !PT ;  /* 0x0000ffff04007812 */ /* 0x000fe200078ec0ff */
[--C-:B------:R-:W-:Y:S01]  /*9eb0*/  HSET2.LE.AND R151, R151, R224.reuse, PT ;  /* 0x000000e097977233 */ /* 0x100fe20003803000 */
[----:B------:R-:W-:Y:S01]  /*9ec0*/  PRMT R17, R5, 0x5410, R17 ;  /* 0x0000541005117816 */ /* 0x000fe20000000011 */
[----:B------:R-:W-:Y:S01]  /*9ed0*/  MUFU.EX2 R180, R34 ;  /* 0x0000002200b47308 */ /* 0x000fe20000000800 */
[----:B------:R-:W-:Y:S01]  /*9ee0*/  SHF.R.U32.HI R8, RZ, 0x10, R6 ;  /* 0x00000010ff087819 */ /* 0x000fe20000011606 */
[--C-:B------:R-:W-:Y:S01]  /*9ef0*/  FFMA.FTZ R40, R40, c[0x0][0x23c], -R154.reuse ;  /* 0x00008f0028287a23 */ /* 0x100fe2000001089a */
[----:B------:R-:W-:Y:S01]  /*9f00*/  LOP3.LUT R13, R6, 0xff, RZ, 0xc0, !PT ;  /* 0x000000ff060d7812 */ /* 0x000fe200078ec0ff */
[----:B------:R-:W-:Y:S01]  /*9f10*/  FFMA.FTZ R24, R24, c[0x0][0x23c], -R154 ;  /* 0x00008f0018187a23 */ /* 0x000fe2000001089a */
[----:B------:R-:W-:Y:S01]  /*9f20*/  SHF.R.U32.HI R5, RZ, 0x8, R3 ;  /* 0x00000008ff057819 */ /* 0x000fe20000011603 */
[--C-:B------:R-:W-:Y:S01]  /*9f30*/  FFMA.FTZ R26, R26, c[0x0][0x23c], -R155.reuse ;  /* 0x00008f001a1a7a23 */ /* 0x100fe2000001089b */
[----:B------:R-:W-:Y:S01]  /*9f40*/  SHF.R.U32.HI R3, RZ, 0x8, R0 ;  /* 0x00000008ff037819 */ /* 0x000fe20000011600 */
[----:B------:R-:W-:Y:S01]  /*9f50*/  FFMA.FTZ R27, R27, c[0x0][0x23c], -R155 ;  /* 0x00008f001b1b7a23 */ /* 0x000fe2000001089b */
[----:B------:R-:W-:Y:S01]  /*9f60*/  LOP3.LUT R0, R7, 0xff, RZ, 0xc0, !PT ;  /* 0x000000ff07007812 */ /* 0x000fe200078ec0ff */
[----:B------:R-:W-:Y:S01]  /*9f70*/  MUFU.EX2 R179, R35 ;  /* 0x0000002300b37308 */ /* 0x000fe20000000800 */
[----:B------:R-:W-:Y:S01]  /*9f80*/  SHF.R.U32.HI R12, RZ, 0x18, R6 ;  /* 0x00000018ff0c7819 */ /* 0x000fe20000011606 */
[C---:B------:R-:W-:Y:S01]  /*9f90*/  FMUL.FTZ R20, R104.reuse, R132 ;  /* 0x0000008468147220 */ /* 0x040fe20000410000 */
[----:B------:R-:W-:Y:S01]  /*9fa0*/  SHF.R.U32.HI R6, RZ, 0x18, R4 ;  /* 0x00000018ff067819 */ /* 0x000fe20000011604 */
[----:B------:R-:W-:Y:S01]  /*9fb0*/  FMUL.FTZ R84, R104, R84 ;  /* 0x0000005468547220 */ /* 0x000fe20000410000 */
[----:B-1----:R-:W-:Y:S01]  /*9fc0*/  LOP3.LUT R9, R4, 0xff, RZ, 0xc0, !PT ;  /* 0x000000ff04097812 */ /* 0x002fe200078ec0ff */
[----:B------:R-:W-:Y:S01]  /*9fd0*/  FMUL.FTZ R85, R104, R85 ;  /* 0x0000005568557220 */ /* 0x000fe20000410000 */
[----:B------:R-:W-:Y:S01]  /*9fe0*/  LOP3.LUT R4, R8, 0xff, RZ, 0xc0, !PT ;  /* 0x000000ff08047812 */ /* 0x000fe200078ec0ff */
[----:B------:R-:W-:Y:S01]  /*9ff0*/  FMUL.FTZ R92, R104, R92 ;  /* 0x0000005c685c7220 */ /* 0x000fe20000410000 */
[----:B------:R-:W-:Y:S01]  /*a000*/  PRMT R8, R0, 0x5410, R6 ;  /* 0x0000541000087816 */ /* 0x000fe20000000006 */
[----:B------:R-:W-:Y:S01]  /*a010*/  FADD.FTZ R0, -R2, R108 ;  /* 0x0000006c02007221 */ /* 0x000fe20000010100 */
[----:B------:R-:W-:Y:S01]  /*a020*/  PRMT R7, R13, 0x5410, R5 ;  /* 0x000054100d077816 */ /* 0x000fe20000000005 */
[--C-:B------:R-:W-:Y:S01]  /*a030*/  HSET2.LE.AND R5, R17, R224.reuse, PT ;  /* 0x000000e011057233 */ /* 0x100fe20003803000 */
[----:B------:R-:W-:Y:S01]  /*a040*/  PRMT R9, R9, 0x5410, R3 ;  /* 0x0000541009097816 */ /* 0x000fe20000000003 */
[----:B------:R-:W-:Y:S01]  /*a050*/  FMUL.FTZ R0, R0, c[0x0][0x23c] ;  /* 0x00008f0000007a20 */ /* 0x000fe20000410000 */
[----:B------:R-:W-:Y:S01]  /*a060*/  PRMT R12, R4, 0x5410, R12 ;  /* 0x00005410040c7816 */ /* 0x000fe2000000000c */
[--C-:B------:R-:W-:Y:S01]  /*a070*/  HSET2.LE.AND R4, R7, R224.reuse, PT ;  /* 0x000000e007047233 */ /* 0x100fe20003803000 */
[----:B------:R-:W-:Y:S01]  /*a080*/  F2FP.BF16.PACK_AB R108, R215, R216 ;  /* 0x000000d8d76c723e */ /* 0x000fe200000010ff */
[--C-:B------:R-:W-:Y:S01]  /*a090*/  HSET2.LE.AND R148, R9, R224.reuse, PT ;  /* 0x000000e009947233 */ /* 0x100fe20003803000 */
[----:B------:R-:W-:Y:S01]  /*a0a0*/  F2FP.BF16.PACK_AB R3, R217, R218 ;  /* 0x000000dad903723e */ /* 0x000fe200000010ff */
[----:B------:R-:W1:Y:S01]  /*a0b0*/  MUFU.EX2 R0, R0 ;  /* 0x0000000000007308 */ /* 0x000e620000000800 */
[----:B------:R-:W-:Y:S01]  /*a0c0*/  LOP3.LUT R108, R4, R108, RZ, 0xc0, !PT ;  /* 0x0000006c046c7212 */ /* 0x000fe200078ec0ff */
[--C-:B------:R-:W-:Y:S01]  /*a0d0*/  HSET2.LE.AND R4, R14, R224.reuse, PT ;  /* 0x000000e00e047233 */ /* 0x100fe20003803000 */
[----:B------:R-:W-:Y:S01]  /*a0e0*/  LOP3.LUT R111, R5, R111, RZ, 0xc0, !PT ;  /* 0x0000006f056f7212 */ /* 0x000fe200078ec0ff */
[--C-:B------:R-:W-:Y:S01]  /*a0f0*/  HSET2.LE.AND R109, R12, R224.reuse, PT ;  /* 0x000000e00c6d7233 */ /* 0x100fe20003803000 */
[----:B---3--:R-:W-:Y:S01]  /*a100*/  F2FP.BF16.PACK_AB R5, R207, R208 ;  /* 0x000000d0cf05723e */ /* 0x008fe200000010ff */
[----:B------:R-:W-:Y:S01]  /*a110*/  FMUL.FTZ R7, R105, R115 ;  /* 0x0000007369077220 */ /* 0x000fe20000410000 */
[----:B------:R-:W-:Y:S01]  /*a120*/  F2FP.BF16.PACK_AB R6, R205, R206 ;  /* 0x000000cecd06723e */ /* 0x000fe200000010ff */
[----:B------:R-:W-:Y:S01]  /*a130*/  FMUL.FTZ R9, R104, R117 ;  /* 0x0000007568097220 */ /* 0x000fe20000410000 */
[----:B------:R-:W-:Y:S01]  /*a140*/  LOP3.LUT R110, R110, R3, RZ, 0xc0, !PT ;  /* 0x000000036e6e7212 */ /* 0x000fe200078ec0ff */
[C---:B------:R-:W-:Y:S01]  /*a150*/  FMUL.FTZ R12, R104.reuse, R120 ;  /* 0x00000078680c7220 */ /* 0x040fe20000410000 */
[----:B------:R-:W-:Y:S01]  /*a160*/  F2FP.BF16.PACK_AB R3, R211, R212 ;  /* 0x000000d4d303723e */ /* 0x000fe200000010ff */
[----:B------:R-:W-:Y:S01]  /*a170*/  FMUL.FTZ R13, R104, R121 ;  /* 0x00000079680d7220 */ /* 0x000fe20000410000 */
[----:B------:R-:W-:Y:S01]  /*a180*/  LOP3.LUT R150, R4, R150, RZ, 0xc0, !PT ;  /* 0x0000009604967212 */ /* 0x000fe200078ec0ff */
[C---:B------:R-:W-:Y:S01]  /*a190*/  FMUL.FTZ R4, R106.reuse, R112 ;  /* 0x000000706a047220 */ /* 0x040fe20000410000 */
[----:B------:R-:W-:Y:S01]  /*a1a0*/  LOP3.LUT R151, R151, R5, RZ, 0xc0, !PT ;  /* 0x0000000597977212 */ /* 0x000fe200078ec0ff */
[----:B------:R-:W-:Y:S01]  /*a1b0*/  FMUL.FTZ R5, R106, R113 ;  /* 0x000000716a057220 */ /* 0x000fe20000410000 */
[----:B------:R-:W-:Y:S01]  /*a1c0*/  LOP3.LUT R148, R148, R6, RZ, 0xc0, !PT ;  /* 0x0000000694947212 */ /* 0x000fe200078ec0ff */
[----:B------:R-:W-:Y:S01]  /*a1d0*/  FMUL.FTZ R6, R105, R114 ;  /* 0x0000007269067220 */ /* 0x000fe20000410000 */
[----:B------:R-:W-:Y:S01]  /*a1e0*/  LOP3.LUT R109, R109, R3, RZ, 0xc0, !PT ;  /* 0x000000036d6d7212 */ /* 0x000fe200078ec0ff */
[----:B------:R-:W3:Y:S01]  /*a1f0*/  LDSM.16.MT88.4 R112, [R192+0x6000] ;  /* 0x00600000c070783b */ /* 0x000ee20000004200 */
[--C-:B------:R-:W-:Y:S01]  /*a200*/  HSET2.LE.AND R3, R8, R224.reuse, PT ;  /* 0x000000e008037233 */ /* 0x100fe20003803000 */
[----:B--2---:R-:W-:Y:S01]  /*a210*/  F2FP.BF16.PACK_AB R149, R186, R187 ;  /* 0x000000bbba95723e */ /* 0x004fe200000010ff */
[----:B------:R-:W-:Y:S01]  /*a220*/  FMUL.FTZ R8, R104, R116 ;  /* 0x0000007468087220 */ /* 0x000fe20000410000 */
[----:B------:R-:W-:Y:S01]  /*a230*/  MUFU.EX2 R163, R50 ;  /* 0x0000003200a37308 */ /* 0x000fe20000000800 */
[C---:B-1----:R-:W-:Y:S01]  /*a240*/  FMUL.FTZ R10, R0.reuse, R118 ;  /* 0x00000076000a7220 */ /* 0x042fe20000410000 */
[-C--:B------:R-:W-:Y:S01]  /*a250*/  HMMA.16816.F32.BF16 R4, R108, R144.reuse, R4 ;  /* 0x000000906c04723c */ /* 0x080fe20000041804 */
[C---:B------:R-:W-:Y:S01]  /*a260*/  FMUL.FTZ R11, R0.reuse, R119 ;  /* 0x00000077000b7220 */ /* 0x040fe20000410000 */
[----:B------:R-:W-:Y:S01]  /*a270*/  LOP3.LUT R149, R3, R149, RZ, 0xc0, !PT ;  /* 0x0000009503957212 */ /* 0x000fe200078ec0ff */
[----:B------:R-:W1:Y:S01]  /*a280*/  LDSM.16.MT88.4 R116, [R190+0x6000] ;  /* 0x00600000be74783b */ /* 0x000e620000004200 */
[C---:B------:R-:W-:Y:S01]  /*a290*/  FMUL.FTZ R14, R0.reuse, R122 ;  /* 0x0000007a000e7220 */ /* 0x040fe20000410000 */
[----:B------:R-:W-:Y:S01]  /*a2a0*/  LOP3.LUT R120, R159, UR5, R164, 0x96, !PT ;  /* 0x000000059f787c12 */ /* 0x000fe2000f8e96a4 */
[----:B------:R-:W-:Y:S02]  /*a2b0*/  FMUL.FTZ R15, R0, R123 ;  /* 0x0000007b000f7220 */ /* 0x000fe40000410000 */
[----:B------:R-:W-:Y:S01]  /*a2c0*/  FMUL.FTZ R17, R106, R125 ;  /* 0x0000007d6a117220 */ /* 0x000fe20000410000 */
[C---:B------:R-:W-:Y:S01]  /*a2d0*/  HMMA.16816.F32.BF16 R8, R148.reuse, R144, R8 ;  /* 0x000000909408723c */ /* 0x040fe20000041808 */
[----:B------:R2:W-:Y:S02]  /*a2e0*/  MUFU.EX2 R176, R25 ;  /* 0x0000001900b07308 */ /* 0x0005e40000000800 */
[C---:B------:R-:W-:Y:S02]  /*a2f0*/  FMUL.FTZ R78, R0.reuse, R78 ;  /* 0x0000004e004e7220 */ /* 0x040fe40000410000 */
[----:B------:R-:W-:Y:S02]  /*a300*/  FMUL.FTZ R79, R0, R79 ;  /* 0x0000004f004f7220 */ /* 0x000fe40000410000 */
[C---:B------:R-:W-:Y:S01]  /*a310*/  FMUL.FTZ R34, R105.reuse, R130 ;  /* 0x0000008269227220 */ /* 0x040fe20000410000 */
[-C--:B------:R-:W-:Y:S01]  /*a320*/  HMMA.16816.F32.BF16 R12, R148, R146.reuse, R12 ;  /* 0x00000092940c723c */ /* 0x080fe2000004180c */
[----:B------:R-:W-:Y:S02]  /*a330*/  FMUL.FTZ R35, R105, R131 ;  /* 0x0000008369237220 */ /* 0x000fe40000410000 */
[----:B------:R-:W-:Y:S01]  /*a340*/  MUFU.EX2 R165, R64 ;  /* 0x0000004000a57308 */ /* 0x000fe20000000800 */
[----:B------:R-:W-:Y:S04]  /*a350*/  IMAD.WIDE.U32 R120, R120, -0x2daee0ad, RZ ;  /* 0xd2511f5378787825 */ /* 0x000fe800078e00ff */
[C---:B------:R-:W-:Y:S01]  /*a360*/  HMMA.16816.F32.BF16 R16, R108.reuse, R146, R16 ;  /* 0x000000926c10723c */ /* 0x040fe20000041810 */
[----:B------:R-:W-:Y:S03]  /*a370*/  LOP3.LUT R3, R121, UR14, R166, 0x96, !PT ;  /* 0x0000000e79037c12 */ /* 0x000fe6000f8e96a6 */
[C---:B------:R-:W-:Y:S01]  /*a380*/  FMUL.FTZ R74, R0.reuse, R74 ;  /* 0x0000004a004a7220 */ /* 0x040fe20000410000 */
[----:B------:R-:W-:Y:S01]  /*a390*/  MUFU.EX2 R147, R47 ;  /* 0x0000002f00937308 */ /* 0x000fe20000000800 */
[C---:B------:R-:W-:Y:S02]  /*a3a0*/  FMUL.FTZ R75, R0.reuse, R75 ;  /* 0x0000004b004b7220 */ /* 0x040fe40000410000 */
[C---:B------:R-:W-:Y:S01]  /*a3b0*/  FMUL.FTZ R86, R0.reuse, R86 ;  /* 0x0000005600567220 */ /* 0x040fe20000410000 */
[-C--:B---3--:R-:W-:Y:S03]  /*a3c0*/  HMMA.16816.F32.BF16 R68, R108, R112.reuse, R68 ;  /* 0x000000706c44723c */ /* 0x088fe60000041844 */
[----:B------:R-:W-:Y:S02]  /*a3d0*/  FMUL.FTZ R87, R0, R87 ;  /* 0x0000005700577220 */ /* 0x000fe40000410000 */
[----:B------:R-:W-:Y:S01]  /*a3e0*/  FMUL.FTZ R93, R104, R93 ;  /* 0x0000005d685d7220 */ /* 0x000fe20000410000 */
[----:B------:R-:W-:Y:S01]  /*a3f0*/  MUFU.EX2 R166, R49 ;  /* 0x0000003100a67308 */ /* 0x000fe20000000800 */
[----:B------:R-:W-:Y:S01]  /*a400*/  FMUL.FTZ R94, R0, R94 ;  /* 0x0000005e005e7220 */ /* 0x000fe20000410000 */
[C---:B------:R-:W-:Y:S01]  /*a410*/  HMMA.16816.F32.BF16 R72, R148.reuse, R112, R72 ;  /* 0x000000709448723c */ /* 0x040fe20000041848 */
[--C-:B------:R-:W-:Y:S03]  /*a420*/  FFMA.FTZ R22, R22, c[0x0][0x23c], -R153.reuse ;  /* 0x00008f0016167a23 */ /* 0x100fe60000010899 */
[--C-:B------:R-:W-:Y:S02]  /*a430*/  FFMA.FTZ R23, R23, c[0x0][0x23c], -R153.reuse ;  /* 0x00008f0017177a23 */ /* 0x100fe40000010899 */
[----:B------:R-:W-:Y:S01]  /*a440*/  FMUL.FTZ R95, R0, R95 ;  /* 0x0000005f005f7220 */ /* 0x000fe20000410000 */
[----:B------:R-:W-:Y:S01]  /*a450*/  LOP3.LUT R112, R157, UR5, R160, 0x96, !PT ;  /* 0x000000059d707c12 */ /* 0x000fe2000f8e96a0 */
[-C--:B------:R-:W-:Y:S01]  /*a460*/  HMMA.16816.F32.BF16 R76, R148, R114.reuse, R76 ;  /* 0x00000072944c723c */ /* 0x080fe2000004184c */
[----:B------:R3:W4:Y:S03]  /*a470*/  MUFU.EX2 R181, R21 ;  /* 0x0000001500b57308 */ /* 0x0007260000000800 */
[----:B------:R-:W-:Y:S04]  /*a480*/  IMAD.WIDE.U32 R112, R112, -0x2daee0ad, RZ ;  /* 0xd2511f5370707825 */ /* 0x000fe800078e00ff */
[C---:B------:R-:W-:Y:S01]  /*a490*/  HMMA.16816.F32.BF16 R32, R108.reuse, R114, R32 ;  /* 0x000000726c20723c */ /* 0x040fe20000041820 */
[----:B------:R-:W-:Y:S02]  /*a4a0*/  LOP3.LUT R48, R113, UR14, R162, 0x96, !PT ;  /* 0x0000000e71307c12 */ /* 0x000fe4000f8e96a2 */
[----:B------:R5:W-:Y:S01]  /*a4b0*/  MUFU.EX2 R177, R22 ;  /* 0x0000001600b17308 */ /* 0x000be20000000800 */
[----:B------:R-:W-:Y:S01]  /*a4c0*/  LOP3.LUT R107, R112, 0xffff, RZ, 0xc0, !PT ;  /* 0x0000ffff706b7812 */ /* 0x000fe200078ec0ff */
[----:B------:R-:W-:Y:S01]  /*a4d0*/  FFMA.FTZ R38, R38, c[0x0][0x23c], -R153 ;  /* 0x00008f0026267a23 */ /* 0x000fe20000010899 */
[--C-:B------:R-:W-:Y:S01]  /*a4e0*/  SHF.R.U32.HI R122, RZ, 0x10, R112.reuse ;  /* 0x00000010ff7a7819 */ /* 0x100fe20000011670 */
[----:B------:R-:W-:Y:S01]  /*a4f0*/  FFMA.FTZ R42, R42, c[0x0][0x23c], -R155 ;  /* 0x00008f002a2a7a23 */ /* 0x000fe2000001089b */
[-C--:B-1----:R-:W-:Y:S01]  /*a500*/  HMMA.16816.F32.BF16 R80, R108, R116.reuse, R80 ;  /* 0x000000746c50723c */ /* 0x082fe20000041850 */
[----:B------:R-:W-:Y:S03]  /*a510*/  LOP3.LUT R124, R112, 0xff, RZ, 0xc0, !PT ;  /* 0x000000ff707c7812 */ /* 0x000fe600078ec0ff */
[----:B------:R-:W-:Y:S01]  /*a520*/  SHF.R.U32.HI R123, RZ, 0x18, R112 ;  /* 0x00000018ff7b7819 */ /* 0x000fe20000011670 */
[----:B------:R1:W1:Y:S01]  /*a530*/  MUFU.EX2 R178, R23 ;  /* 0x0000001700b27308 */ /* 0x0002620000000800 */
[----:B------:R-:W4:Y:S01]  /*a540*/  LDSM.16.MT88.4 R112, [R191+0x6000] ;  /* 0x00600000bf70783b */ /* 0x000f220000004200 */
[--C-:B------:R-:W-:Y:S01]  /*a550*/  FFMA.FTZ R28, R28, c[0x0][0x23c], -R154.reuse ;  /* 0x00008f001c1c7a23 */ /* 0x100fe2000001089a */
[----:B--2---:R-:W-:Y:S01]  /*a560*/  LOP3.LUT R25, R122, 0xff, RZ, 0xc0, !PT ;  /* 0x000000ff7a197812 */ /* 0x004fe200078ec0ff */
[----:B---3--:R-:W-:Y:S03]  /*a570*/  FMUL.FTZ R21, R104, R133 ;  /* 0x0000008568157220 */ /* 0x008fe60000410000 */
[--C-:B------:R-:W-:Y:S01]  /*a580*/  FFMA.FTZ R29, R29, c[0x0][0x23c], -R154.reuse ;  /* 0x00008f001d1d7a23 */ /* 0x100fe2000001089a */
[----:B------:R-:W-:Y:S01]  /*a590*/  PRMT R126, R25, 0x5410, R123 ;  /* 0x00005410197e7816 */ /* 0x000fe2000000007b */
[----:B------:R-:W-:Y:S01]  /*a5a0*/  FFMA.FTZ R30, R30, c[0x0][0x23c], -R155 ;  /* 0x00008f001e1e7a23 */ /* 0x000fe2000001089b */
[----:B------:R2:W3:Y:S01]  /*a5b0*/  MUFU.EX2 R175, R24 ;  /* 0x0000001800af7308 */ /* 0x0004e20000000800 */
[----:B------:R-:W-:Y:S01]  /*a5c0*/  FMUL.FTZ R25, R106, R137 ;  /* 0x000000896a197220 */ /* 0x000fe20000410000 */
[----:B------:R-:W-:Y:S01]  /*a5d0*/  SHF.R.U32.HI R107, RZ, 0x8, R107 ;  /* 0x00000008ff6b7819 */ /* 0x000fe2000001166b */
[--C-:B------:R-:W-:Y:S02]  /*a5e0*/  FFMA.FTZ R44, R44, c[0x0][0x23c], -R154.reuse ;  /* 0x00008f002c2c7a23 */ /* 0x100fe4000001089a */
[----:B-----5:R-:W-:Y:S01]  /*a5f0*/  FMUL.FTZ R22, R0, R134 ;  /* 0x0000008600167220 */ /* 0x020fe20000410000 */
[----:B------:R-:W-:Y:S01]  /*a600*/  PRMT R127, R124, 0x5410, R107 ;  /* 0x000054107c7f7816 */ /* 0x000fe2000000006b */
[--C-:B------:R-:W-:Y:S01]  /*a610*/  FFMA.FTZ R41, R41, c[0x0][0x23c], -R154.reuse ;  /* 0x00008f0029297a23 */ /* 0x100fe2000001089a */
[----:B------:R-:W-:Y:S01]  /*a620*/  LOP3.LUT R107, R48, 0xffff, RZ, 0xc0, !PT ;  /* 0x0000ffff306b7812 */ /* 0x000fe200078ec0ff */
[----:B------:R-:W-:Y:S01]  /*a630*/  FFMA.FTZ R43, R43, c[0x0][0x23c], -R155 ;  /* 0x00008f002b2b7a23 */ /* 0x000fe2000001089b */
[----:B------:R5:W-:Y:S01]  /*a640*/  MUFU.EX2 R174, R26 ;  /* 0x0000001a00ae7308 */ /* 0x000be20000000800 */
[----:B------:R-:W-:Y:S01]  /*a650*/  FFMA.FTZ R66, R66, c[0x0][0x23c], -R153 ;  /* 0x00008f0042427a23 */ /* 0x000fe20000010899 */
[----:B------:R-:W-:Y:S01]  /*a660*/  SHF.R.U32.HI R107, RZ, 0x8, R107 ;  /* 0x00000008ff6b7819 */ /* 0x000fe2000001166b */
[--C-:B------:R-:W-:Y:S02]  /*a670*/  FFMA.FTZ R67, R67, c[0x0][0x23c], -R153.reuse ;  /* 0x00008f0043437a23 */ /* 0x100fe40000010899 */
[----:B-1----:R-:W-:Y:S02]  /*a680*/  FMUL.FTZ R23, R0, R135 ;  /* 0x0000008700177220 */ /* 0x002fe40000410000 */
[----:B------:R-:W-:Y:S02]  /*a690*/  FFMA.FTZ R54, R54, c[0x0][0x23c], -R153 ;  /* 0x00008f0036367a23 */ /* 0x000fe40000010899 */
[----:B------:R-:W-:Y:S01]  /*a6a0*/  FFMA.FTZ R59, R59, c[0x0][0x23c], -R155 ;  /* 0x00008f003b3b7a23 */ /* 0x000fe2000001089b */
[----:B------:R1:W1:Y:S01]  /*a6b0*/  MUFU.EX2 R167, R27 ;  /* 0x0000001b00a77308 */ /* 0x0002620000000800 */
[----:B------:R-:W-:Y:S01]  /*a6c0*/  FFMA.FTZ R153, R55, c[0x0][0x23c], -R153 ;  /* 0x00008f0037997a23 */ /* 0x000fe20000010899 */
[C---:B------:R-:W-:Y:S01]  /*a6d0*/  HMMA.16816.F32.BF16 R20, R148.reuse, R116, R20 ;  /* 0x000000749414723c */ /* 0x040fe20000041814 */
[--C-:B------:R-:W-:Y:S01]  /*a6e0*/  FFMA.FTZ R56, R56, c[0x0][0x23c], -R154.reuse ;  /* 0x00008f0038387a23 */ /* 0x100fe2000001089a */
[----:B--2---:R-:W-:Y:S01]  /*a6f0*/  LOP3.LUT R24, R120, 0xffff, RZ, 0xc0, !PT ;  /* 0x0000ffff78187812 */ /* 0x004fe200078ec0ff */
[----:B------:R-:W-:Y:S01]  /*a700*/  FFMA.FTZ R57, R57, c[0x0][0x23c], -R154 ;  /* 0x00008f0039397a23 */ /* 0x000fe2000001089a */
[----:B------:R-:W-:Y:S01]  /*a710*/  SHF.R.U32.HI R121, RZ, 0x18, R120 ;  /* 0x00000018ff797819 */ /* 0x000fe20000011678 */
[--C-:B------:R-:W-:Y:S01]  /*a720*/  FFMA.FTZ R58, R58, c[0x0][0x23c], -R155.reuse ;  /* 0x00008f003a3a7a23 */ /* 0x100fe2000001089b */
[----:B------:R-:W-:Y:S01]  /*a730*/  SHF.R.U32.HI R24, RZ, 0x8, R24 ;  /* 0x00000008ff187819 */ /* 0x000fe20000011618 */
[----:B------:R-:W-:Y:S01]  /*a740*/  FFMA.FTZ R60, R60, c[0x0][0x23c], -R154 ;  /* 0x00008f003c3c7a23 */ /* 0x000fe2000001089a */
[-C--:B------:R-:W-:Y:S01]  /*a750*/  HMMA.16816.F32.BF16 R84, R148, R118.reuse, R84 ;  /* 0x000000769454723c */ /* 0x080fe20000041854 */
[----:B------:R2:W-:Y:S03]  /*a760*/  MUFU.EX2 R173, R28 ;  /* 0x0000001c00ad7308 */ /* 0x0005e60000000800 */
[----:B------:R-:W-:Y:S01]  /*a770*/  LOP3.LUT R116, R120, 0xff, RZ, 0xc0, !PT ;  /* 0x000000ff78747812 */ /* 0x000fe200078ec0ff */
[----:B-----5:R-:W-:Y:S01]  /*a780*/  FMUL.FTZ R26, R105, R138 ;  /* 0x0000008a691a7220 */ /* 0x020fe20000410000 */
[----:B------:R-:W-:Y:S01]  /*a790*/  SHF.R.U32.HI R117, RZ, 0x10, R120 ;  /* 0x00000010ff757819 */ /* 0x000fe20000011678 */
[----:B------:R-:W-:Y:S01]  /*a7a0*/  FFMA.FTZ R154, R61, c[0x0][0x23c], -R154 ;  /* 0x00008f003d9a7a23 */ /* 0x000fe2000001089a */
[C---:B------:R-:W-:Y:S01]  /*a7b0*/  HMMA.16816.F32.BF16 R88, R108.reuse, R118, R88 ;  /* 0x000000766c58723c */ /* 0x040fe20000041858 */
[----:B------:R-:W-:Y:S02]  /*a7c0*/  PRMT R129, R116, 0x5410, R24 ;  /* 0x0000541074817816 */ /* 0x000fe40000000018 */
[----:B------:R5:W-:Y:S01]  /*a7d0*/  MUFU.EX2 R138, R30 ;  /* 0x0000001e008a7308 */ /* 0x000be20000000800 */
[----:B------:R-:W-:Y:S01]  /*a7e0*/  FMUL.FTZ R24, R106, R136 ;  /* 0x000000886a187220 */ /* 0x000fe20000410000 */
[----:B------:R-:W-:Y:S01]  /*a7f0*/  LOP3.LUT R120, R117, 0xff, RZ, 0xc0, !PT ;  /* 0x000000ff75787812 */ /* 0x000fe200078ec0ff */
[----:B-1----:R-:W-:Y:S01]  /*a800*/  FMUL.FTZ R27, R105, R139 ;  /* 0x0000008b691b7220 */ /* 0x002fe20000410000 */
[C---:B------:R-:W-:Y:S01]  /*a810*/  LOP3.LUT R117, R3.reuse, 0xff, RZ, 0xc0, !PT ;  /* 0x000000ff03757812 */ /* 0x040fe200078ec0ff */
[----:B------:R-:W-:Y:S01]  /*a820*/  FFMA.FTZ R62, R62, c[0x0][0x23c], -R155 ;  /* 0x00008f003e3e7a23 */ /* 0x000fe2000001089b */
[----:B------:R-:W-:Y:S02]  /*a830*/  PRMT R128, R120, 0x5410, R121 ;  /* 0x0000541078807816 */ /* 0x000fe40000000079 */
[----:B------:R-:W1:Y:S01]  /*a840*/  LDSM.16.MT88.4 R120, [R189+0x6800] ;  /* 0x00680000bd78783b */ /* 0x000e620000004200 */
[----:B------:R-:W-:Y:S01]  /*a850*/  LOP3.LUT R119, R48, 0xff, RZ, 0xc0, !PT ;  /* 0x000000ff30777812 */ /* 0x000fe200078ec0ff */
[-C--:B----4-:R-:W-:Y:S01]  /*a860*/  HMMA.16816.F32.BF16 R24, R108, R112.reuse, R24 ;  /* 0x000000706c18723c */ /* 0x090fe20000041818 */
[----:B------:R4:W1:Y:S01]  /*a870*/  MUFU.EX2 R139, R29 ;  /* 0x0000001d008b7308 */ /* 0x0008620000000800 */
[----:B------:R-:W-:Y:S01]  /*a880*/  SHF.R.U32.HI R118, RZ, 0x18, R48 ;  /* 0x00000018ff767819 */ /* 0x000fe20000011630 */
[----:B------:R-:W-:Y:S01]  /*a890*/  FFMA.FTZ R106, R106, R225, R216 ;  /* 0x000000e16a6a7223 */ /* 0x000fe200000100d8 */
[----:B------:R-:W-:Y:S02]  /*a8a0*/  SHF.R.U32.HI R116, RZ, 0x10, R48 ;  /* 0x00000010ff747819 */ /* 0x000fe40000011630 */
[----:B------:R-:W-:Y:S02]  /*a8b0*/  LOP3.LUT R48, R3, 0xffff, RZ, 0xc0, !PT ;  /* 0x0000ffff03307812 */ /* 0x000fe400078ec0ff */
[C---:B------:R-:W-:Y:S01]  /*a8c0*/  HMMA.16816.F32.BF16 R92, R148.reuse, R112, R92 ;  /* 0x00000070945c723c */ /* 0x040fe2000004185c */
[----:B------:R-:W-:Y:S02]  /*a8d0*/  LOP3.LUT R116, R116, 0xff, RZ, 0xc0, !PT ;  /* 0x000000ff74747812 */ /* 0x000fe400078ec0ff */
[----:B------:R-:W-:Y:S01]  /*a8e0*/  MUFU.EX2 R136, R36 ;  /* 0x0000002400887308 */ /* 0x000fe20000000800 */
[----:B--2---:R-:W-:Y:S01]  /*a8f0*/  SHF.R.U32.HI R28, RZ, 0x8, R48 ;  /* 0x00000008ff1c7819 */ /* 0x004fe20000011630 */
[C---:B-----5:R-:W-:Y:S01]  /*a900*/  FMUL.FTZ R30, R0.reuse, R142 ;  /* 0x0000008e001e7220 */ /* 0x060fe20000410000 */
[----:B------:R-:W-:Y:S01]  /*a910*/  PRMT R48, R119, 0x5410, R107 ;  /* 0x0000541077307816 */ /* 0x000fe2000000006b */
[----:B------:R-:W-:Y:S01]  /*a920*/  FFMA.FTZ R112, R31, c[0x0][0x23c], -R155 ;  /* 0x00008f001f707a23 */ /* 0x000fe2000001089b */
[----:B------:R-:W-:Y:S04]  /*a930*/  PRMT R124, R117, 0x5410, R28 ;  /* 0x00005410757c7816 */ /* 0x000fe8000000001c */
[--C-:B------:R-:W-:Y:S01]  /*a940*/  SHF.R.U32.HI R28, RZ, 0x10, R3.reuse ;  /* 0x00000010ff1c7819 */ /* 0x100fe20000011603 */
[----:B------:R3:W2:Y:S01]  /*a950*/  MUFU.EX2 R137, R112 ;  /* 0x0000007000897308 */ /* 0x0006a20000000800 */
[----:B------:R-:W-:Y:S01]  /*a960*/  FMUL.FTZ R31, R0, R143 ;  /* 0x0000008f001f7220 */ /* 0x000fe20000410000 */
[----:B------:R-:W-:Y:S01]  /*a970*/  SHF.R.U32.HI R117, RZ, 0x18, R3 ;  /* 0x00000018ff757819 */ /* 0x000fe20000011603 */
[--C-:B------:R-:W-:Y:S01]  /*a980*/  HSET2.LE.AND R3, R127, R224.reuse, PT ;  /* 0x000000e07f037233 */ /* 0x100fe20003803000 */
[----:B------:R-:W-:Y:S01]  /*a990*/  LOP3.LUT R113, R28, 0xff, RZ, 0xc0, !PT ;  /* 0x000000ff1c717812 */ /* 0x000fe200078ec0ff */
[----:B------:R-:W-:Y:S01]  /*a9a0*/  FMUL.FTZ R28, R104, R140 ;  /* 0x0000008c681c7220 */ /* 0x000fe20000410000 */
[----:B------:R-:W-:Y:S01]  /*a9b0*/  PRMT R125, R116, 0x5410, R118 ;  /* 0x00005410747d7816 */ /* 0x000fe20000000076 */
[----:B----4-:R-:W-:Y:S01]  /*a9c0*/  FMUL.FTZ R29, R104, R141 ;  /* 0x0000008d681d7220 */ /* 0x010fe20000410000 */
[--C-:B------:R-:W-:Y:S01]  /*a9d0*/  HSET2.LE.AND R48, R48, R224.reuse, PT ;  /* 0x000000e030307233 */ /* 0x100fe20003803000 */
[----:B------:R-:W-:Y:S01]  /*a9e0*/  PRMT R113, R113, 0x5410, R117 ;  /* 0x0000541071717816 */ /* 0x000fe20000000075 */
[----:B------:R4:W-:Y:S01]  /*a9f0*/  MUFU.EX2 R162, R51 ;  /* 0x0000003300a27308 */ /* 0x0009e20000000800 */
[----:B------:R-:W-:Y:S01]  /*aa00*/  F2FP.BF16.PACK_AB R118, R184, R185 ;  /* 0x000000b9b876723e */ /* 0x000fe200000010ff */
[--C-:B------:R-:W-:Y:S01]  /*aa10*/  HSET2.LE.AND R107, R126, R224.reuse, PT ;  /* 0x000000e07e6b7233 */ /* 0x100fe20003803000 */
[----:B------:R-:W-:Y:S01]  /*aa20*/  F2FP.BF16.PACK_AB R116, R181, R182 ;  /* 0x000000b6b574723e */ /* 0x000fe200000010ff */
[-C--:B------:R-:W-:Y:S01]  /*aa30*/  HMMA.16816.F32.BF16 R28, R148, R114.reuse, R28 ;  /* 0x00000072941c723c */ /* 0x080fe2000004181c */
[----:B------:R-:W-:Y:S01]  /*aa40*/  LOP3.LUT R118, R3, R118, RZ, 0xc0, !PT ;  /* 0x0000007603767212 */ /* 0x000fe200078ec0ff */
[--C-:B------:R-:W-:Y:S01]  /*aa50*/  HSET2.LE.AND R3, R125, R224.reuse, PT ;  /* 0x000000e07d037233 */ /* 0x100fe20003803000 */
[----:B------:R-:W-:Y:S01]  /*aa60*/  LOP3.LUT R116, R48, R116, RZ, 0xc0, !PT ;  /* 0x0000007430747212 */ /* 0x000fe200078ec0ff */
[--C-:B------:R-:W-:Y:S01]  /*aa70*/  HSET2.LE.AND R48, R124, R224.reuse, PT ;  /* 0x000000e07c307233 */ /* 0x100fe20003803000 */
[----:B------:R-:W-:Y:S01]  /*aa80*/  F2FP.BF16.PACK_AB R119, R179, R180 ;  /* 0x000000b4b377723e */ /* 0x000fe200000010ff */
[--C-:B------:R-:W-:Y:S01]  /*aa90*/  HSET2.LE.AND R49, R113, R224.reuse, PT ;  /* 0x000000e071317233 */ /* 0x100fe20003803000 */
[----:B------:R-:W-:Y:S01]  /*aaa0*/  MUFU.EX2 R150, R45 ;  /* 0x0000002d00967308 */ /* 0x000fe20000000800 */
[----:B------:R-:W-:Y:S01]  /*aab0*/  HMMA.16816.F32.BF16 R96, R108, R114, R96 ;  /* 0x000000726c60723c */ /* 0x000fe20000041860 */
[----:B------:R-:W-:Y:S01]  /*aac0*/  F2FP.BF16.PACK_AB R117, R178, R177 ;  /* 0x000000b1b275723e */ /* 0x000fe200000010ff */
[----:B------:R-:W5:Y:S02]  /*aad0*/  LDSM.16.MT88.4 R108, [R192+0x6800] ;  /* 0x00680000c06c783b */ /* 0x000f640000004200 */
[----:B------:R-:W-:Y:S01]  /*aae0*/  LOP3.LUT R119, R107, R119, RZ, 0xc0, !PT ;  /* 0x000000776b777212 */ /* 0x000fe200078ec0ff */
[----:B------:R-:W-:Y:S01]  /*aaf0*/  FFMA.FTZ R155, R63, c[0x0][0x23c], -R155 ;  /* 0x00008f003f9b7a23 */ /* 0x000fe2000001089b */
[----:B------:R-:W-:Y:S01]  /*ab00*/  LOP3.LUT R117, R3, R117, RZ, 0xc0, !PT ;  /* 0x0000007503757212 */ /* 0x000fe200078ec0ff */
[--C-:B------:R-:W-:Y:S01]  /*ab10*/  HSET2.LE.AND R114, R129, R224.reuse, PT ;  /* 0x000000e081727233 */ /* 0x100fe20003803000 */
[----:B---3--:R-:W-:Y:S01]  /*ab20*/  F2FP.BF16.PACK_AB R112, R176, R175 ;  /* 0x000000afb070723e */ /* 0x008fe200000010ff */
[--C-:B------:R-:W-:Y:S01]  /*ab30*/  HSET2.LE.AND R115, R128, R224.reuse, PT ;  /* 0x000000e080737233 */ /* 0x100fe20003803000 */
[----:B------:R-:W-:Y:S02]  /*ab40*/  MUFU.EX2 R149, R46 ;  /* 0x0000002e00957308 */ /* 0x000fe40000000800 */
[----:B------:R-:W-:Y:S01]  /*ab50*/  F2FP.BF16.PACK_AB R113, R167, R174 ;  /* 0x000000aea771723e */ /* 0x000fe200000010ff */
[-C--:B-1----:R-:W-:Y:S01]  /*ab60*/  HMMA.16816.F32.BF16 R4, R116, R120.reuse, R4 ;  /* 0x000000787404723c */ /* 0x082fe20000041804 */
[----:B------:R-:W-:Y:S01]  /*ab70*/  F2FP.BF16.PACK_AB R3, R139, R173 ;  /* 0x000000ad8b03723e */ /* 0x000fe200000010ff */
[----:B------:R-:W-:Y:S01]  /*ab80*/  FFMA.FTZ R0, R0, R234, R187 ;  /* 0x000000ea00007223 */ /* 0x000fe200000100bb */
[----:B--2---:R-:W-:Y:S02]  /*ab90*/  F2FP.BF16.PACK_AB R36, R137, R138 ;  /* 0x0000008a8924723e */ /* 0x004fe400000010ff */
[----:B------:R-:W-:Y:S01]  /*aba0*/  LOP3.LUT R112, R48, R112, RZ, 0xc0, !PT ;  /* 0x0000007030707212 */ /* 0x000fe200078ec0ff */
[----:B------:R-:W-:Y:S01]  /*abb0*/  FADD.FTZ R0, R186, R0 ;  /* 0x00000000ba007221 */ /* 0x000fe20000010000 */
[----:B------:R-:W-:Y:S01]  /*abc0*/  LOP3.LUT R113, R49, R113, RZ, 0xc0, !PT ;  /* 0x0000007131717212 */ /* 0x000fe200078ec0ff */
[----:B------:R1:W2:Y:S01]  /*abd0*/  MUFU.EX2 R164, R37 ;  /* 0x0000002500a47308 */ /* 0x0002a20000000800 */
[----:B------:R-:W-:Y:S01]  /*abe0*/  LOP3.LUT R114, R114, R3, RZ, 0xc0, !PT ;  /* 0x0000000372727212 */ /* 0x000fe200078ec0ff */
[----:B----4-:R-:W3:Y:S02]  /*abf0*/  LDSM.16.MT88.4 R48, [R190+0x6800] ;  /* 0x00680000be30783b */ /* 0x010ee40000004200 */
[----:B------:R-:W-:Y:S02]  /*ac00*/  LOP3.LUT R115, R115, R36, RZ, 0xc0, !PT ;  /* 0x0000002473737212 */ /* 0x000fe400078ec0ff */
[----:B------:R-:W-:Y:S04]  /*ac10*/  IADD3 R3, R172, 0x1, RZ ;  /* 0x00000001ac037810 */ /* 0x000fe80007ffe0ff */
[----:B------:R-:W-:Y:S01]  /*ac20*/  MUFU.EX2 R160, R39 ;  /* 0x0000002700a07308 */ /* 0x000fe20000000800 */
[C---:B------:R-:W-:Y:S01]  /*ac30*/  HMMA.16816.F32.BF16 R8, R112.reuse, R120, R8 ;  /* 0x000000787008723c */ /* 0x040fe20000041808 */
[----:B------:R-:W-:Y:S05]  /*ac40*/  LOP3.LUT R3, R221, UR19, R3, 0x96, !PT ;  /* 0x00000013dd037c12 */ /* 0x000fea000f8e9603 */
[----:B------:R-:W-:Y:S02]  /*ac50*/  IMAD.WIDE.U32 R124, R3, -0x326172a9, RZ ;  /* 0xcd9e8d57037c7825 */ /* 0x000fe400078e00ff */
[-C--:B------:R-:W-:Y:S01]  /*ac60*/  HMMA.16816.F32.BF16 R12, R112, R122.reuse, R12 ;  /* 0x0000007a700c723c */ /* 0x080fe2000004180c */
[----:B------:R4:W2:Y:S03]  /*ac70*/  MUFU.EX2 R161, R38 ;  /* 0x0000002600a17308 */ /* 0x0008a60000000800 */
[----:B------:R-:W-:Y:S02]  /*ac80*/  LOP3.LUT R120, R125, UR13, R238, 0x96, !PT ;  /* 0x0000000d7d787c12 */ /* 0x000fe4000f8e96ee */
[----:B------:R-:W-:Y:S02]  /*ac90*/  LOP3.LUT R3, R169, UR11, R124, 0x96, !PT ;  /* 0x0000000ba9037c12 */ /* 0x000fe4000f8e967c */
[C---:B------:R-:W-:Y:S01]  /*aca0*/  HMMA.16816.F32.BF16 R16, R116.reuse, R122, R16 ;  /* 0x0000007a7410723c */ /* 0x040fe20000041810 */
[----:B-1----:R-:W-:Y:S02]  /*acb0*/  LOP3.LUT R37, R125, UR13, R236, 0x96, !PT ;  /* 0x0000000d7d257c12 */ /* 0x002fe4000f8e96ec */
[----:B------:R1:W-:Y:S01]  /*acc0*/  MUFU.EX2 R159, R40 ;  /* 0x00000028009f7308 */ /* 0x0003e20000000800 */
[----:B------:R-:W-:Y:S01]  /*acd0*/  LOP3.LUT R124, R171, UR11, R124, 0x96, !PT ;  /* 0x0000000bab7c7c12 */ /* 0x000fe2000f8e967c */
[----:B------:R-:W-:Y:S03]  /*ace0*/  IMAD.WIDE.U32 R120, R120, -0x2daee0ad, RZ ;  /* 0xd2511f5378787825 */ /* 0x000fe600078e00ff */
[-C--:B-----5:R-:W-:Y:S01]  /*acf0*/  HMMA.16816.F32.BF16 R68, R116, R108.reuse, R68 ;  /* 0x0000006c7444723c */ /* 0x0a0fe20000041844 */
[----:B------:R-:W-:Y:S03]  /*ad00*/  IMAD.WIDE.U32 R122, R3, -0x2daee0ad, RZ ;  /* 0xd2511f53037a7825 */ /* 0x000fe600078e00ff */
[----:B------:R-:W-:Y:S01]  /*ad10*/  LOP3.LUT R36, R121, UR10, R222, 0x96, !PT ;  /* 0x0000000a79247c12 */ /* 0x000fe2000f8e96de */
[----:B------:R-:W-:Y:S01]  /*ad20*/  IMAD.WIDE.U32 R126, R37, -0x2daee0ad, RZ ;  /* 0xd2511f53257e7825 */ /* 0x000fe200078e00ff */
[----:B------:R-:W-:Y:S01]  /*ad30*/  LOP3.LUT R120, R123, UR8, R120, 0x96, !PT ;  /* 0x000000087b787c12 */ /* 0x000fe2000f8e9678 */
[----:B------:R5:W1:Y:S01]  /*ad40*/  MUFU.EX2 R158, R41 ;  /* 0x00000029009e7308 */ /* 0x000a620000000800 */
[C---:B------:R-:W-:Y:S01]  /*ad50*/  HMMA.16816.F32.BF16 R72, R112.reuse, R108, R72 ;  /* 0x0000006c7048723c */ /* 0x040fe20000041848 */
[----:B------:R-:W-:Y:S03]  /*ad60*/  IMAD.WIDE.U32 R124, R124, -0x2daee0ad, RZ ;  /* 0xd2511f537c7c7825 */ /* 0x000fe600078e00ff */
[----:B------:R-:W-:Y:S01]  /*ad70*/  LOP3.LUT R3, R127, UR10, R226, 0x96, !PT ;  /* 0x0000000a7f037c12 */ /* 0x000fe2000f8e96e2 */
[----:B------:R-:W-:Y:S01]  /*ad80*/  IMAD.WIDE.U32 R128, R120, -0x326172a9, RZ ;  /* 0xcd9e8d5778807825 */ /* 0x000fe200078e00ff */
[----:B----4-:R-:W-:Y:S02]  /*ad90*/  LOP3.LUT R38, R125, UR8, R126, 0x96, !PT ;  /* 0x000000087d267c12 */ /* 0x010fe4000f8e967e */
[-C--:B------:R-:W-:Y:S01]  /*ada0*/  HMMA.16816.F32.BF16 R76, R112, R110.reuse, R76 ;  /* 0x0000006e704c723c */ /* 0x080fe2000004184c */
[----:B------:R-:W-:Y:S01]  /*adb0*/  IMAD.WIDE.U32 R36, R36, -0x326172a9, RZ ;  /* 0xcd9e8d5724247825 */ /* 0x000fe200078e00ff */
[----:B------:R4:W-:Y:S03]  /*adc0*/  MUFU.EX2 R157, R42 ;  /* 0x0000002a009d7308 */ /* 0x0009e60000000800 */
[----:B------:R-:W-:Y:S01]  /*add0*/  IMAD.WIDE.U32 R130, R38, -0x326172a9, RZ ;  /* 0xcd9e8d5726827825 */ /* 0x000fe200078e00ff */
[----:B------:R-:W-:Y:S02]  /*ade0*/  LOP3.LUT R37, R37, UR9, R168, 0x96, !PT ;  /* 0x0000000925257c12 */ /* 0x000fe4000f8e96a8 */
[C---:B------:R-:W-:Y:S01]  /*adf0*/  HMMA.16816.F32.BF16 R32, R116.reuse, R110, R32 ;  /* 0x0000006e7420723c */ /* 0x040fe20000041820 */
[----:B------:R-:W-:Y:S03]  /*ae00*/  IMAD.WIDE.U32 R120, R3, -0x326172a9, RZ ;  /* 0xcd9e8d5703787825 */ /* 0x000fe600078e00ff */
[----:B------:R-:W-:Y:S01]  /*ae10*/  LOP3.LUT R3, R129, UR7, R36, 0x96, !PT ;  /* 0x0000000781037c12 */ /* 0x000fe2000f8e9624 */
[----:B------:R-:W-:Y:S01]  /*ae20*/  IMAD.WIDE.U32 R36, R37, -0x2daee0ad, RZ ;  /* 0xd2511f5325247825 */ /* 0x000fe200078e00ff */
[----:B------:R-:W-:Y:S01]  /*ae30*/  LOP3.LUT R64, R131, UR7, R120, 0x96, !PT ;  /* 0x0000000783407c12 */ /* 0x000fe2000f8e9678 */
[----:B------:R2:W2:Y:S01]  /*ae40*/  MUFU.EX2 R156, R43 ;  /* 0x0000002b009c7308 */ /* 0x0004a20000000800 */
[-C--:B---3--:R-:W-:Y:S01]  /*ae50*/  HMMA.16816.F32.BF16 R80, R116, R48.reuse, R80 ;  /* 0x000000307450723c */ /* 0x088fe20000041850 */
[----:B------:R-:W-:Y:S03]  /*ae60*/  LOP3.LUT R38, R121, UR9, R170, 0x96, !PT ;  /* 0x0000000979267c12 */ /* 0x000fe6000f8e96aa */
[----:B------:R-:W-:Y:S01]  /*ae70*/  IMAD.WIDE.U32 R126, R3, -0x2daee0ad, RZ ;  /* 0xd2511f53037e7825 */ /* 0x000fe200078e00ff */
[----:B------:R-:W-:Y:S03]  /*ae80*/  LOP3.LUT R122, R37, UR6, R122, 0x96, !PT ;  /* 0x00000006257a7c12 */ /* 0x000fe6000f8e967a */
[C---:B------:R-:W-:Y:S01]  /*ae90*/  HMMA.16816.F32.BF16 R20, R112.reuse, R48, R20 ;  /* 0x000000307014723c */ /* 0x040fe20000041814 */
[----:B------:R-:W-:Y:S01]  /*aea0*/  IMAD.WIDE.U32 R38, R38, -0x2daee0ad, RZ ;  /* 0xd2511f5326267825 */ /* 0x000fe200078e00ff */
[----:B------:R3:W2:Y:S02]  /*aeb0*/  MUFU.EX2 R151, R44 ;  /* 0x0000002c00977308 */ /* 0x0006a40000000800 */
[----:B-1----:R-:W-:Y:S01]  /*aec0*/  LOP3.LUT R40, R127, UR4, R36, 0x96, !PT ;  /* 0x000000047f287c12 */ /* 0x002fe2000f8e9624 */
[----:B------:R-:W-:Y:S01]  /*aed0*/  IMAD.WIDE.U32 R132, R64, -0x2daee0ad, RZ ;  /* 0xd2511f5340847825 */ /* 0x000fe200078e00ff */
[----:B------:R-:W-:Y:S02]  /*aee0*/  LOP3.LUT R124, R39, UR6, R124, 0x96, !PT ;  /* 0x00000006277c7c12 */ /* 0x000fe4000f8e967c */
[-C--:B------:R-:W-:Y:S01]  /*aef0*/  HMMA.16816.F32.BF16 R84, R112, R50.reuse, R84 ;  /* 0x000000327054723c */ /* 0x080fe20000041854 */
[----:B------:R-:W-:Y:S03]  /*af00*/  IMAD.WIDE.U32 R122, R122, -0x326172a9, RZ ;  /* 0xcd9e8d577a7a7825 */ /* 0x000fe600078e00ff */
[----:B------:R-:W-:Y:S01]  /*af10*/  LOP3.LUT R108, R133, UR4, R38, 0x96, !PT ;  /* 0x00000004856c7c12 */ /* 0x000fe2000f8e9626 */
[----:B-----5:R-:W-:Y:S01]  /*af20*/  IMAD.WIDE.U32 R40, R40, -0x326172a9, RZ ;  /* 0xcd9e8d5728287825 */ /* 0x020fe200078e00ff */
[----:B------:R-:W1:Y:S01]  /*af30*/  LDSM.16.MT88.4 R36, [R191+0x6800] ;  /* 0x00680000bf24783b */ /* 0x000e620000004200 */
[----:B------:R-:W5:Y:S01]  /*af40*/  MUFU.EX2 R148, R65 ;  /* 0x0000004100947308 */ /* 0x000f620000000800 */
[C---:B------:R-:W-:Y:S01]  /*af50*/  HMMA.16816.F32.BF16 R88, R116.reuse, R50, R88 ;  /* 0x000000327458723c */ /* 0x040fe20000041858 */
[----:B------:R-:W-:Y:S03]  /*af60*/  IMAD.WIDE.U32 R108, R108, -0x326172a9, RZ ;  /* 0xcd9e8d576c6c7825 */ /* 0x000fe600078e00ff */
[----:B------:R-:W-:Y:S01]  /*af70*/  SHF.R.U32.HI R110, RZ, 0x10, R40 ;  /* 0x00000010ff6e7819 */ /* 0x000fe20000011628 */
[----:B------:R-:W-:Y:S01]  /*af80*/  IMAD.WIDE.U32 R124, R124, -0x326172a9, RZ ;  /* 0xcd9e8d577c7c7825 */ /* 0x000fe200078e00ff */
[--C-:B------:R-:W-:Y:S02]  /*af90*/  SHF.R.U32.HI R48, RZ, 0x10, R108.reuse ;  /* 0x00000010ff307819 */ /* 0x100fe4000001166c */
[----:B------:R-:W-:Y:S01]  /*afa0*/  LOP3.LUT R3, R108, 0xffff, RZ, 0xc0, !PT ;  /* 0x0000ffff6c037812 */ /* 0x000fe200078ec0ff */
[----:B------:R-:W-:Y:S03]  /*afb0*/  MUFU.EX2 R145, R66 ;  /* 0x0000004200917308 */ /* 0x000fe60000000800 */
[----:B------:R-:W-:Y:S02]  /*afc0*/  SHF.R.U32.HI R49, RZ, 0x18, R108 ;  /* 0x00000018ff317819 */ /* 0x000fe4000001166c */
[----:B------:R-:W-:Y:S02]  /*afd0*/  SHF.R.U32.HI R111, RZ, 0x18, R40 ;  /* 0x00000018ff6f7819 */ /* 0x000fe40000011628 */
[C---:B------:R-:W-:Y:S02]  /*afe0*/  LOP3.LUT R64, R40.reuse, 0xffff, RZ, 0xc0, !PT ;  /* 0x0000ffff28407812 */ /* 0x040fe400078ec0ff */
[----:B------:R-:W-:Y:S01]  /*aff0*/  LOP3.LUT R120, R40, 0xff, RZ, 0xc0, !PT ;  /* 0x000000ff28787812 */ /* 0x000fe200078ec0ff */
[----:B------:R-:W-:Y:S01]  /*b000*/  MUFU.EX2 R144, R67 ;  /* 0x0000004300907308 */ /* 0x000fe20000000800 */
[----:B------:R-:W-:Y:S02]  /*b010*/  LOP3.LUT R40, R41, UR15, R122, 0x96, !PT ;  /* 0x0000000f29287c12 */ /* 0x000fe4000f8e967a */
[----:B------:R-:W-:Y:S02]  /*b020*/  SHF.R.U32.HI R41, RZ, 0x8, R3 ;  /* 0x00000008ff297819 */ /* 0x000fe40000011603 */
[----:B------:R-:W-:Y:S02]  /*b030*/  LOP3.LUT R3, R48, 0xff, RZ, 0xc0, !PT ;  /* 0x000000ff30037812 */ /* 0x000fe400078ec0ff */
[----:B----4-:R-:W-:Y:S02]  /*b040*/  LOP3.LUT R42, R110, 0xff, RZ, 0xc0, !PT ;  /* 0x000000ff6e2a7812 */ /* 0x010fe400078ec0ff */
[----:B------:R-:W-:Y:S01]  /*b050*/  PRMT R110, R3, 0x5410, R49 ;  /* 0x00005410036e7816 */ /* 0x000fe20000000031 */
[----:B------:R-:W-:Y:S01]  /*b060*/  MUFU.EX2 R153, R153 ;  /* 0x0000009900997308 */ /* 0x000fe20000000800 */
[----:B------:R-:W4:Y:S01]  /*b070*/  LDSM.16.MT88.4 R48, [R189+0x7000] ;  /* 0x00700000bd30783b */ /* 0x000f220000004200 */
[----:B------:R-:W-:Y:S02]  /*b080*/  PRMT R111, R42, 0x5410, R111 ;  /* 0x000054102a6f7816 */ /* 0x000fe4000000006f */
[----:B------:R-:W-:Y:S02]  /*b090*/  LOP3.LUT R107, R108, 0xff, RZ, 0xc0, !PT ;  /* 0x000000ff6c6b7812 */ /* 0x000fe400078ec0ff */
[----:B------:R-:W-:Y:S02]  /*b0a0*/  LOP3.LUT R108, R109, UR15, R124, 0x96, !PT ;  /* 0x0000000f6d6c7c12 */ /* 0x000fe4000f8e967c */
[----:B------:R-:W-:Y:S01]  /*b0b0*/  PRMT R109, R107, 0x5410, R41 ;  /* 0x000054106b6d7816 */ /* 0x000fe20000000029 */
[-C--:B-1----:R-:W-:Y:S01]  /*b0c0*/  HMMA.16816.F32.BF16 R24, R116, R36.reuse, R24 ;  /* 0x000000247418723c */ /* 0x082fe20000041818 */
[----:B--2---:R-:W-:Y:S01]  /*b0d0*/  SHF.R.U32.HI R43, RZ, 0x8, R64 ;  /* 0x00000008ff2b7819 */ /* 0x004fe20000011640 */
[----:B------:R-:W-:Y:S01]  /*b0e0*/  MUFU.EX2 R67, R56 ;  /* 0x0000003800437308 */ /* 0x000fe20000000800 */
[----:B------:R-:W-:Y:S02]  /*b0f0*/  LOP3.LUT R41, R40, 0xffff, RZ, 0xc0, !PT ;  /* 0x0000ffff28297812 */ /* 0x000fe400078ec0ff */
[----:B---3--:R-:W-:Y:S02]  /*b100*/  LOP3.LUT R44, R108, 0xff, RZ, 0xc0, !PT ;  /* 0x000000ff6c2c7812 */ /* 0x008fe400078ec0ff */
[----:B------:R-:W-:Y:S01]  /*b110*/  PRMT R120, R120, 0x5410, R43 ;  /* 0x0000541078787816 */ /* 0x000fe2000000002b */
[C---:B------:R-:W-:Y:S01]  /*b120*/  HMMA.16816.F32.BF16 R92, R112.reuse, R36, R92 ;  /* 0x00000024705c723c */ /* 0x040fe2000004185c */
[----:B------:R-:W-:Y:S03]  /*b130*/  SHF.R.U32.HI R43, RZ, 0x8, R41 ;  /* 0x00000008ff2b7819 */ /* 0x000fe60000011629 */
[----:B------:R-:W-:Y:S01]  /*b140*/  LOP3.LUT R107, R40, 0xff, RZ, 0xc0, !PT ;  /* 0x000000ff286b7812 */ /* 0x000fe200078ec0ff */
[----:B------:R-:W-:Y:S01]  /*b150*/  MUFU.EX2 R66, R57 ;  /* 0x0000003900427308 */ /* 0x000fe20000000800 */
[----:B------:R-:W-:Y:S02]  /*b160*/  LOP3.LUT R3, R108, 0xffff, RZ, 0xc0, !PT ;  /* 0x0000ffff6c037812 */ /* 0x000fe400078ec0ff */
[-C--:B------:R-:W-:Y:S01]  /*b170*/  HMMA.16816.F32.BF16 R28, R112, R38.reuse, R28 ;  /* 0x00000026701c723c */ /* 0x080fe2000004181c */
[--C-:B------:R-:W-:Y:S03]  /*b180*/  SHF.R.U32.HI R42, RZ, 0x10, R40.reuse ;  /* 0x00000010ff2a7819 */ /* 0x100fe60000011628 */
[----:B------:R-:W-:Y:S02]  /*b190*/  SHF.R.U32.HI R64, RZ, 0x18, R40 ;  /* 0x00000018ff407819 */ /* 0x000fe40000011628 */
[----:B------:R-:W-:Y:S01]  /*b1a0*/  SHF.R.U32.HI R40, RZ, 0x10, R108 ;  /* 0x00000010ff287819 */ /* 0x000fe2000001166c */
[----:B------:R-:W-:Y:S01]  /*b1b0*/  MUFU.EX2 R65, R58 ;  /* 0x0000003a00417308 */ /* 0x000fe20000000800 */
[----:B------:R-:W-:Y:S01]  /*b1c0*/  HMMA.16816.F32.BF16 R96, R116, R38, R96 ;  /* 0x000000267460723c */ /* 0x000fe20000041860 */
[----:B------:R-:W-:Y:S03]  /*b1d0*/  SHF.R.U32.HI R41, RZ, 0x8, R3 ;  /* 0x00000008ff297819 */ /* 0x000fe60000011603 */
[----:B------:R-:W-:Y:S02]  /*b1e0*/  LOP3.LUT R3, R40, 0xff, RZ, 0xc0, !PT ;  /* 0x000000ff28037812 */ /* 0x000fe400078ec0ff */
[----:B------:R-:W-:Y:S01]  /*b1f0*/  PRMT R40, R107, 0x5410, R43 ;  /* 0x000054106b287816 */ /* 0x000fe2000000002b */
[--C-:B------:R-:W-:Y:S01]  /*b200*/  HSET2.LE.AND R43, R111, R224.reuse, PT ;  /* 0x000000e06f2b7233 */ /* 0x100fe20003803000 */
[----:B------:R-:W-:Y:S01]  /*b210*/  LOP3.LUT R42, R42, 0xff, RZ, 0xc0, !PT ;  /* 0x000000ff2a2a7812 */ /* 0x000fe200078ec0ff */
[----:B------:R-:W-:Y:S01]  /*b220*/  FFMA.FTZ R107, R52, c[0x0][0x23c], -R152 ;  /* 0x00008f00346b7a23 */ /* 0x000fe20000010898 */
[----:B------:R-:W-:Y:S02]  /*b230*/  MUFU.EX2 R60, R60 ;  /* 0x0000003c003c7308 */ /* 0x000fe40000000800 */
[----:B------:R-:W-:Y:S01]  /*b240*/  SHF.R.U32.HI R108, RZ, 0x18, R108 ;  /* 0x00000018ff6c7819 */ /* 0x000fe2000001166c */
[--C-:B------:R-:W-:Y:S01]  /*b250*/  HSET2.LE.AND R40, R40, R224.reuse, PT ;  /* 0x000000e028287233 */ /* 0x100fe20003803000 */
[----:B------:R-:W-:Y:S01]  /*b260*/  PRMT R44, R44, 0x5410, R41 ;  /* 0x000054102c2c7816 */ /* 0x000fe20000000029 */
[--C-:B------:R-:W-:Y:S01]  /*b270*/  HSET2.LE.AND R38, R109, R224.reuse, PT ;  /* 0x000000e06d267233 */ /* 0x100fe20003803000 */
[----:B------:R-:W-:Y:S01]  /*b280*/  PRMT R64, R42, 0x5410, R64 ;  /* 0x000054102a407816 */ /* 0x000fe20000000040 */
[--C-:B------:R-:W-:Y:S01]  /*b290*/  HSET2.LE.AND R42, R120, R224.reuse, PT ;  /* 0x000000e0782a7233 */ /* 0x100fe20003803000 */
[----:B------:R-:W-:Y:S01]  /*b2a0*/  F2FP.BF16.PACK_AB R36, R164, R136 ;  /* 0x00000088a424723e */ /* 0x000fe200000010ff */
[--C-:B------:R-:W-:Y:S01]  /*b2b0*/  HSET2.LE.AND R37, R44, R224.reuse, PT ;  /* 0x000000e02c257233 */ /* 0x100fe20003803000 */
[----:B------:R-:W-:Y:S01]  /*b2c0*/  PRMT R108, R3, 0x5410, R108 ;  /* 0x00005410036c7816 */ /* 0x000fe2000000006c */
[--C-:B------:R-:W-:Y:S01]  /*b2d0*/  HSET2.LE.AND R41, R64, R224.reuse, PT ;  /* 0x000000e040297233 */ /* 0x100fe20003803000 */
[----:B------:R-:W-:Y:S01]  /*b2e0*/  F2FP.BF16.PACK_AB R3, R166, R183 ;  /* 0x000000b7a603723e */ /* 0x000fe200000010ff */
[----:B------:R-:W1:Y:S01]  /*b2f0*/  LDSM.16.MT88.4 R44, [R192+0x7000] ;  /* 0x00700000c02c783b */ /* 0x000e620000004200 */
[----:B------:R-:W-:Y:S01]  /*b300*/  LOP3.LUT R40, R40, R36, RZ, 0xc0, !PT ;  /* 0x0000002428287212 */ /* 0x000fe200078ec0ff */
[--C-:B------:R-:W-:Y:S01]  /*b310*/  HSET2.LE.AND R39, R110, R224.reuse, PT ;  /* 0x000000e06e277233 */ /* 0x100fe20003803000 */
[----:B------:R-:W-:Y:S01]  /*b320*/  F2FP.BF16.PACK_AB R36, R160, R161 ;  /* 0x000000a1a024723e */ /* 0x000fe200000010ff */
[----:B------:R-:W-:Y:S01]  /*b330*/  MUFU.EX2 R146, R107 ;  /* 0x0000006b00927308 */ /* 0x000fe20000000800 */
[----:B------:R-:W-:Y:S01]  /*b340*/  F2FP.BF16.PACK_AB R52, R158, R159 ;  /* 0x0000009f9e34723e */ /* 0x000fe200000010ff */
[----:B------:R-:W-:Y:S01]  /*b350*/  FFMA.FTZ R152, R53, c[0x0][0x23c], -R152 ;  /* 0x00008f0035987a23 */ /* 0x000fe20000010898 */
[----:B------:R-:W-:Y:S02]  /*b360*/  LOP3.LUT R42, R42, R3, RZ, 0xc0, !PT ;  /* 0x000000032a2a7212 */ /* 0x000fe400078ec0ff */
[----:B------:R-:W-:Y:S02]  /*b370*/  F2FP.BF16.PACK_AB R3, R162, R163 ;  /* 0x000000a3a203723e */ /* 0x000fe400000010ff */
[----:B------:R-:W-:Y:S02]  /*b380*/  LOP3.LUT R41, R41, R36, RZ, 0xc0, !PT ;  /* 0x0000002429297212 */ /* 0x000fe400078ec0ff */
[----:B------:R-:W-:Y:S01]  /*b390*/  LOP3.LUT R36, R37, R52, RZ, 0xc0, !PT ;  /* 0x0000003425247212 */ /* 0x000fe200078ec0ff */
[--C-:B------:R-:W-:Y:S01]  /*b3a0*/  HSET2.LE.AND R37, R108, R224.reuse, PT ;  /* 0x000000e06c257233 */ /* 0x100fe20003803000 */
[----:B------:R-:W-:Y:S01]  /*b3b0*/  LOP3.LUT R43, R43, R3, RZ, 0xc0, !PT ;  /* 0x000000032b2b7212 */ /* 0x000fe200078ec0ff */
[----:B------:R-:W2:Y:S01]  /*b3c0*/  LDSM.16.MT88.4 R108, [R190+0x7000] ;  /* 0x00700000be6c783b */ /* 0x000ea20000004200 */
[----:B------:R-:W-:Y:S01]  /*b3d0*/  F2FP.BF16.PACK_AB R52, R156, R157 ;  /* 0x0000009d9c34723e */ /* 0x000fe200000010ff */
[----:B------:R3:W-:Y:S01]  /*b3e0*/  MUFU.EX2 R107, R54 ;  /* 0x00000036006b7308 */ /* 0x0007e20000000800 */
[----:B------:R-:W-:Y:S02]  /*b3f0*/  F2FP.BF16.PACK_AB R3, R150, R151 ;  /* 0x000000979603723e */ /* 0x000fe400000010ff */
[----:B------:R-:W-:Y:S01]  /*b400*/  LOP3.LUT R37, R37, R52, RZ, 0xc0, !PT ;  /* 0x0000003425257212 */ /* 0x000fe200078ec0ff */
[-C--:B----4-:R-:W-:Y:S01]  /*b410*/  HMMA.16816.F32.BF16 R4, R40, R48.reuse, R4 ;  /* 0x000000302804723c */ /* 0x090fe20000041804 */
[----:B------:R-:W-:Y:S02]  /*b420*/  F2FP.BF16.PACK_AB R52, R147, R149 ;  /* 0x000000959334723e */ /* 0x000fe400000010ff */
[----:B------:R-:W-:Y:S02]  /*b430*/  LOP3.LUT R38, R38, R3, RZ, 0xc0, !PT ;  /* 0x0000000326267212 */ /* 0x000fe400078ec0ff */
[----:B------:R-:W-:Y:S01]  /*b440*/  LOP3.LUT R39, R39, R52, RZ, 0xc0, !PT ;  /* 0x0000003427277212 */ /* 0x000fe200078ec0ff */
[----:B------:R-:W4:Y:S06]  /*b450*/  MUFU.EX2 R152, R152 ;  /* 0x0000009800987308 */ /* 0x000f2c0000000800 */
[C---:B------:R-:W-:Y:S04]  /*b460*/  HMMA.16816.F32.BF16 R8, R36.reuse, R48, R8 ;  /* 0x000000302408723c */ /* 0x040fe80000041808 */
[----:B------:R2:W2:Y:S03]  /*b470*/  MUFU.EX2 R64, R59 ;  /* 0x0000003b00407308 */ /* 0x0004a60000000800 */
[----:B------:R-:W-:Y:S01]  /*b480*/  LOP3.LUT R48, R123, UR5, R128, 0x96, !PT ;  /* 0x000000057b307c12 */ /* 0x000fe2000f8e9680 */
[-C--:B------:R-:W-:Y:S04]  /*b490*/  HMMA.16816.F32.BF16 R12, R36, R50.reuse, R12 ;  /* 0x00000032240c723c */ /* 0x080fe8000004180c */
[----:B------:R-:W-:Y:S02]  /*b4a0*/  IMAD.WIDE.U32 R48, R48, -0x2daee0ad, RZ ;  /* 0xd2511f5330307825 */ /* 0x000fe400078e00ff */
[----:B------:R-:W2:Y:S02]  /*b4b0*/  MUFU.EX2 R154, R154 ;  /* 0x0000009a009a7308 */ /* 0x000ea40000000800 */
[C---:B------:R-:W-:Y:S01]  /*b4c0*/  HMMA.16816.F32.BF16 R16, R40.reuse, R50, R16 ;  /* 0x000000322810723c */ /* 0x040fe20000041810 */
[----:B------:R-:W-:Y:S03]  /*b4d0*/  LOP3.LUT R3, R49, UR14, R126, 0x96, !PT ;  /* 0x0000000e31037c12 */ /* 0x000fe6000f8e967e */
[C---:B---3--:R-:W-:Y:S02]  /*b4e0*/  LOP3.LUT R54, R48.reuse, 0xff, RZ, 0xc0, !PT ;  /* 0x000000ff30367812 */ /* 0x048fe400078ec0ff */
[----:B------:R-:W-:Y:S02]  /*b4f0*/  SHF.R.U32.HI R53, RZ, 0x18, R48 ;  /* 0x00000018ff357819 */ /* 0x000fe40000011630 */
[-C--:B-1----:R-:W-:Y:S01]  /*b500*/  HMMA.16816.F32.BF16 R68, R40, R44.reuse, R68 ;  /* 0x0000002c2844723c */ /* 0x082fe20000041844 */
[----:B------:R-:W-:Y:S01]  /*b510*/  LOP3.LUT R50, R125, UR5, R130, 0x96, !PT ;  /* 0x000000057d327c12 */ /* 0x000fe2000f8e9682 */
[----:B------:R-:W-:Y:S01]  /*b520*/  MUFU.EX2 R62, R62 ;  /* 0x0000003e003e7308 */ /* 0x000fe20000000800 */
[----:B------:R-:W-:Y:S01]  /*b530*/  LDSM.16.MT88.4 R124, [R189+0x7800] ;  /* 0x00780000bd7c783b */ /* 0x000fe20000004200 */
[----:B------:R-:W-:Y:S02]  /*b540*/  LOP3.LUT R49, R48, 0xffff, RZ, 0xc0, !PT ;  /* 0x0000ffff30317812 */ /* 0x000fe400078ec0ff */
[----:B------:R-:W-:Y:S01]  /*b550*/  IMAD.WIDE.U32 R50, R50, -0x2daee0ad, RZ ;  /* 0xd2511f5332327825 */ /* 0x000fe200078e00ff */
[----:B------:R-:W-:Y:S01]  /*b560*/  SHF.R.U32.HI R52, RZ, 0x10, R48 ;  /* 0x00000010ff347819 */ /* 0x000fe20000011630 */
[C---:B------:R-:W-:Y:S03]  /*b570*/  HMMA.16816.F32.BF16 R72, R36.reuse, R44, R72 ;  /* 0x0000002c2448723c */ /* 0x040fe60000041848 */
[----:B------:R-:W-:Y:S01]  /*b580*/  LDSM.16.MT88.4 R128, [R192+0x7800] ;  /* 0x00780000c080783b */ /* 0x000fe20000004200 */
[----:B------:R-:W-:Y:S01]  /*b590*/  LOP3.LUT R48, R51, UR14, R132, 0x96, !PT ;  /* 0x0000000e33307c12 */ /* 0x000fe2000f8e9684 */
[----:B------:R-:W1:Y:S01]  /*b5a0*/  MUFU.EX2 R155, R155 ;  /* 0x0000009b009b7308 */ /* 0x000e620000000800 */
[----:B------:R-:W-:Y:S02]  /*b5b0*/  LOP3.LUT R55, R50, 0xffff, RZ, 0xc0, !PT ;  /* 0x0000ffff32377812 */ /* 0x000fe400078ec0ff */
[-C--:B------:R-:W-:Y:S01]  /*b5c0*/  HMMA.16816.F32.BF16 R76, R36, R46.reuse, R76 ;  /* 0x0000002e244c723c */ /* 0x080fe2000004184c */
[----:B------:R-:W-:Y:S03]  /*b5d0*/  SHF.R.U32.HI R51, RZ, 0x8, R49 ;  /* 0x00000008ff337819 */ /* 0x000fe60000011631 */
[----:B------:R-:W-:Y:S02]  /*b5e0*/  LOP3.LUT R49, R52, 0xff, RZ, 0xc0, !PT ;  /* 0x000000ff34317812 */ /* 0x000fe400078ec0ff */
[----:B------:R-:W-:Y:S02]  /*b5f0*/  PRMT R54, R54, 0x5410, R51 ;  /* 0x0000541036367816 */ /* 0x000fe40000000033 */
[C---:B------:R-:W-:Y:S01]  /*b600*/  HMMA.16816.F32.BF16 R32, R40.reuse, R46, R32 ;  /* 0x0000002e2820723c */ /* 0x040fe20000041820 */
[----:B------:R-:W3:Y:S03]  /*b610*/  LDSM.16.MT88.4 R44, [R191+0x7000] ;  /* 0x00700000bf2c783b */ /* 0x000ee60000004200 */
[----:B--2---:R-:W-:Y:S02]  /*b620*/  PRMT R59, R49, 0x5410, R53 ;  /* 0x00005410313b7816 */ /* 0x004fe40000000035 */
[C---:B------:R-:W-:Y:S02]  /*b630*/  LOP3.LUT R51, R3.reuse, 0xff, RZ, 0xc0, !PT ;  /* 0x000000ff03337812 */ /* 0x040fe400078ec0ff */
[-C--:B------:R-:W-:Y:S01]  /*b640*/  HMMA.16816.F32.BF16 R80, R40, R108.reuse, R80 ;  /* 0x0000006c2850723c */ /* 0x080fe20000041850 */
[----:B------:R-:W-:Y:S03]  /*b650*/  SHF.R.U32.HI R53, RZ, 0x8, R55 ;  /* 0x00000008ff357819 */ /* 0x000fe60000011637 */
[--C-:B------:R-:W-:Y:S02]  /*b660*/  SHF.R.U32.HI R56, RZ, 0x10, R50.reuse ;  /* 0x00000010ff387819 */ /* 0x100fe40000011632 */
[----:B------:R-:W-:Y:S02]  /*b670*/  LOP3.LUT R58, R50, 0xff, RZ, 0xc0, !PT ;  /* 0x000000ff323a7812 */ /* 0x000fe400078ec0ff */
[C---:B------:R-:W-:Y:S01]  /*b680*/  HMMA.16816.F32.BF16 R20, R36.reuse, R108, R20 ;  /* 0x0000006c2414723c */ /* 0x040fe20000041814 */
[----:B------:R-:W-:Y:S03]  /*b690*/  LOP3.LUT R52, R56, 0xff, RZ, 0xc0, !PT ;  /* 0x000000ff38347812 */ /* 0x000fe600078ec0ff */
[----:B------:R-:W-:Y:S02]  /*b6a0*/  PRMT R58, R58, 0x5410, R53 ;  /* 0x000054103a3a7816 */ /* 0x000fe40000000035 */
[----:B------:R-:W-:Y:S01]  /*b6b0*/  SHF.R.U32.HI R57, RZ, 0x18, R50 ;  /* 0x00000018ff397819 */ /* 0x000fe20000011632 */
[----:B------:R-:W-:Y:S01]  /*b6c0*/  IMAD.MOV.U32 R108, RZ, RZ, R2 ;  /* 0x000000ffff6c7224 */ /* 0x000fe200078e0002 */
[-C--:B------:R-:W-:Y:S01]  /*b6d0*/  HMMA.16816.F32.BF16 R84, R36, R110.reuse, R84 ;  /* 0x0000006e2454723c */ /* 0x080fe20000041854 */
[----:B------:R-:W-:Y:S03]  /*b6e0*/  SHF.R.U32.HI R50, RZ, 0x10, R3 ;  /* 0x00000010ff327819 */ /* 0x000fe60000011603 */
[----:B------:R-:W-:Y:S01]  /*b6f0*/  PRMT R57, R52, 0x5410, R57 ;  /* 0x0000541034397816 */ /* 0x000fe20000000039 */
[--C-:B------:R-:W-:Y:S01]  /*b700*/  HSET2.LE.AND R142, R58, R224.reuse, PT ;  /* 0x000000e03a8e7233 */ /* 0x100fe20003803000 */
[----:B------:R-:W-:Y:S02]  /*b710*/  LOP3.LUT R50, R50, 0xff, RZ, 0xc0, !PT ;  /* 0x000000ff32327812 */ /* 0x000fe400078ec0ff */
[C---:B------:R-:W-:Y:S01]  /*b720*/  HMMA.16816.F32.BF16 R88, R40.reuse, R110, R88 ;  /* 0x0000006e2858723c */ /* 0x040fe20000041858 */
[----:B------:R-:W-:Y:S03]  /*b730*/  LOP3.LUT R49, R3, 0xffff, RZ, 0xc0, !PT ;  /* 0x0000ffff03317812 */ /* 0x000fe600078ec0ff */
[----:B------:R-:W-:Y:S01]  /*b740*/  SHF.R.U32.HI R3, RZ, 0x18, R3 ;  /* 0x00000018ff037819 */ /* 0x000fe20000011603 */
[--C-:B------:R-:W-:Y:S01]  /*b750*/  HSET2.LE.AND R143, R57, R224.reuse, PT ;  /* 0x000000e0398f7233 */ /* 0x100fe20003803000 */
[----:B------:R-:W-:Y:S02]  /*b760*/  SHF.R.U32.HI R49, RZ, 0x8, R49 ;  /* 0x00000008ff317819 */ /* 0x000fe40000011631 */
[----:B------:R-:W-:Y:S01]  /*b770*/  PRMT R52, R50, 0x5410, R3 ;  /* 0x0000541032347816 */ /* 0x000fe20000000003 */
[-C--:B---3--:R-:W-:Y:S03]  /*b780*/  HMMA.16816.F32.BF16 R24, R40, R44.reuse, R24 ;  /* 0x0000002c2818723c */ /* 0x088fe60000041818 */
[--C-:B------:R-:W-:Y:S01]  /*b790*/  HSET2.LE.AND R50, R54, R224.reuse, PT ;  /* 0x000000e036327233 */ /* 0x100fe20003803000 */
[C---:B------:R-:W-:Y:S02]  /*b7a0*/  LOP3.LUT R3, R48.reuse, 0xffff, RZ, 0xc0, !PT ;  /* 0x0000ffff30037812 */ /* 0x040fe400078ec0ff */
[----:B------:R-:W-:Y:S01]  /*b7b0*/  PRMT R53, R51, 0x5410, R49 ;  /* 0x0000541033357816 */ /* 0x000fe20000000031 */
[--C-:B------:R-:W-:Y:S01]  /*b7c0*/  HSET2.LE.AND R51, R59, R224.reuse, PT ;  /* 0x000000e03b337233 */ /* 0x100fe20003803000 */
[C---:B------:R-:W-:Y:S01]  /*b7d0*/  HMMA.16816.F32.BF16 R92, R36.reuse, R44, R92 ;  /* 0x0000002c245c723c */ /* 0x040fe2000004185c */
[----:B------:R-:W-:Y:S06]  /*b7e0*/  LOP3.LUT R49, R48, 0xff, RZ, 0xc0, !PT ;  /* 0x000000ff30317812 */ /* 0x000fec00078ec0ff */
[----:B------:R-:W-:Y:S01]  /*b7f0*/  SHF.R.U32.HI R45, RZ, 0x8, R3 ;  /* 0x00000008ff2d7819 */ /* 0x000fe20000011603 */
[-C--:B------:R-:W-:Y:S01]  /*b800*/  HMMA.16816.F32.BF16 R28, R36, R46.reuse, R28 ;  /* 0x0000002e241c723c */ /* 0x080fe2000004181c */
[--C-:B------:R-:W-:Y:S01]  /*b810*/  SHF.R.U32.HI R44, RZ, 0x10, R48.reuse ;  /* 0x00000010ff2c7819 */ /* 0x100fe20000011630 */
[----:B------:R-:W2:Y:S02]  /*b820*/  LDSM.16.MT88.4 R36, [R190+0x7800] ;  /* 0x00780000be24783b */ /* 0x000ea40000004200 */
[----:B------:R-:W-:Y:S02]  /*b830*/  SHF.R.U32.HI R48, RZ, 0x18, R48 ;  /* 0x00000018ff307819 */ /* 0x000fe40000011630 */
[----:B------:R-:W-:Y:S02]  /*b840*/  LOP3.LUT R44, R44, 0xff, RZ, 0xc0, !PT ;  /* 0x000000ff2c2c7812 */ /* 0x000fe400078ec0ff */
[----:B------:R-:W-:Y:S01]  /*b850*/  HMMA.16816.F32.BF16 R96, R40, R46, R96 ;  /* 0x0000002e2860723c */ /* 0x000fe20000041860 */
[----:B------:R-:W-:Y:S03]  /*b860*/  PRMT R45, R49, 0x5410, R45 ;  /* 0x00005410312d7816 */ /* 0x000fe6000000002d */
[----:B-----5:R-:W-:Y:S01]  /*b870*/  F2FP.BF16.PACK_AB R3, R148, R165 ;  /* 0x000000a59403723e */ /* 0x020fe200000010ff */
[--C-:B------:R-:W-:Y:S01]  /*b880*/  HSET2.LE.AND R49, R52, R224.reuse, PT ;  /* 0x000000e034317233 */ /* 0x100fe20003803000 */
[----:B------:R-:W-:Y:S01]  /*b890*/  PRMT R141, R44, 0x5410, R48 ;  /* 0x000054102c8d7816 */ /* 0x000fe20000000030 */
[--C-:B------:R-:W-:Y:S01]  /*b8a0*/  HSET2.LE.AND R48, R53, R224.reuse, PT ;  /* 0x000000e035307233 */ /* 0x100fe20003803000 */
[----:B------:R-:W-:Y:S01]  /*b8b0*/  LOP3.LUT R50, R50, R3, RZ, 0xc0, !PT ;  /* 0x0000000332327212 */ /* 0x000fe200078ec0ff */
[--C-:B------:R-:W-:Y:S03]  /*b8c0*/  HSET2.LE.AND R140, R45, R224.reuse, PT ;  /* 0x000000e02d8c7233 */ /* 0x100fe60003803000 */
[----:B----4-:R-:W-:Y:S01]  /*b8d0*/  F2FP.BF16.PACK_AB R3, R152, R146 ;  /* 0x000000929803723e */ /* 0x010fe200000010ff */
[----:B------:R-:W-:Y:S01]  /*b8e0*/  HSET2.LE.AND R141, R141, R224, PT ;  /* 0x000000e08d8d7233 */ /* 0x000fe20003803000 */
[----:B------:R-:W-:Y:S02]  /*b8f0*/  F2FP.BF16.PACK_AB R44, R144, R145 ;  /* 0x00000091902c723e */ /* 0x000fe400000010ff */
[----:B------:R-:W-:Y:S02]  /*b900*/  F2FP.BF16.PACK_AB R45, R153, R107 ;  /* 0x0000006b992d723e */ /* 0x000fe400000010ff */
[----:B------:R-:W-:Y:S02]  /*b910*/  LOP3.LUT R48, R48, R3, RZ, 0xc0, !PT ;  /* 0x0000000330307212 */ /* 0x000fe400078ec0ff */
[----:B------:R-:W-:Y:S02]  /*b920*/  LOP3.LUT R51, R51, R44, RZ, 0xc0, !PT ;  /* 0x0000002c33337212 */ /* 0x000fe400078ec0ff */
[----:B------:R-:W-:Y:S02]  /*b930*/  LOP3.LUT R49, R49, R45, RZ, 0xc0, !PT ;  /* 0x0000002d31317212 */ /* 0x000fe400078ec0ff */
[----:B------:R-:W-:Y:S02]  /*b940*/  F2FP.BF16.PACK_AB R52, R66, R67 ;  /* 0x000000434234723e */ /* 0x000fe400000010ff */
[----:B------:R-:W-:Y:S02]  /*b950*/  F2FP.BF16.PACK_AB R3, R64, R65 ;  /* 0x000000414003723e */ /* 0x000fe400000010ff */
[----:B------:R-:W-:Y:S01]  /*b960*/  F2FP.BF16.PACK_AB R40, R154, R60 ;  /* 0x0000003c9a28723e */ /* 0x000fe200000010ff */
[-C--:B------:R-:W-:Y:S01]  /*b970*/  HMMA.16816.F32.BF16 R112, R48, R124.reuse, R4 ;  /* 0x0000007c3070723c */ /* 0x080fe20000041804 */
[----:B-1----:R-:W-:Y:S01]  /*b980*/  F2FP.BF16.PACK_AB R41, R155, R62 ;  /* 0x0000003e9b29723e */ /* 0x002fe200000010ff */
[----:B------:R-:W1:Y:S01]  /*b990*/  LDSM.16.MT88.4 R4, [R191+0x7800] ;  /* 0x00780000bf04783b */ /* 0x000e620000004200 */
[----:B------:R-:W-:Y:S02]  /*b9a0*/  LOP3.LUT R140, R140, R52, RZ, 0xc0, !PT ;  /* 0x000000348c8c7212 */ /* 0x000fe400078ec0ff */
[----:B------:R-:W-:Y:S01]  /*b9b0*/  LOP3.LUT R141, R141, R3, RZ, 0xc0, !PT ;  /* 0x000000038d8d7212 */ /* 0x000fe200078ec0ff */
[----:B------:R-:W-:Y:S01]  /*b9c0*/  FFMA.FTZ R3, R104, R233, R206 ;  /* 0x000000e968037223 */ /* 0x000fe200000100ce */
[----:B------:R-:W-:Y:S01]  /*b9d0*/  LOP3.LUT R142, R142, R40, RZ, 0xc0, !PT ;  /* 0x000000288e8e7212 */ /* 0x000fe200078ec0ff */
[----:B------:R-:W-:Y:S01]  /*b9e0*/  IMAD.MOV.U32 R104, RZ, RZ, R102 ;  /* 0x000000ffff687224 */ /* 0x000fe200078e0066 */
[----:B------:R-:W-:Y:S03]  /*b9f0*/  LOP3.LUT R143, R143, R41, RZ, 0xc0, !PT ;  /* 0x000000298f8f7212 */ /* 0x000fe600078ec0ff */
[----:B------:R-:W-:Y:S04]  /*ba00*/  FADD.FTZ R3, R205, R3 ;  /* 0x00000003cd037221 */ /* 0x000fe80000010000 */
[C---:B------:R-:W-:Y:S07]  /*ba10*/  HMMA.16816.F32.BF16 R116, R140.reuse, R124, R8 ;  /* 0x0000007c8c74723c */ /* 0x040fee0000041808 */
[----:B------:R-:W-:Y:S01]  /*ba20*/  FFMA.FTZ R8, R105, R232, R212 ;  /* 0x000000e869087223 */ /* 0x000fe200000100d4 */
        /* <DEDUP_REMOVED lines=47> */
[----:B------:R-:W-:Y:S04]  /*bd20*/  FADD.FTZ R3, R162, R3 ;  /* 0x00000003a2037221 */ /* 0x000fe80000010000 */
        /* <DEDUP_REMOVED lines=29> */
.L_x_1255:
        /* <DEDUP_REMOVED lines=13> */
[----:B-----5:R-:W-:Y:S01]  /*bfd0*/  FADD.FTZ R0, R0, R233 ;  /* 0x000000e900007221 */ /* 0x020fe20000010000 */
[----:B--2---:R-:W-:-:S04]  /*bfe0*/  SHF.R.S32.HI R39, RZ, 0x1f, R62 ;  /* 0x0000001fff277819 */ /* 0x004fc8000001143e */
[----:B------:R-:W2:Y:S01]  /*bff0*/  SHFL.BFLY PT, R8, R0, 0x1, 0x1f ;  /* 0x0c201f0000087f89 */ /* 0x000ea200000e0000 */
[CC--:B------:R-:W-:Y:S02]  /*c000*/  LEA.HI R34, R39.reuse, R62.reuse, RZ, 0x2 ;  /* 0x0000003e27227211 */ /* 0x0c0fe400078f10ff */
[----:B------:R-:W-:Y:S02]  /*c010*/  LEA.HI R39, R39, R62, RZ, 0x5 ;  /* 0x0000003e27277211 */ /* 0x000fe400078f28ff */
[----:B------:R-:W-:Y:S01]  /*c020*/  SHF.R.S32.HI R9, RZ, 0x1f, R34 ;  /* 0x0000001fff097819 */ /* 0x000fe20000011422 */
[----:B-1----:R-:W-:Y:S02]  /*c030*/  FADD.FTZ R36, R3, R5 ;  /* 0x0000000503247221 */ /* 0x002fe40000010000 */
[----:B------:R-:W1:Y:S01]  /*c040*/  SHFL.BFLY PT, R3, R6, 0x1, 0x1f ;  /* 0x0c201f0006037f89 */ /* 0x000e6200000e0000 */
[----:B---3--:R-:W-:Y:S01]  /*c050*/  FADD.FTZ R35, R4, R7 ;  /* 0x0000000704237221 */ /* 0x008fe20000010000 */
[----:B------:R-:W-:Y:S01]  /*c060*/  MOV R7, 0x3f800000 ;  /* 0x3f80000000077802 */ /* 0x000fe20000000f00 */
[----:B------:R-:W-:Y:S01]  /*c070*/  @P0 IMAD.WIDE.U32 R4, R250, c[0x0][0x1e8], RZ ;  /* 0x00007a00fa040a25 */ /* 0x000fe200078e00ff */
[----:B------:R-:W-:-:S02]  /*c080*/  FSETP.NE.FTZ.AND P5, PT, R36, RZ, PT ;  /* 0x000000ff2400720b */ /* 0x000fc40003fb5000 */
[----:B------:R-:W-:Y:S01]  /*c090*/  FSETP.NE.FTZ.AND P6, PT, R35, RZ, PT ;  /* 0x000000ff2300720b */ /* 0x000fe20003fd5000 */
[----:B------:R-:W-:Y:S01]  /*c0a0*/  @P0 IMAD R61, R250, c[0x0][0x1ec], R5 ;  /* 0x00007b00fa3d0a24 */ /* 0x000fe200078e0205 */
[----:B------:R-:W-:Y:S01]  /*c0b0*/  @P0 MOV R60, R4 ;  /* 0x00000004003c0202 */ /* 0x000fe20000000f00 */
[----:B--2---:R-:W-:Y:S01]  /*c0c0*/  FADD.FTZ R37, R0, R8 ;  /* 0x0000000800257221 */ /* 0x004fe20000010000 */
[----:B------:R-:W-:Y:S01]  /*c0d0*/  SHF.R.S32.HI R0, RZ, 0x2, R34 ;  /* 0x00000002ff007819 */ /* 0x000fe20000011422 */
[----:B------:R-:W-:Y:S01]  /*c0e0*/  IMAD.MOV.U32 R5, RZ, RZ, 0x3f800000 ;  /* 0x3f800000ff057424 */ /* 0x000fe200078e00ff */
[----:B------:R-:W-:Y:S02]  /*c0f0*/  MOV R8, 0x3f800000 ;  /* 0x3f80000000087802 */ /* 0x000fe40000000f00 */
[----:B------:R-:W-:Y:S02]  /*c100*/  FSETP.NE.FTZ.AND P4, PT, R37, RZ, PT ;  /* 0x000000ff2500720b */ /* 0x000fe40003f95000 */
[----:B------:R-:W-:-:S02]  /*c110*/  LEA.HI R9, R9, R0, RZ, 0x3 ;  /* 0x0000000009097211 */ /* 0x000fc400078f18ff */
[----:B------:R-:W2:Y:S02]  /*c120*/  @P5 MUFU.RCP R8, R36 ;  /* 0x0000002400085308 */ /* 0x000ea40000001000 */
[----:B------:R-:W-:Y:S01]  /*c130*/  LOP3.LUT R9, R9, 0xfffffff8, RZ, 0xc0, !PT ;  /* 0xfffffff809097812 */ /* 0x000fe200078ec0ff */
[----:B-1----:R-:W-:Y:S01]  /*c140*/  FADD.FTZ R38, R6, R3 ;  /* 0x0000000306267221 */ /* 0x002fe20000010000 */
[----:B------:R-:W-:-:S04]  /*c150*/  MOV R3, 0x3f800000 ;  /* 0x3f80000000037802 */ /* 0x000fc80000000f00 */
[----:B------:R-:W1:Y:S01]  /*c160*/  @P6 MUFU.RCP R7, R35 ;  /* 0x0000002300076308 */ /* 0x000e620000001000 */
[----:B------:R-:W-:Y:S02]  /*c170*/  IADD3 R9, R0, -R9, RZ ;  /* 0x8000000900097210 */ /* 0x000fe40007ffe0ff */
[----:B------:R-:W-:-:S05]  /*c180*/  FSETP.NE.FTZ.AND P3, PT, R38, RZ, PT ;  /* 0x000000ff2600720b */ /* 0x000fca0003f75000 */
[----:B------:R-:W-:Y:S01]  /*c190*/  @P4 MUFU.RCP R3, R37 ;  /* 0x0000002500034308 */ /* 0x000fe20000001000 */
[----:B--2---:R-:W-:-:S04]  /*c1a0*/  FMUL.FTZ R4, R8, c[0x0][0x2dc] ;  /* 0x0000b70008047a20 */ /* 0x004fc80000410000 */
[C---:B------:R-:W-:Y:S02]  /*c1b0*/  FMUL.FTZ R114, R4.reuse, R114 ;  /* 0x0000007204727220 */ /* 0x040fe40000410000 */
[C---:B------:R-:W-:Y:S01]  /*c1c0*/  FMUL.FTZ R8, R4.reuse, R115 ;  /* 0x0000007304087220 */ /* 0x040fe20000410000 */
[----:B------:R-:W2:Y:S01]  /*c1d0*/  @P3 MUFU.RCP R5, R38 ;  /* 0x0000002600053308 */ /* 0x000ea20000001000 */
[----:B-1----:R-:W-:Y:S01]  /*c1e0*/  FMUL.FTZ R0, R7, c[0x0][0x2dc] ;  /* 0x0000b70007007a20 */ /* 0x002fe20000410000 */
[----:B------:R-:W-:Y:S01]  /*c1f0*/  MOV R7, 0xfffffff0 ;  /* 0xfffffff000077802 */ /* 0x000fe20000000f00 */
[----:B------:R-:W-:Y:S01]  /*c200*/  FMUL.FTZ R126, R4, R126 ;  /* 0x0000007e047e7220 */ /* 0x000fe20000410000 */
[----:B------:R-:W-:Y:S01]  /*c210*/  F2FP.BF16.PACK_AB R8, R8, R114 ;  /* 0x000000720808723e */ /* 0x000fe200000010ff */
[C---:B------:R-:W-:Y:S02]  /*c220*/  FMUL.FTZ R112, R0.reuse, R112 ;  /* 0x0000007000707220 */ /* 0x040fe40000410000 */
[----:B------:R-:W-:-:S02]  /*c230*/  FMUL.FTZ R31, R0, R113 ;  /* 0x00000071001f7220 */ /* 0x000fc40000410000 */
[C---:B------:R-:W-:Y:S02]  /*c240*/  FMUL.FTZ R124, R0.reuse, R124 ;  /* 0x0000007c007c7220 */ /* 0x040fe40000410000 */
[C---:B------:R-:W-:Y:S01]  /*c250*/  FMUL.FTZ R125, R0.reuse, R125 ;  /* 0x0000007d007d7220 */ /* 0x040fe20000410000 */
[----:B------:R-:W-:Y:S01]  /*c260*/  F2FP.BF16.PACK_AB R31, R31, R112 ;  /* 0x000000701f1f723e */ /* 0x000fe200000010ff */
[C---:B------:R-:W-:Y:S02]  /*c270*/  FMUL.FTZ R68, R0.reuse, R68 ;  /* 0x0000004400447220 */ /* 0x040fe40000410000 */
[C---:B------:R-:W-:Y:S02]  /*c280*/  FMUL.FTZ R30, R0.reuse, R69 ;  /* 0x00000045001e7220 */ /* 0x040fe40000410000 */
[C---:B------:R-:W-:Y:S02]  /*c290*/  FMUL.FTZ R128, R0.reuse, R128 ;  /* 0x0000008000807220 */ /* 0x040fe40000410000 */
        /* <DEDUP_REMOVED lines=14> */
[----:B--2---:R-:W-:Y:S01]  /*c380*/  FMUL.FTZ R0, R5, c[0x0][0x2dc] ;  /* 0x0000b70005007a20 */ /* 0x004fe20000410000 */
[----:B------:R-:W-:Y:S01]  /*c390*/  F2FP.BF16.PACK_AB R5, R125, R124 ;  /* 0x0000007c7d05723e */ /* 0x000fe200000010ff */
[----:B------:R-:W-:Y:S01]  /*c3a0*/  FMUL.FTZ R3, R3, c[0x0][0x2dc] ;  /* 0x0000b70003037a20 */ /* 0x000fe20000410000 */
[----:B------:R-:W-:Y:S01]  /*c3b0*/  F2FP.BF16.PACK_AB R12, R12, R96 ;  /* 0x000000600c0c723e */ /* 0x000fe200000010ff */
[C---:B------:R-:W-:Y:S02]  /*c3c0*/  FMUL.FTZ R118, R0.reuse, R118 ;  /* 0x0000007600767220 */ /* 0x040fe40000410000 */
[C---:B------:R-:W-:Y:S02]  /*c3d0*/  FMUL.FTZ R119, R0.reuse, R119 ;  /* 0x0000007700777220 */ /* 0x040fe40000410000 */
        /* <DEDUP_REMOVED lines=20> */
[----:B------:R-:W-:Y:S01]  /*c520*/  LOP3.LUT R0, R9, 0x1, RZ, 0xc0, !PT ;  /* 0x0000000109007812 */ /* 0x000fe200078ec0ff */
[----:B------:R-:W-:Y:S01]  /*c530*/  FMUL.FTZ R116, R3, R116 ;  /* 0x0000007403747220 */ /* 0x000fe20000410000 */
[----:B------:R-:W-:Y:S01]  /*c540*/  F2FP.BF16.PACK_AB R13, R13, R94 ;  /* 0x0000005e0d0d723e */ /* 0x000fe200000010ff */
[C---:B------:R-:W-:Y:S01]  /*c550*/  FMUL.FTZ R33, R3.reuse, R117 ;  /* 0x0000007503217220 */ /* 0x040fe20000410000 */
[----:B------:R-:W-:Y:S01]  /*c560*/  ISETP.NE.U32.AND P1, PT, R0, 0x1, PT ;  /* 0x000000010000780c */ /* 0x000fe20003f25070 */
[C---:B------:R-:W-:Y:S01]  /*c570*/  FMUL.FTZ R120, R3.reuse, R120 ;  /* 0x0000007803787220 */ /* 0x040fe20000410000 */
[----:B------:R-:W-:Y:S01]  /*c580*/  LOP3.LUT R0, R34, 0x3ffffffc, RZ, 0xc0, !PT ;  /* 0x3ffffffc22007812 */ /* 0x000fe200078ec0ff */
[C---:B------:R-:W-:Y:S01]  /*c590*/  FMUL.FTZ R32, R3.reuse, R121 ;  /* 0x0000007903207220 */ /* 0x040fe20000410000 */
[----:B------:R-:W-:Y:S01]  /*c5a0*/  SHF.R.S32.HI R34, RZ, 0x5, R39 ;  /* 0x00000005ff227819 */ /* 0x000fe20000011427 */
[C---:B------:R-:W-:Y:S01]  /*c5b0*/  FMUL.FTZ R72, R3.reuse, R72 ;  /* 0x0000004803487220 */ /* 0x040fe20000410000 */
[----:B------:R-:W-:Y:S01]  /*c5c0*/  IADD3 R0, -R0, R62, RZ ;  /* 0x0000003e00007210 */ /* 0x000fe20007ffe1ff */
[----:B------:R-:W-:Y:S01]  /*c5d0*/  FMUL.FTZ R28, R3, R73 ;  /* 0x00000049031c7220 */ /* 0x000fe20000410000 */
[----:B------:R-:W-:Y:S01]  /*c5e0*/  SEL R7, R7, 0x10, !P1 ;  /* 0x0000001007077807 */ /* 0x000fe20004800000 */
[C---:B------:R-:W-:Y:S01]  /*c5f0*/  FMUL.FTZ R76, R3.reuse, R76 ;  /* 0x0000004c034c7220 */ /* 0x040fe20000410000 */
[----:B------:R-:W-:Y:S01]  /*c600*/  LEA R0, R34, R0, 0x9 ;  /* 0x0000000022007211 */ /* 0x000fe200078e48ff */
[----:B------:R-:W-:Y:S01]  /*c610*/  FMUL.FTZ R27, R3, R77 ;  /* 0x0000004d031b7220 */ /* 0x000fe20000410000 */
[----:B------:R-:W-:Y:S01]  /*c620*/  R2P PR, R9, 0x6 ;  /* 0x0000000609007804 */ /* 0x000fe20000000000 */
[----:B------:R-:W-:Y:S01]  /*c630*/  FMUL.FTZ R132, R3, R132 ;  /* 0x0000008403847220 */ /* 0x000fe20000410000 */
[----:B------:R-:W-:Y:S01]  /*c640*/  F2FP.BF16.PACK_AB R33, R33, R116 ;  /* 0x000000742121723e */ /* 0x000fe200000010ff */
        /* <DEDUP_REMOVED lines=11> */
[----:B------:R-:W-:Y:S01]  /*c700*/  FMUL.FTZ R10, R3, R141 ;  /* 0x0000008d030a7220 */ /* 0x000fe20000410000 */
[----:B------:R-:W-:Y:S01]  /*c710*/  SHF.L.U32 R3, R9, 0x6, RZ ;  /* 0x0000000609037819 */ /* 0x000fe200000006ff */
[----:B------:R-:W-:Y:S01]  /*c720*/  FMUL.FTZ R6, R4, R127 ;  /* 0x0000007f04067220 */ /* 0x000fe20000410000 */
[----:B------:R-:W-:Y:S01]  /*c730*/  F2FP.BF16.PACK_AB R14, R14, R92 ;  /* 0x0000005c0e0e723e */ /* 0x000fe200000010ff */
[C---:B------:R-:W-:Y:S01]  /*c740*/  FMUL.FTZ R70, R4.reuse, R70 ;  /* 0x0000004604467220 */ /* 0x040fe20000410000 */
[----:B------:R-:W-:Y:S01]  /*c750*/  LOP3.LUT R3, R3, 0x1c0, RZ, 0xc0, !PT ;  /* 0x000001c003037812 */ /* 0x000fe200078ec0ff */
[----:B------:R-:W-:Y:S01]  /*c760*/  FMUL.FTZ R29, R4, R71 ;  /* 0x00000047041d7220 */ /* 0x000fe20000410000 */
[----:B------:R-:W-:Y:S01]  /*c770*/  F2FP.BF16.PACK_AB R6, R6, R126 ;  /* 0x0000007e0606723e */ /* 0x000fe200000010ff */
[C---:B------:R-:W-:Y:S01]  /*c780*/  FMUL.FTZ R130, R4.reuse, R130 ;  /* 0x0000008204827220 */ /* 0x040fe20000410000 */
[----:B------:R-:W-:Y:S01]  /*c790*/  LEA.HI R3, R3, R3, RZ, 0x1d ;  /* 0x0000000303037211 */ /* 0x000fe200078fe8ff */
[C---:B------:R-:W-:Y:S01]  /*c7a0*/  FMUL.FTZ R22, R4.reuse, R131 ;  /* 0x0000008304167220 */ /* 0x040fe20000410000 */
[----:B------:R-:W-:Y:S01]  /*c7b0*/  F2FP.BF16.PACK_AB R29, R29, R70 ;  /* 0x000000461d1d723e */ /* 0x000fe200000010ff */
[----:B------:R-:W-:Y:S01]  /*c7c0*/  FMUL.FTZ R82, R4, R82 ;  /* 0x0000005204527220 */ /* 0x000fe20000410000 */
[----:B------:R-:W-:Y:S01]  /*c7d0*/  F2FP.BF16.PACK_AB R10, R10, R140 ;  /* 0x0000008c0a0a723e */ /* 0x000fe200000010ff */
[----:B------:R-:W-:Y:S01]  /*c7e0*/  IMAD.U32 R0, R0, 0x2, R3 ;  /* 0x0000000200007824 */ /* 0x000fe200078e0003 */
[----:B------:R-:W-:Y:S01]  /*c7f0*/  F2FP.BF16.PACK_AB R22, R22, R130 ;  /* 0x000000821616723e */ /* 0x000fe200000010ff */
[C---:B------:R-:W-:Y:S01]  /*c800*/  FMUL.FTZ R25, R4.reuse, R83 ;  /* 0x0000005304197220 */ /* 0x040fe20000410000 */
[----:B------:R-:W-:Y:S01]  /*c810*/  F2FP.BF16.PACK_AB R9, R143, R142 ;  /* 0x0000008e8f09723e */ /* 0x000fe200000010ff */
[----:B------:R-:W-:Y:S01]  /*c820*/  FMUL.FTZ R90, R4, R90 ;  /* 0x0000005a045a7220 */ /* 0x000fe20000410000 */
[----:B------:R-:W-:Y:S01]  /*c830*/  SHF.L.U32 R3, R0, 0x1, RZ ;  /* 0x0000000100037819 */ /* 0x000fe200000006ff */
[C---:B------:R-:W-:Y:S01]  /*c840*/  FMUL.FTZ R17, R4.reuse, R91 ;  /* 0x0000005b04117220 */ /* 0x040fe20000410000 */
[----:B------:R-:W-:Y:S01]  /*c850*/  MOV R0, 0x20 ;  /* 0x0000002000007802 */ /* 0x000fe20000000f00 */
[C---:B------:R-:W-:Y:S01]  /*c860*/  FMUL.FTZ R138, R4.reuse, R138 ;  /* 0x0000008a048a7220 */ /* 0x040fe20000410000 */
[----:B------:R-:W-:Y:S01]  /*c870*/  F2FP.BF16.PACK_AB R25, R25, R82 ;  /* 0x000000521919723e */ /* 0x000fe200000010ff */
[C---:B------:R-:W-:Y:S01]  /*c880*/  FMUL.FTZ R18, R4.reuse, R139 ;  /* 0x0000008b04127220 */ /* 0x040fe20000410000 */
[----:B------:R1:W-:Y:S01]  /*c890*/  STS [R3+0x400], R8 ;  /* 0x0004000803007388 */ /* 0x0003e20000000800 */
[C---:B------:R-:W-:Y:S01]  /*c8a0*/  FMUL.FTZ R98, R4.reuse, R98 ;  /* 0x0000006204627220 */ /* 0x040fe20000410000 */
[----:B------:R-:W-:Y:S01]  /*c8b0*/  F2FP.BF16.PACK_AB R17, R17, R90 ;  /* 0x0000005a1111723e */ /* 0x000fe200000010ff */
[----:B------:R-:W-:Y:S01]  /*c8c0*/  FMUL.FTZ R11, R4, R99 ;  /* 0x00000063040b7220 */ /* 0x000fe20000410000 */
[----:B------:R-:W-:Y:S01]  /*c8d0*/  IADD3 R4, R3, R7, RZ ;  /* 0x0000000703047210 */ /* 0x000fe20007ffe0ff */
[----:B------:R-:W-:Y:S01]  /*c8e0*/  STS [R3], R31 ;  /* 0x0000001f03007388 */ /* 0x000fe20000000800 */
[----:B------:R-:W-:-:S02]  /*c8f0*/  F2FP.BF16.PACK_AB R18, R18, R138 ;  /* 0x0000008a1212723e */ /* 0x000fc400000010ff */
[----:B------:R-:W-:Y:S01]  /*c900*/  F2FP.BF16.PACK_AB R11, R11, R98 ;  /* 0x000000620b0b723e */ /* 0x000fe200000010ff */
[----:B------:R2:W-:Y:S04]  /*c910*/  STS [R4+0x400], R6 ;  /* 0x0004000604007388 */ /* 0x0005e80000000800 */
[----:B------:R3:W-:Y:S04]  /*c920*/  STS [R4], R5 ;  /* 0x0000000504007388 */ /* 0x0007e80000000800 */
[----:B------:R-:W-:Y:S04]  /*c930*/  STS [R3+0x2000], R33 ;  /* 0x0020002103007388 */ /* 0x000fe80000000800 */
[----:B------:R4:W-:Y:S01]  /*c940*/  STS [R3+0x2400], R118 ;  /* 0x0024007603007388 */ /* 0x0009e20000000800 */
[----:B-1----:R-:W-:-:S03]  /*c950*/  SEL R8, R0, 0xffffffe0, !P1 ;  /* 0xffffffe000087807 */ /* 0x002fc60004800000 */
[----:B------:R-:W-:Y:S01]  /*c960*/  STS [R4+0x2000], R32 ;  /* 0x0020002004007388 */ /* 0x000fe20000000800 */
[C---:B------:R-:W-:Y:S02]  /*c970*/  IADD3 R0, R3.reuse, 0x40, RZ ;  /* 0x0000004003007810 */ /* 0x040fe40007ffe0ff */
[C---:B------:R-:W-:Y:S01]  /*c980*/  @P2 IADD3 R0, R3.reuse, -0x40, RZ ;  /* 0xffffffc003002810 */ /* 0x040fe20007ffe0ff */
[----:B------:R-:W-:Y:S01]  /*c990*/  STS [R4+0x2400], R122 ;  /* 0x0024007a04007388 */ /* 0x000fe20000000800 */
[----:B------:R-:W-:Y:S02]  /*c9a0*/  ISETP.NE.AND P2, PT, R40, RZ, PT ;  /* 0x000000ff2800720c */ /* 0x000fe40003f45270 */
[-C--:B--2---:R-:W-:Y:S02]  /*c9b0*/  IADD3 R6, R3, R8.reuse, RZ ;  /* 0x0000000803067210 */ /* 0x084fe40007ffe0ff */
[----:B---3--:R-:W-:-:S03]  /*c9c0*/  IADD3 R5, R4, R8, RZ ;  /* 0x0000000804057210 */ /* 0x008fc60007ffe0ff */
[----:B------:R1:W-:Y:S04]  /*c9d0*/  STS [R6], R30 ;  /* 0x0000001e06007388 */ /* 0x0003e80000000800 */
[----:B------:R-:W-:Y:S01]  /*c9e0*/  STS [R6+0x400], R29 ;  /* 0x0004001d06007388 */ /* 0x000fe20000000800 */
[----:B----4-:R-:W-:-:S03]  /*c9f0*/  IADD3 R3, R8, 0x400, R0 ;  /* 0x0000040008037810 */ /* 0x010fc60007ffe000 */
[----:B------:R-:W-:Y:S04]  /*ca00*/  STS [R5], R23 ;  /* 0x0000001705007388 */ /* 0x000fe80000000800 */
[----:B------:R-:W-:Y:S04]  /*ca10*/  STS [R5+0x400], R22 ;  /* 0x0004001605007388 */ /* 0x000fe80000000800 */
[----:B------:R-:W-:Y:S04]  /*ca20*/  STS [R6+0x2000], R28 ;  /* 0x0020001c06007388 */ /* 0x000fe80000000800 */
[----:B------:R2:W-:Y:S04]  /*ca30*/  STS [R6+0x2400], R74 ;  /* 0x0024004a06007388 */ /* 0x0005e80000000800 */
[----:B------:R-:W-:Y:S01]  /*ca40*/  STS [R5+0x2000], R27 ;  /* 0x0020001b05007388 */ /* 0x000fe20000000800 */
[----:B-1----:R-:W1:Y:S03]  /*ca50*/  LDC.U8 R30, c[0x0][0x328] ;  /* 0x0000ca00ff1e7b82 */ /* 0x002e660000000000 */
[----:B------:R3:W-:Y:S04]  /*ca60*/  STS [R5+0x2400], R78 ;  /* 0x0024004e05007388 */ /* 0x0007e80000000800 */
[----:B------:R-:W-:Y:S04]  /*ca70*/  STS [R0], R26 ;  /* 0x0000001a00007388 */ /* 0x000fe80000000800 */
[----:B------:R-:W-:Y:S04]  /*ca80*/  STS [R0+0x400], R25 ;  /* 0x0004001900007388 */ /* 0x000fe80000000800 */
[----:B------:R-:W4:Y:S01]  /*ca90*/  S2R R32, SR_CTAID.Y ;  /* 0x0000000000207919 */ /* 0x000f220000002600 */
[C---:B--2---:R-:W-:Y:S01]  /*caa0*/  IMAD.IADD R6, R7.reuse, 0x1, R3 ;  /* 0x0000000107067824 */ /* 0x044fe200078e0203 */
[----:B------:R-:W-:-:S02]  /*cab0*/  IADD3 R3, R7, R0, RZ ;  /* 0x0000000007037210 */ /* 0x000fc40007ffe0ff */
[----:B-1----:R-:W-:-:S03]  /*cac0*/  @!P2 ISETP.NE.AND P1, PT, R30, RZ, PT ;  /* 0x000000ff1e00a20c */ /* 0x002fc60003f25270 */
[----:B------:R-:W-:Y:S01]  /*cad0*/  STS [R3], R20 ;  /* 0x0000001403007388 */ /* 0x000fe20000000800 */
[----:B------:R-:W-:Y:S02]  /*cae0*/  IADD3 R4, R8, R3, RZ ;  /* 0x0000000308047210 */ /* 0x000fe40007ffe0ff */
[----:B---3--:R-:W-:Y:S01]  /*caf0*/  @P2 MOV R5, c[0x0][0x210] ;  /* 0x0000840000052a02 */ /* 0x008fe20000000f00 */
[----:B------:R1:W-:Y:S04]  /*cb00*/  STS [R3+0x400], R17 ;  /* 0x0004001103007388 */ /* 0x0003e80000000800 */
[----:B------:R-:W-:Y:S04]  /*cb10*/  STS [R0+0x2000], R24 ;  /* 0x0020001800007388 */ /* 0x000fe80000000800 */
[----:B------:R2:W-:Y:S04]  /*cb20*/  STS [R0+0x2400], R21 ;  /* 0x0024001500007388 */ /* 0x0005e80000000800 */
[----:B------:R3:W-:Y:S04]  /*cb30*/  STS [R3+0x2000], R16 ;  /* 0x0020001003007388 */ /* 0x0007e80000000800 */
[----:B------:R5:W-:Y:S01]  /*cb40*/  STS [R3+0x2400], R15 ;  /* 0x0024000f03007388 */ /* 0x000be20000000800 */
[----:B-1----:R-:W-:-:S02]  /*cb50*/  MOV R17, 0x7f800000 ;  /* 0x7f80000000117802 */ /* 0x002fc40000000f00 */
[----:B--2---:R-:W-:Y:S02]  /*cb60*/  IADD3 R0, R8, R0, RZ ;  /* 0x0000000008007210 */ /* 0x004fe40007ffe0ff */
[----:B------:R-:W1:Y:S01]  /*cb70*/  @P6 MUFU.LG2 R8, R35 ;  /* 0x0000002300086308 */ /* 0x000e620000000c00 */
[----:B---3--:R-:W-:Y:S02]  /*cb80*/  MOV R16, 0x7f800000 ;  /* 0x7f80000000107802 */ /* 0x008fe40000000f00 */
[----:B------:R-:W-:Y:S01]  /*cb90*/  STS [R0], R19 ;  /* 0x0000001300007388 */ /* 0x000fe20000000800 */
[----:B-----5:R-:W-:-:S03]  /*cba0*/  @P2 IMAD R3, R5, c[0x0][0x214], RZ ;  /* 0x0000850005032a24 */ /* 0x020fc600078e02ff */
[----:B------:R2:W-:Y:S01]  /*cbb0*/  STS [R0+0x400], R18 ;  /* 0x0004001200007388 */ /* 0x0005e20000000800 */
[----:B------:R-:W-:Y:S02]  /*cbc0*/  @!P2 MOV R5, c[0x0][0x214] ;  /* 0x000085000005aa02 */ /* 0x000fe40000000f00 */
[----:B------:R-:W-:Y:S01]  /*cbd0*/  MOV R15, 0x7f800000 ;  /* 0x7f800000000f7802 */ /* 0x000fe20000000f00 */
[----:B------:R-:W-:Y:S01]  /*cbe0*/  STS [R4], R12 ;  /* 0x0000000c04007388 */ /* 0x000fe20000000800 */
[----:B------:R-:W-:Y:S02]  /*cbf0*/  @!P2 SEL R3, R5, c[0x0][0x234], !P1 ;  /* 0x00008d000503aa07 */ /* 0x000fe40004800000 */
[----:B------:R-:W-:Y:S01]  /*cc00*/  ISETP.NE.AND P1, PT, R30, RZ, PT ;  /* 0x000000ff1e00720c */ /* 0x000fe20003f25270 */
[----:B------:R3:W-:Y:S01]  /*cc10*/  STS [R6], R11 ;  /* 0x0000000b06007388 */ /* 0x0007e20000000800 */
[----:B----4-:R-:W-:Y:S01]  /*cc20*/  @!P0 SHF.R.S32.HI R5, RZ, 0x1f, R32 ;  /* 0x0000001fff058819 */ /* 0x010fe20000011420 */
[----:B-1----:R-:W-:Y:S01]  /*cc30*/  @P6 FMUL.FTZ R8, R8, 0.69314718246459960938 ;  /* 0x3f31721808086820 */ /* 0x002fe20000410000 */
[----:B------:R-:W-:Y:S01]  /*cc40*/  ISETP.EQ.AND P1, PT, R40, RZ, P1 ;  /* 0x000000ff2800720c */ /* 0x000fe20000f22270 */
[----:B------:R1:W-:Y:S02]  /*cc50*/  STS [R0+0x2000], R14 ;  /* 0x0020000e00007388 */ /* 0x0003e40000000800 */
[----:B------:R-:W-:-:S02]  /*cc60*/  @!P0 IMAD R5, R5, c[0x0][0x1e0], RZ ;  /* 0x0000780005058a24 */ /* 0x000fc400078e02ff */
[----:B------:R4:W-:Y:S01]  /*cc70*/  STS [R0+0x2400], R13 ;  /* 0x0024000d00007388 */ /* 0x0009e20000000800 */
[----:B------:R-:W-:Y:S02]  /*cc80*/  @P6 FFMA.FTZ R17, R103, c[0x0][0x238], R8 ;  /* 0x00008e0067116a23 */ /* 0x000fe40000010008 */
[----:B------:R-:W-:Y:S01]  /*cc90*/  @!P0 IMAD R5, R32, c[0x0][0x1e4], R5 ;  /* 0x0000790020058a24 */ /* 0x000fe200078e0205 */
[----:B------:R5:W-:Y:S04]  /*cca0*/  STS [R4+0x2000], R10 ;  /* 0x0020000a04007388 */ /* 0x000be80000000800 */
[----:B------:R5:W-:Y:S04]  /*ccb0*/  STS [R6+0x2000], R9 ;  /* 0x0020000906007388 */ /* 0x000be80000000800 */
[----:B------:R-:W-:Y:S06]  /*ccc0*/  BAR.SYNC.DEFER_BLOCKING 0x0 ;  /* 0x0000000000007b1d */ /* 0x000fec0000010000 */
[----:B--2---:R-:W2:Y:S01]  /*ccd0*/  S2R R18, SR_CTAID.Z ;  /* 0x0000000000127919 */ /* 0x004ea20000002700 */
[----:B---3--:R-:W-:Y:S01]  /*cce0*/  @P4 MUFU.LG2 R11, R37 ;  /* 0x00000025000b4308 */ /* 0x008fe20000000c00 */
[----:B-1----:R-:W-:-:S02]  /*ccf0*/  MOV R14, 0x7f800000 ;  /* 0x7f800000000e7802 */ /* 0x002fc40000000f00 */
[----:B----4-:R-:W1:Y:S01]  /*cd00*/  S2R R13, SR_CTAID.X ;  /* 0x00000000000d7919 */ /* 0x010e620000002500 */
[----:B------:R-:W-:-:S04]  /*cd10*/  @P2 IMAD.MOV.U32 R0, RZ, RZ, 0x1 ;  /* 0x00000001ff002424 */ /* 0x000fc800078e00ff */
[----:B------:R-:W3:Y:S01]  /*cd20*/  @P5 MUFU.LG2 R12, R36 ;  /* 0x00000024000c5308 */ /* 0x000ee20000000c00 */
[----:B------:R-:W-:Y:S01]  /*cd30*/  @!P2 IMAD R0, R3, c[0x0][0x1c0], RZ ;  /* 0x000070000300aa24 */ /* 0x000fe200078e02ff */
[----:B-----5:R-:W-:-:S03]  /*cd40*/  LOP3.LUT R4, R39, 0xffffffe0, RZ, 0xc0, !PT ;  /* 0xffffffe027047812 */ /* 0x020fc600078ec0ff */
[----:B------:R-:W-:Y:S01]  /*cd50*/  IMAD R0, R32, R0, RZ ;  /* 0x0000000020007224 */ /* 0x000fe200078e02ff */
[----:B------:R-:W-:Y:S01]  /*cd60*/  IADD3 R9, -R4, R62, RZ ;  /* 0x0000003e04097210 */ /* 0x000fe20007ffe1ff */
[----:B------:R-:W-:Y:S01]  /*cd70*/  @!P0 IMAD.WIDE.U32 R6, R32, c[0x0][0x1e0], RZ ;  /* 0x0000780020068a25 */ /* 0x000fe200078e00ff */
[----:B------:R-:W4:Y:S01]  /*cd80*/  @P3 MUFU.LG2 R10, R38 ;  /* 0x00000026000a3308 */ /* 0x000f220000000c00 */
[----:B------:R1:W1:Y:S01]  /*cd90*/  LDS.128 R20, [R203] ;  /* 0x00000000cb147984 */ /* 0x0002620000000c00 */
[----:B------:R-:W-:Y:S02]  /*cda0*/  SEL R0, R0, RZ, !P1 ;  /* 0x000000ff00007207 */ /* 0x000fe40004800000 */
[----:B------:R-:W-:Y:S01]  /*cdb0*/  @!P0 MOV R60, R6 ;  /* 0x00000006003c8202 */ /* 0x000fe20000000f00 */
[----:B------:R1:W1:Y:S01]  /*cdc0*/  LDS.128 R24, [R203+0x800] ;  /* 0x00080000cb187984 */ /* 0x0002620000000c00 */
[----:B------:R-:W-:Y:S01]  /*cdd0*/  @P1 IMAD R6, R32, c[0x0][0x214], RZ ;  /* 0x0000850020061a24 */ /* 0x000fe200078e02ff */
[----:B------:R-:W-:Y:S01]  /*cde0*/  @!P0 IADD3 R61, R7, R5, RZ ;  /* 0x00000005073d8210 */ /* 0x000fe20007ffe0ff */
[----:B--2---:R-:W-:Y:S01]  /*cdf0*/  IMAD R0, R18, R3, R0 ;  /* 0x0000000312007224 */ /* 0x004fe200078e0200 */
[----:B------:R2:W2:Y:S01]  /*ce00*/  LDS.128 R28, [R203+0x1000] ;  /* 0x00100000cb1c7984 */ /* 0x0004a20000000c00 */
[----:B------:R-:W-:Y:S01]  /*ce10*/  @P2 MOV R7, c[0x0][0x210] ;  /* 0x0000840000072a02 */ /* 0x000fe20000000f00 */
[----:B------:R-:W-:Y:S01]  /*ce20*/  @!P2 IMAD.MOV.U32 R7, RZ, RZ, 0x1 ;  /* 0x00000001ff07a424 */ /* 0x000fe200078e00ff */
[----:B------:R-:W-:Y:S01]  /*ce30*/  @P1 SEL R6, R6, R250, !P0 ;  /* 0x000000fa06061207 */ /* 0x000fe20004000000 */
[----:B------:R1:W2:Y:S01]  /*ce40*/  LDS.128 R40, [R203+0x1800] ;  /* 0x00180000cb287984 */ /* 0x0002a20000000c00 */
[----:B------:R-:W-:Y:S01]  /*ce50*/  @!P1 CS2R R4, SRZ ;  /* 0x0000000000049805 */ /* 0x000fe2000001ff00 */
[----:B------:R-:W-:Y:S01]  /*ce60*/  LOP3.LUT P0, RZ, R9, 0x3, RZ, 0xc0, !PT ;  /* 0x0000000309ff7812 */ /* 0x000fe2000780c0ff */
[----:B---3--:R-:W-:Y:S01]  /*ce70*/  @P5 FMUL.FTZ R8, R12, 0.69314718246459960938 ;  /* 0x3f3172180c085820 */ /* 0x008fe20000410000 */
[----:B------:R3:W2:Y:S01]  /*ce80*/  LDS.128 R44, [R203+0x2000] ;  /* 0x00200000cb2c7984 */ /* 0x0006a20000000c00 */
[----:B------:R-:W-:Y:S01]  /*ce90*/  @P1 SHF.R.S32.HI R5, RZ, 0x1f, R6 ;  /* 0x0000001fff051819 */ /* 0x000fe20000011406 */
[----:B----4-:R-:W-:Y:S01]  /*cea0*/  @P3 FMUL.FTZ R3, R10, 0.69314718246459960938 ;  /* 0x3f3172180a033820 */ /* 0x010fe20000410000 */
[----:B------:R-:W-:Y:S01]  /*ceb0*/  @P1 MOV R4, R6 ;  /* 0x0000000600041202 */ /* 0x000fe20000000f00 */
[----:B------:R3:W4:Y:S01]  /*cec0*/  LDS.128 R48, [R203+0x2800] ;  /* 0x00280000cb307984 */ /* 0x0007220000000c00 */
[----:B-1----:R-:W-:-:S02]  /*ced0*/  IMAD R6, R13, R7, RZ ;  /* 0x000000070d067224 */ /* 0x002fc400078e02ff */
[----:B------:R-:W-:Y:S01]  /*cee0*/  @P5 FFMA.FTZ R16, R102, c[0x0][0x238], R8 ;  /* 0x00008e0066105a23 */ /* 0x000fe20000010008 */
[----:B------:R3:W1:Y:S01]  /*cef0*/  LDS.128 R52, [R203+0x3000] ;  /* 0x00300000cb347984 */ /* 0x0006620000000c00 */
[----:B------:R-:W-:Y:S01]  /*cf00*/  @P3 FFMA.FTZ R15, R2, c[0x0][0x238], R3 ;  /* 0x00008e00020f3a23 */ /* 0x000fe20000010003 */
[----:B------:R-:W-:Y:S01]  /*cf10*/  SHF.L.U32 R9, R6, 0x7, RZ ;  /* 0x0000000706097819 */ /* 0x000fe200000006ff */
[----:B------:R-:W-:Y:S01]  /*cf20*/  @P4 FMUL.FTZ R6, R11, 0.69314718246459960938 ;  /* 0x3f3172180b064820 */ /* 0x000fe20000410000 */
[----:B------:R3:W1:Y:S02]  /*cf30*/  LDS.128 R56, [R203+0x3800] ;  /* 0x00380000cb387984 */ /* 0x0006640000000c00 */
[----:B------:R-:W-:Y:S01]  /*cf40*/  IADD3 R11, P2, P1, R9, R4, R0 ;  /* 0x00000004090b7210 */ /* 0x000fe2000795e000 */
[----:B------:R-:W-:Y:S01]  /*cf50*/  @P4 FFMA.FTZ R14, R101, c[0x0][0x238], R6 ;  /* 0x00008e00650e4a23 */ /* 0x000fe20000010006 */
[----:B------:R-:W-:Y:S02]  /*cf60*/  SHF.R.S32.HI R4, RZ, 0x1f, R9 ;  /* 0x0000001fff047819 */ /* 0x000fe40000011409 */
[----:B------:R-:W-:-:S04]  /*cf70*/  SHF.R.S32.HI R0, RZ, 0x1f, R0 ;  /* 0x0000001fff007819 */ /* 0x000fc80000011400 */
[----:B------:R-:W-:Y:S01]  /*cf80*/  IADD3.X R5, R4, R5, R0, P2, P1 ;  /* 0x0000000504057210 */ /* 0x000fe200017e2400 */
[----:B------:R-:W-:Y:S05]  /*cf90*/  @P0 BRA `(.L_x_1260) ;  /* 0x0000025000000947 */ /* 0x000fea0003800000 */
[----:B------:R-:W5:Y:S01]  /*cfa0*/  LDL.LU R63, [R1+0xc] ;  /* 0x00000c00013f7983 */ /* 0x000f620000300800 */
[----:B------:R-:W-:-:S04]  /*cfb0*/  SHF.R.S32.HI R0, RZ, 0x1f, R34 ;  /* 0x0000001fff007819 */ /* 0x000fc80000011422 */
[----:B------:R-:W-:-:S04]  /*cfc0*/  LEA.HI R0, R0, R34, RZ, 0x2 ;  /* 0x0000002200007211 */ /* 0x000fc800078f10ff */
[----:B------:R-:W-:-:S05]  /*cfd0*/  LOP3.LUT R0, R0, 0xffffffc, RZ, 0xc0, !PT ;  /* 0x0ffffffc00007812 */ /* 0x000fca00078ec0ff */
[----:B------:R-:W-:-:S04]  /*cfe0*/  IMAD.IADD R0, R34, 0x1, -R0 ;  /* 0x0000000122007824 */ /* 0x000fc800078e0a00 */
[----:B-----5:R-:W-:-:S05]  /*cff0*/  IMAD R0, R0, 0x10, R63 ;  /* 0x0000001000007824 */ /* 0x020fca00078e023f */
        /* <DEDUP_REMOVED lines=14> */
[CC--:B------:R-:W-:Y:S02]  /*d0e0*/  @!P5 IADD3 R0, P2, R3.reuse, R11.reuse, RZ ;  /* 0x0000000b0300d210 */ /* 0x0c0fe40007f5e0ff */
        /* <DEDUP_REMOVED lines=16> */
.L_x_1260:
[----:B------:R-:W-:Y:S05]  /*d1f0*/  BSYNC B0 ;  /* 0x0000000000007941 */ /* 0x000fea0003800000 */
.L_x_1259:
        /* <DEDUP_REMOVED lines=19> */
.L_x_1262:
[----:B------:R-:W-:Y:S05]  /*d330*/  BSYNC B0 ;  /* 0x0000000000007941 */ /* 0x000fea0003800000 */
.L_x_1261:
[----:B------:R-:W5:Y:S01]  /*d340*/  LDL.LU R0, [R1+0x4] ;  /* 0x0000040001007983 */ /* 0x000f620000300800 */
[----:B------:R-:W-:Y:S01]  /*d350*/  BSSY B0, `(.L_x_1263) ;  /* 0x000000e000007945 */ /* 0x000fe20003800000 */
[----:B-----5:R-:W-:-:S13]  /*d360*/  ISETP.GE.OR P0, PT, R0, R248, P1 ;  /* 0x000000f80000720c */ /* 0x020fda0000f06670 */
        /* <DEDUP_REMOVED lines=12> */
.L_x_1264:
[----:B------:R-:W-:Y:S05]  /*d430*/  BSYNC B0 ;  /* 0x0000000000007941 */ /* 0x000fea0003800000 */
.L_x_1263:
[----:B------:R-:W5:Y:S01]  /*d440*/  LDL.LU R0, [R1] ;  /* 0x0000000001007983 */ /* 0x000f620000300800 */
        /* <DEDUP_REMOVED lines=14> */
.L_x_1266:
[----:B------:R-:W-:Y:S05]  /*d530*/  BSYNC B0 ;  /* 0x0000000000007941 */ /* 0x000fea0003800000 */
.L_x_1265:
[----:B------:R-:W5:Y:S01]  /*d540*/  LDL.LU R0, [R1+0x8] ;  /* 0x0000080001007983 */ /* 0x000f620000300800 */
[----:B------:R-:W-:Y:S01]  /*d550*/  BSSY B0, `(.L_x_1267) ;  /* 0x000000e000007945 */ /* 0x000fe20003800000 */
[----:B-----5:R-:W-:-:S13]  /*d560*/  ISETP.GE.OR P0, PT, R0, R248, P1 ;  /* 0x000000f80000720c */ /* 0x020fda0000f06670 */
        /* <DEDUP_REMOVED lines=12> */
.L_x_1268:
[----:B------:R-:W-:Y:S05]  /*d630*/  BSYNC B0 ;  /* 0x0000000000007941 */ /* 0x000fea0003800000 */
.L_x_1267:
        /* <DEDUP_REMOVED lines=15> */
.L_x_1270:
[----:B------:R-:W-:Y:S05]  /*d730*/  BSYNC B0 ;  /* 0x0000000000007941 */ /* 0x000fea0003800000 */
.L_x_1269:
        /* <DEDUP_REMOVED lines=15> */
.L_x_1272:
[----:B------:R-:W-:Y:S05]  /*d830*/  BSYNC B0 ;  /* 0x0000000000007941 */ /* 0x000fea0003800000 */
.L_x_1271:
        /* <DEDUP_REMOVED lines=15> */
.L_x_1274:
[----:B------:R-:W-:Y:S05]  /*d930*/  BSYNC B0 ;  /* 0x0000000000007941 */ /* 0x000fea0003800000 */
.L_x_1273:
[----:B------:R-:W5:Y:S02]  /*d940*/  LDL.LU R0, [R1+0x10] ;  /* 0x0000100001007983 */ /* 0x000f640000300800 */
[----:B-----5:R-:W-:-:S13]  /*d950*/  ISETP.GE.OR P1, PT, R0, R248, P1 ;  /* 0x000000f80000720c */ /* 0x020fda0000f26670 */
        /* <DEDUP_REMOVED lines=13> */
.L_x_1217:
        /* <DEDUP_REMOVED lines=14> */
[----:B------:R-:W-:Y:S01]  /*db10*/  @!P4 IMAD R0, R0, c[0x0][0x1e0], RZ ;  /* 0x000078000000ca24 */ /* 0x000fe200078e02ff */
[----:B--2---:R-:W-:-:S03]  /*db20*/  ISETP.NE.AND P2, PT, R4, RZ, PT ;  /* 0x000000ff0400720c */ /* 0x004fc60003f45270 */
[----:B------:R-:W-:Y:S01]  /*db30*/  @!P4 IMAD R0, R22, c[0x0][0x1e4], R0 ;  /* 0x000079001600ca24 */ /* 0x000fe200078e0200 */
        /* <DEDUP_REMOVED lines=22> */
[----:B------:R-:W-:Y:S01]  /*dca0*/  IMAD R0, R7, c[0x0][0x1f0], RZ ;  /* 0x00007c0007007a24 */ /* 0x000fe200078e02ff */
[-C--:B------:R-:W-:Y:S01]  /*dcb0*/  ISETP.GE.OR P3, PT, R10, R14.reuse, P1 ;  /* 0x0000000e0a00720c */ /* 0x080fe20000f66670 */
[----:B------:R-:W-:Y:S01]  /*dcc0*/  @!P2 IMAD.MOV.U32 R15, RZ, RZ, 0x1 ;  /* 0x00000001ff0fa424 */ /* 0x000fe200078e00ff */
[----:B------:R-:W-:Y:S01]  /*dcd0*/  SEL R7, R6, RZ, !P0 ;  /* 0x000000ff06077207 */ /* 0x000fe20004000000 */
[--C-:B------:R-:W-:Y:S01]  /*dce0*/  @P0 IMAD.MOV.U32 R2, RZ, RZ, R250.reuse ;  /* 0x000000ffff020224 */ /* 0x100fe200078e00fa */
[----:B------:R-:W-:Y:S01]  /*dcf0*/  @P0 SHF.R.S32.HI R3, RZ, 0x1f, R250 ;  /* 0x0000001fff030819 */ /* 0x000fe200000114fa */
[----:B------:R-:W-:Y:S01]  /*dd00*/  IMAD R9, R16, c[0x0][0x1f4], R0 ;  /* 0x00007d0010097a24 */ /* 0x000fe200078e0200 */
[----:B------:R-:W-:Y:S01]  /*dd10*/  ISETP.GE.AND P0, PT, R10, R14, PT ;  /* 0x0000000e0a00720c */ /* 0x000fe20003f06270 */
[----:B------:R-:W-:-:S02]  /*dd20*/  IMAD R6, R219, R15, RZ ;  /* 0x0000000fdb067224 */ /* 0x000fc400078e02ff */
[C---:B------:R-:W-:Y:S01]  /*dd30*/  IMAD R0, R16.reuse, R8, R7 ;  /* 0x0000000810007224 */ /* 0x040fe200078e0207 */
[----:B------:R-:W-:Y:S01]  /*dd40*/  P2R R27, PR, RZ, 0x1 ;  /* 0x00000001ff1b7803 */ /* 0x000fe20000000000 */
[----:B------:R-:W-:Y:S01]  /*dd50*/  IMAD.WIDE.U32 R12, R16, c[0x0][0x1f0], R4 ;  /* 0x00007c00100c7a25 */ /* 0x000fe200078e0004 */
[----:B------:R-:W-:Y:S02]  /*dd60*/  SHF.R.S32.HI R4, RZ, 0x1f, R6 ;  /* 0x0000001fff047819 */ /* 0x000fe40000011406 */
[----:B------:R-:W-:Y:S01]  /*dd70*/  IADD3 R17, P2, P0, R6, R2, R0 ;  /* 0x0000000206117210 */ /* 0x000fe2000785e000 */
[----:B------:R-:W-:Y:S01]  /*dd80*/  IMAD.WIDE R6, R191, 0x80, R10 ;  /* 0x00000080bf067825 */ /* 0x000fe200078e020a */
[----:B------:R-:W-:-:S03]  /*dd90*/  SHF.R.S32.HI R0, RZ, 0x1f, R0 ;  /* 0x0000001fff007819 */ /* 0x000fc60000011400 */
[----:B------:R-:W-:Y:S01]  /*dda0*/  IMAD.IADD R9, R9, 0x1, R13 ;  /* 0x0000000109097824 */ /* 0x000fe200078e020d */
        /* <DEDUP_REMOVED lines=10> */
.L_x_1276:
[----:B------:R-:W-:Y:S05]  /*de50*/  BSYNC B0 ;  /* 0x0000000000007941 */ /* 0x000fea0003800000 */
.L_x_1275:
        /* <DEDUP_REMOVED lines=17> */
.L_x_1278:
[----:B------:R-:W-:Y:S05]  /*df70*/  BSYNC B0 ;  /* 0x0000000000007941 */ /* 0x000fea0003800000 */
.L_x_1277:
        /* <DEDUP_REMOVED lines=16> */
.L_x_1280:
[----:B------:R-:W-:Y:S05]  /*e080*/  BSYNC B0 ;  /* 0x0000000000007941 */ /* 0x000fea0003800000 */
.L_x_1279:
        /* <DEDUP_REMOVED lines=16> */
.L_x_1282:
[----:B------:R-:W-:Y:S05]  /*e190*/  BSYNC B0 ;  /* 0x0000000000007941 */ /* 0x000fea0003800000 */
.L_x_1281:
        /* <DEDUP_REMOVED lines=16> */
.L_x_1284:
[----:B------:R-:W-:Y:S05]  /*e2a0*/  BSYNC B0 ;  /* 0x0000000000007941 */ /* 0x000fea0003800000 */
.L_x_1283:
        /* <DEDUP_REMOVED lines=16> */
.L_x_1286:
[----:B------:R-:W-:Y:S05]  /*e3b0*/  BSYNC B0 ;  /* 0x0000000000007941 */ /* 0x000fea0003800000 */
.L_x_1285:
        /* <DEDUP_REMOVED lines=16> */
.L_x_1288:
[----:B------:R-:W-:Y:S05]  /*e4c0*/  BSYNC B0 ;  /* 0x0000000000007941 */ /* 0x000fea0003800000 */
.L_x_1287:
        /* <DEDUP_REMOVED lines=16> */
.L_x_1290:
[----:B------:R-:W-:Y:S05]  /*e5d0*/  BSYNC B0 ;  /* 0x0000000000007941 */ /* 0x000fea0003800000 */
.L_x_1289:
[----:B------:R-:W-:Y:S02]  /*e5e0*/  ISETP.NE.AND P0, PT, R27, RZ, PT ;  /* 0x000000ff1b00720c */ /* 0x000fe40003f05270 */
[----:B------:R-:W-:Y:S02]  /*e5f0*/  P2R R7, PR, RZ, 0x2 ;  /* 0x00000002ff077803 */ /* 0x000fe40000000000 */
[----:B------:R-:W-:Y:S02]  /*e600*/  ISETP.NE.OR P0, PT, R18, RZ, P0 ;  /* 0x000000ff1200720c */ /* 0x000fe40000705670 */
        /* <DEDUP_REMOVED lines=69> */
.L_x_1291:
        /* <DEDUP_REMOVED lines=10> */
.L_x_2132:


//--------------------- .text._ZN5flash16flash_fwd_kernelI23Flash_fwd_kernel_traitsILi64ELi128ELi64ELi4ELb0ELb0EN7cutlass10bfloat16_tE19Flash_kernel_traitsILi64ELi128ELi64ELi4ES3_EELb1ELb0ELb0ELb0ELb0ELb0ELb0ELb1EEEvNS_16Flash_fwd_paramsE --------------------------
	.section	.text._ZN5flash16flash_fwd_kernelI23Flash_fwd_kernel_traitsILi64ELi128ELi64ELi4ELb0ELb0EN7cutlass10bfloat16_tE19Flash_kernel_traitsILi64ELi128ELi64ELi4ES3_EELb1ELb0ELb0ELb0ELb0ELb0ELb0ELb1EEEvNS_16Flash_fwd_paramsE,"ax",@progbits
	.sectioninfo	@"SHI_REGISTERS=255"
	.align	128
        .global         _ZN5flash16flash_fwd_kernelI23Flash_fwd_kernel_traitsILi64ELi128ELi64ELi4ELb0ELb0EN7cutlass10bfloat16_tE19Flash_kernel_traitsILi64ELi128ELi64ELi4ES3_EELb1ELb0ELb0ELb0ELb0ELb0ELb0ELb1EEEvNS_16Flash_fwd_paramsE
        .type           _ZN5flash16flash_fwd_kernelI23Flash_fwd_kernel_traitsILi64ELi128ELi64ELi4ELb0ELb0EN7cutlass10bfloat16_tE19Flash_kernel_traitsILi64ELi128ELi64ELi4ES3_EELb1ELb0ELb0ELb0ELb0ELb0ELb0ELb1EEEvNS_16Flash_fwd_paramsE,@function
        .size           _ZN5flash16flash_fwd_kernelI23Flash_fwd_kernel_traitsILi64ELi128ELi64ELi4ELb0ELb0EN7cutlass10bfloat16_tE19Flash_kernel_traitsILi64ELi128ELi64ELi4ES3_EELb1ELb0ELb0ELb0ELb0ELb0ELb0ELb1EEEvNS_16Flash_fwd_paramsE,(.L_x_2133 - _ZN5flash16flash_fwd_kernelI23Flash_fwd_kernel_traitsILi64ELi128ELi64ELi4ELb0ELb0EN7cutlass10bfloat16_tE19Flash_kernel_traitsILi64ELi128ELi64ELi4ES3_EELb1ELb0ELb0ELb0ELb0ELb0ELb0ELb1EEEvNS_16Flash_fwd_paramsE)
        .other          _ZN5flash16flash_fwd_kernelI23Flash_fwd_kernel_traitsILi64ELi128ELi64ELi4ELb0ELb0EN7cutlass10bfloat16_tE19Flash_kernel_traitsILi64ELi128ELi64ELi4ES3_EELb1ELb0ELb0ELb0ELb0ELb0ELb0ELb1EEEvNS_16Flash_fwd_paramsE,@"STO_CUDA_ENTRY STV_DEFAULT"
_ZN5flash16flash_fwd_kernelI23Flash_fwd_kernel_traitsILi64ELi128ELi64ELi4ELb0ELb0EN7cutlass10bfloat16_tE19Flash_kernel_traitsILi64ELi128ELi64ELi4ES3_EELb1ELb0ELb0ELb0ELb0ELb0ELb0ELb1EEEvNS_16Flash_fwd_paramsE:
.text._ZN5flash16flash_fwd_kernelI23Flash_fwd_kernel_traitsILi64ELi128ELi64ELi4ELb0ELb0EN7cutlass10bfloat16_tE19Flash_kernel_traitsILi64ELi128ELi64ELi4ES3_EELb1ELb0ELb0ELb0ELb0ELb0ELb0ELb1EEEvNS_16Flash_fwd_paramsE:
[----:B------:R-:W-:-:S03]  /*0000*/  MOV R1, c[0x0][0x28] ;  /* 0x00000a0000017a02 */ /* 0x000fc60000000f00 */
[----:B------:R-:W-:Y:S01]  /*0010*/  ULDC.U8 UR4, c[0x0][0x304] ;  /* 0x0000c10000047ab9 */ /* 0x000fe20000000000 */
[----:B------:R-:W-:Y:S01]  /*0020*/  IADD3 R1, R1, -0xe8, RZ ;  /* 0xffffff1801017810 */ /* 0x000fe20007ffe0ff */
[----:B------:R-:W-:Y:S01]  /*0030*/  ULDC.64 UR18, c[0x0][0x2f0] ;  /* 0x0000bc0000127ab9 */ /* 0x000fe20000000a00 */
[----:B------:R-:W-:Y:S01]  /*0040*/  ISETP.NE.AND P1, PT, RZ, UR4, PT ;  /* 0x00000004ff007c0c */ /* 0x000fe2000bf25270 */
[----:B------:R-:W-:Y:S01]  /*0050*/  IMAD.U32 R8, RZ, RZ, UR18 ;  /* 0x00000012ff087e24 */ /* 0x000fe2000f8e00ff */
[----:B------:R-:W-:Y:S01]  /*0060*/  ULDC.64 UR16, c[0x0][0x118] ;  /* 0x0000460000107ab9 */ /* 0x000fe20000000a00 */
[----:B------:R-:W-:-:S10]  /*0070*/  IMAD.U32 R9, RZ, RZ, UR19 ;  /* 0x00000013ff097e24 */ /* 0x000fd4000f8e00ff */
[----:B------:R-:W2:Y:S01]  /*0080*/  @P1 LDG.E.64 R8, [R8.64] ;  /* 0x0000001008081981 */ /* 0x000ea2000c1e1b00 */
[----:B------:R-:W-:Y:S02]  /*0090*/  IMAD.MOV.U32 R138, RZ, RZ, c[0x0][0x2f8] ;  /* 0x0000be00ff8a7624 */ /* 0x000fe400078e00ff */
[----:B------:R-:W-:Y:S02]  /*00a0*/  IMAD.MOV.U32 R3, RZ, RZ, c[0x0][0x2fc] ;  /* 0x0000bf00ff037624 */ /* 0x000fe400078e00ff */
[----:B------:R-:W-:-:S05]  /*00b0*/  @P1 IMAD.MOV.U32 R2, RZ, RZ, R138 ;  /* 0x000000ffff021224 */ /* 0x000fca00078e008a */
[----:B------:R1:W3:Y:S01]  /*00c0*/  @P1 LDG.E.64 R4, [R2.64] ;  /* 0x0000001002041981 */ /* 0x0002e2000c1e1b00 */
[----:B------:R-:W-:Y:S01]  /*00d0*/  ISETP.NE.U32.AND P2, PT, RZ, c[0x0][0x240], PT ;  /* 0x00009000ff007a0c */ /* 0x000fe20003f45070 */
[----:B------:R-:W4:Y:S01]  /*00e0*/  LDC.U8 R0, c[0x0][0x312] ;  /* 0x0000c480ff007b82 */ /* 0x000f220000000000 */
[----:B------:R-:W-:Y:S01]  /*00f0*/  MOV R11, 0x4 ;  /* 0x00000004000b7802 */ /* 0x000fe20000000f00 */
[----:B------:R-:W1:Y:S01]  /*0100*/  S2R R131, SR_CTAID.X ;  /* 0x0000000000837919 */ /* 0x000e620000002500 */
[----:B------:R-:W-:Y:S02]  /*0110*/  ISETP.NE.AND.EX P2, PT, RZ, c[0x0][0x244], PT, P2 ;  /* 0x00009100ff007a0c */ /* 0x000fe40003f45320 */
[----:B------:R-:W-:Y:S01]  /*0120*/  MOV R14, 0xffffffff ;  /* 0xffffffff000e7802 */ /* 0x000fe20000000f00 */
[----:B------:R-:W1:Y:S04]  /*0130*/  S2R R6, SR_CTAID.Y ;  /* 0x0000000000067919 */ /* 0x000e680000002600 */
[----:B------:R-:W1:Y:S04]  /*0140*/  S2R R20, SR_CTAID.Z ;  /* 0x0000000000147919 */ /* 0x000e680000002700 */
[----:B------:R-:W1:Y:S01]  /*0150*/  S2R R123, SR_TID.X ;  /* 0x00000000007b7919 */ /* 0x000e620000002100 */
[----:B----4-:R-:W-:Y:S01]  /*0160*/  ISETP.NE.AND P3, PT, R0, RZ, PT ;  /* 0x000000ff0000720c */ /* 0x010fe20003f65270 */
[----:B-1----:R-:W-:Y:S01]  /*0170*/  IMAD.WIDE R18, R6, R11, c[0x0][0x240] ;  /* 0x0000900006127625 */ /* 0x002fe200078e020b */
[----:B------:R-:W-:-:S04]  /*0180*/  LOP3.LUT R2, R20, R131, R6, 0xfe, !PT ;  /* 0x0000008314027212 */ /* 0x000fc800078efe06 */
[----:B------:R-:W-:-:S13]  /*0190*/  LOP3.LUT P4, RZ, R2, R123, RZ, 0xfc, !PT ;  /* 0x0000007b02ff7212 */ /* 0x000fda000788fcff */
[----:B------:R-:W-:Y:S02]  /*01a0*/  @!P4 IMAD.MOV.U32 R22, RZ, RZ, c[0x0][0x308] ;  /* 0x0000c200ff16c624 */ /* 0x000fe400078e00ff */
[----:B------:R-:W-:Y:S02]  /*01b0*/  @!P4 IMAD.MOV.U32 R23, RZ, RZ, c[0x0][0x30c] ;  /* 0x0000c300ff17c624 */ /* 0x000fe400078e00ff */
[----:B------:R-:W-:Y:S01]  /*01c0*/  IMAD.MOV.U32 R15, RZ, RZ, -0x1 ;  /* 0xffffffffff0f7424 */ /* 0x000fe200078e00ff */
[----:B--2---:R-:W1:Y:S08]  /*01d0*/  @P1 R2UR UR18, R8 ;  /* 0x00000000081213c2 */ /* 0x004e7000000e0000 */
[----:B------:R-:W2:Y:S01]  /*01e0*/  @P1 R2UR UR19, R9 ;  /* 0x00000000091313c2 */ /* 0x000ea200000e0000 */
[----:B---3--:R-:W-:-:S05]  /*01f0*/  @P1 IADD3 R138, P0, R4, c[0x0][0x300], RZ ;  /* 0x0000c000048a1a10 */ /* 0x008fca0007f1e0ff */
[----:B------:R-:W-:Y:S01]  /*0200*/  @P1 IMAD.X R3, RZ, RZ, R5, P0 ;  /* 0x000000ffff031224 */ /* 0x000fe200000e0605 */
[----:B------:R-:W-:Y:S01]  /*0210*/  ISETP.EQ.U32.AND P1, PT, RZ, c[0x0][0x248], PT ;  /* 0x00009200ff007a0c */ /* 0x000fe20003f22070 */
[----:B------:R-:W-:Y:S01]  /*0220*/  @!P4 IMAD.MOV.U32 R2, RZ, RZ, R138 ;  /* 0x000000ffff02c224 */ /* 0x000fe200078e008a */
[----:B------:R-:W-:Y:S02]  /*0230*/  ISETP.NE.U32.AND P0, PT, RZ, c[0x0][0x250], PT ;  /* 0x00009400ff007a0c */ /* 0x000fe40003f05070 */
[----:B------:R-:W-:Y:S02]  /*0240*/  ISETP.EQ.OR.EX P1, PT, RZ, c[0x0][0x24c], !P3, P1 ;  /* 0x00009300ff007a0c */ /* 0x000fe40005f22710 */
[----:B------:R3:W-:Y:S01]  /*0250*/  @!P4 STG.E.64 [R22.64+0x8], R2 ;  /* 0x000008021600c986 */ /* 0x0007e2000c101b10 */
[----:B-1----:R-:W-:Y:S01]  /*0260*/  IMAD.U32 R16, RZ, RZ, UR18 ;  /* 0x00000012ff107e24 */ /* 0x002fe2000f8e00ff */
[----:B------:R-:W-:Y:S01]  /*0270*/  ISETP.NE.AND.EX P0, PT, RZ, c[0x0][0x254], PT, P0 ;  /* 0x00009500ff007a0c */ /* 0x000fe20003f05300 */
[----:B--2---:R-:W-:-:S05]  /*0280*/  IMAD.U32 R17, RZ, RZ, UR19 ;  /* 0x00000013ff117e24 */ /* 0x004fca000f8e00ff */
[----:B------:R1:W-:Y:S04]  /*0290*/  @!P4 STG.E.64 [R22.64], R16 ;  /* 0x000000101600c986 */ /* 0x0003e8000c101b10 */
[----:B------:R-:W2:Y:S04]  /*02a0*/  @P2 LDG.E R14, [R18.64] ;  /* 0x00000010120e2981 */ /* 0x000ea8000c1e1900 */
[----:B------:R-:W2:Y:S01]  /*02b0*/  @P2 LDG.E R7, [R18.64+0x4] ;  /* 0x0000041012072981 */ /* 0x000ea2000c1e1900 */
[----:B------:R-:W-:-:S04]  /*02c0*/  IMAD.WIDE R4, R6, R11, c[0x0][0x248] ;  /* 0x0000920006047625 */ /* 0x000fc800078e020b */
[----:B------:R-:W-:Y:S01]  /*02d0*/  IMAD.MOV.U32 R12, RZ, RZ, RZ ;  /* 0x000000ffff0c7224 */ /* 0x000fe200078e00ff */
[----:B------:R1:W5:Y:S01]  /*02e0*/  @!P1 LDG.E R15, [R4.64] ;  /* 0x00000010040f9981 */ /* 0x000362000c1e1900 */
[----:B------:R-:W-:Y:S01]  /*02f0*/  @P0 IMAD.WIDE R8, R6, R11, c[0x0][0x250] ;  /* 0x0000940006080625 */ /* 0x000fe200078e020b */
[----:B------:R-:W4:Y:S04]  /*0300*/  LDC.U8 R252, c[0x0][0x2d8] ;  /* 0x0000b600fffc7b82 */ /* 0x000f280000000000 */
[----:B------:R1:W5:Y:S01]  /*0310*/  @P0 LDG.E R12, [R8.64] ;  /* 0x00000010080c0981 */ /* 0x000362000c1e1900 */
[----:B------:R-:W-:Y:S02]  /*0320*/  ISETP.NE.U32.AND P0, PT, RZ, c[0x0][0x248], PT ;  /* 0x00009200ff007a0c */ /* 0x000fe40003f05070 */
[----:B------:R-:W-:-:S02]  /*0330*/  SHF.R.S32.HI R0, RZ, 0x1f, R123 ;  /* 0x0000001fff007819 */ /* 0x000fc4000001147b */
[----:B------:R-:W-:Y:S02]  /*0340*/  ISETP.NE.AND.EX P0, PT, RZ, c[0x0][0x24c], PT, P0 ;  /* 0x00009300ff007a0c */ /* 0x000fe40003f05300 */
[----:B------:R-:W-:-:S04]  /*0350*/  LEA.HI R13, R0, R123, RZ, 0x5 ;  /* 0x0000007b000d7211 */ /* 0x000fc800078f28ff */
[----:B---3--:R-:W-:-:S05]  /*0360*/  LOP3.LUT R2, R13, 0xffffffe0, RZ, 0xc0, !PT ;  /* 0xffffffe00d027812 */ /* 0x008fca00078ec0ff */
[----:B------:R-:W-:Y:S01]  /*0370*/  IMAD.IADD R121, R123, 0x1, -R2 ;  /* 0x000000017b797824 */ /* 0x000fe200078e0a02 */
[----:B--2---:R-:W-:Y:S01]  /*0380*/  @P2 IADD3 R21, R7, -R14, RZ ;  /* 0x8000000e07152210 */ /* 0x004fe20007ffe0ff */
[----:B------:R-:W-:Y:S01]  /*0390*/  @!P2 IMAD.MOV.U32 R21, RZ, RZ, c[0x0][0x214] ;  /* 0x00008500ff15a624 */ /* 0x000fe200078e00ff */
[----:B------:R1:W-:Y:S04]  /*03a0*/  STL [R1+0x40], R14 ;  /* 0x0000400e01007387 */ /* 0x0003e80000100800 */
[----:B------:R1:W-:Y:S01]  /*03b0*/  STL [R1+0x4c], R21 ;  /* 0x00004c1501007387 */ /* 0x0003e20000100800 */
[----:B------:R-:W-:Y:S05]  /*03c0*/  @!P0 BRA `(.L_x_1292) ;  /* 0x0000004000008947 */ /* 0x000fea0003800000 */
[----:B----4-:R-:W2:Y:S02]  /*03d0*/  @P3 LDG.E R2, [R4.64+0x4] ;  /* 0x0000041004023981 */ /* 0x010ea4000c1e1900 */
[----:B--2--5:R-:W-:-:S06]  /*03e0*/  @P3 IADD3 R2, R2, -R15, RZ ;  /* 0x8000000f02023210 */ /* 0x024fcc0007ffe0ff */
[----:B------:R2:W5:Y:S01]  /*03f0*/  @!P3 LDG.E R2, [R4.64] ;  /* 0x000000100402b981 */ /* 0x000562000c1e1900 */
[----:B------:R-:W-:Y:S05]  /*0400*/  BRA `(.L_x_1293) ;  /* 0x0000001000007947 */ /* 0x000fea0003800000 */
.L_x_1292:
[----:B----4-:R-:W-:Y:S02]  /*0410*/  MOV R2, c[0x0][0x218] ;  /* 0x0000860000027a02 */ /* 0x010fe40000000f00 */
.L_x_1293:
        /* <DEDUP_REMOVED lines=8> */
[----:B--2---:R-:W-:Y:S01]  /*04a0*/  @!P2 SEL R5, RZ, c[0x0][0x21c], !P1 ;  /* 0x00008700ff05aa07 */ /* 0x004fe20004800000 */
        /* <DEDUP_REMOVED lines=9> */
[----:B------:R-:W-:Y:S01]  /*0540*/  IMAD R4, R6, c[0x0][0x1c0], R20 ;  /* 0x0000700006047a24 */ /* 0x000fe200078e0214 */
[----:B------:R-:W-:Y:S02]  /*0550*/  ISETP.NE.AND P0, PT, R15, -0x1, PT ;  /* 0xffffffff0f00780c */ /* 0x000fe40003f05270 */
[----:B------:R-:W-:Y:S02]  /*0560*/  SHF.R.S32.HI R8, RZ, 0x1f, R121 ;  /* 0x0000001fff087819 */ /* 0x000fe40000011479 */
[C---:B------:R-:W-:Y:S01]  /*0570*/  SHF.L.U32 R2, R4.reuse, 0x5, RZ ;  /* 0x0000000504027819 */ /* 0x040fe200000006ff */
[----:B------:R-:W-:Y:S01]  /*0580*/  IMAD R4, R4, c[0x0][0x224], R9 ;  /* 0x0000890004047a24 */ /* 0x000fe200078e0209 */
[----:B------:R-:W-:Y:S02]  /*0590*/  SHF.R.S32.HI R133, RZ, 0x6, R133 ;  /* 0x00000006ff857819 */ /* 0x000fe40000011485 */
[----:B------:R-:W-:-:S02]  /*05a0*/  IADD3 R138, P2, P1, R2, R138, R121 ;  /* 0x0000008a028a7210 */ /* 0x000fc4000795e079 */
[----:B------:R-:W-:Y:S01]  /*05b0*/  SHF.R.S32.HI R2, RZ, 0x1f, R2 ;  /* 0x0000001fff027819 */ /* 0x000fe20000011402 */
[----:B------:R-:W-:Y:S01]  /*05c0*/  @P3 IMAD.WIDE.U32 R16, R14, c[0x0][0x190], RZ ;  /* 0x000064000e103a25 */ /* 0x000fe200078e00ff */
[----:B------:R-:W-:Y:S02]  /*05d0*/  @!P3 SHF.R.S32.HI R7, RZ, 0x1f, R6 ;  /* 0x0000001fff07b819 */ /* 0x000fe40000011406 */
[----:B------:R-:W-:Y:S01]  /*05e0*/  @P0 IADD3 R10, R12, R15, RZ ;  /* 0x0000000f0c0a0210 */ /* 0x000fe20007ffe0ff */
[----:B------:R-:W-:Y:S01]  /*05f0*/  @!P3 IMAD.WIDE.U32 R18, R6, c[0x0][0x178], RZ ;  /* 0x00005e000612ba25 */ /* 0x000fe200078e00ff */
[----:B------:R-:W-:-:S03]  /*0600*/  IADD3.X R3, R2, R3, R8, P2, P1 ;  /* 0x0000000302037210 */ /* 0x000fc600017e2408 */
[----:B------:R-:W-:Y:S01]  /*0610*/  @!P3 IMAD R7, R7, c[0x0][0x178], RZ ;  /* 0x00005e000707ba24 */ /* 0x000fe200078e02ff */
[----:B------:R-:W-:Y:S01]  /*0620*/  @!P3 MOV R16, R18 ;  /* 0x000000120010b202 */ /* 0x000fe20000000f00 */
[----:B------:R-:W-:-:S04]  /*0630*/  @P0 IMAD.WIDE.U32 R22, R10, c[0x0][0x198], RZ ;  /* 0x000066000a160a25 */ /* 0x000fc800078e00ff */
[----:B------:R-:W-:Y:S02]  /*0640*/  @!P3 IMAD R2, R6, c[0x0][0x17c], R7 ;  /* 0x00005f000602ba24 */ /* 0x000fe400078e0207 */
[----:B------:R-:W-:Y:S02]  /*0650*/  @P3 IMAD R5, R14, c[0x0][0x194], R17 ;  /* 0x000065000e053a24 */ /* 0x000fe400078e0211 */
[----:B------:R-:W-:Y:S01]  /*0660*/  @P0 IMAD R10, R10, c[0x0][0x19c], R23 ;  /* 0x000067000a0a0a24 */ /* 0x000fe200078e0217 */
[----:B------:R-:W-:Y:S01]  /*0670*/  @!P3 IADD3 R5, R19, R2, RZ ;  /* 0x000000021305b210 */ /* 0x000fe20007ffe0ff */
[----:B------:R-:W-:Y:S01]  /*0680*/  IMAD R2, R4, c[0x0][0x228], RZ ;  /* 0x00008a0004027a24 */ /* 0x000fe200078e02ff */
        /* <DEDUP_REMOVED lines=11> */
.L_x_1295:
        /* <DEDUP_REMOVED lines=10> */
[----:B------:R-:W-:-:S06]  /*07e0*/  IMAD.HI.U32 R7, R19, R7, R18 ;  /* 0x0000000713077227 */ /* 0x000fcc00078e0012 */
[----:B------:R-:W-:-:S04]  /*07f0*/  IMAD.HI.U32 R14, R7, R4, RZ ;  /* 0x00000004070e7227 */ /* 0x000fc800078e00ff */
[----:B------:R-:W-:-:S04]  /*0800*/  IMAD.MOV R7, RZ, RZ, -R14 ;  /* 0x000000ffff077224 */ /* 0x000fc800078e0a0e */
[----:B------:R-:W-:Y:S01]  /*0810*/  IMAD R7, R8, R7, R4 ;  /* 0x0000000708077224 */ /* 0x000fe200078e0204 */
[----:B------:R-:W-:-:S04]  /*0820*/  LOP3.LUT R4, R20, c[0x0][0x1c8], RZ, 0x3c, !PT ;  /* 0x0000720014047a12 */ /* 0x000fc800078e3cff */
[----:B------:R-:W-:Y:S02]  /*0830*/  ISETP.GT.U32.AND P2, PT, R8, R7, PT ;  /* 0x000000070800720c */ /* 0x000fe40003f44070 */
[----:B------:R-:W-:-:S11]  /*0840*/  ISETP.GE.AND P1, PT, R4, RZ, PT ;  /* 0x000000ff0400720c */ /* 0x000fd60003f26270 */
[----:B------:R-:W-:Y:S01]  /*0850*/  @!P2 IMAD.IADD R7, R7, 0x1, -R8 ;  /* 0x000000010707a824 */ /* 0x000fe200078e0a08 */
[----:B------:R-:W-:Y:S02]  /*0860*/  @!P2 IADD3 R14, R14, 0x1, RZ ;  /* 0x000000010e0ea810 */ /* 0x000fe40007ffe0ff */
[----:B------:R-:W-:Y:S02]  /*0870*/  ISETP.NE.AND P2, PT, RZ, c[0x0][0x1c8], PT ;  /* 0x00007200ff007a0c */ /* 0x000fe40003f45270 */
[----:B------:R-:W-:Y:S02]  /*0880*/  ISETP.GE.U32.AND P3, PT, R7, R8, PT ;  /* 0x000000080700720c */ /* 0x000fe40003f66070 */
[----:B------:R-:W-:-:S11]  /*0890*/  @P0 IADD3 R7, R12, R15, RZ ;  /* 0x0000000f0c070210 */ /* 0x000fd60007ffe0ff */
[----:B------:R-:W-:-:S05]  /*08a0*/  @P3 IADD3 R14, R14, 0x1, RZ ;  /* 0x000000010e0e3810 */ /* 0x000fca0007ffe0ff */
[----:B------:R-:W-:Y:S02]  /*08b0*/  IMAD.MOV.U32 R4, RZ, RZ, R14 ;  /* 0x000000ffff047224 */ /* 0x000fe400078e000e */
[----:B------:R-:W-:-:S04]  /*08c0*/  @P0 IMAD.WIDE.U32 R14, R7, c[0x0][0x1a0], RZ ;  /* 0x00006800070e0a25 */ /* 0x000fc800078e00ff */
[----:B------:R-:W-:Y:S01]  /*08d0*/  @!P1 IMAD.MOV R4, RZ, RZ, -R4 ;  /* 0x000000ffff049224 */ /* 0x000fe200078e0a04 */
[----:B------:R-:W-:Y:S01]  /*08e0*/  @P0 MOV R8, R14 ;  /* 0x0000000e00080202 */ /* 0x000fe20000000f00 */
[----:B------:R-:W-:Y:S01]  /*08f0*/  @P0 IMAD R7, R7, c[0x0][0x1a4], R15 ;  /* 0x0000690007070a24 */ /* 0x000fe200078e020f */
        /* <DEDUP_REMOVED lines=13> */
.L_x_1296:
[----:B------:R-:W-:Y:S01]  /*09d0*/  LEA.HI R12, R0, R123, RZ, 0x3 ;  /* 0x0000007b000c7211 */ /* 0x000fe200078f18ff */
[----:B------:R-:W-:Y:S01]  /*09e0*/  IMAD.IADD R23, R21, 0x1, -R9 ;  /* 0x0000000115177824 */ /* 0x000fe200078e0a09 */
[--C-:B------:R-:W-:Y:S01]  /*09f0*/  SHF.R.S32.HI R120, RZ, 0x5, R13.reuse ;  /* 0x00000005ff787819 */ /* 0x100fe2000001140d */
[----:B------:R-:W-:Y:S01]  /*0a00*/  IMAD R27, R27, c[0x0][0x1a8], RZ ;  /* 0x00006a001b1b7a24 */ /* 0x000fe200078e02ff */
[----:B------:R-:W-:Y:S01]  /*0a10*/  SHF.R.S32.HI R13, RZ, 0x1f, R13 ;  /* 0x0000001fff0d7819 */ /* 0x000fe2000001140d */
[----:B------:R-:W-:Y:S01]  /*0a20*/  BSSY B0, `(.L_x_1297) ;  /* 0x0000039000007945 */ /* 0x000fe20003800000 */
[----:B------:R-:W-:Y:S01]  /*0a30*/  SHF.R.S32.HI R24, RZ, 0x3, R12 ;  /* 0x00000003ff187819 */ /* 0x000fe2000001140c */
[----:B------:R-:W-:Y:S01]  /*0a40*/  IMAD R27, R20, c[0x0][0x1ac], R27 ;  /* 0x00006b00141b7a24 */ /* 0x000fe200078e021b */
[----:B------:R-:W-:-:S02]  /*0a50*/  LOP3.LUT R12, R12, 0xfffffff8, RZ, 0xc0, !PT ;  /* 0xfffffff80c0c7812 */ /* 0x000fc400078ec0ff */
[----:B------:R-:W-:Y:S01]  /*0a60*/  LEA.HI R13, R13, R120, RZ, 0x2 ;  /* 0x000000780d0d7211 */ /* 0x000fe200078f10ff */
[----:B------:R-:W-:Y:S01]  /*0a70*/  IMAD.SHL.U32 R6, R24, 0x40, RZ ;  /* 0x0000004018067824 */ /* 0x000fe200078e00ff */
[----:B------:R-:W-:Y:S01]  /*0a80*/  SHF.R.S32.HI R128, RZ, 0x1f, R121 ;  /* 0x0000001fff807819 */ /* 0x000fe20000011479 */
[----:B------:R-:W-:Y:S01]  /*0a90*/  IMAD.IADD R12, R123, 0x1, -R12 ;  /* 0x000000017b0c7824 */ /* 0x000fe200078e0a0c */
[----:B------:R-:W-:Y:S02]  /*0aa0*/  LOP3.LUT R13, R13, 0xffffffc, RZ, 0xc0, !PT ;  /* 0x0ffffffc0d0d7812 */ /* 0x000fe400078ec0ff */
[----:B------:R-:W-:Y:S01]  /*0ab0*/  LOP3.LUT R6, R6, 0x1c0, RZ, 0xc0, !PT ;  /* 0x000001c006067812 */ /* 0x000fe200078ec0ff */
[----:B------:R-:W-:Y:S01]  /*0ac0*/  IMAD.SHL.U32 R140, R12, 0x8, RZ ;  /* 0x000000080c8c7824 */ /* 0x000fe200078e00ff */
[----:B------:R-:W-:Y:S01]  /*0ad0*/  LEA.HI R128, R128, R121, RZ, 0x2 ;  /* 0x0000007980807211 */ /* 0x000fe200078f10ff */
[----:B------:R-:W-:Y:S01]  /*0ae0*/  IMAD.IADD R18, R120, 0x1, -R13 ;  /* 0x0000000178127824 */ /* 0x000fe200078e0a0d */
[----:B------:R-:W-:-:S02]  /*0af0*/  LEA.HI R13, R0, R123, RZ, 0x6 ;  /* 0x0000007b000d7211 */ /* 0x000fc400078f30ff */
[----:B------:R-:W-:Y:S02]  /*0b00*/  LOP3.LUT R15, R6, 0x38, R140, 0xf8, !PT ;  /* 0x00000038060f7812 */ /* 0x000fe400078ef88c */
[----:B------:R-:W-:Y:S01]  /*0b10*/  SHF.R.U32.HI R6, RZ, 0x3, R6 ;  /* 0x00000003ff067819 */ /* 0x000fe20000011606 */
[----:B------:R-:W-:Y:S01]  /*0b20*/  IMAD.SHL.U32 R13, R13, 0x8, RZ ;  /* 0x000000080d0d7824 */ /* 0x000fe200078e00ff */
[----:B------:R-:W-:Y:S02]  /*0b30*/  SHF.R.S32.HI R17, RZ, 0x2, R128 ;  /* 0x00000002ff117819 */ /* 0x000fe40000011480 */
[----:B------:R-:W-:Y:S02]  /*0b40*/  LOP3.LUT R6, R15, R6, RZ, 0x3c, !PT ;  /* 0x000000060f067212 */ /* 0x000fe400078e3cff */
[----:B------:R-:W-:Y:S01]  /*0b50*/  LEA.HI R14, R0, R123, RZ, 0x4 ;  /* 0x0000007b000e7211 */ /* 0x000fe200078f20ff */
[----:B------:R-:W-:Y:S01]  /*0b60*/  IMAD R130, R18, 0x10, R17 ;  /* 0x0000001012827824 */ /* 0x000fe200078e0211 */
[----:B------:R-:W-:-:S02]  /*0b70*/  LOP3.LUT R6, R6, 0xfffffe00, R13, 0xf8, !PT ;  /* 0xfffffe0006067812 */ /* 0x000fc400078ef80d */
[----:B------:R-:W-:Y:S02]  /*0b80*/  SHF.R.S32.HI R141, RZ, 0x1f, R140 ;  /* 0x0000001fff8d7819 */ /* 0x000fe4000001148c */
[----:B------:R-:W-:Y:S01]  /*0b90*/  LOP3.LUT R0, R14, 0xfffffff0, RZ, 0xc0, !PT ;  /* 0xfffffff00e007812 */ /* 0x000fe200078ec0ff */
[----:B------:R-:W-:Y:S01]  /*0ba0*/  IMAD.SHL.U32 R129, R6, 0x2, RZ ;  /* 0x0000000206817824 */ /* 0x000fe200078e00ff */
[----:B------:R1:W-:Y:S01]  /*0bb0*/  STL [R1+0x48], R130 ;  /* 0x0000488201007387 */ /* 0x0003e20000100800 */
[----:B------:R-:W-:Y:S02]  /*0bc0*/  IADD3 R16, P0, R140, R16, RZ ;  /* 0x000000108c107210 */ /* 0x000fe40007f1e0ff */
[----:B------:R-:W-:Y:S01]  /*0bd0*/  IMAD.IADD R0, R123, 0x1, -R0 ;  /* 0x000000017b007824 */ /* 0x000fe200078e0a00 */
[----:B------:R1:W-:Y:S01]  /*0be0*/  STL.64 [R1+0x68], R140 ;  /* 0x0000688c01007387 */ /* 0x0003e20000100a00 */
[----:B------:R-:W-:Y:S01]  /*0bf0*/  SHF.R.S32.HI R25, RZ, 0x1f, R24 ;  /* 0x0000001fff197819 */ /* 0x000fe20000011418 */
[----:B------:R-:W-:Y:S01]  /*0c00*/  IMAD.X R17, R141, 0x1, R5, P0 ;  /* 0x000000018d117824 */ /* 0x000fe200000e0605 */
[----:B------:R-:W-:Y:S01]  /*0c10*/  ISETP.GE.AND P0, PT, R24, R23, PT ;  /* 0x000000171800720c */ /* 0x000fe20003f06270 */
[----:B------:R1:W-:Y:S01]  /*0c20*/  STL [R1+0x3c], R23 ;  /* 0x00003c1701007387 */ /* 0x0003e20000100800 */
[----:B------:R-:W-:Y:S01]  /*0c30*/  SHF.R.S32.HI R13, RZ, 0x1f, R0 ;  /* 0x0000001fff0d7819 */ /* 0x000fe20000011400 */
[----:B------:R-:W-:Y:S01]  /*0c40*/  IMAD.WIDE.U32 R20, R20, c[0x0][0x1a8], R16 ;  /* 0x00006a0014147a25 */ /* 0x000fe200078e0010 */
[----:B------:R-:W-:Y:S01]  /*0c50*/  SHF.R.S32.HI R5, RZ, 0x1f, R4 ;  /* 0x0000001fff057819 */ /* 0x000fe20000011404 */
[----:B------:R1:W-:Y:S01]  /*0c60*/  STL [R1+0x44], R129 ;  /* 0x0000448101007387 */ /* 0x0003e20000100800 */
[----:B------:R-:W-:Y:S01]  /*0c70*/  LEA.HI R13, R13, R0, RZ, 0x3 ;  /* 0x000000000d0d7211 */ /* 0x000fe200078f18ff */
[----:B------:R-:W-:-:S04]  /*0c80*/  IMAD.WIDE R28, R131, 0x80, R24 ;  /* 0x00000080831c7825 */ /* 0x000fc800078e0218 */
[----:B------:R-:W-:Y:S02]  /*0c90*/  IMAD.SHL.U32 R127, R13, 0x40, RZ ;  /* 0x000000400d7f7824 */ /* 0x000fe400078e00ff */
[----:B------:R-:W-:-:S03]  /*0ca0*/  IMAD.IADD R27, R21, 0x1, R27 ;  /* 0x00000001151b7824 */ /* 0x000fc600078e021b */
[----:B------:R-:W-:Y:S01]  /*0cb0*/  LOP3.LUT R127, R127, 0xfffffe00, RZ, 0xc0, !PT ;  /* 0xfffffe007f7f7812 */ /* 0x000fe200078ec0ff */
        /* <DEDUP_REMOVED lines=15> */
.L_x_1298:
[----:B------:R-:W-:Y:S05]  /*0db0*/  BSYNC B0 ;  /* 0x0000000000007941 */ /* 0x000fea0003800000 */
.L_x_1297:
[----:B---3--:R-:W-:Y:S01]  /*0dc0*/  IADD3 R19, R24, 0x10, RZ ;  /* 0x0000001018137810 */ /* 0x008fe20007ffe0ff */
[----:B------:R-:W-:Y:S03]  /*0dd0*/  BSSY B0, `(.L_x_1299) ;  /* 0x0000014000007945 */ /* 0x000fe60003800000 */
[----:B------:R-:W-:-:S13]  /*0de0*/  ISETP.GE.AND P0, PT, R19, R23, PT ;  /* 0x000000171300720c */ /* 0x000fda0003f06270 */
        /* <DEDUP_REMOVED lines=18> */
.L_x_1300:
[----:B------:R-:W-:Y:S05]  /*0f10*/  BSYNC B0 ;  /* 0x0000000000007941 */ /* 0x000fea0003800000 */
.L_x_1299:
[----:B------:R-:W-:Y:S01]  /*0f20*/  IADD3 R17, R24, 0x20, RZ ;  /* 0x0000002018117810 */ /* 0x000fe20007ffe0ff */
[----:B------:R-:W-:Y:S03]  /*0f30*/  BSSY B0, `(.L_x_1301) ;  /* 0x0000014000007945 */ /* 0x000fe60003800000 */
[----:B------:R-:W-:-:S13]  /*0f40*/  ISETP.GE.AND P0, PT, R17, R23, PT ;  /* 0x000000171100720c */ /* 0x000fda0003f06270 */
[----:B------:R-:W-:Y:S05]  /*0f50*/  @P0 BRA `(.L_x_1302) ;  /* 0x0000011000000947 */ /* 0x000fea0003800000 */
[----:B------:R-:W-:-:S13]  /*0f60*/  ISETP.GE.AND P0, PT, R140, c[0x0][0x220], PT ;  /* 0x000088008c007a0c */ /* 0x000fda0003f06270 */
[----:B------:R1:W-:Y:S01]  /*0f70*/  @P0 STS.128 [R129+0x1000], RZ ;  /* 0x001000ff81000388 */ /* 0x0003e20000000c00 */
[----:B------:R-:W-:Y:S05]  /*0f80*/  @P0 BRA `(.L_x_1302) ;  /* 0x000000e000000947 */ /* 0x000fea0003800000 */
[----:B------:R-:W-:Y:S01]  /*0f90*/  IADD3 R9, P0, R28, 0x20, RZ ;  /* 0x000000201c097810 */ /* 0x000fe20007f1e0ff */
[----:B----4-:R-:W-:Y:S01]  /*0fa0*/  IMAD.MOV.U32 R30, RZ, RZ, R20 ;  /* 0x000000ffff1e7224 */ /* 0x010fe200078e0014 */
        /* <DEDUP_REMOVED lines=12> */
.L_x_1302:
[----:B------:R-:W-:Y:S05]  /*1070*/  BSYNC B0 ;  /* 0x0000000000007941 */ /* 0x000fea0003800000 */
.L_x_1301:
        /* <DEDUP_REMOVED lines=21> */
.L_x_1304:
[----:B------:R-:W-:Y:S05]  /*11d0*/  BSYNC B0 ;  /* 0x0000000000007941 */ /* 0x000fea0003800000 */
.L_x_1303:
        /* <DEDUP_REMOVED lines=21> */
.L_x_1306:
[----:B------:R-:W-:Y:S05]  /*1330*/  BSYNC B0 ;  /* 0x0000000000007941 */ /* 0x000fea0003800000 */
.L_x_1305:
        /* <DEDUP_REMOVED lines=21> */
.L_x_1308:
[----:B------:R-:W-:Y:S05]  /*1490*/  BSYNC B0 ;  /* 0x0000000000007941 */ /* 0x000fea0003800000 */
.L_x_1307:
        /* <DEDUP_REMOVED lines=21> */
.L_x_1310:
[----:B------:R-:W-:Y:S05]  /*15f0*/  BSYNC B0 ;  /* 0x0000000000007941 */ /* 0x000fea0003800000 */
.L_x_1309:
[----:B------:R-:W-:Y:S01]  /*1600*/  IADD3 R9, R24, 0x70, RZ ;  /* 0x0000007018097810 */ /* 0x000fe20007ffe0ff */
[----:B------:R-:W-:Y:S01]  /*1610*/  IMAD.MOV.U32 R6, RZ, RZ, c[0x0][0x198] ;  /* 0x00006600ff067624 */ /* 0x000fe200078e00ff */
[----:B------:R-:W-:Y:S02]  /*1620*/  BSSY B0, `(.L_x_1311) ;  /* 0x0000016000007945 */ /* 0x000fe40003800000 */
[----:B------:R-:W-:Y:S01]  /*1630*/  ISETP.GE.AND P0, PT, R9, R23, PT ;  /* 0x000000170900720c */ /* 0x000fe20003f06270 */
[----:B------:R-:W-:Y:S02]  /*1640*/  IMAD.MOV.U32 R9, RZ, RZ, 0x6 ;  /* 0x00000006ff097424 */ /* 0x000fe400078e00ff */
[----:B------:R-:W-:-:S03]  /*1650*/  IMAD.SHL.U32 R126, R6, 0x40, RZ ;  /* 0x00000040067e7824 */ /* 0x000fc600078e00ff */
[----:B------:R-:W-:-:S07]  /*1660*/  SHF.L.U64.HI R124, R6, R9, c[0x0][0x19c] ;  /* 0x00006700067c7619 */ /* 0x000fce0000010209 */
        /* <DEDUP_REMOVED lines=17> */
.L_x_1312:
[----:B------:R-:W-:Y:S05]  /*1780*/  BSYNC B0 ;  /* 0x0000000000007941 */ /* 0x000fea0003800000 */
.L_x_1311:
[----:B------:R-:W-:Y:S01]  /*1790*/  IMAD R9, R25, c[0x0][0x198], RZ ;  /* 0x0000660019097a24 */ /* 0x000fe200078e02ff */
[----:B------:R-:W-:Y:S01]  /*17a0*/  LOP3.LUT R13, R13, 0xfffffff8, RZ, 0xc0, !PT ;  /* 0xfffffff80d0d7812 */ /* 0x000fe200078ec0ff */
[--C-:B------:R-:W-:Y:S01]  /*17b0*/  IMAD.WIDE.U32 R28, R24, c[0x0][0x198], R140.reuse ;  /* 0x00006600181c7a25 */ /* 0x100fe200078e008c */
[----:B------:R-:W-:Y:S02]  /*17c0*/  BSSY B0, `(.L_x_1313) ;  /* 0x000002e000007945 */ /* 0x000fe40003800000 */
[----:B------:R-:W-:Y:S01]  /*17d0*/  IADD3 R13, R0, -R13, RZ ;  /* 0x8000000d000d7210 */ /* 0x000fe20007ffe0ff */
[----:B------:R-:W-:Y:S01]  /*17e0*/  IMAD R21, R25, c[0x0][0x1a0], RZ ;  /* 0x0000680019157a24 */ /* 0x000fe200078e02ff */
[----:B------:R-:W-:Y:S01]  /*17f0*/  IADD3 R22, P1, R22, R28, RZ ;  /* 0x0000001c16167210 */ /* 0x000fe20007f3e0ff */
[----:B-1----:R-:W-:-:S04]  /*1800*/  IMAD.WIDE.U32 R26, R24, c[0x0][0x1a0], R140 ;  /* 0x00006800181a7a25 */ /* 0x002fc800078e008c */
[----:B------:R-:W-:Y:S01]  /*1810*/  IMAD R9, R24, c[0x0][0x19c], R9 ;  /* 0x0000670018097a24 */ /* 0x000fe200078e0209 */
[----:B------:R-:W-:Y:S01]  /*1820*/  IADD3 R8, P0, R8, R26, RZ ;  /* 0x0000001a08087210 */ /* 0x000fe20007f1e0ff */
[----:B------:R-:W-:Y:S02]  /*1830*/  IMAD R0, R24, c[0x0][0x1a4], R21 ;  /* 0x0000690018007a24 */ /* 0x000fe400078e0215 */
[C---:B------:R-:W-:Y:S01]  /*1840*/  IMAD R21, R5.reuse, c[0x0][0x1b0], RZ ;  /* 0x00006c0005157a24 */ /* 0x040fe200078e02ff */
[----:B------:R-:W-:Y:S01]  /*1850*/  IADD3.X R23, R10, R29, R9, P1, !PT ;  /* 0x0000001d0a177210 */ /* 0x000fe20000ffe409 */
[----:B------:R-:W-:Y:S01]  /*1860*/  IMAD R5, R5, c[0x0][0x1b8], RZ ;  /* 0x00006e0005057a24 */ /* 0x000fe200078e02ff */
[----:B------:R-:W-:Y:S01]  /*1870*/  IADD3.X R9, R7, R27, R0, P0, !PT ;  /* 0x0000001b07097210 */ /* 0x000fe200007fe400 */
[C---:B------:R-:W-:Y:S01]  /*1880*/  IMAD R0, R4.reuse, c[0x0][0x1b4], R21 ;  /* 0x00006d0004007a24 */ /* 0x040fe200078e0215 */
[----:B------:R-:W-:Y:S01]  /*1890*/  IADD3 R7, R133, -0x1, RZ ;  /* 0xffffffff85077810 */ /* 0x000fe20007ffe0ff */
[----:B----4-:R-:W-:Y:S01]  /*18a0*/  IMAD.WIDE.U32 R32, R4, c[0x0][0x1b0], R22 ;  /* 0x00006c0004207a25 */ /* 0x010fe200078e0016 */
[----:B------:R-:W-:-:S03]  /*18b0*/  R2P PR, R13, 0x6 ;  /* 0x000000060d007804 */ /* 0x000fc60000000000 */
[C---:B------:R-:W-:Y:S01]  /*18c0*/  IMAD R10, R4.reuse, c[0x0][0x1bc], R5 ;  /* 0x00006f00040a7a24 */ /* 0x040fe200078e0205 */
[----:B------:R-:W-:Y:S01]  /*18d0*/  IADD3 R137, R33, R0, RZ ;  /* 0x0000000021897210 */ /* 0x000fe20007ffe0ff */
[----:B------:R-:W-:Y:S01]  /*18e0*/  IMAD.WIDE.U32 R30, R4, c[0x0][0x1b8], R8 ;  /* 0x00006e00041e7a25 */ /* 0x000fe200078e0008 */
[----:B------:R-:W-:Y:S01]  /*18f0*/  MOV R136, R32 ;  /* 0x0000002000887202 */ /* 0x000fe20000000f00 */
[----:B------:R1:W-:Y:S01]  /*1900*/  STL.64 [R1+0x58], R32 ;  /* 0x0000582001007387 */ /* 0x0003e20000100a00 */
[----:B------:R-:W-:Y:S01]  /*1910*/  SHF.R.S32.HI R9, RZ, 0x1f, R7 ;  /* 0x0000001fff097819 */ /* 0x000fe20000011407 */
[----:B------:R-:W-:Y:S01]  /*1920*/  IMAD R8, R7, -0x40, R122 ;  /* 0xffffffc007087824 */ /* 0x000fe200078e027a */
[----:B------:R-:W-:Y:S01]  /*1930*/  IADD3 R16, R31, R10, RZ ;  /* 0x0000000a1f107210 */ /* 0x000fe20007ffe0ff */
[----:B------:R1:W-:Y:S01]  /*1940*/  STL.64 [R1+0x50], R30 ;  /* 0x0000501e01007387 */ /* 0x0003e20000100a00 */
[----:B------:R-:W-:Y:S01]  /*1950*/  IMAD R23, R124, R7, RZ ;  /* 0x000000077c177224 */ /* 0x000fe200078e02ff */
[----:B------:R-:W-:Y:S01]  /*1960*/  MOV R4, 0x10 ;  /* 0x0000001000047802 */ /* 0x000fe20000000f00 */
[----:B------:R-:W-:Y:S01]  /*1970*/  IMAD.WIDE.U32 R20, R7, R126, R136 ;  /* 0x0000007e07147225 */ /* 0x000fe200078e0088 */
[----:B------:R1:W-:Y:S01]  /*1980*/  STL.64 [R1+0x60], R136 ;  /* 0x0000608801007387 */ /* 0x0003e20000100a00 */
[----:B------:R-:W-:-:S02]  /*1990*/  ISETP.GE.AND P0, PT, R24, R8, PT ;  /* 0x000000081800720c */ /* 0x000fc40003f06270 */
[----:B------:R-:W-:Y:S01]  /*19a0*/  IMAD R23, R9, R126, R23 ;  /* 0x0000007e09177224 */ /* 0x000fe200078e0217 */
[----:B------:R1:W-:Y:S01]  /*19b0*/  STL [R1+0x38], R16 ;  /* 0x0000381001007387 */ /* 0x0003e20000100800 */
[----:B------:R-:W-:Y:S02]  /*19c0*/  MOV R0, 0x20 ;  /* 0x0000002000007802 */ /* 0x000fe40000000f00 */
[----:B------:R-:W-:Y:S02]  /*19d0*/  SEL R4, R4, 0xfffffff0, !P1 ;  /* 0xfffffff004047807 */ /* 0x000fe40004800000 */
[----:B------:R-:W-:Y:S02]  /*19e0*/  SEL R5, R0, 0xffffffe0, !P2 ;  /* 0xffffffe000057807 */ /* 0x000fe40005000000 */
[----:B------:R-:W-:-:S03]  /*19f0*/  IADD3 R23, R21, R23, RZ ;  /* 0x0000001715177210 */ /* 0x000fc60007ffe0ff */
        /* <DEDUP_REMOVED lines=10> */
.L_x_1314:
[----:B------:R-:W-:Y:S05]  /*1aa0*/  BSYNC B0 ;  /* 0x0000000000007941 */ /* 0x000fea0003800000 */
.L_x_1313:
        /* <DEDUP_REMOVED lines=16> */
.L_x_1316:
[----:B------:R-:W-:Y:S05]  /*1bb0*/  BSYNC B0 ;  /* 0x0000000000007941 */ /* 0x000fea0003800000 */
.L_x_1315:
[----:B------:R-:W-:Y:S01]  /*1bc0*/  ISETP.GE.AND P0, PT, R17, R8, PT ;  /* 0x000000081100720c */ /* 0x000fe20003f06270 */
[----:B------:R-:W-:-:S12]  /*1bd0*/  BSSY B0, `(.L_x_1317) ;  /* 0x000000e000007945 */ /* 0x000fd80003800000 */
[----:B------:R-:W-:Y:S05]  /*1be0*/  @P0 BRA `(.L_x_1318) ;  /* 0x000000c000000947 */ /* 0x000fea0003800000 */
[----:B------:R-:W-:-:S13]  /*1bf0*/  ISETP.GE.AND P0, PT, R140, c[0x0][0x220], PT ;  /* 0x000088008c007a0c */ /* 0x000fda0003f06270 */
[----:B------:R1:W-:Y:S01]  /*1c00*/  @P0 STS.128 [R129+0x5000], RZ ;  /* 0x005000ff81000388 */ /* 0x0003e20000000c00 */
[----:B------:R-:W-:Y:S05]  /*1c10*/  @P0 BRA `(.L_x_1318) ;  /* 0x0000009000000947 */ /* 0x000fea0003800000 */
[----:B------:R-:W-:Y:S01]  /*1c20*/  IMAD.MOV.U32 R11, RZ, RZ, c[0x0][0x19c] ;  /* 0x00006700ff0b7624 */ /* 0x000fe200078e00ff */
        /* <DEDUP_REMOVED lines=8> */
.L_x_1318:
[----:B------:R-:W-:Y:S05]  /*1cb0*/  BSYNC B0 ;  /* 0x0000000000007941 */ /* 0x000fea0003800000 */
.L_x_1317:
        /* <DEDUP_REMOVED lines=17> */
.L_x_1320:
[----:B------:R-:W-:Y:S05]  /*1dd0*/  BSYNC B0 ;  /* 0x0000000000007941 */ /* 0x000fea0003800000 */
.L_x_1319:
        /* <DEDUP_REMOVED lines=22> */
.L_x_1322:
[----:B------:R-:W-:Y:S05]  /*1f40*/  BSYNC B0 ;  /* 0x0000000000007941 */ /* 0x000fea0003800000 */
.L_x_1321:
        /* <DEDUP_REMOVED lines=17> */
.L_x_1324:
[----:B------:R-:W-:Y:S05]  /*2060*/  BSYNC B0 ;  /* 0x0000000000007941 */ /* 0x000fea0003800000 */
.L_x_1323:
        /* <DEDUP_REMOVED lines=17> */
.L_x_1326:
[----:B------:R-:W-:Y:S05]  /*2180*/  BSYNC B0 ;  /* 0x0000000000007941 */ /* 0x000fea0003800000 */
.L_x_1325:
[----:B------:R-:W-:Y:S01]  /*2190*/  ISETP.GE.AND P0, PT, R15, R8, PT ;  /* 0x000000080f00720c */ /* 0x000fe20003f06270 */
        /* <DEDUP_REMOVED lines=17> */
.L_x_1328:
[----:B------:R-:W-:Y:S05]  /*22b0*/  BSYNC B0 ;  /* 0x0000000000007941 */ /* 0x000fea0003800000 */
.L_x_1327:
[----:B------:R-:W-:Y:S01]  /*22c0*/  SHF.R.S32.HI R9, RZ, 0x4, R14 ;  /* 0x00000004ff097819 */ /* 0x000fe2000001140e */
[C---:B------:R-:W-:Y:S01]  /*22d0*/  IMAD.SHL.U32 R8, R12.reuse, 0x40, RZ ;  /* 0x000000400c087824 */ /* 0x040fe200078e00ff */
[----:B------:R-:W-:Y:S01]  /*22e0*/  R2P PR, R12, 0x6 ;  /* 0x000000060c007804 */ /* 0x000fe20000000000 */
[----:B------:R-:W-:Y:S01]  /*22f0*/  IMAD.SHL.U32 R13, R13, 0x40, RZ ;  /* 0x000000400d0d7824 */ /* 0x000fe200078e00ff */
[----:B-1----:R-:W-:Y:S01]  /*2300*/  LEA.HI R10, R14, R9, RZ, 0x1 ;  /* 0x000000090e0a7211 */ /* 0x002fe200078f08ff */
[----:B------:R-:W-:Y:S01]  /*2310*/  IMAD.SHL.U32 R24, R24, 0x8, RZ ;  /* 0x0000000818187824 */ /* 0x000fe200078e00ff */
[----:B------:R-:W0:Y:S01]  /*2320*/  LDGDEPBAR ;  /* 0x00000000000079af */ /* 0x000e220000000000 */
[----:B------:R-:W-:Y:S01]  /*2330*/  IMAD R202, R120, 0x400, R127 ;  /* 0x0000040078ca7824 */ /* 0x000fe200078e027f */
[----:B------:R-:W-:Y:S02]  /*2340*/  LOP3.LUT R10, R10, 0xfffffffe, RZ, 0xc0, !PT ;  /* 0xfffffffe0a0a7812 */ /* 0x000fe400078ec0ff */
[----:B------:R-:W-:-:S02]  /*2350*/  LOP3.LUT R13, R13, 0x1c0, RZ, 0xc0, !PT ;  /* 0x000001c00d0d7812 */ /* 0x000fc400078ec0ff */
[----:B------:R-:W-:Y:S01]  /*2360*/  SEL R0, R0, 0xffffffe0, !P1 ;  /* 0xffffffe000007807 */ /* 0x000fe20004800000 */
[----:B------:R-:W-:Y:S01]  /*2370*/  IMAD.IADD R10, R9, 0x1, -R10 ;  /* 0x00000001090a7824 */ /* 0x000fe200078e0a0a */
[----:B------:R-:W-:Y:S02]  /*2380*/  LOP3.LUT R9, R8, 0x1c0, RZ, 0xc0, !PT ;  /* 0x000001c008097812 */ /* 0x000fe400078ec0ff */
[----:B------:R-:W-:Y:S01]  /*2390*/  SHF.R.U32.HI R125, RZ, 0x3, R13 ;  /* 0x00000003ff7d7819 */ /* 0x000fe2000001160d */
[----:B------:R-:W-:Y:S01]  /*23a0*/  IMAD.SHL.U32 R8, R10, 0x8, RZ ;  /* 0x000000080a087824 */ /* 0x000fe200078e00ff */
[----:B------:R-:W-:Y:S02]  /*23b0*/  LOP3.LUT R24, R9, 0x8, R24, 0xf8, !PT ;  /* 0x0000000809187812 */ /* 0x000fe400078ef818 */
[----:B------:R-:W-:Y:S02]  /*23c0*/  SHF.R.U32.HI R9, RZ, 0x3, R9 ;  /* 0x00000003ff097819 */ /* 0x000fe40000011609 */
[----:B------:R-:W-:-:S02]  /*23d0*/  LOP3.LUT R8, R13, 0x8, R8, 0xf8, !PT ;  /* 0x000000080d087812 */ /* 0x000fc400078ef808 */
[----:B------:R-:W-:Y:S02]  /*23e0*/  LOP3.LUT R9, R24, R9, RZ, 0x3c, !PT ;  /* 0x0000000918097212 */ /* 0x000fe400078e3cff */
[----:B------:R-:W-:Y:S02]  /*23f0*/  LOP3.LUT R125, R8, R125, RZ, 0x3c, !PT ;  /* 0x0000007d087d7212 */ /* 0x000fe400078e3cff */
[----:B------:R-:W-:Y:S01]  /*2400*/  ISETP.GE.AND P1, PT, R122, 0x41, PT ;  /* 0x000000417a00780c */ /* 0x000fe20003f26270 */
[----:B------:R-:W-:Y:S02]  /*2410*/  IMAD R201, R10, 0x200, R9 ;  /* 0x000002000ac97824 */ /* 0x000fe400078e0209 */
[----:B------:R-:W-:Y:S02]  /*2420*/  IMAD.IADD R202, R125, 0x1, R202 ;  /* 0x000000017dca7824 */ /* 0x000fe400078e02ca */
[----:B------:R-:W-:Y:S02]  /*2430*/  IMAD.SHL.U32 R201, R201, 0x2, RZ ;  /* 0x00000002c9c97824 */ /* 0x000fe400078e00ff */
[----:B------:R-:W-:-:S02]  /*2440*/  IMAD.SHL.U32 R202, R202, 0x2, RZ ;  /* 0x00000002caca7824 */ /* 0x000fc400078e00ff */
[C---:B------:R-:W-:Y:S01]  /*2450*/  IMAD.IADD R195, R201.reuse, 0x1, R0 ;  /* 0x00000001c9c37824 */ /* 0x040fe200078e0200 */
[----:B------:R-:W-:Y:S01]  /*2460*/  LDSM.16.M88.4 R32, [R201+0x4800] ;  /* 0x00480000c920783b */ /* 0x000fe20000000200 */
[C-C-:B------:R-:W-:Y:S01]  /*2470*/  IMAD R200, R4.reuse, 0x2, R202.reuse ;  /* 0x0000000204c87824 */ /* 0x140fe200078e02ca */
[----:B------:R-:W-:Y:S01]  /*2480*/  IADD3 R198, R201, 0x4040, RZ ;  /* 0x00004040c9c67810 */ /* 0x000fe20007ffe0ff */
[----:B------:R-:W-:Y:S01]  /*2490*/  IMAD R199, R5, 0x2, R202 ;  /* 0x0000000205c77824 */ /* 0x000fe200078e02ca */
[----:B------:R-:W1:Y:S03]  /*24a0*/  LDSM.16.M88.4 R116, [R202] ;  /* 0x00000000ca74783b */ /* 0x000e660000000200 */
[----:B------:R-:W-:Y:S01]  /*24b0*/  IMAD R197, R4, 0x2, R199 ;  /* 0x0000000204c57824 */ /* 0x000fe200078e02c7 */
[----:B------:R-:W5:Y:S04]  /*24c0*/  LDSM.16.M88.4 R8, [R202+0x2000] ;  /* 0x00200000ca08783b */ /* 0x000f680000000200 */
[----:B------:R-:W2:Y:S04]  /*24d0*/  LDSM.16.M88.4 R20, [R201+0x5000] ;  /* 0x00500000c914783b */ /* 0x000ea80000000200 */
[----:B------:R-:W3:Y:S04]  /*24e0*/  LDSM.16.M88.4 R44, [R201+0x4000] ;  /* 0x00400000c92c783b */ /* 0x000ee80000000200 */
[----:B------:R-:W4:Y:S04]  /*24f0*/  LDSM.16.M88.4 R60, [R201+0x5800] ;  /* 0x00580000c93c783b */ /* 0x000f280000000200 */
[----:B------:R-:W-:Y:S04]  /*2500*/  LDSM.16.M88.4 R104, [R200+0x2000] ;  /* 0x00200000c868783b */ /* 0x000fe80000000200 */
[----:B------:R-:W3:Y:S04]  /*2510*/  LDSM.16.M88.4 R56, [R195+0x4800] ;  /* 0x00480000c338783b */ /* 0x000ee80000000200 */
[----:B------:R-:W3:Y:S04]  /*2520*/  LDSM.16.M88.4 R76, [R195+0x5000] ;  /* 0x00500000c34c783b */ /* 0x000ee80000000200 */
[----:B------:R-:W3:Y:S04]  /*2530*/  LDSM.16.M88.4 R92, [R200] ;  /* 0x00000000c85c783b */ /* 0x000ee80000000200 */
[----:B------:R-:W3:Y:S01]  /*2540*/  LDSM.16.M88.4 R100, [R195+0x4000] ;  /* 0x00400000c364783b */ /* 0x000ee20000000200 */
[-C--:B-1----:R-:W-:Y:S03]  /*2550*/  HMMA.16816.F32.BF16 R40, R116, R32.reuse, RZ ;  /* 0x000000207428723c */ /* 0x082fe600000418ff */
[----:B------:R-:W1:Y:S04]  /*2560*/  LDSM.16.M88.4 R96, [R195+0x5800] ;  /* 0x00580000c360783b */ /* 0x000e680000000200 */
[----:B------:R-:W-:Y:S01]  /*2570*/  LDSM.16.M88.4 R72, [R199+0x2000] ;  /* 0x00200000c748783b */ /* 0x000fe20000000200 */
[C---:B-----5:R-:W-:Y:S03]  /*2580*/  HMMA.16816.F32.BF16 R84, R8.reuse, R32, RZ ;  /* 0x000000200854723c */ /* 0x060fe600000418ff */
[----:B------:R-:W-:Y:S04]  /*2590*/  LDSM.16.M88.4 R108, [R197+0x2000] ;  /* 0x00200000c56c783b */ /* 0x000fe80000000200 */
[----:B------:R-:W-:Y:S01]  /*25a0*/  LDSM.16.M88.4 R112, [R197] ;  /* 0x00000000c570783b */ /* 0x000fe20000000200 */
[C---:B--2---:R-:W-:Y:S08]  /*25b0*/  HMMA.16816.F32.BF16 R80, R8.reuse, R20, RZ ;  /* 0x000000140850723c */ /* 0x044ff000000418ff */
[C---:B------:R-:W-:Y:S08]  /*25c0*/  HMMA.16816.F32.BF16 R36, R8.reuse, R34, RZ ;  /* 0x000000220824723c */ /* 0x040ff000000418ff */
[----:B------:R-:W-:Y:S08]  /*25d0*/  HMMA.16816.F32.BF16 R24, R8, R22, RZ ;  /* 0x000000160818723c */ /* 0x000ff000000418ff */
[C---:B------:R-:W-:Y:S08]  /*25e0*/  HMMA.16816.F32.BF16 R28, R116.reuse, R20, RZ ;  /* 0x00000014741c723c */ /* 0x040ff000000418ff */
[C---:B------:R-:W-:Y:S08]  /*25f0*/  HMMA.16816.F32.BF16 R32, R116.reuse, R34, RZ ;  /* 0x000000227420723c */ /* 0x040ff000000418ff */
[C---:B------:R-:W-:Y:S08]  /*2600*/  HMMA.16816.F32.BF16 R20, R116.reuse, R22, RZ ;  /* 0x000000167414723c */ /* 0x040ff000000418ff */
[-C--:B---3--:R-:W-:Y:S08]  /*2610*/  HMMA.16816.F32.BF16 R52, R116, R44.reuse, RZ ;  /* 0x0000002c7434723c */ /* 0x088ff000000418ff */
[C---:B------:R-:W-:Y:S08]  /*2620*/  HMMA.16816.F32.BF16 R88, R8.reuse, R44, RZ ;  /* 0x0000002c0858723c */ /* 0x040ff000000418ff */
[C---:B------:R-:W-:Y:S08]  /*2630*/  HMMA.16816.F32.BF16 R48, R8.reuse, R46, RZ ;  /* 0x0000002e0830723c */ /* 0x040ff000000418ff */
[-C--:B----4-:R-:W-:Y:S08]  /*2640*/  HMMA.16816.F32.BF16 R12, R8, R60.reuse, RZ ;  /* 0x0000003c080c723c */ /* 0x090ff000000418ff */
[C---:B------:R-:W-:Y:S07]  /*2650*/  HMMA.16816.F32.BF16 R16, R116.reuse, R60, RZ ;  /* 0x0000003c7410723c */ /* 0x040fee00000418ff */
[----:B------:R-:W-:Y:S01]  /*2660*/  IADD3 R60, R201, 0x4000, RZ ;  /* 0x00004000c93c7810 */ /* 0x000fe20007ffe0ff */
[----:B------:R-:W-:Y:S03]  /*2670*/  HMMA.16816.F32.BF16 R44, R116, R46, RZ ;  /* 0x0000002e742c723c */ /* 0x000fe600000418ff */
[----:B------:R-:W-:-:S04]  /*2680*/  @P2 IADD3 R198, R60, -0x40, RZ ;  /* 0xffffffc03cc62810 */ /* 0x000fc80007ffe0ff */
[----:B------:R-:W-:Y:S01]  /*2690*/  IADD3 R191, R198, 0x800, RZ ;  /* 0x00000800c6bf7810 */ /* 0x000fe20007ffe0ff */
[-C--:B------:R-:W-:Y:S01]  /*26a0*/  HMMA.16816.F32.BF16 R8, R8, R62.reuse, RZ ;  /* 0x0000003e0808723c */ /* 0x080fe200000418ff */
[----:B------:R-:W2:Y:S01]  /*26b0*/  LDSM.16.M88.4 R68, [R198] ;  /* 0x00000000c644783b */ /* 0x000ea20000000200 */
[----:B------:R-:W-:Y:S01]  /*26c0*/  IMAD.IADD R188, R0, 0x1, R198 ;  /* 0x0000000100bc7824 */ /* 0x000fe200078e02c6 */
[C---:B------:R-:W-:Y:S02]  /*26d0*/  IADD3 R190, R198.reuse, 0x1000, RZ ;  /* 0x00001000c6be7810 */ /* 0x040fe40007ffe0ff */
[----:B------:R-:W3:Y:S01]  /*26e0*/  LDSM.16.M88.4 R64, [R198+0x800] ;  /* 0x00080000c640783b */ /* 0x000ee20000000200 */
[----:B------:R-:W-:Y:S02]  /*26f0*/  IADD3 R189, R198, 0x1800, RZ ;  /* 0x00001800c6bd7810 */ /* 0x000fe40007ffe0ff */
[----:B------:R-:W-:Y:S01]  /*2700*/  HMMA.16816.F32.BF16 R116, R116, R62, RZ ;  /* 0x0000003e7474723c */ /* 0x000fe200000418ff */
[----:B------:R-:W4:Y:S07]  /*2710*/  LDSM.16.M88.4 R60, [R198+0x1000] ;  /* 0x00100000c63c783b */ /* 0x000f2e0000000200 */
[C---:B------:R-:W-:Y:S08]  /*2720*/  HMMA.16816.F32.BF16 R84, R104.reuse, R56, R84 ;  /* 0x000000386854723c */ /* 0x040ff00000041854 */
[C---:B------:R-:W-:Y:S08]  /*2730*/  HMMA.16816.F32.BF16 R80, R104.reuse, R76, R80 ;  /* 0x0000004c6850723c */ /* 0x040ff00000041850 */
[C---:B------:R-:W-:Y:S08]  /*2740*/  HMMA.16816.F32.BF16 R36, R104.reuse, R58, R36 ;  /* 0x0000003a6824723c */ /* 0x040ff00000041824 */
[----:B------:R-:W-:Y:S08]  /*2750*/  HMMA.16816.F32.BF16 R24, R104, R78, R24 ;  /* 0x0000004e6818723c */ /* 0x000ff00000041818 */
[C---:B------:R-:W-:Y:S08]  /*2760*/  HMMA.16816.F32.BF16 R40, R92.reuse, R56, R40 ;  /* 0x000000385c28723c */ /* 0x040ff00000041828 */
[C---:B------:R-:W-:Y:S08]  /*2770*/  HMMA.16816.F32.BF16 R28, R92.reuse, R76, R28 ;  /* 0x0000004c5c1c723c */ /* 0x040ff0000004181c */
[C---:B------:R-:W-:Y:S01]  /*2780*/  HMMA.16816.F32.BF16 R32, R92.reuse, R58, R32 ;  /* 0x0000003a5c20723c */ /* 0x040fe20000041820 */
[----:B------:R-:W5:Y:S07]  /*2790*/  LDSM.16.M88.4 R56, [R198+0x1800] ;  /* 0x00180000c638783b */ /* 0x000f6e0000000200 */
[----:B------:R-:W-:Y:S01]  /*27a0*/  HMMA.16816.F32.BF16 R20, R92, R78, R20 ;  /* 0x0000004e5c14723c */ /* 0x000fe20000041814 */
[----:B------:R-:W2:Y:S07]  /*27b0*/  LDSM.16.M88.4 R76, [R199] ;  /* 0x00000000c74c783b */ /* 0x000eae0000000200 */
[C---:B------:R-:W-:Y:S08]  /*27c0*/  HMMA.16816.F32.BF16 R88, R104.reuse, R100, R88 ;  /* 0x000000646858723c */ /* 0x040ff00000041858 */
[C---:B-1----:R-:W-:Y:S08]  /*27d0*/  HMMA.16816.F32.BF16 R12, R104.reuse, R96, R12 ;  /* 0x00000060680c723c */ /* 0x042ff0000004180c */
[C---:B------:R-:W-:Y:S08]  /*27e0*/  HMMA.16816.F32.BF16 R48, R104.reuse, R102, R48 ;  /* 0x000000666830723c */ /* 0x040ff00000041830 */
[----:B------:R-:W-:Y:S01]  /*27f0*/  HMMA.16816.F32.BF16 R8, R104, R98, R8 ;  /* 0x000000626808723c */ /* 0x000fe20000041808 */
[----:B------:R-:W1:Y:S07]  /*2800*/  LDSM.16.M88.4 R104, [R188] ;  /* 0x00000000bc68783b */ /* 0x000e6e0000000200 */
[C---:B------:R-:W-:Y:S08]  /*2810*/  HMMA.16816.F32.BF16 R52, R92.reuse, R100, R52 ;  /* 0x000000645c34723c */ /* 0x040ff00000041834 */
[C---:B------:R-:W-:Y:S08]  /*2820*/  HMMA.16816.F32.BF16 R16, R92.reuse, R96, R16 ;  /* 0x000000605c10723c */ /* 0x040ff00000041810 */
[C---:B------:R-:W-:Y:S01]  /*2830*/  HMMA.16816.F32.BF16 R44, R92.reuse, R102, R44 ;  /* 0x000000665c2c723c */ /* 0x040fe2000004182c */
[----:B------:R-:W1:Y:S07]  /*2840*/  LDSM.16.M88.4 R100, [R188+0x800] ;  /* 0x00080000bc64783b */ /* 0x000e6e0000000200 */
[----:B------:R-:W-:Y:S01]  /*2850*/  HMMA.16816.F32.BF16 R116, R92, R98, R116 ;  /* 0x000000625c74723c */ /* 0x000fe20000041874 */
[----:B------:R-:W1:Y:S04]  /*2860*/  LDSM.16.M88.4 R96, [R188+0x1000] ;  /* 0x00100000bc60783b */ /* 0x000e680000000200 */
[----:B------:R-:W1:Y:S01]  /*2870*/  LDSM.16.M88.4 R92, [R188+0x1800] ;  /* 0x00180000bc5c783b */ /* 0x000e620000000200 */
[----:B------:R-:W-:-:S04]  /*2880*/  DEPBAR.LE SB0, 0x0 ;  /* 0x000080000000791a */ /* 0x000fc80000000000 */
[C---:B--2---:R-:W-:Y:S08]  /*2890*/  HMMA.16816.F32.BF16 R88, R72.reuse, R68, R88 ;  /* 0x000000444858723c */ /* 0x044ff00000041858 */
[C---:B---3--:R-:W-:Y:S08]  /*28a0*/  HMMA.16816.F32.BF16 R84, R72.reuse, R64, R84 ;  /* 0x000000404854723c */ /* 0x048ff00000041854 */
        /* <DEDUP_REMOVED lines=79> */
.L_x_1331:
[----:B------:R-:W-:Y:S05]  /*2da0*/  BSYNC B0 ;  /* 0x0000000000007941 */ /* 0x000fea0003800000 */
.L_x_1330:
[----:B------:R-:W0:Y:S02]  /*2db0*/  LDGDEPBAR ;  /* 0x00000000000079af */ /* 0x000e240000000000 */
.L_x_1329:
[----:B------:R-:W-:Y:S01]  /*2dc0*/  IMAD.SHL.U32 R6, R123, 0x2, RZ ;  /* 0x000000027b067824 */ /* 0x000fe200078e00ff */
[----:B------:R-:W-:Y:S01]  /*2dd0*/  LOP3.LUT R128, R128, 0x7ffffffc, RZ, 0xc0, !PT ;  /* 0x7ffffffc80807812 */ /* 0x000fe200078ec0ff */
[----:B--2---:R-:W-:Y:S01]  /*2de0*/  IMAD R56, R131, 0x8, R120 ;  /* 0x0000000883387824 */ /* 0x004fe200078e0278 */
[----:B------:R-:W-:Y:S01]  /*2df0*/  UIADD3 UR13, UR18, -0x61c88647, URZ ;  /* 0x9e3779b9120d7890 */ /* 0x000fe2000fffe03f */
[----:B------:R-:W-:Y:S01]  /*2e00*/  IMAD.WIDE.U32 R110, R138, -0x2daee0ad, RZ ;  /* 0xd2511f538a6e7825 */ /* 0x000fe200078e00ff */
[----:B------:R-:W-:Y:S01]  /*2e10*/  LOP3.LUT R6, R6, 0x6, RZ, 0xc0, !PT ;  /* 0x0000000606067812 */ /* 0x000fe200078ec0ff */
[----:B------:R-:W-:Y:S01]  /*2e20*/  UIADD3 UR12, UR19, -0x4498517b, URZ ;  /* 0xbb67ae85130c7890 */ /* 0x000fe2000fffe03f */
[----:B------:R-:W-:Y:S01]  /*2e30*/  STL.64 [R1+0xd0], R4 ;  /* 0x0000d00401007387 */ /* 0x000fe20000100a00 */
[----:B------:R-:W-:Y:S01]  /*2e40*/  IMAD.IADD R121, R121, 0x1, -R128 ;  /* 0x0000000179797824 */ /* 0x000fe200078e0a80 */
[----:B------:R-:W-:Y:S01]  /*2e50*/  UIADD3 UR10, UR19, 0x76cf5d0a, URZ ;  /* 0x76cf5d0a130a7890 */ /* 0x000fe2000fffe03f */
[----:B------:R-:W-:Y:S01]  /*2e60*/  IMAD R95, R7, 0x40, R6 ;  /* 0x00000040075f7824 */ /* 0x000fe200078e0206 */
[----:B------:R-:W-:Y:S01]  /*2e70*/  STL.64 [R1+0xc8], R200 ;  /* 0x0000c8c801007387 */ /* 0x000fe20000100a00 */
[----:B------:R-:W-:Y:S01]  /*2e80*/  UIADD3 UR11, UR18, 0x3c6ef372, URZ ;  /* 0x3c6ef372120b7890 */ /* 0x000fe2000fffe03f */
[----:B------:R-:W-:Y:S01]  /*2e90*/  IMAD.IADD R6, R127, 0x1, R125 ;  /* 0x000000017f067824 */ /* 0x000fe200078e027d */
[----:B------:R-:W-:Y:S01]  /*2ea0*/  UIADD3 UR9, UR18, -0x255992d5, URZ ;  /* 0xdaa66d2b12097890 */ /* 0x000fe2000fffe03f */
[C---:B-1----:R-:W-:Y:S01]  /*2eb0*/  IADD3 R65, R95.reuse, 0x1, RZ ;  /* 0x000000015f417810 */ /* 0x042fe20007ffe0ff */
[----:B------:R1:W-:Y:S01]  /*2ec0*/  STL.64 [R1+0xc0], R198 ;  /* 0x0000c0c601007387 */ /* 0x0003e20000100a00 */
[----:B------:R-:W-:Y:S01]  /*2ed0*/  IADD3 R67, R95, 0x8, RZ ;  /* 0x000000085f437810 */ /* 0x000fe20007ffe0ff */
[----:B------:R-:W-:Y:S01]  /*2ee0*/  UIADD3 UR8, UR19, 0x32370b8f, URZ ;  /* 0x32370b8f13087890 */ /* 0x000fe2000fffe03f */
[-C--:B------:R-:W-:Y:S01]  /*2ef0*/  ISETP.GE.AND P4, PT, R65, R122.reuse, PT ;  /* 0x0000007a4100720c */ /* 0x080fe20003f86270 */
[----:B------:R-:W-:Y:S01]  /*2f00*/  UIADD3 UR7, UR18, 0x78dde6e4, URZ ;  /* 0x78dde6e412077890 */ /* 0x000fe2000fffe03f */
[-C--:B------:R-:W-:Y:S01]  /*2f10*/  ISETP.GE.AND P3, PT, R67, R122.reuse, PT ;  /* 0x0000007a4300720c */ /* 0x080fe20003f66270 */
[----:B------:R-:W-:Y:S01]  /*2f20*/  UIADD3 UR6, UR19, -0x126145ec, URZ ;  /* 0xed9eba1413067890 */ /* 0x000fe2000fffe03f */
[C---:B------:R-:W-:Y:S01]  /*2f30*/  IADD3 R65, R95.reuse, 0x9, RZ ;  /* 0x000000095f417810 */ /* 0x040fe20007ffe0ff */
[----:B------:R-:W-:Y:S01]  /*2f40*/  UIADD3 UR5, UR18, 0x1715609d, URZ ;  /* 0x1715609d12057890 */ /* 0x000fe2000fffe03f */
[----:B------:R-:W-:Y:S01]  /*2f50*/  IADD3 R67, R95, 0x11, RZ ;  /* 0x000000115f437810 */ /* 0x000fe20007ffe0ff */
[----:B------:R-:W-:Y:S01]  /*2f60*/  UIADD3 UR4, UR19, -0x56f99767, URZ ;  /* 0xa906689913047890 */ /* 0x000fe2000fffe03f */
[----:B------:R-:W-:Y:S01]  /*2f70*/  FSEL R98, R55, -INF , !P4 ;  /* 0xff80000037627808 */ /* 0x000fe20006000000 */
[----:B------:R-:W-:Y:S01]  /*2f80*/  STL [R1+0xbc], R190 ;  /* 0x0000bcbe01007387 */ /* 0x000fe20000100800 */
[C---:B------:R-:W-:Y:S01]  /*2f90*/  IADD3 R55, R95.reuse, 0x20, RZ ;  /* 0x000000205f377810 */ /* 0x040fe20007ffe0ff */
[----:B------:R-:W-:Y:S01]  /*2fa0*/  UIADD3 UR15, UR18, -0x4ab325aa, URZ ;  /* 0xb54cda56120f7890 */ /* 0x000fe2000fffe03f */
[----:B------:R-:W-:Y:S01]  /*2fb0*/  IADD3 R69, R95, 0x10, RZ ;  /* 0x000000105f457810 */ /* 0x000fe20007ffe0ff */
[----:B------:R-:W-:Y:S01]  /*2fc0*/  STL [R1+0xb8], R189 ;  /* 0x0000b8bd01007387 */ /* 0x000fe20000100800 */
[-C--:B------:R-:W-:Y:S01]  /*2fd0*/  ISETP.GE.AND P2, PT, R65, R122.reuse, PT ;  /* 0x0000007a4100720c */ /* 0x080fe20003f46270 */
[----:B------:R-:W-:Y:S01]  /*2fe0*/  UIADD3 UR14, UR19, 0x646e171e, URZ ;  /* 0x646e171e130e7890 */ /* 0x000fe2000fffe03f */
[-C--:B------:R-:W-:Y:S01]  /*2ff0*/  ISETP.GE.AND P5, PT, R95, R122.reuse, PT ;  /* 0x0000007a5f00720c */ /* 0x080fe20003fa6270 */
[----:B------:R-:W-:Y:S01]  /*3000*/  STL [R1+0xb4], R188 ;  /* 0x0000b4bc01007387 */ /* 0x000fe20000100800 */
[----:B------:R-:W-:Y:S01]  /*3010*/  ISETP.GE.AND P6, PT, R67, R122, PT ;  /* 0x0000007a4300720c */ /* 0x000fe20003fc6270 */
[----:B------:R-:W-:Y:S01]  /*3020*/  IMAD R234, R252, 0x10000, R252 ;  /* 0x00010000fcea7824 */ /* 0x000fe200078e02fc */
[----:B------:R-:W-:Y:S01]  /*3030*/  FSEL R68, R50, -INF , !P3 ;  /* 0xff80000032447808 */ /* 0x000fe20005800000 */
[----:B------:R-:W-:Y:S01]  /*3040*/  IMAD.SHL.U32 R196, R6, 0x2, RZ ;  /* 0x0000000206c47824 */ /* 0x000fe200078e00ff */
[----:B------:R-:W-:-:S02]  /*3050*/  FSEL R75, R48, -INF , !P3 ;  /* 0xff800000304b7808 */ /* 0x000fc40005800000 */
[----:B------:R-:W-:Y:S02]  /*3060*/  FSEL R102, R46, -INF , !P3 ;  /* 0xff8000002e667808 */ /* 0x000fe40005800000 */
[----:B------:R-:W-:Y:S02]  /*3070*/  FSEL R92, R44, -INF , !P3 ;  /* 0xff8000002c5c7808 */ /* 0x000fe40005800000 */
[----:B------:R-:W-:Y:S02]  /*3080*/  IADD3 R67, R95, 0x18, RZ ;  /* 0x000000185f437810 */ /* 0x000fe40007ffe0ff */
[-C--:B------:R-:W-:Y:S02]  /*3090*/  ISETP.GE.AND P3, PT, R55, R122.reuse, PT ;  /* 0x0000007a3700720c */ /* 0x080fe40003f66270 */
[----:B------:R-:W-:Y:S02]  /*30a0*/  ISETP.GE.AND P0, PT, R69, R122, PT ;  /* 0x0000007a4500720c */ /* 0x000fe40003f06270 */
[----:B------:R-:W-:-:S02]  /*30b0*/  IADD3 R55, R95, 0x21, RZ ;  /* 0x000000215f377810 */ /* 0x000fc40007ffe0ff */
[----:B------:R-:W-:Y:S02]  /*30c0*/  IADD3 R69, R95, 0x19, RZ ;  /* 0x000000195f457810 */ /* 0x000fe40007ffe0ff */
[----:B------:R-:W-:Y:S02]  /*30d0*/  FSEL R70, R90, -INF , !P5 ;  /* 0xff8000005a467808 */ /* 0x000fe40006800000 */
[----:B------:R-:W-:Y:S01]  /*30e0*/  FSEL R65, R88, -INF , !P5 ;  /* 0xff80000058417808 */ /* 0x000fe20006800000 */
[----:B------:R-:W-:Y:S01]  /*30f0*/  IMAD.SHL.U32 R88, R121, 0x2, RZ ;  /* 0x0000000279587824 */ /* 0x000fe200078e00ff */
[----:B------:R-:W-:Y:S01]  /*3100*/  FSEL R101, R54, -INF , !P5 ;  /* 0xff80000036657808 */ /* 0x000fe20006800000 */
[----:B------:R-:W-:Y:S01]  /*3110*/  IMAD.SHL.U32 R54, R7, 0x2, RZ ;  /* 0x0000000207367824 */ /* 0x000fe200078e00ff */
[----:B------:R-:W-:Y:S01]  /*3120*/  FSEL R94, R52, -INF , !P5 ;  /* 0xff800000345e7808 */ /* 0x000fe20006800000 */
[----:B------:R-:W-:Y:S01]  /*3130*/  IMAD.WIDE.U32 R120, R56, -0x326172a9, RZ ;  /* 0xcd9e8d5738787825 */ /* 0x000fe200078e00ff */
[----:B------:R-:W-:-:S02]  /*3140*/  FSEL R96, R47, -INF , !P2 ;  /* 0xff8000002f607808 */ /* 0x000fc40005000000 */
[----:B------:R-:W-:Y:S01]  /*3150*/  ISETP.GE.AND P5, PT, R67, R122, PT ;  /* 0x0000007a4300720c */ /* 0x000fe20003fa6270 */
[----:B------:R-:W-:Y:S01]  /*3160*/  IMAD R88, R130, c[0x0][0x228], R88 ;  /* 0x00008a0082587a24 */ /* 0x000fe200078e0258 */
[----:B------:R-:W-:Y:S02]  /*3170*/  FSEL R72, R51, -INF , !P2 ;  /* 0xff80000033487808 */ /* 0x000fe40005000000 */
[----:B------:R-:W-:Y:S02]  /*3180*/  FSEL R97, R49, -INF , !P2 ;  /* 0xff80000031617808 */ /* 0x000fe40005000000 */
[----:B------:R-:W-:Y:S02]  /*3190*/  FSEL R103, R45, -INF , !P2 ;  /* 0xff8000002d677808 */ /* 0x000fe40005000000 */
[----:B------:R-:W-:Y:S02]  /*31a0*/  IADD3 R47, R95, 0x28, RZ ;  /* 0x000000285f2f7810 */ /* 0x000fe40007ffe0ff */
[----:B------:R-:W-:-:S02]  /*31b0*/  FSEL R71, R91, -INF , !P4 ;  /* 0xff8000005b477808 */ /* 0x000fc40006000000 */
[----:B------:R-:W-:Y:S02]  /*31c0*/  FSEL R73, R89, -INF , !P4 ;  /* 0xff80000059497808 */ /* 0x000fe40006000000 */
[----:B------:R-:W-:Y:S02]  /*31d0*/  FSEL R67, R53, -INF , !P4 ;  /* 0xff80000035437808 */ /* 0x000fe40006000000 */
[-C--:B------:R-:W-:Y:S02]  /*31e0*/  ISETP.GE.AND P2, PT, R55, R122.reuse, PT ;  /* 0x0000007a3700720c */ /* 0x080fe40003f46270 */
[----:B------:R-:W-:Y:S02]  /*31f0*/  ISETP.GE.AND P4, PT, R69, R122, PT ;  /* 0x0000007a4500720c */ /* 0x000fe40003f86270 */
[----:B------:R-:W-:Y:S02]  /*3200*/  IADD3 R55, R95, 0x29, RZ ;  /* 0x000000295f377810 */ /* 0x000fe40007ffe0ff */
[----:B------:R-:W-:-:S02]  /*3210*/  FSEL R46, R86, -INF , !P0 ;  /* 0xff800000562e7808 */ /* 0x000fc40004000000 */
[----:B------:R-:W-:Y:S02]  /*3220*/  FSEL R69, R84, -INF , !P0 ;  /* 0xff80000054457808 */ /* 0x000fe40004000000 */
[----:B------:R-:W-:Y:S02]  /*3230*/  FSEL R100, R42, -INF , !P0 ;  /* 0xff8000002a647808 */ /* 0x000fe40004000000 */
[----:B------:R-:W-:Y:S02]  /*3240*/  FSEL R93, R40, -INF , !P0 ;  /* 0xff800000285d7808 */ /* 0x000fe40004000000 */
[----:B------:R-:W-:Y:S02]  /*3250*/  ISETP.GE.AND P0, PT, R47, R122, PT ;  /* 0x0000007a2f00720c */ /* 0x000fe40003f06270 */
[----:B------:R-:W-:Y:S02]  /*3260*/  FSEL R44, R87, -INF , !P6 ;  /* 0xff800000572c7808 */ /* 0x000fe40007000000 */
[----:B------:R-:W-:-:S02]  /*3270*/  FSEL R47, R85, -INF , !P6 ;  /* 0xff800000552f7808 */ /* 0x000fc40007000000 */
[----:B------:R-:W-:Y:S02]  /*3280*/  FSEL R104, R43, -INF , !P6 ;  /* 0xff8000002b687808 */ /* 0x000fe40007000000 */
[----:B------:R-:W-:Y:S02]  /*3290*/  FSEL R87, R41, -INF , !P6 ;  /* 0xff80000029577808 */ /* 0x000fe40007000000 */
[----:B------:R-:W-:Y:S02]  /*32a0*/  ISETP.GE.AND P6, PT, R55, R122, PT ;  /* 0x0000007a3700720c */ /* 0x000fe40003fc6270 */
[----:B------:R-:W-:Y:S02]  /*32b0*/  IADD3 R55, R95, 0x30, RZ ;  /* 0x000000305f377810 */ /* 0x000fe40007ffe0ff */
        /* <DEDUP_REMOVED lines=18> */
[----:B------:R-:W-:Y:S02]  /*33e0*/  IADD3 R55, R56, 0x4, RZ ;  /* 0x0000000438377810 */ /* 0x000fe40007ffe0ff */
[----:B------:R-:W-:-:S02]  /*33f0*/  LOP3.LUT R91, R54, UR19, RZ, 0x3c, !PT ;  /* 0x00000013365b7c12 */ /* 0x000fc4000f8e3cff */
[----:B------:R-:W-:Y:S01]  /*3400*/  LOP3.LUT R89, R89, UR19, RZ, 0x3c, !PT ;  /* 0x0000001359597c12 */ /* 0x000fe2000f8e3cff */
[----:B------:R-:W-:Y:S01]  /*3410*/  IMAD.WIDE.U32 R114, R55, -0x326172a9, RZ ;  /* 0xcd9e8d5737727825 */ /* 0x000fe200078e00ff */
[----:B------:R-:W-:Y:S02]  /*3420*/  LOP3.LUT R134, R111, R91, RZ, 0x3c, !PT ;  /* 0x0000005b6f867212 */ /* 0x000fe400078e3cff */
[----:B------:R-:W-:Y:S01]  /*3430*/  LOP3.LUT R54, R3, UR18, RZ, 0x3c, !PT ;  /* 0x0000001203367c12 */ /* 0x000fe2000f8e3cff */
[----:B------:R-:W-:Y:S01]  /*3440*/  IMAD.WIDE.U32 R90, R55, -0x326172a9, RZ ;  /* 0xcd9e8d57375a7825 */ /* 0x000fe200078e00ff */
[CC--:B------:R-:W-:Y:S02]  /*3450*/  LOP3.LUT R140, R111.reuse, R89.reuse, RZ, 0x3c, !PT ;  /* 0x000000596f8c7212 */ /* 0x0c0fe400078e3cff */
[----:B------:R-:W-:Y:S01]  /*3460*/  LOP3.LUT R150, R111, R89, RZ, 0x3c, !PT ;  /* 0x000000596f967212 */ /* 0x000fe200078e3cff */
[----:B------:R-:W-:Y:S01]  /*3470*/  IMAD.WIDE.U32 R134, R134, -0x326172a9, RZ ;  /* 0xcd9e8d5786867825 */ /* 0x000fe200078e00ff */
[----:B------:R-:W-:-:S02]  /*3480*/  LOP3.LUT R230, R115, R54, RZ, 0x3c, !PT ;  /* 0x0000003673e67212 */ /* 0x000fc400078e3cff */
[-C--:B------:R-:W-:Y:S01]  /*3490*/  LOP3.LUT R152, R121, R54.reuse, RZ, 0x3c, !PT ;  /* 0x0000003679987212 */ /* 0x080fe200078e3cff */
[----:B------:R-:W-:Y:S01]  /*34a0*/  IMAD.WIDE.U32 R140, R140, -0x326172a9, RZ ;  /* 0xcd9e8d578c8c7825 */ /* 0x000fe200078e00ff */
[----:B------:R-:W-:Y:S02]  /*34b0*/  LOP3.LUT R228, R91, R54, RZ, 0x3c, !PT ;  /* 0x000000365be47212 */ /* 0x000fe400078e3cff */
[----:B------:R-:W-:Y:S01]  /*34c0*/  IADD3 R95, R95, 0x39, RZ ;  /* 0x000000395f5f7810 */ /* 0x000fe20007ffe0ff */
[----:B------:R-:W-:Y:S01]  /*34d0*/  IMAD.WIDE.U32 R150, R150, -0x326172a9, RZ ;  /* 0xcd9e8d5796967825 */ /* 0x000fe200078e00ff */
[----:B------:R-:W-:Y:S02]  /*34e0*/  FSEL R218, R83, -INF , !P2 ;  /* 0xff80000053da7808 */ /* 0x000fe40005000000 */
[----:B------:R-:W-:Y:S01]  /*34f0*/  FSEL R219, R81, -INF , !P2 ;  /* 0xff80000051db7808 */ /* 0x000fe20005000000 */
[----:B------:R-:W-:Y:S01]  /*3500*/  IMAD.WIDE.U32 R152, R152, -0x2daee0ad, RZ ;  /* 0xd2511f5398987825 */ /* 0x000fe200078e00ff */
[----:B------:R-:W-:-:S02]  /*3510*/  FSEL R148, R31, -INF , !P2 ;  /* 0xff8000001f947808 */ /* 0x000fc40005000000 */
[----:B------:R-:W-:Y:S01]  /*3520*/  FSEL R129, R29, -INF , !P2 ;  /* 0xff8000001d817808 */ /* 0x000fe20005000000 */
[----:B------:R-:W-:Y:S01]  /*3530*/  IMAD.WIDE.U32 R230, R230, -0x2daee0ad, RZ ;  /* 0xd2511f53e6e67825 */ /* 0x000fe200078e00ff */
[----:B------:R-:W-:Y:S02]  /*3540*/  ISETP.GE.AND P2, PT, R95, R122, PT ;  /* 0x0000007a5f00720c */ /* 0x000fe40003f46270 */
[--C-:B------:R-:W-:Y:S01]  /*3550*/  LOP3.LUT R123, R135, UR13, R120.reuse, 0x96, !PT ;  /* 0x0000000d877b7c12 */ /* 0x100fe2000f8e9678 */
[----:B------:R-:W-:Y:S01]  /*3560*/  IMAD.WIDE.U32 R228, R228, -0x2daee0ad, RZ ;  /* 0xd2511f53e4e47825 */ /* 0x000fe200078e00ff */
[--C-:B------:R-:W-:Y:S02]  /*3570*/  LOP3.LUT R122, R141, UR13, R120.reuse, 0x96, !PT ;  /* 0x0000000d8d7a7c12 */ /* 0x100fe4000f8e9678 */
[----:B------:R-:W-:Y:S01]  /*3580*/  LOP3.LUT R111, R151, UR13, R120, 0x96, !PT ;  /* 0x0000000d976f7c12 */ /* 0x000fe2000f8e9678 */
[----:B------:R-:W-:Y:S01]  /*3590*/  IMAD.WIDE.U32 R162, R123, -0x2daee0ad, RZ ;  /* 0xd2511f537ba27825 */ /* 0x000fe200078e00ff */
[----:B------:R-:W-:-:S02]  /*35a0*/  LOP3.LUT R3, R135, UR13, R114, 0x96, !PT ;  /* 0x0000000d87037c12 */ /* 0x000fc4000f8e9672 */
[--C-:B------:R-:W-:Y:S01]  /*35b0*/  LOP3.LUT R132, R153, UR12, R110.reuse, 0x96, !PT ;  /* 0x0000000c99847c12 */ /* 0x100fe2000f8e966e */
[----:B------:R-:W-:Y:S01]  /*35c0*/  IMAD.WIDE.U32 R122, R122, -0x2daee0ad, RZ ;  /* 0xd2511f537a7a7825 */ /* 0x000fe200078e00ff */
[--C-:B------:R-:W-:Y:S02]  /*35d0*/  LOP3.LUT R128, R231, UR12, R110.reuse, 0x96, !PT ;  /* 0x0000000ce7807c12 */ /* 0x100fe4000f8e966e */
[----:B------:R-:W-:Y:S01]  /*35e0*/  LOP3.LUT R110, R229, UR12, R110, 0x96, !PT ;  /* 0x0000000ce56e7c12 */ /* 0x000fe2000f8e966e */
[----:B------:R-:W-:Y:S01]  /*35f0*/  IMAD.WIDE.U32 R156, R111, -0x2daee0ad, RZ ;  /* 0xd2511f536f9c7825 */ /* 0x000fe200078e00ff */
[----:B------:R-:W-:Y:S02]  /*3600*/  LOP3.LUT R108, R135, UR13, R90, 0x96, !PT ;  /* 0x0000000d876c7c12 */ /* 0x000fe4000f8e965a */
[----:B------:R-:W-:Y:S01]  /*3610*/  FSEL R160, R118, -INF , !P3 ;  /* 0xff80000076a07808 */ /* 0x000fe20005800000 */
[----:B------:R-:W-:Y:S01]  /*3620*/  IMAD.WIDE.U32 R164, R3, -0x2daee0ad, RZ ;  /* 0xd2511f5303a47825 */ /* 0x000fe200078e00ff */
[----:B------:R-:W-:-:S02]  /*3630*/  FMNMX.FTZ R3, R94, R67, !PT ;  /* 0x000000435e037209 */ /* 0x000fc40007810000 */
[--C-:B------:R-:W-:Y:S01]  /*3640*/  LOP3.LUT R111, R157, UR10, R152.reuse, 0x96, !PT ;  /* 0x0000000a9d6f7c12 */ /* 0x100fe2000f8e9698 */
[----:B-1----:R-:W-:Y:S01]  /*3650*/  IMAD.WIDE.U32 R198, R110, -0x326172a9, RZ ;  /* 0xcd9e8d576ec67825 */ /* 0x002fe200078e00ff */
[----:B------:R-:W-:Y:S02]  /*3660*/  LOP3.LUT R110, R123, UR10, R152, 0x96, !PT ;  /* 0x0000000a7b6e7c12 */ /* 0x000fe4000f8e9698 */
[----:B------:R-:W-:Y:S01]  /*3670*/  FSEL R159, R116, -INF , !P3 ;  /* 0xff800000749f7808 */ /* 0x000fe20005800000 */
[----:B------:R-:W-:Y:S01]  /*3680*/  IMAD.WIDE.U32 R168, R108, -0x2daee0ad, RZ ;  /* 0xd2511f536ca87825 */ /* 0x000fe200078e00ff */
[----:B------:R-:W-:Y:S02]  /*3690*/  FMNMX.FTZ R108, R92, R3, !PT ;  /* 0x000000035c6c7209 */ /* 0x000fe40007810000 */
[----:B------:R-:W-:Y:S01]  /*36a0*/  LOP3.LUT R118, R199, UR11, R150, 0x96, !PT ;  /* 0x0000000bc7767c12 */ /* 0x000fe2000f8e9696 */
[----:B------:R-:W-:Y:S01]  /*36b0*/  IMAD.WIDE.U32 R154, R132, -0x326172a9, RZ ;  /* 0xcd9e8d57849a7825 */ /* 0x000fe200078e00ff */
[----:B------:R-:W-:-:S02]  /*36c0*/  FMNMX.FTZ R108, R103, R108, !PT ;  /* 0x0000006c676c7209 */ /* 0x000fc40007810000 */
[----:B------:R-:W-:Y:S01]  /*36d0*/  LOP3.LUT R116, R163, UR10, R152, 0x96, !PT ;  /* 0x0000000aa3747c12 */ /* 0x000fe2000f8e9698 */
[----:B------:R-:W-:Y:S01]  /*36e0*/  IMAD.WIDE.U32 R166, R110, -0x326172a9, RZ ;  /* 0xcd9e8d576ea67825 */ /* 0x000fe200078e00ff */
[C---:B------:R-:W-:Y:S02]  /*36f0*/  LOP3.LUT R172, R155.reuse, UR11, R150, 0x96, !PT ;  /* 0x0000000b9bac7c12 */ /* 0x040fe4000f8e9696 */
[----:B------:R-:W-:Y:S01]  /*3700*/  LOP3.LUT R153, R155, UR11, R134, 0x96, !PT ;  /* 0x0000000b9b997c12 */ /* 0x000fe2000f8e9686 */
[----:B------:R-:W-:Y:S01]  /*3710*/  IMAD.WIDE.U32 R110, R111, -0x326172a9, RZ ;  /* 0xcd9e8d576f6e7825 */ /* 0x000fe200078e00ff */
[----:B------:R-:W-:Y:S02]  /*3720*/  FMNMX.FTZ R108, R93, R108, !PT ;  /* 0x0000006c5d6c7209 */ /* 0x000fe40007810000 */
[----:B------:R-:W-:Y:S01]  /*3730*/  FSEL R135, R117, -INF , !P2 ;  /* 0xff80000075877808 */ /* 0x000fe20005000000 */
[----:B------:R-:W-:Y:S01]  /*3740*/  IMAD.WIDE.U32 R152, R153, -0x2daee0ad, RZ ;  /* 0xd2511f5399987825 */ /* 0x000fe200078e00ff */
[----:B------:R-:W-:-:S02]  /*3750*/  LOP3.LUT R150, R111, UR9, R154, 0x96, !PT ;  /* 0x000000096f967c12 */ /* 0x000fc4000f8e969a */
[----:B------:R-:W-:Y:S01]  /*3760*/  FMNMX.FTZ R111, R101, R98, !PT ;  /* 0x00000062656f7209 */ /* 0x000fe20007810000 */
[----:B------:R-:W-:Y:S01]  /*3770*/  IMAD.WIDE.U32 R4, R128, -0x326172a9, RZ ;  /* 0xcd9e8d5780047825 */ /* 0x000fe200078e00ff */
[----:B------:R-:W-:Y:S02]  /*3780*/  FMNMX.FTZ R3, R87, R108, !PT ;  /* 0x0000006c57037209 */ /* 0x000fe40007810000 */
[----:B------:R-:W-:Y:S01]  /*3790*/  FMNMX.FTZ R111, R102, R111, !PT ;  /* 0x0000006f666f7209 */ /* 0x000fe20007810000 */
[----:B------:R-:W-:Y:S01]  /*37a0*/  IMAD.WIDE.U32 R116, R116, -0x326172a9, RZ ;  /* 0xcd9e8d5774747825 */ /* 0x000fe200078e00ff */
[----:B------:R-:W-:Y:S02]  /*37b0*/  FMNMX.FTZ R128, R66, R3, !PT ;  /* 0x0000000342807209 */ /* 0x000fe40007810000 */
[----:B------:R-:W-:Y:S01]  /*37c0*/  FMNMX.FTZ R111, R96, R111, !PT ;  /* 0x0000006f606f7209 */ /* 0x000fe20007810000 */
[----:B------:R-:W-:Y:S01]  /*37d0*/  IMAD R95, R133, 0x40, R2 ;  /* 0x00000040855f7824 */ /* 0x000fe200078e0202 */
[----:B------:R-:W-:Y:S01]  /*37e0*/  LOP3.LUT R162, R153, UR8, R162, 0x96, !PT ;  /* 0x0000000899a27c12 */ /* 0x000fe2000f8e96a2 */
[----:B------:R-:W-:Y:S01]  /*37f0*/  IMAD.WIDE.U32 R172, R172, -0x2daee0ad, RZ ;  /* 0xd2511f53acac7825 */ /* 0x000fe200078e00ff */
[----:B------:R-:W-:-:S02]  /*3800*/  FMNMX.FTZ R128, R109, R128, !PT ;  /* 0x000000806d807209 */ /* 0x000fc40007810000 */
[----:B------:R-:W-:Y:S01]  /*3810*/  FMNMX.FTZ R111, R100, R111, !PT ;  /* 0x0000006f646f7209 */ /* 0x000fe20007810000 */
[----:B------:R-:W-:Y:S01]  /*3820*/  IMAD.WIDE.U32 R162, R162, -0x326172a9, RZ ;  /* 0xcd9e8d57a2a27825 */ /* 0x000fe200078e00ff */
[----:B------:R-:W-:Y:S02]  /*3830*/  FMNMX.FTZ R128, R139, R128, !PT ;  /* 0x000000808b807209 */ /* 0x000fe40007810000 */
[----:B------:R-:W-:Y:S02]  /*3840*/  FMNMX.FTZ R111, R104, R111, !PT ;  /* 0x0000006f686f7209 */ /* 0x000fe40007810000 */
[--C-:B------:R-:W-:Y:S02]  /*3850*/  LOP3.LUT R184, R155, UR11, R140.reuse, 0x96, !PT ;  /* 0x0000000b9bb87c12 */ /* 0x100fe4000f8e968c */
[----:B------:R-:W-:Y:S02]  /*3860*/  LOP3.LUT R231, R5, UR11, R140, 0x96, !PT ;  /* 0x0000000b05e77c12 */ /* 0x000fe4000f8e968c */
[----:B------:R-:W-:Y:S01]  /*3870*/  FSEL R131, R20, -INF , !P0 ;  /* 0xff80000014837808 */ /* 0x000fe20004000000 */
[----:B------:R-:W-:Y:S01]  /*3880*/  IMAD.WIDE.U32 R184, R184, -0x2daee0ad, RZ ;  /* 0xd2511f53b8b87825 */ /* 0x000fe200078e00ff */
[----:B------:R-:W-:-:S02]  /*3890*/  LOP3.LUT R140, R163, UR7, R116, 0x96, !PT ;  /* 0x00000007a38c7c12 */ /* 0x000fc4000f8e9674 */
[----:B------:R-:W-:Y:S02]  /*38a0*/  LOP3.LUT R174, R163, UR7, R116, 0x96, !PT ;  /* 0x00000007a3ae7c12 */ /* 0x000fe4000f8e9674 */
[----:B------:R-:W-:Y:S02]  /*38b0*/  FMNMX.FTZ R128, R129, R128, !PT ;  /* 0x0000008081807209 */ /* 0x000fe40007810000 */
[----:B------:R-:W-:Y:S01]  /*38c0*/  FMNMX.FTZ R116, R106, R111, !PT ;  /* 0x0000006f6a747209 */ /* 0x000fe20007810000 */
[----:B------:R-:W-:Y:S01]  /*38d0*/  IMAD.WIDE.U32 R174, R174, -0x2daee0ad, RZ ;  /* 0xd2511f53aeae7825 */ /* 0x000fe200078e00ff */
[----:B------:R-:W-:Y:S02]  /*38e0*/  IADD3 R95, R95, -0x40, RZ ;  /* 0xffffffc05f5f7810 */ /* 0x000fe40007ffe0ff */
[----:B------:R-:W-:Y:S02]  /*38f0*/  FSEL R143, R21, -INF , !P6 ;  /* 0xff800000158f7808 */ /* 0x000fe40007000000 */
[----:B------:R-:W-:-:S02]  /*3900*/  FMNMX.FTZ R128, R131, R128, !PT ;  /* 0x0000008083807209 */ /* 0x000fc40007810000 */
[----:B------:R-:W-:Y:S02]  /*3910*/  FMNMX.FTZ R149, R107, R116, !PT ;  /* 0x000000746b957209 */ /* 0x000fe40007810000 */
[----:B------:R-:W-:Y:S02]  /*3920*/  FSEL R124, R26, -INF , !P0 ;  /* 0xff8000001a7c7808 */ /* 0x000fe40004000000 */
[----:B------:R-:W-:Y:S02]  /*3930*/  FSEL R193, R24, -INF , !P0 ;  /* 0xff80000018c17808 */ /* 0x000fe40004000000 */
[----:B------:R-:W-:Y:S02]  /*3940*/  FSEL R144, R22, -INF , !P0 ;  /* 0xff80000016907808 */ /* 0x000fe40004000000 */
[----:B------:R-:W-:Y:S02]  /*3950*/  SHF.R.S32.HI R112, RZ, 0x1f, R88 ;  /* 0x0000001fff707819 */ /* 0x000fe40000011458 */
[----:B------:R-:W-:-:S02]  /*3960*/  IADD3 R113, P0, R95, R88, RZ ;  /* 0x000000585f717210 */ /* 0x000fc40007f1e0ff */
[----:B------:R-:W-:Y:S02]  /*3970*/  FSEL R137, R16, -INF , !P5 ;  /* 0xff80000010897808 */ /* 0x000fe40006800000 */
[----:B------:R-:W-:Y:S02]  /*3980*/  FMNMX.FTZ R128, R143, R128, !PT ;  /* 0x000000808f807209 */ /* 0x000fe40007810000 */
[----:B------:R-:W-:Y:S02]  /*3990*/  FMNMX.FTZ R149, R146, R149, !PT ;  /* 0x0000009592957209 */ /* 0x000fe40007810000 */
[----:B------:R-:W-:Y:S02]  /*39a0*/  LEA.HI.X.SX32 R112, R95, R112, 0x1, P0 ;  /* 0x000000705f707211 */ /* 0x000fe400000f0eff */
[----:B------:R-:W-:Y:S02]  /*39b0*/  FSEL R95, R17, -INF , !P4 ;  /* 0xff800000115f7808 */ /* 0x000fe40006000000 */
[----:B------:R-:W-:-:S02]  /*39c0*/  FMNMX.FTZ R128, R137, R128, !PT ;  /* 0x0000008089807209 */ /* 0x000fc40007810000 */
[----:B------:R-:W-:Y:S02]  /*39d0*/  FMNMX.FTZ R149, R148, R149, !PT ;  /* 0x0000009594957209 */ /* 0x000fe40007810000 */
[----:B------:R-:W-:Y:S02]  /*39e0*/  FMNMX.FTZ R128, R95, R128, !PT ;  /* 0x000000805f807209 */ /* 0x000fe40007810000 */
[----:B------:R-:W-:Y:S02]  /*39f0*/  FSEL R142, R23, -INF , !P6 ;  /* 0xff800000178e7808 */ /* 0x000fe40007000000 */
[----:B------:R-:W-:Y:S02]  /*3a00*/  FMNMX.FTZ R149, R144, R149, !PT ;  /* 0x0000009590957209 */ /* 0x000fe40007810000 */
[----:B------:R-:W-:Y:S02]  /*3a10*/  LOP3.LUT R176, R117, UR9, R154, 0x96, !PT ;  /* 0x0000000975b07c12 */ /* 0x000fe4000f8e969a */
[----:B------:R-:W-:-:S02]  /*3a20*/  FMNMX.FTZ R128, R159, R128, !PT ;  /* 0x000000809f807209 */ /* 0x000fc40007810000 */
[----:B------:R-:W-:Y:S01]  /*3a30*/  FSEL R136, R18, -INF , !P5 ;  /* 0xff80000012887808 */ /* 0x000fe20006800000 */
[----:B------:R-:W-:Y:S01]  /*3a40*/  IMAD.WIDE.U32 R176, R176, -0x2daee0ad, RZ ;  /* 0xd2511f53b0b07825 */ /* 0x000fe200078e00ff */
[----:B------:R-:W-:Y:S02]  /*3a50*/  FMNMX.FTZ R149, R142, R149, !PT ;  /* 0x000000958e957209 */ /* 0x000fe40007810000 */
[----:B------:R-:W-:Y:S02]  /*3a60*/  LOP3.LUT R156, R173, UR8, R156, 0x96, !PT ;  /* 0x00000008ad9c7c12 */ /* 0x000fe4000f8e969c */
[----:B------:R-:W-:Y:S02]  /*3a70*/  FMNMX.FTZ R128, R135, R128, !PT ;  /* 0x0000008087807209 */ /* 0x000fe40007810000 */
[----:B------:R-:W-:Y:S01]  /*3a80*/  FSEL R130, R19, -INF , !P4 ;  /* 0xff80000013827808 */ /* 0x000fe20006000000 */
[----:B------:R-:W-:Y:S01]  /*3a90*/  IMAD.WIDE.U32 R156, R156, -0x326172a9, RZ ;  /* 0xcd9e8d579c9c7825 */ /* 0x000fe200078e00ff */
[----:B------:R-:W-:Y:S01]  /*3aa0*/  FMNMX.FTZ R149, R136, R149, !PT ;  /* 0x0000009588957209 */ /* 0x000fe20007810000 */
[----:B------:R-:W1:Y:S01]  /*3ab0*/  SHFL.BFLY PT, R111, R128, 0x2, 0x1f ;  /* 0x0c401f00806f7f89 */ /* 0x000e6200000e0000 */
[----:B------:R-:W-:-:S02]  /*3ac0*/  LOP3.LUT R226, R165, UR10, R230, 0x96, !PT ;  /* 0x0000000aa5e27c12 */ /* 0x000fc4000f8e96e6 */
[----:B------:R-:W-:Y:S02]  /*3ad0*/  LOP3.LUT R182, R167, UR9, R154, 0x96, !PT ;  /* 0x00000009a7b67c12 */ /* 0x000fe4000f8e969a */
[----:B------:R-:W-:Y:S01]  /*3ae0*/  FMNMX.FTZ R149, R130, R149, !PT ;  /* 0x0000009582957209 */ /* 0x000fe20007810000 */
[----:B------:R-:W-:Y:S01]  /*3af0*/  IMAD.WIDE.U32 R226, R226, -0x326172a9, RZ ;  /* 0xcd9e8d57e2e27825 */ /* 0x000fe200078e00ff */
[----:B------:R-:W-:Y:S02]  /*3b00*/  LOP3.LUT R152, R177, UR6, R152, 0x96, !PT ;  /* 0x00000006b1987c12 */ /* 0x000fe4000f8e9698 */
[----:B------:R-:W-:Y:S01]  /*3b10*/  LOP3.LUT R180, R185, UR8, R122, 0x96, !PT ;  /* 0x00000008b9b47c12 */ /* 0x000fe2000f8e967a */
[----:B------:R-:W-:Y:S01]  /*3b20*/  IMAD.WIDE.U32 R182, R182, -0x2daee0ad, RZ ;  /* 0xd2511f53b6b67825 */ /* 0x000fe200078e00ff */
[----:B------:R-:W-:Y:S02]  /*3b30*/  FSEL R178, R119, -INF , !P2 ;  /* 0xff80000077b27808 */ /* 0x000fe40005000000 */
[----:B------:R-:W-:Y:S01]  /*3b40*/  FMNMX.FTZ R149, R160, R149, !PT ;  /* 0x00000095a0957209 */ /* 0x000fe20007810000 */
[----:B------:R-:W-:Y:S01]  /*3b50*/  IMAD.WIDE.U32 R152, R152, -0x326172a9, RZ ;  /* 0xcd9e8d5798987825 */ /* 0x000fe200078e00ff */
[----:B------:R-:W-:-:S02]  /*3b60*/  LOP3.LUT R110, R157, UR7, R110, 0x96, !PT ;  /* 0x000000079d6e7c12 */ /* 0x000fc4000f8e966e */
[----:B------:R-:W-:Y:S01]  /*3b70*/  LOP3.LUT R170, R5, UR11, R134, 0x96, !PT ;  /* 0x0000000b05aa7c12 */ /* 0x000fe2000f8e9686 */
[----:B------:R-:W-:Y:S01]  /*3b80*/  IMAD.WIDE.U32 R180, R180, -0x326172a9, RZ ;  /* 0xcd9e8d57b4b47825 */ /* 0x000fe200078e00ff */
[----:B------:R-:W-:Y:S02]  /*3b90*/  LOP3.LUT R248, R227, UR9, R4, 0x96, !PT ;  /* 0x00000009e3f87c12 */ /* 0x000fe4000f8e9604 */
[----:B------:R-:W-:Y:S01]  /*3ba0*/  LOP3.LUT R108, R183, UR6, R184, 0x96, !PT ;  /* 0x00000006b76c7c12 */ /* 0x000fe2000f8e96b8 */
[----:B------:R-:W-:Y:S01]  /*3bb0*/  IMAD.WIDE.U32 R200, R110, -0x2daee0ad, RZ ;  /* 0xd2511f536ec87825 */ /* 0x000fe200078e00ff */
[----:B------:R-:W-:Y:S02]  /*3bc0*/  FMNMX.FTZ R149, R178, R149, !PT ;  /* 0x00000095b2957209 */ /* 0x000fe40007810000 */
[C-C-:B------:R-:W-:Y:S01]  /*3bd0*/  LOP3.LUT R116, R153.reuse, UR5, R162.reuse, 0x96, !PT ;  /* 0x0000000599747c12 */ /* 0x140fe2000f8e96a2 */
[----:B------:R-:W-:Y:S01]  /*3be0*/  IMAD.WIDE.U32 R170, R170, -0x2daee0ad, RZ ;  /* 0xd2511f53aaaa7825 */ /* 0x000fe200078e00ff */
[----:B------:R-:W-:-:S02]  /*3bf0*/  LOP3.LUT R110, R153, UR5, R162, 0x96, !PT ;  /* 0x00000005996e7c12 */ /* 0x000fc4000f8e96a2 */
[----:B------:R-:W-:Y:S01]  /*3c00*/  LOP3.LUT R166, R181, UR7, R166, 0x96, !PT ;  /* 0x00000007b5a67c12 */ /* 0x000fe2000f8e96a6 */
[----:B------:R-:W-:Y:S01]  /*3c10*/  IMAD.WIDE.U32 R248, R248, -0x2daee0ad, RZ ;  /* 0xd2511f53f8f87825 */ /* 0x000fe200078e00ff */
[----:B------:R-:W-:Y:S02]  /*3c20*/  LOP3.LUT R164, R171, UR8, R164, 0x96, !PT ;  /* 0x00000008aba47c12 */ /* 0x000fe4000f8e96a4 */
[----:B------:R-:W-:Y:S01]  /*3c30*/  LOP3.LUT R115, R151, UR13, R90, 0x96, !PT ;  /* 0x0000000d97737c12 */ /* 0x000fe2000f8e965a */
[----:B------:R-:W-:Y:S01]  /*3c40*/  IMAD.WIDE.U32 R162, R108, -0x326172a9, RZ ;  /* 0xcd9e8d576ca27825 */ /* 0x000fe200078e00ff */
[----:B------:R-:W-:Y:S01]  /*3c50*/  LOP3.LUT R3, R249, UR6, R170, 0x96, !PT ;  /* 0x00000006f9037c12 */ /* 0x000fe2000f8e96aa */
[----:B------:R-:W2:Y:S01]  /*3c60*/  SHFL.BFLY PT, R108, R149, 0x2, 0x1f ;  /* 0x0c401f00956c7f89 */ /* 0x000ea200000e0000 */
[----:B------:R-:W-:Y:S01]  /*3c70*/  LOP3.LUT R122, R169, UR10, R228, 0x96, !PT ;  /* 0x0000000aa97a7c12 */ /* 0x000fe2000f8e96e4 */
[----:B------:R-:W-:Y:S01]  /*3c80*/  IMAD.WIDE.U32 R166, R166, -0x2daee0ad, RZ ;  /* 0xd2511f53a6a67825 */ /* 0x000fe200078e00ff */
[----:B------:R-:W-:-:S02]  /*3c90*/  LOP3.LUT R168, R171, UR8, R168, 0x96, !PT ;  /* 0x00000008aba87c12 */ /* 0x000fc4000f8e96a8 */
[----:B------:R-:W-:Y:S01]  /*3ca0*/  LOP3.LUT R114, R141, UR13, R114, 0x96, !PT ;  /* 0x0000000d8d727c12 */ /* 0x000fe2000f8e9672 */
[----:B------:R-:W-:Y:S01]  /*3cb0*/  IMAD.WIDE.U32 R150, R150, -0x2daee0ad, RZ ;  /* 0xd2511f5396967825 */ /* 0x000fe200078e00ff */
[----:B------:R-:W-:Y:S02]  /*3cc0*/  LOP3.LUT R132, R167, UR4, R182, 0x96, !PT ;  /* 0x00000004a7847c12 */ /* 0x000fe4000f8e96b6 */
[----:B-1----:R-:W-:Y:S01]  /*3cd0*/  FMNMX.FTZ R111, R128, R111, !PT ;  /* 0x0000006f806f7209 */ /* 0x002fe20007810000 */
[----:B------:R-:W-:Y:S01]  /*3ce0*/  IMAD.WIDE.U32 R164, R164, -0x326172a9, RZ ;  /* 0xcd9e8d57a4a47825 */ /* 0x000fe200078e00ff */
[----:B------:R-:W-:Y:S02]  /*3cf0*/  LOP3.LUT R172, R151, UR6, R172, 0x96, !PT ;  /* 0x0000000697ac7c12 */ /* 0x000fe4000f8e96ac */
[----:B------:R-:W-:Y:S01]  /*3d00*/  LOP3.LUT R117, R117, UR9, R154, 0x96, !PT ;  /* 0x0000000975757c12 */ /* 0x000fe2000f8e969a */
[----:B------:R-:W-:Y:S01]  /*3d10*/  IMAD.WIDE.U32 R188, R3, -0x326172a9, RZ ;  /* 0xcd9e8d5703bc7825 */ /* 0x000fe200078e00ff */
[----:B------:R-:W-:-:S02]  /*3d20*/  LOP3.LUT R226, R165, UR7, R226, 0x96, !PT ;  /* 0x00000007a5e27c12 */ /* 0x000fc4000f8e96e2 */
[----:B------:R-:W-:Y:S01]  /*3d30*/  LOP3.LUT R180, R163, UR5, R180, 0x96, !PT ;  /* 0x00000005a3b47c12 */ /* 0x000fe2000f8e96b4 */
[----:B------:R-:W-:Y:S01]  /*3d40*/  IMAD.WIDE.U32 R122, R122, -0x326172a9, RZ ;  /* 0xcd9e8d577a7a7825 */ /* 0x000fe200078e00ff */
[----:B------:R-:W-:Y:S02]  /*3d50*/  LOP3.LUT R3, R189, UR5, R164, 0x96, !PT ;  /* 0x00000005bd037c12 */ /* 0x000fe4000f8e96a4 */
[----:B------:R-:W-:Y:S01]  /*3d60*/  LOP3.LUT R150, R201, UR4, R150, 0x96, !PT ;  /* 0x00000004c9967c12 */ /* 0x000fe2000f8e9696 */
[----:B------:R-:W-:Y:S01]  /*3d70*/  IMAD.WIDE.U32 R168, R168, -0x326172a9, RZ ;  /* 0xcd9e8d57a8a87825 */ /* 0x000fe200078e00ff */
[----:B------:R-:W-:Y:S02]  /*3d80*/  LOP3.LUT R154, R123, UR9, R198, 0x96, !PT ;  /* 0x000000097b9a7c12 */ /* 0x000fe4000f8e96c6 */
[----:B--2---:R-:W-:Y:S01]  /*3d90*/  FMNMX.FTZ R108, R149, R108, !PT ;  /* 0x0000006c956c7209 */ /* 0x004fe20007810000 */
[----:B------:R-:W-:Y:S01]  /*3da0*/  IMAD.WIDE.U32 R140, R140, -0x2daee0ad, RZ ;  /* 0xd2511f538c8c7825 */ /* 0x000fe200078e00ff */
[----:B------:R-:W-:-:S02]  /*3db0*/  LOP3.LUT R122, R169, UR7, R122, 0x96, !PT ;  /* 0x00000007a97a7c12 */ /* 0x000fc4000f8e967a */
[----:B------:R-:W-:Y:S01]  /*3dc0*/  FSEL R89, R15, -INF , !P4 ;  /* 0xff8000000f597808 */ /* 0x000fe20006000000 */
[----:B------:R-:W-:Y:S01]  /*3dd0*/  IMAD.WIDE.U32 R164, R132, -0x326172a9, RZ ;  /* 0xcd9e8d5784a47825 */ /* 0x000fe200078e00ff */
[----:B------:R-:W-:Y:S01]  /*3de0*/  LOP3.LUT R119, R141, UR4, R176, 0x96, !PT ;  /* 0x000000048d777c12 */ /* 0x000fe2000f8e96b0 */
[----:B------:R-:W1:Y:S01]  /*3df0*/  SHFL.BFLY PT, R132, R111, 0x1, 0x1f ;  /* 0x0c201f006f847f89 */ /* 0x000e6200000e0000 */
[----:B------:R-:W-:Y:S01]  /*3e00*/  FSEL R127, R13, -INF , !P4 ;  /* 0xff8000000d7f7808 */ /* 0x000fe20006000000 */
[----:B------:R-:W-:Y:S01]  /*3e10*/  IMAD.WIDE.U32 R172, R172, -0x326172a9, RZ ;  /* 0xcd9e8d57acac7825 */ /* 0x000fe200078e00ff */
[----:B------:R-:W-:Y:S02]  /*3e20*/  LOP3.LUT R147, R165, UR15, R162, 0x96, !PT ;  /* 0x0000000fa5937c12 */ /* 0x000fe4000f8e96a2 */
[----:B------:R-:W-:Y:S01]  /*3e30*/  LOP3.LUT R162, R164, 0xff, RZ, 0xc0, !PT ;  /* 0x000000ffa4a27812 */ /* 0x000fe200078ec0ff */
[----:B------:R-:W-:Y:S01]  /*3e40*/  IMAD.WIDE.U32 R154, R154, -0x2daee0ad, RZ ;  /* 0xd2511f539a9a7825 */ /* 0x000fe200078e00ff */
[----:B------:R-:W-:-:S02]  /*3e50*/  LOP3.LUT R194, R173, UR5, R156, 0x96, !PT ;  /* 0x00000005adc27c12 */ /* 0x000fc4000f8e969c */
[----:B------:R-:W-:Y:S01]  /*3e60*/  LOP3.LUT R163, R164, 0xffff, RZ, 0xc0, !PT ;  /* 0x0000ffffa4a37812 */ /* 0x000fe200078ec0ff */
[----:B------:R-:W-:Y:S01]  /*3e70*/  IMAD.WIDE.U32 R122, R122, -0x2daee0ad, RZ ;  /* 0xd2511f537a7a7825 */ /* 0x000fe200078e00ff */
[--C-:B------:R-:W-:Y:S02]  /*3e80*/  SHF.R.U32.HI R141, RZ, 0x10, R164.reuse ;  /* 0x00000010ff8d7819 */ /* 0x100fe400000116a4 */
[----:B------:R-:W-:Y:S01]  /*3e90*/  SHF.R.U32.HI R145, RZ, 0x18, R164 ;  /* 0x00000018ff917819 */ /* 0x000fe200000116a4 */
[----:B------:R-:W-:Y:S01]  /*3ea0*/  IMAD.WIDE.U32 R156, R119, -0x326172a9, RZ ;  /* 0xcd9e8d57779c7825 */ /* 0x000fe200078e00ff */
[----:B------:R-:W-:Y:S02]  /*3eb0*/  LOP3.LUT R167, R123, UR4, R154, 0x96, !PT ;  /* 0x000000047ba77c12 */ /* 0x000fe4000f8e969a */
[----:B------:R-:W-:Y:S01]  /*3ec0*/  LOP3.LUT R170, R155, UR6, R170, 0x96, !PT ;  /* 0x000000069baa7c12 */ /* 0x000fe2000f8e96aa */
[----:B------:R-:W-:Y:S01]  /*3ed0*/  IMAD.WIDE.U32 R150, R150, -0x326172a9, RZ ;  /* 0xcd9e8d5796967825 */ /* 0x000fe200078e00ff */
[----:B------:R-:W-:-:S02]  /*3ee0*/  LOP3.LUT R123, R157, UR15, R152, 0x96, !PT ;  /* 0x0000000f9d7b7c12 */ /* 0x000fc4000f8e9698 */
[----:B------:R-:W-:Y:S01]  /*3ef0*/  LOP3.LUT R164, R156, 0xff, RZ, 0xc0, !PT ;  /* 0x000000ff9ca47812 */ /* 0x000fe200078ec0ff */
[----:B------:R-:W-:Y:S01]  /*3f00*/  IMAD.WIDE.U32 R170, R170, -0x326172a9, RZ ;  /* 0xcd9e8d57aaaa7825 */ /* 0x000fe200078e00ff */
[----:B------:R-:W-:Y:S02]  /*3f10*/  LOP3.LUT R251, R156, 0xffff, RZ, 0xc0, !PT ;  /* 0x0000ffff9cfb7812 */ /* 0x000fe400078ec0ff */
[--C-:B------:R-:W-:Y:S01]  /*3f20*/  SHF.R.U32.HI R250, RZ, 0x10, R156.reuse ;  /* 0x00000010fffa7819 */ /* 0x100fe2000001169c */
[----:B------:R-:W-:Y:S01]  /*3f30*/  IMAD R117, R117, -0x2daee0ad, RZ ;  /* 0xd2511f5375757824 */ /* 0x000fe200078e02ff */
[----:B------:R-:W-:Y:S01]  /*3f40*/  SHF.R.U32.HI R161, RZ, 0x18, R156 ;  /* 0x00000018ffa17819 */ /* 0x000fe2000001169c */
[----:B------:R-:W-:Y:S01]  /*3f50*/  IMAD.WIDE.U32 R156, R3, -0x2daee0ad, RZ ;  /* 0xd2511f53039c7825 */ /* 0x000fe200078e00ff */
[----:B-1----:R-:W-:Y:S01]  /*3f60*/  FMNMX.FTZ R132, R111, R132, !PT ;  /* 0x000000846f847209 */ /* 0x002fe20007810000 */
[----:B------:R-:W1:Y:S01]  /*3f70*/  SHFL.BFLY PT, R3, R108, 0x1, 0x1f ;  /* 0x0c201f006c037f89 */ /* 0x000e6200000e0000 */
[----:B------:R-:W-:Y:S01]  /*3f80*/  LOP3.LUT R168, R171, UR5, R168, 0x96, !PT ;  /* 0x00000005aba87c12 */ /* 0x000fe2000f8e96a8 */
[----:B------:R-:W-:Y:S01]  /*3f90*/  IMAD.WIDE.U32 R154, R116, -0x2daee0ad, RZ ;  /* 0xd2511f53749a7825 */ /* 0x000fe200078e00ff */
[----:B------:R-:W-:-:S02]  /*3fa0*/  FSETP.NEU.FTZ.AND P0, PT, R132, -INF , PT ;  /* 0xff8000008400780b */ /* 0x000fc40003f1d000 */
[----:B------:R-:W-:Y:S01]  /*3fb0*/  LOP3.LUT R223, R151, UR15, R172, 0x96, !PT ;  /* 0x0000000f97df7c12 */ /* 0x000fe2000f8e96ac */
[----:B------:R-:W-:Y:S01]  /*3fc0*/  FMUL.FTZ R134, R132, c[0x0][0x23c] ;  /* 0x00008f0084867a20 */ /* 0x000fe20000410000 */
[----:B------:R-:W-:Y:S01]  /*3fd0*/  LOP3.LUT R222, R150, 0xffff, RZ, 0xc0, !PT ;  /* 0x0000ffff96de7812 */ /* 0x000fe200078ec0ff */
[----:B------:R-:W-:Y:S01]  /*3fe0*/  IMAD.WIDE.U32 R226, R226, -0x2daee0ad, RZ ;  /* 0xd2511f53e2e27825 */ /* 0x000fe200078e00ff */
[----:B------:R-:W-:Y:S02]  /*3ff0*/  LOP3.LUT R128, R175, UR4, R117, 0x96, !PT ;  /* 0x00000004af807c12 */ /* 0x000fe4000f8e9675 */
[----:B------:R-:W-:Y:S01]  /*4000*/  FSEL R134, R134, RZ, P0 ;  /* 0x000000ff86867208 */ /* 0x000fe20000000000 */
[----:B------:R-:W-:Y:S01]  /*4010*/  IMAD.WIDE.U32 R168, R168, -0x2daee0ad, RZ ;  /* 0xd2511f53a8a87825 */ /* 0x000fe200078e00ff */
[----:B------:R-:W-:Y:S02]  /*4020*/  LOP3.LUT R165, R147, 0xff, RZ, 0xc0, !PT ;  /* 0x000000ff93a57812 */ /* 0x000fe400078ec0ff */
[----:B------:R-:W-:Y:S01]  /*4030*/  LOP3.LUT R119, R155, UR14, R140, 0x96, !PT ;  /* 0x0000000e9b777c12 */ /* 0x000fe2000f8e968c */
[----:B------:R-:W-:Y:S01]  /*4040*/  FFMA.FTZ R176, R139, c[0x0][0x23c], -R134 ;  /* 0x00008f008bb07a23 */ /* 0x000fe20000010886 */
[----:B------:R-:W-:Y:S01]  /*4050*/  LOP3.LUT R248, R227, UR4, R248, 0x96, !PT ;  /* 0x00000004e3f87c12 */ /* 0x000fe2000f8e96f8 */
[--C-:B------:R-:W-:Y:S01]  /*4060*/  FFMA.FTZ R173, R129, c[0x0][0x23c], -R134.reuse ;  /* 0x00008f0081ad7a23 */ /* 0x100fe20000010886 */
[C---:B------:R-:W-:Y:S01]  /*4070*/  LOP3.LUT R140, R154.reuse, 0xff, RZ, 0xc0, !PT ;  /* 0x000000ff9a8c7812 */ /* 0x040fe200078ec0ff */
[----:B------:R-:W-:Y:S01]  /*4080*/  FFMA.FTZ R171, R143, c[0x0][0x23c], -R134 ;  /* 0x00008f008fab7a23 */ /* 0x000fe20000010886 */
[----:B------:R-:W-:Y:S01]  /*4090*/  LOP3.LUT R116, R154, 0xffff, RZ, 0xc0, !PT ;  /* 0x0000ffff9a747812 */ /* 0x000fe200078ec0ff */
[----:B------:R-:W-:Y:S01]  /*40a0*/  MUFU.EX2 R176, R176 ;  /* 0x000000b000b07308 */ /* 0x000fe20000000800 */
[----:B------:R-:W-:Y:S01]  /*40b0*/  SHF.R.U32.HI R117, RZ, 0x10, R154 ;  /* 0x00000010ff757819 */ /* 0x000fe2000001169a */
[----:B------:R-:W-:Y:S01]  /*40c0*/  IMAD.WIDE.U32 R180, R180, -0x2daee0ad, RZ ;  /* 0xd2511f53b4b47825 */ /* 0x000fe200078e00ff */
[----:B-1----:R-:W-:-:S02]  /*40d0*/  FMNMX.FTZ R3, R108, R3, !PT ;  /* 0x000000036c037209 */ /* 0x002fc40007810000 */
[----:B------:R-:W-:Y:S01]  /*40e0*/  SHF.R.U32.HI R249, RZ, 0x18, R154 ;  /* 0x00000018fff97819 */ /* 0x000fe2000001169a */
[----:B------:R-:W-:Y:S01]  /*40f0*/  IMAD.WIDE.U32 R154, R128, -0x326172a9, RZ ;  /* 0xcd9e8d57809a7825 */ /* 0x000fe200078e00ff */
[C---:B------:R-:W-:Y:S01]  /*4100*/  FSETP.NEU.FTZ.AND P0, PT, R3.reuse, -INF , PT ;  /* 0xff8000000300780b */ /* 0x040fe20003f1d000 */
[----:B------:R-:W1:Y:S01]  /*4110*/  MUFU.EX2 R173, R173 ;  /* 0x000000ad00ad7308 */ /* 0x000e620000000800 */
[----:B------:R-:W-:Y:S01]  /*4120*/  LOP3.LUT R227, R150, 0xff, RZ, 0xc0, !PT ;  /* 0x000000ff96e37812 */ /* 0x000fe200078ec0ff */
[----:B------:R-:W-:Y:S01]  /*4130*/  FMUL.FTZ R151, R3, c[0x0][0x23c] ;  /* 0x00008f0003977a20 */ /* 0x000fe20000410000 */
[----:B------:R-:W-:Y:S01]  /*4140*/  SHF.R.U32.HI R221, RZ, 0x10, R150 ;  /* 0x00000010ffdd7819 */ /* 0x000fe20000011696 */
[----:B------:R-:W-:Y:S01]  /*4150*/  FFMA.FTZ R172, R137, c[0x0][0x23c], -R134 ;  /* 0x00008f0089ac7a23 */ /* 0x000fe20000010886 */
[----:B------:R-:W-:Y:S01]  /*4160*/  SHF.R.U32.HI R224, RZ, 0x18, R150 ;  /* 0x00000018ffe07819 */ /* 0x000fe20000011696 */
[----:B------:R-:W-:Y:S01]  /*4170*/  FFMA.FTZ R245, R94, c[0x0][0x23c], -R134 ;  /* 0x00008f005ef57a23 */ /* 0x000fe20000010886 */
[----:B------:R-:W-:Y:S01]  /*4180*/  FSEL R151, R151, RZ, P0 ;  /* 0x000000ff97977208 */ /* 0x000fe20000000000 */
[----:B------:R-:W-:Y:S01]  /*4190*/  MUFU.EX2 R171, R171 ;  /* 0x000000ab00ab7308 */ /* 0x000fe20000000800 */
[----:B------:R-:W-:Y:S01]  /*41a0*/  LOP3.LUT R108, R169, UR14, R122, 0x96, !PT ;  /* 0x0000000ea96c7c12 */ /* 0x000fe2000f8e967a */
[--C-:B------:R-:W-:Y:S01]  /*41b0*/  FFMA.FTZ R159, R159, c[0x0][0x23c], -R134.reuse ;  /* 0x00008f009f9f7a23 */ /* 0x100fe20000010886 */
[----:B------:R-:W-:Y:S01]  /*41c0*/  LOP3.LUT R139, R147, 0xffff, RZ, 0xc0, !PT ;  /* 0x0000ffff938b7812 */ /* 0x000fe200078ec0ff */
[--C-:B------:R-:W-:Y:S01]  /*41d0*/  FFMA.FTZ R130, R130, c[0x0][0x23c], -R151.reuse ;  /* 0x00008f0082827a23 */ /* 0x100fe20000010897 */
[C---:B------:R-:W-:Y:S01]  /*41e0*/  LOP3.LUT R150, R168.reuse, 0xffff, RZ, 0xc0, !PT ;  /* 0x0000ffffa8967812 */ /* 0x040fe200078ec0ff */
[----:B------:R-:W-:Y:S01]  /*41f0*/  FFMA.FTZ R169, R95, c[0x0][0x23c], -R134 ;  /* 0x00008f005fa97a23 */ /* 0x000fe20000010886 */
[----:B------:R-:W-:Y:S01]  /*4200*/  LOP3.LUT R122, R168, 0xff, RZ, 0xc0, !PT ;  /* 0x000000ffa87a7812 */ /* 0x000fe200078ec0ff */
[----:B------:R-:W-:Y:S01]  /*4210*/  MUFU.EX2 R172, R172 ;  /* 0x000000ac00ac7308 */ /* 0x000fe20000000800 */
[----:B------:R-:W-:Y:S01]  /*4220*/  SHF.R.U32.HI R149, RZ, 0x10, R168 ;  /* 0x00000010ff957819 */ /* 0x000fe200000116a8 */
[----:B------:R-:W-:Y:S01]  /*4230*/  FFMA.FTZ R243, R93, c[0x0][0x23c], -R134 ;  /* 0x00008f005df37a23 */ /* 0x000fe20000010886 */
[----:B------:R-:W-:Y:S01]  /*4240*/  SHF.R.U32.HI R129, RZ, 0x18, R168 ;  /* 0x00000018ff817819 */ /* 0x000fe200000116a8 */
[--C-:B------:R-:W-:Y:S01]  /*4250*/  FFMA.FTZ R168, R146, c[0x0][0x23c], -R151.reuse ;  /* 0x00008f0092a87a23 */ /* 0x100fe20000010897 */
[----:B------:R-:W-:Y:S01]  /*4260*/  ISETP.GE.U32.AND P4, PT, R252, R165, PT ;  /* 0x000000a5fc00720c */ /* 0x000fe20003f86070 */
[----:B------:R-:W-:Y:S01]  /*4270*/  FFMA.FTZ R165, R148, c[0x0][0x23c], -R151 ;  /* 0x00008f0094a57a23 */ /* 0x000fe20000010897 */
[----:B------:R-:W-:Y:S01]  /*4280*/  SHF.R.U32.HI R139, RZ, 0x8, R139 ;  /* 0x00000008ff8b7819 */ /* 0x000fe2000001168b */
[----:B------:R-:W-:Y:S01]  /*4290*/  MUFU.EX2 R169, R169 ;  /* 0x000000a900a97308 */ /* 0x000fe20000000800 */
[----:B------:R-:W-:Y:S01]  /*42a0*/  LOP3.LUT R128, R155, UR15, R152, 0x96, !PT ;  /* 0x0000000f9b807c12 */ /* 0x000fe2000f8e9698 */
[----:B------:R-:W-:Y:S01]  /*42b0*/  IMAD.WIDE.U32 R152, R110, -0x2daee0ad, RZ ;  /* 0xd2511f536e987825 */ /* 0x000fe200078e00ff */
[----:B------:R-:W-:-:S02]  /*42c0*/  FSEL R88, R14, -INF , !P5 ;  /* 0xff8000000e587808 */ /* 0x000fc40006800000 */
[----:B------:R-:W-:Y:S01]  /*42d0*/  FSEL R125, R12, -INF , !P5 ;  /* 0xff8000000c7d7808 */ /* 0x000fe20006800000 */
[--C-:B------:R-:W-:Y:S01]  /*42e0*/  FFMA.FTZ R240, R67, c[0x0][0x23c], -R134.reuse ;  /* 0x00008f0043f07a23 */ /* 0x100fe20000010886 */
[----:B------:R-:W-:Y:S01]  /*42f0*/  ISETP.GE.U32.AND P5, PT, R252, R145, PT ;  /* 0x00000091fc00720c */ /* 0x000fe20003fa6070 */
[----:B------:R-:W-:Y:S01]  /*4300*/  MUFU.EX2 R168, R168 ;  /* 0x000000a800a87308 */ /* 0x000fe20000000800 */
[----:B------:R-:W-:Y:S01]  /*4310*/  LOP3.LUT R145, R139, 0xffff, RZ, 0xc0, !PT ;  /* 0x0000ffff8b917812 */ /* 0x000fe200078ec0ff */
[----:B------:R-:W-:Y:S01]  /*4320*/  FFMA.FTZ R160, R160, c[0x0][0x23c], -R151 ;  /* 0x00008f00a0a07a23 */ /* 0x000fe20000010897 */
[----:B------:R-:W-:Y:S01]  /*4330*/  FSEL R90, R10, -INF , !P3 ;  /* 0xff8000000a5a7808 */ /* 0x000fe20005800000 */
[--C-:B------:R-:W-:Y:S01]  /*4340*/  FFMA.FTZ R212, R66, c[0x0][0x23c], -R134.reuse ;  /* 0x00008f0042d47a23 */ /* 0x100fe20000010886 */
[----:B------:R-:W-:Y:S01]  /*4350*/  FSEL R91, R8, -INF , !P3 ;  /* 0xff800000085b7808 */ /* 0x000fe20005800000 */
[----:B------:R-:W-:Y:S01]  /*4360*/  FFMA.FTZ R103, R103, c[0x0][0x23c], -R134 ;  /* 0x00008f0067677a23 */ /* 0x000fe20000010886 */
[----:B------:R-:W-:Y:S01]  /*4370*/  LOP3.LUT R110, R153, UR14, R174, 0x96, !PT ;  /* 0x0000000e996e7c12 */ /* 0x000fe2000f8e96ae */
[----:B------:R-:W2:Y:S01]  /*4380*/  MUFU.EX2 R165, R165 ;  /* 0x000000a500a57308 */ /* 0x000ea20000000800 */
[----:B-1----:R-:W-:Y:S01]  /*4390*/  F2FP.BF16.PACK_AB R146, R173, R176 ;  /* 0x000000b0ad92723e */ /* 0x002fe200000010ff */
[--C-:B------:R-:W-:Y:S01]  /*43a0*/  FFMA.FTZ R174, R131, c[0x0][0x23c], -R134.reuse ;  /* 0x00008f0083ae7a23 */ /* 0x100fe20000010886 */
[----:B------:R-:W-:Y:S01]  /*43b0*/  ISETP.GE.U32.AND P3, PT, R252, R145, PT ;  /* 0x00000091fc00720c */ /* 0x000fe20003f66070 */
[--C-:B------:R-:W-:Y:S01]  /*43c0*/  FFMA.FTZ R214, R87, c[0x0][0x23c], -R134.reuse ;  /* 0x00008f0057d67a23 */ /* 0x100fe20000010886 */
[--C-:B------:R-:W-:Y:S01]  /*43d0*/  SHF.R.U32.HI R131, RZ, 0x18, R147.reuse ;  /* 0x00000018ff837819 */ /* 0x100fe20000011693 */
[----:B------:R-:W-:Y:S01]  /*43e0*/  @!P4 HFMA2.BF16_V2 R63, -RZ.H0_H0, RZ.H0_H0, -R146.H0_H0 ;  /* 0x200000ffff3fc231 */ /* 0x000fe20000340992 */
[----:B------:R-:W-:Y:S01]  /*43f0*/  SHF.R.U32.HI R147, RZ, 0x10, R147 ;  /* 0x00000010ff937819 */ /* 0x000fe20000011693 */
[----:B------:R-:W1:Y:S01]  /*4400*/  MUFU.EX2 R174, R174 ;  /* 0x000000ae00ae7308 */ /* 0x000e620000000800 */
[----:B------:R-:W-:Y:S01]  /*4410*/  PRMT R145, R146, 0x7632, R145 ;  /* 0x0000763292917816 */ /* 0x000fe20000000091 */
[----:B------:R-:W-:Y:S01]  /*4420*/  FFMA.FTZ R205, R109, c[0x0][0x23c], -R134 ;  /* 0x00008f006dcd7a23 */ /* 0x000fe20000010886 */
[----:B------:R-:W-:Y:S01]  /*4430*/  LOP3.LUT R147, R147, 0xff, RZ, 0xc0, !PT ;  /* 0x000000ff93937812 */ /* 0x000fe200078ec0ff */
[--C-:B------:R-:W-:Y:S01]  /*4440*/  FFMA.FTZ R239, R101, c[0x0][0x23c], -R151.reuse ;  /* 0x00008f0065ef7a23 */ /* 0x100fe20000010897 */
[----:B------:R-:W-:Y:S01]  /*4450*/  FSEL R120, R11, -INF , !P2 ;  /* 0xff8000000b787808 */ /* 0x000fe20005000000 */
[----:B------:R-:W-:Y:S01]  /*4460*/  FFMA.FTZ R192, R98, c[0x0][0x23c], -R151 ;  /* 0x00008f0062c07a23 */ /* 0x000fe20000010897 */
[----:B------:R-:W-:Y:S01]  /*4470*/  FSEL R121, R9, -INF , !P2 ;  /* 0xff80000009797808 */ /* 0x000fe20005000000 */
[----:B------:R-:W-:Y:S01]  /*4480*/  @!P3 HFMA2.BF16_V2 R62, -RZ.H0_H0, RZ.H0_H0, -R145.H0_H0 ;  /* 0x200000ffff3eb231 */ /* 0x000fe20000340991 */
[----:B------:R-:W-:Y:S01]  /*4490*/  ISETP.GE.U32.AND P2, PT, R252, R131, PT ;  /* 0x00000083fc00720c */ /* 0x000fe20003f46070 */
[----:B------:R-:W-:Y:S01]  /*44a0*/  MUFU.EX2 R245, R245 ;  /* 0x000000f500f57308 */ /* 0x000fe20000000800 */
[----:B------:R-:W-:Y:S01]  /*44b0*/  PRMT R238, R146, 0x5410, R145 ;  /* 0x0000541092ee7816 */ /* 0x000fe20000000091 */
[--C-:B------:R-:W-:Y:S01]  /*44c0*/  FFMA.FTZ R186, R107, c[0x0][0x23c], -R151.reuse ;  /* 0x00008f006bba7a23 */ /* 0x100fe20000010897 */
[----:B------:R-:W-:Y:S01]  /*44d0*/  @!P4 PRMT R146, R63, 0x5410, RZ ;  /* 0x000054103f92c816 */ /* 0x000fe200000000ff */
[--C-:B------:R-:W-:Y:S01]  /*44e0*/  FFMA.FTZ R244, R100, c[0x0][0x23c], -R151.reuse ;  /* 0x00008f0064f47a23 */ /* 0x100fe20000010897 */
[----:B------:R-:W-:Y:S01]  /*44f0*/  ISETP.GE.U32.AND P4, PT, R252, R147, PT ;  /* 0x00000093fc00720c */ /* 0x000fe20003f86070 */
[--C-:B------:R-:W-:Y:S01]  /*4500*/  FFMA.FTZ R213, R104, c[0x0][0x23c], -R151.reuse ;  /* 0x00008f0068d57a23 */ /* 0x100fe20000010897 */
[----:B--2---:R-:W-:Y:S01]  /*4510*/  F2FP.BF16.PACK_AB R148, R165, R168 ;  /* 0x000000a8a594723e */ /* 0x004fe200000010ff */
[----:B------:R-:W-:Y:S01]  /*4520*/  MUFU.EX2 R240, R240 ;  /* 0x000000f000f07308 */ /* 0x000fe20000000800 */
[----:B------:R-:W-:Y:S01]  /*4530*/  @!P3 PRMT R145, R62, 0x5410, RZ ;  /* 0x000054103e91b816 */ /* 0x000fe200000000ff */
[----:B------:R-:W-:Y:S01]  /*4540*/  FFMA.FTZ R203, R106, c[0x0][0x23c], -R151 ;  /* 0x00008f006acb7a23 */ /* 0x000fe20000010897 */
[----:B------:R-:W-:-:S02]  /*4550*/  PRMT R147, R148, 0x7632, R147 ;  /* 0x0000763294937816 */ /* 0x000fc40000000093 */
[----:B------:R-:W-:Y:S02]  /*4560*/  ISETP.GE.U32.AND P0, PT, R252, R162, PT ;  /* 0x000000a2fc00720c */ /* 0x000fe40003f06070 */
[----:B------:R-:W-:Y:S01]  /*4570*/  SHF.R.U32.HI R62, RZ, 0x8, R163 ;  /* 0x00000008ff3e7819 */ /* 0x000fe200000116a3 */
[----:B------:R-:W-:Y:S01]  /*4580*/  @!P2 HFMA2.BF16_V2 R61, -RZ.H0_H0, RZ.H0_H0, -R147.H0_H0 ;  /* 0x200000ffff3da231 */ /* 0x000fe20000340993 */
[----:B------:R-:W-:Y:S01]  /*4590*/  PRMT R237, R148, 0x5410, R147 ;  /* 0x0000541094ed7816 */ /* 0x000fe20000000093 */
[----:B------:R-:W-:Y:S01]  /*45a0*/  @!P4 HFMA2.BF16_V2 R60, -RZ.H0_H0, RZ.H0_H0, -R148.H0_H0 ;  /* 0x200000ffff3cc231 */ /* 0x000fe20000340994 */
[----:B------:R-:W-:Y:S01]  /*45b0*/  LOP3.LUT R62, R62, 0xffff, RZ, 0xc0, !PT ;  /* 0x0000ffff3e3e7812 */ /* 0x000fe200078ec0ff */
[----:B------:R-:W-:Y:S01]  /*45c0*/  FFMA.FTZ R163, R142, c[0x0][0x23c], -R151 ;  /* 0x00008f008ea37a23 */ /* 0x000fe20000010897 */
[----:B------:R-:W-:Y:S01]  /*45d0*/  @!P2 PRMT R147, R61, 0x5410, RZ ;  /* 0x000054103d93a816 */ /* 0x000fe200000000ff */
[----:B------:R-:W-:Y:S01]  /*45e0*/  MUFU.EX2 R239, R239 ;  /* 0x000000ef00ef7308 */ /* 0x000fe20000000800 */
[----:B-1----:R-:W-:-:S02]  /*45f0*/  F2FP.BF16.PACK_AB R142, R171, R174 ;  /* 0x000000aeab8e723e */ /* 0x002fc400000010ff */
[----:B------:R-:W-:Y:S02]  /*4600*/  ISETP.GE.U32.AND P2, PT, R252, R62, PT ;  /* 0x0000003efc00720c */ /* 0x000fe40003f46070 */
[----:B------:R-:W-:Y:S01]  /*4610*/  @!P4 PRMT R148, R60, 0x5410, RZ ;  /* 0x000054103c94c816 */ /* 0x000fe200000000ff */
[----:B------:R-:W-:Y:S01]  /*4620*/  @!P0 HFMA2.BF16_V2 R59, -RZ.H0_H0, RZ.H0_H0, -R142.H0_H0 ;  /* 0x200000ffff3b8231 */ /* 0x000fe2000034098e */
[----:B------:R-:W-:Y:S01]  /*4630*/  LOP3.LUT R60, R141, 0xff, RZ, 0xc0, !PT ;  /* 0x000000ff8d3c7812 */ /* 0x000fe200078ec0ff */
[----:B------:R-:W-:Y:S01]  /*4640*/  MUFU.EX2 R163, R163 ;  /* 0x000000a300a37308 */ /* 0x000fe20000000800 */
[----:B------:R-:W-:Y:S01]  /*4650*/  LOP3.LUT R139, R181, UR14, R166, 0x96, !PT ;  /* 0x0000000eb58b7c12 */ /* 0x000fe2000f8e96a6 */
[----:B------:R-:W-:Y:S01]  /*4660*/  FFMA.FTZ R166, R144, c[0x0][0x23c], -R151 ;  /* 0x00008f0090a67a23 */ /* 0x000fe20000010897 */
[----:B------:R-:W-:Y:S02]  /*4670*/  PRMT R141, R142, 0x7632, R141 ;  /* 0x000076328e8d7816 */ /* 0x000fe4000000008d */
[----:B------:R-:W-:-:S02]  /*4680*/  ISETP.GE.U32.AND P4, PT, R252, R60, PT ;  /* 0x0000003cfc00720c */ /* 0x000fc40003f86070 */
[----:B------:R-:W-:Y:S01]  /*4690*/  LOP3.LUT R60, R139, 0xffff, RZ, 0xc0, !PT ;  /* 0x0000ffff8b3c7812 */ /* 0x000fe200078ec0ff */
[----:B------:R-:W-:Y:S01]  /*46a0*/  @!P2 HFMA2.BF16_V2 R58, -RZ.H0_H0, RZ.H0_H0, -R141.H0_H0 ;  /* 0x200000ffff3aa231 */ /* 0x000fe2000034098d */
[----:B------:R-:W-:Y:S01]  /*46b0*/  PRMT R233, R142, 0x5410, R141 ;  /* 0x000054108ee97816 */ /* 0x000fe2000000008d */
[----:B------:R-:W1:Y:S01]  /*46c0*/  MUFU.EX2 R166, R166 ;  /* 0x000000a600a67308 */ /* 0x000e620000000800 */
[----:B------:R-:W-:Y:S02]  /*46d0*/  @!P0 PRMT R142, R59, 0x5410, RZ ;  /* 0x000054103b8e8816 */ /* 0x000fe400000000ff */
[----:B------:R-:W-:Y:S02]  /*46e0*/  SHF.R.U32.HI R59, RZ, 0x8, R60 ;  /* 0x00000008ff3b7819 */ /* 0x000fe4000001163c */
[----:B------:R-:W-:Y:S02]  /*46f0*/  LOP3.LUT R61, R139, 0xff, RZ, 0xc0, !PT ;  /* 0x000000ff8b3d7812 */ /* 0x000fe400078ec0ff */
[----:B------:R-:W-:Y:S01]  /*4700*/  LOP3.LUT R59, R59, 0xffff, RZ, 0xc0, !PT ;  /* 0x0000ffff3b3b7812 */ /* 0x000fe200078ec0ff */
[----:B------:R-:W-:Y:S01]  /*4710*/  MUFU.EX2 R192, R192 ;  /* 0x000000c000c07308 */ /* 0x000fe20000000800 */
[----:B------:R-:W-:-:S02]  /*4720*/  @!P2 PRMT R141, R58, 0x5410, RZ ;  /* 0x000054103a8da816 */ /* 0x000fc400000000ff */
[C---:B------:R-:W-:Y:S01]  /*4730*/  ISETP.GE.U32.AND P2, PT, R252.reuse, R59, PT ;  /* 0x0000003bfc00720c */ /* 0x040fe20003f46070 */
[----:B------:R-:W-:Y:S01]  /*4740*/  IMAD.WIDE.U32 R58, R167, -0x326172a9, RZ ;  /* 0xcd9e8d57a73a7825 */ /* 0x000fe200078e00ff */
[C---:B------:R-:W-:Y:S02]  /*4750*/  ISETP.GE.U32.AND P0, PT, R252.reuse, R61, PT ;  /* 0x0000003dfc00720c */ /* 0x040fe40003f06070 */
[----:B------:R-:W-:Y:S01]  /*4760*/  F2FP.BF16.PACK_AB R137, R169, R172 ;  /* 0x000000aca989723e */ /* 0x000fe200000010ff */
[----:B------:R-:W-:Y:S01]  /*4770*/  FFMA.FTZ R167, R135, c[0x0][0x23c], -R134 ;  /* 0x00008f0087a77a23 */ /* 0x000fe20000010886 */
[----:B------:R-:W-:Y:S01]  /*4780*/  ISETP.GE.U32.AND P3, PT, R252, R164, PT ;  /* 0x000000a4fc00720c */ /* 0x000fe20003f66070 */
[----:B------:R-:W-:Y:S01]  /*4790*/  FFMA.FTZ R164, R136, c[0x0][0x23c], -R151 ;  /* 0x00008f0088a47a23 */ /* 0x000fe20000010897 */
[----:B------:R-:W-:Y:S01]  /*47a0*/  PRMT R136, R137, 0x7632, R136 ;  /* 0x0000763289887816 */ /* 0x000fe20000000088 */
[----:B------:R-:W-:Y:S01]  /*47b0*/  MUFU.EX2 R244, R244 ;  /* 0x000000f400f47308 */ /* 0x000fe20000000800 */
[----:B-1----:R-:W-:-:S02]  /*47c0*/  F2FP.BF16.PACK_AB R144, R163, R166 ;  /* 0x000000a6a390723e */ /* 0x002fc400000010ff */
[----:B------:R-:W-:Y:S01]  /*47d0*/  PRMT R94, R137, 0x5410, R136 ;  /* 0x00005410895e7816 */ /* 0x000fe20000000088 */
[----:B------:R-:W-:Y:S01]  /*47e0*/  @!P2 HFMA2.BF16_V2 R18, -RZ.H0_H0, RZ.H0_H0, -R136.H0_H0 ;  /* 0x200000ffff12a231 */ /* 0x000fe20000340988 */
[----:B------:R-:W-:Y:S01]  /*47f0*/  PRMT R143, R144, 0x7632, R143 ;  /* 0x00007632908f7816 */ /* 0x000fe2000000008f */
[----:B------:R-:W-:Y:S01]  /*4800*/  @!P0 HFMA2.BF16_V2 R19, -RZ.H0_H0, RZ.H0_H0, -R137.H0_H0 ;  /* 0x200000ffff138231 */ /* 0x000fe20000340989 */
[----:B------:R-:W-:Y:S01]  /*4810*/  LOP3.LUT R162, R180, 0xffff, RZ, 0xc0, !PT ;  /* 0x0000ffffb4a27812 */ /* 0x000fe200078ec0ff */
[----:B------:R-:W-:Y:S01]  /*4820*/  @!P4 HFMA2.BF16_V2 R45, -RZ.H0_H0, RZ.H0_H0, -R144.H0_H0 ;  /* 0x200000ffff2dc231 */ /* 0x000fe20000340990 */
[----:B------:R-:W-:Y:S01]  /*4830*/  @!P2 PRMT R136, R18, 0x5410, RZ ;  /* 0x000054101288a816 */ /* 0x000fe200000000ff */
[----:B------:R-:W-:Y:S01]  /*4840*/  @!P5 HFMA2.BF16_V2 R57, -RZ.H0_H0, RZ.H0_H0, -R143.H0_H0 ;  /* 0x200000ffff39d231 */ /* 0x000fe2000034098f */
[----:B------:R-:W-:Y:S01]  /*4850*/  @!P0 PRMT R137, R19, 0x5410, RZ ;  /* 0x0000541013898816 */ /* 0x000fe200000000ff */
[----:B------:R-:W-:Y:S01]  /*4860*/  MUFU.EX2 R164, R164 ;  /* 0x000000a400a47308 */ /* 0x000fe20000000800 */
[----:B------:R-:W-:-:S02]  /*4870*/  FMNMX.FTZ R18, R65, R73, !PT ;  /* 0x0000004941127209 */ /* 0x000fc40007810000 */
[----:B------:R-:W-:Y:S02]  /*4880*/  FMNMX.FTZ R19, R70, R71, !PT ;  /* 0x0000004746137209 */ /* 0x000fe40007810000 */
[----:B------:R-:W-:Y:S02]  /*4890*/  FMNMX.FTZ R18, R75, R18, !PT ;  /* 0x000000124b127209 */ /* 0x000fe40007810000 */
[----:B------:R-:W-:Y:S01]  /*48a0*/  FMNMX.FTZ R19, R68, R19, !PT ;  /* 0x0000001344137209 */ /* 0x000fe20007810000 */
[----:B------:R-:W-:Y:S01]  /*48b0*/  MUFU.EX2 R167, R167 ;  /* 0x000000a700a77308 */ /* 0x000fe20000000800 */
[----:B------:R-:W-:Y:S02]  /*48c0*/  FMNMX.FTZ R18, R97, R18, !PT ;  /* 0x0000001261127209 */ /* 0x000fe40007810000 */
[----:B------:R-:W-:Y:S02]  /*48d0*/  PRMT R95, R144, 0x5410, R143 ;  /* 0x00005410905f7816 */ /* 0x000fe4000000008f */
[----:B------:R-:W-:-:S02]  /*48e0*/  FMNMX.FTZ R19, R72, R19, !PT ;  /* 0x0000001348137209 */ /* 0x000fc40007810000 */
[----:B------:R-:W-:Y:S01]  /*48f0*/  @!P5 PRMT R143, R57, 0x5410, RZ ;  /* 0x00005410398fd816 */ /* 0x000fe200000000ff */
[----:B------:R-:W-:Y:S01]  /*4900*/  FFMA.FTZ R57, R178, c[0x0][0x23c], -R151 ;  /* 0x00008f00b2397a23 */ /* 0x000fe20000010897 */
[----:B------:R-:W-:Y:S01]  /*4910*/  ISETP.GE.U32.AND P5, PT, R252, R161, PT ;  /* 0x000000a1fc00720c */ /* 0x000fe20003fa6070 */
[----:B------:R-:W-:Y:S01]  /*4920*/  MUFU.EX2 R213, R213 ;  /* 0x000000d500d57308 */ /* 0x000fe20000000800 */
[----:B------:R-:W-:Y:S02]  /*4930*/  FMNMX.FTZ R18, R69, R18, !PT ;  /* 0x0000001245127209 */ /* 0x000fe40007810000 */
[----:B------:R-:W-:Y:S02]  /*4940*/  FMNMX.FTZ R19, R46, R19, !PT ;  /* 0x000000132e137209 */ /* 0x000fe40007810000 */
[----:B------:R-:W-:Y:S02]  /*4950*/  @!P4 PRMT R144, R45, 0x5410, RZ ;  /* 0x000054102d90c816 */ /* 0x000fe400000000ff */
[--C-:B------:R-:W-:Y:S01]  /*4960*/  SHF.R.U32.HI R45, RZ, 0x18, R139.reuse ;  /* 0x00000018ff2d7819 */ /* 0x100fe2000001168b */
[----:B------:R1:W2:Y:S01]  /*4970*/  MUFU.EX2 R161, R130 ;  /* 0x0000008200a17308 */ /* 0x0002a20000000800 */
[----:B------:R-:W-:-:S02]  /*4980*/  SHF.R.U32.HI R139, RZ, 0x10, R139 ;  /* 0x00000010ff8b7819 */ /* 0x000fc4000001168b */
[----:B------:R-:W-:Y:S02]  /*4990*/  FMNMX.FTZ R60, R47, R18, !PT ;  /* 0x000000122f3c7209 */ /* 0x000fe40007810000 */
[----:B------:R-:W-:Y:S02]  /*49a0*/  FMNMX.FTZ R19, R44, R19, !PT ;  /* 0x000000132c137209 */ /* 0x000fe40007810000 */
[----:B------:R-:W-:Y:S01]  /*49b0*/  LOP3.LUT R139, R139, 0xff, RZ, 0xc0, !PT ;  /* 0x000000ff8b8b7812 */ /* 0x000fe200078ec0ff */
[----:B------:R-:W-:Y:S01]  /*49c0*/  MUFU.EX2 R57, R57 ;  /* 0x0000003900397308 */ /* 0x000fe20000000800 */
[----:B------:R-:W-:Y:S02]  /*49d0*/  FMNMX.FTZ R60, R99, R60, !PT ;  /* 0x0000003c633c7209 */ /* 0x000fe40007810000 */
[----:B------:R-:W-:Y:S02]  /*49e0*/  FMNMX.FTZ R19, R74, R19, !PT ;  /* 0x000000134a137209 */ /* 0x000fe40007810000 */
[----:B------:R-:W-:-:S02]  /*49f0*/  ISETP.GE.U32.AND P0, PT, R252, R45, PT ;  /* 0x0000002dfc00720c */ /* 0x000fc40003f06070 */
[----:B------:R-:W-:Y:S01]  /*4a00*/  ISETP.GE.U32.AND P2, PT, R252, R139, PT ;  /* 0x0000008bfc00720c */ /* 0x000fe20003f46070 */
[----:B-1----:R-:W-:Y:S01]  /*4a10*/  FFMA.FTZ R130, R92, c[0x0][0x23c], -R134 ;  /* 0x00008f005c827a23 */ /* 0x002fe20000010886 */
[----:B------:R-:W-:Y:S01]  /*4a20*/  FMNMX.FTZ R60, R105, R60, !PT ;  /* 0x0000003c693c7209 */ /* 0x000fe20007810000 */
[----:B------:R-:W-:Y:S01]  /*4a30*/  MUFU.EX2 R203, R203 ;  /* 0x000000cb00cb7308 */ /* 0x000fe20000000800 */
[----:B------:R-:W-:Y:S02]  /*4a40*/  FMNMX.FTZ R19, R64, R19, !PT ;  /* 0x0000001340137209 */ /* 0x000fe40007810000 */
[----:B------:R-:W-:Y:S02]  /*4a50*/  ISETP.GE.U32.AND P4, PT, R252, R140, PT ;  /* 0x0000008cfc00720c */ /* 0x000fe40003f86070 */
[----:B--2---:R-:W-:Y:S02]  /*4a60*/  F2FP.BF16.PACK_AB R140, R161, R164 ;  /* 0x000000a4a18c723e */ /* 0x004fe400000010ff */
[----:B------:R-:W-:Y:S01]  /*4a70*/  FMNMX.FTZ R60, R217, R60, !PT ;  /* 0x0000003cd93c7209 */ /* 0x000fe20007810000 */
[----:B------:R-:W-:Y:S01]  /*4a80*/  MUFU.EX2 R186, R186 ;  /* 0x000000ba00ba7308 */ /* 0x000fe20000000800 */
[----:B------:R-:W-:Y:S01]  /*4a90*/  FMNMX.FTZ R19, R216, R19, !PT ;  /* 0x00000013d8137209 */ /* 0x000fe20007810000 */
[----:B------:R-:W-:Y:S01]  /*4aa0*/  @!P2 HFMA2.BF16_V2 R16, -RZ.H0_H0, RZ.H0_H0, -R140.H0_H0 ;  /* 0x200000ffff10a231 */ /* 0x000fe2000034098c */
[----:B------:R-:W-:-:S02]  /*4ab0*/  PRMT R139, R140, 0x7632, R139 ;  /* 0x000076328c8b7816 */ /* 0x000fc4000000008b */
[----:B------:R-:W-:Y:S02]  /*4ac0*/  FMNMX.FTZ R60, R219, R60, !PT ;  /* 0x0000003cdb3c7209 */ /* 0x000fe40007810000 */
[----:B------:R-:W-:Y:S01]  /*4ad0*/  FMNMX.FTZ R19, R218, R19, !PT ;  /* 0x00000013da137209 */ /* 0x000fe20007810000 */
[----:B------:R-:W-:Y:S01]  /*4ae0*/  @!P0 HFMA2.BF16_V2 R17, -RZ.H0_H0, RZ.H0_H0, -R139.H0_H0 ;  /* 0x200000ffff118231 */ /* 0x000fe2000034098b */
[----:B------:R-:W-:Y:S01]  /*4af0*/  LOP3.LUT R18, R59, UR15, R170, 0x96, !PT ;  /* 0x0000000f3b127c12 */ /* 0x000fe2000f8e96aa */
[----:B------:R-:W-:Y:S01]  /*4b00*/  MUFU.EX2 R130, R130 ;  /* 0x0000008200827308 */ /* 0x000fe20000000800 */
[----:B------:R-:W-:Y:S02]  /*4b10*/  FSEL R215, R25, -INF , !P6 ;  /* 0xff80000019d77808 */ /* 0x000fe40007000000 */
[----:B------:R-:W-:Y:S02]  /*4b20*/  FMNMX.FTZ R60, R193, R60, !PT ;  /* 0x0000003cc13c7209 */ /* 0x000fe40007810000 */
[----:B------:R-:W-:-:S02]  /*4b30*/  FSEL R126, R27, -INF , !P6 ;  /* 0xff8000001b7e7808 */ /* 0x000fc40007000000 */
[----:B------:R-:W-:Y:S01]  /*4b40*/  FMNMX.FTZ R19, R124, R19, !PT ;  /* 0x000000137c137209 */ /* 0x000fe20007810000 */
[----:B------:R-:W1:Y:S01]  /*4b50*/  MUFU.EX2 R170, R159 ;  /* 0x0000009f00aa7308 */ /* 0x000e620000000800 */
[----:B------:R-:W-:Y:S02]  /*4b60*/  LOP3.LUT R175, R180, 0xff, RZ, 0xc0, !PT ;  /* 0x000000ffb4af7812 */ /* 0x000fe400078ec0ff */
[----:B------:R-:W-:Y:S02]  /*4b70*/  SHF.R.U32.HI R162, RZ, 0x8, R162 ;  /* 0x00000008ffa27819 */ /* 0x000fe400000116a2 */
[----:B------:R-:W-:Y:S02]  /*4b80*/  FMNMX.FTZ R60, R215, R60, !PT ;  /* 0x0000003cd73c7209 */ /* 0x000fe40007810000 */
[----:B------:R-:W-:Y:S01]  /*4b90*/  PRMT R93, R140, 0x5410, R139 ;  /* 0x000054108c5d7816 */ /* 0x000fe2000000008b */
[----:B------:R-:W-:Y:S01]  /*4ba0*/  MUFU.EX2 R103, R103 ;  /* 0x0000006700677308 */ /* 0x000fe20000000800 */
[----:B------:R-:W-:-:S02]  /*4bb0*/  FMNMX.FTZ R19, R126, R19, !PT ;  /* 0x000000137e137209 */ /* 0x000fc40007810000 */
[----:B------:R-:W-:Y:S02]  /*4bc0*/  @!P0 PRMT R139, R17, 0x5410, RZ ;  /* 0x00005410118b8816 */ /* 0x000fe400000000ff */
[----:B------:R-:W-:Y:S02]  /*4bd0*/  @!P2 PRMT R140, R16, 0x5410, RZ ;  /* 0x00005410108ca816 */ /* 0x000fe400000000ff */
[----:B------:R-:W-:Y:S01]  /*4be0*/  ISETP.GE.U32.AND P0, PT, R252, R175, PT ;  /* 0x000000affc00720c */ /* 0x000fe20003f06070 */
[----:B------:R-:W-:Y:S01]  /*4bf0*/  MUFU.EX2 R243, R243 ;  /* 0x000000f300f37308 */ /* 0x000fe20000000800 */
[----:B------:R-:W-:Y:S02]  /*4c00*/  LOP3.LUT R16, R162, 0xffff, RZ, 0xc0, !PT ;  /* 0x0000ffffa2107812 */ /* 0x000fe400078ec0ff */
[----:B------:R-:W-:Y:S02]  /*4c10*/  FMNMX.FTZ R62, R125, R60, !PT ;  /* 0x0000003c7d3e7209 */ /* 0x000fe40007810000 */
[----:B------:R-:W-:-:S02]  /*4c20*/  FMNMX.FTZ R60, R88, R19, !PT ;  /* 0x00000013583c7209 */ /* 0x000fc40007810000 */
[----:B------:R-:W-:Y:S01]  /*4c30*/  ISETP.GE.U32.AND P2, PT, R252, R16, PT ;  /* 0x00000010fc00720c */ /* 0x000fe20003f46070 */
[----:B------:R-:W2:Y:S01]  /*4c40*/  MUFU.EX2 R162, R160 ;  /* 0x000000a000a27308 */ /* 0x000ea20000000800 */
[----:B------:R-:W-:Y:S02]  /*4c50*/  FMNMX.FTZ R16, R127, R62, !PT ;  /* 0x0000003e7f107209 */ /* 0x000fe40007810000 */
[----:B------:R-:W-:Y:S02]  /*4c60*/  FMNMX.FTZ R17, R89, R60, !PT ;  /* 0x0000003c59117209 */ /* 0x000fe40007810000 */
[----:B-1----:R-:W-:Y:S02]  /*4c70*/  F2FP.BF16.PACK_AB R67, R167, R170 ;  /* 0x000000aaa743723e */ /* 0x002fe400000010ff */
[----:B------:R-:W-:Y:S01]  /*4c80*/  FMNMX.FTZ R16, R91, R16, !PT ;  /* 0x000000105b107209 */ /* 0x000fe20007810000 */
[----:B------:R-:W-:Y:S01]  /*4c90*/  MUFU.EX2 R214, R214 ;  /* 0x000000d600d67308 */ /* 0x000fe20000000800 */
[----:B------:R-:W-:Y:S01]  /*4ca0*/  FMNMX.FTZ R19, R90, R17, !PT ;  /* 0x000000115a137209 */ /* 0x000fe20007810000 */
[----:B------:R-:W-:Y:S01]  /*4cb0*/  @!P0 HFMA2.BF16_V2 R15, -RZ.H0_H0, RZ.H0_H0, -R67.H0_H0 ;  /* 0x200000ffff0f8231 */ /* 0x000fe20000340943 */
[----:B------:R-:W-:-:S02]  /*4cc0*/  SHF.R.U32.HI R131, RZ, 0x10, R180 ;  /* 0x00000010ff837819 */ /* 0x000fc400000116b4 */
[----:B------:R-:W-:Y:S02]  /*4cd0*/  PRMT R66, R67, 0x7632, R66 ;  /* 0x0000763243427816 */ /* 0x000fe40000000042 */
[----:B------:R-:W-:Y:S01]  /*4ce0*/  FMNMX.FTZ R17, R121, R16, !PT ;  /* 0x0000001079117209 */ /* 0x000fe20007810000 */
[----:B------:R-:W-:Y:S01]  /*4cf0*/  MUFU.EX2 R212, R212 ;  /* 0x000000d400d47308 */ /* 0x000fe20000000800 */
[----:B------:R-:W-:Y:S01]  /*4d00*/  FMNMX.FTZ R16, R120, R19, !PT ;  /* 0x0000001378107209 */ /* 0x000fe20007810000 */
[----:B------:R-:W-:Y:S01]  /*4d10*/  @!P2 HFMA2.BF16_V2 R14, -RZ.H0_H0, RZ.H0_H0, -R66.H0_H0 ;  /* 0x200000ffff0ea231 */ /* 0x000fe20000340942 */
[----:B------:R-:W-:Y:S01]  /*4d20*/  LOP3.LUT R131, R131, 0xff, RZ, 0xc0, !PT ;  /* 0x000000ff83837812 */ /* 0x000fe200078ec0ff */
[----:B------:R-:W1:Y:S01]  /*4d30*/  SHFL.BFLY PT, R62, R17, 0x2, 0x1f ;  /* 0x0c401f00113e7f89 */ /* 0x000e6200000e0000 */
[----:B------:R-:W-:Y:S02]  /*4d40*/  PRMT R92, R67, 0x5410, R66 ;  /* 0x00005410435c7816 */ /* 0x000fe40000000042 */
[----:B------:R-:W-:Y:S01]  /*4d50*/  @!P0 PRMT R67, R15, 0x5410, RZ ;  /* 0x000054100f438816 */ /* 0x000fe200000000ff */
[----:B------:R-:W-:Y:S01]  /*4d60*/  MUFU.EX2 R205, R205 ;  /* 0x000000cd00cd7308 */ /* 0x000fe20000000800 */
[----:B------:R-:W3:Y:S01]  /*4d70*/  SHFL.BFLY PT, R15, R16, 0x2, 0x1f ;  /* 0x0c401f00100f7f89 */ /* 0x000ee200000e0000 */
[----:B------:R-:W-:Y:S01]  /*4d80*/  ISETP.GE.U32.AND P0, PT, R252, R131, PT ;  /* 0x00000083fc00720c */ /* 0x000fe20003f06070 */
[--C-:B------:R-:W-:Y:S01]  /*4d90*/  FFMA.FTZ R131, R102, c[0x0][0x23c], -R151.reuse ;  /* 0x00008f0066837a23 */ /* 0x100fe20000010897 */
[----:B--2---:R-:W-:Y:S01]  /*4da0*/  F2FP.BF16.PACK_AB R135, R57, R162 ;  /* 0x000000a23987723e */ /* 0x004fe200000010ff */
[----:B------:R-:W-:Y:S01]  /*4db0*/  FFMA.FTZ R102, R96, c[0x0][0x23c], -R151 ;  /* 0x00008f0060667a23 */ /* 0x000fe20000010897 */
[----:B------:R-:W-:-:S02]  /*4dc0*/  SHF.R.U32.HI R63, RZ, 0x18, R180 ;  /* 0x00000018ff3f7819 */ /* 0x000fc400000116b4 */
[----:B------:R-:W-:Y:S01]  /*4dd0*/  PRMT R134, R135, 0x7632, R134 ;  /* 0x0000763287867816 */ /* 0x000fe20000000086 */
[----:B------:R-:W-:Y:S01]  /*4de0*/  MUFU.EX2 R131, R131 ;  /* 0x0000008300837308 */ /* 0x000fe20000000800 */
[----:B------:R-:W-:Y:S02]  /*4df0*/  @!P2 PRMT R66, R14, 0x5410, RZ ;  /* 0x000054100e42a816 */ /* 0x000fe400000000ff */
[----:B------:R-:W-:Y:S02]  /*4e00*/  LOP3.LUT R14, R123, 0xff, RZ, 0xc0, !PT ;  /* 0x000000ff7b0e7812 */ /* 0x000fe400078ec0ff */
[----:B------:R-:W-:Y:S01]  /*4e10*/  ISETP.GE.U32.AND P2, PT, R252, R63, PT ;  /* 0x0000003ffc00720c */ /* 0x000fe20003f46070 */
[----:B------:R-:W-:Y:S01]  /*4e20*/  @!P0 HFMA2.BF16_V2 R13, -RZ.H0_H0, RZ.H0_H0, -R135.H0_H0 ;  /* 0x200000ffff0d8231 */ /* 0x000fe20000340987 */
[----:B------:R-:W-:Y:S01]  /*4e30*/  PRMT R87, R135, 0x5410, R134 ;  /* 0x0000541087577816 */ /* 0x000fe20000000086 */
[----:B------:R-:W2:Y:S01]  /*4e40*/  MUFU.EX2 R102, R102 ;  /* 0x0000006600667308 */ /* 0x000ea20000000800 */
[----:B------:R-:W-:-:S02]  /*4e50*/  F2FP.BF16.PACK_AB R209, R240, R245 ;  /* 0x000000f5f0d1723e */ /* 0x000fc400000010ff */
[----:B------:R-:W-:Y:S02]  /*4e60*/  @!P0 PRMT R135, R13, 0x5410, RZ ;  /* 0x000054100d878816 */ /* 0x000fe400000000ff */
[----:B------:R-:W-:Y:S02]  /*4e70*/  ISETP.GE.U32.AND P0, PT, R252, R14, PT ;  /* 0x0000000efc00720c */ /* 0x000fe40003f06070 */
[----:B-1----:R-:W-:Y:S02]  /*4e80*/  FMNMX.FTZ R14, R17, R62, !PT ;  /* 0x0000003e110e7209 */ /* 0x002fe40007810000 */
[----:B---3--:R-:W-:Y:S01]  /*4e90*/  FMNMX.FTZ R13, R16, R15, !PT ;  /* 0x0000000f100d7209 */ /* 0x008fe20007810000 */
[----:B------:R-:W-:Y:S01]  /*4ea0*/  @!P2 HFMA2.BF16_V2 R2, -RZ.H0_H0, RZ.H0_H0, -R134.H0_H0 ;  /* 0x200000ffff02a231 */ /* 0x000fe20000340986 */
[----:B------:R-:W-:Y:S01]  /*4eb0*/  LOP3.LUT R16, R123, 0xffff, RZ, 0xc0, !PT ;  /* 0x0000ffff7b107812 */ /* 0x000fe200078ec0ff */
[----:B------:R-:W1:Y:S01]  /*4ec0*/  SHFL.BFLY PT, R15, R14, 0x1, 0x1f ;  /* 0x0c201f000e0f7f89 */ /* 0x000e6200000e0000 */
[----:B------:R-:W-:-:S02]  /*4ed0*/  PRMT R207, R209, 0x7632, R207 ;  /* 0x00007632d1cf7816 */ /* 0x000fc400000000cf */
[----:B------:R-:W-:Y:S02]  /*4ee0*/  SHF.R.U32.HI R16, RZ, 0x8, R16 ;  /* 0x00000008ff107819 */ /* 0x000fe40000011610 */
[----:B------:R-:W-:Y:S01]  /*4ef0*/  @!P2 PRMT R134, R2, 0x5410, RZ ;  /* 0x000054100286a816 */ /* 0x000fe200000000ff */
[----:B------:R-:W-:Y:S01]  /*4f00*/  @!P0 HFMA2.BF16_V2 R12, -RZ.H0_H0, RZ.H0_H0, -R209.H0_H0 ;  /* 0x200000ffff0c8231 */ /* 0x000fe200003409d1 */
[----:B------:R-:W-:Y:S02]  /*4f10*/  LOP3.LUT R16, R16, 0xffff, RZ, 0xc0, !PT ;  /* 0x0000ffff10107812 */ /* 0x000fe400078ec0ff */
[----:B------:R-:W-:Y:S02]  /*4f20*/  LOP3.LUT R232, R156, 0xff, RZ, 0xc0, !PT ;  /* 0x000000ff9ce87812 */ /* 0x000fe400078ec0ff */
[----:B------:R-:W-:Y:S02]  /*4f30*/  ISETP.GE.U32.AND P2, PT, R252, R16, PT ;  /* 0x00000010fc00720c */ /* 0x000fe40003f46070 */
[----:B------:R-:W-:-:S02]  /*4f40*/  PRMT R16, R209, 0x5410, R207 ;  /* 0x00005410d1107816 */ /* 0x000fc400000000cf */
[----:B------:R-:W-:Y:S02]  /*4f50*/  @!P0 PRMT R209, R12, 0x5410, RZ ;  /* 0x000054100cd18816 */ /* 0x000fe400000000ff */
[----:B------:R-:W3:Y:S01]  /*4f60*/  SHFL.BFLY PT, R12, R13, 0x1, 0x1f ;  /* 0x0c201f000d0c7f89 */ /* 0x000ee200000e0000 */
[----:B------:R-:W-:Y:S02]  /*4f70*/  LOP3.LUT R225, R156, 0xffff, RZ, 0xc0, !PT ;  /* 0x0000ffff9ce17812 */ /* 0x000fe400078ec0ff */
[--C-:B------:R-:W-:Y:S02]  /*4f80*/  SHF.R.U32.HI R220, RZ, 0x10, R156.reuse ;  /* 0x00000010ffdc7819 */ /* 0x100fe4000001169c */
[----:B------:R-:W-:Y:S02]  /*4f90*/  SHF.R.U32.HI R229, RZ, 0x18, R156 ;  /* 0x00000018ffe57819 */ /* 0x000fe4000001169c */
[----:B------:R-:W-:Y:S01]  /*4fa0*/  LOP3.LUT R156, R154, 0xffff, RZ, 0xc0, !PT ;  /* 0x0000ffff9a9c7812 */ /* 0x000fe200078ec0ff */
[----:B------:R-:W-:Y:S01]  /*4fb0*/  @!P2 HFMA2.BF16_V2 R0, -RZ.H0_H0, RZ.H0_H0, -R207.H0_H0 ;  /* 0x200000ffff00a231 */ /* 0x000fe200003409cf */
[----:B------:R-:W-:-:S02]  /*4fc0*/  SHF.R.U32.HI R2, RZ, 0x18, R123 ;  /* 0x00000018ff027819 */ /* 0x000fc4000001167b */
[----:B------:R-:W-:Y:S02]  /*4fd0*/  LOP3.LUT R155, R152, 0xffff, RZ, 0xc0, !PT ;  /* 0x0000ffff989b7812 */ /* 0x000fe400078ec0ff */
[----:B------:R-:W-:Y:S02]  /*4fe0*/  SHF.R.U32.HI R111, RZ, 0x10, R152 ;  /* 0x00000010ff6f7819 */ /* 0x000fe40000011698 */
[----:B------:R-:W-:Y:S02]  /*4ff0*/  ISETP.GE.U32.AND P0, PT, R252, R2, PT ;  /* 0x00000002fc00720c */ /* 0x000fe40003f06070 */
[----:B------:R-:W-:Y:S02]  /*5000*/  LOP3.LUT R153, R152, 0xff, RZ, 0xc0, !PT ;  /* 0x000000ff98997812 */ /* 0x000fe400078ec0ff */
[----:B------:R-:W-:Y:S02]  /*5010*/  SHF.R.U32.HI R2, RZ, 0x8, R155 ;  /* 0x00000008ff027819 */ /* 0x000fe4000001169b */
[----:B------:R-:W-:-:S02]  /*5020*/  LOP3.LUT R61, R111, 0xff, RZ, 0xc0, !PT ;  /* 0x000000ff6f3d7812 */ /* 0x000fc400078ec0ff */
[----:B------:R-:W-:Y:S02]  /*5030*/  PRMT R111, R153, 0x5410, R2 ;  /* 0x00005410996f7816 */ /* 0x000fe40000000002 */
[----:B-1----:R-:W-:Y:S02]  /*5040*/  FMNMX.FTZ R2, R14, R15, !PT ;  /* 0x0000000f0e027209 */ /* 0x002fe40007810000 */
[----:B------:R-:W-:Y:S02]  /*5050*/  @!P2 PRMT R207, R0, 0x5410, RZ ;  /* 0x0000541000cfa816 */ /* 0x000fe400000000ff */
[----:B------:R-:W-:Y:S01]  /*5060*/  SHF.R.U32.HI R109, RZ, 0x8, R150 ;  /* 0x00000008ff6d7819 */ /* 0x000fe20000011696 */
[C---:B------:R-:W-:Y:S01]  /*5070*/  FMUL.FTZ R14, R2.reuse, c[0x0][0x23c] ;  /* 0x00008f00020e7a20 */ /* 0x040fe20000410000 */
[----:B---3--:R-:W-:Y:S02]  /*5080*/  FMNMX.FTZ R0, R13, R12, !PT ;  /* 0x0000000c0d007209 */ /* 0x008fe40007810000 */
[----:B------:R-:W-:-:S02]  /*5090*/  FSETP.NEU.FTZ.AND P2, PT, R2, -INF , PT ;  /* 0xff8000000200780b */ /* 0x000fc40003f5d000 */
[----:B------:R-:W-:Y:S01]  /*50a0*/  SHF.R.U32.HI R12, RZ, 0x10, R123 ;  /* 0x00000010ff0c7819 */ /* 0x000fe2000001167b */
[----:B------:R-:W-:Y:S01]  /*50b0*/  FMUL.FTZ R123, R0, c[0x0][0x23c] ;  /* 0x00008f00007b7a20 */ /* 0x000fe20000410000 */
[----:B------:R-:W-:Y:S02]  /*50c0*/  PRMT R109, R122, 0x5410, R109 ;  /* 0x000054107a6d7816 */ /* 0x000fe4000000006d */
[----:B------:R-:W-:Y:S02]  /*50d0*/  FSEL R122, R14, RZ, P2 ;  /* 0x000000ff0e7a7208 */ /* 0x000fe40001000000 */
[----:B------:R-:W-:Y:S01]  /*50e0*/  FSETP.NEU.FTZ.AND P2, PT, R0, -INF , PT ;  /* 0xff8000000000780b */ /* 0x000fe20003f5d000 */
[--C-:B------:R-:W-:Y:S01]  /*50f0*/  HSET2.LE.AND R106, R109, R234.reuse, PT ;  /* 0x000000ea6d6a7233 */ /* 0x100fe20003803000 */
[----:B------:R-:W-:Y:S01]  /*5100*/  LOP3.LUT R12, R12, 0xff, RZ, 0xc0, !PT ;  /* 0x000000ff0c0c7812 */ /* 0x000fe200078ec0ff */
[--C-:B------:R-:W-:Y:S01]  /*5110*/  FFMA.FTZ R235, R73, c[0x0][0x23c], -R122.reuse ;  /* 0x00008f0049eb7a23 */ /* 0x100fe2000001087a */
[----:B------:R-:W-:Y:S01]  /*5120*/  FSEL R123, R123, RZ, P2 ;  /* 0x000000ff7b7b7208 */ /* 0x000fe20001000000 */
[--C-:B------:R-:W-:Y:S01]  /*5130*/  FFMA.FTZ R208, R99, c[0x0][0x23c], -R122.reuse ;  /* 0x00008f0063d07a23 */ /* 0x100fe2000001087a */
[----:B------:R-:W-:Y:S01]  /*5140*/  LOP3.LUT R14, R149, 0xff, RZ, 0xc0, !PT ;  /* 0x000000ff950e7812 */ /* 0x000fe200078ec0ff */
[----:B------:R-:W-:Y:S01]  /*5150*/  FFMA.FTZ R185, R105, c[0x0][0x23c], -R122 ;  /* 0x00008f0069b97a23 */ /* 0x000fe2000001087a */
[----:B------:R-:W-:Y:S01]  /*5160*/  ISETP.GE.U32.AND P2, PT, R252, R12, PT ;  /* 0x0000000cfc00720c */ /* 0x000fe20003f46070 */
[--C-:B------:R-:W-:Y:S01]  /*5170*/  FFMA.FTZ R100, R72, c[0x0][0x23c], -R123.reuse ;  /* 0x00008f0048647a23 */ /* 0x100fe2000001087b */
[----:B------:R-:W-:Y:S01]  /*5180*/  LOP3.LUT R12, R128, 0xffff, RZ, 0xc0, !PT ;  /* 0x0000ffff800c7812 */ /* 0x000fe200078ec0ff */
[--C-:B------:R-:W-:Y:S01]  /*5190*/  FFMA.FTZ R206, R74, c[0x0][0x23c], -R123.reuse ;  /* 0x00008f004ace7a23 */ /* 0x100fe2000001087b */
[----:B------:R-:W-:Y:S01]  /*51a0*/  LOP3.LUT R13, R110, 0xffff, RZ, 0xc0, !PT ;  /* 0x0000ffff6e0d7812 */ /* 0x000fe200078ec0ff */
[----:B------:R-:W-:Y:S01]  /*51b0*/  FFMA.FTZ R183, R64, c[0x0][0x23c], -R123 ;  /* 0x00008f0040b77a23 */ /* 0x000fe2000001087b */
[----:B------:R-:W-:Y:S01]  /*51c0*/  PRMT R107, R14, 0x5410, R129 ;  /* 0x000054100e6b7816 */ /* 0x000fe20000000081 */
[--C-:B------:R-:W-:Y:S01]  /*51d0*/  FFMA.FTZ R129, R68, c[0x0][0x23c], -R123.reuse ;  /* 0x00008f0044817a23 */ /* 0x100fe2000001087b */
[----:B------:R-:W-:Y:S01]  /*51e0*/  SHF.R.U32.HI R14, RZ, 0x10, R110 ;  /* 0x00000010ff0e7819 */ /* 0x000fe2000001166e */
[----:B------:R-:W-:Y:S01]  /*51f0*/  FFMA.FTZ R247, R70, c[0x0][0x23c], -R123 ;  /* 0x00008f0046f77a23 */ /* 0x000fe2000001087b */
[----:B------:R-:W-:Y:S01]  /*5200*/  SHF.R.U32.HI R96, RZ, 0x8, R12 ;  /* 0x00000008ff607819 */ /* 0x000fe2000001160c */
[--C-:B------:R-:W-:Y:S01]  /*5210*/  FFMA.FTZ R236, R65, c[0x0][0x23c], -R122.reuse ;  /* 0x00008f0041ec7a23 */ /* 0x100fe2000001087a */
[----:B------:R-:W-:Y:S01]  /*5220*/  LOP3.LUT R177, R110, 0xff, RZ, 0xc0, !PT ;  /* 0x000000ff6eb17812 */ /* 0x000fe200078ec0ff */
[----:B------:R-:W-:Y:S01]  /*5230*/  FFMA.FTZ R101, R97, c[0x0][0x23c], -R122 ;  /* 0x00008f0061657a23 */ /* 0x000fe2000001087a */
[----:B------:R-:W-:Y:S01]  /*5240*/  SHF.R.U32.HI R12, RZ, 0x8, R13 ;  /* 0x00000008ff0c7819 */ /* 0x000fe2000001160d */
[----:B------:R-:W-:Y:S01]  /*5250*/  MUFU.EX2 R129, R129 ;  /* 0x0000008100817308 */ /* 0x000fe20000000800 */
[----:B------:R-:W-:Y:S01]  /*5260*/  SHF.R.U32.HI R175, RZ, 0x18, R110 ;  /* 0x00000018ffaf7819 */ /* 0x000fe2000001166e */
[--C-:B------:R-:W-:Y:S01]  /*5270*/  HSET2.LE.AND R70, R111, R234.reuse, PT ;  /* 0x000000ea6f467233 */ /* 0x100fe20003803000 */
[----:B------:R-:W-:Y:S01]  /*5280*/  LOP3.LUT R14, R14, 0xff, RZ, 0xc0, !PT ;  /* 0x000000ff0e0e7812 */ /* 0x000fe200078ec0ff */
[----:B------:R-:W-:Y:S01]  /*5290*/  FFMA.FTZ R246, R71, c[0x0][0x23c], -R123 ;  /* 0x00008f0047f67a23 */ /* 0x000fe2000001087b */
[----:B------:R-:W-:Y:S01]  /*52a0*/  LOP3.LUT R45, R58, 0xffff, RZ, 0xc0, !PT ;  /* 0x0000ffff3a2d7812 */ /* 0x000fe200078ec0ff */
[----:B------:R-:W-:Y:S01]  /*52b0*/  FFMA.FTZ R241, R69, c[0x0][0x23c], -R122 ;  /* 0x00008f0045f17a23 */ /* 0x000fe2000001087a */
[----:B------:R-:W-:Y:S01]  /*52c0*/  PRMT R177, R177, 0x5410, R12 ;  /* 0x00005410b1b17816 */ /* 0x000fe2000000000c */
[----:B------:R-:W1:Y:S01]  /*52d0*/  MUFU.EX2 R100, R100 ;  /* 0x0000006400647308 */ /* 0x000e620000000800 */
[----:B------:R-:W-:Y:S01]  /*52e0*/  LOP3.LUT R12, R108, 0xffff, RZ, 0xc0, !PT ;  /* 0x0000ffff6c0c7812 */ /* 0x000fe200078ec0ff */
[----:B------:R-:W-:Y:S01]  /*52f0*/  FFMA.FTZ R210, R47, c[0x0][0x23c], -R122 ;  /* 0x00008f002fd27a23 */ /* 0x000fe2000001087a */
[----:B------:R-:W-:Y:S01]  /*5300*/  PRMT R175, R14, 0x5410, R175 ;  /* 0x000054100eaf7816 */ /* 0x000fe200000000af */
[----:B------:R-:W-:Y:S01]  /*5310*/  FFMA.FTZ R242, R46, c[0x0][0x23c], -R123 ;  /* 0x00008f002ef27a23 */ /* 0x000fe2000001087b */
[----:B------:R-:W-:Y:S01]  /*5320*/  SHF.R.U32.HI R14, RZ, 0x8, R45 ;  /* 0x00000008ff0e7819 */ /* 0x000fe2000001162d */
[--C-:B------:R-:W-:Y:S01]  /*5330*/  HSET2.LE.AND R107, R107, R234.reuse, PT ;  /* 0x000000ea6b6b7233 */ /* 0x100fe20003803000 */
[----:B------:R-:W-:Y:S01]  /*5340*/  SHF.R.U32.HI R62, RZ, 0x10, R128 ;  /* 0x00000010ff3e7819 */ /* 0x000fe20000011680 */
[----:B------:R-:W-:Y:S01]  /*5350*/  MUFU.EX2 R208, R208 ;  /* 0x000000d000d07308 */ /* 0x000fe20000000800 */
[----:B------:R-:W-:Y:S01]  /*5360*/  LOP3.LUT R45, R108, 0xff, RZ, 0xc0, !PT ;  /* 0x000000ff6c2d7812 */ /* 0x000fe200078ec0ff */
[--C-:B------:R-:W-:Y:S01]  /*5370*/  HSET2.LE.AND R69, R175, R234.reuse, PT ;  /* 0x000000eaaf457233 */ /* 0x100fe20003803000 */
[----:B------:R-:W-:Y:S01]  /*5380*/  SHF.R.U32.HI R12, RZ, 0x8, R12 ;  /* 0x00000008ff0c7819 */ /* 0x000fe2000001160c */
[----:B------:R-:W-:Y:S01]  /*5390*/  HSET2.LE.AND R68, R177, R234, PT ;  /* 0x000000eab1447233 */ /* 0x000fe20003803000 */
[----:B------:R-:W-:-:S02]  /*53a0*/  LOP3.LUT R211, R128, 0xff, RZ, 0xc0, !PT ;  /* 0x000000ff80d37812 */ /* 0x000fc400078ec0ff */
[----:B------:R-:W-:Y:S01]  /*53b0*/  SHF.R.U32.HI R73, RZ, 0x10, R108 ;  /* 0x00000010ff497819 */ /* 0x000fe2000001166c */
[----:B------:R-:W3:Y:S01]  /*53c0*/  MUFU.EX2 R185, R185 ;  /* 0x000000b900b97308 */ /* 0x000ee20000000800 */
[----:B------:R-:W-:Y:S02]  /*53d0*/  LOP3.LUT R226, R157, UR14, R226, 0x96, !PT ;  /* 0x0000000e9de27c12 */ /* 0x000fe4000f8e96e2 */
[----:B------:R-:W-:Y:S01]  /*53e0*/  SHF.R.U32.HI R179, RZ, 0x18, R128 ;  /* 0x00000018ffb37819 */ /* 0x000fe20000011680 */
[----:B------:R-:W-:Y:S01]  /*53f0*/  FFMA.FTZ R128, R75, c[0x0][0x23c], -R122 ;  /* 0x00008f004b807a23 */ /* 0x000fe2000001087a */
[----:B------:R-:W-:Y:S02]  /*5400*/  LOP3.LUT R62, R62, 0xff, RZ, 0xc0, !PT ;  /* 0x000000ff3e3e7812 */ /* 0x000fe400078ec0ff */
[----:B------:R-:W-:Y:S01]  /*5410*/  PRMT R45, R45, 0x5410, R12 ;  /* 0x000054102d2d7816 */ /* 0x000fe2000000000c */
[----:B------:R-:W-:Y:S01]  /*5420*/  MUFU.EX2 R206, R206 ;  /* 0x000000ce00ce7308 */ /* 0x000fe20000000800 */
[----:B------:R-:W-:-:S02]  /*5430*/  SHF.R.U32.HI R157, RZ, 0x10, R154 ;  /* 0x00000010ff9d7819 */ /* 0x000fc4000001169a */
[----:B------:R-:W-:Y:S01]  /*5440*/  LOP3.LUT R12, R18, 0xffff, RZ, 0xc0, !PT ;  /* 0x0000ffff120c7812 */ /* 0x000fe200078ec0ff */
[--C-:B------:R-:W-:Y:S01]  /*5450*/  HSET2.LE.AND R104, R45, R234.reuse, PT ;  /* 0x000000ea2d687233 */ /* 0x100fe20003803000 */
[----:B------:R-:W-:Y:S02]  /*5460*/  PRMT R211, R211, 0x5410, R96 ;  /* 0x00005410d3d37816 */ /* 0x000fe40000000060 */
[----:B------:R-:W-:Y:S01]  /*5470*/  SHF.R.U32.HI R108, RZ, 0x18, R108 ;  /* 0x00000018ff6c7819 */ /* 0x000fe2000001166c */
[----:B------:R-:W4:Y:S01]  /*5480*/  MUFU.EX2 R183, R183 ;  /* 0x000000b700b77308 */ /* 0x000f220000000800 */
[----:B------:R-:W-:Y:S01]  /*5490*/  F2FP.BF16.PACK_AB R204, R192, R239 ;  /* 0x000000efc0cc723e */ /* 0x000fe200000010ff */
[----:B------:R-:W-:Y:S01]  /*54a0*/  HSET2.LE.AND R211, R211, R234, PT ;  /* 0x000000ead3d37233 */ /* 0x000fe20003803000 */
[----:B------:R-:W-:Y:S02]  /*54b0*/  LOP3.LUT R73, R73, 0xff, RZ, 0xc0, !PT ;  /* 0x000000ff49497812 */ /* 0x000fe400078ec0ff */
[----:B------:R-:W-:Y:S01]  /*54c0*/  LOP3.LUT R158, R154, 0xff, RZ, 0xc0, !PT ;  /* 0x000000ff9a9e7812 */ /* 0x000fe200078ec0ff */
[----:B------:R-:W-:Y:S01]  /*54d0*/  @!P2 HFMA2.BF16_V2 R86, -RZ.H0_H0, RZ.H0_H0, -R204.H0_H0 ;  /* 0x200000ffff56a231 */ /* 0x000fe200003409cc */
[----:B------:R-:W-:Y:S01]  /*54e0*/  SHF.R.U32.HI R17, RZ, 0x8, R156 ;  /* 0x00000008ff117819 */ /* 0x000fe2000001169c */
[----:B------:R-:W-:Y:S01]  /*54f0*/  MUFU.EX2 R236, R236 ;  /* 0x000000ec00ec7308 */ /* 0x000fe20000000800 */
[----:B------:R-:W-:-:S02]  /*5500*/  PRMT R179, R62, 0x5410, R179 ;  /* 0x000054103eb37816 */ /* 0x000fc400000000b3 */
[----:B------:R-:W-:Y:S02]  /*5510*/  SHF.R.U32.HI R13, RZ, 0x10, R18 ;  /* 0x00000010ff0d7819 */ /* 0x000fe40000011612 */
[----:B------:R-:W-:Y:S01]  /*5520*/  SHF.R.U32.HI R154, RZ, 0x18, R154 ;  /* 0x00000018ff9a7819 */ /* 0x000fe2000001169a */
[----:B------:R-:W-:Y:S01]  /*5530*/  HSET2.LE.AND R179, R179, R234, PT ;  /* 0x000000eab3b37233 */ /* 0x000fe20003803000 */
[----:B------:R-:W-:Y:S01]  /*5540*/  LOP3.LUT R19, R157, 0xff, RZ, 0xc0, !PT ;  /* 0x000000ff9d137812 */ /* 0x000fe200078ec0ff */
[----:B------:R-:W1:Y:S01]  /*5550*/  MUFU.EX2 R235, R235 ;  /* 0x000000eb00eb7308 */ /* 0x000e620000000800 */
[----:B------:R-:W-:Y:S02]  /*5560*/  LOP3.LUT R75, R18, 0xff, RZ, 0xc0, !PT ;  /* 0x000000ff124b7812 */ /* 0x000fe400078ec0ff */
[----:B------:R-:W-:Y:S02]  /*5570*/  SHF.R.U32.HI R12, RZ, 0x8, R12 ;  /* 0x00000008ff0c7819 */ /* 0x000fe4000001160c */
[----:B------:R-:W-:-:S02]  /*5580*/  PRMT R187, R204, 0x7632, R187 ;  /* 0x00007632ccbb7816 */ /* 0x000fc400000000bb */
[----:B------:R-:W-:Y:S01]  /*5590*/  PRMT R73, R73, 0x5410, R108 ;  /* 0x0000541049497816 */ /* 0x000fe2000000006c */
[----:B------:R-:W-:Y:S01]  /*55a0*/  MUFU.EX2 R128, R128 ;  /* 0x0000008000807308 */ /* 0x000fe20000000800 */
[----:B--2---:R-:W-:Y:S01]  /*55b0*/  F2FP.BF16.PACK_AB R160, R102, R131 ;  /* 0x0000008366a0723e */ /* 0x004fe200000010ff */
[----:B------:R-:W2:Y:S01]  /*55c0*/  LDSM.16.MT88.4 R108, [R196+0x6000] ;  /* 0x00600000c46c783b */ /* 0x000ea20000004200 */
[----:B------:R-:W-:Y:S01]  /*55d0*/  PRMT R17, R158, 0x5410, R17 ;  /* 0x000054109e117816 */ /* 0x000fe20000000011 */
[----:B------:R-:W-:Y:S01]  /*55e0*/  HSET2.LE.AND R73, R73, R234, PT ;  /* 0x000000ea49497233 */ /* 0x000fe20003803000 */
[----:B------:R-:W-:Y:S01]  /*55f0*/  SHF.R.U32.HI R18, RZ, 0x18, R18 ;  /* 0x00000018ff127819 */ /* 0x000fe20000011612 */
[----:B------:R-:W-:Y:S01]  /*5600*/  @!P0 HFMA2.BF16_V2 R85, -RZ.H0_H0, RZ.H0_H0, -R187.H0_H0 ;  /* 0x200000ffff558231 */ /* 0x000fe200003409bb */
[----:B------:R-:W-:Y:S01]  /*5610*/  LOP3.LUT R13, R13, 0xff, RZ, 0xc0, !PT ;  /* 0x000000ff0d0d7812 */ /* 0x000fe200078ec0ff */
[----:B------:R-:W1:Y:S01]  /*5620*/  MUFU.EX2 R101, R101 ;  /* 0x0000006500657308 */ /* 0x000e620000000800 */
[----:B------:R-:W-:-:S02]  /*5630*/  PRMT R19, R19, 0x5410, R154 ;  /* 0x0000541013137816 */ /* 0x000fc4000000009a */
[----:B------:R-:W-:Y:S02]  /*5640*/  PRMT R75, R75, 0x5410, R12 ;  /* 0x000054104b4b7816 */ /* 0x000fe4000000000c */
[----:B------:R-:W-:Y:S01]  /*5650*/  PRMT R12, R204, 0x5410, R187 ;  /* 0x00005410cc0c7816 */ /* 0x000fe200000000bb */
[--C-:B------:R-:W-:Y:S01]  /*5660*/  HSET2.LE.AND R19, R19, R234.reuse, PT ;  /* 0x000000ea13137233 */ /* 0x100fe20003803000 */
[----:B------:R-:W-:Y:S01]  /*5670*/  PRMT R159, R160, 0x7632, R159 ;  /* 0x00007632a09f7816 */ /* 0x000fe2000000009f */
[----:B------:R-:W-:Y:S01]  /*5680*/  MUFU.EX2 R247, R247 ;  /* 0x000000f700f77308 */ /* 0x000fe20000000800 */
[----:B------:R-:W-:Y:S02]  /*5690*/  SHF.R.U32.HI R152, RZ, 0x18, R152 ;  /* 0x00000018ff987819 */ /* 0x000fe40000011698 */
[----:B------:R-:W-:Y:S01]  /*56a0*/  PRMT R13, R13, 0x5410, R18 ;  /* 0x000054100d0d7816 */ /* 0x000fe20000000012 */
[----:B------:R-:W-:Y:S01]  /*56b0*/  HSET2.LE.AND R18, R17, R234, PT ;  /* 0x000000ea11127233 */ /* 0x000fe20003803000 */
[----:B------:R-:W-:-:S02]  /*56c0*/  F2FP.BF16.PACK_AB R156, R213, R244 ;  /* 0x000000f4d59c723e */ /* 0x000fc400000010ff */
[----:B------:R-:W-:Y:S01]  /*56d0*/  LOP3.LUT R16, R211, R16, RZ, 0xc0, !PT ;  /* 0x00000010d3107212 */ /* 0x000fe200078ec0ff */
[----:B------:R-:W1:Y:S01]  /*56e0*/  MUFU.EX2 R246, R246 ;  /* 0x000000f600f67308 */ /* 0x000e620000000800 */
[----:B------:R-:W-:Y:S01]  /*56f0*/  FFMA.FTZ R211, R44, c[0x0][0x23c], -R123 ;  /* 0x00008f002cd37a23 */ /* 0x000fe2000001087b */
[----:B------:R-:W-:Y:S01]  /*5700*/  LOP3.LUT R17, R179, R12, RZ, 0xc0, !PT ;  /* 0x0000000cb3117212 */ /* 0x000fe200078ec0ff */
[--C-:B------:R-:W-:Y:S01]  /*5710*/  HSET2.LE.AND R13, R13, R234.reuse, PT ;  /* 0x000000ea0d0d7233 */ /* 0x100fe20003803000 */
[----:B------:R-:W-:Y:S02]  /*5720*/  PRMT R12, R160, 0x5410, R159 ;  /* 0x00005410a00c7816 */ /* 0x000fe4000000009f */
[----:B------:R-:W-:Y:S02]  /*5730*/  PRMT R15, R61, 0x5410, R152 ;  /* 0x000054103d0f7816 */ /* 0x000fe40000000098 */
[----:B------:R-:W-:Y:S01]  /*5740*/  PRMT R155, R156, 0x7632, R155 ;  /* 0x000076329c9b7816 */ /* 0x000fe2000000009b */
[----:B------:R-:W-:Y:S01]  /*5750*/  MUFU.EX2 R241, R241 ;  /* 0x000000f100f17308 */ /* 0x000fe20000000800 */
[----:B------:R-:W-:Y:S01]  /*5760*/  SHF.R.U32.HI R60, RZ, 0x10, R58 ;  /* 0x00000010ff3c7819 */ /* 0x000fe2000001163a */
[----:B------:R-:W-:Y:S01]  /*5770*/  HSET2.LE.AND R15, R15, R234, PT ;  /* 0x000000ea0f0f7233 */ /* 0x000fe20003803000 */
[----:B------:R-:W-:-:S02]  /*5780*/  F2FP.BF16.PACK_AB R152, R186, R203 ;  /* 0x000000cbba98723e */ /* 0x000fc400000010ff */
[----:B------:R-:W-:Y:S02]  /*5790*/  LOP3.LUT R59, R58, 0xff, RZ, 0xc0, !PT ;  /* 0x000000ff3a3b7812 */ /* 0x000fe400078ec0ff */
[----:B------:R-:W-:Y:S01]  /*57a0*/  LOP3.LUT R19, R19, R12, RZ, 0xc0, !PT ;  /* 0x0000000c13137212 */ /* 0x000fe200078ec0ff */
[----:B------:R-:W2:Y:S01]  /*57b0*/  MUFU.EX2 R210, R210 ;  /* 0x000000d200d27308 */ /* 0x000ea20000000800 */
[----:B------:R-:W-:Y:S02]  /*57c0*/  PRMT R12, R156, 0x5410, R155 ;  /* 0x000054109c0c7816 */ /* 0x000fe4000000009b */
[----:B------:R-:W-:Y:S02]  /*57d0*/  SHF.R.U32.HI R58, RZ, 0x18, R58 ;  /* 0x00000018ff3a7819 */ /* 0x000fe4000001163a */
[----:B------:R-:W-:Y:S02]  /*57e0*/  LOP3.LUT R97, R60, 0xff, RZ, 0xc0, !PT ;  /* 0x000000ff3c617812 */ /* 0x000fe400078ec0ff */
[----:B------:R-:W-:Y:S01]  /*57f0*/  PRMT R151, R152, 0x7632, R151 ;  /* 0x0000763298977816 */ /* 0x000fe20000000097 */
[----:B------:R-:W-:Y:S01]  /*5800*/  MUFU.EX2 R242, R242 ;  /* 0x000000f200f27308 */ /* 0x000fe20000000800 */
[----:B------:R-:W-:-:S02]  /*5810*/  PRMT R99, R59, 0x5410, R14 ;  /* 0x000054103b637816 */ /* 0x000fc4000000000e */
[----:B-1----:R-:W-:Y:S02]  /*5820*/  F2FP.BF16.PACK_AB R65, R100, R129 ;  /* 0x000000816441723e */ /* 0x002fe400000010ff */
[----:B------:R-:W-:Y:S01]  /*5830*/  F2FP.BF16.PACK_AB R158, R103, R130 ;  /* 0x00000082679e723e */ /* 0x000fe200000010ff */
[----:B------:R-:W-:Y:S01]  /*5840*/  HSET2.LE.AND R14, R99, R234, PT ;  /* 0x000000ea630e7233 */ /* 0x000fe20003803000 */
[----:B---3--:R-:W-:Y:S01]  /*5850*/  F2FP.BF16.PACK_AB R59, R185, R208 ;  /* 0x000000d0b93b723e */ /* 0x008fe200000010ff */
[----:B------:R-:W1:Y:S01]  /*5860*/  MUFU.EX2 R211, R211 ;  /* 0x000000d300d37308 */ /* 0x000e620000000800 */
[----:B----4-:R-:W-:Y:S02]  /*5870*/  F2FP.BF16.PACK_AB R61, R183, R206 ;  /* 0x000000ceb73d723e */ /* 0x010fe400000010ff */
[----:B------:R-:W-:Y:S02]  /*5880*/  LOP3.LUT R69, R69, R12, RZ, 0xc0, !PT ;  /* 0x0000000c45457212 */ /* 0x000fe400078ec0ff */
[----:B------:R-:W-:-:S02]  /*5890*/  PRMT R97, R97, 0x5410, R58 ;  /* 0x0000541061617816 */ /* 0x000fc4000000003a */
[----:B------:R-:W-:Y:S02]  /*58a0*/  PRMT R12, R152, 0x5410, R151 ;  /* 0x00005410980c7816 */ /* 0x000fe40000000097 */
[----:B------:R-:W-:Y:S02]  /*58b0*/  PRMT R64, R65, 0x7632, R64 ;  /* 0x0000763241407816 */ /* 0x000fe40000000040 */
[----:B------:R-:W-:Y:S02]  /*58c0*/  PRMT R157, R158, 0x7632, R157 ;  /* 0x000076329e9d7816 */ /* 0x000fe4000000009d */
[----:B------:R-:W-:Y:S02]  /*58d0*/  PRMT R58, R59, 0x7632, R58 ;  /* 0x000076323b3a7816 */ /* 0x000fe4000000003a */
[----:B------:R-:W-:Y:S02]  /*58e0*/  PRMT R60, R61, 0x7632, R60 ;  /* 0x000076323d3c7816 */ /* 0x000fe4000000003c */
[----:B------:R-:W-:-:S02]  /*58f0*/  F2FP.BF16.PACK_AB R154, R214, R243 ;  /* 0x000000f3d69a723e */ /* 0x000fc400000010ff */
[----:B------:R-:W-:Y:S02]  /*5900*/  F2FP.BF16.PACK_AB R184, R235, R236 ;  /* 0x000000ecebb8723e */ /* 0x000fe400000010ff */
[----:B------:R-:W-:Y:S02]  /*5910*/  F2FP.BF16.PACK_AB R63, R101, R128 ;  /* 0x00000080653f723e */ /* 0x000fe400000010ff */
[----:B------:R-:W-:Y:S01]  /*5920*/  LOP3.LUT R71, R15, R12, RZ, 0xc0, !PT ;  /* 0x0000000c0f477212 */ /* 0x000fe200078ec0ff */
[----:B------:R-:W-:Y:S01]  /*5930*/  HSET2.LE.AND R15, R97, R234, PT ;  /* 0x000000ea610f7233 */ /* 0x000fe20003803000 */
[----:B------:R-:W-:Y:S02]  /*5940*/  F2FP.BF16.PACK_AB R182, R246, R247 ;  /* 0x000000f7f6b6723e */ /* 0x000fe400000010ff */
[----:B------:R-:W-:Y:S02]  /*5950*/  PRMT R12, R65, 0x5410, R64 ;  /* 0x00005410410c7816 */ /* 0x000fe40000000040 */
[----:B------:R-:W-:-:S02]  /*5960*/  PRMT R105, R158, 0x5410, R157 ;  /* 0x000054109e697816 */ /* 0x000fc4000000009d */
[----:B------:R-:W-:Y:S02]  /*5970*/  PRMT R47, R59, 0x5410, R58 ;  /* 0x000054103b2f7816 */ /* 0x000fe4000000003a */
[----:B------:R-:W-:Y:S02]  /*5980*/  PRMT R6, R61, 0x5410, R60 ;  /* 0x000054103d067816 */ /* 0x000fe4000000003c */
[----:B------:R-:W-:Y:S02]  /*5990*/  PRMT R153, R154, 0x7632, R153 ;  /* 0x000076329a997816 */ /* 0x000fe40000000099 */
[----:B------:R-:W-:Y:S02]  /*59a0*/  PRMT R181, R184, 0x7632, R181 ;  /* 0x00007632b8b57816 */ /* 0x000fe400000000b5 */
[----:B------:R-:W-:Y:S02]  /*59b0*/  PRMT R62, R63, 0x7632, R62 ;  /* 0x000076323f3e7816 */ /* 0x000fe4000000003e */
[----:B------:R-:W-:-:S02]  /*59c0*/  PRMT R179, R182, 0x7632, R179 ;  /* 0x00007632b6b37816 */ /* 0x000fc400000000b3 */
[----:B------:R-:W-:Y:S02]  /*59d0*/  F2FP.BF16.PACK_AB R150, R205, R212 ;  /* 0x000000d4cd96723e */ /* 0x000fe400000010ff */
[----:B------:R-:W-:Y:S01]  /*59e0*/  LOP3.LUT R15, R15, R12, RZ, 0xc0, !PT ;  /* 0x0000000c0f0f7212 */ /* 0x000fe200078ec0ff */
[----:B------:R-:W-:Y:S01]  /*59f0*/  HSET2.LE.AND R12, R75, R234, PT ;  /* 0x000000ea4b0c7233 */ /* 0x000fe20003803000 */
[----:B--2---:R-:W-:Y:S02]  /*5a00*/  F2FP.BF16.PACK_AB R178, R210, R241 ;  /* 0x000000f1d2b2723e */ /* 0x004fe400000010ff */
[----:B-1----:R-:W-:Y:S02]  /*5a10*/  F2FP.BF16.PACK_AB R180, R211, R242 ;  /* 0x000000f2d3b4723e */ /* 0x002fe400000010ff */
[----:B------:R-:W-:Y:S02]  /*5a20*/  LOP3.LUT R18, R18, R105, RZ, 0xc0, !PT ;  /* 0x0000006912127212 */ /* 0x000fe400078ec0ff */
[----:B------:R-:W-:-:S02]  /*5a30*/  LOP3.LUT R106, R106, R47, RZ, 0xc0, !PT ;  /* 0x0000002f6a6a7212 */ /* 0x000fc400078ec0ff */
[----:B------:R-:W-:Y:S02]  /*5a40*/  LOP3.LUT R107, R107, R6, RZ, 0xc0, !PT ;  /* 0x000000066b6b7212 */ /* 0x000fe400078ec0ff */
[----:B------:R-:W-:Y:S02]  /*5a50*/  PRMT R105, R154, 0x5410, R153 ;  /* 0x000054109a697816 */ /* 0x000fe40000000099 */
[----:B------:R-:W-:Y:S02]  /*5a60*/  PRMT R97, R63, 0x5410, R62 ;  /* 0x000054103f617816 */ /* 0x000fe4000000003e */
[----:B------:R-:W-:Y:S02]  /*5a70*/  PRMT R47, R184, 0x5410, R181 ;  /* 0x00005410b82f7816 */ /* 0x000fe400000000b5 */
[----:B------:R-:W-:Y:S02]  /*5a80*/  PRMT R6, R182, 0x5410, R179 ;  /* 0x00005410b6067816 */ /* 0x000fe400000000b3 */
[----:B------:R-:W-:-:S02]  /*5a90*/  PRMT R149, R150, 0x7632, R149 ;  /* 0x0000763296957816 */ /* 0x000fc40000000095 */
[----:B------:R-:W-:Y:S02]  /*5aa0*/  PRMT R175, R178, 0x7632, R175 ;  /* 0x00007632b2af7816 */ /* 0x000fe400000000af */
[----:B------:R-:W-:Y:S02]  /*5ab0*/  PRMT R177, R180, 0x7632, R177 ;  /* 0x00007632b4b17816 */ /* 0x000fe400000000b1 */
[----:B------:R-:W-:Y:S02]  /*5ac0*/  LOP3.LUT R68, R68, R105, RZ, 0xc0, !PT ;  /* 0x0000006944447212 */ /* 0x000fe400078ec0ff */
[----:B------:R-:W-:Y:S02]  /*5ad0*/  LOP3.LUT R14, R14, R97, RZ, 0xc0, !PT ;  /* 0x000000610e0e7212 */ /* 0x000fe400078ec0ff */
[----:B------:R-:W-:Y:S01]  /*5ae0*/  LOP3.LUT R12, R12, R47, RZ, 0xc0, !PT ;  /* 0x0000002f0c0c7212 */ /* 0x000fe200078ec0ff */
[----:B------:R-:W-:Y:S01]  /*5af0*/  HMMA.16816.F32.BF16 R96, R16, R108, RZ ;  /* 0x0000006c1060723c */ /* 0x000fe200000418ff */
[----:B------:R-:W-:Y:S01]  /*5b00*/  LOP3.LUT R13, R13, R6, RZ, 0xc0, !PT ;  /* 0x000000060d0d7212 */ /* 0x000fe200078ec0ff */
[----:B------:R-:W1:Y:S01]  /*5b10*/  LDSM.16.MT88.4 R44, [R196+0x6800] ;  /* 0x00680000c42c783b */ /* 0x000e620000004200 */
[----:B------:R-:W-:-:S02]  /*5b20*/  PRMT R105, R150, 0x5410, R149 ;  /* 0x0000541096697816 */ /* 0x000fc40000000095 */
[----:B------:R-:W-:Y:S02]  /*5b30*/  PRMT R75, R178, 0x5410, R175 ;  /* 0x00005410b24b7816 */ /* 0x000fe400000000af */
[----:B------:R-:W-:Y:S02]  /*5b40*/  PRMT R6, R180, 0x5410, R177 ;  /* 0x00005410b4067816 */ /* 0x000fe400000000b1 */
[----:B------:R-:W-:Y:S02]  /*5b50*/  LOP3.LUT R70, R70, R105, RZ, 0xc0, !PT ;  /* 0x0000006946467212 */ /* 0x000fe400078ec0ff */
[----:B------:R-:W-:Y:S02]  /*5b60*/  LOP3.LUT R104, R104, R75, RZ, 0xc0, !PT ;  /* 0x0000004b68687212 */ /* 0x000fe400078ec0ff */
[----:B------:R-:W-:Y:S02]  /*5b70*/  LOP3.LUT R105, R73, R6, RZ, 0xc0, !PT ;  /* 0x0000000649697212 */ /* 0x000fe400078ec0ff */
[----:B------:R-:W-:Y:S07]  /*5b80*/  HMMA.16816.F32.BF16 R72, R12, R108, RZ ;  /* 0x0000006c0c48723c */ /* 0x000fee00000418ff */
[----:B------:R-:W-:-:S02]  /*5b90*/  IMAD.MOV.U32 R108, RZ, RZ, R4 ;  /* 0x000000ffff6c7224 */ /* 0x000fc400078e0004 */
[----:B------:R-:W-:Y:S02]  /*5ba0*/  IMAD.MOV.U32 R109, RZ, RZ, R5 ;  /* 0x000000ffff6d7224 */ /* 0x000fe400078e0005 */
[----:B------:R-:W2:Y:S01]  /*5bb0*/  LDL.LU.64 R4, [R1+0xd0] ;  /* 0x0000d00001047983 */ /* 0x000ea20000300a00 */
[----:B------:R-:W-:Y:S01]  /*5bc0*/  @!P3 HFMA2.BF16_V2 R84, -RZ.H0_H0, RZ.H0_H0, -R158.H0_H0 ;  /* 0x200000ffff54b231 */ /* 0x000fe2000034099e */
[----:B------:R-:W-:-:S04]  /*5bd0*/  LOP3.LUT R250, R250, 0xff, RZ, 0xc0, !PT ;  /* 0x000000fffafa7812 */ /* 0x000fc800078ec0ff */
[----:B------:R-:W-:Y:S02]  /*5be0*/  @!P3 PRMT R158, R84, 0x5410, RZ ;  /* 0x00005410549eb816 */ /* 0x000fe400000000ff */
[----:B------:R-:W-:Y:S02]  /*5bf0*/  ISETP.GE.U32.AND P3, PT, R252, R250, PT ;  /* 0x000000fafc00720c */ /* 0x000fe40003f66070 */
[----:B------:R-:W-:-:S04]  /*5c00*/  SHF.R.U32.HI R6, RZ, 0x8, R251 ;  /* 0x00000008ff067819 */ /* 0x000fc800000116fb */
[----:B------:R-:W-:Y:S02]  /*5c10*/  LOP3.LUT R6, R6, 0xffff, RZ, 0xc0, !PT ;  /* 0x0000ffff06067812 */ /* 0x000fe400078ec0ff */
[----:B------:R-:W-:Y:S01]  /*5c20*/  @!P2 PRMT R204, R86, 0x5410, RZ ;  /* 0x0000541056cca816 */ /* 0x000fe200000000ff */
[-C--:B-1----:R-:W-:Y:S01]  /*5c30*/  HMMA.16816.F32.BF16 R96, R68, R44.reuse, R96 ;  /* 0x0000002c4460723c */ /* 0x082fe20000041860 */
[C---:B------:R-:W-:Y:S02]  /*5c40*/  ISETP.GE.U32.AND P2, PT, R252.reuse, R6, PT ;  /* 0x00000006fc00720c */ /* 0x040fe40003f46070 */
[----:B------:R-:W-:Y:S01]  /*5c50*/  @!P0 PRMT R187, R85, 0x5410, RZ ;  /* 0x0000541055bb8816 */ /* 0x000fe200000000ff */
[----:B------:R-:W-:Y:S01]  /*5c60*/  @!P3 HFMA2.BF16_V2 R76, -RZ.H0_H0, RZ.H0_H0, -R160.H0_H0 ;  /* 0x200000ffff4cb231 */ /* 0x000fe200003409a0 */
[----:B------:R-:W-:Y:S01]  /*5c70*/  ISETP.GE.U32.AND P0, PT, R252, R249, PT ;  /* 0x000000f9fc00720c */ /* 0x000fe20003f06070 */
[----:B------:R-:W-:Y:S02]  /*5c80*/  IMAD.WIDE.U32 R248, R248, -0x326172a9, RZ ;  /* 0xcd9e8d57f8f87825 */ /* 0x000fe400078e00ff */
[----:B------:R-:W-:Y:S01]  /*5c90*/  HMMA.16816.F32.BF16 R72, R104, R44, R72 ;  /* 0x0000002c6848723c */ /* 0x000fe20000041848 */
[----:B------:R-:W-:-:S06]  /*5ca0*/  @!P3 PRMT R160, R76, 0x5410, RZ ;  /* 0x000054104ca0b816 */ /* 0x000fcc00000000ff */
[----:B------:R-:W-:Y:S02]  /*5cb0*/  IMAD.MOV.U32 R44, RZ, RZ, R200 ;  /* 0x000000ffff2c7224 */ /* 0x000fe400078e00c8 */
[----:B------:R-:W-:Y:S02]  /*5cc0*/  IMAD.MOV.U32 R45, RZ, RZ, R201 ;  /* 0x000000ffff2d7224 */ /* 0x000fe400078e00c9 */
[----:B------:R-:W-:Y:S01]  /*5cd0*/  IMAD.MOV.U32 R250, RZ, RZ, R44 ;  /* 0x000000fffffa7224 */ /* 0x000fe200078e002c */
[----:B------:R-:W-:Y:S01]  /*5ce0*/  LOP3.LUT R44, R249, UR15, R188, 0x96, !PT ;  /* 0x0000000ff92c7c12 */ /* 0x000fe2000f8e96bc */
[----:B------:R-:W-:Y:S01]  /*5cf0*/  IMAD.MOV.U32 R251, RZ, RZ, R45 ;  /* 0x000000fffffb7224 */ /* 0x000fe200078e002d */
[C---:B------:R-:W-:Y:S01]  /*5d00*/  LOP3.LUT R188, R248.reuse, 0xff, RZ, 0xc0, !PT ;  /* 0x000000fff8bc7812 */ /* 0x040fe200078ec0ff */
[----:B------:R-:W-:Y:S01]  /*5d10*/  @!P2 HFMA2.BF16_V2 R83, -RZ.H0_H0, RZ.H0_H0, -R157.H0_H0 ;  /* 0x200000ffff53a231 */ /* 0x000fe2000034099d */
[----:B------:R-:W-:Y:S01]  /*5d20*/  LOP3.LUT R45, R248, 0xffff, RZ, 0xc0, !PT ;  /* 0x0000fffff82d7812 */ /* 0x000fe200078ec0ff */
[----:B------:R-:W-:Y:S01]  /*5d30*/  IMAD.MOV.U32 R249, RZ, RZ, R109 ;  /* 0x000000fffff97224 */ /* 0x000fe200078e006d */
[--C-:B------:R-:W-:Y:S01]  /*5d40*/  SHF.R.U32.HI R190, RZ, 0x10, R248.reuse ;  /* 0x00000010ffbe7819 */ /* 0x100fe200000116f8 */
[----:B------:R-:W-:Y:S01]  /*5d50*/  @!P5 HFMA2.BF16_V2 R43, -RZ.H0_H0, RZ.H0_H0, -R159.H0_H0 ;  /* 0x200000ffff2bd231 */ /* 0x000fe2000034099f */
[----:B------:R-:W-:Y:S01]  /*5d60*/  SHF.R.U32.HI R189, RZ, 0x18, R248 ;  /* 0x00000018ffbd7819 */ /* 0x000fe200000116f8 */
[----:B------:R-:W-:Y:S01]  /*5d70*/  IMAD.MOV.U32 R248, RZ, RZ, R108 ;  /* 0x000000fffff87224 */ /* 0x000fe200078e006c */
[C---:B------:R-:W-:Y:S01]  /*5d80*/  LOP3.LUT R76, R119.reuse, 0xffff, RZ, 0xc0, !PT ;  /* 0x0000ffff774c7812 */ /* 0x040fe200078ec0ff */
[----:B------:R-:W-:Y:S01]  /*5d90*/  IMAD.WIDE.U32 R108, R114, -0x2daee0ad, RZ ;  /* 0xd2511f53726c7825 */ /* 0x000fe200078e00ff */
[----:B------:R-:W-:-:S03]  /*5da0*/  LOP3.LUT R6, R119, 0xff, RZ, 0xc0, !PT ;  /* 0x000000ff77067812 */ /* 0x000fc600078ec0ff */
[----:B------:R-:W-:Y:S01]  /*5db0*/  IMAD.WIDE.U32 R84, R231, -0x2daee0ad, RZ ;  /* 0xd2511f53e7547825 */ /* 0x000fe200078e00ff */
[----:B------:R-:W-:Y:S02]  /*5dc0*/  SHF.R.U32.HI R76, RZ, 0x8, R76 ;  /* 0x00000008ff4c7819 */ /* 0x000fe4000001164c */
[----:B------:R-:W-:Y:S01]  /*5dd0*/  SHF.R.U32.HI R116, RZ, 0x8, R116 ;  /* 0x00000008ff747819 */ /* 0x000fe20000011674 */
[----:B------:R-:W-:Y:S01]  /*5de0*/  @!P4 HFMA2.BF16_V2 R78, -RZ.H0_H0, RZ.H0_H0, -R150.H0_H0 ;  /* 0x200000ffff4ec231 */ /* 0x000fe20000340996 */
[----:B------:R-:W-:Y:S02]  /*5df0*/  LOP3.LUT R230, R109, UR10, R230, 0x96, !PT ;  /* 0x0000000a6de67c12 */ /* 0x000fe4000f8e96e6 */
[----:B------:R-:W-:Y:S01]  /*5e00*/  LOP3.LUT R117, R117, 0xff, RZ, 0xc0, !PT ;  /* 0x000000ff75757812 */ /* 0x000fe200078ec0ff */
[----:B------:R-:W-:Y:S01]  /*5e10*/  @!P0 HFMA2.BF16_V2 R77, -RZ.H0_H0, RZ.H0_H0, -R151.H0_H0 ;  /* 0x200000ffff4d8231 */ /* 0x000fe20000340997 */
[----:B------:R-:W-:Y:S02]  /*5e20*/  LOP3.LUT R76, R76, 0xffff, RZ, 0xc0, !PT ;  /* 0x0000ffff4c4c7812 */ /* 0x000fe400078ec0ff */
[----:B------:R-:W-:-:S02]  /*5e30*/  LOP3.LUT R220, R220, 0xff, RZ, 0xc0, !PT ;  /* 0x000000ffdcdc7812 */ /* 0x000fc400078ec0ff */
[----:B------:R-:W-:Y:S01]  /*5e40*/  SHF.R.U32.HI R222, RZ, 0x8, R222 ;  /* 0x00000008ffde7819 */ /* 0x000fe200000116de */
[----:B------:R-:W-:Y:S01]  /*5e50*/  FADD.FTZ R245, R245, R240 ;  /* 0x000000f0f5f57221 */ /* 0x000fe20000010000 */
[----:B------:R-:W-:Y:S01]  /*5e60*/  @!P2 PRMT R157, R83, 0x5410, RZ ;  /* 0x00005410539da816 */ /* 0x000fe200000000ff */
[----:B------:R-:W-:Y:S01]  /*5e70*/  FADD.FTZ R235, R236, R235 ;  /* 0x000000ebeceb7221 */ /* 0x000fe20000010000 */
[----:B------:R-:W-:Y:S01]  /*5e80*/  ISETP.GE.U32.AND P2, PT, R252, R6, PT ;  /* 0x00000006fc00720c */ /* 0x000fe20003f46070 */
[----:B------:R-:W-:Y:S01]  /*5e90*/  FADD.FTZ R246, R247, R246 ;  /* 0x000000f6f7f67221 */ /* 0x000fe20000010000 */
[----:B------:R-:W-:Y:S01]  /*5ea0*/  LOP3.LUT R6, R85, UR8, R108, 0x96, !PT ;  /* 0x0000000855067c12 */ /* 0x000fe2000f8e966c */
[----:B------:R-:W-:Y:S01]  /*5eb0*/  IMAD.WIDE.U32 R108, R230, -0x326172a9, RZ ;  /* 0xcd9e8d57e66c7825 */ /* 0x000fe200078e00ff */
[----:B------:R-:W-:Y:S01]  /*5ec0*/  @!P5 PRMT R159, R43, 0x5410, RZ ;  /* 0x000054102b9fd816 */ /* 0x000fe200000000ff */
[----:B------:R1:W5:Y:S01]  /*5ed0*/  LDL.LU.64 R200, [R1+0xc8] ;  /* 0x0000c80001c87983 */ /* 0x0003620000300a00 */
[----:B------:R-:W-:Y:S01]  /*5ee0*/  ISETP.GE.U32.AND P5, PT, R252, R76, PT ;  /* 0x0000004cfc00720c */ /* 0x000fe20003fa6070 */
[----:B------:R-:W-:Y:S01]  /*5ef0*/  IMAD.WIDE.U32 R230, R6, -0x326172a9, RZ ;  /* 0xcd9e8d5706e67825 */ /* 0x000fe200078e00ff */
[----:B------:R-:W-:-:S02]  /*5f00*/  LOP3.LUT R43, R109, UR9, R248, 0x96, !PT ;  /* 0x000000096d2b7c12 */ /* 0x000fc4000f8e96f8 */
[----:B------:R-:W-:Y:S02]  /*5f10*/  ISETP.GE.U32.AND P3, PT, R252, R232, PT ;  /* 0x000000e8fc00720c */ /* 0x000fe40003f66070 */
[----:B------:R-:W-:Y:S01]  /*5f20*/  LOP3.LUT R6, R231, UR7, R108, 0x96, !PT ;  /* 0x00000007e7067c12 */ /* 0x000fe2000f8e966c */
[----:B------:R-:W-:Y:S01]  /*5f30*/  IMAD.WIDE.U32 R248, R43, -0x2daee0ad, RZ ;  /* 0xd2511f532bf87825 */ /* 0x000fe200078e00ff */
[----:B------:R-:W-:Y:S01]  /*5f40*/  SHF.R.U32.HI R43, RZ, 0x10, R119 ;  /* 0x00000010ff2b7819 */ /* 0x000fe20000011677 */
[----:B------:R-:W-:Y:S02]  /*5f50*/  @!P2 HFMA2.BF16_V2 R82, -RZ.H0_H0, RZ.H0_H0, -R154.H0_H0 ;  /* 0x200000ffff52a231 */ /* 0x000fe4000034099a */
[----:B------:R-:W-:Y:S02]  /*5f60*/  IMAD.WIDE.U32 R108, R6, -0x2daee0ad, RZ ;  /* 0xd2511f53066c7825 */ /* 0x000fe400078e00ff */
[----:B------:R-:W-:Y:S01]  /*5f70*/  @!P5 HFMA2.BF16_V2 R81, -RZ.H0_H0, RZ.H0_H0, -R153.H0_H0 ;  /* 0x200000ffff51d231 */ /* 0x000fe20000340999 */
[----:B------:R-:W-:-:S02]  /*5f80*/  LOP3.LUT R43, R43, 0xff, RZ, 0xc0, !PT ;  /* 0x000000ff2b2b7812 */ /* 0x000fc400078ec0ff */
[----:B------:R-:W-:Y:S02]  /*5f90*/  SHF.R.U32.HI R119, RZ, 0x18, R119 ;  /* 0x00000018ff777819 */ /* 0x000fe40000011677 */
[----:B------:R-:W-:Y:S02]  /*5fa0*/  @!P5 PRMT R153, R81, 0x5410, RZ ;  /* 0x000054105199d816 */ /* 0x000fe400000000ff */
[----:B------:R-:W-:Y:S02]  /*5fb0*/  ISETP.GE.U32.AND P5, PT, R252, R43, PT ;  /* 0x0000002bfc00720c */ /* 0x000fe40003fa6070 */
[----:B------:R-:W-:Y:S01]  /*5fc0*/  LOP3.LUT R84, R249, UR6, R84, 0x96, !PT ;  /* 0x00000006f9547c12 */ /* 0x000fe2000f8e9654 */
[----:B------:R-:W-:Y:S01]  /*5fd0*/  IMAD.MOV.U32 R249, RZ, RZ, R199 ;  /* 0x000000fffff97224 */ /* 0x000fe200078e00c7 */
[----:B------:R-:W-:Y:S01]  /*5fe0*/  LOP3.LUT R6, R109, UR4, R248, 0x96, !PT ;  /* 0x000000046d067c12 */ /* 0x000fe2000f8e96f8 */
[----:B------:R-:W-:-:S08]  /*5ff0*/  IMAD.MOV.U32 R248, RZ, RZ, R198 ;  /* 0x000000fffff87224 */ /* 0x000fd000078e00c6 */
[----:B------:R-:W-:Y:S01]  /*6000*/  @!P5 HFMA2.BF16_V2 R80, -RZ.H0_H0, RZ.H0_H0, -R156.H0_H0 ;  /* 0x200000ffff50d231 */ /* 0x000fe2000034099c */
[----:B------:R-:W-:Y:S01]  /*6010*/  IMAD.WIDE.U32 R84, R84, -0x326172a9, RZ ;  /* 0xcd9e8d5754547825 */ /* 0x000fe200078e00ff */
[----:B------:R-:W-:Y:S02]  /*6020*/  @!P2 PRMT R154, R82, 0x5410, RZ ;  /* 0x00005410529aa816 */ /* 0x000fe400000000ff */
[----:B------:R-:W-:Y:S02]  /*6030*/  LOP3.LUT R116, R116, 0xffff, RZ, 0xc0, !PT ;  /* 0x0000ffff74747812 */ /* 0x000fe400078ec0ff */
[----:B------:R-:W-:Y:S02]  /*6040*/  @!P4 PRMT R150, R78, 0x5410, RZ ;  /* 0x000054104e96c816 */ /* 0x000fe400000000ff */
[----:B------:R-:W-:Y:S02]  /*6050*/  @!P0 PRMT R151, R77, 0x5410, RZ ;  /* 0x000054104d978816 */ /* 0x000fe400000000ff */
[----:B------:R-:W-:Y:S01]  /*6060*/  SHF.R.U32.HI R45, RZ, 0x8, R45 ;  /* 0x00000008ff2d7819 */ /* 0x000fe2000001162d */
[----:B------:R-:W-:Y:S01]  /*6070*/  @!P3 HFMA2.BF16_V2 R27, -RZ.H0_H0, RZ.H0_H0, -R59.H0_H0 ;  /* 0x200000ffff1bb231 */ /* 0x000fe2000034093b */
[----:B------:R-:W-:Y:S01]  /*6080*/  @!P5 PRMT R156, R80, 0x5410, RZ ;  /* 0x00005410509cd816 */ /* 0x000fe200000000ff */
[----:B------:R1:W5:Y:S01]  /*6090*/  LDL.LU.64 R198, [R1+0xc0] ;  /* 0x0000c00001c67983 */ /* 0x0003620000300a00 */
[----:B------:R-:W-:Y:S01]  /*60a0*/  ISETP.GE.U32.AND P5, PT, R252, R119, PT ;  /* 0x00000077fc00720c */ /* 0x000fe20003fa6070 */
[----:B------:R-:W-:Y:S01]  /*60b0*/  IMAD.WIDE.U32 R82, R6, -0x326172a9, RZ ;  /* 0xcd9e8d5706527825 */ /* 0x000fe200078e00ff */
[----:B------:R-:W-:-:S02]  /*60c0*/  LOP3.LUT R6, R85, UR5, R230, 0x96, !PT ;  /* 0x0000000555067c12 */ /* 0x000fc4000f8e96e6 */
[----:B------:R-:W-:Y:S01]  /*60d0*/  ISETP.GE.U32.AND P2, PT, R252, R229, PT ;  /* 0x000000e5fc00720c */ /* 0x000fe20003f46070 */
[----:B------:R-:W-:Y:S01]  /*60e0*/  IMAD.WIDE.U32 R80, R115, -0x2daee0ad, RZ ;  /* 0xd2511f5373507825 */ /* 0x000fe200078e00ff */
[----:B------:R-:W-:Y:S02]  /*60f0*/  LOP3.LUT R229, R83, UR15, R84, 0x96, !PT ;  /* 0x0000000f53e57c12 */ /* 0x000fe4000f8e9654 */
[----:B------:R-:W-:Y:S01]  /*6100*/  LOP3.LUT R232, R82, 0xff, RZ, 0xc0, !PT ;  /* 0x000000ff52e87812 */ /* 0x000fe200078ec0ff */
[----:B------:R-:W-:Y:S01]  /*6110*/  IMAD.WIDE.U32 R118, R118, -0x2daee0ad, RZ ;  /* 0xd2511f5376767825 */ /* 0x000fe200078e00ff */
[----:B------:R-:W-:Y:S02]  /*6120*/  LOP3.LUT R85, R82, 0xffff, RZ, 0xc0, !PT ;  /* 0x0000ffff52557812 */ /* 0x000fe400078ec0ff */
[--C-:B------:R-:W-:Y:S01]  /*6130*/  SHF.R.U32.HI R86, RZ, 0x10, R82.reuse ;  /* 0x00000010ff567819 */ /* 0x100fe20000011652 */
[----:B------:R-:W-:Y:S01]  /*6140*/  @!P5 HFMA2.BF16_V2 R79, -RZ.H0_H0, RZ.H0_H0, -R155.H0_H0 ;  /* 0x200000ffff4fd231 */ /* 0x000fe2000034099b */
[----:B------:R-:W-:Y:S01]  /*6150*/  SHF.R.U32.HI R231, RZ, 0x18, R82 ;  /* 0x00000018ffe77819 */ /* 0x000fe20000011652 */
[----:B------:R-:W-:Y:S01]  /*6160*/  IMAD.WIDE.U32 R82, R6, -0x2daee0ad, RZ ;  /* 0xd2511f5306527825 */ /* 0x000fe200078e00ff */
[----:B------:R-:W-:Y:S01]  /*6170*/  LOP3.LUT R228, R81, UR10, R228, 0x96, !PT ;  /* 0x0000000a51e47c12 */ /* 0x000fe2000f8e96e4 */
[----:B------:R-:W-:Y:S01]  /*6180*/  @!P2 HFMA2.BF16_V2 R25, -RZ.H0_H0, RZ.H0_H0, -R60.H0_H0 ;  /* 0x200000ffff19a231 */ /* 0x000fe2000034093c */
[----:B------:R-:W-:-:S02]  /*6190*/  @!P5 PRMT R155, R79, 0x5410, RZ ;  /* 0x000054104f9bd816 */ /* 0x000fc400000000ff */
[----:B------:R-:W-:Y:S02]  /*61a0*/  LOP3.LUT R76, R83, UR14, R108, 0x96, !PT ;  /* 0x0000000e534c7c12 */ /* 0x000fe4000f8e966c */
[----:B------:R-:W-:Y:S02]  /*61b0*/  ISETP.GE.U32.AND P5, PT, R252, R117, PT ;  /* 0x00000075fc00720c */ /* 0x000fe40003fa6070 */
[C---:B------:R-:W-:Y:S02]  /*61c0*/  LOP3.LUT R114, R82.reuse, 0xff, RZ, 0xc0, !PT ;  /* 0x000000ff52727812 */ /* 0x040fe400078ec0ff */
[----:B------:R-:W-:Y:S01]  /*61d0*/  LOP3.LUT R6, R82, 0xffff, RZ, 0xc0, !PT ;  /* 0x0000ffff52067812 */ /* 0x000fe200078ec0ff */
[----:B------:R-:W-:Y:S01]  /*61e0*/  IMAD.MOV.U32 R83, RZ, RZ, R249 ;  /* 0x000000ffff537224 */ /* 0x000fe200078e00f9 */
[--C-:B------:R-:W-:Y:S02]  /*61f0*/  SHF.R.U32.HI R108, RZ, 0x10, R82.reuse ;  /* 0x00000010ff6c7819 */ /* 0x100fe40000011652 */
[----:B------:R-:W-:Y:S01]  /*6200*/  SHF.R.U32.HI R230, RZ, 0x18, R82 ;  /* 0x00000018ffe67819 */ /* 0x000fe20000011652 */
[----:B------:R-:W-:Y:S01]  /*6210*/  IMAD.MOV.U32 R82, RZ, RZ, R248 ;  /* 0x000000ffff527224 */ /* 0x000fe200078e00f8 */
[----:B------:R-:W-:Y:S01]  /*6220*/  LOP3.LUT R43, R119, UR8, R80, 0x96, !PT ;  /* 0x00000008772b7c12 */ /* 0x000fe2000f8e9650 */
[----:B------:R-:W-:Y:S01]  /*6230*/  IMAD.WIDE.U32 R248, R194, -0x2daee0ad, RZ ;  /* 0xd2511f53c2f87825 */ /* 0x000fe200078e00ff */
[----:B------:R-:W-:Y:S01]  /*6240*/  ISETP.GE.U32.AND P4, PT, R252, R116, PT ;  /* 0x00000074fc00720c */ /* 0x000fe20003f86070 */
[----:B------:R-:W-:Y:S01]  /*6250*/  @!P5 HFMA2.BF16_V2 R41, -RZ.H0_H0, RZ.H0_H0, -R152.H0_H0 ;  /* 0x200000ffff29d231 */ /* 0x000fe20000340998 */
[----:B------:R-:W3:Y:S01]  /*6260*/  LDC.U8 R116, c[0x0][0x2d8] ;  /* 0x0000b600ff747b82 */ /* 0x000ee20000000000 */
[----:B------:R-:W-:Y:S01]  /*6270*/  IMAD.MOV.U32 R80, RZ, RZ, R82 ;  /* 0x000000ffff507224 */ /* 0x000fe200078e0052 */
[----:B------:R-:W-:Y:S01]  /*6280*/  @!P3 PRMT R59, R27, 0x5410, RZ ;  /* 0x000054101b3bb816 */ /* 0x000fe200000000ff */
[----:B------:R-:W-:Y:S01]  /*6290*/  IMAD.MOV.U32 R81, RZ, RZ, R83 ;  /* 0x000000ffff517224 */ /* 0x000fe200078e0053 */
[----:B------:R-:W-:Y:S01]  /*62a0*/  @!P5 PRMT R152, R41, 0x5410, RZ ;  /* 0x000054102998d816 */ /* 0x000fe200000000ff */
[----:B------:R-:W-:Y:S01]  /*62b0*/  IMAD.MOV.U32 R194, RZ, RZ, R114 ;  /* 0x000000ffffc27224 */ /* 0x000fe200078e0072 */
[----:B------:R-:W-:Y:S01]  /*62c0*/  SHF.R.U32.HI R41, RZ, 0x10, R44 ;  /* 0x00000010ff297819 */ /* 0x000fe2000001162c */
[----:B------:R-:W-:Y:S01]  /*62d0*/  IMAD.WIDE.U32 R82, R228, -0x326172a9, RZ ;  /* 0xcd9e8d57e4527825 */ /* 0x000fe200078e00ff */
[----:B------:R-:W-:-:S02]  /*62e0*/  LOP3.LUT R27, R229, 0xffff, RZ, 0xc0, !PT ;  /* 0x0000ffffe51b7812 */ /* 0x000fc400078ec0ff */
[----:B------:R-:W-:Y:S01]  /*62f0*/  LOP3.LUT R41, R41, 0xff, RZ, 0xc0, !PT ;  /* 0x000000ff29297812 */ /* 0x000fe200078ec0ff */
[----:B------:R-:W-:Y:S01]  /*6300*/  IMAD.WIDE.U32 R114, R43, -0x326172a9, RZ ;  /* 0xcd9e8d572b727825 */ /* 0x000fe200078e00ff */
[----:B------:R-:W-:Y:S01]  /*6310*/  LOP3.LUT R80, R83, UR9, R80, 0x96, !PT ;  /* 0x0000000953507c12 */ /* 0x000fe2000f8e9650 */
[----:B------:R-:W-:Y:S01]  /*6320*/  @!P4 HFMA2.BF16_V2 R42, -RZ.H0_H0, RZ.H0_H0, -R149.H0_H0 ;  /* 0x200000ffff2ac231 */ /* 0x000fe20000340995 */
[----:B------:R-:W-:Y:S02]  /*6330*/  SHF.R.U32.HI R27, RZ, 0x8, R27 ;  /* 0x00000008ff1b7819 */ /* 0x000fe4000001161b */
[----:B------:R-:W-:Y:S01]  /*6340*/  LOP3.LUT R82, R115, UR7, R82, 0x96, !PT ;  /* 0x0000000773527c12 */ /* 0x000fe2000f8e9652 */
[----:B------:R-:W-:Y:S01]  /*6350*/  IMAD.WIDE.U32 R80, R80, -0x2daee0ad, RZ ;  /* 0xd2511f5350507825 */ /* 0x000fe200078e00ff */
[----:B------:R-:W-:Y:S02]  /*6360*/  @!P4 PRMT R149, R42, 0x5410, RZ ;  /* 0x000054102a95c816 */ /* 0x000fe400000000ff */
[----:B------:R-:W-:Y:S01]  /*6370*/  LOP3.LUT R42, R44, 0xff, RZ, 0xc0, !PT ;  /* 0x000000ff2c2a7812 */ /* 0x000fe200078ec0ff */
[----:B------:R-:W-:Y:S01]  /*6380*/  IMAD.WIDE.U32 R82, R82, -0x2daee0ad, RZ ;  /* 0xd2511f5352527825 */ /* 0x000fe200078e00ff */
[----:B------:R-:W-:-:S02]  /*6390*/  LOP3.LUT R118, R81, UR6, R118, 0x96, !PT ;  /* 0x0000000651767c12 */ /* 0x000fc4000f8e9676 */
[----:B---3--:R-:W-:Y:S01]  /*63a0*/  ISETP.GE.U32.AND P0, PT, R116, R41, PT ;  /* 0x000000297400720c */ /* 0x008fe20003f06070 */
[----:B------:R-:W-:Y:S01]  /*63b0*/  IMAD.MOV.U32 R115, RZ, RZ, R190 ;  /* 0x000000ffff737224 */ /* 0x000fe200078e00be */
[----:B------:R-:W-:Y:S01]  /*63c0*/  LOP3.LUT R43, R83, UR4, R80, 0x96, !PT ;  /* 0x00000004532b7c12 */ /* 0x000fe2000f8e9650 */
[----:B------:R-:W-:Y:S01]  /*63d0*/  IMAD.WIDE.U32 R118, R118, -0x326172a9, RZ ;  /* 0xcd9e8d5776767825 */ /* 0x000fe200078e00ff */
[----:B------:R-:W-:Y:S02]  /*63e0*/  ISETP.GE.U32.AND P5, PT, R116, R42, PT ;  /* 0x0000002a7400720c */ /* 0x000fe40003fa6070 */
[----:B------:R-:W-:Y:S01]  /*63f0*/  LOP3.LUT R27, R27, 0xffff, RZ, 0xc0, !PT ;  /* 0x0000ffff1b1b7812 */ /* 0x000fe200078ec0ff */
[----:B------:R-:W-:Y:S01]  /*6400*/  IMAD.WIDE.U32 R80, R43, -0x326172a9, RZ ;  /* 0xcd9e8d572b507825 */ /* 0x000fe200078e00ff */
[----:B------:R-:W-:Y:S02]  /*6410*/  LOP3.LUT R43, R119, UR5, R114, 0x96, !PT ;  /* 0x00000005772b7c12 */ /* 0x000fe4000f8e9672 */
[----:B------:R-:W-:Y:S01]  /*6420*/  @!P2 PRMT R60, R25, 0x5410, RZ ;  /* 0x00005410193ca816 */ /* 0x000fe200000000ff */
        /* <DEDUP_REMOVED lines=8> */
[----:B------:R-:W-:Y:S01]  /*64b0*/  IMAD.WIDE.U32 R42, R43, -0x2daee0ad, RZ ;  /* 0xd2511f532b2a7825 */ /* 0x000fe200078e00ff */
[----:B------:R-:W-:-:S02]  /*64c0*/  LOP3.LUT R80, R44, 0xffff, RZ, 0xc0, !PT ;  /* 0x0000ffff2c507812 */ /* 0x000fc400078ec0ff */
[----:B------:R-:W-:Y:S02]  /*64d0*/  SHF.R.U32.HI R44, RZ, 0x18, R44 ;  /* 0x00000018ff2c7819 */ /* 0x000fe4000001162c */
[----:B------:R-:W-:Y:S02]  /*64e0*/  SHF.R.U32.HI R80, RZ, 0x8, R80 ;  /* 0x00000008ff507819 */ /* 0x000fe40000011650 */
[----:B------:R-:W-:Y:S02]  /*64f0*/  ISETP.GE.U32.AND P6, PT, R116, R44, PT ;  /* 0x0000002c7400720c */ /* 0x000fe40003fc6070 */
[----:B------:R-:W-:Y:S02]  /*6500*/  LOP3.LUT R80, R80, 0xffff, RZ, 0xc0, !PT ;  /* 0x0000ffff50507812 */ /* 0x000fe400078ec0ff */
[----:B------:R-:W-:Y:S02]  /*6510*/  @!P0 PRMT R182, R38, 0x5410, RZ ;  /* 0x0000541026b68816 */ /* 0x000fe400000000ff */
[----:B------:R-:W-:-:S02]  /*6520*/  LEA R44, P0, R113, c[0x0][0x1f8], 0x1 ;  /* 0x00007e00712c7a11 */ /* 0x000fc400078008ff */
[----:B------:R-:W-:Y:S02]  /*6530*/  LOP3.LUT R38, R45, 0xffff, RZ, 0xc0, !PT ;  /* 0x0000ffff2d267812 */ /* 0x000fe400078ec0ff */
[C---:B------:R-:W-:Y:S02]  /*6540*/  ISETP.GE.U32.AND P4, PT, R116.reuse, R80, PT ;  /* 0x000000507400720c */ /* 0x040fe40003f86070 */
[----:B------:R-:W-:Y:S01]  /*6550*/  LEA.HI.X R45, R113, c[0x0][0x1fc], R112, 0x1, P0 ;  /* 0x00007f00712d7a11 */ /* 0x000fe200000f0c70 */
[----:B------:R-:W-:Y:S01]  /*6560*/  @!P6 HFMA2.BF16_V2 R37, -RZ.H0_H0, RZ.H0_H0, -R179.H0_H0 ;  /* 0x200000ffff25e231 */ /* 0x000fe200003409b3 */
[----:B------:R-:W-:Y:S02]  /*6570*/  ISETP.GE.U32.AND P0, PT, R116, R38, PT ;  /* 0x000000267400720c */ /* 0x000fe40003f06070 */
[----:B------:R-:W-:Y:S02]  /*6580*/  LOP3.LUT R38, R115, 0xff, RZ, 0xc0, !PT ;  /* 0x000000ff73267812 */ /* 0x000fe400078ec0ff */
[----:B------:R-:W-:-:S02]  /*6590*/  @!P6 PRMT R179, R37, 0x5410, RZ ;  /* 0x0000541025b3e816 */ /* 0x000fc400000000ff */
[----:B------:R-:W-:Y:S02]  /*65a0*/  ISETP.GE.U32.AND P6, PT, R116, R38, PT ;  /* 0x000000267400720c */ /* 0x000fe40003fc6070 */
[----:B------:R-:W3:Y:S01]  /*65b0*/  LDC.U8 R38, c[0x0][0x2d8] ;  /* 0x0000b600ff267b82 */ /* 0x000ee20000000000 */
[----:B------:R-:W-:Y:S01]  /*65c0*/  @!P4 HFMA2.BF16_V2 R39, -RZ.H0_H0, RZ.H0_H0, -R181.H0_H0 ;  /* 0x200000ffff27c231 */ /* 0x000fe200003409b5 */
[----:B------:R-:W-:Y:S02]  /*65d0*/  @!P5 PRMT R184, R40, 0x5410, RZ ;  /* 0x0000541028b8d816 */ /* 0x000fe400000000ff */
[C---:B------:R-:W-:Y:S01]  /*65e0*/  ISETP.GE.U32.AND P5, PT, R116.reuse, R119, PT ;  /* 0x000000777400720c */ /* 0x040fe20003fa6070 */
[----:B------:R-:W-:Y:S01]  /*65f0*/  @!P0 HFMA2.BF16_V2 R35, -RZ.H0_H0, RZ.H0_H0, -R62.H0_H0 ;  /* 0x200000ffff238231 */ /* 0x000fe2000034093e */
[----:B------:R-:W-:Y:S02]  /*6600*/  @!P4 PRMT R181, R39, 0x5410, RZ ;  /* 0x0000541027b5c816 */ /* 0x000fe400000000ff */
[----:B------:R-:W-:-:S02]  /*6610*/  ISETP.GE.U32.AND P4, PT, R116, R114, PT ;  /* 0x000000727400720c */ /* 0x000fc40003f86070 */
[C---:B------:R-:W-:Y:S01]  /*6620*/  LOP3.LUT R37, R226.reuse, 0xffff, RZ, 0xc0, !PT ;  /* 0x0000ffffe2257812 */ /* 0x040fe200078ec0ff */
[----:B------:R-:W-:Y:S01]  /*6630*/  @!P6 HFMA2.BF16_V2 R34, -RZ.H0_H0, RZ.H0_H0, -R65.H0_H0 ;  /* 0x200000ffff22e231 */ /* 0x000fe20000340941 */
[----:B------:R-:W-:Y:S02]  /*6640*/  @!P0 PRMT R62, R35, 0x5410, RZ ;  /* 0x00005410233e8816 */ /* 0x000fe400000000ff */
[----:B------:R-:W-:Y:S02]  /*6650*/  LOP3.LUT R35, R226, 0xff, RZ, 0xc0, !PT ;  /* 0x000000ffe2237812 */ /* 0x000fe400078ec0ff */
[----:B------:R-:W-:Y:S01]  /*6660*/  @!P6 PRMT R65, R34, 0x5410, RZ ;  /* 0x000054102241e816 */ /* 0x000fe200000000ff */
[----:B------:R-:W-:Y:S01]  /*6670*/  @!P5 HFMA2.BF16_V2 R36, -RZ.H0_H0, RZ.H0_H0, -R63.H0_H0 ;  /* 0x200000ffff24d231 */ /* 0x000fe2000034093f */
[----:B------:R-:W-:Y:S02]  /*6680*/  SHF.R.U32.HI R34, RZ, 0x10, R226 ;  /* 0x00000010ff227819 */ /* 0x000fe400000116e2 */
[----:B------:R-:W-:Y:S01]  /*6690*/  SHF.R.U32.HI R37, RZ, 0x8, R37 ;  /* 0x00000008ff257819 */ /* 0x000fe20000011625 */
[----:B------:R-:W-:Y:S01]  /*66a0*/  @!P4 HFMA2.BF16_V2 R33, -RZ.H0_H0, RZ.H0_H0, -R64.H0_H0 ;  /* 0x200000ffff21c231 */ /* 0x000fe20000340940 */
[----:B------:R-:W-:-:S02]  /*66b0*/  LOP3.LUT R34, R34, 0xff, RZ, 0xc0, !PT ;  /* 0x000000ff22227812 */ /* 0x000fc400078ec0ff */
[----:B---3--:R-:W-:Y:S02]  /*66c0*/  ISETP.GE.U32.AND P0, PT, R38, R35, PT ;  /* 0x000000232600720c */ /* 0x008fe40003f06070 */
[----:B------:R-:W-:Y:S01]  /*66d0*/  SHF.R.U32.HI R35, RZ, 0x18, R226 ;  /* 0x00000018ff237819 */ /* 0x000fe200000116e2 */
[----:B------:R-:W-:Y:S01]  /*66e0*/  FFMA.FTZ R226, R216, c[0x0][0x23c], -R123 ;  /* 0x00008f00d8e27a23 */ /* 0x000fe2000001087b */
[----:B------:R-:W-:Y:S02]  /*66f0*/  LOP3.LUT R37, R37, 0xffff, RZ, 0xc0, !PT ;  /* 0x0000ffff25257812 */ /* 0x000fe400078ec0ff */
[----:B------:R-:W-:Y:S02]  /*6700*/  @!P4 PRMT R64, R33, 0x5410, RZ ;  /* 0x000054102140c816 */ /* 0x000fe400000000ff */
[C---:B------:R-:W-:Y:S01]  /*6710*/  ISETP.GE.U32.AND P6, PT, R38.reuse, R35, PT ;  /* 0x000000232600720c */ /* 0x040fe20003fc6070 */
[----:B------:R-:W-:Y:S01]  /*6720*/  MUFU.EX2 R226, R226 ;  /* 0x000000e200e27308 */ /* 0x000fe20000000800 */
[----:B------:R-:W-:-:S02]  /*6730*/  ISETP.GE.U32.AND P4, PT, R38, R34, PT ;  /* 0x000000222600720c */ /* 0x000fc40003f86070 */
[----:B------:R-:W-:Y:S01]  /*6740*/  @!P5 PRMT R63, R36, 0x5410, RZ ;  /* 0x00005410243fd816 */ /* 0x000fe200000000ff */
[----:B------:R-:W-:Y:S01]  /*6750*/  IMAD.MOV.U32 R36, RZ, RZ, R194 ;  /* 0x000000ffff247224 */ /* 0x000fe200078e00c2 */
[----:B------:R-:W-:Y:S01]  /*6760*/  ISETP.GE.U32.AND P5, PT, R38, R37, PT ;  /* 0x000000252600720c */ /* 0x000fe20003fa6070 */
[----:B------:R-:W-:Y:S01]  /*6770*/  @!P0 HFMA2.BF16_V2 R32, -RZ.H0_H0, RZ.H0_H0, -R178.H0_H0 ;  /* 0x200000ffff208231 */ /* 0x000fe200003409b2 */
[----:B------:R-:W-:Y:S02]  /*6780*/  LOP3.LUT R117, R42, 0xffff, RZ, 0xc0, !PT ;  /* 0x0000ffff2a757812 */ /* 0x000fe400078ec0ff */
[----:B------:R-:W-:Y:S02]  /*6790*/  LOP3.LUT R78, R81, UR15, R118, 0x96, !PT ;  /* 0x0000000f514e7c12 */ /* 0x000fe4000f8e9676 */
[----:B------:R-:W-:Y:S01]  /*67a0*/  SHF.R.U32.HI R33, RZ, 0x8, R225 ;  /* 0x00000008ff217819 */ /* 0x000fe200000116e1 */
[----:B------:R-:W-:Y:S01]  /*67b0*/  @!P6 HFMA2.BF16_V2 R28, -RZ.H0_H0, RZ.H0_H0, -R177.H0_H0 ;  /* 0x200000ffff1ce231 */ /* 0x000fe200003409b1 */
[----:B------:R-:W-:Y:S01]  /*67c0*/  IMAD.MOV.U32 R39, RZ, RZ, R117 ;  /* 0x000000ffff277224 */ /* 0x000fe200078e0075 */
[----:B------:R-:W-:Y:S01]  /*67d0*/  @!P4 HFMA2.BF16_V2 R29, -RZ.H0_H0, RZ.H0_H0, -R180.H0_H0 ;  /* 0x200000ffff1dc231 */ /* 0x000fe200003409b4 */
[----:B------:R-:W-:Y:S01]  /*67e0*/  ISETP.GE.U32.AND P2, PT, R38, R27, PT ;  /* 0x0000001b2600720c */ /* 0x000fe20003f46070 */
[----:B------:R-:W-:Y:S01]  /*67f0*/  FFMA.FTZ R225, R218, c[0x0][0x23c], -R123 ;  /* 0x00008f00dae17a23 */ /* 0x000fe2000001087b */
[----:B------:R-:W-:Y:S01]  /*6800*/  @!P6 PRMT R177, R28, 0x5410, RZ ;  /* 0x000054101cb1e816 */ /* 0x000fe200000000ff */
[----:B------:R-:W-:Y:S01]  /*6810*/  @!P5 HFMA2.BF16_V2 R31, -RZ.H0_H0, RZ.H0_H0, -R175.H0_H0 ;  /* 0x200000ffff1fd231 */ /* 0x000fe200003409af */
[----:B------:R-:W-:-:S02]  /*6820*/  @!P4 PRMT R180, R29, 0x5410, RZ ;  /* 0x000054101db4c816 */ /* 0x000fc400000000ff */
[C---:B------:R-:W-:Y:S01]  /*6830*/  ISETP.GE.U32.AND P4, PT, R38.reuse, R232, PT ;  /* 0x000000e82600720c */ /* 0x040fe20003f86070 */
[--C-:B------:R-:W-:Y:S01]  /*6840*/  FFMA.FTZ R232, R217, c[0x0][0x23c], -R122.reuse ;  /* 0x00008f00d9e87a23 */ /* 0x100fe2000001087a */
[C---:B------:R-:W-:Y:S01]  /*6850*/  ISETP.GE.U32.AND P6, PT, R38.reuse, R231, PT ;  /* 0x000000e72600720c */ /* 0x040fe20003fc6070 */
[----:B------:R-:W-:Y:S01]  /*6860*/  FFMA.FTZ R231, R219, c[0x0][0x23c], -R122 ;  /* 0x00008f00dbe77a23 */ /* 0x000fe2000001087a */
[----:B------:R-:W-:Y:S01]  /*6870*/  @!P5 PRMT R175, R31, 0x5410, RZ ;  /* 0x000054101fafd816 */ /* 0x000fe200000000ff */
[----:B------:R-:W-:Y:S01]  /*6880*/  MUFU.EX2 R225, R225 ;  /* 0x000000e100e17308 */ /* 0x000fe20000000800 */
[----:B------:R-:W-:Y:S02]  /*6890*/  ISETP.GE.U32.AND P5, PT, R38, R220, PT ;  /* 0x000000dc2600720c */ /* 0x000fe40003fa6070 */
[----:B------:R-:W-:Y:S02]  /*68a0*/  LOP3.LUT R28, R229, 0xff, RZ, 0xc0, !PT ;  /* 0x000000ffe51c7812 */ /* 0x000fe400078ec0ff */
[----:B------:R-:W-:-:S02]  /*68b0*/  LOP3.LUT R33, R33, 0xffff, RZ, 0xc0, !PT ;  /* 0x0000ffff21217812 */ /* 0x000fc400078ec0ff */
[----:B------:R-:W-:Y:S01]  /*68c0*/  @!P0 PRMT R178, R32, 0x5410, RZ ;  /* 0x0000541020b28816 */ /* 0x000fe200000000ff */
[----:B------:R-:W-:Y:S01]  /*68d0*/  MUFU.EX2 R232, R232 ;  /* 0x000000e800e87308 */ /* 0x000fe20000000800 */
[----:B------:R-:W-:Y:S01]  /*68e0*/  SHF.R.U32.HI R25, RZ, 0x10, R229 ;  /* 0x00000010ff197819 */ /* 0x000fe200000116e5 */
[----:B--2---:R-:W-:Y:S01]  /*68f0*/  IMAD R194, R4, 0x2, R196 ;  /* 0x0000000204c27824 */ /* 0x004fe200078e02c4 */
[----:B------:R-:W-:-:S03]  /*6900*/  ISETP.GE.U32.AND P0, PT, R38, R33, PT ;  /* 0x000000212600720c */ /* 0x000fc60003f06070 */
[----:B------:R-:W-:Y:S01]  /*6910*/  @!P5 HFMA2.BF16_V2 R26, -RZ.H0_H0, RZ.H0_H0, -R61.H0_H0 ;  /* 0x200000ffff1ad231 */ /* 0x000fe2000034093d */
[----:B------:R-:W-:Y:S01]  /*6920*/  SHF.R.U32.HI R229, RZ, 0x18, R229 ;  /* 0x00000018ffe57819 */ /* 0x000fe200000116e5 */
[----:B------:R-:W2:Y:S01]  /*6930*/  MUFU.EX2 R231, R231 ;  /* 0x000000e700e77308 */ /* 0x000ea20000000800 */
[----:B------:R-:W3:Y:S01]  /*6940*/  LDSM.16.MT88.4 R116, [R194+0x6000] ;  /* 0x00600000c274783b */ /* 0x000ee20000004200 */
[----:B------:R-:W-:Y:S02]  /*6950*/  LOP3.LUT R25, R25, 0xff, RZ, 0xc0, !PT ;  /* 0x000000ff19197812 */ /* 0x000fe400078ec0ff */
[----:B------:R-:W-:Y:S02]  /*6960*/  @!P5 PRMT R61, R26, 0x5410, RZ ;  /* 0x000054101a3dd816 */ /* 0x000fe400000000ff */
[----:B------:R-:W-:Y:S02]  /*6970*/  ISETP.GE.U32.AND P5, PT, R38, R28, PT ;  /* 0x0000001c2600720c */ /* 0x000fe40003fa6070 */
[----:B------:R-:W-:Y:S01]  /*6980*/  LOP3.LUT R27, R221, 0xff, RZ, 0xc0, !PT ;  /* 0x000000ffdd1b7812 */ /* 0x000fe200078ec0ff */
[----:B------:R-:W-:Y:S01]  /*6990*/  @!P0 HFMA2.BF16_V2 R30, -RZ.H0_H0, RZ.H0_H0, -R58.H0_H0 ;  /* 0x200000ffff1e8231 */ /* 0x000fe2000034093a */
[----:B------:R-:W-:-:S02]  /*69a0*/  LOP3.LUT R109, R248, 0xffff, RZ, 0xc0, !PT ;  /* 0x0000fffff86d7812 */ /* 0x000fc400078ec0ff */
[----:B------:R-:W-:Y:S02]  /*69b0*/  LOP3.LUT R84, R249, UR14, R250, 0x96, !PT ;  /* 0x0000000ef9547c12 */ /* 0x000fe4000f8e96fa */
[----:B------:R-:W-:Y:S02]  /*69c0*/  @!P0 PRMT R58, R30, 0x5410, RZ ;  /* 0x000054101e3a8816 */ /* 0x000fe400000000ff */
[----:B--2---:R-:W-:Y:S02]  /*69d0*/  F2FP.BF16.PACK_AB R220, R231, R232 ;  /* 0x000000e8e7dc723e */ /* 0x004fe400000010ff */
[----:B------:R-:W-:Y:S01]  /*69e0*/  ISETP.GE.U32.AND P0, PT, R38, R230, PT ;  /* 0x000000e62600720c */ /* 0x000fe20003f06070 */
[----:B------:R-:W-:Y:S01]  /*69f0*/  FFMA.FTZ R230, R193, c[0x0][0x23c], -R122 ;  /* 0x00008f00c1e67a23 */ /* 0x000fe2000001087a */
[----:B------:R-:W-:Y:S01]  /*6a00*/  PRMT R219, R220, 0x7632, R219 ;  /* 0x00007632dcdb7816 */ /* 0x000fe200000000db */
[----:B------:R-:W-:Y:S01]  /*6a10*/  @!P5 HFMA2.BF16_V2 R24, -RZ.H0_H0, RZ.H0_H0, -R220.H0_H0 ;  /* 0x200000ffff18d231 */ /* 0x000fe200003409dc */
[----:B------:R-:W-:-:S02]  /*6a20*/  LOP3.LUT R250, R248, 0xff, RZ, 0xc0, !PT ;  /* 0x000000fff8fa7812 */ /* 0x000fc400078ec0ff */
[----:B------:R-:W-:Y:S01]  /*6a30*/  PRMT R28, R220, 0x5410, R219 ;  /* 0x00005410dc1c7816 */ /* 0x000fe200000000db */
[----:B------:R-:W-:Y:S01]  /*6a40*/  @!P2 HFMA2.BF16_V2 R23, -RZ.H0_H0, RZ.H0_H0, -R219.H0_H0 ;  /* 0x200000ffff17a231 */ /* 0x000fe200003409db */
[----:B------:R-:W-:Y:S01]  /*6a50*/  @!P5 PRMT R220, R24, 0x5410, RZ ;  /* 0x0000541018dcd816 */ /* 0x000fe200000000ff */
[----:B------:R-:W-:Y:S01]  /*6a60*/  MUFU.EX2 R230, R230 ;  /* 0x000000e600e67308 */ /* 0x000fe20000000800 */
[C---:B------:R-:W-:Y:S02]  /*6a70*/  ISETP.GE.U32.AND P5, PT, R38.reuse, R25, PT ;  /* 0x000000192600720c */ /* 0x040fe40003fa6070 */
[----:B------:R-:W-:Y:S02]  /*6a80*/  @!P2 PRMT R219, R23, 0x5410, RZ ;  /* 0x0000541017dba816 */ /* 0x000fe400000000ff */
[----:B------:R-:W-:Y:S01]  /*6a90*/  ISETP.GE.U32.AND P2, PT, R38, R229, PT ;  /* 0x000000e52600720c */ /* 0x000fe20003f46070 */
[----:B------:R-:W-:Y:S01]  /*6aa0*/  FFMA.FTZ R229, R215, c[0x0][0x23c], -R122 ;  /* 0x00008f00d7e57a23 */ /* 0x000fe2000001087a */
[----:B------:R-:W-:-:S02]  /*6ab0*/  PRMT R25, R227, 0x5410, R222 ;  /* 0x00005410e3197816 */ /* 0x000fc400000000de */
[----:B------:R-:W-:Y:S02]  /*6ac0*/  F2FP.BF16.PACK_AB R222, R225, R226 ;  /* 0x000000e2e1de723e */ /* 0x000fe400000010ff */
[----:B------:R-:W-:Y:S01]  /*6ad0*/  SHF.R.U32.HI R249, RZ, 0x10, R248 ;  /* 0x00000010fff97819 */ /* 0x000fe200000116f8 */
[----:B------:R-:W2:Y:S01]  /*6ae0*/  MUFU.EX2 R229, R229 ;  /* 0x000000e500e57308 */ /* 0x000ea20000000800 */
[C---:B------:R-:W-:Y:S01]  /*6af0*/  PRMT R221, R222.reuse, 0x7632, R221 ;  /* 0x00007632dedd7816 */ /* 0x040fe200000000dd */
[----:B---3--:R-:W-:Y:S01]  /*6b00*/  HMMA.16816.F32.BF16 R112, R16, R116, RZ ;  /* 0x000000741070723c */ /* 0x008fe200000418ff */
[----:B------:R-:W-:Y:S01]  /*6b10*/  LOP3.LUT R77, R43, UR14, R82, 0x96, !PT ;  /* 0x0000000e2b4d7c12 */ /* 0x000fe2000f8e9652 */
[----:B------:R-:W-:Y:S01]  /*6b20*/  @!P5 HFMA2.BF16_V2 R22, -RZ.H0_H0, RZ.H0_H0, -R222.H0_H0 ;  /* 0x200000ffff16d231 */ /* 0x000fe200003409de */
[----:B------:R-:W-:Y:S01]  /*6b30*/  PRMT R29, R222, 0x5410, R221 ;  /* 0x00005410de1d7816 */ /* 0x000fe200000000dd */
[----:B------:R-:W-:Y:S01]  /*6b40*/  @!P2 HFMA2.BF16_V2 R21, -RZ.H0_H0, RZ.H0_H0, -R221.H0_H0 ;  /* 0x200000ffff15a231 */ /* 0x000fe200003409dd */
[----:B------:R-:W-:-:S02]  /*6b50*/  LOP3.LUT R31, R223, 0xff, RZ, 0xc0, !PT ;  /* 0x000000ffdf1f7812 */ /* 0x000fc400078ec0ff */
[----:B------:R-:W-:Y:S01]  /*6b60*/  @!P5 PRMT R222, R22, 0x5410, RZ ;  /* 0x0000541016ded816 */ /* 0x000fe200000000ff */
[----:B------:R-:W-:Y:S01]  /*6b70*/  HMMA.16816.F32.BF16 R80, R12, R116, RZ ;  /* 0x000000740c50723c */ /* 0x000fe200000418ff */
[----:B------:R-:W-:Y:S02]  /*6b80*/  @!P2 PRMT R221, R21, 0x5410, RZ ;  /* 0x0000541015dda816 */ /* 0x000fe400000000ff */
[----:B------:R-:W-:Y:S02]  /*6b90*/  SHF.R.U32.HI R21, RZ, 0x8, R109 ;  /* 0x00000008ff157819 */ /* 0x000fe4000001166d */
[----:B------:R-:W-:Y:S02]  /*6ba0*/  LOP3.LUT R22, R223, 0xffff, RZ, 0xc0, !PT ;  /* 0x0000ffffdf167812 */ /* 0x000fe400078ec0ff */
[----:B------:R-:W-:Y:S02]  /*6bb0*/  LOP3.LUT R117, R249, 0xff, RZ, 0xc0, !PT ;  /* 0x000000fff9757812 */ /* 0x000fe400078ec0ff */
[----:B------:R-:W-:-:S02]  /*6bc0*/  PRMT R249, R250, 0x5410, R21 ;  /* 0x00005410faf97816 */ /* 0x000fc40000000015 */
[----:B------:R-:W3:Y:S01]  /*6bd0*/  LDC.U8 R250, c[0x0][0x2d8] ;  /* 0x0000b600fffa7b82 */ /* 0x000ee20000000000 */
[----:B------:R-:W-:Y:S02]  /*6be0*/  SHF.R.U32.HI R22, RZ, 0x8, R22 ;  /* 0x00000008ff167819 */ /* 0x000fe40000011616 */
[----:B--2---:R-:W-:Y:S02]  /*6bf0*/  F2FP.BF16.PACK_AB R216, R229, R230 ;  /* 0x000000e6e5d8723e */ /* 0x004fe400000010ff */
[----:B------:R-:W-:Y:S02]  /*6c00*/  PRMT R31, R31, 0x5410, R22 ;  /* 0x000054101f1f7816 */ /* 0x000fe40000000016 */
[----:B------:R-:W-:Y:S01]  /*6c10*/  SHF.R.U32.HI R22, RZ, 0x10, R223 ;  /* 0x00000010ff167819 */ /* 0x000fe200000116df */
[----:B------:R-:W-:Y:S01]  /*6c20*/  @!P4 HFMA2.BF16_V2 R20, -RZ.H0_H0, RZ.H0_H0, -R216.H0_H0 ;  /* 0x200000ffff14c231 */ /* 0x000fe200003409d8 */
[----:B------:R-:W-:Y:S02]  /*6c30*/  SHF.R.U32.HI R21, RZ, 0x8, R85 ;  /* 0x00000008ff157819 */ /* 0x000fe40000011655 */
[----:B------:R-:W-:-:S02]  /*6c40*/  LOP3.LUT R190, R42, 0xff, RZ, 0xc0, !PT ;  /* 0x000000ff2abe7812 */ /* 0x000fc400078ec0ff */
[--C-:B------:R-:W-:Y:S02]  /*6c50*/  SHF.R.U32.HI R189, RZ, 0x10, R42.reuse ;  /* 0x00000010ffbd7819 */ /* 0x100fe4000001162a */
[----:B------:R-:W-:Y:S02]  /*6c60*/  SHF.R.U32.HI R188, RZ, 0x18, R42 ;  /* 0x00000018ffbc7819 */ /* 0x000fe4000001162a */
[----:B------:R-:W-:Y:S01]  /*6c70*/  SHF.R.U32.HI R223, RZ, 0x18, R223 ;  /* 0x00000018ffdf7819 */ /* 0x000fe200000116df */
[----:B------:R-:W2:Y:S01]  /*6c80*/  LDSM.16.MT88.4 R40, [R194+0x6800] ;  /* 0x00680000c228783b */ /* 0x000ea20000004200 */
[----:B------:R-:W-:Y:S02]  /*6c90*/  LOP3.LUT R22, R22, 0xff, RZ, 0xc0, !PT ;  /* 0x000000ff16167812 */ /* 0x000fe400078ec0ff */
[----:B------:R-:W-:Y:S02]  /*6ca0*/  PRMT R215, R216, 0x7632, R215 ;  /* 0x00007632d8d77816 */ /* 0x000fe400000000d7 */
[----:B------:R-:W-:-:S02]  /*6cb0*/  LOP3.LUT R21, R21, 0xffff, RZ, 0xc0, !PT ;  /* 0x0000ffff15157812 */ /* 0x000fc400078ec0ff */
[----:B------:R-:W-:Y:S01]  /*6cc0*/  PRMT R27, R27, 0x5410, R224 ;  /* 0x000054101b1b7816 */ /* 0x000fe200000000e0 */
[----:B------:R-:W-:Y:S01]  /*6cd0*/  FFMA.FTZ R224, R124, c[0x0][0x23c], -R123 ;  /* 0x00008f007ce07a23 */ /* 0x000fe2000001087b */
[----:B------:R-:W-:Y:S01]  /*6ce0*/  PRMT R109, R22, 0x5410, R223 ;  /* 0x00005410166d7816 */ /* 0x000fe200000000df */
[----:B------:R-:W-:Y:S01]  /*6cf0*/  FFMA.FTZ R223, R126, c[0x0][0x23c], -R123 ;  /* 0x00008f007edf7a23 */ /* 0x000fe2000001087b */
[----:B------:R-:W-:Y:S02]  /*6d00*/  PRMT R30, R216, 0x5410, R215 ;  /* 0x00005410d81e7816 */ /* 0x000fe400000000d7 */
[----:B------:R-:W-:Y:S01]  /*6d10*/  @!P4 PRMT R216, R20, 0x5410, RZ ;  /* 0x0000541014d8c816 */ /* 0x000fe200000000ff */
[----:B------:R-:W-:Y:S01]  /*6d20*/  MUFU.EX2 R224, R224 ;  /* 0x000000e000e07308 */ /* 0x000fe20000000800 */
[----:B---3--:R-:W-:Y:S02]  /*6d30*/  ISETP.GE.U32.AND P4, PT, R250, R21, PT ;  /* 0x00000015fa00720c */ /* 0x008fe40003f86070 */
[----:B------:R-:W-:-:S02]  /*6d40*/  LOP3.LUT R86, R86, 0xff, RZ, 0xc0, !PT ;  /* 0x000000ff56567812 */ /* 0x000fc400078ec0ff */
[----:B------:R-:W-:Y:S01]  /*6d50*/  SHF.R.U32.HI R85, RZ, 0x8, R251 ;  /* 0x00000008ff557819 */ /* 0x000fe200000116fb */
[--C-:B------:R-:W-:Y:S01]  /*6d60*/  FFMA.FTZ R227, R127, c[0x0][0x23c], -R122.reuse ;  /* 0x00008f007fe37a23 */ /* 0x100fe2000001087a */
[----:B------:R-:W-:Y:S01]  /*6d70*/  ISETP.GE.U32.AND P5, PT, R38, R86, PT ;  /* 0x000000562600720c */ /* 0x000fe20003fa6070 */
[----:B------:R-:W3:Y:S01]  /*6d80*/  MUFU.EX2 R223, R223 ;  /* 0x000000df00df7308 */ /* 0x000ee20000000800 */
[----:B------:R-:W-:Y:S01]  /*6d90*/  PRMT R85, R228, 0x5410, R85 ;  /* 0x00005410e4557816 */ /* 0x000fe20000000055 */
[----:B------:R-:W-:Y:S01]  /*6da0*/  FFMA.FTZ R228, R125, c[0x0][0x23c], -R122 ;  /* 0x00008f007de47a23 */ /* 0x000fe2000001087a */
[----:B------:R-:W-:Y:S01]  /*6db0*/  LOP3.LUT R20, R76, 0xff, RZ, 0xc0, !PT ;  /* 0x000000ff4c147812 */ /* 0x000fe200078ec0ff */
[----:B------:R-:W-:Y:S01]  /*6dc0*/  IMAD R193, R5, 0x2, R196 ;  /* 0x0000000205c17824 */ /* 0x000fe200078e02c4 */
[----:B------:R-:W-:Y:S01]  /*6dd0*/  LOP3.LUT R108, R108, 0xff, RZ, 0xc0, !PT ;  /* 0x000000ff6c6c7812 */ /* 0x000fe200078ec0ff */
[----:B------:R-:W-:Y:S01]  /*6de0*/  @!P4 HFMA2.BF16_V2 R11, -RZ.H0_H0, RZ.H0_H0, -R215.H0_H0 ;  /* 0x200000ffff0bc231 */ /* 0x000fe200003409d7 */
[C---:B------:R-:W-:Y:S01]  /*6df0*/  ISETP.GE.U32.AND P3, PT, R38.reuse, R36, PT ;  /* 0x000000242600720c */ /* 0x040fe20003f66070 */
[----:B------:R-:W-:Y:S01]  /*6e00*/  MUFU.EX2 R228, R228 ;  /* 0x000000e400e47308 */ /* 0x000fe20000000800 */
[----:B------:R-:W4:Y:S01]  /*6e10*/  LDSM.16.MT88.4 R124, [R193+0x6000] ;  /* 0x00600000c17c783b */ /* 0x000f220000004200 */
[----:B------:R-:W-:-:S02]  /*6e20*/  ISETP.GE.U32.AND P2, PT, R38, R108, PT ;  /* 0x0000006c2600720c */ /* 0x000fc40003f46070 */
[----:B------:R-:W-:Y:S01]  /*6e30*/  @!P4 PRMT R215, R11, 0x5410, RZ ;  /* 0x000054100bd7c816 */ /* 0x000fe200000000ff */
[----:B------:R-:W1:Y:S01]  /*6e40*/  LDSM.16.MT88.4 R32, [R193+0x6800] ;  /* 0x00680000c120783b */ /* 0x000e620000004200 */
[----:B------:R-:W-:Y:S02]  /*6e50*/  LOP3.LUT R11, R76, 0xffff, RZ, 0xc0, !PT ;  /* 0x0000ffff4c0b7812 */ /* 0x000fe400078ec0ff */
[----:B------:R-:W2:Y:S01]  /*6e60*/  MUFU.EX2 R227, R227 ;  /* 0x000000e300e37308 */ /* 0x000ea20000000800 */
[----:B---3--:R-:W-:Y:S01]  /*6e70*/  F2FP.BF16.PACK_AB R218, R223, R224 ;  /* 0x000000e0dfda723e */ /* 0x008fe200000010ff */
[----:B--2---:R-:W-:Y:S01]  /*6e80*/  HMMA.16816.F32.BF16 R112, R68, R40, R112 ;  /* 0x000000284470723c */ /* 0x004fe20000041870 */
[----:B------:R-:W-:Y:S02]  /*6e90*/  SHF.R.U32.HI R11, RZ, 0x8, R11 ;  /* 0x00000008ff0b7819 */ /* 0x000fe4000001160b */
[----:B------:R-:W-:Y:S01]  /*6ea0*/  PRMT R217, R218, 0x7632, R217 ;  /* 0x00007632dad97816 */ /* 0x000fe200000000d9 */
[----:B------:R-:W-:Y:S01]  /*6eb0*/  @!P5 HFMA2.BF16_V2 R10, -RZ.H0_H0, RZ.H0_H0, -R218.H0_H0 ;  /* 0x200000ffff0ad231 */ /* 0x000fe200003409da */
[----:B------:R-:W-:-:S02]  /*6ec0*/  ISETP.GE.U32.AND P4, PT, R250, R20, PT ;  /* 0x00000014fa00720c */ /* 0x000fc40003f86070 */
[----:B------:R-:W-:Y:S01]  /*6ed0*/  LOP3.LUT R11, R11, 0xffff, RZ, 0xc0, !PT ;  /* 0x0000ffff0b0b7812 */ /* 0x000fe200078ec0ff */
[----:B------:R-:W-:Y:S01]  /*6ee0*/  HMMA.16816.F32.BF16 R80, R104, R40, R80 ;  /* 0x000000286850723c */ /* 0x000fe20000041850 */
[----:B------:R-:W-:Y:S02]  /*6ef0*/  PRMT R24, R218, 0x5410, R217 ;  /* 0x00005410da187816 */ /* 0x000fe400000000d9 */
[----:B------:R-:W-:Y:S02]  /*6f00*/  @!P5 PRMT R218, R10, 0x5410, RZ ;  /* 0x000054100adad816 */ /* 0x000fe400000000ff */
[----:B------:R-:W-:Y:S02]  /*6f10*/  ISETP.GE.U32.AND P5, PT, R250, R11, PT ;  /* 0x0000000bfa00720c */ /* 0x000fe40003fa6070 */
[----:B------:R-:W-:Y:S01]  /*6f20*/  F2FP.BF16.PACK_AB R41, R227, R228 ;  /* 0x000000e4e329723e */ /* 0x000fe200000010ff */
[----:B------:R-:W-:Y:S01]  /*6f30*/  @!P6 HFMA2.BF16_V2 R9, -RZ.H0_H0, RZ.H0_H0, -R217.H0_H0 ;  /* 0x200000ffff09e231 */ /* 0x000fe200003409d9 */
[----:B------:R-:W-:-:S02]  /*6f40*/  SHF.R.U32.HI R10, RZ, 0x18, R76 ;  /* 0x00000018ff0a7819 */ /* 0x000fc4000001164c */
[----:B------:R-:W-:Y:S01]  /*6f50*/  PRMT R40, R41, 0x7632, R40 ;  /* 0x0000763229287816 */ /* 0x000fe20000000028 */
[----:B------:R-:W-:Y:S01]  /*6f60*/  @!P4 HFMA2.BF16_V2 R8, -RZ.H0_H0, RZ.H0_H0, -R41.H0_H0 ;  /* 0x200000ffff08c231 */ /* 0x000fe20000340929 */
[----:B------:R-:W-:Y:S02]  /*6f70*/  @!P6 PRMT R217, R9, 0x5410, RZ ;  /* 0x0000541009d9e816 */ /* 0x000fe400000000ff */
[----:B------:R-:W-:Y:S02]  /*6f80*/  PRMT R26, R41, 0x5410, R40 ;  /* 0x00005410291a7816 */ /* 0x000fe40000000028 */
[----:B------:R-:W-:Y:S01]  /*6f90*/  ISETP.GE.U32.AND P6, PT, R250, R10, PT ;  /* 0x0000000afa00720c */ /* 0x000fe20003fc6070 */
[----:B------:R-:W-:Y:S01]  /*6fa0*/  @!P5 HFMA2.BF16_V2 R7, -RZ.H0_H0, RZ.H0_H0, -R40.H0_H0 ;  /* 0x200000ffff07d231 */ /* 0x000fe20000340928 */
[----:B------:R-:W-:Y:S02]  /*6fb0*/  @!P4 PRMT R41, R8, 0x5410, RZ ;  /* 0x000054100829c816 */ /* 0x000fe400000000ff */
[----:B------:R-:W-:-:S02]  /*6fc0*/  SHF.R.U32.HI R10, RZ, 0x8, R6 ;  /* 0x00000008ff0a7819 */ /* 0x000fc40000011606 */
[----:B------:R-:W-:Y:S02]  /*6fd0*/  SHF.R.U32.HI R8, RZ, 0x10, R84 ;  /* 0x00000010ff087819 */ /* 0x000fe40000011654 */
[----:B------:R-:W-:Y:S02]  /*6fe0*/  SHF.R.U32.HI R9, RZ, 0x10, R76 ;  /* 0x00000010ff097819 */ /* 0x000fe4000001164c */
[----:B------:R-:W-:Y:S02]  /*6ff0*/  @!P5 PRMT R40, R7, 0x5410, RZ ;  /* 0x000054100728d816 */ /* 0x000fe400000000ff */
[----:B------:R-:W-:Y:S02]  /*7000*/  SHF.R.U32.HI R7, RZ, 0x18, R84 ;  /* 0x00000018ff077819 */ /* 0x000fe40000011654 */
[----:B------:R-:W-:Y:S02]  /*7010*/  LOP3.LUT R10, R10, 0xffff, RZ, 0xc0, !PT ;  /* 0x0000ffff0a0a7812 */ /* 0x000fe400078ec0ff */
[----:B------:R-:W-:-:S02]  /*7020*/  LOP3.LUT R8, R8, 0xff, RZ, 0xc0, !PT ;  /* 0x000000ff08087812 */ /* 0x000fc400078ec0ff */
[----:B------:R-:W-:Y:S02]  /*7030*/  LOP3.LUT R9, R9, 0xff, RZ, 0xc0, !PT ;  /* 0x000000ff09097812 */ /* 0x000fe400078ec0ff */
[C---:B------:R-:W-:Y:S02]  /*7040*/  LOP3.LUT R20, R77.reuse, 0xffff, RZ, 0xc0, !PT ;  /* 0x0000ffff4d147812 */ /* 0x040fe400078ec0ff */
[----:B------:R-:W-:Y:S02]  /*7050*/  LOP3.LUT R6, R84, 0xffff, RZ, 0xc0, !PT ;  /* 0x0000ffff54067812 */ /* 0x000fe400078ec0ff */
[----:B------:R-:W-:Y:S02]  /*7060*/  ISETP.GE.U32.AND P5, PT, R250, R10, PT ;  /* 0x0000000afa00720c */ /* 0x000fe40003fa6070 */
[----:B------:R-:W-:Y:S02]  /*7070*/  PRMT R7, R8, 0x5410, R7 ;  /* 0x0000541008077816 */ /* 0x000fe40000000007 */
[----:B------:R-:W-:-:S02]  /*7080*/  LOP3.LUT R10, R77, 0xff, RZ, 0xc0, !PT ;  /* 0x000000ff4d0a7812 */ /* 0x000fc400078ec0ff */
[--C-:B------:R-:W-:Y:S02]  /*7090*/  SHF.R.U32.HI R11, RZ, 0x10, R77.reuse ;  /* 0x00000010ff0b7819 */ /* 0x100fe4000001164d */
[----:B------:R-:W-:Y:S02]  /*70a0*/  SHF.R.U32.HI R8, RZ, 0x18, R77 ;  /* 0x00000018ff087819 */ /* 0x000fe4000001164d */
[----:B------:R-:W-:Y:S02]  /*70b0*/  ISETP.GE.U32.AND P4, PT, R250, R9, PT ;  /* 0x00000009fa00720c */ /* 0x000fe40003f86070 */
[----:B------:R-:W-:Y:S01]  /*70c0*/  SHF.R.U32.HI R77, RZ, 0x8, R20 ;  /* 0x00000008ff4d7819 */ /* 0x000fe20000011614 */
[----:B------:R-:W-:Y:S01]  /*70d0*/  FADD.FTZ R20, R239, R192 ;  /* 0x000000c0ef147221 */ /* 0x000fe20000010000 */
[----:B------:R-:W-:Y:S01]  /*70e0*/  LOP3.LUT R9, R84, 0xff, RZ, 0xc0, !PT ;  /* 0x000000ff54097812 */ /* 0x000fe200078ec0ff */
[----:B------:R-:W-:Y:S01]  /*70f0*/  IMAD R192, R4, 0x2, R193 ;  /* 0x0000000204c07824 */ /* 0x000fe200078e02c1 */
[----:B------:R-:W-:-:S02]  /*7100*/  SHF.R.U32.HI R6, RZ, 0x8, R6 ;  /* 0x00000008ff067819 */ /* 0x000fc40000011606 */
[----:B------:R-:W-:Y:S02]  /*7110*/  SHF.R.U32.HI R251, RZ, 0x8, R39 ;  /* 0x00000008fffb7819 */ /* 0x000fe40000011627 */
[----:B------:R-:W-:Y:S01]  /*7120*/  PRMT R9, R9, 0x5410, R6 ;  /* 0x0000541009097816 */ /* 0x000fe20000000006 */
[----:B------:R-:W2:Y:S01]  /*7130*/  LDSM.16.MT88.4 R36, [R192+0x6000] ;  /* 0x00600000c024783b */ /* 0x000ea20000004200 */
[C---:B------:R-:W-:Y:S02]  /*7140*/  LOP3.LUT R6, R78.reuse, 0xffff, RZ, 0xc0, !PT ;  /* 0x0000ffff4e067812 */ /* 0x040fe400078ec0ff */
[----:B------:R-:W-:Y:S02]  /*7150*/  LOP3.LUT R5, R78, 0xff, RZ, 0xc0, !PT ;  /* 0x000000ff4e057812 */ /* 0x000fe400078ec0ff */
[----:B------:R-:W-:Y:S02]  /*7160*/  SHF.R.U32.HI R6, RZ, 0x8, R6 ;  /* 0x00000008ff067819 */ /* 0x000fe40000011606 */
[----:B------:R-:W-:-:S02]  /*7170*/  LOP3.LUT R11, R11, 0xff, RZ, 0xc0, !PT ;  /* 0x000000ff0b0b7812 */ /* 0x000fc400078ec0ff */
[----:B------:R-:W-:Y:S01]  /*7180*/  PRMT R5, R5, 0x5410, R6 ;  /* 0x0000541005057816 */ /* 0x000fe20000000006 */
[----:B------:R-:W-:Y:S01]  /*7190*/  FFMA.FTZ R108, R91, c[0x0][0x23c], -R122 ;  /* 0x00008f005b6c7a23 */ /* 0x000fe2000001087a */
[----:B------:R-:W-:Y:S01]  /*71a0*/  SHF.R.U32.HI R21, RZ, 0x10, R78 ;  /* 0x00000010ff157819 */ /* 0x000fe2000001164e */
[----:B------:R-:W-:Y:S01]  /*71b0*/  FFMA.FTZ R84, R121, c[0x0][0x23c], -R122 ;  /* 0x00008f0079547a23 */ /* 0x000fe2000001087a */
[----:B------:R-:W-:Y:S01]  /*71c0*/  SHF.R.U32.HI R6, RZ, 0x18, R78 ;  /* 0x00000018ff067819 */ /* 0x000fe2000001164e */
[----:B------:R-:W-:Y:S01]  /*71d0*/  FFMA.FTZ R78, R90, c[0x0][0x23c], -R123 ;  /* 0x00008f005a4e7a23 */ /* 0x000fe2000001087b */
[----:B------:R-:W-:Y:S01]  /*71e0*/  PRMT R77, R10, 0x5410, R77 ;  /* 0x000054100a4d7816 */ /* 0x000fe2000000004d */
[--C-:B------:R-:W-:Y:S01]  /*71f0*/  FFMA.FTZ R10, R89, c[0x0][0x23c], -R123.reuse ;  /* 0x00008f00590a7a23 */ /* 0x100fe2000001087b */
[----:B------:R-:W-:Y:S01]  /*7200*/  PRMT R11, R11, 0x5410, R8 ;  /* 0x000054100b0b7816 */ /* 0x000fe20000000008 */
[--C-:B------:R-:W-:Y:S01]  /*7210*/  FFMA.FTZ R8, R88, c[0x0][0x23c], -R123.reuse ;  /* 0x00008f0058087a23 */ /* 0x100fe2000001087b */
[----:B------:R-:W-:Y:S01]  /*7220*/  LOP3.LUT R252, R252, 0xff, RZ, 0xc0, !PT ;  /* 0x000000fffcfc7812 */ /* 0x000fe200078ec0ff */
[----:B------:R-:W-:Y:S01]  /*7230*/  FFMA.FTZ R76, R120, c[0x0][0x23c], -R123 ;  /* 0x00008f00784c7a23 */ /* 0x000fe2000001087b */
[----:B----4-:R-:W-:Y:S01]  /*7240*/  HMMA.16816.F32.BF16 R88, R12, R124, RZ ;  /* 0x0000007c0c58723c */ /* 0x010fe200000418ff */
[----:B------:R-:W-:Y:S01]  /*7250*/  LOP3.LUT R21, R21, 0xff, RZ, 0xc0, !PT ;  /* 0x000000ff15157812 */ /* 0x000fe200078ec0ff */
[----:B------:R-:W-:Y:S01]  /*7260*/  FADD.FTZ R116, R130, R245 ;  /* 0x000000f582747221 */ /* 0x000fe20000010000 */
[----:B------:R-:W-:Y:S01]  /*7270*/  LOP3.LUT R86, R189, 0xff, RZ, 0xc0, !PT ;  /* 0x000000ffbd567812 */ /* 0x000fe200078ec0ff */
[----:B------:R-:W-:Y:S01]  /*7280*/  FADD.FTZ R4, R128, R235 ;  /* 0x000000eb80047221 */ /* 0x000fe20000010000 */
[----:B------:R-:W-:-:S02]  /*7290*/  SHF.R.U32.HI R248, RZ, 0x18, R248 ;  /* 0x00000018fff87819 */ /* 0x000fc400000116f8 */
[----:B------:R-:W-:Y:S01]  /*72a0*/  PRMT R79, R252, 0x5410, R79 ;  /* 0x00005410fc4f7816 */ /* 0x000fe2000000004f */
[----:B------:R-:W-:Y:S01]  /*72b0*/  HMMA.16816.F32.BF16 R120, R16, R124, RZ ;  /* 0x0000007c1078723c */ /* 0x000fe200000418ff */
[----:B------:R-:W-:Y:S01]  /*72c0*/  PRMT R6, R21, 0x5410, R6 ;  /* 0x0000541015067816 */ /* 0x000fe20000000006 */
[----:B------:R-:W-:Y:S01]  /*72d0*/  FADD.FTZ R116, R103, R116 ;  /* 0x0000007467747221 */ /* 0x000fe20000010000 */
[----:B------:R-:W-:Y:S01]  /*72e0*/  PRMT R251, R190, 0x5410, R251 ;  /* 0x00005410befb7816 */ /* 0x000fe200000000fb */
[----:B------:R-:W-:Y:S11]  /*72f0*/  FADD.FTZ R4, R101, R4 ;  /* 0x0000000465047221 */ /* 0x000ff60000010000 */
[----:B------:R-:W-:Y:S01]  /*7300*/  @!UPT UIADD3 URZ, URZ, URZ, URZ ;  /* 0x0000003f3f3ff290 */ /* 0x000fe2000fffe03f */
[----:B-1----:R-:W-:Y:S01]  /*7310*/  HMMA.16816.F32.BF16 R88, R104, R32, R88 ;  /* 0x000000206858723c */ /* 0x002fe20000041858 */
[----:B------:R-:W-:Y:S01]  /*7320*/  FADD.FTZ R125, R131, R20 ;  /* 0x00000014837d7221 */ /* 0x000fe20000010000 */
[----:B------:R-:W-:Y:S01]  /*7330*/  PRMT R86, R86, 0x5410, R188 ;  /* 0x0000541056567816 */ /* 0x000fe200000000bc */
[----:B------:R-:W1:Y:S01]  /*7340*/  LDSM.16.MT88.4 R20, [R192+0x6800] ;  /* 0x00680000c014783b */ /* 0x000e620000004200 */
[----:B------:R-:W-:-:S04]  /*7350*/  PRMT R117, R117, 0x5410, R248 ;  /* 0x0000541075757816 */ /* 0x000fc800000000f8 */
[----:B------:R-:W-:Y:S01]  /*7360*/  HMMA.16816.F32.BF16 R120, R68, R32, R120 ;  /* 0x000000204478723c */ /* 0x000fe20000041878 */
[----:B------:R-:W-:Y:S01]  /*7370*/  FADD.FTZ R125, R102, R125 ;  /* 0x0000007d667d7221 */ /* 0x000fe20000010000 */
[--C-:B------:R-:W-:Y:S02]  /*7380*/  HSET2.LE.AND R124, R109, R234.reuse, PT ;  /* 0x000000ea6d7c7233 */ /* 0x100fe40003803000 */
[--C-:B------:R-:W-:Y:S02]  /*7390*/  HSET2.LE.AND R249, R249, R234.reuse, PT ;  /* 0x000000eaf9f97233 */ /* 0x100fe40003803000 */
[--C-:B------:R-:W-:Y:S01]  /*73a0*/  HSET2.LE.AND R85, R85, R234.reuse, PT ;  /* 0x000000ea55557233 */ /* 0x100fe20003803000 */
[----:B------:R-:W-:Y:S01]  /*73b0*/  FADD.FTZ R33, R129, R246 ;  /* 0x000000f681217221 */ /* 0x000fe20000010000 */
[--C-:B------:R-:W-:Y:S01]  /*73c0*/  HSET2.LE.AND R77, R77, R234.reuse, PT ;  /* 0x000000ea4d4d7233 */ /* 0x100fe20003803000 */
[-C--:B--2---:R-:W-:Y:S01]  /*73d0*/  HMMA.16816.F32.BF16 R128, R16, R36.reuse, RZ ;  /* 0x000000241080723c */ /* 0x084fe200000418ff */
[----:B------:R-:W-:Y:S01]  /*73e0*/  FADD.FTZ R243, R243, R116 ;  /* 0x00000074f3f37221 */ /* 0x000fe20000010000 */
[----:B------:R-:W-:Y:S01]  /*73f0*/  MUFU.EX2 R236, R8 ;  /* 0x0000000800ec7308 */ /* 0x000fe20000000800 */
[----:B------:R-:W-:Y:S01]  /*7400*/  FADD.FTZ R33, R100, R33 ;  /* 0x0000002164217221 */ /* 0x000fe20000010000 */
[----:B------:R-:W-:Y:S04]  /*7410*/  STG.E.U16 [R44.64], R209 ;  /* 0x000000d12c007986 */ /* 0x000fe8000c101510 */
[----:B------:R-:W-:Y:S01]  /*7420*/  HMMA.16816.F32.BF16 R100, R12, R36, RZ ;  /* 0x000000240c64723c */ /* 0x000fe200000418ff */
[--C-:B------:R-:W-:Y:S01]  /*7430*/  HSET2.LE.AND R109, R9, R234.reuse, PT ;  /* 0x000000ea096d7233 */ /* 0x100fe20003803000 */
[----:B------:R2:W-:Y:S01]  /*7440*/  MUFU.EX2 R37, R84 ;  /* 0x0000005400257308 */ /* 0x0005e20000000800 */
[----:B------:R-:W-:Y:S04]  /*7450*/  STG.E.U16 [R44.64+0x2], R207 ;  /* 0x000002cf2c007986 */ /* 0x000fe8000c101510 */
[--C-:B------:R-:W-:Y:S01]  /*7460*/  HSET2.LE.AND R36, R27, R234.reuse, PT ;  /* 0x000000ea1b247233 */ /* 0x100fe20003803000 */
[----:B------:R3:W5:Y:S01]  /*7470*/  LDL.LU R190, [R1+0xbc] ;  /* 0x0000bc0001be7983 */ /* 0x0007620000300800 */
[----:B------:R-:W-:-:S02]  /*7480*/  HSET2.LE.AND R27, R86, R234, PT ;  /* 0x000000ea561b7233 */ /* 0x000fc40003803000 */
[----:B------:R-:W-:-:S05]  /*7490*/  HSET2.LE.AND R86, R7, R234, PT ;  /* 0x000000ea07567233 */ /* 0x000fca0003803000 */
[----:B-1----:R-:W-:Y:S01]  /*74a0*/  HMMA.16816.F32.BF16 R128, R68, R20, R128 ;  /* 0x000000144480723c */ /* 0x002fe20000041880 */
[----:B--2---:R-:W-:-:S07]  /*74b0*/  HSET2.LE.AND R84, R6, R234, PT ;  /* 0x000000ea06547233 */ /* 0x004fce0003803000 */
[----:B------:R-:W-:Y:S01]  /*74c0*/  HMMA.16816.F32.BF16 R100, R104, R20, R100 ;  /* 0x000000146864723c */ /* 0x000fe20000041864 */
[--C-:B------:R-:W-:Y:S01]  /*74d0*/  HSET2.LE.AND R116, R25, R234.reuse, PT ;  /* 0x000000ea19747233 */ /* 0x100fe20003803000 */
[----:B------:R-:W-:Y:S01]  /*74e0*/  FADD.FTZ R241, R241, R4 ;  /* 0x00000004f1f17221 */ /* 0x000fe20000010000 */
[--C-:B------:R-:W-:Y:S01]  /*74f0*/  HSET2.LE.AND R251, R251, R234.reuse, PT ;  /* 0x000000eafbfb7233 */ /* 0x100fe20003803000 */
[----:B------:R-:W-:Y:S01]  /*7500*/  FADD.FTZ R242, R242, R33 ;  /* 0x00000021f2f27221 */ /* 0x000fe20000010000 */
[----:B------:R-:W-:Y:S01]  /*7510*/  LOP3.LUT R30, R85, R30, RZ, 0xc0, !PT ;  /* 0x0000001e551e7212 */ /* 0x000fe200078ec0ff */
[----:B------:R-:W-:Y:S01]  /*7520*/  MUFU.EX2 R32, R108 ;  /* 0x0000006c00207308 */ /* 0x000fe20000000800 */
[--C-:B------:R-:W-:Y:S01]  /*7530*/  HSET2.LE.AND R21, R31, R234.reuse, PT ;  /* 0x000000ea1f157233 */ /* 0x100fe20003803000 */
[----:B------:R-:W-:Y:S01]  /*7540*/  FADD.FTZ R244, R244, R125 ;  /* 0x0000007df4f47221 */ /* 0x000fe20000010000 */
[--C-:B------:R-:W-:Y:S01]  /*7550*/  HSET2.LE.AND R31, R79, R234.reuse, PT ;  /* 0x000000ea4f1f7233 */ /* 0x100fe20003803000 */
[----:B------:R-:W-:Y:S01]  /*7560*/  LOP3.LUT R9, R124, R237, RZ, 0xc0, !PT ;  /* 0x000000ed7c097212 */ /* 0x000fe200078ec0ff */
[----:B------:R-:W-:-:S03]  /*7570*/  HSET2.LE.AND R20, R117, R234, PT ;  /* 0x000000ea75147233 */ /* 0x000fc60003803000 */
[----:B------:R1:W2:Y:S01]  /*7580*/  MUFU.EX2 R235, R10 ;  /* 0x0000000a00eb7308 */ /* 0x0002a20000000800 */
[--C-:B------:R-:W-:Y:S01]  /*7590*/  HSET2.LE.AND R79, R5, R234.reuse, PT ;  /* 0x000000ea054f7233 */ /* 0x100fe20003803000 */
[----:B------:R-:W-:Y:S01]  /*75a0*/  LOP3.LUT R31, R31, R24, RZ, 0xc0, !PT ;  /* 0x000000181f1f7212 */ /* 0x000fe200078ec0ff */
[----:B------:R-:W-:Y:S01]  /*75b0*/  HSET2.LE.AND R25, R11, R234, PT ;  /* 0x000000ea0b197233 */ /* 0x000fe20003803000 */
[----:B------:R-:W-:Y:S01]  /*75c0*/  LOP3.LUT R11, R36, R95, RZ, 0xc0, !PT ;  /* 0x0000005f240b7212 */ /* 0x000fe200078ec0ff */
[----:B------:R-:W-:Y:S01]  /*75d0*/  FADD.FTZ R243, R214, R243 ;  /* 0x000000f3d6f37221 */ /* 0x000fe20000010000 */
[----:B------:R-:W-:Y:S01]  /*75e0*/  LOP3.LUT R4, R109, R94, RZ, 0xc0, !PT ;  /* 0x0000005e6d047212 */ /* 0x000fe200078ec0ff */
[----:B------:R3:W5:Y:S01]  /*75f0*/  LDL.LU R189, [R1+0xb8] ;  /* 0x0000b80001bd7983 */ /* 0x0007620000300800 */
[----:B------:R-:W-:Y:S01]  /*7600*/  MUFU.EX2 R234, R78 ;  /* 0x0000004e00ea7308 */ /* 0x000fe20000000800 */
[----:B------:R-:W-:Y:S02]  /*7610*/  LOP3.LUT R5, R86, R93, RZ, 0xc0, !PT ;  /* 0x0000005d56057212 */ /* 0x000fe400078ec0ff */
[----:B------:R-:W-:-:S02]  /*7620*/  LOP3.LUT R6, R249, R92, RZ, 0xc0, !PT ;  /* 0x0000005cf9067212 */ /* 0x000fc400078ec0ff */
[----:B------:R-:W-:Y:S01]  /*7630*/  LOP3.LUT R7, R20, R87, RZ, 0xc0, !PT ;  /* 0x0000005714077212 */ /* 0x000fe200078ec0ff */
[C---:B------:R-:W-:Y:S01]  /*7640*/  HMMA.16816.F32.BF16 R92, R12.reuse, R126, RZ ;  /* 0x0000007e0c5c723c */ /* 0x040fe200000418ff */
[----:B------:R-:W-:Y:S01]  /*7650*/  LOP3.LUT R28, R79, R28, RZ, 0xc0, !PT ;  /* 0x0000001c4f1c7212 */ /* 0x000fe200078ec0ff */
[----:B------:R-:W4:Y:S01]  /*7660*/  MUFU.EX2 R33, R76 ;  /* 0x0000004c00217308 */ /* 0x000f220000000800 */
[----:B------:R-:W-:Y:S02]  /*7670*/  LOP3.LUT R29, R84, R29, RZ, 0xc0, !PT ;  /* 0x0000001d541d7212 */ /* 0x000fe400078ec0ff */
[----:B------:R-:W-:Y:S02]  /*7680*/  LOP3.LUT R24, R77, R26, RZ, 0xc0, !PT ;  /* 0x0000001a4d187212 */ /* 0x000fe400078ec0ff */
[----:B-1----:R-:W-:Y:S01]  /*7690*/  LOP3.LUT R10, R116, R233, RZ, 0xc0, !PT ;  /* 0x000000e9740a7212 */ /* 0x002fe200078ec0ff */
[-C--:B------:R-:W-:Y:S01]  /*76a0*/  HMMA.16816.F32.BF16 R84, R12, R118.reuse, RZ ;  /* 0x000000760c54723c */ /* 0x080fe200000418ff */
[----:B------:R-:W-:Y:S01]  /*76b0*/  LOP3.LUT R8, R21, R238, RZ, 0xc0, !PT ;  /* 0x000000ee15087212 */ /* 0x000fe200078ec0ff */
[----:B------:R-:W-:Y:S01]  /*76c0*/  FADD.FTZ R212, R212, R243 ;  /* 0x000000f3d4d47221 */ /* 0x000fe20000010000 */
[----:B------:R3:W5:Y:S01]  /*76d0*/  LDL.LU R188, [R1+0xb4] ;  /* 0x0000b40001bc7983 */ /* 0x0007620000300800 */
[----:B--2---:R-:W-:Y:S01]  /*76e0*/  F2FP.BF16.PACK_AB R233, R235, R236 ;  /* 0x000000ecebe9723e */ /* 0x004fe200000010ff */
[----:B------:R-:W-:Y:S01]  /*76f0*/  FADD.FTZ R244, R213, R244 ;  /* 0x000000f4d5f47221 */ /* 0x000fe20000010000 */
[----:B------:R-:W-:Y:S01]  /*7700*/  F2FP.BF16.PACK_AB R21, R37, R32 ;  /* 0x000000202515723e */ /* 0x000fe200000010ff */
[----:B------:R-:W-:Y:S01]  /*7710*/  FADD.FTZ R211, R211, R242 ;  /* 0x000000f2d3d37221 */ /* 0x000fe20000010000 */
[----:B------:R-:W-:Y:S01]  /*7720*/  HMMA.16816.F32.BF16 R116, R16, R118, RZ ;  /* 0x000000761074723c */ /* 0x000fe200000418ff */
[----:B------:R-:W-:Y:S01]  /*7730*/  PRMT R36, R233, 0x7632, R36 ;  /* 0x00007632e9247816 */ /* 0x000fe20000000024 */
[----:B------:R-:W-:Y:S01]  /*7740*/  FADD.FTZ R241, R210, R241 ;  /* 0x000000f1d2f17221 */ /* 0x000fe20000010000 */
[----:B----4-:R-:W-:Y:S01]  /*7750*/  F2FP.BF16.PACK_AB R20, R33, R234 ;  /* 0x000000ea2114723e */ /* 0x010fe200000010ff */
[----:B------:R-:W-:Y:S01]  /*7760*/  FADD.FTZ R205, R205, R212 ;  /* 0x000000d4cdcd7221 */ /* 0x000fe20000010000 */
[----:B------:R-:W-:Y:S01]  /*7770*/  PRMT R237, R21, 0x7610, R237 ;  /* 0x0000761015ed7816 */ /* 0x000fe200000000ed */
[----:B------:R-:W-:Y:S01]  /*7780*/  FADD.FTZ R203, R203, R244 ;  /* 0x000000f4cbcb7221 */ /* 0x000fe20000010000 */
[C---:B------:R-:W-:Y:S01]  /*7790*/  PRMT R239, R20.reuse, 0x7610, R239 ;  /* 0x0000761014ef7816 */ /* 0x040fe200000000ef */
[C---:B------:R-:W-:Y:S01]  /*77a0*/  HMMA.16816.F32.BF16 R76, R12.reuse, R110, RZ ;  /* 0x0000006e0c4c723c */ /* 0x040fe200000418ff */
[----:B------:R-:W-:Y:S01]  /*77b0*/  PRMT R240, R20, 0x7632, R240 ;  /* 0x0000763214f07816 */ /* 0x000fe200000000f0 */
[----:B------:R-:W-:Y:S01]  /*77c0*/  FADD.FTZ R206, R206, R211 ;  /* 0x000000d3cece7221 */ /* 0x000fe20000010000 */
[----:B------:R-:W-:Y:S01]  /*77d0*/  PRMT R20, R233, 0x5410, R36 ;  /* 0x00005410e9147816 */ /* 0x000fe20000000024 */
[----:B------:R-:W-:Y:S01]  /*77e0*/  FADD.FTZ R208, R208, R241 ;  /* 0x000000f1d0d07221 */ /* 0x000fe20000010000 */
[----:B------:R-:W-:Y:S01]  /*77f0*/  PRMT R238, R21, 0x7632, R238 ;  /* 0x0000763215ee7816 */ /* 0x000fe200000000ee */
[----:B------:R-:W-:Y:S01]  /*7800*/  FADD.FTZ R176, R176, R205 ;  /* 0x000000cdb0b07221 */ /* 0x000fe20000010000 */
[----:B------:R-:W-:Y:S01]  /*7810*/  LOP3.LUT R25, R25, R20, RZ, 0xc0, !PT ;  /* 0x0000001419197212 */ /* 0x000fe200078ec0ff */
[----:B------:R-:W-:Y:S01]  /*7820*/  HMMA.16816.F32.BF16 R12, R12, R38, RZ ;  /* 0x000000260c0c723c */ /* 0x000fe200000418ff */
[----:B------:R-:W-:Y:S01]  /*7830*/  PRMT R20, R239, 0x5410, R240 ;  /* 0x00005410ef147816 */ /* 0x000fe200000000f0 */
[----:B------:R-:W-:Y:S01]  /*7840*/  FADD.FTZ R203, R186, R203 ;  /* 0x000000cbbacb7221 */ /* 0x000fe20000010000 */
[----:B------:R-:W-:Y:S01]  /*7850*/  PRMT R26, R237, 0x5410, R238 ;  /* 0x00005410ed1a7816 */ /* 0x000fe200000000ee */
[----:B------:R-:W-:Y:S01]  /*7860*/  FADD.FTZ R183, R183, R206 ;  /* 0x000000ceb7b77221 */ /* 0x000fe20000010000 */
[----:B------:R-:W-:Y:S01]  /*7870*/  LOP3.LUT R27, R27, R20, RZ, 0xc0, !PT ;  /* 0x000000141b1b7212 */ /* 0x000fe200078ec0ff */
[----:B------:R-:W-:Y:S01]  /*7880*/  FADD.FTZ R185, R185, R208 ;  /* 0x000000d0b9b97221 */ /* 0x000fe20000010000 */
[----:B------:R-:W-:Y:S01]  /*7890*/  LOP3.LUT R26, R251, R26, RZ, 0xc0, !PT ;  /* 0x0000001afb1a7212 */ /* 0x000fe200078ec0ff */
[----:B------:R-:W-:Y:S01]  /*78a0*/  HMMA.16816.F32.BF16 R108, R16, R110, RZ ;  /* 0x0000006e106c723c */ /* 0x000fe200000418ff */
[----:B------:R-:W-:Y:S01]  /*78b0*/  FADD.FTZ R173, R173, R176 ;  /* 0x000000b0adad7221 */ /* 0x000fe20000010000 */
[----:B------:R-:W-:Y:S01]  /*78c0*/  @!P4 HFMA2.BF16_V2 R53, -RZ.H0_H0, RZ.H0_H0, -R233.H0_H0 ;  /* 0x200000ffff35c231 */ /* 0x000fe200003409e9 */
[----:B------:R-:W-:Y:S01]  /*78d0*/  FADD.FTZ R168, R168, R203 ;  /* 0x000000cba8a87221 */ /* 0x000fe20000010000 */
[----:B------:R-:W-:Y:S01]  /*78e0*/  @!P6 HFMA2.BF16_V2 R52, -RZ.H0_H0, RZ.H0_H0, -R36.H0_H0 ;  /* 0x200000ffff34e231 */ /* 0x000fe20000340924 */
[----:B------:R-:W-:Y:S01]  /*78f0*/  FADD.FTZ R226, R226, R183 ;  /* 0x000000b7e2e27221 */ /* 0x000fe20000010000 */
[----:B------:R-:W-:Y:S01]  /*7900*/  @!P3 HFMA2.BF16_V2 R51, -RZ.H0_H0, RZ.H0_H0, -R237.H0_H0 ;  /* 0x200000ffff33b231 */ /* 0x000fe200003409ed */
[----:B------:R-:W-:Y:S01]  /*7910*/  FADD.FTZ R232, R232, R185 ;  /* 0x000000b9e8e87221 */ /* 0x000fe20000010000 */
[C---:B------:R-:W-:Y:S01]  /*7920*/  HMMA.16816.F32.BF16 R76, R104.reuse, R46, R76 ;  /* 0x0000002e684c723c */ /* 0x040fe2000004184c */
        /* <DEDUP_REMOVED lines=9> */
[----:B------:R-:W-:Y:S01]  /*79c0*/  @!P4 PRMT R233, R53, 0x5410, RZ ;  /* 0x0000541035e9c816 */ /* 0x000fe200000000ff */
[----:B------:R-:W-:Y:S01]  /*79d0*/  FADD.FTZ R166, R166, R165 ;  /* 0x000000a5a6a67221 */ /* 0x000fe20000010000 */
[----:B------:R-:W-:Y:S01]  /*79e0*/  @!P6 PRMT R36, R52, 0x5410, RZ ;  /* 0x000054103424e816 */ /* 0x000fe200000000ff */
[----:B------:R-:W-:Y:S01]  /*79f0*/  FADD.FTZ R224, R224, R225 ;  /* 0x000000e1e0e07221 */ /* 0x000fe20000010000 */
[----:B------:R-:W-:Y:S01]  /*7a00*/  @!P3 PRMT R237, R51, 0x5410, RZ ;  /* 0x0000541033edb816 */ /* 0x000fe200000000ff */
        /* <DEDUP_REMOVED lines=9> */
[----:B------:R-:W-:Y:S01]  /*7aa0*/  HMMA.16816.F32.BF16 R104, R104, R22, R12 ;  /* 0x000000166868723c */ /* 0x000fe2000004180c */
[----:B------:R-:W1:Y:S01]  /*7ab0*/  LDSM.16.MT88.4 R12, [R196+0x7000] ;  /* 0x00700000c40c783b */ /* 0x000e620000004200 */
[----:B------:R-:W-:-:S02]  /*7ac0*/  FADD.FTZ R169, R169, R172 ;  /* 0x000000aca9a97221 */ /* 0x000fc40000010000 */
[----:B------:R-:W-:Y:S02]  /*7ad0*/  FADD.FTZ R164, R164, R163 ;  /* 0x000000a3a4a47221 */ /* 0x000fe40000010000 */
[----:B------:R-:W-:Y:S02]  /*7ae0*/  FADD.FTZ R236, R236, R223 ;  /* 0x000000dfecec7221 */ /* 0x000fe40000010000 */
[C---:B------:R-:W-:Y:S01]  /*7af0*/  HMMA.16816.F32.BF16 R124, R16.reuse, R126, RZ ;  /* 0x0000007e107c723c */ /* 0x040fe200000418ff */
[----:B------:R-:W-:Y:S02]  /*7b00*/  FADD.FTZ R228, R228, R229 ;  /* 0x000000e5e4e47221 */ /* 0x000fe40000010000 */
[----:B------:R-:W-:Y:S02]  /*7b10*/  FADD.FTZ R170, R170, R169 ;  /* 0x000000a9aaaa7221 */ /* 0x000fe40000010000 */
[----:B------:R-:W-:Y:S02]  /*7b20*/  FADD.FTZ R161, R161, R164 ;  /* 0x000000a4a1a17221 */ /* 0x000fe40000010000 */
[----:B------:R-:W-:Y:S01]  /*7b30*/  FADD.FTZ R235, R235, R236 ;  /* 0x000000ecebeb7221 */ /* 0x000fe20000010000 */
[----:B------:R-:W-:Y:S01]  /*7b40*/  HMMA.16816.F32.BF16 R16, R16, R38, RZ ;  /* 0x000000261010723c */ /* 0x000fe200000418ff */
[----:B------:R-:W-:-:S02]  /*7b50*/  FADD.FTZ R227, R227, R228 ;  /* 0x000000e4e3e37221 */ /* 0x000fc40000010000 */
[----:B------:R-:W-:Y:S02]  /*7b60*/  FADD.FTZ R162, R162, R161 ;  /* 0x000000a1a2a27221 */ /* 0x000fe40000010000 */
[----:B------:R-:W-:Y:S02]  /*7b70*/  FADD.FTZ R234, R234, R235 ;  /* 0x000000ebeaea7221 */ /* 0x000fe40000010000 */
[----:B------:R-:W-:Y:S01]  /*7b80*/  FADD.FTZ R32, R32, R227 ;  /* 0x000000e320207221 */ /* 0x000fe20000010000 */
[C---:B------:R-:W-:Y:S08]  /*7b90*/  HMMA.16816.F32.BF16 R108, R68.reuse, R46, R108 ;  /* 0x0000002e446c723c */ /* 0x040ff0000004186c */
[C---:B------:R-:W-:Y:S08]  /*7ba0*/  HMMA.16816.F32.BF16 R116, R68.reuse, R42, R116 ;  /* 0x0000002a4474723c */ /* 0x040ff00000041874 */
[C---:B------:R-:W-:Y:S08]  /*7bb0*/  HMMA.16816.F32.BF16 R124, R68.reuse, R34, R124 ;  /* 0x00000022447c723c */ /* 0x040ff0000004187c */
[----:B------:R-:W-:Y:S01]  /*7bc0*/  HMMA.16816.F32.BF16 R68, R68, R22, R16 ;  /* 0x000000164444723c */ /* 0x000fe20000041810 */
[----:B------:R-:W2:Y:S04]  /*7bd0*/  LDSM.16.MT88.4 R16, [R193+0x7000] ;  /* 0x00700000c110783b */ /* 0x000ea80000004200 */
[----:B------:R-:W-:Y:S03]  /*7be0*/  LDSM.16.MT88.4 R20, [R194+0x7000] ;  /* 0x00700000c214783b */ /* 0x000fe60000004200 */
[-C--:B-1----:R-:W-:Y:S08]  /*7bf0*/  HMMA.16816.F32.BF16 R96, R8, R12.reuse, R96 ;  /* 0x0000000c0860723c */ /* 0x082ff00000041860 */
[C---:B------:R-:W-:Y:S08]  /*7c00*/  HMMA.16816.F32.BF16 R72, R28.reuse, R12, R72 ;  /* 0x0000000c1c48723c */ /* 0x040ff00000041848 */
[-C--:B------:R-:W-:Y:S08]  /*7c10*/  HMMA.16816.F32.BF16 R76, R28, R14.reuse, R76 ;  /* 0x0000000e1c4c723c */ /* 0x080ff0000004184c */
[----:B------:R-:W-:Y:S01]  /*7c20*/  HMMA.16816.F32.BF16 R108, R8, R14, R108 ;  /* 0x0000000e086c723c */ /* 0x000fe2000004186c */
[----:B------:R-:W1:Y:S07]  /*7c30*/  LDSM.16.MT88.4 R12, [R192+0x7000] ;  /* 0x00700000c00c783b */ /* 0x000e6e0000004200 */
[C---:B--2---:R-:W-:Y:S08]  /*7c40*/  HMMA.16816.F32.BF16 R88, R28.reuse, R16, R88 ;  /* 0x000000101c58723c */ /* 0x044ff00000041858 */
[----:B------:R-:W-:Y:S08]  /*7c50*/  HMMA.16816.F32.BF16 R92, R28, R18, R92 ;  /* 0x000000121c5c723c */ /* 0x000ff0000004185c */
[C---:B------:R-:W-:Y:S08]  /*7c60*/  HMMA.16816.F32.BF16 R120, R8.reuse, R16, R120 ;  /* 0x000000100878723c */ /* 0x040ff00000041878 */
[----:B------:R-:W-:Y:S01]  /*7c70*/  HMMA.16816.F32.BF16 R124, R8, R18, R124 ;  /* 0x00000012087c723c */ /* 0x000fe2000004187c */
[----:B------:R-:W2:Y:S07]  /*7c80*/  LDSM.16.MT88.4 R16, [R194+0x7800] ;  /* 0x00780000c210783b */ /* 0x000eae0000004200 */
[C---:B-1----:R-:W-:Y:S08]  /*7c90*/  HMMA.16816.F32.BF16 R100, R28.reuse, R12, R100 ;  /* 0x0000000c1c64723c */ /* 0x042ff00000041864 */
[----:B------:R-:W-:Y:S08]  /*7ca0*/  HMMA.16816.F32.BF16 R104, R28, R14, R104 ;  /* 0x0000000e1c68723c */ /* 0x000ff00000041868 */
[C---:B------:R-:W-:Y:S08]  /*7cb0*/  HMMA.16816.F32.BF16 R128, R8.reuse, R12, R128 ;  /* 0x0000000c0880723c */ /* 0x040ff00000041880 */
[C---:B------:R-:W-:Y:S01]  /*7cc0*/  HMMA.16816.F32.BF16 R68, R8.reuse, R14, R68 ;  /* 0x0000000e0844723c */ /* 0x040fe20000041844 */
[----:B------:R-:W1:Y:S07]  /*7cd0*/  LDSM.16.MT88.4 R12, [R193+0x7800] ;  /* 0x00780000c10c783b */ /* 0x000e6e0000004200 */
[C---:B------:R-:W-:Y:S08]  /*7ce0*/  HMMA.16816.F32.BF16 R112, R8.reuse, R20, R112 ;  /* 0x000000140870723c */ /* 0x040ff00000041870 */
[----:B------:R-:W-:Y:S01]  /*7cf0*/  HMMA.16816.F32.BF16 R116, R8, R22, R116 ;  /* 0x000000160874723c */ /* 0x000fe20000041874 */
[----:B------:R-:W4:Y:S07]  /*7d00*/  LDSM.16.MT88.4 R8, [R192+0x7800] ;  /* 0x00780000c008783b */ /* 0x000f2e0000004200 */
[C---:B------:R-:W-:Y:S08]  /*7d10*/  HMMA.16816.F32.BF16 R80, R28.reuse, R20, R80 ;  /* 0x000000141c50723c */ /* 0x040ff00000041850 */
[----:B------:R-:W-:Y:S01]  /*7d20*/  HMMA.16816.F32.BF16 R84, R28, R22, R84 ;  /* 0x000000161c54723c */ /* 0x000fe20000041854 */
[----:B------:R-:W3:Y:S07]  /*7d30*/  LDSM.16.MT88.4 R20, [R196+0x7800] ;  /* 0x00780000c414783b */ /* 0x000eee0000004200 */
[-C--:B--2---:R-:W-:Y:S08]  /*7d40*/  HMMA.16816.F32.BF16 R112, R4, R16.reuse, R112 ;  /* 0x000000100470723c */ /* 0x084ff00000041870 */
[C---:B------:R-:W-:Y:S07]  /*7d50*/  HMMA.16816.F32.BF16 R80, R24.reuse, R16, R80 ;  /* 0x000000101850723c */ /* 0x040fee0000041850 */
[----:B------:R-:W-:Y:S01]  /*7d60*/  IMAD.MOV.U32 R16, RZ, RZ, c[0x0][0x228] ;  /* 0x00008a00ff107624 */ /* 0x000fe200078e00ff */
[-C--:B-1----:R-:W-:Y:S08]  /*7d70*/  HMMA.16816.F32.BF16 R88, R24, R12.reuse, R88 ;  /* 0x0000000c1858723c */ /* 0x082ff00000041858 */
[----:B------:R-:W-:Y:S07]  /*7d80*/  HMMA.16816.F32.BF16 R120, R4, R12, R120 ;  /* 0x0000000c0478723c */ /* 0x000fee0000041878 */
[----:B------:R-:W-:Y:S01]  /*7d90*/  IMAD.SHL.U32 R13, R16, 0x8, RZ ;  /* 0x00000008100d7824 */ /* 0x000fe200078e00ff */
[----:B------:R-:W-:Y:S03]  /*7da0*/  HMMA.16816.F32.BF16 R92, R24, R14, R92 ;  /* 0x0000000e185c723c */ /* 0x000fe6000004185c */
[----:B------:R-:W-:-:S05]  /*7db0*/  IMAD.WIDE R12, R13, 0x2, R44 ;  /* 0x000000020d0c7825 */ /* 0x000fca00078e022c */
[----:B------:R-:W-:Y:S01]  /*7dc0*/  HMMA.16816.F32.BF16 R124, R4, R14, R124 ;  /* 0x0000000e047c723c */ /* 0x000fe2000004187c */
[----:B------:R-:W-:Y:S04]  /*7dd0*/  STG.E.U16 [R12.64], R204 ;  /* 0x000000cc0c007986 */ /* 0x000fe8000c101510 */
[----:B------:R-:W-:Y:S02]  /*7de0*/  STG.E.U16 [R12.64+0x2], R187 ;  /* 0x000002bb0c007986 */ /* 0x000fe4000c101510 */
[----:B------:R-:W-:Y:S01]  /*7df0*/  IMAD.SHL.U32 R15, R16, 0x40, RZ ;  /* 0x00000040100f7824 */ /* 0x000fe200078e00ff */
[----:B----4-:R-:W-:Y:S03]  /*7e00*/  HMMA.16816.F32.BF16 R100, R24, R8, R100 ;  /* 0x000000081864723c */ /* 0x010fe60000041864 */
[----:B------:R-:W-:-:S05]  /*7e10*/  IMAD.WIDE R14, R15, 0x2, R44 ;  /* 0x000000020f0e7825 */ /* 0x000fca00078e022c */
[C---:B------:R-:W-:Y:S01]  /*7e20*/  HMMA.16816.F32.BF16 R128, R4.reuse, R8, R128 ;  /* 0x000000080480723c */ /* 0x040fe20000041880 */
[----:B------:R-:W-:Y:S04]  /*7e30*/  STG.E.U16 [R14.64], R184 ;  /* 0x000000b80e007986 */ /* 0x000fe8000c101510 */
[----:B------:R-:W-:Y:S02]  /*7e40*/  STG.E.U16 [R14.64+0x2], R181 ;  /* 0x000002b50e007986 */ /* 0x000fe4000c101510 */
[----:B------:R-:W-:Y:S01]  /*7e50*/  IMAD R9, R16, 0x48, RZ ;  /* 0x0000004810097824 */ /* 0x000fe200078e02ff */
[C---:B---3--:R-:W-:Y:S08]  /*7e60*/  HMMA.16816.F32.BF16 R96, R4.reuse, R20, R96 ;  /* 0x000000140460723c */ /* 0x048ff00000041860 */
[C---:B------:R-:W-:Y:S08]  /*7e70*/  HMMA.16816.F32.BF16 R108, R4.reuse, R22, R108 ;  /* 0x00000016046c723c */ /* 0x040ff0000004186c */
[C---:B------:R-:W-:Y:S08]  /*7e80*/  HMMA.16816.F32.BF16 R116, R4.reuse, R18, R116 ;  /* 0x000000120474723c */ /* 0x040ff00000041874 */
[----:B------:R-:W-:Y:S07]  /*7e90*/  HMMA.16816.F32.BF16 R68, R4, R10, R68 ;  /* 0x0000000a0444723c */ /* 0x000fee0000041844 */
[----:B------:R-:W-:Y:S01]  /*7ea0*/  IMAD.WIDE R4, R9, 0x2, R44 ;  /* 0x0000000209047825 */ /* 0x000fe200078e022c */
[C---:B------:R-:W-:Y:S03]  /*7eb0*/  HMMA.16816.F32.BF16 R72, R24.reuse, R20, R72 ;  /* 0x000000141848723c */ /* 0x040fe60000041848 */
[----:B------:R-:W-:Y:S01]  /*7ec0*/  FADD.FTZ R6, R57, R162 ;  /* 0x000000a239067221 */ /* 0x000fe20000010000 */
[----:B------:R-:W-:Y:S04]  /*7ed0*/  STG.E.U16 [R4.64], R182 ;  /* 0x000000b604007986 */ /* 0x000fe8000c101510 */
[----:B------:R-:W-:Y:S01]  /*7ee0*/  STG.E.U16 [R4.64+0x2], R179 ;  /* 0x000002b304007986 */ /* 0x000fe2000c101510 */
[C---:B------:R-:W-:Y:S03]  /*7ef0*/  HMMA.16816.F32.BF16 R76, R24.reuse, R22, R76 ;  /* 0x00000016184c723c */ /* 0x040fe6000004184c */
[----:B------:R-:W-:Y:S04]  /*7f00*/  STG.E.U16 [R44.64+0x10], R158 ;  /* 0x0000109e2c007986 */ /* 0x000fe8000c101510 */
[----:B------:R-:W-:Y:S01]  /*7f10*/  STG.E.U16 [R44.64+0x12], R157 ;  /* 0x0000129d2c007986 */ /* 0x000fe2000c101510 */
[C---:B------:R-:W-:Y:S03]  /*7f20*/  HMMA.16816.F32.BF16 R84, R24.reuse, R18, R84 ;  /* 0x000000121854723c */ /* 0x040fe60000041854 */
[----:B------:R-:W-:Y:S04]  /*7f30*/  STG.E.U16 [R12.64+0x10], R160 ;  /* 0x000010a00c007986 */ /* 0x000fe8000c101510 */
[----:B------:R-:W-:Y:S01]  /*7f40*/  STG.E.U16 [R12.64+0x12], R159 ;  /* 0x0000129f0c007986 */ /* 0x000fe2000c101510 */
[----:B------:R-:W-:Y:S03]  /*7f50*/  HMMA.16816.F32.BF16 R104, R24, R10, R104 ;  /* 0x0000000a1868723c */ /* 0x000fe60000041868 */
[----:B------:R-:W-:Y:S04]  /*7f60*/  STG.E.U16 [R14.64+0x10], R63 ;  /* 0x0000103f0e007986 */ /* 0x000fe8000c101510 */
        /* <DEDUP_REMOVED lines=50> */
[----:B------:R1:W-:Y:S02]  /*8290*/  STG.E.U16 [R4.64+0x72], R240 ;  /* 0x000072f004007986 */ /* 0x0003e4000c101510 */
[----:B-1----:R-:W-:-:S02]  /*82a0*/  FADD.FTZ R4, R167, R170 ;  /* 0x000000aaa7047221 */ /* 0x002fc40000010000 */
[----:B------:R-:W-:-:S03]  /*82b0*/  FADD.FTZ R5, R37, R32 ;  /* 0x0000002025057221 */ /* 0x000fc60000010000 */
[----:B------:R1:W-:Y:S04]  /*82c0*/  STL [R1+0xb0], R4 ;  /* 0x0000b00401007387 */ /* 0x0003e80000100800 */
[----:B------:R2:W-:Y:S01]  /*82d0*/  STL [R1+0x7c], R6 ;  /* 0x00007c0601007387 */ /* 0x0005e20000100800 */
[----:B-1----:R-:W-:-:S05]  /*82e0*/  FADD.FTZ R4, R33, R234 ;  /* 0x000000ea21047221 */ /* 0x002fca0000010000 */
[----:B------:R2:W-:Y:S04]  /*82f0*/  STL [R1+0xa8], R4 ;  /* 0x0000a80401007387 */ /* 0x0005e80000100800 */
[----:B------:R2:W-:Y:S01]  /*8300*/  STL [R1+0xac], R5 ;  /* 0x0000ac0501007387 */ /* 0x0005e20000100800 */
[----:B------:R-:W-:Y:S05]  /*8310*/  @!P1 BRA `(.L_x_1332) ;  /* 0x000069d000009947 */ /* 0x000fea0003800000 */
[----:B--2---:R-:W-:Y:S01]  /*8320*/  IADD3 R4, R133, -0x2, RZ ;  /* 0xfffffffe85047810 */ /* 0x004fe20007ffe0ff */
[----:B------:R-:W-:Y:S01]  /*8330*/  IMAD.MOV.U32 R135, RZ, RZ, R0 ;  /* 0x000000ffff877224 */ /* 0x000fe200078e0000 */
[----:B------:R-:W-:Y:S01]  /*8340*/  MOV R133, R2 ;  /* 0x0000000200857202 */ /* 0x000fe20000000f00 */
[----:B------:R-:W-:Y:S01]  /*8350*/  IMAD.MOV.U32 R134, RZ, RZ, R3 ;  /* 0x000000ffff867224 */ /* 0x000fe200078e0003 */
[----:B------:R-:W-:Y:S01]  /*8360*/  IADD3 R136, P0, R44, -0x80, RZ ;  /* 0xffffff802c887810 */ /* 0x000fe20007f1e0ff */
[----:B------:R1:W-:Y:S01]  /*8370*/  STL [R1+0x74], R4 ;  /* 0x0000740401007387 */ /* 0x0003e20000100800 */
[----:B------:R-:W-:Y:S01]  /*8380*/  IMAD.WIDE.U32 R8, R56, -0x326172a9, RZ ;  /* 0xcd9e8d5738087825 */ /* 0x000fe200078e00ff */
[----:B------:R-:W-:-:S02]  /*8390*/  MOV R0, c[0x0][0x228] ;  /* 0x00008a0000007a02 */ /* 0x000fc40000000f00 */
[----:B------:R-:W2:Y:S01]  /*83a0*/  LDL.64 R246, [R1+0x68] ;  /* 0x0000680001f67983 */ /* 0x000ea20000100a00 */
[----:B------:R-:W-:Y:S01]  /*83b0*/  IMAD.WIDE.U32 R6, R55, -0x326172a9, RZ ;  /* 0xcd9e8d5737067825 */ /* 0x000fe200078e00ff */
[----:B------:R-:W-:Y:S02]  /*83c0*/  LOP3.LUT R3, R9, R54, RZ, 0x3c, !PT ;  /* 0x0000003609037212 */ /* 0x000fe400078e3cff */
[----:B------:R-:W-:Y:S01]  /*83d0*/  MOV R137, R132 ;  /* 0x0000008400897202 */ /* 0x000fe20000000f00 */
[----:B------:R-:W-:Y:S01]  /*83e0*/  IMAD.MOV.U32 R2, RZ, RZ, c[0x0][0x1a4] ;  /* 0x00006900ff027624 */ /* 0x000fe200078e00ff */
[----:B------:R-:W-:Y:S01]  /*83f0*/  LOP3.LUT R54, R7, R54, RZ, 0x3c, !PT ;  /* 0x0000003607367212 */ /* 0x000fe200078e3cff */
[----:B------:R-:W-:Y:S01]  /*8400*/  STL.64 [R1+0x98], R8 ;  /* 0x0000980801007387 */ /* 0x000fe20000100a00 */
[----:B------:R-:W-:Y:S01]  /*8410*/  PRMT R5, R250, 0x7054, R250 ;  /* 0x00007054fa057816 */ /* 0x000fe200000000fa */
[----:B------:R-:W-:Y:S01]  /*8420*/  IMAD.WIDE.U32 R10, R138, -0x2daee0ad, RZ ;  /* 0xd2511f538a0a7825 */ /* 0x000fe200078e00ff */
[----:B------:R-:W-:Y:S01]  /*8430*/  IADD3.X R139, R45, -0x1, RZ, P0, !PT ;  /* 0xffffffff2d8b7810 */ /* 0x000fe200007fe4ff */
[----:B------:R3:W-:Y:S02]  /*8440*/  STL.64 [R1+0x88], R6 ;  /* 0x0000880601007387 */ /* 0x0007e40000100a00 */
[----:B-1----:R-:W-:-:S04]  /*8450*/  IMAD.SHL.U32 R4, R0, 0x8, RZ ;  /* 0x0000000800047824 */ /* 0x002fc800078e00ff */
[----:B------:R-:W-:Y:S02]  /*8460*/  IMAD R0, R0, 0x38, R4 ;  /* 0x0000003800007824 */ /* 0x000fe400078e0204 */
[----:B------:R-:W-:Y:S01]  /*8470*/  IMAD.WIDE.U32 R4, R3, -0x2daee0ad, RZ ;  /* 0xd2511f5303047825 */ /* 0x000fe200078e00ff */
[----:B------:R1:W-:Y:S02]  /*8480*/  STL.64 [R1+0xa0], R10 ;  /* 0x0000a00a01007387 */ /* 0x0003e40000100a00 */
[----:B------:R-:W-:Y:S02]  /*8490*/  IADD3 R0, R0, 0x1, RZ ;  /* 0x0000000100007810 */ /* 0x000fe40007ffe0ff */
[----:B--2---:R-:W-:-:S13]  /*84a0*/  ISETP.GE.AND P1, PT, R246, c[0x0][0x220], PT ;  /* 0x00008800f6007a0c */ /* 0x004fda0003f26270 */
[----:B---3--:R-:W-:Y:S02]  /*84b0*/  @!P1 IMAD R6, R2, 0x30, RZ ;  /* 0x0000003002069824 */ /* 0x008fe400078e02ff */
[----:B------:R-:W-:-:S03]  /*84c0*/  IMAD.WIDE.U32 R2, R54, -0x2daee0ad, RZ ;  /* 0xd2511f5336027825 */ /* 0x000fc600078e00ff */
[----:B------:R1:W-:Y:S04]  /*84d0*/  @!P1 STL [R1+0x70], R6 ;  /* 0x0000700601009387 */ /* 0x0003e80000100800 */
[----:B------:R1:W-:Y:S04]  /*84e0*/  STL.64 [R1+0x90], R4 ;  /* 0x0000900401007387 */ /* 0x0003e80000100a00 */
[----:B------:R1:W-:Y:S01]  /*84f0*/  STL.64 [R1+0x80], R2 ;  /* 0x0000800201007387 */ /* 0x0003e20000100a00 */
[----:B------:R-:W-:Y:S05]  /*8500*/  BRA `(.L_x_1333) ;  /* 0x0000039000007947 */ /* 0x000fea0003800000 */
.L_x_1335:
[----:B------:R-:W2:Y:S01]  /*8510*/  LDL.64 R178, [R1+0x58] ;  /* 0x0000580001b27983 */ /* 0x000ea20000100a00 */
[----:B------:R-:W-:Y:S01]  /*8520*/  IMAD.MOV.U32 R169, RZ, RZ, R138 ;  /* 0x000000ffffa97224 */ /* 0x000fe200078e008a */
[----:B------:R-:W-:Y:S01]  /*8530*/  IADD3 R3, R185, -0x1, RZ ;  /* 0xffffffffb9037810 */ /* 0x000fe20007ffe0ff */
[----:B------:R-:W-:Y:S01]  /*8540*/  @!P1 IMAD.MOV.U32 R132, RZ, RZ, c[0x0][0x198] ;  /* 0x00006600ff849624 */ /* 0x000fe200078e00ff */
[----:B------:R-:W3:Y:S01]  /*8550*/  LDL.64 R176, [R1+0x60] ;  /* 0x0000600001b07983 */ /* 0x000ee20000100a00 */
[----:B------:R-:W-:Y:S01]  /*8560*/  IMAD.MOV.U32 R168, RZ, RZ, c[0x0][0x198] ;  /* 0x00006600ffa87624 */ /* 0x000fe200078e00ff */
[----:B------:R-:W-:Y:S01]  /*8570*/  SHF.R.S32.HI R0, RZ, 0x1f, R3 ;  /* 0x0000001fff007819 */ /* 0x000fe20000011403 */
[C---:B------:R-:W-:Y:S01]  /*8580*/  IMAD.WIDE.U32 R138, R3.reuse, c[0x0][0x198], RZ ;  /* 0x00006600038a7a25 */ /* 0x040fe200078e00ff */
[----:B------:R1:W-:Y:S01]  /*8590*/  @P1 STS.128 [R169+0x4000], RZ ;  /* 0x004000ffa9001388 */ /* 0x0003e20000000c00 */
[----:B------:R-:W-:Y:S02]  /*85a0*/  @!P1 MOV R2, c[0x0][0x198] ;  /* 0x0000660000029a02 */ /* 0x000fe40000000f00 */
[----:B------:R-:W-:Y:S02]  /*85b0*/  IMAD R0, R0, c[0x0][0x198], RZ ;  /* 0x0000660000007a24 */ /* 0x000fe400078e02ff */
[----:B------:R-:W-:Y:S02]  /*85c0*/  IMAD.SHL.U32 R168, R168, 0x10, RZ ;  /* 0x00000010a8a87824 */ /* 0x000fe400078e00ff */
[----:B------:R-:W-:Y:S02]  /*85d0*/  IMAD R0, R3, c[0x0][0x19c], R0 ;  /* 0x0000670003007a24 */ /* 0x000fe400078e0200 */
[----:B------:R-:W-:Y:S02]  /*85e0*/  @!P1 IMAD.MOV.U32 R3, RZ, RZ, c[0x0][0x19c] ;  /* 0x00006700ff039624 */ /* 0x000fe400078e00ff */
[----:B------:R-:W-:Y:S02]  /*85f0*/  IMAD.IADD R0, R139, 0x1, R0 ;  /* 0x000000018b007824 */ /* 0x000fe400078e0200 */
[----:B---3--:R-:W-:Y:S01]  /*8600*/  IMAD.MOV.U32 R176, RZ, RZ, 0x4 ;  /* 0x00000004ffb07424 */ /* 0x008fe200078e00ff */
[----:B--2---:R-:W-:Y:S04]  /*8610*/  LEA R140, P2, R138, R178, 0x6 ;  /* 0x000000b28a8c7211 */ /* 0x004fe800078430ff */
[-C--:B------:R-:W-:Y:S02]  /*8620*/  @!P1 LEA R136, P0, R132, R140.reuse, 0x5 ;  /* 0x0000008c84889211 */ /* 0x080fe400078028ff */
[----:B------:R-:W-:Y:S01]  /*8630*/  LEA.HI.X R141, R138, R177, R0, 0x6, P2 ;  /* 0x000000b18a8d7211 */ /* 0x000fe200010f3400 */
[----:B------:R-:W-:Y:S01]  /*8640*/  @!P1 IMAD.MOV.U32 R0, RZ, RZ, c[0x0][0x19c] ;  /* 0x00006700ff009624 */ /* 0x000fe200078e00ff */
[----:B------:R-:W-:Y:S02]  /*8650*/  @!P1 LEA R146, P3, R140, c[0x0][0x168], 0x1 ;  /* 0x00005a008c929a11 */ /* 0x000fe400078608ff */
[-C--:B------:R-:W-:Y:S01]  /*8660*/  @!P1 LEA.HI.X R139, R132, R141.reuse, R3, 0x5, P0 ;  /* 0x0000008d848b9211 */ /* 0x080fe200000f2c03 */
[----:B------:R-:W-:Y:S01]  /*8670*/  @!P1 IMAD.WIDE.U32 R142, R2, 0x30, R140 ;  /* 0x00000030028e9825 */ /* 0x000fe200078e008c */
[----:B------:R-:W-:Y:S02]  /*8680*/  @!P1 IADD3 R3, P0, R168, R140, RZ ;  /* 0x0000008ca8039210 */ /* 0x000fe40007f1e0ff */
[----:B------:R-:W-:Y:S01]  /*8690*/  @!P1 LEA.HI.X R147, R140, c[0x0][0x16c], R141, 0x1, P3 ;  /* 0x00005b008c939a11 */ /* 0x000fe200018f0c8d */
[----:B------:R-:W-:Y:S01]  /*86a0*/  IMAD.MOV.U32 R168, RZ, RZ, c[0x0][0x198] ;  /* 0x00006600ffa87624 */ /* 0x000fe200078e00ff */
[C---:B------:R-:W-:Y:S01]  /*86b0*/  @!P1 LEA R144, P2, R3.reuse, c[0x0][0x168], 0x1 ;  /* 0x00005a0003909a11 */ /* 0x040fe200078408ff */
[----:B------:R-:W-:Y:S02]  /*86c0*/  @!P1 IMAD R0, R0, 0x30, RZ ;  /* 0x0000003000009824 */ /* 0x000fe400078e02ff */
[----:B------:R-:W-:Y:S01]  /*86d0*/  @!PT LDS RZ, [RZ] ;  /* 0x00000000fffff984 */ /* 0x000fe20000000800 */
[----:B------:R-:W-:Y:S01]  /*86e0*/  @!PT LDS RZ, [RZ] ;  /* 0x00000000fffff984 */ /* 0x000fe20000000800 */
[----:B------:R-:W-:Y:S01]  /*86f0*/  @!PT LDS RZ, [RZ] ;  /* 0x00000000fffff984 */ /* 0x000fe20000000800 */
[----:B------:R1:W-:Y:S01]  /*8700*/  @!P1 LDGSTS.E.BYPASS.LTC128B.128 [R169+0x4000], [R146.64] ;  /* 0x0400000092a99fae */ /* 0x0003e2000b901d50 */
[----:B------:R-:W-:Y:S01]  /*8710*/  SHF.L.U64.HI R168, R168, R176, c[0x0][0x19c] ;  /* 0x00006700a8a87619 */ /* 0x000fe200000102b0 */
[----:B------:R-:W-:Y:S02]  /*8720*/  @!P1 IMAD.IADD R0, R0, 0x1, R143 ;  /* 0x0000000100009824 */ /* 0x000fe400078e028f */
[----:B------:R1:W-:Y:S01]  /*8730*/  @P1 STS.128 [R169+0x4800], RZ ;  /* 0x004800ffa9001388 */ /* 0x0003e20000000c00 */
[----:B------:R-:W-:Y:S02]  /*8740*/  @!P1 IADD3.X R2, R168, R141, RZ, P0, !PT ;  /* 0x0000008da8029210 */ /* 0x000fe400007fe4ff */
[C---:B------:R-:W-:Y:S02]  /*8750*/  @!P1 LEA R138, P0, R136.reuse, c[0x0][0x168], 0x1 ;  /* 0x00005a00888a9a11 */ /* 0x040fe400078008ff */
[----:B------:R-:W-:Y:S02]  /*8760*/  @!P1 LEA.HI.X R145, R3, c[0x0][0x16c], R2, 0x1, P2 ;  /* 0x00005b0003919a11 */ /* 0x000fe400010f0c02 */
[----:B------:R-:W-:Y:S02]  /*8770*/  @!P1 LEA.HI.X R139, R136, c[0x0][0x16c], R139, 0x1, P0 ;  /* 0x00005b00888b9a11 */ /* 0x000fe400000f0c8b */
[C---:B------:R-:W-:Y:S01]  /*8780*/  @!P1 LEA R2, P0, R142.reuse, c[0x0][0x168], 0x1 ;  /* 0x00005a008e029a11 */ /* 0x040fe200078008ff */
[----:B------:R-:W-:Y:S01]  /*8790*/  @!PT LDS RZ, [RZ] ;  /* 0x00000000fffff984 */ /* 0x000fe20000000800 */
[----:B------:R-:W-:Y:S01]  /*87a0*/  @!PT LDS RZ, [RZ] ;  /* 0x00000000fffff984 */ /* 0x000fe20000000800 */
[----:B------:R-:W-:Y:S01]  /*87b0*/  @!PT LDS RZ, [RZ] ;  /* 0x00000000fffff984 */ /* 0x000fe20000000800 */
[----:B------:R1:W-:Y:S03]  /*87c0*/  @!P1 LDGSTS.E.BYPASS.LTC128B.128 [R169+0x4800], [R144.64] ;  /* 0x0480000090a99fae */ /* 0x0003e6000b901d50 */
        /* <DEDUP_REMOVED lines=13> */
.L_x_1333:
[----:B-1----:R-:W2:Y:S01]  /*88a0*/  LDL R4, [R1+0x74] ;  /* 0x0000740001047983 */ /* 0x002ea20000100800 */
[----:B------:R-:W-:Y:S04]  /*88b0*/  DEPBAR.LE SB0, 0x0 ;  /* 0x000080000000791a */ /* 0x000fe80000000000 */
[----:B------:R-:W-:Y:S01]  /*88c0*/  IMAD.MOV.U32 R6, RZ, RZ, c[0x0][0x1a0] ;  /* 0x00006800ff067624 */ /* 0x000fe200078e00ff */
[----:B------:R-:W3:Y:S06]  /*88d0*/  LDL.64 R8, [R1+0x50] ;  /* 0x0000500001087983 */ /* 0x000eec0000100a00 */
[----:B------:R-:W4:Y:S06]  /*88e0*/  LDL R7, [R1+0x38] ;  /* 0x0000380001077983 */ /* 0x000f2c0000100800 */
[----:B------:R-:W4:Y:S06]  /*88f0*/  LDL R138, [R1+0x44] ;  /* 0x00004400018a7983 */ /* 0x000f2c0000100800 */
[----:B------:R-:W4:Y:S06]  /*8900*/  LDL R5, [R1+0x70] ;  /* 0x0000700001057983 */ /* 0x000f2c0000100800 */
[----:B------:R-:W-:Y:S01]  /*8910*/  BAR.SYNC.DEFER_BLOCKING 0x0 ;  /* 0x0000000000007b1d */ /* 0x000fe20000010000 */
[----:B--2---:R-:W-:Y:S01]  /*8920*/  SHF.R.S32.HI R0, RZ, 0x1f, R4 ;  /* 0x0000001fff007819 */ /* 0x004fe20000011404 */
[----:B------:R-:W-:Y:S04]  /*8930*/  IMAD.WIDE.U32 R2, R4, c[0x0][0x1a0], RZ ;  /* 0x0000680004027a25 */ /* 0x000fe800078e00ff */
[----:B------:R-:W-:Y:S01]  /*8940*/  IMAD R0, R0, c[0x0][0x1a0], RZ ;  /* 0x0000680000007a24 */ /* 0x000fe200078e02ff */
[----:B---3--:R-:W-:Y:S01]  /*8950*/  LEA R170, P2, R2, R8, 0x6 ;  /* 0x0000000802aa7211 */ /* 0x008fe200078430ff */
[----:B------:R-:W-:Y:S02]  /*8960*/  IMAD.MOV.U32 R8, RZ, RZ, c[0x0][0x1a0] ;  /* 0x00006800ff087624 */ /* 0x000fe400078e00ff */
[----:B------:R-:W-:Y:S01]  /*8970*/  IMAD R0, R4, c[0x0][0x1a4], R0 ;  /* 0x0000690004007a24 */ /* 0x000fe200078e0200 */
[----:B------:R-:W-:Y:S01]  /*8980*/  @!P1 LEA R186, P4, R170, c[0x0][0x170], 0x1 ;  /* 0x00005c00aaba9a11 */ /* 0x000fe200078808ff */
[----:B------:R-:W-:Y:S02]  /*8990*/  IMAD.MOV.U32 R9, RZ, RZ, c[0x0][0x1a4] ;  /* 0x00006900ff097624 */ /* 0x000fe400078e00ff */
[----:B------:R-:W-:Y:S01]  /*89a0*/  IMAD.IADD R0, R3, 0x1, R0 ;  /* 0x0000000103007824 */ /* 0x000fe200078e0200 */
[-C--:B------:R-:W-:Y:S04]  /*89b0*/  @!P1 LEA R3, P0, R8, R170.reuse, 0x4 ;  /* 0x000000aa08039211 */ /* 0x080fe800078020ff */
[----:B----4-:R-:W-:Y:S01]  /*89c0*/  LEA.HI.X R171, R2, R7, R0, 0x6, P2 ;  /* 0x0000000702ab7211 */ /* 0x010fe200010f3400 */
[----:B------:R-:W-:Y:S01]  /*89d0*/  @P1 STS.128 [R138+0x6000], RZ ;  /* 0x006000ff8a001388 */ /* 0x000fe20000000c00 */
[C---:B------:R-:W-:Y:S01]  /*89e0*/  @!P1 LEA R182, P3, R3.reuse, c[0x0][0x170], 0x1 ;  /* 0x00005c0003b69a11 */ /* 0x040fe200078608ff */
[----:B------:R-:W-:Y:S01]  /*89f0*/  IMAD.MOV.U32 R7, RZ, RZ, c[0x0][0x1a4] ;  /* 0x00006900ff077624 */ /* 0x000fe200078e00ff */
[----:B------:R-:W-:Y:S02]  /*8a00*/  @!P1 LEA.HI.X R187, R170, c[0x0][0x174], R171, 0x1, P4 ;  /* 0x00005d00aabb9a11 */ /* 0x000fe400020f0cab */
[-C--:B------:R-:W-:Y:S02]  /*8a10*/  @!P1 LEA.HI.X R0, R8, R171.reuse, R9, 0x4, P0 ;  /* 0x000000ab08009211 */ /* 0x080fe400000f2409 */
[----:B------:R-:W-:Y:S01]  /*8a20*/  @!P1 LEA R132, P2, R6, R170, 0x5 ;  /* 0x000000aa06849211 */ /* 0x000fe200078428ff */
[----:B------:R-:W-:Y:S01]  /*8a30*/  @!PT LDS RZ, [RZ] ;  /* 0x00000000fffff984 */ /* 0x000fe20000000800 */
[----:B------:R-:W-:Y:S01]  /*8a40*/  @!PT LDS RZ, [RZ] ;  /* 0x00000000fffff984 */ /* 0x000fe20000000800 */
[----:B------:R-:W-:Y:S01]  /*8a50*/  @!PT LDS RZ, [RZ] ;  /* 0x00000000fffff984 */ /* 0x000fe20000000800 */
[----:B------:R1:W-:Y:S01]  /*8a60*/  @!P1 LDGSTS.E.BYPASS.LTC128B.128 [R138+0x6000], [R186.64] ;  /* 0x06000000ba8a9fae */ /* 0x0003e2000b901d50 */
[----:B------:R-:W-:Y:S02]  /*8a70*/  @!P1 LEA.HI.X R183, R3, c[0x0][0x174], R0, 0x1, P3 ;  /* 0x00005d0003b79a11 */ /* 0x000fe400018f0c00 */
[----:B------:R-:W-:Y:S02]  /*8a80*/  @!P1 LEA R178, P0, R132, c[0x0][0x170], 0x1 ;  /* 0x00005c0084b29a11 */ /* 0x000fe400078008ff */
[C---:B------:R-:W-:Y:S01]  /*8a90*/  @!P1 LEA.HI.X R2, R6.reuse, R171, R7, 0x5, P2 ;  /* 0x000000ab06029211 */ /* 0x040fe200010f2c07 */
[----:B------:R-:W-:Y:S01]  /*8aa0*/  @P1 STS.128 [R138+0x6800], RZ ;  /* 0x006800ff8a001388 */ /* 0x000fe20000000c00 */
[----:B------:R-:W-:Y:S02]  /*8ab0*/  @!P1 IMAD.WIDE.U32 R170, R6, 0x30, R170 ;  /* 0x0000003006aa9825 */ /* 0x000fe400078e00aa */
[----:B------:R-:W-:Y:S02]  /*8ac0*/  @!P1 LEA.HI.X R179, R132, c[0x0][0x174], R2, 0x1, P0 ;  /* 0x00005d0084b39a11 */ /* 0x000fe400000f0c02 */
[----:B------:R-:W-:Y:S01]  /*8ad0*/  @!P1 IMAD.IADD R0, R5, 0x1, R171 ;  /* 0x0000000105009824 */ /* 0x000fe200078e02ab */
[----:B------:R-:W-:Y:S01]  /*8ae0*/  @!PT LDS RZ, [RZ] ;  /* 0x00000000fffff984 */ /* 0x000fe20000000800 */
[----:B------:R-:W-:Y:S01]  /*8af0*/  @!PT LDS RZ, [RZ] ;  /* 0x00000000fffff984 */ /* 0x000fe20000000800 */
[----:B------:R-:W-:Y:S01]  /*8b00*/  @!PT LDS RZ, [RZ] ;  /* 0x00000000fffff984 */ /* 0x000fe20000000800 */
[----:B------:R2:W-:Y:S01]  /*8b10*/  @!P1 LDGSTS.E.BYPASS.LTC128B.128 [R138+0x6800], [R182.64] ;  /* 0x06800000b68a9fae */ /* 0x0005e2000b901d50 */
[C---:B------:R-:W-:Y:S01]  /*8b20*/  @!P1 LEA R2, P0, R170.reuse, c[0x0][0x170], 0x1 ;  /* 0x00005c00aa029a11 */ /* 0x040fe200078008ff */
[----:B------:R-:W-:Y:S03]  /*8b30*/  IMAD.MOV.U32 R132, RZ, RZ, R4 ;  /* 0x000000ffff847224 */ /* 0x000fe600078e0004 */
[----:B------:R-:W-:Y:S01]  /*8b40*/  @!P1 LEA.HI.X R3, R170, c[0x0][0x174], R0, 0x1, P0 ;  /* 0x00005d00aa039a11 */ /* 0x000fe200000f0c00 */
        /* <DEDUP_REMOVED lines=11> */
[----:B-----5:R-:W1:Y:S06]  /*8c00*/  LDSM.16.M88.4 R144, [R201+0x4000] ;  /* 0x00400000c990783b */ /* 0x020e6c0000000200 */
[----:B------:R-:W2:Y:S06]  /*8c10*/  LDSM.16.M88.4 R148, [R202+0x2000] ;  /* 0x00200000ca94783b */ /* 0x000eac0000000200 */
[----:B------:R-:W3:Y:S06]  /*8c20*/  LDSM.16.M88.4 R152, [R201+0x4800] ;  /* 0x00480000c998783b */ /* 0x000eec0000000200 */
[----:B------:R-:W0:Y:S06]  /*8c30*/  LDGDEPBAR ;  /* 0x00000000000079af */ /* 0x000e2c0000000000 */
[----:B------:R-:W4:Y:S06]  /*8c40*/  LDSM.16.M88.4 R156, [R201+0x5000] ;  /* 0x00500000c99c783b */ /* 0x000f2c0000000200 */
[----:B------:R-:W4:Y:S06]  /*8c50*/  LDSM.16.M88.4 R160, [R201+0x5800] ;  /* 0x00580000c9a0783b */ /* 0x000f2c0000000200 */
[----:B------:R-:W-:Y:S01]  /*8c60*/  LDSM.16.M88.4 R164, [R200] ;  /* 0x00000000c8a4783b */ /* 0x000fe20000000200 */
[-C--:B-1----:R-:W-:Y:S05]  /*8c70*/  HMMA.16816.F32.BF16 R4, R140, R144.reuse, RZ ;  /* 0x000000908c04723c */ /* 0x082fea00000418ff */
[----:B------:R-:W1:Y:S03]  /*8c80*/  LDSM.16.M88.4 R168, [R195+0x4000] ;  /* 0x00400000c3a8783b */ /* 0x000e660000000200 */
[C---:B--2---:R-:W-:Y:S03]  /*8c90*/  HMMA.16816.F32.BF16 R8, R148.reuse, R144, RZ ;  /* 0x000000909408723c */ /* 0x044fe600000418ff */
[----:B------:R-:W2:Y:S06]  /*8ca0*/  LDSM.16.M88.4 R172, [R200+0x2000] ;  /* 0x00200000c8ac783b */ /* 0x000eac0000000200 */
[----:B---3--:R-:W3:Y:S01]  /*8cb0*/  LDSM.16.M88.4 R176, [R195+0x4800] ;  /* 0x00480000c3b0783b */ /* 0x008ee20000000200 */
[-C--:B------:R-:W-:Y:S05]  /*8cc0*/  HMMA.16816.F32.BF16 R12, R148, R146.reuse, RZ ;  /* 0x00000092940c723c */ /* 0x080fea00000418ff */
[----:B------:R-:W1:Y:S03]  /*8cd0*/  LDSM.16.M88.4 R180, [R195+0x5000] ;  /* 0x00500000c3b4783b */ /* 0x000e660000000200 */
[C---:B------:R-:W-:Y:S03]  /*8ce0*/  HMMA.16816.F32.BF16 R16, R140.reuse, R146, RZ ;  /* 0x000000928c10723c */ /* 0x040fe600000418ff */
[----:B------:R-:W1:Y:S05]  /*8cf0*/  LDSM.16.M88.4 R184, [R195+0x5800] ;  /* 0x00580000c3b8783b */ /* 0x000e6a0000000200 */
[-C--:B------:R-:W-:Y:S01]  /*8d00*/  HMMA.16816.F32.BF16 R20, R140, R152.reuse, RZ ;  /* 0x000000988c14723c */ /* 0x080fe200000418ff */
[----:B------:R-:W-:Y:S07]  /*8d10*/  LDSM.16.M88.4 R144, [R198] ;  /* 0x00000000c690783b */ /* 0x000fee0000000200 */
[C---:B------:R-:W-:Y:S08]  /*8d20*/  HMMA.16816.F32.BF16 R24, R148.reuse, R152, RZ ;  /* 0x000000989418723c */ /* 0x040ff000000418ff */
[-C--:B------:R-:W-:Y:S08]  /*8d30*/  HMMA.16816.F32.BF16 R28, R148, R154.reuse, RZ ;  /* 0x0000009a941c723c */ /* 0x080ff000000418ff */
[C---:B------:R-:W-:Y:S01]  /*8d40*/  HMMA.16816.F32.BF16 R32, R140.reuse, R154, RZ ;  /* 0x0000009a8c20723c */ /* 0x040fe200000418ff */
[----:B------:R-:W-:Y:S07]  /*8d50*/  LDSM.16.M88.4 R152, [R191] ;  /* 0x00000000bf98783b */ /* 0x000fee0000000200 */
[-C--:B----4-:R-:W-:Y:S08]  /*8d60*/  HMMA.16816.F32.BF16 R36, R140, R156.reuse, RZ ;  /* 0x0000009c8c24723c */ /* 0x090ff000000418ff */
[C---:B------:R-:W-:Y:S08]  /*8d70*/  HMMA.16816.F32.BF16 R40, R148.reuse, R156, RZ ;  /* 0x0000009c9428723c */ /* 0x040ff000000418ff */
[-C--:B------:R-:W-:Y:S08]  /*8d80*/  HMMA.16816.F32.BF16 R44, R148, R158.reuse, RZ ;  /* 0x0000009e942c723c */ /* 0x080ff000000418ff */
[C---:B------:R-:W-:Y:S01]  /*8d90*/  HMMA.16816.F32.BF16 R48, R140.reuse, R158, RZ ;  /* 0x0000009e8c30723c */ /* 0x040fe200000418ff */
[----:B------:R-:W-:Y:S07]  /*8da0*/  LDSM.16.M88.4 R156, [R190] ;  /* 0x00000000be9c783b */ /* 0x000fee0000000200 */
[-C--:B------:R-:W-:Y:S08]  /*8db0*/  HMMA.16816.F32.BF16 R52, R140, R160.reuse, RZ ;  /* 0x000000a08c34723c */ /* 0x080ff000000418ff */
[C---:B------:R-:W-:Y:S08]  /*8dc0*/  HMMA.16816.F32.BF16 R56, R148.reuse, R160, RZ ;  /* 0x000000a09438723c */ /* 0x040ff000000418ff */
[-C--:B------:R-:W-:Y:S01]  /*8dd0*/  HMMA.16816.F32.BF16 R60, R148, R162.reuse, RZ ;  /* 0x000000a2943c723c */ /* 0x080fe200000418ff */
[----:B------:R-:W-:Y:S07]  /*8de0*/  LDSM.16.M88.4 R148, [R199+0x2000] ;  /* 0x00200000c794783b */ /* 0x000fee0000000200 */
[----:B------:R-:W-:Y:S01]  /*8df0*/  HMMA.16816.F32.BF16 R64, R140, R162, RZ ;  /* 0x000000a28c40723c */ /* 0x000fe200000418ff */
[----:B------:R-:W4:Y:S06]  /*8e00*/  LDSM.16.M88.4 R140, [R199] ;  /* 0x00000000c78c783b */ /* 0x000f2c0000000200 */
[----:B------:R-:W4:Y:S01]  /*8e10*/  LDSM.16.M88.4 R160, [R189] ;  /* 0x00000000bda0783b */ /* 0x000f220000000200 */
[-C--:B-1----:R-:W-:Y:S08]  /*8e20*/  HMMA.16816.F32.BF16 R4, R164, R168.reuse, R4 ;  /* 0x000000a8a404723c */ /* 0x082ff00000041804 */
[C---:B--2---:R-:W-:Y:S08]  /*8e30*/  HMMA.16816.F32.BF16 R8, R172.reuse, R168, R8 ;  /* 0x000000a8ac08723c */ /* 0x044ff00000041808 */
[-C--:B------:R-:W-:Y:S08]  /*8e40*/  HMMA.16816.F32.BF16 R12, R172, R170.reuse, R12 ;  /* 0x000000aaac0c723c */ /* 0x080ff0000004180c */
[C---:B------:R-:W-:Y:S07]  /*8e50*/  HMMA.16816.F32.BF16 R16, R164.reuse, R170, R16 ;  /* 0x000000aaa410723c */ /* 0x040fee0000041810 */
[----:B------:R-:W-:Y:S01]  /*8e60*/  IMAD.MOV.U32 R170, RZ, RZ, R136 ;  /* 0x000000ffffaa7224 */ /* 0x000fe200078e0088 */
[-C--:B---3--:R-:W-:Y:S04]  /*8e70*/  HMMA.16816.F32.BF16 R20, R164, R176.reuse, R20 ;  /* 0x000000b0a414723c */ /* 0x088fe80000041814 */
[----:B------:R-:W-:Y:S04]  /*8e80*/  IMAD.MOV.U32 R171, RZ, RZ, R139 ;  /* 0x000000ffffab7224 */ /* 0x000fe800078e008b */
        /* <DEDUP_REMOVED lines=8> */
[C---:B------:R-:W-:Y:S07]  /*8f10*/  HMMA.16816.F32.BF16 R56, R172.reuse, R184, R56 ;  /* 0x000000b8ac38723c */ /* 0x040fee0000041838 */
[----:B------:R-:W-:Y:S01]  /*8f20*/  IMAD.MOV.U32 R185, RZ, RZ, R132 ;  /* 0x000000ffffb97224 */ /* 0x000fe200078e0084 */
[-C--:B------:R-:W-:Y:S04]  /*8f30*/  HMMA.16816.F32.BF16 R60, R172, R186.reuse, R60 ;  /* 0x000000baac3c723c */ /* 0x080fe8000004183c */
[----:B------:R-:W-:Y:S04]  /*8f40*/  ISETP.GE.AND P0, PT, R185, 0x1, PT ;  /* 0x00000001b900780c */ /* 0x000fe80003f06270 */
[----:B------:R-:W-:Y:S01]  /*8f50*/  HMMA.16816.F32.BF16 R64, R164, R186, R64 ;  /* 0x000000baa440723c */ /* 0x000fe20000041840 */
[----:B------:R-:W-:Y:S07]  /*8f60*/  LDSM.16.M88.4 R164, [R188+0x1000] ;  /* 0x00100000bca4783b */ /* 0x000fee0000000200 */
[-C--:B----4-:R-:W-:Y:S08]  /*8f70*/  HMMA.16816.F32.BF16 R4, R140, R144.reuse, R4 ;  /* 0x000000908c04723c */ /* 0x090ff00000041804 */
[C---:B------:R-:W-:Y:S08]  /*8f80*/  HMMA.16816.F32.BF16 R8, R148.reuse, R144, R8 ;  /* 0x000000909408723c */ /* 0x040ff00000041808 */
[-C--:B------:R-:W-:Y:S08]  /*8f90*/  HMMA.16816.F32.BF16 R12, R148, R146.reuse, R12 ;  /* 0x00000092940c723c */ /* 0x080ff0000004180c */
[C---:B------:R-:W-:Y:S01]  /*8fa0*/  HMMA.16816.F32.BF16 R16, R140.reuse, R146, R16 ;  /* 0x000000928c10723c */ /* 0x040fe20000041810 */
[----:B------:R-:W-:Y:S07]  /*8fb0*/  LDSM.16.M88.4 R144, [R197] ;  /* 0x00000000c590783b */ /* 0x000fee0000000200 */
[-C--:B------:R-:W-:Y:S08]  /*8fc0*/  HMMA.16816.F32.BF16 R20, R140, R152.reuse, R20 ;  /* 0x000000988c14723c */ /* 0x080ff00000041814 */
        /* <DEDUP_REMOVED lines=9> */
[-C--:B------:R-:W-:Y:S08]  /*9060*/  HMMA.16816.F32.BF16 R52, R140, R160.reuse, R52 ;  /* 0x000000a08c34723c */ /* 0x080ff00000041834 */
[C---:B------:R-:W-:Y:S08]  /*9070*/  HMMA.16816.F32.BF16 R56, R148.reuse, R160, R56 ;  /* 0x000000a09438723c */ /* 0x040ff00000041838 */
[-C--:B------:R-:W-:Y:S01]  /*9080*/  HMMA.16816.F32.BF16 R60, R148, R162.reuse, R60 ;  /* 0x000000a2943c723c */ /* 0x080fe2000004183c */
[----:B------:R-:W3:Y:S07]  /*9090*/  LDSM.16.M88.4 R148, [R188+0x800] ;  /* 0x00080000bc94783b */ /* 0x000eee0000000200 */
[----:B------:R-:W-:Y:S01]  /*90a0*/  HMMA.16816.F32.BF16 R64, R140, R162, R64 ;  /* 0x000000a28c40723c */ /* 0x000fe20000041840 */
[----:B------:R-:W4:Y:S01]  /*90b0*/  LDSM.16.M88.4 R140, [R188+0x1800] ;  /* 0x00180000bc8c783b */ /* 0x000f220000000200 */
[----:B------:R-:W-:Y:S05]  /*90c0*/  DEPBAR.LE SB0, 0x0 ;  /* 0x000080000000791a */ /* 0x000fea0000000000 */
[----:B------:R-:W-:Y:S01]  /*90d0*/  BAR.SYNC.DEFER_BLOCKING 0x0 ;  /* 0x0000000000007b1d */ /* 0x000fe20000010000 */
[-C--:B-1----:R-:W-:Y:S08]  /*90e0*/  HMMA.16816.F32.BF16 R4, R144, R152.reuse, R4 ;  /* 0x000000989004723c */ /* 0x082ff00000041804 */
[C---:B--2---:R-:W-:Y:S08]  /*90f0*/  HMMA.16816.F32.BF16 R8, R156.reuse, R152, R8 ;  /* 0x000000989c08723c */ /* 0x044ff00000041808 */
        /* <DEDUP_REMOVED lines=15> */
.L_x_1334:
[----:B------:R-:W-:Y:S01]  /*91f0*/  FMNMX.FTZ R132, R6, R134, !PT ;  /* 0x0000008606847209 */ /* 0x000fe20007810000 */
[----:B------:R-:W2:Y:S01]  /*9200*/  LDL.64 R154, [R1+0x90] ;  /* 0x00009000019a7983 */ /* 0x000ea20000100a00 */
[----:B------:R-:W-:Y:S01]  /*9210*/  IMAD.SHL.U32 R141, R185, 0x2, RZ ;  /* 0x00000002b98d7824 */ /* 0x000fe200078e00ff */
[----:B------:R-:W3:Y:S01]  /*9220*/  LDC.U8 R158, c[0x0][0x2d8] ;  /* 0x0000b600ff9e7b82 */ /* 0x000ee20000000000 */
[----:B-1----:R-:W-:Y:S02]  /*9230*/  FMNMX.FTZ R139, R7, R132, !PT ;  /* 0x00000084078b7209 */ /* 0x002fe40007810000 */
[----:B------:R-:W-:Y:S01]  /*9240*/  FMNMX.FTZ R132, R8, R133, !PT ;  /* 0x0000008508847209 */ /* 0x000fe20007810000 */
[----:B------:R-:W4:Y:S03]  /*9250*/  LDL.64 R150, [R1+0x80] ;  /* 0x0000800001967983 */ /* 0x000f260000100a00 */
[----:B------:R-:W-:Y:S03]  /*9260*/  FMNMX.FTZ R143, R9, R132, !PT ;  /* 0x00000084098f7209 */ /* 0x000fe60007810000 */
[----:B------:R-:W2:Y:S01]  /*9270*/  LDL.LU R163, [R1+0x78] ;  /* 0x0000780001a37983 */ /* 0x000ea20000300800 */
[----:B------:R-:W-:Y:S03]  /*9280*/  FMNMX.FTZ R132, R12, R143, !PT ;  /* 0x0000008f0c847209 */ /* 0x000fe60007810000 */
[----:B------:R-:W-:Y:S01]  /*9290*/  STL [R1+0xe4], R225 ;  /* 0x0000e4e101007387 */ /* 0x000fe20000100800 */
        /* <DEDUP_REMOVED lines=9> */
[----:B------:R-:W-:Y:S04]  /*9330*/  STL [R1+0xd0], R195 ;  /* 0x0000d0c301007387 */ /* 0x000fe80000100800 */
[----:B------:R1:W-:Y:S06]  /*9340*/  STL.64 [R1+0xc8], R198 ;  /* 0x0000c8c601007387 */ /* 0x0003ec0000100a00 */
[----:B-1----:R-:W3:Y:S06]  /*9350*/  LDL.64 R198, [R1+0x88] ;  /* 0x0000880001c67983 */ /* 0x002eec0000100a00 */
[----:B------:R1:W-:Y:S06]  /*9360*/  STL.64 [R1+0xc0], R190 ;  /* 0x0000c0be01007387 */ /* 0x0003ec0000100a00 */
[----:B-1----:R-:W3:Y:S06]  /*9370*/  LDL.64 R190, [R1+0xa0] ;  /* 0x0000a00001be7983 */ /* 0x002eec0000100a00 */
[----:B------:R1:W-:Y:S06]  /*9380*/  STL.64 [R1+0xb8], R188 ;  /* 0x0000b8bc01007387 */ /* 0x0003ec0000100a00 */
[----:B-1----:R-:W4:Y:S01]  /*9390*/  LDL.64 R188, [R1+0x98] ;  /* 0x0000980001bc7983 */ /* 0x002f220000100a00 */
[----:B--2---:R-:W-:Y:S04]  /*93a0*/  LOP3.LUT R163, R163, 0xffffffef, RZ, 0xc0, !PT ;  /* 0xffffffefa3a37812 */ /* 0x004fe800078ec0ff */
[----:B------:R-:W-:Y:S05]  /*93b0*/  @P1 LOP3.LUT R163, R163, 0x10, RZ, 0xfc, !PT ;  /* 0x00000010a3a31812 */ /* 0x000fea00078efcff */
[----:B------:R-:W-:Y:S01]  /*93c0*/  STL [R1+0x78], R163 ;  /* 0x000078a301007387 */ /* 0x000fe20000100800 */
[----:B---3--:R-:W-:Y:S02]  /*93d0*/  LOP3.LUT R148, R191, UR19, R141, 0x96, !PT ;  /* 0x00000013bf947c12 */ /* 0x008fe4000f8e968d */
[--C-:B------:R-:W-:Y:S02]  /*93e0*/  LOP3.LUT R156, R155, UR12, R190.reuse, 0x96, !PT ;  /* 0x0000000c9b9c7c12 */ /* 0x100fe4000f8e96be */
[----:B----4-:R-:W-:Y:S01]  /*93f0*/  LOP3.LUT R152, R151, UR12, R190, 0x96, !PT ;  /* 0x0000000c97987c12 */ /* 0x010fe2000f8e96be */
[----:B------:R-:W-:Y:S04]  /*9400*/  IMAD.WIDE.U32 R148, R148, -0x326172a9, RZ ;  /* 0xcd9e8d5794947825 */ /* 0x000fe800078e00ff */
[----:B------:R-:W-:Y:S04]  /*9410*/  IMAD.WIDE.U32 R152, R152, -0x326172a9, RZ ;  /* 0xcd9e8d5798987825 */ /* 0x000fe800078e00ff */
[----:B------:R-:W-:Y:S05]  /*9420*/  IMAD.WIDE.U32 R156, R156, -0x326172a9, RZ ;  /* 0xcd9e8d579c9c7825 */ /* 0x000fea00078e00ff */
[----:B------:R-:W-:Y:S05]  /*9430*/  LOP3.LUT R172, R157, UR11, R148, 0x96, !PT ;  /* 0x0000000b9dac7c12 */ /* 0x000fea000f8e9694 */
[----:B------:R-:W-:Y:S01]  /*9440*/  IMAD.WIDE.U32 R172, R172, -0x2daee0ad, RZ ;  /* 0xd2511f53acac7825 */ /* 0x000fe200078e00ff */
[----:B------:R-:W-:Y:S05]  /*9450*/  LOP3.LUT R0, R149, UR13, R188, 0x96, !PT ;  /* 0x0000000d95007c12 */ /* 0x000fea000f8e96bc */
[----:B------:R-:W-:Y:S01]  /*9460*/  IMAD.WIDE.U32 R178, R0, -0x2daee0ad, RZ ;  /* 0xd2511f5300b27825 */ /* 0x000fe200078e00ff */
[----:B------:R-:W-:Y:S04]  /*9470*/  FMNMX.FTZ R0, R4, R137, !PT ;  /* 0x0000008904007209 */ /* 0x000fe80007810000 */
[----:B------:R-:W-:Y:S02]  /*9480*/  LOP3.LUT R2, R179, UR10, R154, 0x96, !PT ;  /* 0x0000000ab3027c12 */ /* 0x000fe4000f8e969a */
[----:B------:R-:W-:Y:S02]  /*9490*/  FMNMX.FTZ R3, R5, R0, !PT ;  /* 0x0000000005037209 */ /* 0x000fe40007810000 */
[----:B------:R-:W-:Y:S01]  /*94a0*/  FMNMX.FTZ R0, R18, R139, !PT ;  /* 0x0000008b12007209 */ /* 0x000fe20007810000 */
[----:B------:R-:W-:Y:S01]  /*94b0*/  IMAD.WIDE.U32 R164, R2, -0x326172a9, RZ ;  /* 0xcd9e8d5702a47825 */ /* 0x000fe200078e00ff */
        /* <DEDUP_REMOVED lines=48> */
[----:B------:R-:W-:Y:S01]  /*97c0*/  LOP3.LUT R166, R165, UR9, R156, 0x96, !PT ;  /* 0x00000009a5a67c12 */ /* 0x000fe2000f8e969c */
[----:B------:R-:W2:Y:S01]  /*97d0*/  SHFL.BFLY PT, R145, R142, 0x2, 0x1f ;  /* 0x0c401f008e917f89 */ /* 0x000ea200000e0000 */
[----:B------:R-:W-:Y:S02]  /*97e0*/  LOP3.LUT R164, R179, UR7, R164, 0x96, !PT ;  /* 0x00000007b3a47c12 */ /* 0x000fe4000f8e96a4 */
[----:B------:R-:W-:Y:S01]  /*97f0*/  FMNMX.FTZ R139, R57, R2, !PT ;  /* 0x00000002398b7209 */ /* 0x000fe20007810000 */
[----:B------:R-:W-:Y:S01]  /*9800*/  IMAD.WIDE.U32 R166, R166, -0x2daee0ad, RZ ;  /* 0xd2511f53a6a67825 */ /* 0x000fe200078e00ff */
[----:B------:R-:W-:Y:S02]  /*9810*/  FMNMX.FTZ R3, R59, R0, !PT ;  /* 0x000000003b037209 */ /* 0x000fe40007810000 */
[----:B------:R-:W-:Y:S01]  /*9820*/  FMNMX.FTZ R0, R60, R139, !PT ;  /* 0x0000008b3c007209 */ /* 0x000fe20007810000 */
[----:B------:R-:W-:Y:S01]  /*9830*/  IMAD.WIDE.U32 R164, R164, -0x2daee0ad, RZ ;  /* 0xd2511f53a4a47825 */ /* 0x000fe200078e00ff */
[----:B------:R-:W-:Y:S02]  /*9840*/  FMNMX.FTZ R138, R62, R3, !PT ;  /* 0x000000033e8a7209 */ /* 0x000fe40007810000 */
[----:B------:R-:W-:Y:S02]  /*9850*/  FMNMX.FTZ R140, R61, R0, !PT ;  /* 0x000000003d8c7209 */ /* 0x000fe40007810000 */
[----:B------:R-:W-:Y:S02]  /*9860*/  LOP3.LUT R172, R167, UR6, R172, 0x96, !PT ;  /* 0x00000006a7ac7c12 */ /* 0x000fe4000f8e96ac */
[----:B------:R-:W-:Y:S01]  /*9870*/  LOP3.LUT R166, R165, UR4, R166, 0x96, !PT ;  /* 0x00000004a5a67c12 */ /* 0x000fe2000f8e96a6 */
[----:B------:R-:W3:Y:S01]  /*9880*/  SHFL.BFLY PT, R143, R140, 0x2, 0x1f ;  /* 0x0c401f008c8f7f89 */ /* 0x000ee200000e0000 */
[----:B------:R-:W-:Y:S01]  /*9890*/  LOP3.LUT R3, R149, UR13, R198, 0x96, !PT ;  /* 0x0000000d95037c12 */ /* 0x000fe2000f8e96c6 */
[----:B------:R-:W-:Y:S01]  /*98a0*/  IMAD.WIDE.U32 R172, R172, -0x326172a9, RZ ;  /* 0xcd9e8d57acac7825 */ /* 0x000fe200078e00ff */
[----:B------:R-:W-:Y:S02]  /*98b0*/  FMNMX.FTZ R138, R63, R138, !PT ;  /* 0x0000008a3f8a7209 */ /* 0x000fe40007810000 */
[----:B-1----:R-:W-:Y:S01]  /*98c0*/  FMNMX.FTZ R136, R147, R136, !PT ;  /* 0x0000008893887209 */ /* 0x002fe20007810000 */
[----:B------:R-:W-:Y:S01]  /*98d0*/  IMAD.WIDE.U32 R166, R166, -0x326172a9, RZ ;  /* 0xcd9e8d57a6a67825 */ /* 0x000fe200078e00ff */
[----:B------:R-:W-:Y:S01]  /*98e0*/  LOP3.LUT R0, R153, UR11, R148, 0x96, !PT ;  /* 0x0000000b99007c12 */ /* 0x000fe2000f8e9694 */
[----:B------:R-:W1:Y:S01]  /*98f0*/  SHFL.BFLY PT, R139, R138, 0x2, 0x1f ;  /* 0x0c401f008a8b7f89 */ /* 0x000e6200000e0000 */
[----:B--2---:R-:W-:Y:S01]  /*9900*/  FMNMX.FTZ R145, R142, R145, !PT ;  /* 0x000000918e917209 */ /* 0x004fe20007810000 */
[----:B------:R-:W-:Y:S01]  /*9910*/  IMAD.WIDE.U32 R146, R3, -0x2daee0ad, RZ ;  /* 0xd2511f5303927825 */ /* 0x000fe200078e00ff */
[----:B------:R-:W-:Y:S02]  /*9920*/  LOP3.LUT R2, R167, UR15, R172, 0x96, !PT ;  /* 0x0000000fa7027c12 */ /* 0x000fe4000f8e96ac */
[----:B------:R-:W-:Y:S01]  /*9930*/  LOP3.LUT R178, R173, UR5, R178, 0x96, !PT ;  /* 0x00000005adb27c12 */ /* 0x000fe2000f8e96b2 */
[----:B------:R-:W-:Y:S01]  /*9940*/  IMAD.WIDE.U32 R168, R0, -0x2daee0ad, RZ ;  /* 0xd2511f5300a87825 */ /* 0x000fe200078e00ff */
[----:B------:R-:W-:Y:S01]  /*9950*/  SHF.R.U32.HI R132, RZ, 0x18, R2 ;  /* 0x00000018ff847819 */ /* 0x000fe20000011602 */
[----:B------:R-:W2:Y:S01]  /*9960*/  SHFL.BFLY PT, R3, R136, 0x1, 0x1f ;  /* 0x0c201f0088037f89 */ /* 0x000ea200000e0000 */
[----:B------:R-:W-:Y:S02]  /*9970*/  LOP3.LUT R144, R2, 0xff, RZ, 0xc0, !PT ;  /* 0x000000ff02907812 */ /* 0x000fe400078ec0ff */
[----:B------:R-:W-:Y:S02]  /*9980*/  ISETP.GE.U32.AND P2, PT, R158, R132, PT ;  /* 0x000000849e00720c */ /* 0x000fe40003f46070 */
[----:B------:R-:W-:Y:S02]  /*9990*/  LOP3.LUT R132, R147, UR10, R150, 0x96, !PT ;  /* 0x0000000a93847c12 */ /* 0x000fe4000f8e9696 */
[----:B------:R-:W-:Y:S02]  /*99a0*/  LOP3.LUT R0, R169, UR8, R146, 0x96, !PT ;  /* 0x00000008a9007c12 */ /* 0x000fe4000f8e9692 */
[----:B---3--:R-:W-:Y:S01]  /*99b0*/  FMNMX.FTZ R143, R140, R143, !PT ;  /* 0x0000008f8c8f7209 */ /* 0x008fe20007810000 */
[----:B------:R-:W-:Y:S01]  /*99c0*/  IMAD.WIDE.U32 R148, R132, -0x326172a9, RZ ;  /* 0xcd9e8d5784947825 */ /* 0x000fe200078e00ff */
[----:B------:R-:W-:Y:S01]  /*99d0*/  SHF.R.U32.HI R142, RZ, 0x10, R2 ;  /* 0x00000010ff8e7819 */ /* 0x000fe20000011602 */
[----:B------:R-:W3:Y:S01]  /*99e0*/  SHFL.BFLY PT, R132, R145, 0x1, 0x1f ;  /* 0x0c201f0091847f89 */ /* 0x000ee200000e0000 */
[----:B------:R-:W-:Y:S01]  /*99f0*/  LOP3.LUT R2, R2, 0xffff, RZ, 0xc0, !PT ;  /* 0x0000ffff02027812 */ /* 0x000fe200078ec0ff */
[----:B------:R-:W-:Y:S01]  /*9a00*/  IMAD.WIDE.U32 R180, R0, -0x326172a9, RZ ;  /* 0xcd9e8d5700b47825 */ /* 0x000fe200078e00ff */
[----:B------:R-:W-:Y:S02]  /*9a10*/  LOP3.LUT R140, R149, UR9, R152, 0x96, !PT ;  /* 0x00000009958c7c12 */ /* 0x000fe4000f8e9698 */
[----:B-1----:R-:W-:Y:S02]  /*9a20*/  FMNMX.FTZ R139, R138, R139, !PT ;  /* 0x0000008b8a8b7209 */ /* 0x002fe40007810000 */
[----:B------:R-:W-:Y:S01]  /*9a30*/  SHF.R.U32.HI R2, RZ, 0x8, R2 ;  /* 0x00000008ff027819 */ /* 0x000fe20000011602 */
[----:B------:R-:W-:Y:S01]  /*9a40*/  IMAD.WIDE.U32 R174, R140, -0x2daee0ad, RZ ;  /* 0xd2511f538cae7825 */ /* 0x000fe200078e00ff */
[----:B------:R-:W-:Y:S01]  /*9a50*/  LOP3.LUT R148, R181, UR7, R148, 0x96, !PT ;  /* 0x00000007b5947c12 */ /* 0x000fe2000f8e9694 */
[----:B------:R-:W1:Y:S01]  /*9a60*/  SHFL.BFLY PT, R0, R139, 0x1, 0x1f ;  /* 0x0c201f008b007f89 */ /* 0x000e6200000e0000 */
[----:B------:R-:W-:Y:S02]  /*9a70*/  LOP3.LUT R2, R2, 0xffff, RZ, 0xc0, !PT ;  /* 0x0000ffff02027812 */ /* 0x000fe400078ec0ff */
[----:B--2---:R-:W-:Y:S01]  /*9a80*/  FMNMX.FTZ R3, R136, R3, !PT ;  /* 0x0000000388037209 */ /* 0x004fe20007810000 */
[----:B------:R-:W-:Y:S01]  /*9a90*/  IMAD.WIDE.U32 R148, R148, -0x2daee0ad, RZ ;  /* 0xd2511f5394947825 */ /* 0x000fe200078e00ff */
[C---:B------:R-:W-:Y:S02]  /*9aa0*/  ISETP.GE.U32.AND P4, PT, R158.reuse, R2, PT ;  /* 0x000000029e00720c */ /* 0x040fe40003f86070 */
[----:B------:R-:W-:Y:S01]  /*9ab0*/  FSETP.NEU.FTZ.AND P0, PT, R3, -INF , PT ;  /* 0xff8000000300780b */ /* 0x000fe20003f1d000 */
[----:B------:R-:W2:Y:S01]  /*9ac0*/  SHFL.BFLY PT, R136, R143, 0x1, 0x1f ;  /* 0x0c201f008f887f89 */ /* 0x000ea200000e0000 */
[----:B------:R-:W-:Y:S02]  /*9ad0*/  ISETP.GE.U32.AND P5, PT, R158, R144, PT ;  /* 0x000000909e00720c */ /* 0x000fe40003fa6070 */
[----:B------:R-:W-:Y:S02]  /*9ae0*/  LOP3.LUT R174, R149, UR4, R174, 0x96, !PT ;  /* 0x0000000495ae7c12 */ /* 0x000fe4000f8e96ae */
[----:B------:R-:W-:Y:S02]  /*9af0*/  LOP3.LUT R142, R142, 0xff, RZ, 0xc0, !PT ;  /* 0x000000ff8e8e7812 */ /* 0x000fe400078ec0ff */
[----:B---3--:R-:W-:Y:S01]  /*9b00*/  FMNMX.FTZ R132, R145, R132, !PT ;  /* 0x0000008491847209 */ /* 0x008fe20007810000 */
[----:B------:R-:W-:Y:S01]  /*9b10*/  FMUL.FTZ R145, R3, c[0x0][0x23c] ;  /* 0x00008f0003917a20 */ /* 0x000fe20000410000 */
[----:B------:R-:W-:Y:S02]  /*9b20*/  ISETP.GE.U32.AND P3, PT, R158, R142, PT ;  /* 0x0000008e9e00720c */ /* 0x000fe40003f66070 */
[C---:B------:R-:W-:Y:S01]  /*9b30*/  FSETP.NEU.FTZ.AND P6, PT, R132.reuse, -INF , PT ;  /* 0xff8000008400780b */ /* 0x040fe20003fdd000 */
[C---:B------:R-:W-:Y:S01]  /*9b40*/  FMUL.FTZ R138, R132.reuse, c[0x0][0x23c] ;  /* 0x00008f00848a7a20 */ /* 0x040fe20000410000 */
[----:B------:R-:W-:Y:S01]  /*9b50*/  FSEL R145, R145, RZ, P0 ;  /* 0x000000ff91917208 */ /* 0x000fe20000000000 */
[----:B------:R-:W-:Y:S01]  /*9b60*/  FADD.FTZ R137, -R132, R137 ;  /* 0x0000008984897221 */ /* 0x000fe20000010100 */
[----:B------:R-:W-:Y:S01]  /*9b70*/  LOP3.LUT R168, R175, UR6, R168, 0x96, !PT ;  /* 0x00000006afa87c12 */ /* 0x000fe2000f8e96a8 */
[----:B------:R-:W-:Y:S01]  /*9b80*/  IMAD.WIDE.U32 R174, R174, -0x326172a9, RZ ;  /* 0xcd9e8d57aeae7825 */ /* 0x000fe200078e00ff */
[----:B-1----:R-:W-:Y:S02]  /*9b90*/  FMNMX.FTZ R0, R139, R0, !PT ;  /* 0x000000008b007209 */ /* 0x002fe40007810000 */
[----:B------:R-:W-:Y:S01]  /*9ba0*/  FSEL R138, R138, RZ, P6 ;  /* 0x000000ff8a8a7208 */ /* 0x000fe20003000000 */
[--C-:B------:R-:W-:Y:S02]  /*9bb0*/  FFMA.FTZ R186, R18, c[0x0][0x23c], -R145.reuse ;  /* 0x00008f0012ba7a23 */ /* 0x100fe40000010891 */
[--C-:B------:R-:W-:Y:S01]  /*9bc0*/  FFMA.FTZ R161, R6, c[0x0][0x23c], -R145.reuse ;  /* 0x00008f0006a17a23 */ /* 0x100fe20000010891 */
[----:B--2---:R-:W-:Y:S01]  /*9bd0*/  FMNMX.FTZ R2, R143, R136, !PT ;  /* 0x000000888f027209 */ /* 0x004fe20007810000 */
[--C-:B------:R-:W-:Y:S02]  /*9be0*/  FFMA.FTZ R201, R32, c[0x0][0x23c], -R138.reuse ;  /* 0x00008f0020c97a23 */ /* 0x100fe4000001088a */
[--C-:B------:R-:W-:Y:S01]  /*9bf0*/  FFMA.FTZ R225, R21, c[0x0][0x23c], -R138.reuse ;  /* 0x00008f0015e17a23 */ /* 0x100fe2000001088a */
[C---:B------:R-:W-:Y:S01]  /*9c00*/  FSETP.NEU.FTZ.AND P0, PT, R2.reuse, -INF , PT ;  /* 0xff8000000200780b */ /* 0x040fe20003f1d000 */
[----:B------:R-:W-:Y:S01]  /*9c10*/  FMUL.FTZ R139, R2, c[0x0][0x23c] ;  /* 0x00008f00028b7a20 */ /* 0x000fe20000410000 */
[----:B------:R-:W-:Y:S01]  /*9c20*/  MUFU.EX2 R161, R161 ;  /* 0x000000a100a17308 */ /* 0x000fe20000000800 */
[----:B------:R-:W-:Y:S02]  /*9c30*/  FFMA.FTZ R6, R23, c[0x0][0x23c], -R145 ;  /* 0x00008f0017067a23 */ /* 0x000fe40000010891 */
[----:B------:R-:W-:Y:S01]  /*9c40*/  FFMA.FTZ R23, R16, c[0x0][0x23c], -R138 ;  /* 0x00008f0010177a23 */ /* 0x000fe2000001088a */
[----:B------:R-:W-:Y:S01]  /*9c50*/  FSEL R139, R139, RZ, P0 ;  /* 0x000000ff8b8b7208 */ /* 0x000fe20000000000 */
[C---:B------:R-:W-:Y:S01]  /*9c60*/  FADD.FTZ R16, -R0.reuse, R135 ;  /* 0x0000008700107221 */ /* 0x040fe20000010100 */
[----:B------:R-:W-:Y:S01]  /*9c70*/  FSETP.NEU.FTZ.AND P0, PT, R0, -INF , PT ;  /* 0xff8000000000780b */ /* 0x000fe20003f1d000 */
[----:B------:R-:W-:Y:S02]  /*9c80*/  FADD.FTZ R136, -R3, R134 ;  /* 0x0000008603887221 */ /* 0x000fe40000010100 */
[----:B------:R-:W-:Y:S02]  /*9c90*/  FMUL.FTZ R134, R137, c[0x0][0x23c] ;  /* 0x00008f0089867a20 */ /* 0x000fe40000410000 */
[----:B------:R-:W-:Y:S02]  /*9ca0*/  FFMA.FTZ R137, R22, c[0x0][0x23c], -R145 ;  /* 0x00008f0016897a23 */ /* 0x000fe40000010891 */
[----:B------:R-:W-:Y:S02]  /*9cb0*/  FFMA.FTZ R22, R5, c[0x0][0x23c], -R138 ;  /* 0x00008f0005167a23 */ /* 0x000fe4000001088a */
[----:B------:R-:W-:Y:S01]  /*9cc0*/  FMUL.FTZ R5, R16, c[0x0][0x23c] ;  /* 0x00008f0010057a20 */ /* 0x000fe20000410000 */
[----:B------:R-:W-:Y:S01]  /*9cd0*/  MUFU.EX2 R134, R134 ;  /* 0x0000008600867308 */ /* 0x000fe20000000800 */
[----:B------:R-:W2:Y:S01]  /*9ce0*/  LDL.LU R16, [R1+0xb0] ;  /* 0x0000b00001107983 */ /* 0x000ea20000300800 */
        /* <DEDUP_REMOVED lines=12> */
[----:B------:R-:W-:Y:S02]  /*9db0*/  FFMA.FTZ R165, R19, c[0x0][0x23c], -R145 ;  /* 0x00008f0013a57a23 */ /* 0x000fe40000010891 */
[----:B------:R-:W-:Y:S02]  /*9dc0*/  FFMA.FTZ R19, R9, c[0x0][0x23c], -R139 ;  /* 0x00008f0009137a23 */ /* 0x000fe4000001088b */
[----:B------:R-:W-:Y:S02]  /*9dd0*/  FFMA.FTZ R179, R34, c[0x0][0x23c], -R145 ;  /* 0x00008f0022b37a23 */ /* 0x000fe40000010891 */
[----:B------:R-:W-:Y:S02]  /*9de0*/  IMAD.MOV.U32 R34, RZ, RZ, R154 ;  /* 0x000000ffff227224 */ /* 0x000fe400078e009a */
[----:B------:R-:W-:Y:S01]  /*9df0*/  FFMA.FTZ R154, R56, c[0x0][0x23c], -R139 ;  /* 0x00008f00389a7a23 */ /* 0x000fe2000001088b */
[----:B------:R-:W-:Y:S01]  /*9e00*/  MUFU.EX2 R60, R22 ;  /* 0x00000016003c7308 */ /* 0x000fe20000000800 */
[----:B------:R-:W-:Y:S02]  /*9e10*/  FFMA.FTZ R176, R38, c[0x0][0x23c], -R145 ;  /* 0x00008f0026b07a23 */ /* 0x000fe40000010891 */
[----:B------:R-:W-:Y:S02]  /*9e20*/  IMAD.MOV.U32 R38, RZ, RZ, R150 ;  /* 0x000000ffff267224 */ /* 0x000fe400078e0096 */
[--C-:B------:R-:W-:Y:S02]  /*9e30*/  FFMA.FTZ R150, R57, c[0x0][0x23c], -R139.reuse ;  /* 0x00008f0039967a23 */ /* 0x100fe4000001088b */
[--C-:B------:R-:W-:Y:S02]  /*9e40*/  FFMA.FTZ R159, R4, c[0x0][0x23c], -R138.reuse ;  /* 0x00008f00049f7a23 */ /* 0x100fe4000001088a */
[----:B------:R-:W-:Y:S01]  /*9e50*/  FFMA.FTZ R4, R40, c[0x0][0x23c], -R139 ;  /* 0x00008f0028047a23 */ /* 0x000fe2000001088b */
[----:B------:R-:W-:Y:S01]  /*9e60*/  MUFU.EX2 R187, R187 ;  /* 0x000000bb00bb7308 */ /* 0x000fe20000000800 */
[----:B------:R-:W-:Y:S02]  /*9e70*/  FFMA.FTZ R144, R50, c[0x0][0x23c], -R145 ;  /* 0x00008f0032907a23 */ /* 0x000fe40000010891 */
[----:B------:R-:W-:Y:S02]  /*9e80*/  FFMA.FTZ R50, R17, c[0x0][0x23c], -R138 ;  /* 0x00008f0011327a23 */ /* 0x000fe4000001088a */
[--C-:B------:R-:W-:Y:S02]  /*9e90*/  FFMA.FTZ R17, R25, c[0x0][0x23c], -R139.reuse ;  /* 0x00008f0019117a23 */ /* 0x100fe4000001088b */
[----:B------:R-:W-:Y:S02]  /*9ea0*/  FFMA.FTZ R139, R61, c[0x0][0x23c], -R139 ;  /* 0x00008f003d8b7a23 */ /* 0x000fe4000001088b */
[----:B------:R-:W3:Y:S01]  /*9eb0*/  LDL.LU R61, [R1+0x7c] ;  /* 0x00007c00013d7983 */ /* 0x000ee20000300800 */
[----:B------:R-:W-:Y:S01]  /*9ec0*/  FMUL.FTZ R136, R136, c[0x0][0x23c] ;  /* 0x00008f0088887a20 */ /* 0x000fe20000410000 */
[----:B------:R-:W-:Y:S01]  /*9ed0*/  MUFU.EX2 R159, R159 ;  /* 0x0000009f009f7308 */ /* 0x000fe20000000800 */
[----:B------:R-:W-:Y:S02]  /*9ee0*/  FFMA.FTZ R158, R7, c[0x0][0x23c], -R145 ;  /* 0x00008f00079e7a23 */ /* 0x000fe40000010891 */
[----:B------:R-:W-:Y:S02]  /*9ef0*/  FADD.FTZ R7, -R2, R133 ;  /* 0x0000008502077221 */ /* 0x000fe40000010100 */
[----:B------:R-:W-:Y:S02]  /*9f00*/  FFMA.FTZ R181, R35, c[0x0][0x23c], -R145 ;  /* 0x00008f0023b57a23 */ /* 0x000fe40000010891 */
[----:B------:R-:W-:Y:S02]  /*9f10*/  FMUL.FTZ R7, R7, c[0x0][0x23c] ;  /* 0x00008f0007077a20 */ /* 0x000fe40000410000 */
[----:B------:R-:W-:Y:S01]  /*9f20*/  IMAD.MOV.U32 R35, RZ, RZ, R155 ;  /* 0x000000ffff237224 */ /* 0x000fe200078e009b */
[----:B------:R1:W4:Y:S01]  /*9f30*/  MUFU.EX2 R18, R136 ;  /* 0x0000008800127308 */ /* 0x0003220000000800 */
[----:B------:R-:W-:Y:S04]  /*9f40*/  IMAD.WIDE.U32 R168, R168, -0x326172a9, RZ ;  /* 0xcd9e8d57a8a87825 */ /* 0x000fe800078e00ff */
[----:B------:R-:W-:Y:S01]  /*9f50*/  FFMA.FTZ R173, R39, c[0x0][0x23c], -R145 ;  /* 0x00008f0027ad7a23 */ /* 0x000fe20000010891 */
[----:B------:R-:W-:Y:S01]  /*9f60*/  LOP3.LUT R180, R169, UR5, R180, 0x96, !PT ;  /* 0x00000005a9b47c12 */ /* 0x000fe2000f8e96b4 */
[----:B------:R-:W-:Y:S01]  /*9f70*/  IMAD.MOV.U32 R39, RZ, RZ, R151 ;  /* 0x000000ffff277224 */ /* 0x000fe200078e0097 */
[----:B------:R-:W-:Y:S01]  /*9f80*/  LOP3.LUT R160, R175, UR15, R168, 0x96, !PT ;  /* 0x0000000fafa07c12 */ /* 0x000fe2000f8e96a8 */
[----:B------:R-:W-:Y:S01]  /*9f90*/  FFMA.FTZ R143, R54, c[0x0][0x23c], -R145 ;  /* 0x00008f00368f7a23 */ /* 0x000fe20000010891 */
[----:B------:R-:W4:Y:S01]  /*9fa0*/  MUFU.EX2 R7, R7 ;  /* 0x0000000700077308 */ /* 0x000f220000000800 */
[----:B------:R-:W-:Y:S01]  /*9fb0*/  IMAD.MOV.U32 R54, RZ, RZ, R185 ;  /* 0x000000ffff367224 */ /* 0x000fe200078e00b9 */
[----:B------:R-:W-:Y:S01]  /*9fc0*/  LOP3.LUT R8, R160, 0xff, RZ, 0xc0, !PT ;  /* 0x000000ffa0087812 */ /* 0x000fe200078ec0ff */
[----:B------:R-:W-:Y:S02]  /*9fd0*/  FFMA.FTZ R140, R55, c[0x0][0x23c], -R145 ;  /* 0x00008f00378c7a23 */ /* 0x000fe40000010891 */
[--C-:B------:R-:W-:Y:S02]  /*9fe0*/  FFMA.FTZ R55, R20, c[0x0][0x23c], -R138.reuse ;  /* 0x00008f0014377a23 */ /* 0x100fe4000001088a */
[----:B------:R-:W-:Y:S02]  /*9ff0*/  FFMA.FTZ R146, R48, c[0x0][0x23c], -R138 ;  /* 0x00008f0030927a23 */ /* 0x000fe4000001088a */
[----:B------:R-:W-:Y:S01]  /*a000*/  IMAD.MOV.U32 R48, RZ, RZ, R34 ;  /* 0x000000ffff307224 */ /* 0x000fe200078e0022 */
[----:B------:R-:W-:Y:S01]  /*a010*/  MUFU.EX2 R150, R150 ;  /* 0x0000009600967308 */ /* 0x000fe20000000800 */
[--C-:B------:R-:W-:Y:S02]  /*a020*/  FFMA.FTZ R155, R49, c[0x0][0x23c], -R138.reuse ;  /* 0x00008f00319b7a23 */ /* 0x100fe4000001088a */
[----:B------:R-:W-:Y:S02]  /*a030*/  IMAD.MOV.U32 R49, RZ, RZ, R35 ;  /* 0x000000ffff317224 */ /* 0x000fe400078e0023 */
[----:B-1----:R-:W-:Y:S02]  /*a040*/  FMUL.FTZ R136, R0, c[0x0][0x23c] ;  /* 0x00008f0000887a20 */ /* 0x002fe40000410000 */
[----:B------:R-:W-:Y:S02]  /*a050*/  FFMA.FTZ R200, R33, c[0x0][0x23c], -R138 ;  /* 0x00008f0021c87a23 */ /* 0x000fe4000001088a */
[----:B----4-:R-:W-:Y:S01]  /*a060*/  FMUL.FTZ R22, R18, R110 ;  /* 0x0000006e12167220 */ /* 0x010fe20000410000 */
[----:B------:R-:W-:Y:S01]  /*a070*/  FSEL R136, R136, RZ, P0 ;  /* 0x000000ff88887208 */ /* 0x000fe20000000000 */
[C---:B------:R-:W-:Y:S01]  /*a080*/  FMUL.FTZ R70, R18.reuse, R70 ;  /* 0x0000004612467220 */ /* 0x040fe20000410000 */
[----:B------:R-:W-:Y:S01]  /*a090*/  MUFU.EX2 R173, R173 ;  /* 0x000000ad00ad7308 */ /* 0x000fe20000000800 */
[----:B------:R-:W-:Y:S02]  /*a0a0*/  FMUL.FTZ R71, R18, R71 ;  /* 0x0000004712477220 */ /* 0x000fe40000410000 */
[----:B------:R-:W-:Y:S02]  /*a0b0*/  FFMA.FTZ R10, R10, c[0x0][0x23c], -R136 ;  /* 0x00008f000a0a7a23 */ /* 0x000fe40000010888 */
[----:B------:R-:W-:Y:S02]  /*a0c0*/  IMAD.MOV.U32 R29, RZ, RZ, R6 ;  /* 0x000000ffff1d7224 */ /* 0x000fe400078e0006 */
[--C-:B------:R-:W-:Y:S02]  /*a0d0*/  FFMA.FTZ R34, R11, c[0x0][0x23c], -R136.reuse ;  /* 0x00008f000b227a23 */ /* 0x100fe40000010888 */
[C---:B------:R-:W-:Y:S01]  /*a0e0*/  FMUL.FTZ R11, R18.reuse, R99 ;  /* 0x00000063120b7220 */ /* 0x040fe20000410000 */
[----:B------:R1:W4:Y:S01]  /*a0f0*/  MUFU.EX2 R45, R10 ;  /* 0x0000000a002d7308 */ /* 0x0003220000000800 */
[--C-:B------:R-:W-:Y:S02]  /*a100*/  FFMA.FTZ R35, R27, c[0x0][0x23c], -R136.reuse ;  /* 0x00008f001b237a23 */ /* 0x100fe40000010888 */
[----:B------:R-:W-:Y:S02]  /*a110*/  FMUL.FTZ R27, R18, R115 ;  /* 0x00000073121b7220 */ /* 0x000fe40000410000 */
[--C-:B------:R-:W-:Y:S02]  /*a120*/  FFMA.FTZ R13, R42, c[0x0][0x23c], -R136.reuse ;  /* 0x00008f002a0d7a23 */ /* 0x100fe40000010888 */
[C---:B------:R-:W-:Y:S02]  /*a130*/  FMUL.FTZ R42, R18.reuse, R122 ;  /* 0x0000007a122a7220 */ /* 0x040fe40000410000 */
[--C-:B------:R-:W-:Y:S01]  /*a140*/  FFMA.FTZ R6, R43, c[0x0][0x23c], -R136.reuse ;  /* 0x00008f002b067a23 */ /* 0x100fe20000010888 */
[----:B------:R-:W-:Y:S01]  /*a150*/  MUFU.EX2 R144, R144 ;  /* 0x0000009000907308 */ /* 0x000fe20000000800 */
[----:B------:R-:W-:Y:S02]  /*a160*/  FMUL.FTZ R43, R18, R123 ;  /* 0x0000007b122b7220 */ /* 0x000fe40000410000 */
[--C-:B------:R-:W-:Y:S02]  /*a170*/  FFMA.FTZ R169, R58, c[0x0][0x23c], -R136.reuse ;  /* 0x00008f003aa97a23 */ /* 0x100fe40000010888 */
[----:B------:R-:W-:Y:S02]  /*a180*/  FMUL.FTZ R58, R18, R130 ;  /* 0x00000082123a7220 */ /* 0x000fe40000410000 */
[----:B------:R-:W-:Y:S02]  /*a190*/  FMUL.FTZ R9, R134, R97 ;  /* 0x0000006186097220 */ /* 0x000fe40000410000 */
[----:B------:R-:W-:Y:S01]  /*a1a0*/  IMAD.MOV.U32 R28, RZ, RZ, R55 ;  /* 0x000000ffff1c7224 */ /* 0x000fe200078e0037 */
[----:B------:R-:W-:Y:S01]  /*a1b0*/  MUFU.EX2 R146, R146 ;  /* 0x0000009200927308 */ /* 0x000fe20000000800 */
[C---:B------:R-:W-:Y:S02]  /*a1c0*/  FMUL.FTZ R55, R18.reuse, R127 ;  /* 0x0000007f12377220 */ /* 0x040fe40000410000 */
[----:B------:R-:W-:Y:S02]  /*a1d0*/  IMAD.MOV.U32 R33, RZ, RZ, R23 ;  /* 0x000000ffff217224 */ /* 0x000fe400078e0017 */
[C---:B-1----:R-:W-:Y:S02]  /*a1e0*/  FMUL.FTZ R10, R18.reuse, R98 ;  /* 0x00000062120a7220 */ /* 0x042fe40000410000 */
[----:B------:R-:W-:Y:S02]  /*a1f0*/  FMUL.FTZ R23, R18, R111 ;  /* 0x0000006f12177220 */ /* 0x000fe40000410000 */
[--C-:B------:R-:W-:Y:S01]  /*a200*/  FFMA.FTZ R142, R51, c[0x0][0x23c], -R145.reuse ;  /* 0x00008f00338e7a23 */ /* 0x100fe20000010891 */
[----:B------:R-:W-:Y:S01]  /*a210*/  MUFU.EX2 R155, R155 ;  /* 0x0000009b009b7308 */ /* 0x000fe20000000800 */
[--C-:B------:R-:W-:Y:S01]  /*a220*/  FFMA.FTZ R151, R66, c[0x0][0x23c], -R145.reuse ;  /* 0x00008f0042977a23 */ /* 0x100fe20000010891 */
[----:B------:R-:W1:Y:S01]  /*a230*/  LDC.U8 R51, c[0x0][0x2d8] ;  /* 0x0000b600ff337b82 */ /* 0x000e620000000000 */
[----:B------:R-:W-:Y:S02]  /*a240*/  FFMA.FTZ R66, R26, c[0x0][0x23c], -R136 ;  /* 0x00008f001a427a23 */ /* 0x000fe40000010888 */
[----:B------:R-:W-:Y:S02]  /*a250*/  FMUL.FTZ R26, R18, R114 ;  /* 0x00000072121a7220 */ /* 0x000fe40000410000 */
        /* <DEDUP_REMOVED lines=9> */
[----:B------:R-:W-:Y:S02]  /*a2f0*/  IMAD.MOV.U32 R65, RZ, RZ, R49 ;  /* 0x000000ffff417224 */ /* 0x000fe400078e0031 */
[----:B------:R-:W-:Y:S02]  /*a300*/  IMAD.MOV.U32 R49, RZ, RZ, R39 ;  /* 0x000000ffff317224 */ /* 0x000fe400078e0027 */
[C---:B------:R-:W-:Y:S01]  /*a310*/  FMUL.FTZ R39, R18.reuse, R119 ;  /* 0x0000007712277220 */ /* 0x040fe20000410000 */
[----:B-1----:R-:W-:Y:S01]  /*a320*/  ISETP.GE.U32.AND P6, PT, R51, R8, PT ;  /* 0x000000083300720c */ /* 0x002fe20003fc6070 */
[----:B------:R-:W-:Y:S02]  /*a330*/  IMAD.MOV.U32 R67, RZ, RZ, R165 ;  /* 0x000000ffff437224 */ /* 0x000fe400078e00a5 */
[----:B------:R-:W-:Y:S01]  /*a340*/  FFMA.FTZ R165, R59, c[0x0][0x23c], -R136 ;  /* 0x00008f003ba57a23 */ /* 0x000fe20000010888 */
[----:B------:R-:W-:Y:S01]  /*a350*/  MUFU.EX2 R133, R133 ;  /* 0x0000008500857308 */ /* 0x000fe20000000800 */
[C---:B------:R-:W-:Y:S02]  /*a360*/  FMUL.FTZ R59, R18.reuse, R131 ;  /* 0x00000083123b7220 */ /* 0x040fe40000410000 */
[----:B------:R-:W-:Y:S02]  /*a370*/  IMAD.MOV.U32 R64, RZ, RZ, R48 ;  /* 0x000000ffff407224 */ /* 0x000fe400078e0030 */
[----:B------:R-:W-:Y:S02]  /*a380*/  IMAD.MOV.U32 R48, RZ, RZ, R38 ;  /* 0x000000ffff307224 */ /* 0x000fe400078e0026 */
[----:B------:R-:W-:Y:S02]  /*a390*/  FMUL.FTZ R38, R18, R118 ;  /* 0x0000007612267220 */ /* 0x000fe40000410000 */
[C---:B------:R-:W-:Y:S01]  /*a3a0*/  FMUL.FTZ R41, R134.reuse, R121 ;  /* 0x0000007986297220 */ /* 0x040fe20000410000 */
[----:B------:R-:W-:Y:S01]  /*a3b0*/  MUFU.EX2 R165, R165 ;  /* 0x000000a500a57308 */ /* 0x000fe20000000800 */
[----:B------:R-:W-:Y:S02]  /*a3c0*/  IMAD.MOV.U32 R121, RZ, RZ, R29 ;  /* 0x000000ffff797224 */ /* 0x000fe400078e001d */
[----:B------:R-:W-:Y:S02]  /*a3d0*/  FMUL.FTZ R29, R7, R81 ;  /* 0x00000051071d7220 */ /* 0x000fe40000410000 */
[--C-:B------:R-:W-:Y:S02]  /*a3e0*/  FFMA.FTZ R15, R15, c[0x0][0x23c], -R136.reuse ;  /* 0x00008f000f0f7a23 */ /* 0x100fe40000010888 */
[----:B------:R-:W-:Y:S02]  /*a3f0*/  FMUL.FTZ R52, R134, R124 ;  /* 0x0000007c86347220 */ /* 0x000fe40000410000 */
[----:B------:R-:W-:Y:S01]  /*a400*/  FFMA.FTZ R185, R46, c[0x0][0x23c], -R136 ;  /* 0x00008f002eb97a23 */ /* 0x000fe20000010888 */
[----:B------:R-:W-:Y:S01]  /*a410*/  MUFU.EX2 R147, R147 ;  /* 0x0000009300937308 */ /* 0x000fe20000000800 */
[----:B------:R-:W-:Y:S02]  /*a420*/  IMAD.MOV.U32 R46, RZ, RZ, R13 ;  /* 0x000000ffff2e7224 */ /* 0x000fe400078e000d */
[----:B------:R-:W-:Y:S02]  /*a430*/  IMAD.MOV.U32 R124, RZ, RZ, R15 ;  /* 0x000000ffff7c7224 */ /* 0x000fe400078e000f */
[----:B----4-:R-:W-:Y:S02]  /*a440*/  IMAD.MOV.U32 R98, RZ, RZ, R45 ;  /* 0x000000ffff627224 */ /* 0x010fe400078e002d */
[----:B------:R-:W-:Y:S02]  /*a450*/  IMAD.MOV.U32 R122, RZ, RZ, R124 ;  /* 0x000000ffff7a7224 */ /* 0x000fe400078e007c */
[----:B------:R-:W-:Y:S01]  /*a460*/  IMAD.MOV.U32 R124, RZ, RZ, R46 ;  /* 0x000000ffff7c7224 */ /* 0x000fe200078e002e */
[----:B------:R-:W-:Y:S01]  /*a470*/  MUFU.EX2 R183, R183 ;  /* 0x000000b700b77308 */ /* 0x000fe20000000800 */
[----:B------:R-:W-:Y:S02]  /*a480*/  FMUL.FTZ R46, R5, R90 ;  /* 0x0000005a052e7220 */ /* 0x000fe40000410000 */
[C---:B------:R-:W-:Y:S02]  /*a490*/  FMUL.FTZ R45, R7.reuse, R89 ;  /* 0x00000059072d7220 */ /* 0x040fe40000410000 */
[----:B------:R-:W-:Y:S02]  /*a4a0*/  IMAD.MOV.U32 R44, RZ, RZ, R137 ;  /* 0x000000ffff2c7224 */ /* 0x000fe400078e0089 */
[C---:B------:R-:W-:Y:S02]  /*a4b0*/  FMUL.FTZ R53, R134.reuse, R125 ;  /* 0x0000007d86357220 */ /* 0x040fe40000410000 */
[----:B------:R-:W-:Y:S01]  /*a4c0*/  IMAD.MOV.U32 R125, RZ, RZ, R44 ;  /* 0x000000ffff7d7224 */ /* 0x000fe200078e002c */
[----:B------:R-:W-:Y:S01]  /*a4d0*/  MUFU.EX2 R182, R182 ;  /* 0x000000b600b67308 */ /* 0x000fe20000000800 */
[C---:B------:R-:W-:Y:S02]  /*a4e0*/  FMUL.FTZ R44, R7.reuse, R88 ;  /* 0x00000058072c7220 */ /* 0x040fe40000410000 */
[C---:B------:R-:W-:Y:S02]  /*a4f0*/  FMUL.FTZ R8, R134.reuse, R96 ;  /* 0x0000006086087220 */ /* 0x040fe40000410000 */
        /* <DEDUP_REMOVED lines=9> */
[----:B------:R-:W4:Y:S01]  /*a590*/  MUFU.EX2 R109, R19 ;  /* 0x00000013006d7308 */ /* 0x000f220000000800 */
[C---:B------:R-:W-:Y:S02]  /*a5a0*/  FMUL.FTZ R57, R134.reuse, R129 ;  /* 0x0000008186397220 */ /* 0x040fe40000410000 */
[C---:B------:R-:W-:Y:S02]  /*a5b0*/  FMUL.FTZ R68, R134.reuse, R68 ;  /* 0x0000004486447220 */ /* 0x040fe40000410000 */
[----:B------:R-:W-:Y:S02]  /*a5c0*/  FMUL.FTZ R69, R134, R69 ;  /* 0x0000004586457220 */ /* 0x000fe40000410000 */
[----:B------:R-:W-:Y:S02]  /*a5d0*/  IMAD.MOV.U32 R51, RZ, RZ, R186 ;  /* 0x000000ffff337224 */ /* 0x000fe400078e00ba */
[--C-:B------:R-:W-:Y:S01]  /*a5e0*/  FFMA.FTZ R14, R14, c[0x0][0x23c], -R136.reuse ;  /* 0x00008f000e0e7a23 */ /* 0x100fe20000010888 */
[----:B------:R-:W-:Y:S01]  /*a5f0*/  MUFU.EX2 R185, R185 ;  /* 0x000000b900b97308 */ /* 0x000fe20000000800 */
[----:B------:R-:W-:Y:S02]  /*a600*/  FFMA.FTZ R137, R62, c[0x0][0x23c], -R136 ;  /* 0x00008f003e897a23 */ /* 0x000fe40000010888 */
[----:B------:R-:W-:Y:S02]  /*a610*/  IMAD.MOV.U32 R15, RZ, RZ, R17 ;  /* 0x000000ffff0f7224 */ /* 0x000fe400078e0011 */
[C---:B------:R-:W-:Y:S02]  /*a620*/  FMUL.FTZ R17, R7.reuse, R77 ;  /* 0x0000004d07117220 */ /* 0x040fe40000410000 */
[----:B------:R-:W-:Y:S02]  /*a630*/  IMAD.MOV.U32 R77, RZ, RZ, R67 ;  /* 0x000000ffff4d7224 */ /* 0x000fe400078e0043 */
[----:B------:R-:W-:Y:S01]  /*a640*/  IMAD.MOV.U32 R62, RZ, RZ, R14 ;  /* 0x000000ffff3e7224 */ /* 0x000fe200078e000e */
[----:B------:R-:W-:Y:S01]  /*a650*/  MUFU.EX2 R177, R177 ;  /* 0x000000b100b17308 */ /* 0x000fe20000000800 */
[----:B------:R-:W-:Y:S02]  /*a660*/  IMAD.MOV.U32 R14, RZ, RZ, R12 ;  /* 0x000000ffff0e7224 */ /* 0x000fe400078e000c */
[----:B------:R-:W-:Y:S02]  /*a670*/  FMUL.FTZ R12, R7, R72 ;  /* 0x00000048070c7220 */ /* 0x000fe40000410000 */
[----:B------:R-:W-:Y:S02]  /*a680*/  IMAD.MOV.U32 R72, RZ, RZ, R51 ;  /* 0x000000ffff487224 */ /* 0x000fe400078e0033 */
[----:B------:R-:W-:Y:S02]  /*a690*/  IMAD.MOV.U32 R123, RZ, RZ, R125 ;  /* 0x000000ffff7b7224 */ /* 0x000fe400078e007d */
[----:B------:R-:W-:Y:S01]  /*a6a0*/  IMAD.MOV.U32 R125, RZ, RZ, R15 ;  /* 0x000000ffff7d7224 */ /* 0x000fe200078e000f */
[----:B------:R-:W-:Y:S01]  /*a6b0*/  MUFU.EX2 R151, R151 ;  /* 0x0000009700977308 */ /* 0x000fe20000000800 */
[----:B------:R-:W-:Y:S02]  /*a6c0*/  FMUL.FTZ R15, R5, R75 ;  /* 0x0000004b050f7220 */ /* 0x000fe40000410000 */
[----:B------:R-:W-:Y:S02]  /*a6d0*/  IMAD.MOV.U32 R113, RZ, RZ, R49 ;  /* 0x000000ffff717224 */ /* 0x000fe400078e0031 */
[----:B------:R-:W-:Y:S02]  /*a6e0*/  FMUL.FTZ R49, R7, R93 ;  /* 0x0000005d07317220 */ /* 0x000fe40000410000 */
[----:B------:R-:W-:Y:S02]  /*a6f0*/  IMAD.MOV.U32 R115, RZ, RZ, R60 ;  /* 0x000000ffff737224 */ /* 0x000fe400078e003c */
[----:B------:R-:W-:Y:S02]  /*a700*/  FFMA.FTZ R186, R47, c[0x0][0x23c], -R136 ;  /* 0x00008f002fba7a23 */ /* 0x000fe40000010888 */
[----:B------:R-:W-:Y:S02]  /*a710*/  IMAD.MOV.U32 R47, RZ, RZ, R32 ;  /* 0x000000ffff2f7224 */ /* 0x000fe400078e0020 */
[C---:B------:R-:W-:Y:S02]  /*a720*/  FMUL.FTZ R32, R7.reuse, R84 ;  /* 0x0000005407207220 */ /* 0x040fe40000410000 */
[C---:B------:R-:W-:Y:S01]  /*a730*/  FMUL.FTZ R13, R7.reuse, R73 ;  /* 0x00000049070d7220 */ /* 0x040fe20000410000 */
[----:B------:R-:W-:Y:S01]  /*a740*/  MUFU.EX2 R186, R186 ;  /* 0x000000ba00ba7308 */ /* 0x000fe20000000800 */
[----:B------:R-:W-:Y:S02]  /*a750*/  IMAD.MOV.U32 R117, RZ, RZ, R65 ;  /* 0x000000ffff757224 */ /* 0x000fe400078e0041 */
[C---:B------:R-:W-:Y:S02]  /*a760*/  FMUL.FTZ R65, R7.reuse, R105 ;  /* 0x0000006907417220 */ /* 0x040fe40000410000 */
[----:B------:R-:W-:Y:S02]  /*a770*/  FMUL.FTZ R60, R7, R100 ;  /* 0x00000064073c7220 */ /* 0x000fe40000410000 */
[--C-:B------:R-:W-:Y:S02]  /*a780*/  FFMA.FTZ R30, R30, c[0x0][0x23c], -R136.reuse ;  /* 0x00008f001e1e7a23 */ /* 0x100fe40000010888 */
[--C-:B------:R-:W-:Y:S02]  /*a790*/  FFMA.FTZ R31, R31, c[0x0][0x23c], -R136.reuse ;  /* 0x00008f001f1f7a23 */ /* 0x100fe40000010888 */
[----:B------:R-:W-:Y:S02]  /*a7a0*/  FFMA.FTZ R136, R63, c[0x0][0x23c], -R136 ;  /* 0x00008f003f887a23 */ /* 0x000fe40000010888 */
[----:B------:R-:W-:Y:S02]  /*a7b0*/  IMAD.MOV.U32 R120, RZ, RZ, R28 ;  /* 0x000000ffff787224 */ /* 0x000fe400078e001c */
[C---:B------:R-:W-:Y:S02]  /*a7c0*/  FMUL.FTZ R28, R7.reuse, R80 ;  /* 0x00000050071c7220 */ /* 0x040fe40000410000 */
[----:B------:R-:W-:Y:S02]  /*a7d0*/  IMAD.MOV.U32 R116, RZ, RZ, R64 ;  /* 0x000000ffff747224 */ /* 0x000fe400078e0040 */
[C---:B------:R-:W-:Y:S02]  /*a7e0*/  FMUL.FTZ R64, R7.reuse, R104 ;  /* 0x0000006807407220 */ /* 0x040fe40000410000 */
[----:B------:R-:W-:Y:S01]  /*a7f0*/  IMAD.MOV.U32 R63, RZ, RZ, R33 ;  /* 0x000000ffff3f7224 */ /* 0x000fe200078e0021 */
[----:B------:R-:W-:Y:S01]  /*a800*/  MUFU.EX2 R104, R200 ;  /* 0x000000c800687308 */ /* 0x000fe20000000800 */
[C---:B------:R-:W-:Y:S02]  /*a810*/  FMUL.FTZ R33, R7.reuse, R85 ;  /* 0x0000005507217220 */ /* 0x040fe40000410000 */
[----:B------:R-:W-:Y:S02]  /*a820*/  IMAD.MOV.U32 R112, RZ, RZ, R48 ;  /* 0x000000ffff707224 */ /* 0x000fe400078e0030 */
[----:B------:R-:W-:Y:S02]  /*a830*/  FMUL.FTZ R48, R7, R92 ;  /* 0x0000005c07307220 */ /* 0x000fe40000410000 */
[----:B------:R-:W-:Y:S02]  /*a840*/  IMAD.MOV.U32 R131, RZ, RZ, R14 ;  /* 0x000000ffff837224 */ /* 0x000fe400078e000e */
[----:B--2---:R-:W-:Y:S02]  /*a850*/  FFMA.FTZ R97, R134, R16, R159 ;  /* 0x0000001086617223 */ /* 0x004fe4000001009f */
[----:B------:R-:W-:Y:S02]  /*a860*/  IMAD.MOV.U32 R16, RZ, RZ, R54 ;  /* 0x000000ffff107224 */ /* 0x000fe400078e0036 */
[----:B------:R-:W-:Y:S02]  /*a870*/  FMUL.FTZ R54, R18, R126 ;  /* 0x0000007e12367220 */ /* 0x000fe40000410000 */
[----:B------:R-:W-:Y:S02]  /*a880*/  IMAD.MOV.U32 R134, RZ, RZ, R35 ;  /* 0x000000ffff867224 */ /* 0x000fe400078e0023 */
[----:B------:R-:W-:Y:S02]  /*a890*/  FMUL.FTZ R35, R5, R87 ;  /* 0x0000005705237220 */ /* 0x000fe40000410000 */
[----:B------:R-:W-:Y:S02]  /*a8a0*/  IMAD.MOV.U32 R108, RZ, RZ, R16 ;  /* 0x000000ffff6c7224 */ /* 0x000fe400078e0010 */
[----:B------:R-:W-:Y:S01]  /*a8b0*/  FMUL.FTZ R16, R7, R76 ;  /* 0x0000004c07107220 */ /* 0x000fe20000410000 */
[----:B-1----:R-:W-:Y:S01]  /*a8c0*/  F2FP.BF16.PACK_AB R76, R96, R161 ;  /* 0x000000a1604c723e */ /* 0x002fe200000010ff */
[----:B------:R-:W-:Y:S01]  /*a8d0*/  FMUL.FTZ R14, R5, R74 ;  /* 0x0000004a050e7220 */ /* 0x000fe20000410000 */
[----:B----4-:R-:W-:Y:S01]  /*a8e0*/  F2FP.BF16.PACK_AB R74, R109, R162 ;  /* 0x000000a26d4a723e */ /* 0x010fe200000010ff */
[----:B------:R-:W-:Y:S02]  /*a8f0*/  IMAD.MOV.U32 R119, RZ, RZ, R121 ;  /* 0x000000ffff777224 */ /* 0x000fe400078e0079 */
[----:B------:R-:W-:Y:S02]  /*a900*/  IMAD.MOV.U32 R121, RZ, RZ, R117 ;  /* 0x000000ffff797224 */ /* 0x000fe400078e0075 */
[----:B------:R-:W-:Y:S02]  /*a910*/  IMAD.MOV.U32 R117, RZ, RZ, R113 ;  /* 0x000000ffff757224 */ /* 0x000fe400078e0071 */
[----:B------:R-:W-:Y:S02]  /*a920*/  IMAD.MOV.U32 R113, RZ, RZ, R31 ;  /* 0x000000ffff717224 */ /* 0x000fe400078e001f */
[C---:B------:R-:W-:Y:S02]  /*a930*/  FMUL.FTZ R31, R5.reuse, R83 ;  /* 0x00000053051f7220 */ /* 0x040fe40000410000 */
[C---:B------:R-:W-:Y:S02]  /*a940*/  FMUL.FTZ R19, R5.reuse, R79 ;  /* 0x0000004f05137220 */ /* 0x040fe40000410000 */
[----:B------:R-:W-:Y:S02]  /*a950*/  IMAD.MOV.U32 R129, RZ, RZ, R34 ;  /* 0x000000ffff817224 */ /* 0x000fe400078e0022 */
[----:B------:R-:W-:Y:S02]  /*a960*/  IMAD.MOV.U32 R158, RZ, RZ, R50 ;  /* 0x000000ffff9e7224 */ /* 0x000fe400078e0032 */
[----:B------:R-:W-:Y:S02]  /*a970*/  IMAD.MOV.U32 R92, RZ, RZ, R129 ;  /* 0x000000ffff5c7224 */ /* 0x000fe400078e0081 */
[----:B------:R-:W1:Y:S01]  /*a980*/  LDC.U8 R129, c[0x0][0x2d8] ;  /* 0x0000b600ff817b82 */ /* 0x000e620000000000 */
[C---:B------:R-:W-:Y:S02]  /*a990*/  FMUL.FTZ R34, R5.reuse, R86 ;  /* 0x0000005605227220 */ /* 0x040fe40000410000 */
[----:B------:R-:W-:Y:S02]  /*a9a0*/  IMAD.MOV.U32 R118, RZ, RZ, R120 ;  /* 0x000000ffff767224 */ /* 0x000fe400078e0078 */
[----:B------:R-:W-:Y:S02]  /*a9b0*/  IMAD.MOV.U32 R120, RZ, RZ, R116 ;  /* 0x000000ffff787224 */ /* 0x000fe400078e0074 */
[----:B------:R-:W-:Y:S02]  /*a9c0*/  IMAD.MOV.U32 R116, RZ, RZ, R112 ;  /* 0x000000ffff747224 */ /* 0x000fe400078e0070 */
[----:B------:R-:W-:Y:S02]  /*a9d0*/  IMAD.MOV.U32 R112, RZ, RZ, R30 ;  /* 0x000000ffff707224 */ /* 0x000fe400078e001e */
[C---:B------:R-:W-:Y:S02]  /*a9e0*/  FMUL.FTZ R30, R5.reuse, R82 ;  /* 0x00000052051e7220 */ /* 0x040fe40000410000 */
[----:B------:R-:W-:Y:S02]  /*a9f0*/  FMUL.FTZ R51, R5, R95 ;  /* 0x0000005f05337220 */ /* 0x000fe40000410000 */
[----:B---3--:R-:W-:Y:S02]  /*aa00*/  FFMA.FTZ R99, R18, R61, R161 ;  /* 0x0000003d12637223 */ /* 0x008fe400000100a1 */
[----:B------:R-:W2:Y:S01]  /*aa10*/  LDL.LU R18, [R1+0xac] ;  /* 0x0000ac0001127983 */ /* 0x000ea20000300800 */
[----:B------:R-:W-:Y:S02]  /*aa20*/  FMUL.FTZ R61, R7, R101 ;  /* 0x00000065073d7220 */ /* 0x000fe40000410000 */
[C---:B------:R-:W-:Y:S01]  /*aa30*/  FMUL.FTZ R67, R5.reuse, R107 ;  /* 0x0000006b05437220 */ /* 0x040fe20000410000 */
[----:B------:R-:W3:Y:S01]  /*aa40*/  LDL.LU R81, [R1+0xa8] ;  /* 0x0000a80001517983 */ /* 0x000ee20000300800 */
[----:B------:R-:W-:Y:S01]  /*aa50*/  IMAD.MOV.U32 R111, RZ, RZ, R63 ;  /* 0x000000ffff6f7224 */ /* 0x000fe200078e003f */
[----:B------:R-:W-:Y:S01]  /*aa60*/  MUFU.EX2 R107, R197 ;  /* 0x000000c5006b7308 */ /* 0x000fe20000000800 */
[C---:B------:R-:W-:Y:S01]  /*aa70*/  FMUL.FTZ R63, R5.reuse, R103 ;  /* 0x00000067053f7220 */ /* 0x040fe20000410000 */
[----:B------:R4:W4:Y:S01]  /*aa80*/  LDL.S16 R90, [R1+0x2c] ;  /* 0x00002c00015a7983 */ /* 0x0009220000100600 */
[----:B------:R-:W-:Y:S02]  /*aa90*/  IMAD.MOV.U32 R126, RZ, RZ, R62 ;  /* 0x000000ffff7e7224 */ /* 0x000fe400078e003e */
[----:B------:R-:W-:Y:S01]  /*aaa0*/  IMAD.MOV.U32 R110, RZ, RZ, R66 ;  /* 0x000000ffff6e7224 */ /* 0x000fe200078e0042 */
[----:B------:R1:W4:Y:S01]  /*aab0*/  LDL.S16 R89, [R1+0x28] ;  /* 0x0000280001597983 */ /* 0x0003220000100600 */
[C---:B------:R-:W-:Y:S02]  /*aac0*/  FMUL.FTZ R66, R5.reuse, R106 ;  /* 0x0000006a05427220 */ /* 0x040fe40000410000 */
[C---:B------:R-:W-:Y:S01]  /*aad0*/  FMUL.FTZ R50, R5.reuse, R94 ;  /* 0x0000005e05327220 */ /* 0x040fe20000410000 */
[----:B------:R1:W4:Y:S01]  /*aae0*/  LDL.S16 R88, [R1+0x24] ;  /* 0x0000240001587983 */ /* 0x0003220000100600 */
[C---:B------:R-:W-:Y:S01]  /*aaf0*/  FMUL.FTZ R62, R5.reuse, R102 ;  /* 0x00000066053e7220 */ /* 0x040fe20000410000 */
[----:B------:R-:W1:Y:S01]  /*ab00*/  MUFU.EX2 R94, R92 ;  /* 0x0000005c005e7308 */ /* 0x000e620000000800 */
[----:B------:R-:W-:Y:S01]  /*ab10*/  IMAD.MOV.U32 R127, RZ, RZ, R47 ;  /* 0x000000ffff7f7224 */ /* 0x000fe200078e002f */
[----:B------:R1:W4:Y:S01]  /*ab20*/  LDL.S16 R87, [R1+0x20] ;  /* 0x0000200001577983 */ /* 0x0003220000100600 */
[----:B------:R-:W-:Y:S01]  /*ab30*/  FMUL.FTZ R47, R5, R91 ;  /* 0x0000005b052f7220 */ /* 0x000fe20000410000 */
[----:B------:R-:W-:Y:S01]  /*ab40*/  LOP3.LUT R91, R174, 0xff, RZ, 0xc0, !PT ;  /* 0x000000ffae5b7812 */ /* 0x000fe200078ec0ff */
[----:B------:R-:W-:Y:S02]  /*ab50*/  FADD.FTZ R96, R96, R99 ;  /* 0x0000006360607221 */ /* 0x000fe40000010000 */
[----:B------:R-:W-:Y:S02]  /*ab60*/  FADD.FTZ R97, R115, R97 ;  /* 0x0000006173617221 */ /* 0x000fe40000010000 */
[----:B--2---:R-:W-:Y:S01]  /*ab70*/  FFMA.FTZ R84, R7, R18, R162 ;  /* 0x0000001207547223 */ /* 0x004fe200000100a2 */
[----:B------:R-:W-:Y:S01]  /*ab80*/  PRMT R7, R76, 0x7632, R7 ;  /* 0x000076324c077816 */ /* 0x000fe20000000007 */
[----:B------:R-:W-:Y:S01]  /*ab90*/  FMUL.FTZ R18, R5, R78 ;  /* 0x0000004e05127220 */ /* 0x000fe20000410000 */
[----:B------:R-:W-:Y:S01]  /*aba0*/  F2FP.BF16.PACK_AB R78, R115, R159 ;  /* 0x0000009f734e723e */ /* 0x000fe200000010ff */
[----:B---3--:R-:W-:Y:S01]  /*abb0*/  FFMA.FTZ R75, R5, R81, R98 ;  /* 0x00000051054b7223 */ /* 0x008fe20000010062 */
[----:B------:R-:W-:Y:S01]  /*abc0*/  PRMT R5, R74, 0x7632, R5 ;  /* 0x000076324a057816 */ /* 0x000fe20000000005 */
[----:B------:R-:W-:Y:S01]  /*abd0*/  IMAD.MOV.U32 R81, RZ, RZ, R77 ;  /* 0x000000ffff517224 */ /* 0x000fe200078e004d */
[----:B------:R-:W-:Y:S01]  /*abe0*/  PRMT R73, R78, 0x7632, R73 ;  /* 0x000076324e497816 */ /* 0x000fe20000000049 */
[----:B------:R-:W-:Y:S01]  /*abf0*/  IMAD.MOV.U32 R77, RZ, RZ, R72 ;  /* 0x000000ffff4d7224 */ /* 0x000fe200078e0048 */
[----:B----4-:R-:W-:Y:S01]  /*ac00*/  @!P5 HFMA2.BF16_V2 R90, -RZ.H0_H0, RZ.H0_H0, -R78.H0_H0 ;  /* 0x200000ffff5ad231 */ /* 0x010fe2000034094e */
[----:B------:R-:W-:Y:S01]  /*ac10*/  IMAD.MOV.U32 R72, RZ, RZ, c[0x0][0x228] ;  /* 0x00008a00ff487624 */ /* 0x000fe200078e00ff */
[----:B------:R2:W-:Y:S01]  /*ac20*/  MUFU.EX2 R115, R179 ;  /* 0x000000b300737308 */ /* 0x0005e20000000800 */
[----:B------:R-:W-:Y:S01]  /*ac30*/  @!P4 HFMA2.BF16_V2 R89, -RZ.H0_H0, RZ.H0_H0, -R73.H0_H0 ;  /* 0x200000ffff59c231 */ /* 0x000fe20000340949 */
[----:B------:R-:W-:Y:S01]  /*ac40*/  IMAD.MOV.U32 R85, RZ, RZ, R77 ;  /* 0x000000ffff557224 */ /* 0x000fe200078e004d */
[----:B------:R-:W-:Y:S01]  /*ac50*/  PRMT R86, R90, 0x7610, R86 ;  /* 0x000076105a567816 */ /* 0x000fe20000000056 */
[----:B------:R-:W-:Y:S01]  /*ac60*/  IMAD.SHL.U32 R93, R72, 0x8, RZ ;  /* 0x00000008485d7824 */ /* 0x000fe200078e00ff */
[----:B------:R-:W-:Y:S01]  /*ac70*/  @!P3 HFMA2.BF16_V2 R88, -RZ.H0_H0, RZ.H0_H0, -R76.H0_H0 ;  /* 0x200000ffff58b231 */ /* 0x000fe2000034094c */
[----:B------:R-:W-:Y:S01]  /*ac80*/  PRMT R83, R89, 0x7610, R83 ;  /* 0x0000761059537816 */ /* 0x000fe20000000053 */
[----:B------:R3:W4:Y:S01]  /*ac90*/  LDL.S16 R72, [R1+0x1c] ;  /* 0x00001c0001487983 */ /* 0x0007220000100600 */
[----:B------:R-:W-:Y:S01]  /*aca0*/  IMAD.MOV.U32 R77, RZ, RZ, R158 ;  /* 0x000000ffff4d7224 */ /* 0x000fe200078e009e */
[C---:B------:R-:W-:Y:S01]  /*acb0*/  LEA R158, P0, R93.reuse, R170, 0x1 ;  /* 0x000000aa5d9e7211 */ /* 0x040fe200078008ff */
[----:B------:R-:W-:Y:S01]  /*acc0*/  @!P2 HFMA2.BF16_V2 R87, -RZ.H0_H0, RZ.H0_H0, -R7.H0_H0 ;  /* 0x200000ffff57a231 */ /* 0x000fe20000340907 */
[----:B------:R-:W-:Y:S01]  /*acd0*/  PRMT R82, R88, 0x7610, R82 ;  /* 0x0000761058527816 */ /* 0x000fe20000000052 */
[----:B------:R-:W-:Y:S01]  /*ace0*/  @!P5 STL.S16 [R1+0x2c], R90 ;  /* 0x00002c5a0100d387 */ /* 0x000fe20000100600 */
[----:B------:R-:W-:Y:S01]  /*acf0*/  LEA.HI.X.SX32 R159, R93, R171, 0x1, P0 ;  /* 0x000000ab5d9f7211 */ /* 0x000fe200000f0eff */
[----:B------:R-:W-:Y:S01]  /*ad00*/  MUFU.EX2 R101, R85 ;  /* 0x0000005500657308 */ /* 0x000fe20000000800 */
[----:B------:R-:W-:Y:S01]  /*ad10*/  PRMT R80, R87, 0x7610, R80 ;  /* 0x0000761057507816 */ /* 0x000fe20000000050 */
[----:B------:R3:W-:Y:S01]  /*ad20*/  @!P4 STL.S16 [R1+0x28], R89 ;  /* 0x000028590100c387 */ /* 0x0007e20000100600 */
[----:B-1----:R-:W-:Y:S02]  /*ad30*/  FADD.FTZ R75, R94, R75 ;  /* 0x0000004b5e4b7221 */ /* 0x002fe40000010000 */
[----:B------:R-:W-:Y:S01]  /*ad40*/  FADD.FTZ R84, R109, R84 ;  /* 0x000000546d547221 */ /* 0x000fe20000010000 */
[----:B------:R1:W-:Y:S04]  /*ad50*/  @!P3 STL.S16 [R1+0x24], R88 ;  /* 0x000024580100b387 */ /* 0x0003e80000100600 */
[----:B------:R4:W-:Y:S01]  /*ad60*/  @!P2 STL.S16 [R1+0x20], R87 ;  /* 0x000020570100a387 */ /* 0x0009e20000100600 */
[----:B------:R-:W-:Y:S01]  /*ad70*/  MUFU.EX2 R85, R122 ;  /* 0x0000007a00557308 */ /* 0x000fe20000000800 */
[----:B--2---:R-:W-:Y:S04]  /*ad80*/  IMAD.WIDE.U32 R178, R178, -0x2daee0ad, RZ ;  /* 0xd2511f53b2b27825 */ /* 0x004fe800078e00ff */
[----:B---3--:R-:W-:Y:S02]  /*ad90*/  IMAD.MOV.U32 R89, RZ, RZ, R111 ;  /* 0x000000ffff597224 */ /* 0x008fe400078e006f */
[----:B------:R-:W-:Y:S02]  /*ada0*/  IMAD.MOV.U32 R111, RZ, RZ, c[0x0][0x228] ;  /* 0x00008a00ff6f7624 */ /* 0x000fe400078e00ff */
[----:B-1----:R-:W-:Y:S01]  /*adb0*/  IMAD.MOV.U32 R88, RZ, RZ, R77 ;  /* 0x000000ffff587224 */ /* 0x002fe200078e004d */
[----:B------:R-:W-:Y:S01]  /*adc0*/  LOP3.LUT R77, R160, 0xffff, RZ, 0xc0, !PT ;  /* 0x0000ffffa04d7812 */ /* 0x000fe200078ec0ff */
[----:B------:R-:W-:Y:S01]  /*add0*/  IMAD R90, R111, 0x38, R93 ;  /* 0x000000386f5a7824 */ /* 0x000fe200078e025d */
[----:B------:R-:W-:Y:S01]  /*ade0*/  MUFU.EX2 R92, R89 ;  /* 0x00000059005c7308 */ /* 0x000fe20000000800 */
[----:B------:R-:W-:Y:S01]  /*adf0*/  IMAD.MOV.U32 R111, RZ, RZ, R125 ;  /* 0x000000ffff6f7224 */ /* 0x000fe200078e007d */
[----:B------:R-:W-:Y:S01]  /*ae00*/  SHF.R.U32.HI R77, RZ, 0x8, R77 ;  /* 0x00000008ff4d7819 */ /* 0x000fe2000001164d */
[----:B------:R-:W-:Y:S01]  /*ae10*/  IMAD.MOV.U32 R125, RZ, RZ, R124 ;  /* 0x000000ffff7d7224 */ /* 0x000fe200078e007c */
[----:B------:R-:W-:Y:S01]  /*ae20*/  IADD3 R90, R90, 0x1, RZ ;  /* 0x000000015a5a7810 */ /* 0x000fe20007ffe0ff */
[----:B------:R-:W-:Y:S01]  /*ae30*/  IMAD.MOV.U32 R124, RZ, RZ, R108 ;  /* 0x000000ffff7c7224 */ /* 0x000fe200078e006c */
[----:B------:R-:W-:Y:S01]  /*ae40*/  LOP3.LUT R77, R77, 0xffff, RZ, 0xc0, !PT ;  /* 0x0000ffff4d4d7812 */ /* 0x000fe200078ec0ff */
[----:B------:R-:W-:Y:S03]  /*ae50*/  IMAD.MOV.U32 R108, RZ, RZ, R163 ;  /* 0x000000ffff6c7224 */ /* 0x000fe600078e00a3 */
[----:B------:R-:W1:Y:S10]  /*ae60*/  MUFU.EX2 R89, R88 ;  /* 0x0000005800597308 */ /* 0x000e740000000800 */
[----:B------:R-:W-:Y:S10]  /*ae70*/  MUFU.EX2 R88, R123 ;  /* 0x0000007b00587308 */ /* 0x000ff40000000800 */
[----:B------:R-:W-:Y:S01]  /*ae80*/  MUFU.EX2 R93, R110 ;  /* 0x0000006e005d7308 */ /* 0x000fe20000000800 */
[----:B----4-:R-:W-:Y:S05]  /*ae90*/  @!P6 HFMA2.BF16_V2 R72, -RZ.H0_H0, RZ.H0_H0, -R74.H0_H0 ;  /* 0x200000ffff48e231 */ /* 0x010fea000034094a */
[----:B------:R-:W-:Y:S01]  /*aea0*/  PRMT R79, R72, 0x7610, R79 ;  /* 0x00007610484f7816 */ /* 0x000fe2000000004f */
[----:B------:R2:W-:Y:S04]  /*aeb0*/  @!P6 STL.S16 [R1+0x1c], R72 ;  /* 0x00001c480100e387 */ /* 0x0005e80000100600 */
[----:B------:R3:W4:Y:S01]  /*aec0*/  LDL.S16 R87, [R1+0x34] ;  /* 0x0000340001577983 */ /* 0x0007220000100600 */
[----:B--2---:R-:W-:Y:S02]  /*aed0*/  PRMT R72, R78, 0x5410, R73 ;  /* 0x000054104e487816 */ /* 0x004fe40000000049 */
[----:B------:R-:W-:Y:S02]  /*aee0*/  @!P4 PRMT R73, R83, 0x5410, RZ ;  /* 0x000054105349c816 */ /* 0x000fe400000000ff */
[----:B------:R-:W-:Y:S01]  /*aef0*/  @!P5 PRMT R78, R86, 0x5410, RZ ;  /* 0x00005410564ed816 */ /* 0x000fe200000000ff */
[----:B------:R-:W-:Y:S01]  /*af00*/  IMAD.MOV.U32 R86, RZ, RZ, c[0x0][0x228] ;  /* 0x00008a00ff567624 */ /* 0x000fe200078e00ff */
[----:B------:R-:W-:Y:S01]  /*af10*/  ISETP.GE.U32.AND P4, PT, R129, R77, PT ;  /* 0x0000004d8100720c */ /* 0x000fe20003f86070 */
[----:B------:R2:W-:Y:S04]  /*af20*/  STG.E.U16 [R170.64+0x2], R73 ;  /* 0x00000249aa007986 */ /* 0x0005e8000c101510 */
[----:B------:R1:W-:Y:S01]  /*af30*/  STG.E.U16 [R170.64], R78 ;  /* 0x0000004eaa007986 */ /* 0x0003e2000c101510 */
[----:B--2---:R-:W-:Y:S02]  /*af40*/  PRMT R73, R76, 0x5410, R7 ;  /* 0x000054104c497816 */ /* 0x004fe40000000007 */
[----:B------:R-:W-:Y:S01]  /*af50*/  @!P3 PRMT R76, R82, 0x5410, RZ ;  /* 0x00005410524cb816 */ /* 0x000fe200000000ff */
[----:B------:R-:W-:Y:S01]  /*af60*/  IMAD.WIDE R82, R86, 0x70, R158 ;  /* 0x0000007056527825 */ /* 0x000fe200078e029e */
[----:B------:R-:W-:Y:S02]  /*af70*/  @!P2 PRMT R7, R80, 0x5410, RZ ;  /* 0x000054105007a816 */ /* 0x000fe400000000ff */
[----:B------:R-:W-:Y:S01]  /*af80*/  PRMT R80, R74, 0x5410, R5 ;  /* 0x000054104a507816 */ /* 0x000fe20000000005 */
[----:B------:R2:W-:Y:S01]  /*af90*/  STG.E.U16 [R158.64], R76 ;  /* 0x0000004c9e007986 */ /* 0x0005e2000c101510 */
[----:B------:R-:W-:Y:S01]  /*afa0*/  @!P6 PRMT R74, R79, 0x5410, RZ ;  /* 0x000054104f4ae816 */ /* 0x000fe200000000ff */
[----:B------:R-:W-:Y:S01]  /*afb0*/  IMAD R86, R86, 0x48, RZ ;  /* 0x0000004856567824 */ /* 0x000fe200078e02ff */
[----:B------:R-:W-:Y:S01]  /*afc0*/  SHF.R.U32.HI R79, RZ, 0x18, R166 ;  /* 0x00000018ff4f7819 */ /* 0x000fe200000116a6 */
[----:B------:R3:W-:Y:S01]  /*afd0*/  STG.E.U16 [R158.64+0x2], R7 ;  /* 0x000002079e007986 */ /* 0x0007e2000c101510 */
[----:B-1----:R-:W-:Y:S02]  /*afe0*/  LOP3.LUT R78, R166, 0xff, RZ, 0xc0, !PT ;  /* 0x000000ffa64e7812 */ /* 0x002fe400078ec0ff */
[C---:B------:R-:W-:Y:S01]  /*aff0*/  ISETP.GE.U32.AND P2, PT, R129.reuse, R79, PT ;  /* 0x0000004f8100720c */ /* 0x040fe20003f46070 */
[----:B------:R1:W-:Y:S01]  /*b000*/  STG.E.U16 [R82.64], R74 ;  /* 0x0000004a52007986 */ /* 0x0003e2000c101510 */
[C---:B------:R-:W-:Y:S01]  /*b010*/  ISETP.GE.U32.AND P5, PT, R129.reuse, R78, PT ;  /* 0x0000004e8100720c */ /* 0x040fe20003fa6070 */
[----:B------:R-:W-:Y:S01]  /*b020*/  MUFU.EX2 R79, R225 ;  /* 0x000000e1004f7308 */ /* 0x000fe20000000800 */
[----:B------:R-:W-:Y:S04]  /*b030*/  SHF.R.U32.HI R78, RZ, 0x18, R160 ;  /* 0x00000018ff4e7819 */ /* 0x000fe800000116a0 */
[C---:B------:R-:W-:Y:S05]  /*b040*/  ISETP.GE.U32.AND P0, PT, R129.reuse, R78, PT ;  /* 0x0000004e8100720c */ /* 0x040fea0003f06070 */
[----:B------:R1:W-:Y:S01]  /*b050*/  MUFU.EX2 R78, R111 ;  /* 0x0000006f004e7308 */ /* 0x0003e20000000800 */
[----:B--2---:R-:W-:Y:S04]  /*b060*/  SHF.R.U32.HI R76, RZ, 0x10, R166 ;  /* 0x00000010ff4c7819 */ /* 0x004fe800000116a6 */
[----:B------:R-:W-:Y:S02]  /*b070*/  LOP3.LUT R76, R76, 0xff, RZ, 0xc0, !PT ;  /* 0x000000ff4c4c7812 */ /* 0x000fe400078ec0ff */
[----:B---3--:R-:W-:Y:S02]  /*b080*/  LOP3.LUT R7, R166, 0xffff, RZ, 0xc0, !PT ;  /* 0x0000ffffa6077812 */ /* 0x008fe400078ec0ff */
[----:B-1----:R-:W-:Y:S01]  /*b090*/  SHF.R.U32.HI R74, RZ, 0x10, R160 ;  /* 0x00000010ff4a7819 */ /* 0x002fe200000116a0 */
[----:B------:R1:W-:Y:S01]  /*b0a0*/  MUFU.EX2 R82, R127 ;  /* 0x0000007f00527308 */ /* 0x0003e20000000800 */
[C---:B------:R-:W-:Y:S02]  /*b0b0*/  ISETP.GE.U32.AND P6, PT, R129.reuse, R76, PT ;  /* 0x0000004c8100720c */ /* 0x040fe40003fc6070 */
[----:B------:R-:W-:Y:S02]  /*b0c0*/  LOP3.LUT R74, R74, 0xff, RZ, 0xc0, !PT ;  /* 0x000000ff4a4a7812 */ /* 0x000fe400078ec0ff */
[----:B------:R-:W-:Y:S02]  /*b0d0*/  F2FP.BF16.PACK_AB R76, R94, R98 ;  /* 0x000000625e4c723e */ /* 0x000fe400000010ff */
[----:B------:R-:W-:Y:S01]  /*b0e0*/  ISETP.GE.U32.AND P1, PT, R129, R74, PT ;  /* 0x0000004a8100720c */ /* 0x000fe20003f26070 */
[----:B------:R-:W-:Y:S01]  /*b0f0*/  IMAD.MOV.U32 R111, RZ, RZ, R112 ;  /* 0x000000ffff6f7224 */ /* 0x000fe200078e0070 */
[----:B------:R-:W-:Y:S01]  /*b100*/  SHF.R.U32.HI R7, RZ, 0x8, R7 ;  /* 0x00000008ff077819 */ /* 0x000fe20000011607 */
[----:B------:R-:W-:Y:S01]  /*b110*/  MUFU.EX2 R83, R119 ;  /* 0x0000007700537308 */ /* 0x000fe20000000800 */
[C---:B------:R-:W-:Y:S02]  /*b120*/  LEA R160, P3, R90.reuse, R170, 0x1 ;  /* 0x000000aa5aa07211 */ /* 0x040fe400078608ff */
[----:B------:R-:W-:Y:S02]  /*b130*/  LOP3.LUT R7, R7, 0xffff, RZ, 0xc0, !PT ;  /* 0x0000ffff07077812 */ /* 0x000fe400078ec0ff */
[----:B------:R-:W-:Y:S02]  /*b140*/  LEA.HI.X.SX32 R161, R90, R171, 0x1, P3 ;  /* 0x000000ab5aa17211 */ /* 0x000fe400018f0eff */
[----:B------:R-:W-:Y:S02]  /*b150*/  ISETP.GE.U32.AND P3, PT, R129, R7, PT ;  /* 0x000000078100720c */ /* 0x000fe40003f66070 */
[----:B------:R-:W-:Y:S01]  /*b160*/  PRMT R7, R76, 0x7632, R7 ;  /* 0x000076324c077816 */ /* 0x000fe20000000007 */
[----:B------:R2:W-:Y:S01]  /*b170*/  MUFU.EX2 R90, R126 ;  /* 0x0000007e005a7308 */ /* 0x0005e20000000800 */
[----:B------:R-:W-:Y:S01]  /*b180*/  F2FP.BF16.PACK_AB R94, R89, R92 ;  /* 0x0000005c595e723e */ /* 0x000fe200000010ff */
[----:B------:R-:W-:Y:S02]  /*b190*/  FADD.FTZ R92, R92, R97 ;  /* 0x000000615c5c7221 */ /* 0x000fe40000010000 */
[----:B------:R-:W-:Y:S02]  /*b1a0*/  FADD.FTZ R97, R101, R96 ;  /* 0x0000006065617221 */ /* 0x000fe40000010000 */
[----:B------:R-:W-:Y:S01]  /*b1b0*/  FADD.FTZ R89, R89, R92 ;  /* 0x0000005c59597221 */ /* 0x000fe20000010000 */
[----:B------:R-:W-:Y:S01]  /*b1c0*/  SHF.R.U32.HI R92, RZ, 0x18, R174 ;  /* 0x00000018ff5c7819 */ /* 0x000fe200000116ae */
[----:B-1----:R-:W-:Y:S02]  /*b1d0*/  IMAD.MOV.U32 R127, RZ, RZ, R117 ;  /* 0x000000ffff7f7224 */ /* 0x002fe400078e0075 */
[----:B--2---:R-:W-:Y:S01]  /*b1e0*/  IMAD.MOV.U32 R126, RZ, RZ, R116 ;  /* 0x000000ffff7e7224 */ /* 0x004fe200078e0074 */
[----:B----4-:R-:W-:Y:S05]  /*b1f0*/  @!P4 HFMA2.BF16_V2 R87, -RZ.H0_H0, RZ.H0_H0, -R5.H0_H0 ;  /* 0x200000ffff57c231 */ /* 0x010fea0000340905 */
[----:B------:R-:W-:Y:S01]  /*b200*/  PRMT R74, R87, 0x7610, R74 ;  /* 0x00007610574a7816 */ /* 0x000fe2000000004a */
[----:B------:R1:W-:Y:S01]  /*b210*/  @!P4 STL.S16 [R1+0x34], R87 ;  /* 0x000034570100c387 */ /* 0x0003e20000100600 */
[C---:B------:R-:W-:Y:S04]  /*b220*/  LEA R162, P4, R86.reuse, R170, 0x1 ;  /* 0x000000aa56a27211 */ /* 0x040fe800078808ff */
[----:B------:R-:W-:Y:S02]  /*b230*/  LEA.HI.X.SX32 R163, R86, R171, 0x1, P4 ;  /* 0x000000ab56a37211 */ /* 0x000fe400020f0eff */
[C---:B------:R-:W-:Y:S01]  /*b240*/  ISETP.GE.U32.AND P4, PT, R129.reuse, R77, PT ;  /* 0x0000004d8100720c */ /* 0x040fe20003f86070 */
[----:B------:R-:W2:Y:S10]  /*b250*/  MUFU.EX2 R86, R118 ;  /* 0x0000007600567308 */ /* 0x000eb40000000800 */
[----:B------:R-:W-:Y:S02]  /*b260*/  MUFU.EX2 R77, R202 ;  /* 0x000000ca004d7308 */ /* 0x000fe40000000800 */
[----:B------:R-:W-:Y:S02]  /*b270*/  @!P4 PRMT R5, R74, 0x5410, RZ ;  /* 0x000054104a05c816 */ /* 0x000fe400000000ff */
[----:B------:R-:W-:Y:S02]  /*b280*/  ISETP.GE.U32.AND P4, PT, R129, R91, PT ;  /* 0x0000005b8100720c */ /* 0x000fe40003f86070 */
[----:B------:R-:W-:Y:S01]  /*b290*/  LOP3.LUT R91, R174, 0xffff, RZ, 0xc0, !PT ;  /* 0x0000ffffae5b7812 */ /* 0x000fe200078ec0ff */
[----:B------:R3:W-:Y:S03]  /*b2a0*/  STG.E.U16 [R160.64], R5 ;  /* 0x00000005a0007986 */ /* 0x0007e6000c101510 */
[----:B------:R-:W-:Y:S01]  /*b2b0*/  SHF.R.U32.HI R91, RZ, 0x8, R91 ;  /* 0x00000008ff5b7819 */ /* 0x000fe2000001165b */
[----:B------:R4:W4:Y:S03]  /*b2c0*/  MUFU.EX2 R74, R81 ;  /* 0x00000051004a7308 */ /* 0x0009260000000800 */
[----:B------:R-:W-:Y:S01]  /*b2d0*/  LOP3.LUT R91, R91, 0xffff, RZ, 0xc0, !PT ;  /* 0x0000ffff5b5b7812 */ /* 0x000fe200078ec0ff */
[----:B--2---:R-:W-:Y:S01]  /*b2e0*/  FADD.FTZ R112, R86, R89 ;  /* 0x0000005956707221 */ /* 0x004fe20000010000 */
[C---:B------:R-:W-:Y:S03]  /*b2f0*/  F2FP.BF16.PACK_AB R86, R79.reuse, R86 ;  /* 0x000000564f56723e */ /* 0x040fe600000010ff */
[----:B------:R-:W-:Y:S02]  /*b300*/  FADD.FTZ R112, R79, R112 ;  /* 0x000000704f707221 */ /* 0x000fe40000010000 */
[----:B-1----:R-:W1:Y:S01]  /*b310*/  MUFU.EX2 R87, R131 ;  /* 0x0000008300577308 */ /* 0x002e620000000800 */
[----:B---3--:R-:W-:Y:S01]  /*b320*/  SHF.R.U32.HI R5, RZ, 0x10, R178 ;  /* 0x00000010ff057819 */ /* 0x008fe200000116b2 */
[----:B----4-:R2:W3:Y:S01]  /*b330*/  LDL.S16 R81, [R1+0x30] ;  /* 0x0000300001517983 */ /* 0x0104e20000100600 */
[C---:B------:R-:W-:Y:S01]  /*b340*/  F2FP.BF16.PACK_AB R101, R74.reuse, R101 ;  /* 0x000000654a65723e */ /* 0x040fe200000010ff */
[----:B------:R-:W-:Y:S01]  /*b350*/  FADD.FTZ R97, R74, R97 ;  /* 0x000000614a617221 */ /* 0x000fe20000010000 */
[----:B------:R-:W-:Y:S01]  /*b360*/  LOP3.LUT R5, R5, 0xff, RZ, 0xc0, !PT ;  /* 0x000000ff05057812 */ /* 0x000fe200078ec0ff */
[----:B------:R2:W4:Y:S01]  /*b370*/  LDL.LU R225, [R1+0xe4] ;  /* 0x0000e40001e17983 */ /* 0x0005220000300800 */
[----:B------:R-:W-:Y:S03]  /*b380*/  PRMT R96, R101, 0x7632, R96 ;  /* 0x0000763265607816 */ /* 0x000fe60000000060 */
[----:B------:R2:W5:Y:S04]  /*b390*/  LDL.LU R202, [R1+0xe0] ;  /* 0x0000e00001ca7983 */ /* 0x0005680000300800 */
[----:B------:R2:W2:Y:S04]  /*b3a0*/  LDL.S16 R98, [R1+0x18] ;  /* 0x0000180001627983 */ /* 0x0004a80000100600 */
[----:B------:R1:W4:Y:S01]  /*b3b0*/  LDL.S16 R95, [R1+0x14] ;  /* 0x00001400015f7983 */ /* 0x0003220000100600 */
[----:B---3--:R-:W-:Y:S05]  /*b3c0*/  @!P1 HFMA2.BF16_V2 R81, -RZ.H0_H0, RZ.H0_H0, -R76.H0_H0 ;  /* 0x200000ffff519231 */ /* 0x008fea000034094c */
[----:B------:R-:W-:Y:S01]  /*b3d0*/  PRMT R100, R81, 0x7610, R100 ;  /* 0x0000761051647816 */ /* 0x000fe20000000064 */
[----:B------:R3:W-:Y:S01]  /*b3e0*/  @!P1 STL.S16 [R1+0x30], R81 ;  /* 0x0000305101009387 */ /* 0x0007e20000100600 */
[----:B--2---:R-:W-:Y:S02]  /*b3f0*/  @!P0 HFMA2.BF16_V2 R98, -RZ.H0_H0, RZ.H0_H0, -R7.H0_H0 ;  /* 0x200000ffff628231 */ /* 0x004fe40000340907 */
[----:B----4-:R-:W-:Y:S03]  /*b400*/  @!P5 HFMA2.BF16_V2 R95, -RZ.H0_H0, RZ.H0_H0, -R94.H0_H0 ;  /* 0x200000ffff5fd231 */ /* 0x010fe6000034095e */
[----:B------:R-:W-:Y:S02]  /*b410*/  PRMT R103, R98, 0x7610, R103 ;  /* 0x0000761062677816 */ /* 0x000fe40000000067 */
[----:B------:R-:W-:Y:S02]  /*b420*/  PRMT R102, R95, 0x7610, R102 ;  /* 0x000076105f667816 */ /* 0x000fe40000000066 */
[----:B---3--:R-:W-:Y:S02]  /*b430*/  PRMT R81, R76, 0x5410, R7 ;  /* 0x000054104c517816 */ /* 0x008fe40000000007 */
[----:B------:R-:W-:Y:S02]  /*b440*/  @!P1 PRMT R76, R100, 0x5410, RZ ;  /* 0x00005410644c9816 */ /* 0x000fe400000000ff */
[----:B------:R-:W-:Y:S01]  /*b450*/  @!P0 PRMT R7, R103, 0x5410, RZ ;  /* 0x0000541067078816 */ /* 0x000fe200000000ff */
[----:B------:R2:W3:Y:S04]  /*b460*/  LDL.S16 R100, [R1+0x10] ;  /* 0x0000100001647983 */ /* 0x0004e80000100600 */
[----:B------:R4:W-:Y:S01]  /*b470*/  @!P0 STL.S16 [R1+0x18], R98 ;  /* 0x0000186201008387 */ /* 0x0009e20000100600 */
[----:B------:R-:W-:Y:S02]  /*b480*/  ISETP.GE.U32.AND P0, PT, R129, R91, PT ;  /* 0x0000005b8100720c */ /* 0x000fe40003f06070 */
[C---:B------:R-:W-:Y:S01]  /*b490*/  PRMT R91, R94.reuse, 0x7632, R91 ;  /* 0x000076325e5b7816 */ /* 0x040fe2000000005b */
[----:B------:R2:W2:Y:S03]  /*b4a0*/  LDL.S16 R99, [R1+0xc] ;  /* 0x00000c0001637983 */ /* 0x0004a60000100600 */
[----:B------:R-:W-:Y:S01]  /*b4b0*/  PRMT R74, R94, 0x5410, R91 ;  /* 0x000054105e4a7816 */ /* 0x000fe2000000005b */
[----:B------:R1:W-:Y:S01]  /*b4c0*/  @!P5 STL.S16 [R1+0x14], R95 ;  /* 0x0000145f0100d387 */ /* 0x0003e20000100600 */
[----:B------:R-:W-:Y:S01]  /*b4d0*/  @!P5 PRMT R94, R102, 0x5410, RZ ;  /* 0x00005410665ed816 */ /* 0x000fe200000000ff */
[----:B------:R-:W-:Y:S01]  /*b4e0*/  FADD.FTZ R102, R90, R75 ;  /* 0x0000004b5a667221 */ /* 0x000fe20000010000 */
[----:B------:R-:W-:Y:S01]  /*b4f0*/  F2FP.BF16.PACK_AB R90, R85, R90 ;  /* 0x0000005a555a723e */ /* 0x000fe200000010ff */
[----:B------:R-:W-:Y:S01]  /*b500*/  STG.E.U16 [R162.64], R76 ;  /* 0x0000004ca2007986 */ /* 0x000fe2000c101510 */
[----:B------:R-:W-:Y:S01]  /*b510*/  PRMT R75, R101, 0x5410, R96 ;  /* 0x00005410654b7816 */ /* 0x000fe20000000060 */
[----:B------:R-:W-:Y:S02]  /*b520*/  FADD.FTZ R102, R85, R102 ;  /* 0x0000006655667221 */ /* 0x000fe40000010000 */
[----:B------:R-:W-:Y:S04]  /*b530*/  STG.E.U16 [R162.64+0x2], R7 ;  /* 0x00000207a2007986 */ /* 0x000fe8000c101510 */
[----:B------:R-:W-:Y:S01]  /*b540*/  STG.E.U16 [R170.64+0x10], R94 ;  /* 0x0000105eaa007986 */ /* 0x000fe2000c101510 */
[----:B----4-:R4:W2:Y:S01]  /*b550*/  MUFU.EX2 R98, R134 ;  /* 0x0000008600627308 */ /* 0x0108a20000000800 */
[----:B-1----:R-:W-:Y:S04]  /*b560*/  SHF.R.U32.HI R95, RZ, 0x10, R174 ;  /* 0x00000010ff5f7819 */ /* 0x002fe800000116ae */
[----:B------:R-:W-:Y:S04]  /*b570*/  LOP3.LUT R95, R95, 0xff, RZ, 0xc0, !PT ;  /* 0x000000ff5f5f7812 */ /* 0x000fe800078ec0ff */
[----:B------:R-:W-:Y:S01]  /*b580*/  ISETP.GE.U32.AND P5, PT, R129, R95, PT ;  /* 0x0000005f8100720c */ /* 0x000fe20003fa6070 */
[----:B----4-:R-:W-:Y:S02]  /*b590*/  IMAD.MOV.U32 R134, RZ, RZ, R113 ;  /* 0x000000ffff867224 */ /* 0x010fe400078e0071 */
[----:B------:R-:W-:Y:S02]  /*b5a0*/  IMAD.MOV.U32 R113, RZ, RZ, R108 ;  /* 0x000000ffff717224 */ /* 0x000fe400078e006c */
[----:B------:R-:W-:Y:S01]  /*b5b0*/  FADD.FTZ R108, R88, R97 ;  /* 0x00000061586c7221 */ /* 0x000fe20000010000 */
[C---:B------:R-:W-:Y:S07]  /*b5c0*/  F2FP.BF16.PACK_AB R88, R83.reuse, R88 ;  /* 0x000000585358723e */ /* 0x040fee00000010ff */
[----:B------:R-:W-:Y:S01]  /*b5d0*/  @!P5 HFMA2.BF16_V2 R252, -RZ.H0_H0, RZ.H0_H0, -R90.H0_H0 ;  /* 0x200000fffffcd231 */ /* 0x000fe2000034095a */
[----:B------:R-:W-:Y:S01]  /*b5e0*/  FADD.FTZ R108, R83, R108 ;  /* 0x0000006c536c7221 */ /* 0x000fe20000010000 */
[----:B---3--:R-:W-:Y:S05]  /*b5f0*/  @!P3 HFMA2.BF16_V2 R100, -RZ.H0_H0, RZ.H0_H0, -R91.H0_H0 ;  /* 0x200000ffff64b231 */ /* 0x008fea000034095b */
[----:B------:R-:W-:Y:S01]  /*b600*/  PRMT R95, R100, 0x7610, R95 ;  /* 0x00007610645f7816 */ /* 0x000fe2000000005f */
[----:B------:R1:W-:Y:S01]  /*b610*/  @!P3 STL.S16 [R1+0x10], R100 ;  /* 0x000010640100b387 */ /* 0x0003e20000100600 */
[----:B--2---:R-:W-:Y:S02]  /*b620*/  @!P6 HFMA2.BF16_V2 R99, -RZ.H0_H0, RZ.H0_H0, -R101.H0_H0 ;  /* 0x200000ffff63e231 */ /* 0x004fe40000340965 */
[----:B------:R-:W-:Y:S01]  /*b630*/  @!P3 PRMT R91, R95, 0x5410, RZ ;  /* 0x000054105f5bb816 */ /* 0x000fe200000000ff */
[----:B------:R2:W3:Y:S01]  /*b640*/  LDL.S16 R105, [R1+0x8] ;  /* 0x0000080001697983 */ /* 0x0004e20000100600 */
[----:B------:R-:W-:Y:S01]  /*b650*/  ISETP.GE.U32.AND P3, PT, R129, R92, PT ;  /* 0x0000005c8100720c */ /* 0x000fe20003f66070 */
[----:B------:R4:W-:Y:S01]  /*b660*/  MUFU.EX2 R95, R201 ;  /* 0x000000c9005f7308 */ /* 0x0009e20000000800 */
[----:B------:R-:W-:Y:S01]  /*b670*/  PRMT R106, R99, 0x7610, R106 ;  /* 0x00007610636a7816 */ /* 0x000fe2000000006a */
[----:B------:R2:W-:Y:S01]  /*b680*/  @!P6 STL.S16 [R1+0xc], R99 ;  /* 0x00000c630100e387 */ /* 0x0005e20000100600 */
[----:B------:R-:W-:Y:S02]  /*b690*/  F2FP.BF16.PACK_AB R92, R82, R87 ;  /* 0x00000057525c723e */ /* 0x000fe400000010ff */
[----:B------:R-:W-:Y:S01]  /*b6a0*/  @!P6 PRMT R101, R106, 0x5410, RZ ;  /* 0x000054106a65e816 */ /* 0x000fe200000000ff */
[----:B------:R-:W-:Y:S01]  /*b6b0*/  STG.E.U16 [R170.64+0x12], R91 ;  /* 0x0000125baa007986 */ /* 0x000fe2000c101510 */
[----:B------:R-:W-:Y:S03]  /*b6c0*/  PRMT R89, R92, 0x7632, R89 ;  /* 0x000076325c597816 */ /* 0x000fe60000000059 */
[----:B------:R-:W-:Y:S01]  /*b6d0*/  MUFU.EX2 R106, R195 ;  /* 0x000000c3006a7308 */ /* 0x000fe20000000800 */
[----:B------:R-:W-:Y:S09]  /*b6e0*/  STG.E.U16 [R158.64+0x10], R101 ;  /* 0x000010659e007986 */ /* 0x000ff2000c101510 */
[----:B-1----:R1:W1:Y:S01]  /*b6f0*/  MUFU.EX2 R100, R181 ;  /* 0x000000b500647308 */ /* 0x0022620000000800 */
[----:B----4-:R4:W5:Y:S01]  /*b700*/  LDL.LU R201, [R1+0xdc] ;  /* 0x0000dc0001c97983 */ /* 0x0109620000300800 */
[----:B--2---:R-:W-:Y:S01]  /*b710*/  FADD.FTZ R99, R87, R84 ;  /* 0x0000005457637221 */ /* 0x004fe20000010000 */
[--C-:B------:R-:W-:Y:S02]  /*b720*/  LOP3.LUT R87, R179, UR14, R164.reuse, 0x96, !PT ;  /* 0x0000000eb3577c12 */ /* 0x100fe4000f8e96a4 */
[----:B------:R4:W2:Y:S01]  /*b730*/  LDL.S16 R103, [R1+0x4] ;  /* 0x0000040001677983 */ /* 0x0008a20000100600 */
[----:B------:R-:W-:Y:S01]  /*b740*/  F2FP.BF16.PACK_AB R84, R78, R77 ;  /* 0x0000004d4e54723e */ /* 0x000fe200000010ff */
[----:B------:R-:W-:Y:S01]  /*b750*/  FADD.FTZ R82, R82, R99 ;  /* 0x0000006352527221 */ /* 0x000fe20000010000 */
[----:B------:R-:W-:Y:S01]  /*b760*/  LOP3.LUT R83, R87, 0xff, RZ, 0xc0, !PT ;  /* 0x000000ff57537812 */ /* 0x000fe200078ec0ff */
[----:B------:R4:W5:Y:S01]  /*b770*/  LDL.LU R200, [R1+0xd8] ;  /* 0x0000d80001c87983 */ /* 0x0009620000300800 */
[--C-:B------:R-:W-:Y:S02]  /*b780*/  SHF.R.U32.HI R79, RZ, 0x18, R87.reuse ;  /* 0x00000018ff4f7819 */ /* 0x100fe40000011657 */
[----:B------:R-:W-:Y:S01]  /*b790*/  ISETP.GE.U32.AND P6, PT, R129, R83, PT ;  /* 0x000000538100720c */ /* 0x000fe20003fc6070 */
[----:B------:R4:W4:Y:S01]  /*b7a0*/  LDL.S16 R85, [R1] ;  /* 0x0000000001557983 */ /* 0x0009220000100600 */
[----:B------:R-:W-:Y:S02]  /*b7b0*/  LOP3.LUT R83, R87, 0xffff, RZ, 0xc0, !PT ;  /* 0x0000ffff57537812 */ /* 0x000fe400078ec0ff */
[----:B------:R-:W-:Y:S02]  /*b7c0*/  SHF.R.U32.HI R87, RZ, 0x10, R87 ;  /* 0x00000010ff577819 */ /* 0x000fe40000011657 */
[----:B------:R-:W-:Y:S02]  /*b7d0*/  SHF.R.U32.HI R83, RZ, 0x8, R83 ;  /* 0x00000008ff537819 */ /* 0x000fe40000011653 */
[----:B------:R-:W-:Y:S01]  /*b7e0*/  LOP3.LUT R87, R87, 0xff, RZ, 0xc0, !PT ;  /* 0x000000ff57577812 */ /* 0x000fe200078ec0ff */
[----:B-1----:R-:W-:Y:S01]  /*b7f0*/  IMAD.WIDE.U32 R180, R180, -0x2daee0ad, RZ ;  /* 0xd2511f53b4b47825 */ /* 0x002fe200078e00ff */
[----:B------:R-:W-:Y:S02]  /*b800*/  LOP3.LUT R83, R83, 0xffff, RZ, 0xc0, !PT ;  /* 0x0000ffff53537812 */ /* 0x000fe400078ec0ff */
[----:B------:R-:W-:Y:S01]  /*b810*/  LOP3.LUT R164, R179, UR14, R164, 0x96, !PT ;  /* 0x0000000eb3a47c12 */ /* 0x000fe2000f8e96a4 */
[----:B------:R-:W-:Y:S02]  /*b820*/  @!P6 HFMA2.BF16_V2 R250, -RZ.H0_H0, RZ.H0_H0, -R86.H0_H0 ;  /* 0x200000fffffae231 */ /* 0x000fe40000340956 */
[----:B---3--:R-:W-:Y:S05]  /*b830*/  @!P2 HFMA2.BF16_V2 R105, -RZ.H0_H0, RZ.H0_H0, -R96.H0_H0 ;  /* 0x200000ffff69a231 */ /* 0x008fea0000340960 */
[----:B------:R-:W-:Y:S01]  /*b840*/  PRMT R99, R105, 0x7610, R99 ;  /* 0x0000761069637816 */ /* 0x000fe20000000063 */
[----:B------:R-:W-:Y:S03]  /*b850*/  @!P2 STL.S16 [R1+0x8], R105 ;  /* 0x000008690100a387 */ /* 0x000fe60000100600 */
[----:B------:R-:W-:Y:S01]  /*b860*/  @!P2 PRMT R96, R99, 0x5410, RZ ;  /* 0x000054106360a816 */ /* 0x000fe200000000ff */
[----:B------:R1:W5:Y:S01]  /*b870*/  LDL.LU R197, [R1+0xd4] ;  /* 0x0000d40001c57983 */ /* 0x0003620000300800 */
[----:B------:R-:W-:Y:S01]  /*b880*/  ISETP.GE.U32.AND P2, PT, R129, R83, PT ;  /* 0x000000538100720c */ /* 0x000fe20003f46070 */
[----:B------:R-:W-:Y:S01]  /*b890*/  FADD.FTZ R83, R77, R82 ;  /* 0x000000524d537221 */ /* 0x000fe20000010000 */
[----:B------:R-:W-:Y:S01]  /*b8a0*/  PRMT R82, R92, 0x5410, R89 ;  /* 0x000054105c527816 */ /* 0x000fe20000000059 */
[----:B------:R-:W-:Y:S01]  /*b8b0*/  FADD.FTZ R77, R93, R102 ;  /* 0x000000665d4d7221 */ /* 0x000fe20000010000 */
[----:B------:R-:W-:Y:S01]  /*b8c0*/  LOP3.LUT R102, R181, UR14, R148, 0x96, !PT ;  /* 0x0000000eb5667c12 */ /* 0x000fe2000f8e9694 */
[----:B------:R-:W3:Y:S01]  /*b8d0*/  MUFU.EX2 R99, R111 ;  /* 0x0000006f00637308 */ /* 0x000ee20000000800 */
[----:B------:R-:W-:Y:S01]  /*b8e0*/  FADD.FTZ R110, R78, R83 ;  /* 0x000000534e6e7221 */ /* 0x000fe20000010000 */
[C---:B------:R-:W-:Y:S01]  /*b8f0*/  F2FP.BF16.PACK_AB R78, R98.reuse, R93 ;  /* 0x0000005d624e723e */ /* 0x040fe200000010ff */
[----:B------:R-:W-:Y:S01]  /*b900*/  FADD.FTZ R98, R98, R77 ;  /* 0x0000004d62627221 */ /* 0x000fe20000010000 */
[----:B------:R-:W-:Y:S01]  /*b910*/  STG.E.U16 [R158.64+0x12], R96 ;  /* 0x000012609e007986 */ /* 0x000fe2000c101510 */
[----:B------:R-:W-:Y:S01]  /*b920*/  FADD.FTZ R77, R115, R108 ;  /* 0x0000006c734d7221 */ /* 0x000fe20000010000 */
[----:B------:R-:W-:Y:S01]  /*b930*/  F2FP.BF16.PACK_AB R115, R100, R115 ;  /* 0x000000736473723e */ /* 0x000fe200000010ff */
[----:B------:R-:W-:Y:S01]  /*b940*/  FADD.FTZ R93, R107, R110 ;  /* 0x0000006e6b5d7221 */ /* 0x000fe20000010000 */
[----:B------:R-:W-:Y:S01]  /*b950*/  F2FP.BF16.PACK_AB R107, R106, R107 ;  /* 0x0000006b6a6b723e */ /* 0x000fe200000010ff */
[----:B------:R-:W-:Y:S01]  /*b960*/  FADD.FTZ R100, R100, R77 ;  /* 0x0000004d64647221 */ /* 0x000fe20000010000 */
[----:B------:R-:W-:Y:S01]  /*b970*/  F2FP.BF16.PACK_AB R77, R104, R95 ;  /* 0x0000005f684d723e */ /* 0x000fe200000010ff */
[----:B------:R1:W1:Y:S01]  /*b980*/  MUFU.EX2 R108, R134 ;  /* 0x00000086006c7308 */ /* 0x0002620000000800 */
[----:B------:R-:W-:Y:S01]  /*b990*/  PRMT R114, R115, 0x7632, R114 ;  /* 0x0000763273727816 */ /* 0x000fe20000000072 */
[----:B------:R-:W-:Y:S01]  /*b9a0*/  FADD.FTZ R93, R106, R93 ;  /* 0x0000005d6a5d7221 */ /* 0x000fe20000010000 */
[----:B--2---:R-:W-:Y:S05]  /*b9b0*/  @!P4 HFMA2.BF16_V2 R103, -RZ.H0_H0, RZ.H0_H0, -R92.H0_H0 ;  /* 0x200000ffff67c231 */ /* 0x004fea000034095c */
[----:B------:R-:W-:Y:S01]  /*b9c0*/  PRMT R97, R103, 0x7610, R97 ;  /* 0x0000761067617816 */ /* 0x000fe20000000061 */
[----:B------:R2:W-:Y:S01]  /*b9d0*/  @!P4 STL.S16 [R1+0x4], R103 ;  /* 0x000004670100c387 */ /* 0x0005e20000100600 */
[----:B----4-:R-:W-:Y:S02]  /*b9e0*/  @!P0 HFMA2.BF16_V2 R85, -RZ.H0_H0, RZ.H0_H0, -R89.H0_H0 ;  /* 0x200000ffff558231 */ /* 0x010fe40000340959 */
[----:B------:R-:W-:Y:S01]  /*b9f0*/  @!P4 PRMT R92, R97, 0x5410, RZ ;  /* 0x00005410615cc816 */ /* 0x000fe200000000ff */
[----:B------:R4:W5:Y:S01]  /*ba00*/  LDL.LU R195, [R1+0xd0] ;  /* 0x0000d00001c37983 */ /* 0x0009620000300800 */
[----:B------:R-:W-:Y:S01]  /*ba10*/  ISETP.GE.U32.AND P4, PT, R129, R79, PT ;  /* 0x0000004f8100720c */ /* 0x000fe20003f86070 */
[----:B------:R-:W-:Y:S01]  /*ba20*/  FADD.FTZ R97, R95, R112 ;  /* 0x000000705f617221 */ /* 0x000fe20000010000 */
[----:B------:R-:W-:Y:S01]  /*ba30*/  PRMT R79, R85, 0x7610, R79 ;  /* 0x00007610554f7816 */ /* 0x000fe2000000004f */
[----:B------:R3:W-:Y:S01]  /*ba40*/  @!P0 STL.S16 [R1], R85 ;  /* 0x0000005501008387 */ /* 0x0007e20000100600 */
[----:B------:R-:W3:Y:S01]  /*ba50*/  MUFU.EX2 R95, R176 ;  /* 0x000000b0005f7308 */ /* 0x000ee20000000800 */
[----:B------:R-:W-:Y:S01]  /*ba60*/  FADD.FTZ R97, R104, R97 ;  /* 0x0000006168617221 */ /* 0x000fe20000010000 */
[----:B------:R-:W-:Y:S01]  /*ba70*/  @!P0 PRMT R89, R79, 0x5410, RZ ;  /* 0x000054104f598816 */ /* 0x000fe200000000ff */
[----:B------:R-:W-:Y:S01]  /*ba80*/  STG.E.U16 [R160.64+0xe], R92 ;  /* 0x00000e5ca0007986 */ /* 0x000fe2000c101510 */
[C---:B------:R-:W-:Y:S01]  /*ba90*/  ISETP.GE.U32.AND P0, PT, R129.reuse, R87, PT ;  /* 0x000000578100720c */ /* 0x040fe20003f06070 */
[----:B-1----:R-:W-:Y:S01]  /*baa0*/  IMAD.MOV.U32 R134, RZ, RZ, R124 ;  /* 0x000000ffff867224 */ /* 0x002fe200078e007c */
[----:B------:R-:W-:Y:S01]  /*bab0*/  PRMT R87, R90, 0x7632, R87 ;  /* 0x000076325a577816 */ /* 0x000fe20000000057 */
[----:B------:R-:W-:Y:S01]  /*bac0*/  STG.E.U16 [R160.64+0x10], R89 ;  /* 0x00001059a0007986 */ /* 0x000fe2000c101510 */
[----:B------:R-:W-:Y:S01]  /*bad0*/  LOP3.LUT R79, R102, 0xff, RZ, 0xc0, !PT ;  /* 0x000000ff664f7812 */ /* 0x000fe200078ec0ff */
[----:B------:R-:W-:Y:S01]  /*bae0*/  IMAD.MOV.U32 R124, RZ, RZ, R120 ;  /* 0x000000ffff7c7224 */ /* 0x000fe200078e0078 */
[----:B------:R-:W-:Y:S01]  /*baf0*/  PRMT R83, R90, 0x5410, R87 ;  /* 0x000054105a537816 */ /* 0x000fe20000000057 */
[----:B------:R-:W-:Y:S01]  /*bb00*/  @!P3 HFMA2.BF16_V2 R251, -RZ.H0_H0, RZ.H0_H0, -R87.H0_H0 ;  /* 0x200000fffffbb231 */ /* 0x000fe20000340957 */
[----:B------:R-:W-:Y:S01]  /*bb10*/  @!P5 PRMT R90, R252, 0x5410, RZ ;  /* 0x00005410fc5ad816 */ /* 0x000fe200000000ff */
[----:B------:R1:W-:Y:S01]  /*bb20*/  MUFU.EX2 R104, R6 ;  /* 0x0000000600687308 */ /* 0x0003e20000000800 */
[----:B------:R-:W-:Y:S01]  /*bb30*/  ISETP.GE.U32.AND P5, PT, R129, R79, PT ;  /* 0x0000004f8100720c */ /* 0x000fe20003fa6070 */
[----:B------:R-:W-:Y:S01]  /*bb40*/  IMAD.MOV.U32 R120, RZ, RZ, R113 ;  /* 0x000000ffff787224 */ /* 0x000fe200078e0071 */
[----:B------:R-:W-:Y:S01]  /*bb50*/  LOP3.LUT R79, R102, 0xffff, RZ, 0xc0, !PT ;  /* 0x0000ffff664f7812 */ /* 0x000fe200078ec0ff */
[----:B------:R-:W-:Y:S01]  /*bb60*/  STG.E.U16 [R162.64+0x10], R90 ;  /* 0x0000105aa2007986 */ /* 0x000fe2000c101510 */
[----:B------:R-:W-:Y:S01]  /*bb70*/  @!P3 PRMT R87, R251, 0x5410, RZ ;  /* 0x00005410fb57b816 */ /* 0x000fe200000000ff */
[----:B------:R-:W-:Y:S01]  /*bb80*/  @!P0 HFMA2.BF16_V2 R248, -RZ.H0_H0, RZ.H0_H0, -R88.H0_H0 ;  /* 0x200000fffff88231 */ /* 0x000fe20000340958 */
[----:B------:R-:W-:Y:S02]  /*bb90*/  SHF.R.U32.HI R79, RZ, 0x8, R79 ;  /* 0x00000008ff4f7819 */ /* 0x000fe4000001164f */
[----:B--2---:R-:W-:Y:S01]  /*bba0*/  LOP3.LUT R103, R178, 0xff, RZ, 0xc0, !PT ;  /* 0x000000ffb2677812 */ /* 0x004fe200078ec0ff */
[----:B------:R-:W-:Y:S01]  /*bbb0*/  STG.E.U16 [R162.64+0x12], R87 ;  /* 0x00001257a2007986 */ /* 0x000fe2000c101510 */
[----:B------:R-:W-:Y:S01]  /*bbc0*/  LOP3.LUT R79, R79, 0xffff, RZ, 0xc0, !PT ;  /* 0x0000ffff4f4f7812 */ /* 0x000fe200078ec0ff */
[----:B---3--:R-:W-:Y:S01]  /*bbd0*/  FADD.FTZ R85, R99, R98 ;  /* 0x0000006263557221 */ /* 0x008fe20000010000 */
[C---:B------:R-:W-:Y:S01]  /*bbe0*/  F2FP.BF16.PACK_AB R99, R108.reuse, R99 ;  /* 0x000000636c63723e */ /* 0x040fe200000010ff */
[----:B------:R-:W-:Y:S01]  /*bbf0*/  @!P5 HFMA2.BF16_V2 R246, -RZ.H0_H0, RZ.H0_H0, -R84.H0_H0 ;  /* 0x200000fffff6d231 */ /* 0x000fe20000340954 */
[----:B------:R-:W-:Y:S01]  /*bc00*/  ISETP.GE.U32.AND P3, PT, R129, R79, PT ;  /* 0x0000004f8100720c */ /* 0x000fe20003f66070 */
[----:B------:R-:W-:Y:S01]  /*bc10*/  FADD.FTZ R98, R108, R85 ;  /* 0x000000556c627221 */ /* 0x000fe20000010000 */
[C---:B------:R-:W-:Y:S01]  /*bc20*/  PRMT R79, R86.reuse, 0x7632, R79 ;  /* 0x00007632564f7816 */ /* 0x040fe2000000004f */
[----:B------:R-:W-:Y:S01]  /*bc30*/  FADD.FTZ R100, R95, R100 ;  /* 0x000000645f647221 */ /* 0x000fe20000010000 */
[--C-:B------:R-:W-:Y:S02]  /*bc40*/  SHF.R.U32.HI R85, RZ, 0x18, R102.reuse ;  /* 0x00000018ff557819 */ /* 0x100fe40000011666 */
[----:B------:R-:W-:Y:S01]  /*bc50*/  SHF.R.U32.HI R102, RZ, 0x10, R102 ;  /* 0x00000010ff667819 */ /* 0x000fe20000011666 */
[----:B------:R-:W-:Y:S01]  /*bc60*/  @!P2 HFMA2.BF16_V2 R249, -RZ.H0_H0, RZ.H0_H0, -R79.H0_H0 ;  /* 0x200000fffff9a231 */ /* 0x000fe2000034094f */
[----:B------:R-:W-:Y:S01]  /*bc70*/  PRMT R123, R86, 0x5410, R79 ;  /* 0x00005410567b7816 */ /* 0x000fe2000000004f */
[----:B-1----:R-:W-:Y:S01]  /*bc80*/  IMAD.MOV.U32 R6, RZ, RZ, R120 ;  /* 0x000000ffff067224 */ /* 0x002fe200078e0078 */
[----:B------:R-:W-:Y:S02]  /*bc90*/  @!P6 PRMT R86, R250, 0x5410, RZ ;  /* 0x00005410fa56e816 */ /* 0x000fe400000000ff */
[C---:B------:R-:W-:Y:S02]  /*bca0*/  ISETP.GE.U32.AND P6, PT, R129.reuse, R85, PT ;  /* 0x000000558100720c */ /* 0x040fe40003fc6070 */
[----:B------:R-:W-:Y:S01]  /*bcb0*/  PRMT R85, R88, 0x7632, R85 ;  /* 0x0000763258557816 */ /* 0x000fe20000000055 */
[----:B------:R-:W-:Y:S01]  /*bcc0*/  STG.E.U16 [R170.64+0x20], R86 ;  /* 0x00002056aa007986 */ /* 0x000fe2000c101510 */
[----:B------:R-:W-:Y:S02]  /*bcd0*/  LOP3.LUT R102, R102, 0xff, RZ, 0xc0, !PT ;  /* 0x000000ff66667812 */ /* 0x000fe400078ec0ff */
[----:B------:R-:W-:Y:S01]  /*bce0*/  PRMT R122, R88, 0x5410, R85 ;  /* 0x00005410587a7816 */ /* 0x000fe20000000055 */
[----:B------:R-:W-:Y:S01]  /*bcf0*/  @!P4 HFMA2.BF16_V2 R247, -RZ.H0_H0, RZ.H0_H0, -R85.H0_H0 ;  /* 0x200000fffff7c231 */ /* 0x000fe20000340955 */
[----:B------:R-:W-:Y:S02]  /*bd00*/  @!P0 PRMT R88, R248, 0x5410, RZ ;  /* 0x00005410f8588816 */ /* 0x000fe400000000ff */
[----:B------:R-:W-:Y:S02]  /*bd10*/  ISETP.GE.U32.AND P0, PT, R129, R102, PT ;  /* 0x000000668100720c */ /* 0x000fe40003f06070 */
[----:B------:R-:W-:Y:S01]  /*bd20*/  @!P2 PRMT R79, R249, 0x5410, RZ ;  /* 0x00005410f94fa816 */ /* 0x000fe200000000ff */
[----:B------:R1:W2:Y:S01]  /*bd30*/  MUFU.EX2 R102, R4 ;  /* 0x0000000400667308 */ /* 0x0002a20000000800 */
[----:B------:R-:W-:Y:S02]  /*bd40*/  ISETP.GE.U32.AND P2, PT, R129, R103, PT ;  /* 0x000000678100720c */ /* 0x000fe40003f46070 */
[----:B------:R-:W-:Y:S01]  /*bd50*/  LOP3.LUT R103, R178, 0xffff, RZ, 0xc0, !PT ;  /* 0x0000ffffb2677812 */ /* 0x000fe200078ec0ff */
[----:B------:R-:W-:Y:S01]  /*bd60*/  STG.E.U16 [R170.64+0x22], R79 ;  /* 0x0000224faa007986 */ /* 0x000fe2000c101510 */
[----:B------:R-:W-:Y:S02]  /*bd70*/  @!P4 PRMT R85, R247, 0x5410, RZ ;  /* 0x00005410f755c816 */ /* 0x000fe400000000ff */
[----:B------:R-:W-:Y:S01]  /*bd80*/  SHF.R.U32.HI R76, RZ, 0x8, R103 ;  /* 0x00000008ff4c7819 */ /* 0x000fe20000011667 */
[----:B------:R-:W-:Y:S01]  /*bd90*/  STG.E.U16 [R158.64+0x20], R88 ;  /* 0x000020589e007986 */ /* 0x000fe2000c101510 */
[----:B------:R-:W-:Y:S01]  /*bda0*/  F2FP.BF16.PACK_AB R95, R173, R95 ;  /* 0x0000005fad5f723e */ /* 0x000fe200000010ff */
[----:B------:R-:W-:Y:S01]  /*bdb0*/  @!P0 HFMA2.BF16_V2 R244, -RZ.H0_H0, RZ.H0_H0, -R78.H0_H0 ;  /* 0x200000fffff48231 */ /* 0x000fe2000034094e */
[----:B------:R-:W-:Y:S01]  /*bdc0*/  LOP3.LUT R7, R76, 0xffff, RZ, 0xc0, !PT ;  /* 0x0000ffff4c077812 */ /* 0x000fe200078ec0ff */
[----:B------:R-:W-:Y:S01]  /*bdd0*/  FADD.FTZ R76, R184, R97 ;  /* 0x00000061b84c7221 */ /* 0x000fe20000010000 */
[----:B------:R-:W-:Y:S01]  /*bde0*/  F2FP.BF16.PACK_AB R97, R183, R184 ;  /* 0x000000b8b761723e */ /* 0x000fe200000010ff */
[----:B------:R-:W3:Y:S01]  /*bdf0*/  MUFU.EX2 R103, R125 ;  /* 0x0000007d00677308 */ /* 0x000ee20000000800 */
[----:B------:R-:W-:Y:S01]  /*be00*/  PRMT R120, R115, 0x5410, R114 ;  /* 0x0000541073787816 */ /* 0x000fe20000000072 */
[----:B------:R-:W-:Y:S01]  /*be10*/  FADD.FTZ R183, R183, R76 ;  /* 0x0000004cb7b77221 */ /* 0x000fe20000010000 */
[----:B------:R-:W-:Y:S01]  /*be20*/  LOP3.LUT R76, R180, 0xff, RZ, 0xc0, !PT ;  /* 0x000000ffb44c7812 */ /* 0x000fe200078ec0ff */
[----:B------:R-:W-:Y:S01]  /*be30*/  FADD.FTZ R173, R173, R100 ;  /* 0x00000064adad7221 */ /* 0x000fe20000010000 */
[----:B------:R-:W-:Y:S01]  /*be40*/  LOP3.LUT R6, R6, 0xffffffbf, RZ, 0xc0, !PT ;  /* 0xffffffbf06067812 */ /* 0x000fe200078ec0ff */
[----:B------:R-:W-:Y:S01]  /*be50*/  @!P2 HFMA2.BF16_V2 R241, -RZ.H0_H0, RZ.H0_H0, -R77.H0_H0 ;  /* 0x200000fffff1a231 */ /* 0x000fe2000034094d */
[----:B------:R-:W-:Y:S01]  /*be60*/  STG.E.U16 [R158.64+0x22], R85 ;  /* 0x000022559e007986 */ /* 0x000fe2000c101510 */
[----:B------:R-:W-:Y:S01]  /*be70*/  FADD.FTZ R106, R144, R173 ;  /* 0x000000ad906a7221 */ /* 0x000fe20000010000 */
[----:B-1----:R-:W1:Y:S01]  /*be80*/  LDC.U8 R4, c[0x0][0x2d8] ;  /* 0x0000b600ff047b82 */ /* 0x002e620000000000 */
[----:B--2---:R-:W-:Y:S01]  /*be90*/  FADD.FTZ R100, R102, R93 ;  /* 0x0000005d66647221 */ /* 0x004fe20000010000 */
[C---:B------:R-:W-:Y:S01]  /*bea0*/  F2FP.BF16.PACK_AB R93, R187.reuse, R102 ;  /* 0x00000066bb5d723e */ /* 0x040fe200000010ff */
[----:B------:R-:W-:Y:S02]  /*beb0*/  IMAD.MOV.U32 R184, RZ, RZ, R126 ;  /* 0x000000ffffb87224 */ /* 0x000fe400078e007e */
[----:B------:R-:W-:Y:S01]  /*bec0*/  FADD.FTZ R100, R187, R100 ;  /* 0x00000064bb647221 */ /* 0x000fe20000010000 */
[----:B------:R-:W-:Y:S02]  /*bed0*/  PRMT R128, R93, 0x7632, R128 ;  /* 0x000076325d807816 */ /* 0x000fe40000000080 */
[C---:B---3--:R-:W-:Y:S01]  /*bee0*/  F2FP.BF16.PACK_AB R130, R104.reuse, R103 ;  /* 0x000000676882723e */ /* 0x048fe200000010ff */
[----:B------:R-:W-:Y:S02]  /*bef0*/  IMAD.MOV.U32 R125, RZ, RZ, R121 ;  /* 0x000000ffff7d7224 */ /* 0x000fe400078e0079 */
[----:B------:R-:W-:Y:S02]  /*bf00*/  FADD.FTZ R105, R103, R98 ;  /* 0x0000006267697221 */ /* 0x000fe40000010000 */
[----:B------:R-:W-:Y:S02]  /*bf10*/  IMAD.MOV.U32 R187, RZ, RZ, R125 ;  /* 0x000000ffffbb7224 */ /* 0x000fe400078e007d */
[----:B------:R-:W-:Y:S01]  /*bf20*/  FADD.FTZ R98, R104, R105 ;  /* 0x0000006968627221 */ /* 0x000fe20000010000 */
[----:B------:R-:W-:Y:S01]  /*bf30*/  PRMT R104, R107, 0x7632, R104 ;  /* 0x000076326b687816 */ /* 0x000fe20000000068 */
[----:B------:R-:W2:Y:S01]  /*bf40*/  MUFU.EX2 R105, R142 ;  /* 0x0000008e00697308 */ /* 0x000ea20000000800 */
[----:B-1----:R-:W-:Y:S01]  /*bf50*/  ISETP.GE.U32.AND P4, PT, R4, R5, PT ;  /* 0x000000050400720c */ /* 0x002fe20003f86070 */
[--C-:B------:R-:W-:Y:S01]  /*bf60*/  FADD.FTZ R101, R185, R98.reuse ;  /* 0x00000062b9657221 */ /* 0x100fe20000010000 */
[----:B------:R-:W-:Y:S02]  /*bf70*/  PRMT R5, R84, 0x7632, R5 ;  /* 0x0000763254057816 */ /* 0x000fe40000000005 */
[----:B------:R-:W-:Y:S01]  /*bf80*/  PRMT R98, R99, 0x7632, R98 ;  /* 0x0000763263627816 */ /* 0x000fe20000000062 */
[----:B------:R-:W-:Y:S01]  /*bf90*/  FADD.FTZ R101, R186, R101 ;  /* 0x00000065ba657221 */ /* 0x000fe20000010000 */
[----:B------:R-:W-:Y:S01]  /*bfa0*/  PRMT R119, R84, 0x5410, R5 ;  /* 0x0000541054777816 */ /* 0x000fe20000000005 */
[----:B------:R-:W-:Y:S01]  /*bfb0*/  @!P3 HFMA2.BF16_V2 R245, -RZ.H0_H0, RZ.H0_H0, -R5.H0_H0 ;  /* 0x200000fffff5b231 */ /* 0x000fe20000340905 */
[----:B------:R-:W-:Y:S02]  /*bfc0*/  @!P5 PRMT R84, R246, 0x5410, RZ ;  /* 0x00005410f654d816 */ /* 0x000fe400000000ff */
[C---:B------:R-:W-:Y:S02]  /*bfd0*/  ISETP.GE.U32.AND P5, PT, R4.reuse, R7, PT ;  /* 0x000000070400720c */ /* 0x040fe40003fa6070 */
[----:B------:R-:W-:Y:S01]  /*bfe0*/  SHF.R.U32.HI R7, RZ, 0x18, R178 ;  /* 0x00000018ff077819 */ /* 0x000fe200000116b2 */
[----:B------:R-:W-:Y:S01]  /*bff0*/  STG.E.U16 [R160.64+0x1e], R84 ;  /* 0x00001e54a0007986 */ /* 0x000fe2000c101510 */
[----:B------:R-:W-:Y:S01]  /*c000*/  @!P3 PRMT R5, R245, 0x5410, RZ ;  /* 0x00005410f505b816 */ /* 0x000fe200000000ff */
[----:B------:R-:W-:Y:S01]  /*c010*/  @!P4 HFMA2.BF16_V2 R242, -RZ.H0_H0, RZ.H0_H0, -R115.H0_H0 ;  /* 0x200000fffff2c231 */ /* 0x000fe20000340973 */
[----:B------:R-:W-:Y:S02]  /*c020*/  ISETP.GE.U32.AND P3, PT, R4, R7, PT ;  /* 0x000000070400720c */ /* 0x000fe40003f66070 */
[----:B------:R-:W-:Y:S01]  /*c030*/  PRMT R7, R78, 0x7632, R7 ;  /* 0x000076324e077816 */ /* 0x000fe20000000007 */
[----:B------:R-:W-:Y:S01]  /*c040*/  STG.E.U16 [R160.64+0x20], R5 ;  /* 0x00002005a0007986 */ /* 0x000fe2000c101510 */
[----:B------:R-:W-:Y:S02]  /*c050*/  @!P4 PRMT R115, R242, 0x5410, RZ ;  /* 0x00005410f273c816 */ /* 0x000fe400000000ff */
[----:B------:R-:W-:Y:S01]  /*c060*/  PRMT R118, R78, 0x5410, R7 ;  /* 0x000054104e767816 */ /* 0x000fe20000000007 */
[----:B------:R-:W-:Y:S01]  /*c070*/  @!P6 HFMA2.BF16_V2 R243, -RZ.H0_H0, RZ.H0_H0, -R7.H0_H0 ;  /* 0x200000fffff3e231 */ /* 0x000fe20000340907 */
[----:B------:R-:W-:Y:S01]  /*c080*/  @!P0 PRMT R78, R244, 0x5410, RZ ;  /* 0x00005410f44e8816 */ /* 0x000fe200000000ff */
[----:B--2---:R-:W-:Y:S01]  /*c090*/  FADD.FTZ R106, R105, R106 ;  /* 0x0000006a696a7221 */ /* 0x004fe20000010000 */
[----:B------:R-:W-:Y:S02]  /*c0a0*/  ISETP.GE.U32.AND P0, PT, R4, R76, PT ;  /* 0x0000004c0400720c */ /* 0x000fe40003f06070 */
[----:B------:R-:W-:Y:S01]  /*c0b0*/  LOP3.LUT R76, R180, 0xffff, RZ, 0xc0, !PT ;  /* 0x0000ffffb44c7812 */ /* 0x000fe200078ec0ff */
[----:B------:R1:W-:Y:S01]  /*c0c0*/  STG.E.U16 [R162.64+0x20], R78 ;  /* 0x0000204ea2007986 */ /* 0x0003e2000c101510 */
[----:B------:R-:W-:Y:S01]  /*c0d0*/  @!P6 PRMT R7, R243, 0x5410, RZ ;  /* 0x00005410f307e816 */ /* 0x000fe200000000ff */
[----:B------:R-:W-:Y:S01]  /*c0e0*/  @!P3 HFMA2.BF16_V2 R239, -RZ.H0_H0, RZ.H0_H0, -R114.H0_H0 ;  /* 0x200000ffffefb231 */ /* 0x000fe20000340972 */
[----:B------:R-:W-:Y:S02]  /*c0f0*/  SHF.R.U32.HI R76, RZ, 0x8, R76 ;  /* 0x00000008ff4c7819 */ /* 0x000fe4000001164c */
[----:B------:R-:W-:Y:S01]  /*c100*/  F2FP.BF16.PACK_AB R142, R186, R185 ;  /* 0x000000b9ba8e723e */ /* 0x000fe200000010ff */
[----:B------:R2:W-:Y:S01]  /*c110*/  STG.E.U16 [R162.64+0x22], R7 ;  /* 0x00002207a2007986 */ /* 0x0005e2000c101510 */
[----:B------:R-:W-:Y:S01]  /*c120*/  LOP3.LUT R102, R76, 0xffff, RZ, 0xc0, !PT ;  /* 0x0000ffff4c667812 */ /* 0x000fe200078ec0ff */
[----:B------:R-:W-:Y:S01]  /*c130*/  IMAD.MOV.U32 R186, RZ, RZ, R124 ;  /* 0x000000ffffba7224 */ /* 0x000fe200078e007c */
[C---:B------:R-:W-:Y:S01]  /*c140*/  PRMT R76, R77.reuse, 0x7632, R76 ;  /* 0x000076324d4c7816 */ /* 0x040fe2000000004c */
[----:B------:R-:W-:Y:S01]  /*c150*/  @!P0 HFMA2.BF16_V2 R238, -RZ.H0_H0, RZ.H0_H0, -R107.H0_H0 ;  /* 0x200000ffffee8231 */ /* 0x000fe2000034096b */
[----:B------:R-:W-:Y:S01]  /*c160*/  ISETP.GE.U32.AND P6, PT, R4, R102, PT ;  /* 0x000000660400720c */ /* 0x000fe20003fc6070 */
[----:B------:R-:W-:Y:S01]  /*c170*/  IMAD.MOV.U32 R185, RZ, RZ, R127 ;  /* 0x000000ffffb97224 */ /* 0x000fe200078e007f */
[----:B------:R-:W-:Y:S01]  /*c180*/  SHF.R.U32.HI R102, RZ, 0x10, R180 ;  /* 0x00000010ff667819 */ /* 0x000fe200000116b4 */
[----:B------:R-:W-:Y:S01]  /*c190*/  @!P5 HFMA2.BF16_V2 R240, -RZ.H0_H0, RZ.H0_H0, -R76.H0_H0 ;  /* 0x200000fffff0d231 */ /* 0x000fe2000034094c */
[----:B------:R-:W-:Y:S02]  /*c1a0*/  PRMT R121, R77, 0x5410, R76 ;  /* 0x000054104d797816 */ /* 0x000fe4000000004c */
[----:B------:R-:W-:Y:S02]  /*c1b0*/  LOP3.LUT R102, R102, 0xff, RZ, 0xc0, !PT ;  /* 0x000000ff66667812 */ /* 0x000fe400078ec0ff */
[----:B------:R-:W-:Y:S02]  /*c1c0*/  @!P2 PRMT R77, R241, 0x5410, RZ ;  /* 0x00005410f14da816 */ /* 0x000fe400000000ff */
[----:B------:R-:W-:Y:S02]  /*c1d0*/  ISETP.GE.U32.AND P2, PT, R4, R102, PT ;  /* 0x000000660400720c */ /* 0x000fe40003f46070 */
[----:B------:R-:W-:Y:S01]  /*c1e0*/  SHF.R.U32.HI R102, RZ, 0x18, R180 ;  /* 0x00000018ff667819 */ /* 0x000fe200000116b4 */
[----:B------:R3:W-:Y:S01]  /*c1f0*/  STG.E.U16 [R170.64+0x30], R77 ;  /* 0x0000304daa007986 */ /* 0x0007e2000c101510 */
[----:B------:R-:W-:Y:S01]  /*c200*/  @!P5 PRMT R76, R240, 0x5410, RZ ;  /* 0x00005410f04cd816 */ /* 0x000fe200000000ff */
[----:B------:R-:W-:Y:S01]  /*c210*/  @!P6 HFMA2.BF16_V2 R237, -RZ.H0_H0, RZ.H0_H0, -R104.H0_H0 ;  /* 0x200000ffffede231 */ /* 0x000fe20000340968 */
[----:B------:R-:W-:Y:S01]  /*c220*/  ISETP.GE.U32.AND P5, PT, R4, R102, PT ;  /* 0x000000660400720c */ /* 0x000fe20003fa6070 */
[----:B-1----:R-:W-:Y:S01]  /*c230*/  IMAD.MOV.U32 R78, RZ, RZ, R188 ;  /* 0x000000ffff4e7224 */ /* 0x002fe200078e00bc */
[----:B------:R-:W-:Y:S01]  /*c240*/  LEA R102, R134, 0x1, 0x1 ;  /* 0x0000000186667811 */ /* 0x000fe200078e08ff */
[----:B------:R-:W-:Y:S01]  /*c250*/  STG.E.U16 [R170.64+0x32], R76 ;  /* 0x0000324caa007986 */ /* 0x000fe2000c101510 */
[----:B------:R-:W-:Y:S01]  /*c260*/  @!P3 PRMT R114, R239, 0x5410, RZ ;  /* 0x00005410ef72b816 */ /* 0x000fe200000000ff */
[----:B------:R-:W-:Y:S01]  /*c270*/  IMAD.MOV.U32 R88, RZ, RZ, R78 ;  /* 0x000000ffff587224 */ /* 0x000fe200078e004e */
[----:B------:R-:W-:Y:S01]  /*c280*/  LOP3.LUT R102, R191, UR19, R102, 0x96, !PT ;  /* 0x00000013bf667c12 */ /* 0x000fe2000f8e9666 */
[----:B------:R-:W-:Y:S01]  /*c290*/  @!P2 HFMA2.BF16_V2 R236, -RZ.H0_H0, RZ.H0_H0, -R99.H0_H0 ;  /* 0x200000ffffeca231 */ /* 0x000fe20000340963 */
[----:B------:R-:W-:Y:S03]  /*c2a0*/  STG.E.U16 [R158.64+0x30], R115 ;  /* 0x000030739e007986 */ /* 0x000fe6000c101510 */
[----:B------:R-:W-:Y:S01]  /*c2b0*/  IMAD.WIDE.U32 R108, R102, -0x326172a9, RZ ;  /* 0xcd9e8d57666c7825 */ /* 0x000fe200078e00ff */
[----:B------:R-:W-:Y:S01]  /*c2c0*/  STG.E.U16 [R158.64+0x32], R114 ;  /* 0x000032729e007986 */ /* 0x000fe2000c101510 */
[----:B------:R-:W-:Y:S03]  /*c2d0*/  @!P5 HFMA2.BF16_V2 R235, -RZ.H0_H0, RZ.H0_H0, -R98.H0_H0 ;  /* 0x200000ffffebd231 */ /* 0x000fe60000340962 */
[----:B------:R-:W-:Y:S02]  /*c2e0*/  LOP3.LUT R102, R109, UR13, R188, 0x96, !PT ;  /* 0x0000000d6d667c12 */ /* 0x000fe4000f8e96bc */
[----:B------:R-:W-:Y:S03]  /*c2f0*/  LOP3.LUT R103, R157, UR11, R108, 0x96, !PT ;  /* 0x0000000b9d677c12 */ /* 0x000fe6000f8e966c */
[----:B------:R-:W-:Y:S04]  /*c300*/  IMAD.WIDE.U32 R110, R102, -0x2daee0ad, RZ ;  /* 0xd2511f53666e7825 */ /* 0x000fe800078e00ff */
[----:B------:R-:W-:Y:S01]  /*c310*/  IMAD.WIDE.U32 R108, R103, -0x2daee0ad, RZ ;  /* 0xd2511f53676c7825 */ /* 0x000fe200078e00ff */
[----:B------:R-:W-:Y:S02]  /*c320*/  LOP3.LUT R102, R111, UR10, R124, 0x96, !PT ;  /* 0x0000000a6f667c12 */ /* 0x000fe4000f8e967c */
[----:B------:R-:W-:Y:S02]  /*c330*/  F2FP.BF16.PACK_AB R103, R105, R144 ;  /* 0x000000906967723e */ /* 0x000fe400000010ff */
[----:B------:R-:W-:Y:S01]  /*c340*/  LOP3.LUT R94, R109, UR8, R110, 0x96, !PT ;  /* 0x000000086d5e7c12 */ /* 0x000fe2000f8e966e */
[----:B------:R-:W-:Y:S01]  /*c350*/  IMAD.WIDE.U32 R110, R102, -0x326172a9, RZ ;  /* 0xcd9e8d57666e7825 */ /* 0x000fe200078e00ff */
[----:B------:R-:W-:Y:S03]  /*c360*/  F2FP.BF16.PACK_AB R144, R155, R146 ;  /* 0x000000929b90723e */ /* 0x000fe600000010ff */
[----:B------:R-:W-:Y:S01]  /*c370*/  IMAD.WIDE.U32 R116, R94, -0x326172a9, RZ ;  /* 0xcd9e8d575e747825 */ /* 0x000fe200078e00ff */
[----:B------:R-:W-:Y:S03]  /*c380*/  LOP3.LUT R91, R111, UR9, R156, 0x96, !PT ;  /* 0x000000096f5b7c12 */ /* 0x000fe6000f8e969c */
[----:B------:R-:W-:Y:S01]  /*c390*/  FADD.FTZ R102, R146, R183 ;  /* 0x000000b792667221 */ /* 0x000fe20000010000 */
[----:B------:R-:W-:Y:S01]  /*c3a0*/  LOP3.LUT R110, R117, UR7, R110, 0x96, !PT ;  /* 0x00000007756e7c12 */ /* 0x000fe2000f8e966e */
[----:B------:R-:W-:Y:S01]  /*c3b0*/  IMAD.WIDE.U32 R112, R91, -0x2daee0ad, RZ ;  /* 0xd2511f535b707825 */ /* 0x000fe200078e00ff */
[----:B------:R-:W-:Y:S02]  /*c3c0*/  PRMT R117, R107, 0x5410, R104 ;  /* 0x000054106b757816 */ /* 0x000fe40000000068 */
[----:B------:R-:W-:Y:S01]  /*c3d0*/  @!P0 PRMT R107, R238, 0x5410, RZ ;  /* 0x00005410ee6b8816 */ /* 0x000fe200000000ff */
[----:B------:R-:W-:Y:S01]  /*c3e0*/  IMAD.WIDE.U32 R110, R110, -0x2daee0ad, RZ ;  /* 0xd2511f536e6e7825 */ /* 0x000fe200078e00ff */
[----:B------:R-:W-:Y:S02]  /*c3f0*/  LOP3.LUT R91, R113, UR6, R108, 0x96, !PT ;  /* 0x00000006715b7c12 */ /* 0x000fe4000f8e966c */
[----:B------:R-:W-:Y:S01]  /*c400*/  @!P6 PRMT R104, R237, 0x5410, RZ ;  /* 0x00005410ed68e816 */ /* 0x000fe200000000ff */
[----:B------:R-:W-:Y:S01]  /*c410*/  STG.E.U16 [R160.64+0x2e], R107 ;  /* 0x00002e6ba0007986 */ /* 0x000fe2000c101510 */
[----:B------:R-:W-:Y:S01]  /*c420*/  LOP3.LUT R112, R111, UR4, R112, 0x96, !PT ;  /* 0x000000046f707c12 */ /* 0x000fe2000f8e9670 */
[----:B------:R-:W-:Y:S02]  /*c430*/  IMAD.WIDE.U32 R108, R91, -0x326172a9, RZ ;  /* 0xcd9e8d575b6c7825 */ /* 0x000fe400078e00ff */
[----:B------:R-:W-:Y:S02]  /*c440*/  STG.E.U16 [R160.64+0x30], R104 ;  /* 0x00003068a0007986 */ /* 0x000fe4000c101510 */
[----:B------:R-:W-:Y:S04]  /*c450*/  IMAD.WIDE.U32 R112, R112, -0x326172a9, RZ ;  /* 0xcd9e8d5770707825 */ /* 0x000fe800078e00ff */
[----:B------:R-:W-:Y:S01]  /*c460*/  FADD.FTZ R105, R155, R102 ;  /* 0x000000669b697221 */ /* 0x000fe20000010000 */
[----:B------:R-:W-:Y:S01]  /*c470*/  LOP3.LUT R102, R109, UR5, R116, 0x96, !PT ;  /* 0x000000056d667c12 */ /* 0x000fe2000f8e9674 */
[----:B------:R-:W-:Y:S01]  /*c480*/  FADD.FTZ R94, R182, R100 ;  /* 0x00000064b65e7221 */ /* 0x000fe20000010000 */
[----:B------:R-:W-:Y:S01]  /*c490*/  LOP3.LUT R96, R113, UR15, R108, 0x96, !PT ;  /* 0x0000000f71607c12 */ /* 0x000fe2000f8e966c */
[----:B------:R-:W1:Y:S01]  /*c4a0*/  MUFU.EX2 R109, R143 ;  /* 0x0000008f006d7308 */ /* 0x000e620000000800 */
[----:B------:R-:W-:Y:S01]  /*c4b0*/  PRMT R116, R99, 0x5410, R98 ;  /* 0x0000541063747816 */ /* 0x000fe20000000062 */
[----:B------:R-:W-:Y:S01]  /*c4c0*/  FADD.FTZ R94, R177, R94 ;  /* 0x0000005eb15e7221 */ /* 0x000fe20000010000 */
[----:B------:R-:W-:Y:S02]  /*c4d0*/  LOP3.LUT R91, R96, 0xff, RZ, 0xc0, !PT ;  /* 0x000000ff605b7812 */ /* 0x000fe400078ec0ff */
[--C-:B------:R-:W-:Y:S02]  /*c4e0*/  SHF.R.U32.HI R89, RZ, 0x10, R96.reuse ;  /* 0x00000010ff597819 */ /* 0x100fe40000011660 */
[----:B------:R-:W-:Y:S02]  /*c4f0*/  ISETP.GE.U32.AND P4, PT, R4, R91, PT ;  /* 0x0000005b0400720c */ /* 0x000fe40003f86070 */
[----:B------:R-:W-:Y:S01]  /*c500*/  LOP3.LUT R91, R96, 0xffff, RZ, 0xc0, !PT ;  /* 0x0000ffff605b7812 */ /* 0x000fe200078ec0ff */
[----:B------:R-:W2:Y:S01]  /*c510*/  MUFU.EX2 R108, R135 ;  /* 0x00000087006c7308 */ /* 0x000ea20000000800 */
[----:B------:R-:W-:Y:S02]  /*c520*/  LOP3.LUT R89, R89, 0xff, RZ, 0xc0, !PT ;  /* 0x000000ff59597812 */ /* 0x000fe400078ec0ff */
[----:B------:R-:W-:Y:S02]  /*c530*/  SHF.R.U32.HI R91, RZ, 0x8, R91 ;  /* 0x00000008ff5b7819 */ /* 0x000fe4000001165b */
[----:B------:R-:W-:Y:S02]  /*c540*/  @!P2 PRMT R99, R236, 0x5410, RZ ;  /* 0x00005410ec63a816 */ /* 0x000fe400000000ff */
[----:B------:R-:W-:Y:S02]  /*c550*/  LOP3.LUT R91, R91, 0xffff, RZ, 0xc0, !PT ;  /* 0x0000ffff5b5b7812 */ /* 0x000fe400078ec0ff */
[C---:B------:R-:W-:Y:S01]  /*c560*/  ISETP.GE.U32.AND P2, PT, R4.reuse, R89, PT ;  /* 0x000000590400720c */ /* 0x040fe20003f46070 */
[----:B------:R-:W3:Y:S01]  /*c570*/  MUFU.EX2 R143, R154 ;  /* 0x0000009a008f7308 */ /* 0x000ee20000000800 */
[----:B------:R-:W-:Y:S01]  /*c580*/  ISETP.GE.U32.AND P3, PT, R4, R91, PT ;  /* 0x0000005b0400720c */ /* 0x000fe20003f66070 */
[----:B------:R-:W-:Y:S01]  /*c590*/  STG.E.U16 [R162.64+0x30], R99 ;  /* 0x00003063a2007986 */ /* 0x000fe2000c101510 */
[----:B------:R-:W-:Y:S01]  /*c5a0*/  SHF.R.U32.HI R91, RZ, 0x18, R96 ;  /* 0x00000018ff5b7819 */ /* 0x000fe20000011660 */
[----:B-1----:R-:W-:Y:S01]  /*c5b0*/  FADD.FTZ R111, R109, R106 ;  /* 0x0000006a6d6f7221 */ /* 0x002fe20000010000 */
[----:B------:R-:W-:Y:S01]  /*c5c0*/  F2FP.BF16.PACK_AB R146, R140, R109 ;  /* 0x0000006d8c92723e */ /* 0x000fe200000010ff */
[----:B------:R-:W-:Y:S01]  /*c5d0*/  @!P4 HFMA2.BF16_V2 R234, -RZ.H0_H0, RZ.H0_H0, -R97.H0_H0 ;  /* 0x200000ffffeac231 */ /* 0x000fe20000340961 */
[----:B------:R-:W-:Y:S01]  /*c5e0*/  ISETP.GE.U32.AND P0, PT, R4, R91, PT ;  /* 0x0000005b0400720c */ /* 0x000fe20003f06070 */
[----:B------:R-:W-:Y:S01]  /*c5f0*/  FADD.FTZ R106, R140, R111 ;  /* 0x0000006f8c6a7221 */ /* 0x000fe20000010000 */
[C---:B------:R-:W-:Y:S02]  /*c600*/  LOP3.LUT R91, R112.reuse, 0xff, RZ, 0xc0, !PT ;  /* 0x000000ff705b7812 */ /* 0x040fe400078ec0ff */
[--C-:B------:R-:W-:Y:S01]  /*c610*/  SHF.R.U32.HI R92, RZ, 0x18, R112.reuse ;  /* 0x00000018ff5c7819 */ /* 0x100fe20000011670 */
[----:B------:R-:W-:Y:S01]  /*c620*/  @!P2 HFMA2.BF16_V2 R229, -RZ.H0_H0, RZ.H0_H0, -R95.H0_H0 ;  /* 0x200000ffffe5a231 */ /* 0x000fe2000034095f */
[----:B------:R-:W-:Y:S01]  /*c630*/  LOP3.LUT R89, R112, 0xffff, RZ, 0xc0, !PT ;  /* 0x0000ffff70597812 */ /* 0x000fe200078ec0ff */
[----:B--2---:R-:W-:Y:S01]  /*c640*/  FADD.FTZ R126, R108, R105 ;  /* 0x000000696c7e7221 */ /* 0x004fe20000010000 */
[----:B------:R-:W-:Y:S02]  /*c650*/  F2FP.BF16.PACK_AB R140, R133, R108 ;  /* 0x0000006c858c723e */ /* 0x000fe400000010ff */
[----:B------:R-:W-:Y:S01]  /*c660*/  SHF.R.U32.HI R90, RZ, 0x10, R112 ;  /* 0x00000010ff5a7819 */ /* 0x000fe20000011670 */
[----:B------:R-:W1:Y:S01]  /*c670*/  MUFU.EX2 R108, R169 ;  /* 0x000000a9006c7308 */ /* 0x000e620000000800 */
[----:B------:R-:W-:Y:S01]  /*c680*/  F2FP.BF16.PACK_AB R100, R177, R182 ;  /* 0x000000b6b164723e */ /* 0x000fe200000010ff */
[----:B------:R-:W-:Y:S01]  /*c690*/  IMAD.WIDE.U32 R112, R102, -0x2daee0ad, RZ ;  /* 0xd2511f5366707825 */ /* 0x000fe200078e00ff */
[----:B------:R-:W-:Y:S02]  /*c6a0*/  LOP3.LUT R105, R90, 0xff, RZ, 0xc0, !PT ;  /* 0x000000ff5a697812 */ /* 0x000fe400078ec0ff */
[----:B------:R-:W-:Y:S01]  /*c6b0*/  ISETP.GE.U32.AND P1, PT, R4, R92, PT ;  /* 0x0000005c0400720c */ /* 0x000fe20003f26070 */
[----:B---3--:R-:W-:Y:S01]  /*c6c0*/  FADD.FTZ R109, R143, R94 ;  /* 0x0000005e8f6d7221 */ /* 0x008fe20000010000 */
[----:B------:R-:W-:Y:S01]  /*c6d0*/  LOP3.LUT R102, R113, UR14, R110, 0x96, !PT ;  /* 0x0000000e71667c12 */ /* 0x000fe2000f8e966e */
[----:B------:R-:W-:Y:S01]  /*c6e0*/  FADD.FTZ R126, R133, R126 ;  /* 0x0000007e857e7221 */ /* 0x000fe20000010000 */
[----:B------:R-:W-:Y:S01]  /*c6f0*/  LOP3.LUT R94, R112, 0xff, RZ, 0xc0, !PT ;  /* 0x000000ff705e7812 */ /* 0x000fe200078ec0ff */
[----:B------:R-:W-:Y:S01]  /*c700*/  FADD.FTZ R124, R150, R109 ;  /* 0x0000006d967c7221 */ /* 0x000fe20000010000 */
[----:B------:R-:W-:Y:S02]  /*c710*/  LEA R109, R134, 0x1, 0x1 ;  /* 0x00000001866d7811 */ /* 0x000fe400078e08ff */
[----:B------:R-:W-:Y:S02]  /*c720*/  LOP3.LUT R87, R102, 0xff, RZ, 0xc0, !PT ;  /* 0x000000ff66577812 */ /* 0x000fe400078ec0ff */
[----:B------:R-:W-:Y:S02]  /*c730*/  LOP3.LUT R109, R191, UR19, R109, 0x96, !PT ;  /* 0x00000013bf6d7c12 */ /* 0x000fe4000f8e966d */
[----:B------:R-:W-:Y:S02]  /*c740*/  ISETP.GE.U32.AND P6, PT, R4, R87, PT ;  /* 0x000000570400720c */ /* 0x000fe40003fc6070 */
[--C-:B------:R-:W-:Y:S02]  /*c750*/  SHF.R.U32.HI R90, RZ, 0x10, R112.reuse ;  /* 0x00000010ff5a7819 */ /* 0x100fe40000011670 */
[----:B------:R-:W-:Y:S02]  /*c760*/  LOP3.LUT R87, R112, 0xffff, RZ, 0xc0, !PT ;  /* 0x0000ffff70577812 */ /* 0x000fe400078ec0ff */
[----:B------:R-:W-:Y:S01]  /*c770*/  SHF.R.U32.HI R129, RZ, 0x18, R112 ;  /* 0x00000018ff817819 */ /* 0x000fe20000011670 */
[----:B-1----:R-:W-:Y:S01]  /*c780*/  FADD.FTZ R112, R108, R101 ;  /* 0x000000656c707221 */ /* 0x002fe20000010000 */
[----:B------:R-:W-:Y:S02]  /*c790*/  F2FP.BF16.PACK_AB R143, R150, R143 ;  /* 0x0000008f968f723e */ /* 0x000fe400000010ff */
[C---:B------:R-:W-:Y:S01]  /*c7a0*/  F2FP.BF16.PACK_AB R150, R165.reuse, R108 ;  /* 0x0000006ca596723e */ /* 0x040fe200000010ff */
[----:B------:R-:W-:Y:S01]  /*c7b0*/  FADD.FTZ R125, R165, R112 ;  /* 0x00000070a57d7221 */ /* 0x000fe20000010000 */
[----:B------:R-:W-:Y:S01]  /*c7c0*/  PRMT R92, R95, 0x7632, R92 ;  /* 0x000076325f5c7816 */ /* 0x000fe2000000005c */
[----:B------:R-:W-:Y:S01]  /*c7d0*/  IMAD.WIDE.U32 R112, R109, -0x326172a9, RZ ;  /* 0xcd9e8d576d707825 */ /* 0x000fe200078e00ff */
[----:B------:R-:W-:Y:S01]  /*c7e0*/  PRMT R96, R97, 0x7632, R96 ;  /* 0x0000763261607816 */ /* 0x000fe20000000060 */
[----:B------:R-:W1:Y:S01]  /*c7f0*/  MUFU.EX2 R108, R145 ;  /* 0x00000091006c7308 */ /* 0x000e620000000800 */
[----:B------:R-:W-:Y:S01]  /*c800*/  PRMT R110, R95, 0x5410, R92 ;  /* 0x000054105f6e7816 */ /* 0x000fe2000000005c */
[----:B------:R-:W-:Y:S01]  /*c810*/  @!P0 HFMA2.BF16_V2 R233, -RZ.H0_H0, RZ.H0_H0, -R92.H0_H0 ;  /* 0x200000ffffe98231 */ /* 0x000fe2000034095c */
[----:B------:R-:W-:Y:S01]  /*c820*/  LOP3.LUT R101, R113, UR13, R198, 0x96, !PT ;  /* 0x0000000d71657c12 */ /* 0x000fe2000f8e96c6 */
[----:B------:R-:W-:Y:S01]  /*c830*/  @!P3 HFMA2.BF16_V2 R232, -RZ.H0_H0, RZ.H0_H0, -R96.H0_H0 ;  /* 0x200000ffffe8b231 */ /* 0x000fe20000340960 */
[----:B------:R-:W-:Y:S02]  /*c840*/  LOP3.LUT R109, R153, UR11, R112, 0x96, !PT ;  /* 0x0000000b996d7c12 */ /* 0x000fe4000f8e9670 */
[----:B------:R-:W-:Y:S01]  /*c850*/  @!P0 PRMT R92, R233, 0x5410, RZ ;  /* 0x00005410e95c8816 */ /* 0x000fe200000000ff */
[----:B------:R-:W-:Y:S01]  /*c860*/  IMAD.WIDE.U32 R154, R101, -0x2daee0ad, RZ ;  /* 0xd2511f53659a7825 */ /* 0x000fe200078e00ff */
[----:B------:R-:W-:Y:S02]  /*c870*/  PRMT R111, R97, 0x5410, R96 ;  /* 0x00005410616f7816 */ /* 0x000fe40000000060 */
[----:B------:R-:W-:Y:S01]  /*c880*/  @!P3 PRMT R96, R232, 0x5410, RZ ;  /* 0x00005410e860b816 */ /* 0x000fe200000000ff */
[----:B------:R-:W-:Y:S01]  /*c890*/  IMAD.WIDE.U32 R112, R109, -0x2daee0ad, RZ ;  /* 0xd2511f536d707825 */ /* 0x000fe200078e00ff */
[----:B------:R-:W-:Y:S02]  /*c8a0*/  LOP3.LUT R109, R155, UR10, R184, 0x96, !PT ;  /* 0x0000000a9b6d7c12 */ /* 0x000fe4000f8e96b8 */
[----:B------:R-:W-:Y:S02]  /*c8b0*/  LOP3.LUT R84, R102, 0xffff, RZ, 0xc0, !PT ;  /* 0x0000ffff66547812 */ /* 0x000fe400078ec0ff */
[----:B------:R-:W-:Y:S01]  /*c8c0*/  LOP3.LUT R101, R113, UR8, R154, 0x96, !PT ;  /* 0x0000000871657c12 */ /* 0x000fe2000f8e969a */
[----:B------:R-:W-:Y:S01]  /*c8d0*/  IMAD.WIDE.U32 R176, R109, -0x326172a9, RZ ;  /* 0xcd9e8d576db07825 */ /* 0x000fe200078e00ff */
[----:B------:R-:W-:Y:S02]  /*c8e0*/  @!P2 PRMT R95, R229, 0x5410, RZ ;  /* 0x00005410e55fa816 */ /* 0x000fe400000000ff */
[----:B------:R-:W-:Y:S01]  /*c8f0*/  @P6 LOP3.LUT R6, R6, 0x40, RZ, 0xfc, !PT ;  /* 0x0000004006066812 */ /* 0x000fe200078efcff */
[----:B------:R-:W-:Y:S01]  /*c900*/  FADD.FTZ R109, R151, R106 ;  /* 0x0000006a976d7221 */ /* 0x000fe20000010000 */
[----:B------:R-:W-:Y:S02]  /*c910*/  LOP3.LUT R86, R177, UR9, R152, 0x96, !PT ;  /* 0x00000009b1567c12 */ /* 0x000fe4000f8e9698 */
[C---:B-1----:R-:W-:Y:S01]  /*c920*/  F2FP.BF16.PACK_AB R154, R108.reuse, R151 ;  /* 0x000000976c9a723e */ /* 0x042fe200000010ff */
[----:B------:R-:W-:Y:S01]  /*c930*/  FADD.FTZ R85, R108, R109 ;  /* 0x0000006d6c557221 */ /* 0x000fe20000010000 */
[----:B------:R-:W-:Y:S01]  /*c940*/  LOP3.LUT R6, R6, 0xffffffdf, RZ, 0xc0, !PT ;  /* 0xffffffdf06067812 */ /* 0x000fe200078ec0ff */
[----:B------:R-:W-:Y:S01]  /*c950*/  IMAD.WIDE.U32 R108, R101, -0x326172a9, RZ ;  /* 0xcd9e8d57656c7825 */ /* 0x000fe200078e00ff */
[----:B------:R-:W-:Y:S02]  /*c960*/  PRMT R7, R100, 0x7632, R7 ;  /* 0x0000763264077816 */ /* 0x000fe40000000007 */
[----:B------:R-:W-:Y:S01]  /*c970*/  SHF.R.U32.HI R89, RZ, 0x8, R89 ;  /* 0x00000008ff597819 */ /* 0x000fe20000011659 */
[----:B------:R1:W-:Y:S01]  /*c980*/  STL [R1+0x7c], R85 ;  /* 0x00007c5501007387 */ /* 0x0003e20000100800 */
[----:B------:R-:W-:Y:S01]  /*c990*/  LOP3.LUT R176, R109, UR7, R176, 0x96, !PT ;  /* 0x000000076db07c12 */ /* 0x000fe2000f8e96b0 */
[----:B------:R-:W-:Y:S01]  /*c9a0*/  IMAD.WIDE.U32 R182, R86, -0x2daee0ad, RZ ;  /* 0xd2511f5356b67825 */ /* 0x000fe200078e00ff */
[----:B------:R-:W-:Y:S02]  /*c9b0*/  SHF.R.U32.HI R86, RZ, 0x10, R102 ;  /* 0x00000010ff567819 */ /* 0x000fe40000011666 */
[----:B------:R-:W-:Y:S01]  /*c9c0*/  PRMT R106, R100, 0x5410, R7 ;  /* 0x00005410646a7816 */ /* 0x000fe20000000007 */
[----:B------:R-:W-:Y:S01]  /*c9d0*/  IMAD.WIDE.U32 R176, R176, -0x2daee0ad, RZ ;  /* 0xd2511f53b0b07825 */ /* 0x000fe200078e00ff */
[----:B------:R-:W-:Y:S02]  /*c9e0*/  LOP3.LUT R79, R183, UR6, R112, 0x96, !PT ;  /* 0x00000006b74f7c12 */ /* 0x000fe4000f8e9670 */
[----:B------:R-:W-:Y:S01]  /*c9f0*/  LOP3.LUT R89, R89, 0xffff, RZ, 0xc0, !PT ;  /* 0x0000ffff59597812 */ /* 0x000fe200078ec0ff */
[----:B------:R-:W-:Y:S01]  /*ca00*/  IMAD.MOV.U32 R109, RZ, RZ, R199 ;  /* 0x000000ffff6d7224 */ /* 0x000fe200078e00c7 */
[----:B------:R-:W-:Y:S01]  /*ca10*/  LOP3.LUT R182, R177, UR4, R182, 0x96, !PT ;  /* 0x00000004b1b67c12 */ /* 0x000fe2000f8e96b6 */
[----:B------:R-:W-:Y:S01]  /*ca20*/  IMAD.WIDE.U32 R112, R79, -0x326172a9, RZ ;  /* 0xcd9e8d574f707825 */ /* 0x000fe200078e00ff */
[----:B------:R-:W-:Y:S02]  /*ca30*/  ISETP.GE.U32.AND P6, PT, R4, R91, PT ;  /* 0x0000005b0400720c */ /* 0x000fe40003fc6070 */
[----:B------:R-:W-:Y:S01]  /*ca40*/  PRMT R133, R142, 0x7632, R133 ;  /* 0x000076328e857816 */ /* 0x000fe20000000085 */
[----:B------:R-:W-:Y:S01]  /*ca50*/  IMAD.WIDE.U32 R182, R182, -0x326172a9, RZ ;  /* 0xcd9e8d57b6b67825 */ /* 0x000fe200078e00ff */
[----:B------:R-:W-:Y:S02]  /*ca60*/  LOP3.LUT R127, R113, UR5, R108, 0x96, !PT ;  /* 0x00000005717f7c12 */ /* 0x000fe4000f8e966c */
[----:B------:R-:W-:Y:S01]  /*ca70*/  PRMT R101, R144, 0x7632, R101 ;  /* 0x0000763290657816 */ /* 0x000fe20000000065 */
[----:B------:R-:W-:Y:S01]  /*ca80*/  IMAD.MOV.U32 R108, RZ, RZ, R198 ;  /* 0x000000ffff6c7224 */ /* 0x000fe200078e00c6 */
[----:B------:R-:W-:Y:S01]  /*ca90*/  LOP3.LUT R79, R183, UR15, R112, 0x96, !PT ;  /* 0x0000000fb74f7c12 */ /* 0x000fe2000f8e9670 */
[----:B------:R4:W5:Y:S01]  /*caa0*/  LDL.LU.64 R198, [R1+0xc8] ;  /* 0x0000c80001c67983 */ /* 0x0009620000300a00 */
[----:B------:R-:W-:Y:S01]  /*cab0*/  LOP3.LUT R77, R182, 0xffff, RZ, 0xc0, !PT ;  /* 0x0000ffffb64d7812 */ /* 0x000fe200078ec0ff */
[----:B------:R-:W-:Y:S01]  /*cac0*/  IMAD.MOV.U32 R113, RZ, RZ, R109 ;  /* 0x000000ffff717224 */ /* 0x000fe200078e006d */
[----:B-1----:R-:W-:Y:S01]  /*cad0*/  LOP3.LUT R85, R79, 0xff, RZ, 0xc0, !PT ;  /* 0x000000ff4f557812 */ /* 0x002fe200078ec0ff */
[----:B------:R-:W-:Y:S01]  /*cae0*/  @!P6 HFMA2.BF16_V2 R224, -RZ.H0_H0, RZ.H0_H0, -R144.H0_H0 ;  /* 0x200000ffffe0e231 */ /* 0x000fe20000340990 */
[----:B------:R-:W-:Y:S01]  /*caf0*/  PRMT R109, R93, 0x5410, R128 ;  /* 0x000054105d6d7816 */ /* 0x000fe20000000080 */
[----:B------:R-:W-:Y:S01]  /*cb00*/  IMAD.MOV.U32 R112, RZ, RZ, R108 ;  /* 0x000000ffff707224 */ /* 0x000fe200078e006c */
[C---:B------:R-:W-:Y:S02]  /*cb10*/  ISETP.GE.U32.AND P0, PT, R4.reuse, R85, PT ;  /* 0x000000550400720c */ /* 0x040fe40003f06070 */
[----:B------:R-:W-:Y:S01]  /*cb20*/  SHF.R.U32.HI R85, RZ, 0x18, R102 ;  /* 0x00000018ff557819 */ /* 0x000fe20000011666 */
[----:B------:R-:W-:Y:S01]  /*cb30*/  IMAD.MOV.U32 R78, RZ, RZ, R112 ;  /* 0x000000ffff4e7224 */ /* 0x000fe200078e0070 */
[----:B------:R-:W-:Y:S02]  /*cb40*/  PRMT R102, R103, 0x7632, R102 ;  /* 0x0000763267667816 */ /* 0x000fe40000000066 */
[C---:B------:R-:W-:Y:S02]  /*cb50*/  ISETP.GE.U32.AND P3, PT, R4.reuse, R85, PT ;  /* 0x000000550400720c */ /* 0x040fe40003f66070 */
[----:B------:R-:W-:Y:S01]  /*cb60*/  LOP3.LUT R85, R79, 0xffff, RZ, 0xc0, !PT ;  /* 0x0000ffff4f557812 */ /* 0x000fe200078ec0ff */
[----:B------:R-:W-:Y:S01]  /*cb70*/  @!P1 HFMA2.BF16_V2 R221, -RZ.H0_H0, RZ.H0_H0, -R102.H0_H0 ;  /* 0x200000ffffdd9231 */ /* 0x000fe20000340966 */
[----:B------:R-:W-:Y:S02]  /*cb80*/  PRMT R112, R103, 0x5410, R102 ;  /* 0x0000541067707816 */ /* 0x000fe40000000066 */
[----:B------:R-:W-:Y:S01]  /*cb90*/  SHF.R.U32.HI R85, RZ, 0x8, R85 ;  /* 0x00000008ff557819 */ /* 0x000fe20000011655 */
[----:B------:R-:W-:Y:S01]  /*cba0*/  @!P0 HFMA2.BF16_V2 R231, -RZ.H0_H0, RZ.H0_H0, -R93.H0_H0 ;  /* 0x200000ffffe78231 */ /* 0x000fe2000034095d */
[----:B------:R-:W-:Y:S02]  /*cbb0*/  @!P1 PRMT R102, R221, 0x5410, RZ ;  /* 0x00005410dd669816 */ /* 0x000fe400000000ff */
[----:B------:R-:W-:Y:S02]  /*cbc0*/  LOP3.LUT R85, R85, 0xffff, RZ, 0xc0, !PT ;  /* 0x0000ffff55557812 */ /* 0x000fe400078ec0ff */
[----:B------:R-:W-:Y:S02]  /*cbd0*/  @!P0 PRMT R93, R231, 0x5410, RZ ;  /* 0x00005410e75d8816 */ /* 0x000fe400000000ff */
[C---:B------:R-:W-:Y:S02]  /*cbe0*/  ISETP.GE.U32.AND P0, PT, R4.reuse, R85, PT ;  /* 0x000000550400720c */ /* 0x040fe40003f06070 */
[----:B------:R-:W-:Y:S02]  /*cbf0*/  SHF.R.U32.HI R85, RZ, 0x10, R79 ;  /* 0x00000010ff557819 */ /* 0x000fe4000001164f */
[----:B------:R-:W-:Y:S02]  /*cc00*/  SHF.R.U32.HI R77, RZ, 0x8, R77 ;  /* 0x00000008ff4d7819 */ /* 0x000fe4000001164d */
[----:B------:R-:W-:Y:S01]  /*cc10*/  LOP3.LUT R5, R85, 0xff, RZ, 0xc0, !PT ;  /* 0x000000ff55057812 */ /* 0x000fe200078ec0ff */
[----:B------:R-:W-:Y:S01]  /*cc20*/  IMAD.MOV.U32 R85, RZ, RZ, R191 ;  /* 0x000000ffff557224 */ /* 0x000fe200078e00bf */
[----:B------:R-:W-:Y:S02]  /*cc30*/  LOP3.LUT R77, R77, 0xffff, RZ, 0xc0, !PT ;  /* 0x0000ffff4d4d7812 */ /* 0x000fe400078ec0ff */
[----:B------:R-:W-:Y:S01]  /*cc40*/  ISETP.GE.U32.AND P2, PT, R4, R5, PT ;  /* 0x000000050400720c */ /* 0x000fe20003f46070 */
[----:B------:R-:W-:Y:S01]  /*cc50*/  IMAD.MOV.U32 R91, RZ, RZ, R85 ;  /* 0x000000ffff5b7224 */ /* 0x000fe200078e0055 */
[----:B------:R-:W-:Y:S01]  /*cc60*/  LOP3.LUT R5, R182, 0xff, RZ, 0xc0, !PT ;  /* 0x000000ffb6057812 */ /* 0x000fe200078ec0ff */
[----:B------:R-:W-:Y:S01]  /*cc70*/  @!P0 HFMA2.BF16_V2 R230, -RZ.H0_H0, RZ.H0_H0, -R128.H0_H0 ;  /* 0x200000ffffe68231 */ /* 0x000fe20000340980 */
[----:B------:R-:W-:Y:S02]  /*cc80*/  @P3 LOP3.LUT R6, R6, 0x20, RZ, 0xfc, !PT ;  /* 0x0000002006063812 */ /* 0x000fe400078efcff */
[C---:B------:R-:W-:Y:S02]  /*cc90*/  ISETP.GE.U32.AND P1, PT, R4.reuse, R5, PT ;  /* 0x000000050400720c */ /* 0x040fe40003f26070 */
[----:B------:R-:W-:Y:S01]  /*cca0*/  ISETP.GE.U32.AND P3, PT, R4, R105, PT ;  /* 0x000000690400720c */ /* 0x000fe20003f66070 */
[----:B------:R1:W-:Y:S01]  /*ccb0*/  STL [R1+0x78], R6 ;  /* 0x0000780601007387 */ /* 0x0003e20000100800 */
[----:B------:R-:W-:Y:S02]  /*ccc0*/  @!P0 PRMT R128, R230, 0x5410, RZ ;  /* 0x00005410e6808816 */ /* 0x000fe400000000ff */
[----:B------:R-:W-:Y:S01]  /*ccd0*/  ISETP.GE.U32.AND P0, PT, R4, R89, PT ;  /* 0x000000590400720c */ /* 0x000fe20003f06070 */
[----:B------:R-:W-:Y:S01]  /*cce0*/  @!P2 HFMA2.BF16_V2 R220, -RZ.H0_H0, RZ.H0_H0, -R130.H0_H0 ;  /* 0x200000ffffdca231 */ /* 0x000fe20000340982 */
[----:B------:R-:W-:Y:S02]  /*ccf0*/  SHF.R.U32.HI R79, RZ, 0x18, R79 ;  /* 0x00000018ff4f7819 */ /* 0x000fe4000001164f */
[----:B------:R-:W-:Y:S02]  /*cd00*/  PRMT R135, R130, 0x7632, R135 ;  /* 0x0000763282877816 */ /* 0x000fe40000000087 */
[----:B------:R-:W-:Y:S01]  /*cd10*/  PRMT R105, R142, 0x5410, R133 ;  /* 0x000054108e697816 */ /* 0x000fe20000000085 */
[----:B------:R-:W-:Y:S01]  /*cd20*/  @!P1 HFMA2.BF16_V2 R209, -RZ.H0_H0, RZ.H0_H0, -R100.H0_H0 ;  /* 0x200000ffffd19231 */ /* 0x000fe20000340964 */
[----:B------:R-:W-:Y:S01]  /*cd30*/  PRMT R108, R130, 0x5410, R135 ;  /* 0x00005410826c7816 */ /* 0x000fe20000000087 */
[----:B------:R-:W-:Y:S01]  /*cd40*/  @!P3 HFMA2.BF16_V2 R222, -RZ.H0_H0, RZ.H0_H0, -R103.H0_H0 ;  /* 0x200000ffffdeb231 */ /* 0x000fe20000340967 */
[----:B------:R-:W-:Y:S02]  /*cd50*/  @!P2 PRMT R130, R220, 0x5410, RZ ;  /* 0x00005410dc82a816 */ /* 0x000fe400000000ff */
[----:B------:R-:W-:Y:S01]  /*cd60*/  @!P1 PRMT R100, R209, 0x5410, RZ ;  /* 0x00005410d1649816 */ /* 0x000fe200000000ff */
[----:B------:R-:W-:Y:S01]  /*cd70*/  @!P0 HFMA2.BF16_V2 R223, -RZ.H0_H0, RZ.H0_H0, -R101.H0_H0 ;  /* 0x200000ffffdf8231 */ /* 0x000fe20000340965 */
[----:B------:R-:W-:Y:S02]  /*cd80*/  ISETP.GE.U32.AND P1, PT, R4, R77, PT ;  /* 0x0000004d0400720c */ /* 0x000fe40003f26070 */
[--C-:B------:R-:W-:Y:S02]  /*cd90*/  SHF.R.U32.HI R77, RZ, 0x10, R182.reuse ;  /* 0x00000010ff4d7819 */ /* 0x100fe400000116b6 */
[----:B------:R-:W-:Y:S02]  /*cda0*/  SHF.R.U32.HI R182, RZ, 0x18, R182 ;  /* 0x00000018ffb67819 */ /* 0x000fe400000116b6 */
[----:B------:R-:W-:Y:S02]  /*cdb0*/  LOP3.LUT R77, R77, 0xff, RZ, 0xc0, !PT ;  /* 0x000000ff4d4d7812 */ /* 0x000fe400078ec0ff */
[----:B------:R-:W-:Y:S02]  /*cdc0*/  @!P3 PRMT R103, R222, 0x5410, RZ ;  /* 0x00005410de67b816 */ /* 0x000fe400000000ff */
[C---:B------:R-:W-:Y:S02]  /*cdd0*/  ISETP.GE.U32.AND P3, PT, R4.reuse, R77, PT ;  /* 0x0000004d0400720c */ /* 0x040fe40003f66070 */
[C---:B------:R-:W-:Y:S01]  /*cde0*/  ISETP.GE.U32.AND P0, PT, R4.reuse, R79, PT ;  /* 0x0000004f0400720c */ /* 0x040fe20003f06070 */
[----:B------:R-:W-:Y:S01]  /*cdf0*/  @!P1 HFMA2.BF16_V2 R206, -RZ.H0_H0, RZ.H0_H0, -R7.H0_H0 ;  /* 0x200000ffffce9231 */ /* 0x000fe20000340907 */
[----:B------:R-:W-:Y:S01]  /*ce00*/  ISETP.GE.U32.AND P2, PT, R4, R89, PT ;  /* 0x000000590400720c */ /* 0x000fe20003f46070 */
[----:B------:R-:W-:Y:S01]  /*ce10*/  IMAD.MOV.U32 R79, RZ, RZ, R189 ;  /* 0x000000ffff4f7224 */ /* 0x000fe200078e00bd */
[----:B------:R-:W-:Y:S01]  /*ce20*/  LOP3.LUT R85, R167, UR15, R172, 0x96, !PT ;  /* 0x0000000fa7557c12 */ /* 0x000fe2000f8e96ac */
[----:B------:R-:W-:Y:S01]  /*ce30*/  IMAD.MOV.U32 R172, RZ, RZ, R88 ;  /* 0x000000ffffac7224 */ /* 0x000fe200078e0058 */
[----:B------:R-:W-:Y:S01]  /*ce40*/  @!P1 PRMT R7, R206, 0x5410, RZ ;  /* 0x00005410ce079816 */ /* 0x000fe200000000ff */
[----:B------:R-:W-:Y:S01]  /*ce50*/  IMAD.MOV.U32 R89, RZ, RZ, R79 ;  /* 0x000000ffff597224 */ /* 0x000fe200078e004f */
[----:B------:R-:W-:Y:S01]  /*ce60*/  ISETP.GE.U32.AND P1, PT, R4, R182, PT ;  /* 0x000000b60400720c */ /* 0x000fe20003f26070 */
[----:B------:R-:W-:Y:S01]  /*ce70*/  IMAD.MOV.U32 R79, RZ, RZ, R113 ;  /* 0x000000ffff4f7224 */ /* 0x000fe200078e0071 */
[----:B------:R-:W-:Y:S01]  /*ce80*/  PRMT R113, R144, 0x5410, R101 ;  /* 0x0000541090717816 */ /* 0x000fe20000000065 */
[----:B------:R-:W-:Y:S01]  /*ce90*/  @!P3 HFMA2.BF16_V2 R205, -RZ.H0_H0, RZ.H0_H0, -R142.H0_H0 ;  /* 0x200000ffffcdb231 */ /* 0x000fe2000034098e */
[----:B------:R-:W-:Y:S01]  /*cea0*/  @!P6 PRMT R144, R224, 0x5410, RZ ;  /* 0x00005410e090e816 */ /* 0x000fe200000000ff */
[----:B------:R-:W-:Y:S01]  /*ceb0*/  IMAD.MOV.U32 R182, RZ, RZ, R78 ;  /* 0x000000ffffb67224 */ /* 0x000fe200078e004e */
[C---:B------:R-:W-:Y:S01]  /*cec0*/  LOP3.LUT P6, RZ, R6.reuse, 0x40, RZ, 0xc0, !PT ;  /* 0x0000004006ff7812 */ /* 0x040fe200078cc0ff */
[----:B------:R-:W-:Y:S01]  /*ced0*/  @!P0 HFMA2.BF16_V2 R217, -RZ.H0_H0, RZ.H0_H0, -R135.H0_H0 ;  /* 0x200000ffffd98231 */ /* 0x000fe20000340987 */
[----:B------:R-:W-:Y:S01]  /*cee0*/  @!P3 PRMT R142, R205, 0x5410, RZ ;  /* 0x00005410cd8eb816 */ /* 0x000fe200000000ff */
[----:B------:R-:W-:Y:S01]  /*cef0*/  IMAD.MOV.U32 R183, RZ, RZ, R79 ;  /* 0x000000ffffb77224 */ /* 0x000fe200078e004f */
[----:B------:R-:W-:Y:S01]  /*cf00*/  LOP3.LUT P3, RZ, R6, 0x20, RZ, 0xc0, !PT ;  /* 0x0000002006ff7812 */ /* 0x000fe2000786c0ff */
[----:B------:R-:W-:Y:S01]  /*cf10*/  IMAD.MOV.U32 R173, RZ, RZ, R89 ;  /* 0x000000ffffad7224 */ /* 0x000fe200078e0059 */
[----:B------:R-:W-:Y:S01]  /*cf20*/  SHF.R.U32.HI R84, RZ, 0x8, R84 ;  /* 0x00000008ff547819 */ /* 0x000fe20000011654 */
[----:B------:R-:W-:Y:S01]  /*cf30*/  @!P1 HFMA2.BF16_V2 R203, -RZ.H0_H0, RZ.H0_H0, -R133.H0_H0 ;  /* 0x200000ffffcb9231 */ /* 0x000fe20000340985 */
[----:B------:R-:W-:Y:S02]  /*cf40*/  LOP3.LUT R77, R85, 0xffff, RZ, 0xc0, !PT ;  /* 0x0000ffff554d7812 */ /* 0x000fe400078ec0ff */
[----:B------:R-:W-:Y:S02]  /*cf50*/  LOP3.LUT R84, R84, 0xffff, RZ, 0xc0, !PT ;  /* 0x0000ffff54547812 */ /* 0x000fe400078ec0ff */
[----:B------:R-:W-:Y:S01]  /*cf60*/  @!P1 PRMT R133, R203, 0x5410, RZ ;  /* 0x00005410cb859816 */ /* 0x000fe200000000ff */
[----:B------:R-:W-:Y:S01]  /*cf70*/  @!P6 HFMA2.BF16_V2 R213, -RZ.H0_H0, RZ.H0_H0, -R140.H0_H0 ;  /* 0x200000ffffd5e231 */ /* 0x000fe2000034098c */
[----:B------:R-:W-:Y:S02]  /*cf80*/  LOP3.LUT P1, RZ, R6, 0x10, RZ, 0xc0, !PT ;  /* 0x0000001006ff7812 */ /* 0x000fe4000782c0ff */
[----:B------:R-:W-:Y:S01]  /*cf90*/  LOP3.LUT R78, R85, 0xff, RZ, 0xc0, !PT ;  /* 0x000000ff554e7812 */ /* 0x000fe200078ec0ff */
[----:B-1----:R-:W1:Y:S01]  /*cfa0*/  LDC.U8 R6, c[0x0][0x2d8] ;  /* 0x0000b600ff067b82 */ /* 0x002e620000000000 */
[----:B------:R-:W-:Y:S02]  /*cfb0*/  SHF.R.U32.HI R77, RZ, 0x8, R77 ;  /* 0x00000008ff4d7819 */ /* 0x000fe4000001164d */
[----:B------:R-:W-:Y:S02]  /*cfc0*/  @!P5 PRMT R98, R235, 0x5410, RZ ;  /* 0x00005410eb62d816 */ /* 0x000fe400000000ff */
[----:B------:R-:W-:Y:S01]  /*cfd0*/  ISETP.GE.U32.AND P5, PT, R4, R84, PT ;  /* 0x000000540400720c */ /* 0x000fe20003fa6070 */
[----:B------:R-:W-:Y:S01]  /*cfe0*/  IMAD.MOV.U32 R84, RZ, RZ, R190 ;  /* 0x000000ffff547224 */ /* 0x000fe200078e00be */
[----:B------:R-:W-:Y:S01]  /*cff0*/  LOP3.LUT R90, R90, 0xff, RZ, 0xc0, !PT ;  /* 0x000000ff5a5a7812 */ /* 0x000fe200078ec0ff */
[----:B------:R4:W5:Y:S01]  /*d000*/  LDL.LU.64 R190, [R1+0xc0] ;  /* 0x0000c00001be7983 */ /* 0x0009620000300a00 */
[----:B------:R-:W-:Y:S02]  /*d010*/  PRMT R77, R78, 0x5410, R77 ;  /* 0x000054104e4d7816 */ /* 0x000fe4000000004d */
[----:B------:R-:W-:Y:S02]  /*d020*/  LOP3.LUT R78, R166, 0xffff, RZ, 0xc0, !PT ;  /* 0x0000ffffa64e7812 */ /* 0x000fe400078ec0ff */
[--C-:B------:R-:W-:Y:S01]  /*d030*/  SHF.R.U32.HI R76, RZ, 0x10, R85.reuse ;  /* 0x00000010ff4c7819 */ /* 0x100fe20000011655 */
[----:B------:R-:W-:Y:S01]  /*d040*/  STG.E.U16 [R162.64+0x32], R98 ;  /* 0x00003262a2007986 */ /* 0x000fe2000c101510 */
[----:B------:R-:W-:Y:S02]  /*d050*/  @!P2 PRMT R101, R223, 0x5410, RZ ;  /* 0x00005410df65a816 */ /* 0x000fe400000000ff */
[----:B------:R-:W-:Y:S01]  /*d060*/  ISETP.GE.U32.AND P2, PT, R4, R90, PT ;  /* 0x0000005a0400720c */ /* 0x000fe20003f46070 */
[----:B------:R-:W-:Y:S01]  /*d070*/  IMAD.MOV.U32 R90, RZ, RZ, R84 ;  /* 0x000000ffff5a7224 */ /* 0x000fe200078e0054 */
[----:B------:R-:W-:Y:S01]  /*d080*/  LOP3.LUT R79, R166, 0xff, RZ, 0xc0, !PT ;  /* 0x000000ffa64f7812 */ /* 0x000fe200078ec0ff */
[----:B------:R4:W5:Y:S01]  /*d090*/  LDL.LU.64 R188, [R1+0xb8] ;  /* 0x0000b80001bc7983 */ /* 0x0009620000300a00 */
[----:B------:R-:W-:Y:S02]  /*d0a0*/  SHF.R.U32.HI R78, RZ, 0x8, R78 ;  /* 0x00000008ff4e7819 */ /* 0x000fe4000001164e */
[----:B------:R-:W-:Y:S02]  /*d0b0*/  LOP3.LUT R84, R174, 0xffff, RZ, 0xc0, !PT ;  /* 0x0000ffffae547812 */ /* 0x000fe400078ec0ff */
[----:B------:R-:W-:Y:S01]  /*d0c0*/  SHF.R.U32.HI R85, RZ, 0x18, R85 ;  /* 0x00000018ff557819 */ /* 0x000fe20000011655 */
[----:B------:R-:W-:Y:S01]  /*d0d0*/  STG.E.U16 [R170.64+0x42], R96 ;  /* 0x00004260aa007986 */ /* 0x000fe2000c101510 */
[----:B------:R-:W-:Y:S02]  /*d0e0*/  LOP3.LUT R76, R76, 0xff, RZ, 0xc0, !PT ;  /* 0x000000ff4c4c7812 */ /* 0x000fe400078ec0ff */
[----:B-1----:R-:W-:Y:S01]  /*d0f0*/  PRMT R6, R6, 0x7054, R6 ;  /* 0x0000705406067816 */ /* 0x002fe20000000006 */
[----:B------:R-:W-:Y:S01]  /*d100*/  @!P2 HFMA2.BF16_V2 R228, -RZ.H0_H0, RZ.H0_H0, -R154.H0_H0 ;  /* 0x200000ffffe4a231 */ /* 0x000fe2000034099a */
[----:B------:R-:W-:Y:S02]  /*d110*/  PRMT R78, R79, 0x5410, R78 ;  /* 0x000054104f4e7816 */ /* 0x000fe4000000004e */
[----:B------:R-:W-:Y:S01]  /*d120*/  LOP3.LUT R79, R175, UR15, R168, 0x96, !PT ;  /* 0x0000000faf4f7c12 */ /* 0x000fe2000f8e96a8 */
[--C-:B------:R-:W-:Y:S01]  /*d130*/  HSET2.LE.AND R77, R77, R6.reuse, PT ;  /* 0x000000064d4d7233 */ /* 0x100fe20003803000 */
[----:B------:R-:W-:Y:S01]  /*d140*/  PRMT R76, R76, 0x5410, R85 ;  /* 0x000054104c4c7816 */ /* 0x000fe20000000055 */
[----:B------:R-:W-:Y:S01]  /*d150*/  IMAD.MOV.U32 R175, RZ, RZ, R91 ;  /* 0x000000ffffaf7224 */ /* 0x000fe200078e005b */
[----:B------:R-:W-:Y:S02]  /*d160*/  LOP3.LUT R85, R174, 0xff, RZ, 0xc0, !PT ;  /* 0x000000ffae557812 */ /* 0x000fe400078ec0ff */
[----:B------:R-:W-:Y:S01]  /*d170*/  SHF.R.U32.HI R84, RZ, 0x8, R84 ;  /* 0x00000008ff547819 */ /* 0x000fe20000011654 */
[--C-:B------:R-:W-:Y:S01]  /*d180*/  HSET2.LE.AND R76, R76, R6.reuse, PT ;  /* 0x000000064c4c7233 */ /* 0x100fe20003803000 */
[----:B------:R-:W-:Y:S02]  /*d190*/  SHF.R.U32.HI R87, RZ, 0x8, R87 ;  /* 0x00000008ff577819 */ /* 0x000fe40000011657 */
[----:B------:R-:W-:Y:S02]  /*d1a0*/  PRMT R85, R85, 0x5410, R84 ;  /* 0x0000541055557816 */ /* 0x000fe40000000054 */
[--C-:B------:R-:W-:Y:S02]  /*d1b0*/  SHF.R.U32.HI R84, RZ, 0x10, R79.reuse ;  /* 0x00000010ff547819 */ /* 0x100fe4000001164f */
[----:B------:R-:W-:Y:S01]  /*d1c0*/  LOP3.LUT R72, R77, R72, RZ, 0xc0, !PT ;  /* 0x000000484d487212 */ /* 0x000fe200078ec0ff */
[--C-:B------:R-:W-:Y:S01]  /*d1d0*/  HSET2.LE.AND R77, R78, R6.reuse, PT ;  /* 0x000000064e4d7233 */ /* 0x100fe20003803000 */
[----:B------:R-:W-:Y:S01]  /*d1e0*/  LOP3.LUT R84, R84, 0xff, RZ, 0xc0, !PT ;  /* 0x000000ff54547812 */ /* 0x000fe200078ec0ff */
[--C-:B------:R-:W-:Y:S01]  /*d1f0*/  HSET2.LE.AND R85, R85, R6.reuse, PT ;  /* 0x0000000655557233 */ /* 0x100fe20003803000 */
[----:B------:R-:W-:Y:S02]  /*d200*/  LOP3.LUT R131, R87, 0xffff, RZ, 0xc0, !PT ;  /* 0x0000ffff57837812 */ /* 0x000fe400078ec0ff */
[C---:B------:R-:W-:Y:S02]  /*d210*/  LOP3.LUT R87, R79.reuse, 0xff, RZ, 0xc0, !PT ;  /* 0x000000ff4f577812 */ /* 0x040fe400078ec0ff */
[--C-:B------:R-:W-:Y:S02]  /*d220*/  SHF.R.U32.HI R89, RZ, 0x10, R174.reuse ;  /* 0x00000010ff597819 */ /* 0x100fe400000116ae */
[----:B------:R-:W-:Y:S01]  /*d230*/  SHF.R.U32.HI R88, RZ, 0x18, R174 ;  /* 0x00000018ff587819 */ /* 0x000fe200000116ae */
[----:B------:R-:W-:Y:S01]  /*d240*/  IMAD.MOV.U32 R174, RZ, RZ, R90 ;  /* 0x000000ffffae7224 */ /* 0x000fe200078e005a */
[----:B------:R-:W-:Y:S02]  /*d250*/  LOP3.LUT R90, R79, 0xffff, RZ, 0xc0, !PT ;  /* 0x0000ffff4f5a7812 */ /* 0x000fe400078ec0ff */
[----:B------:R-:W-:Y:S02]  /*d260*/  SHF.R.U32.HI R79, RZ, 0x18, R79 ;  /* 0x00000018ff4f7819 */ /* 0x000fe4000001164f */
[----:B------:R-:W-:Y:S02]  /*d270*/  LOP3.LUT R73, R76, R73, RZ, 0xc0, !PT ;  /* 0x000000494c497212 */ /* 0x000fe400078ec0ff */
[----:B------:R-:W-:Y:S02]  /*d280*/  PRMT R84, R84, 0x5410, R79 ;  /* 0x0000541054547816 */ /* 0x000fe4000000004f */
[----:B------:R-:W-:Y:S02]  /*d290*/  LOP3.LUT R74, R77, R74, RZ, 0xc0, !PT ;  /* 0x0000004a4d4a7212 */ /* 0x000fe400078ec0ff */
[----:B------:R-:W1:Y:S01]  /*d2a0*/  LDSM.16.MT88.4 R76, [R196+0x6000] ;  /* 0x00600000c44c783b */ /* 0x000e620000004200 */
[----:B------:R-:W-:Y:S01]  /*d2b0*/  LOP3.LUT R86, R86, 0xff, RZ, 0xc0, !PT ;  /* 0x000000ff56567812 */ /* 0x000fe200078ec0ff */
[----:B------:R-:W-:Y:S01]  /*d2c0*/  HSET2.LE.AND R84, R84, R6, PT ;  /* 0x0000000654547233 */ /* 0x000fe20003803000 */
[----:B------:R-:W-:Y:S02]  /*d2d0*/  @!P4 PRMT R97, R234, 0x5410, RZ ;  /* 0x00005410ea61c816 */ /* 0x000fe400000000ff */
[----:B------:R-:W-:Y:S02]  /*d2e0*/  ISETP.GE.U32.AND P4, PT, R4, R86, PT ;  /* 0x000000560400720c */ /* 0x000fe40003f86070 */
[----:B------:R-:W-:Y:S01]  /*d2f0*/  SHF.R.U32.HI R86, RZ, 0x10, R166 ;  /* 0x00000010ff567819 */ /* 0x000fe200000116a6 */
[----:B------:R-:W-:Y:S01]  /*d300*/  STG.E.U16 [R170.64+0x40], R97 ;  /* 0x00004061aa007986 */ /* 0x000fe2000c101510 */
[----:B------:R-:W-:Y:S02]  /*d310*/  SHF.R.U32.HI R90, RZ, 0x8, R90 ;  /* 0x00000008ff5a7819 */ /* 0x000fe4000001165a */
[----:B------:R-:W-:Y:S01]  /*d320*/  SHF.R.U32.HI R167, RZ, 0x18, R166 ;  /* 0x00000018ffa77819 */ /* 0x000fe200000116a6 */
[----:B------:R-:W-:Y:S01]  /*d330*/  STG.E.U16 [R158.64+0x40], R95 ;  /* 0x0000405f9e007986 */ /* 0x000fe2000c101510 */
[----:B------:R-:W-:Y:S02]  /*d340*/  LOP3.LUT R86, R86, 0xff, RZ, 0xc0, !PT ;  /* 0x000000ff56567812 */ /* 0x000fe400078ec0ff */
[----:B------:R-:W-:Y:S01]  /*d350*/  PRMT R87, R87, 0x5410, R90 ;  /* 0x0000541057577816 */ /* 0x000fe2000000005a */
[----:B------:R-:W-:Y:S01]  /*d360*/  STG.E.U16 [R158.64+0x42], R92 ;  /* 0x0000425c9e007986 */ /* 0x000fe2000c101510 */
[----:B------:R-:W-:Y:S01]  /*d370*/  PRMT R86, R86, 0x5410, R167 ;  /* 0x0000541056567816 */ /* 0x000fe200000000a7 */
[----:B------:R-:W-:Y:S01]  /*d380*/  @!P4 HFMA2.BF16_V2 R204, -RZ.H0_H0, RZ.H0_H0, -R146.H0_H0 ;  /* 0x200000ffffccc231 */ /* 0x000fe20000340992 */
[----:B------:R-:W-:Y:S01]  /*d390*/  LOP3.LUT R89, R89, 0xff, RZ, 0xc0, !PT ;  /* 0x000000ff59597812 */ /* 0x000fe200078ec0ff */
[--C-:B------:R-:W-:Y:S01]  /*d3a0*/  HSET2.LE.AND R87, R87, R6.reuse, PT ;  /* 0x0000000657577233 */ /* 0x100fe20003803000 */
[----:B------:R-:W-:Y:S01]  /*d3b0*/  LOP3.LUT R81, R84, R81, RZ, 0xc0, !PT ;  /* 0x0000005154517212 */ /* 0x000fe200078ec0ff */
[--C-:B------:R-:W-:Y:S01]  /*d3c0*/  HSET2.LE.AND R86, R86, R6.reuse, PT ;  /* 0x0000000656567233 */ /* 0x100fe20003803000 */
[----:B------:R-:W-:Y:S01]  /*d3d0*/  LOP3.LUT R82, R85, R82, RZ, 0xc0, !PT ;  /* 0x0000005255527212 */ /* 0x000fe200078ec0ff */
[----:B------:R-:W-:Y:S01]  /*d3e0*/  STG.E.U16 [R160.64+0x3e], R93 ;  /* 0x00003e5da0007986 */ /* 0x000fe2000c101510 */
[----:B------:R-:W-:Y:S02]  /*d3f0*/  LOP3.LUT R80, R87, R80, RZ, 0xc0, !PT ;  /* 0x0000005057507212 */ /* 0x000fe400078ec0ff */
[----:B------:R-:W-:Y:S01]  /*d400*/  LOP3.LUT R75, R86, R75, RZ, 0xc0, !PT ;  /* 0x0000004b564b7212 */ /* 0x000fe200078ec0ff */
[----:B------:R-:W-:Y:S01]  /*d410*/  STG.E.U16 [R160.64+0x40], R128 ;  /* 0x00004080a0007986 */ /* 0x000fe2000c101510 */
[----:B------:R-:W-:Y:S02]  /*d420*/  PRMT R88, R89, 0x5410, R88 ;  /* 0x0000541059587816 */ /* 0x000fe40000000058 */
[----:B------:R-:W-:Y:S01]  /*d430*/  LOP3.LUT R89, R178, 0xff, RZ, 0xc0, !PT ;  /* 0x000000ffb2597812 */ /* 0x000fe200078ec0ff */
[----:B------:R-:W2:Y:S01]  /*d440*/  LDSM.16.MT88.4 R84, [R194+0x6000] ;  /* 0x00600000c254783b */ /* 0x000ea20000004200 */
[----:B------:R-:W-:Y:S01]  /*d450*/  LOP3.LUT R90, R180, 0xffff, RZ, 0xc0, !PT ;  /* 0x0000ffffb45a7812 */ /* 0x000fe200078ec0ff */
[--C-:B------:R-:W-:Y:S01]  /*d460*/  HSET2.LE.AND R88, R88, R6.reuse, PT ;  /* 0x0000000658587233 */ /* 0x100fe20003803000 */
[----:B------:R-:W-:Y:S02]  /*d470*/  @!P0 PRMT R135, R217, 0x5410, RZ ;  /* 0x00005410d9878816 */ /* 0x000fe400000000ff */
[----:B------:R-:W-:Y:S02]  /*d480*/  PRMT R5, R140, 0x7632, R5 ;  /* 0x000076328c057816 */ /* 0x000fe40000000005 */
[----:B------:R-:W-:Y:S01]  /*d490*/  LOP3.LUT R83, R88, R83, RZ, 0xc0, !PT ;  /* 0x0000005358537212 */ /* 0x000fe200078ec0ff */
[-C--:B-1----:R-:W-:Y:S01]  /*d4a0*/  HMMA.16816.F32.BF16 R8, R72, R76.reuse, R8 ;  /* 0x0000004c4808723c */ /* 0x082fe20000041808 */
[----:B------:R-:W-:Y:S01]  /*d4b0*/  STG.E.U16 [R162.64+0x40], R130 ;  /* 0x00004082a2007986 */ /* 0x000fe2000c101510 */
[----:B------:R-:W-:Y:S01]  /*d4c0*/  SHF.R.U32.HI R88, RZ, 0x10, R178 ;  /* 0x00000010ff587819 */ /* 0x000fe200000116b2 */
[----:B------:R-:W-:Y:S01]  /*d4d0*/  @!P5 HFMA2.BF16_V2 R212, -RZ.H0_H0, RZ.H0_H0, -R5.H0_H0 ;  /* 0x200000ffffd4d231 */ /* 0x000fe20000340905 */
[----:B------:R-:W-:Y:S01]  /*d4e0*/  ISETP.GE.U32.AND P0, PT, R4, R94, PT ;  /* 0x0000005e0400720c */ /* 0x000fe20003f06070 */
[----:B------:R1:W-:Y:S01]  /*d4f0*/  STG.E.U16 [R162.64+0x42], R135 ;  /* 0x00004287a2007986 */ /* 0x0003e2000c101510 */
[----:B------:R-:W-:Y:S02]  /*d500*/  PRMT R94, R140, 0x5410, R5 ;  /* 0x000054108c5e7816 */ /* 0x000fe40000000005 */
[C---:B------:R-:W-:Y:S01]  /*d510*/  HMMA.16816.F32.BF16 R12, R80.reuse, R76, R12 ;  /* 0x0000004c500c723c */ /* 0x040fe2000004180c */
[----:B------:R-:W-:Y:S03]  /*d520*/  STG.E.U16 [R170.64+0x50], R144 ;  /* 0x00005090aa007986 */ /* 0x000fe6000c101510 */
[----:B------:R-:W-:Y:S01]  /*d530*/  @!P5 PRMT R5, R212, 0x5410, RZ ;  /* 0x00005410d405d816 */ /* 0x000fe200000000ff */
[----:B------:R-:W-:Y:S01]  /*d540*/  STG.E.U16 [R170.64+0x52], R101 ;  /* 0x00005265aa007986 */ /* 0x000fe2000c101510 */
[----:B------:R-:W-:Y:S02]  /*d550*/  @!P6 PRMT R140, R213, 0x5410, RZ ;  /* 0x00005410d58ce816 */ /* 0x000fe400000000ff */
[-C--:B------:R-:W-:Y:S01]  /*d560*/  HMMA.16816.F32.BF16 R16, R80, R78.reuse, R16 ;  /* 0x0000004e5010723c */ /* 0x080fe20000041810 */
[----:B------:R-:W-:Y:S01]  /*d570*/  STG.E.U16 [R158.64+0x50], R103 ;  /* 0x000050679e007986 */ /* 0x000fe2000c101510 */
[----:B------:R-:W-:Y:S02]  /*d580*/  ISETP.GE.U32.AND P6, PT, R4, R131, PT ;  /* 0x000000830400720c */ /* 0x000fe40003fc6070 */
[----:B------:R-:W-:Y:S01]  /*d590*/  LOP3.LUT R168, R164, 0xffff, RZ, 0xc0, !PT ;  /* 0x0000ffffa4a87812 */ /* 0x000fe200078ec0ff */
[----:B------:R-:W-:Y:S01]  /*d5a0*/  STG.E.U16 [R158.64+0x52], R102 ;  /* 0x000052669e007986 */ /* 0x000fe2000c101510 */
[----:B------:R-:W-:Y:S02]  /*d5b0*/  SHF.R.U32.HI R151, RZ, 0x18, R164 ;  /* 0x00000018ff977819 */ /* 0x000fe400000116a4 */
[C---:B------:R-:W-:Y:S01]  /*d5c0*/  HMMA.16816.F32.BF16 R20, R72.reuse, R78, R20 ;  /* 0x0000004e4814723c */ /* 0x040fe20000041814 */
[----:B------:R-:W3:Y:S03]  /*d5d0*/  LDSM.16.MT88.4 R76, [R193+0x6000] ;  /* 0x00600000c14c783b */ /* 0x000ee60000004200 */
[----:B------:R-:W-:Y:S02]  /*d5e0*/  SHF.R.U32.HI R168, RZ, 0x8, R168 ;  /* 0x00000008ffa87819 */ /* 0x000fe400000116a8 */
[--C-:B------:R-:W-:Y:S02]  /*d5f0*/  SHF.R.U32.HI R145, RZ, 0x18, R180.reuse ;  /* 0x00000018ff917819 */ /* 0x100fe400000116b4 */
[-C--:B--2---:R-:W-:Y:S01]  /*d600*/  HMMA.16816.F32.BF16 R24, R72, R84.reuse, R24 ;  /* 0x000000544818723c */ /* 0x084fe20000041818 */
[----:B------:R-:W-:Y:S03]  /*d610*/  STG.E.U16 [R160.64+0x4e], R100 ;  /* 0x00004e64a0007986 */ /* 0x000fe6000c101510 */
[----:B------:R-:W-:Y:S01]  /*d620*/  SHF.R.U32.HI R166, RZ, 0x10, R180 ;  /* 0x00000010ffa67819 */ /* 0x000fe200000116b4 */
[----:B------:R-:W-:Y:S01]  /*d630*/  STG.E.U16 [R160.64+0x50], R7 ;  /* 0x00005007a0007986 */ /* 0x000fe2000c101510 */
[----:B-1----:R-:W-:Y:S02]  /*d640*/  IMAD.MOV.U32 R135, RZ, RZ, R0 ;  /* 0x000000ffff877224 */ /* 0x002fe400078e0000 */
[C---:B------:R-:W-:Y:S01]  /*d650*/  HMMA.16816.F32.BF16 R28, R80.reuse, R84, R28 ;  /* 0x00000054501c723c */ /* 0x040fe2000004181c */
[----:B------:R-:W-:Y:S03]  /*d660*/  STG.E.U16 [R162.64+0x50], R142 ;  /* 0x0000508ea2007986 */ /* 0x000fe6000c101510 */
[----:B------:R-:W-:Y:S01]  /*d670*/  LOP3.LUT R166, R166, 0xff, RZ, 0xc0, !PT ;  /* 0x000000ffa6a67812 */ /* 0x000fe200078ec0ff */
[----:B------:R1:W-:Y:S03]  /*d680*/  STG.E.U16 [R162.64+0x52], R133 ;  /* 0x00005285a2007986 */ /* 0x0003e6000c101510 */
[-C--:B------:R-:W-:Y:S01]  /*d690*/  HMMA.16816.F32.BF16 R32, R80, R86.reuse, R32 ;  /* 0x000000565020723c */ /* 0x080fe20000041820 */
[----:B------:R2:W-:Y:S03]  /*d6a0*/  STG.E.U16 [R170.64+0x62], R5 ;  /* 0x00006205aa007986 */ /* 0x0005e6000c101510 */
[----:B------:R-:W-:Y:S01]  /*d6b0*/  PRMT R145, R166, 0x5410, R145 ;  /* 0x00005410a6917816 */ /* 0x000fe20000000091 */
[----:B------:R-:W-:Y:S01]  /*d6c0*/  STG.E.U16 [R170.64+0x60], R140 ;  /* 0x0000608caa007986 */ /* 0x000fe2000c101510 */
[----:B------:R-:W-:Y:S02]  /*d6d0*/  SHF.R.U32.HI R166, RZ, 0x10, R164 ;  /* 0x00000010ffa67819 */ /* 0x000fe400000116a4 */
[C---:B------:R-:W-:Y:S01]  /*d6e0*/  HMMA.16816.F32.BF16 R36, R72.reuse, R86, R36 ;  /* 0x000000564824723c */ /* 0x040fe20000041824 */
[----:B------:R-:W4:Y:S07]  /*d6f0*/  LDSM.16.MT88.4 R84, [R192+0x6000] ;  /* 0x00600000c054783b */ /* 0x000f2e0000004200 */
[-C--:B---3--:R-:W-:Y:S01]  /*d700*/  HMMA.16816.F32.BF16 R40, R72, R76.reuse, R40 ;  /* 0x0000004c4828723c */ /* 0x088fe20000041828 */
[----:B-1----:R-:W-:Y:S07]  /*d710*/  IMAD.MOV.U32 R133, RZ, RZ, R2 ;  /* 0x000000ffff857224 */ /* 0x002fee00078e0002 */
[C---:B------:R-:W-:Y:S01]  /*d720*/  HMMA.16816.F32.BF16 R44, R80.reuse, R76, R44 ;  /* 0x0000004c502c723c */ /* 0x040fe2000004182c */
[----:B--2---:R-:W-:Y:S06]  /*d730*/  IADD3 R5, R134, -0x1, RZ ;  /* 0xffffffff86057810 */ /* 0x004fec0007ffe0ff */
[----:B------:R-:W-:Y:S01]  /*d740*/  LOP3.LUT R77, R178, 0xffff, RZ, 0xc0, !PT ;  /* 0x0000ffffb24d7812 */ /* 0x000fe200078ec0ff */
[-C--:B------:R-:W-:Y:S01]  /*d750*/  HMMA.16816.F32.BF16 R48, R80, R78.reuse, R48 ;  /* 0x0000004e5030723c */ /* 0x080fe20000041830 */
[----:B------:R-:W-:Y:S03]  /*d760*/  LOP3.LUT R76, R181, UR14, R148, 0x96, !PT ;  /* 0x0000000eb54c7c12 */ /* 0x000fe6000f8e9694 */
[----:B------:R-:W-:Y:S02]  /*d770*/  LOP3.LUT R148, R180, 0xff, RZ, 0xc0, !PT ;  /* 0x000000ffb4947812 */ /* 0x000fe400078ec0ff */
[----:B------:R-:W-:Y:S02]  /*d780*/  LOP3.LUT R165, R76, 0xffff, RZ, 0xc0, !PT ;  /* 0x0000ffff4ca57812 */ /* 0x000fe400078ec0ff */
[C---:B------:R-:W-:Y:S01]  /*d790*/  HMMA.16816.F32.BF16 R52, R72.reuse, R78, R52 ;  /* 0x0000004e4834723c */ /* 0x040fe20000041834 */
[----:B------:R-:W-:Y:S03]  /*d7a0*/  SHF.R.U32.HI R155, RZ, 0x18, R76 ;  /* 0x00000018ff9b7819 */ /* 0x000fe6000001164c */
[----:B------:R-:W-:Y:S03]  /*d7b0*/  SHF.R.U32.HI R178, RZ, 0x18, R178 ;  /* 0x00000018ffb27819 */ /* 0x000fe600000116b2 */
[----:B------:R-:W-:Y:S01]  /*d7c0*/  SHF.R.U32.HI R78, RZ, 0x8, R77 ;  /* 0x00000008ff4e7819 */ /* 0x000fe2000001164d */
[-C--:B----4-:R-:W-:Y:S01]  /*d7d0*/  HMMA.16816.F32.BF16 R56, R72, R84.reuse, R56 ;  /* 0x000000544838723c */ /* 0x090fe20000041838 */
[----:B------:R-:W-:Y:S03]  /*d7e0*/  LOP3.LUT R79, R88, 0xff, RZ, 0xc0, !PT ;  /* 0x000000ff584f7812 */ /* 0x000fe600078ec0ff */
[----:B------:R-:W-:Y:S02]  /*d7f0*/  SHF.R.U32.HI R77, RZ, 0x8, R90 ;  /* 0x00000008ff4d7819 */ /* 0x000fe4000001165a */
[----:B------:R-:W-:Y:S02]  /*d800*/  PRMT R78, R89, 0x5410, R78 ;  /* 0x00005410594e7816 */ /* 0x000fe4000000004e */
[C---:B------:R-:W-:Y:S01]  /*d810*/  HMMA.16816.F32.BF16 R60, R80.reuse, R84, R60 ;  /* 0x00000054503c723c */ /* 0x040fe2000004183c */
[----:B------:R-:W1:Y:S03]  /*d820*/  LDSM.16.MT88.4 R88, [R196+0x6800] ;  /* 0x00680000c458783b */ /* 0x000e660000004200 */
[----:B------:R-:W-:Y:S01]  /*d830*/  PRMT R148, R148, 0x5410, R77 ;  /* 0x0000541094947816 */ /* 0x000fe2000000004d */
[--C-:B------:R-:W-:Y:S01]  /*d840*/  HSET2.LE.AND R78, R78, R6.reuse, PT ;  /* 0x000000064e4e7233 */ /* 0x100fe20003803000 */
[----:B------:R-:W-:Y:S02]  /*d850*/  LOP3.LUT R77, R164, 0xff, RZ, 0xc0, !PT ;  /* 0x000000ffa44d7812 */ /* 0x000fe400078ec0ff */
[-C--:B------:R-:W-:Y:S01]  /*d860*/  HMMA.16816.F32.BF16 R64, R80, R86.reuse, R64 ;  /* 0x000000565040723c */ /* 0x080fe20000041840 */
[----:B------:R-:W-:Y:S03]  /*d870*/  LOP3.LUT R164, R166, 0xff, RZ, 0xc0, !PT ;  /* 0x000000ffa6a47812 */ /* 0x000fe600078ec0ff */
[----:B------:R-:W-:Y:S02]  /*d880*/  SHF.R.U32.HI R84, RZ, 0x10, R76 ;  /* 0x00000010ff547819 */ /* 0x000fe4000001164c */
[----:B------:R-:W-:Y:S01]  /*d890*/  PRMT R77, R77, 0x5410, R168 ;  /* 0x000054104d4d7816 */ /* 0x000fe200000000a8 */
[--C-:B------:R-:W-:Y:S01]  /*d8a0*/  HSET2.LE.AND R82, R148, R6.reuse, PT ;  /* 0x0000000694527233 */ /* 0x100fe20003803000 */
[----:B------:R-:W-:Y:S01]  /*d8b0*/  HMMA.16816.F32.BF16 R68, R72, R86, R68 ;  /* 0x000000564844723c */ /* 0x000fe20000041844 */
[----:B------:R-:W-:Y:S01]  /*d8c0*/  PRMT R151, R164, 0x5410, R151 ;  /* 0x00005410a4977816 */ /* 0x000fe20000000097 */
[----:B------:R-:W2:Y:S02]  /*d8d0*/  LDSM.16.MT88.4 R72, [R194+0x6800] ;  /* 0x00680000c248783b */ /* 0x000ea40000004200 */
[----:B------:R-:W-:Y:S01]  /*d8e0*/  PRMT R79, R79, 0x5410, R178 ;  /* 0x000054104f4f7816 */ /* 0x000fe200000000b2 */
[--C-:B------:R-:W-:Y:S01]  /*d8f0*/  HSET2.LE.AND R83, R145, R6.reuse, PT ;  /* 0x0000000691537233 */ /* 0x100fe20003803000 */
[----:B------:R-:W-:Y:S02]  /*d900*/  LOP3.LUT R85, R76, 0xff, RZ, 0xc0, !PT ;  /* 0x000000ff4c557812 */ /* 0x000fe400078ec0ff */
[----:B------:R-:W-:Y:S01]  /*d910*/  SHF.R.U32.HI R76, RZ, 0x8, R165 ;  /* 0x00000008ff4c7819 */ /* 0x000fe200000116a5 */
[--C-:B------:R-:W-:Y:S03]  /*d920*/  HSET2.LE.AND R79, R79, R6.reuse, PT ;  /* 0x000000064f4f7233 */ /* 0x100fe60003803000 */
[----:B------:R-:W-:Y:S02]  /*d930*/  LOP3.LUT R84, R84, 0xff, RZ, 0xc0, !PT ;  /* 0x000000ff54547812 */ /* 0x000fe400078ec0ff */
[----:B------:R-:W-:Y:S01]  /*d940*/  PRMT R85, R85, 0x5410, R76 ;  /* 0x0000541055557816 */ /* 0x000fe2000000004c */
[--C-:B------:R-:W-:Y:S01]  /*d950*/  HSET2.LE.AND R76, R77, R6.reuse, PT ;  /* 0x000000064d4c7233 */ /* 0x100fe20003803000 */
[----:B------:R-:W-:Y:S01]  /*d960*/  PRMT R84, R84, 0x5410, R155 ;  /* 0x0000541054547816 */ /* 0x000fe2000000009b */
[--C-:B------:R-:W-:Y:S01]  /*d970*/  HSET2.LE.AND R77, R151, R6.reuse, PT ;  /* 0x00000006974d7233 */ /* 0x100fe20003803000 */
[----:B------:R-:W-:Y:S01]  /*d980*/  LOP3.LUT R78, R78, R121, RZ, 0xc0, !PT ;  /* 0x000000794e4e7212 */ /* 0x000fe200078ec0ff */
[--C-:B------:R-:W-:Y:S01]  /*d990*/  HSET2.LE.AND R80, R85, R6.reuse, PT ;  /* 0x0000000655507233 */ /* 0x100fe20003803000 */
[----:B------:R-:W-:Y:S01]  /*d9a0*/  LOP3.LUT R76, R76, R123, RZ, 0xc0, !PT ;  /* 0x0000007b4c4c7212 */ /* 0x000fe200078ec0ff */
[--C-:B------:R-:W-:Y:S01]  /*d9b0*/  HSET2.LE.AND R81, R84, R6.reuse, PT ;  /* 0x0000000654517233 */ /* 0x100fe20003803000 */
[----:B------:R-:W-:Y:S01]  /*d9c0*/  LOP3.LUT R77, R77, R122, RZ, 0xc0, !PT ;  /* 0x0000007a4d4d7212 */ /* 0x000fe200078ec0ff */
[----:B------:R-:W-:Y:S01]  /*d9d0*/  MUFU.EX2 R155, R138 ;  /* 0x0000008a009b7308 */ /* 0x000fe20000000800 */
[----:B------:R-:W-:Y:S02]  /*d9e0*/  LOP3.LUT R79, R79, R120, RZ, 0xc0, !PT ;  /* 0x000000784f4f7212 */ /* 0x000fe400078ec0ff */
[----:B------:R-:W-:Y:S02]  /*d9f0*/  IADD3 R84, R141, 0x1, RZ ;  /* 0x000000018d547810 */ /* 0x000fe40007ffe0ff */
[----:B------:R-:W-:Y:S02]  /*da00*/  LOP3.LUT R80, R80, R119, RZ, 0xc0, !PT ;  /* 0x0000007750507212 */ /* 0x000fe400078ec0ff */
[----:B------:R-:W-:Y:S01]  /*da10*/  LOP3.LUT R84, R175, UR19, R84, 0x96, !PT ;  /* 0x00000013af547c12 */ /* 0x000fe2000f8e9654 */
[-C--:B-1----:R-:W-:Y:S01]  /*da20*/  HMMA.16816.F32.BF16 R8, R76, R88.reuse, R8 ;  /* 0x000000584c08723c */ /* 0x082fe20000041808 */
[----:B------:R-:W-:Y:S02]  /*da30*/  LOP3.LUT R81, R81, R118, RZ, 0xc0, !PT ;  /* 0x0000007651517212 */ /* 0x000fe400078ec0ff */
[----:B------:R-:W-:Y:S01]  /*da40*/  LOP3.LUT R82, R82, R117, RZ, 0xc0, !PT ;  /* 0x0000007552527212 */ /* 0x000fe200078ec0ff */
[----:B------:R-:W-:Y:S01]  /*da50*/  IMAD.WIDE.U32 R122, R84, -0x326172a9, RZ ;  /* 0xcd9e8d57547a7825 */ /* 0x000fe200078e00ff */
[----:B------:R-:W-:Y:S04]  /*da60*/  LOP3.LUT R83, R83, R116, RZ, 0xc0, !PT ;  /* 0x0000007453537212 */ /* 0x000fe800078ec0ff */
[C---:B------:R-:W-:Y:S03]  /*da70*/  LOP3.LUT R84, R123.reuse, UR13, R172, 0x96, !PT ;  /* 0x0000000d7b547c12 */ /* 0x040fe6000f8e96ac */
[C---:B------:R-:W-:Y:S01]  /*da80*/  HMMA.16816.F32.BF16 R12, R80.reuse, R88, R12 ;  /* 0x00000058500c723c */ /* 0x040fe2000004180c */
[----:B------:R-:W-:Y:S01]  /*da90*/  LOP3.LUT R85, R123, UR13, R182, 0x96, !PT ;  /* 0x0000000d7b557c12 */ /* 0x000fe2000f8e96b6 */
[----:B------:R-:W-:Y:S01]  /*daa0*/  IMAD.WIDE.U32 R164, R84, -0x2daee0ad, RZ ;  /* 0xd2511f5354a47825 */ /* 0x000fe200078e00ff */
[--C-:B------:R-:W-:Y:S02]  /*dab0*/  LOP3.LUT R166, R157, UR11, R122.reuse, 0x96, !PT ;  /* 0x0000000b9da67c12 */ /* 0x100fe4000f8e967a */
[----:B------:R-:W-:Y:S01]  /*dac0*/  LOP3.LUT R122, R153, UR11, R122, 0x96, !PT ;  /* 0x0000000b997a7c12 */ /* 0x000fe2000f8e967a */
[----:B------:R-:W-:Y:S01]  /*dad0*/  IMAD.WIDE.U32 R116, R85, -0x2daee0ad, RZ ;  /* 0xd2511f5355747825 */ /* 0x000fe200078e00ff */
[----:B------:R-:W-:Y:S01]  /*dae0*/  LOP3.LUT R84, R165, UR10, R186, 0x96, !PT ;  /* 0x0000000aa5547c12 */ /* 0x000fe2000f8e96ba */
[-C--:B------:R-:W-:Y:S04]  /*daf0*/  HMMA.16816.F32.BF16 R16, R80, R90.reuse, R16 ;  /* 0x0000005a5010723c */ /* 0x080fe80000041810 */
[----:B------:R-:W-:Y:S01]  /*db00*/  IMAD.WIDE.U32 R166, R166, -0x2daee0ad, RZ ;  /* 0xd2511f53a6a67825 */ /* 0x000fe200078e00ff */
[----:B------:R-:W-:Y:S03]  /*db10*/  LOP3.LUT R88, R117, UR10, R184, 0x96, !PT ;  /* 0x0000000a75587c12 */ /* 0x000fe6000f8e96b8 */
[C---:B------:R-:W-:Y:S01]  /*db20*/  HMMA.16816.F32.BF16 R20, R76.reuse, R90, R20 ;  /* 0x0000005a4c14723c */ /* 0x040fe20000041814 */
[----:B------:R-:W-:Y:S02]  /*db30*/  IMAD.WIDE.U32 R118, R84, -0x326172a9, RZ ;  /* 0xcd9e8d5754767825 */ /* 0x000fe400078e00ff */
[----:B------:R-:W1:Y:S01]  /*db40*/  LDSM.16.MT88.4 R84, [R193+0x6800] ;  /* 0x00680000c154783b */ /* 0x000e620000004200 */
[----:B------:R-:W-:Y:S01]  /*db50*/  LOP3.LUT R164, R167, UR8, R164, 0x96, !PT ;  /* 0x00000008a7a47c12 */ /* 0x000fe2000f8e96a4 */
[----:B------:R-:W-:Y:S01]  /*db60*/  IMAD.WIDE.U32 R122, R122, -0x2daee0ad, RZ ;  /* 0xd2511f537a7a7825 */ /* 0x000fe200078e00ff */
[----:B------:R-:W-:Y:S02]  /*db70*/  LOP3.LUT R156, R119, UR9, R156, 0x96, !PT ;  /* 0x00000009779c7c12 */ /* 0x000fe4000f8e969c */
[-C--:B--2---:R-:W-:Y:S01]  /*db80*/  HMMA.16816.F32.BF16 R24, R76, R72.reuse, R24 ;  /* 0x000000484c18723c */ /* 0x084fe20000041818 */
[----:B------:R-:W-:Y:S03]  /*db90*/  IMAD.WIDE.U32 R164, R164, -0x326172a9, RZ ;  /* 0xcd9e8d57a4a47825 */ /* 0x000fe600078e00ff */
[----:B------:R-:W-:Y:S01]  /*dba0*/  LOP3.LUT R116, R123, UR8, R116, 0x96, !PT ;  /* 0x000000087b747c12 */ /* 0x000fe2000f8e9674 */
[----:B------:R-:W-:Y:S01]  /*dbb0*/  IMAD.WIDE.U32 R88, R88, -0x326172a9, RZ ;  /* 0xcd9e8d5758587825 */ /* 0x000fe200078e00ff */
[----:B------:R-:W-:Y:S02]  /*dbc0*/  LOP3.LUT R118, R165, UR7, R118, 0x96, !PT ;  /* 0x00000007a5767c12 */ /* 0x000fe4000f8e9676 */
[C---:B------:R-:W-:Y:S01]  /*dbd0*/  HMMA.16816.F32.BF16 R28, R80.reuse, R72, R28 ;  /* 0x00000048501c723c */ /* 0x040fe2000004181c */
[----:B------:R-:W-:Y:S03]  /*dbe0*/  IMAD.WIDE.U32 R116, R116, -0x326172a9, RZ ;  /* 0xcd9e8d5774747825 */ /* 0x000fe600078e00ff */
[----:B------:R-:W-:Y:S01]  /*dbf0*/  LOP3.LUT R152, R89, UR9, R152, 0x96, !PT ;  /* 0x0000000959987c12 */ /* 0x000fe2000f8e9698 */
[----:B------:R-:W-:Y:S01]  /*dc00*/  IMAD.WIDE.U32 R118, R118, -0x2daee0ad, RZ ;  /* 0xd2511f5376767825 */ /* 0x000fe200078e00ff */
[----:B------:R-:W-:Y:S02]  /*dc10*/  LOP3.LUT R120, R117, UR7, R88, 0x96, !PT ;  /* 0x0000000775787c12 */ /* 0x000fe4000f8e9658 */
[-C--:B------:R-:W-:Y:S01]  /*dc20*/  HMMA.16816.F32.BF16 R32, R80, R74.reuse, R32 ;  /* 0x0000004a5020723c */ /* 0x080fe20000041820 */
[----:B------:R-:W-:Y:S04]  /*dc30*/  IMAD.WIDE.U32 R156, R156, -0x2daee0ad, RZ ;  /* 0xd2511f539c9c7825 */ /* 0x000fe800078e00ff */
[----:B------:R-:W-:Y:S01]  /*dc40*/  IMAD.WIDE.U32 R120, R120, -0x2daee0ad, RZ ;  /* 0xd2511f5378787825 */ /* 0x000fe200078e00ff */
[----:B------:R-:W-:Y:S02]  /*dc50*/  LOP3.LUT R89, R157, UR6, R166, 0x96, !PT ;  /* 0x000000069d597c12 */ /* 0x000fe4000f8e96a6 */
[C---:B------:R-:W-:Y:S01]  /*dc60*/  HMMA.16816.F32.BF16 R36, R76.reuse, R74, R36 ;  /* 0x0000004a4c24723c */ /* 0x040fe20000041824 */
[----:B------:R-:W-:Y:S03]  /*dc70*/  LOP3.LUT R88, R119, UR4, R156, 0x96, !PT ;  /* 0x0000000477587c12 */ /* 0x000fe6000f8e969c */
[----:B------:R-:W-:Y:S04]  /*dc80*/  IMAD.WIDE.U32 R90, R152, -0x2daee0ad, RZ ;  /* 0xd2511f53985a7825 */ /* 0x000fe800078e00ff */
[----:B------:R-:W-:Y:S01]  /*dc90*/  IMAD.WIDE.U32 R72, R88, -0x326172a9, RZ ;  /* 0xcd9e8d5758487825 */ /* 0x000fe200078e00ff */
[----:B------:R-:W-:Y:S01]  /*dca0*/  LOP3.LUT R156, R121, UR4, R90, 0x96, !PT ;  /* 0x00000004799c7c12 */ /* 0x000fe2000f8e965a */
[-C--:B-1----:R-:W-:Y:S02]  /*dcb0*/  HMMA.16816.F32.BF16 R40, R76, R84.reuse, R40 ;  /* 0x000000544c28723c */ /* 0x082fe40000041828 */
[----:B------:R-:W-:Y:S01]  /*dcc0*/  IMAD.WIDE.U32 R152, R89, -0x326172a9, RZ ;  /* 0xcd9e8d5759987825 */ /* 0x000fe200078e00ff */
[----:B------:R-:W-:Y:S02]  /*dcd0*/  LOP3.LUT R148, R72, 0xffff, RZ, 0xc0, !PT ;  /* 0x0000ffff48947812 */ /* 0x000fe400078ec0ff */
[----:B------:R-:W-:Y:S01]  /*dce0*/  SHF.R.U32.HI R151, RZ, 0x10, R72 ;  /* 0x00000010ff977819 */ /* 0x000fe20000011648 */
[----:B------:R-:W-:Y:S01]  /*dcf0*/  IMAD.WIDE.U32 R156, R156, -0x326172a9, RZ ;  /* 0xcd9e8d579c9c7825 */ /* 0x000fe200078e00ff */
[----:B------:R-:W-:Y:S01]  /*dd00*/  LOP3.LUT R119, R73, UR15, R152, 0x96, !PT ;  /* 0x0000000f49777c12 */ /* 0x000fe2000f8e9698 */
[C---:B------:R-:W-:Y:S01]  /*dd10*/  HMMA.16816.F32.BF16 R44, R80.reuse, R84, R44 ;  /* 0x00000054502c723c */ /* 0x040fe2000004182c */
[----:B------:R-:W-:Y:S03]  /*dd20*/  LOP3.LUT R117, R72, 0xff, RZ, 0xc0, !PT ;  /* 0x000000ff48757812 */ /* 0x000fe600078ec0ff */
[----:B------:R-:W-:Y:S02]  /*dd30*/  SHF.R.U32.HI R121, RZ, 0x18, R72 ;  /* 0x00000018ff797819 */ /* 0x000fe40000011648 */
[----:B------:R-:W1:Y:S01]  /*dd40*/  LDSM.16.MT88.4 R72, [R192+0x6800] ;  /* 0x00680000c048783b */ /* 0x000e620000004200 */
[----:B------:R-:W-:Y:S01]  /*dd50*/  LOP3.LUT R90, R91, UR6, R122, 0x96, !PT ;  /* 0x000000065b5a7c12 */ /* 0x000fe2000f8e967a */
[-C--:B------:R-:W-:Y:S01]  /*dd60*/  HMMA.16816.F32.BF16 R48, R80, R86.reuse, R48 ;  /* 0x000000565030723c */ /* 0x080fe20000041830 */
[----:B------:R-:W-:Y:S03]  /*dd70*/  LOP3.LUT R152, R156, 0xffff, RZ, 0xc0, !PT ;  /* 0x0000ffff9c987812 */ /* 0x000fe600078ec0ff */
[----:B------:R-:W-:Y:S01]  /*dd80*/  IMAD.WIDE.U32 R90, R90, -0x326172a9, RZ ;  /* 0xcd9e8d575a5a7825 */ /* 0x000fe200078e00ff */
[----:B------:R-:W-:Y:S02]  /*dd90*/  LOP3.LUT R145, R156, 0xff, RZ, 0xc0, !PT ;  /* 0x000000ff9c917812 */ /* 0x000fe400078ec0ff */
[--C-:B------:R-:W-:Y:S01]  /*dda0*/  SHF.R.U32.HI R141, RZ, 0x10, R156.reuse ;  /* 0x00000010ff8d7819 */ /* 0x100fe2000001169c */
[C---:B------:R-:W-:Y:S01]  /*ddb0*/  HMMA.16816.F32.BF16 R52, R76.reuse, R86, R52 ;  /* 0x000000564c34723c */ /* 0x040fe20000041834 */
[----:B------:R-:W-:Y:S03]  /*ddc0*/  IMAD.WIDE.U32 R122, R127, -0x2daee0ad, RZ ;  /* 0xd2511f537f7a7825 */ /* 0x000fe600078e00ff */
[----:B------:R-:W-:Y:S02]  /*ddd0*/  SHF.R.U32.HI R88, RZ, 0x18, R156 ;  /* 0x00000018ff587819 */ /* 0x000fe4000001169c */
[----:B------:R-:W-:Y:S02]  /*dde0*/  SHF.R.U32.HI R152, RZ, 0x8, R152 ;  /* 0x00000008ff987819 */ /* 0x000fe40000011698 */
[----:B------:R-:W-:Y:S04]  /*ddf0*/  SHF.R.U32.HI R156, RZ, 0x8, R148 ;  /* 0x00000008ff9c7819 */ /* 0x000fe80000011694 */
[----:B------:R-:W-:Y:S02]  /*de00*/  LOP3.LUT R84, R119, 0xffff, RZ, 0xc0, !PT ;  /* 0x0000ffff77547812 */ /* 0x000fe400078ec0ff */
[----:B------:R-:W-:Y:S02]  /*de10*/  LOP3.LUT R176, R123, UR14, R176, 0x96, !PT ;  /* 0x0000000e7bb07c12 */ /* 0x000fe4000f8e96b0 */
[----:B------:R-:W-:Y:S02]  /*de20*/  SHF.R.U32.HI R84, RZ, 0x8, R84 ;  /* 0x00000008ff547819 */ /* 0x000fe40000011654 */
[----:B------:R-:W-:Y:S02]  /*de30*/  LOP3.LUT R127, R157, UR15, R90, 0x96, !PT ;  /* 0x0000000f9d7f7c12 */ /* 0x000fe4000f8e965a */
[----:B------:R-:W-:Y:S01]  /*de40*/  PRMT R90, R117, 0x5410, R156 ;  /* 0x00005410755a7816 */ /* 0x000fe2000000009c */
[----:B------:R-:W-:Y:S01]  /*de50*/  MUFU.EX2 R157, R139 ;  /* 0x0000008b009d7308 */ /* 0x000fe20000000800 */
[----:B------:R-:W-:Y:S02]  /*de60*/  PRMT R117, R145, 0x5410, R152 ;  /* 0x0000541091757816 */ /* 0x000fe40000000098 */
[----:B------:R-:W-:Y:S01]  /*de70*/  LOP3.LUT R145, R119, 0xff, RZ, 0xc0, !PT ;  /* 0x000000ff77917812 */ /* 0x000fe200078ec0ff */
[--C-:B------:R-:W-:Y:S01]  /*de80*/  HSET2.LE.AND R90, R90, R6.reuse, PT ;  /* 0x000000065a5a7233 */ /* 0x100fe20003803000 */
[----:B------:R-:W-:Y:S02]  /*de90*/  LOP3.LUT R85, R141, 0xff, RZ, 0xc0, !PT ;  /* 0x000000ff8d557812 */ /* 0x000fe400078ec0ff */
[----:B------:R-:W-:Y:S01]  /*dea0*/  PRMT R141, R146, 0x7632, R141 ;  /* 0x00007632928d7816 */ /* 0x000fe2000000008d */
[-C--:B-1----:R-:W-:Y:S01]  /*deb0*/  HMMA.16816.F32.BF16 R56, R76, R72.reuse, R56 ;  /* 0x000000484c38723c */ /* 0x082fe20000041838 */
[----:B------:R-:W-:Y:S02]  /*dec0*/  PRMT R145, R145, 0x5410, R84 ;  /* 0x0000541091917816 */ /* 0x000fe40000000054 */
[----:B------:R-:W-:Y:S01]  /*ded0*/  LOP3.LUT R84, R176, 0xff, RZ, 0xc0, !PT ;  /* 0x000000ffb0547812 */ /* 0x000fe200078ec0ff */
[----:B------:R-:W-:Y:S01]  /*dee0*/  @!P3 HFMA2.BF16_V2 R207, -RZ.H0_H0, RZ.H0_H0, -R141.H0_H0 ;  /* 0x200000ffffcfb231 */ /* 0x000fe2000034098d */
[----:B------:R-:W-:Y:S02]  /*def0*/  PRMT R115, R85, 0x5410, R88 ;  /* 0x0000541055737816 */ /* 0x000fe40000000058 */
[----:B------:R-:W-:Y:S01]  /*df00*/  PRMT R88, R146, 0x5410, R141 ;  /* 0x0000541092587816 */ /* 0x000fe2000000008d */
[C---:B------:R-:W-:Y:S01]  /*df10*/  HMMA.16816.F32.BF16 R60, R80.reuse, R72, R60 ;  /* 0x00000048503c723c */ /* 0x040fe2000004183c */
[----:B------:R-:W-:Y:S02]  /*df20*/  @!P4 PRMT R146, R204, 0x5410, RZ ;  /* 0x00005410cc92c816 */ /* 0x000fe400000000ff */
[----:B------:R-:W-:Y:S02]  /*df30*/  ISETP.GE.U32.AND P4, PT, R4, R84, PT ;  /* 0x000000540400720c */ /* 0x000fe40003f86070 */
[----:B------:R-:W1:Y:S01]  /*df40*/  LDSM.16.MT88.4 R84, [R196+0x7000] ;  /* 0x00700000c454783b */ /* 0x000e620000004200 */
[----:B------:R-:W-:Y:S01]  /*df50*/  LOP3.LUT R148, R151, 0xff, RZ, 0xc0, !PT ;  /* 0x000000ff97947812 */ /* 0x000fe200078ec0ff */
[--C-:B------:R-:W-:Y:S01]  /*df60*/  HSET2.LE.AND R72, R145, R6.reuse, PT ;  /* 0x0000000691487233 */ /* 0x100fe20003803000 */
[-C--:B------:R-:W-:Y:S01]  /*df70*/  HMMA.16816.F32.BF16 R64, R80, R74.reuse, R64 ;  /* 0x0000004a5040723c */ /* 0x080fe20000041840 */
[--C-:B------:R-:W-:Y:S03]  /*df80*/  SHF.R.U32.HI R151, RZ, 0x10, R119.reuse ;  /* 0x00000010ff977819 */ /* 0x100fe60000011677 */
[----:B------:R-:W-:Y:S01]  /*df90*/  SHF.R.U32.HI R119, RZ, 0x18, R119 ;  /* 0x00000018ff777819 */ /* 0x000fe20000011677 */
[----:B------:R-:W-:Y:S01]  /*dfa0*/  STG.E.U16 [R158.64+0x60], R146 ;  /* 0x000060929e007986 */ /* 0x000fe2000c101510 */
[----:B------:R-:W-:Y:S02]  /*dfb0*/  LOP3.LUT R156, R151, 0xff, RZ, 0xc0, !PT ;  /* 0x000000ff979c7812 */ /* 0x000fe400078ec0ff */
[----:B------:R-:W-:Y:S01]  /*dfc0*/  HMMA.16816.F32.BF16 R68, R76, R74, R68 ;  /* 0x0000004a4c44723c */ /* 0x000fe20000041844 */
[----:B------:R-:W-:Y:S01]  /*dfd0*/  PRMT R121, R148, 0x5410, R121 ;  /* 0x0000541094797816 */ /* 0x000fe20000000079 */
[----:B------:R-:W2:Y:S02]  /*dfe0*/  LDSM.16.MT88.4 R76, [R194+0x7000] ;  /* 0x00700000c24c783b */ /* 0x000ea40000004200 */
[----:B------:R-:W-:Y:S01]  /*dff0*/  PRMT R119, R156, 0x5410, R119 ;  /* 0x000054109c777816 */ /* 0x000fe20000000077 */
[----:B------:R-:W-:Y:S01]  /*e000*/  @!P4 HFMA2.BF16_V2 R215, -RZ.H0_H0, RZ.H0_H0, -R143.H0_H0 ;  /* 0x200000ffffd7c231 */ /* 0x000fe2000034098f */
[C---:B------:R-:W-:Y:S01]  /*e010*/  LOP3.LUT R152, R127.reuse, 0xffff, RZ, 0xc0, !PT ;  /* 0x0000ffff7f987812 */ /* 0x040fe200078ec0ff */
[--C-:B------:R-:W-:Y:S01]  /*e020*/  HSET2.LE.AND R73, R121, R6.reuse, PT ;  /* 0x0000000679497233 */ /* 0x100fe20003803000 */
[--C-:B------:R-:W-:Y:S01]  /*e030*/  SHF.R.U32.HI R148, RZ, 0x10, R127.reuse ;  /* 0x00000010ff947819 */ /* 0x100fe2000001167f */
[--C-:B------:R-:W-:Y:S01]  /*e040*/  HSET2.LE.AND R81, R119, R6.reuse, PT ;  /* 0x0000000677517233 */ /* 0x100fe20003803000 */
[----:B------:R-:W3:Y:S02]  /*e050*/  MUFU.EX2 R156, R149 ;  /* 0x00000095009c7308 */ /* 0x000ee40000000800 */
[----:B------:R-:W-:Y:S01]  /*e060*/  LOP3.LUT R114, R127, 0xff, RZ, 0xc0, !PT ;  /* 0x000000ff7f727812 */ /* 0x000fe200078ec0ff */
[--C-:B------:R-:W-:Y:S01]  /*e070*/  HSET2.LE.AND R75, R117, R6.reuse, PT ;  /* 0x00000006754b7233 */ /* 0x100fe20003803000 */
[----:B------:R-:W-:Y:S02]  /*e080*/  SHF.R.U32.HI R151, RZ, 0x18, R127 ;  /* 0x00000018ff977819 */ /* 0x000fe4000001167f */
[----:B------:R-:W-:Y:S02]  /*e090*/  SHF.R.U32.HI R127, RZ, 0x8, R152 ;  /* 0x00000008ff7f7819 */ /* 0x000fe40000011698 */
[----:B------:R-:W-:Y:S02]  /*e0a0*/  LOP3.LUT R148, R148, 0xff, RZ, 0xc0, !PT ;  /* 0x000000ff94947812 */ /* 0x000fe400078ec0ff */
[----:B------:R-:W-:Y:S02]  /*e0b0*/  PRMT R127, R114, 0x5410, R127 ;  /* 0x00005410727f7816 */ /* 0x000fe4000000007f */
[--C-:B------:R-:W-:Y:S02]  /*e0c0*/  PRMT R114, R148, 0x5410, R151.reuse ;  /* 0x0000541094727816 */ /* 0x100fe40000000097 */
[----:B------:R-:W-:Y:S01]  /*e0d0*/  LOP3.LUT R82, R90, R113, RZ, 0xc0, !PT ;  /* 0x000000715a527212 */ /* 0x000fe200078ec0ff */
[--C-:B------:R-:W-:Y:S01]  /*e0e0*/  HSET2.LE.AND R90, R115, R6.reuse, PT ;  /* 0x00000006735a7233 */ /* 0x100fe20003803000 */
[----:B------:R-:W-:Y:S01]  /*e0f0*/  LOP3.LUT R83, R73, R112, RZ, 0xc0, !PT ;  /* 0x0000007049537212 */ /* 0x000fe200078ec0ff */
[--C-:B------:R-:W-:Y:S01]  /*e100*/  HSET2.LE.AND R73, R114, R6.reuse, PT ;  /* 0x0000000672497233 */ /* 0x100fe20003803000 */
[----:B------:R-:W-:Y:S01]  /*e110*/  LOP3.LUT R80, R72, R111, RZ, 0xc0, !PT ;  /* 0x0000006f48507212 */ /* 0x000fe200078ec0ff */
[--C-:B------:R-:W-:Y:S01]  /*e120*/  HSET2.LE.AND R72, R127, R6.reuse, PT ;  /* 0x000000067f487233 */ /* 0x100fe20003803000 */
[----:B------:R-:W-:Y:S02]  /*e130*/  LOP3.LUT R81, R81, R110, RZ, 0xc0, !PT ;  /* 0x0000006e51517212 */ /* 0x000fe400078ec0ff */
[----:B------:R-:W-:Y:S02]  /*e140*/  LOP3.LUT R91, R91, UR5, R116, 0x96, !PT ;  /* 0x000000055b5b7c12 */ /* 0x000fe4000f8e9674 */
[----:B------:R-:W-:Y:S01]  /*e150*/  @!P3 PRMT R141, R207, 0x5410, RZ ;  /* 0x00005410cf8db816 */ /* 0x000fe200000000ff */
[----:B---3--:R-:W-:Y:S01]  /*e160*/  FADD.FTZ R166, R156, R124 ;  /* 0x0000007c9ca67221 */ /* 0x008fe20000010000 */
[----:B------:R-:W-:Y:S01]  /*e170*/  LOP3.LUT R72, R72, R109, RZ, 0xc0, !PT ;  /* 0x0000006d48487212 */ /* 0x000fe200078ec0ff */
[-C--:B-1----:R-:W-:Y:S01]  /*e180*/  HMMA.16816.F32.BF16 R8, R80, R84.reuse, R8 ;  /* 0x000000545008723c */ /* 0x082fe20000041808 */
[----:B------:R-:W-:Y:S01]  /*e190*/  LOP3.LUT R73, R73, R108, RZ, 0xc0, !PT ;  /* 0x0000006c49497212 */ /* 0x000fe200078ec0ff */
[----:B------:R-:W-:Y:S01]  /*e1a0*/  STG.E.U16 [R158.64+0x62], R141 ;  /* 0x0000628d9e007986 */ /* 0x000fe2000c101510 */
[----:B------:R-:W-:Y:S01]  /*e1b0*/  LOP3.LUT R74, R75, R106, RZ, 0xc0, !PT ;  /* 0x0000006a4b4a7212 */ /* 0x000fe200078ec0ff */
[----:B------:R-:W-:Y:S01]  /*e1c0*/  FADD.FTZ R7, R157, R166 ;  /* 0x000000a69d077221 */ /* 0x000fe20000010000 */
[----:B------:R-:W-:Y:S01]  /*e1d0*/  LOP3.LUT R75, R90, R105, RZ, 0xc0, !PT ;  /* 0x000000695a4b7212 */ /* 0x000fe200078ec0ff */
[----:B------:R-:W-:Y:S01]  /*e1e0*/  IMAD.WIDE.U32 R112, R91, -0x2daee0ad, RZ ;  /* 0xd2511f535b707825 */ /* 0x000fe200078e00ff */
[----:B------:R-:W-:Y:S02]  /*e1f0*/  LOP3.LUT R89, R153, UR5, R164, 0x96, !PT ;  /* 0x0000000599597c12 */ /* 0x000fe4000f8e96a4 */
[----:B------:R-:W-:Y:S03]  /*e200*/  STL [R1+0xac], R7 ;  /* 0x0000ac0701007387 */ /* 0x000fe60000100800 */
[C---:B------:R-:W-:Y:S01]  /*e210*/  HMMA.16816.F32.BF16 R12, R72.reuse, R84, R12 ;  /* 0x00000054480c723c */ /* 0x040fe2000004180c */
[----:B------:R-:W-:Y:S01]  /*e220*/  FADD.FTZ R164, R147, R126 ;  /* 0x0000007e93a47221 */ /* 0x000fe20000010000 */
[--C-:B------:R-:W-:Y:S02]  /*e230*/  SHF.R.U32.HI R110, RZ, 0x10, R112.reuse ;  /* 0x00000010ff6e7819 */ /* 0x100fe40000011670 */
[----:B------:R-:W-:Y:S02]  /*e240*/  SHF.R.U32.HI R107, RZ, 0x18, R112 ;  /* 0x00000018ff6b7819 */ /* 0x000fe40000011670 */
[----:B------:R-:W-:Y:S02]  /*e250*/  LOP3.LUT R110, R110, 0xff, RZ, 0xc0, !PT ;  /* 0x000000ff6e6e7812 */ /* 0x000fe400078ec0ff */
[-C--:B------:R-:W-:Y:S01]  /*e260*/  HMMA.16816.F32.BF16 R16, R72, R86.reuse, R16 ;  /* 0x000000564810723c */ /* 0x080fe20000041810 */
[----:B------:R-:W-:Y:S03]  /*e270*/  PRMT R151, R154, 0x7632, R151 ;  /* 0x000076329a977816 */ /* 0x000fe60000000097 */
[----:B------:R-:W-:Y:S02]  /*e280*/  PRMT R107, R110, 0x5410, R107 ;  /* 0x000054106e6b7816 */ /* 0x000fe4000000006b */
[----:B------:R-:W-:Y:S02]  /*e290*/  PRMT R148, R143, 0x7632, R148 ;  /* 0x000076328f947816 */ /* 0x000fe40000000094 */
[C---:B------:R-:W-:Y:S01]  /*e2a0*/  HMMA.16816.F32.BF16 R20, R80.reuse, R86, R20 ;  /* 0x000000565014723c */ /* 0x040fe20000041814 */
[----:B------:R-:W1:Y:S03]  /*e2b0*/  LDSM.16.MT88.4 R84, [R193+0x7000] ;  /* 0x00700000c154783b */ /* 0x000e660000004200 */
[--C-:B------:R-:W-:Y:S01]  /*e2c0*/  HSET2.LE.AND R107, R107, R6.reuse, PT ;  /* 0x000000066b6b7233 */ /* 0x100fe20003803000 */
[----:B------:R-:W-:Y:S02]  /*e2d0*/  F2FP.BF16.PACK_AB R156, R157, R156 ;  /* 0x0000009c9d9c723e */ /* 0x000fe400000010ff */
[----:B------:R-:W-:Y:S01]  /*e2e0*/  PRMT R104, R143, 0x5410, R148 ;  /* 0x000054108f687816 */ /* 0x000fe20000000094 */
[-C--:B--2---:R-:W-:Y:S01]  /*e2f0*/  HMMA.16816.F32.BF16 R24, R80, R76.reuse, R24 ;  /* 0x0000004c5018723c */ /* 0x084fe20000041818 */
[----:B------:R-:W-:Y:S03]  /*e300*/  @!P4 PRMT R143, R215, 0x5410, RZ ;  /* 0x00005410d78fc816 */ /* 0x000fe600000000ff */
[C---:B------:R-:W-:Y:S02]  /*e310*/  PRMT R145, R150.reuse, 0x7632, R145 ;  /* 0x0000763296917816 */ /* 0x040fe40000000091 */
[----:B------:R-:W-:Y:S01]  /*e320*/  STG.E.U16 [R160.64+0x5e], R143 ;  /* 0x00005e8fa0007986 */ /* 0x000fe2000c101510 */
[----:B------:R-:W-:Y:S01]  /*e330*/  LOP3.LUT R120, R113, UR14, R120, 0x96, !PT ;  /* 0x0000000e71787c12 */ /* 0x000fe2000f8e9678 */
[C---:B------:R-:W-:Y:S01]  /*e340*/  HMMA.16816.F32.BF16 R28, R72.reuse, R76, R28 ;  /* 0x0000004c481c723c */ /* 0x040fe2000004181c */
[----:B------:R-:W-:Y:S03]  /*e350*/  PRMT R105, R150, 0x5410, R145 ;  /* 0x0000541096697816 */ /* 0x000fe60000000091 */
[----:B------:R-:W-:Y:S02]  /*e360*/  LOP3.LUT R153, R176, 0xffff, RZ, 0xc0, !PT ;  /* 0x0000ffffb0997812 */ /* 0x000fe400078ec0ff */
[----:B------:R-:W-:Y:S01]  /*e370*/  LOP3.LUT R109, R112, 0xffff, RZ, 0xc0, !PT ;  /* 0x0000ffff706d7812 */ /* 0x000fe200078ec0ff */
[----:B------:R-:W-:Y:S01]  /*e380*/  IMAD.WIDE.U32 R76, R89, -0x2daee0ad, RZ ;  /* 0xd2511f53594c7825 */ /* 0x000fe200078e00ff */
[-C--:B------:R-:W-:Y:S01]  /*e390*/  HMMA.16816.F32.BF16 R32, R72, R78.reuse, R32 ;  /* 0x0000004e4820723c */ /* 0x080fe20000041820 */
[--C-:B------:R-:W-:Y:S03]  /*e3a0*/  SHF.R.U32.HI R152, RZ, 0x8, R153.reuse ;  /* 0x00000008ff987819 */ /* 0x100fe60000011699 */
[----:B------:R-:W-:Y:S02]  /*e3b0*/  LOP3.LUT R118, R77, UR14, R118, 0x96, !PT ;  /* 0x0000000e4d767c12 */ /* 0x000fe4000f8e9676 */
[C---:B------:R-:W-:Y:S02]  /*e3c0*/  LOP3.LUT R106, R76.reuse, 0xffff, RZ, 0xc0, !PT ;  /* 0x0000ffff4c6a7812 */ /* 0x040fe400078ec0ff */
[C---:B------:R-:W-:Y:S01]  /*e3d0*/  HMMA.16816.F32.BF16 R36, R80.reuse, R78, R36 ;  /* 0x0000004e5024723c */ /* 0x040fe20000041824 */
[----:B------:R-:W-:Y:S03]  /*e3e0*/  LOP3.LUT R108, R76, 0xff, RZ, 0xc0, !PT ;  /* 0x000000ff4c6c7812 */ /* 0x000fe600078ec0ff */
[--C-:B------:R-:W-:Y:S02]  /*e3f0*/  SHF.R.U32.HI R99, RZ, 0x10, R76.reuse ;  /* 0x00000010ff637819 */ /* 0x100fe4000001164c */
[----:B------:R-:W-:Y:S02]  /*e400*/  SHF.R.U32.HI R91, RZ, 0x18, R76 ;  /* 0x00000018ff5b7819 */ /* 0x000fe4000001164c */
[----:B------:R-:W2:Y:S01]  /*e410*/  LDSM.16.MT88.4 R76, [R192+0x7000] ;  /* 0x00700000c04c783b */ /* 0x000ea20000004200 */
[-C--:B-1----:R-:W-:Y:S03]  /*e420*/  HMMA.16816.F32.BF16 R40, R80, R84.reuse, R40 ;  /* 0x000000545028723c */ /* 0x082fe60000041828 */
[----:B------:R-:W-:Y:S02]  /*e430*/  PRMT R153, R156, 0x7632, R153 ;  /* 0x000076329c997816 */ /* 0x000fe40000000099 */
[----:B------:R-:W-:Y:S02]  /*e440*/  SHF.R.U32.HI R111, RZ, 0x8, R106 ;  /* 0x00000008ff6f7819 */ /* 0x000fe4000001166a */
[----:B------:R-:W-:Y:S01]  /*e450*/  SHF.R.U32.HI R109, RZ, 0x8, R109 ;  /* 0x00000008ff6d7819 */ /* 0x000fe2000001166d */
[C---:B------:R-:W-:Y:S01]  /*e460*/  HMMA.16816.F32.BF16 R44, R72.reuse, R84, R44 ;  /* 0x00000054482c723c */ /* 0x040fe2000004182c */
[----:B------:R-:W-:Y:S03]  /*e470*/  PRMT R138, R108, 0x5410, R111 ;  /* 0x000054106c8a7816 */ /* 0x000fe6000000006f */
[----:B------:R-:W-:Y:S02]  /*e480*/  LOP3.LUT R108, R118, 0xffff, RZ, 0xc0, !PT ;  /* 0x0000ffff766c7812 */ /* 0x000fe400078ec0ff */
[--C-:B------:R-:W-:Y:S01]  /*e490*/  HSET2.LE.AND R138, R138, R6.reuse, PT ;  /* 0x000000068a8a7233 */ /* 0x100fe20003803000 */
[----:B------:R-:W-:Y:S01]  /*e4a0*/  SHF.R.U32.HI R111, RZ, 0x10, R118 ;  /* 0x00000010ff6f7819 */ /* 0x000fe20000011676 */
[-C--:B------:R-:W-:Y:S01]  /*e4b0*/  HMMA.16816.F32.BF16 R48, R72, R86.reuse, R48 ;  /* 0x000000564830723c */ /* 0x080fe20000041830 */
[----:B------:R-:W-:Y:S03]  /*e4c0*/  LOP3.LUT R106, R112, 0xff, RZ, 0xc0, !PT ;  /* 0x000000ff706a7812 */ /* 0x000fe600078ec0ff */
[----:B------:R-:W-:Y:S02]  /*e4d0*/  SHF.R.U32.HI R108, RZ, 0x8, R108 ;  /* 0x00000008ff6c7819 */ /* 0x000fe4000001166c */
[----:B------:R-:W-:Y:S02]  /*e4e0*/  PRMT R106, R106, 0x5410, R109 ;  /* 0x000054106a6a7816 */ /* 0x000fe4000000006d */
[C---:B------:R-:W-:Y:S01]  /*e4f0*/  HMMA.16816.F32.BF16 R52, R80.reuse, R86, R52 ;  /* 0x000000565034723c */ /* 0x040fe20000041834 */
[C---:B------:R-:W-:Y:S03]  /*e500*/  LOP3.LUT R109, R120.reuse, 0xffff, RZ, 0xc0, !PT ;  /* 0x0000ffff786d7812 */ /* 0x040fe600078ec0ff */
[----:B------:R-:W-:Y:S01]  /*e510*/  LOP3.LUT R111, R111, 0xff, RZ, 0xc0, !PT ;  /* 0x000000ff6f6f7812 */ /* 0x000fe200078ec0ff */
[--C-:B------:R-:W-:Y:S01]  /*e520*/  HSET2.LE.AND R106, R106, R6.reuse, PT ;  /* 0x000000066a6a7233 */ /* 0x100fe20003803000 */
[----:B------:R-:W-:Y:S02]  /*e530*/  SHF.R.U32.HI R109, RZ, 0x8, R109 ;  /* 0x00000008ff6d7819 */ /* 0x000fe4000001166d */
[----:B------:R-:W-:Y:S04]  /*e540*/  LOP3.LUT R84, R120, 0xff, RZ, 0xc0, !PT ;  /* 0x000000ff78547812 */ /* 0x000fe800078ec0ff */
[----:B------:R-:W-:Y:S02]  /*e550*/  LOP3.LUT R112, R99, 0xff, RZ, 0xc0, !PT ;  /* 0x000000ff63707812 */ /* 0x000fe400078ec0ff */
[----:B------:R-:W-:Y:S01]  /*e560*/  LOP3.LUT R99, R118, 0xff, RZ, 0xc0, !PT ;  /* 0x000000ff76637812 */ /* 0x000fe200078ec0ff */
[-C--:B--2---:R-:W-:Y:S01]  /*e570*/  HMMA.16816.F32.BF16 R56, R80, R76.reuse, R56 ;  /* 0x0000004c5038723c */ /* 0x084fe20000041838 */
[----:B------:R-:W-:Y:S02]  /*e580*/  SHF.R.U32.HI R118, RZ, 0x18, R118 ;  /* 0x00000018ff767819 */ /* 0x000fe40000011676 */
[----:B------:R-:W-:Y:S02]  /*e590*/  PRMT R99, R99, 0x5410, R108 ;  /* 0x0000541063637816 */ /* 0x000fe4000000006c */
[----:B------:R-:W-:Y:S02]  /*e5a0*/  PRMT R87, R111, 0x5410, R118 ;  /* 0x000054106f577816 */ /* 0x000fe40000000076 */
[----:B------:R-:W-:Y:S01]  /*e5b0*/  PRMT R86, R84, 0x5410, R109 ;  /* 0x0000541054567816 */ /* 0x000fe2000000006d */
[C---:B------:R-:W-:Y:S01]  /*e5c0*/  HMMA.16816.F32.BF16 R60, R72.reuse, R76, R60 ;  /* 0x0000004c483c723c */ /* 0x040fe2000004183c */
[----:B------:R-:W1:Y:S01]  /*e5d0*/  LDSM.16.MT88.4 R108, [R196+0x7800] ;  /* 0x00780000c46c783b */ /* 0x000e620000004200 */
[----:B------:R2:W3:Y:S02]  /*e5e0*/  MUFU.EX2 R84, R137 ;  /* 0x0000008900547308 */ /* 0x0004e40000000800 */
[----:B------:R-:W-:Y:S02]  /*e5f0*/  LOP3.LUT R152, R152, 0xffff, RZ, 0xc0, !PT ;  /* 0x0000ffff98987812 */ /* 0x000fe400078ec0ff */
[----:B------:R-:W-:Y:S01]  /*e600*/  PRMT R91, R112, 0x5410, R91 ;  /* 0x00005410705b7816 */ /* 0x000fe2000000005b */
[--C-:B------:R-:W-:Y:S01]  /*e610*/  HSET2.LE.AND R77, R99, R6.reuse, PT ;  /* 0x00000006634d7233 */ /* 0x100fe20003803000 */
[-C--:B------:R-:W-:Y:S01]  /*e620*/  HMMA.16816.F32.BF16 R64, R72, R78.reuse, R64 ;  /* 0x0000004e4840723c */ /* 0x080fe20000041840 */
[----:B------:R-:W-:Y:S01]  /*e630*/  ISETP.GE.U32.AND P3, PT, R4, R152, PT ;  /* 0x000000980400720c */ /* 0x000fe20003f66070 */
[----:B------:R-:W4:Y:S02]  /*e640*/  LDSM.16.MT88.4 R116, [R194+0x7800] ;  /* 0x00780000c274783b */ /* 0x000f240000004200 */
[----:B------:R-:W-:Y:S01]  /*e650*/  F2FP.BF16.PACK_AB R152, R155, R147 ;  /* 0x000000939b98723e */ /* 0x000fe200000010ff */
[----:B------:R-:W-:Y:S01]  /*e660*/  HSET2.LE.AND R139, R91, R6, PT ;  /* 0x000000065b8b7233 */ /* 0x000fe20003803000 */
[----:B------:R1:W1:Y:S01]  /*e670*/  MUFU.EX2 R147, R136 ;  /* 0x0000008800937308 */ /* 0x0002620000000800 */
[--C-:B------:R-:W-:Y:S01]  /*e680*/  SHF.R.U32.HI R85, RZ, 0x10, R120.reuse ;  /* 0x00000010ff557819 */ /* 0x100fe20000011678 */
[----:B------:R-:W-:Y:S01]  /*e690*/  HMMA.16816.F32.BF16 R68, R80, R78, R68 ;  /* 0x0000004e5044723c */ /* 0x000fe20000041844 */
[C---:B------:R-:W-:Y:S03]  /*e6a0*/  PRMT R149, R152.reuse, 0x7632, R149 ;  /* 0x0000763298957816 */ /* 0x040fe60000000095 */
[----:B------:R-:W-:Y:S01]  /*e6b0*/  SHF.R.U32.HI R120, RZ, 0x18, R120 ;  /* 0x00000018ff787819 */ /* 0x000fe20000011678 */
[----:B------:R-:W-:Y:S01]  /*e6c0*/  @!P0 HFMA2.BF16_V2 R211, -RZ.H0_H0, RZ.H0_H0, -R152.H0_H0 ;  /* 0x200000ffffd38231 */ /* 0x000fe20000340998 */
[----:B------:R-:W-:Y:S01]  /*e6d0*/  LOP3.LUT R85, R85, 0xff, RZ, 0xc0, !PT ;  /* 0x000000ff55557812 */ /* 0x000fe200078ec0ff */
[----:B------:R-:W-:Y:S01]  /*e6e0*/  @!P3 HFMA2.BF16_V2 R216, -RZ.H0_H0, RZ.H0_H0, -R148.H0_H0 ;  /* 0x200000ffffd8b231 */ /* 0x000fe20000340994 */
[----:B------:R-:W-:Y:S01]  /*e6f0*/  PRMT R73, R152, 0x5410, R149 ;  /* 0x0000541098497816 */ /* 0x000fe20000000095 */
[----:B------:R-:W-:Y:S03]  /*e700*/  @!P6 HFMA2.BF16_V2 R210, -RZ.H0_H0, RZ.H0_H0, -R149.H0_H0 ;  /* 0x200000ffffd2e231 */ /* 0x000fe60000340995 */
[--C-:B--2---:R-:W-:Y:S01]  /*e710*/  HSET2.LE.AND R137, R87, R6.reuse, PT ;  /* 0x0000000657897233 */ /* 0x104fe20003803000 */
[----:B------:R-:W-:Y:S01]  /*e720*/  PRMT R72, R154, 0x5410, R151 ;  /* 0x000054109a487816 */ /* 0x000fe20000000097 */
[----:B---3--:R-:W-:Y:S01]  /*e730*/  FADD.FTZ R168, R84, R125 ;  /* 0x0000007d54a87221 */ /* 0x008fe20000010000 */
[----:B------:R-:W-:Y:S01]  /*e740*/  PRMT R85, R85, 0x5410, R120 ;  /* 0x0000541055557816 */ /* 0x000fe20000000078 */
[----:B------:R-:W2:Y:S01]  /*e750*/  LDSM.16.MT88.4 R124, [R193+0x7800] ;  /* 0x00780000c17c783b */ /* 0x000ea20000004200 */
[----:B------:R-:W-:Y:S01]  /*e760*/  LOP3.LUT R138, R138, R73, RZ, 0xc0, !PT ;  /* 0x000000498a8a7212 */ /* 0x000fe200078ec0ff */
[--C-:B------:R-:W-:Y:S01]  /*e770*/  HSET2.LE.AND R73, R86, R6.reuse, PT ;  /* 0x0000000656497233 */ /* 0x100fe20003803000 */
[----:B------:R-:W-:Y:S02]  /*e780*/  LOP3.LUT R137, R137, R88, RZ, 0xc0, !PT ;  /* 0x0000005889897212 */ /* 0x000fe400078ec0ff */
[----:B------:R-:W-:Y:S01]  /*e790*/  LOP3.LUT R139, R139, R72, RZ, 0xc0, !PT ;  /* 0x000000488b8b7212 */ /* 0x000fe200078ec0ff */
[----:B------:R-:W-:Y:S01]  /*e7a0*/  HSET2.LE.AND R72, R85, R6, PT ;  /* 0x0000000655487233 */ /* 0x000fe20003803000 */
[----:B-1----:R-:W-:Y:S01]  /*e7b0*/  LOP3.LUT R136, R77, R94, RZ, 0xc0, !PT ;  /* 0x0000005e4d887212 */ /* 0x002fe200078ec0ff */
[C---:B------:R-:W-:Y:S01]  /*e7c0*/  FADD.FTZ R6, R147.reuse, R168 ;  /* 0x000000a893067221 */ /* 0x040fe20000010000 */
[----:B------:R-:W-:Y:S02]  /*e7d0*/  F2FP.BF16.PACK_AB R94, R147, R84 ;  /* 0x00000054935e723e */ /* 0x000fe400000010ff */
[----:B------:R-:W-:Y:S02]  /*e7e0*/  LOP3.LUT R104, R73, R104, RZ, 0xc0, !PT ;  /* 0x0000006849687212 */ /* 0x000fe400078ec0ff */
[----:B------:R-:W-:Y:S01]  /*e7f0*/  PRMT R73, R156, 0x5410, R153 ;  /* 0x000054109c497816 */ /* 0x000fe20000000099 */
[-C--:B------:R-:W-:Y:S01]  /*e800*/  HMMA.16816.F32.BF16 R96, R136, R108.reuse, R8 ;  /* 0x0000006c8860723c */ /* 0x080fe20000041808 */
[----:B------:R-:W-:Y:S01]  /*e810*/  LOP3.LUT R107, R107, R94, RZ, 0xc0, !PT ;  /* 0x0000005e6b6b7212 */ /* 0x000fe200078ec0ff */
[----:B------:R-:W1:Y:S01]  /*e820*/  LDSM.16.MT88.4 R8, [R192+0x7800] ;  /* 0x00780000c008783b */ /* 0x000e620000004200 */
[----:B------:R-:W-:Y:S02]  /*e830*/  LOP3.LUT R105, R72, R105, RZ, 0xc0, !PT ;  /* 0x0000006948697212 */ /* 0x000fe400078ec0ff */
[----:B------:R-:W-:Y:S02]  /*e840*/  LOP3.LUT R106, R106, R73, RZ, 0xc0, !PT ;  /* 0x000000496a6a7212 */ /* 0x000fe400078ec0ff */
[----:B------:R-:W-:Y:S02]  /*e850*/  @!P3 PRMT R148, R216, 0x5410, RZ ;  /* 0x00005410d894b816 */ /* 0x000fe400000000ff */
[----:B------:R-:W-:Y:S01]  /*e860*/  @!P0 PRMT R152, R211, 0x5410, RZ ;  /* 0x00005410d3988816 */ /* 0x000fe200000000ff */
[----:B------:R3:W-:Y:S02]  /*e870*/  STL [R1+0xa8], R6 ;  /* 0x0000a80601007387 */ /* 0x0007e40000100800 */
[C---:B------:R-:W-:Y:S01]  /*e880*/  HMMA.16816.F32.BF16 R72, R104.reuse, R108, R12 ;  /* 0x0000006c6848723c */ /* 0x040fe2000004180c */
[----:B------:R-:W-:Y:S01]  /*e890*/  @!P6 PRMT R149, R210, 0x5410, RZ ;  /* 0x00005410d295e816 */ /* 0x000fe200000000ff */
[----:B------:R3:W-:Y:S01]  /*e8a0*/  STG.E.U16 [R160.64+0x60], R148 ;  /* 0x00006094a0007986 */ /* 0x0007e2000c101510 */
[----:B------:R-:W-:Y:S02]  /*e8b0*/  @!P2 PRMT R154, R228, 0x5410, RZ ;  /* 0x00005410e49aa816 */ /* 0x000fe400000000ff */
[C---:B------:R-:W-:Y:S01]  /*e8c0*/  ISETP.GE.U32.AND P6, PT, R4.reuse, R129, PT ;  /* 0x000000810400720c */ /* 0x040fe20003fc6070 */
[----:B------:R3:W-:Y:S01]  /*e8d0*/  STL [R1+0x74], R5 ;  /* 0x0000740501007387 */ /* 0x0007e20000100800 */
[----:B------:R-:W-:Y:S01]  /*e8e0*/  SHF.R.U32.HI R89, RZ, 0x18, R122 ;  /* 0x00000018ff597819 */ /* 0x000fe2000001167a */
[-C--:B------:R-:W-:Y:S01]  /*e8f0*/  HMMA.16816.F32.BF16 R76, R104, R110.reuse, R16 ;  /* 0x0000006e684c723c */ /* 0x080fe20000041810 */
[--C-:B------:R-:W-:Y:S02]  /*e900*/  SHF.R.U32.HI R90, RZ, 0x10, R176.reuse ;  /* 0x00000010ff5a7819 */ /* 0x100fe400000116b0 */
[----:B------:R-:W-:Y:S02]  /*e910*/  ISETP.GE.U32.AND P5, PT, R4, R89, PT ;  /* 0x000000590400720c */ /* 0x000fe40003fa6070 */
[----:B------:R-:W-:Y:S02]  /*e920*/  LOP3.LUT R90, R90, 0xff, RZ, 0xc0, !PT ;  /* 0x000000ff5a5a7812 */ /* 0x000fe400078ec0ff */
[----:B------:R-:W-:Y:S01]  /*e930*/  SHF.R.U32.HI R176, RZ, 0x18, R176 ;  /* 0x00000018ffb07819 */ /* 0x000fe200000116b0 */
[C---:B------:R-:W-:Y:S01]  /*e940*/  HMMA.16816.F32.BF16 R108, R136.reuse, R110, R20 ;  /* 0x0000006e886c723c */ /* 0x040fe20000041814 */
[C---:B------:R-:W-:Y:S02]  /*e950*/  ISETP.GE.U32.AND P4, PT, R4.reuse, R90, PT ;  /* 0x0000005a0400720c */ /* 0x040fe40003f86070 */
[----:B------:R-:W-:Y:S01]  /*e960*/  ISETP.GE.U32.AND P3, PT, R4, R176, PT ;  /* 0x000000b00400720c */ /* 0x000fe20003f66070 */
[----:B------:R-:W-:Y:S01]  /*e970*/  @!P6 HFMA2.BF16_V2 R227, -RZ.H0_H0, RZ.H0_H0, -R151.H0_H0 ;  /* 0x200000ffffe3e231 */ /* 0x000fe20000340997 */
[----:B------:R-:W-:Y:S03]  /*e980*/  LOP3.LUT R90, R122, 0xff, RZ, 0xc0, !PT ;  /* 0x000000ff7a5a7812 */ /* 0x000fe600078ec0ff */
[-C--:B----4-:R-:W-:Y:S01]  /*e990*/  HMMA.16816.F32.BF16 R112, R136, R116.reuse, R24 ;  /* 0x000000748870723c */ /* 0x090fe20000041818 */
[----:B------:R-:W-:Y:S03]  /*e9a0*/  @P5 PRMT R15, R94, 0x7632, R15 ;  /* 0x000076325e0f5816 */ /* 0x000fe6000000000f */
[----:B------:R-:W-:Y:S01]  /*e9b0*/  @!P6 PRMT R151, R227, 0x5410, RZ ;  /* 0x00005410e397e816 */ /* 0x000fe200000000ff */
[----:B------:R-:W-:Y:S02]  /*e9c0*/  @!P5 HFMA2.BF16_V2 R218, -RZ.H0_H0, RZ.H0_H0, -R94.H1_H1 ;  /* 0x200000ffffdad231 */ /* 0x000fe4000036095e */
[----:B------:R-:W-:Y:S01]  /*e9d0*/  @!P4 HFMA2.BF16_V2 R214, -RZ.H0_H0, RZ.H0_H0, -R150.H0_H0 ;  /* 0x200000ffffd6c231 */ /* 0x000fe20000340996 */
[C---:B------:R-:W-:Y:S01]  /*e9e0*/  HMMA.16816.F32.BF16 R80, R104.reuse, R116, R28 ;  /* 0x000000746850723c */ /* 0x040fe2000004181c */
[----:B------:R-:W-:Y:S03]  /*e9f0*/  @!P3 HFMA2.BF16_V2 R208, -RZ.H0_H0, RZ.H0_H0, -R145.H0_H0 ;  /* 0x200000ffffd0b231 */ /* 0x000fe60000340991 */
[----:B------:R-:W-:Y:S02]  /*ea00*/  @!P4 PRMT R150, R214, 0x5410, RZ ;  /* 0x00005410d696c816 */ /* 0x000fe400000000ff */
[----:B------:R-:W-:Y:S02]  /*ea10*/  ISETP.GE.U32.AND P4, PT, R4, R90, PT ;  /* 0x0000005a0400720c */ /* 0x000fe40003f86070 */
[-C--:B------:R-:W-:Y:S01]  /*ea20*/  HMMA.16816.F32.BF16 R84, R104, R118.reuse, R32 ;  /* 0x000000766854723c */ /* 0x080fe20000041820 */
[----:B------:R-:W-:Y:S01]  /*ea30*/  LOP3.LUT R90, R122, 0xffff, RZ, 0xc0, !PT ;  /* 0x0000ffff7a5a7812 */ /* 0x000fe200078ec0ff */
[----:B------:R3:W-:Y:S02]  /*ea40*/  STG.E.U16 [R162.64+0x60], R150 ;  /* 0x00006096a2007986 */ /* 0x0007e4000c101510 */
[----:B------:R-:W-:Y:S02]  /*ea50*/  @!P3 PRMT R145, R208, 0x5410, RZ ;  /* 0x00005410d091b816 */ /* 0x000fe400000000ff */
[----:B------:R-:W-:Y:S02]  /*ea60*/  SHF.R.U32.HI R90, RZ, 0x8, R90 ;  /* 0x00000008ff5a7819 */ /* 0x000fe4000001165a */
[C---:B------:R-:W-:Y:S01]  /*ea70*/  HMMA.16816.F32.BF16 R116, R136.reuse, R118, R36 ;  /* 0x000000768874723c */ /* 0x040fe20000041824 */
[----:B------:R3:W-:Y:S03]  /*ea80*/  STG.E.U16 [R162.64+0x62], R145 ;  /* 0x00006291a2007986 */ /* 0x0007e6000c101510 */
[----:B------:R-:W-:Y:S01]  /*ea90*/  LOP3.LUT R90, R90, 0xffff, RZ, 0xc0, !PT ;  /* 0x0000ffff5a5a7812 */ /* 0x000fe200078ec0ff */
[----:B------:R3:W-:Y:S01]  /*eaa0*/  STG.E.U16 [R170.64+0x70], R152 ;  /* 0x00007098aa007986 */ /* 0x0007e2000c101510 */
[----:B------:R-:W-:Y:S01]  /*eab0*/  @!P5 PRMT R15, R218, 0x5410, RZ ;  /* 0x00005410da0fd816 */ /* 0x000fe200000000ff */
[----:B------:R-:W-:Y:S01]  /*eac0*/  @!P4 HFMA2.BF16_V2 R226, -RZ.H0_H0, RZ.H0_H0, -R156.H0_H0 ;  /* 0x200000ffffe2c231 */ /* 0x000fe2000034099c */
[----:B------:R-:W-:Y:S01]  /*ead0*/  ISETP.GE.U32.AND P3, PT, R4, R90, PT ;  /* 0x0000005a0400720c */ /* 0x000fe20003f66070 */
[----:B------:R3:W-:Y:S03]  /*eae0*/  STG.E.U16 [R170.64+0x72], R149 ;  /* 0x00007295aa007986 */ /* 0x0007e6000c101510 */
[----:B------:R-:W-:Y:S01]  /*eaf0*/  SHF.R.U32.HI R90, RZ, 0x10, R122 ;  /* 0x00000010ff5a7819 */ /* 0x000fe2000001167a */
[----:B------:R3:W-:Y:S01]  /*eb00*/  STG.E.U16 [R158.64+0x70], R154 ;  /* 0x0000709a9e007986 */ /* 0x0007e2000c101510 */
[-C--:B--2---:R-:W-:Y:S01]  /*eb10*/  HMMA.16816.F32.BF16 R120, R136, R124.reuse, R40 ;  /* 0x0000007c8878723c */ /* 0x084fe20000041828 */
[----:B------:R-:W-:Y:S02]  /*eb20*/  @!P4 PRMT R156, R226, 0x5410, RZ ;  /* 0x00005410e29cc816 */ /* 0x000fe400000000ff */
[----:B------:R-:W-:Y:S01]  /*eb30*/  LOP3.LUT R90, R90, 0xff, RZ, 0xc0, !PT ;  /* 0x000000ff5a5a7812 */ /* 0x000fe200078ec0ff */
[----:B------:R3:W-:Y:S03]  /*eb40*/  STG.E.U16 [R158.64+0x72], R151 ;  /* 0x000072979e007986 */ /* 0x0007e6000c101510 */
[----:B------:R-:W-:Y:S01]  /*eb50*/  ISETP.GE.U32.AND P0, PT, R4, R90, PT ;  /* 0x0000005a0400720c */ /* 0x000fe20003f06070 */
[----:B------:R3:W-:Y:S01]  /*eb60*/  STG.E.U16 [R160.64+0x6e], R156 ;  /* 0x00006e9ca0007986 */ /* 0x0007e2000c101510 */
[C---:B------:R-:W-:Y:S03]  /*eb70*/  HMMA.16816.F32.BF16 R88, R104.reuse, R124, R44 ;  /* 0x0000007c6858723c */ /* 0x040fe6000004182c */
[----:B------:R-:W-:Y:S01]  /*eb80*/  FADD.FTZ R4, R155, R164 ;  /* 0x000000a49b047221 */ /* 0x000fe20000010000 */
[----:B------:R-:W-:Y:S04]  /*eb90*/  @!P3 HFMA2.BF16_V2 R225, -RZ.H0_H0, RZ.H0_H0, -R153.H0_H0 ;  /* 0x200000ffffe1b231 */ /* 0x000fe80000340999 */
[----:B------:R3:W-:Y:S01]  /*eba0*/  STL [R1+0xb0], R4 ;  /* 0x0000b00401007387 */ /* 0x0007e20000100800 */
[----:B------:R-:W-:Y:S03]  /*ebb0*/  @!P3 PRMT R153, R225, 0x5410, RZ ;  /* 0x00005410e199b816 */ /* 0x000fe600000000ff */
[----:B------:R-:W-:Y:S01]  /*ebc0*/  @P0 PRMT R13, R94, 0x7610, R13 ;  /* 0x000076105e0d0816 */ /* 0x000fe2000000000d */
[----:B------:R-:W-:Y:S01]  /*ebd0*/  @!P0 HFMA2.BF16_V2 R219, -RZ.H0_H0, RZ.H0_H0, -R94.H0_H0 ;  /* 0x200000ffffdb8231 */ /* 0x000fe2000034095e */
[----:B------:R3:W-:Y:S01]  /*ebe0*/  STG.E.U16 [R160.64+0x70], R153 ;  /* 0x00007099a0007986 */ /* 0x0007e2000c101510 */
[-C--:B------:R-:W-:Y:S03]  /*ebf0*/  HMMA.16816.F32.BF16 R92, R104, R126.reuse, R48 ;  /* 0x0000007e685c723c */ /* 0x080fe60000041830 */
[----:B------:R3:W-:Y:S01]  /*ec00*/  STG.E.U16 [R162.64+0x72], R15 ;  /* 0x0000720fa2007986 */ /* 0x0007e2000c101510 */
[----:B------:R-:W-:Y:S04]  /*ec10*/  @!P0 PRMT R13, R219, 0x5410, RZ ;  /* 0x00005410db0d8816 */ /* 0x000fe800000000ff */
[C---:B------:R-:W-:Y:S01]  /*ec20*/  HMMA.16816.F32.BF16 R124, R136.reuse, R126, R52 ;  /* 0x0000007e887c723c */ /* 0x040fe20000041834 */
[----:B------:R3:W-:Y:S07]  /*ec30*/  STG.E.U16 [R162.64+0x70], R13 ;  /* 0x0000700da2007986 */ /* 0x0007ee000c101510 */
[-C--:B-1----:R-:W-:Y:S08]  /*ec40*/  HMMA.16816.F32.BF16 R128, R136, R8.reuse, R56 ;  /* 0x000000088880723c */ /* 0x082ff00000041838 */
[C---:B------:R-:W-:Y:S08]  /*ec50*/  HMMA.16816.F32.BF16 R100, R104.reuse, R8, R60 ;  /* 0x000000086864723c */ /* 0x040ff0000004183c */
[-C--:B------:R-:W-:Y:S08]  /*ec60*/  HMMA.16816.F32.BF16 R104, R104, R10.reuse, R64 ;  /* 0x0000000a6868723c */ /* 0x080ff00000041840 */
[----:B------:R-:W-:Y:S07]  /*ec70*/  HMMA.16816.F32.BF16 R68, R136, R10, R68 ;  /* 0x0000000a8844723c */ /* 0x000fee0000041844 */
[----:B------:R-:W-:Y:S01]  /*ec80*/  IADD3 R136, P0, R170, -0x80, RZ ;  /* 0xffffff80aa887810 */ /* 0x000fe20007f1e0ff */
[----:B------:R-:W-:Y:S04]  /*ec90*/  IMAD.MOV.U32 R137, RZ, RZ, R132 ;  /* 0x000000ffff897224 */ /* 0x000fe800078e0084 */
[----:B------:R-:W-:Y:S02]  /*eca0*/  IADD3.X R139, R171, -0x1, RZ, P0, !PT ;  /* 0xffffffffab8b7810 */ /* 0x000fe400007fe4ff */
[----:B------:R-:W-:Y:S01]  /*ecb0*/  ISETP.GT.AND P0, PT, R134, RZ, PT ;  /* 0x000000ff8600720c */ /* 0x000fe20003f04270 */
[----:B------:R-:W-:Y:S11]  /*ecc0*/  IMAD.MOV.U32 R134, RZ, RZ, R3 ;  /* 0x000000ffff867224 */ /* 0x000ff600078e0003 */
[----:B------:R-:W-:Y:S01]  /*ecd0*/  @!UPT UIADD3 URZ, URZ, URZ, URZ ;  /* 0x0000003f3f3ff290 */ /* 0x000fe2000fffe03f */
[----:B---3-5:R-:W-:-:S05]  /*ece0*/  @P0 BRA `(.L_x_1333) ;  /* 0xffff9bb000000947 */ /* 0x028fca000383ffff */
.L_x_1332:
[----:B--2---:R-:W2:Y:S04]  /*ecf0*/  LDL.LU R5, [R1+0xb0] ;  /* 0x0000b00001057983 */ /* 0x004ea80000300800 */
[----:B------:R-:W3:Y:S04]  /*ed00*/  LDL.LU R8, [R1+0x7c] ;  /* 0x00007c0001087983 */ /* 0x000ee80000300800 */
[----:B------:R-:W4:Y:S04]  /*ed10*/  LDL.LU R4, [R1+0xac] ;  /* 0x0000ac0001047983 */ /* 0x000f280000300800 */
[----:B------:R-:W4:Y:S04]  /*ed20*/  LDL.LU R12, [R1+0xa8] ;  /* 0x0000a800010c7983 */ /* 0x000f280000300800 */
[----:B------:R-:W4:Y:S04]  /*ed30*/  LDL.LU R11, [R1+0x44] ;  /* 0x00004400010b7983 */ /* 0x000f280000300800 */
[----:B------:R-:W4:Y:S01]  /*ed40*/  LDL.LU R54, [R1+0x40] ;  /* 0x0000400001367983 */ /* 0x000f220000300800 */
[----:B------:R-:W-:Y:S01]  /*ed50*/  MOV R16, 0x3f800000 ;  /* 0x3f80000000107802 */ /* 0x000fe20000000f00 */
[----:B------:R-:W1:Y:S01]  /*ed60*/  LDC.U8 R22, c[0x0][0x328] ;  /* 0x0000ca00ff167b82 */ /* 0x000e620000000000 */
[----:B------:R-:W-:Y:S01]  /*ed70*/  MOV R15, 0x3f800000 ;  /* 0x3f800000000f7802 */ /* 0x000fe20000000f00 */
[----:B------:R-:W-:Y:S01]  /*ed80*/  BSSY B0, `(.L_x_1336) ;  /* 0x0000127000007945 */ /* 0x000fe20003800000 */
[----:B--2---:R-:W2:Y:S04]  /*ed90*/  SHFL.BFLY PT, R6, R5, 0x2, 0x1f ;  /* 0x0c401f0005067f89 */ /* 0x004ea800000e0000 */
[----:B---3--:R-:W3:Y:S04]  /*eda0*/  SHFL.BFLY PT, R9, R8, 0x2, 0x1f ;  /* 0x0c401f0008097f89 */ /* 0x008ee800000e0000 */
[----:B----4-:R-:W4:Y:S04]  /*edb0*/  SHFL.BFLY PT, R7, R4, 0x2, 0x1f ;  /* 0x0c401f0004077f89 */ /* 0x010f2800000e0000 */
[----:B------:R-:W1:Y:S01]  /*edc0*/  SHFL.BFLY PT, R18, R12, 0x2, 0x1f ;  /* 0x0c401f000c127f89 */ /* 0x000e6200000e0000 */
[----:B------:R-:W-:-:S02]  /*edd0*/  MOV R48, R11 ;  /* 0x0000000b00307202 */ /* 0x000fc40000000f00 */
[----:B------:R-:W-:Y:S01]  /*ede0*/  ISETP.NE.AND P0, PT, R54, -0x1, PT ;  /* 0xffffffff3600780c */ /* 0x000fe20003f05270 */
[----:B--2---:R-:W-:Y:S02]  /*edf0*/  FADD.FTZ R6, R6, R5 ;  /* 0x0000000506067221 */ /* 0x004fe40000010000 */
[----:B---3--:R-:W-:-:S03]  /*ee00*/  FADD.FTZ R9, R9, R8 ;  /* 0x0000000809097221 */ /* 0x008fc60000010000 */
[----:B------:R-:W2:Y:S01]  /*ee10*/  SHFL.BFLY PT, R5, R6, 0x1, 0x1f ;  /* 0x0c201f0006057f89 */ /* 0x000ea200000e0000 */
[----:B----4-:R-:W-:-:S03]  /*ee20*/  FADD.FTZ R7, R7, R4 ;  /* 0x0000000407077221 */ /* 0x010fc60000010000 */
[----:B------:R-:W3:Y:S03]  /*ee30*/  SHFL.BFLY PT, R10, R9, 0x1, 0x1f ;  /* 0x0c201f00090a7f89 */ /* 0x000ee600000e0000 */
[----:B------:R-:W-:Y:S01]  /*ee40*/  @P0 IMAD.WIDE.U32 R20, R54, c[0x0][0x1e8], RZ ;  /* 0x00007a0036140a25 */ /* 0x000fe200078e00ff */
[----:B------:R-:W4:Y:S03]  /*ee50*/  S2R R4, SR_TID.X ;  /* 0x0000000000047919 */ /* 0x000f260000002100 */
[----:B-1----:R-:W-:Y:S01]  /*ee60*/  FADD.FTZ R18, R18, R12 ;  /* 0x0000000c12127221 */ /* 0x002fe20000010000 */
[----:B------:R-:W1:Y:S04]  /*ee70*/  SHFL.BFLY PT, R8, R7, 0x1, 0x1f ;  /* 0x0c201f0007087f89 */ /* 0x000e6800000e0000 */
[----:B------:R-:W1:Y:S01]  /*ee80*/  SHFL.BFLY PT, R17, R18, 0x1, 0x1f ;  /* 0x0c201f0012117f89 */ /* 0x000e6200000e0000 */
[----:B--2---:R-:W-:-:S02]  /*ee90*/  FADD.FTZ R5, R6, R5 ;  /* 0x0000000506057221 */ /* 0x004fc40000010000 */
[----:B---3--:R-:W-:-:S03]  /*eea0*/  FADD.FTZ R10, R9, R10 ;  /* 0x0000000a090a7221 */ /* 0x008fc60000010000 */
[----:B------:R-:W-:Y:S02]  /*eeb0*/  FSETP.NE.FTZ.AND P6, PT, R5, RZ, PT ;  /* 0x000000ff0500720b */ /* 0x000fe40003fd5000 */
[----:B----4-:R-:W-:Y:S02]  /*eec0*/  SHF.R.S32.HI R9, RZ, 0x1f, R4 ;  /* 0x0000001fff097819 */ /* 0x010fe40000011404 */
[----:B------:R-:W-:Y:S02]  /*eed0*/  FSETP.NE.FTZ.AND P5, PT, R10, RZ, PT ;  /* 0x000000ff0a00720b */ /* 0x000fe40003fb5000 */
[-C--:B------:R-:W-:Y:S01]  /*eee0*/  LEA.HI R13, R9, R4.reuse, RZ, 0x2 ;  /* 0x00000004090d7211 */ /* 0x080fe200078f10ff */
[----:B-1----:R-:W-:Y:S01]  /*eef0*/  FADD.FTZ R8, R7, R8 ;  /* 0x0000000807087221 */ /* 0x002fe20000010000 */
[----:B------:R-:W-:Y:S02]  /*ef00*/  LEA.HI R7, R9, R4, RZ, 0x5 ;  /* 0x0000000409077211 */ /* 0x000fe400078f28ff */
[----:B------:R-:W-:-:S02]  /*ef10*/  SHF.R.S32.HI R14, RZ, 0x2, R13 ;  /* 0x00000002ff0e7819 */ /* 0x000fc4000001140d */
[----:B------:R-:W-:Y:S01]  /*ef20*/  SHF.R.S32.HI R11, RZ, 0x1f, R13 ;  /* 0x0000001fff0b7819 */ /* 0x000fe2000001140d */
[----:B------:R-:W1:Y:S01]  /*ef30*/  @P6 MUFU.RCP R15, R5 ;  /* 0x00000005000f6308 */ /* 0x000e620000001000 */
[----:B------:R-:W-:Y:S02]  /*ef40*/  LOP3.LUT R13, R13, 0x3ffffffc, RZ, 0xc0, !PT ;  /* 0x3ffffffc0d0d7812 */ /* 0x000fe400078ec0ff */
[----:B------:R-:W-:Y:S01]  /*ef50*/  LEA.HI R12, R11, R14, RZ, 0x3 ;  /* 0x0000000e0b0c7211 */ /* 0x000fe200078f18ff */
[----:B------:R-:W-:Y:S01]  /*ef60*/  @P0 IMAD R11, R54, c[0x0][0x1ec], R21 ;  /* 0x00007b00360b0a24 */ /* 0x000fe200078e0215 */
[----:B------:R-:W-:Y:S02]  /*ef70*/  FSETP.NE.FTZ.AND P4, PT, R8, RZ, PT ;  /* 0x000000ff0800720b */ /* 0x000fe40003f95000 */
[----:B------:R-:W-:Y:S01]  /*ef80*/  LOP3.LUT R19, R12, 0xfffffff8, RZ, 0xc0, !PT ;  /* 0xfffffff80c137812 */ /* 0x000fe200078ec0ff */
[----:B------:R-:W-:Y:S01]  /*ef90*/  FADD.FTZ R12, R18, R17 ;  /* 0x00000011120c7221 */ /* 0x000fe20000010000 */
[----:B------:R-:W-:Y:S01]  /*efa0*/  SHF.R.S32.HI R6, RZ, 0x5, R7 ;  /* 0x00000005ff067819 */ /* 0x000fe20000011407 */
[----:B------:R-:W2:Y:S01]  /*efb0*/  @P5 MUFU.RCP R16, R10 ;  /* 0x0000000a00105308 */ /* 0x000ea20000001000 */
[----:B------:R-:W-:Y:S01]  /*efc0*/  IADD3 R19, R14, -R19, RZ ;  /* 0x800000130e137210 */ /* 0x000fe20007ffe0ff */
[----:B------:R-:W-:Y:S01]  /*efd0*/  IMAD.MOV.U32 R14, RZ, RZ, 0x3f800000 ;  /* 0x3f800000ff0e7424 */ /* 0x000fe200078e00ff */
[----:B------:R-:W-:-:S02]  /*efe0*/  FSETP.NE.FTZ.AND P3, PT, R12, RZ, PT ;  /* 0x000000ff0c00720b */ /* 0x000fc40003f75000 */
[----:B------:R-:W-:Y:S01]  /*eff0*/  IADD3 R13, -R13, R4, RZ ;  /* 0x000000040d0d7210 */ /* 0x000fe20007ffe1ff */
[----:B-1----:R-:W-:Y:S02]  /*f000*/  FMUL.FTZ R15, R15, c[0x0][0x2dc] ;  /* 0x0000b7000f0f7a20 */ /* 0x002fe40000410000 */
[----:B------:R-:W-:Y:S01]  /*f010*/  @P6 MUFU.LG2 R5, R5 ;  /* 0x0000000500056308 */ /* 0x000fe20000000c00 */
[----:B------:R-:W-:Y:S01]  /*f020*/  LEA R6, R6, R13, 0x9 ;  /* 0x0000000d06067211 */ /* 0x000fe200078e48ff */
[C---:B------:R-:W-:Y:S01]  /*f030*/  FMUL.FTZ R96, R15.reuse, R96 ;  /* 0x000000600f607220 */ /* 0x040fe20000410000 */
[----:B------:R-:W-:Y:S01]  /*f040*/  MOV R13, 0x3f800000 ;  /* 0x3f800000000d7802 */ /* 0x000fe20000000f00 */
[C---:B------:R-:W-:Y:S02]  /*f050*/  FMUL.FTZ R97, R15.reuse, R97 ;  /* 0x000000610f617220 */ /* 0x040fe40000410000 */
[----:B------:R-:W-:Y:S02]  /*f060*/  FMUL.FTZ R108, R15, R108 ;  /* 0x0000006c0f6c7220 */ /* 0x000fe40000410000 */
[----:B------:R-:W1:Y:S01]  /*f070*/  @P3 MUFU.RCP R14, R12 ;  /* 0x0000000c000e3308 */ /* 0x000e620000001000 */
[----:B--2---:R-:W-:Y:S01]  /*f080*/  FMUL.FTZ R16, R16, c[0x0][0x2dc] ;  /* 0x0000b70010107a20 */ /* 0x004fe20000410000 */
[----:B------:R-:W-:Y:S01]  /*f090*/  F2FP.BF16.PACK_AB R96, R97, R96 ;  /* 0x000000606160723e */ /* 0x000fe200000010ff */
[----:B------:R-:W-:-:S02]  /*f0a0*/  FMUL.FTZ R109, R15, R109 ;  /* 0x0000006d0f6d7220 */ /* 0x000fc40000410000 */
[C---:B------:R-:W-:Y:S02]  /*f0b0*/  FMUL.FTZ R98, R16.reuse, R98 ;  /* 0x0000006210627220 */ /* 0x040fe40000410000 */
[C---:B------:R-:W-:Y:S01]  /*f0c0*/  FMUL.FTZ R99, R16.reuse, R99 ;  /* 0x0000006310637220 */ /* 0x040fe20000410000 */
[----:B------:R-:W2:Y:S01]  /*f0d0*/  @P4 MUFU.RCP R13, R8 ;  /* 0x00000008000d4308 */ /* 0x000ea20000001000 */
[C---:B------:R-:W-:Y:S01]  /*f0e0*/  FMUL.FTZ R110, R16.reuse, R110 ;  /* 0x0000006e106e7220 */ /* 0x040fe20000410000 */
[----:B------:R-:W-:Y:S01]  /*f0f0*/  F2FP.BF16.PACK_AB R108, R109, R108 ;  /* 0x0000006c6d6c723e */ /* 0x000fe200000010ff */
[C---:B------:R-:W-:Y:S01]  /*f100*/  FMUL.FTZ R111, R16.reuse, R111 ;  /* 0x0000006f106f7220 */ /* 0x040fe20000410000 */
[----:B------:R-:W-:Y:S01]  /*f110*/  F2FP.BF16.PACK_AB R98, R99, R98 ;  /* 0x000000626362723e */ /* 0x000fe200000010ff */
[C---:B------:R-:W-:Y:S02]  /*f120*/  FMUL.FTZ R114, R16.reuse, R114 ;  /* 0x0000007210727220 */ /* 0x040fe40000410000 */
[----:B------:R-:W-:Y:S01]  /*f130*/  FMUL.FTZ R115, R16, R115 ;  /* 0x0000007310737220 */ /* 0x000fe20000410000 */
[----:B------:R-:W-:Y:S01]  /*f140*/  F2FP.BF16.PACK_AB R110, R111, R110 ;  /* 0x0000006e6f6e723e */ /* 0x000fe200000010ff */
[----:B-1----:R-:W-:Y:S01]  /*f150*/  FMUL.FTZ R14, R14, c[0x0][0x2dc] ;  /* 0x0000b7000e0e7a20 */ /* 0x002fe20000410000 */
[----:B------:R-:W-:Y:S01]  /*f160*/  @P4 MUFU.LG2 R8, R8 ;  /* 0x0000000800084308 */ /* 0x000fe20000000c00 */
[----:B------:R-:W-:Y:S01]  /*f170*/  FMUL.FTZ R118, R16, R118 ;  /* 0x0000007610767220 */ /* 0x000fe20000410000 */
[----:B------:R-:W-:Y:S01]  /*f180*/  F2FP.BF16.PACK_AB R114, R115, R114 ;  /* 0x000000727372723e */ /* 0x000fe200000010ff */
[----:B------:R-:W-:-:S02]  /*f190*/  FMUL.FTZ R74, R14, R74 ;  /* 0x0000004a0e4a7220 */ /* 0x000fc40000410000 */
[C---:B------:R-:W-:Y:S02]  /*f1a0*/  FMUL.FTZ R75, R14.reuse, R75 ;  /* 0x0000004b0e4b7220 */ /* 0x040fe40000410000 */
[C---:B------:R-:W-:Y:S01]  /*f1b0*/  FMUL.FTZ R78, R14.reuse, R78 ;  /* 0x0000004e0e4e7220 */ /* 0x040fe20000410000 */
[----:B------:R-:W1:Y:S01]  /*f1c0*/  @P5 MUFU.LG2 R10, R10 ;  /* 0x0000000a000a5308 */ /* 0x000e620000000c00 */
        /* <DEDUP_REMOVED lines=21> */
[----:B--2---:R-:W-:Y:S01]  /*f320*/  FMUL.FTZ R13, R13, c[0x0][0x2dc] ;  /* 0x0000b7000d0d7a20 */ /* 0x004fe20000410000 */
[----:B------:R-:W-:Y:S01]  /*f330*/  F2FP.BF16.PACK_AB R102, R103, R102 ;  /* 0x000000666766723e */ /* 0x000fe200000010ff */
[----:B------:R-:W-:Y:S01]  /*f340*/  FMUL.FTZ R119, R16, R119 ;  /* 0x0000007710777220 */ /* 0x000fe20000410000 */
[----:B------:R-:W-:Y:S01]  /*f350*/  ISETP.NE.U32.AND P1, PT, R14, 0x1, PT ;  /* 0x000000010e00780c */ /* 0x000fe20003f25070 */
[C---:B------:R-:W-:Y:S01]  /*f360*/  FMUL.FTZ R72, R13.reuse, R72 ;  /* 0x000000480d487220 */ /* 0x040fe20000410000 */
[----:B------:R-:W-:Y:S01]  /*f370*/  MOV R14, 0xfffffff0 ;  /* 0xfffffff0000e7802 */ /* 0x000fe20000000f00 */
[----:B------:R-:W-:Y:S01]  /*f380*/  FMUL.FTZ R73, R13, R73 ;  /* 0x000000490d497220 */ /* 0x000fe20000410000 */
[----:B------:R-:W-:Y:S01]  /*f390*/  F2FP.BF16.PACK_AB R118, R119, R118 ;  /* 0x000000767776723e */ /* 0x000fe200000010ff */
[C---:B------:R-:W-:Y:S01]  /*f3a0*/  FMUL.FTZ R76, R13.reuse, R76 ;  /* 0x0000004c0d4c7220 */ /* 0x040fe20000410000 */
[----:B------:R-:W-:Y:S01]  /*f3b0*/  SEL R14, R14, 0x10, !P1 ;  /* 0x000000100e0e7807 */ /* 0x000fe20004800000 */
[----:B------:R-:W-:Y:S01]  /*f3c0*/  FMUL.FTZ R77, R13, R77 ;  /* 0x0000004d0d4d7220 */ /* 0x000fe20000410000 */
[----:B------:R-:W-:Y:S01]  /*f3d0*/  R2P PR, R19, 0x6 ;  /* 0x0000000613007804 */ /* 0x000fe20000000000 */
[----:B------:R-:W-:Y:S01]  /*f3e0*/  FMUL.FTZ R80, R13, R80 ;  /* 0x000000500d507220 */ /* 0x000fe20000410000 */
[----:B------:R-:W-:Y:S01]  /*f3f0*/  SHF.L.U32 R19, R19, 0x6, RZ ;  /* 0x0000000613137819 */ /* 0x000fe200000006ff */
[----:B------:R-:W-:Y:S01]  /*f400*/  FMUL.FTZ R81, R13, R81 ;  /* 0x000000510d517220 */ /* 0x000fe20000410000 */
[----:B------:R-:W-:Y:S01]  /*f410*/  F2FP.BF16.PACK_AB R72, R73, R72 ;  /* 0x000000484948723e */ /* 0x000fe200000010ff */
[----:B------:R-:W-:Y:S01]  /*f420*/  FMUL.FTZ R84, R13, R84 ;  /* 0x000000540d547220 */ /* 0x000fe20000410000 */
[----:B------:R-:W-:Y:S01]  /*f430*/  LOP3.LUT R19, R19, 0x1c0, RZ, 0xc0, !PT ;  /* 0x000001c013137812 */ /* 0x000fe200078ec0ff */
[----:B------:R-:W-:Y:S01]  /*f440*/  FMUL.FTZ R85, R13, R85 ;  /* 0x000000550d557220 */ /* 0x000fe20000410000 */
[----:B------:R-:W-:Y:S01]  /*f450*/  F2FP.BF16.PACK_AB R76, R77, R76 ;  /* 0x0000004c4d4c723e */ /* 0x000fe200000010ff */
[----:B------:R-:W-:Y:S01]  /*f460*/  FMUL.FTZ R88, R13, R88 ;  /* 0x000000580d587220 */ /* 0x000fe20000410000 */
[----:B------:R-:W-:Y:S01]  /*f470*/  LEA.HI R19, R19, R19, RZ, 0x1d ;  /* 0x0000001313137211 */ /* 0x000fe200078fe8ff */
[----:B------:R-:W-:Y:S01]  /*f480*/  FMUL.FTZ R89, R13, R89 ;  /* 0x000000590d597220 */ /* 0x000fe20000410000 */
[----:B------:R-:W-:Y:S01]  /*f490*/  F2FP.BF16.PACK_AB R80, R81, R80 ;  /* 0x000000505150723e */ /* 0x000fe200000010ff */
[C---:B------:R-:W-:Y:S01]  /*f4a0*/  FMUL.FTZ R92, R13.reuse, R92 ;  /* 0x0000005c0d5c7220 */ /* 0x040fe20000410000 */
[----:B------:R-:W-:Y:S01]  /*f4b0*/  LEA R6, R6, R19, 0x1 ;  /* 0x0000001306067211 */ /* 0x000fe200078e08ff */
[----:B------:R-:W-:Y:S01]  /*f4c0*/  FMUL.FTZ R93, R13, R93 ;  /* 0x0000005d0d5d7220 */ /* 0x000fe20000410000 */
[----:B------:R-:W-:Y:S01]  /*f4d0*/  F2FP.BF16.PACK_AB R84, R85, R84 ;  /* 0x000000545554723e */ /* 0x000fe200000010ff */
[C---:B------:R-:W-:Y:S01]  /*f4e0*/  FMUL.FTZ R100, R13.reuse, R100 ;  /* 0x000000640d647220 */ /* 0x040fe20000410000 */
[----:B------:R-:W-:Y:S01]  /*f4f0*/  SHF.L.U32 R17, R6, 0x1, RZ ;  /* 0x0000000106117819 */ /* 0x000fe200000006ff */
[----:B------:R-:W-:Y:S01]  /*f500*/  FMUL.FTZ R101, R13, R101 ;  /* 0x000000650d657220 */ /* 0x000fe20000410000 */
[----:B------:R-:W-:Y:S01]  /*f510*/  F2FP.BF16.PACK_AB R88, R89, R88 ;  /* 0x000000585958723e */ /* 0x000fe200000010ff */
[----:B------:R-:W-:Y:S01]  /*f520*/  FMUL.FTZ R104, R13, R104 ;  /* 0x000000680d687220 */ /* 0x000fe20000410000 */
[C---:B------:R-:W-:Y:S01]  /*f530*/  IADD3 R19, R17.reuse, 0x40, RZ ;  /* 0x0000004011137810 */ /* 0x040fe20007ffe0ff */
[C---:B------:R-:W-:Y:S01]  /*f540*/  FMUL.FTZ R122, R16.reuse, R122 ;  /* 0x0000007a107a7220 */ /* 0x040fe20000410000 */
[----:B------:R-:W-:Y:S01]  /*f550*/  @P2 IADD3 R19, R17, -0x40, RZ ;  /* 0xffffffc011132810 */ /* 0x000fe20007ffe0ff */
[C---:B------:R-:W-:Y:S01]  /*f560*/  FMUL.FTZ R123, R16.reuse, R123 ;  /* 0x0000007b107b7220 */ /* 0x040fe20000410000 */
[----:B------:R-:W-:Y:S01]  /*f570*/  STS [R17], R96 ;  /* 0x0000006011007388 */ /* 0x000fe20000000800 */
[C---:B------:R-:W-:Y:S01]  /*f580*/  FMUL.FTZ R126, R16.reuse, R126 ;  /* 0x0000007e107e7220 */ /* 0x040fe20000410000 */
[----:B------:R-:W-:Y:S01]  /*f590*/  F2FP.BF16.PACK_AB R92, R93, R92 ;  /* 0x0000005c5d5c723e */ /* 0x000fe200000010ff */
[C---:B------:R-:W-:Y:S01]  /*f5a0*/  FMUL.FTZ R127, R16.reuse, R127 ;  /* 0x0000007f107f7220 */ /* 0x040fe20000410000 */
[----:B------:R-:W-:Y:S01]  /*f5b0*/  STS [R17+0x400], R98 ;  /* 0x0004006211007388 */ /* 0x000fe20000000800 */
[C---:B------:R-:W-:Y:S01]  /*f5c0*/  FMUL.FTZ R130, R16.reuse, R130 ;  /* 0x0000008210827220 */ /* 0x040fe20000410000 */
[----:B------:R-:W-:Y:S01]  /*f5d0*/  F2FP.BF16.PACK_AB R122, R123, R122 ;  /* 0x0000007a7b7a723e */ /* 0x000fe200000010ff */
[C---:B------:R-:W-:Y:S01]  /*f5e0*/  FMUL.FTZ R131, R16.reuse, R131 ;  /* 0x0000008310837220 */ /* 0x040fe20000410000 */
[----:B------:R-:W-:Y:S01]  /*f5f0*/  F2FP.BF16.PACK_AB R126, R127, R126 ;  /* 0x0000007e7f7e723e */ /* 0x000fe200000010ff */
[C---:B------:R-:W-:Y:S01]  /*f600*/  FMUL.FTZ R70, R16.reuse, R70 ;  /* 0x0000004610467220 */ /* 0x040fe20000410000 */
[----:B------:R-:W-:Y:S01]  /*f610*/  F2FP.BF16.PACK_AB R100, R101, R100 ;  /* 0x000000646564723e */ /* 0x000fe200000010ff */
[----:B------:R-:W-:Y:S01]  /*f620*/  FMUL.FTZ R71, R16, R71 ;  /* 0x0000004710477220 */ /* 0x000fe20000410000 */
[----:B------:R-:W-:Y:S01]  /*f630*/  F2FP.BF16.PACK_AB R130, R131, R130 ;  /* 0x000000828382723e */ /* 0x000fe200000010ff */
[----:B------:R-:W-:Y:S01]  /*f640*/  FMUL.FTZ R13, R13, R105 ;  /* 0x000000690d0d7220 */ /* 0x000fe20000410000 */
[----:B------:R-:W2:Y:S01]  /*f650*/  LDC.U8 R16, c[0x0][0x329] ;  /* 0x0000ca40ff107b82 */ /* 0x000ea20000000000 */
[----:B------:R-:W-:Y:S01]  /*f660*/  IMAD.MOV.U32 R6, RZ, RZ, 0x20 ;  /* 0x00000020ff067424 */ /* 0x000fe200078e00ff */
[----:B------:R-:W-:Y:S01]  /*f670*/  F2FP.BF16.PACK_AB R70, R71, R70 ;  /* 0x000000464746723e */ /* 0x000fe200000010ff */
[----:B------:R-:W-:Y:S01]  /*f680*/  FMUL.FTZ R112, R15, R112 ;  /* 0x000000700f707220 */ /* 0x000fe20000410000 */
[----:B------:R-:W-:Y:S01]  /*f690*/  F2FP.BF16.PACK_AB R104, R13, R104 ;  /* 0x000000680d68723e */ /* 0x000fe200000010ff */
[C---:B------:R-:W-:Y:S01]  /*f6a0*/  FMUL.FTZ R113, R15.reuse, R113 ;  /* 0x000000710f717220 */ /* 0x040fe20000410000 */
[----:B------:R-:W-:Y:S01]  /*f6b0*/  SEL R18, R6, 0xffffffe0, !P1 ;  /* 0xffffffe006127807 */ /* 0x000fe20004800000 */
[----:B------:R-:W-:Y:S01]  /*f6c0*/  FMUL.FTZ R116, R15, R116 ;  /* 0x000000740f747220 */ /* 0x000fe20000410000 */
[----:B------:R-:W-:Y:S01]  /*f6d0*/  IADD3 R13, R17, R14, RZ ;  /* 0x0000000e110d7210 */ /* 0x000fe20007ffe0ff */
[----:B------:R-:W-:Y:S01]  /*f6e0*/  FMUL.FTZ R117, R15, R117 ;  /* 0x000000750f757220 */ /* 0x000fe20000410000 */
[----:B------:R-:W-:Y:S01]  /*f6f0*/  F2FP.BF16.PACK_AB R112, R113, R112 ;  /* 0x000000707170723e */ /* 0x000fe200000010ff */
[----:B------:R-:W-:Y:S01]  /*f700*/  FMUL.FTZ R120, R15, R120 ;  /* 0x000000780f787220 */ /* 0x000fe20000410000 */
[----:B------:R-:W-:Y:S01]  /*f710*/  IADD3 R21, R17, R18, RZ ;  /* 0x0000001211157210 */ /* 0x000fe20007ffe0ff */
[----:B------:R-:W-:Y:S01]  /*f720*/  FMUL.FTZ R121, R15, R121 ;  /* 0x000000790f797220 */ /* 0x000fe20000410000 */
[----:B------:R-:W-:Y:S01]  /*f730*/  F2FP.BF16.PACK_AB R116, R117, R116 ;  /* 0x000000747574723e */ /* 0x000fe200000010ff */
[----:B------:R-:W-:Y:S01]  /*f740*/  FMUL.FTZ R124, R15, R124 ;  /* 0x0000007c0f7c7220 */ /* 0x000fe20000410000 */
[----:B------:R-:W-:Y:S01]  /*f750*/  IADD3 R23, R13, R18, RZ ;  /* 0x000000120d177210 */ /* 0x000fe20007ffe0ff */
        /* <DEDUP_REMOVED lines=10> */
[C---:B------:R-:W-:Y:S01]  /*f800*/  IADD3 R25, R18.reuse, 0x400, R19 ;  /* 0x0000040012197810 */ /* 0x040fe20007ffe013 */
[----:B------:R-:W-:Y:S01]  /*f810*/  @P6 FMUL.FTZ R5, R5, 0.69314718246459960938 ;  /* 0x3f31721805056820 */ /* 0x000fe20000410000 */
[----:B------:R-:W-:Y:S01]  /*f820*/  F2FP.BF16.PACK_AB R128, R129, R128 ;  /* 0x000000808180723e */ /* 0x000fe200000010ff */
[----:B------:R4:W-:Y:S01]  /*f830*/  STS [R17+0x2400], R74 ;  /* 0x0024004a11007388 */ /* 0x0009e20000000800 */
[----:B------:R-:W-:Y:S01]  /*f840*/  IADD3 R27, R18, R19, RZ ;  /* 0x00000013121b7210 */ /* 0x000fe20007ffe0ff */
[----:B-1----:R-:W-:Y:S01]  /*f850*/  @P5 FMUL.FTZ R10, R10, 0.69314718246459960938 ;  /* 0x3f3172180a0a5820 */ /* 0x002fe20000410000 */
[----:B------:R-:W-:Y:S01]  /*f860*/  F2FP.BF16.PACK_AB R15, R15, R68 ;  /* 0x000000440f0f723e */ /* 0x000fe200000010ff */
[----:B------:R-:W-:Y:S01]  /*f870*/  STS [R13+0x2000], R76 ;  /* 0x0020004c0d007388 */ /* 0x000fe20000000800 */
[----:B------:R-:W-:-:S02]  /*f880*/  IADD3 R25, R14, R25, RZ ;  /* 0x000000190e197210 */ /* 0x000fc40007ffe0ff */
[----:B------:R-:W-:Y:S01]  /*f890*/  F2FP.BF16.PACK_AB R106, R107, R106 ;  /* 0x0000006a6b6a723e */ /* 0x000fe200000010ff */
[----:B------:R1:W-:Y:S01]  /*f8a0*/  STS [R13+0x2400], R78 ;  /* 0x0024004e0d007388 */ /* 0x0003e20000000800 */
[----:B--2---:R-:W-:Y:S02]  /*f8b0*/  ISETP.NE.AND P1, PT, R16, RZ, PT ;  /* 0x000000ff1000720c */ /* 0x004fe40003f25270 */
[----:B------:R-:W-:Y:S01]  /*f8c0*/  ISETP.NE.AND P2, PT, R22, RZ, PT ;  /* 0x000000ff1600720c */ /* 0x000fe20003f45270 */
[----:B------:R-:W-:Y:S04]  /*f8d0*/  STS [R21], R112 ;  /* 0x0000007015007388 */ /* 0x000fe80000000800 */
[----:B------:R-:W-:Y:S04]  /*f8e0*/  STS [R21+0x400], R114 ;  /* 0x0004007215007388 */ /* 0x000fe80000000800 */
[----:B------:R-:W-:Y:S04]  /*f8f0*/  STS [R23], R116 ;  /* 0x0000007417007388 */ /* 0x000fe80000000800 */
[----:B------:R-:W-:Y:S01]  /*f900*/  STS [R23+0x400], R118 ;  /* 0x0004007617007388 */ /* 0x000fe20000000800 */
[----:B----4-:R-:W-:-:S02]  /*f910*/  IADD3 R17, R14, R19, RZ ;  /* 0x000000130e117210 */ /* 0x010fc40007ffe0ff */
[----:B------:R-:W-:Y:S01]  /*f920*/  @!P1 MOV R14, c[0x0][0x214] ;  /* 0x00008500000e9a02 */ /* 0x000fe20000000f00 */
[----:B------:R-:W-:Y:S02]  /*f930*/  STS [R21+0x2000], R80 ;  /* 0x0020005015007388 */ /* 0x000fe40000000800 */
[----:B------:R-:W-:Y:S02]  /*f940*/  IMAD.IADD R18, R18, 0x1, R17 ;  /* 0x0000000112127824 */ /* 0x000fe400078e0211 */
[----:B------:R2:W-:Y:S01]  /*f950*/  STS [R21+0x2400], R82 ;  /* 0x0024005215007388 */ /* 0x0005e20000000800 */
[----:B-1----:R-:W-:-:S03]  /*f960*/  @P1 MOV R13, c[0x0][0x210] ;  /* 0x00008400000d1a02 */ /* 0x002fc60000000f00 */
[----:B------:R-:W-:Y:S02]  /*f970*/  STS [R23+0x2000], R84 ;  /* 0x0020005417007388 */ /* 0x000fe40000000800 */
[----:B------:R-:W-:Y:S01]  /*f980*/  @P1 IMAD R13, R13, c[0x0][0x214], RZ ;  /* 0x000085000d0d1a24 */ /* 0x000fe200078e02ff */
[----:B------:R-:W-:Y:S01]  /*f990*/  @!P1 SEL R13, R14, c[0x0][0x234], !P2 ;  /* 0x00008d000e0d9a07 */ /* 0x000fe20005000000 */
[----:B------:R1:W-:Y:S01]  /*f9a0*/  STS [R23+0x2400], R86 ;  /* 0x0024005617007388 */ /* 0x0003e20000000800 */
[----:B------:R-:W-:-:S03]  /*f9b0*/  ISETP.NE.OR P2, PT, R16, RZ, !P2 ;  /* 0x000000ff1000720c */ /* 0x000fc60005745670 */
[----:B------:R-:W-:Y:S04]  /*f9c0*/  STS [R19], R120 ;  /* 0x0000007813007388 */ /* 0x000fe80000000800 */
[----:B------:R-:W-:Y:S04]  /*f9d0*/  STS [R19+0x400], R122 ;  /* 0x0004007a13007388 */ /* 0x000fe80000000800 */
[----:B------:R-:W-:Y:S04]  /*f9e0*/  STS [R17], R124 ;  /* 0x0000007c11007388 */ /* 0x000fe80000000800 */
[----:B------:R-:W-:Y:S01]  /*f9f0*/  STS [R17+0x400], R126 ;  /* 0x0004007e11007388 */ /* 0x000fe20000000800 */
[----:B--2---:R-:W-:Y:S01]  /*fa00*/  @P1 MOV R21, 0x1 ;  /* 0x0000000100151802 */ /* 0x004fe20000000f00 */
[----:B------:R-:W-:-:S02]  /*fa10*/  @!P1 IMAD R21, R13, c[0x0][0x1c0], RZ ;  /* 0x000070000d159a24 */ /* 0x000fc400078e02ff */
[----:B------:R-:W-:Y:S04]  /*fa20*/  STS [R19+0x2000], R88 ;  /* 0x0020005813007388 */ /* 0x000fe80000000800 */
[----:B------:R-:W-:Y:S04]  /*fa30*/  STS [R19+0x2400], R90 ;  /* 0x0024005a13007388 */ /* 0x000fe80000000800 */
[----:B------:R-:W2:Y:S04]  /*fa40*/  S2R R6, SR_CTAID.Y ;  /* 0x0000000000067919 */ /* 0x000ea80000002600 */
[----:B------:R-:W-:Y:S04]  /*fa50*/  STS [R17+0x2000], R92 ;  /* 0x0020005c11007388 */ /* 0x000fe80000000800 */
[----:B------:R-:W-:Y:S04]  /*fa60*/  STS [R17+0x2400], R94 ;  /* 0x0024005e11007388 */ /* 0x000fe80000000800 */
[----:B------:R-:W-:Y:S04]  /*fa70*/  STS [R27], R128 ;  /* 0x000000801b007388 */ /* 0x000fe80000000800 */
[----:B------:R-:W-:Y:S04]  /*fa80*/  STS [R27+0x400], R130 ;  /* 0x000400821b007388 */ /* 0x000fe80000000800 */
[----:B------:R4:W-:Y:S04]  /*fa90*/  STS [R18], R15 ;  /* 0x0000000f12007388 */ /* 0x0009e80000000800 */
[----:B------:R3:W-:Y:S01]  /*faa0*/  STS [R25], R70 ;  /* 0x0000004619007388 */ /* 0x0007e20000000800 */
[----:B--2---:R-:W-:Y:S01]  /*fab0*/  @!P0 SHF.R.S32.HI R14, RZ, 0x1f, R6 ;  /* 0x0000001fff0e8819 */ /* 0x004fe20000011406 */
[----:B------:R-:W-:-:S02]  /*fac0*/  @!P0 IMAD.WIDE.U32 R52, R6, c[0x0][0x1e0], RZ ;  /* 0x0000780006348a25 */ /* 0x000fc400078e00ff */
[----:B------:R2:W-:Y:S02]  /*fad0*/  STS [R27+0x2000], R100 ;  /* 0x002000641b007388 */ /* 0x0005e40000000800 */
[C---:B-1----:R-:W-:Y:S01]  /*fae0*/  @!P2 IMAD R23, R6.reuse, c[0x0][0x214], RZ ;  /* 0x000085000617aa24 */ /* 0x042fe200078e02ff */
[----:B------:R-:W-:Y:S01]  /*faf0*/  @!P0 MOV R20, R52 ;  /* 0x0000003400148202 */ /* 0x000fe20000000f00 */
[----:B------:R2:W-:Y:S01]  /*fb00*/  STS [R27+0x2400], R102 ;  /* 0x002400661b007388 */ /* 0x0005e20000000800 */
[----:B------:R-:W-:Y:S02]  /*fb10*/  IMAD R21, R6, R21, RZ ;  /* 0x0000001506157224 */ /* 0x000fe400078e02ff */
[----:B------:R-:W-:Y:S01]  /*fb20*/  @!P2 SEL R23, R23, R54, !P0 ;  /* 0x000000361717a207 */ /* 0x000fe20004000000 */
[----:B------:R2:W-:Y:S01]  /*fb30*/  STS [R18+0x2000], R104 ;  /* 0x0020006812007388 */ /* 0x0005e20000000800 */
[----:B------:R-:W-:Y:S01]  /*fb40*/  CS2R R54, SRZ ;  /* 0x0000000000367805 */ /* 0x000fe2000001ff00 */
[----:B------:R-:W-:-:S02]  /*fb50*/  SEL R21, R21, RZ, P2 ;  /* 0x000000ff15157207 */ /* 0x000fc40001000000 */
[----:B------:R2:W-:Y:S01]  /*fb60*/  STS [R25+0x2000], R106 ;  /* 0x0020006a19007388 */ /* 0x0005e20000000800 */
[----:B------:R-:W-:Y:S02]  /*fb70*/  @!P2 MOV R54, R23 ;  /* 0x000000170036a202 */ /* 0x000fe40000000f00 */
[----:B------:R-:W-:Y:S01]  /*fb80*/  @!P2 SHF.R.S32.HI R55, RZ, 0x1f, R23 ;  /* 0x0000001fff37a819 */ /* 0x000fe20000011417 */
[----:B------:R-:W-:Y:S01]  /*fb90*/  BAR.SYNC.DEFER_BLOCKING 0x0 ;  /* 0x0000000000007b1d */ /* 0x000fe20000010000 */
[----:B----4-:R-:W-:Y:S01]  /*fba0*/  @!P0 IMAD R15, R14, c[0x0][0x1e0], RZ ;  /* 0x000078000e0f8a24 */ /* 0x010fe200078e02ff */
[----:B------:R-:W-:Y:S01]  /*fbb0*/  MOV R23, 0x7f800000 ;  /* 0x7f80000000177802 */ /* 0x000fe20000000f00 */
[----:B------:R-:W-:Y:S02]  /*fbc0*/  @P5 FFMA.FTZ R23, R3, c[0x0][0x238], R10 ;  /* 0x00008e0003175a23 */ /* 0x000fe4000001000a */
[----:B------:R-:W-:Y:S01]  /*fbd0*/  @!P0 IMAD R15, R6, c[0x0][0x1e4], R15 ;  /* 0x00007900060f8a24 */ /* 0x000fe200078e020f */
[----:B------:R-:W1:Y:S04]  /*fbe0*/  S2R R14, SR_CTAID.X ;  /* 0x00000000000e7919 */ /* 0x000e680000002500 */
[----:B------:R-:W4:Y:S01]  /*fbf0*/  S2R R22, SR_CTAID.Z ;  /* 0x0000000000167919 */ /* 0x000f220000002700 */
[----:B------:R-:W-:-:S02]  /*fc00*/  @!P0 IADD3 R11, R53, R15, RZ ;  /* 0x0000000f350b8210 */ /* 0x000fc40007ffe0ff */
[----:B------:R-:W-:Y:S02]  /*fc10*/  LOP3.LUT R53, R7, 0xffffffe0, RZ, 0xc0, !PT ;  /* 0xffffffe007357812 */ /* 0x000fe400078ec0ff */
[----:B------:R-:W-:Y:S02]  /*fc20*/  @P1 MOV R7, c[0x0][0x210] ;  /* 0x0000840000071a02 */ /* 0x000fe40000000f00 */
[----:B------:R-:W-:Y:S01]  /*fc30*/  @!P1 MOV R7, 0x1 ;  /* 0x0000000100079802 */ /* 0x000fe20000000f00 */
[----:B------:R-:W-:Y:S01]  /*fc40*/  IMAD.IADD R6, R4, 0x1, -R53 ;  /* 0x0000000104067824 */ /* 0x000fe200078e0a35 */
[----:B------:R-:W-:Y:S01]  /*fc50*/  MOV R15, 0x7f800000 ;  /* 0x7f800000000f7802 */ /* 0x000fe20000000f00 */
[----:B------:R-:W-:Y:S02]  /*fc60*/  @P6 FFMA.FTZ R15, R132, c[0x0][0x238], R5 ;  /* 0x00008e00840f6a23 */ /* 0x000fe40000010005 */
[----:B---3--:R-:W-:Y:S01]  /*fc70*/  @P3 FMUL.FTZ R53, R12, 0.69314718246459960938 ;  /* 0x3f3172180c353820 */ /* 0x008fe20000410000 */
[----:B------:R-:W-:Y:S01]  /*fc80*/  LOP3.LUT P0, RZ, R6, 0x3, RZ, 0xc0, !PT ;  /* 0x0000000306ff7812 */ /* 0x000fe2000780c0ff */
[----:B------:R2:W3:Y:S01]  /*fc90*/  LDS.128 R44, [R48] ;  /* 0x00000000302c7984 */ /* 0x0004e20000000c00 */
[----:B------:R-:W-:-:S03]  /*fca0*/  MOV R6, 0x7f800000 ;  /* 0x7f80000000067802 */ /* 0x000fc60000000f00 */
[----:B------:R2:W2:Y:S01]  /*fcb0*/  LDS.128 R40, [R48+0x800] ;  /* 0x0008000030287984 */ /* 0x0004a20000000c00 */
[----:B-1----:R-:W-:-:S03]  /*fcc0*/  IMAD R5, R14, R7, RZ ;  /* 0x000000070e057224 */ /* 0x002fc600078e02ff */
[----:B------:R1:W1:Y:S01]  /*fcd0*/  LDS.128 R36, [R48+0x1000] ;  /* 0x0010000030247984 */ /* 0x0002620000000c00 */
[----:B----4-:R-:W-:Y:S01]  /*fce0*/  IMAD R21, R22, R13, R21 ;  /* 0x0000000d16157224 */ /* 0x010fe200078e0215 */
[----:B------:R-:W-:Y:S02]  /*fcf0*/  SHF.L.U32 R52, R5, 0x7, RZ ;  /* 0x0000000705347819 */ /* 0x000fe400000006ff */
[----:B------:R4:W1:Y:S01]  /*fd00*/  LDS.128 R32, [R48+0x1800] ;  /* 0x0018000030207984 */ /* 0x0008620000000c00 */
[----:B------:R-:W-:Y:S01]  /*fd10*/  @P4 FMUL.FTZ R5, R8, 0.69314718246459960938 ;  /* 0x3f31721808054820 */ /* 0x000fe20000410000 */
[----:B------:R-:W-:Y:S01]  /*fd20*/  MOV R13, 0x7f800000 ;  /* 0x7f800000000d7802 */ /* 0x000fe20000000f00 */
[----:B------:R-:W-:Y:S01]  /*fd30*/  @P3 FFMA.FTZ R13, R0, c[0x0][0x238], R53 ;  /* 0x00008e00000d3a23 */ /* 0x000fe20000010035 */
[----:B------:R4:W1:Y:S01]  /*fd40*/  LDS.128 R28, [R48+0x2000] ;  /* 0x00200000301c7984 */ /* 0x0008620000000c00 */
[----:B------:R-:W-:Y:S01]  /*fd50*/  IADD3 R8, P2, P1, R52, R54, R21 ;  /* 0x0000003634087210 */ /* 0x000fe2000795e015 */
[----:B------:R-:W-:Y:S01]  /*fd60*/  @P4 FFMA.FTZ R6, R2, c[0x0][0x238], R5 ;  /* 0x00008e0002064a23 */ /* 0x000fe20000010005 */
[----:B------:R-:W-:Y:S01]  /*fd70*/  SHF.R.S32.HI R52, RZ, 0x1f, R52 ;  /* 0x0000001fff347819 */ /* 0x000fe20000011434 */
[----:B------:R4:W1:Y:S01]  /*fd80*/  LDS.128 R24, [R48+0x2800] ;  /* 0x0028000030187984 */ /* 0x0008620000000c00 */
[----:B------:R-:W-:-:S03]  /*fd90*/  SHF.R.S32.HI R21, RZ, 0x1f, R21 ;  /* 0x0000001fff157819 */ /* 0x000fc60000011415 */
[----:B------:R4:W1:Y:S01]  /*fda0*/  LDS.128 R16, [R48+0x3000] ;  /* 0x0030000030107984 */ /* 0x0008620000000c00 */
[----:B------:R-:W-:-:S03]  /*fdb0*/  IADD3.X R21, R52, R55, R21, P2, P1 ;  /* 0x0000003734157210 */ /* 0x000fc600017e2415 */
[----:B------:R-:W1:Y:S01]  /*fdc0*/  LDS.128 R48, [R48+0x3800] ;  /* 0x0038000030307984 */ /* 0x000e620000000c00 */
[----:B------:R-:W-:Y:S05]  /*fdd0*/  @P0 BRA `(.L_x_1337) ;  /* 0x0000021000000947 */ /* 0x000fea0003800000 */
[----:B----4-:R-:W4:Y:S04]  /*fde0*/  LDL.LU R57, [R1+0x3c] ;  /* 0x00003c0001397983 */ /* 0x010f280000300800 */
[----:B------:R-:W4:Y:S02]  /*fdf0*/  LDL.LU R56, [R1+0x48] ;  /* 0x0000480001387983 */ /* 0x000f240000300800 */
[C---:B----4-:R-:W-:Y:S02]  /*fe00*/  ISETP.GE.AND P6, PT, R56.reuse, R57, PT ;  /* 0x000000393800720c */ /* 0x050fe40003fc6270 */
[C---:B------:R-:W-:Y:S02]  /*fe10*/  IADD3 R10, R56.reuse, 0x8, RZ ;  /* 0x00000008380a7810 */ /* 0x040fe40007ffe0ff */
[----:B------:R-:W-:-:S02]  /*fe20*/  IADD3 R2, R56, 0x40, RZ ;  /* 0x0000004038027810 */ /* 0x000fc40007ffe0ff */
[----:B------:R-:W-:Y:S02]  /*fe30*/  IADD3 R0, R56, 0x48, RZ ;  /* 0x0000004838007810 */ /* 0x000fe40007ffe0ff */
[-C--:B------:R-:W-:Y:S02]  /*fe40*/  ISETP.GE.AND P5, PT, R10, R57.reuse, PT ;  /* 0x000000390a00720c */ /* 0x080fe40003fa6270 */
[-C--:B------:R-:W-:Y:S02]  /*fe50*/  ISETP.GE.AND P4, PT, R2, R57.reuse, PT ;  /* 0x000000390200720c */ /* 0x080fe40003f86270 */
        /* <DEDUP_REMOVED lines=25> */
.L_x_1337:
[----:B------:R-:W-:Y:S05]  /*fff0*/  BSYNC B0 ;  /* 0x0000000000007941 */ /* 0x000fea0003800000 */
.L_x_1336:
[----:B----4-:R-:W4:Y:S04]  /*10000*/  LDL.LU R5, [R1+0x4c] ;  /* 0x00004c0001057983 */ /* 0x010f280000300800 */
[----:B---3--:R-:W3:Y:S01]  /*10010*/  LDL.LU.64 R12, [R1+0x68] ;  /* 0x00006800010c7983 */ /* 0x008ee20000300a00 */
[----:B------:R-:W-:Y:S01]  /*10020*/  LEA.HI R4, R9, R4, RZ, 0x3 ;  /* 0x0000000409047211 */ /* 0x000fe200078f18ff */
[----:B------:R-:W-:Y:S02]  /*10030*/  BSSY B0, `(.L_x_1338) ;  /* 0x0000020000007945 */ /* 0x000fe40003800000 */
[----:B------:R-:W2:Y:S04]  /*10040*/  S2R R3, SR_TID.X ;  /* 0x0000000000037919 */ /* 0x000ea80000002100 */
[----:B------:R-:W1:Y:S01]  /*10050*/  S2R R10, SR_CTAID.X ;  /* 0x00000000000a7919 */ /* 0x000e620000002500 */
[----:B--2---:R-:W-:-:S04]  /*10060*/  SHF.R.S32.HI R2, RZ, 0x1f, R3 ;  /* 0x0000001fff027819 */ /* 0x004fc80000011403 */
[----:B------:R-:W-:-:S04]  /*10070*/  LEA.HI R2, R2, R3, RZ, 0x3 ;  /* 0x0000000302027211 */ /* 0x000fc800078f18ff */
[----:B------:R-:W-:Y:S02]  /*10080*/  LOP3.LUT R0, R2, 0xfffffff8, RZ, 0xc0, !PT ;  /* 0xfffffff802007812 */ /* 0x000fe400078ec0ff */
[----:B------:R-:W-:-:S03]  /*10090*/  SHF.R.S32.HI R6, RZ, 0x3, R2 ;  /* 0x00000003ff067819 */ /* 0x000fc60000011402 */
[----:B------:R-:W-:Y:S01]  /*100a0*/  IMAD.IADD R0, R3, 0x1, -R0 ;  /* 0x0000000103007824 */ /* 0x000fe200078e0a00 */
[----:B------:R-:W-:Y:S02]  /*100b0*/  SHF.R.S32.HI R3, RZ, 0x1f, R22 ;  /* 0x0000001fff037819 */ /* 0x000fe40000011416 */
[--C-:B------:R-:W-:Y:S01]  /*100c0*/  SHF.R.S32.HI R7, RZ, 0x1f, R6.reuse ;  /* 0x0000001fff077819 */ /* 0x100fe20000011406 */
[----:B------:R-:W-:Y:S02]  /*100d0*/  IMAD.SHL.U32 R0, R0, 0x8, RZ ;  /* 0x0000000800007824 */ /* 0x000fe400078e00ff */
[----:B------:R-:W-:Y:S02]  /*100e0*/  IMAD R3, R3, c[0x0][0x1f0], RZ ;  /* 0x00007c0003037a24 */ /* 0x000fe400078e02ff */
[----:B-1----:R-:W-:Y:S01]  /*100f0*/  IMAD.WIDE R6, R10, 0x80, R6 ;  /* 0x000000800a067825 */ /* 0x002fe200078e0206 */
[----:B------:R-:W-:-:S03]  /*10100*/  SHF.R.S32.HI R0, RZ, 0x1f, R0 ;  /* 0x0000001fff007819 */ /* 0x000fc60000011400 */
[----:B------:R-:W-:Y:S02]  /*10110*/  IMAD R3, R22, c[0x0][0x1f4], R3 ;  /* 0x00007d0016037a24 */ /* 0x000fe400078e0203 */
[----:B----4-:R-:W-:Y:S01]  /*10120*/  IMAD R14, R14, -0x80, R5 ;  /* 0xffffff800e0e7824 */ /* 0x010fe200078e0205 */
[----:B------:R-:W-:Y:S02]  /*10130*/  SHF.R.S32.HI R5, RZ, 0x3, R4 ;  /* 0x00000003ff057819 */ /* 0x000fe40000011404 */
[C---:B---3--:R-:W-:Y:S02]  /*10140*/  IADD3 R20, P0, R12.reuse, R20, RZ ;  /* 0x000000140c147210 */ /* 0x048fe40007f1e0ff */
[----:B------:R-:W-:-:S03]  /*10150*/  ISETP.GE.AND P1, PT, R12, c[0x0][0x220], PT ;  /* 0x000088000c007a0c */ /* 0x000fc60003f26270 */
[----:B------:R-:W-:Y:S01]  /*10160*/  IMAD.X R21, R0, 0x1, R11, P0 ;  /* 0x0000000100157824 */ /* 0x000fe200000e060b */
[----:B------:R-:W-:-:S03]  /*10170*/  ISETP.GE.OR P0, PT, R5, R14, P1 ;  /* 0x0000000e0500720c */ /* 0x000fc60000f06670 */
[----:B------:R-:W-:-:S04]  /*10180*/  IMAD.WIDE.U32 R22, R22, c[0x0][0x1f0], R20 ;  /* 0x00007c0016167a25 */ /* 0x000fc800078e0014 */
[----:B------:R-:W-:-:S06]  /*10190*/  IMAD.IADD R9, R23, 0x1, R3 ;  /* 0x0000000117097824 */ /* 0x000fcc00078e0203 */
        /* <DEDUP_REMOVED lines=9> */
.L_x_1339:
[----:B------:R-:W-:Y:S05]  /*10230*/  BSYNC B0 ;  /* 0x0000000000007941 */ /* 0x000fea0003800000 */
.L_x_1338:
[----:B------:R-:W-:Y:S01]  /*10240*/  LEA.HI.SX32 R3, R4, 0x10, 0x1d ;  /* 0x0000001004037811 */ /* 0x000fe200078feaff */
[----:B------:R-:W-:Y:S03]  /*10250*/  BSSY B0, `(.L_x_1340) ;  /* 0x000000e000007945 */ /* 0x000fe60003800000 */
[----:B------:R-:W-:-:S13]  /*10260*/  ISETP.GE.OR P0, PT, R3, R14, P1 ;  /* 0x0000000e0300720c */ /* 0x000fda0000f06670 */
        /* <DEDUP_REMOVED lines=12> */
.L_x_1341:
[----:B------:R-:W-:Y:S05]  /*10330*/  BSYNC B0 ;  /* 0x0000000000007941 */ /* 0x000fea0003800000 */
.L_x_1340:
[----:B-1----:R-:W-:Y:S01]  /*10340*/  LEA.HI.SX32 R3, R4, 0x20, 0x1d ;  /* 0x0000002004037811 */ /* 0x002fe200078feaff */
        /* <DEDUP_REMOVED lines=14> */
.L_x_1343:
[----:B------:R-:W-:Y:S05]  /*10430*/  BSYNC B0 ;  /* 0x0000000000007941 */ /* 0x000fea0003800000 */
.L_x_1342:
        /* <DEDUP_REMOVED lines=15> */
.L_x_1345:
[----:B------:R-:W-:Y:S05]  /*10530*/  BSYNC B0 ;  /* 0x0000000000007941 */ /* 0x000fea0003800000 */
.L_x_1344:
        /* <DEDUP_REMOVED lines=15> */
.L_x_1347:
[----:B------:R-:W-:Y:S05]  /*10630*/  BSYNC B0 ;  /* 0x0000000000007941 */ /* 0x000fea0003800000 */
.L_x_1346:
        /* <DEDUP_REMOVED lines=15> */
.L_x_1349:
[----:B------:R-:W-:Y:S05]  /*10730*/  BSYNC B0 ;  /* 0x0000000000007941 */ /* 0x000fea0003800000 */
.L_x_1348:
        /* <DEDUP_REMOVED lines=15> */
.L_x_1351:
[----:B------:R-:W-:Y:S05]  /*10830*/  BSYNC B0 ;  /* 0x0000000000007941 */ /* 0x000fea0003800000 */
.L_x_1350:
[----:B-1----:R-:W-:-:S04]  /*10840*/  LEA.HI.SX32 R3, R4, 0x70, 0x1d ;  /* 0x0000007004037811 */ /* 0x002fc800078feaff */
[----:B------:R-:W-:-:S13]  /*10850*/  ISETP.GE.OR P1, PT, R3, R14, P1 ;  /* 0x0000000e0300720c */ /* 0x000fda0000f26670 */
[----:B------:R-:W-:Y:S05]  /*10860*/  @P1 EXIT ;  /* 0x000000000000194d */ /* 0x000fea0003800000 */
        /* <DEDUP_REMOVED lines=12> */
.L_x_1294:
[----:B------:R-:W2:Y:S04]  /*10930*/  LDL.LU R14, [R1+0x40] ;  /* 0x00004000010e7983 */ /* 0x000ea80000300800 */
[----:B------:R-:W3:Y:S01]  /*10940*/  LDL.LU R12, [R1+0x4c] ;  /* 0x00004c00010c7983 */ /* 0x000ee20000300800 */
[----:B------:R-:W1:Y:S01]  /*10950*/  LDC.U8 R2, c[0x0][0x329] ;  /* 0x0000ca40ff027b82 */ /* 0x000e620000000000 */
[----:B------:R-:W-:Y:S01]  /*10960*/  LEA.HI R4, R0, R123, RZ, 0x3 ;  /* 0x0000007b00047211 */ /* 0x000fe200078f18ff */
[----:B------:R-:W-:Y:S03]  /*10970*/  BSSY B0, `(.L_x_1352) ;  /* 0x0000041000007945 */ /* 0x000fe60003800000 */
[----:B------:R-:W-:-:S02]  /*10980*/  LOP3.LUT R8, R4, 0xfffffff8, RZ, 0xc0, !PT ;  /* 0xfffffff804087812 */ /* 0x000fc400078ec0ff */
[----:B------:R-:W-:Y:S01]  /*10990*/  SHF.R.S32.HI R4, RZ, 0x3, R4 ;  /* 0x00000003ff047819 */ /* 0x000fe20000011404 */
[----:B------:R-:W4:Y:S02]  /*109a0*/  LDC.U8 R7, c[0x0][0x328] ;  /* 0x0000ca00ff077b82 */ /* 0x000f240000000000 */
[----:B------:R-:W-:-:S04]  /*109b0*/  IMAD.IADD R123, R123, 0x1, -R8 ;  /* 0x000000017b7b7824 */ /* 0x000fc800078e0a08 */
[----:B------:R-:W-:Y:S01]  /*109c0*/  IMAD.SHL.U32 R13, R123, 0x8, RZ ;  /* 0x000000087b0d7824 */ /* 0x000fe200078e00ff */
[----:B-1----:R-:W-:Y:S02]  /*109d0*/  ISETP.NE.AND P0, PT, R2, RZ, PT ;  /* 0x000000ff0200720c */ /* 0x002fe40003f05270 */
[----:B----4-:R-:W-:-:S04]  /*109e0*/  ISETP.NE.AND P2, PT, R7, RZ, PT ;  /* 0x000000ff0700720c */ /* 0x010fc80003f45270 */
[----:B------:R-:W-:-:S07]  /*109f0*/  ISETP.EQ.AND P2, PT, R2, RZ, P2 ;  /* 0x000000ff0200720c */ /* 0x000fce0001742270 */
[----:B------:R-:W-:Y:S01]  /*10a00*/  @P0 IMAD.MOV.U32 R3, RZ, RZ, c[0x0][0x210] ;  /* 0x00008400ff030624 */ /* 0x000fe200078e00ff */
[----:B------:R-:W-:Y:S01]  /*10a10*/  @!P0 ISETP.NE.AND P3, PT, R7, RZ, PT ;  /* 0x000000ff0700820c */ /* 0x000fe20003f65270 */
[----:B------:R-:W-:Y:S01]  /*10a20*/  @!P0 IMAD.MOV.U32 R0, RZ, RZ, c[0x0][0x214] ;  /* 0x00008500ff008624 */ /* 0x000fe200078e00ff */
[----:B------:R-:W-:Y:S01]  /*10a30*/  @P0 MOV R7, 0x1 ;  /* 0x0000000100070802 */ /* 0x000fe20000000f00 */
[----:B------:R-:W-:-:S03]  /*10a40*/  @P0 IMAD R3, R3, c[0x0][0x214], RZ ;  /* 0x0000850003030a24 */ /* 0x000fc600078e02ff */
[----:B------:R-:W-:Y:S01]  /*10a50*/  @!P0 SEL R3, R0, c[0x0][0x234], !P3 ;  /* 0x00008d0000038a07 */ /* 0x000fe20005800000 */
[----:B------:R-:W-:Y:S02]  /*10a60*/  @P0 IMAD.MOV.U32 R0, RZ, RZ, c[0x0][0x210] ;  /* 0x00008400ff000624 */ /* 0x000fe400078e00ff */
[----:B------:R-:W-:Y:S02]  /*10a70*/  @!P0 IMAD.MOV.U32 R0, RZ, RZ, 0x1 ;  /* 0x00000001ff008424 */ /* 0x000fe400078e00ff */
[----:B------:R-:W-:-:S04]  /*10a80*/  @!P0 IMAD R7, R3, c[0x0][0x1c0], RZ ;  /* 0x0000700003078a24 */ /* 0x000fc800078e02ff */
[----:B------:R-:W-:Y:S01]  /*10a90*/  IMAD R7, R6, R7, RZ ;  /* 0x0000000706077224 */ /* 0x000fe200078e02ff */
[C---:B--2---:R-:W-:Y:S02]  /*10aa0*/  ISETP.NE.AND P4, PT, R14.reuse, -0x1, PT ;  /* 0xffffffff0e00780c */ /* 0x044fe40003f85270 */
[----:B------:R-:W-:-:S11]  /*10ab0*/  ISETP.NE.OR P1, PT, R14, -0x1, !P2 ;  /* 0xffffffff0e00780c */ /* 0x000fd60005725670 */
[----:B------:R-:W-:Y:S01]  /*10ac0*/  @!P4 SHF.R.S32.HI R5, RZ, 0x1f, R6 ;  /* 0x0000001fff05c819 */ /* 0x000fe20000011406 */
[----:B------:R-:W-:-:S04]  /*10ad0*/  @!P4 IMAD.WIDE.U32 R10, R6, c[0x0][0x1e0], RZ ;  /* 0x00007800060aca25 */ /* 0x000fc800078e00ff */
[----:B------:R-:W-:Y:S02]  /*10ae0*/  @!P4 IMAD R5, R5, c[0x0][0x1e0], RZ ;  /* 0x000078000505ca24 */ /* 0x000fe400078e02ff */
[----:B------:R-:W-:-:S04]  /*10af0*/  @P4 IMAD.WIDE.U32 R22, R14, c[0x0][0x1e8], RZ ;  /* 0x00007a000e164a25 */ /* 0x000fc800078e00ff */
[----:B------:R-:W-:Y:S02]  /*10b00*/  @!P4 IMAD R5, R6, c[0x0][0x1e4], R5 ;  /* 0x000079000605ca24 */ /* 0x000fe400078e0205 */
[----:B------:R-:W-:Y:S02]  /*10b10*/  @!P4 IMAD.MOV.U32 R22, RZ, RZ, R10 ;  /* 0x000000ffff16c224 */ /* 0x000fe400078e000a */
[----:B------:R-:W-:Y:S02]  /*10b20*/  @P4 IMAD R2, R14, c[0x0][0x1ec], R23 ;  /* 0x00007b000e024a24 */ /* 0x000fe400078e0217 */
[----:B------:R-:W-:Y:S01]  /*10b30*/  @!P4 IMAD.IADD R2, R11, 0x1, R5 ;  /* 0x000000010b02c824 */ /* 0x000fe200078e0205 */
[C---:B------:R-:W-:Y:S01]  /*10b40*/  IADD3 R22, P3, R13.reuse, R22, RZ ;  /* 0x000000160d167210 */ /* 0x040fe20007f7e0ff */
[----:B------:R-:W-:Y:S01]  /*10b50*/  @!P1 IMAD R14, R6, c[0x0][0x214], RZ ;  /* 0x00008500060e9a24 */ /* 0x000fe200078e02ff */
[----:B------:R-:W-:Y:S01]  /*10b60*/  SHF.R.S32.HI R5, RZ, 0x1f, R20 ;  /* 0x0000001fff057819 */ /* 0x000fe20000011414 */
[----:B------:R-:W-:Y:S01]  /*10b70*/  @!P2 CS2R R10, SRZ ;  /* 0x00000000000aa805 */ /* 0x000fe2000001ff00 */
[----:B------:R-:W-:Y:S01]  /*10b80*/  LEA.HI.X.SX32 R23, R13, R2, 0x1, P3 ;  /* 0x000000020d177211 */ /* 0x000fe200018f0eff */
[----:B------:R-:W-:Y:S01]  /*10b90*/  @P2 IMAD.MOV.U32 R10, RZ, RZ, R14 ;  /* 0x000000ffff0a2224 */ /* 0x000fe200078e000e */
[----:B---3--:R-:W-:Y:S01]  /*10ba0*/  IADD3 R2, -R9, R12, RZ ;  /* 0x0000000c09027210 */ /* 0x008fe20007ffe1ff */
[----:B------:R1:W-:Y:S01]  /*10bb0*/  @!P1 STL [R1+0x40], R14 ;  /* 0x0000400e01009387 */ /* 0x0003e20000100800 */
[----:B------:R-:W-:Y:S01]  /*10bc0*/  ISETP.GE.AND P1, PT, R13, c[0x0][0x220], PT ;  /* 0x000088000d007a0c */ /* 0x000fe20003f26270 */
[----:B------:R-:W-:Y:S01]  /*10bd0*/  IMAD R25, R5, c[0x0][0x1f0], RZ ;  /* 0x00007c0005197a24 */ /* 0x000fe200078e02ff */
[----:B------:R-:W-:Y:S01]  /*10be0*/  SEL R5, R7, RZ, !P2 ;  /* 0x000000ff07057207 */ /* 0x000fe20005000000 */
[----:B------:R-:W2:Y:S01]  /*10bf0*/  S2R R12, SR_CTAID.X ;  /* 0x00000000000c7919 */ /* 0x000ea20000002500 */
[-C--:B------:R-:W-:Y:S01]  /*10c00*/  ISETP.GE.OR P3, PT, R4, R2.reuse, P1 ;  /* 0x000000020400720c */ /* 0x080fe20000f66670 */
[----:B------:R-:W-:Y:S01]  /*10c10*/  IMAD R25, R20, c[0x0][0x1f4], R25 ;  /* 0x00007d0014197a24 */ /* 0x000fe200078e0219 */
[----:B------:R-:W-:Y:S01]  /*10c20*/  ISETP.GE.AND P0, PT, R4, R2, PT ;  /* 0x000000020400720c */ /* 0x000fe20003f06270 */
[----:B------:R-:W-:Y:S01]  /*10c30*/  IMAD.WIDE.U32 R22, R20, c[0x0][0x1f0], R22 ;  /* 0x00007c0014167a25 */ /* 0x000fe200078e0016 */
[----:B------:R-:W-:-:S02]  /*10c40*/  @P2 SHF.R.S32.HI R11, RZ, 0x1f, R14 ;  /* 0x0000001fff0b2819 */ /* 0x000fc4000001140e */
[----:B------:R-:W-:Y:S01]  /*10c50*/  P2R R6, PR, RZ, 0x1 ;  /* 0x00000001ff067803 */ /* 0x000fe20000000000 */
[----:B------:R-:W-:Y:S02]  /*10c60*/  IMAD R9, R9, R0, RZ ;  /* 0x0000000009097224 */ /* 0x000fe400078e02ff */
[----:B------:R-:W-:Y:S01]  /*10c70*/  IMAD R20, R20, R3, R5 ;  /* 0x0000000314147224 */ /* 0x000fe200078e0205 */
[----:B------:R-:W-:Y:S01]  /*10c80*/  SHF.R.S32.HI R5, RZ, 0x1f, R4 ;  /* 0x0000001fff057819 */ /* 0x000fe20000011404 */
[----:B------:R-:W-:Y:S01]  /*10c90*/  IMAD.IADD R25, R25, 0x1, R23 ;  /* 0x0000000119197824 */ /* 0x000fe200078e0217 */
[----:B------:R-:W-:Y:S02]  /*10ca0*/  SHF.R.S32.HI R7, RZ, 0x1f, R9 ;  /* 0x0000001fff077819 */ /* 0x000fe40000011409 */
[--C-:B------:R-:W-:Y:S02]  /*10cb0*/  IADD3 R3, P2, P0, R9, R10, R20.reuse ;  /* 0x0000000a09037210 */ /* 0x100fe4000785e014 */
[----:B------:R-:W-:-:S04]  /*10cc0*/  SHF.R.S32.HI R10, RZ, 0x1f, R20 ;  /* 0x0000001fff0a7819 */ /* 0x000fc80000011414 */
[----:B------:R-:W-:Y:S01]  /*10cd0*/  IADD3.X R10, R7, R11, R10, P2, P0 ;  /* 0x0000000b070a7210 */ /* 0x000fe200017e040a */
[----:B--2---:R-:W-:Y:S01]  /*10ce0*/  IMAD.WIDE R20, R12, 0x80, R4 ;  /* 0x000000800c147825 */ /* 0x004fe200078e0204 */
        /* <DEDUP_REMOVED lines=9> */
.L_x_1353:
[----:B-1----:R-:W-:Y:S05]  /*10d80*/  BSYNC B0 ;  /* 0x0000000000007941 */ /* 0x002fea0003800000 */
.L_x_1352:
[----:B------:R-:W-:Y:S01]  /*10d90*/  IADD3 R19, R4, 0x10, RZ ;  /* 0x0000001004137810 */ /* 0x000fe20007ffe0ff */
[----:B------:R-:W-:Y:S03]  /*10da0*/  BSSY B0, `(.L_x_1354) ;  /* 0x0000010000007945 */ /* 0x000fe60003800000 */
[CC--:B------:R-:W-:Y:S02]  /*10db0*/  ISETP.GE.OR P0, PT, R19.reuse, R2.reuse, P1 ;  /* 0x000000021300720c */ /* 0x0c0fe40000f06670 */
[----:B------:R-:W-:-:S04]  /*10dc0*/  ISETP.GE.AND P2, PT, R19, R2, PT ;  /* 0x000000021300720c */ /* 0x000fc80003f46270 */
[----:B------:R-:W-:-:S07]  /*10dd0*/  P2R R12, PR, RZ, 0x4 ;  /* 0x00000004ff0c7803 */ /* 0x000fce0000000000 */
        /* <DEDUP_REMOVED lines=12> */
.L_x_1355:
[----:B------:R-:W-:Y:S05]  /*10ea0*/  BSYNC B0 ;  /* 0x0000000000007941 */ /* 0x000fea0003800000 */
.L_x_1354:
[----:B------:R-:W-:Y:S01]  /*10eb0*/  IADD3 R17, R4, 0x20, RZ ;  /* 0x0000002004117810 */ /* 0x000fe20007ffe0ff */
[----:B------:R-:W-:Y:S03]  /*10ec0*/  BSSY B0, `(.L_x_1356) ;  /* 0x000000f000007945 */ /* 0x000fe60003800000 */
[CC--:B------:R-:W-:Y:S02]  /*10ed0*/  ISETP.GE.OR P0, PT, R17.reuse, R2.reuse, P1 ;  /* 0x000000021100720c */ /* 0x0c0fe40000f06670 */
[----:B------:R-:W-:-:S11]  /*10ee0*/  ISETP.GE.AND P6, PT, R17, R2, PT ;  /* 0x000000021100720c */ /* 0x000fd60003fc6270 */
        /* <DEDUP_REMOVED lines=12> */
.L_x_1357:
[----:B------:R-:W-:Y:S05]  /*10fb0*/  BSYNC B0 ;  /* 0x0000000000007941 */ /* 0x000fea0003800000 */
.L_x_1356:
        /* <DEDUP_REMOVED lines=16> */
.L_x_1359:
[----:B------:R-:W-:Y:S05]  /*110c0*/  BSYNC B0 ;  /* 0x0000000000007941 */ /* 0x000fea0003800000 */
.L_x_1358:
        /* <DEDUP_REMOVED lines=16> */
.L_x_1361:
[----:B------:R-:W-:Y:S05]  /*111d0*/  BSYNC B0 ;  /* 0x0000000000007941 */ /* 0x000fea0003800000 */
.L_x_1360:
        /* <DEDUP_REMOVED lines=16> */
.L_x_1363:
[----:B------:R-:W-:Y:S05]  /*112e0*/  BSYNC B0 ;  /* 0x0000000000007941 */ /* 0x000fea0003800000 */
.L_x_1362:
[----:B-1----:R-:W-:Y:S01]  /*112f0*/  IADD3 R9, R4, 0x60, RZ ;  /* 0x0000006004097810 */ /* 0x002fe20007ffe0ff */
        /* <DEDUP_REMOVED lines=15> */
.L_x_1365:
[----:B------:R-:W-:Y:S05]  /*113f0*/  BSYNC B0 ;  /* 0x0000000000007941 */ /* 0x000fea0003800000 */
.L_x_1364:
[----:B------:R-:W-:Y:S01]  /*11400*/  IADD3 R7, R4, 0x70, RZ ;  /* 0x0000007004077810 */ /* 0x000fe20007ffe0ff */
[----:B------:R-:W-:Y:S03]  /*11410*/  BSSY B0, `(.L_x_1366) ;  /* 0x000000e000007945 */ /* 0x000fe60003800000 */
[CC--:B------:R-:W-:Y:S02]  /*11420*/  ISETP.GE.OR P0, PT, R7.reuse, R2.reuse, P1 ;  /* 0x000000020700720c */ /* 0x0c0fe40000f06670 */
[----:B------:R-:W-:-:S11]  /*11430*/  ISETP.GE.AND P1, PT, R7, R2, PT ;  /* 0x000000020700720c */ /* 0x000fd60003f26270 */
        /* <DEDUP_REMOVED lines=11> */
.L_x_1367:
[----:B------:R-:W-:Y:S05]  /*114f0*/  BSYNC B0 ;  /* 0x0000000000007941 */ /* 0x000fea0003800000 */
.L_x_1366:
        /* <DEDUP_REMOVED lines=9> */
[----:B------:R-:W-:Y:S02]  /*11590*/  @!P0 IMAD R4, R4, R0, RZ ;  /* 0x0000000004048224 */ /* 0x000fe400078e02ff */
[----:B------:R-:W-:-:S03]  /*115a0*/  @!P0 IMAD.MOV.U32 R23, RZ, RZ, 0x7f800000 ;  /* 0x7f800000ff178424 */ /* 0x000fc600078e00ff */
[----:B--2---:R-:W-:Y:S01]  /*115b0*/  @!P0 IADD3 R21, P1, R4, R3, RZ ;  /* 0x0000000304158210 */ /* 0x004fe20007f3e0ff */
[----:B------:R-:W-:-:S03]  /*115c0*/  @!P6 IMAD R17, R17, R0, RZ ;  /* 0x000000001111e224 */ /* 0x000fc600078e02ff */
[----:B------:R-:W-:Y:S01]  /*115d0*/  @!P0 LEA.HI.X.SX32 R4, R4, R10, 0x1, P1 ;  /* 0x0000000a04048211 */ /* 0x000fe200008f0eff */
[-C--:B------:R-:W-:Y:S01]  /*115e0*/  @!P4 IMAD R13, R13, R0.reuse, RZ ;  /* 0x000000000d0dc224 */ /* 0x080fe200078e02ff */
[----:B------:R-:W-:Y:S01]  /*115f0*/  ISETP.NE.OR P1, PT, R123, RZ, P2 ;  /* 0x000000ff7b00720c */ /* 0x000fe20001725670 */
[----:B------:R-:W-:-:S12]  /*11600*/  @!P3 IMAD R11, R11, R0, RZ ;  /* 0x000000000b0bb224 */ /* 0x000fd800078e02ff */
[----:B------:R-:W-:Y:S02]  /*11610*/  @!P1 IMAD R6, R19, R0, RZ ;  /* 0x0000000013069224 */ /* 0x000fe400078e02ff */
[----:B------:R-:W-:-:S03]  /*11620*/  @!P1 IMAD.MOV.U32 R25, RZ, RZ, 0x7f800000 ;  /* 0x7f800000ff199424 */ /* 0x000fc600078e00ff */
[----:B------:R-:W-:-:S04]  /*11630*/  @!P1 IADD3 R19, P2, R6, R3, RZ ;  /* 0x0000000306139210 */ /* 0x000fc80007f5e0ff */
[----:B------:R-:W-:Y:S02]  /*11640*/  @!P1 LEA.HI.X.SX32 R6, R6, R10, 0x1, P2 ;  /* 0x0000000a06069211 */ /* 0x000fe400010f0eff */
[----:B------:R-:W-:-:S04]  /*11650*/  @!P0 LEA R20, P2, R21, c[0x0][0x200], 0x2 ;  /* 0x0000800015148a11 */ /* 0x000fc800078410ff */
[----:B------:R-:W-:Y:S01]  /*11660*/  @!P0 LEA.HI.X R21, R21, c[0x0][0x204], R4, 0x2, P2 ;  /* 0x0000810015158a11 */ /* 0x000fe200010f1404 */
[----:B------:R-:W-:Y:S01]  /*11670*/  @!P5 IMAD R4, R15, R0, RZ ;  /* 0x000000000f04d224 */ /* 0x000fe200078e02ff */
[----:B------:R-:W-:-:S03]  /*11680*/  @!P1 LEA R18, P2, R19, c[0x0][0x200], 0x2 ;  /* 0x0000800013129a11 */ /* 0x000fc600078410ff */
[----:B------:R2:W-:Y:S01]  /*11690*/  @!P0 STG.E [R20.64], R23 ;  /* 0x0000001714008986 */ /* 0x0005e2000c101910 */
[----:B------:R-:W-:Y:S02]  /*116a0*/  @!P1 LEA.HI.X R19, R19, c[0x0][0x204], R6, 0x2, P2 ;  /* 0x0000810013139a11 */ /* 0x000fe400010f1406 */
[----:B------:R-:W-:Y:S02]  /*116b0*/  ISETP.NE.AND P2, PT, R2, RZ, PT ;  /* 0x000000ff0200720c */ /* 0x000fe40003f45270 */
[----:B------:R-:W-:Y:S01]  /*116c0*/  @!P6 IADD3 R2, P0, R17, R3, RZ ;  /* 0x000000031102e210 */ /* 0x000fe20007f1e0ff */
[----:B------:R3:W-:Y:S01]  /*116d0*/  @!P1 STG.E [R18.64], R25 ;  /* 0x0000001912009986 */ /* 0x0007e2000c101910 */
[----:B------:R-:W-:Y:S02]  /*116e0*/  ISETP.NE.AND P1, PT, R5, RZ, PT ;  /* 0x000000ff0500720c */ /* 0x000fe40003f25270 */
[----:B------:R-:W-:Y:S02]  /*116f0*/  @!P6 LEA.HI.X.SX32 R17, R17, R10, 0x1, P0 ;  /* 0x0000000a1111e211 */ /* 0x000fe400000f0eff */
[----:B------:R-:W-:-:S02]  /*11700*/  @!P6 LEA R14, P0, R2, c[0x0][0x200], 0x2 ;  /* 0x00008000020eea11 */ /* 0x000fc400078010ff */
[C---:B------:R-:W-:Y:S02]  /*11710*/  ISETP.NE.OR P2, PT, R123.reuse, RZ, P2 ;  /* 0x000000ff7b00720c */ /* 0x040fe40001745670 */
[----:B------:R-:W-:Y:S02]  /*11720*/  @!P6 LEA.HI.X R15, R2, c[0x0][0x204], R17, 0x2, P0 ;  /* 0x00008100020fea11 */ /* 0x000fe400000f1411 */
[C---:B------:R-:W-:Y:S02]  /*11730*/  @!P5 IADD3 R5, P0, R4.reuse, R3, RZ ;  /* 0x000000030405d210 */ /* 0x040fe40007f1e0ff */
[----:B------:R-:W-:Y:S02]  /*11740*/  ISETP.NE.OR P1, PT, R123, RZ, P1 ;  /* 0x000000ff7b00720c */ /* 0x000fe40000f25670 */
[----:B------:R-:W-:Y:S02]  /*11750*/  @!P5 LEA.HI.X.SX32 R2, R4, R10, 0x1, P0 ;  /* 0x0000000a0402d211 */ /* 0x000fe400000f0eff */
[----:B------:R-:W-:-:S03]  /*11760*/  @!P5 LEA R4, P0, R5, c[0x0][0x200], 0x2 ;  /* 0x000080000504da11 */ /* 0x000fc600078010ff */
[----:B------:R-:W-:Y:S01]  /*11770*/  @!P2 IMAD R6, R9, R0, RZ ;  /* 0x000000000906a224 */ /* 0x000fe200078e02ff */
[----:B------:R-:W-:Y:S01]  /*11780*/  @!P5 LEA.HI.X R5, R5, c[0x0][0x204], R2, 0x2, P0 ;  /* 0x000081000505da11 */ /* 0x000fe200000f1402 */
[----:B--2---:R-:W-:Y:S01]  /*11790*/  @!P2 IMAD.MOV.U32 R23, RZ, RZ, 0x7f800000 ;  /* 0x7f800000ff17a424 */ /* 0x004fe200078e00ff */
[----:B------:R-:W-:-:S04]  /*117a0*/  @!P4 IADD3 R2, P0, R13, R3, RZ ;  /* 0x000000030d02c210 */ /* 0x000fc80007f1e0ff */
[----:B------:R-:W-:Y:S01]  /*117b0*/  @!P4 LEA.HI.X.SX32 R13, R13, R10, 0x1, P0 ;  /* 0x0000000a0d0dc211 */ /* 0x000fe200000f0eff */
[----:B---3--:R-:W-:Y:S01]  /*117c0*/  @!P4 IMAD.MOV.U32 R19, RZ, RZ, 0x7f800000 ;  /* 0x7f800000ff13c424 */ /* 0x008fe200078e00ff */
[----:B------:R-:W-:Y:S01]  /*117d0*/  @!P4 LEA R12, P0, R2, c[0x0][0x200], 0x2 ;  /* 0x00008000020cca11 */ /* 0x000fe200078010ff */
[----:B------:R-:W-:-:S03]  /*117e0*/  @!P3 IMAD.MOV.U32 R25, RZ, RZ, 0x7f800000 ;  /* 0x7f800000ff19b424 */ /* 0x000fc600078e00ff */
[----:B------:R-:W-:Y:S02]  /*117f0*/  @!P4 LEA.HI.X R13, R2, c[0x0][0x204], R13, 0x2, P0 ;  /* 0x00008100020dca11 */ /* 0x000fe400000f140d */
[----:B------:R-:W-:-:S04]  /*11800*/  @!P3 IADD3 R2, P0, R11, R3, RZ ;  /* 0x000000030b02b210 */ /* 0x000fc80007f1e0ff */
[----:B------:R-:W-:Y:S02]  /*11810*/  @!P3 LEA.HI.X.SX32 R9, R11, R10, 0x1, P0 ;  /* 0x0000000a0b09b211 */ /* 0x000fe400000f0eff */
[----:B------:R-:W-:-:S04]  /*11820*/  @!P3 LEA R16, P0, R2, c[0x0][0x200], 0x2 ;  /* 0x000080000210ba11 */ /* 0x000fc800078010ff */
[----:B------:R-:W-:Y:S01]  /*11830*/  @!P3 LEA.HI.X R17, R2, c[0x0][0x204], R9, 0x2, P0 ;  /* 0x000081000211ba11 */ /* 0x000fe200000f1409 */
[----:B------:R-:W-:Y:S01]  /*11840*/  @!P6 IMAD.MOV.U32 R9, RZ, RZ, 0x7f800000 ;  /* 0x7f800000ff09e424 */ /* 0x000fe200078e00ff */
[----:B------:R-:W-:-:S04]  /*11850*/  @!P2 IADD3 R2, P0, R6, R3, RZ ;  /* 0x000000030602a210 */ /* 0x000fc80007f1e0ff */
[----:B------:R-:W-:Y:S01]  /*11860*/  @!P2 LEA.HI.X.SX32 R11, R6, R10, 0x1, P0 ;  /* 0x0000000a060ba211 */ /* 0x000fe200000f0eff */
        /* <DEDUP_REMOVED lines=10> */
[----:B--2---:R-:W-:-:S03]  /*11910*/  IMAD.MOV.U32 R5, RZ, RZ, 0x7f800000 ;  /* 0x7f800000ff057424 */ /* 0x004fc600078e00ff */
[----:B------:R-:W-:-:S04]  /*11920*/  IADD3 R3, P0, R0, R3, RZ ;  /* 0x0000000300037210 */ /* 0x000fc80007f1e0ff */
[----:B------:R-:W-:Y:S02]  /*11930*/  LEA.HI.X.SX32 R0, R0, R10, 0x1, P0 ;  /* 0x0000000a00007211 */ /* 0x000fe400000f0eff */
[----:B------:R-:W-:-:S04]  /*11940*/  LEA R2, P0, R3, c[0x0][0x200], 0x2 ;  /* 0x0000800003027a11 */ /* 0x000fc800078010ff */
[----:B------:R-:W-:-:S05]  /*11950*/  LEA.HI.X R3, R3, c[0x0][0x204], R0, 0x2, P0 ;  /* 0x0000810003037a11 */ /* 0x000fca00000f1400 */
[----:B------:R-:W-:Y:S01]  /*11960*/  STG.E [R2.64], R5 ;  /* 0x0000000502007986 */ /* 0x000fe2000c101910 */
[----:B------:R-:W-:Y:S05]  /*11970*/  EXIT ;  /* 0x000000000000794d */ /* 0x000fea0003800000 */
.L_x_1368:
        /* <DEDUP_REMOVED lines=16> */
.L_x_2133:


//--------------------- .text._ZN5flash16flash_fwd_kernelI23Flash_fwd_kernel_traitsILi64ELi128ELi64ELi4ELb0ELb0EN7cutlass10bfloat16_tE19Flash_kernel_traitsILi64ELi128ELi64ELi4ES3_EELb0ELb0ELb0ELb0ELb0ELb0ELb1ELb0EEEvNS_16Flash_fwd_paramsE --------------------------
	.section	.text._ZN5flash16flash_fwd_kernelI23Flash_fwd_kernel_traitsILi64ELi128ELi64ELi4ELb0ELb0EN7cutlass10bfloat16_tE19Flash_kernel_traitsILi64ELi128ELi64ELi4ES3_EELb0ELb0ELb0ELb0ELb0ELb0ELb1ELb0EEEvNS_16Flash_fwd_paramsE,"ax",@progbits
	.sectioninfo	@"SHI_REGISTERS=255"
	.align	128
        .global         _ZN5flash16flash_fwd_kernelI23Flash_fwd_kernel_traitsILi64ELi128ELi64ELi4ELb0ELb0EN7cutlass10bfloat16_tE19Flash_kernel_traitsILi64ELi128ELi64ELi4ES3_EELb0ELb0ELb0ELb0ELb0ELb0ELb1ELb0EEEvNS_16Flash_fwd_paramsE
        .type           _ZN5flash16flash_fwd_kernelI23Flash_fwd_kernel_traitsILi64ELi128ELi64ELi4ELb0ELb0EN7cutlass10bfloat16_tE19Flash_kernel_traitsILi64ELi128ELi64ELi4ES3_EELb0ELb0ELb0ELb0ELb0ELb0ELb1ELb0EEEvNS_16Flash_fwd_paramsE,@function
        .size           _ZN5flash16flash_fwd_kernelI23Flash_fwd_kernel_traitsILi64ELi128ELi64ELi4ELb0ELb0EN7cutlass10bfloat16_tE19Flash_kernel_traitsILi64ELi128ELi64ELi4ES3_EELb0ELb0ELb0ELb0ELb0ELb0ELb1ELb0EEEvNS_16Flash_fwd_paramsE,(.L_x_2134 - _ZN5flash16flash_fwd_kernelI23Flash_fwd_kernel_traitsILi64ELi128ELi64ELi4ELb0ELb0EN7cutlass10bfloat16_tE19Flash_kernel_traitsILi64ELi128ELi64ELi4ES3_EELb0ELb0ELb0ELb0ELb0ELb0ELb1ELb0EEEvNS_16Flash_fwd_paramsE)
        .other          _ZN5flash16flash_fwd_kernelI23Flash_fwd_kernel_traitsILi64ELi128ELi64ELi4ELb0ELb0EN7cutlass10bfloat16_tE19Flash_kernel_traitsILi64ELi128ELi64ELi4ES3_EELb0ELb0ELb0ELb0ELb0ELb0ELb1ELb0EEEvNS_16Flash_fwd_paramsE,@"STO_CUDA_ENTRY STV_DEFAULT"
_ZN5flash16flash_fwd_kernelI23Flash_fwd_kernel_traitsILi64ELi128ELi64ELi4ELb0ELb0EN7cutlass10bfloat16_tE19Flash_kernel_traitsILi64ELi128ELi64ELi4ES3_EELb0ELb0ELb0ELb0ELb0ELb0ELb1ELb0EEEvNS_16Flash_fwd_paramsE:
.text._ZN5flash16flash_fwd_kernelI23Flash_fwd_kernel_traitsILi64ELi128ELi64ELi4ELb0ELb0EN7cutlass10bfloat16_tE19Flash_kernel_traitsILi64ELi128ELi64ELi4ES3_EELb0ELb0ELb0ELb0ELb0ELb0ELb1ELb0EEEvNS_16Flash_fwd_paramsE:
        /* <DEDUP_REMOVED lines=34> */
.L_x_1369:
[----:B---34-:R-:W-:Y:S02]  /*0220*/  MOV R3, c[0x0][0x218] ;  /* 0x0000860000037a02 */ /* 0x018fe40000000f00 */
.L_x_1370:
        /* <DEDUP_REMOVED lines=21> */
[----:B-1----:R-:W-:-:S03]  /*0380*/  @P0 IADD3 R8, R0, R10, RZ ;  /* 0x0000000a00080210 */ /* 0x002fc60007ffe0ff */
        /* <DEDUP_REMOVED lines=19> */
.L_x_1372:
        /* <DEDUP_REMOVED lines=11> */
[----:B------:R-:W-:Y:S01]  /*0570*/  IMAD.HI.U32 R214, R12, R5, RZ ;  /* 0x000000050cd67227 */ /* 0x000fe200078e00ff */
[----:B------:R-:W-:-:S03]  /*0580*/  SHF.R.S32.HI R12, RZ, 0x1f, R6 ;  /* 0x0000001fff0c7819 */ /* 0x000fc60000011406 */
[----:B------:R-:W-:-:S04]  /*0590*/  IMAD.MOV R2, RZ, RZ, -R214 ;  /* 0x000000ffff027224 */ /* 0x000fc800078e0ad6 */
[----:B------:R-:W-:Y:S02]  /*05a0*/  IMAD R2, R9, R2, R5 ;  /* 0x0000000209027224 */ /* 0x000fe400078e0205 */
[----:B------:R-:W-:-:S03]  /*05b0*/  @P0 IMAD.IADD R5, R0, 0x1, R10 ;  /* 0x0000000100050824 */ /* 0x000fc600078e020a */
[----:B------:R-:W-:Y:S01]  /*05c0*/  ISETP.GT.U32.AND P2, PT, R9, R2, PT ;  /* 0x000000020900720c */ /* 0x000fe20003f44070 */
[----:B------:R-:W-:-:S04]  /*05d0*/  @P0 IMAD.WIDE.U32 R10, R5, c[0x0][0x1a0], RZ ;  /* 0x00006800050a0a25 */ /* 0x000fc800078e00ff */
[----:B------:R-:W-:-:S08]  /*05e0*/  @P0 IMAD R5, R5, c[0x0][0x1a4], R11 ;  /* 0x0000690005050a24 */ /* 0x000fd000078e020b */
[-C--:B------:R-:W-:Y:S02]  /*05f0*/  @!P2 IADD3 R2, R2, -R9.reuse, RZ ;  /* 0x800000090202a210 */ /* 0x080fe40007ffe0ff */
[----:B------:R-:W-:Y:S02]  /*0600*/  @!P2 IADD3 R214, R214, 0x1, RZ ;  /* 0x00000001d6d6a810 */ /* 0x000fe40007ffe0ff */
[----:B------:R-:W-:Y:S02]  /*0610*/  ISETP.GE.U32.AND P3, PT, R2, R9, PT ;  /* 0x000000090200720c */ /* 0x000fe40003f66070 */
[----:B------:R-:W-:Y:S02]  /*0620*/  LOP3.LUT R2, R6, c[0x0][0x1c8], RZ, 0x3c, !PT ;  /* 0x0000720006027a12 */ /* 0x000fe400078e3cff */
[----:B------:R-:W-:Y:S02]  /*0630*/  ISETP.NE.AND P2, PT, RZ, c[0x0][0x1c8], PT ;  /* 0x00007200ff007a0c */ /* 0x000fe40003f45270 */
[----:B------:R-:W-:-:S02]  /*0640*/  ISETP.GE.AND P1, PT, R2, RZ, PT ;  /* 0x000000ff0200720c */ /* 0x000fc40003f26270 */
[----:B------:R-:W-:-:S05]  /*0650*/  @P0 MOV R2, R10 ;  /* 0x0000000a00020202 */ /* 0x000fca0000000f00 */
[----:B------:R-:W-:-:S06]  /*0660*/  @P3 IADD3 R214, R214, 0x1, RZ ;  /* 0x00000001d6d63810 */ /* 0x000fcc0007ffe0ff */
        /* <DEDUP_REMOVED lines=14> */
.L_x_1373:
[----:B------:R-:W-:Y:S01]  /*0750*/  SHF.R.S32.HI R10, RZ, 0x1f, R85 ;  /* 0x0000001fff0a7819 */ /* 0x000fe20000011455 */
[----:B------:R-:W-:Y:S01]  /*0760*/  IMAD.IADD R200, R7, 0x1, -R200 ;  /* 0x0000000107c87824 */ /* 0x000fe200078e0ac8 */
[----:B------:R-:W-:Y:S01]  /*0770*/  BSSY B0, `(.L_x_1374) ;  /* 0x000002a000007945 */ /* 0x000fe20003800000 */
[----:B------:R-:W-:Y:S01]  /*0780*/  IMAD R12, R12, c[0x0][0x1a8], RZ ;  /* 0x00006a000c0c7a24 */ /* 0x000fe200078e02ff */
[CC--:B------:R-:W-:Y:S02]  /*0790*/  LEA.HI R4, R10.reuse, R85.reuse, RZ, 0x3 ;  /* 0x000000550a047211 */ /* 0x0c0fe400078f18ff */
[----:B------:R-:W-:Y:S01]  /*07a0*/  LEA.HI R0, R10, R85, RZ, 0x6 ;  /* 0x000000550a007211 */ /* 0x000fe200078f30ff */
[----:B------:R-:W-:Y:S01]  /*07b0*/  IMAD R12, R6, c[0x0][0x1ac], R12 ;  /* 0x00006b00060c7a24 */ /* 0x000fe200078e020c */
[----:B------:R-:W-:-:S02]  /*07c0*/  SHF.R.S32.HI R232, RZ, 0x3, R4 ;  /* 0x00000003ffe87819 */ /* 0x000fc40000011404 */
[----:B------:R-:W-:Y:S01]  /*07d0*/  LOP3.LUT R4, R4, 0xfffffff8, RZ, 0xc0, !PT ;  /* 0xfffffff804047812 */ /* 0x000fe200078ec0ff */
[----:B------:R-:W-:Y:S01]  /*07e0*/  IMAD.SHL.U32 R0, R0, 0x8, RZ ;  /* 0x0000000800007824 */ /* 0x000fe200078e00ff */
[----:B------:R-:W-:Y:S01]  /*07f0*/  SHF.R.S32.HI R233, RZ, 0x1f, R232 ;  /* 0x0000001fffe97819 */ /* 0x000fe200000114e8 */
[----:B------:R-:W-:Y:S01]  /*0800*/  IMAD.SHL.U32 R212, R232, 0x40, RZ ;  /* 0x00000040e8d47824 */ /* 0x000fe200078e00ff */
[----:B------:R-:W-:Y:S01]  /*0810*/  SHF.R.S32.HI R199, RZ, 0x1f, R214 ;  /* 0x0000001fffc77819 */ /* 0x000fe200000114d6 */
[----:B------:R-:W-:Y:S01]  /*0820*/  IMAD.IADD R4, R85, 0x1, -R4 ;  /* 0x0000000155047824 */ /* 0x000fe200078e0a04 */
[----:B------:R-:W-:Y:S01]  /*0830*/  LEA.HI R11, R10, R85, RZ, 0x5 ;  /* 0x000000550a0b7211 */ /* 0x000fe200078f28ff */
[----:B------:R-:W-:Y:S01]  /*0840*/  IMAD.WIDE R222, R222, 0x80, R232 ;  /* 0x00000080dede7825 */ /* 0x000fe200078e02e8 */
[----:B------:R-:W-:-:S03]  /*0850*/  LOP3.LUT R212, R212, 0x1c0, RZ, 0xc0, !PT ;  /* 0x000001c0d4d47812 */ /* 0x000fc600078ec0ff */
[----:B------:R-:W-:-:S05]  /*0860*/  IMAD.SHL.U32 R220, R4, 0x8, RZ ;  /* 0x0000000804dc7824 */ /* 0x000fca00078e00ff */
[----:B------:R-:W-:Y:S02]  /*0870*/  IADD3 R14, P0, R220, R14, RZ ;  /* 0x0000000edc0e7210 */ /* 0x000fe40007f1e0ff */
[--C-:B------:R-:W-:Y:S02]  /*0880*/  SHF.R.S32.HI R221, RZ, 0x1f, R220.reuse ;  /* 0x0000001fffdd7819 */ /* 0x100fe400000114dc */
[----:B------:R-:W-:Y:S02]  /*0890*/  LOP3.LUT R9, R212, 0x38, R220, 0xf8, !PT ;  /* 0x00000038d4097812 */ /* 0x000fe400078ef8dc */
[----:B------:R-:W-:Y:S01]  /*08a0*/  SHF.R.U32.HI R212, RZ, 0x3, R212 ;  /* 0x00000003ffd47819 */ /* 0x000fe200000116d4 */
[----:B------:R-:W-:Y:S01]  /*08b0*/  IMAD.X R15, R221, 0x1, R3, P0 ;  /* 0x00000001dd0f7824 */ /* 0x000fe200000e0603 */
[----:B------:R-:W-:Y:S02]  /*08c0*/  ISETP.GE.AND P0, PT, R232, R200, PT ;  /* 0x000000c8e800720c */ /* 0x000fe40003f06270 */
[----:B------:R-:W-:Y:S01]  /*08d0*/  LOP3.LUT R212, R9, R212, RZ, 0x3c, !PT ;  /* 0x000000d409d47212 */ /* 0x000fe200078e3cff */
[----:B------:R-:W-:-:S03]  /*08e0*/  IMAD.WIDE.U32 R6, R6, c[0x0][0x1a8], R14 ;  /* 0x00006a0006067a25 */ /* 0x000fc600078e000e */
[----:B------:R-:W-:Y:S01]  /*08f0*/  LOP3.LUT R212, R212, 0xfffffe00, R0, 0xf8, !PT ;  /* 0xfffffe00d4d47812 */ /* 0x000fe200078ef800 */
[----:B------:R-:W-:-:S04]  /*0900*/  IMAD.IADD R13, R7, 0x1, R12 ;  /* 0x00000001070d7824 */ /* 0x000fc800078e020c */
[----:B------:R-:W-:Y:S02]  /*0910*/  IMAD.SHL.U32 R212, R212, 0x2, RZ ;  /* 0x00000002d4d47824 */ /* 0x000fe400078e00ff */
        /* <DEDUP_REMOVED lines=15> */
.L_x_1375:
[----:B------:R-:W-:Y:S05]  /*0a10*/  BSYNC B0 ;  /* 0x0000000000007941 */ /* 0x000fea0003800000 */
.L_x_1374:
        /* <DEDUP_REMOVED lines=13> */
[----:B--2---:R-:W-:-:S03]  /*0af0*/  LEA R16, P0, R14, c[0x0][0x160], 0x1 ;  /* 0x000058000e107a11 */ /* 0x004fc600078008ff */
[----:B------:R-:W-:-:S05]  /*0b00*/  IMAD R0, R3, c[0x0][0x194], R0 ;  /* 0x0000650003007a24 */ /* 0x000fca00078e0200 */
[----:B------:R-:W-:-:S04]  /*0b10*/  IADD3 R0, R15, R0, RZ ;  /* 0x000000000f007210 */ /* 0x000fc80007ffe0ff */
[----:B------:R-:W-:-:S05]  /*0b20*/  LEA.HI.X R17, R14, c[0x0][0x164], R0, 0x1, P0 ;  /* 0x000059000e117a11 */ /* 0x000fca00000f0c00 */
[----:B------:R-:W-:Y:S01]  /*0b30*/  @!PT LDS RZ, [RZ] ;  /* 0x00000000fffff984 */ /* 0x000fe20000000800 */
[----:B------:R-:W-:Y:S01]  /*0b40*/  @!PT LDS RZ, [RZ] ;  /* 0x00000000fffff984 */ /* 0x000fe20000000800 */
[----:B------:R-:W-:Y:S01]  /*0b50*/  @!PT LDS RZ, [RZ] ;  /* 0x00000000fffff984 */ /* 0x000fe20000000800 */
[----:B------:R2:W-:Y:S02]  /*0b60*/  LDGSTS.E.BYPASS.LTC128B.128 [R212+0x800], [R16.64] ;  /* 0x0080000010d47fae */ /* 0x0005e4000b901d46 */
.L_x_1377:
[----:B------:R-:W-:Y:S05]  /*0b70*/  BSYNC B0 ;  /* 0x0000000000007941 */ /* 0x000fea0003800000 */
.L_x_1376:
        /* <DEDUP_REMOVED lines=21> */
.L_x_1379:
[----:B------:R-:W-:Y:S05]  /*0cd0*/  BSYNC B0 ;  /* 0x0000000000007941 */ /* 0x000fea0003800000 */
.L_x_1378:
        /* <DEDUP_REMOVED lines=21> */
.L_x_1381:
[----:B------:R-:W-:Y:S05]  /*0e30*/  BSYNC B0 ;  /* 0x0000000000007941 */ /* 0x000fea0003800000 */
.L_x_1380:
        /* <DEDUP_REMOVED lines=21> */
.L_x_1383:
[----:B------:R-:W-:Y:S05]  /*0f90*/  BSYNC B0 ;  /* 0x0000000000007941 */ /* 0x000fea0003800000 */
.L_x_1382:
        /* <DEDUP_REMOVED lines=21> */
.L_x_1385:
[----:B------:R-:W-:Y:S05]  /*10f0*/  BSYNC B0 ;  /* 0x0000000000007941 */ /* 0x000fea0003800000 */
.L_x_1384:
        /* <DEDUP_REMOVED lines=21> */
.L_x_1387:
[----:B------:R-:W-:Y:S05]  /*1250*/  BSYNC B0 ;  /* 0x0000000000007941 */ /* 0x000fea0003800000 */
.L_x_1386:
[----:B------:R-:W-:Y:S01]  /*1260*/  IADD3 R205, R232, 0x70, RZ ;  /* 0x00000070e8cd7810 */ /* 0x000fe20007ffe0ff */
[----:B------:R-:W-:Y:S01]  /*1270*/  IMAD.MOV.U32 R33, RZ, RZ, c[0x0][0x198] ;  /* 0x00006600ff217624 */ /* 0x000fe200078e00ff */
[----:B------:R-:W-:Y:S01]  /*1280*/  BSSY B0, `(.L_x_1388) ;  /* 0x0000016000007945 */ /* 0x000fe20003800000 */
[----:B------:R-:W-:Y:S01]  /*1290*/  IMAD.MOV.U32 R34, RZ, RZ, 0x6 ;  /* 0x00000006ff227424 */ /* 0x000fe200078e00ff */
[----:B------:R-:W-:Y:S01]  /*12a0*/  ISETP.GE.AND P0, PT, R205, R200, PT ;  /* 0x000000c8cd00720c */ /* 0x000fe20003f06270 */
[----:B------:R-:W-:-:S03]  /*12b0*/  IMAD.SHL.U32 R35, R33, 0x40, RZ ;  /* 0x0000004021237824 */ /* 0x000fc600078e00ff */
[----:B------:R-:W-:-:S09]  /*12c0*/  SHF.L.U64.HI R34, R33, R34, c[0x0][0x19c] ;  /* 0x0000670021227619 */ /* 0x000fd20000010222 */
        /* <DEDUP_REMOVED lines=17> */
.L_x_1389:
[----:B------:R-:W-:Y:S05]  /*13e0*/  BSYNC B0 ;  /* 0x0000000000007941 */ /* 0x000fea0003800000 */
.L_x_1388:
[C---:B------:R-:W-:Y:S01]  /*13f0*/  IMAD R0, R233.reuse, c[0x0][0x198], RZ ;  /* 0x00006600e9007a24 */ /* 0x040fe200078e02ff */
[----:B------:R-:W-:Y:S01]  /*1400*/  LEA.HI R10, R10, R85, RZ, 0x4 ;  /* 0x000000550a0a7211 */ /* 0x000fe200078f20ff */
[----:B-1----:R-:W-:Y:S01]  /*1410*/  IMAD.WIDE.U32 R12, R232, c[0x0][0x198], R220 ;  /* 0x00006600e80c7a25 */ /* 0x002fe200078e00dc */
[----:B------:R-:W-:Y:S01]  /*1420*/  LEA.HI.SX32 R84, R32, 0xffffffff, 0x1a ;  /* 0xffffffff20547811 */ /* 0x000fe200078fd2ff */
[----:B------:R-:W-:Y:S01]  /*1430*/  BSSY B0, `(.L_x_1390) ;  /* 0x0000032000007945 */ /* 0x000fe20003800000 */
[----:B------:R-:W-:Y:S01]  /*1440*/  LOP3.LUT R9, R10, 0xfffffff0, RZ, 0xc0, !PT ;  /* 0xfffffff00a097812 */ /* 0x000fe200078ec0ff */
[----:B------:R-:W-:Y:S01]  /*1450*/  IMAD R0, R232, c[0x0][0x19c], R0 ;  /* 0x00006700e8007a24 */ /* 0x000fe200078e0200 */
[----:B------:R-:W-:Y:S01]  /*1460*/  IADD3 R216, P0, R216, R12, RZ ;  /* 0x0000000cd8d87210 */ /* 0x000fe20007f1e0ff */
[----:B------:R-:W-:Y:S01]  /*1470*/  IMAD R3, R233, c[0x0][0x1a0], RZ ;  /* 0x00006800e9037a24 */ /* 0x000fe200078e02ff */
[----:B------:R-:W-:Y:S01]  /*1480*/  LOP3.LUT R204, R11, 0xffffffe0, RZ, 0xc0, !PT ;  /* 0xffffffe00bcc7812 */ /* 0x000fe200078ec0ff */
[----:B------:R-:W-:Y:S01]  /*1490*/  IMAD.WIDE.U32 R6, R232, c[0x0][0x1a0], R220 ;  /* 0x00006800e8067a25 */ /* 0x000fe200078e00dc */
[----:B------:R-:W-:-:S02]  /*14a0*/  IADD3.X R217, R8, R13, R0, P0, !PT ;  /* 0x0000000d08d97210 */ /* 0x000fc400007fe400 */
[----:B------:R-:W-:Y:S01]  /*14b0*/  IADD3 R204, -R204, R85, RZ ;  /* 0x00000055cccc7210 */ /* 0x000fe20007ffe1ff */
[----:B------:R-:W-:Y:S01]  /*14c0*/  IMAD.IADD R0, R85, 0x1, -R9 ;  /* 0x0000000155007824 */ /* 0x000fe200078e0a09 */
[----:B------:R-:W-:Y:S01]  /*14d0*/  IADD3 R2, P0, R2, R6, RZ ;  /* 0x0000000602027210 */ /* 0x000fe20007f1e0ff */
[----:B------:R-:W-:Y:S01]  /*14e0*/  IMAD R3, R232, c[0x0][0x1a4], R3 ;  /* 0x00006900e8037a24 */ /* 0x000fe200078e0203 */
[----:B------:R-:W-:Y:S01]  /*14f0*/  SHF.R.S32.HI R6, RZ, 0x1f, R84 ;  /* 0x0000001fff067819 */ /* 0x000fe20000011454 */
[----:B------:R-:W-:Y:S01]  /*1500*/  IMAD R218, R199, c[0x0][0x1b0], RZ ;  /* 0x00006c00c7da7a24 */ /* 0x000fe200078e02ff */
[----:B------:R-:W-:Y:S01]  /*1510*/  SHF.R.S32.HI R87, RZ, 0x1f, R0 ;  /* 0x0000001fff577819 */ /* 0x000fe20000011400 */
[----:B------:R-:W-:Y:S01]  /*1520*/  IMAD.WIDE.U32 R216, R214, c[0x0][0x1b0], R216 ;  /* 0x00006c00d6d87a25 */ /* 0x000fe200078e00d8 */
[----:B------:R-:W-:Y:S02]  /*1530*/  IADD3.X R3, R5, R7, R3, P0, !PT ;  /* 0x0000000705037210 */ /* 0x000fe400007fe403 */
[----:B------:R-:W-:Y:S01]  /*1540*/  LEA.HI R87, R87, R0, RZ, 0x3 ;  /* 0x0000000057577211 */ /* 0x000fe200078f18ff */
[----:B------:R-:W-:-:S02]  /*1550*/  IMAD R5, R84, -0x40, R88 ;  /* 0xffffffc054057824 */ /* 0x000fc400078e0258 */
[----:B------:R-:W-:Y:S01]  /*1560*/  IMAD R218, R214, c[0x0][0x1b4], R218 ;  /* 0x00006d00d6da7a24 */ /* 0x000fe200078e02da */
[----:B------:R-:W-:Y:S01]  /*1570*/  LOP3.LUT R9, R87, 0xfffffff8, RZ, 0xc0, !PT ;  /* 0xfffffff857097812 */ /* 0x000fe200078ec0ff */
[----:B------:R-:W-:Y:S01]  /*1580*/  IMAD R199, R199, c[0x0][0x1b8], RZ ;  /* 0x00006e00c7c77a24 */ /* 0x000fe200078e02ff */
[----:B------:R-:W-:Y:S01]  /*1590*/  ISETP.GE.AND P0, PT, R232, R5, PT ;  /* 0x00000005e800720c */ /* 0x000fe20003f06270 */
[----:B------:R-:W-:Y:S01]  /*15a0*/  IMAD.IADD R219, R217, 0x1, R218 ;  /* 0x00000001d9db7824 */ /* 0x000fe200078e02da */
[----:B------:R-:W-:Y:S01]  /*15b0*/  SHF.L.U32 R87, R87, 0x6, RZ ;  /* 0x0000000657577819 */ /* 0x000fe200000006ff */
[----:B------:R-:W-:Y:S01]  /*15c0*/  IMAD.IADD R9, R0, 0x1, -R9 ;  /* 0x0000000100097824 */ /* 0x000fe200078e0a09 */
[----:B------:R-:W-:Y:S01]  /*15d0*/  MOV R0, 0x10 ;  /* 0x0000001000007802 */ /* 0x000fe20000000f00 */
[----:B------:R-:W-:Y:S01]  /*15e0*/  IMAD R14, R34, R84, RZ ;  /* 0x00000054220e7224 */ /* 0x000fe200078e02ff */
[----:B------:R-:W-:Y:S01]  /*15f0*/  LOP3.LUT R87, R87, 0xfffffe00, RZ, 0xc0, !PT ;  /* 0xfffffe0057577812 */ /* 0x000fe200078ec0ff */
[----:B------:R-:W-:Y:S01]  /*1600*/  IMAD.MOV.U32 R218, RZ, RZ, R216 ;  /* 0x000000ffffda7224 */ /* 0x000fe200078e00d8 */
[----:B------:R-:W-:Y:S01]  /*1610*/  R2P PR, R9, 0x6 ;  /* 0x0000000609007804 */ /* 0x000fe20000000000 */
[----:B------:R-:W-:-:S02]  /*1620*/  IMAD R199, R214, c[0x0][0x1bc], R199 ;  /* 0x00006f00d6c77a24 */ /* 0x000fc400078e02c7 */
[----:B------:R-:W-:Y:S02]  /*1630*/  IMAD.WIDE.U32 R214, R214, c[0x0][0x1b8], R2 ;  /* 0x00006e00d6d67a25 */ /* 0x000fe400078e0002 */
[----:B------:R-:W-:Y:S02]  /*1640*/  SEL R0, R0, 0xfffffff0, !P1 ;  /* 0xfffffff000007807 */ /* 0x000fe40004800000 */
[----:B------:R-:W-:Y:S01]  /*1650*/  IMAD.MOV.U32 R3, RZ, RZ, 0x20 ;  /* 0x00000020ff037424 */ /* 0x000fe200078e00ff */
[----:B------:R-:W-:Y:S01]  /*1660*/  IADD3 R199, R215, R199, RZ ;  /* 0x000000c7d7c77210 */ /* 0x000fe20007ffe0ff */
[-C--:B------:R-:W-:Y:S02]  /*1670*/  IMAD R14, R6, R35.reuse, R14 ;  /* 0x00000023060e7224 */ /* 0x080fe400078e020e */
[----:B------:R-:W-:Y:S01]  /*1680*/  IMAD.WIDE.U32 R12, R84, R35, R218 ;  /* 0x00000023540c7225 */ /* 0x000fe200078e00da */
[----:B------:R-:W-:-:S04]  /*1690*/  SEL R2, R3, 0xffffffe0, !P2 ;  /* 0xffffffe003027807 */ /* 0x000fc80005000000 */
[----:B------:R-:W-:Y:S01]  /*16a0*/  IADD3 R15, R13, R14, RZ ;  /* 0x0000000e0d0f7210 */ /* 0x000fe20007ffe0ff */
[----:B------:R-:W-:Y:S05]  /*16b0*/  @P0 BRA `(.L_x_1391) ;  /* 0x0000009000000947 */ /* 0x000fea0003800000 */
[----:B------:R-:W-:-:S13]  /*16c0*/  ISETP.GE.AND P0, PT, R220, c[0x0][0x220], PT ;  /* 0x00008800dc007a0c */ /* 0x000fda0003f06270 */
[----:B------:R1:W-:Y:S01]  /*16d0*/  @P0 STS.128 [R212+0x4000], RZ ;  /* 0x004000ffd4000388 */ /* 0x0003e20000000c00 */
[----:B------:R-:W-:Y:S05]  /*16e0*/  @P0 BRA `(.L_x_1391) ;  /* 0x0000006000000947 */ /* 0x000fea0003800000 */
[----:B--2---:R-:W-:-:S04]  /*16f0*/  LEA R16, P0, R12, c[0x0][0x168], 0x1 ;  /* 0x00005a000c107a11 */ /* 0x004fc800078008ff */
[----:B------:R-:W-:-:S05]  /*1700*/  LEA.HI.X R17, R12, c[0x0][0x16c], R15, 0x1, P0 ;  /* 0x00005b000c117a11 */ /* 0x000fca00000f0c0f */
[----:B------:R-:W-:Y:S01]  /*1710*/  @!PT LDS RZ, [RZ] ;  /* 0x00000000fffff984 */ /* 0x000fe20000000800 */
[----:B------:R-:W-:Y:S01]  /*1720*/  @!PT LDS RZ, [RZ] ;  /* 0x00000000fffff984 */ /* 0x000fe20000000800 */
[----:B------:R-:W-:Y:S01]  /*1730*/  @!PT LDS RZ, [RZ] ;  /* 0x00000000fffff984 */ /* 0x000fe20000000800 */
[----:B------:R2:W-:Y:S04]  /*1740*/  LDGSTS.E.BYPASS.LTC128B.128 [R212+0x4000], [R16.64] ;  /* 0x0400000010d47fae */ /* 0x0005e8000b901d46 */
.L_x_1391:
[----:B------:R-:W-:Y:S05]  /*1750*/  BSYNC B0 ;  /* 0x0000000000007941 */ /* 0x000fea0003800000 */
.L_x_1390:
        /* <DEDUP_REMOVED lines=10> */
[----:B--2---:R-:W-:-:S04]  /*1800*/  LEA R16, P0, R8, c[0x0][0x168], 0x1 ;  /* 0x00005a0008107a11 */ /* 0x004fc800078008ff */
[----:B------:R-:W-:-:S05]  /*1810*/  LEA.HI.X R17, R8, c[0x0][0x16c], R7, 0x1, P0 ;  /* 0x00005b0008117a11 */ /* 0x000fca00000f0c07 */
[----:B------:R-:W-:Y:S01]  /*1820*/  @!PT LDS RZ, [RZ] ;  /* 0x00000000fffff984 */ /* 0x000fe20000000800 */
[----:B------:R-:W-:Y:S01]  /*1830*/  @!PT LDS RZ, [RZ] ;  /* 0x00000000fffff984 */ /* 0x000fe20000000800 */
[----:B------:R-:W-:Y:S01]  /*1840*/  @!PT LDS RZ, [RZ] ;  /* 0x00000000fffff984 */ /* 0x000fe20000000800 */
[----:B------:R2:W-:Y:S04]  /*1850*/  LDGSTS.E.BYPASS.LTC128B.128 [R212+0x4800], [R16.64] ;  /* 0x0480000010d47fae */ /* 0x0005e8000b901d46 */
.L_x_1393:
[----:B------:R-:W-:Y:S05]  /*1860*/  BSYNC B0 ;  /* 0x0000000000007941 */ /* 0x000fea0003800000 */
.L_x_1392:
        /* <DEDUP_REMOVED lines=9> */
[----:B--2---:R-:W-:-:S04]  /*1900*/  LEA R16, P0, R8, c[0x0][0x168], 0x1 ;  /* 0x00005a0008107a11 */ /* 0x004fc800078008ff */
[----:B------:R-:W-:-:S05]  /*1910*/  LEA.HI.X R17, R8, c[0x0][0x16c], R7, 0x1, P0 ;  /* 0x00005b0008117a11 */ /* 0x000fca00000f0c07 */
[----:B------:R-:W-:Y:S01]  /*1920*/  @!PT LDS RZ, [RZ] ;  /* 0x00000000fffff984 */ /* 0x000fe20000000800 */
[----:B------:R-:W-:Y:S01]  /*1930*/  @!PT LDS RZ, [RZ] ;  /* 0x00000000fffff984 */ /* 0x000fe20000000800 */
[----:B------:R-:W-:Y:S01]  /*1940*/  @!PT LDS RZ, [RZ] ;  /* 0x00000000fffff984 */ /* 0x000fe20000000800 */
[----:B------:R2:W-:Y:S04]  /*1950*/  LDGSTS.E.BYPASS.LTC128B.128 [R212+0x5000], [R16.64] ;  /* 0x0500000010d47fae */ /* 0x0005e8000b901d46 */
.L_x_1395:
[----:B------:R-:W-:Y:S05]  /*1960*/  BSYNC B0 ;  /* 0x0000000000007941 */ /* 0x000fea0003800000 */
.L_x_1394:
        /* <DEDUP_REMOVED lines=17> */
.L_x_1397:
[----:B------:R-:W-:Y:S05]  /*1a80*/  BSYNC B0 ;  /* 0x0000000000007941 */ /* 0x000fea0003800000 */
.L_x_1396:
        /* <DEDUP_REMOVED lines=22> */
.L_x_1399:
[----:B------:R-:W-:Y:S05]  /*1bf0*/  BSYNC B0 ;  /* 0x0000000000007941 */ /* 0x000fea0003800000 */
.L_x_1398:
        /* <DEDUP_REMOVED lines=17> */
.L_x_1401:
[----:B------:R-:W-:Y:S05]  /*1d10*/  BSYNC B0 ;  /* 0x0000000000007941 */ /* 0x000fea0003800000 */
.L_x_1400:
        /* <DEDUP_REMOVED lines=17> */
.L_x_1403:
[----:B------:R-:W-:Y:S05]  /*1e30*/  BSYNC B0 ;  /* 0x0000000000007941 */ /* 0x000fea0003800000 */
.L_x_1402:
[----:B------:R-:W-:Y:S01]  /*1e40*/  ISETP.GE.AND P0, PT, R209, R5, PT ;  /* 0x00000005d100720c */ /* 0x000fe20003f06270 */
[----:B------:R-:W-:Y:S01]  /*1e50*/  BSSY B0, `(.L_x_1404) ;  /* 0x0000012000007945 */ /* 0x000fe20003800000 */
[----:B------:R-:W-:-:S11]  /*1e60*/  SHF.R.S32.HI R11, RZ, 0x5, R11 ;  /* 0x00000005ff0b7819 */ /* 0x000fd6000001140b */
        /* <DEDUP_REMOVED lines=16> */
.L_x_1405:
[----:B------:R-:W-:Y:S05]  /*1f70*/  BSYNC B0 ;  /* 0x0000000000007941 */ /* 0x000fea0003800000 */
.L_x_1404:
[----:B------:R-:W-:Y:S01]  /*1f80*/  SHF.R.S32.HI R5, RZ, 0x4, R10 ;  /* 0x00000004ff057819 */ /* 0x000fe2000001140a */
[C---:B------:R-:W-:Y:S01]  /*1f90*/  IMAD.SHL.U32 R197, R4.reuse, 0x40, RZ ;  /* 0x0000004004c57824 */ /* 0x040fe200078e00ff */
[----:B------:R-:W-:Y:S01]  /*1fa0*/  R2P PR, R4, 0x6 ;  /* 0x0000000604007804 */ /* 0x000fe20000000000 */
[----:B------:R-:W-:Y:S01]  /*1fb0*/  IMAD.SHL.U32 R86, R9, 0x40, RZ ;  /* 0x0000004009567824 */ /* 0x000fe200078e00ff */
[----:B-1----:R-:W-:Y:S01]  /*1fc0*/  LEA.HI R6, R10, R5, RZ, 0x1 ;  /* 0x000000050a067211 */ /* 0x002fe200078f08ff */
[----:B------:R-:W-:Y:S01]  /*1fd0*/  IMAD.SHL.U32 R7, R232, 0x8, RZ ;  /* 0x00000008e8077824 */ /* 0x000fe200078e00ff */
[----:B------:R-:W-:Y:S01]  /*1fe0*/  LOP3.LUT R197, R197, 0x1c0, RZ, 0xc0, !PT ;  /* 0x000001c0c5c57812 */ /* 0x000fe200078ec0ff */
[----:B------:R-:W-:Y:S01]  /*1ff0*/  IMAD R11, R11, 0x400, R87 ;  /* 0x000004000b0b7824 */ /* 0x000fe200078e0257 */
[----:B------:R-:W-:Y:S01]  /*2000*/  LOP3.LUT R6, R6, 0xfffffffe, RZ, 0xc0, !PT ;  /* 0xfffffffe06067812 */ /* 0x000fe200078ec0ff */
[----:B------:R-:W0:Y:S01]  /*2010*/  LDGDEPBAR ;  /* 0x00000000000079af */ /* 0x000e220000000000 */
[----:B------:R-:W-:-:S02]  /*2020*/  LOP3.LUT R86, R86, 0x1c0, RZ, 0xc0, !PT ;  /* 0x000001c056567812 */ /* 0x000fc400078ec0ff */
[----:B------:R-:W-:Y:S01]  /*2030*/  LOP3.LUT R7, R197, 0x8, R7, 0xf8, !PT ;  /* 0x00000008c5077812 */ /* 0x000fe200078ef807 */
[----:B------:R-:W-:Y:S01]  /*2040*/  IMAD.IADD R5, R5, 0x1, -R6 ;  /* 0x0000000105057824 */ /* 0x000fe200078e0a06 */
[----:B------:R-:W-:Y:S02]  /*2050*/  SHF.R.U32.HI R197, RZ, 0x3, R197 ;  /* 0x00000003ffc57819 */ /* 0x000fe400000116c5 */
[----:B------:R-:W-:Y:S01]  /*2060*/  SEL R3, R3, 0xffffffe0, !P1 ;  /* 0xffffffe003037807 */ /* 0x000fe20004800000 */
[----:B------:R-:W-:Y:S01]  /*2070*/  IMAD.SHL.U32 R6, R5, 0x8, RZ ;  /* 0x0000000805067824 */ /* 0x000fe200078e00ff */
[----:B------:R-:W-:-:S04]  /*2080*/  LOP3.LUT R197, R7, R197, RZ, 0x3c, !PT ;  /* 0x000000c507c57212 */ /* 0x000fc800078e3cff */
[----:B------:R-:W-:Y:S01]  /*2090*/  LOP3.LUT R6, R86, 0x8, R6, 0xf8, !PT ;  /* 0x0000000856067812 */ /* 0x000fe200078ef806 */
[----:B------:R-:W-:Y:S01]  /*20a0*/  IMAD R197, R5, 0x200, R197 ;  /* 0x0000020005c57824 */ /* 0x000fe200078e02c5 */
[----:B------:R-:W-:-:S03]  /*20b0*/  SHF.R.U32.HI R86, RZ, 0x3, R86 ;  /* 0x00000003ff567819 */ /* 0x000fc60000011656 */
[----:B------:R-:W-:Y:S01]  /*20c0*/  IMAD.SHL.U32 R197, R197, 0x2, RZ ;  /* 0x00000002c5c57824 */ /* 0x000fe200078e00ff */
[----:B------:R-:W-:-:S03]  /*20d0*/  LOP3.LUT R86, R6, R86, RZ, 0x3c, !PT ;  /* 0x0000005606567212 */ /* 0x000fc600078e3cff */
[C---:B------:R-:W-:Y:S01]  /*20e0*/  IMAD.IADD R191, R197.reuse, 0x1, R3 ;  /* 0x00000001c5bf7824 */ /* 0x040fe200078e0203 */
[----:B------:R-:W-:Y:S01]  /*20f0*/  LDSM.16.M88.4 R48, [R197+0x4000] ;  /* 0x00400000c530783b */ /* 0x000fe20000000200 */
[----:B------:R-:W-:Y:S01]  /*2100*/  IMAD.IADD R198, R86, 0x1, R11 ;  /* 0x0000000156c67824 */ /* 0x000fe200078e020b */
[----:B------:R-:W-:Y:S01]  /*2110*/  IADD3 R4, R197, 0x4000, RZ ;  /* 0x00004000c5047810 */ /* 0x000fe20007ffe0ff */
[----:B------:R-:W-:Y:S01]  /*2120*/  IMAD.IADD R192, R87, 0x1, R86 ;  /* 0x0000000157c07824 */ /* 0x000fe200078e0256 */
[----:B------:R-:W-:Y:S01]  /*2130*/  LDSM.16.M88.4 R52, [R191+0x4000] ;  /* 0x00400000bf34783b */ /* 0x000fe20000000200 */
[----:B------:R-:W-:Y:S01]  /*2140*/  IMAD.SHL.U32 R198, R198, 0x2, RZ ;  /* 0x00000002c6c67824 */ /* 0x000fe200078e00ff */
[----:B------:R-:W-:Y:S02]  /*2150*/  IADD3 R194, R197, 0x4040, RZ ;  /* 0x00004040c5c27810 */ /* 0x000fe40007ffe0ff */
[----:B------:R-:W-:Y:S01]  /*2160*/  @P2 IADD3 R194, R4, -0x40, RZ ;  /* 0xffffffc004c22810 */ /* 0x000fe20007ffe0ff */
[--C-:B------:R-:W-:Y:S01]  /*2170*/  IMAD R196, R0, 0x2, R198.reuse ;  /* 0x0000000200c47824 */ /* 0x100fe200078e02c6 */
[----:B------:R-:W1:Y:S01]  /*2180*/  LDSM.16.M88.4 R20, [R198+0x2000] ;  /* 0x00200000c614783b */ /* 0x000e620000000200 */
[----:B------:R-:W-:Y:S01]  /*2190*/  IMAD R195, R2, 0x2, R198 ;  /* 0x0000000202c37824 */ /* 0x000fe200078e02c6 */
[----:B------:R-:W-:Y:S01]  /*21a0*/  IADD3 R187, R194, 0x800, RZ ;  /* 0x00000800c2bb7810 */ /* 0x000fe20007ffe0ff */
[----:B------:R-:W-:Y:S01]  /*21b0*/  IMAD.IADD R184, R3, 0x1, R194 ;  /* 0x0000000103b87824 */ /* 0x000fe200078e02c2 */
[----:B------:R-:W5:Y:S01]  /*21c0*/  LDSM.16.M88.4 R24, [R198] ;  /* 0x00000000c618783b */ /* 0x000f620000000200 */
[----:B------:R-:W-:Y:S01]  /*21d0*/  IMAD R193, R0, 0x2, R195 ;  /* 0x0000000200c17824 */ /* 0x000fe200078e02c3 */
[----:B------:R-:W-:-:S02]  /*21e0*/  IADD3 R186, R194, 0x1000, RZ ;  /* 0x00001000c2ba7810 */ /* 0x000fc40007ffe0ff */
[----:B------:R-:W2:Y:S01]  /*21f0*/  LDSM.16.M88.4 R12, [R196+0x2000] ;  /* 0x00200000c40c783b */ /* 0x000ea20000000200 */
[----:B------:R-:W-:-:S03]  /*2200*/  IADD3 R185, R194, 0x1800, RZ ;  /* 0x00001800c2b97810 */ /* 0x000fc60007ffe0ff */
[----:B--2---:R-:W2:Y:S04]  /*2210*/  LDSM.16.M88.4 R16, [R196] ;  /* 0x00000000c410783b */ /* 0x004ea80000000200 */
[----:B------:R-:W-:Y:S04]  /*2220*/  LDSM.16.M88.4 R80, [R194] ;  /* 0x00000000c250783b */ /* 0x000fe80000000200 */
[----:B------:R-:W3:Y:S04]  /*2230*/  LDSM.16.M88.4 R4, [R195+0x2000] ;  /* 0x00200000c304783b */ /* 0x000ee80000000200 */
[----:B------:R-:W4:Y:S04]  /*2240*/  LDSM.16.M88.4 R8, [R195] ;  /* 0x00000000c308783b */ /* 0x000f280000000200 */
[----:B------:R-:W-:Y:S04]  /*2250*/  LDSM.16.M88.4 R76, [R184] ;  /* 0x00000000b84c783b */ /* 0x000fe80000000200 */
[----:B------:R-:W2:Y:S04]  /*2260*/  LDSM.16.M88.4 R40, [R193+0x2000] ;  /* 0x00200000c128783b */ /* 0x000ea80000000200 */
[----:B------:R-:W3:Y:S01]  /*2270*/  LDSM.16.M88.4 R72, [R197+0x4800] ;  /* 0x00480000c548783b */ /* 0x000ee20000000200 */
[-C--:B-1----:R-:W-:Y:S03]  /*2280*/  HMMA.16816.F32.BF16 R28, R20, R48.reuse, RZ ;  /* 0x00000030141c723c */ /* 0x082fe600000418ff */
[----:B------:R-:W1:Y:S04]  /*2290*/  LDSM.16.M88.4 R44, [R193] ;  /* 0x00000000c12c783b */ /* 0x000e680000000200 */
[----:B------:R-:W1:Y:S01]  /*22a0*/  LDSM.16.M88.4 R64, [R191+0x4800] ;  /* 0x00480000bf40783b */ /* 0x000e620000000200 */
[C---:B-----5:R-:W-:Y:S08]  /*22b0*/  HMMA.16816.F32.BF16 R68, R24.reuse, R48, RZ ;  /* 0x000000301844723c */ /* 0x060ff000000418ff */
[----:B------:R-:W-:Y:S08]  /*22c0*/  HMMA.16816.F32.BF16 R36, R24, R50, RZ ;  /* 0x000000321824723c */ /* 0x000ff000000418ff */
[-C--:B------:R-:W-:Y:S08]  /*22d0*/  HMMA.16816.F32.BF16 R28, R12, R52.reuse, R28 ;  /* 0x000000340c1c723c */ /* 0x080ff0000004181c */
[----:B--2---:R-:W-:Y:S08]  /*22e0*/  HMMA.16816.F32.BF16 R68, R16, R52, R68 ;  /* 0x000000341044723c */ /* 0x004ff00000041844 */
[----:B------:R-:W-:Y:S08]  /*22f0*/  HMMA.16816.F32.BF16 R48, R20, R50, RZ ;  /* 0x000000321430723c */ /* 0x000ff000000418ff */
[----:B---3--:R-:W-:Y:S08]  /*2300*/  HMMA.16816.F32.BF16 R28, R4, R80, R28 ;  /* 0x00000050041c723c */ /* 0x008ff0000004181c */
[----:B------:R-:W-:Y:S08]  /*2310*/  HMMA.16816.F32.BF16 R36, R16, R54, R36 ;  /* 0x000000361024723c */ /* 0x000ff00000041824 */
[----:B----4-:R-:W-:Y:S08]  /*2320*/  HMMA.16816.F32.BF16 R68, R8, R80, R68 ;  /* 0x000000500844723c */ /* 0x010ff00000041844 */
[----:B------:R-:W-:Y:S01]  /*2330*/  HMMA.16816.F32.BF16 R48, R12, R54, R48 ;  /* 0x000000360c30723c */ /* 0x000fe20000041830 */
[----:B------:R-:W2:Y:S07]  /*2340*/  LDSM.16.M88.4 R52, [R194+0x800] ;  /* 0x00080000c234783b */ /* 0x000eae0000000200 */
[----:B------:R-:W-:Y:S08]  /*2350*/  HMMA.16816.F32.BF16 R28, R40, R76, R28 ;  /* 0x0000004c281c723c */ /* 0x000ff0000004181c */
[----:B------:R-:W-:Y:S08]  /*2360*/  HMMA.16816.F32.BF16 R36, R8, R82, R36 ;  /* 0x000000520824723c */ /* 0x000ff00000041824 */
[----:B------:R-:W-:Y:S08]  /*2370*/  HMMA.16816.F32.BF16 R56, R20, R72, RZ ;  /* 0x000000481438723c */ /* 0x000ff000000418ff */
[----:B-1----:R-:W-:Y:S01]  /*2380*/  HMMA.16816.F32.BF16 R68, R44, R76, R68 ;  /* 0x0000004c2c44723c */ /* 0x002fe20000041844 */
        /* <DEDUP_REMOVED lines=8> */
[----:B------:R-:W-:Y:S06]  /*2410*/  HMMA.16816.F32.BF16 R60, R24, R72, RZ ;  /* 0x00000048183c723c */ /* 0x000fec00000418ff */
[----:B------:R-:W1:Y:S02]  /*2420*/  MUFU.TANH R94, R30 ;  /* 0x0000001e005e7308 */ /* 0x000e640000002400 */
[----:B------:R-:W-:Y:S01]  /*2430*/  HMMA.16816.F32.BF16 R36, R44, R78, R36 ;  /* 0x0000004e2c24723c */ /* 0x000fe20000041824 */
[----:B------:R-:W-:-:S02]  /*2440*/  FMUL.FTZ R69, R69, c[0x0][0x2ec] ;  /* 0x0000bb0045457a20 */ /* 0x000fc40000410000 */
[----:B------:R-:W-:Y:S02]  /*2450*/  FMUL.FTZ R70, R70, c[0x0][0x2ec] ;  /* 0x0000bb0046467a20 */ /* 0x000fe40000410000 */
[----:B------:R-:W-:Y:S01]  /*2460*/  FMUL.FTZ R71, R71, c[0x0][0x2ec] ;  /* 0x0000bb0047477a20 */ /* 0x000fe20000410000 */
[----:B------:R3:W-:Y:S01]  /*2470*/  MUFU.TANH R95, R31 ;  /* 0x0000001f005f7308 */ /* 0x0007e20000002400 */
[----:B------:R-:W-:Y:S01]  /*2480*/  FMUL.FTZ R3, R68, c[0x0][0x2ec] ;  /* 0x0000bb0044037a20 */ /* 0x000fe20000410000 */
[----:B------:R-:W-:Y:S06]  /*2490*/  HMMA.16816.F32.BF16 R56, R12, R64, R56 ;  /* 0x000000400c38723c */ /* 0x000fec0000041838 */
[----:B------:R-:W-:Y:S02]  /*24a0*/  MUFU.TANH R89, R69 ;  /* 0x0000004500597308 */ /* 0x000fe40000002400 */
[----:B------:R-:W-:Y:S01]  /*24b0*/  HMMA.16816.F32.BF16 R48, R40, R78, R48 ;  /* 0x0000004e2830723c */ /* 0x000fe20000041830 */
[----:B---3--:R-:W3:Y:S05]  /*24c0*/  LDSM.16.M88.4 R28, [R197+0x5000] ;  /* 0x00500000c51c783b */ /* 0x008eea0000000200 */
[----:B------:R-:W4:Y:S02]  /*24d0*/  MUFU.TANH R90, R70 ;  /* 0x00000046005a7308 */ /* 0x000f240000002400 */
[----:B------:R-:W-:Y:S01]  /*24e0*/  HMMA.16816.F32.BF16 R76, R24, R74, RZ ;  /* 0x0000004a184c723c */ /* 0x000fe200000418ff */
[----:B------:R-:W-:-:S02]  /*24f0*/  FMUL.FTZ R36, R36, c[0x0][0x2ec] ;  /* 0x0000bb0024247a20 */ /* 0x000fc40000410000 */
[----:B------:R-:W-:Y:S02]  /*2500*/  FMUL.FTZ R37, R37, c[0x0][0x2ec] ;  /* 0x0000bb0025257a20 */ /* 0x000fe40000410000 */
[----:B------:R-:W-:Y:S01]  /*2510*/  FMUL.FTZ R38, R38, c[0x0][0x2ec] ;  /* 0x0000bb0026267a20 */ /* 0x000fe20000410000 */
[----:B------:R5:W-:Y:S02]  /*2520*/  MUFU.TANH R91, R71 ;  /* 0x00000047005b7308 */ /* 0x000be40000002400 */
[----:B------:R-:W-:Y:S01]  /*2530*/  HMMA.16816.F32.BF16 R60, R16, R64, R60 ;  /* 0x00000040103c723c */ /* 0x000fe2000004183c */
[----:B------:R-:W-:-:S05]  /*2540*/  FMUL.FTZ R39, R39, c[0x0][0x2ec] ;  /* 0x0000bb0027277a20 */ /* 0x000fca0000410000 */
[----:B------:R-:W-:Y:S02]  /*2550*/  MUFU.TANH R96, R36 ;  /* 0x0000002400607308 */ /* 0x000fe40000002400 */
[----:B------:R-:W-:Y:S01]  /*2560*/  HMMA.16816.F32.BF16 R72, R20, R74, RZ ;  /* 0x0000004a1448723c */ /* 0x000fe200000418ff */
[----:B------:R-:W-:Y:S02]  /*2570*/  FMUL.FTZ R48, R48, c[0x0][0x2ec] ;  /* 0x0000bb0030307a20 */ /* 0x000fe40000410000 */
[----:B------:R-:W-:Y:S02]  /*2580*/  FMUL.FTZ R49, R49, c[0x0][0x2ec] ;  /* 0x0000bb0031317a20 */ /* 0x000fe40000410000 */
[----:B------:R-:W-:Y:S01]  /*2590*/  FMUL.FTZ R50, R50, c[0x0][0x2ec] ;  /* 0x0000bb0032327a20 */ /* 0x000fe20000410000 */
[----:B-----5:R-:W5:Y:S02]  /*25a0*/  LDSM.16.M88.4 R68, [R184+0x800] ;  /* 0x00080000b844783b */ /* 0x020f640000000200 */
[----:B--2---:R-:W-:Y:S01]  /*25b0*/  HMMA.16816.F32.BF16 R56, R4, R52, R56 ;  /* 0x000000340438723c */ /* 0x004fe20000041838 */
[----:B------:R-:W-:Y:S01]  /*25c0*/  MUFU.TANH R97, R37 ;  /* 0x0000002500617308 */ /* 0x000fe20000002400 */
[----:B------:R-:W-:-:S06]  /*25d0*/  FMUL.FTZ R51, R51, c[0x0][0x2ec] ;  /* 0x0000bb0033337a20 */ /* 0x000fcc0000410000 */
[----:B------:R-:W-:Y:S01]  /*25e0*/  HMMA.16816.F32.BF16 R60, R8, R52, R60 ;  /* 0x00000034083c723c */ /* 0x000fe2000004183c */
[----:B------:R-:W-:Y:S07]  /*25f0*/  MUFU.TANH R98, R38 ;  /* 0x0000002600627308 */ /* 0x000fee0000002400 */
[-C--:B------:R-:W-:Y:S01]  /*2600*/  HMMA.16816.F32.BF16 R72, R12, R66.reuse, R72 ;  /* 0x000000420c48723c */ /* 0x080fe20000041848 */
[----:B------:R2:W-:Y:S07]  /*2610*/  MUFU.TANH R99, R39 ;  /* 0x0000002700637308 */ /* 0x0005ee0000002400 */
[----:B------:R-:W-:Y:S01]  /*2620*/  HMMA.16816.F32.BF16 R76, R16, R66, R76 ;  /* 0x00000042104c723c */ /* 0x000fe2000004184c */
[----:B------:R-:W-:Y:S07]  /*2630*/  MUFU.TANH R100, R48 ;  /* 0x0000003000647308 */ /* 0x000fee0000002400 */
[----:B---3--:R-:W-:Y:S01]  /*2640*/  HMMA.16816.F32.BF16 R64, R24, R28, RZ ;  /* 0x0000001c1840723c */ /* 0x008fe200000418ff */
[----:B--2---:R-:W2:Y:S01]  /*2650*/  LDSM.16.M88.4 R36, [R191+0x5000] ;  /* 0x00500000bf24783b */ /* 0x004ea20000000200 */
[----:B------:R-:W-:Y:S06]  /*2660*/  MUFU.TANH R101, R49 ;  /* 0x0000003100657308 */ /* 0x000fec0000002400 */
[-C--:B-----5:R-:W-:Y:S02]  /*2670*/  HMMA.16816.F32.BF16 R56, R40, R68.reuse, R56 ;  /* 0x000000442838723c */ /* 0x0a0fe40000041838 */
[----:B------:R-:W-:Y:S06]  /*2680*/  MUFU.TANH R102, R50 ;  /* 0x0000003200667308 */ /* 0x000fec0000002400 */
[----:B------:R-:W-:Y:S02]  /*2690*/  HMMA.16816.F32.BF16 R60, R44, R68, R60 ;  /* 0x000000442c3c723c */ /* 0x000fe4000004183c */
[----:B------:R3:W-:Y:S06]  /*26a0*/  MUFU.TANH R103, R51 ;  /* 0x0000003300677308 */ /* 0x0007ec0000002400 */
[-C--:B------:R-:W-:Y:S02]  /*26b0*/  HMMA.16816.F32.BF16 R72, R4, R54.reuse, R72 ;  /* 0x000000360448723c */ /* 0x080fe40000041848 */
[----:B------:R-:W5:Y:S06]  /*26c0*/  MUFU.TANH R3, R3 ;  /* 0x0000000300037308 */ /* 0x000f6c0000002400 */
[----:B------:R-:W-:Y:S01]  /*26d0*/  FMUL.FTZ R56, R56, c[0x0][0x2ec] ;  /* 0x0000bb0038387a20 */ /* 0x000fe20000410000 */
[----:B------:R-:W-:Y:S01]  /*26e0*/  HMMA.16816.F32.BF16 R76, R8, R54, R76 ;  /* 0x00000036084c723c */ /* 0x000fe2000004184c */
[----:B------:R-:W-:Y:S01]  /*26f0*/  FMUL.FTZ R57, R57, c[0x0][0x2ec] ;  /* 0x0000bb0039397a20 */ /* 0x000fe20000410000 */
[----:B------:R-:W1:Y:S01]  /*2700*/  LDSM.16.M88.4 R52, [R184+0x1000] ;  /* 0x00100000b834783b */ /* 0x000e620000000200 */
[----:B------:R-:W-:Y:S01]  /*2710*/  FMUL.FTZ R58, R58, c[0x0][0x2ec] ;  /* 0x0000bb003a3a7a20 */ /* 0x000fe20000410000 */
[----:B------:R-:W-:Y:S01]  /*2720*/  MUFU.TANH R108, R56 ;  /* 0x00000038006c7308 */ /* 0x000fe20000002400 */
[----:B------:R-:W-:-:S02]  /*2730*/  FMUL.FTZ R59, R59, c[0x0][0x2ec] ;  /* 0x0000bb003b3b7a20 */ /* 0x000fc40000410000 */
[----:B------:R-:W-:Y:S01]  /*2740*/  FMUL.FTZ R60, R60, c[0x0][0x2ec] ;  /* 0x0000bb003c3c7a20 */ /* 0x000fe20000410000 */
[----:B---3--:R-:W-:Y:S01]  /*2750*/  HMMA.16816.F32.BF16 R48, R20, R28, RZ ;  /* 0x0000001c1430723c */ /* 0x008fe200000418ff */
[----:B------:R-:W-:Y:S02]  /*2760*/  FMUL.FTZ R61, R61, c[0x0][0x2ec] ;  /* 0x0000bb003d3d7a20 */ /* 0x000fe40000410000 */
[----:B------:R-:W-:Y:S01]  /*2770*/  FMUL.FTZ R62, R62, c[0x0][0x2ec] ;  /* 0x0000bb003e3e7a20 */ /* 0x000fe20000410000 */
[----:B------:R-:W-:Y:S01]  /*2780*/  MUFU.TANH R109, R57 ;  /* 0x00000039006d7308 */ /* 0x000fe20000002400 */
[----:B------:R-:W-:-:S03]  /*2790*/  FMUL.FTZ R63, R63, c[0x0][0x2ec] ;  /* 0x0000bb003f3f7a20 */ /* 0x000fc60000410000 */
[----:B--2---:R-:W-:Y:S04]  /*27a0*/  HMMA.16816.F32.BF16 R64, R16, R36, R64 ;  /* 0x000000241040723c */ /* 0x004fe80000041840 */
[----:B------:R-:W2:Y:S04]  /*27b0*/  MUFU.TANH R110, R58 ;  /* 0x0000003a006e7308 */ /* 0x000ea80000002400 */
[----:B------:R-:W-:Y:S04]  /*27c0*/  HMMA.16816.F32.BF16 R72, R40, R70, R72 ;  /* 0x000000462848723c */ /* 0x000fe80000041848 */
[----:B------:R3:W-:Y:S04]  /*27d0*/  MUFU.TANH R111, R59 ;  /* 0x0000003b006f7308 */ /* 0x0007e80000002400 */
[----:B------:R-:W-:Y:S04]  /*27e0*/  HMMA.16816.F32.BF16 R48, R12, R36, R48 ;  /* 0x000000240c30723c */ /* 0x000fe80000041830 */
[----:B------:R-:W-:Y:S04]  /*27f0*/  MUFU.TANH R104, R60 ;  /* 0x0000003c00687308 */ /* 0x000fe80000002400 */
[----:B------:R-:W-:Y:S01]  /*2800*/  HMMA.16816.F32.BF16 R64, R8, R80, R64 ;  /* 0x000000500840723c */ /* 0x000fe20000041840 */
[----:B---3--:R-:W3:Y:S03]  /*2810*/  LDSM.16.M88.4 R56, [R197+0x5800] ;  /* 0x00580000c538783b */ /* 0x008ee60000000200 */
[----:B------:R-:W-:Y:S04]  /*2820*/  MUFU.TANH R105, R61 ;  /* 0x0000003d00697308 */ /* 0x000fe80000002400 */
[----:B------:R-:W-:Y:S01]  /*2830*/  HMMA.16816.F32.BF16 R76, R44, R70, R76 ;  /* 0x000000462c4c723c */ /* 0x000fe2000004184c */
[----:B------:R-:W2:Y:S01]  /*2840*/  LDSM.16.M88.4 R68, [R191+0x5800] ;  /* 0x00580000bf44783b */ /* 0x000ea20000000200 */
[----:B------:R-:W-:-:S02]  /*2850*/  FMUL.FTZ R72, R72, c[0x0][0x2ec] ;  /* 0x0000bb0048487a20 */ /* 0x000fc40000410000 */
[----:B------:R-:W-:Y:S01]  /*2860*/  FMUL.FTZ R73, R73, c[0x0][0x2ec] ;  /* 0x0000bb0049497a20 */ /* 0x000fe20000410000 */
[----:B------:R-:W2:Y:S01]  /*2870*/  MUFU.TANH R106, R62 ;  /* 0x0000003e006a7308 */ /* 0x000ea20000002400 */
[----:B------:R-:W-:Y:S02]  /*2880*/  FMUL.FTZ R74, R74, c[0x0][0x2ec] ;  /* 0x0000bb004a4a7a20 */ /* 0x000fe40000410000 */
[----:B------:R-:W-:Y:S05]  /*2890*/  HMMA.16816.F32.BF16 R48, R4, R80, R48 ;  /* 0x000000500430723c */ /* 0x000fea0000041830 */
[----:B------:R4:W2:Y:S03]  /*28a0*/  MUFU.TANH R107, R63 ;  /* 0x0000003f006b7308 */ /* 0x0008a60000002400 */
[----:B-1----:R-:W-:Y:S05]  /*28b0*/  HMMA.16816.F32.BF16 R64, R44, R52, R64 ;  /* 0x000000342c40723c */ /* 0x002fea0000041840 */
[----:B------:R-:W-:Y:S03]  /*28c0*/  MUFU.TANH R114, R72 ;  /* 0x0000004800727308 */ /* 0x000fe60000002400 */
[----:B------:R-:W-:-:S02]  /*28d0*/  FMUL.FTZ R76, R76, c[0x0][0x2ec] ;  /* 0x0000bb004c4c7a20 */ /* 0x000fc40000410000 */
[----:B------:R-:W-:Y:S02]  /*28e0*/  FMUL.FTZ R77, R77, c[0x0][0x2ec] ;  /* 0x0000bb004d4d7a20 */ /* 0x000fe40000410000 */
[----:B------:R-:W-:Y:S01]  /*28f0*/  FMUL.FTZ R78, R78, c[0x0][0x2ec] ;  /* 0x0000bb004e4e7a20 */ /* 0x000fe20000410000 */
[----:B----4-:R-:W-:Y:S01]  /*2900*/  HMMA.16816.F32.BF16 R60, R24, R30, RZ ;  /* 0x0000001e183c723c */ /* 0x010fe200000418ff */
[----:B------:R-:W-:Y:S01]  /*2910*/  MUFU.TANH R115, R73 ;  /* 0x0000004900737308 */ /* 0x000fe20000002400 */
[----:B------:R-:W-:-:S06]  /*2920*/  FMUL.FTZ R79, R79, c[0x0][0x2ec] ;  /* 0x0000bb004f4f7a20 */ /* 0x000fcc0000410000 */
[----:B------:R-:W-:Y:S01]  /*2930*/  HMMA.16816.F32.BF16 R28, R20, R30, RZ ;  /* 0x0000001e141c723c */ /* 0x000fe200000418ff */
[----:B------:R3:W-:Y:S02]  /*2940*/  MUFU.TANH R116, R74 ;  /* 0x0000004a00747308 */ /* 0x0007e40000002400 */
[----:B------:R-:W-:Y:S02]  /*2950*/  FMUL.FTZ R64, R64, c[0x0][0x2ec] ;  /* 0x0000bb0040407a20 */ /* 0x000fe40000410000 */
[----:B------:R-:W-:Y:S02]  /*2960*/  FMUL.FTZ R66, R66, c[0x0][0x2ec] ;  /* 0x0000bb0042427a20 */ /* 0x000fe40000410000 */
[----:B------:R-:W-:Y:S01]  /*2970*/  FMUL.FTZ R67, R67, c[0x0][0x2ec] ;  /* 0x0000bb0043437a20 */ /* 0x000fe20000410000 */
[----:B------:R-:W-:Y:S01]  /*2980*/  HMMA.16816.F32.BF16 R48, R40, R52, R48 ;  /* 0x000000342830723c */ /* 0x000fe20000041830 */
[----:B------:R-:W-:Y:S06]  /*2990*/  MUFU.TANH R112, R76 ;  /* 0x0000004c00707308 */ /* 0x000fec0000002400 */
[----:B------:R-:W-:Y:S01]  /*29a0*/  FMUL.FTZ R53, R75, c[0x0][0x2ec] ;  /* 0x0000bb004b357a20 */ /* 0x000fe20000410000 */
[----:B------:R-:W-:Y:S01]  /*29b0*/  HMMA.16816.F32.BF16 R60, R16, R38, R60 ;  /* 0x00000026103c723c */ /* 0x000fe2000004183c */
[----:B------:R-:W-:Y:S01]  /*29c0*/  MUFU.TANH R113, R77 ;  /* 0x0000004d00717308 */ /* 0x000fe20000002400 */
[----:B------:R-:W-:-:S06]  /*29d0*/  FMUL.FTZ R52, R65, c[0x0][0x2ec] ;  /* 0x0000bb0041347a20 */ /* 0x000fcc0000410000 */
[----:B---3--:R-:W-:Y:S01]  /*29e0*/  HMMA.16816.F32.BF16 R72, R20, R56, RZ ;  /* 0x000000381448723c */ /* 0x008fe200000418ff */
[----:B------:R-:W-:Y:S07]  /*29f0*/  MUFU.TANH R80, R78 ;  /* 0x0000004e00507308 */ /* 0x000fee0000002400 */
[----:B------:R-:W-:Y:S01]  /*2a00*/  HMMA.16816.F32.BF16 R28, R12, R38, R28 ;  /* 0x000000260c1c723c */ /* 0x000fe2000004181c */
[----:B------:R1:W-:Y:S01]  /*2a10*/  MUFU.TANH R81, R79 ;  /* 0x0000004f00517308 */ /* 0x0003e20000002400 */
[----:B------:R-:W-:-:S02]  /*2a20*/  FMUL.FTZ R48, R48, c[0x0][0x2ec] ;  /* 0x0000bb0030307a20 */ /* 0x000fc40000410000 */
[----:B------:R-:W-:Y:S02]  /*2a30*/  FMUL.FTZ R50, R50, c[0x0][0x2ec] ;  /* 0x0000bb0032327a20 */ /* 0x000fe40000410000 */
[----:B------:R-:W-:Y:S02]  /*2a40*/  FMUL.FTZ R49, R49, c[0x0][0x2ec] ;  /* 0x0000bb0031317a20 */ /* 0x000fe40000410000 */
[----:B------:R-:W-:Y:S01]  /*2a50*/  HMMA.16816.F32.BF16 R20, R20, R58, RZ ;  /* 0x0000003a1414723c */ /* 0x000fe200000418ff */
[----:B------:R-:W-:Y:S01]  /*2a60*/  MUFU.TANH R117, R64 ;  /* 0x0000004000757308 */ /* 0x000fe20000002400 */
[----:B------:R-:W-:-:S06]  /*2a70*/  FMUL.FTZ R51, R51, c[0x0][0x2ec] ;  /* 0x0000bb0033337a20 */ /* 0x000fcc0000410000 */
[C---:B------:R-:W-:Y:S01]  /*2a80*/  HMMA.16816.F32.BF16 R36, R24.reuse, R56, RZ ;  /* 0x000000381824723c */ /* 0x040fe200000418ff */
[----:B-1----:R-:W1:Y:S01]  /*2a90*/  LDSM.16.M88.4 R76, [R194+0x1800] ;  /* 0x00180000c24c783b */ /* 0x002e620000000200 */
[----:B------:R-:W-:Y:S06]  /*2aa0*/  MUFU.TANH R156, R66 ;  /* 0x00000042009c7308 */ /* 0x000fec0000002400 */
[----:B------:R-:W-:Y:S02]  /*2ab0*/  HMMA.16816.F32.BF16 R24, R24, R58, RZ ;  /* 0x0000003a1818723c */ /* 0x000fe400000418ff */
[----:B------:R3:W-:Y:S06]  /*2ac0*/  MUFU.TANH R158, R67 ;  /* 0x00000043009e7308 */ /* 0x0007ec0000002400 */
[----:B--2---:R-:W-:Y:S02]  /*2ad0*/  HMMA.16816.F32.BF16 R20, R12, R70, R20 ;  /* 0x000000460c14723c */ /* 0x004fe40000041814 */
[----:B------:R-:W-:Y:S06]  /*2ae0*/  MUFU.TANH R48, R48 ;  /* 0x0000003000307308 */ /* 0x000fec0000002400 */
[----:B------:R-:W-:Y:S01]  /*2af0*/  HMMA.16816.F32.BF16 R36, R16, R68, R36 ;  /* 0x000000441024723c */ /* 0x000fe20000041824 */
[----:B---3--:R-:W2:Y:S01]  /*2b00*/  LDSM.16.M88.4 R64, [R184+0x1800] ;  /* 0x00180000b840783b */ /* 0x008ea20000000200 */
[----:B------:R-:W-:Y:S01]  /*2b10*/  MUFU.TANH R53, R53 ;  /* 0x0000003500357308 */ /* 0x000fe20000002400 */
[----:B------:R-:W-:-:S05]  /*2b20*/  DEPBAR.LE SB0, 0x0 ;  /* 0x000080000000791a */ /* 0x000fca0000000000 */
[----:B------:R-:W-:Y:S02]  /*2b30*/  HMMA.16816.F32.BF16 R72, R12, R68, R72 ;  /* 0x000000440c48723c */ /* 0x000fe40000041848 */
[----:B------:R3:W4:Y:S05]  /*2b40*/  MUFU.TANH R68, R50 ;  /* 0x0000003200447308 */ /* 0x00072a0000002400 */
[----:B------:R-:W-:Y:S01]  /*2b50*/  IMAD.SHL.U32 R12, R85, 0x2, RZ ;  /* 0x00000002550c7824 */ /* 0x000fe200078e00ff */
[----:B------:R-:W-:Y:S02]  /*2b60*/  HMMA.16816.F32.BF16 R24, R16, R70, R24 ;  /* 0x000000461018723c */ /* 0x000fe40000041818 */
[----:B------:R-:W-:Y:S02]  /*2b70*/  MUFU.TANH R52, R52 ;  /* 0x0000003400347308 */ /* 0x000fe40000002400 */
[----:B------:R-:W-:-:S04]  /*2b80*/  LOP3.LUT R12, R12, 0x6, RZ, 0xc0, !PT ;  /* 0x000000060c0c7812 */ /* 0x000fc800078ec0ff */
[-C--:B------:R-:W-:Y:S01]  /*2b90*/  HMMA.16816.F32.BF16 R60, R8, R82.reuse, R60 ;  /* 0x00000052083c723c */ /* 0x080fe2000004183c */
[----:B------:R-:W-:Y:S01]  /*2ba0*/  IMAD R84, R84, 0x40, R12 ;  /* 0x0000004054547824 */ /* 0x000fe200078e020c */
[----:B------:R-:W-:Y:S04]  /*2bb0*/  MUFU.TANH R49, R49 ;  /* 0x0000003100317308 */ /* 0x000fe80000002400 */
[----:B------:R-:W-:Y:S02]  /*2bc0*/  ISETP.GE.AND P2, PT, R84, R88, PT ;  /* 0x000000585400720c */ /* 0x000fe40003f46270 */
[----:B------:R-:W-:Y:S02]  /*2bd0*/  HMMA.16816.F32.BF16 R28, R4, R82, R28 ;  /* 0x00000052041c723c */ /* 0x000fe4000004181c */
[----:B------:R-:W-:Y:S01]  /*2be0*/  FSEL R94, R94, -INF , !P2 ;  /* 0xff8000005e5e7808 */ /* 0x000fe20005000000 */
[----:B------:R-:W2:Y:S01]  /*2bf0*/  MUFU.TANH R51, R51 ;  /* 0x0000003300337308 */ /* 0x000ea20000002400 */
[----:B------:R-:W-:-:S02]  /*2c00*/  FSEL R92, R92, -INF , !P2 ;  /* 0xff8000005c5c7808 */ /* 0x000fc40005000000 */
[----:B------:R-:W-:Y:S02]  /*2c10*/  FSEL R90, R90, -INF , !P2 ;  /* 0xff8000005a5a7808 */ /* 0x000fe40005000000 */
[----:B-1----:R-:W-:Y:S01]  /*2c20*/  HMMA.16816.F32.BF16 R20, R4, R78, R20 ;  /* 0x0000004e0414723c */ /* 0x002fe20000041814 */
[----:B-----5:R-:W-:-:S07]  /*2c30*/  FSEL R3, R3, -INF , !P2 ;  /* 0xff80000003037808 */ /* 0x020fce0005000000 */
[-C--:B------:R-:W-:Y:S08]  /*2c40*/  HMMA.16816.F32.BF16 R36, R8, R76.reuse, R36 ;  /* 0x0000004c0824723c */ /* 0x080ff00000041824 */
[----:B------:R-:W-:Y:S07]  /*2c50*/  HMMA.16816.F32.BF16 R72, R4, R76, R72 ;  /* 0x0000004c0448723c */ /* 0x000fee0000041848 */
[C---:B------:R-:W-:Y:S01]  /*2c60*/  IADD3 R4, R84.reuse, 0x18, RZ ;  /* 0x0000001854047810 */ /* 0x040fe20007ffe0ff */
[----:B------:R-:W-:Y:S01]  /*2c70*/  HMMA.16816.F32.BF16 R24, R8, R78, R24 ;  /* 0x0000004e0818723c */ /* 0x000fe20000041818 */
[----:B------:R-:W-:-:S02]  /*2c80*/  IADD3 R5, R84, 0x11, RZ ;  /* 0x0000001154057810 */ /* 0x000fc40007ffe0ff */
[-C--:B------:R-:W-:Y:S02]  /*2c90*/  ISETP.GE.AND P3, PT, R4, R88.reuse, PT ;  /* 0x000000580400720c */ /* 0x080fe40003f66270 */
[C---:B------:R-:W-:Y:S02]  /*2ca0*/  IADD3 R4, R84.reuse, 0x19, RZ ;  /* 0x0000001954047810 */ /* 0x040fe40007ffe0ff */
[----:B------:R-:W-:Y:S01]  /*2cb0*/  IADD3 R10, R84, 0x1, RZ ;  /* 0x00000001540a7810 */ /* 0x000fe20007ffe0ff */
[----:B------:R-:W-:Y:S01]  /*2cc0*/  HMMA.16816.F32.BF16 R60, R44, R54, R60 ;  /* 0x000000362c3c723c */ /* 0x000fe2000004183c */
[-C--:B------:R-:W-:Y:S02]  /*2cd0*/  ISETP.GE.AND P2, PT, R4, R88.reuse, PT ;  /* 0x000000580400720c */ /* 0x080fe40003f46270 */
[----:B------:R-:W-:Y:S02]  /*2ce0*/  ISETP.GE.AND P1, PT, R10, R88, PT ;  /* 0x000000580a00720c */ /* 0x000fe40003f26270 */
[----:B------:R-:W-:-:S02]  /*2cf0*/  IADD3 R9, R84, 0x8, RZ ;  /* 0x0000000854097810 */ /* 0x000fc40007ffe0ff */
[C---:B------:R-:W-:Y:S01]  /*2d00*/  IADD3 R4, R84.reuse, 0x20, RZ ;  /* 0x0000002054047810 */ /* 0x040fe20007ffe0ff */
[C---:B------:R-:W-:Y:S01]  /*2d10*/  HMMA.16816.F32.BF16 R28, R40.reuse, R54, R28 ;  /* 0x00000036281c723c */ /* 0x040fe2000004181c */
[----:B------:R-:W-:Y:S02]  /*2d20*/  IADD3 R8, R84, 0x9, RZ ;  /* 0x0000000954087810 */ /* 0x000fe40007ffe0ff */
[----:B------:R-:W-:Y:S02]  /*2d30*/  FSEL R95, R95, -INF , !P1 ;  /* 0xff8000005f5f7808 */ /* 0x000fe40004800000 */
[----:B------:R-:W-:Y:S02]  /*2d40*/  FSEL R93, R93, -INF , !P1 ;  /* 0xff8000005d5d7808 */ /* 0x000fe40004800000 */
[----:B------:R-:W-:Y:S01]  /*2d50*/  FSEL R91, R91, -INF , !P1 ;  /* 0xff8000005b5b7808 */ /* 0x000fe20004800000 */
[----:B--2---:R-:W-:Y:S01]  /*2d60*/  HMMA.16816.F32.BF16 R20, R40, R66, R20 ;  /* 0x000000422814723c */ /* 0x004fe20000041814 */
[----:B------:R-:W-:-:S02]  /*2d70*/  FSEL R89, R89, -INF , !P1 ;  /* 0xff80000059597808 */ /* 0x000fc40004800000 */
[-C--:B------:R-:W-:Y:S02]  /*2d80*/  ISETP.GE.AND P0, PT, R9, R88.reuse, PT ;  /* 0x000000580900720c */ /* 0x080fe40003f06270 */
[-C--:B------:R-:W-:Y:S02]  /*2d90*/  ISETP.GE.AND P1, PT, R4, R88.reuse, PT ;  /* 0x000000580400720c */ /* 0x080fe40003f26270 */
[----:B------:R-:W-:Y:S01]  /*2da0*/  IADD3 R4, R84, 0x21, RZ ;  /* 0x0000002154047810 */ /* 0x000fe20007ffe0ff */
[-C--:B------:R-:W-:Y:S01]  /*2db0*/  HMMA.16816.F32.BF16 R36, R44, R64.reuse, R36 ;  /* 0x000000402c24723c */ /* 0x080fe20000041824 */
[-C--:B------:R-:W-:Y:S01]  /*2dc0*/  ISETP.GE.AND P6, PT, R8, R88.reuse, PT ;  /* 0x000000580800720c */ /* 0x080fe20003fc6270 */
[----:B------:R-:W-:Y:S01]  /*2dd0*/  FMUL.FTZ R61, R61, c[0x0][0x2ec] ;  /* 0x0000bb003d3d7a20 */ /* 0x000fe20000410000 */
[-C--:B------:R-:W-:Y:S01]  /*2de0*/  ISETP.GE.AND P4, PT, R5, R88.reuse, PT ;  /* 0x000000580500720c */ /* 0x080fe20003f86270 */
[----:B---3--:R-:W-:Y:S01]  /*2df0*/  FMUL.FTZ R50, R60, c[0x0][0x2ec] ;  /* 0x0000bb003c327a20 */ /* 0x008fe20000410000 */
[C---:B------:R-:W-:Y:S01]  /*2e00*/  IADD3 R6, R84.reuse, 0x10, RZ ;  /* 0x0000001054067810 */ /* 0x040fe20007ffe0ff */
[----:B------:R1:W-:Y:S01]  /*2e10*/  MUFU.TANH R163, R61 ;  /* 0x0000003d00a37308 */ /* 0x0003e20000002400 */
        /* <DEDUP_REMOVED lines=10> */
[-C--:B------:R-:W-:Y:S01]  /*2ec0*/  ISETP.GE.AND P0, PT, R4, R88.reuse, PT ;  /* 0x000000580400720c */ /* 0x080fe20003f06270 */
        /* <DEDUP_REMOVED lines=13> */
[----:B------:R-:W-:Y:S01]  /*2fa0*/  IADD3 R5, R84, 0x29, RZ ;  /* 0x0000002954057810 */ /* 0x000fe20007ffe0ff */
[----:B------:R-:W-:Y:S01]  /*2fb0*/  FMUL.FTZ R72, R72, c[0x0][0x2ec] ;  /* 0x0000bb0048487a20 */ /* 0x000fe20000410000 */
[----:B------:R-:W-:Y:S01]  /*2fc0*/  FSEL R9, R110, -INF , !P5 ;  /* 0xff8000006e097808 */ /* 0x000fe20006800000 */
[----:B------:R-:W-:Y:S01]  /*2fd0*/  FMUL.FTZ R74, R74, c[0x0][0x2ec] ;  /* 0x0000bb004a4a7a20 */ /* 0x000fe20000410000 */
[----:B------:R-:W-:Y:S01]  /*2fe0*/  FSEL R11, R108, -INF , !P5 ;  /* 0xff8000006c0b7808 */ /* 0x000fe20006800000 */
[----:B------:R-:W-:Y:S01]  /*2ff0*/  FMUL.FTZ R39, R39, c[0x0][0x2ec] ;  /* 0x0000bb0027277a20 */ /* 0x000fe20000410000 */
[----:B-1----:R-:W-:Y:S01]  /*3000*/  FSEL R61, R106, -INF , !P5 ;  /* 0xff8000006a3d7808 */ /* 0x002fe20006800000 */
[----:B------:R-:W-:Y:S01]  /*3010*/  FMUL.FTZ R73, R73, c[0x0][0x2ec] ;  /* 0x0000bb0049497a20 */ /* 0x000fe20000410000 */
[----:B------:R-:W-:Y:S01]  /*3020*/  FSEL R104, R104, -INF , !P5 ;  /* 0xff80000068687808 */ /* 0x000fe20006800000 */
[----:B------:R-:W-:Y:S01]  /*3030*/  FMUL.FTZ R75, R75, c[0x0][0x2ec] ;  /* 0x0000bb004b4b7a20 */ /* 0x000fe20000410000 */
[----:B------:R-:W-:Y:S01]  /*3040*/  ISETP.GE.AND P5, PT, R5, R88, PT ;  /* 0x000000580500720c */ /* 0x000fe20003fa6270 */
[----:B------:R-:W-:Y:S01]  /*3050*/  FMUL.FTZ R24, R24, c[0x0][0x2ec] ;  /* 0x0000bb0018187a20 */ /* 0x000fe20000410000 */
[----:B------:R-:W-:Y:S01]  /*3060*/  IADD3 R5, R84, 0x30, RZ ;  /* 0x0000003054057810 */ /* 0x000fe20007ffe0ff */
[----:B------:R-:W-:Y:S01]  /*3070*/  FMUL.FTZ R26, R26, c[0x0][0x2ec] ;  /* 0x0000bb001a1a7a20 */ /* 0x000fe20000410000 */
[----:B------:R-:W-:Y:S01]  /*3080*/  MUFU.TANH R50, R50 ;  /* 0x0000003200327308 */ /* 0x000fe20000002400 */
[----:B------:R-:W-:Y:S01]  /*3090*/  FMUL.FTZ R20, R20, c[0x0][0x2ec] ;  /* 0x0000bb0014147a20 */ /* 0x000fe20000410000 */
[----:B------:R-:W-:Y:S01]  /*30a0*/  FSEL R8, R111, -INF , !P4 ;  /* 0xff8000006f087808 */ /* 0x000fe20006000000 */
[----:B------:R-:W-:Y:S01]  /*30b0*/  FMUL.FTZ R25, R25, c[0x0][0x2ec] ;  /* 0x0000bb0019197a20 */ /* 0x000fe20000410000 */
[----:B------:R-:W-:Y:S01]  /*30c0*/  FSEL R10, R109, -INF , !P4 ;  /* 0xff8000006d0a7808 */ /* 0x000fe20006000000 */
[----:B------:R-:W-:Y:S01]  /*30d0*/  FMUL.FTZ R27, R27, c[0x0][0x2ec] ;  /* 0x0000bb001b1b7a20 */ /* 0x000fe20000410000 */
[----:B------:R-:W-:Y:S01]  /*30e0*/  FSEL R60, R107, -INF , !P4 ;  /* 0xff8000006b3c7808 */ /* 0x000fe20006000000 */
[----:B------:R-:W-:Y:S01]  /*30f0*/  FMUL.FTZ R21, R21, c[0x0][0x2ec] ;  /* 0x0000bb0015157a20 */ /* 0x000fe20000410000 */
[----:B------:R1:W-:Y:S01]  /*3100*/  MUFU.TANH R161, R62 ;  /* 0x0000003e00a17308 */ /* 0x0003e20000002400 */
[----:B------:R-:W-:Y:S01]  /*3110*/  FMUL.FTZ R23, R23, c[0x0][0x2ec] ;  /* 0x0000bb0017177a20 */ /* 0x000fe20000410000 */
[----:B------:R-:W-:-:S02]  /*3120*/  FSEL R105, R105, -INF , !P4 ;  /* 0xff80000069697808 */ /* 0x000fc40006000000 */
[----:B----4-:R-:W-:Y:S02]  /*3130*/  FSEL R13, R68, -INF , !P1 ;  /* 0xff800000440d7808 */ /* 0x010fe40004800000 */
[----:B------:R-:W-:Y:S02]  /*3140*/  FSEL R17, R48, -INF , !P1 ;  /* 0xff80000030117808 */ /* 0x000fe40004800000 */
[----:B------:R-:W-:Y:S01]  /*3150*/  MUFU.TANH R160, R63 ;  /* 0x0000003f00a07308 */ /* 0x000fe20000002400 */
[----:B------:R-:W-:Y:S02]  /*3160*/  FSEL R156, R156, -INF , !P1 ;  /* 0xff8000009c9c7808 */ /* 0x000fe40004800000 */
[----:B------:R-:W-:Y:S02]  /*3170*/  FSEL R58, R117, -INF , !P1 ;  /* 0xff800000753a7808 */ /* 0x000fe40004800000 */
[----:B------:R-:W-:Y:S02]  /*3180*/  ISETP.GE.AND P4, PT, R5, R88, PT ;  /* 0x000000580500720c */ /* 0x000fe40003f86270 */
[----:B------:R-:W-:Y:S01]  /*3190*/  ISETP.GE.AND P1, PT, R88, 0x41, PT ;  /* 0x000000415800780c */ /* 0x000fe20003f26270 */
[----:B------:R-:W-:Y:S01]  /*31a0*/  MUFU.TANH R28, R28 ;  /* 0x0000001c001c7308 */ /* 0x000fe20000002400 */
[----:B------:R-:W-:-:S02]  /*31b0*/  IADD3 R5, R84, 0x31, RZ ;  /* 0x0000003154057810 */ /* 0x000fc40007ffe0ff */
[----:B------:R-:W-:Y:S02]  /*31c0*/  FSEL R22, R116, -INF , !P3 ;  /* 0xff80000074167808 */ /* 0x000fe40005800000 */
[----:B------:R-:W-:Y:S02]  /*31d0*/  FSEL R114, R114, -INF , !P3 ;  /* 0xff80000072727808 */ /* 0x000fe40005800000 */
[----:B-1----:R-:W-:Y:S01]  /*31e0*/  FSEL R62, R80, -INF , !P3 ;  /* 0xff800000503e7808 */ /* 0x002fe20005800000 */
[----:B------:R-:W-:Y:S01]  /*31f0*/  MUFU.TANH R29, R29 ;  /* 0x0000001d001d7308 */ /* 0x000fe20000002400 */
[----:B------:R-:W-:Y:S02]  /*3200*/  FSEL R56, R112, -INF , !P3 ;  /* 0xff80000070387808 */ /* 0x000fe40005800000 */
[----:B------:R-:W-:Y:S02]  /*3210*/  ISETP.GE.AND P3, PT, R5, R88, PT ;  /* 0x000000580500720c */ /* 0x000fe40003f66270 */
[----:B------:R-:W-:-:S02]  /*3220*/  IADD3 R5, R84, 0x38, RZ ;  /* 0x0000003854057810 */ /* 0x000fc40007ffe0ff */
[----:B------:R-:W-:Y:S01]  /*3230*/  IADD3 R84, R84, 0x39, RZ ;  /* 0x0000003954547810 */ /* 0x000fe20007ffe0ff */
[----:B------:R-:W1:Y:S01]  /*3240*/  MUFU.TANH R145, R30 ;  /* 0x0000001e00917308 */ /* 0x000e620000002400 */
[----:B------:R-:W-:Y:S02]  /*3250*/  FSEL R115, R115, -INF , !P2 ;  /* 0xff80000073737808 */ /* 0x000fe40005000000 */
[----:B------:R-:W-:Y:S02]  /*3260*/  FSEL R18, R81, -INF , !P2 ;  /* 0xff80000051127808 */ /* 0x000fe40005000000 */
[----:B------:R-:W-:Y:S02]  /*3270*/  FSEL R57, R113, -INF , !P2 ;  /* 0xff80000071397808 */ /* 0x000fe40005000000 */
[----:B------:R-:W-:Y:S01]  /*3280*/  FSEL R12, R51, -INF , !P0 ;  /* 0xff800000330c7808 */ /* 0x000fe20004000000 */
[----:B------:R-:W2:Y:S01]  /*3290*/  MUFU.TANH R147, R31 ;  /* 0x0000001f00937308 */ /* 0x000ea20000002400 */
[----:B------:R-:W-:-:S02]  /*32a0*/  FSEL R16, R49, -INF , !P0 ;  /* 0xff80000031107808 */ /* 0x000fc40004000000 */
[----:B------:R-:W-:Y:S02]  /*32b0*/  FSEL R158, R158, -INF , !P0 ;  /* 0xff8000009e9e7808 */ /* 0x000fe40004000000 */
[----:B------:R-:W-:Y:S02]  /*32c0*/  FSEL R59, R52, -INF , !P0 ;  /* 0xff800000343b7808 */ /* 0x000fe40004000000 */
[----:B------:R-:W-:Y:S01]  /*32d0*/  ISETP.GE.AND P0, PT, R84, R88, PT ;  /* 0x000000585400720c */ /* 0x000fe20003f06270 */
[----:B------:R-:W3:Y:S01]  /*32e0*/  MUFU.TANH R162, R36 ;  /* 0x0000002400a27308 */ /* 0x000ee20000002400 */
[----:B-1----:R-:W-:Y:S02]  /*32f0*/  FSEL R145, R145, -INF , !P6 ;  /* 0xff80000091917808 */ /* 0x002fe40007000000 */
[----:B------:R-:W-:Y:S02]  /*3300*/  FSEL R15, R28, -INF , !P6 ;  /* 0xff8000001c0f7808 */ /* 0x000fe40007000000 */
[----:B------:R-:W-:-:S02]  /*3310*/  FSEL R161, R161, -INF , !P6 ;  /* 0xff800000a1a17808 */ /* 0x000fc40007000000 */
[----:B------:R-:W-:Y:S01]  /*3320*/  FSEL R19, R50, -INF , !P6 ;  /* 0xff80000032137808 */ /* 0x000fe20007000000 */
[----:B------:R-:W1:Y:S01]  /*3330*/  MUFU.TANH R141, R38 ;  /* 0x00000026008d7308 */ /* 0x000e620000002400 */
[----:B--2---:R-:W-:Y:S02]  /*3340*/  FSEL R147, R147, -INF , !P5 ;  /* 0xff80000093937808 */ /* 0x004fe40006800000 */
[----:B------:R-:W-:Y:S02]  /*3350*/  FSEL R14, R29, -INF , !P5 ;  /* 0xff8000001d0e7808 */ /* 0x000fe40006800000 */
[----:B------:R-:W-:Y:S02]  /*3360*/  FSEL R160, R160, -INF , !P5 ;  /* 0xff800000a0a07808 */ /* 0x000fe40006800000 */
[----:B------:R-:W-:Y:S01]  /*3370*/  FSEL R163, R163, -INF , !P5 ;  /* 0xff800000a3a37808 */ /* 0x000fe20006800000 */
        /* <DEDUP_REMOVED lines=11> */
[----:B--2---:R-:W-:-:S07]  /*3430*/  FSEL R140, R140, -INF , !P3 ;  /* 0xff8000008c8c7808 */ /* 0x004fce0005800000 */
[----:B------:R-:W-:Y:S01]  /*3440*/  MUFU.TANH R154, R24 ;  /* 0x00000018009a7308 */ /* 0x000fe20000002400 */
[----:B---3--:R-:W-:-:S07]  /*3450*/  FSEL R152, R152, -INF , !P3 ;  /* 0xff80000098987808 */ /* 0x008fce0005800000 */
[----:B------:R-:W-:Y:S01]  /*3460*/  MUFU.TANH R137, R26 ;  /* 0x0000001a00897308 */ /* 0x000fe20000002400 */
[----:B-1----:R-:W-:-:S07]  /*3470*/  FSEL R146, R146, -INF , !P3 ;  /* 0xff80000092927808 */ /* 0x002fce0005800000 */
[----:B------:R1:W2:Y:S08]  /*3480*/  MUFU.TANH R151, R20 ;  /* 0x0000001400977308 */ /* 0x0002b00000002400 */
[----:B------:R-:W3:Y:S08]  /*3490*/  MUFU.TANH R144, R144 ;  /* 0x0000009000907308 */ /* 0x000ef00000002400 */
[----:B------:R-:W4:Y:S01]  /*34a0*/  MUFU.TANH R157, R25 ;  /* 0x00000019009d7308 */ /* 0x000f220000002400 */
[----:B-1----:R-:W-:Y:S01]  /*34b0*/  FSEL R20, R53, -INF , !P2 ;  /* 0xff80000035147808 */ /* 0x002fe20005000000 */
[----:B------:R-:W-:Y:S01]  /*34c0*/  BAR.SYNC.DEFER_BLOCKING 0x0 ;  /* 0x0000000000007b1d */ /* 0x000fe20000010000 */
[----:B------:R-:W-:-:S04]  /*34d0*/  ISETP.GE.AND P2, PT, R5, R88, PT ;  /* 0x000000580500720c */ /* 0x000fc80003f46270 */
[----:B--2---:R-:W-:Y:S01]  /*34e0*/  FSEL R151, R151, -INF , !P2 ;  /* 0xff80000097977808 */ /* 0x004fe20005000000 */
[----:B------:R-:W1:Y:S01]  /*34f0*/  MUFU.TANH R67, R27 ;  /* 0x0000001b00437308 */ /* 0x000e620000002400 */
[----:B---3--:R-:W-:Y:S02]  /*3500*/  FSEL R144, R144, -INF , !P2 ;  /* 0xff80000090907808 */ /* 0x008fe40005000000 */
[----:B------:R-:W-:Y:S02]  /*3510*/  FSEL R137, R137, -INF , !P2 ;  /* 0xff80000089897808 */ /* 0x000fe40005000000 */
[----:B------:R-:W-:-:S03]  /*3520*/  FSEL R154, R154, -INF , !P2 ;  /* 0xff8000009a9a7808 */ /* 0x000fc60005000000 */
[----:B------:R-:W2:Y:S01]  /*3530*/  MUFU.TANH R149, R21 ;  /* 0x0000001500957308 */ /* 0x000ea20000002400 */
[----:B----4-:R-:W-:-:S07]  /*3540*/  FSEL R157, R157, -INF , !P0 ;  /* 0xff8000009d9d7808 */ /* 0x010fce0004000000 */
[----:B------:R-:W3:Y:S01]  /*3550*/  MUFU.TANH R142, R23 ;  /* 0x00000017008e7308 */ /* 0x000ee20000002400 */
[----:B-1----:R-:W-:Y:S02]  /*3560*/  FSEL R67, R67, -INF , !P0 ;  /* 0xff80000043437808 */ /* 0x002fe40004000000 */
[----:B--2---:R-:W-:Y:S02]  /*3570*/  FSEL R149, R149, -INF , !P0 ;  /* 0xff80000095957808 */ /* 0x004fe40004000000 */
[----:B---3--:R-:W-:Y:S01]  /*3580*/  FSEL R142, R142, -INF , !P0 ;  /* 0xff8000008e8e7808 */ /* 0x008fe20004000000 */
        /* <DEDUP_REMOVED lines=48> */
.L_x_1408:
[----:B------:R-:W-:Y:S05]  /*3890*/  BSYNC B0 ;  /* 0x0000000000007941 */ /* 0x000fea0003800000 */
.L_x_1407:
[----:B------:R-:W0:Y:S02]  /*38a0*/  LDGDEPBAR ;  /* 0x00000000000079af */ /* 0x000e240000000000 */
.L_x_1406:
        /* <DEDUP_REMOVED lines=31> */
[----:B------:R-:W2:Y:S01]  /*3aa0*/  SHFL.BFLY PT, R21, R6, 0x2, 0x1f ;  /* 0x0c401f0006157f89 */ /* 0x000ea200000e0000 */
[----:B------:R-:W-:Y:S02]  /*3ab0*/  FMNMX.FTZ R23, R152, R23, !PT ;  /* 0x0000001798177209 */ /* 0x000fe40007810000 */
[----:B------:R-:W-:Y:S02]  /*3ac0*/  FMNMX.FTZ R7, R8, R7, !PT ;  /* 0x0000000708077209 */ /* 0x000fe40007810000 */
[----:B------:R-:W-:Y:S02]  /*3ad0*/  FMNMX.FTZ R23, R151, R23, !PT ;  /* 0x0000001797177209 */ /* 0x000fe40007810000 */
[----:B------:R-:W-:Y:S02]  /*3ae0*/  FMNMX.FTZ R7, R22, R7, !PT ;  /* 0x0000000716077209 */ /* 0x000fe40007810000 */
[----:B------:R-:W-:-:S02]  /*3af0*/  FMNMX.FTZ R23, R149, R23, !PT ;  /* 0x0000001795177209 */ /* 0x000fc40007810000 */
[----:B------:R-:W-:Y:S02]  /*3b00*/  FMNMX.FTZ R7, R20, R7, !PT ;  /* 0x0000000714077209 */ /* 0x000fe40007810000 */
[----:B------:R-:W-:Y:S01]  /*3b10*/  SHF.L.U32 R192, R192, 0x1, RZ ;  /* 0x00000001c0c07819 */ /* 0x000fe200000006ff */
[----:B------:R-:W3:Y:S01]  /*3b20*/  SHFL.BFLY PT, R5, R23, 0x2, 0x1f ;  /* 0x0c401f0017057f89 */ /* 0x000ee200000e0000 */
[----:B------:R-:W-:Y:S02]  /*3b30*/  FMNMX.FTZ R7, R13, R7, !PT ;  /* 0x000000070d077209 */ /* 0x000fe40007810000 */
[-C--:B------:R-:W-:Y:S01]  /*3b40*/  LEA R189, R2, R192.reuse, 0x1 ;  /* 0x000000c002bd7211 */ /* 0x080fe200078e08ff */
[----:B------:R-:W-:Y:S01]  /*3b50*/  LDSM.16.MT88.4 R116, [R192+0x6000] ;  /* 0x00600000c074783b */ /* 0x000fe20000004200 */
[----:B------:R-:W-:Y:S02]  /*3b60*/  FMNMX.FTZ R7, R12, R7, !PT ;  /* 0x000000070c077209 */ /* 0x000fe40007810000 */
[----:B------:R-:W-:Y:S01]  /*3b70*/  LEA R190, R0, R192, 0x1 ;  /* 0x000000c000be7211 */ /* 0x000fe200078e08ff */
[----:B------:R-:W-:Y:S01]  /*3b80*/  LDSM.16.MT88.4 R84, [R189+0x6000] ;  /* 0x00600000bd54783b */ /* 0x000fe20000004200 */
[----:B------:R-:W-:-:S02]  /*3b90*/  FMNMX.FTZ R7, R145, R7, !PT ;  /* 0x0000000791077209 */ /* 0x000fc40007810000 */
[----:B--2---:R-:W-:Y:S01]  /*3ba0*/  FMNMX.FTZ R21, R6, R21, !PT ;  /* 0x0000001506157209 */ /* 0x004fe20007810000 */
[----:B-1----:R-:W-:Y:S01]  /*3bb0*/  LDSM.16.MT88.4 R24, [R190+0x6800] ;  /* 0x00680000be18783b */ /* 0x002fe20000004200 */
[----:B------:R-:W-:Y:S02]  /*3bc0*/  FMNMX.FTZ R6, R90, R91, !PT ;  /* 0x0000005b5a067209 */ /* 0x000fe40007810000 */
[----:B------:R-:W-:Y:S01]  /*3bd0*/  FMNMX.FTZ R7, R147, R7, !PT ;  /* 0x0000000793077209 */ /* 0x000fe20007810000 */
[----:B------:R-:W1:Y:S01]  /*3be0*/  SHFL.BFLY PT, R136, R21, 0x1, 0x1f ;  /* 0x0c201f0015887f89 */ /* 0x000e6200000e0000 */
        /* <DEDUP_REMOVED lines=8> */
[----:B---3--:R-:W-:Y:S02]  /*3c70*/  FMNMX.FTZ R5, R23, R5, !PT ;  /* 0x0000000517057209 */ /* 0x008fe40007810000 */
[----:B------:R-:W-:-:S02]  /*3c80*/  FMNMX.FTZ R6, R62, R6, !PT ;  /* 0x000000063e067209 */ /* 0x000fc40007810000 */
[----:B------:R-:W-:Y:S01]  /*3c90*/  FMNMX.FTZ R7, R142, R7, !PT ;  /* 0x000000078e077209 */ /* 0x000fe20007810000 */
[----:B------:R-:W2:Y:S01]  /*3ca0*/  SHFL.BFLY PT, R134, R5, 0x1, 0x1f ;  /* 0x0c201f0005867f89 */ /* 0x000ea200000e0000 */
[----:B------:R-:W-:Y:S02]  /*3cb0*/  FMNMX.FTZ R6, R18, R6, !PT ;  /* 0x0000000612067209 */ /* 0x000fe40007810000 */
[----:B------:R-:W-:Y:S01]  /*3cc0*/  LEA R188, R0, R189, 0x1 ;  /* 0x000000bd00bc7211 */ /* 0x000fe200078e08ff */
[----:B------:R-:W3:Y:S01]  /*3cd0*/  SHFL.BFLY PT, R133, R7, 0x2, 0x1f ;  /* 0x0c401f0007857f89 */ /* 0x000ee200000e0000 */
[----:B------:R-:W-:Y:S02]  /*3ce0*/  FMNMX.FTZ R6, R156, R6, !PT ;  /* 0x000000069c067209 */ /* 0x000fe40007810000 */
[----:B-1----:R-:W-:Y:S02]  /*3cf0*/  FMNMX.FTZ R136, R21, R136, !PT ;  /* 0x0000008815887209 */ /* 0x002fe40007810000 */
[----:B------:R-:W-:-:S02]  /*3d00*/  FMNMX.FTZ R6, R158, R6, !PT ;  /* 0x000000069e067209 */ /* 0x000fc40007810000 */
        /* <DEDUP_REMOVED lines=11> */
[----:B------:R-:W-:Y:S01]  /*3dc0*/  FMUL.FTZ R150, R134, c[0x0][0x23c] ;  /* 0x00008f0086967a20 */ /* 0x000fe20000410000 */
[----:B------:R-:W-:Y:S01]  /*3dd0*/  FMNMX.FTZ R135, R137, R135, !PT ;  /* 0x0000008789877209 */ /* 0x000fe20007810000 */
[--C-:B------:R-:W-:Y:S01]  /*3de0*/  FFMA.FTZ R41, R96, c[0x0][0x23c], -R159.reuse ;  /* 0x00008f0060297a23 */ /* 0x100fe2000001089f */
[----:B------:R-:W-:Y:S01]  /*3df0*/  FSETP.NEU.FTZ.AND P0, PT, R134, -INF , PT ;  /* 0xff8000008600780b */ /* 0x000fe20003f1d000 */
[----:B------:R-:W1:Y:S01]  /*3e00*/  SHFL.BFLY PT, R3, R133, 0x1, 0x1f ;  /* 0x0c201f0085037f89 */ /* 0x000e6200000e0000 */
[----:B------:R-:W-:Y:S01]  /*3e10*/  FMNMX.FTZ R135, R67, R135, !PT ;  /* 0x0000008743877209 */ /* 0x000fe20007810000 */
[--C-:B------:R-:W-:Y:S01]  /*3e20*/  FFMA.FTZ R47, R97, c[0x0][0x23c], -R159.reuse ;  /* 0x00008f00612f7a23 */ /* 0x100fe2000001089f */
[----:B------:R-:W-:Y:S01]  /*3e30*/  FSEL R150, R150, RZ, P0 ;  /* 0x000000ff96967208 */ /* 0x000fe20000000000 */
[----:B------:R-:W-:Y:S01]  /*3e40*/  MUFU.EX2 R49, R49 ;  /* 0x0000003100317308 */ /* 0x000fe20000000800 */
[--C-:B------:R-:W-:Y:S01]  /*3e50*/  FFMA.FTZ R36, R104, c[0x0][0x23c], -R159.reuse ;  /* 0x00008f0068247a23 */ /* 0x100fe2000001089f */
[----:B------:R-:W2:Y:S01]  /*3e60*/  SHFL.BFLY PT, R5, R135, 0x2, 0x1f ;  /* 0x0c401f0087057f89 */ /* 0x000ea200000e0000 */
[----:B------:R-:W-:-:S02]  /*3e70*/  FFMA.FTZ R2, R105, c[0x0][0x23c], -R159 ;  /* 0x00008f0069027a23 */ /* 0x000fc4000001089f */
[--C-:B------:R-:W-:Y:S02]  /*3e80*/  FFMA.FTZ R38, R100, c[0x0][0x23c], -R150.reuse ;  /* 0x00008f0064267a23 */ /* 0x100fe40000010896 */
[--C-:B------:R-:W-:Y:S01]  /*3e90*/  FFMA.FTZ R40, R92, c[0x0][0x23c], -R150.reuse ;  /* 0x00008f005c287a23 */ /* 0x100fe20000010896 */
[----:B------:R-:W3:Y:S01]  /*3ea0*/  MUFU.EX2 R48, R48 ;  /* 0x0000003000307308 */ /* 0x000ee20000000800 */
[--C-:B------:R-:W-:Y:S02]  /*3eb0*/  FFMA.FTZ R39, R93, c[0x0][0x23c], -R150.reuse ;  /* 0x00008f005d277a23 */ /* 0x100fe40000010896 */
[--C-:B------:R-:W-:Y:S02]  /*3ec0*/  FFMA.FTZ R34, R11, c[0x0][0x23c], -R150.reuse ;  /* 0x00008f000b227a23 */ /* 0x100fe40000010896 */
[--C-:B------:R-:W-:Y:S02]  /*3ed0*/  FFMA.FTZ R0, R10, c[0x0][0x23c], -R150.reuse ;  /* 0x00008f000a007a23 */ /* 0x100fe40000010896 */
[--C-:B------:R-:W-:Y:S01]  /*3ee0*/  FFMA.FTZ R43, R114, c[0x0][0x23c], -R150.reuse ;  /* 0x00008f00722b7a23 */ /* 0x100fe20000010896 */
[----:B------:R-:W-:Y:S01]  /*3ef0*/  MUFU.EX2 R40, R40 ;  /* 0x0000002800287308 */ /* 0x000fe20000000800 */
[----:B------:R-:W-:-:S02]  /*3f00*/  FFMA.FTZ R45, R115, c[0x0][0x23c], -R150 ;  /* 0x00008f00732d7a23 */ /* 0x000fc40000010896 */
[--C-:B------:R-:W-:Y:S01]  /*3f10*/  FFMA.FTZ R56, R56, c[0x0][0x23c], -R159.reuse ;  /* 0x00008f0038387a23 */ /* 0x100fe2000001089f */
[----:B-1----:R-:W-:Y:S01]  /*3f20*/  FMNMX.FTZ R133, R133, R3, !PT ;  /* 0x0000000385857209 */ /* 0x002fe20007810000 */
[--C-:B------:R-:W-:Y:S02]  /*3f30*/  FFMA.FTZ R3, R101, c[0x0][0x23c], -R150.reuse ;  /* 0x00008f0065037a23 */ /* 0x100fe40000010896 */
[--C-:B------:R-:W-:Y:S01]  /*3f40*/  FFMA.FTZ R57, R57, c[0x0][0x23c], -R159.reuse ;  /* 0x00008f0039397a23 */ /* 0x100fe2000001089f */
[C---:B------:R-:W-:Y:S01]  /*3f50*/  FSETP.NEU.FTZ.AND P0, PT, R133.reuse, -INF , PT ;  /* 0xff8000008500780b */ /* 0x040fe20003f1d000 */
[----:B------:R-:W-:Y:S01]  /*3f60*/  FMUL.FTZ R143, R133, c[0x0][0x23c] ;  /* 0x00008f00858f7a20 */ /* 0x000fe20000410000 */
[----:B--2---:R-:W-:Y:S01]  /*3f70*/  FMNMX.FTZ R135, R135, R5, !PT ;  /* 0x0000000587877209 */ /* 0x004fe20007810000 */
[----:B------:R-:W1:Y:S01]  /*3f80*/  MUFU.EX2 R39, R39 ;  /* 0x0000002700277308 */ /* 0x000e620000000800 */
[----:B---3--:R-:W-:Y:S01]  /*3f90*/  F2FP.BF16.PACK_AB R68, R48, R49 ;  /* 0x000000313044723e */ /* 0x008fe200000010ff */
[----:B------:R-:W-:Y:S01]  /*3fa0*/  FFMA.FTZ R64, R19, c[0x0][0x23c], -R159 ;  /* 0x00008f0013407a23 */ /* 0x000fe2000001089f */
[----:B------:R-:W-:Y:S01]  /*3fb0*/  FSEL R143, R143, RZ, P0 ;  /* 0x000000ff8f8f7208 */ /* 0x000fe20000000000 */
[----:B------:R-:W2:Y:S01]  /*3fc0*/  SHFL.BFLY PT, R21, R135, 0x1, 0x1f ;  /* 0x0c201f0087157f89 */ /* 0x000ea200000e0000 */
[----:B------:R-:W-:-:S02]  /*3fd0*/  FFMA.FTZ R66, R17, c[0x0][0x23c], -R150 ;  /* 0x00008f0011427a23 */ /* 0x000fc40000010896 */
[----:B------:R-:W-:Y:S01]  /*3fe0*/  FFMA.FTZ R65, R16, c[0x0][0x23c], -R150 ;  /* 0x00008f0010417a23 */ /* 0x000fe20000010896 */
[----:B------:R-:W-:Y:S01]  /*3ff0*/  MUFU.EX2 R38, R38 ;  /* 0x0000002600267308 */ /* 0x000fe20000000800 */
[--C-:B------:R-:W-:Y:S02]  /*4000*/  FFMA.FTZ R44, R102, c[0x0][0x23c], -R143.reuse ;  /* 0x00008f00662c7a23 */ /* 0x100fe4000001088f */
[--C-:B------:R-:W-:Y:S01]  /*4010*/  FFMA.FTZ R33, R4, c[0x0][0x23c], -R143.reuse ;  /* 0x00008f0004217a23 */ /* 0x100fe2000001088f */
[----:B------:R-:W3:Y:S01]  /*4020*/  LDSM.16.MT88.4 R100, [R190+0x6000] ;  /* 0x00600000be64783b */ /* 0x000ee20000004200 */
[--C-:B------:R-:W-:Y:S02]  /*4030*/  FFMA.FTZ R37, R94, c[0x0][0x23c], -R143.reuse ;  /* 0x00008f005e257a23 */ /* 0x100fe4000001088f */
[--C-:B------:R-:W-:Y:S01]  /*4040*/  FFMA.FTZ R42, R95, c[0x0][0x23c], -R143.reuse ;  /* 0x00008f005f2a7a23 */ /* 0x100fe2000001088f */
[----:B------:R-:W4:Y:S01]  /*4050*/  LDSM.16.MT88.4 R4, [R188+0x6000] ;  /* 0x00600000bc04783b */ /* 0x000f220000004200 */
[----:B------:R-:W5:Y:S01]  /*4060*/  MUFU.EX2 R3, R3 ;  /* 0x0000000300037308 */ /* 0x000f620000000800 */
[--C-:B------:R-:W-:Y:S01]  /*4070*/  FFMA.FTZ R54, R9, c[0x0][0x23c], -R143.reuse ;  /* 0x00008f0009367a23 */ /* 0x100fe2000001088f */
[----:B-1----:R-:W-:Y:S01]  /*4080*/  F2FP.BF16.PACK_AB R72, R39, R40 ;  /* 0x000000282748723e */ /* 0x002fe200000010ff */
[----:B------:R-:W-:-:S02]  /*4090*/  FFMA.FTZ R50, R8, c[0x0][0x23c], -R143 ;  /* 0x00008f0008327a23 */ /* 0x000fc4000001088f */
[--C-:B------:R-:W-:Y:S01]  /*40a0*/  FFMA.FTZ R53, R22, c[0x0][0x23c], -R143.reuse ;  /* 0x00008f0016357a23 */ /* 0x100fe2000001088f */
[----:B------:R-:W1:Y:S01]  /*40b0*/  LDSM.16.MT88.4 R8, [R192+0x6800] ;  /* 0x00680000c008783b */ /* 0x000e620000004200 */
[--C-:B------:R-:W-:Y:S01]  /*40c0*/  FFMA.FTZ R55, R20, c[0x0][0x23c], -R143.reuse ;  /* 0x00008f0014377a23 */ /* 0x100fe2000001088f */
[----:B------:R-:W-:Y:S01]  /*40d0*/  MUFU.EX2 R37, R37 ;  /* 0x0000002500257308 */ /* 0x000fe20000000800 */
[--C-:B------:R-:W-:Y:S01]  /*40e0*/  FFMA.FTZ R138, R15, c[0x0][0x23c], -R150.reuse ;  /* 0x00008f000f8a7a23 */ /* 0x100fe20000010896 */
[----:B--2---:R-:W-:Y:S01]  /*40f0*/  FMNMX.FTZ R135, R135, R21, !PT ;  /* 0x0000001587877209 */ /* 0x004fe20007810000 */
[----:B------:R-:W-:Y:S01]  /*4100*/  FFMA.FTZ R139, R14, c[0x0][0x23c], -R150 ;  /* 0x00008f000e8b7a23 */ /* 0x000fe20000010896 */
[----:B------:R-:W2:Y:S01]  /*4110*/  LDSM.16.MT88.4 R20, [R188+0x6800] ;  /* 0x00680000bc14783b */ /* 0x000ea20000004200 */
[--C-:B------:R-:W-:Y:S01]  /*4120*/  FFMA.FTZ R145, R145, c[0x0][0x23c], -R143.reuse ;  /* 0x00008f0091917a23 */ /* 0x100fe2000001088f */
[C---:B------:R-:W-:Y:S01]  /*4130*/  FSETP.NEU.FTZ.AND P0, PT, R135.reuse, -INF , PT ;  /* 0xff8000008700780b */ /* 0x040fe20003f1d000 */
[----:B------:R-:W-:Y:S01]  /*4140*/  FMUL.FTZ R132, R135, c[0x0][0x23c] ;  /* 0x00008f0087847a20 */ /* 0x000fe20000410000 */
[----:B------:R-:W3:Y:S01]  /*4150*/  MUFU.EX2 R42, R42 ;  /* 0x0000002a002a7308 */ /* 0x000ee20000000800 */
[----:B-----5:R-:W-:Y:S01]  /*4160*/  F2FP.BF16.PACK_AB R74, R3, R38 ;  /* 0x00000026034a723e */ /* 0x020fe200000010ff */
        /* <DEDUP_REMOVED lines=9> */
[----:B------:R-:W5:Y:S01]  /*4200*/  MUFU.EX2 R33, R33 ;  /* 0x0000002100217308 */ /* 0x000f620000000800 */
[----:B---3--:R-:W-:Y:S01]  /*4210*/  F2FP.BF16.PACK_AB R73, R42, R37 ;  /* 0x000000252a49723e */ /* 0x008fe200000010ff */
[----:B------:R-:W-:-:S02]  /*4220*/  FFMA.FTZ R61, R61, c[0x0][0x23c], -R132 ;  /* 0x00008f003d3d7a23 */ /* 0x000fc40000010884 */
[--C-:B------:R-:W-:Y:S02]  /*4230*/  FFMA.FTZ R60, R60, c[0x0][0x23c], -R132.reuse ;  /* 0x00008f003c3c7a23 */ /* 0x100fe40000010884 */
[--C-:B------:R-:W-:Y:S02]  /*4240*/  FFMA.FTZ R62, R62, c[0x0][0x23c], -R132.reuse ;  /* 0x00008f003e3e7a23 */ /* 0x100fe40000010884 */
[----:B------:R-:W3:Y:S01]  /*4250*/  MUFU.EX2 R41, R41 ;  /* 0x0000002900297308 */ /* 0x000ee20000000800 */
[--C-:B------:R-:W-:Y:S02]  /*4260*/  FFMA.FTZ R63, R18, c[0x0][0x23c], -R132.reuse ;  /* 0x00008f00123f7a23 */ /* 0x100fe40000010884 */
[----:B------:R-:W1:Y:S01]  /*4270*/  LDSM.16.MT88.4 R16, [R192+0x7000] ;  /* 0x00700000c010783b */ /* 0x000e620000004200 */
[--C-:B------:R-:W-:Y:S02]  /*4280*/  FFMA.FTZ R156, R156, c[0x0][0x23c], -R132.reuse ;  /* 0x00008f009c9c7a23 */ /* 0x100fe40000010884 */
[----:B------:R-:W-:-:S02]  /*4290*/  FFMA.FTZ R158, R158, c[0x0][0x23c], -R132 ;  /* 0x00008f009e9e7a23 */ /* 0x000fc40000010884 */
[----:B------:R-:W2:Y:S01]  /*42a0*/  MUFU.EX2 R47, R47 ;  /* 0x0000002f002f7308 */ /* 0x000ea20000000800 */
[----:B-----5:R-:W-:Y:S01]  /*42b0*/  F2FP.BF16.PACK_AB R75, R33, R44 ;  /* 0x0000002c214b723e */ /* 0x020fe200000010ff */
[--C-:B------:R-:W-:Y:S02]  /*42c0*/  FFMA.FTZ R161, R161, c[0x0][0x23c], -R132.reuse ;  /* 0x00008f00a1a17a23 */ /* 0x100fe40000010884 */
[----:B------:R-:W-:Y:S02]  /*42d0*/  FFMA.FTZ R160, R160, c[0x0][0x23c], -R132 ;  /* 0x00008f00a0a07a23 */ /* 0x000fe40000010884 */
[----:B------:R-:W-:Y:S02]  /*42e0*/  FADD.FTZ R48, R49, R48 ;  /* 0x0000003031307221 */ /* 0x000fe40000010000 */
[----:B------:R-:W-:Y:S01]  /*42f0*/  MUFU.EX2 R52, R52 ;  /* 0x0000003400347308 */ /* 0x000fe20000000800 */
[----:B------:R-:W-:Y:S01]  /*4300*/  HMMA.16816.F32.BF16 R124, R72, R116, RZ ;  /* 0x00000074487c723c */ /* 0x000fe200000418ff */
[----:B------:R-:W-:-:S02]  /*4310*/  FADD.FTZ R39, R40, R39 ;  /* 0x0000002728277221 */ /* 0x000fc40000010000 */
[----:B------:R-:W-:Y:S02]  /*4320*/  FADD.FTZ R37, R37, R42 ;  /* 0x0000002a25257221 */ /* 0x000fe40000010000 */
[----:B---3--:R-:W-:Y:S02]  /*4330*/  FADD.FTZ R48, R41, R48 ;  /* 0x0000003029307221 */ /* 0x008fe40000010000 */
[----:B------:R-:W3:Y:S01]  /*4340*/  MUFU.EX2 R51, R51 ;  /* 0x0000003300337308 */ /* 0x000ee20000000800 */
[C---:B------:R-:W-:Y:S01]  /*4350*/  HMMA.16816.F32.BF16 R108, R72.reuse, R100, RZ ;  /* 0x00000064486c723c */ /* 0x040fe200000418ff */
[C---:B--2---:R-:W-:Y:S01]  /*4360*/  F2FP.BF16.PACK_AB R70, R47.reuse, R41 ;  /* 0x000000292f46723e */ /* 0x044fe200000010ff */
[----:B------:R-:W-:Y:S02]  /*4370*/  FADD.FTZ R39, R38, R39 ;  /* 0x0000002726277221 */ /* 0x000fe40000010000 */
[----:B------:R-:W-:Y:S02]  /*4380*/  FADD.FTZ R37, R44, R37 ;  /* 0x000000252c257221 */ /* 0x000fe40000010000 */
[----:B------:R-:W-:Y:S01]  /*4390*/  FADD.FTZ R48, R47, R48 ;  /* 0x000000302f307221 */ /* 0x000fe20000010000 */
[----:B------:R-:W2:Y:S01]  /*43a0*/  MUFU.EX2 R46, R46 ;  /* 0x0000002e002e7308 */ /* 0x000ea20000000800 */
[----:B------:R-:W-:Y:S01]  /*43b0*/  HMMA.16816.F32.BF16 R92, R72, R84, RZ ;  /* 0x00000054485c723c */ /* 0x000fe200000418ff */
[----:B------:R-:W-:-:S02]  /*43c0*/  FADD.FTZ R39, R3, R39 ;  /* 0x0000002703277221 */ /* 0x000fc40000010000 */
[----:B------:R-:W-:Y:S02]  /*43d0*/  FADD.FTZ R37, R33, R37 ;  /* 0x0000002521257221 */ /* 0x000fe40000010000 */
[--C-:B------:R-:W-:Y:S02]  /*43e0*/  FFMA.FTZ R155, R155, c[0x0][0x23c], -R150.reuse ;  /* 0x00008f009b9b7a23 */ /* 0x100fe40000010896 */
[----:B------:R-:W5:Y:S01]  /*43f0*/  MUFU.EX2 R35, R35 ;  /* 0x0000002300237308 */ /* 0x000f620000000800 */
[C---:B----4-:R-:W-:Y:S01]  /*4400*/  HMMA.16816.F32.BF16 R76, R72.reuse, R4, RZ ;  /* 0x00000004484c723c */ /* 0x050fe200000418ff */
[----:B---3--:R-:W-:Y:S01]  /*4410*/  F2FP.BF16.PACK_AB R69, R51, R52 ;  /* 0x000000343345723e */ /* 0x008fe200000010ff */
[----:B------:R-:W-:Y:S02]  /*4420*/  FADD.FTZ R51, R52, R51 ;  /* 0x0000003334337221 */ /* 0x000fe40000010000 */
[--C-:B------:R-:W-:Y:S02]  /*4430*/  FFMA.FTZ R152, R152, c[0x0][0x23c], -R150.reuse ;  /* 0x00008f0098987a23 */ /* 0x100fe40000010896 */
[----:B------:R-:W-:Y:S01]  /*4440*/  FFMA.FTZ R151, R151, c[0x0][0x23c], -R150 ;  /* 0x00008f0097977a23 */ /* 0x000fe20000010896 */
[----:B------:R-:W3:Y:S01]  /*4450*/  MUFU.EX2 R34, R34 ;  /* 0x0000002200227308 */ /* 0x000ee20000000800 */
[----:B------:R-:W-:Y:S01]  /*4460*/  HMMA.16816.F32.BF16 R120, R72, R118, RZ ;  /* 0x000000764878723c */ /* 0x000fe200000418ff */
[----:B--2---:R-:W-:-:S02]  /*4470*/  FADD.FTZ R51, R46, R51 ;  /* 0x000000332e337221 */ /* 0x004fc40000010000 */
[----:B------:R-:W-:Y:S02]  /*4480*/  FFMA.FTZ R229, R149, c[0x0][0x23c], -R150 ;  /* 0x00008f0095e57a23 */ /* 0x000fe40000010896 */
[----:B------:R-:W-:Y:S02]  /*4490*/  FFMA.FTZ R148, R148, c[0x0][0x23c], -R143 ;  /* 0x00008f0094947a23 */ /* 0x000fe4000001088f */
[----:B------:R-:W2:Y:S01]  /*44a0*/  MUFU.EX2 R0, R0 ;  /* 0x0000000000007308 */ /* 0x000ea20000000800 */
[C---:B------:R-:W-:Y:S01]  /*44b0*/  HMMA.16816.F32.BF16 R104, R72.reuse, R102, RZ ;  /* 0x000000664868723c */ /* 0x040fe200000418ff */
[C---:B-----5:R-:W-:Y:S01]  /*44c0*/  F2FP.BF16.PACK_AB R71, R35.reuse, R46 ;  /* 0x0000002e2347723e */ /* 0x060fe200000010ff */
[----:B------:R-:W-:Y:S02]  /*44d0*/  FADD.FTZ R51, R35, R51 ;  /* 0x0000003323337221 */ /* 0x000fe40000010000 */
[--C-:B------:R-:W-:Y:S02]  /*44e0*/  FFMA.FTZ R146, R146, c[0x0][0x23c], -R143.reuse ;  /* 0x00008f0092927a23 */ /* 0x100fe4000001088f */
[----:B------:R-:W-:Y:S01]  /*44f0*/  FFMA.FTZ R144, R144, c[0x0][0x23c], -R143 ;  /* 0x00008f0090907a23 */ /* 0x000fe2000001088f */
[----:B------:R-:W4:Y:S01]  /*4500*/  MUFU.EX2 R43, R43 ;  /* 0x0000002b002b7308 */ /* 0x000f220000000800 */
[----:B------:R-:W-:Y:S01]  /*4510*/  HMMA.16816.F32.BF16 R88, R72, R86, RZ ;  /* 0x000000564858723c */ /* 0x000fe200000418ff */
[----:B---3--:R-:W-:-:S02]  /*4520*/  FADD.FTZ R39, R34, R39 ;  /* 0x0000002722277221 */ /* 0x008fc40000010000 */
[----:B------:R-:W-:Y:S02]  /*4530*/  FFMA.FTZ R228, R142, c[0x0][0x23c], -R143 ;  /* 0x00008f008ee47a23 */ /* 0x000fe4000001088f */
[----:B------:R-:W-:Y:S02]  /*4540*/  FFMA.FTZ R153, R153, c[0x0][0x23c], -R159 ;  /* 0x00008f0099997a23 */ /* 0x000fe4000001089f */
[----:B------:R-:W3:Y:S01]  /*4550*/  MUFU.EX2 R45, R45 ;  /* 0x0000002d002d7308 */ /* 0x000ee20000000800 */
[----:B------:R-:W-:Y:S01]  /*4560*/  HMMA.16816.F32.BF16 R72, R72, R6, RZ ;  /* 0x000000064848723c */ /* 0x000fe200000418ff */
[----:B--2---:R-:W-:Y:S02]  /*4570*/  FADD.FTZ R39, R0, R39 ;  /* 0x0000002700277221 */ /* 0x004fe40000010000 */
[--C-:B------:R-:W-:Y:S02]  /*4580*/  FFMA.FTZ R154, R154, c[0x0][0x23c], -R159.reuse ;  /* 0x00008f009a9a7a23 */ /* 0x100fe4000001089f */
[----:B------:R-:W-:-:S02]  /*4590*/  FFMA.FTZ R231, R157, c[0x0][0x23c], -R159 ;  /* 0x00008f009de77a23 */ /* 0x000fc4000001089f */
[----:B------:R-:W2:Y:S01]  /*45a0*/  MUFU.EX2 R54, R54 ;  /* 0x0000003600367308 */ /* 0x000ea20000000800 */
[----:B------:R-:W-:Y:S01]  /*45b0*/  HMMA.16816.F32.BF16 R128, R68, R116, RZ ;  /* 0x000000744480723c */ /* 0x000fe200000418ff */
[----:B----4-:R-:W-:Y:S02]  /*45c0*/  FADD.FTZ R39, R43, R39 ;  /* 0x000000272b277221 */ /* 0x010fe40000010000 */
[----:B------:R-:W-:-:S04]  /*45d0*/  FFMA.FTZ R230, R67, c[0x0][0x23c], -R132 ;  /* 0x00008f0043e67a23 */ /* 0x000fc80000010884 */
[----:B------:R-:W4:Y:S01]  /*45e0*/  MUFU.EX2 R50, R50 ;  /* 0x0000003200327308 */ /* 0x000f220000000800 */
[----:B------:R-:W-:Y:S01]  /*45f0*/  HMMA.16816.F32.BF16 R112, R68, R100, RZ ;  /* 0x000000644470723c */ /* 0x000fe200000418ff */
[----:B---3--:R-:W-:-:S06]  /*4600*/  FADD.FTZ R39, R45, R39 ;  /* 0x000000272d277221 */ /* 0x008fcc0000010000 */
[----:B------:R-:W3:Y:S01]  /*4610*/  MUFU.EX2 R53, R53 ;  /* 0x0000003500357308 */ /* 0x000ee20000000800 */
[----:B------:R-:W-:Y:S01]  /*4620*/  HMMA.16816.F32.BF16 R96, R68, R84, RZ ;  /* 0x000000544460723c */ /* 0x000fe200000418ff */
[----:B--2---:R-:W-:-:S06]  /*4630*/  FADD.FTZ R37, R54, R37 ;  /* 0x0000002536257221 */ /* 0x004fcc0000010000 */
[----:B------:R-:W2:Y:S01]  /*4640*/  MUFU.EX2 R55, R55 ;  /* 0x0000003700377308 */ /* 0x000ea20000000800 */
[----:B------:R-:W-:Y:S01]  /*4650*/  HMMA.16816.F32.BF16 R116, R68, R118, RZ ;  /* 0x000000764474723c */ /* 0x000fe200000418ff */
[----:B----4-:R-:W-:-:S06]  /*4660*/  FADD.FTZ R37, R50, R37 ;  /* 0x0000002532257221 */ /* 0x010fcc0000010000 */
        /* <DEDUP_REMOVED lines=11> */
[----:B------:R-:W-:Y:S01]  /*4720*/  F2FP.BF16.PACK_AB R4, R0, R34 ;  /* 0x000000220004723e */ /* 0x000fe200000010ff */
[----:B---3--:R-:W-:Y:S01]  /*4730*/  FADD.FTZ R48, R2, R48 ;  /* 0x0000003002307221 */ /* 0x008fe20000010000 */
[----:B------:R-:W-:-:S04]  /*4740*/  F2FP.BF16.PACK_AB R5, R50, R54 ;  /* 0x000000363205723e */ /* 0x000fc800000010ff */
[----:B------:R-:W3:Y:S01]  /*4750*/  MUFU.EX2 R61, R61 ;  /* 0x0000003d003d7308 */ /* 0x000ee20000000800 */
[----:B------:R-:W-:Y:S01]  /*4760*/  F2FP.BF16.PACK_AB R6, R45, R43 ;  /* 0x0000002b2d06723e */ /* 0x000fe200000010ff */
[----:B--2---:R-:W-:Y:S01]  /*4770*/  FADD.FTZ R48, R56, R48 ;  /* 0x0000003038307221 */ /* 0x004fe20000010000 */
[----:B------:R-:W-:-:S05]  /*4780*/  F2FP.BF16.PACK_AB R7, R55, R53 ;  /* 0x000000353707723e */ /* 0x000fca00000010ff */
[----:B------:R-:W2:Y:S01]  /*4790*/  MUFU.EX2 R60, R60 ;  /* 0x0000003c003c7308 */ /* 0x000ea20000000800 */
[----:B----4-:R-:W-:Y:S01]  /*47a0*/  FADD.FTZ R48, R57, R48 ;  /* 0x0000003039307221 */ /* 0x010fe20000010000 */
[C---:B-1----:R-:W-:Y:S06]  /*47b0*/  HMMA.16816.F32.BF16 R124, R4.reuse, R8, R124 ;  /* 0x00000008047c723c */ /* 0x042fec000004187c */
[----:B------:R-:W1:Y:S01]  /*47c0*/  MUFU.EX2 R62, R62 ;  /* 0x0000003e003e7308 */ /* 0x000e620000000800 */
[----:B---3--:R-:W-:Y:S01]  /*47d0*/  FADD.FTZ R51, R61, R51 ;  /* 0x000000333d337221 */ /* 0x008fe20000010000 */
[C---:B------:R-:W-:Y:S06]  /*47e0*/  HMMA.16816.F32.BF16 R108, R4.reuse, R24, R108 ;  /* 0x00000018046c723c */ /* 0x040fec000004186c */
[----:B------:R-:W3:Y:S01]  /*47f0*/  MUFU.EX2 R63, R63 ;  /* 0x0000003f003f7308 */ /* 0x000ee20000000800 */
[----:B--2---:R-:W-:Y:S01]  /*4800*/  FADD.FTZ R51, R60, R51 ;  /* 0x000000333c337221 */ /* 0x004fe20000010000 */
[C---:B------:R-:W-:Y:S06]  /*4810*/  HMMA.16816.F32.BF16 R92, R4.reuse, R28, R92 ;  /* 0x0000001c045c723c */ /* 0x040fec000004185c */
[----:B------:R-:W2:Y:S01]  /*4820*/  MUFU.EX2 R66, R66 ;  /* 0x0000004200427308 */ /* 0x000ea20000000800 */
[----:B-1----:R-:W-:Y:S01]  /*4830*/  FADD.FTZ R51, R62, R51 ;  /* 0x000000333e337221 */ /* 0x002fe20000010000 */
[C---:B------:R-:W-:Y:S06]  /*4840*/  HMMA.16816.F32.BF16 R76, R4.reuse, R20, R76 ;  /* 0x00000014044c723c */ /* 0x040fec000004184c */
        /* <DEDUP_REMOVED lines=9> */
[----:B------:R-:W-:Y:S01]  /*48e0*/  MUFU.EX2 R145, R145 ;  /* 0x0000009100917308 */ /* 0x000fe20000000800 */
[----:B---3--:R-:W-:Y:S01]  /*48f0*/  FADD.FTZ R39, R138, R39 ;  /* 0x000000278a277221 */ /* 0x008fe20000010000 */
[----:B------:R-:W-:Y:S06]  /*4900*/  HMMA.16816.F32.BF16 R72, R4, R22, R72 ;  /* 0x000000160448723c */ /* 0x000fec0000041848 */
[----:B------:R-:W-:Y:S01]  /*4910*/  MUFU.EX2 R147, R147 ;  /* 0x0000009300937308 */ /* 0x000fe20000000800 */
[----:B------:R-:W-:Y:S01]  /*4920*/  F2FP.BF16.PACK_AB R4, R2, R36 ;  /* 0x000000240204723e */ /* 0x000fe200000010ff */
[----:B--2---:R-:W-:Y:S01]  /*4930*/  FADD.FTZ R39, R139, R39 ;  /* 0x000000278b277221 */ /* 0x004fe20000010000 */
        /* <DEDUP_REMOVED lines=128> */
[----:B------:R-:W-:Y:S01]  /*5140*/  ISETP.GE.AND P0, PT, R220, c[0x0][0x220], PT ;  /* 0x00008800dc007a0c */ /* 0x000fe20003f06270 */
[----:B------:R-:W-:Y:S01]  /*5150*/  ULDC.64 UR4, c[0x0][0x1a0] ;  /* 0x0000680000047ab9 */ /* 0x000fe20000000a00 */
[----:B------:R-:W-:Y:S01]  /*5160*/  MOV R213, c[0x0][0x1a4] ;  /* 0x0000690000d57a02 */ /* 0x000fe20000000f00 */
[----:B------:R-:W-:Y:S01]  /*5170*/  IMAD.MOV.U32 R3, RZ, RZ, R135 ;  /* 0x000000ffff037224 */ /* 0x000fe200078e0087 */
[----:B------:R-:W-:Y:S01]  /*5180*/  LEA.HI.SX32 R227, R32, 0xfffffffe, 0x1a ;  /* 0xfffffffe20e37811 */ /* 0x000fe200078fd2ff */
[----:B------:R-:W-:Y:S01]  /*5190*/  IMAD.MOV.U32 R132, RZ, RZ, R136 ;  /* 0x000000ffff847224 */ /* 0x000fe200078e0088 */
[----:B------:R-:W-:Y:S01]  /*51a0*/  MOV R0, R133 ;  /* 0x0000008500007202 */ /* 0x000fe20000000f00 */
[----:B------:R-:W-:Y:S01]  /*51b0*/  IMAD.MOV.U32 R2, RZ, RZ, R134 ;  /* 0x000000ffff027224 */ /* 0x000fe200078e0086 */
[----:B------:R-:W-:Y:S01]  /*51c0*/  MOV R225, c[0x0][0x1a4] ;  /* 0x0000690000e17a02 */ /* 0x000fe20000000f00 */
[----:B------:R-:W-:Y:S01]  /*51d0*/  IMAD.MOV.U32 R226, RZ, RZ, c[0x0][0x1a0] ;  /* 0x00006800ffe27624 */ /* 0x000fe200078e00ff */
[----:B------:R-:W-:Y:S01]  /*51e0*/  MOV R224, c[0x0][0x1a0] ;  /* 0x0000680000e07a02 */ /* 0x000fe20000000f00 */
[----:B------:R-:W-:-:S02]  /*51f0*/  USHF.L.U64.HI UR5, UR4, 0x4, UR5 ;  /* 0x0000000404057899 */ /* 0x000fc40008010205 */
[----:B------:R-:W-:Y:S01]  /*5200*/  @!P0 IMAD R213, R213, 0x30, RZ ;  /* 0x00000030d5d58824 */ /* 0x000fe200078e02ff */
[----:B------:R-:W-:Y:S01]  /*5210*/  USHF.L.U32 UR4, UR4, 0x4, URZ ;  /* 0x0000000404047899 */ /* 0x000fe2000800063f */
[----:B------:R-:W-:Y:S05]  /*5220*/  BRA `(.L_x_1410) ;  /* 0x0000049000007947 */ /* 0x000fea0003800000 */
.L_x_1412:
[C---:B------:R-:W-:Y:S01]  /*5230*/  @!P0 IADD3 R28, R227.reuse, -0x1, RZ ;  /* 0xffffffffe31c8810 */ /* 0x040fe20007ffe0ff */
[----:B------:R1:W-:Y:S01]  /*5240*/  @P0 STS.128 [R212+0x4000], RZ ;  /* 0x004000ffd4000388 */ /* 0x0003e20000000c00 */
[C---:B------:R-:W-:Y:S02]  /*5250*/  @!P0 IADD3 R30, R227.reuse, -0x1, RZ ;  /* 0xffffffffe31e8810 */ /* 0x040fe40007ffe0ff */
[----:B------:R-:W-:Y:S02]  /*5260*/  @!P0 SHF.R.S32.HI R8, RZ, 0x1f, R28 ;  /* 0x0000001fff088819 */ /* 0x000fe4000001141c */
        /* <DEDUP_REMOVED lines=15> */
[----:B------:R-:W-:Y:S02]  /*5360*/  @!P0 IMAD R11, R11, c[0x0][0x198], RZ ;  /* 0x000066000b0b8a24 */ /* 0x000fe400078e02ff */
[----:B------:R-:W-:Y:S01]  /*5370*/  @!P0 IMAD.IADD R4, R31, 0x1, R4 ;  /* 0x000000011f048824 */ /* 0x000fe200078e0204 */
[-C--:B------:R-:W-:Y:S01]  /*5380*/  @!P0 LEA.HI.X R8, R28, R219.reuse, R8, 0x6, P3 ;  /* 0x000000db1c088211 */ /* 0x080fe200018f3408 */
[C---:B------:R-:W-:Y:S02]  /*5390*/  @!P0 IMAD R9, R6.reuse, c[0x0][0x19c], R9 ;  /* 0x0000670006098a24 */ /* 0x040fe400078e0209 */
[----:B------:R-:W-:Y:S01]  /*53a0*/  @!P0 IMAD.WIDE.U32 R6, R6, c[0x0][0x198], RZ ;  /* 0x0000660006068a25 */ /* 0x000fe200078e00ff */
[-C--:B------:R-:W-:Y:S03]  /*53b0*/  @!P0 LEA.HI.X R23, R30, R219.reuse, R4, 0x6, P2 ;  /* 0x000000db1e178211 */ /* 0x080fe600010f3404 */
[C---:B------:R-:W-:Y:S01]  /*53c0*/  @!P0 IMAD.WIDE.U32 R28, R5.reuse, c[0x0][0x198], RZ ;  /* 0x00006600051c8a25 */ /* 0x040fe200078e00ff */
[-C--:B------:R-:W-:Y:S03]  /*53d0*/  @!P0 LEA R10, P2, R6, R216.reuse, 0x6 ;  /* 0x000000d8060a8211 */ /* 0x080fe600078430ff */
        /* <DEDUP_REMOVED lines=11> */
[C---:B------:R-:W-:Y:S01]  /*5490*/  @!P0 LEA R28, P4, R20.reuse, c[0x0][0x168], 0x1 ;  /* 0x00005a00141c8a11 */ /* 0x040fe200078808ff */
[----:B------:R-:W-:Y:S01]  /*54a0*/  @!P0 IMAD.WIDE.U32 R22, R5, 0x30, R22 ;  /* 0x0000003005168825 */ /* 0x000fe200078e0016 */
[----:B------:R-:W-:Y:S02]  /*54b0*/  @!P0 LEA.HI.X R6, R7, R8, R6, 0x5, P2 ;  /* 0x0000000807068211 */ /* 0x000fe400010f2c06 */
[----:B------:R-:W-:Y:S01]  /*54c0*/  @!P0 LEA.HI.X R29, R20, c[0x0][0x16c], R11, 0x1, P4 ;  /* 0x00005b00141d8a11 */ /* 0x000fe200020f0c0b */
[----:B------:R-:W-:Y:S01]  /*54d0*/  @!P0 IMAD R4, R4, 0x30, RZ ;  /* 0x0000003004048824 */ /* 0x000fe200078e02ff */
[----:B------:R-:W-:Y:S03]  /*54e0*/  @!P0 IADD3 R10, P2, R202, R10, RZ ;  /* 0x0000000aca0a8210 */ /* 0x000fe60007f5e0ff */
[----:B------:R-:W-:Y:S01]  /*54f0*/  @!PT LDS RZ, [RZ] ;  /* 0x00000000fffff984 */ /* 0x000fe20000000800 */
[----:B------:R-:W-:Y:S01]  /*5500*/  @!PT LDS RZ, [RZ] ;  /* 0x00000000fffff984 */ /* 0x000fe20000000800 */
[----:B------:R-:W-:Y:S01]  /*5510*/  @!PT LDS RZ, [RZ] ;  /* 0x00000000fffff984 */ /* 0x000fe20000000800 */
[----:B------:R1:W-:Y:S01]  /*5520*/  @!P0 LDGSTS.E.BYPASS.LTC128B.128 [R212+0x4000], [R28.64] ;  /* 0x040000001cd48fae */ /* 0x0003e2000b901d46 */
[----:B------:R-:W-:Y:S01]  /*5530*/  @!P0 LEA R8, P3, R10, c[0x0][0x168], 0x1 ;  /* 0x00005a000a088a11 */ /* 0x000fe200078608ff */
[----:B------:R-:W-:Y:S01]  /*5540*/  @!P0 IMAD.X R9, R201, 0x1, R9, P2 ;  /* 0x00000001c9098824 */ /* 0x000fe200010e0609 */
[C---:B------:R-:W-:Y:S01]  /*5550*/  @!P0 LEA R30, P2, R21.reuse, c[0x0][0x168], 0x1 ;  /* 0x00005a00151e8a11 */ /* 0x040fe200078408ff */
[----:B------:R-:W-:Y:S01]  /*5560*/  @!P0 IMAD.IADD R4, R4, 0x1, R23 ;  /* 0x0000000104048824 */ /* 0x000fe200078e0217 */
        /* <DEDUP_REMOVED lines=21> */
.L_x_1410:
[----:B------:R-:W-:Y:S04]  /*56c0*/  DEPBAR.LE SB0, 0x0 ;  /* 0x000080000000791a */ /* 0x000fe80000000000 */
[----:B------:R-:W-:Y:S01]  /*56d0*/  BAR.SYNC.DEFER_BLOCKING 0x0 ;  /* 0x0000000000007b1d */ /* 0x000fe20000010000 */
[----:B------:R-:W-:Y:S01]  /*56e0*/  SHF.R.S32.HI R4, RZ, 0x1f, R227 ;  /* 0x0000001fff047819 */ /* 0x000fe200000114e3 */
[C---:B------:R-:W-:Y:S04]  /*56f0*/  IMAD.WIDE.U32 R6, R227.reuse, c[0x0][0x1a0], RZ ;  /* 0x00006800e3067a25 */ /* 0x040fe800078e00ff */
[----:B------:R-:W-:Y:S01]  /*5700*/  IMAD R4, R4, c[0x0][0x1a0], RZ ;  /* 0x0000680004047a24 */ /* 0x000fe200078e02ff */
[----:B------:R-:W-:Y:S03]  /*5710*/  LEA R8, P2, R6, R214, 0x6 ;  /* 0x000000d606087211 */ /* 0x000fe600078430ff */
[----:B------:R-:W-:Y:S01]  /*5720*/  IMAD R4, R227, c[0x0][0x1a4], R4 ;  /* 0x00006900e3047a24 */ /* 0x000fe200078e0204 */
[C---:B------:R-:W-:Y:S02]  /*5730*/  @!P0 LEA R14, P4, R8.reuse, c[0x0][0x170], 0x1 ;  /* 0x00005c00080e8a11 */ /* 0x040fe400078808ff */
[----:B------:R-:W-:Y:S02]  /*5740*/  @!P0 IADD3 R5, P1, R8, UR4, RZ ;  /* 0x0000000408058c10 */ /* 0x000fe4000ff3e0ff */
[----:B------:R-:W-:Y:S02]  /*5750*/  IADD3 R4, R7, R4, RZ ;  /* 0x0000000407047210 */ /* 0x000fe40007ffe0ff */
[----:B------:R-:W-:Y:S02]  /*5760*/  @!P0 LEA R12, P3, R5, c[0x0][0x170], 0x1 ;  /* 0x00005c00050c8a11 */ /* 0x000fe400078608ff */
[----:B------:R-:W-:Y:S02]  /*5770*/  LEA.HI.X R9, R6, R199, R4, 0x6, P2 ;  /* 0x000000c706097211 */ /* 0x000fe400010f3404 */
[----:B------:R-:W-:Y:S02]  /*5780*/  @!P0 LEA R7, P2, R226, R8, 0x5 ;  /* 0x00000008e2078211 */ /* 0x000fe400078428ff */
[----:B------:R-:W-:Y:S01]  /*5790*/  @!P0 LEA.HI.X R15, R8, c[0x0][0x174], R9, 0x1, P4 ;  /* 0x00005d00080f8a11 */ /* 0x000fe200020f0c09 */
[----:B------:R-:W-:Y:S01]  /*57a0*/  @P0 STS.128 [R212+0x6000], RZ ;  /* 0x006000ffd4000388 */ /* 0x000fe20000000c00 */
[----:B------:R-:W-:Y:S02]  /*57b0*/  @!P0 IADD3.X R4, R9, UR5, RZ, P1, !PT ;  /* 0x0000000509048c10 */ /* 0x000fe40008ffe4ff */
[----:B------:R-:W-:Y:S02]  /*57c0*/  @!P0 LEA R10, P1, R7, c[0x0][0x170], 0x1 ;  /* 0x00005c00070a8a11 */ /* 0x000fe400078208ff */
[----:B------:R-:W-:Y:S02]  /*57d0*/  @!P0 LEA.HI.X R13, R5, c[0x0][0x174], R4, 0x1, P3 ;  /* 0x00005d00050d8a11 */ /* 0x000fe400018f0c04 */
[----:B------:R-:W-:Y:S01]  /*57e0*/  @!P0 LEA.HI.X R6, R226, R9, R225, 0x5, P2 ;  /* 0x00000009e2068211 */ /* 0x000fe200010f2ce1 */
[----:B------:R-:W-:Y:S01]  /*57f0*/  @!PT LDS RZ, [RZ] ;  /* 0x00000000fffff984 */ /* 0x000fe20000000800 */
[----:B------:R-:W-:Y:S01]  /*5800*/  @!PT LDS RZ, [RZ] ;  /* 0x00000000fffff984 */ /* 0x000fe20000000800 */
[----:B------:R-:W-:Y:S01]  /*5810*/  @!PT LDS RZ, [RZ] ;  /* 0x00000000fffff984 */ /* 0x000fe20000000800 */
[----:B------:R1:W-:Y:S01]  /*5820*/  @!P0 LDGSTS.E.BYPASS.LTC128B.128 [R212+0x6000], [R14.64] ;  /* 0x060000000ed48fae */ /* 0x0003e2000b901d46 */
[----:B------:R-:W-:Y:S02]  /*5830*/  @!P0 IMAD.WIDE.U32 R8, R224, 0x30, R8 ;  /* 0x00000030e0088825 */ /* 0x000fe400078e0008 */
[----:B------:R-:W-:Y:S03]  /*5840*/  @!P0 LEA.HI.X R11, R7, c[0x0][0x174], R6, 0x1, P1 ;  /* 0x00005d00070b8a11 */ /* 0x000fe600008f0c06 */
[C---:B------:R-:W-:Y:S02]  /*5850*/  @!P0 LEA R6, P1, R8.reuse, c[0x0][0x170], 0x1 ;  /* 0x00005c0008068a11 */ /* 0x040fe400078208ff */
[----:B------:R-:W-:Y:S01]  /*5860*/  @P0 STS.128 [R212+0x6800], RZ ;  /* 0x006800ffd4000388 */ /* 0x000fe20000000c00 */
[----:B------:R-:W-:Y:S04]  /*5870*/  @!P0 IADD3 R4, R213, R9, RZ ;  /* 0x00000009d5048210 */ /* 0x000fe80007ffe0ff */
[----:B------:R-:W-:Y:S02]  /*5880*/  @!P0 LEA.HI.X R7, R8, c[0x0][0x174], R4, 0x1, P1 ;  /* 0x00005d0008078a11 */ /* 0x000fe400008f0c04 */
[----:B------:R-:W-:Y:S01]  /*5890*/  ISETP.GT.AND P1, PT, R227, RZ, PT ;  /* 0x000000ffe300720c */ /* 0x000fe20003f24270 */
        /* <DEDUP_REMOVED lines=14> */
[----:B------:R-:W-:Y:S08]  /*5980*/  LDSM.16.M88.4 R64, [R198] ;  /* 0x00000000c640783b */ /* 0x000ff00000000200 */
[----:B------:R-:W3:Y:S08]  /*5990*/  LDSM.16.M88.4 R16, [R197+0x4000] ;  /* 0x00400000c510783b */ /* 0x000ef00000000200 */
[----:B------:R-:W2:Y:S08]  /*59a0*/  LDSM.16.M88.4 R60, [R198+0x2000] ;  /* 0x00200000c63c783b */ /* 0x000eb00000000200 */
[----:B------:R-:W0:Y:S08]  /*59b0*/  LDGDEPBAR ;  /* 0x00000000000079af */ /* 0x000e300000000000 */
[----:B------:R-:W4:Y:S08]  /*59c0*/  LDSM.16.M88.4 R32, [R197+0x4800] ;  /* 0x00480000c520783b */ /* 0x000f300000000200 */
[----:B------:R-:W5:Y:S08]  /*59d0*/  LDSM.16.M88.4 R48, [R197+0x5000] ;  /* 0x00500000c530783b */ /* 0x000f700000000200 */
[----:B------:R-:W1:Y:S08]  /*59e0*/  LDSM.16.M88.4 R136, [R197+0x5800] ;  /* 0x00580000c588783b */ /* 0x000e700000000200 */
        /* <DEDUP_REMOVED lines=11> */
[-C--:B---3--:R-:W-:Y:S08]  /*5aa0*/  HMMA.16816.F32.BF16 R4, R64, R16.reuse, RZ ;  /* 0x000000104004723c */ /* 0x088ff000000418ff */
[C---:B--2---:R-:W-:Y:S08]  /*5ab0*/  HMMA.16816.F32.BF16 R8, R60.reuse, R16, RZ ;  /* 0x000000103c08723c */ /* 0x044ff000000418ff */
[-C--:B-1----:R-:W-:Y:S08]  /*5ac0*/  HMMA.16816.F32.BF16 R12, R60, R18.reuse, RZ ;  /* 0x000000123c0c723c */ /* 0x082ff000000418ff */
        /* <DEDUP_REMOVED lines=199> */
.L_x_1411:
[----:B------:R-:W-:Y:S01]  /*6740*/  FMNMX.FTZ R4, R147, R132, !PT ;  /* 0x0000008493047209 */ /* 0x000fe20007810000 */
[----:B------:R-:W-:Y:S01]  /*6750*/  LDSM.16.MT88.4 R20, [R192+0x6000] ;  /* 0x00600000c014783b */ /* 0x000fe20000004200 */
[----:B------:R-:W-:Y:S02]  /*6760*/  FMNMX.FTZ R10, R145, R3, !PT ;  /* 0x00000003910a7209 */ /* 0x000fe40007810000 */
[----:B------:R-:W-:Y:S02]  /*6770*/  FMNMX.FTZ R4, R146, R4, !PT ;  /* 0x0000000492047209 */ /* 0x000fe40007810000 */
[----:B------:R-:W-:Y:S02]  /*6780*/  FMNMX.FTZ R10, R144, R10, !PT ;  /* 0x0000000a900a7209 */ /* 0x000fe40007810000 */
[----:B------:R-:W-:Y:S01]  /*6790*/  FMNMX.FTZ R4, R149, R4, !PT ;  /* 0x0000000495047209 */ /* 0x000fe20007810000 */
[----:B------:R-:W-:Y:S01]  /*67a0*/  LDSM.16.MT88.4 R36, [R190+0x6000] ;  /* 0x00600000be24783b */ /* 0x000fe20000004200 */
[----:B-1----:R-:W-:Y:S02]  /*67b0*/  FMNMX.FTZ R6, R140, R2, !PT ;  /* 0x000000028c067209 */ /* 0x002fe40007810000 */
        /* <DEDUP_REMOVED lines=83> */
[----:B------:R-:W-:Y:S01]  /*6cf0*/  FSEL R244, R244, RZ, P2 ;  /* 0x000000fff4f47208 */ /* 0x000fe20001000000 */
[----:B------:R-:W-:Y:S01]  /*6d00*/  FFMA.FTZ R154, R18, c[0x0][0x23c], -R251 ;  /* 0x00008f00129a7a23 */ /* 0x000fe200000108fb */
[----:B-1----:R-:W-:Y:S01]  /*6d10*/  FMNMX.FTZ R134, R6, R134, !PT ;  /* 0x0000008606867209 */ /* 0x002fe20007810000 */
[----:B------:R-:W-:Y:S02]  /*6d20*/  FADD.FTZ R3, -R135, R3 ;  /* 0x0000000387037221 */ /* 0x000fe40000010100 */
[--C-:B------:R-:W-:Y:S01]  /*6d30*/  FFMA.FTZ R159, R147, c[0x0][0x23c], -R251.reuse ;  /* 0x00008f00939f7a23 */ /* 0x100fe200000108fb */
[----:B------:R-:W-:Y:S01]  /*6d40*/  FSETP.NEU.FTZ.AND P2, PT, R134, -INF , PT ;  /* 0xff8000008600780b */ /* 0x000fe20003f5d000 */
[----:B------:R-:W-:Y:S01]  /*6d50*/  FMUL.FTZ R3, R3, c[0x0][0x23c] ;  /* 0x00008f0003037a20 */ /* 0x000fe20000410000 */
[----:B--2---:R-:W-:Y:S01]  /*6d60*/  FMNMX.FTZ R133, R4, R133, !PT ;  /* 0x0000008504857209 */ /* 0x004fe20007810000 */
[----:B------:R-:W-:Y:S01]  /*6d70*/  MUFU.EX2 R155, R155 ;  /* 0x0000009b009b7308 */ /* 0x000fe20000000800 */
[--C-:B------:R-:W-:Y:S02]  /*6d80*/  FFMA.FTZ R158, R146, c[0x0][0x23c], -R251.reuse ;  /* 0x00008f00929e7a23 */ /* 0x100fe400000108fb */
[--C-:B------:R-:W-:Y:S02]  /*6d90*/  FFMA.FTZ R152, R145, c[0x0][0x23c], -R244.reuse ;  /* 0x00008f0091987a23 */ /* 0x100fe400000108f4 */
[--C-:B------:R-:W-:Y:S02]  /*6da0*/  FFMA.FTZ R151, R144, c[0x0][0x23c], -R244.reuse ;  /* 0x00008f0090977a23 */ /* 0x100fe400000108f4 */
[--C-:B------:R-:W-:Y:S02]  /*6db0*/  FFMA.FTZ R157, R149, c[0x0][0x23c], -R251.reuse ;  /* 0x00008f00959d7a23 */ /* 0x100fe400000108fb */
[--C-:B------:R-:W-:Y:S01]  /*6dc0*/  FFMA.FTZ R156, R156, c[0x0][0x23c], -R251.reuse ;  /* 0x00008f009c9c7a23 */ /* 0x100fe200000108fb */
[----:B------:R-:W1:Y:S01]  /*6dd0*/  MUFU.EX2 R3, R3 ;  /* 0x0000000300037308 */ /* 0x000e620000000800 */
[--C-:B------:R-:W-:Y:S02]  /*6de0*/  FFMA.FTZ R150, R150, c[0x0][0x23c], -R244.reuse ;  /* 0x00008f0096967a23 */ /* 0x100fe400000108f4 */
[----:B------:R-:W-:Y:S02]  /*6df0*/  FFMA.FTZ R149, R161, c[0x0][0x23c], -R244 ;  /* 0x00008f00a1957a23 */ /* 0x000fe400000108f4 */
[C---:B---3--:R-:W-:Y:S02]  /*6e00*/  FMUL.FTZ R32, R132.reuse, R100 ;  /* 0x0000006484207220 */ /* 0x048fe40000410000 */
[C---:B------:R-:W-:Y:S02]  /*6e10*/  FMUL.FTZ R33, R132.reuse, R101 ;  /* 0x0000006584217220 */ /* 0x040fe40000410000 */
[C---:B------:R-:W-:Y:S01]  /*6e20*/  FMUL.FTZ R49, R132.reuse, R85 ;  /* 0x0000005584317220 */ /* 0x040fe20000410000 */
[----:B------:R-:W-:Y:S01]  /*6e30*/  MUFU.EX2 R159, R159 ;  /* 0x0000009f009f7308 */ /* 0x000fe20000000800 */
[C---:B------:R-:W-:Y:S02]  /*6e40*/  FMUL.FTZ R48, R132.reuse, R84 ;  /* 0x0000005484307220 */ /* 0x040fe40000410000 */
[C---:B------:R-:W-:Y:S02]  /*6e50*/  FMUL.FTZ R4, R132.reuse, R128 ;  /* 0x0000008084047220 */ /* 0x040fe40000410000 */
[----:B------:R-:W-:Y:S02]  /*6e60*/  FMUL.FTZ R5, R132, R129 ;  /* 0x0000008184057220 */ /* 0x000fe40000410000 */
[----:B------:R-:W-:Y:S02]  /*6e70*/  FADD.FTZ R2, -R134, R2 ;  /* 0x0000000286027221 */ /* 0x000fe40000010100 */
[----:B------:R-:W-:Y:S01]  /*6e80*/  FADD.FTZ R0, -R133, R0 ;  /* 0x0000000085007221 */ /* 0x000fe20000010100 */
[----:B------:R-:W2:Y:S01]  /*6e90*/  MUFU.EX2 R158, R158 ;  /* 0x0000009e009e7308 */ /* 0x000ea20000000800 */
[----:B------:R-:W-:Y:S02]  /*6ea0*/  FMUL.FTZ R2, R2, c[0x0][0x23c] ;  /* 0x00008f0002027a20 */ /* 0x000fe40000410000 */
        /* <DEDUP_REMOVED lines=11> */
[----:B------:R-:W-:Y:S02]  /*6f60*/  FMUL.FTZ R7, R3, R131 ;  /* 0x0000008303077220 */ /* 0x000fe40000410000 */
[--C-:B------:R-:W-:Y:S01]  /*6f70*/  FFMA.FTZ R147, R15, c[0x0][0x23c], -R244.reuse ;  /* 0x00008f000f937a23 */ /* 0x100fe200000108f4 */
[----:B--2---:R-:W-:Y:S01]  /*6f80*/  F2FP.BF16.PACK_AB R128, R158, R159 ;  /* 0x0000009f9e80723e */ /* 0x004fe200000010ff */
[--C-:B------:R-:W-:Y:S02]  /*6f90*/  FFMA.FTZ R161, R14, c[0x0][0x23c], -R244.reuse ;  /* 0x00008f000ea17a23 */ /* 0x100fe400000108f4 */
[--C-:B------:R-:W-:Y:S02]  /*6fa0*/  FFMA.FTZ R153, R26, c[0x0][0x23c], -R251.reuse ;  /* 0x00008f001a997a23 */ /* 0x100fe400000108fb */
[--C-:B------:R-:W-:Y:S01]  /*6fb0*/  FFMA.FTZ R180, R180, c[0x0][0x23c], -R251.reuse ;  /* 0x00008f00b4b47a23 */ /* 0x100fe200000108fb */
        /* <DEDUP_REMOVED lines=27> */
[--C-:B------:R-:W-:Y:S02]  /*7170*/  FFMA.FTZ R141, R141, c[0x0][0x23c], -R170.reuse ;  /* 0x00008f008d8d7a23 */ /* 0x100fe400000108aa */
[--C-:B------:R-:W-:Y:S01]  /*7180*/  FFMA.FTZ R171, R171, c[0x0][0x23c], -R170.reuse ;  /* 0x00008f00abab7a23 */ /* 0x100fe200000108aa */
[----:B------:R-:W2:Y:S01]  /*7190*/  MUFU.EX2 R2, R2 ;  /* 0x0000000200027308 */ /* 0x000ea20000000800 */
[----:B------:R-:W-:Y:S02]  /*71a0*/  FFMA.FTZ R173, R173, c[0x0][0x23c], -R170 ;  /* 0x00008f00adad7a23 */ /* 0x000fe400000108aa */
[--C-:B------:R-:W-:Y:S02]  /*71b0*/  FFMA.FTZ R174, R174, c[0x0][0x23c], -R176.reuse ;  /* 0x00008f00aeae7a23 */ /* 0x100fe400000108b0 */
[----:B------:R-:W-:Y:S02]  /*71c0*/  FFMA.FTZ R175, R175, c[0x0][0x23c], -R176 ;  /* 0x00008f00afaf7a23 */ /* 0x000fe400000108b0 */
[--C-:B------:R-:W-:Y:S02]  /*71d0*/  FFMA.FTZ R177, R177, c[0x0][0x23c], -R170.reuse ;  /* 0x00008f00b1b17a23 */ /* 0x100fe400000108aa */
[----:B------:R-:W-:Y:S01]  /*71e0*/  FFMA.FTZ R178, R178, c[0x0][0x23c], -R170 ;  /* 0x00008f00b2b27a23 */ /* 0x000fe200000108aa */
[----:B------:R-:W3:Y:S01]  /*71f0*/  MUFU.EX2 R0, R0 ;  /* 0x0000000000007308 */ /* 0x000ee20000000800 */
[--C-:B------:R-:W-:Y:S02]  /*7200*/  FFMA.FTZ R250, R250, c[0x0][0x23c], -R251.reuse ;  /* 0x00008f00fafa7a23 */ /* 0x100fe400000108fb */
[--C-:B------:R-:W-:Y:S01]  /*7210*/  FFMA.FTZ R252, R252, c[0x0][0x23c], -R251.reuse ;  /* 0x00008f00fcfc7a23 */ /* 0x100fe200000108fb */
[----:B-1----:R-:W-:Y:S01]  /*7220*/  F2FP.BF16.PACK_AB R131, R149, R150 ;  /* 0x000000969583723e */ /* 0x002fe200000010ff */
[--C-:B------:R-:W-:Y:S02]  /*7230*/  FFMA.FTZ R247, R247, c[0x0][0x23c], -R176.reuse ;  /* 0x00008f00f7f77a23 */ /* 0x100fe400000108b0 */
[----:B------:R-:W-:Y:S02]  /*7240*/  FFMA.FTZ R248, R248, c[0x0][0x23c], -R176 ;  /* 0x00008f00f8f87a23 */ /* 0x000fe400000108b0 */
[----:B------:R-:W-:Y:S01]  /*7250*/  FFMA.FTZ R245, R245, c[0x0][0x23c], -R170 ;  /* 0x00008f00f5f57a23 */ /* 0x000fe200000108aa */
        /* <DEDUP_REMOVED lines=10> */
[C---:B------:R-:W-:Y:S02]  /*7300*/  FMUL.FTZ R45, R2.reuse, R89 ;  /* 0x00000059022d7220 */ /* 0x040fe40000410000 */
[C---:B------:R-:W-:Y:S01]  /*7310*/  FMUL.FTZ R8, R2.reuse, R124 ;  /* 0x0000007c02087220 */ /* 0x040fe20000410000 */
[----:B------:R-:W-:Y:S01]  /*7320*/  MOV R124, R162 ;  /* 0x000000a2007c7202 */ /* 0x000fe20000000f00 */
[----:B------:R-:W-:Y:S01]  /*7330*/  FMUL.FTZ R9, R2, R125 ;  /* 0x0000007d02097220 */ /* 0x000fe20000410000 */
[----:B------:R-:W-:Y:S01]  /*7340*/  MOV R125, R165 ;  /* 0x000000a5007d7202 */ /* 0x000fe20000000f00 */
[C---:B------:R-:W-:Y:S02]  /*7350*/  FMUL.FTZ R10, R0.reuse, R126 ;  /* 0x0000007e000a7220 */ /* 0x040fe40000410000 */
[----:B------:R-:W-:Y:S01]  /*7360*/  FMUL.FTZ R11, R0, R127 ;  /* 0x0000007f000b7220 */ /* 0x000fe20000410000 */
[----:B------:R-:W2:Y:S01]  /*7370*/  MUFU.EX2 R141, R141 ;  /* 0x0000008d008d7308 */ /* 0x000ea20000000800 */
[--C-:B------:R-:W-:Y:S02]  /*7380*/  FFMA.FTZ R84, R125, c[0x0][0x23c], -R244.reuse ;  /* 0x00008f007d547a23 */ /* 0x100fe400000108f4 */
[C---:B------:R-:W-:Y:S01]  /*7390*/  FMUL.FTZ R12, R2.reuse, R120 ;  /* 0x00000078020c7220 */ /* 0x040fe20000410000 */
[----:B-1----:R-:W-:Y:S01]  /*73a0*/  F2FP.BF16.PACK_AB R64, R145, R146 ;  /* 0x000000929140723e */ /* 0x002fe200000010ff */
[----:B------:R-:W-:Y:S02]  /*73b0*/  FMUL.FTZ R13, R2, R121 ;  /* 0x00000079020d7220 */ /* 0x000fe40000410000 */
[C---:B------:R-:W-:Y:S02]  /*73c0*/  FMUL.FTZ R14, R0.reuse, R122 ;  /* 0x0000007a000e7220 */ /* 0x040fe40000410000 */
[C---:B------:R-:W-:Y:S01]  /*73d0*/  FMUL.FTZ R15, R0.reuse, R123 ;  /* 0x0000007b000f7220 */ /* 0x040fe20000410000 */
[----:B------:R-:W-:Y:S01]  /*73e0*/  MUFU.EX2 R144, R144 ;  /* 0x0000009000907308 */ /* 0x000fe20000000800 */
[C---:B------:R-:W-:Y:S02]  /*73f0*/  FMUL.FTZ R26, R0.reuse, R110 ;  /* 0x0000006e001a7220 */ /* 0x040fe40000410000 */
[----:B------:R-:W-:Y:S02]  /*7400*/  FMUL.FTZ R27, R0, R111 ;  /* 0x0000006f001b7220 */ /* 0x000fe40000410000 */
[----:B------:R-:W-:Y:S02]  /*7410*/  FFMA.FTZ R162, R25, c[0x0][0x23c], -R244 ;  /* 0x00008f0019a27a23 */ /* 0x000fe400000108f4 */
[----:B------:R-:W-:Y:S02]  /*7420*/  FMUL.FTZ R25, R2, R109 ;  /* 0x0000006d02197220 */ /* 0x000fe40000410000 */
[----:B------:R-:W-:Y:S01]  /*7430*/  FFMA.FTZ R165, R24, c[0x0][0x23c], -R176 ;  /* 0x00008f0018a57a23 */ /* 0x000fe200000108b0 */
[----:B------:R-:W1:Y:S01]  /*7440*/  MUFU.EX2 R143, R143 ;  /* 0x0000008f008f7308 */ /* 0x000e620000000800 */
[C---:B------:R-:W-:Y:S02]  /*7450*/  FMUL.FTZ R24, R2.reuse, R108 ;  /* 0x0000006c02187220 */ /* 0x040fe40000410000 */
[C---:B------:R-:W-:Y:S01]  /*7460*/  FMUL.FTZ R28, R2.reuse, R104 ;  /* 0x00000068021c7220 */ /* 0x040fe20000410000 */
[----:B--2---:R-:W-:Y:S01]  /*7470*/  F2FP.BF16.PACK_AB R65, R141, R142 ;  /* 0x0000008e8d41723e */ /* 0x004fe200000010ff */
[----:B------:R-:W-:Y:S02]  /*7480*/  FMUL.FTZ R29, R2, R105 ;  /* 0x00000069021d7220 */ /* 0x000fe40000410000 */
[C---:B------:R-:W-:Y:S02]  /*7490*/  FMUL.FTZ R30, R0.reuse, R106 ;  /* 0x0000006a001e7220 */ /* 0x040fe40000410000 */
[----:B------:R-:W-:Y:S01]  /*74a0*/  FMUL.FTZ R31, R0, R107 ;  /* 0x0000006b001f7220 */ /* 0x000fe20000410000 */
[----:B------:R-:W-:Y:S01]  /*74b0*/  MUFU.EX2 R140, R140 ;  /* 0x0000008c008c7308 */ /* 0x000fe20000000800 */
[C---:B------:R-:W-:Y:S02]  /*74c0*/  FMUL.FTZ R40, R2.reuse, R92 ;  /* 0x0000005c02287220 */ /* 0x040fe40000410000 */
[----:B------:R-:W-:Y:S02]  /*74d0*/  FMUL.FTZ R41, R2, R93 ;  /* 0x0000005d02297220 */ /* 0x000fe40000410000 */
[C---:B------:R-:W-:Y:S02]  /*74e0*/  FMUL.FTZ R42, R0.reuse, R94 ;  /* 0x0000005e002a7220 */ /* 0x040fe40000410000 */
[C---:B------:R-:W-:Y:S02]  /*74f0*/  FMUL.FTZ R43, R0.reuse, R95 ;  /* 0x0000005f002b7220 */ /* 0x040fe40000410000 */
[C---:B------:R-:W-:Y:S01]  /*7500*/  FMUL.FTZ R46, R0.reuse, R90 ;  /* 0x0000005a002e7220 */ /* 0x040fe20000410000 */
[----:B------:R-:W2:Y:S01]  /*7510*/  MUFU.EX2 R139, R139 ;  /* 0x0000008b008b7308 */ /* 0x000ea20000000800 */
[----:B------:R-:W-:Y:S02]  /*7520*/  FMUL.FTZ R47, R0, R91 ;  /* 0x0000005b002f7220 */ /* 0x000fe40000410000 */
[C---:B------:R-:W-:Y:S01]  /*7530*/  FMUL.FTZ R60, R2.reuse, R72 ;  /* 0x00000048023c7220 */ /* 0x040fe20000410000 */
[----:B-1----:R-:W-:Y:S01]  /*7540*/  F2FP.BF16.PACK_AB R66, R143, R144 ;  /* 0x000000908f42723e */ /* 0x002fe200000010ff */
[----:B------:R-:W-:Y:S02]  /*7550*/  FMUL.FTZ R61, R2, R73 ;  /* 0x00000049023d7220 */ /* 0x000fe40000410000 */
[C---:B------:R-:W-:Y:S02]  /*7560*/  FMUL.FTZ R62, R0.reuse, R74 ;  /* 0x0000004a003e7220 */ /* 0x040fe40000410000 */
[----:B------:R-:W-:Y:S01]  /*7570*/  FMUL.FTZ R63, R0, R75 ;  /* 0x0000004b003f7220 */ /* 0x000fe20000410000 */
[----:B------:R1:W-:Y:S01]  /*7580*/  MUFU.EX2 R88, R84 ;  /* 0x0000005400587308 */ /* 0x0003e20000000800 */
[----:B------:R-:W-:Y:S02]  /*7590*/  FFMA.FTZ R242, R242, c[0x0][0x23c], -R170 ;  /* 0x00008f00f2f27a23 */ /* 0x000fe400000108aa */
[--C-:B------:R-:W-:Y:S02]  /*75a0*/  FFMA.FTZ R240, R240, c[0x0][0x23c], -R176.reuse ;  /* 0x00008f00f0f07a23 */ /* 0x100fe400000108b0 */
[----:B------:R-:W-:Y:S02]  /*75b0*/  FFMA.FTZ R241, R241, c[0x0][0x23c], -R176 ;  /* 0x00008f00f1f17a23 */ /* 0x000fe400000108b0 */
[--C-:B------:R-:W-:Y:S02]  /*75c0*/  FFMA.FTZ R239, R239, c[0x0][0x23c], -R170.reuse ;  /* 0x00008f00efef7a23 */ /* 0x100fe400000108aa */
[----:B------:R-:W-:Y:S01]  /*75d0*/  FFMA.FTZ R237, R237, c[0x0][0x23c], -R170 ;  /* 0x00008f00eded7a23 */ /* 0x000fe200000108aa */
[----:B------:R-:W-:Y:S01]  /*75e0*/  MUFU.EX2 R154, R154 ;  /* 0x0000009a009a7308 */ /* 0x000fe20000000800 */
[--C-:B------:R-:W-:Y:S02]  /*75f0*/  FFMA.FTZ R234, R234, c[0x0][0x23c], -R251.reuse ;  /* 0x00008f00eaea7a23 */ /* 0x100fe400000108fb */
[--C-:B------:R-:W-:Y:S01]  /*7600*/  FFMA.FTZ R236, R236, c[0x0][0x23c], -R251.reuse ;  /* 0x00008f00ecec7a23 */ /* 0x100fe200000108fb */
[----:B--2---:R-:W-:Y:S01]  /*7610*/  F2FP.BF16.PACK_AB R67, R139, R140 ;  /* 0x0000008c8b43723e */ /* 0x004fe200000010ff */
[--C-:B------:R-:W-:Y:S02]  /*7620*/  FFMA.FTZ R183, R183, c[0x0][0x23c], -R244.reuse ;  /* 0x00008f00b7b77a23 */ /* 0x100fe400000108f4 */
[--C-:B------:R-:W-:Y:S02]  /*7630*/  FFMA.FTZ R182, R182, c[0x0][0x23c], -R244.reuse ;  /* 0x00008f00b6b67a23 */ /* 0x100fe400000108f4 */
[--C-:B------:R-:W-:Y:S01]  /*7640*/  FFMA.FTZ R246, R246, c[0x0][0x23c], -R251.reuse ;  /* 0x00008f00f6f67a23 */ /* 0x100fe200000108fb */
[----:B------:R-:W-:Y:S01]  /*7650*/  MUFU.EX2 R148, R148 ;  /* 0x0000009400947308 */ /* 0x000fe20000000800 */
[C---:B------:R-:W-:Y:S01]  /*7660*/  HMMA.16816.F32.BF16 R8, R64.reuse, R20, R8 ;  /* 0x000000144008723c */ /* 0x040fe20000041808 */
[----:B-1----:R-:W-:Y:S03]  /*7670*/  LDSM.16.MT88.4 R84, [R189+0x6800] ;  /* 0x00680000bd54783b */ /* 0x002fe60000004200 */
[----:B------:R-:W-:Y:S02]  /*7680*/  FFMA.FTZ R251, R238, c[0x0][0x23c], -R251 ;  /* 0x00008f00eefb7a23 */ /* 0x000fe400000108fb */
        /* <DEDUP_REMOVED lines=21> */
[C---:B------:R-:W-:Y:S02]  /*77e0*/  FFMA.FTZ R159, R132.reuse, R231, R159 ;  /* 0x000000e7849f7223 */ /* 0x040fe4000001009f */
[----:B------:R-:W-:Y:S01]  /*77f0*/  MUFU.EX2 R162, R162 ;  /* 0x000000a200a27308 */ /* 0x000fe20000000800 */
[C---:B------:R-:W-:Y:S01]  /*7800*/  FMUL.FTZ R36, R132.reuse, R96 ;  /* 0x0000006084247220 */ /* 0x040fe20000410000 */
[-C--:B------:R-:W-:Y:S04]  /*7810*/  HMMA.16816.F32.BF16 R28, R64, R38.reuse, R28 ;  /* 0x00000026401c723c */ /* 0x080fe8000004181c */
[----:B------:R-:W-:Y:S02]  /*7820*/  FMUL.FTZ R37, R132, R97 ;  /* 0x0000006184257220 */ /* 0x000fe40000410000 */
[C---:B------:R-:W-:Y:S02]  /*7830*/  FFMA.FTZ R152, R3.reuse, R230, R152 ;  /* 0x000000e603987223 */ /* 0x040fe40000010098 */
[C---:B------:R-:W-:Y:S01]  /*7840*/  HMMA.16816.F32.BF16 R32, R128.reuse, R38, R32 ;  /* 0x000000268020723c */ /* 0x040fe20000041820 */
[----:B------:R-:W-:Y:S03]  /*7850*/  MUFU.EX2 R165, R165 ;  /* 0x000000a500a57308 */ /* 0x000fe60000000800 */
[----:B------:R-:W-:Y:S01]  /*7860*/  FFMA.FTZ R146, R2, R229, R146 ;  /* 0x000000e502927223 */ /* 0x000fe20000010092 */
[----:B------:R-:W-:Y:S01]  /*7870*/  MOV R2, R134 ;  /* 0x0000008600027202 */ /* 0x000fe20000000f00 */
[----:B------:R-:W-:Y:S01]  /*7880*/  FFMA.FTZ R142, R0, R228, R142 ;  /* 0x000000e4008e7223 */ /* 0x000fe2000001008e */
[----:B------:R-:W-:Y:S01]  /*7890*/  MOV R0, R133 ;  /* 0x0000008500007202 */ /* 0x000fe20000000f00 */
[C---:B------:R-:W-:Y:S03]  /*78a0*/  FMUL.FTZ R38, R3.reuse, R98 ;  /* 0x0000006203267220 */ /* 0x040fe60000410000 */
[----:B------:R-:W1:Y:S01]  /*78b0*/  MUFU.EX2 R168, R168 ;  /* 0x000000a800a87308 */ /* 0x000e620000000800 */
[----:B------:R-:W-:Y:S02]  /*78c0*/  FMUL.FTZ R39, R3, R99 ;  /* 0x0000006303277220 */ /* 0x000fe40000410000 */
[----:B------:R-:W2:Y:S01]  /*78d0*/  LDSM.16.MT88.4 R96, [R188+0x6000] ;  /* 0x00600000bc60783b */ /* 0x000ea20000004200 */
[----:B------:R-:W-:Y:S02]  /*78e0*/  FADD.FTZ R159, R158, R159 ;  /* 0x0000009f9e9f7221 */ /* 0x000fe40000010000 */
[----:B------:R-:W-:Y:S02]  /*78f0*/  FADD.FTZ R152, R151, R152 ;  /* 0x0000009897987221 */ /* 0x000fe40000010000 */
[-C--:B------:R-:W-:Y:S02]  /*7900*/  HMMA.16816.F32.BF16 R36, R128, R52.reuse, R36 ;  /* 0x000000348024723c */ /* 0x080fe40000041824 */
[----:B------:R-:W-:Y:S01]  /*7910*/  MUFU.EX2 R171, R171 ;  /* 0x000000ab00ab7308 */ /* 0x000fe20000000800 */
[----:B------:R-:W-:Y:S02]  /*7920*/  FADD.FTZ R146, R145, R146 ;  /* 0x0000009291927221 */ /* 0x000fe40000010000 */
[----:B------:R-:W-:Y:S02]  /*7930*/  FADD.FTZ R142, R141, R142 ;  /* 0x0000008e8d8e7221 */ /* 0x000fe40000010000 */
[----:B------:R-:W-:Y:S01]  /*7940*/  FADD.FTZ R159, R157, R159 ;  /* 0x0000009f9d9f7221 */ /* 0x000fe20000010000 */
[C---:B------:R-:W-:Y:S04]  /*7950*/  HMMA.16816.F32.BF16 R40, R64.reuse, R52, R40 ;  /* 0x000000344028723c */ /* 0x040fe80000041828 */
[----:B------:R-:W3:Y:S01]  /*7960*/  MUFU.EX2 R173, R173 ;  /* 0x000000ad00ad7308 */ /* 0x000ee20000000800 */
[----:B------:R-:W-:Y:S02]  /*7970*/  FADD.FTZ R152, R150, R152 ;  /* 0x0000009896987221 */ /* 0x000fe40000010000 */
[C---:B------:R-:W-:Y:S01]  /*7980*/  FMUL.FTZ R52, R132.reuse, R80 ;  /* 0x0000005084347220 */ /* 0x040fe20000410000 */
[-C--:B------:R-:W-:Y:S04]  /*7990*/  HMMA.16816.F32.BF16 R44, R64, R54.reuse, R44 ;  /* 0x00000036402c723c */ /* 0x080fe8000004182c */
[----:B------:R-:W-:Y:S01]  /*79a0*/  FMUL.FTZ R53, R132, R81 ;  /* 0x0000005184357220 */ /* 0x000fe20000410000 */
[----:B-1----:R-:W-:Y:S01]  /*79b0*/  F2FP.BF16.PACK_AB R72, R168, R165 ;  /* 0x000000a5a848723e */ /* 0x002fe200000010ff */
[----:B------:R-:W-:Y:S01]  /*79c0*/  MUFU.EX2 R174, R174 ;  /* 0x000000ae00ae7308 */ /* 0x000fe20000000800 */
[----:B------:R-:W-:Y:S01]  /*79d0*/  FADD.FTZ R146, R144, R146 ;  /* 0x0000009290927221 */ /* 0x000fe20000010000 */
[C---:B------:R-:W-:Y:S04]  /*79e0*/  HMMA.16816.F32.BF16 R48, R128.reuse, R54, R48 ;  /* 0x000000368030723c */ /* 0x040fe80000041830 */
[----:B------:R-:W-:Y:S02]  /*79f0*/  FADD.FTZ R142, R140, R142 ;  /* 0x0000008e8c8e7221 */ /* 0x000fe40000010000 */
[----:B------:R-:W-:Y:S02]  /*7a00*/  FADD.FTZ R159, R156, R159 ;  /* 0x0000009f9c9f7221 */ /* 0x000fe40000010000 */
[C---:B------:R-:W-:Y:S01]  /*7a10*/  FMUL.FTZ R54, R3.reuse, R82 ;  /* 0x0000005203367220 */ /* 0x040fe20000410000 */
[----:B------:R-:W1:Y:S03]  /*7a20*/  MUFU.EX2 R175, R175 ;  /* 0x000000af00af7308 */ /* 0x000e660000000800 */
[----:B------:R-:W-:Y:S01]  /*7a30*/  FMUL.FTZ R55, R3, R83 ;  /* 0x0000005303377220 */ /* 0x000fe20000410000 */
[----:B---3--:R-:W-:Y:S01]  /*7a40*/  F2FP.BF16.PACK_AB R73, R173, R171 ;  /* 0x000000abad49723e */ /* 0x008fe200000010ff */
[----:B------:R-:W3:Y:S01]  /*7a50*/  LDSM.16.MT88.4 R80, [R190+0x6800] ;  /* 0x00680000be50783b */ /* 0x000ee20000004200 */
[----:B------:R-:W-:Y:S02]  /*7a60*/  FADD.FTZ R152, R149, R152 ;  /* 0x0000009895987221 */ /* 0x000fe40000010000 */
[----:B------:R-:W-:Y:S02]  /*7a70*/  FADD.FTZ R146, R143, R146 ;  /* 0x000000928f927221 */ /* 0x000fe40000010000 */
[-C--:B--2---:R-:W-:Y:S01]  /*7a80*/  HMMA.16816.F32.BF16 R52, R128, R96.reuse, R52 ;  /* 0x000000608034723c */ /* 0x084fe20000041834 */
[----:B------:R-:W-:Y:S02]  /*7a90*/  MUFU.EX2 R177, R177 ;  /* 0x000000b100b17308 */ /* 0x000fe40000000800 */
[----:B------:R-:W-:Y:S02]  /*7aa0*/  FADD.FTZ R142, R139, R142 ;  /* 0x0000008e8b8e7221 */ /* 0x000fe40000010000 */
[----:B------:R-:W-:Y:S02]  /*7ab0*/  FADD.FTZ R159, R155, R159 ;  /* 0x0000009f9b9f7221 */ /* 0x000fe40000010000 */
[----:B------:R-:W-:Y:S01]  /*7ac0*/  FADD.FTZ R152, R148, R152 ;  /* 0x0000009894987221 */ /* 0x000fe20000010000 */
[C---:B------:R-:W-:Y:S03]  /*7ad0*/  HMMA.16816.F32.BF16 R56, R64.reuse, R96, R56 ;  /* 0x000000604038723c */ /* 0x040fe60000041838 */
[----:B------:R-:W2:Y:S01]  /*7ae0*/  MUFU.EX2 R178, R178 ;  /* 0x000000b200b27308 */ /* 0x000ea20000000800 */
[----:B------:R-:W-:Y:S01]  /*7af0*/  FADD.FTZ R146, R165, R146 ;  /* 0x00000092a5927221 */ /* 0x000fe20000010000 */
[----:B-1----:R-:W-:Y:S01]  /*7b00*/  F2FP.BF16.PACK_AB R74, R175, R174 ;  /* 0x000000aeaf4a723e */ /* 0x002fe200000010ff */
[----:B------:R-:W-:Y:S02]  /*7b10*/  FADD.FTZ R142, R171, R142 ;  /* 0x0000008eab8e7221 */ /* 0x000fe40000010000 */
[-C--:B------:R-:W-:Y:S04]  /*7b20*/  HMMA.16816.F32.BF16 R60, R64, R98.reuse, R60 ;  /* 0x00000062403c723c */ /* 0x080fe8000004183c */
[----:B------:R-:W-:Y:S01]  /*7b30*/  FADD.FTZ R159, R154, R159 ;  /* 0x0000009f9a9f7221 */ /* 0x000fe20000010000 */
[----:B------:R-:W1:Y:S01]  /*7b40*/  MUFU.EX2 R180, R180 ;  /* 0x000000b400b47308 */ /* 0x000e620000000800 */
[C---:B------:R-:W-:Y:S02]  /*7b50*/  FADD.FTZ R152, R147.reuse, R152 ;  /* 0x0000009893987221 */ /* 0x040fe40000010000 */
[----:B------:R-:W-:Y:S01]  /*7b60*/  FMUL.FTZ R64, R132, R68 ;  /* 0x0000004484407220 */ /* 0x000fe20000410000 */
[----:B------:R-:W-:Y:S03]  /*7b70*/  F2FP.BF16.PACK_AB R68, R154, R155 ;  /* 0x0000009b9a44723e */ /* 0x000fe600000010ff */
[----:B------:R-:W-:Y:S01]  /*7b80*/  FMUL.FTZ R65, R132, R69 ;  /* 0x0000004584417220 */ /* 0x000fe20000410000 */
[----:B------:R-:W-:Y:S01]  /*7b90*/  F2FP.BF16.PACK_AB R69, R147, R148 ;  /* 0x000000949345723e */ /* 0x000fe200000010ff */
[C---:B------:R-:W-:Y:S01]  /*7ba0*/  FMUL.FTZ R66, R3.reuse, R70 ;  /* 0x0000004603427220 */ /* 0x040fe20000410000 */
[----:B------:R-:W-:Y:S01]  /*7bb0*/  F2FP.BF16.PACK_AB R70, R160, R153 ;  /* 0x00000099a046723e */ /* 0x000fe200000010ff */
[----:B------:R-:W-:Y:S01]  /*7bc0*/  FMUL.FTZ R67, R3, R71 ;  /* 0x0000004703437220 */ /* 0x000fe20000410000 */
[----:B------:R-:W-:Y:S01]  /*7bd0*/  F2FP.BF16.PACK_AB R71, R162, R161 ;  /* 0x000000a1a247723e */ /* 0x000fe200000010ff */
[----:B------:R-:W-:Y:S01]  /*7be0*/  MUFU.EX2 R235, R235 ;  /* 0x000000eb00eb7308 */ /* 0x000fe20000000800 */
[----:B--2---:R-:W-:Y:S01]  /*7bf0*/  F2FP.BF16.PACK_AB R75, R178, R177 ;  /* 0x000000b1b24b723e */ /* 0x004fe200000010ff */
[----:B------:R-:W-:Y:S01]  /*7c00*/  FADD.FTZ R146, R168, R146 ;  /* 0x00000092a8927221 */ /* 0x000fe20000010000 */
[----:B------:R-:W-:Y:S01]  /*7c10*/  MOV R3, R135 ;  /* 0x0000008700037202 */ /* 0x000fe20000000f00 */
[----:B------:R-:W-:Y:S01]  /*7c20*/  FADD.FTZ R142, R173, R142 ;  /* 0x0000008ead8e7221 */ /* 0x000fe20000010000 */
[----:B------:R-:W-:Y:S04]  /*7c30*/  HMMA.16816.F32.BF16 R64, R128, R98, R64 ;  /* 0x000000628040723c */ /* 0x000fe80000041840 */
[----:B------:R-:W-:Y:S01]  /*7c40*/  FADD.FTZ R159, R153, R159 ;  /* 0x0000009f999f7221 */ /* 0x000fe20000010000 */
[----:B------:R-:W2:Y:S01]  /*7c50*/  MUFU.EX2 R243, R243 ;  /* 0x000000f300f37308 */ /* 0x000ea20000000800 */
[----:B------:R-:W-:Y:S01]  /*7c60*/  FADD.FTZ R152, R161, R152 ;  /* 0x00000098a1987221 */ /* 0x000fe20000010000 */
[----:B------:R-:W-:Y:S01]  /*7c70*/  MOV R132, R136 ;  /* 0x0000008800847202 */ /* 0x000fe20000000f00 */
[-C--:B------:R-:W-:Y:S05]  /*7c80*/  HMMA.16816.F32.BF16 R4, R68, R76.reuse, R4 ;  /* 0x0000004c4404723c */ /* 0x080fea0000041804 */
[----:B------:R-:W-:Y:S02]  /*7c90*/  FADD.FTZ R146, R174, R146 ;  /* 0x00000092ae927221 */ /* 0x000fe40000010000 */
[----:B------:R-:W-:Y:S01]  /*7ca0*/  MUFU.EX2 R249, R249 ;  /* 0x000000f900f97308 */ /* 0x000fe20000000800 */
[C---:B------:R-:W-:Y:S04]  /*7cb0*/  HMMA.16816.F32.BF16 R8, R72.reuse, R76, R8 ;  /* 0x0000004c4808723c */ /* 0x040fe80000041808 */
[----:B------:R-:W-:Y:S02]  /*7cc0*/  FADD.FTZ R142, R177, R142 ;  /* 0x0000008eb18e7221 */ /* 0x000fe40000010000 */
[----:B------:R-:W-:Y:S02]  /*7cd0*/  FADD.FTZ R159, R160, R159 ;  /* 0x0000009fa09f7221 */ /* 0x000fe40000010000 */
[-C--:B------:R-:W-:Y:S01]  /*7ce0*/  HMMA.16816.F32.BF16 R12, R72, R78.reuse, R12 ;  /* 0x0000004e480c723c */ /* 0x080fe2000004180c */
[----:B------:R-:W-:Y:S03]  /*7cf0*/  MUFU.EX2 R250, R250 ;  /* 0x000000fa00fa7308 */ /* 0x000fe60000000800 */
[--C-:B------:R-:W-:Y:S02]  /*7d00*/  FFMA.FTZ R76, R124, c[0x0][0x23c], -R244.reuse ;  /* 0x00008f007c4c7a23 */ /* 0x100fe400000108f4 */
[----:B------:R-:W-:Y:S01]  /*7d10*/  FFMA.FTZ R244, R179, c[0x0][0x23c], -R244 ;  /* 0x00008f00b3f47a23 */ /* 0x000fe200000108f4 */
[----:B------:R-:W-:Y:S01]  /*7d20*/  MOV R179, R88 ;  /* 0x0000005800b37202 */ /* 0x000fe20000000f00 */
[C---:B------:R-:W-:Y:S03]  /*7d30*/  HMMA.16816.F32.BF16 R16, R68.reuse, R78, R16 ;  /* 0x0000004e4410723c */ /* 0x040fe60000041810 */
[----:B------:R4:W5:Y:S01]  /*7d40*/  MUFU.EX2 R89, R76 ;  /* 0x0000004c00597308 */ /* 0x0009620000000800 */
[----:B------:R-:W-:Y:S02]  /*7d50*/  FADD.FTZ R152, R162, R152 ;  /* 0x00000098a2987221 */ /* 0x000fe40000010000 */
[----:B------:R-:W-:Y:S02]  /*7d60*/  FADD.FTZ R146, R175, R146 ;  /* 0x00000092af927221 */ /* 0x000fe40000010000 */
[-C--:B---3--:R-:W-:Y:S04]  /*7d70*/  HMMA.16816.F32.BF16 R20, R68, R80.reuse, R20 ;  /* 0x000000504414723c */ /* 0x088fe80000041814 */
[----:B------:R-:W-:Y:S01]  /*7d80*/  FADD.FTZ R142, R178, R142 ;  /* 0x0000008eb28e7221 */ /* 0x000fe20000010000 */
[----:B------:R-:W3:Y:S01]  /*7d90*/  MUFU.EX2 R252, R252 ;  /* 0x000000fc00fc7308 */ /* 0x000ee20000000800 */
[----:B-1----:R-:W-:Y:S02]  /*7da0*/  FADD.FTZ R159, R180, R159 ;  /* 0x0000009fb49f7221 */ /* 0x002fe40000010000 */
[C---:B------:R-:W-:Y:S04]  /*7db0*/  HMMA.16816.F32.BF16 R24, R72.reuse, R80, R24 ;  /* 0x000000504818723c */ /* 0x040fe80000041818 */
[----:B--2---:R-:W-:Y:S02]  /*7dc0*/  FADD.FTZ R152, R243, R152 ;  /* 0x00000098f3987221 */ /* 0x004fe40000010000 */
[----:B------:R-:W-:Y:S01]  /*7dd0*/  FADD.FTZ R159, R235, R159 ;  /* 0x0000009feb9f7221 */ /* 0x000fe20000010000 */
[----:B------:R-:W1:Y:S01]  /*7de0*/  MUFU.EX2 R247, R247 ;  /* 0x000000f700f77308 */ /* 0x000e620000000800 */
[-C--:B------:R-:W-:Y:S01]  /*7df0*/  HMMA.16816.F32.BF16 R28, R72, R82.reuse, R28 ;  /* 0x00000052481c723c */ /* 0x080fe2000004181c */
[----:B----4-:R-:W2:Y:S03]  /*7e00*/  LDSM.16.MT88.4 R76, [R188+0x6800] ;  /* 0x00680000bc4c783b */ /* 0x010ea60000004200 */
[----:B-----5:R-:W-:Y:S01]  /*7e10*/  MOV R238, R89 ;  /* 0x0000005900ee7202 */ /* 0x020fe20000000f00 */
[----:B------:R-:W-:Y:S02]  /*7e20*/  FADD.FTZ R152, R249, R152 ;  /* 0x00000098f9987221 */ /* 0x000fe40000010000 */
[----:B------:R-:W-:Y:S01]  /*7e30*/  FADD.FTZ R159, R250, R159 ;  /* 0x0000009ffa9f7221 */ /* 0x000fe20000010000 */
[C---:B------:R-:W-:Y:S01]  /*7e40*/  HMMA.16816.F32.BF16 R32, R68.reuse, R82, R32 ;  /* 0x000000524420723c */ /* 0x040fe20000041820 */
[----:B------:R-:W4:Y:S01]  /*7e50*/  MUFU.EX2 R248, R248 ;  /* 0x000000f800f87308 */ /* 0x000f220000000800 */
[----:B------:R-:W5:Y:S02]  /*7e60*/  LDSM.16.MT88.4 R80, [R192+0x7000] ;  /* 0x00700000c050783b */ /* 0x000f640000004200 */
[----:B------:R-:W-:Y:S02]  /*7e70*/  FADD.FTZ R152, R179, R152 ;  /* 0x00000098b3987221 */ /* 0x000fe40000010000 */
[----:B---3--:R-:W-:Y:S02]  /*7e80*/  FADD.FTZ R159, R252, R159 ;  /* 0x0000009ffc9f7221 */ /* 0x008fe40000010000 */
[-C--:B------:R-:W-:Y:S03]  /*7e90*/  HMMA.16816.F32.BF16 R36, R68, R84.reuse, R36 ;  /* 0x000000544424723c */ /* 0x080fe60000041824 */
[----:B------:R-:W3:Y:S01]  /*7ea0*/  MUFU.EX2 R245, R245 ;  /* 0x000000f500f57308 */ /* 0x000ee20000000800 */
[----:B------:R-:W-:Y:S02]  /*7eb0*/  FADD.FTZ R152, R238, R152 ;  /* 0x00000098ee987221 */ /* 0x000fe40000010000 */
[----:B-1----:R-:W-:Y:S02]  /*7ec0*/  FADD.FTZ R146, R247, R146 ;  /* 0x00000092f7927221 */ /* 0x002fe40000010000 */
[C---:B------:R-:W-:Y:S05]  /*7ed0*/  HMMA.16816.F32.BF16 R40, R72.reuse, R84, R40 ;  /* 0x000000544828723c */ /* 0x040fea0000041828 */
[----:B------:R-:W1:Y:S03]  /*7ee0*/  MUFU.EX2 R242, R242 ;  /* 0x000000f200f27308 */ /* 0x000e660000000800 */
[-C--:B------:R-:W-:Y:S04]  /*7ef0*/  HMMA.16816.F32.BF16 R44, R72, R86.reuse, R44 ;  /* 0x00000056482c723c */ /* 0x080fe8000004182c */
[----:B----4-:R-:W-:Y:S03]  /*7f00*/  FADD.FTZ R146, R248, R146 ;  /* 0x00000092f8927221 */ /* 0x010fe60000010000 */
[----:B------:R-:W4:Y:S01]  /*7f10*/  MUFU.EX2 R240, R240 ;  /* 0x000000f000f07308 */ /* 0x000f220000000800 */
[C---:B------:R-:W-:Y:S01]  /*7f20*/  HMMA.16816.F32.BF16 R48, R68.reuse, R86, R48 ;  /* 0x000000564430723c */ /* 0x040fe20000041830 */
[----:B------:R-:W5:Y:S03]  /*7f30*/  LDSM.16.MT88.4 R84, [R190+0x7000] ;  /* 0x00700000be54783b */ /* 0x000f660000004200 */
[----:B---3--:R-:W-:Y:S04]  /*7f40*/  FADD.FTZ R142, R245, R142 ;  /* 0x0000008ef58e7221 */ /* 0x008fe80000010000 */
[-C--:B--2---:R-:W-:Y:S01]  /*7f50*/  HMMA.16816.F32.BF16 R52, R68, R76.reuse, R52 ;  /* 0x0000004c4434723c */ /* 0x084fe20000041834 */
[----:B------:R-:W2:Y:S03]  /*7f60*/  MUFU.EX2 R241, R241 ;  /* 0x000000f100f17308 */ /* 0x000ea60000000800 */
[----:B-1----:R-:W-:Y:S04]  /*7f70*/  FADD.FTZ R142, R242, R142 ;  /* 0x0000008ef28e7221 */ /* 0x002fe80000010000 */
[C---:B------:R-:W-:Y:S03]  /*7f80*/  HMMA.16816.F32.BF16 R56, R72.reuse, R76, R56 ;  /* 0x0000004c4838723c */ /* 0x040fe60000041838 */
[----:B------:R-:W1:Y:S01]  /*7f90*/  MUFU.EX2 R239, R239 ;  /* 0x000000ef00ef7308 */ /* 0x000e620000000800 */
[----:B----4-:R-:W-:Y:S04]  /*7fa0*/  FADD.FTZ R146, R240, R146 ;  /* 0x00000092f0927221 */ /* 0x010fe80000010000 */
[-C--:B------:R-:W-:Y:S05]  /*7fb0*/  HMMA.16816.F32.BF16 R60, R72, R78.reuse, R60 ;  /* 0x0000004e483c723c */ /* 0x080fea000004183c */
[----:B------:R-:W3:Y:S02]  /*7fc0*/  MUFU.EX2 R237, R237 ;  /* 0x000000ed00ed7308 */ /* 0x000ee40000000800 */
[----:B------:R-:W-:Y:S01]  /*7fd0*/  F2FP.BF16.PACK_AB R72, R248, R247 ;  /* 0x000000f7f848723e */ /* 0x000fe200000010ff */
[----:B------:R-:W-:Y:S01]  /*7fe0*/  HMMA.16816.F32.BF16 R64, R68, R78, R64 ;  /* 0x0000004e4440723c */ /* 0x000fe20000041840 */
[----:B------:R-:W4:Y:S03]  /*7ff0*/  LDSM.16.MT88.4 R76, [R189+0x7000] ;  /* 0x00700000bd4c783b */ /* 0x000f260000004200 */
[----:B------:R-:W-:Y:S01]  /*8000*/  F2FP.BF16.PACK_AB R73, R242, R245 ;  /* 0x000000f5f249723e */ /* 0x000fe200000010ff */
[C---:B--2---:R-:W-:Y:S01]  /*8010*/  FADD.FTZ R146, R241.reuse, R146 ;  /* 0x00000092f1927221 */ /* 0x044fe20000010000 */
[----:B------:R-:W-:Y:S01]  /*8020*/  F2FP.BF16.PACK_AB R74, R241, R240 ;  /* 0x000000f0f14a723e */ /* 0x000fe200000010ff */
[----:B------:R-:W2:Y:S01]  /*8030*/  MUFU.EX2 R234, R234 ;  /* 0x000000ea00ea7308 */ /* 0x000ea20000000800 */
[----:B------:R-:W-:Y:S04]  /*8040*/  F2FP.BF16.PACK_AB R68, R235, R180 ;  /* 0x000000b4eb44723e */ /* 0x000fe800000010ff */
[----:B------:R-:W-:Y:S01]  /*8050*/  F2FP.BF16.PACK_AB R69, R249, R243 ;  /* 0x000000f3f945723e */ /* 0x000fe200000010ff */
[----:B-1----:R-:W-:Y:S01]  /*8060*/  FADD.FTZ R142, R239, R142 ;  /* 0x0000008eef8e7221 */ /* 0x002fe20000010000 */
[----:B------:R-:W-:Y:S02]  /*8070*/  F2FP.BF16.PACK_AB R70, R252, R250 ;  /* 0x000000fafc46723e */ /* 0x000fe400000010ff */
[----:B------:R-:W-:Y:S01]  /*8080*/  F2FP.BF16.PACK_AB R71, R89, R88 ;  /* 0x000000585947723e */ /* 0x000fe200000010ff */
[----:B------:R-:W1:Y:S01]  /*8090*/  MUFU.EX2 R236, R236 ;  /* 0x000000ec00ec7308 */ /* 0x000e620000000800 */
[C---:B---3--:R-:W-:Y:S01]  /*80a0*/  F2FP.BF16.PACK_AB R75, R237.reuse, R239 ;  /* 0x000000efed4b723e */ /* 0x048fe200000010ff */
[----:B------:R-:W-:Y:S04]  /*80b0*/  FADD.FTZ R142, R237, R142 ;  /* 0x0000008eed8e7221 */ /* 0x000fe80000010000 */
[-C--:B-----5:R-:W-:Y:S04]  /*80c0*/  HMMA.16816.F32.BF16 R4, R68, R80.reuse, R4 ;  /* 0x000000504404723c */ /* 0x0a0fe80000041804 */
[----:B------:R-:W3:Y:S04]  /*80d0*/  MUFU.EX2 R183, R183 ;  /* 0x000000b700b77308 */ /* 0x000ee80000000800 */
[C---:B------:R-:W-:Y:S04]  /*80e0*/  HMMA.16816.F32.BF16 R8, R72.reuse, R80, R8 ;  /* 0x000000504808723c */ /* 0x040fe80000041808 */
[----:B--2---:R-:W-:Y:S02]  /*80f0*/  FADD.FTZ R159, R234, R159 ;  /* 0x0000009fea9f7221 */ /* 0x004fe40000010000 */
[----:B------:R-:W2:Y:S02]  /*8100*/  MUFU.EX2 R182, R182 ;  /* 0x000000b600b67308 */ /* 0x000ea40000000800 */
[-C--:B------:R-:W-:Y:S04]  /*8110*/  HMMA.16816.F32.BF16 R12, R72, R82.reuse, R12 ;  /* 0x00000052480c723c */ /* 0x080fe8000004180c */
[----:B-1----:R-:W-:Y:S04]  /*8120*/  FADD.FTZ R159, R236, R159 ;  /* 0x0000009fec9f7221 */ /* 0x002fe80000010000 */
[C---:B------:R-:W-:Y:S01]  /*8130*/  HMMA.16816.F32.BF16 R16, R68.reuse, R82, R16 ;  /* 0x000000524410723c */ /* 0x040fe20000041810 */
[----:B------:R-:W1:Y:S01]  /*8140*/  LDSM.16.MT88.4 R80, [R188+0x7000] ;  /* 0x00700000bc50783b */ /* 0x000e620000004200 */
[----:B------:R-:W5:Y:S02]  /*8150*/  MUFU.EX2 R246, R246 ;  /* 0x000000f600f67308 */ /* 0x000f640000000800 */
[----:B---3--:R-:W-:Y:S04]  /*8160*/  FADD.FTZ R152, R183, R152 ;  /* 0x00000098b7987221 */ /* 0x008fe80000010000 */
[-C--:B------:R-:W-:Y:S04]  /*8170*/  HMMA.16816.F32.BF16 R20, R68, R84.reuse, R20 ;  /* 0x000000544414723c */ /* 0x080fe80000041814 */
[----:B------:R-:W3:Y:S01]  /*8180*/  MUFU.EX2 R251, R251 ;  /* 0x000000fb00fb7308 */ /* 0x000ee20000000800 */
[----:B--2---:R-:W-:Y:S03]  /*8190*/  FADD.FTZ R152, R182, R152 ;  /* 0x00000098b6987221 */ /* 0x004fe60000010000 */
[C---:B------:R-:W-:Y:S06]  /*81a0*/  HMMA.16816.F32.BF16 R24, R72.reuse, R84, R24 ;  /* 0x000000544818723c */ /* 0x040fec0000041818 */
[----:B------:R-:W2:Y:S02]  /*81b0*/  MUFU.EX2 R181, R181 ;  /* 0x000000b500b57308 */ /* 0x000ea40000000800 */
[-C--:B------:R-:W-:Y:S04]  /*81c0*/  HMMA.16816.F32.BF16 R28, R72, R86.reuse, R28 ;  /* 0x00000056481c723c */ /* 0x080fe8000004181c */
[----:B-----5:R-:W-:Y:S04]  /*81d0*/  FADD.FTZ R159, R246, R159 ;  /* 0x0000009ff69f7221 */ /* 0x020fe80000010000 */
[C---:B------:R-:W-:Y:S01]  /*81e0*/  HMMA.16816.F32.BF16 R32, R68.reuse, R86, R32 ;  /* 0x000000564420723c */ /* 0x040fe20000041820 */
[----:B------:R-:W5:Y:S01]  /*81f0*/  LDSM.16.MT88.4 R84, [R189+0x7800] ;  /* 0x00780000bd54783b */ /* 0x000f620000004200 */
[----:B------:R-:W1:Y:S02]  /*8200*/  MUFU.EX2 R244, R244 ;  /* 0x000000f400f47308 */ /* 0x000e640000000800 */
[----:B---3--:R-:W-:Y:S04]  /*8210*/  FADD.FTZ R231, R251, R159 ;  /* 0x0000009ffbe77221 */ /* 0x008fe80000010000 */
[-C--:B----4-:R-:W-:Y:S04]  /*8220*/  HMMA.16816.F32.BF16 R36, R68, R76.reuse, R36 ;  /* 0x0000004c4424723c */ /* 0x090fe80000041824 */
[----:B------:R-:W3:Y:S01]  /*8230*/  MUFU.EX2 R172, R172 ;  /* 0x000000ac00ac7308 */ /* 0x000ee20000000800 */
[----:B--2---:R-:W-:Y:S03]  /*8240*/  FADD.FTZ R152, R181, R152 ;  /* 0x00000098b5987221 */ /* 0x004fe60000010000 */
[C---:B------:R-:W-:Y:S06]  /*8250*/  HMMA.16816.F32.BF16 R40, R72.reuse, R76, R40 ;  /* 0x0000004c4828723c */ /* 0x040fec0000041828 */
[----:B------:R-:W2:Y:S02]  /*8260*/  MUFU.EX2 R169, R169 ;  /* 0x000000a900a97308 */ /* 0x000ea40000000800 */
[-C--:B------:R-:W-:Y:S04]  /*8270*/  HMMA.16816.F32.BF16 R44, R72, R78.reuse, R44 ;  /* 0x0000004e482c723c */ /* 0x080fe8000004182c */
[----:B-1----:R-:W-:Y:S04]  /*8280*/  FADD.FTZ R230, R244, R152 ;  /* 0x00000098f4e67221 */ /* 0x002fe80000010000 */
[C---:B------:R-:W-:Y:S01]  /*8290*/  HMMA.16816.F32.BF16 R48, R68.reuse, R78, R48 ;  /* 0x0000004e4430723c */ /* 0x040fe20000041830 */
[----:B------:R-:W1:Y:S03]  /*82a0*/  MUFU.EX2 R166, R166 ;  /* 0x000000a600a67308 */ /* 0x000e660000000800 */
[----:B---3--:R-:W-:Y:S04]  /*82b0*/  FADD.FTZ R146, R172, R146 ;  /* 0x00000092ac927221 */ /* 0x008fe80000010000 */
[-C--:B------:R-:W-:Y:S03]  /*82c0*/  HMMA.16816.F32.BF16 R52, R68, R80.reuse, R52 ;  /* 0x000000504434723c */ /* 0x080fe60000041834 */
[----:B------:R-:W3:Y:S01]  /*82d0*/  MUFU.EX2 R164, R164 ;  /* 0x000000a400a47308 */ /* 0x000ee20000000800 */
[C---:B--2---:R-:W-:Y:S04]  /*82e0*/  FADD.FTZ R146, R169.reuse, R146 ;  /* 0x00000092a9927221 */ /* 0x044fe80000010000 */
[C---:B------:R-:W-:Y:S05]  /*82f0*/  HMMA.16816.F32.BF16 R56, R72.reuse, R80, R56 ;  /* 0x000000504838723c */ /* 0x040fea0000041838 */
[----:B------:R-:W2:Y:S03]  /*8300*/  MUFU.EX2 R163, R163 ;  /* 0x000000a300a37308 */ /* 0x000ea60000000800 */
[-C--:B------:R-:W-:Y:S04]  /*8310*/  HMMA.16816.F32.BF16 R60, R72, R82.reuse, R60 ;  /* 0x00000052483c723c */ /* 0x080fe8000004183c */
[----:B-1----:R-:W-:Y:S03]  /*8320*/  FADD.FTZ R142, R166, R142 ;  /* 0x0000008ea68e7221 */ /* 0x002fe60000010000 */
[----:B------:R-:W1:Y:S01]  /*8330*/  MUFU.EX2 R176, R176 ;  /* 0x000000b000b07308 */ /* 0x000e620000000800 */
[----:B------:R-:W-:Y:S04]  /*8340*/  HMMA.16816.F32.BF16 R64, R68, R82, R64 ;  /* 0x000000524440723c */ /* 0x000fe80000041840 */
[----:B------:R-:W-:Y:S01]  /*8350*/  F2FP.BF16.PACK_AB R72, R169, R172 ;  /* 0x000000aca948723e */ /* 0x000fe200000010ff */
[C---:B---3--:R-:W-:Y:S01]  /*8360*/  FADD.FTZ R142, R164.reuse, R142 ;  /* 0x0000008ea48e7221 */ /* 0x048fe20000010000 */
[----:B------:R-:W-:Y:S02]  /*8370*/  F2FP.BF16.PACK_AB R73, R164, R166 ;  /* 0x000000a6a449723e */ /* 0x000fe400000010ff */
[----:B------:R-:W-:Y:S01]  /*8380*/  F2FP.BF16.PACK_AB R68, R236, R234 ;  /* 0x000000eaec44723e */ /* 0x000fe200000010ff */
[----:B------:R-:W3:Y:S03]  /*8390*/  MUFU.EX2 R138, R138 ;  /* 0x0000008a008a7308 */ /* 0x000ee60000000800 */
[----:B------:R-:W-:Y:S01]  /*83a0*/  F2FP.BF16.PACK_AB R69, R182, R183 ;  /* 0x000000b7b645723e */ /* 0x000fe200000010ff */
[----:B--2---:R-:W-:Y:S01]  /*83b0*/  FADD.FTZ R146, R163, R146 ;  /* 0x00000092a3927221 */ /* 0x004fe20000010000 */
[----:B------:R-:W-:Y:S02]  /*83c0*/  F2FP.BF16.PACK_AB R70, R251, R246 ;  /* 0x000000f6fb46723e */ /* 0x000fe400000010ff */
[----:B------:R-:W-:Y:S03]  /*83d0*/  F2FP.BF16.PACK_AB R71, R244, R181 ;  /* 0x000000b5f447723e */ /* 0x000fe600000010ff */
[----:B------:R-:W2:Y:S04]  /*83e0*/  MUFU.EX2 R170, R170 ;  /* 0x000000aa00aa7308 */ /* 0x000ea80000000800 */
[-C--:B------:R-:W-:Y:S01]  /*83f0*/  HMMA.16816.F32.BF16 R128, R68, R116.reuse, R4 ;  /* 0x000000744480723c */ /* 0x080fe20000041804 */
[----:B------:R-:W4:Y:S02]  /*8400*/  LDSM.16.MT88.4 R4, [R188+0x7800] ;  /* 0x00780000bc04783b */ /* 0x000f240000004200 */
[C---:B-1----:R-:W-:Y:S01]  /*8410*/  F2FP.BF16.PACK_AB R74, R176.reuse, R163 ;  /* 0x000000a3b04a723e */ /* 0x042fe200000010ff */
[----:B------:R-:W-:Y:S02]  /*8420*/  FADD.FTZ R229, R176, R146 ;  /* 0x00000092b0e57221 */ /* 0x000fe40000010000 */
[----:B---3--:R-:W-:Y:S01]  /*8430*/  FADD.FTZ R142, R138, R142 ;  /* 0x0000008e8a8e7221 */ /* 0x008fe20000010000 */
        /* <DEDUP_REMOVED lines=9> */
[-C--:B-----5:R-:W-:Y:S08]  /*84d0*/  HMMA.16816.F32.BF16 R96, R68, R84.reuse, R36 ;  /* 0x000000544460723c */ /* 0x0a0ff00000041824 */
        /* <DEDUP_REMOVED lines=8> */
.L_x_1409:
        /* <DEDUP_REMOVED lines=213> */
[----:B------:R-:W-:Y:S04]  /*92b0*/  STS [R10], R12 ;  /* 0x0000000c0a007388 */ /* 0x000fe80000000800 */
[----:B---3--:R-:W1:Y:S04]  /*92c0*/  S2R R0, SR_CTAID.Y ;  /* 0x0000000000007919 */ /* 0x008e680000002600 */
        /* <DEDUP_REMOVED lines=17> */
[----:B------:R-:W-:Y:S01]  /*93e0*/  SEL R41, R41, RZ, P2 ;  /* 0x000000ff29297207 */ /* 0x000fe20001000000 */
[----:B--2---:R-:W2:Y:S01]  /*93f0*/  S2R R10, SR_CTAID.X ;  /* 0x00000000000a7919 */ /* 0x004ea20000002500 */
[----:B------:R-:W-:-:S02]  /*9400*/  @!P2 MOV R44, R203 ;  /* 0x000000cb002ca202 */ /* 0x000fc40000000f00 */
[----:B------:R-:W-:Y:S01]  /*9410*/  LOP3.LUT P2, RZ, R204, 0x3, RZ, 0xc0, !PT ;  /* 0x00000003ccff7812 */ /* 0x000fe2000784c0ff */
[----:B------:R3:W4:Y:S01]  /*9420*/  LDS.128 R36, [R212] ;  /* 0x00000000d4247984 */ /* 0x0007220000000c00 */
[----:B------:R-:W-:Y:S02]  /*9430*/  @!P0 MOV R8, R46 ;  /* 0x0000002e00088202 */ /* 0x000fe40000000f00 */
[----:B------:R-:W-:Y:S01]  /*9440*/  MOV R40, 0x7f800000 ;  /* 0x7f80000000287802 */ /* 0x000fe20000000f00 */
[----:B------:R3:W3:Y:S01]  /*9450*/  LDS.128 R32, [R212+0x800] ;  /* 0x00080000d4207984 */ /* 0x0006e20000000c00 */
[----:B------:R-:W-:-:S03]  /*9460*/  @P5 FFMA.FTZ R40, R135, c[0x0][0x238], R5 ;  /* 0x00008e0087285a23 */ /* 0x000fc60000010005 */
[----:B------:R3:W3:Y:S01]  /*9470*/  LDS.128 R28, [R212+0x1000] ;  /* 0x00100000d41c7984 */ /* 0x0006e20000000c00 */
[----:B-1----:R-:W-:Y:S01]  /*9480*/  IMAD R41, R11, R9, R41 ;  /* 0x000000090b297224 */ /* 0x002fe200078e0229 */
[----:B------:R-:W-:Y:S02]  /*9490*/  MOV R9, 0x7f800000 ;  /* 0x7f80000000097802 */ /* 0x000fe40000000f00 */
[----:B------:R1:W1:Y:S01]  /*94a0*/  LDS.128 R24, [R212+0x1800] ;  /* 0x00180000d4187984 */ /* 0x0002620000000c00 */
[----:B------:R-:W-:-:S03]  /*94b0*/  @P4 FFMA.FTZ R9, R134, c[0x0][0x238], R4 ;  /* 0x00008e0086094a23 */ /* 0x000fc60000010004 */
[----:B------:R1:W1:Y:S04]  /*94c0*/  LDS.128 R20, [R212+0x2000] ;  /* 0x00200000d4147984 */ /* 0x0002680000000c00 */
[----:B------:R1:W1:Y:S01]  /*94d0*/  LDS.128 R16, [R212+0x2800] ;  /* 0x00280000d4107984 */ /* 0x0002620000000c00 */
[----:B--2---:R-:W-:Y:S01]  /*94e0*/  IMAD R6, R10, R0, RZ ;  /* 0x000000000a067224 */ /* 0x004fe200078e02ff */
[----:B------:R-:W-:Y:S01]  /*94f0*/  MOV R10, 0x7f800000 ;  /* 0x7f800000000a7802 */ /* 0x000fe20000000f00 */
[----:B------:R-:W-:Y:S01]  /*9500*/  @P3 FFMA.FTZ R10, R133, c[0x0][0x238], R43 ;  /* 0x00008e00850a3a23 */ /* 0x000fe2000001002b */
[----:B------:R2:W1:Y:S02]  /*9510*/  LDS.128 R12, [R212+0x3000] ;  /* 0x00300000d40c7984 */ /* 0x0004640000000c00 */
[----:B------:R-:W-:-:S02]  /*9520*/  SHF.L.U32 R6, R6, 0x7, RZ ;  /* 0x0000000706067819 */ /* 0x000fc400000006ff */
[----:B------:R-:W1:Y:S02]  /*9530*/  LDS.128 R212, [R212+0x3800] ;  /* 0x00380000d4d47984 */ /* 0x000e640000000c00 */
        /* <DEDUP_REMOVED lines=44> */
.L_x_1414:
[----:B------:R-:W-:Y:S05]  /*9800*/  BSYNC B0 ;  /* 0x0000000000007941 */ /* 0x000fea0003800000 */
.L_x_1413:
[C---:B--2---:R-:W-:Y:S01]  /*9810*/  IADD3 R4, P0, R220.reuse, R8, RZ ;  /* 0x00000008dc047210 */ /* 0x044fe20007f1e0ff */
        /* <DEDUP_REMOVED lines=18> */
.L_x_1416:
[----:B------:R-:W-:Y:S05]  /*9940*/  BSYNC B0 ;  /* 0x0000000000007941 */ /* 0x000fea0003800000 */
.L_x_1415:
[----:B------:R-:W-:Y:S01]  /*9950*/  ISETP.GE.OR P0, PT, R211, R200, P1 ;  /* 0x000000c8d300720c */ /* 0x000fe20000f06670 */
        /* <DEDUP_REMOVED lines=13> */
.L_x_1418:
[----:B------:R-:W-:Y:S05]  /*9a30*/  BSYNC B0 ;  /* 0x0000000000007941 */ /* 0x000fea0003800000 */
.L_x_1417:
        /* <DEDUP_REMOVED lines=14> */
.L_x_1420:
[----:B------:R-:W-:Y:S05]  /*9b20*/  BSYNC B0 ;  /* 0x0000000000007941 */ /* 0x000fea0003800000 */
.L_x_1419:
        /* <DEDUP_REMOVED lines=14> */
.L_x_1422:
[----:B------:R-:W-:Y:S05]  /*9c10*/  BSYNC B0 ;  /* 0x0000000000007941 */ /* 0x000fea0003800000 */
.L_x_1421:
        /* <DEDUP_REMOVED lines=14> */
.L_x_1424:
[----:B------:R-:W-:Y:S05]  /*9d00*/  BSYNC B0 ;  /* 0x0000000000007941 */ /* 0x000fea0003800000 */
.L_x_1423:
        /* <DEDUP_REMOVED lines=14> */
.L_x_1426:
[----:B------:R-:W-:Y:S05]  /*9df0*/  BSYNC B0 ;  /* 0x0000000000007941 */ /* 0x000fea0003800000 */
.L_x_1425:
        /* <DEDUP_REMOVED lines=14> */
.L_x_1428:
[----:B------:R-:W-:Y:S05]  /*9ee0*/  BSYNC B0 ;  /* 0x0000000000007941 */ /* 0x000fea0003800000 */
.L_x_1427:
[----:B------:R-:W-:-:S13]  /*9ef0*/  ISETP.GE.OR P1, PT, R205, R200, P1 ;  /* 0x000000c8cd00720c */ /* 0x000fda0000f26670 */
        /* <DEDUP_REMOVED lines=13> */
.L_x_1371:
[----:B------:R-:W2:Y:S01]  /*9fd0*/  LDC.U8 R0, c[0x0][0x329] ;  /* 0x0000ca40ff007b82 */ /* 0x000ea20000000000 */
[----:B------:R-:W-:Y:S01]  /*9fe0*/  ISETP.NE.AND P4, PT, R203, -0x1, PT ;  /* 0xffffffffcb00780c */ /* 0x000fe20003f85270 */
[----:B------:R-:W-:Y:S01]  /*9ff0*/  BSSY B0, `(.L_x_1429) ;  /* 0x000003f000007945 */ /* 0x000fe20003800000 */
[----:B------:R-:W-:Y:S02]  /*a000*/  SHF.R.S32.HI R20, RZ, 0x1f, R6 ;  /* 0x0000001fff147819 */ /* 0x000fe40000011406 */
[----:B------:R-:W-:-:S03]  /*a010*/  IADD3 R7, -R200, R7, RZ ;  /* 0x00000007c8077210 */ /* 0x000fc60007ffe1ff */
[----:B------:R-:W3:Y:S01]  /*a020*/  LDC.U8 R2, c[0x0][0x328] ;  /* 0x0000ca00ff027b82 */ /* 0x000ee20000000000 */
[----:B------:R-:W-:-:S04]  /*a030*/  IMAD R20, R20, c[0x0][0x1f0], RZ ;  /* 0x00007c0014147a24 */ /* 0x000fc800078e02ff */
[----:B------:R-:W-:Y:S01]  /*a040*/  IMAD R20, R6, c[0x0][0x1f4], R20 ;  /* 0x00007d0006147a24 */ /* 0x000fe200078e0214 */
[----:B-1----:R-:W-:Y:S01]  /*a050*/  @!P4 SHF.R.S32.HI R8, RZ, 0x1f, R4 ;  /* 0x0000001fff08c819 */ /* 0x002fe20000011404 */
[----:B------:R-:W-:-:S04]  /*a060*/  @!P4 IMAD.WIDE.U32 R10, R4, c[0x0][0x1e0], RZ ;  /* 0x00007800040aca25 */ /* 0x000fc800078e00ff */
[----:B------:R-:W-:Y:S02]  /*a070*/  @!P4 IMAD R8, R8, c[0x0][0x1e0], RZ ;  /* 0x000078000808ca24 */ /* 0x000fe400078e02ff */
[----:B------:R-:W-:Y:S01]  /*a080*/  @P4 IMAD.WIDE.U32 R16, R203, c[0x0][0x1e8], RZ ;  /* 0x00007a00cb104a25 */ /* 0x000fe200078e00ff */
[----:B--2---:R-:W-:-:S03]  /*a090*/  ISETP.NE.AND P0, PT, R0, RZ, PT ;  /* 0x000000ff0000720c */ /* 0x004fc60003f05270 */
[----:B------:R-:W-:Y:S02]  /*a0a0*/  @!P4 IMAD.MOV.U32 R16, RZ, RZ, R10 ;  /* 0x000000ffff10c224 */ /* 0x000fe400078e000a */
[----:B------:R-:W-:Y:S01]  /*a0b0*/  @!P4 IMAD R8, R4, c[0x0][0x1e4], R8 ;  /* 0x000079000408ca24 */ /* 0x000fe200078e0208 */
[----:B---3--:R-:W-:Y:S02]  /*a0c0*/  ISETP.NE.AND P3, PT, R2, RZ, PT ;  /* 0x000000ff0200720c */ /* 0x008fe40003f65270 */
[----:B------:R-:W-:Y:S02]  /*a0d0*/  SHF.R.S32.HI R2, RZ, 0x1f, R85 ;  /* 0x0000001fff027819 */ /* 0x000fe40000011455 */
[----:B------:R-:W-:-:S03]  /*a0e0*/  ISETP.NE.OR P2, PT, R0, RZ, !P3 ;  /* 0x000000ff0000720c */ /* 0x000fc60005f45670 */
[----:B------:R-:W-:Y:S01]  /*a0f0*/  @P0 IMAD.MOV.U32 R3, RZ, RZ, c[0x0][0x210] ;  /* 0x00008400ff030624 */ /* 0x000fe200078e00ff */
[----:B------:R-:W-:Y:S01]  /*a100*/  LEA.HI R2, R2, R85, RZ, 0x3 ;  /* 0x0000005502027211 */ /* 0x000fe200078f18ff */
[----:B------:R-:W-:Y:S01]  /*a110*/  @!P0 IMAD.MOV.U32 R5, RZ, RZ, c[0x0][0x214] ;  /* 0x00008500ff058624 */ /* 0x000fe200078e00ff */
[----:B------:R-:W-:Y:S01]  /*a120*/  ISETP.NE.OR P1, PT, R203, -0x1, P2 ;  /* 0xffffffffcb00780c */ /* 0x000fe20001725670 */
[----:B------:R-:W-:Y:S01]  /*a130*/  @P0 IMAD R3, R3, c[0x0][0x214], RZ ;  /* 0x0000850003030a24 */ /* 0x000fe200078e02ff */
[----:B------:R-:W-:Y:S01]  /*a140*/  LOP3.LUT R9, R2, 0xfffffff8, RZ, 0xc0, !PT ;  /* 0xfffffff802097812 */ /* 0x000fe200078ec0ff */
[----:B------:R-:W-:Y:S01]  /*a150*/  @P4 IMAD R0, R203, c[0x0][0x1ec], R17 ;  /* 0x00007b00cb004a24 */ /* 0x000fe200078e0211 */
[----:B------:R-:W-:Y:S01]  /*a160*/  @!P0 SEL R3, R5, c[0x0][0x234], !P3 ;  /* 0x00008d0005038a07 */ /* 0x000fe20005800000 */
[----:B------:R-:W-:Y:S01]  /*a170*/  @!P4 IMAD.IADD R0, R11, 0x1, R8 ;  /* 0x000000010b00c824 */ /* 0x000fe200078e0208 */
[----:B------:R-:W-:Y:S01]  /*a180*/  @P0 MOV R5, 0x1 ;  /* 0x0000000100050802 */ /* 0x000fe20000000f00 */
[----:B------:R-:W-:Y:S01]  /*a190*/  IMAD.IADD R85, R85, 0x1, -R9 ;  /* 0x0000000155557824 */ /* 0x000fe200078e0a09 */
[----:B------:R-:W-:Y:S01]  /*a1a0*/  SHF.R.S32.HI R2, RZ, 0x3, R2 ;  /* 0x00000003ff027819 */ /* 0x000fe20000011402 */
[----:B------:R-:W-:Y:S01]  /*a1b0*/  @!P0 IMAD R5, R3, c[0x0][0x1c0], RZ ;  /* 0x0000700003058a24 */ /* 0x000fe200078e02ff */
[----:B------:R-:W-:Y:S01]  /*a1c0*/  CS2R R8, SRZ ;  /* 0x0000000000087805 */ /* 0x000fe2000001ff00 */
[----:B------:R-:W-:-:S02]  /*a1d0*/  IMAD.SHL.U32 R10, R85, 0x8, RZ ;  /* 0x00000008550a7824 */ /* 0x000fc400078e00ff */
[C---:B------:R-:W-:Y:S02]  /*a1e0*/  @!P1 IMAD R203, R4.reuse, c[0x0][0x214], RZ ;  /* 0x0000850004cb9a24 */ /* 0x040fe400078e02ff */
[----:B------:R-:W-:Y:S01]  /*a1f0*/  IMAD R5, R4, R5, RZ ;  /* 0x0000000504057224 */ /* 0x000fe200078e02ff */
[C---:B------:R-:W-:Y:S01]  /*a200*/  IADD3 R16, P3, R10.reuse, R16, RZ ;  /* 0x000000100a107210 */ /* 0x040fe20007f7e0ff */
[----:B------:R-:W-:Y:S01]  /*a210*/  @!P2 IMAD.MOV.U32 R8, RZ, RZ, R203 ;  /* 0x000000ffff08a224 */ /* 0x000fe200078e00cb */
[C---:B------:R-:W-:Y:S02]  /*a220*/  ISETP.GE.AND P1, PT, R10.reuse, c[0x0][0x220], PT ;  /* 0x000088000a007a0c */ /* 0x040fe40003f26270 */
[----:B------:R-:W-:Y:S01]  /*a230*/  LEA.HI.X.SX32 R17, R10, R0, 0x1, P3 ;  /* 0x000000000a117211 */ /* 0x000fe200018f0eff */
[----:B------:R-:W-:Y:S01]  /*a240*/  @P0 IMAD.MOV.U32 R0, RZ, RZ, c[0x0][0x210] ;  /* 0x00008400ff000624 */ /* 0x000fe200078e00ff */
[----:B------:R-:W-:Y:S01]  /*a250*/  SEL R5, R5, RZ, P2 ;  /* 0x000000ff05057207 */ /* 0x000fe20001000000 */
[----:B------:R-:W-:Y:S01]  /*a260*/  @!P0 IMAD.MOV.U32 R0, RZ, RZ, 0x1 ;  /* 0x00000001ff008424 */ /* 0x000fe200078e00ff */
[-C--:B------:R-:W-:Y:S01]  /*a270*/  ISETP.GE.OR P3, PT, R2, R7.reuse, P1 ;  /* 0x000000070200720c */ /* 0x080fe20000f66670 */
[----:B------:R-:W-:Y:S01]  /*a280*/  IMAD.WIDE.U32 R16, R6, c[0x0][0x1f0], R16 ;  /* 0x00007c0006107a25 */ /* 0x000fe200078e0010 */
[----:B------:R-:W-:-:S02]  /*a290*/  ISETP.GE.AND P0, PT, R2, R7, PT ;  /* 0x000000070200720c */ /* 0x000fc40003f06270 */
[----:B------:R-:W-:Y:S01]  /*a2a0*/  @!P2 SHF.R.S32.HI R9, RZ, 0x1f, R203 ;  /* 0x0000001fff09a819 */ /* 0x000fe200000114cb */
[----:B------:R-:W-:Y:S02]  /*a2b0*/  IMAD R4, R200, R0, RZ ;  /* 0x00000000c8047224 */ /* 0x000fe400078e02ff */
[----:B------:R-:W-:Y:S01]  /*a2c0*/  IMAD R6, R6, R3, R5 ;  /* 0x0000000306067224 */ /* 0x000fe200078e0205 */
[----:B------:R-:W-:Y:S01]  /*a2d0*/  P2R R5, PR, RZ, 0x1 ;  /* 0x00000001ff057803 */ /* 0x000fe20000000000 */
[----:B------:R-:W-:Y:S01]  /*a2e0*/  IMAD.IADD R21, R20, 0x1, R17 ;  /* 0x0000000114157824 */ /* 0x000fe200078e0211 */
[----:B------:R-:W-:Y:S02]  /*a2f0*/  SHF.R.S32.HI R15, RZ, 0x1f, R4 ;  /* 0x0000001fff0f7819 */ /* 0x000fe40000011404 */
[----:B------:R-:W-:Y:S02]  /*a300*/  SHF.R.S32.HI R3, RZ, 0x1f, R2 ;  /* 0x0000001fff037819 */ /* 0x000fe40000011402 */
[----:B------:R-:W-:-:S02]  /*a310*/  IADD3 R4, P2, P0, R4, R8, R6 ;  /* 0x0000000804047210 */ /* 0x000fc4000785e006 */
[----:B------:R-:W-:Y:S01]  /*a320*/  SHF.R.S32.HI R6, RZ, 0x1f, R6 ;  /* 0x0000001fff067819 */ /* 0x000fe20000011406 */
[----:B------:R-:W-:-:S03]  /*a330*/  IMAD.WIDE R222, R222, 0x80, R2 ;  /* 0x00000080dede7825 */ /* 0x000fc600078e0202 */
        /* <DEDUP_REMOVED lines=10> */
.L_x_1430:
[----:B------:R-:W-:Y:S05]  /*a3e0*/  BSYNC B0 ;  /* 0x0000000000007941 */ /* 0x000fea0003800000 */
.L_x_1429:
[----:B------:R-:W-:Y:S01]  /*a3f0*/  IADD3 R14, R2, 0x10, RZ ;  /* 0x00000010020e7810 */ /* 0x000fe20007ffe0ff */
[----:B------:R-:W-:Y:S03]  /*a400*/  BSSY B0, `(.L_x_1431) ;  /* 0x0000010000007945 */ /* 0x000fe60003800000 */
[CC--:B------:R-:W-:Y:S02]  /*a410*/  ISETP.GE.OR P0, PT, R14.reuse, R7.reuse, P1 ;  /* 0x000000070e00720c */ /* 0x0c0fe40000f06670 */
[----:B------:R-:W-:-:S04]  /*a420*/  ISETP.GE.AND P2, PT, R14, R7, PT ;  /* 0x000000070e00720c */ /* 0x000fc80003f46270 */
[----:B------:R-:W-:-:S07]  /*a430*/  P2R R18, PR, RZ, 0x4 ;  /* 0x00000004ff127803 */ /* 0x000fce0000000000 */
        /* <DEDUP_REMOVED lines=12> */
.L_x_1432:
[----:B------:R-:W-:Y:S05]  /*a500*/  BSYNC B0 ;  /* 0x0000000000007941 */ /* 0x000fea0003800000 */
.L_x_1431:
        /* <DEDUP_REMOVED lines=16> */
.L_x_1434:
[----:B------:R-:W-:Y:S05]  /*a610*/  BSYNC B0 ;  /* 0x0000000000007941 */ /* 0x000fea0003800000 */
.L_x_1433:
        /* <DEDUP_REMOVED lines=16> */
.L_x_1436:
[----:B------:R-:W-:Y:S05]  /*a720*/  BSYNC B0 ;  /* 0x0000000000007941 */ /* 0x000fea0003800000 */
.L_x_1435:
        /* <DEDUP_REMOVED lines=16> */
.L_x_1438:
[----:B------:R-:W-:Y:S05]  /*a830*/  BSYNC B0 ;  /* 0x0000000000007941 */ /* 0x000fea0003800000 */
.L_x_1437:
        /* <DEDUP_REMOVED lines=16> */
.L_x_1440:
[----:B------:R-:W-:Y:S05]  /*a940*/  BSYNC B0 ;  /* 0x0000000000007941 */ /* 0x000fea0003800000 */
.L_x_1439:
        /* <DEDUP_REMOVED lines=16> */
.L_x_1442:
[----:B------:R-:W-:Y:S05]  /*aa50*/  BSYNC B0 ;  /* 0x0000000000007941 */ /* 0x000fea0003800000 */
.L_x_1441:
        /* <DEDUP_REMOVED lines=15> */
.L_x_1444:
[----:B------:R-:W-:Y:S05]  /*ab50*/  BSYNC B0 ;  /* 0x0000000000007941 */ /* 0x000fea0003800000 */
.L_x_1443:
        /* <DEDUP_REMOVED lines=10> */
[----:B------:R-:W-:Y:S01]  /*ac00*/  @!P0 IADD3 R7, P1, R2, R4, RZ ;  /* 0x0000000402078210 */ /* 0x000fe20007f3e0ff */
[----:B------:R-:W-:-:S03]  /*ac10*/  @!P6 IMAD R13, R13, R0, RZ ;  /* 0x000000000d0de224 */ /* 0x000fc600078e02ff */
[----:B------:R-:W-:Y:S01]  /*ac20*/  @!P0 LEA.HI.X.SX32 R2, R2, R15, 0x1, P1 ;  /* 0x0000000f02028211 */ /* 0x000fe200008f0eff */
[----:B------:R-:W-:Y:S01]  /*ac30*/  @!P4 IMAD R11, R11, R0, RZ ;  /* 0x000000000b0bc224 */ /* 0x000fe200078e02ff */
[----:B------:R-:W-:-:S13]  /*ac40*/  ISETP.NE.OR P1, PT, R85, RZ, P2 ;  /* 0x000000ff5500720c */ /* 0x000fda0001725670 */
[----:B------:R-:W-:-:S05]  /*ac50*/  @!P1 IMAD R8, R14, R0, RZ ;  /* 0x000000000e089224 */ /* 0x000fca00078e02ff */
[----:B------:R-:W-:-:S04]  /*ac60*/  @!P1 IADD3 R14, P2, R8, R4, RZ ;  /* 0x00000004080e9210 */ /* 0x000fc80007f5e0ff */
[----:B------:R-:W-:Y:S02]  /*ac70*/  @!P1 LEA.HI.X.SX32 R8, R8, R15, 0x1, P2 ;  /* 0x0000000f08089211 */ /* 0x000fe400010f0eff */
[----:B------:R-:W-:-:S04]  /*ac80*/  @!P0 LEA R16, P2, R7, c[0x0][0x200], 0x2 ;  /* 0x0000800007108a11 */ /* 0x000fc800078410ff */
[----:B------:R-:W-:Y:S01]  /*ac90*/  @!P0 LEA.HI.X R17, R7, c[0x0][0x204], R2, 0x2, P2 ;  /* 0x0000810007118a11 */ /* 0x000fe200010f1402 */
[----:B------:R-:W-:Y:S01]  /*aca0*/  @!P0 IMAD.MOV.U32 R2, RZ, RZ, 0x7f800000 ;  /* 0x7f800000ff028424 */ /* 0x000fe200078e00ff */
[----:B------:R-:W-:Y:S01]  /*acb0*/  @!P1 LEA R18, P2, R14, c[0x0][0x200], 0x2 ;  /* 0x000080000e129a11 */ /* 0x000fe200078410ff */
[----:B------:R-:W-:-:S03]  /*acc0*/  @!P3 IMAD R7, R10, R0, RZ ;  /* 0x000000000a07b224 */ /* 0x000fc600078e02ff */
[----:B------:R3:W-:Y:S01]  /*acd0*/  @!P0 STG.E [R16.64], R2 ;  /* 0x0000000210008986 */ /* 0x0007e2000c101906 */
[----:B------:R-:W-:Y:S02]  /*ace0*/  @!P1 LEA.HI.X R19, R14, c[0x0][0x204], R8, 0x2, P2 ;  /* 0x000081000e139a11 */ /* 0x000fe400010f1408 */
[----:B------:R-:W-:Y:S01]  /*acf0*/  ISETP.NE.AND P2, PT, R3, RZ, PT ;  /* 0x000000ff0300720c */ /* 0x000fe20003f45270 */
[----:B------:R-:W-:-:S03]  /*ad00*/  @!P5 IMAD R3, R12, R0, RZ ;  /* 0x000000000c03d224 */ /* 0x000fc600078e02ff */
[----:B------:R-:W-:-:S13]  /*ad10*/  ISETP.NE.OR P2, PT, R85, RZ, P2 ;  /* 0x000000ff5500720c */ /* 0x000fda0001745670 */
[----:B------:R-:W-:Y:S02]  /*ad20*/  @!P2 IMAD R9, R9, R0, RZ ;  /* 0x000000000909a224 */ /* 0x000fe400078e02ff */
[----:B---3--:R-:W-:-:S05]  /*ad30*/  @!P1 IMAD.MOV.U32 R2, RZ, RZ, 0x7f800000 ;  /* 0x7f800000ff029424 */ /* 0x008fca00078e00ff */
[----:B------:R3:W-:Y:S01]  /*ad40*/  @!P1 STG.E [R18.64], R2 ;  /* 0x0000000212009986 */ /* 0x0007e2000c101906 */
[----:B------:R-:W-:-:S04]  /*ad50*/  ISETP.NE.AND P1, PT, R5, RZ, PT ;  /* 0x000000ff0500720c */ /* 0x000fc80003f25270 */
[----:B------:R-:W-:Y:S02]  /*ad60*/  ISETP.NE.OR P1, PT, R85, RZ, P1 ;  /* 0x000000ff5500720c */ /* 0x000fe40000f25670 */
[----:B---3--:R-:W-:-:S04]  /*ad70*/  @!P6 IADD3 R2, P0, R13, R4, RZ ;  /* 0x000000040d02e210 */ /* 0x008fc80007f1e0ff */
[----:B------:R-:W-:Y:S02]  /*ad80*/  @!P6 LEA.HI.X.SX32 R13, R13, R15, 0x1, P0 ;  /* 0x0000000f0d0de211 */ /* 0x000fe400000f0eff */
[----:B------:R-:W-:-:S04]  /*ad90*/  @!P6 LEA R12, P0, R2, c[0x0][0x200], 0x2 ;  /* 0x00008000020cea11 */ /* 0x000fc800078010ff */
[----:B------:R-:W-:Y:S02]  /*ada0*/  @!P6 LEA.HI.X R13, R2, c[0x0][0x204], R13, 0x2, P0 ;  /* 0x00008100020dea11 */ /* 0x000fe400000f140d */
[----:B------:R-:W-:-:S04]  /*adb0*/  @!P5 IADD3 R5, P0, R3, R4, RZ ;  /* 0x000000040305d210 */ /* 0x000fc80007f1e0ff */
        /* <DEDUP_REMOVED lines=18> */
[----:B------:R4:W-:Y:S01]  /*aee0*/  @!P5 STG.E [R2.64], R5 ;  /* 0x000000050200d986 */ /* 0x0009e2000c101906 */
[----:B---3--:R-:W-:-:S05]  /*aef0*/  @!P4 IMAD.MOV.U32 R7, RZ, RZ, 0x7f800000 ;  /* 0x7f800000ff07c424 */ /* 0x008fca00078e00ff */
[----:B------:R3:W-:Y:S01]  /*af00*/  @!P4 STG.E [R10.64], R7 ;  /* 0x000000070a00c986 */ /* 0x0007e2000c101906 */
[----:B----4-:R-:W-:Y:S02]  /*af10*/  @!P3 IMAD.MOV.U32 R3, RZ, RZ, 0x7f800000 ;  /* 0x7f800000ff03b424 */ /* 0x010fe400078e00ff */
[----:B------:R-:W-:-:S03]  /*af20*/  @!P2 IMAD.MOV.U32 R2, RZ, RZ, 0x7f800000 ;  /* 0x7f800000ff02a424 */ /* 0x000fc600078e00ff */
[----:B------:R3:W-:Y:S04]  /*af30*/  @!P3 STG.E [R16.64], R3 ;  /* 0x000000031000b986 */ /* 0x0007e8000c101906 */
[----:B------:R3:W-:Y:S01]  /*af40*/  @!P2 STG.E [R8.64], R2 ;  /* 0x000000020800a986 */ /* 0x0007e2000c101906 */
[----:B------:R-:W-:Y:S05]  /*af50*/  @P1 EXIT ;  /* 0x000000000000194d */ /* 0x000fea0003800000 */
[----:B------:R-:W-:-:S05]  /*af60*/  IMAD R0, R6, R0, RZ ;  /* 0x0000000006007224 */ /* 0x000fca00078e02ff */
[----:B------:R-:W-:-:S04]  /*af70*/  IADD3 R4, P0, R0, R4, RZ ;  /* 0x0000000400047210 */ /* 0x000fc80007f1e0ff */
[----:B------:R-:W-:Y:S02]  /*af80*/  LEA.HI.X.SX32 R0, R0, R15, 0x1, P0 ;  /* 0x0000000f00007211 */ /* 0x000fe400000f0eff */
[----:B---3--:R-:W-:-:S04]  /*af90*/  LEA R2, P0, R4, c[0x0][0x200], 0x2 ;  /* 0x0000800004027a11 */ /* 0x008fc800078010ff */
[----:B------:R-:W-:Y:S01]  /*afa0*/  LEA.HI.X R3, R4, c[0x0][0x204], R0, 0x2, P0 ;  /* 0x0000810004037a11 */ /* 0x000fe200000f1400 */
[----:B------:R-:W-:-:S05]  /*afb0*/  IMAD.MOV.U32 R0, RZ, RZ, 0x7f800000 ;  /* 0x7f800000ff007424 */ /* 0x000fca00078e00ff */
[----:B------:R-:W-:Y:S01]  /*afc0*/  STG.E [R2.64], R0 ;  /* 0x0000000002007986 */ /* 0x000fe2000c101906 */
[----:B------:R-:W-:Y:S05]  /*afd0*/  EXIT ;  /* 0x000000000000794d */ /* 0x000fea0003800000 */
.L_x_1445:
        /* <DEDUP_REMOVED lines=10> */
.L_x_2134:


//--------------------- .text._ZN5flash16flash_fwd_kernelI23Flash_fwd_kernel_traitsILi64ELi128ELi64ELi4ELb0ELb0EN7cutlass10bfloat16_tE19Flash_kernel_traitsILi64ELi128ELi64ELi4ES3_EELb1ELb0ELb0ELb1ELb0ELb0ELb0ELb1EEEvNS_16Flash_fwd_paramsE --------------------------
	.section	.text._ZN5flash16flash_fwd_kernelI23Flash_fwd_kernel_traitsILi64ELi128ELi64ELi4ELb0ELb0EN7cutlass10bfloat16_tE19Flash_kernel_traitsILi64ELi128ELi64ELi4ES3_EELb1ELb0ELb0ELb1ELb0ELb0ELb0ELb1EEEvNS_16Flash_fwd_paramsE,"ax",@progbits
	.sectioninfo	@"SHI_REGISTERS=255"
	.align	128
        .global         _ZN5flash16flash_fwd_kernelI23Flash_fwd_kernel_traitsILi64ELi128ELi64ELi4ELb0ELb0EN7cutlass10bfloat16_tE19Flash_kernel_traitsILi64ELi128ELi64ELi4ES3_EELb1ELb0ELb0ELb1ELb0ELb0ELb0ELb1EEEvNS_16Flash_fwd_paramsE
        .type           _ZN5flash16flash_fwd_kernelI23Flash_fwd_kernel_traitsILi64ELi128ELi64ELi4ELb0ELb0EN7cutlass10bfloat16_tE19Flash_kernel_traitsILi64ELi128ELi64ELi4ES3_EELb1ELb0ELb0ELb1ELb0ELb0ELb0ELb1EEEvNS_16Flash_fwd_paramsE,@function
        .size           _ZN5flash16flash_fwd_kernelI23Flash_fwd_kernel_traitsILi64ELi128ELi64ELi4ELb0ELb0EN7cutlass10bfloat16_tE19Flash_kernel_traitsILi64ELi128ELi64ELi4ES3_EELb1ELb0ELb0ELb1ELb0ELb0ELb0ELb1EEEvNS_16Flash_fwd_paramsE,(.L_x_2135 - _ZN5flash16flash_fwd_kernelI23Flash_fwd_kernel_traitsILi64ELi128ELi64ELi4ELb0ELb0EN7cutlass10bfloat16_tE19Flash_kernel_traitsILi64ELi128ELi64ELi4ES3_EELb1ELb0ELb0ELb1ELb0ELb0ELb0ELb1EEEvNS_16Flash_fwd_paramsE)
        .other          _ZN5flash16flash_fwd_kernelI23Flash_fwd_kernel_traitsILi64ELi128ELi64ELi4ELb0ELb0EN7cutlass10bfloat16_tE19Flash_kernel_traitsILi64ELi128ELi64ELi4ES3_EELb1ELb0ELb0ELb1ELb0ELb0ELb0ELb1EEEvNS_16Flash_fwd_paramsE,@"STO_CUDA_ENTRY STV_DEFAULT"
_ZN5flash16flash_fwd_kernelI23Flash_fwd_kernel_traitsILi64ELi128ELi64ELi4ELb0ELb0EN7cutlass10bfloat16_tE19Flash_kernel_traitsILi64ELi128ELi64ELi4ES3_EELb1ELb0ELb0ELb1ELb0ELb0ELb0ELb1EEEvNS_16Flash_fwd_paramsE:
.text._ZN5flash16flash_fwd_kernelI23Flash_fwd_kernel_traitsILi64ELi128ELi64ELi4ELb0ELb0EN7cutlass10bfloat16_tE19Flash_kernel_traitsILi64ELi128ELi64ELi4ES3_EELb1ELb0ELb0ELb1ELb0ELb0ELb0ELb1EEEvNS_16Flash_fwd_paramsE:
        /* <DEDUP_REMOVED lines=8> */
[----:B------:R-:W-:Y:S02]  /*0080*/  IMAD.MOV.U32 R7, RZ, RZ, c[0x0][0x2f8] ;  /* 0x0000be00ff077624 */ /* 0x000fe400078e00ff */
[----:B------:R-:W-:Y:S01]  /*0090*/  IMAD.MOV.U32 R8, RZ, RZ, c[0x0][0x2fc] ;  /* 0x0000bf00ff087624 */ /* 0x000fe200078e00ff */
[----:B------:R-:W1:Y:S01]  /*00a0*/  S2UR UR10, SR_CTAID.X ;  /* 0x00000000000a79c3 */ /* 0x000e620000002500 */
[----:B------:R-:W2:Y:S01]  /*00b0*/  S2R R150, SR_TID.X ;  /* 0x0000000000967919 */ /* 0x000ea20000002100 */
[----:B------:R-:W-:-:S03]  /*00c0*/  ULDC.64 UR4, c[0x0][0x240] ;  /* 0x0000900000047ab9 */ /* 0x000fc60000000a00 */
[----:B------:R3:W4:Y:S02]  /*00d0*/  @P2 LDG.E.64 R4, [R2.64] ;  /* 0x0000001002042981 */ /* 0x000724000c1e1b00 */
[----:B---3--:R-:W-:Y:S01]  /*00e0*/  @P2 MOV R2, R7 ;  /* 0x0000000700022202 */ /* 0x008fe20000000f00 */
[----:B------:R-:W-:-:S06]  /*00f0*/  @P2 IMAD.MOV.U32 R3, RZ, RZ, R8 ;  /* 0x000000ffff032224 */ /* 0x000fcc00078e0008 */
[----:B------:R-:W3:Y:S01]  /*0100*/  @P2 LDG.E.64 R2, [R2.64] ;  /* 0x0000001002022981 */ /* 0x000ee2000c1e1b00 */
[----:B------:R-:W5:Y:S01]  /*0110*/  S2UR UR15, SR_CTAID.Y ;  /* 0x00000000000f79c3 */ /* 0x000f620000002600 */
[----:B------:R-:W-:Y:S02]  /*0120*/  UISETP.NE.U32.AND UP2, UPT, URZ, UR4, UPT ;  /* 0x000000043f00728c */ /* 0x000fe4000bf45070 */
[----:B------:R-:W-:Y:S02]  /*0130*/  UMOV UR21, 0x4 ;  /* 0x0000000400157882 */ /* 0x000fe40000000000 */
[----:B------:R-:W-:Y:S02]  /*0140*/  UISETP.NE.AND.EX UP2, UPT, URZ, UR5, UPT, UP2 ;  /* 0x000000053f00728c */ /* 0x000fe4000bf45320 */
[----:B------:R-:W-:Y:S01]  /*0150*/  ULDC.64 UR12, c[0x0][0x240] ;  /* 0x00009000000c7ab9 */ /* 0x000fe20000000a00 */
[----:B------:R-:W1:Y:S01]  /*0160*/  S2UR UR14, SR_CTAID.Z ;  /* 0x00000000000e79c3 */ /* 0x000e620000002700 */
[----:B------:R-:W-:-:S02]  /*0170*/  ULDC.64 UR4, c[0x0][0x250] ;  /* 0x0000940000047ab9 */ /* 0x000fc40000000a00 */
[----:B------:R-:W-:Y:S01]  /*0180*/  PLOP3.LUT P0, PT, PT, PT, UP2, 0x80, 0x0 ;  /* 0x000000000000781c */ /* 0x000fe20003f0f028 */
[----:B------:R-:W-:Y:S02]  /*0190*/  UISETP.NE.U32.AND UP0, UPT, URZ, UR4, UPT ;  /* 0x000000043f00728c */ /* 0x000fe4000bf05070 */
[----:B------:R-:W-:Y:S02]  /*01a0*/  ULDC.U8 UR8, c[0x0][0x312] ;  /* 0x0000c48000087ab9 */ /* 0x000fe40000000000 */
[----:B------:R-:W-:Y:S02]  /*01b0*/  UISETP.NE.AND.EX UP0, UPT, URZ, UR5, UPT, UP0 ;  /* 0x000000053f00728c */ /* 0x000fe4000bf05300 */
[----:B------:R-:W-:Y:S02]  /*01c0*/  UISETP.NE.AND UP3, UPT, UR8, URZ, UPT ;  /* 0x0000003f0800728c */ /* 0x000fe4000bf65270 */
[----:B------:R-:W-:Y:S02]  /*01d0*/  ULDC.64 UR4, c[0x0][0x250] ;  /* 0x0000940000047ab9 */ /* 0x000fe40000000a00 */
[----:B-----5:R-:W-:-:S02]  /*01e0*/  UIMAD.WIDE UR12, UR15, UR21, UR12 ;  /* 0x000000150f0c72a5 */ /* 0x020fc4000f8e020c */
[----:B-1----:R-:W-:-:S06]  /*01f0*/  ULOP3.LUT UR6, UR14, UR10, UR15, 0xfe, !UPT ;  /* 0x0000000a0e067292 */ /* 0x002fcc000f8efe0f */
[----:B--2---:R-:W-:Y:S01]  /*0200*/  LOP3.LUT P3, RZ, R150, UR6, RZ, 0xfc, !PT ;  /* 0x0000000696ff7c12 */ /* 0x004fe2000f86fcff */
[----:B------:R-:W-:Y:S02]  /*0210*/  ULDC.64 UR6, c[0x0][0x248] ;  /* 0x0000920000067ab9 */ /* 0x000fe40000000a00 */
[----:B------:R-:W-:Y:S02]  /*0220*/  UISETP.EQ.U32.AND UP1, UPT, URZ, UR6, UPT ;  /* 0x000000063f00728c */ /* 0x000fe4000bf22070 */
[----:B------:R-:W-:Y:S02]  /*0230*/  @UP0 UIMAD.WIDE UR4, UR15, UR21, UR4 ;  /* 0x000000150f0402a5 */ /* 0x000fe4000f8e0204 */
[----:B------:R-:W-:-:S03]  /*0240*/  UISETP.EQ.OR.EX UP1, UPT, URZ, UR7, !UP3, UP1 ;  /* 0x000000073f00728c */ /* 0x000fc6000df22710 */
[----:B------:R-:W-:-:S03]  /*0250*/  ULDC.64 UR6, c[0x0][0x248] ;  /* 0x0000920000067ab9 */ /* 0x000fc60000000a00 */
[----:B------:R-:W-:Y:S02]  /*0260*/  @!P3 IMAD.MOV.U32 R10, RZ, RZ, c[0x0][0x308] ;  /* 0x0000c200ff0ab624 */ /* 0x000fe400078e00ff */
[----:B------:R-:W-:Y:S01]  /*0270*/  @!P3 IMAD.MOV.U32 R11, RZ, RZ, c[0x0][0x30c] ;  /* 0x0000c300ff0bb624 */ /* 0x000fe200078e00ff */
[----:B------:R-:W-:Y:S01]  /*0280*/  UIMAD.WIDE UR6, UR15, UR21, UR6 ;  /* 0x000000150f0672a5 */ /* 0x000fe2000f8e0206 */
[----:B----4-:R-:W1:Y:S08]  /*0290*/  @P2 R2UR UR18, R4 ;  /* 0x00000000041223c2 */ /* 0x010e7000000e0000 */
[----:B------:R-:W2:Y:S01]  /*02a0*/  @P2 R2UR UR19, R5 ;  /* 0x00000000051323c2 */ /* 0x000ea200000e0000 */
[----:B-1----:R-:W-:-:S02]  /*02b0*/  MOV R4, UR18 ;  /* 0x0000001200047c02 */ /* 0x002fc40008000f00 */
[----:B---3--:R-:W-:Y:S01]  /*02c0*/  @P2 IADD3 R7, P1, R2, c[0x0][0x300], RZ ;  /* 0x0000c00002072a10 */ /* 0x008fe20007f3e0ff */
[----:B--2---:R-:W-:Y:S02]  /*02d0*/  IMAD.U32 R5, RZ, RZ, UR19 ;  /* 0x00000013ff057e24 */ /* 0x004fe4000f8e00ff */
[----:B------:R-:W-:Y:S02]  /*02e0*/  IMAD.U32 R2, RZ, RZ, UR12 ;  /* 0x0000000cff027e24 */ /* 0x000fe4000f8e00ff */
[----:B------:R-:W-:Y:S01]  /*02f0*/  @P2 IMAD.X R8, RZ, RZ, R3, P1 ;  /* 0x000000ffff082224 */ /* 0x000fe200008e0603 */
[----:B------:R1:W-:Y:S01]  /*0300*/  @!P3 STG.E.64 [R10.64], R4 ;  /* 0x000000040a00b986 */ /* 0x0003e2000c101b10 */
[----:B------:R-:W-:Y:S02]  /*0310*/  MOV R3, UR13 ;  /* 0x0000000d00037c02 */ /* 0x000fe40008000f00 */
[----:B------:R-:W-:Y:S02]  /*0320*/  PLOP3.LUT P1, PT, PT, PT, UP0, 0x80, 0x0 ;  /* 0x000000000000781c */ /* 0x000fe40003f2f008 */
[----:B------:R-:W-:Y:S01]  /*0330*/  PLOP3.LUT P2, PT, PT, PT, UP1, 0x80, 0x0 ;  /* 0x000000000000781c */ /* 0x000fe20003f4f018 */
[----:B-1----:R-:W-:-:S02]  /*0340*/  @!P3 IMAD.MOV.U32 R4, RZ, RZ, R7 ;  /* 0x000000ffff04b224 */ /* 0x002fc400078e0007 */
[----:B------:R-:W-:-:S05]  /*0350*/  @!P3 IMAD.MOV.U32 R5, RZ, RZ, R8 ;  /* 0x000000ffff05b224 */ /* 0x000fca00078e0008 */
[----:B------:R1:W-:Y:S04]  /*0360*/  @!P3 STG.E.64 [R10.64+0x8], R4 ;  /* 0x000008040a00b986 */ /* 0x0003e8000c101b10 */
[----:B------:R2:W3:Y:S04]  /*0370*/  @P0 LDG.E R9, [R2.64] ;  /* 0x0000001002090981 */ /* 0x0004e8000c1e1900 */
[----:B------:R2:W4:Y:S01]  /*0380*/  @P0 LDG.E R6, [R2.64+0x4] ;  /* 0x0000041002060981 */ /* 0x000522000c1e1900 */
[----:B-1----:R-:W-:Y:S01]  /*0390*/  MOV R4, UR4 ;  /* 0x0000000400047c02 */ /* 0x002fe20008000f00 */
[----:B------:R-:W-:-:S02]  /*03a0*/  IMAD.U32 R5, RZ, RZ, UR5 ;  /* 0x00000005ff057e24 */ /* 0x000fc4000f8e00ff */
[----:B--2---:R-:W-:Y:S01]  /*03b0*/  IMAD.U32 R2, RZ, RZ, UR6 ;  /* 0x00000006ff027e24 */ /* 0x004fe2000f8e00ff */
[----:B------:R-:W-:Y:S02]  /*03c0*/  MOV R3, UR7 ;  /* 0x0000000700037c02 */ /* 0x000fe40008000f00 */
[----:B------:R-:W2:Y:S04]  /*03d0*/  @P1 LDG.E R4, [R4.64] ;  /* 0x0000001004041981 */ /* 0x000ea8000c1e1900 */
[----:B------:R-:W5:Y:S01]  /*03e0*/  @!P2 LDG.E R0, [R2.64] ;  /* 0x000000100200a981 */ /* 0x000f62000c1e1900 */
[----:B------:R-:W-:Y:S01]  /*03f0*/  UMOV UR9, 0xffffffff ;  /* 0xffffffff00097882 */ /* 0x000fe20000000000 */
[----:B------:R-:W1:Y:S01]  /*0400*/  LDC.U8 R217, c[0x0][0x2d8] ;  /* 0x0000b600ffd97b82 */ /* 0x000e620000000000 */
[----:B------:R-:W-:-:S02]  /*0410*/  UMOV UR24, URZ ;  /* 0x0000003f00187c82 */ /* 0x000fc40008000000 */
[----:B------:R-:W-:-:S05]  /*0420*/  UMOV UR25, 0xffffffff ;  /* 0xffffffff00197882 */ /* 0x000fca0000000000 */
[----:B---3--:R-:W3:Y:S08]  /*0430*/  @P0 R2UR UR9, R9 ;  /* 0x00000000090903c2 */ /* 0x008ef000000e0000 */
[----:B----4-:R-:W3:Y:S01]  /*0440*/  @P0 R2UR UR13, R6 ;  /* 0x00000000060d03c2 */ /* 0x010ee200000e0000 */
[----:B------:R-:W-:-:S04]  /*0450*/  ISETP.NE.U32.AND P0, PT, RZ, c[0x0][0x248], PT ;  /* 0x00009200ff007a0c */ /* 0x000fc80003f05070 */
[----:B------:R-:W-:-:S03]  /*0460*/  ISETP.NE.AND.EX P0, PT, RZ, c[0x0][0x24c], PT, P0 ;  /* 0x00009300ff007a0c */ /* 0x000fc60003f05300 */
[----:B--2---:R2:W4:Y:S01]  /*0470*/  @P1 R2UR UR24, R4 ;  /* 0x00000000041813c2 */ /* 0x00452200000e0000 */
[----:B---3--:R-:W-:-:S07]  /*0480*/  @UP2 UIADD3 UR13, UR13, -UR9, URZ ;  /* 0x800000090d0d2290 */ /* 0x008fce000fffe03f */
[----:B-----5:R3:W1:Y:S01]  /*0490*/  @!P2 R2UR UR25, R0 ;  /* 0x000000000019a3c2 */ /* 0x02066200000e0000 */
[----:B------:R-:W-:Y:S01]  /*04a0*/  @!UP2 ULDC UR13, c[0x0][0x214] ;  /* 0x00008500000daab9 */ /* 0x000fe20000000800 */
[----:B--2---:R-:W-:-:S04]  /*04b0*/  SHF.R.S32.HI R4, RZ, 0x1f, R150 ;  /* 0x0000001fff047819 */ /* 0x004fc80000011496 */
[----:B------:R-:W-:-:S04]  /*04c0*/  LEA.HI R5, R4, R150, RZ, 0x5 ;  /* 0x0000009604057211 */ /* 0x000fc800078f28ff */
[----:B---3--:R-:W-:-:S05]  /*04d0*/  LOP3.LUT R0, R5, 0xffffffe0, RZ, 0xc0, !PT ;  /* 0xffffffe005007812 */ /* 0x008fca00078ec0ff */
[----:B------:R-:W-:Y:S01]  /*04e0*/  IMAD.IADD R144, R150, 0x1, -R0 ;  /* 0x0000000196907824 */ /* 0x000fe200078e0a00 */
[----:B-1--4-:R-:W-:Y:S05]  /*04f0*/  @!P0 BRA `(.L_x_1446) ;  /* 0x0000007000008947 */ /* 0x012fea0003800000 */
[----:B------:R-:W-:-:S13]  /*0500*/  PLOP3.LUT P0, PT, PT, PT, UP3, 0x80, 0x0 ;  /* 0x000000000000781c */ /* 0x000fda0003f0f038 */
[----:B------:R-:W2:Y:S04]  /*0510*/  @P0 LDG.E R0, [R2.64+0x4] ;  /* 0x0000041002000981 */ /* 0x000ea8000c1e1900 */
[----:B------:R-:W3:Y:S01]  /*0520*/  @!P0 LDG.E R2, [R2.64] ;  /* 0x0000001002028981 */ /* 0x000ee2000c1e1900 */
[----:B--2---:R-:W1:Y:S02]  /*0530*/  @P0 R2UR UR6, R0 ;  /* 0x00000000000603c2 */ /* 0x004e6400000e0000 */
[----:B-1----:R-:W-:-:S11]  /*0540*/  @UP3 UIADD3 UR6, UR6, -UR25, URZ ;  /* 0x8000001906063290 */ /* 0x002fd6000fffe03f */
[----:B---3--:R1:W2:Y:S02]  /*0550*/  @!P0 R2UR UR6, R2 ;  /* 0x00000000020683c2 */ /* 0x0082a400000e0000 */
[----:B-12---:R-:W-:Y:S05]  /*0560*/  BRA `(.L_x_1447) ;  /* 0x0000001000007947 */ /* 0x006fea0003800000 */
.L_x_1446:
[----:B------:R-:W-:Y:S02]  /*0570*/  ULDC UR6, c[0x0][0x218] ;  /* 0x0000860000067ab9 */ /* 0x000fe40000000800 */
.L_x_1447:
        /* <DEDUP_REMOVED lines=27> */
[----:B------:R-:W-:Y:S01]  /*0730*/  UISETP.NE.AND UP1, UPT, UR9, -0x1, UPT ;  /* 0xffffffff0900788c */ /* 0x000fe2000bf25270 */
[----:B------:R-:W-:Y:S01]  /*0740*/  SHF.R.S32.HI R0, RZ, 0x1f, R144 ;  /* 0x0000001fff007819 */ /* 0x000fe20000011490 */
        /* <DEDUP_REMOVED lines=13> */
[----:B------:R-:W-:Y:S02]  /*0820*/  ULDC UR6, c[0x0][0x1c0] ;  /* 0x0000700000067ab9 */ /* 0x000fe40000000800 */
[----:B------:R-:W-:Y:S02]  /*0830*/  UIMAD UR6, UR15, UR6, UR14 ;  /* 0x000000060f0672a4 */ /* 0x000fe4000f8e020e */
[----:B------:R-:W-:-:S02]  /*0840*/  @UP0 UIMAD UR7, UR20, UR5, UR29 ;  /* 0x00000005140702a4 */ /* 0x000fc4000f8e021d */
[----:B------:R-:W-:Y:S02]  /*0850*/  USHF.R.S32.HI UR23, URZ, 0x1f, UR14 ;  /* 0x0000001f3f177899 */ /* 0x000fe4000801140e */
[----:B------:R-:W-:Y:S02]  /*0860*/  ULDC UR5, c[0x0][0x224] ;  /* 0x0000890000057ab9 */ /* 0x000fe40000000800 */
[----:B------:R-:W-:Y:S02]  /*0870*/  UIMAD UR5, UR6, UR5, UR11 ;  /* 0x00000005060572a4 */ /* 0x000fe4000f8e020b */
[----:B------:R-:W-:Y:S02]  /*0880*/  USHF.L.U32 UR6, UR6, 0x5, URZ ;  /* 0x0000000506067899 */ /* 0x000fe4000800063f */
[----:B------:R-:W-:Y:S02]  /*0890*/  ULDC UR20, c[0x0][0x228] ;  /* 0x00008a0000147ab9 */ /* 0x000fe40000000800 */
[----:B------:R-:W-:-:S02]  /*08a0*/  UIMAD UR20, UR5, UR20, URZ ;  /* 0x00000014051472a4 */ /* 0x000fc4000f8e023f */
[----:B------:R-:W-:Y:S01]  /*08b0*/  IADD3 R175, P2, P1, R7, UR6, R144 ;  /* 0x0000000607af7c10 */ /* 0x000fe2000f95e090 */
[----:B------:R-:W-:Y:S02]  /*08c0*/  USHF.R.S32.HI UR5, URZ, 0x1f, UR6 ;  /* 0x0000001f3f057899 */ /* 0x000fe40008011406 */
[----:B------:R-:W-:Y:S02]  /*08d0*/  @!UP1 UIADD3 UR22, UR31, UR4, URZ ;  /* 0x000000041f169290 */ /* 0x000fe4000fffe03f */
[----:B------:R1:W-:Y:S01]  /*08e0*/  STL [R1+0x134], R175 ;  /* 0x000134af01007387 */ /* 0x0003e20000100800 */
[----:B------:R-:W-:Y:S01]  /*08f0*/  @UP1 UMOV UR6, UR26 ;  /* 0x0000001a00061c82 */ /* 0x000fe20008000000 */
[----:B------:R-:W-:Y:S01]  /*0900*/  IADD3.X R229, R8, UR5, R0, P2, P1 ;  /* 0x0000000508e57c10 */ /* 0x000fe200097e2400 */
[----:B------:R-:W-:Y:S02]  /*0910*/  @!UP1 UMOV UR6, UR30 ;  /* 0x0000001e00069c82 */ /* 0x000fe40008000000 */
[----:B------:R-:W-:Y:S01]  /*0920*/  @UP0 UMOV UR26, UR28 ;  /* 0x0000001c001a0c82 */ /* 0x000fe20008000000 */
[----:B------:R-:W-:Y:S05]  /*0930*/  @P0 BRA `(.L_x_1449) ;  /* 0x000000d000000947 */ /* 0x000fea0003800000 */
[----:B------:R-:W-:Y:S02]  /*0940*/  USHF.R.S32.HI UR26, URZ, 0x1f, UR24 ;  /* 0x0000001f3f1a7899 */ /* 0x000fe40008011418 */
[----:B------:R-:W-:-:S02]  /*0950*/  ULDC.64 UR4, c[0x0][0x198] ;  /* 0x0000660000047ab9 */ /* 0x000fc40000000a00 */
[----:B------:R-:W-:Y:S02]  /*0960*/  UIMAD UR26, UR26, UR4, URZ ;  /* 0x000000041a1a72a4 */ /* 0x000fe4000f8e023f */
[----:B------:R-:W-:Y:S02]  /*0970*/  UIMAD.WIDE.U32 UR28, UR24, UR4, URZ ;  /* 0x00000004181c72a5 */ /* 0x000fe4000f8e003f */
[----:B------:R-:W-:Y:S02]  /*0980*/  UIMAD UR26, UR24, UR5, UR26 ;  /* 0x00000005181a72a4 */ /* 0x000fe4000f8e021a */
[----:B------:R-:W-:Y:S02]  /*0990*/  USHF.R.S32.HI UR7, URZ, 0x1f, UR15 ;  /* 0x0000001f3f077899 */ /* 0x000fe4000801140f */
[----:B------:R-:W-:Y:S02]  /*09a0*/  ULDC.64 UR4, c[0x0][0x180] ;  /* 0x0000600000047ab9 */ /* 0x000fe40000000a00 */
[----:B------:R-:W-:-:S02]  /*09b0*/  UIADD3 UR27, UR29, UR26, URZ ;  /* 0x0000001a1d1b7290 */ /* 0x000fc4000fffe03f */
[----:B------:R-:W-:Y:S02]  /*09c0*/  UIMAD UR7, UR7, UR4, URZ ;  /* 0x00000004070772a4 */ /* 0x000fe4000f8e023f */
[----:B------:R-:W-:Y:S02]  /*09d0*/  UMOV UR26, UR28 ;  /* 0x0000001c001a7c82 */ /* 0x000fe40008000000 */
[----:B------:R-:W-:Y:S02]  /*09e0*/  UIMAD UR7, UR15, UR5, UR7 ;  /* 0x000000050f0772a4 */ /* 0x000fe4000f8e0207 */
[----:B------:R-:W-:-:S04]  /*09f0*/  UIMAD.WIDE.U32 UR26, UR15, UR4, UR26 ;  /* 0x000000040f1a72a5 */ /* 0x000fc8000f8e001a */
[----:B------:R-:W-:Y:S02]  /*0a00*/  UIADD3 UR7, UR27, UR7, URZ ;  /* 0x000000071b077290 */ /* 0x000fe4000fffe03f */
.L_x_1449:
[----:B------:R-:W-:Y:S01]  /*0a10*/  IABS R6, c[0x0][0x1c8] ;  /* 0x0000720000067a13 */ /* 0x000fe20000000000 */
[----:B------:R-:W2:Y:S01]  /*0a20*/  S2R R7, SR_CTAID.Z ;  /* 0x0000000000077919 */ /* 0x000ea20000002700 */
[----:B------:R-:W-:Y:S02]  /*0a30*/  ULDC UR4, c[0x0][0x1c8] ;  /* 0x0000720000047ab9 */ /* 0x000fe40000000800 */
[----:B------:R-:W3:Y:S01]  /*0a40*/  I2F.RP R2, R6 ;  /* 0x0000000600027306 */ /* 0x000ee20000209400 */
[----:B------:R-:W-:Y:S02]  /*0a50*/  ULOP3.LUT UR4, UR14, UR4, URZ, 0x3c, !UPT ;  /* 0x000000040e047292 */ /* 0x000fe4000f8e3c3f */
[----:B------:R-:W-:-:S04]  /*0a60*/  @UP0 UIADD3 UR25, UR24, UR25, URZ ;  /* 0x0000001918190290 */ /* 0x000fc8000fffe03f */
[----:B------:R-:W-:Y:S01]  /*0a70*/  ISETP.LE.AND P1, PT, RZ, UR4, PT ;  /* 0x00000004ff007c0c */ /* 0x000fe2000bf23270 */
[----:B------:R-:W-:Y:S02]  /*0a80*/  ULDC.64 UR4, c[0x0][0x1a0] ;  /* 0x0000680000047ab9 */ /* 0x000fe40000000a00 */
[----:B------:R-:W-:-:S04]  /*0a90*/  @UP0 UIMAD.WIDE.U32 UR30, UR25, UR4, URZ ;  /* 0x00000004191e02a5 */ /* 0x000fc8000f8e003f */
[----:B------:R-:W-:Y:S01]  /*0aa0*/  @UP0 UIMAD UR28, UR25, UR5, UR31 ;  /* 0x00000005191c02a4 */ /* 0x000fe2000f8e021f */
[----:B---3--:R-:W3:Y:S01]  /*0ab0*/  MUFU.RCP R2, R2 ;  /* 0x0000000200027308 */ /* 0x008ee20000001000 */
[----:B--2---:R-:W-:Y:S02]  /*0ac0*/  IABS R7, R7 ;  /* 0x0000000700077213 */ /* 0x004fe40000000000 */
[----:B---3--:R-:W-:-:S05]  /*0ad0*/  IADD3 R2, R2, 0xffffffe, RZ ;  /* 0x0ffffffe02027810 */ /* 0x008fca0007ffe0ff */
[----:B------:R-:W2:Y:S02]  /*0ae0*/  F2I.FTZ.U32.TRUNC.NTZ R3, R2 ;  /* 0x0000000200037305 */ /* 0x000ea4000021f000 */
[----:B--2---:R-:W-:Y:S02]  /*0af0*/  IMAD.MOV R0, RZ, RZ, -R3 ;  /* 0x000000ffff007224 */ /* 0x004fe400078e0a03 */
        /* <DEDUP_REMOVED lines=29> */
.L_x_1450:
[CC--:B------:R-:W-:Y:S01]  /*0cd0*/  LEA.HI R2, R4.reuse, R150.reuse, RZ, 0x3 ;  /* 0x0000009604027211 */ /* 0x0c0fe200078f18ff */
[----:B------:R-:W2:Y:S01]  /*0ce0*/  S2R R10, SR_CTAID.Z ;  /* 0x00000000000a7919 */ /* 0x000ea20000002700 */
[-C--:B------:R-:W-:Y:S01]  /*0cf0*/  LEA.HI R3, R4, R150.reuse, RZ, 0x6 ;  /* 0x0000009604037211 */ /* 0x080fe200078f30ff */
[----:B------:R-:W-:Y:S01]  /*0d00*/  UIADD3 UR24, -UR11, UR13, URZ ;  /* 0x0000000d0b187290 */ /* 0x000fe2000fffe13f */
[----:B------:R-:W-:Y:S01]  /*0d10*/  SHF.R.S32.HI R12, RZ, 0x3, R2 ;  /* 0x00000003ff0c7819 */ /* 0x000fe20000011402 */
[----:B------:R-:W-:Y:S01]  /*0d20*/  ULDC.64 UR4, c[0x0][0x1a8] ;  /* 0x00006a0000047ab9 */ /* 0x000fe20000000a00 */
[----:B------:R-:W-:Y:S01]  /*0d30*/  LOP3.LUT R2, R2, 0xfffffff8, RZ, 0xc0, !PT ;  /* 0xfffffff802027812 */ /* 0x000fe200078ec0ff */
[----:B------:R-:W-:Y:S01]  /*0d40*/  UIMAD UR4, UR23, UR4, URZ ;  /* 0x00000004170472a4 */ /* 0x000fe2000f8e023f */
[----:B------:R-:W-:Y:S01]  /*0d50*/  LEA.HI R21, R4, R150, RZ, 0x4 ;  /* 0x0000009604157211 */ /* 0x000fe200078f20ff */
[----:B------:R-:W-:Y:S01]  /*0d60*/  IMAD.SHL.U32 R0, R12, 0x40, RZ ;  /* 0x000000400c007824 */ /* 0x000fe200078e00ff */
[----:B------:R-:W-:Y:S01]  /*0d70*/  SHF.R.S32.HI R147, RZ, 0x5, R5 ;  /* 0x00000005ff937819 */ /* 0x000fe20000011405 */
[----:B------:R-:W-:Y:S01]  /*0d80*/  IMAD.IADD R36, R150, 0x1, -R2 ;  /* 0x0000000196247824 */ /* 0x000fe200078e0a02 */
[----:B------:R-:W-:Y:S01]  /*0d90*/  SHF.R.S32.HI R4, RZ, 0x1f, R144 ;  /* 0x0000001fff047819 */ /* 0x000fe20000011490 */
[----:B------:R-:W-:Y:S01]  /*0da0*/  UIMAD UR5, UR14, UR5, UR4 ;  /* 0x000000050e0572a4 */ /* 0x000fe2000f8e0204 */
[----:B------:R-:W-:Y:S01]  /*0db0*/  LOP3.LUT R0, R0, 0x1c0, RZ, 0xc0, !PT ;  /* 0x000001c000007812 */ /* 0x000fe200078ec0ff */
[----:B------:R-:W-:Y:S01]  /*0dc0*/  IMAD.SHL.U32 R166, R36, 0x8, RZ ;  /* 0x0000000824a67824 */ /* 0x000fe200078e00ff */
[----:B------:R-:W-:Y:S01]  /*0dd0*/  LEA.HI R149, R4, R144, RZ, 0x2 ;  /* 0x0000009004957211 */ /* 0x000fe200078f10ff */
[----:B------:R-:W-:Y:S01]  /*0de0*/  IMAD.U32 R6, RZ, RZ, UR10 ;  /* 0x0000000aff067e24 */ /* 0x000fe2000f8e00ff */
[----:B------:R-:W-:Y:S01]  /*0df0*/  SHF.R.U32.HI R2, RZ, 0x3, R0 ;  /* 0x00000003ff027819 */ /* 0x000fe20000011600 */
[----:B------:R-:W-:Y:S01]  /*0e00*/  BSSY B0, `(.L_x_1451) ;  /* 0x000002c000007945 */ /* 0x000fe20003800000 */
[----:B------:R-:W-:-:S02]  /*0e10*/  LOP3.LUT R0, R0, 0x38, R166, 0xf8, !PT ;  /* 0x0000003800007812 */ /* 0x000fc400078ef8a6 */
[----:B------:R-:W-:Y:S02]  /*0e20*/  SHF.R.S32.HI R146, RZ, 0x2, R149 ;  /* 0x00000002ff927819 */ /* 0x000fe40000011495 */
[----:B------:R-:W-:Y:S01]  /*0e30*/  LOP3.LUT R0, R0, R2, RZ, 0x3c, !PT ;  /* 0x0000000200007212 */ /* 0x000fe200078e3cff */
[----:B------:R-:W-:Y:S01]  /*0e40*/  IMAD.SHL.U32 R2, R3, 0x8, RZ ;  /* 0x0000000803027824 */ /* 0x000fe200078e00ff */
[----:B------:R-:W-:Y:S02]  /*0e50*/  SHF.R.S32.HI R167, RZ, 0x1f, R166 ;  /* 0x0000001fffa77819 */ /* 0x000fe400000114a6 */
[----:B------:R-:W-:Y:S02]  /*0e60*/  SHF.R.S32.HI R13, RZ, 0x1f, R12 ;  /* 0x0000001fff0d7819 */ /* 0x000fe4000001140c */
[----:B------:R-:W-:Y:S01]  /*0e70*/  LOP3.LUT R192, R0, 0xfffffe00, R2, 0xf8, !PT ;  /* 0xfffffe0000c07812 */ /* 0x000fe200078ef802 */
[----:B------:R3:W-:Y:S01]  /*0e80*/  STL.64 [R1+0xd0], R166 ;  /* 0x0000d0a601007387 */ /* 0x0007e20000100a00 */
[----:B------:R-:W-:Y:S01]  /*0e90*/  LOP3.LUT R0, R21, 0xfffffff0, RZ, 0xc0, !PT ;  /* 0xfffffff015007812 */ /* 0x000fe200078ec0ff */
[----:B------:R-:W-:Y:S01]  /*0ea0*/  IMAD.WIDE R6, R6, 0x80, R12 ;  /* 0x0000008006067825 */ /* 0x000fe200078e020c */
[----:B------:R-:W-:-:S02]  /*0eb0*/  SHF.R.S32.HI R2, RZ, 0x1f, R5 ;  /* 0x0000001fff027819 */ /* 0x000fc40000011405 */
[----:B------:R-:W-:Y:S01]  /*0ec0*/  SHF.R.S32.HI R20, RZ, 0x1f, R14 ;  /* 0x0000001fff147819 */ /* 0x000fe2000001140e */
[----:B------:R-:W-:Y:S01]  /*0ed0*/  IMAD.IADD R15, R150, 0x1, -R0 ;  /* 0x00000001960f7824 */ /* 0x000fe200078e0a00 */
[----:B------:R-:W-:Y:S01]  /*0ee0*/  LEA.HI R0, R2, R147, RZ, 0x2 ;  /* 0x0000009302007211 */ /* 0x000fe200078f10ff */
[----:B------:R-:W-:Y:S01]  /*0ef0*/  IMAD.SHL.U32 R192, R192, 0x2, RZ ;  /* 0x00000002c0c07824 */ /* 0x000fe200078e00ff */
[----:B------:R-:W-:Y:S02]  /*0f00*/  IADD3 R2, P0, R166, UR6, RZ ;  /* 0x00000006a6027c10 */ /* 0x000fe4000ff1e0ff */
[----:B------:R-:W-:Y:S02]  /*0f10*/  LOP3.LUT R0, R0, 0xffffffc, RZ, 0xc0, !PT ;  /* 0x0ffffffc00007812 */ /* 0x000fe400078ec0ff */
[----:B------:R-:W-:-:S03]  /*0f20*/  SHF.R.S32.HI R3, RZ, 0x1f, R15 ;  /* 0x0000001fff037819 */ /* 0x000fc6000001140f */
[----:B------:R-:W-:Y:S01]  /*0f30*/  IMAD.IADD R4, R147, 0x1, -R0 ;  /* 0x0000000193047824 */ /* 0x000fe200078e0a00 */
[----:B------:R-:W-:Y:S02]  /*0f40*/  LEA.HI R19, R3, R15, RZ, 0x3 ;  /* 0x0000000f03137211 */ /* 0x000fe400078f18ff */
[----:B------:R-:W-:Y:S01]  /*0f50*/  IADD3.X R3, R167, UR22, RZ, P0, !PT ;  /* 0x00000016a7037c10 */ /* 0x000fe200087fe4ff */
[----:B------:R-:W-:Y:S01]  /*0f60*/  IMAD R251, R4, 0x10, R146 ;  /* 0x0000001004fb7824 */ /* 0x000fe200078e0292 */
[----:B------:R-:W-:Y:S01]  /*0f70*/  ISETP.GE.AND P0, PT, R12, UR24, PT ;  /* 0x000000180c007c0c */ /* 0x000fe2000bf06270 */
[----:B------:R-:W-:Y:S02]  /*0f80*/  IMAD.SHL.U32 R0, R19, 0x40, RZ ;  /* 0x0000004013007824 */ /* 0x000fe400078e00ff */
[----:B--2---:R-:W-:Y:S01]  /*0f90*/  IMAD.WIDE.U32 R10, R10, c[0x0][0x1a8], R2 ;  /* 0x00006a000a0a7a25 */ /* 0x004fe200078e0002 */
[----:B------:R3:W-:Y:S02]  /*0fa0*/  STL [R1+0x114], R251 ;  /* 0x000114fb01007387 */ /* 0x0007e40000100800 */
[----:B------:R-:W-:-:S02]  /*0fb0*/  LOP3.LUT R148, R0, 0xfffffe00, RZ, 0xc0, !PT ;  /* 0xfffffe0000947812 */ /* 0x000fc400078ec0ff */
        /* <DEDUP_REMOVED lines=16> */
.L_x_1452:
[----:B------:R-:W-:Y:S05]  /*10c0*/  BSYNC B0 ;  /* 0x0000000000007941 */ /* 0x000fea0003800000 */
.L_x_1451:
        /* <DEDUP_REMOVED lines=10> */
[----:B----4-:R-:W-:Y:S02]  /*1170*/  IMAD R4, R2, c[0x0][0x190], RZ ;  /* 0x0000640002047a24 */ /* 0x010fe400078e02ff */
        /* <DEDUP_REMOVED lines=10> */
.L_x_1454:
[----:B------:R-:W-:Y:S05]  /*1220*/  BSYNC B0 ;  /* 0x0000000000007941 */ /* 0x000fea0003800000 */
.L_x_1453:
        /* <DEDUP_REMOVED lines=21> */
.L_x_1456:
[----:B------:R-:W-:Y:S05]  /*1380*/  BSYNC B0 ;  /* 0x0000000000007941 */ /* 0x000fea0003800000 */
.L_x_1455:
        /* <DEDUP_REMOVED lines=21> */
.L_x_1458:
[----:B------:R-:W-:Y:S05]  /*14e0*/  BSYNC B0 ;  /* 0x0000000000007941 */ /* 0x000fea0003800000 */
.L_x_1457:
        /* <DEDUP_REMOVED lines=21> */
.L_x_1460:
[----:B------:R-:W-:Y:S05]  /*1640*/  BSYNC B0 ;  /* 0x0000000000007941 */ /* 0x000fea0003800000 */
.L_x_1459:
        /* <DEDUP_REMOVED lines=21> */
.L_x_1462:
[----:B------:R-:W-:Y:S05]  /*17a0*/  BSYNC B0 ;  /* 0x0000000000007941 */ /* 0x000fea0003800000 */
.L_x_1461:
        /* <DEDUP_REMOVED lines=21> */
.L_x_1464:
[----:B------:R-:W-:Y:S05]  /*1900*/  BSYNC B0 ;  /* 0x0000000000007941 */ /* 0x000fea0003800000 */
.L_x_1463:
[----:B------:R-:W-:Y:S01]  /*1910*/  IADD3 R0, R12, 0x70, RZ ;  /* 0x000000700c007810 */ /* 0x000fe20007ffe0ff */
[----:B------:R-:W-:Y:S01]  /*1920*/  UMOV UR25, 0x6 ;  /* 0x0000000600197882 */ /* 0x000fe20000000000 */
[----:B------:R-:W-:Y:S01]  /*1930*/  BSSY B0, `(.L_x_1465) ;  /* 0x0000018000007945 */ /* 0x000fe20003800000 */
[----:B------:R-:W-:Y:S01]  /*1940*/  ULDC.64 UR4, c[0x0][0x198] ;  /* 0x0000660000047ab9 */ /* 0x000fe20000000a00 */
[----:B------:R-:W-:Y:S01]  /*1950*/  ISETP.GE.AND P0, PT, R0, UR24, PT ;  /* 0x0000001800007c0c */ /* 0x000fe2000bf06270 */
[----:B------:R-:W-:Y:S02]  /*1960*/  USHF.R.S32.HI UR22, URZ, 0x6, UR8 ;  /* 0x000000063f167899 */ /* 0x000fe40008011408 */
[----:B------:R-:W-:Y:S02]  /*1970*/  USHF.L.U64.HI UR25, UR4, UR25, UR5 ;  /* 0x0000001904197299 */ /* 0x000fe40008010205 */
[----:B------:R-:W-:-:S08]  /*1980*/  USHF.L.U32 UR27, UR4, 0x6, URZ ;  /* 0x00000006041b7899 */ /* 0x000fd0000800063f */
        /* <DEDUP_REMOVED lines=8> */
[----:B----4-:R-:W-:-:S04]  /*1a10*/  IMAD.WIDE.U32 R4, R0, c[0x0][0x190], R2 ;  /* 0x0000640000047a25 */ /* 0x010fc800078e0002 */
        /* <DEDUP_REMOVED lines=9> */
.L_x_1466:
[----:B------:R-:W-:Y:S05]  /*1ab0*/  BSYNC B0 ;  /* 0x0000000000007941 */ /* 0x000fea0003800000 */
.L_x_1465:
[----:B------:R-:W-:Y:S01]  /*1ac0*/  IMAD R0, R13, c[0x0][0x198], RZ ;  /* 0x000066000d007a24 */ /* 0x000fe200078e02ff */
[----:B------:R-:W-:Y:S01]  /*1ad0*/  LOP3.LUT R7, R19, 0xfffffff8, RZ, 0xc0, !PT ;  /* 0xfffffff813077812 */ /* 0x000fe200078ec0ff */
[C---:B----4-:R-:W-:Y:S01]  /*1ae0*/  IMAD.WIDE.U32 R4, R12.reuse, c[0x0][0x198], R166 ;  /* 0x000066000c047a25 */ /* 0x050fe200078e00a6 */
[----:B------:R-:W-:Y:S01]  /*1af0*/  UIADD3 UR31, UR22, -0x1, URZ ;  /* 0xffffffff161f7890 */ /* 0x000fe2000fffe03f */
[----:B------:R-:W-:Y:S01]  /*1b00*/  BSSY B0, `(.L_x_1467) ;  /* 0x000002f000007945 */ /* 0x000fe20003800000 */
[----:B------:R-:W-:Y:S01]  /*1b10*/  IADD3 R10, R15, -R7, RZ ;  /* 0x800000070f0a7210 */ /* 0x000fe20007ffe0ff */
[----:B------:R-:W-:Y:S01]  /*1b20*/  IMAD R0, R12, c[0x0][0x19c], R0 ;  /* 0x000067000c007a24 */ /* 0x000fe200078e0200 */
[----:B------:R-:W-:Y:S01]  /*1b30*/  IADD3 R4, P0, R4, UR26, RZ ;  /* 0x0000001a04047c10 */ /* 0x000fe2000ff1e0ff */
[----:B------:R-:W-:Y:S01]  /*1b40*/  IMAD R6, R13, c[0x0][0x1a0], RZ ;  /* 0x000068000d067a24 */ /* 0x000fe200078e02ff */
[----:B------:R-:W-:Y:S01]  /*1b50*/  UIMAD UR5, UR25, UR31, URZ ;  /* 0x0000001f190572a4 */ /* 0x000fe2000f8e023f */
[----:B------:R-:W-:Y:S01]  /*1b60*/  IMAD.WIDE.U32 R2, R12, c[0x0][0x1a0], R166 ;  /* 0x000068000c027a25 */ /* 0x000fe200078e00a6 */
[----:B------:R-:W-:-:S03]  /*1b70*/  IADD3.X R5, R5, UR7, R0, P0, !PT ;  /* 0x0000000705057c10 */ /* 0x000fc600087fe400 */
[----:B------:R-:W-:Y:S01]  /*1b80*/  IMAD R0, R12, c[0x0][0x1a4], R6 ;  /* 0x000069000c007a24 */ /* 0x000fe200078e0206 */
[----:B------:R-:W-:Y:S01]  /*1b90*/  IADD3 R2, P0, R2, UR30, RZ ;  /* 0x0000001e02027c10 */ /* 0x000fe2000ff1e0ff */
[C---:B------:R-:W-:Y:S01]  /*1ba0*/  IMAD R6, R20.reuse, c[0x0][0x1b0], RZ ;  /* 0x00006c0014067a24 */ /* 0x040fe200078e02ff */
[----:B------:R-:W-:Y:S01]  /*1bb0*/  USHF.R.S32.HI UR30, URZ, 0x1f, UR31 ;  /* 0x0000001f3f1e7899 */ /* 0x000fe2000801141f */
[----:B------:R-:W-:Y:S01]  /*1bc0*/  IMAD R7, R20, c[0x0][0x1b8], RZ ;  /* 0x00006e0014077a24 */ /* 0x000fe200078e02ff */
[----:B------:R-:W-:Y:S01]  /*1bd0*/  IADD3.X R3, R3, UR28, R0, P0, !PT ;  /* 0x0000001c03037c10 */ /* 0x000fe200087fe400 */
[C---:B------:R-:W-:Y:S01]  /*1be0*/  IMAD R0, R14.reuse, c[0x0][0x1b4], R6 ;  /* 0x00006d000e007a24 */ /* 0x040fe200078e0206 */
[----:B------:R-:W-:Y:S01]  /*1bf0*/  USHF.L.U32 UR28, UR31, 0x6, URZ ;  /* 0x000000061f1c7899 */ /* 0x000fe2000800063f */
[----:B------:R-:W-:Y:S01]  /*1c00*/  IMAD.WIDE.U32 R8, R14, c[0x0][0x1b0], R4 ;  /* 0x00006c000e087a25 */ /* 0x000fe200078e0004 */
[----:B------:R-:W-:Y:S01]  /*1c10*/  R2P PR, R10, 0x6 ;  /* 0x000000060a007804 */ /* 0x000fe20000000000 */
[----:B------:R-:W-:Y:S01]  /*1c20*/  UIMAD UR5, UR30, UR27, UR5 ;  /* 0x0000001b1e0572a4 */ /* 0x000fe2000f8e0205 */
[----:B------:R-:W-:Y:S01]  /*1c30*/  MOV R4, 0x10 ;  /* 0x0000001000047802 */ /* 0x000fe20000000f00 */
[C---:B------:R-:W-:Y:S01]  /*1c40*/  IMAD R6, R14.reuse, c[0x0][0x1bc], R7 ;  /* 0x00006f000e067a24 */ /* 0x040fe200078e0207 */
[----:B------:R-:W-:Y:S01]  /*1c50*/  IADD3 R165, R9, R0, RZ ;  /* 0x0000000009a57210 */ /* 0x000fe20007ffe0ff */
[----:B------:R-:W-:Y:S01]  /*1c60*/  IMAD.WIDE.U32 R22, R14, c[0x0][0x1b8], R2 ;  /* 0x00006e000e167a25 */ /* 0x000fe200078e0002 */
[----:B------:R-:W-:Y:S01]  /*1c70*/  MOV R164, R8 ;  /* 0x0000000800a47202 */ /* 0x000fe20000000f00 */
[----:B------:R4:W-:Y:S01]  /*1c80*/  STL.64 [R1+0xe8], R8 ;  /* 0x0000e80801007387 */ /* 0x0009e20000100a00 */
[----:B------:R-:W-:Y:S01]  /*1c90*/  UIADD3 UR26, -UR28, UR12, URZ ;  /* 0x0000000c1c1a7290 */ /* 0x000fe2000fffe13f */
[----:B------:R-:W-:Y:S01]  /*1ca0*/  IMAD.U32 R151, RZ, RZ, UR27 ;  /* 0x0000001bff977e24 */ /* 0x000fe2000f8e00ff */
[----:B------:R-:W-:Y:S01]  /*1cb0*/  IADD3 R11, R23, R6, RZ ;  /* 0x00000006170b7210 */ /* 0x000fe20007ffe0ff */
[----:B------:R4:W-:Y:S01]  /*1cc0*/  STL.64 [R1+0xe0], R22 ;  /* 0x0000e01601007387 */ /* 0x0009e20000100a00 */
[----:B------:R-:W-:Y:S01]  /*1cd0*/  IMAD.MOV.U32 R19, RZ, RZ, 0x20 ;  /* 0x00000020ff137424 */ /* 0x000fe200078e00ff */
[----:B------:R-:W-:Y:S01]  /*1ce0*/  SEL R4, R4, 0xfffffff0, !P1 ;  /* 0xfffffff004047807 */ /* 0x000fe20004800000 */
[----:B------:R-:W-:Y:S01]  /*1cf0*/  IMAD.WIDE.U32 R2, R151, UR31, R164 ;  /* 0x0000001f97027c25 */ /* 0x000fe2000f8e00a4 */
[----:B------:R4:W-:Y:S01]  /*1d00*/  STL.64 [R1+0xd8], R164 ;  /* 0x0000d8a401007387 */ /* 0x0009e20000100a00 */
[----:B------:R-:W-:-:S02]  /*1d10*/  ISETP.GE.AND P0, PT, R12, UR26, PT ;  /* 0x0000001a0c007c0c */ /* 0x000fc4000bf06270 */
[----:B------:R-:W-:Y:S01]  /*1d20*/  SEL R5, R19, 0xffffffe0, !P2 ;  /* 0xffffffe013057807 */ /* 0x000fe20005000000 */
[----:B------:R4:W-:Y:S01]  /*1d30*/  STL [R1+0xcc], R11 ;  /* 0x0000cc0b01007387 */ /* 0x0009e20000100800 */
[----:B------:R-:W-:-:S09]  /*1d40*/  IADD3 R7, R3, UR5, RZ ;  /* 0x0000000503077c10 */ /* 0x000fd2000fffe0ff */
[----:B------:R-:W-:Y:S05]  /*1d50*/  @P0 BRA `(.L_x_1468) ;  /* 0x0000009000000947 */ /* 0x000fea0003800000 */
[----:B------:R-:W-:-:S13]  /*1d60*/  ISETP.GE.AND P0, PT, R166, c[0x0][0x220], PT ;  /* 0x00008800a6007a0c */ /* 0x000fda0003f06270 */
[----:B------:R1:W-:Y:S01]  /*1d70*/  @P0 STS.128 [R192+0x4000], RZ ;  /* 0x004000ffc0000388 */ /* 0x0003e20000000c00 */
[----:B------:R-:W-:Y:S05]  /*1d80*/  @P0 BRA `(.L_x_1468) ;  /* 0x0000006000000947 */ /* 0x000fea0003800000 */
[----:B----4-:R-:W-:-:S04]  /*1d90*/  LEA R8, P0, R2, c[0x0][0x168], 0x1 ;  /* 0x00005a0002087a11 */ /* 0x010fc800078008ff */
[----:B------:R-:W-:-:S05]  /*1da0*/  LEA.HI.X R9, R2, c[0x0][0x16c], R7, 0x1, P0 ;  /* 0x00005b0002097a11 */ /* 0x000fca00000f0c07 */
[----:B------:R-:W-:Y:S01]  /*1db0*/  @!PT LDS RZ, [RZ] ;  /* 0x00000000fffff984 */ /* 0x000fe20000000800 */
[----:B------:R-:W-:Y:S01]  /*1dc0*/  @!PT LDS RZ, [RZ] ;  /* 0x00000000fffff984 */ /* 0x000fe20000000800 */
[----:B------:R-:W-:Y:S01]  /*1dd0*/  @!PT LDS RZ, [RZ] ;  /* 0x00000000fffff984 */ /* 0x000fe20000000800 */
[----:B------:R4:W-:Y:S04]  /*1de0*/  LDGSTS.E.BYPASS.LTC128B.128 [R192+0x4000], [R8.64] ;  /* 0x0400000008c07fae */ /* 0x0009e8000b901d50 */
.L_x_1468:
[----:B------:R-:W-:Y:S05]  /*1df0*/  BSYNC B0 ;  /* 0x0000000000007941 */ /* 0x000fea0003800000 */
.L_x_1467:
        /* <DEDUP_REMOVED lines=10> */
[----:B----4-:R-:W-:Y:S02]  /*1ea0*/  IADD3.X R9, R7, UR21, RZ, P0, !PT ;  /* 0x0000001507097c10 */ /* 0x010fe400087fe4ff */
[----:B------:R-:W-:-:S04]  /*1eb0*/  LEA R8, P0, R0, c[0x0][0x168], 0x1 ;  /* 0x00005a0000087a11 */ /* 0x000fc800078008ff */
[----:B------:R-:W-:-:S05]  /*1ec0*/  LEA.HI.X R9, R0, c[0x0][0x16c], R9, 0x1, P0 ;  /* 0x00005b0000097a11 */ /* 0x000fca00000f0c09 */
[----:B------:R-:W-:Y:S01]  /*1ed0*/  @!PT LDS RZ, [RZ] ;  /* 0x00000000fffff984 */ /* 0x000fe20000000800 */
[----:B------:R-:W-:Y:S01]  /*1ee0*/  @!PT LDS RZ, [RZ] ;  /* 0x00000000fffff984 */ /* 0x000fe20000000800 */
[----:B------:R-:W-:Y:S01]  /*1ef0*/  @!PT LDS RZ, [RZ] ;  /* 0x00000000fffff984 */ /* 0x000fe20000000800 */
[----:B------:R4:W-:Y:S04]  /*1f00*/  LDGSTS.E.BYPASS.LTC128B.128 [R192+0x4800], [R8.64] ;  /* 0x0480000008c07fae */ /* 0x0009e8000b901d50 */
.L_x_1470:
[----:B------:R-:W-:Y:S05]  /*1f10*/  BSYNC B0 ;  /* 0x0000000000007941 */ /* 0x000fea0003800000 */
.L_x_1469:
[----:B------:R-:W-:Y:S01]  /*1f20*/  ISETP.GE.AND P0, PT, R17, UR26, PT ;  /* 0x0000001a11007c0c */ /* 0x000fe2000bf06270 */
[----:B------:R-:W-:-:S12]  /*1f30*/  BSSY B0, `(.L_x_1471) ;  /* 0x000000f000007945 */ /* 0x000fd80003800000 */
[----:B------:R-:W-:Y:S05]  /*1f40*/  @P0 BRA `(.L_x_1472) ;  /* 0x000000d000000947 */ /* 0x000fea0003800000 */
[----:B------:R-:W-:-:S13]  /*1f50*/  ISETP.GE.AND P0, PT, R166, c[0x0][0x220], PT ;  /* 0x00008800a6007a0c */ /* 0x000fda0003f06270 */
[----:B------:R1:W-:Y:S01]  /*1f60*/  @P0 STS.128 [R192+0x5000], RZ ;  /* 0x005000ffc0000388 */ /* 0x0003e20000000c00 */
[----:B------:R-:W-:Y:S05]  /*1f70*/  @P0 BRA `(.L_x_1472) ;  /* 0x000000a000000947 */ /* 0x000fea0003800000 */
[----:B----4-:R-:W-:Y:S02]  /*1f80*/  IMAD.MOV.U32 R9, RZ, RZ, c[0x0][0x198] ;  /* 0x00006600ff097624 */ /* 0x010fe400078e00ff */
        /* <DEDUP_REMOVED lines=9> */
.L_x_1472:
[----:B------:R-:W-:Y:S05]  /*2020*/  BSYNC B0 ;  /* 0x0000000000007941 */ /* 0x000fea0003800000 */
.L_x_1471:
[----:B------:R-:W-:Y:S01]  /*2030*/  ISETP.GE.AND P0, PT, R16, UR26, PT ;  /* 0x0000001a10007c0c */ /* 0x000fe2000bf06270 */
[----:B------:R-:W-:-:S12]  /*2040*/  BSSY B0, `(.L_x_1473) ;  /* 0x0000011000007945 */ /* 0x000fd80003800000 */
[----:B------:R-:W-:Y:S05]  /*2050*/  @P0 BRA `(.L_x_1474) ;  /* 0x000000f000000947 */ /* 0x000fea0003800000 */
[----:B------:R-:W-:-:S13]  /*2060*/  ISETP.GE.AND P0, PT, R166, c[0x0][0x220], PT ;  /* 0x00008800a6007a0c */ /* 0x000fda0003f06270 */
[----:B------:R1:W-:Y:S01]  /*2070*/  @P0 STS.128 [R192+0x5800], RZ ;  /* 0x005800ffc0000388 */ /* 0x0003e20000000c00 */
[----:B------:R-:W-:Y:S05]  /*2080*/  @P0 BRA `(.L_x_1474) ;  /* 0x000000c000000947 */ /* 0x000fea0003800000 */
        /* <DEDUP_REMOVED lines=12> */
.L_x_1474:
[----:B------:R-:W-:Y:S05]  /*2150*/  BSYNC B0 ;  /* 0x0000000000007941 */ /* 0x000fea0003800000 */
.L_x_1473:
        /* <DEDUP_REMOVED lines=31> */
[----:B-----5:R-:W-:-:S04]  /*2350*/  @P0 FMUL.FTZ R0, R0, R2 ;  /* 0x0000000200000220 */ /* 0x020fc80000410000 */
[----:B------:R5:W2:Y:S01]  /*2360*/  @P0 R2UR UR6, R0 ;  /* 0x00000000000603c2 */ /* 0x000aa200000e0000 */
[C---:B------:R-:W-:Y:S02]  /*2370*/  LEA R2, P0, R6.reuse, R22, 0x6 ;  /* 0x0000001606027211 */ /* 0x040fe400078030ff */
[----:B-----5:R-:W-:Y:S01]  /*2380*/  MOV R0, UR4 ;  /* 0x0000000400007c02 */ /* 0x020fe20008000f00 */
[----:B------:R-:W-:Y:S02]  /*2390*/  UMOV UR4, URZ ;  /* 0x0000003f00047c82 */ /* 0x000fe40008000000 */
[----:B--2---:R-:W-:Y:S01]  /*23a0*/  @UP1 UMOV UR4, UR6 ;  /* 0x0000000600041c82 */ /* 0x004fe20008000000 */
        /* <DEDUP_REMOVED lines=11> */
.L_x_1476:
[----:B-1----:R-:W-:Y:S05]  /*2460*/  BSYNC B0 ;  /* 0x0000000000007941 */ /* 0x002fea0003800000 */
.L_x_1475:
        /* <DEDUP_REMOVED lines=17> */
.L_x_1478:
[----:B------:R-:W-:Y:S05]  /*2580*/  BSYNC B0 ;  /* 0x0000000000007941 */ /* 0x000fea0003800000 */
.L_x_1477:
        /* <DEDUP_REMOVED lines=17> */
.L_x_1480:
[----:B------:R-:W-:Y:S05]  /*26a0*/  BSYNC B0 ;  /* 0x0000000000007941 */ /* 0x000fea0003800000 */
.L_x_1479:
        /* <DEDUP_REMOVED lines=18> */
.L_x_1482:
[----:B------:R-:W-:Y:S05]  /*27d0*/  BSYNC B0 ;  /* 0x0000000000007941 */ /* 0x000fea0003800000 */
.L_x_1481:
[----:B--2---:R-:W-:Y:S01]  /*27e0*/  SHF.R.S32.HI R7, RZ, 0x4, R21 ;  /* 0x00000004ff077819 */ /* 0x004fe20000011415 */
        /* <DEDUP_REMOVED lines=8> */
[----:B------:R-:W-:-:S02]  /*2870*/  LOP3.LUT R2, R2, 0x1c0, RZ, 0xc0, !PT ;  /* 0x000001c002027812 */ /* 0x000fc400078ec0ff */
[----:B------:R-:W-:Y:S01]  /*2880*/  LOP3.LUT R150, R150, 0x3, RZ, 0xc0, !PT ;  /* 0x0000000396967812 */ /* 0x000fe200078ec0ff */
[----:B------:R-:W-:Y:S01]  /*2890*/  IMAD.IADD R7, R7, 0x1, -R0 ;  /* 0x0000000107077824 */ /* 0x000fe200078e0a00 */
[----:B------:R-:W-:Y:S02]  /*28a0*/  LOP3.LUT R0, R6, 0x1c0, RZ, 0xc0, !PT ;  /* 0x000001c006007812 */ /* 0x000fe400078ec0ff */
[----:B------:R-:W-:Y:S01]  /*28b0*/  PLOP3.LUT P0, PT, PT, PT, UP0, 0x40, 0x0 ;  /* 0x000000000000781c */ /* 0x000fe20003f0e808 */
[----:B------:R-:W-:Y:S01]  /*28c0*/  IMAD.SHL.U32 R6, R7, 0x8, RZ ;  /* 0x0000000807067824 */ /* 0x000fe200078e00ff */
[----:B----4-:R-:W-:Y:S02]  /*28d0*/  LOP3.LUT R8, R0, 0x8, R3, 0xf8, !PT ;  /* 0x0000000800087812 */ /* 0x010fe400078ef803 */
[----:B------:R-:W-:Y:S02]  /*28e0*/  SHF.R.U32.HI R0, RZ, 0x3, R0 ;  /* 0x00000003ff007819 */ /* 0x000fe40000011600 */
[----:B------:R-:W-:-:S02]  /*28f0*/  LOP3.LUT R6, R2, 0x8, R6, 0xf8, !PT ;  /* 0x0000000802067812 */ /* 0x000fc400078ef806 */
        /* <DEDUP_REMOVED lines=13> */
[----:B------:R-:W2:Y:S01]  /*29d0*/  LDSM.16.M88.4 R12, [R179] ;  /* 0x00000000b30c783b */ /* 0x000ea20000000200 */
[----:B------:R-:W-:Y:S01]  /*29e0*/  IADD3 R183, R172, 0x4040, RZ ;  /* 0x00004040acb77810 */ /* 0x000fe20007ffe0ff */
[----:B------:R-:W-:Y:S01]  /*29f0*/  IMAD R180, R5, 0x2, R179 ;  /* 0x0000000205b47824 */ /* 0x000fe200078e02b3 */
[----:B------:R-:W-:Y:S01]  /*2a00*/  @P2 IADD3 R183, R2, -0x40, RZ ;  /* 0xffffffc002b72810 */ /* 0x000fe20007ffe0ff */
[----:B------:R-:W4:Y:S02]  /*2a10*/  LDSM.16.M88.4 R8, [R179+0x2000] ;  /* 0x00200000b308783b */ /* 0x000f240000000200 */
[----:B------:R-:W-:Y:S01]  /*2a20*/  IMAD R181, R4, 0x2, R180 ;  /* 0x0000000204b57824 */ /* 0x000fe200078e02b4 */
[C---:B------:R-:W-:Y:S01]  /*2a30*/  IADD3 R186, R183.reuse, 0x800, RZ ;  /* 0x00000800b7ba7810 */ /* 0x040fe20007ffe0ff */
[----:B------:R-:W5:Y:S01]  /*2a40*/  LDSM.16.M88.4 R20, [R172+0x4800] ;  /* 0x00480000ac14783b */ /* 0x000f620000000200 */
[----:B------:R-:W-:Y:S01]  /*2a50*/  IMAD.IADD R177, R0, 0x1, R183 ;  /* 0x0000000100b17824 */ /* 0x000fe200078e02b7 */
[----:B------:R-:W-:Y:S01]  /*2a60*/  IADD3 R185, R183, 0x1000, RZ ;  /* 0x00001000b7b97810 */ /* 0x000fe20007ffe0ff */
[----:B------:R-:W-:Y:S01]  /*2a70*/  IMAD R0, R147, 0x10, R146 ;  /* 0x0000001093007824 */ /* 0x000fe200078e0292 */
[----:B------:R-:W1:Y:S01]  /*2a80*/  LDSM.16.M88.4 R32, [R172+0x5000] ;  /* 0x00500000ac20783b */ /* 0x000e620000000200 */
[----:B------:R-:W-:-:S03]  /*2a90*/  IADD3 R184, R183, 0x1800, RZ ;  /* 0x00001800b7b87810 */ /* 0x000fc60007ffe0ff */
[----:B------:R-:W3:Y:S01]  /*2aa0*/  LDSM.16.M88.4 R28, [R172+0x5800] ;  /* 0x00580000ac1c783b */ /* 0x000ee20000000200 */
[----:B------:R-:W-:-:S03]  /*2ab0*/  IADD3 R173, R0, UR11, RZ ;  /* 0x0000000b00ad7c10 */ /* 0x000fc6000fffe0ff */
[----:B------:R-:W-:Y:S04]  /*2ac0*/  LDSM.16.M88.4 R16, [R182+0x2000] ;  /* 0x00200000b610783b */ /* 0x000fe80000000200 */
[----:B------:R-:W1:Y:S04]  /*2ad0*/  LDSM.16.M88.4 R44, [R178+0x5000] ;  /* 0x00500000b22c783b */ /* 0x000e680000000200 */
[----:B------:R-:W1:Y:S04]  /*2ae0*/  LDSM.16.M88.4 R40, [R178+0x4000] ;  /* 0x00400000b228783b */ /* 0x000e680000000200 */
[----:B------:R-:W1:Y:S04]  /*2af0*/  LDSM.16.M88.4 R36, [R178+0x4800] ;  /* 0x00480000b224783b */ /* 0x000e680000000200 */
[----:B------:R-:W1:Y:S01]  /*2b00*/  LDSM.16.M88.4 R48, [R178+0x5800] ;  /* 0x00580000b230783b */ /* 0x000e620000000200 */
[-C--:B--2---:R-:W-:Y:S03]  /*2b10*/  HMMA.16816.F32.BF16 R100, R12, R24.reuse, RZ ;  /* 0x000000180c64723c */ /* 0x084fe600000418ff */
[----:B------:R-:W-:Y:S05]  /*2b20*/  STL [R1+0x110], R173 ;  /* 0x000110ad01007387 */ /* 0x000fea0000100800 */
[C---:B----4-:R-:W-:Y:S08]  /*2b30*/  HMMA.16816.F32.BF16 R60, R8.reuse, R24, RZ ;  /* 0x00000018083c723c */ /* 0x050ff000000418ff */
[-C--:B------:R-:W-:Y:S08]  /*2b40*/  HMMA.16816.F32.BF16 R64, R8, R26.reuse, RZ ;  /* 0x0000001a0840723c */ /* 0x080ff000000418ff */
[----:B------:R-:W-:Y:S08]  /*2b50*/  HMMA.16816.F32.BF16 R96, R12, R26, RZ ;  /* 0x0000001a0c60723c */ /* 0x000ff000000418ff */
[C---:B-----5:R-:W-:Y:S08]  /*2b60*/  HMMA.16816.F32.BF16 R56, R8.reuse, R20, RZ ;  /* 0x000000140838723c */ /* 0x060ff000000418ff */
[C---:B-1----:R-:W-:Y:S08]  /*2b70*/  HMMA.16816.F32.BF16 R52, R8.reuse, R32, RZ ;  /* 0x000000200834723c */ /* 0x042ff000000418ff */
[C---:B---3--:R-:W-:Y:S08]  /*2b80*/  HMMA.16816.F32.BF16 R24, R8.reuse, R28, RZ ;  /* 0x0000001c0818723c */ /* 0x048ff000000418ff */
[C---:B------:R-:W-:Y:S08]  /*2b90*/  HMMA.16816.F32.BF16 R84, R8.reuse, R22, RZ ;  /* 0x000000160854723c */ /* 0x040ff000000418ff */
[C---:B------:R-:W-:Y:S08]  /*2ba0*/  HMMA.16816.F32.BF16 R92, R8.reuse, R34, RZ ;  /* 0x00000022085c723c */ /* 0x040ff000000418ff */
[----:B------:R-:W-:Y:S01]  /*2bb0*/  HMMA.16816.F32.BF16 R76, R8, R30, RZ ;  /* 0x0000001e084c723c */ /* 0x000fe200000418ff */
[----:B------:R-:W1:Y:S07]  /*2bc0*/  LDSM.16.M88.4 R8, [R182] ;  /* 0x00000000b608783b */ /* 0x000e6e0000000200 */
[C---:B------:R-:W-:Y:S08]  /*2bd0*/  HMMA.16816.F32.BF16 R68, R12.reuse, R32, RZ ;  /* 0x000000200c44723c */ /* 0x040ff000000418ff */
[C---:B------:R-:W-:Y:S08]  /*2be0*/  HMMA.16816.F32.BF16 R88, R12.reuse, R34, RZ ;  /* 0x000000220c58723c */ /* 0x040ff000000418ff */
[C---:B------:R-:W-:Y:S08]  /*2bf0*/  HMMA.16816.F32.BF16 R72, R12.reuse, R20, RZ ;  /* 0x000000140c48723c */ /* 0x040ff000000418ff */
[C---:B------:R-:W-:Y:S01]  /*2c00*/  HMMA.16816.F32.BF16 R80, R12.reuse, R22, RZ ;  /* 0x000000160c50723c */ /* 0x040fe200000418ff */
[----:B------:R-:W-:Y:S07]  /*2c10*/  LDSM.16.M88.4 R20, [R180+0x2000] ;  /* 0x00200000b414783b */ /* 0x000fee0000000200 */
[C---:B------:R-:W-:Y:S08]  /*2c20*/  HMMA.16816.F32.BF16 R32, R12.reuse, R28, RZ ;  /* 0x0000001c0c20723c */ /* 0x040ff000000418ff */
[----:B------:R-:W-:Y:S08]  /*2c30*/  HMMA.16816.F32.BF16 R12, R12, R30, RZ ;  /* 0x0000001e0c0c723c */ /* 0x000ff000000418ff */
[C---:B------:R-:W-:Y:S01]  /*2c40*/  HMMA.16816.F32.BF16 R28, R16.reuse, R44, R52 ;  /* 0x0000002c101c723c */ /* 0x040fe20000041834 */
[----:B------:R-:W2:Y:S07]  /*2c50*/  LDSM.16.M88.4 R52, [R183+0x1000] ;  /* 0x00100000b734783b */ /* 0x000eae0000000200 */
[C---:B------:R-:W-:Y:S08]  /*2c60*/  HMMA.16816.F32.BF16 R108, R16.reuse, R42, R64 ;  /* 0x0000002a106c723c */ /* 0x040ff00000041840 */
[C---:B------:R-:W-:Y:S01]  /*2c70*/  HMMA.16816.F32.BF16 R112, R16.reuse, R40, R60 ;  /* 0x000000281070723c */ /* 0x040fe2000004183c */
[----:B------:R-:W3:Y:S07]  /*2c80*/  LDSM.16.M88.4 R60, [R183] ;  /* 0x00000000b73c783b */ /* 0x000eee0000000200 */
[C---:B------:R-:W-:Y:S01]  /*2c90*/  HMMA.16816.F32.BF16 R104, R16.reuse, R36, R56 ;  /* 0x000000241068723c */ /* 0x040fe20000041838 */
[----:B------:R-:W4:Y:S07]  /*2ca0*/  LDSM.16.M88.4 R56, [R183+0x800] ;  /* 0x00080000b738783b */ /* 0x000f2e0000000200 */
[C---:B------:R-:W-:Y:S01]  /*2cb0*/  HMMA.16816.F32.BF16 R140, R16.reuse, R48, R24 ;  /* 0x00000030108c723c */ /* 0x040fe20000041818 */
[----:B------:R-:W-:Y:S07]  /*2cc0*/  LDSM.16.M88.4 R24, [R177+0x1800] ;  /* 0x00180000b118783b */ /* 0x000fee0000000200 */
[C---:B------:R-:W-:Y:S08]  /*2cd0*/  HMMA.16816.F32.BF16 R136, R16.reuse, R38, R84 ;  /* 0x000000261088723c */ /* 0x040ff00000041854 */
[C---:B------:R-:W-:Y:S08]  /*2ce0*/  HMMA.16816.F32.BF16 R92, R16.reuse, R46, R92 ;  /* 0x0000002e105c723c */ /* 0x040ff0000004185c */
[----:B------:R-:W-:Y:S01]  /*2cf0*/  HMMA.16816.F32.BF16 R120, R16, R50, R76 ;  /* 0x000000321078723c */ /* 0x000fe2000004184c */
[----:B------:R-:W-:Y:S07]  /*2d00*/  LDSM.16.M88.4 R16, [R180] ;  /* 0x00000000b410783b */ /* 0x000fee0000000200 */
[C---:B-1----:R-:W-:Y:S08]  /*2d10*/  HMMA.16816.F32.BF16 R116, R8.reuse, R40, R100 ;  /* 0x000000280874723c */ /* 0x042ff00000041864 */
[C---:B------:R-:W-:Y:S01]  /*2d20*/  HMMA.16816.F32.BF16 R64, R8.reuse, R42, R96 ;  /* 0x0000002a0840723c */ /* 0x040fe20000041860 */
[----:B------:R-:W1:Y:S07]  /*2d30*/  LDSM.16.M88.4 R40, [R183+0x1800] ;  /* 0x00180000b728783b */ /* 0x000e6e0000000200 */
[C---:B------:R-:W-:Y:S08]  /*2d40*/  HMMA.16816.F32.BF16 R124, R8.reuse, R36, R72 ;  /* 0x00000024087c723c */ /* 0x040ff00000041848 */
[C---:B------:R-:W-:Y:S08]  /*2d50*/  HMMA.16816.F32.BF16 R128, R8.reuse, R44, R68 ;  /* 0x0000002c0880723c */ /* 0x040ff00000041844 */
[C---:B------:R-:W-:Y:S01]  /*2d60*/  HMMA.16816.F32.BF16 R132, R8.reuse, R48, R32 ;  /* 0x000000300884723c */ /* 0x040fe20000041820 */
[----:B------:R-:W-:Y:S07]  /*2d70*/  LDSM.16.M88.4 R32, [R177+0x800] ;  /* 0x00080000b120783b */ /* 0x000fee0000000200 */
[C---:B------:R-:W-:Y:S01]  /*2d80*/  HMMA.16816.F32.BF16 R68, R8.reuse, R38, R80 ;  /* 0x000000260844723c */ /* 0x040fe20000041850 */
[----:B------:R-:W-:Y:S07]  /*2d90*/  LDSM.16.M88.4 R36, [R177] ;  /* 0x00000000b124783b */ /* 0x000fee0000000200 */
[C---:B------:R-:W-:Y:S08]  /*2da0*/  HMMA.16816.F32.BF16 R76, R8.reuse, R46, R88 ;  /* 0x0000002e084c723c */ /* 0x040ff00000041858 */
[----:B------:R-:W-:Y:S01]  /*2db0*/  HMMA.16816.F32.BF16 R84, R8, R50, R12 ;  /* 0x000000320854723c */ /* 0x000fe2000004180c */
[----:B------:R-:W-:Y:S04]  /*2dc0*/  LDSM.16.M88.4 R8, [R181+0x2000] ;  /* 0x00200000b508783b */ /* 0x000fe80000000200 */
[----:B------:R-:W-:Y:S03]  /*2dd0*/  LDSM.16.M88.4 R12, [R181] ;  /* 0x00000000b50c783b */ /* 0x000fe60000000200 */
[----:B--2---:R-:W-:Y:S01]  /*2de0*/  HMMA.16816.F32.BF16 R96, R20, R52, R28 ;  /* 0x000000341460723c */ /* 0x004fe2000004181c */
[----:B------:R-:W2:Y:S01]  /*2df0*/  LDSM.16.M88.4 R28, [R177+0x1000] ;  /* 0x00100000b11c783b */ /* 0x000ea20000000200 */
[----:B------:R-:W-:-:S06]  /*2e00*/  DEPBAR.LE SB0, 0x0 ;  /* 0x000080000000791a */ /* 0x000fcc0000000000 */
[C---:B---3--:R-:W-:Y:S08]  /*2e10*/  HMMA.16816.F32.BF16 R112, R20.reuse, R60, R112 ;  /* 0x0000003c1470723c */ /* 0x048ff00000041870 */
[C---:B----4-:R-:W-:Y:S08]  /*2e20*/  HMMA.16816.F32.BF16 R104, R20.reuse, R56, R104 ;  /* 0x000000381468723c */ /* 0x050ff00000041868 */
[C---:B------:R-:W-:Y:S08]  /*2e30*/  HMMA.16816.F32.BF16 R108, R20.reuse, R62, R108 ;  /* 0x0000003e146c723c */ /* 0x040ff0000004186c */
[C---:B-1----:R-:W-:Y:S08]  /*2e40*/  HMMA.16816.F32.BF16 R88, R20.reuse, R40, R140 ;  /* 0x000000281458723c */ /* 0x042ff0000004188c */
        /* <DEDUP_REMOVED lines=28> */
[----:B------:R-:W-:Y:S05]  /*3010*/  @P0 BRA `(.L_x_1483) ;  /* 0x0000032000000947 */ /* 0x000fea0003800000 */
[----:B------:R-:W-:Y:S01]  /*3020*/  UIADD3 UR6, UR22, -0x2, URZ ;  /* 0xfffffffe16067890 */ /* 0x000fe2000fffe03f */
[----:B------:R-:W-:Y:S01]  /*3030*/  ISETP.GE.AND P0, PT, R166, c[0x0][0x220], PT ;  /* 0x00008800a6007a0c */ /* 0x000fe20003f06270 */
[----:B------:R-:W-:Y:S01]  /*3040*/  IMAD.MOV.U32 R15, RZ, RZ, c[0x0][0x198] ;  /* 0x00006600ff0f7624 */ /* 0x000fe200078e00ff */
[----:B------:R-:W-:Y:S01]  /*3050*/  BSSY B0, `(.L_x_1484) ;  /* 0x000002d000007945 */ /* 0x000fe20003800000 */
[----:B------:R-:W-:-:S02]  /*3060*/  USHF.R.S32.HI UR5, URZ, 0x1f, UR6 ;  /* 0x0000001f3f057899 */ /* 0x000fc40008011406 */
[----:B------:R-:W-:Y:S01]  /*3070*/  UIMAD UR25, UR25, UR6, URZ ;  /* 0x00000006191972a4 */ /* 0x000fe2000f8e023f */
[----:B------:R-:W-:-:S03]  /*3080*/  IMAD.WIDE.U32 R2, R151, UR6, R164 ;  /* 0x0000000697027c25 */ /* 0x000fc6000f8e00a4 */
[----:B------:R-:W-:-:S04]  /*3090*/  UIMAD UR5, UR5, UR27, UR25 ;  /* 0x0000001b050572a4 */ /* 0x000fc8000f8e0219 */
[C---:B------:R-:W-:Y:S01]  /*30a0*/  @!P0 IADD3 R0, P4, R2.reuse, UR29, RZ ;  /* 0x0000001d02008c10 */ /* 0x040fe2000ff9e0ff */
[----:B------:R-:W-:Y:S01]  /*30b0*/  @!P0 IMAD.MOV.U32 R11, RZ, RZ, c[0x0][0x19c] ;  /* 0x00006700ff0b8624 */ /* 0x000fe200078e00ff */
[----:B------:R-:W-:Y:S01]  /*30c0*/  IADD3 R7, R3, UR5, RZ ;  /* 0x0000000503077c10 */ /* 0x000fe2000fffe0ff */
[----:B------:R1:W-:Y:S01]  /*30d0*/  @P0 STS.128 [R192+0x4000], RZ ;  /* 0x004000ffc0000388 */ /* 0x0003e20000000c00 */
[----:B------:R-:W-:Y:S02]  /*30e0*/  @!P0 LEA R6, P2, R15, R2, 0x5 ;  /* 0x000000020f068211 */ /* 0x000fe400078428ff */
[----:B------:R-:W-:Y:S02]  /*30f0*/  @!P0 LEA R12, P5, R2, c[0x0][0x168], 0x1 ;  /* 0x00005a00020c8a11 */ /* 0x000fe400078a08ff */
[----:B------:R-:W-:Y:S02]  /*3100*/  @!P0 LEA R10, P3, R0, c[0x0][0x168], 0x1 ;  /* 0x00005a00000a8a11 */ /* 0x000fe400078608ff */
[----:B------:R-:W-:-:S02]  /*3110*/  @!P0 IADD3.X R9, R7, UR21, RZ, P4, !PT ;  /* 0x0000001507098c10 */ /* 0x000fc4000a7fe4ff */
[----:B------:R-:W-:Y:S02]  /*3120*/  @!P0 LEA R8, P1, R6, c[0x0][0x168], 0x1 ;  /* 0x00005a0006088a11 */ /* 0x000fe400078208ff */
        /* <DEDUP_REMOVED lines=31> */
.L_x_1485:
[----:B------:R-:W-:Y:S05]  /*3320*/  BSYNC B0 ;  /* 0x0000000000007941 */ /* 0x000fea0003800000 */
.L_x_1484:
[----:B------:R-:W0:Y:S02]  /*3330*/  LDGDEPBAR ;  /* 0x00000000000079af */ /* 0x000e240000000000 */
.L_x_1483:
[----:B------:R-:W-:Y:S01]  /*3340*/  IMAD.U32 R0, RZ, RZ, UR12 ;  /* 0x0000000cff007e24 */ /* 0x000fe2000f8e00ff */
[----:B-1----:R-:W-:Y:S01]  /*3350*/  LEA R9, R150, UR28, 0x1 ;  /* 0x0000001c96097c11 */ /* 0x002fe2000f8e08ff */
[----:B------:R-:W-:Y:S01]  /*3360*/  IMAD.U32 R10, RZ, RZ, UR10 ;  /* 0x0000000aff0a7e24 */ /* 0x000fe2000f8e00ff */
[----:B------:R-:W-:Y:S01]  /*3370*/  ULEA.HI.SX32 UR5, UR8, 0xffffffff, 0x1a ;  /* 0xffffffff08057891 */ /* 0x000fe2000f8fd23f */
[----:B------:R-:W-:Y:S01]  /*3380*/  LOP3.LUT R229, R229, UR18, RZ, 0x3c, !PT ;  /* 0x00000012e5e57c12 */ /* 0x000fe2000f8e3cff */
[----:B------:R-:W-:Y:S01]  /*3390*/  UIADD3 UR30, UR18, -0x61c88647, URZ ;  /* 0x9e3779b9121e7890 */ /* 0x000fe2000fffe03f */
[----:B------:R-:W-:Y:S01]  /*33a0*/  IADD3 R0, R0, -UR13, R173 ;  /* 0x8000000d00007c10 */ /* 0x000fe2000fffe0ad */
[----:B------:R-:W-:Y:S01]  /*33b0*/  IMAD R80, R10, 0x8, R147 ;  /* 0x000000080a507824 */ /* 0x000fe200078e0293 */
[C---:B------:R-:W-:Y:S01]  /*33c0*/  IADD3 R21, R9.reuse, 0x1, RZ ;  /* 0x0000000109157810 */ /* 0x040fe20007ffe0ff */
[----:B------:R-:W-:Y:S01]  /*33d0*/  USHF.L.U32 UR5, UR5, 0x1, URZ ;  /* 0x0000000105057899 */ /* 0x000fe2000800063f */
[C---:B------:R-:W-:Y:S01]  /*33e0*/  IADD3 R19, R9.reuse, 0x8, RZ ;  /* 0x0000000809137810 */ /* 0x040fe20007ffe0ff */
[C---:B--2---:R-:W-:Y:S01]  /*33f0*/  IMAD.IADD R2, R0.reuse, 0x1, -R9 ;  /* 0x0000000100027824 */ /* 0x044fe200078e0a09 */
[C---:B------:R-:W-:Y:S01]  /*3400*/  IADD3 R17, R9.reuse, 0x9, RZ ;  /* 0x0000000909117810 */ /* 0x040fe20007ffe0ff */
[C---:B------:R-:W-:Y:S01]  /*3410*/  IMAD.IADD R6, R0.reuse, 0x1, -R21 ;  /* 0x0000000100067824 */ /* 0x040fe200078e0a15 */
[C---:B------:R-:W-:Y:S01]  /*3420*/  IADD3 R16, R9.reuse, 0x10, RZ ;  /* 0x0000001009107810 */ /* 0x040fe20007ffe0ff */
[----:B------:R-:W-:Y:S01]  /*3430*/  ULOP3.LUT UR6, UR5, UR19, URZ, 0x3c, !UPT ;  /* 0x0000001305067292 */ /* 0x000fe2000f8e3c3f */
[----:B------:R-:W-:Y:S01]  /*3440*/  IABS R2, R2 ;  /* 0x0000000200027213 */ /* 0x000fe20000000000 */
[----:B------:R-:W-:Y:S01]  /*3450*/  UIADD3 UR5, UR5, 0x1, URZ ;  /* 0x0000000105057890 */ /* 0x000fe2000fffe03f */
[C---:B------:R-:W-:Y:S01]  /*3460*/  IADD3 R13, R9.reuse, 0x11, RZ ;  /* 0x00000011090d7810 */ /* 0x040fe20007ffe0ff */
[----:B------:R-:W-:Y:S01]  /*3470*/  STL [R1+0x160], R186 ;  /* 0x000160ba01007387 */ /* 0x000fe20000100800 */
[C---:B------:R-:W-:Y:S01]  /*3480*/  IADD3 R12, R9.reuse, 0x18, RZ ;  /* 0x00000018090c7810 */ /* 0x040fe20007ffe0ff */
[----:B------:R-:W-:Y:S01]  /*3490*/  IMAD.MOV.U32 R3, RZ, RZ, R2 ;  /* 0x000000ffff037224 */ /* 0x000fe200078e0002 */
[----:B------:R-:W-:Y:S01]  /*34a0*/  IABS R2, R6 ;  /* 0x0000000600027213 */ /* 0x000fe20000000000 */
[C---:B------:R-:W-:Y:S01]  /*34b0*/  IMAD.IADD R6, R0.reuse, 0x1, -R19 ;  /* 0x0000000100067824 */ /* 0x040fe200078e0a13 */
[C---:B------:R-:W-:Y:S01]  /*34c0*/  IADD3 R18, R9.reuse, 0x19, RZ ;  /* 0x0000001909127810 */ /* 0x040fe20007ffe0ff */
[----:B------:R1:W-:Y:S01]  /*34d0*/  I2F R31, R3 ;  /* 0x00000003001f7306 */ /* 0x0003e20000201400 */
[C---:B------:R-:W-:Y:S01]  /*34e0*/  IADD3 R45, R9.reuse, 0x20, RZ ;  /* 0x00000020092d7810 */ /* 0x040fe20007ffe0ff */
[----:B------:R-:W-:Y:S01]  /*34f0*/  ULOP3.LUT UR5, UR5, UR19, URZ, 0x3c, !UPT ;  /* 0x0000001305057292 */ /* 0x000fe2000f8e3c3f */
[C---:B------:R-:W-:Y:S01]  /*3500*/  IADD3 R46, R9.reuse, 0x21, RZ ;  /* 0x00000021092e7810 */ /* 0x040fe20007ffe0ff */
[----:B------:R-:W-:Y:S01]  /*3510*/  STL [R1+0x15c], R185 ;  /* 0x00015cb901007387 */ /* 0x000fe20000100800 */
[C---:B------:R-:W-:Y:S01]  /*3520*/  IADD3 R47, R9.reuse, 0x28, RZ ;  /* 0x00000028092f7810 */ /* 0x040fe20007ffe0ff */
[----:B------:R-:W-:Y:S01]  /*3530*/  UIADD3 UR28, UR18, 0x3c6ef372, URZ ;  /* 0x3c6ef372121c7890 */ /* 0x000fe2000fffe03f */
        /* <DEDUP_REMOVED lines=9> */
[----:B-1----:R-:W-:Y:S01]  /*35d0*/  IMAD.MOV.U32 R3, RZ, RZ, R2 ;  /* 0x000000ffff037224 */ /* 0x002fe200078e0002 */
[----:B------:R-:W-:Y:S01]  /*35e0*/  IABS R2, R6 ;  /* 0x0000000600027213 */ /* 0x000fe20000000000 */
[C---:B------:R-:W-:Y:S01]  /*35f0*/  IMAD.IADD R6, R0.reuse, 0x1, -R17 ;  /* 0x0000000100067824 */ /* 0x040fe200078e0a11 */
[----:B------:R-:W-:Y:S01]  /*3600*/  ISETP.GE.AND P1, PT, R9, UR12, PT ;  /* 0x0000000c09007c0c */ /* 0x000fe2000bf26270 */
[----:B------:R1:W-:Y:S01]  /*3610*/  I2F R26, R3 ;  /* 0x00000003001a7306 */ /* 0x0003e20000201400 */
[----:B------:R-:W-:Y:S01]  /*3620*/  IMAD.IADD R7, R0, 0x1, -R52 ;  /* 0x0000000100077824 */ /* 0x000fe200078e0a34 */
[----:B------:R-:W-:Y:S01]  /*3630*/  ISETP.GE.AND P0, PT, R21, UR12, PT ;  /* 0x0000000c15007c0c */ /* 0x000fe2000bf06270 */
[----:B------:R-:W-:Y:S01]  /*3640*/  STL [R1+0x150], R182 ;  /* 0x000150b601007387 */ /* 0x000fe20000100800 */
[----:B------:R-:W-:Y:S01]  /*3650*/  ISETP.GE.AND P2, PT, R12, UR12, PT ;  /* 0x0000000c0c007c0c */ /* 0x000fe2000bf46270 */
[----:B------:R-:W-:Y:S01]  /*3660*/  UIADD3 UR26, UR18, -0x255992d5, URZ ;  /* 0xdaa66d2b121a7890 */ /* 0x000fe2000fffe03f */
[----:B------:R-:W-:Y:S01]  /*3670*/  ISETP.GE.AND P3, PT, R13, UR12, PT ;  /* 0x0000000c0d007c0c */ /* 0x000fe2000bf66270 */
[----:B------:R-:W-:Y:S01]  /*3680*/  STL [R1+0x14c], R181 ;  /* 0x00014cb501007387 */ /* 0x000fe20000100800 */
[----:B------:R-:W-:Y:S01]  /*3690*/  ISETP.GE.AND P6, PT, R19, UR12, PT ;  /* 0x0000000c13007c0c */ /* 0x000fe2000bfc6270 */
[----:B------:R-:W-:Y:S01]  /*36a0*/  UIADD3 UR23, UR18, 0x78dde6e4, URZ ;  /* 0x78dde6e412177890 */ /* 0x000fe2000fffe03f */
[----:B------:R-:W-:Y:S01]  /*36b0*/  ISETP.GE.AND P5, PT, R17, UR12, PT ;  /* 0x0000000c11007c0c */ /* 0x000fe2000bfa6270 */
[----:B------:R-:W-:Y:S01]  /*36c0*/  STL [R1+0x148], R180 ;  /* 0x000148b401007387 */ /* 0x000fe20000100800 */
[----:B------:R-:W-:Y:S01]  /*36d0*/  ISETP.GE.AND P4, PT, R16, UR12, PT ;  /* 0x0000000c10007c0c */ /* 0x000fe2000bf86270 */
[----:B------:R-:W-:-:S02]  /*36e0*/  UIADD3 UR11, UR19, -0x126145ec, URZ ;  /* 0xed9eba14130b7890 */ /* 0x000fc4000fffe03f */
[----:B------:R-:W-:Y:S01]  /*36f0*/  STL [R1+0x144], R179 ;  /* 0x000144b301007387 */ /* 0x000fe20000100800 */
[----:B-1----:R-:W-:Y:S01]  /*3700*/  IMAD.MOV.U32 R3, RZ, RZ, R2 ;  /* 0x000000ffff037224 */ /* 0x002fe200078e0002 */
[----:B------:R-:W-:Y:S01]  /*3710*/  IABS R2, R6 ;  /* 0x0000000600027213 */ /* 0x000fe20000000000 */
[C---:B------:R-:W-:Y:S01]  /*3720*/  IMAD.IADD R6, R0.reuse, 0x1, -R16 ;  /* 0x0000000100067824 */ /* 0x040fe200078e0a10 */
[----:B------:R-:W-:Y:S01]  /*3730*/  STL [R1+0x140], R178 ;  /* 0x000140b201007387 */ /* 0x000fe20000100800 */
[----:B------:R1:W-:Y:S01]  /*3740*/  I2F R49, R3 ;  /* 0x0000000300317306 */ /* 0x0003e20000201400 */
[----:B------:R-:W-:Y:S02]  /*3750*/  UIADD3 UR8, UR18, 0x1715609d, URZ ;  /* 0x1715609d12087890 */ /* 0x000fe4000fffe03f */
[----:B------:R-:W-:Y:S01]  /*3760*/  STL [R1+0x13c], R177 ;  /* 0x00013cb101007387 */ /* 0x000fe20000100800 */
[----:B------:R-:W-:Y:S02]  /*3770*/  UIADD3 UR32, UR18, -0x4ab325aa, URZ ;  /* 0xb54cda5612207890 */ /* 0x000fe4000fffe03f */
[----:B------:R-:W-:Y:S01]  /*3780*/  UIADD3 UR31, UR19, 0x646e171e, URZ ;  /* 0x646e171e131f7890 */ /* 0x000fe2000fffe03f */
[----:B------:R-:W-:Y:S04]  /*3790*/  STL [R1+0x138], R172 ;  /* 0x000138ac01007387 */ /* 0x000fe80000100800 */
[----:B------:R2:W-:Y:S01]  /*37a0*/  STL [R1+0x3c], R80 ;  /* 0x00003c5001007387 */ /* 0x0005e20000100800 */
[----:B-1----:R-:W-:Y:S01]  /*37b0*/  IMAD.MOV.U32 R3, RZ, RZ, R2 ;  /* 0x000000ffff037224 */ /* 0x002fe200078e0002 */
[----:B------:R-:W-:Y:S01]  /*37c0*/  IABS R2, R6 ;  /* 0x0000000600027213 */ /* 0x000fe20000000000 */
[----:B------:R-:W-:-:S02]  /*37d0*/  IMAD.IADD R6, R0, 0x1, -R13 ;  /* 0x0000000100067824 */ /* 0x000fc400078e0a0d */
[----:B------:R1:W3:Y:S02]  /*37e0*/  I2F R32, R3 ;  /* 0x0000000300207306 */ /* 0x0002e40000201400 */
[----:B-1----:R-:W-:Y:S01]  /*37f0*/  IMAD.MOV.U32 R3, RZ, RZ, R2 ;  /* 0x000000ffff037224 */ /* 0x002fe200078e0002 */
[----:B------:R-:W-:Y:S01]  /*3800*/  IABS R2, R6 ;  /* 0x0000000600027213 */ /* 0x000fe20000000000 */
[----:B------:R-:W-:-:S04]  /*3810*/  IMAD.IADD R6, R0, 0x1, -R12 ;  /* 0x0000000100067824 */ /* 0x000fc800078e0a0c */
[----:B------:R1:W4:Y:S01]  /*3820*/  I2F R33, R3 ;  /* 0x0000000300217306 */ /* 0x0003220000201400 */
[----:B---3--:R-:W-:Y:S02]  /*3830*/  FFMA.FTZ R32, R32, -UR4, R65 ;  /* 0x8000000420207c23 */ /* 0x008fe40008010041 */
[----:B-1----:R-:W-:Y:S01]  /*3840*/  IMAD.MOV.U32 R3, RZ, RZ, R2 ;  /* 0x000000ffff037224 */ /* 0x002fe200078e0002 */
[----:B------:R-:W-:Y:S01]  /*3850*/  IABS R2, R6 ;  /* 0x0000000600027213 */ /* 0x000fe20000000000 */
[----:B------:R-:W-:-:S03]  /*3860*/  IMAD.IADD R6, R0, 0x1, -R18 ;  /* 0x0000000100067824 */ /* 0x000fc600078e0a12 */
[----:B------:R1:W3:Y:S01]  /*3870*/  I2F R35, R3 ;  /* 0x0000000300237306 */ /* 0x0002e20000201400 */
[----:B----4-:R-:W-:Y:S02]  /*3880*/  FFMA.FTZ R33, R33, -UR4, R68 ;  /* 0x8000000421217c23 */ /* 0x010fe40008010044 */
[----:B-1----:R-:W-:Y:S01]  /*3890*/  IMAD.MOV.U32 R3, RZ, RZ, R2 ;  /* 0x000000ffff037224 */ /* 0x002fe200078e0002 */
[----:B------:R-:W-:Y:S01]  /*38a0*/  IABS R2, R6 ;  /* 0x0000000600027213 */ /* 0x000fe20000000000 */
[----:B------:R-:W-:-:S03]  /*38b0*/  IMAD.IADD R6, R0, 0x1, -R45 ;  /* 0x0000000100067824 */ /* 0x000fc600078e0a2d */
        /* <DEDUP_REMOVED lines=15> */
[----:B------:R1:W-:Y:S01]  /*39b0*/  I2F R60, R3 ;  /* 0x00000003003c7306 */ /* 0x0003e20000201400 */
[----:B----4-:R-:W-:Y:S02]  /*39c0*/  FFMA.FTZ R37, R37, -UR4, R84 ;  /* 0x8000000425257c23 */ /* 0x010fe40008010054 */
[----:B-1----:R-:W-:Y:S01]  /*39d0*/  IMAD.MOV.U32 R3, RZ, RZ, R2 ;  /* 0x000000ffff037224 */ /* 0x002fe200078e0002 */
[----:B------:R-:W-:Y:S01]  /*39e0*/  IABS R2, R6 ;  /* 0x0000000600027213 */ /* 0x000fe20000000000 */
[----:B------:R-:W-:-:S03]  /*39f0*/  IMAD.IADD R6, R0, 0x1, -R50 ;  /* 0x0000000100067824 */ /* 0x000fc600078e0a32 */
        /* <DEDUP_REMOVED lines=13> */
[----:B---3--:R-:W-:Y:S01]  /*3ad0*/  FFMA.FTZ R62, R57, -UR4, R96 ;  /* 0x80000004393e7c23 */ /* 0x008fe20008010060 */
[----:B------:R-:W-:Y:S02]  /*3ae0*/  IADD3 R6, R0, 0x8, RZ ;  /* 0x0000000800067810 */ /* 0x000fe40007ffe0ff */
[----:B------:R1:W-:Y:S03]  /*3af0*/  I2F R56, R3 ;  /* 0x0000000300387306 */ /* 0x0003e60000201400 */
[----:B------:R-:W-:-:S02]  /*3b00*/  IMAD.IADD R8, R6, 0x1, -R9 ;  /* 0x0000000106087824 */ /* 0x000fc400078e0a09 */
[----:B-1----:R-:W-:Y:S01]  /*3b10*/  IMAD.MOV.U32 R3, RZ, RZ, R2 ;  /* 0x000000ffff037224 */ /* 0x002fe200078e0002 */
[----:B------:R-:W-:-:S03]  /*3b20*/  IABS R2, R7 ;  /* 0x0000000700027213 */ /* 0x000fc60000000000 */
[----:B------:R1:W-:Y:S02]  /*3b30*/  I2F R55, R3 ;  /* 0x0000000300377306 */ /* 0x0003e40000201400 */
[----:B------:R-:W-:Y:S01]  /*3b40*/  IMAD.MOV.U32 R7, RZ, RZ, R2 ;  /* 0x000000ffff077224 */ /* 0x000fe200078e0002 */
[----:B------:R-:W-:-:S05]  /*3b50*/  IABS R2, R8 ;  /* 0x0000000800027213 */ /* 0x000fca0000000000 */
[----:B------:R3:W4:Y:S01]  /*3b60*/  I2F R54, R7 ;  /* 0x0000000700367306 */ /* 0x0007220000201400 */
[----:B-1----:R-:W-:-:S05]  /*3b70*/  IADD3 R3, R0, 0x40, RZ ;  /* 0x0000004000037810 */ /* 0x002fca0007ffe0ff */
[C---:B------:R-:W-:Y:S02]  /*3b80*/  IMAD.IADD R8, R3.reuse, 0x1, -R9 ;  /* 0x0000000103087824 */ /* 0x040fe400078e0a09 */
[----:B---3--:R-:W-:Y:S01]  /*3b90*/  IMAD.MOV.U32 R7, RZ, RZ, R2 ;  /* 0x000000ffff077224 */ /* 0x008fe200078e0002 */
[----:B------:R-:W-:Y:S01]  /*3ba0*/  IADD3 R2, R0, 0x48, RZ ;  /* 0x0000004800027810 */ /* 0x000fe20007ffe0ff */
[----:B----4-:R-:W-:Y:S01]  /*3bb0*/  FFMA.FTZ R65, R54, -UR4, R89 ;  /* 0x8000000436417c23 */ /* 0x010fe20008010059 */
[----:B------:R-:W-:Y:S01]  /*3bc0*/  IABS R0, R8 ;  /* 0x0000000800007213 */ /* 0x000fe20000000000 */
[----:B------:R1:W3:Y:S02]  /*3bd0*/  I2F R11, R7 ;  /* 0x00000007000b7306 */ /* 0x0002e40000201400 */
[----:B------:R-:W-:Y:S02]  /*3be0*/  IMAD.IADD R8, R2, 0x1, -R9 ;  /* 0x0000000102087824 */ /* 0x000fe400078e0a09 */
[----:B------:R-:W-:-:S05]  /*3bf0*/  IMAD.IADD R9, R3, 0x1, -R12 ;  /* 0x0000000103097824 */ /* 0x000fca00078e0a0c */
[----:B------:R-:W-:Y:S01]  /*3c00*/  IABS R9, R9 ;  /* 0x0000000900097213 */ /* 0x000fe20000000000 */
[----:B-1----:R-:W-:Y:S01]  /*3c10*/  IMAD.MOV.U32 R7, RZ, RZ, R0 ;  /* 0x000000ffff077224 */ /* 0x002fe200078e0000 */
[----:B------:R-:W-:Y:S01]  /*3c20*/  IABS R0, R8 ;  /* 0x0000000800007213 */ /* 0x000fe20000000000 */
[----:B------:R-:W-:Y:S02]  /*3c30*/  IMAD.IADD R8, R6, 0x1, -R21 ;  /* 0x0000000106087824 */ /* 0x000fe400078e0a15 */
[----:B------:R1:W4:Y:S01]  /*3c40*/  I2F R15, R7 ;  /* 0x00000007000f7306 */ /* 0x0003220000201400 */
[----:B---3--:R-:W-:-:S05]  /*3c50*/  FFMA.FTZ R11, R11, -UR4, R74 ;  /* 0x800000040b0b7c23 */ /* 0x008fca000801004a */
[----:B------:R-:W-:Y:S01]  /*3c60*/  FSEL R122, R11, -INF , !P1 ;  /* 0xff8000000b7a7808 */ /* 0x000fe20004800000 */
[----:B-1----:R-:W-:Y:S01]  /*3c70*/  IMAD.MOV.U32 R7, RZ, RZ, R0 ;  /* 0x000000ffff077224 */ /* 0x002fe200078e0000 */
[----:B------:R-:W-:Y:S01]  /*3c80*/  IABS R0, R8 ;  /* 0x0000000800007213 */ /* 0x000fe20000000000 */
[----:B------:R-:W-:Y:S02]  /*3c90*/  IMAD.IADD R8, R3, 0x1, -R21 ;  /* 0x0000000103087824 */ /* 0x000fe400078e0a15 */
[----:B------:R1:W-:Y:S01]  /*3ca0*/  I2F R14, R7 ;  /* 0x00000007000e7306 */ /* 0x0003e20000201400 */
[----:B----4-:R-:W-:-:S05]  /*3cb0*/  FFMA.FTZ R10, R15, -UR4, R112 ;  /* 0x800000040f0a7c23 */ /* 0x010fca0008010070 */
[----:B------:R-:W-:Y:S01]  /*3cc0*/  FSEL R173, R10, -INF , !P1 ;  /* 0xff8000000aad7808 */ /* 0x000fe20004800000 */
[----:B-1----:R-:W-:Y:S01]  /*3cd0*/  IMAD.MOV.U32 R7, RZ, RZ, R0 ;  /* 0x000000ffff077224 */ /* 0x002fe200078e0000 */
[----:B------:R-:W-:Y:S01]  /*3ce0*/  IABS R0, R8 ;  /* 0x0000000800007213 */ /* 0x000fe20000000000 */
[----:B------:R-:W-:Y:S02]  /*3cf0*/  IMAD.IADD R8, R2, 0x1, -R21 ;  /* 0x0000000102087824 */ /* 0x000fe400078e0a15 */
[----:B------:R1:W3:Y:S02]  /*3d00*/  I2F R44, R7 ;  /* 0x00000007002c7306 */ /* 0x0002e40000201400 */
[----:B-1----:R-:W-:Y:S01]  /*3d10*/  IMAD.MOV.U32 R7, RZ, RZ, R0 ;  /* 0x000000ffff077224 */ /* 0x002fe200078e0000 */
[----:B------:R-:W-:Y:S01]  /*3d20*/  IABS R0, R8 ;  /* 0x0000000800007213 */ /* 0x000fe20000000000 */
[----:B------:R-:W-:-:S04]  /*3d30*/  IMAD.IADD R8, R6, 0x1, -R19 ;  /* 0x0000000106087824 */ /* 0x000fc800078e0a13 */
[----:B------:R1:W4:Y:S01]  /*3d40*/  I2F R42, R7 ;  /* 0x00000007002a7306 */ /* 0x0003220000201400 */
[----:B---3--:R-:W-:-:S05]  /*3d50*/  FFMA.FTZ R11, R44, -UR4, R75 ;  /* 0x800000042c0b7c23 */ /* 0x008fca000801004b */
[----:B------:R-:W-:Y:S01]  /*3d60*/  FSEL R118, R11, -INF , !P0 ;  /* 0xff8000000b767808 */ /* 0x000fe20004000000 */
[----:B-1----:R-:W-:Y:S01]  /*3d70*/  IMAD.MOV.U32 R7, RZ, RZ, R0 ;  /* 0x000000ffff077224 */ /* 0x002fe200078e0000 */
[----:B------:R-:W-:Y:S01]  /*3d80*/  IABS R0, R8 ;  /* 0x0000000800007213 */ /* 0x000fe20000000000 */
[----:B------:R-:W-:Y:S02]  /*3d90*/  IMAD.IADD R8, R3, 0x1, -R19 ;  /* 0x0000000103087824 */ /* 0x000fe400078e0a13 */
[----:B------:R1:W-:Y:S01]  /*3da0*/  I2F R29, R7 ;  /* 0x00000007001d7306 */ /* 0x0003e20000201400 */
[----:B----4-:R-:W-:Y:S01]  /*3db0*/  FFMA.FTZ R10, R42, -UR4, R113 ;  /* 0x800000042a0a7c23 */ /* 0x010fe20008010071 */
[----:B------:R-:W-:-:S04]  /*3dc0*/  FSEL R113, R36, -INF , !P2 ;  /* 0xff80000024717808 */ /* 0x000fc80005000000 */
[----:B------:R-:W-:Y:S01]  /*3dd0*/  FSEL R151, R10, -INF , !P0 ;  /* 0xff8000000a977808 */ /* 0x000fe20004000000 */
[----:B-1----:R-:W-:Y:S01]  /*3de0*/  IMAD.MOV.U32 R7, RZ, RZ, R0 ;  /* 0x000000ffff077224 */ /* 0x002fe200078e0000 */
[----:B------:R-:W-:Y:S01]  /*3df0*/  IABS R0, R8 ;  /* 0x0000000800007213 */ /* 0x000fe20000000000 */
[----:B------:R-:W-:Y:S02]  /*3e00*/  IMAD.IADD R8, R2, 0x1, -R19 ;  /* 0x0000000102087824 */ /* 0x000fe400078e0a13 */
[----:B------:R1:W-:Y:S02]  /*3e10*/  I2F R43, R7 ;  /* 0x00000007002b7306 */ /* 0x0003e40000201400 */
[----:B-1----:R-:W-:Y:S01]  /*3e20*/  IMAD.MOV.U32 R7, RZ, RZ, R0 ;  /* 0x000000ffff077224 */ /* 0x002fe200078e0000 */
[----:B------:R-:W-:Y:S01]  /*3e30*/  IABS R0, R8 ;  /* 0x0000000800007213 */ /* 0x000fe20000000000 */
[----:B------:R-:W-:-:S04]  /*3e40*/  IMAD.IADD R8, R6, 0x1, -R17 ;  /* 0x0000000106087824 */ /* 0x000fc800078e0a11 */
        /* <DEDUP_REMOVED lines=10> */
[----:B------:R-:W-:Y:S02]  /*3ef0*/  FFMA.FTZ R17, R49, -UR4, R64 ;  /* 0x8000000431117c23 */ /* 0x000fe40008010040 */
[----:B----4-:R-:W-:-:S05]  /*3f00*/  FFMA.FTZ R10, R40, -UR4, R110 ;  /* 0x80000004280a7c23 */ /* 0x010fca000801006e */
[----:B------:R-:W-:Y:S01]  /*3f10*/  FSEL R146, R10, -INF , !P6 ;  /* 0xff8000000a927808 */ /* 0x000fe20007000000 */
[C---:B------:R-:W-:Y:S02]  /*3f20*/  IMAD.IADD R10, R6.reuse, 0x1, -R48 ;  /* 0x00000001060a7824 */ /* 0x040fe400078e0a30 */
[----:B-1----:R-:W-:Y:S01]  /*3f30*/  IMAD.MOV.U32 R7, RZ, RZ, R0 ;  /* 0x000000ffff077224 */ /* 0x002fe200078e0000 */
[----:B------:R-:W-:Y:S01]  /*3f40*/  IABS R0, R8 ;  /* 0x0000000800007213 */ /* 0x000fe20000000000 */
[----:B------:R-:W-:Y:S02]  /*3f50*/  IMAD.IADD R8, R6, 0x1, -R16 ;  /* 0x0000000106087824 */ /* 0x000fe400078e0a10 */
[----:B------:R1:W4:Y:S01]  /*3f60*/  I2F R39, R7 ;  /* 0x0000000700277306 */ /* 0x0003220000201400 */
[----:B---3--:R-:W-:Y:S02]  /*3f70*/  FFMA.FTZ R24, R24, -UR4, R67 ;  /* 0x8000000418187c23 */ /* 0x008fe40008010043 */
[----:B------:R-:W-:-:S03]  /*3f80*/  FFMA.FTZ R67, R55, -UR4, R88 ;  /* 0x8000000437437c23 */ /* 0x000fc60008010058 */
        /* <DEDUP_REMOVED lines=8> */
[----:B------:R1:W-:Y:S01]  /*4010*/  I2F R30, R7 ;  /* 0x00000007001e7306 */ /* 0x0003e20000201400 */
[----:B----4-:R-:W-:Y:S01]  /*4020*/  FFMA.FTZ R16, R39, -UR4, R109 ;  /* 0x8000000427107c23 */ /* 0x010fe2000801006d */
[----:B------:R-:W-:-:S04]  /*4030*/  FSEL R109, R33, -INF , !P4 ;  /* 0xff800000216d7808 */ /* 0x000fc80006000000 */
[----:B------:R-:W-:Y:S01]  /*4040*/  FSEL R140, R16, -INF , !P5 ;  /* 0xff800000108c7808 */ /* 0x000fe20006800000 */
[----:B-1----:R-:W-:Y:S01]  /*4050*/  IMAD.MOV.U32 R7, RZ, RZ, R0 ;  /* 0x000000ffff077224 */ /* 0x002fe200078e0000 */
[----:B------:R-:W-:Y:S01]  /*4060*/  IABS R0, R8 ;  /* 0x0000000800007213 */ /* 0x000fe20000000000 */
[--C-:B------:R-:W-:Y:S02]  /*4070*/  IMAD.IADD R8, R6, 0x1, -R13.reuse ;  /* 0x0000000106087824 */ /* 0x100fe400078e0a0d */
        /* <DEDUP_REMOVED lines=9> */
[----:B------:R1:W-:Y:S01]  /*4110*/  I2F R22, R7 ;  /* 0x0000000700167306 */ /* 0x0003e20000201400 */
[----:B------:R-:W-:Y:S02]  /*4120*/  FFMA.FTZ R13, R26, -UR4, R73 ;  /* 0x800000041a0d7c23 */ /* 0x000fe40008010049 */
[----:B----4-:R-:W-:-:S03]  /*4130*/  FFMA.FTZ R25, R25, -UR4, R106 ;  /* 0x8000000419197c23 */ /* 0x010fc6000801006a */
[----:B------:R-:W-:Y:S01]  /*4140*/  FSEL R116, R13, -INF , !P0 ;  /* 0xff8000000d747808 */ /* 0x000fe20004000000 */
[----:B-1----:R-:W-:Y:S01]  /*4150*/  IMAD.MOV.U32 R7, RZ, RZ, R0 ;  /* 0x000000ffff077224 */ /* 0x002fe200078e0000 */
[----:B------:R-:W-:-:S03]  /*4160*/  IABS R0, R8 ;  /* 0x0000000800007213 */ /* 0x000fc60000000000 */
[----:B------:R1:W-:Y:S02]  /*4170*/  I2F R34, R7 ;  /* 0x0000000700227306 */ /* 0x0003e40000201400 */
[----:B------:R-:W-:Y:S02]  /*4180*/  IMAD.MOV.U32 R8, RZ, RZ, R0 ;  /* 0x000000ffff087224 */ /* 0x000fe400078e0000 */
[----:B------:R-:W-:Y:S01]  /*4190*/  IMAD.IADD R0, R148, 0x1, R145 ;  /* 0x0000000194007824 */ /* 0x000fe200078e0291 */
[----:B------:R-:W-:-:S03]  /*41a0*/  FSEL R148, R27, -INF , !P4 ;  /* 0xff8000001b947808 */ /* 0x000fc60006000000 */
[----:B------:R3:W4:Y:S01]  /*41b0*/  I2F R20, R8 ;  /* 0x0000000800147306 */ /* 0x0007220000201400 */
[----:B-1----:R-:W-:-:S05]  /*41c0*/  IMAD.IADD R7, R6, 0x1, -R12 ;  /* 0x0000000106077824 */ /* 0x002fca00078e0a0c */
[----:B------:R-:W-:Y:S02]  /*41d0*/  IABS R7, R7 ;  /* 0x0000000700077213 */ /* 0x000fe40000000000 */
[----:B---3--:R-:W-:Y:S02]  /*41e0*/  LOP3.LUT R8, R149, 0x7ffffffc, RZ, 0xc0, !PT ;  /* 0x7ffffffc95087812 */ /* 0x008fe400078ec0ff */
[----:B------:R1:W3:Y:S01]  /*41f0*/  I2F R23, R7 ;  /* 0x0000000700177306 */ /* 0x0002e20000201400 */
[----:B----4-:R-:W-:Y:S01]  /*4200*/  FFMA.FTZ R20, R20, -UR4, R107 ;  /* 0x8000000414147c23 */ /* 0x010fe2000801006b */
[----:B------:R-:W-:Y:S01]  /*4210*/  FSEL R149, R25, -INF , !P4 ;  /* 0xff80000019957808 */ /* 0x000fe20006000000 */
[----:B------:R-:W-:Y:S01]  /*4220*/  IMAD.IADD R239, R144, 0x1, -R8 ;  /* 0x0000000190ef7824 */ /* 0x000fe200078e0a08 */
[----:B------:R-:W-:Y:S01]  /*4230*/  FSEL R144, R11, -INF , !P6 ;  /* 0xff8000000b907808 */ /* 0x000fe20007000000 */
[----:B------:R-:W-:Y:S01]  /*4240*/  IMAD.MOV.U32 R8, RZ, RZ, R9 ;  /* 0x000000ffff087224 */ /* 0x000fe200078e0009 */
[----:B------:R-:W-:Y:S01]  /*4250*/  FSEL R150, R20, -INF , !P3 ;  /* 0xff80000014967808 */ /* 0x000fe20005800000 */
[----:B------:R-:W-:-:S02]  /*4260*/  IMAD.IADD R9, R6, 0x1, -R18 ;  /* 0x0000000106097824 */ /* 0x000fc400078e0a12 */
[----:B------:R4:W2:Y:S01]  /*4270*/  I2F R21, R8 ;  /* 0x0000000800157306 */ /* 0x0008a20000201400 */
[----:B-1----:R-:W-:Y:S02]  /*4280*/  IMAD.IADD R7, R2, 0x1, -R12 ;  /* 0x0000000102077824 */ /* 0x002fe400078e0a0c */
[----:B------:R-:W-:Y:S02]  /*4290*/  FFMA.FTZ R12, R31, -UR4, R72 ;  /* 0x800000041f0c7c23 */ /* 0x000fe40008010048 */
[----:B---3--:R-:W-:Y:S01]  /*42a0*/  FFMA.FTZ R23, R23, -UR4, R78 ;  /* 0x8000000417177c23 */ /* 0x008fe2000801004e */
[----:B------:R-:W-:Y:S02]  /*42b0*/  IABS R7, R7 ;  /* 0x0000000700077213 */ /* 0x000fe40000000000 */
[----:B------:R-:W-:Y:S01]  /*42c0*/  FSEL R120, R12, -INF , !P1 ;  /* 0xff8000000c787808 */ /* 0x000fe20004800000 */
[----:B------:R-:W-:Y:S01]  /*42d0*/  FFMA.FTZ R12, R43, -UR4, R66 ;  /* 0x800000042b0c7c23 */ /* 0x000fe20008010042 */
[----:B------:R-:W-:Y:S01]  /*42e0*/  FSEL R129, R23, -INF , !P2 ;  /* 0xff80000017817808 */ /* 0x000fe20005000000 */
[----:B----4-:R-:W-:Y:S01]  /*42f0*/  IMAD.MOV.U32 R8, RZ, RZ, R7 ;  /* 0x000000ffff087224 */ /* 0x010fe200078e0007 */
[----:B------:R-:W-:Y:S01]  /*4300*/  IABS R7, R9 ;  /* 0x0000000900077213 */ /* 0x000fe20000000000 */
[----:B------:R-:W-:Y:S01]  /*4310*/  IMAD.IADD R9, R3, 0x1, -R18 ;  /* 0x0000000103097824 */ /* 0x000fe200078e0a12 */
[----:B------:R-:W-:Y:S01]  /*4320*/  FSEL R139, R12, -INF , !P6 ;  /* 0xff8000000c8b7808 */ /* 0x000fe20007000000 */
[----:B------:R1:W-:Y:S01]  /*4330*/  I2F R31, R8 ;  /* 0x00000008001f7306 */ /* 0x0003e20000201400 */
[----:B--2---:R-:W-:-:S02]  /*4340*/  FFMA.FTZ R21, R21, -UR4, R100 ;  /* 0x8000000415157c23 */ /* 0x004fc40008010064 */
[----:B------:R-:W-:Y:S01]  /*4350*/  IABS R9, R9 ;  /* 0x0000000900097213 */ /* 0x000fe20000000000 */
[----:B------:R-:W-:Y:S02]  /*4360*/  FFMA.FTZ R66, R56, -UR4, R97 ;  /* 0x8000000438427c23 */ /* 0x000fe40008010061 */
[----:B------:R-:W-:Y:S01]  /*4370*/  FSEL R136, R21, -INF , !P2 ;  /* 0xff80000015887808 */ /* 0x000fe20005000000 */
[----:B------:R-:W-:Y:S01]  /*4380*/  IMAD.WIDE.U32 R20, R175, -0x2daee0ad, RZ ;  /* 0xd2511f53af147825 */ /* 0x000fe200078e00ff */
[----:B------:R2:W3:Y:S03]  /*4390*/  I2F R26, R7 ;  /* 0x00000007001a7306 */ /* 0x0004e60000201400 */
[----:B-1----:R-:W-:Y:S01]  /*43a0*/  FFMA.FTZ R8, R14, -UR4, R114 ;  /* 0x800000040e087c23 */ /* 0x002fe20008010072 */
[----:B------:R-:W-:Y:S01]  /*43b0*/  FSEL R114, R35, -INF , !P3 ;  /* 0xff80000023727808 */ /* 0x000fe20005800000 */
[----:B------:R-:W-:-:S02]  /*43c0*/  IMAD.IADD R35, R2, 0x1, -R52 ;  /* 0x0000000102237824 */ /* 0x000fc400078e0a34 */
[----:B------:R-:W-:Y:S01]  /*43d0*/  FFMA.FTZ R14, R28, -UR4, R111 ;  /* 0x800000041c0e7c23 */ /* 0x000fe2000801006f */
[----:B------:R-:W-:Y:S01]  /*43e0*/  FSEL R203, R8, -INF , !P1 ;  /* 0xff80000008cb7808 */ /* 0x000fe20004800000 */
[----:B------:R-:W-:Y:S01]  /*43f0*/  IMAD.MOV.U32 R8, RZ, RZ, R9 ;  /* 0x000000ffff087224 */ /* 0x000fe200078e0009 */
[----:B------:R-:W-:Y:S01]  /*4400*/  ISETP.GE.AND P1, PT, R18, UR12, PT ;  /* 0x0000000c12007c0c */ /* 0x000fe2000bf26270 */
[----:B--2---:R-:W-:Y:S01]  /*4410*/  IMAD.IADD R7, R2, 0x1, -R18 ;  /* 0x0000000102077824 */ /* 0x004fe200078e0a12 */
[----:B------:R-:W-:Y:S01]  /*4420*/  FSEL R145, R14, -INF , !P5 ;  /* 0xff8000000e917808 */ /* 0x000fe20006800000 */
[----:B------:R-:W-:Y:S01]  /*4430*/  IMAD.IADD R9, R6, 0x1, -R45 ;  /* 0x0000000106097824 */ /* 0x000fe200078e0a2d */
[----:B------:R1:W2:Y:S01]  /*4440*/  I2F R18, R8 ;  /* 0x0000000800127306 */ /* 0x0002a20000201400 */
[----:B------:R-:W-:Y:S01]  /*4450*/  FSEL R108, R38, -INF , !P1 ;  /* 0xff800000266c7808 */ /* 0x000fe20004800000 */
[----:B------:R-:W-:Y:S01]  /*4460*/  IMAD.IADD R14, R6, 0x1, -R52 ;  /* 0x00000001060e7824 */ /* 0x000fe200078e0a34 */
[----:B------:R-:W-:Y:S01]  /*4470*/  IABS R7, R7 ;  /* 0x0000000700077213 */ /* 0x000fe20000000000 */
[----:B------:R-:W-:-:S02]  /*4480*/  FFMA.FTZ R28, R30, -UR4, R70 ;  /* 0x800000041e1c7c23 */ /* 0x000fc40008010046 */
[----:B------:R-:W-:Y:S02]  /*4490*/  FFMA.FTZ R30, R22, -UR4, R71 ;  /* 0x80000004161e7c23 */ /* 0x000fe40008010047 */
[----:B---3--:R-:W-:Y:S01]  /*44a0*/  FFMA.FTZ R26, R26, -UR4, R79 ;  /* 0x800000041a1a7c23 */ /* 0x008fe2000801004f */
[----:B------:R-:W-:Y:S01]  /*44b0*/  FSEL R130, R28, -INF , !P4 ;  /* 0xff8000001c827808 */ /* 0x000fe20006000000 */
[----:B------:R-:W-:Y:S01]  /*44c0*/  FFMA.FTZ R22, R34, -UR4, R105 ;  /* 0x8000000422167c23 */ /* 0x000fe20008010069 */
[----:B------:R-:W-:Y:S02]  /*44d0*/  FSEL R128, R30, -INF , !P3 ;  /* 0xff8000001e807808 */ /* 0x000fe40005800000 */
[----:B------:R-:W-:Y:S02]  /*44e0*/  FSEL R127, R26, -INF , !P1 ;  /* 0xff8000001a7f7808 */ /* 0x000fe40004800000 */
[----:B------:R-:W-:Y:S01]  /*44f0*/  FSEL R147, R22, -INF , !P3 ;  /* 0xff80000016937808 */ /* 0x000fe20005800000 */
[----:B-1----:R-:W-:Y:S01]  /*4500*/  IMAD.MOV.U32 R8, RZ, RZ, R7 ;  /* 0x000000ffff087224 */ /* 0x002fe200078e0007 */
[----:B------:R-:W-:Y:S01]  /*4510*/  IABS R7, R9 ;  /* 0x0000000900077213 */ /* 0x000fe20000000000 */
[----:B------:R-:W-:Y:S01]  /*4520*/  IMAD.IADD R9, R3, 0x1, -R45 ;  /* 0x0000000103097824 */ /* 0x000fe200078e0a2d */
[----:B------:R-:W-:Y:S01]  /*4530*/  ISETP.GE.AND P3, PT, R50, UR12, PT ;  /* 0x0000000c32007c0c */ /* 0x000fe2000bf66270 */
[----:B------:R1:W3:Y:S01]  /*4540*/  I2F R19, R8 ;  /* 0x0000000800137306 */ /* 0x0002e20000201400 */
[----:B--2---:R-:W-:Y:S01]  /*4550*/  FFMA.FTZ R18, R18, -UR4, R101 ;  /* 0x8000000412127c23 */ /* 0x004fe20008010065 */
[----:B------:R-:W-:-:S02]  /*4560*/  ISETP.GE.AND P4, PT, R48, UR12, PT ;  /* 0x0000000c30007c0c */ /* 0x000fc4000bf86270 */
[----:B------:R-:W-:Y:S02]  /*4570*/  IABS R9, R9 ;  /* 0x0000000900097213 */ /* 0x000fe40000000000 */
[----:B------:R-:W-:Y:S01]  /*4580*/  FSEL R137, R18, -INF , !P1 ;  /* 0xff80000012897808 */ /* 0x000fe20004800000 */
[----:B------:R-:W-:Y:S02]  /*4590*/  IMAD.IADD R18, R3, 0x1, -R52 ;  /* 0x0000000103127824 */ /* 0x000fe400078e0a34 */
[----:B-1----:R-:W-:Y:S01]  /*45a0*/  FFMA.FTZ R8, R29, -UR4, R115 ;  /* 0x800000041d087c23 */ /* 0x002fe20008010073 */
[----:B------:R-:W-:Y:S01]  /*45b0*/  FSEL R115, R17, -INF , !P6 ;  /* 0xff80000011737808 */ /* 0x000fe20007000000 */
[----:B------:R1:W2:Y:S01]  /*45c0*/  I2F R29, R7 ;  /* 0x00000007001d7306 */ /* 0x0002a20000201400 */
[----:B------:R-:W-:Y:S01]  /*45d0*/  ISETP.GE.AND P6, PT, R46, UR12, PT ;  /* 0x0000000c2e007c0c */ /* 0x000fe2000bfc6270 */
[----:B------:R-:W-:Y:S01]  /*45e0*/  FFMA.FTZ R17, R31, -UR4, R102 ;  /* 0x800000041f117c23 */ /* 0x000fe20008010066 */
[----:B------:R-:W-:Y:S01]  /*45f0*/  FSEL R174, R8, -INF , !P0 ;  /* 0xff80000008ae7808 */ /* 0x000fe20004000000 */
[----:B------:R-:W-:Y:S01]  /*4600*/  IMAD.MOV.U32 R8, RZ, RZ, R9 ;  /* 0x000000ffff087224 */ /* 0x000fe200078e0009 */
[----:B------:R-:W-:Y:S01]  /*4610*/  ISETP.GE.AND P0, PT, R45, UR12, PT ;  /* 0x0000000c2d007c0c */ /* 0x000fe2000bf06270 */
[----:B------:R-:W-:Y:S01]  /*4620*/  IMAD.IADD R9, R6, 0x1, -R46 ;  /* 0x0000000106097824 */ /* 0x000fe200078e0a2e */
[----:B------:R-:W-:Y:S01]  /*4630*/  FSEL R142, R17, -INF , !P2 ;  /* 0xff800000118e7808 */ /* 0x000fe20005000000 */
[----:B------:R-:W4:Y:S01]  /*4640*/  I2F R15, R8 ;  /* 0x00000008000f7306 */ /* 0x000f220000201400 */
[----:B---3--:R-:W-:Y:S01]  /*4650*/  FFMA.FTZ R12, R19, -UR4, R103 ;  /* 0x80000004130c7c23 */ /* 0x008fe20008010067 */
[----:B------:R-:W-:Y:S01]  /*4660*/  FSEL R74, R37, -INF , !P0 ;  /* 0xff800000254a7808 */ /* 0x000fe20004000000 */
[----:B------:R-:W-:Y:S01]  /*4670*/  IMAD.IADD R17, R3, 0x1, -R53 ;  /* 0x0000000103117824 */ /* 0x000fe200078e0a35 */
[----:B------:R-:W-:-:S02]  /*4680*/  FSEL R102, R32, -INF , !P5 ;  /* 0xff80000020667808 */ /* 0x000fc40006800000 */
[----:B------:R-:W-:Y:S01]  /*4690*/  FSEL R143, R12, -INF , !P1 ;  /* 0xff8000000c8f7808 */ /* 0x000fe20004800000 */
[----:B------:R-:W-:Y:S01]  /*46a0*/  IMAD.IADD R12, R3, 0x1, -R51 ;  /* 0x00000001030c7824 */ /* 0x000fe200078e0a33 */
[----:B------:R-:W-:Y:S01]  /*46b0*/  ISETP.GE.AND P5, PT, R47, UR12, PT ;  /* 0x0000000c2f007c0c */ /* 0x000fe2000bfa6270 */
[C---:B-1----:R-:W-:Y:S01]  /*46c0*/  IMAD.IADD R7, R2.reuse, 0x1, -R45 ;  /* 0x0000000102077824 */ /* 0x042fe200078e0a2d */
[----:B------:R-:W-:Y:S01]  /*46d0*/  ISETP.GE.AND P2, PT, R51, UR12, PT ;  /* 0x0000000c33007c0c */ /* 0x000fe2000bf46270 */
[----:B--2---:R-:W-:Y:S01]  /*46e0*/  FFMA.FTZ R19, R29, -UR4, R86 ;  /* 0x800000041d137c23 */ /* 0x004fe20008010056 */
[----:B------:R-:W-:Y:S01]  /*46f0*/  ISETP.GE.AND P1, PT, R53, UR12, PT ;  /* 0x0000000c35007c0c */ /* 0x000fe2000bf26270 */
[----:B------:R-:W-:Y:S01]  /*4700*/  IMAD.IADD R29, R2, 0x1, -R53 ;  /* 0x00000001021d7824 */ /* 0x000fe200078e0a35 */
[----:B------:R-:W-:Y:S01]  /*4710*/  IABS R7, R7 ;  /* 0x0000000700077213 */ /* 0x000fe20000000000 */
[----:B----4-:R-:W-:Y:S01]  /*4720*/  FFMA.FTZ R15, R15, -UR4, R132 ;  /* 0x800000040f0f7c23 */ /* 0x010fe20008010084 */
[----:B------:R-:W-:-:S03]  /*4730*/  FSEL R81, R19, -INF , !P0 ;  /* 0xff80000013517808 */ /* 0x000fc60004000000 */
[----:B------:R-:W-:Y:S01]  /*4740*/  IMAD.MOV.U32 R8, RZ, RZ, R7 ;  /* 0x000000ffff087224 */ /* 0x000fe200078e0007 */
[----:B------:R-:W-:Y:S01]  /*4750*/  IABS R7, R9 ;  /* 0x0000000900077213 */ /* 0x000fe20000000000 */
[----:B------:R-:W-:Y:S01]  /*4760*/  IMAD.IADD R9, R3, 0x1, -R46 ;  /* 0x0000000103097824 */ /* 0x000fe200078e0a2e */
[----:B------:R-:W-:Y:S01]  /*4770*/  IADD3 R19, R80, 0x4, RZ ;  /* 0x0000000450137810 */ /* 0x000fe20007ffe0ff */
[----:B------:R1:W2:Y:S01]  /*4780*/  I2F R13, R8 ;  /* 0x00000008000d7306 */ /* 0x0002a20000201400 */
[----:B------:R-:W-:-:S03]  /*4790*/  FSEL R213, R15, -INF , !P0 ;  /* 0xff8000000fd57808 */ /* 0x000fc60004000000 */
[----:B------:R3:W-:Y:S01]  /*47a0*/  STL [R1+0x40], R19 ;  /* 0x0000401301007387 */ /* 0x0007e20000100800 */
[----:B-1----:R-:W-:Y:S01]  /*47b0*/  IMAD.MOV.U32 R8, RZ, RZ, R7 ;  /* 0x000000ffff087224 */ /* 0x002fe200078e0007 */
[----:B------:R-:W-:Y:S01]  /*47c0*/  IABS R7, R9 ;  /* 0x0000000900077213 */ /* 0x000fe20000000000 */
[----:B------:R-:W-:Y:S02]  /*47d0*/  IMAD.IADD R9, R2, 0x1, -R46 ;  /* 0x0000000102097824 */ /* 0x000fe400078e0a2e */
[----:B------:R1:W4:Y:S01]  /*47e0*/  I2F R49, R8 ;  /* 0x0000000800317306 */ /* 0x0003220000201400 */
[----:B--2---:R-:W-:Y:S02]  /*47f0*/  FFMA.FTZ R11, R13, -UR4, R134 ;  /* 0x800000040d0b7c23 */ /* 0x004fe40008010086 */
[----:B------:R-:W-:-:S03]  /*4800*/  IMAD.IADD R13, R6, 0x1, -R53 ;  /* 0x00000001060d7824 */ /* 0x000fc600078e0a35 */
[----:B------:R-:W-:Y:S01]  /*4810*/  FSEL R219, R11, -INF , !P0 ;  /* 0xff8000000bdb7808 */ /* 0x000fe20004000000 */
[----:B------:R-:W-:Y:S01]  /*4820*/  IMAD.IADD R11, R6, 0x1, -R51 ;  /* 0x00000001060b7824 */ /* 0x000fe200078e0a33 */
[----:B------:R-:W-:Y:S01]  /*4830*/  ISETP.GE.AND P0, PT, R52, UR12, PT ;  /* 0x0000000c34007c0c */ /* 0x000fe2000bf06270 */
[----:B------:R-:W-:Y:S02]  /*4840*/  FFMA.FTZ R52, R60, -UR4, R85 ;  /* 0x800000043c347c23 */ /* 0x000fe40008010055 */
[----:B-1----:R-:W-:Y:S01]  /*4850*/  IMAD.MOV.U32 R8, RZ, RZ, R7 ;  /* 0x000000ffff087224 */ /* 0x002fe200078e0007 */
[----:B------:R-:W-:Y:S01]  /*4860*/  IABS R7, R9 ;  /* 0x0000000900077213 */ /* 0x000fe20000000000 */
[----:B------:R-:W-:Y:S02]  /*4870*/  IMAD.IADD R9, R6, 0x1, -R47 ;  /* 0x0000000106097824 */ /* 0x000fe400078e0a2f */
[----:B------:R1:W2:Y:S01]  /*4880*/  I2F R46, R8 ;  /* 0x00000008002e7306 */ /* 0x0002a20000201400 */
[----:B----4-:R-:W-:-:S02]  /*4890*/  FFMA.FTZ R79, R49, -UR4, R87 ;  /* 0x80000004314f7c23 */ /* 0x010fc40008010057 */
[----:B-1----:R-:W-:Y:S01]  /*48a0*/  IMAD.MOV.U32 R8, RZ, RZ, R7 ;  /* 0x000000ffff087224 */ /* 0x002fe200078e0007 */
[----:B------:R-:W-:Y:S01]  /*48b0*/  IABS R7, R9 ;  /* 0x0000000900077213 */ /* 0x000fe20000000000 */
[----:B------:R-:W-:-:S03]  /*48c0*/  IMAD.IADD R9, R3, 0x1, -R47 ;  /* 0x0000000103097824 */ /* 0x000fc600078e0a2f */
[----:B------:R1:W4:Y:S01]  /*48d0*/  I2F R45, R8 ;  /* 0x00000008002d7306 */ /* 0x0003220000201400 */
[----:B--2---:R-:W-:-:S05]  /*48e0*/  FFMA.FTZ R77, R46, -UR4, R133 ;  /* 0x800000042e4d7c23 */ /* 0x004fca0008010085 */
[----:B------:R-:W-:Y:S01]  /*48f0*/  FSEL R110, R77, -INF , !P6 ;  /* 0xff8000004d6e7808 */ /* 0x000fe20007000000 */
[----:B-1----:R-:W-:Y:S01]  /*4900*/  IMAD.MOV.U32 R8, RZ, RZ, R7 ;  /* 0x000000ffff087224 */ /* 0x002fe200078e0007 */
[----:B------:R-:W-:Y:S01]  /*4910*/  IABS R7, R9 ;  /* 0x0000000900077213 */ /* 0x000fe20000000000 */
[----:B------:R-:W-:Y:S02]  /*4920*/  IMAD.IADD R9, R2, 0x1, -R47 ;  /* 0x0000000102097824 */ /* 0x000fe400078e0a2f */
[----:B------:R1:W2:Y:S01]  /*4930*/  I2F R44, R8 ;  /* 0x00000008002c7306 */ /* 0x0002a20000201400 */
[----:B----4-:R-:W-:-:S05]  /*4940*/  FFMA.FTZ R68, R45, -UR4, R135 ;  /* 0x800000042d447c23 */ /* 0x010fca0008010087 */
[----:B------:R-:W-:Y:S01]  /*4950*/  FSEL R112, R68, -INF , !P6 ;  /* 0xff80000044707808 */ /* 0x000fe20007000000 */
[----:B-1----:R-:W-:Y:S01]  /*4960*/  IMAD.MOV.U32 R8, RZ, RZ, R7 ;  /* 0x000000ffff087224 */ /* 0x002fe200078e0007 */
[----:B------:R-:W-:Y:S01]  /*4970*/  IABS R7, R9 ;  /* 0x0000000900077213 */ /* 0x000fe20000000000 */
[----:B------:R-:W-:Y:S02]  /*4980*/  IMAD.IADD R9, R3, 0x1, -R48 ;  /* 0x0000000103097824 */ /* 0x000fe400078e0a30 */
[----:B------:R1:W4:Y:S01]  /*4990*/  I2F R43, R8 ;  /* 0x00000008002b7306 */ /* 0x0003220000201400 */
[----:B--2---:R-:W-:Y:S02]  /*49a0*/  FFMA.FTZ R64, R44, -UR4, R94 ;  /* 0x800000042c407c23 */ /* 0x004fe4000801005e */
[----:B------:R-:W-:Y:S01]  /*49b0*/  IABS R9, R9 ;  /* 0x0000000900097213 */ /* 0x000fe20000000000 */
[----:B-1----:R-:W-:Y:S01]  /*49c0*/  IMAD.MOV.U32 R8, RZ, RZ, R7 ;  /* 0x000000ffff087224 */ /* 0x002fe200078e0007 */
[----:B------:R-:W-:Y:S01]  /*49d0*/  IABS R7, R10 ;  /* 0x0000000a00077213 */ /* 0x000fe20000000000 */
[----:B------:R-:W-:-:S02]  /*49e0*/  IMAD.IADD R10, R2, 0x1, -R48 ;  /* 0x00000001020a7824 */ /* 0x000fc400078e0a30 */
[----:B------:R1:W2:Y:S01]  /*49f0*/  I2F R42, R8 ;  /* 0x00000008002a7306 */ /* 0x0002a20000201400 */
[----:B----4-:R-:W-:-:S05]  /*4a00*/  FFMA.FTZ R69, R43, -UR4, R152 ;  /* 0x800000042b457c23 */ /* 0x010fca0008010098 */
[----:B------:R-:W-:Y:S02]  /*4a10*/  FSEL R117, R69, -INF , !P5 ;  /* 0xff80000045757808 */ /* 0x000fe40006800000 */
[----:B------:R4:W3:Y:S01]  /*4a20*/  I2F R41, R7 ;  /* 0x0000000700297306 */ /* 0x0008e20000201400 */
[----:B-1----:R-:W-:Y:S01]  /*4a30*/  IABS R8, R10 ;  /* 0x0000000a00087213 */ /* 0x002fe20000000000 */
[----:B------:R-:W-:Y:S02]  /*4a40*/  IMAD.IADD R10, R2, 0x1, -R50 ;  /* 0x00000001020a7824 */ /* 0x000fe400078e0a32 */
[----:B--2---:R-:W-:-:S04]  /*4a50*/  FFMA.FTZ R89, R42, -UR4, R154 ;  /* 0x800000042a597c23 */ /* 0x004fc8000801009a */
[----:B------:R-:W1:Y:S01]  /*4a60*/  I2F R39, R8 ;  /* 0x0000000800277306 */ /* 0x000e620000201400 */
[----:B----4-:R-:W-:Y:S01]  /*4a70*/  IMAD.MOV.U32 R7, RZ, RZ, R9 ;  /* 0x000000ffff077224 */ /* 0x010fe200078e0009 */
[----:B------:R-:W-:Y:S01]  /*4a80*/  FSEL R121, R89, -INF , !P5 ;  /* 0xff80000059797808 */ /* 0x000fe20006800000 */
[----:B------:R-:W-:Y:S01]  /*4a90*/  IMAD.IADD R9, R6, 0x1, -R50 ;  /* 0x0000000106097824 */ /* 0x000fe200078e0a32 */
[----:B------:R-:W-:-:S04]  /*4aa0*/  IABS R6, R13 ;  /* 0x0000000d00067213 */ /* 0x000fc80000000000 */
[----:B------:R2:W4:Y:S01]  /*4ab0*/  I2F R40, R7 ;  /* 0x0000000700287306 */ /* 0x0005220000201400 */
[----:B---3--:R-:W-:-:S07]  /*4ac0*/  FFMA.FTZ R76, R41, -UR4, R95 ;  /* 0x80000004294c7c23 */ /* 0x008fce000801005f */
[----:B------:R3:W-:Y:S01]  /*4ad0*/  I2F R24, R6 ;  /* 0x0000000600187306 */ /* 0x0007e20000201400 */
[----:B-1----:R-:W-:-:S05]  /*4ae0*/  FFMA.FTZ R93, R39, -UR4, R155 ;  /* 0x80000004275d7c23 */ /* 0x002fca000801009b */
[----:B------:R-:W-:Y:S02]  /*4af0*/  FSEL R119, R93, -INF , !P4 ;  /* 0xff8000005d777808 */ /* 0x000fe40006000000 */
[----:B--2---:R-:W-:Y:S01]  /*4b00*/  IABS R7, R9 ;  /* 0x0000000900077213 */ /* 0x004fe20000000000 */
[----:B------:R-:W-:Y:S01]  /*4b10*/  IMAD.IADD R9, R3, 0x1, -R50 ;  /* 0x0000000103097824 */ /* 0x000fe200078e0a32 */
[----:B------:R-:W-:Y:S01]  /*4b20*/  IABS R3, R10 ;  /* 0x0000000a00037213 */ /* 0x000fe20000000000 */
[----:B----4-:R-:W-:Y:S02]  /*4b30*/  FFMA.FTZ R95, R40, -UR4, R153 ;  /* 0x80000004285f7c23 */ /* 0x010fe40008010099 */
[----:B------:R-:W-:Y:S01]  /*4b40*/  IMAD.MOV.U32 R8, RZ, RZ, R7 ;  /* 0x000000ffff087224 */ /* 0x000fe200078e0007 */
[----:B------:R-:W1:Y:S01]  /*4b50*/  I2F R36, R3 ;  /* 0x0000000300247306 */ /* 0x000e620000201400 */
[----:B------:R-:W-:Y:S02]  /*4b60*/  IABS R7, R9 ;  /* 0x0000000900077213 */ /* 0x000fe40000000000 */
[----:B------:R-:W-:-:S02]  /*4b70*/  LOP3.LUT R9, R21, UR6, RZ, 0x3c, !PT ;  /* 0x0000000615097c12 */ /* 0x000fc4000f8e3cff */
[----:B---3--:R-:W-:Y:S02]  /*4b80*/  LOP3.LUT R6, R21, UR5, RZ, 0x3c, !PT ;  /* 0x0000000515067c12 */ /* 0x008fe4000f8e3cff */
[----:B------:R-:W-:Y:S01]  /*4b90*/  FSEL R111, R95, -INF , !P4 ;  /* 0xff8000005f6f7808 */ /* 0x000fe20006000000 */
[----:B------:R2:W3:Y:S08]  /*4ba0*/  I2F R38, R8 ;  /* 0x0000000800267306 */ /* 0x0004f00000201400 */
[----:B------:R-:W4:Y:S01]  /*4bb0*/  I2F R37, R7 ;  /* 0x0000000700257306 */ /* 0x000f220000201400 */
[----:B-1----:R-:W-:-:S05]  /*4bc0*/  FFMA.FTZ R92, R36, -UR4, R158 ;  /* 0x80000004245c7c23 */ /* 0x002fca000801009e */
[----:B------:R-:W-:Y:S01]  /*4bd0*/  FSEL R189, R92, -INF , !P3 ;  /* 0xff8000005cbd7808 */ /* 0x000fe20005800000 */
[----:B--2---:R-:W-:Y:S01]  /*4be0*/  IMAD.IADD R8, R2, 0x1, -R51 ;  /* 0x0000000102087824 */ /* 0x004fe200078e0a33 */
[----:B------:R-:W-:Y:S01]  /*4bf0*/  IABS R2, R11 ;  /* 0x0000000b00027213 */ /* 0x000fe20000000000 */
[----:B---3--:R-:W-:-:S04]  /*4c00*/  FFMA.FTZ R70, R38, -UR4, R98 ;  /* 0x8000000426467c23 */ /* 0x008fc80008010062 */
[----:B------:R-:W-:Y:S01]  /*4c10*/  IMAD.MOV.U32 R3, RZ, RZ, R2 ;  /* 0x000000ffff037224 */ /* 0x000fe200078e0002 */
[----:B------:R-:W-:Y:S01]  /*4c20*/  IABS R2, R12 ;  /* 0x0000000c00027213 */ /* 0x000fe20000000000 */
[----:B------:R-:W-:Y:S02]  /*4c30*/  IMAD.WIDE.U32 R12, R19, -0x326172a9, RZ ;  /* 0xcd9e8d57130c7825 */ /* 0x000fe400078e00ff */
[----:B------:R1:W2:Y:S02]  /*4c40*/  I2F R31, R3 ;  /* 0x00000003001f7306 */ /* 0x0002a40000201400 */
[----:B----4-:R-:W-:Y:S01]  /*4c50*/  FFMA.FTZ R97, R37, -UR4, R156 ;  /* 0x8000000425617c23 */ /* 0x010fe2000801009c */
[----:B------:R-:W-:-:S04]  /*4c60*/  LOP3.LUT R16, R13, R229, RZ, 0x3c, !PT ;  /* 0x000000e50d107212 */ /* 0x000fc800078e3cff */
[----:B------:R-:W-:Y:S01]  /*4c70*/  FSEL R125, R97, -INF , !P3 ;  /* 0xff800000617d7808 */ /* 0x000fe20005800000 */
[----:B-1----:R-:W-:Y:S01]  /*4c80*/  IMAD.MOV.U32 R3, RZ, RZ, R2 ;  /* 0x000000ffff037224 */ /* 0x002fe200078e0002 */
[----:B------:R-:W-:Y:S01]  /*4c90*/  IABS R2, R8 ;  /* 0x0000000800027213 */ /* 0x000fe20000000000 */
[----:B--2---:R-:W-:Y:S01]  /*4ca0*/  FFMA.FTZ R78, R31, -UR4, R99 ;  /* 0x800000041f4e7c23 */ /* 0x004fe20008010063 */
[----:B------:R-:W-:Y:S01]  /*4cb0*/  IABS R8, R14 ;  /* 0x0000000e00087213 */ /* 0x000fe20000000000 */
[----:B------:R1:W2:Y:S01]  /*4cc0*/  I2F R30, R3 ;  /* 0x00000003001e7306 */ /* 0x0002a20000201400 */
[----:B------:R-:W-:-:S04]  /*4cd0*/  IMAD.WIDE.U32 R14, R9, -0x326172a9, RZ ;  /* 0xcd9e8d57090e7825 */ /* 0x000fc800078e00ff */
[----:B------:R-:W-:Y:S01]  /*4ce0*/  IMAD.MOV.U32 R7, RZ, RZ, R2 ;  /* 0x000000ffff077224 */ /* 0x000fe200078e0002 */
[----:B------:R-:W-:Y:S02]  /*4cf0*/  LOP3.LUT R27, R15, UR30, R12, 0x96, !PT ;  /* 0x0000001e0f1b7c12 */ /* 0x000fe4000f8e960c */
[----:B------:R3:W4:Y:S08]  /*4d00*/  I2F R23, R8 ;  /* 0x0000000800177306 */ /* 0x0007300000201400 */
[----:B------:R4:W4:Y:S01]  /*4d10*/  I2F R25, R7 ;  /* 0x0000000700197306 */ /* 0x0009220000201400 */
[----:B-1----:R-:W-:-:S04]  /*4d20*/  IMAD.WIDE.U32 R2, R80, -0x326172a9, RZ ;  /* 0xcd9e8d5750027825 */ /* 0x002fc800078e00ff */
[----:B------:R-:W-:Y:S01]  /*4d30*/  FFMA.FTZ R80, R24, -UR4, R90 ;  /* 0x8000000418507c23 */ /* 0x000fe2000801005a */
[----:B------:R-:W-:Y:S01]  /*4d40*/  LOP3.LUT R26, R15, UR30, R2, 0x96, !PT ;  /* 0x0000001e0f1a7c12 */ /* 0x000fe2000f8e9602 */
[----:B--2---:R-:W-:Y:S02]  /*4d50*/  FFMA.FTZ R94, R30, -UR4, R157 ;  /* 0x800000041e5e7c23 */ /* 0x004fe4000801009d */
[----:B---3--:R-:W-:-:S03]  /*4d60*/  IMAD.WIDE.U32 R8, R19, -0x326172a9, RZ ;  /* 0xcd9e8d5713087825 */ /* 0x008fc600078e00ff */
[----:B------:R-:W-:Y:S01]  /*4d70*/  FSEL R126, R94, -INF , !P2 ;  /* 0xff8000005e7e7808 */ /* 0x000fe20005000000 */
[----:B----4-:R-:W-:Y:S01]  /*4d80*/  FFMA.FTZ R83, R23, -UR4, R91 ;  /* 0x8000000417537c23 */ /* 0x010fe2000801005b */
[----:B------:R-:W-:Y:S01]  /*4d90*/  LOP3.LUT R9, R9, R229, RZ, 0x3c, !PT ;  /* 0x000000e509097212 */ /* 0x000fe200078e3cff */
[----:B------:R-:W-:Y:S01]  /*4da0*/  IMAD.WIDE.U32 R30, R27, -0x2daee0ad, RZ ;  /* 0xd2511f531b1e7825 */ /* 0x000fe200078e00ff */
[----:B------:R-:W-:Y:S01]  /*4db0*/  LOP3.LUT R7, R21, UR5, RZ, 0x3c, !PT ;  /* 0x0000000515077c12 */ /* 0x000fe2000f8e3cff */
[----:B------:R-:W-:Y:S02]  /*4dc0*/  UIADD3 UR5, UR19, -0x4498517b, URZ ;  /* 0xbb67ae8513057890 */ /* 0x000fe4000fffe03f */
[----:B------:R-:W-:-:S04]  /*4dd0*/  IMAD.WIDE.U32 R26, R26, -0x2daee0ad, RZ ;  /* 0xd2511f531a1a7825 */ /* 0x000fc800078e00ff */
[----:B------:R-:W-:-:S04]  /*4de0*/  IMAD.WIDE.U32 R10, R7, -0x326172a9, RZ ;  /* 0xcd9e8d57070a7825 */ /* 0x000fc800078e00ff */
[----:B------:R-:W-:Y:S01]  /*4df0*/  IMAD.WIDE.U32 R6, R6, -0x326172a9, RZ ;  /* 0xcd9e8d5706067825 */ /* 0x000fe200078e00ff */
[C---:B------:R-:W-:Y:S02]  /*4e00*/  LOP3.LUT R34, R11.reuse, UR30, R12, 0x96, !PT ;  /* 0x0000001e0b227c12 */ /* 0x040fe4000f8e960c */
[--C-:B------:R-:W-:Y:S01]  /*4e10*/  LOP3.LUT R28, R11, UR30, R2.reuse, 0x96, !PT ;  /* 0x0000001e0b1c7c12 */ /* 0x100fe2000f8e9602 */
[----:B------:R-:W-:Y:S01]  /*4e20*/  FFMA.FTZ R88, R25, -UR4, R159 ;  /* 0x8000000419587c23 */ /* 0x000fe2000801009f */
[----:B------:R-:W-:Y:S02]  /*4e30*/  LOP3.LUT R33, R7, UR30, R2, 0x96, !PT ;  /* 0x0000001e07217c12 */ /* 0x000fe4000f8e9602 */
[----:B------:R-:W-:Y:S02]  /*4e40*/  LOP3.LUT R12, R3, R229, RZ, 0x3c, !PT ;  /* 0x000000e5030c7212 */ /* 0x000fe400078e3cff */
[----:B------:R-:W-:Y:S01]  /*4e50*/  IABS R2, R18 ;  /* 0x0000001200027213 */ /* 0x000fe20000000000 */
[----:B------:R-:W-:Y:S01]  /*4e60*/  IMAD.WIDE.U32 R18, R9, -0x2daee0ad, RZ ;  /* 0xd2511f5309127825 */ /* 0x000fe200078e00ff */
[----:B------:R-:W-:-:S02]  /*4e70*/  IABS R3, R17 ;  /* 0x0000001100037213 */ /* 0x000fc40000000000 */
[----:B------:R1:W2:Y:S01]  /*4e80*/  I2F R21, R2 ;  /* 0x0000000200157306 */ /* 0x0002a20000201400 */
[----:B------:R-:W-:Y:S01]  /*4e90*/  IMAD.WIDE.U32 R12, R12, -0x2daee0ad, RZ ;  /* 0xd2511f530c0c7825 */ /* 0x000fe200078e00ff */
[----:B------:R-:W-:Y:S02]  /*4ea0*/  LOP3.LUT R32, R7, UR30, R8, 0x96, !PT ;  /* 0x0000001e07207c12 */ /* 0x000fe4000f8e9608 */
[----:B------:R-:W-:Y:S01]  /*4eb0*/  FSEL R138, R88, -INF , !P2 ;  /* 0xff800000588a7808 */ /* 0x000fe20005000000 */
[----:B------:R-:W-:Y:S01]  /*4ec0*/  IMAD.WIDE.U32 R16, R16, -0x2daee0ad, RZ ;  /* 0xd2511f5310107825 */ /* 0x000fe200078e00ff */
[--C-:B------:R-:W-:Y:S02]  /*4ed0*/  LOP3.LUT R9, R13, UR5, R20.reuse, 0x96, !PT ;  /* 0x000000050d097c12 */ /* 0x100fe4000f8e9614 */
[----:B------:R3:W4:Y:S02]  /*4ee0*/  I2F R22, R3 ;  /* 0x0000000300167306 */ /* 0x0007240000201400 */
[----:B------:R-:W-:-:S02]  /*4ef0*/  LOP3.LUT R13, R17, UR5, R20, 0x96, !PT ;  /* 0x00000005110d7c12 */ /* 0x000fc4000f8e9614 */
[----:B------:R-:W-:Y:S01]  /*4f00*/  LOP3.LUT R17, R19, UR5, R20, 0x96, !PT ;  /* 0x0000000513117c12 */ /* 0x000fe2000f8e9614 */
[----:B------:R-:W-:Y:S01]  /*4f10*/  UIADD3 UR5, UR19, -0x56f99767, URZ ;  /* 0xa906689913057890 */ /* 0x000fe2000fffe03f */
[----:B-1----:R-:W-:Y:S01]  /*4f20*/  IABS R2, R35 ;  /* 0x0000002300027213 */ /* 0x002fe20000000000 */
[----:B--2---:R-:W-:Y:S02]  /*4f30*/  FFMA.FTZ R96, R21, -UR4, R161 ;  /* 0x8000000415607c23 */ /* 0x004fe400080100a1 */
[----:B------:R-:W-:Y:S01]  /*4f40*/  IMAD.WIDE.U32 R20, R28, -0x2daee0ad, RZ ;  /* 0xd2511f531c147825 */ /* 0x000fe200078e00ff */
[----:B------:R-:W1:Y:S02]  /*4f50*/  I2F R7, R2 ;  /* 0x0000000200077306 */ /* 0x000e640000201400 */
[----:B------:R-:W-:Y:S02]  /*4f60*/  FSEL R132, R96, -INF , !P0 ;  /* 0xff80000060847808 */ /* 0x000fe40004000000 */
[----:B---3--:R-:W-:Y:S01]  /*4f70*/  IABS R3, R29 ;  /* 0x0000001d00037213 */ /* 0x008fe20000000000 */
[----:B----4-:R-:W-:Y:S01]  /*4f80*/  FFMA.FTZ R90, R22, -UR4, R160 ;  /* 0x80000004165a7c23 */ /* 0x010fe200080100a0 */
[----:B------:R-:W-:Y:S01]  /*4f90*/  LOP3.LUT R29, R15, UR30, R8, 0x96, !PT ;  /* 0x0000001e0f1d7c12 */ /* 0x000fe2000f8e9608 */
[----:B------:R-:W-:Y:S01]  /*4fa0*/  IMAD.WIDE.U32 R22, R34, -0x2daee0ad, RZ ;  /* 0xd2511f5322167825 */ /* 0x000fe200078e00ff */
[----:B------:R2:W3:Y:S02]  /*4fb0*/  I2F R11, R3 ;  /* 0x00000003000b7306 */ /* 0x0004e40000201400 */
[----:B------:R-:W-:Y:S01]  /*4fc0*/  FSEL R133, R90, -INF , !P1 ;  /* 0xff8000005a857808 */ /* 0x000fe20004800000 */
[----:B------:R-:W-:Y:S01]  /*4fd0*/  IMAD.WIDE.U32 R28, R29, -0x2daee0ad, RZ ;  /* 0xd2511f531d1c7825 */ /* 0x000fe200078e00ff */
[----:B------:R-:W-:-:S03]  /*4fe0*/  LOP3.LUT R42, R23, UR27, R16, 0x96, !PT ;  /* 0x0000001b172a7c12 */ /* 0x000fc6000f8e9610 */
[----:B-1----:R-:W-:Y:S01]  /*4ff0*/  FFMA.FTZ R91, R7, -UR4, R163 ;  /* 0x80000004075b7c23 */ /* 0x002fe200080100a3 */
[----:B------:R-:W-:Y:S01]  /*5000*/  LOP3.LUT R38, R29, UR27, R18, 0x96, !PT ;  /* 0x0000001b1d267c12 */ /* 0x000fe2000f8e9612 */
[----:B------:R-:W-:-:S03]  /*5010*/  IMAD.WIDE.U32 R42, R42, -0x326172a9, RZ ;  /* 0xcd9e8d572a2a7825 */ /* 0x000fc600078e00ff */
[----:B------:R-:W-:Y:S01]  /*5020*/  FSEL R134, R91, -INF , !P0 ;  /* 0xff8000005b867808 */ /* 0x000fe20004000000 */
[----:B------:R-:W-:-:S04]  /*5030*/  IMAD.WIDE.U32 R38, R38, -0x326172a9, RZ ;  /* 0xcd9e8d5726267825 */ /* 0x000fc800078e00ff */
[----:B--2---:R-:W-:-:S04]  /*5040*/  IMAD.WIDE.U32 R2, R9, -0x326172a9, RZ ;  /* 0xcd9e8d5709027825 */ /* 0x004fc800078e00ff */
[----:B------:R-:W-:Y:S01]  /*5050*/  IMAD.WIDE.U32 R8, R13, -0x326172a9, RZ ;  /* 0xcd9e8d570d087825 */ /* 0x000fe200078e00ff */
[C---:B------:R-:W-:Y:S02]  /*5060*/  LOP3.LUT R40, R3.reuse, UR28, R10, 0x96, !PT ;  /* 0x0000001c03287c12 */ /* 0x040fe4000f8e960a */
[----:B------:R-:W-:Y:S01]  /*5070*/  LOP3.LUT R44, R3, UR28, R6, 0x96, !PT ;  /* 0x0000001c032c7c12 */ /* 0x000fe2000f8e9606 */
[----:B---3--:R-:W-:Y:S01]  /*5080*/  FFMA.FTZ R87, R11, -UR4, R162 ;  /* 0x800000040b577c23 */ /* 0x008fe200080100a2 */
[--C-:B------:R-:W-:Y:S01]  /*5090*/  LOP3.LUT R24, R3, UR28, R14.reuse, 0x96, !PT ;  /* 0x0000001c03187c12 */ /* 0x100fe2000f8e960e */
[----:B------:R-:W-:Y:S01]  /*50a0*/  IMAD.WIDE.U32 R40, R40, -0x2daee0ad, RZ ;  /* 0xd2511f5328287825 */ /* 0x000fe200078e00ff */
[C---:B------:R-:W-:Y:S02]  /*50b0*/  LOP3.LUT R7, R9.reuse, UR28, R14, 0x96, !PT ;  /* 0x0000001c09077c12 */ /* 0x040fe4000f8e960e */
[----:B------:R-:W-:Y:S01]  /*50c0*/  LOP3.LUT R19, R9, UR28, R10, 0x96, !PT ;  /* 0x0000001c09137c12 */ /* 0x000fe2000f8e960a */
[----:B------:R-:W-:Y:S01]  /*50d0*/  IMAD.WIDE.U32 R10, R33, -0x2daee0ad, RZ ;  /* 0xd2511f53210a7825 */ /* 0x000fe200078e00ff */
[----:B------:R-:W-:-:S02]  /*50e0*/  LOP3.LUT R9, R31, UR27, R16, 0x96, !PT ;  /* 0x0000001b1f097c12 */ /* 0x000fc4000f8e9610 */
[--C-:B------:R-:W-:Y:S01]  /*50f0*/  LOP3.LUT R13, R27, UR27, R12.reuse, 0x96, !PT ;  /* 0x0000001b1b0d7c12 */ /* 0x100fe2000f8e960c */
[----:B------:R-:W-:Y:S01]  /*5100*/  IMAD.WIDE.U32 R14, R17, -0x326172a9, RZ ;  /* 0xcd9e8d57110e7825 */ /* 0x000fe200078e00ff */
[----:B------:R-:W-:Y:S02]  /*5110*/  LOP3.LUT R27, R21, UR27, R12, 0x96, !PT ;  /* 0x0000001b151b7c12 */ /* 0x000fe4000f8e960c */
[----:B------:R-:W-:Y:S01]  /*5120*/  LOP3.LUT R34, R41, UR25, R20, 0x96, !PT ;  /* 0x0000001929227c12 */ /* 0x000fe2000f8e9614 */
[----:B------:R-:W-:Y:S01]  /*5130*/  IMAD.WIDE.U32 R44, R44, -0x2daee0ad, RZ ;  /* 0xd2511f532c2c7825 */ /* 0x000fe200078e00ff */
[----:B------:R-:W-:Y:S02]  /*5140*/  LOP3.LUT R23, R11, UR27, R12, 0x96, !PT ;  /* 0x0000001b0b177c12 */ /* 0x000fe4000f8e960c */
[----:B------:R-:W-:Y:S01]  /*5150*/  LOP3.LUT R36, R15, UR28, R6, 0x96, !PT ;  /* 0x0000001c0f247c12 */ /* 0x000fe2000f8e9606 */
[----:B------:R-:W-:Y:S01]  /*5160*/  IMAD.WIDE.U32 R16, R32, -0x2daee0ad, RZ ;  /* 0xd2511f5320107825 */ /* 0x000fe200078e00ff */
[----:B------:R-:W-:-:S02]  /*5170*/  LOP3.LUT R31, R45, UR25, R10, 0x96, !PT ;  /* 0x000000192d1f7c12 */ /* 0x000fc4000f8e960a */
[----:B------:R-:W-:Y:S01]  /*5180*/  FSEL R135, R87, -INF , !P1 ;  /* 0xff80000057877808 */ /* 0x000fe20004800000 */
[----:B------:R-:W-:Y:S01]  /*5190*/  IMAD.WIDE.U32 R24, R24, -0x2daee0ad, RZ ;  /* 0xd2511f5318187825 */ /* 0x000fe200078e00ff */
[----:B------:R-:W-:-:S03]  /*51a0*/  LOP3.LUT R29, R17, UR27, R18, 0x96, !PT ;  /* 0x0000001b111d7c12 */ /* 0x000fc6000f8e9612 */
[----:B------:R-:W-:Y:S01]  /*51b0*/  IMAD.WIDE.U32 R20, R9, -0x326172a9, RZ ;  /* 0xcd9e8d5709147825 */ /* 0x000fe200078e00ff */
[----:B------:R-:W-:Y:S02]  /*51c0*/  LOP3.LUT R3, R25, UR25, R26, 0x96, !PT ;  /* 0x0000001919037c12 */ /* 0x000fe4000f8e961a */
[--C-:B------:R-:W-:Y:S01]  /*51d0*/  LOP3.LUT R25, R43, UR26, R8.reuse, 0x96, !PT ;  /* 0x0000001a2b197c12 */ /* 0x100fe2000f8e9608 */
[----:B------:R-:W-:Y:S01]  /*51e0*/  IMAD.WIDE.U32 R6, R7, -0x2daee0ad, RZ ;  /* 0xd2511f5307067825 */ /* 0x000fe200078e00ff */
[----:B------:R-:W-:-:S03]  /*51f0*/  LOP3.LUT R26, R21, UR26, R8, 0x96, !PT ;  /* 0x0000001a151a7c12 */ /* 0x000fc6000f8e9608 */
[----:B------:R-:W-:Y:S01]  /*5200*/  IMAD.WIDE.U32 R10, R13, -0x326172a9, RZ ;  /* 0xcd9e8d570d0a7825 */ /* 0x000fe200078e00ff */
[C---:B------:R-:W-:Y:S02]  /*5210*/  LOP3.LUT R15, R7.reuse, UR25, R30, 0x96, !PT ;  /* 0x00000019070f7c12 */ /* 0x040fe4000f8e961e */
[----:B------:R-:W-:Y:S01]  /*5220*/  LOP3.LUT R7, R7, UR25, R28, 0x96, !PT ;  /* 0x0000001907077c12 */ /* 0x000fe2000f8e961c */
[----:B------:R-:W-:Y:S01]  /*5230*/  IMAD.WIDE.U32 R12, R27, -0x326172a9, RZ ;  /* 0xcd9e8d571b0c7825 */ /* 0x000fe200078e00ff */
[C-C-:B------:R-:W-:Y:S02]  /*5240*/  LOP3.LUT R32, R11.reuse, UR26, R2.reuse, 0x96, !PT ;  /* 0x0000001a0b207c12 */ /* 0x140fe4000f8e9602 */
[--C-:B------:R-:W-:Y:S01]  /*5250*/  LOP3.LUT R60, R11, UR26, R2.reuse, 0x96, !PT ;  /* 0x0000001a0b3c7c12 */ /* 0x100fe2000f8e9602 */
[----:B------:R-:W-:Y:S01]  /*5260*/  IMAD.WIDE.U32 R8, R23, -0x326172a9, RZ ;  /* 0xcd9e8d5717087825 */ /* 0x000fe200078e00ff */
[----:B------:R-:W-:-:S03]  /*5270*/  LOP3.LUT R17, R13, UR26, R2, 0x96, !PT ;  /* 0x0000001a0d117c12 */ /* 0x000fc6000f8e9602 */
[----:B------:R-:W-:Y:S01]  /*5280*/  IMAD.WIDE.U32 R18, R19, -0x2daee0ad, RZ ;  /* 0xd2511f5313127825 */ /* 0x000fe200078e00ff */
[----:B------:R-:W-:-:S03]  /*5290*/  LOP3.LUT R9, R9, UR26, R2, 0x96, !PT ;  /* 0x0000001a09097c12 */ /* 0x000fc6000f8e9602 */
[----:B------:R-:W-:Y:S01]  /*52a0*/  IMAD.WIDE.U32 R36, R36, -0x2daee0ad, RZ ;  /* 0xd2511f5324247825 */ /* 0x000fe200078e00ff */
[----:B------:R-:W-:Y:S02]  /*52b0*/  LOP3.LUT R41, R19, UR25, R22, 0x96, !PT ;  /* 0x0000001913297c12 */ /* 0x000fe4000f8e9616 */
[----:B------:R-:W-:Y:S01]  /*52c0*/  LOP3.LUT R22, R39, UR26, R14, 0x96, !PT ;  /* 0x0000001a27167c12 */ /* 0x000fe2000f8e960e */
[----:B------:R-:W-:Y:S01]  /*52d0*/  IMAD.WIDE.U32 R28, R29, -0x326172a9, RZ ;  /* 0xcd9e8d571d1c7825 */ /* 0x000fe200078e00ff */
[----:B------:R-:W-:-:S03]  /*52e0*/  LOP3.LUT R19, R37, UR25, R16, 0x96, !PT ;  /* 0x0000001925137c12 */ /* 0x000fc6000f8e9610 */
[----:B------:R-:W-:Y:S01]  /*52f0*/  IMAD.WIDE.U32 R34, R34, -0x326172a9, RZ ;  /* 0xcd9e8d5722227825 */ /* 0x000fe200078e00ff */
[----:B------:R-:W-:-:S03]  /*5300*/  LOP3.LUT R21, R29, UR26, R14, 0x96, !PT ;  /* 0x0000001a1d157c12 */ /* 0x000fc6000f8e960e */
[----:B------:R-:W-:Y:S01]  /*5310*/  IMAD.WIDE.U32 R32, R32, -0x2daee0ad, RZ ;  /* 0xd2511f5320207825 */ /* 0x000fe200078e00ff */
[----:B------:R-:W-:Y:S02]  /*5320*/  LOP3.LUT R11, R35, UR23, R12, 0x96, !PT ;  /* 0x00000017230b7c12 */ /* 0x000fe4000f8e960c */
[----:B------:R-:W-:Y:S01]  /*5330*/  FSEL R35, R67, -INF , !P1 ;  /* 0xff80000043237808 */ /* 0x000fe20004800000 */
[----:B------:R-:W-:Y:S01]  /*5340*/  IMAD.WIDE.U32 R2, R3, -0x326172a9, RZ ;  /* 0xcd9e8d5703027825 */ /* 0x000fe200078e00ff */
[----:B------:R-:W-:-:S03]  /*5350*/  LOP3.LUT R33, R33, UR11, R24, 0x96, !PT ;  /* 0x0000000b21217c12 */ /* 0x000fc6000f8e9618 */
[----:B------:R-:W-:Y:S01]  /*5360*/  IMAD.WIDE.U32 R26, R26, -0x2daee0ad, RZ ;  /* 0xd2511f531a1a7825 */ /* 0x000fe200078e00ff */
[C-C-:B------:R-:W-:Y:S02]  /*5370*/  LOP3.LUT R29, R3.reuse, UR23, R10.reuse, 0x96, !PT ;  /* 0x00000017031d7c12 */ /* 0x140fe4000f8e960a */
[----:B------:R-:W-:Y:S01]  /*5380*/  LOP3.LUT R43, R3, UR23, R10, 0x96, !PT ;  /* 0x00000017032b7c12 */ /* 0x000fe2000f8e960a */
[----:B------:R-:W-:Y:S01]  /*5390*/  IMAD.WIDE.U32 R16, R17, -0x2daee0ad, RZ ;  /* 0xd2511f5311107825 */ /* 0x000fe200078e00ff */
[----:B------:R-:W-:Y:S02]  /*53a0*/  LOP3.LUT R3, R27, UR11, R6, 0x96, !PT ;  /* 0x0000000b1b037c12 */ /* 0x000fe4000f8e9606 */
[----:B------:R-:W-:Y:S01]  /*53b0*/  FSEL R27, R80, -INF , !P1 ;  /* 0xff800000501b7808 */ /* 0x000fe20004800000 */
[----:B------:R-:W-:Y:S01]  /*53c0*/  IMAD.WIDE.U32 R14, R15, -0x326172a9, RZ ;  /* 0xcd9e8d570f0e7825 */ /* 0x000fe200078e00ff */
[----:B------:R-:W-:-:S03]  /*53d0*/  LOP3.LUT R40, R17, UR11, R40, 0x96, !PT ;  /* 0x0000000b11287c12 */ /* 0x000fc6000f8e9628 */
[----:B------:R-:W-:Y:S01]  /*53e0*/  IMAD.WIDE.U32 R12, R41, -0x326172a9, RZ ;  /* 0xcd9e8d57290c7825 */ /* 0x000fe200078e00ff */
[----:B------:R-:W-:-:S03]  /*53f0*/  LOP3.LUT R17, R15, UR23, R20, 0x96, !PT ;  /* 0x000000170f117c12 */ /* 0x000fc6000f8e9614 */
[----:B------:R-:W-:Y:S01]  /*5400*/  IMAD.WIDE.U32 R20, R21, -0x2daee0ad, RZ ;  /* 0xd2511f5315147825 */ /* 0x000fe200078e00ff */
[----:B------:R-:W-:-:S03]  /*5410*/  LOP3.LUT R42, R13, UR23, R42, 0x96, !PT ;  /* 0x000000170d2a7c12 */ /* 0x000fc6000f8e962a */
[----:B------:R-:W-:Y:S01]  /*5420*/  IMAD.WIDE.U32 R46, R11, -0x2daee0ad, RZ ;  /* 0xd2511f530b2e7825 */ /* 0x000fe200078e00ff */
[----:B------:R-:W-:-:S03]  /*5430*/  LOP3.LUT R36, R21, UR11, R36, 0x96, !PT ;  /* 0x0000000b15247c12 */ /* 0x000fc6000f8e9624 */
[----:B------:R-:W-:Y:S01]  /*5440*/  IMAD.WIDE.U32 R10, R33, -0x326172a9, RZ ;  /* 0xcd9e8d57210a7825 */ /* 0x000fe200078e00ff */
[----:B------:R-:W-:-:S03]  /*5450*/  FSEL R33, R62, -INF , !P3 ;  /* 0xff8000003e217808 */ /* 0x000fc60005800000 */
[----:B------:R-:W-:Y:S01]  /*5460*/  IMAD.WIDE.U32 R50, R3, -0x326172a9, RZ ;  /* 0xcd9e8d5703327825 */ /* 0x000fe200078e00ff */
[----:B------:R-:W-:Y:S02]  /*5470*/  FMNMX.FTZ R3, R120, R116, !PT ;  /* 0x0000007478037209 */ /* 0x000fe40007810000 */
[--C-:B------:R-:W-:Y:S01]  /*5480*/  LOP3.LUT R13, R11, UR8, R2.reuse, 0x96, !PT ;  /* 0x000000080b0d7c12 */ /* 0x100fe2000f8e9602 */
[----:B------:R-:W-:Y:S01]  /*5490*/  IMAD.WIDE.U32 R30, R31, -0x326172a9, RZ ;  /* 0xcd9e8d571f1e7825 */ /* 0x000fe200078e00ff */
[----:B------:R-:W-:Y:S02]  /*54a0*/  LOP3.LUT R21, R11, UR8, R2, 0x96, !PT ;  /* 0x000000080b157c12 */ /* 0x000fe4000f8e9602 */
[----:B------:R-:W-:Y:S01]  /*54b0*/  FMNMX.FTZ R2, R115, R3, !PT ;  /* 0x0000000373027209 */ /* 0x000fe20007810000 */
[----:B------:R-:W-:Y:S01]  /*54c0*/  IMAD.WIDE.U32 R24, R25, -0x2daee0ad, RZ ;  /* 0xd2511f5319187825 */ /* 0x000fe200078e00ff */
[----:B------:R-:W-:Y:S02]  /*54d0*/  LOP3.LUT R31, R31, UR23, R8, 0x96, !PT ;  /* 0x000000171f1f7c12 */ /* 0x000fe4000f8e9608 */
[----:B------:R-:W-:Y:S01]  /*54e0*/  FMNMX.FTZ R2, R102, R2, !PT ;  /* 0x0000000266027209 */ /* 0x000fe20007810000 */
[----:B------:R-:W-:Y:S01]  /*54f0*/  IMAD.WIDE.U32 R22, R22, -0x2daee0ad, RZ ;  /* 0xd2511f5316167825 */ /* 0x000fe200078e00ff */
[----:B------:R-:W-:-:S02]  /*5500*/  LOP3.LUT R25, R25, UR11, R18, 0x96, !PT ;  /* 0x0000000b19197c12 */ /* 0x000fc4000f8e9612 */
[----:B------:R-:W-:Y:S01]  /*5510*/  FMNMX.FTZ R2, R109, R2, !PT ;  /* 0x000000026d027209 */ /* 0x000fe20007810000 */
        /* <DEDUP_REMOVED lines=11> */
[----:B------:R-:W-:Y:S01]  /*55d0*/  LOP3.LUT R7, R47, UR5, R16, 0x96, !PT ;  /* 0x000000052f077c12 */ /* 0x000fe2000f8e9610 */
[----:B------:R-:W-:Y:S01]  /*55e0*/  IMAD.WIDE.U32 R28, R29, -0x2daee0ad, RZ ;  /* 0xd2511f531d1c7825 */ /* 0x000fe200078e00ff */
[----:B------:R-:W-:Y:S02]  /*55f0*/  LOP3.LUT R47, R57, UR5, R8, 0x96, !PT ;  /* 0x00000005392f7c12 */ /* 0x000fe4000f8e9608 */
[----:B------:R-:W-:Y:S01]  /*5600*/  FSEL R31, R61, -INF , !P5 ;  /* 0xff8000003d1f7808 */ /* 0x000fe20006800000 */
[----:B------:R-:W-:Y:S01]  /*5610*/  IMAD.WIDE.U32 R58, R23, -0x326172a9, RZ ;  /* 0xcd9e8d57173a7825 */ /* 0x000fe200078e00ff */
[----:B------:R-:W-:-:S02]  /*5620*/  LOP3.LUT R32, R29, UR5, R32, 0x96, !PT ;  /* 0x000000051d207c12 */ /* 0x000fc4000f8e9620 */
[----:B------:R-:W-:Y:S01]  /*5630*/  FSEL R29, R52, -INF , !P6 ;  /* 0xff800000341d7808 */ /* 0x000fe20007000000 */
        /* <DEDUP_REMOVED lines=8> */
[----:B------:R-:W-:Y:S01]  /*56c0*/  FSEL R18, R63, -INF , !P4 ;  /* 0xff8000003f127808 */ /* 0x000fe20006000000 */
[----:B------:R-:W-:Y:S01]  /*56d0*/  IMAD.WIDE.U32 R2, R7, -0x326172a9, RZ ;  /* 0xcd9e8d5707027825 */ /* 0x000fe200078e00ff */
[----:B------:R-:W-:Y:S02]  /*56e0*/  FMNMX.FTZ R6, R31, R6, !PT ;  /* 0x000000061f067209 */ /* 0x000fe40007810000 */
[----:B------:R-:W-:Y:S01]  /*56f0*/  LOP3.LUT R75, R17, UR5, R26, 0x96, !PT ;  /* 0x00000005114b7c12 */ /* 0x000fe2000f8e961a */
[----:B------:R-:W-:Y:S01]  /*5700*/  IMAD.WIDE.U32 R44, R44, -0x326172a9, RZ ;  /* 0xcd9e8d572c2c7825 */ /* 0x000fe200078e00ff */
[----:B------:R-:W-:Y:S02]  /*5710*/  LOP3.LUT R17, R3, UR32, R14, 0x96, !PT ;  /* 0x0000002003117c12 */ /* 0x000fe4000f8e960e */
[----:B------:R-:W-:Y:S01]  /*5720*/  LOP3.LUT R59, R15, UR8, R34, 0x96, !PT ;  /* 0x000000080f3b7c12 */ /* 0x000fe2000f8e9622 */
[----:B------:R-:W-:Y:S01]  /*5730*/  IMAD.WIDE.U32 R48, R42, -0x2daee0ad, RZ ;  /* 0xd2511f532a307825 */ /* 0x000fe200078e00ff */
[----:B------:R-:W-:-:S02]  /*5740*/  LOP3.LUT R42, R2, 0xffff, RZ, 0xc0, !PT ;  /* 0x0000ffff022a7812 */ /* 0x000fc400078ec0ff */
[----:B------:R-:W-:Y:S01]  /*5750*/  FMNMX.FTZ R3, R18, R6, !PT ;  /* 0x0000000612037209 */ /* 0x000fe20007810000 */
[----:B------:R-:W-:Y:S01]  /*5760*/  IMAD.WIDE.U32 R40, R25, -0x326172a9, RZ ;  /* 0xcd9e8d5719287825 */ /* 0x000fe200078e00ff */
[----:B------:R-:W-:Y:S02]  /*5770*/  LOP3.LUT R86, R45, UR8, R30, 0x96, !PT ;  /* 0x000000082d567c12 */ /* 0x000fe4000f8e961e */
[----:B------:R-:W-:Y:S01]  /*5780*/  LOP3.LUT R37, R2, 0xff, RZ, 0xc0, !PT ;  /* 0x000000ff02257812 */ /* 0x000fe200078ec0ff */
[----:B------:R-:W-:Y:S01]  /*5790*/  IMAD.WIDE.U32 R54, R9, -0x2daee0ad, RZ ;  /* 0xd2511f5309367825 */ /* 0x000fe200078e00ff */
[--C-:B------:R-:W-:Y:S02]  /*57a0*/  SHF.R.U32.HI R45, RZ, 0x10, R2.reuse ;  /* 0x00000010ff2d7819 */ /* 0x100fe40000011602 */
[----:B------:R-:W-:Y:S01]  /*57b0*/  SHF.R.U32.HI R30, RZ, 0x18, R2 ;  /* 0x00000018ff1e7819 */ /* 0x000fe20000011602 */
[----:B------:R-:W-:Y:S01]  /*57c0*/  IMAD R7, R60, -0x2daee0ad, RZ ;  /* 0xd2511f533c077824 */ /* 0x000fe200078e02ff */
[----:B------:R-:W-:Y:S01]  /*57d0*/  FSEL R34, R66, -INF , !P2 ;  /* 0xff80000042227808 */ /* 0x000fe20005000000 */
[----:B------:R-:W-:Y:S01]  /*57e0*/  IMAD.WIDE.U32 R14, R43, -0x2daee0ad, RZ ;  /* 0xd2511f532b0e7825 */ /* 0x000fe200078e00ff */
[----:B------:R-:W-:-:S02]  /*57f0*/  FMNMX.FTZ R3, R33, R3, !PT ;  /* 0x0000000321037209 */ /* 0x000fc40007810000 */
[----:B------:R-:W-:Y:S01]  /*5800*/  FMNMX.FTZ R2, R122, R118, !PT ;  /* 0x000000767a027209 */ /* 0x000fe20007810000 */
[----:B------:R-:W-:Y:S01]  /*5810*/  IMAD.WIDE.U32 R38, R38, -0x2daee0ad, RZ ;  /* 0xd2511f5326267825 */ /* 0x000fe200078e00ff */
[----:B------:R-:W-:Y:S02]  /*5820*/  LOP3.LUT R85, R41, UR8, R12, 0x96, !PT ;  /* 0x0000000829557c12 */ /* 0x000fe4000f8e960c */
[----:B------:R-:W-:Y:S01]  /*5830*/  FMNMX.FTZ R6, R34, R3, !PT ;  /* 0x0000000322067209 */ /* 0x000fe20007810000 */
[----:B------:R-:W-:Y:S01]  /*5840*/  IMAD.WIDE.U32 R8, R13, -0x2daee0ad, RZ ;  /* 0xd2511f530d087825 */ /* 0x000fe200078e00ff */
[----:B------:R-:W-:Y:S02]  /*5850*/  FMNMX.FTZ R12, R139, R2, !PT ;  /* 0x000000028b0c7209 */ /* 0x000fe40007810000 */
[----:B------:R-:W-:Y:S01]  /*5860*/  FSEL R36, R65, -INF , !P0 ;  /* 0xff80000041247808 */ /* 0x000fe20004000000 */
[----:B------:R-:W-:Y:S01]  /*5870*/  IMAD.WIDE.U32 R2, R32, -0x326172a9, RZ ;  /* 0xcd9e8d5720027825 */ /* 0x000fe200078e00ff */
[----:B------:R-:W-:-:S02]  /*5880*/  FMNMX.FTZ R6, R35, R6, !PT ;  /* 0x0000000623067209 */ /* 0x000fc40007810000 */
[----:B------:R-:W-:Y:S02]  /*5890*/  LOP3.LUT R98, R55, UR5, R20, 0x96, !PT ;  /* 0x0000000537627c12 */ /* 0x000fe4000f8e9614 */
[----:B------:R-:W-:Y:S02]  /*58a0*/  LOP3.LUT R20, R3, UR32, R10, 0x96, !PT ;  /* 0x0000002003147c12 */ /* 0x000fe4000f8e960a */
[C---:B------:R-:W-:Y:S02]  /*58b0*/  LOP3.LUT R107, R2.reuse, 0xffff, RZ, 0xc0, !PT ;  /* 0x0000ffff026b7812 */ /* 0x040fe400078ec0ff */
[----:B------:R-:W-:Y:S02]  /*58c0*/  LOP3.LUT R32, R2, 0xff, RZ, 0xc0, !PT ;  /* 0x000000ff02207812 */ /* 0x000fe400078ec0ff */
[--C-:B------:R-:W-:Y:S02]  /*58d0*/  SHF.R.U32.HI R84, RZ, 0x10, R2.reuse ;  /* 0x00000010ff547819 */ /* 0x100fe40000011602 */
[----:B------:R-:W-:-:S02]  /*58e0*/  SHF.R.U32.HI R41, RZ, 0x18, R2 ;  /* 0x00000018ff297819 */ /* 0x000fc40000011602 */
[----:B------:R-:W-:Y:S02]  /*58f0*/  FMNMX.FTZ R3, R131, R12, !PT ;  /* 0x0000000c83037209 */ /* 0x000fe40007810000 */
[----:B------:R-:W-:Y:S02]  /*5900*/  FMNMX.FTZ R11, R36, R6, !PT ;  /* 0x00000006240b7209 */ /* 0x000fe40007810000 */
[----:B------:R-:W-:Y:S01]  /*5910*/  LOP3.LUT R2, R15, UR5, R7, 0x96, !PT ;  /* 0x000000050f027c12 */ /* 0x000fe2000f8e9607 */
[----:B------:R-:W-:Y:S01]  /*5920*/  IMAD.WIDE.U32 R6, R19, -0x2daee0ad, RZ ;  /* 0xd2511f5313067825 */ /* 0x000fe200078e00ff */
[----:B------:R-:W-:Y:S01]  /*5930*/  LOP3.LUT R99, R39, UR5, R22, 0x96, !PT ;  /* 0x0000000527637c12 */ /* 0x000fe2000f8e9616 */
[----:B------:R-:W1:Y:S01]  /*5940*/  SHFL.BFLY PT, R13, R11, 0x2, 0x1f ;  /* 0x0c401f000b0d7f89 */ /* 0x000e6200000e0000 */
[C---:B------:R-:W-:Y:S02]  /*5950*/  LOP3.LUT R39, R8.reuse, 0xff, RZ, 0xc0, !PT ;  /* 0x000000ff08277812 */ /* 0x040fe400078ec0ff */
[----:B------:R-:W-:-:S02]  /*5960*/  LOP3.LUT R176, R8, 0xffff, RZ, 0xc0, !PT ;  /* 0x0000ffff08b07812 */ /* 0x000fc400078ec0ff */
[--C-:B------:R-:W-:Y:S02]  /*5970*/  SHF.R.U32.HI R212, RZ, 0x10, R8.reuse ;  /* 0x00000010ffd47819 */ /* 0x100fe40000011608 */
[----:B------:R-:W-:Y:S02]  /*5980*/  SHF.R.U32.HI R61, RZ, 0x18, R8 ;  /* 0x00000018ff3d7819 */ /* 0x000fe40000011608 */
[----:B------:R-:W-:Y:S01]  /*5990*/  FMNMX.FTZ R8, R130, R3, !PT ;  /* 0x0000000382087209 */ /* 0x000fe20007810000 */
[----:B------:R-:W-:Y:S01]  /*59a0*/  IMAD.WIDE.U32 R2, R2, -0x326172a9, RZ ;  /* 0xcd9e8d5702027825 */ /* 0x000fe200078e00ff */
[C---:B------:R-:W-:Y:S02]  /*59b0*/  LOP3.LUT R65, R6.reuse, 0xff, RZ, 0xc0, !PT ;  /* 0x000000ff06417812 */ /* 0x040fe400078ec0ff */
[----:B------:R-:W-:Y:S02]  /*59c0*/  LOP3.LUT R221, R6, 0xffff, RZ, 0xc0, !PT ;  /* 0x0000ffff06dd7812 */ /* 0x000fe400078ec0ff */
[----:B------:R-:W-:-:S02]  /*59d0*/  SHF.R.U32.HI R220, RZ, 0x10, R6 ;  /* 0x00000010ffdc7819 */ /* 0x000fc40000011606 */
[----:B------:R-:W-:Y:S02]  /*59e0*/  SHF.R.U32.HI R66, RZ, 0x18, R6 ;  /* 0x00000018ff427819 */ /* 0x000fe40000011606 */
[----:B------:R-:W-:Y:S02]  /*59f0*/  FMNMX.FTZ R6, R128, R8, !PT ;  /* 0x0000000880067209 */ /* 0x000fe40007810000 */
[C---:B------:R-:W-:Y:S02]  /*5a00*/  LOP3.LUT R67, R2.reuse, 0xffff, RZ, 0xc0, !PT ;  /* 0x0000ffff02437812 */ /* 0x040fe400078ec0ff */
[----:B------:R-:W-:Y:S02]  /*5a10*/  LOP3.LUT R73, R2, 0xff, RZ, 0xc0, !PT ;  /* 0x000000ff02497812 */ /* 0x000fe400078ec0ff */
[--C-:B------:R-:W-:Y:S02]  /*5a20*/  SHF.R.U32.HI R71, RZ, 0x10, R2.reuse ;  /* 0x00000010ff477819 */ /* 0x100fe40000011602 */
[----:B------:R-:W-:-:S02]  /*5a30*/  SHF.R.U32.HI R72, RZ, 0x18, R2 ;  /* 0x00000018ff487819 */ /* 0x000fc40000011602 */
[----:B------:R-:W-:Y:S02]  /*5a40*/  FMNMX.FTZ R2, R129, R6, !PT ;  /* 0x0000000681027209 */ /* 0x000fe40007810000 */
[----:B------:R-:W-:Y:S02]  /*5a50*/  LOP3.LUT R25, R3, UR32, R10, 0x96, !PT ;  /* 0x0000002003197c12 */ /* 0x000fe4000f8e960a */
[----:B------:R-:W-:Y:S02]  /*5a60*/  FMNMX.FTZ R2, R127, R2, !PT ;  /* 0x000000027f027209 */ /* 0x000fe40007810000 */
[----:B------:R-:W-:Y:S02]  /*5a70*/  FMNMX.FTZ R3, R173, R151, !PT ;  /* 0x00000097ad037209 */ /* 0x000fe40007810000 */
[----:B------:R-:W-:Y:S02]  /*5a80*/  FMNMX.FTZ R6, R81, R2, !PT ;  /* 0x0000000251067209 */ /* 0x000fe40007810000 */
[----:B------:R-:W-:-:S02]  /*5a90*/  FMNMX.FTZ R2, R203, R174, !PT ;  /* 0x000000aecb027209 */ /* 0x000fc40007810000 */
[----:B------:R-:W-:Y:S02]  /*5aa0*/  FMNMX.FTZ R3, R144, R3, !PT ;  /* 0x0000000390037209 */ /* 0x000fe40007810000 */
[----:B------:R-:W-:Y:S02]  /*5ab0*/  FSEL R15, R79, -INF , !P6 ;  /* 0xff8000004f0f7808 */ /* 0x000fe40007000000 */
[----:B------:R-:W-:Y:S02]  /*5ac0*/  FMNMX.FTZ R2, R146, R2, !PT ;  /* 0x0000000292027209 */ /* 0x000fe40007810000 */
[----:B------:R-:W-:Y:S02]  /*5ad0*/  FMNMX.FTZ R3, R140, R3, !PT ;  /* 0x000000038c037209 */ /* 0x000fe40007810000 */
[----:B------:R-:W-:Y:S02]  /*5ae0*/  FSEL R19, R64, -INF , !P5 ;  /* 0xff80000040137808 */ /* 0x000fe40006800000 */
[----:B------:R-:W-:-:S02]  /*5af0*/  FMNMX.FTZ R6, R15, R6, !PT ;  /* 0x000000060f067209 */ /* 0x000fc40007810000 */
[----:B------:R-:W-:Y:S02]  /*5b00*/  LOP3.LUT R53, R7, UR31, R16, 0x96, !PT ;  /* 0x0000001f07357c12 */ /* 0x000fe4000f8e9610 */
[----:B------:R-:W-:Y:S02]  /*5b10*/  FMNMX.FTZ R2, R145, R2, !PT ;  /* 0x0000000291027209 */ /* 0x000fe40007810000 */
[----:B------:R-:W-:Y:S02]  /*5b20*/  FMNMX.FTZ R3, R148, R3, !PT ;  /* 0x0000000394037209 */ /* 0x000fe40007810000 */
[----:B------:R-:W-:Y:S02]  /*5b30*/  FSEL R16, R76, -INF , !P4 ;  /* 0xff8000004c107808 */ /* 0x000fe40006000000 */
[----:B------:R-:W-:Y:S02]  /*5b40*/  FMNMX.FTZ R6, R19, R6, !PT ;  /* 0x0000000613067209 */ /* 0x000fe40007810000 */
[----:B------:R-:W-:-:S02]  /*5b50*/  LOP3.LUT R82, R49, UR5, R24, 0x96, !PT ;  /* 0x0000000531527c12 */ /* 0x000fc4000f8e9618 */
[----:B------:R-:W-:Y:S02]  /*5b60*/  FMNMX.FTZ R2, R149, R2, !PT ;  /* 0x0000000295027209 */ /* 0x000fe40007810000 */
[----:B------:R-:W-:Y:S02]  /*5b70*/  FMNMX.FTZ R3, R147, R3, !PT ;  /* 0x0000000393037209 */ /* 0x000fe40007810000 */
[----:B------:R-:W-:Y:S02]  /*5b80*/  FSEL R24, R70, -INF , !P3 ;  /* 0xff80000046187808 */ /* 0x000fe40005800000 */
[----:B------:R-:W-:Y:S02]  /*5b90*/  FMNMX.FTZ R6, R16, R6, !PT ;  /* 0x0000000610067209 */ /* 0x000fe40007810000 */
[----:B------:R-:W-:Y:S02]  /*5ba0*/  FMNMX.FTZ R2, R150, R2, !PT ;  /* 0x0000000296027209 */ /* 0x000fe40007810000 */
[----:B------:R-:W-:-:S02]  /*5bb0*/  FMNMX.FTZ R3, R136, R3, !PT ;  /* 0x0000000388037209 */ /* 0x000fc40007810000 */
[----:B------:R-:W-:Y:S02]  /*5bc0*/  FSEL R23, R78, -INF , !P2 ;  /* 0xff8000004e177808 */ /* 0x000fe40005000000 */
[----:B------:R-:W-:Y:S02]  /*5bd0*/  FMNMX.FTZ R6, R24, R6, !PT ;  /* 0x0000000618067209 */ /* 0x000fe40007810000 */
        /* <DEDUP_REMOVED lines=8> */
[----:B------:R-:W-:Y:S02]  /*5c60*/  FMNMX.FTZ R3, R110, R3, !PT ;  /* 0x000000036e037209 */ /* 0x000fe40007810000 */
[----:B------:R-:W-:-:S02]  /*5c70*/  FMNMX.FTZ R68, R26, R6, !PT ;  /* 0x000000061a447209 */ /* 0x000fc40007810000 */
[----:B------:R-:W-:Y:S02]  /*5c80*/  FMNMX.FTZ R2, R112, R2, !PT ;  /* 0x0000000270027209 */ /* 0x000fe40007810000 */
[----:B------:R-:W-:Y:S01]  /*5c90*/  FMNMX.FTZ R3, R117, R3, !PT ;  /* 0x0000000375037209 */ /* 0x000fe20007810000 */
[----:B------:R-:W2:Y:S01]  /*5ca0*/  SHFL.BFLY PT, R7, R68, 0x2, 0x1f ;  /* 0x0c401f0044077f89 */ /* 0x000ea200000e0000 */
        /* <DEDUP_REMOVED lines=9> */
[----:B------:R-:W-:Y:S01]  /*5d40*/  IMAD.WIDE.U32 R2, R21, -0x2daee0ad, RZ ;  /* 0xd2511f5315027825 */ /* 0x000fe200078e00ff */
[----:B------:R-:W-:Y:S02]  /*5d50*/  FMNMX.FTZ R69, R133, R69, !PT ;  /* 0x0000004585457209 */ /* 0x000fe40007810000 */
[----:B------:R-:W-:-:S02]  /*5d60*/  FMNMX.FTZ R6, R135, R6, !PT ;  /* 0x0000000687067209 */ /* 0x000fc40007810000 */
[----:B------:R-:W-:Y:S02]  /*5d70*/  FMNMX.FTZ R69, R132, R69, !PT ;  /* 0x0000004584457209 */ /* 0x000fe40007810000 */
[----:B------:R-:W-:Y:S02]  /*5d80*/  FMNMX.FTZ R10, R134, R6, !PT ;  /* 0x00000006860a7209 */ /* 0x000fe40007810000 */
[----:B--2---:R-:W-:Y:S01]  /*5d90*/  FMNMX.FTZ R68, R68, R7, !PT ;  /* 0x0000000744447209 */ /* 0x004fe20007810000 */
[----:B------:R-:W2:Y:S01]  /*5da0*/  SHFL.BFLY PT, R11, R69, 0x2, 0x1f ;  /* 0x0c401f00450b7f89 */ /* 0x000ea200000e0000 */
[----:B------:R-:W-:Y:S01]  /*5db0*/  IMAD.WIDE.U32 R6, R47, -0x326172a9, RZ ;  /* 0xcd9e8d572f067825 */ /* 0x000fe200078e00ff */
[----:B------:R-:W-:Y:S02]  /*5dc0*/  LOP3.LUT R21, R3, UR31, R14, 0x96, !PT ;  /* 0x0000001f03157c12 */ /* 0x000fe4000f8e960e */
[----:B------:R-:W3:Y:S01]  /*5dd0*/  SHFL.BFLY PT, R12, R10, 0x2, 0x1f ;  /* 0x0c401f000a0c7f89 */ /* 0x000ee200000e0000 */
[----:B------:R-:W-:-:S02]  /*5de0*/  LOP3.LUT R60, R2, 0xffff, RZ, 0xc0, !PT ;  /* 0x0000ffff023c7812 */ /* 0x000fc400078ec0ff */
[C---:B------:R-:W-:Y:S01]  /*5df0*/  LOP3.LUT R190, R6.reuse, 0xffff, RZ, 0xc0, !PT ;  /* 0x0000ffff06be7812 */ /* 0x040fe200078ec0ff */
[----:B------:R-:W4:Y:S01]  /*5e00*/  SHFL.BFLY PT, R13, R68, 0x1, 0x1f ;  /* 0x0c201f00440d7f89 */ /* 0x000f2200000e0000 */
[----:B------:R-:W-:Y:S02]  /*5e10*/  LOP3.LUT R202, R6, 0xff, RZ, 0xc0, !PT ;  /* 0x000000ff06ca7812 */ /* 0x000fe400078ec0ff */
[--C-:B------:R-:W-:Y:S02]  /*5e20*/  SHF.R.U32.HI R197, RZ, 0x10, R6.reuse ;  /* 0x00000010ffc57819 */ /* 0x100fe40000011606 */
[----:B-1----:R-:W-:Y:S02]  /*5e30*/  FMNMX.FTZ R70, R8, R70, !PT ;  /* 0x0000004608467209 */ /* 0x002fe40007810000 */
[----:B------:R-:W-:Y:S02]  /*5e40*/  SHF.R.U32.HI R196, RZ, 0x18, R6 ;  /* 0x00000018ffc47819 */ /* 0x000fe40000011606 */
[----:B------:R-:W-:Y:S01]  /*5e50*/  LOP3.LUT R63, R2, 0xff, RZ, 0xc0, !PT ;  /* 0x000000ff023f7812 */ /* 0x000fe200078ec0ff */
[----:B------:R-:W-:Y:S01]  /*5e60*/  FMUL.FTZ R6, R70, c[0x0][0x23c] ;  /* 0x00008f0046067a20 */ /* 0x000fe20000410000 */
[----:B------:R-:W-:-:S02]  /*5e70*/  SHF.R.U32.HI R62, RZ, 0x10, R2 ;  /* 0x00000010ff3e7819 */ /* 0x000fc40000011602 */
[----:B------:R-:W-:Y:S01]  /*5e80*/  SHF.R.U32.HI R64, RZ, 0x18, R2 ;  /* 0x00000018ff407819 */ /* 0x000fe20000011602 */
[----:B------:R-:W-:Y:S01]  /*5e90*/  IMAD.WIDE.U32 R2, R57, -0x2daee0ad, RZ ;  /* 0xd2511f5339027825 */ /* 0x000fe200078e00ff */
[----:B------:R-:W-:Y:S02]  /*5ea0*/  FSETP.NEU.FTZ.AND P0, PT, R70, -INF , PT ;  /* 0xff8000004600780b */ /* 0x000fe40003f1d000 */
[----:B--2---:R-:W-:Y:S02]  /*5eb0*/  FMNMX.FTZ R69, R69, R11, !PT ;  /* 0x0000000b45457209 */ /* 0x004fe40007810000 */
[----:B------:R-:W-:Y:S02]  /*5ec0*/  FSEL R6, R6, RZ, P0 ;  /* 0x000000ff06067208 */ /* 0x000fe40000000000 */
[----:B------:R-:W-:Y:S02]  /*5ed0*/  LOP3.LUT R22, R3, UR31, R38, 0x96, !PT ;  /* 0x0000001f03167c12 */ /* 0x000fe4000f8e9626 */
[----:B------:R-:W-:-:S02]  /*5ee0*/  LOP3.LUT R38, R2, 0xffff, RZ, 0xc0, !PT ;  /* 0x0000ffff02267812 */ /* 0x000fc400078ec0ff */
[----:B---3--:R-:W-:Y:S01]  /*5ef0*/  FMNMX.FTZ R3, R10, R12, !PT ;  /* 0x0000000c0a037209 */ /* 0x008fe20007810000 */
[----:B------:R-:W-:Y:S01]  /*5f00*/  FFMA.FTZ R10, R29, c[0x0][0x23c], -R6 ;  /* 0x00008f001d0a7a23 */ /* 0x000fe20000010806 */
[----:B------:R-:W-:Y:S01]  /*5f10*/  LOP3.LUT R43, R2, 0xff, RZ, 0xc0, !PT ;  /* 0x000000ff022b7812 */ /* 0x000fe200078ec0ff */
[----:B------:R-:W1:Y:S01]  /*5f20*/  SHFL.BFLY PT, R12, R69, 0x1, 0x1f ;  /* 0x0c201f00450c7f89 */ /* 0x000e6200000e0000 */
[--C-:B------:R-:W-:Y:S01]  /*5f30*/  SHF.R.U32.HI R55, RZ, 0x10, R2.reuse ;  /* 0x00000010ff377819 */ /* 0x100fe20000011602 */
[----:B------:R-:W-:Y:S01]  /*5f40*/  MUFU.EX2 R249, R10 ;  /* 0x0000000a00f97308 */ /* 0x000fe20000000800 */
[----:B------:R-:W-:Y:S01]  /*5f50*/  SHF.R.U32.HI R57, RZ, 0x18, R2 ;  /* 0x00000018ff397819 */ /* 0x000fe20000011602 */
[----:B------:R-:W-:Y:S01]  /*5f60*/  FFMA.FTZ R2, R74, c[0x0][0x23c], -R6 ;  /* 0x00008f004a027a23 */ /* 0x000fe20000010806 */
[----:B----4-:R-:W-:Y:S02]  /*5f70*/  FMNMX.FTZ R68, R68, R13, !PT ;  /* 0x0000000d44447209 */ /* 0x010fe40007810000 */
[----:B------:R-:W2:Y:S01]  /*5f80*/  SHFL.BFLY PT, R13, R3, 0x1, 0x1f ;  /* 0x0c201f00030d7f89 */ /* 0x000ea200000e0000 */
[----:B------:R-:W-:Y:S01]  /*5f90*/  LOP3.LUT R49, R9, UR31, R28, 0x96, !PT ;  /* 0x0000001f09317c12 */ /* 0x000fe2000f8e961c */
[----:B------:R-:W-:Y:S01]  /*5fa0*/  IMAD.WIDE.U32 R8, R59, -0x2daee0ad, RZ ;  /* 0xd2511f533b087825 */ /* 0x000fe200078e00ff */
[----:B------:R3:W4:Y:S01]  /*5fb0*/  MUFU.EX2 R230, R2 ;  /* 0x0000000200e67308 */ /* 0x0007220000000800 */
[----:B------:R-:W-:-:S02]  /*5fc0*/  FSETP.NEU.FTZ.AND P0, PT, R68, -INF , PT ;  /* 0xff8000004400780b */ /* 0x000fc40003f1d000 */
[----:B------:R-:W-:Y:S02]  /*5fd0*/  LOP3.LUT R11, R17, 0xffff, RZ, 0xc0, !PT ;  /* 0x0000ffff110b7812 */ /* 0x000fe400078ec0ff */
[----:B------:R-:W-:Y:S02]  /*5fe0*/  ISETP.GE.U32.AND P2, PT, R217, R30, PT ;  /* 0x0000001ed900720c */ /* 0x000fe40003f46070 */
[----:B------:R-:W-:Y:S02]  /*5ff0*/  LOP3.LUT R51, R7, UR32, R44, 0x96, !PT ;  /* 0x0000002007337c12 */ /* 0x000fe4000f8e962c */
[C---:B------:R-:W-:Y:S02]  /*6000*/  LOP3.LUT R28, R8.reuse, 0xff, RZ, 0xc0, !PT ;  /* 0x000000ff081c7812 */ /* 0x040fe400078ec0ff */
[----:B------:R-:W-:Y:S02]  /*6010*/  LOP3.LUT R14, R8, 0xffff, RZ, 0xc0, !PT ;  /* 0x0000ffff080e7812 */ /* 0x000fe400078ec0ff */
[----:B------:R-:W-:-:S02]  /*6020*/  SHF.R.U32.HI R29, RZ, 0x10, R8 ;  /* 0x00000010ff1d7819 */ /* 0x000fc40000011608 */
[----:B------:R-:W-:Y:S01]  /*6030*/  SHF.R.U32.HI R30, RZ, 0x18, R8 ;  /* 0x00000018ff1e7819 */ /* 0x000fe20000011608 */
[----:B---3--:R-:W-:Y:S01]  /*6040*/  FMUL.FTZ R2, R68, c[0x0][0x23c] ;  /* 0x00008f0044027a20 */ /* 0x008fe20000410000 */
[----:B------:R-:W-:Y:S02]  /*6050*/  LOP3.LUT R7, R9, UR31, R46, 0x96, !PT ;  /* 0x0000001f09077c12 */ /* 0x000fe4000f8e962e */
[----:B------:R-:W-:Y:S02]  /*6060*/  SHF.R.U32.HI R8, RZ, 0x8, R11 ;  /* 0x00000008ff087819 */ /* 0x000fe4000001160b */
[----:B------:R-:W-:Y:S02]  /*6070*/  FSEL R2, R2, RZ, P0 ;  /* 0x000000ff02027208 */ /* 0x000fe40000000000 */
[----:B------:R-:W-:Y:S02]  /*6080*/  LOP3.LUT R8, R8, 0xffff, RZ, 0xc0, !PT ;  /* 0x0000ffff08087812 */ /* 0x000fe400078ec0ff */
[----:B-1----:R-:W-:Y:S01]  /*6090*/  FMNMX.FTZ R69, R69, R12, !PT ;  /* 0x0000000c45457209 */ /* 0x002fe20007810000 */
[----:B------:R-:W-:Y:S01]  /*60a0*/  FFMA.FTZ R9, R81, c[0x0][0x23c], -R2 ;  /* 0x00008f0051097a23 */ /* 0x000fe20000010802 */
[----:B------:R-:W-:Y:S01]  /*60b0*/  ISETP.GE.U32.AND P3, PT, R217, R8, PT ;  /* 0x00000008d900720c */ /* 0x000fe20003f66070 */
[----:B------:R-:W-:Y:S01]  /*60c0*/  FFMA.FTZ R12, R115, c[0x0][0x23c], -R6 ;  /* 0x00008f00730c7a23 */ /* 0x000fe20000010806 */
[----:B----4-:R-:W-:Y:S01]  /*60d0*/  F2FP.BF16.PACK_AB R8, R249, R230 ;  /* 0x000000e6f908723e */ /* 0x010fe200000010ff */
[----:B------:R1:W-:Y:S01]  /*60e0*/  MUFU.EX2 R228, R9 ;  /* 0x0000000900e47308 */ /* 0x0003e20000000800 */
[----:B------:R-:W-:-:S02]  /*60f0*/  SHF.R.U32.HI R10, RZ, 0x18, R17 ;  /* 0x00000018ff0a7819 */ /* 0x000fc40000011611 */
[C---:B------:R-:W-:Y:S02]  /*6100*/  PRMT R218, R8.reuse, 0x7610, R218 ;  /* 0x0000761008da7816 */ /* 0x040fe400000000da */
[----:B------:R-:W-:Y:S01]  /*6110*/  PRMT R216, R8, 0x7632, R216 ;  /* 0x0000763208d87816 */ /* 0x000fe200000000d8 */
[----:B------:R-:W-:Y:S01]  /*6120*/  FMUL.FTZ R8, R69, c[0x0][0x23c] ;  /* 0x00008f0045087a20 */ /* 0x000fe20000410000 */
[----:B------:R-:W-:Y:S02]  /*6130*/  LOP3.LUT R11, R17, 0xff, RZ, 0xc0, !PT ;  /* 0x000000ff110b7812 */ /* 0x000fe400078ec0ff */
[----:B--2---:R-:W-:Y:S01]  /*6140*/  FMNMX.FTZ R3, R3, R13, !PT ;  /* 0x0000000d03037209 */ /* 0x004fe20007810000 */
[----:B------:R-:W-:Y:S01]  /*6150*/  @!P3 HFMA2.BF16_V2 R101, -RZ.H0_H0, RZ.H0_H0, -R216.H0_H0 ;  /* 0x200000ffff65b231 */ /* 0x000fe200003409d8 */
[----:B------:R-:W-:Y:S02]  /*6160*/  FSETP.NEU.FTZ.AND P4, PT, R69, -INF , PT ;  /* 0xff8000004500780b */ /* 0x000fe40003f9d000 */
[----:B------:R-:W-:-:S02]  /*6170*/  ISETP.GE.U32.AND P0, PT, R217, R10, PT ;  /* 0x0000000ad900720c */ /* 0x000fc40003f06070 */
[----:B------:R-:W-:Y:S01]  /*6180*/  SHF.R.U32.HI R10, RZ, 0x10, R17 ;  /* 0x00000010ff0a7819 */ /* 0x000fe20000011611 */
[----:B-1----:R-:W-:Y:S01]  /*6190*/  FFMA.FTZ R9, R15, c[0x0][0x23c], -R2 ;  /* 0x00008f000f097a23 */ /* 0x002fe20000010802 */
[----:B------:R-:W-:Y:S01]  /*61a0*/  ISETP.GE.U32.AND P5, PT, R217, R11, PT ;  /* 0x0000000bd900720c */ /* 0x000fe20003fa6070 */
[C---:B------:R-:W-:Y:S01]  /*61b0*/  FMUL.FTZ R11, R3.reuse, c[0x0][0x23c] ;  /* 0x00008f00030b7a20 */ /* 0x040fe20000410000 */
[----:B------:R-:W-:Y:S01]  /*61c0*/  FSEL R17, R8, RZ, P4 ;  /* 0x000000ff08117208 */ /* 0x000fe20002000000 */
[----:B------:R1:W2:Y:S01]  /*61d0*/  MUFU.EX2 R87, R9 ;  /* 0x0000000900577308 */ /* 0x0002a20000000800 */
[----:B------:R-:W-:Y:S02]  /*61e0*/  FSETP.NEU.FTZ.AND P4, PT, R3, -INF , PT ;  /* 0xff8000000300780b */ /* 0x000fe40003f9d000 */
[----:B------:R-:W-:Y:S02]  /*61f0*/  LOP3.LUT R8, R10, 0xff, RZ, 0xc0, !PT ;  /* 0x000000ff0a087812 */ /* 0x000fe400078ec0ff */
[----:B------:R-:W-:-:S02]  /*6200*/  ISETP.GE.U32.AND P1, PT, R217, R37, PT ;  /* 0x00000025d900720c */ /* 0x000fc40003f26070 */
[----:B------:R-:W-:Y:S02]  /*6210*/  PRMT R227, R218, 0x5410, R216 ;  /* 0x00005410dae37816 */ /* 0x000fe400000000d8 */
[----:B------:R-:W-:Y:S01]  /*6220*/  @!P3 PRMT R216, R101, 0x5410, RZ ;  /* 0x0000541065d8b816 */ /* 0x000fe200000000ff */
[----:B------:R-:W-:Y:S01]  /*6230*/  @!P5 HFMA2.BF16_V2 R103, -RZ.H0_H0, RZ.H0_H0, -R218.H0_H0 ;  /* 0x200000ffff67d231 */ /* 0x000fe200003409da */
[----:B------:R3:W-:Y:S01]  /*6240*/  MUFU.EX2 R101, R12 ;  /* 0x0000000c00657308 */ /* 0x0007e20000000800 */
[----:B------:R-:W-:Y:S02]  /*6250*/  ISETP.GE.U32.AND P6, PT, R217, R32, PT ;  /* 0x00000020d900720c */ /* 0x000fe40003fc6070 */
[----:B------:R-:W-:Y:S01]  /*6260*/  SHF.R.U32.HI R13, RZ, 0x10, R21 ;  /* 0x00000010ff0d7819 */ /* 0x000fe20000011615 */
[----:B-1----:R-:W-:Y:S01]  /*6270*/  FFMA.FTZ R9, R31, c[0x0][0x23c], -R6 ;  /* 0x00008f001f097a23 */ /* 0x002fe20000010806 */
[----:B------:R-:W-:Y:S02]  /*6280*/  @!P5 PRMT R218, R103, 0x5410, RZ ;  /* 0x0000541067dad816 */ /* 0x000fe400000000ff */
[----:B------:R-:W-:Y:S01]  /*6290*/  SHF.R.U32.HI R15, RZ, 0x18, R25 ;  /* 0x00000018ff0f7819 */ /* 0x000fe20000011619 */
[----:B------:R1:W-:Y:S01]  /*62a0*/  MUFU.EX2 R237, R9 ;  /* 0x0000000900ed7308 */ /* 0x0003e20000000800 */
[----:B------:R-:W-:-:S02]  /*62b0*/  ISETP.GE.U32.AND P3, PT, R217, R39, PT ;  /* 0x00000027d900720c */ /* 0x000fc40003f66070 */
[----:B------:R-:W-:Y:S01]  /*62c0*/  ISETP.GE.U32.AND P5, PT, R217, R41, PT ;  /* 0x00000029d900720c */ /* 0x000fe20003fa6070 */
[----:B---3--:R-:W-:-:S04]  /*62d0*/  FFMA.FTZ R12, R102, c[0x0][0x23c], -R6 ;  /* 0x00008f00660c7a23 */ /* 0x008fc80000010806 */
[----:B------:R-:W-:Y:S01]  /*62e0*/  MUFU.EX2 R102, R12 ;  /* 0x0000000c00667308 */ /* 0x000fe20000000800 */
[----:B-1----:R-:W-:Y:S01]  /*62f0*/  FFMA.FTZ R9, R18, c[0x0][0x23c], -R6 ;  /* 0x00008f0012097a23 */ /* 0x002fe20000010806 */
[----:B------:R-:W-:Y:S02]  /*6300*/  FSEL R18, R11, RZ, P4 ;  /* 0x000000ff0b127208 */ /* 0x000fe40002000000 */
[----:B------:R-:W-:-:S04]  /*6310*/  ISETP.GE.U32.AND P4, PT, R217, R8, PT ;  /* 0x00000008d900720c */ /* 0x000fc80003f86070 */
[----:B------:R1:W3:Y:S01]  /*6320*/  MUFU.EX2 R186, R9 ;  /* 0x0000000900ba7308 */ /* 0x0002e20000000800 */
[----:B--2---:R-:W-:-:S04]  /*6330*/  F2FP.BF16.PACK_AB R8, R87, R228 ;  /* 0x000000e45708723e */ /* 0x004fc800000010ff */
[C---:B------:R-:W-:Y:S02]  /*6340*/  PRMT R215, R8.reuse, 0x7632, R215 ;  /* 0x0000763208d77816 */ /* 0x040fe400000000d7 */
[----:B------:R-:W-:Y:S02]  /*6350*/  PRMT R214, R8, 0x7610, R214 ;  /* 0x0000761008d67816 */ /* 0x000fe400000000d6 */
[----:B------:R-:W-:Y:S01]  /*6360*/  SHF.R.U32.HI R8, RZ, 0x8, R42 ;  /* 0x00000008ff087819 */ /* 0x000fe2000001162a */
[----:B------:R-:W-:Y:S01]  /*6370*/  @!P0 HFMA2.BF16_V2 R104, -RZ.H0_H0, RZ.H0_H0, -R215.H0_H0 ;  /* 0x200000ffff688231 */ /* 0x000fe200003409d7 */
[----:B------:R-:W-:Y:S01]  /*6380*/  PRMT R248, R214, 0x5410, R215 ;  /* 0x00005410d6f87816 */ /* 0x000fe200000000d7 */
[----:B------:R-:W-:Y:S01]  /*6390*/  @!P4 HFMA2.BF16_V2 R105, -RZ.H0_H0, RZ.H0_H0, -R214.H0_H0 ;  /* 0x200000ffff69c231 */ /* 0x000fe200003409d6 */
[----:B------:R-:W-:Y:S02]  /*63a0*/  LOP3.LUT R8, R8, 0xffff, RZ, 0xc0, !PT ;  /* 0x0000ffff08087812 */ /* 0x000fe400078ec0ff */
[----:B------:R-:W-:Y:S01]  /*63b0*/  @!P0 PRMT R215, R104, 0x5410, RZ ;  /* 0x0000541068d78816 */ /* 0x000fe200000000ff */
[----:B-1----:R-:W-:Y:S01]  /*63c0*/  FFMA.FTZ R9, R19, c[0x0][0x23c], -R2 ;  /* 0x00008f0013097a23 */ /* 0x002fe20000010802 */
[----:B------:R-:W-:-:S02]  /*63d0*/  ISETP.GE.U32.AND P0, PT, R217, R8, PT ;  /* 0x00000008d900720c */ /* 0x000fc40003f06070 */
[----:B---3--:R-:W-:Y:S01]  /*63e0*/  F2FP.BF16.PACK_AB R10, R186, R237 ;  /* 0x000000edba0a723e */ /* 0x008fe200000010ff */
[----:B------:R1:W-:Y:S01]  /*63f0*/  MUFU.EX2 R185, R9 ;  /* 0x0000000900b97308 */ /* 0x0003e20000000800 */
[----:B------:R-:W-:Y:S02]  /*6400*/  LOP3.LUT R8, R45, 0xff, RZ, 0xc0, !PT ;  /* 0x000000ff2d087812 */ /* 0x000fe400078ec0ff */
[----:B------:R-:W-:Y:S02]  /*6410*/  @!P4 PRMT R214, R105, 0x5410, RZ ;  /* 0x0000541069d6c816 */ /* 0x000fe400000000ff */
[C---:B------:R-:W-:Y:S02]  /*6420*/  PRMT R210, R10.reuse, 0x7632, R210 ;  /* 0x000076320ad27816 */ /* 0x040fe400000000d2 */
[----:B------:R-:W-:Y:S02]  /*6430*/  ISETP.GE.U32.AND P4, PT, R217, R8, PT ;  /* 0x00000008d900720c */ /* 0x000fe40003f86070 */
[----:B------:R-:W-:Y:S01]  /*6440*/  PRMT R211, R10, 0x7610, R211 ;  /* 0x000076100ad37816 */ /* 0x000fe200000000d3 */
[----:B------:R-:W-:Y:S01]  /*6450*/  @!P0 HFMA2.BF16_V2 R123, -RZ.H0_H0, RZ.H0_H0, -R210.H0_H0 ;  /* 0x200000ffff7b8231 */ /* 0x000fe200003409d2 */
[----:B------:R-:W-:-:S02]  /*6460*/  LOP3.LUT R10, R7, 0xff, RZ, 0xc0, !PT ;  /* 0x000000ff070a7812 */ /* 0x000fc400078ec0ff */
[----:B------:R-:W-:Y:S01]  /*6470*/  PRMT R252, R211, 0x5410, R210 ;  /* 0x00005410d3fc7816 */ /* 0x000fe200000000d2 */
[----:B------:R-:W-:Y:S01]  /*6480*/  @!P1 HFMA2.BF16_V2 R106, -RZ.H0_H0, RZ.H0_H0, -R211.H0_H0 ;  /* 0x200000ffff6a9231 */ /* 0x000fe200003409d3 */
[----:B------:R-:W-:Y:S01]  /*6490*/  @!P0 PRMT R210, R123, 0x5410, RZ ;  /* 0x000054107bd28816 */ /* 0x000fe200000000ff */
[----:B-1----:R-:W-:Y:S01]  /*64a0*/  FFMA.FTZ R9, R16, c[0x0][0x23c], -R2 ;  /* 0x00008f0010097a23 */ /* 0x002fe20000010802 */
[----:B------:R-:W-:Y:S02]  /*64b0*/  LOP3.LUT R16, R25, 0xff, RZ, 0xc0, !PT ;  /* 0x000000ff19107812 */ /* 0x000fe400078ec0ff */
[----:B------:R-:W-:Y:S01]  /*64c0*/  @!P1 PRMT R211, R106, 0x5410, RZ ;  /* 0x000054106ad39816 */ /* 0x000fe200000000ff */
[----:B------:R1:W2:Y:S01]  /*64d0*/  MUFU.EX2 R183, R9 ;  /* 0x0000000900b77308 */ /* 0x0002a20000000800 */
[----:B------:R-:W-:Y:S01]  /*64e0*/  ISETP.GE.U32.AND P1, PT, R217, R10, PT ;  /* 0x0000000ad900720c */ /* 0x000fe20003f26070 */
[----:B------:R-:W-:-:S06]  /*64f0*/  FFMA.FTZ R10, R35, c[0x0][0x23c], -R6 ;  /* 0x00008f00230a7a23 */ /* 0x000fcc0000010806 */
[----:B------:R-:W-:Y:S01]  /*6500*/  MUFU.EX2 R179, R10 ;  /* 0x0000000a00b37308 */ /* 0x000fe20000000800 */
[----:B-1----:R-:W-:Y:S01]  /*6510*/  FFMA.FTZ R9, R33, c[0x0][0x23c], -R6 ;  /* 0x00008f0021097a23 */ /* 0x002fe20000010806 */
[----:B--2---:R-:W-:-:S06]  /*6520*/  F2FP.BF16.PACK_AB R8, R183, R185 ;  /* 0x000000b9b708723e */ /* 0x004fcc00000010ff */
[----:B------:R1:W-:Y:S01]  /*6530*/  MUFU.EX2 R184, R9 ;  /* 0x0000000900b87308 */ /* 0x0003e20000000800 */
[C---:B------:R-:W-:Y:S02]  /*6540*/  PRMT R209, R8.reuse, 0x7632, R209 ;  /* 0x0000763208d17816 */ /* 0x040fe400000000d1 */
[----:B------:R-:W-:Y:S02]  /*6550*/  PRMT R208, R8, 0x7610, R208 ;  /* 0x0000761008d07816 */ /* 0x000fe400000000d0 */
[----:B------:R-:W-:Y:S01]  /*6560*/  SHF.R.U32.HI R8, RZ, 0x18, R7 ;  /* 0x00000018ff087819 */ /* 0x000fe20000011607 */
[----:B------:R-:W-:Y:S01]  /*6570*/  @!P2 HFMA2.BF16_V2 R124, -RZ.H0_H0, RZ.H0_H0, -R209.H0_H0 ;  /* 0x200000ffff7ca231 */ /* 0x000fe200003409d1 */
[----:B------:R-:W-:Y:S01]  /*6580*/  PRMT R250, R208, 0x5410, R209 ;  /* 0x00005410d0fa7816 */ /* 0x000fe200000000d1 */
[----:B------:R-:W-:Y:S01]  /*6590*/  @!P4 HFMA2.BF16_V2 R141, -RZ.H0_H0, RZ.H0_H0, -R208.H0_H0 ;  /* 0x200000ffff8dc231 */ /* 0x000fe200003409d0 */
[----:B------:R-:W-:Y:S02]  /*65a0*/  ISETP.GE.U32.AND P0, PT, R217, R8, PT ;  /* 0x00000008d900720c */ /* 0x000fe40003f06070 */
[----:B------:R-:W-:-:S02]  /*65b0*/  LOP3.LUT R8, R7, 0xffff, RZ, 0xc0, !PT ;  /* 0x0000ffff07087812 */ /* 0x000fc400078ec0ff */
[----:B------:R-:W-:Y:S02]  /*65c0*/  @!P2 PRMT R209, R124, 0x5410, RZ ;  /* 0x000054107cd1a816 */ /* 0x000fe400000000ff */
[----:B------:R-:W-:Y:S01]  /*65d0*/  SHF.R.U32.HI R8, RZ, 0x8, R8 ;  /* 0x00000008ff087819 */ /* 0x000fe20000011608 */
[--C-:B-1----:R-:W-:Y:S01]  /*65e0*/  FFMA.FTZ R9, R34, c[0x0][0x23c], -R6.reuse ;  /* 0x00008f0022097a23 */ /* 0x102fe20000010806 */
[----:B------:R-:W-:Y:S02]  /*65f0*/  SHF.R.U32.HI R7, RZ, 0x10, R7 ;  /* 0x00000010ff077819 */ /* 0x000fe40000011607 */
[----:B------:R-:W-:Y:S01]  /*6600*/  LOP3.LUT R8, R8, 0xffff, RZ, 0xc0, !PT ;  /* 0x0000ffff08087812 */ /* 0x000fe200078ec0ff */
[----:B------:R1:W2:Y:S01]  /*6610*/  MUFU.EX2 R181, R9 ;  /* 0x0000000900b57308 */ /* 0x0002a20000000800 */
[----:B------:R-:W-:Y:S02]  /*6620*/  LOP3.LUT R7, R7, 0xff, RZ, 0xc0, !PT ;  /* 0x000000ff07077812 */ /* 0x000fe400078ec0ff */
[----:B------:R-:W-:Y:S01]  /*6630*/  ISETP.GE.U32.AND P2, PT, R217, R8, PT ;  /* 0x00000008d900720c */ /* 0x000fe20003f46070 */
[----:B------:R-:W-:Y:S01]  /*6640*/  FFMA.FTZ R8, R36, c[0x0][0x23c], -R6 ;  /* 0x00008f0024087a23 */ /* 0x000fe20000010806 */
[----:B------:R-:W-:-:S02]  /*6650*/  @!P4 PRMT R208, R141, 0x5410, RZ ;  /* 0x000054108dd0c816 */ /* 0x000fc400000000ff */
[----:B------:R-:W-:Y:S01]  /*6660*/  ISETP.GE.U32.AND P4, PT, R217, R7, PT ;  /* 0x00000007d900720c */ /* 0x000fe20003f86070 */
[----:B------:R-:W-:Y:S01]  /*6670*/  MUFU.EX2 R177, R8 ;  /* 0x0000000800b17308 */ /* 0x000fe20000000800 */
[----:B------:R-:W-:Y:S02]  /*6680*/  SHF.R.U32.HI R7, RZ, 0x8, R14 ;  /* 0x00000008ff077819 */ /* 0x000fe4000001160e */
[----:B------:R-:W-:Y:S02]  /*6690*/  LOP3.LUT R10, R20, 0xff, RZ, 0xc0, !PT ;  /* 0x000000ff140a7812 */ /* 0x000fe400078ec0ff */
[----:B------:R-:W-:Y:S02]  /*66a0*/  LOP3.LUT R7, R7, 0xffff, RZ, 0xc0, !PT ;  /* 0x0000ffff07077812 */ /* 0x000fe400078ec0ff */
[----:B------:R-:W-:Y:S01]  /*66b0*/  LOP3.LUT R14, R21, 0xff, RZ, 0xc0, !PT ;  /* 0x000000ff150e7812 */ /* 0x000fe200078ec0ff */
[----:B-1----:R-:W-:-:S04]  /*66c0*/  FFMA.FTZ R9, R24, c[0x0][0x23c], -R2 ;  /* 0x00008f0018097a23 */ /* 0x002fc80000010802 */
[----:B------:R1:W-:Y:S02]  /*66d0*/  MUFU.EX2 R182, R9 ;  /* 0x0000000900b67308 */ /* 0x0003e40000000800 */
[----:B-1----:R-:W-:-:S06]  /*66e0*/  FFMA.FTZ R9, R23, c[0x0][0x23c], -R2 ;  /* 0x00008f0017097a23 */ /* 0x002fcc0000010802 */
[----:B------:R2:W1:Y:S02]  /*66f0*/  MUFU.EX2 R180, R9 ;  /* 0x0000000900b47308 */ /* 0x0004640000000800 */
[----:B--2---:R-:W-:Y:S02]  /*6700*/  F2FP.BF16.PACK_AB R9, R181, R184 ;  /* 0x000000b8b509723e */ /* 0x004fe400000010ff */
[----:B-1----:R-:W-:Y:S02]  /*6710*/  F2FP.BF16.PACK_AB R8, R180, R182 ;  /* 0x000000b6b408723e */ /* 0x002fe400000010ff */
[C---:B------:R-:W-:Y:S02]  /*6720*/  PRMT R206, R9.reuse, 0x7632, R206 ;  /* 0x0000763209ce7816 */ /* 0x040fe400000000ce */
[----:B------:R-:W-:Y:S01]  /*6730*/  PRMT R207, R9, 0x7610, R207 ;  /* 0x0000761009cf7816 */ /* 0x000fe200000000cf */
[----:B------:R-:W-:Y:S01]  /*6740*/  FFMA.FTZ R9, R27, c[0x0][0x23c], -R2 ;  /* 0x00008f001b097a23 */ /* 0x000fe20000010802 */
[C---:B------:R-:W-:Y:S01]  /*6750*/  PRMT R205, R8.reuse, 0x7632, R205 ;  /* 0x0000763208cd7816 */ /* 0x040fe200000000cd */
[----:B------:R-:W-:Y:S01]  /*6760*/  @!P2 HFMA2.BF16_V2 R154, -RZ.H0_H0, RZ.H0_H0, -R206.H0_H0 ;  /* 0x200000ffff9aa231 */ /* 0x000fe200003409ce */
[----:B------:R-:W-:Y:S01]  /*6770*/  PRMT R204, R8, 0x7610, R204 ;  /* 0x0000761008cc7816 */ /* 0x000fe200000000cc */
[----:B------:R-:W-:Y:S01]  /*6780*/  FFMA.FTZ R8, R26, c[0x0][0x23c], -R2 ;  /* 0x00008f001a087a23 */ /* 0x000fe20000010802 */
[----:B------:R1:W-:Y:S01]  /*6790*/  MUFU.EX2 R178, R9 ;  /* 0x0000000900b27308 */ /* 0x0003e20000000800 */
[----:B------:R-:W-:Y:S01]  /*67a0*/  PRMT R238, R207, 0x5410, R206 ;  /* 0x00005410cfee7816 */ /* 0x000fe200000000ce */
[----:B------:R-:W-:Y:S01]  /*67b0*/  @!P0 HFMA2.BF16_V2 R153, -RZ.H0_H0, RZ.H0_H0, -R205.H0_H0 ;  /* 0x200000ffff998231 */ /* 0x000fe200003409cd */
[----:B------:R-:W-:Y:S01]  /*67c0*/  @!P2 PRMT R206, R154, 0x5410, RZ ;  /* 0x000054109acea816 */ /* 0x000fe200000000ff */
[----:B------:R-:W-:Y:S01]  /*67d0*/  @!P4 HFMA2.BF16_V2 R155, -RZ.H0_H0, RZ.H0_H0, -R204.H0_H0 ;  /* 0x200000ffff9bc231 */ /* 0x000fe200003409cc */
[----:B------:R-:W-:Y:S01]  /*67e0*/  ISETP.GE.U32.AND P2, PT, R217, R7, PT ;  /* 0x00000007d900720c */ /* 0x000fe20003f46070 */
[----:B------:R-:W-:Y:S01]  /*67f0*/  @!P1 HFMA2.BF16_V2 R152, -RZ.H0_H0, RZ.H0_H0, -R207.H0_H0 ;  /* 0x200000ffff989231 */ /* 0x000fe200003409cf */
[----:B------:R-:W-:Y:S01]  /*6800*/  F2FP.BF16.PACK_AB R7, R177, R179 ;  /* 0x000000b3b107723e */ /* 0x000fe200000010ff */
[----:B------:R2:W3:Y:S01]  /*6810*/  MUFU.EX2 R172, R8 ;  /* 0x0000000800ac7308 */ /* 0x0004e20000000800 */
[----:B------:R-:W-:-:S02]  /*6820*/  PRMT R78, R204, 0x5410, R205 ;  /* 0x00005410cc4e7816 */ /* 0x000fc400000000cd */
[C---:B------:R-:W-:Y:S02]  /*6830*/  PRMT R201, R7.reuse, 0x7610, R201 ;  /* 0x0000761007c97816 */ /* 0x040fe400000000c9 */
[----:B------:R-:W-:Y:S01]  /*6840*/  PRMT R200, R7, 0x7632, R200 ;  /* 0x0000763207c87816 */ /* 0x000fe200000000c8 */
[--C-:B------:R-:W-:Y:S01]  /*6850*/  FFMA.FTZ R7, R116, c[0x0][0x23c], -R6.reuse ;  /* 0x00008f0074077a23 */ /* 0x100fe20000010806 */
[----:B------:R-:W-:Y:S01]  /*6860*/  @!P4 PRMT R204, R155, 0x5410, RZ ;  /* 0x000054109bccc816 */ /* 0x000fe200000000ff */
[----:B-1----:R-:W-:Y:S01]  /*6870*/  FFMA.FTZ R9, R120, c[0x0][0x23c], -R6 ;  /* 0x00008f0078097a23 */ /* 0x002fe20000010806 */
[----:B------:R-:W-:Y:S01]  /*6880*/  @!P0 PRMT R205, R153, 0x5410, RZ ;  /* 0x0000541099cd8816 */ /* 0x000fe200000000ff */
[----:B------:R3:W-:Y:S01]  /*6890*/  MUFU.EX2 R105, R7 ;  /* 0x0000000700697308 */ /* 0x0007e20000000800 */
[----:B------:R-:W-:Y:S01]  /*68a0*/  ISETP.GE.U32.AND P0, PT, R217, R61, PT ;  /* 0x0000003dd900720c */ /* 0x000fe20003f06070 */
[----:B------:R-:W-:Y:S01]  /*68b0*/  @!P2 HFMA2.BF16_V2 R157, -RZ.H0_H0, RZ.H0_H0, -R200.H0_H0 ;  /* 0x200000ffff9da231 */ /* 0x000fe200003409c8 */
[----:B------:R-:W-:-:S02]  /*68c0*/  PRMT R231, R201, 0x5410, R200 ;  /* 0x00005410c9e77816 */ /* 0x000fc400000000c8 */
[----:B------:R-:W-:Y:S02]  /*68d0*/  @!P1 PRMT R207, R152, 0x5410, RZ ;  /* 0x0000541098cf9816 */ /* 0x000fe400000000ff */
[----:B--2---:R-:W-:Y:S01]  /*68e0*/  LOP3.LUT R8, R29, 0xff, RZ, 0xc0, !PT ;  /* 0x000000ff1d087812 */ /* 0x004fe200078ec0ff */
[----:B------:R1:W2:Y:S01]  /*68f0*/  MUFU.EX2 R106, R9 ;  /* 0x00000009006a7308 */ /* 0x0002a20000000800 */
[----:B------:R-:W-:Y:S02]  /*6900*/  @!P2 PRMT R200, R157, 0x5410, RZ ;  /* 0x000054109dc8a816 */ /* 0x000fe400000000ff */
[C---:B------:R-:W-:Y:S02]  /*6910*/  ISETP.GE.U32.AND P4, PT, R217.reuse, R8, PT ;  /* 0x00000008d900720c */ /* 0x040fe40003f86070 */
[----:B------:R-:W-:Y:S01]  /*6920*/  ISETP.GE.U32.AND P2, PT, R217, R10, PT ;  /* 0x0000000ad900720c */ /* 0x000fe20003f46070 */
[----:B------:R-:W-:Y:S01]  /*6930*/  IMAD.WIDE.U32 R10, R85, -0x2daee0ad, RZ ;  /* 0xd2511f53550a7825 */ /* 0x000fe200078e00ff */
[----:B------:R-:W-:-:S02]  /*6940*/  ISETP.GE.U32.AND P1, PT, R217, R28, PT ;  /* 0x0000001cd900720c */ /* 0x000fc40003f26070 */
[----:B---3--:R-:W-:Y:S01]  /*6950*/  F2FP.BF16.PACK_AB R7, R172, R178 ;  /* 0x000000b2ac07723e */ /* 0x008fe200000010ff */
[----:B------:R-:W-:Y:S01]  /*6960*/  IMAD.MOV.U32 R85, RZ, RZ, R252 ;  /* 0x000000ffff557224 */ /* 0x000fe200078e00fc */
[----:B------:R-:W-:Y:S02]  /*6970*/  LOP3.LUT R48, R11, UR31, R48, 0x96, !PT ;  /* 0x0000001f0b307c12 */ /* 0x000fe4000f8e9630 */
[C---:B------:R-:W-:Y:S02]  /*6980*/  PRMT R199, R7.reuse, 0x7610, R199 ;  /* 0x0000761007c77816 */ /* 0x040fe400000000c7 */
[----:B------:R-:W-:Y:S01]  /*6990*/  PRMT R198, R7, 0x7632, R198 ;  /* 0x0000763207c67816 */ /* 0x000fe200000000c6 */
[----:B-1----:R-:W-:Y:S01]  /*69a0*/  IMAD.WIDE.U32 R8, R75, -0x326172a9, RZ ;  /* 0xcd9e8d574b087825 */ /* 0x002fe200078e00ff */
[----:B------:R-:W-:Y:S01]  /*69b0*/  LOP3.LUT R7, R20, 0xffff, RZ, 0xc0, !PT ;  /* 0x0000ffff14077812 */ /* 0x000fe200078ec0ff */
[----:B------:R-:W-:Y:S01]  /*69c0*/  @!P4 HFMA2.BF16_V2 R158, -RZ.H0_H0, RZ.H0_H0, -R199.H0_H0 ;  /* 0x200000ffff9ec231 */ /* 0x000fe200003409c7 */
[----:B------:R-:W-:Y:S01]  /*69d0*/  PRMT R79, R199, 0x5410, R198 ;  /* 0x00005410c74f7816 */ /* 0x000fe200000000c6 */
[----:B------:R-:W-:Y:S01]  /*69e0*/  @!P1 HFMA2.BF16_V2 R156, -RZ.H0_H0, RZ.H0_H0, -R201.H0_H0 ;  /* 0x200000ffff9c9231 */ /* 0x000fe200003409c9 */
[----:B------:R-:W-:-:S02]  /*69f0*/  SHF.R.U32.HI R7, RZ, 0x8, R7 ;  /* 0x00000008ff077819 */ /* 0x000fc40000011607 */
[----:B------:R-:W-:Y:S02]  /*6a00*/  @!P4 PRMT R199, R158, 0x5410, RZ ;  /* 0x000054109ec7c816 */ /* 0x000fe400000000ff */
[----:B------:R-:W-:Y:S02]  /*6a10*/  LOP3.LUT R7, R7, 0xffff, RZ, 0xc0, !PT ;  /* 0x0000ffff07077812 */ /* 0x000fe400078ec0ff */
[----:B------:R-:W-:Y:S02]  /*6a20*/  LOP3.LUT R26, R9, UR32, R50, 0x96, !PT ;  /* 0x00000020091a7c12 */ /* 0x000fe4000f8e9632 */
[----:B------:R-:W-:Y:S01]  /*6a30*/  ISETP.GE.U32.AND P4, PT, R217, R7, PT ;  /* 0x00000007d900720c */ /* 0x000fe20003f86070 */
[----:B------:R-:W-:Y:S01]  /*6a40*/  FFMA.FTZ R7, R122, c[0x0][0x23c], -R2 ;  /* 0x00008f007a077a23 */ /* 0x000fe20000010802 */
[C---:B------:R-:W-:Y:S02]  /*6a50*/  LOP3.LUT R59, R8.reuse, 0xffff, RZ, 0xc0, !PT ;  /* 0x0000ffff083b7812 */ /* 0x040fe400078ec0ff */
[----:B--2---:R-:W-:Y:S01]  /*6a60*/  F2FP.BF16.PACK_AB R9, R105, R106 ;  /* 0x0000006a6909723e */ /* 0x004fe200000010ff */
[----:B------:R1:W-:Y:S01]  /*6a70*/  MUFU.EX2 R104, R7 ;  /* 0x0000000700687308 */ /* 0x0003e20000000800 */
[----:B------:R-:W-:-:S02]  /*6a80*/  LOP3.LUT R50, R8, 0xff, RZ, 0xc0, !PT ;  /* 0x000000ff08327812 */ /* 0x000fc400078ec0ff */
[C---:B------:R-:W-:Y:S02]  /*6a90*/  PRMT R193, R9.reuse, 0x7632, R193 ;  /* 0x0000763209c17816 */ /* 0x040fe400000000c1 */
[----:B------:R-:W-:Y:S02]  /*6aa0*/  PRMT R194, R9, 0x7610, R194 ;  /* 0x0000761009c27816 */ /* 0x000fe400000000c2 */
[--C-:B------:R-:W-:Y:S01]  /*6ab0*/  SHF.R.U32.HI R76, RZ, 0x10, R8.reuse ;  /* 0x00000010ff4c7819 */ /* 0x100fe20000011608 */
[----:B------:R-:W-:Y:S01]  /*6ac0*/  @!P4 HFMA2.BF16_V2 R161, -RZ.H0_H0, RZ.H0_H0, -R193.H0_H0 ;  /* 0x200000ffffa1c231 */ /* 0x000fe200003409c1 */
[----:B------:R-:W-:Y:S01]  /*6ad0*/  PRMT R36, R194, 0x5410, R193 ;  /* 0x00005410c2247816 */ /* 0x000fe200000000c1 */
[----:B------:R-:W-:Y:S01]  /*6ae0*/  @!P2 HFMA2.BF16_V2 R160, -RZ.H0_H0, RZ.H0_H0, -R194.H0_H0 ;  /* 0x200000ffffa0a231 */ /* 0x000fe200003409c2 */
[----:B------:R-:W-:Y:S01]  /*6af0*/  SHF.R.U32.HI R61, RZ, 0x18, R8 ;  /* 0x00000018ff3d7819 */ /* 0x000fe20000011608 */
[----:B------:R-:W-:Y:S01]  /*6b00*/  IMAD.WIDE.U32 R8, R82, -0x326172a9, RZ ;  /* 0xcd9e8d5752087825 */ /* 0x000fe200078e00ff */
[----:B------:R-:W-:-:S02]  /*6b10*/  @!P4 PRMT R193, R161, 0x5410, RZ ;  /* 0x00005410a1c1c816 */ /* 0x000fc400000000ff */
[----:B------:R-:W-:Y:S01]  /*6b20*/  LOP3.LUT R175, R10, 0xffff, RZ, 0xc0, !PT ;  /* 0x0000ffff0aaf7812 */ /* 0x000fe200078ec0ff */
[----:B-1----:R-:W-:Y:S01]  /*6b30*/  FFMA.FTZ R7, R118, c[0x0][0x23c], -R2 ;  /* 0x00008f0076077a23 */ /* 0x002fe20000010802 */
[----:B------:R-:W-:Y:S01]  /*6b40*/  LOP3.LUT R44, R9, UR32, R40, 0x96, !PT ;  /* 0x00000020092c7c12 */ /* 0x000fe2000f8e9628 */
[----:B------:R-:W-:Y:S01]  /*6b50*/  FFMA.FTZ R11, R109, c[0x0][0x23c], -R6 ;  /* 0x00008f006d0b7a23 */ /* 0x000fe20000010806 */
[C---:B------:R-:W-:Y:S01]  /*6b60*/  LOP3.LUT R75, R8.reuse, 0xff, RZ, 0xc0, !PT ;  /* 0x000000ff084b7812 */ /* 0x040fe200078ec0ff */
[----:B------:R1:W2:Y:S01]  /*6b70*/  MUFU.EX2 R103, R7 ;  /* 0x0000000700677308 */ /* 0x0002a20000000800 */
[----:B------:R-:W-:Y:S01]  /*6b80*/  LOP3.LUT R141, R8, 0xffff, RZ, 0xc0, !PT ;  /* 0x0000ffff088d7812 */ /* 0x000fe200078ec0ff */
[----:B------:R-:W-:Y:S01]  /*6b90*/  IMAD.MOV.U32 R82, RZ, RZ, R237 ;  /* 0x000000ffff527224 */ /* 0x000fe200078e00ed */
[--C-:B------:R-:W-:Y:S02]  /*6ba0*/  SHF.R.U32.HI R124, RZ, 0x10, R8.reuse ;  /* 0x00000010ff7c7819 */ /* 0x100fe40000011608 */
[----:B------:R-:W-:Y:S01]  /*6bb0*/  SHF.R.U32.HI R74, RZ, 0x18, R8 ;  /* 0x00000018ff4a7819 */ /* 0x000fe20000011608 */
[----:B------:R-:W-:Y:S01]  /*6bc0*/  IMAD.WIDE.U32 R8, R86, -0x2daee0ad, RZ ;  /* 0xd2511f5356087825 */ /* 0x000fe200078e00ff */
[----:B------:R-:W-:Y:S01]  /*6bd0*/  LOP3.LUT R80, R10, 0xff, RZ, 0xc0, !PT ;  /* 0x000000ff0a507812 */ /* 0x000fe200078ec0ff */
[----:B------:R3:W-:Y:S01]  /*6be0*/  MUFU.EX2 R109, R11 ;  /* 0x0000000b006d7308 */ /* 0x0007e20000000800 */
[----:B------:R-:W-:Y:S01]  /*6bf0*/  SHF.R.U32.HI R83, RZ, 0x10, R10 ;  /* 0x00000010ff537819 */ /* 0x000fe2000001160a */
[----:B------:R-:W-:Y:S01]  /*6c00*/  IMAD.MOV.U32 R86, RZ, RZ, R239 ;  /* 0x000000ffff567224 */ /* 0x000fe200078e00ef */
[----:B------:R-:W-:-:S02]  /*6c10*/  LOP3.LUT R118, R8, 0xffff, RZ, 0xc0, !PT ;  /* 0x0000ffff08767812 */ /* 0x000fc400078ec0ff */
[----:B------:R-:W-:Y:S02]  /*6c20*/  LOP3.LUT R123, R8, 0xff, RZ, 0xc0, !PT ;  /* 0x000000ff087b7812 */ /* 0x000fe400078ec0ff */
[----:B------:R-:W-:Y:S02]  /*6c30*/  SHF.R.U32.HI R120, RZ, 0x10, R8 ;  /* 0x00000010ff787819 */ /* 0x000fe40000011608 */
[----:B-1----:R-:W-:Y:S02]  /*6c40*/  SHF.R.U32.HI R7, RZ, 0x10, R20 ;  /* 0x00000010ff077819 */ /* 0x002fe40000011614 */
[----:B------:R-:W-:Y:S01]  /*6c50*/  SHF.R.U32.HI R122, RZ, 0x18, R8 ;  /* 0x00000018ff7a7819 */ /* 0x000fe20000011608 */
[----:B------:R-:W-:Y:S01]  /*6c60*/  FFMA.FTZ R8, R113, c[0x0][0x23c], -R6 ;  /* 0x00008f0071087a23 */ /* 0x000fe20000010806 */
[----:B------:R-:W-:Y:S02]  /*6c70*/  LOP3.LUT R7, R7, 0xff, RZ, 0xc0, !PT ;  /* 0x000000ff07077812 */ /* 0x000fe400078ec0ff */
[----:B------:R-:W-:Y:S01]  /*6c80*/  LOP3.LUT R46, R9, UR31, R56, 0x96, !PT ;  /* 0x0000001f092e7c12 */ /* 0x000fe2000f8e9638 */
[----:B------:R1:W-:Y:S01]  /*6c90*/  MUFU.EX2 R236, R8 ;  /* 0x0000000800ec7308 */ /* 0x0003e20000000800 */
[----:B------:R-:W-:-:S02]  /*6ca0*/  ISETP.GE.U32.AND P4, PT, R217, R7, PT ;  /* 0x00000007d900720c */ /* 0x000fc40003f86070 */
[----:B--2---:R-:W-:Y:S02]  /*6cb0*/  F2FP.BF16.PACK_AB R7, R103, R104 ;  /* 0x000000686707723e */ /* 0x004fe400000010ff */
[----:B------:R-:W-:Y:S01]  /*6cc0*/  SHF.R.U32.HI R77, RZ, 0x18, R10 ;  /* 0x00000018ff4d7819 */ /* 0x000fe2000001160a */
[----:B---3--:R-:W-:Y:S01]  /*6cd0*/  IMAD.WIDE.U32 R10, R99, -0x326172a9, RZ ;  /* 0xcd9e8d57630a7825 */ /* 0x008fe200078e00ff */
[C---:B------:R-:W-:Y:S02]  /*6ce0*/  PRMT R195, R7.reuse, 0x7610, R195 ;  /* 0x0000761007c37816 */ /* 0x040fe400000000c3 */
[----:B------:R-:W-:Y:S01]  /*6cf0*/  PRMT R191, R7, 0x7632, R191 ;  /* 0x0000763207bf7816 */ /* 0x000fe200000000bf */
[----:B------:R-:W-:Y:S01]  /*6d00*/  FFMA.FTZ R7, R114, c[0x0][0x23c], -R6 ;  /* 0x00008f0072077a23 */ /* 0x000fe20000010806 */
[----:B------:R-:W-:Y:S02]  /*6d10*/  LOP3.LUT R12, R11, UR32, R58, 0x96, !PT ;  /* 0x000000200b0c7c12 */ /* 0x000fe4000f8e963a */
[----:B------:R-:W-:Y:S01]  /*6d20*/  PRMT R37, R195, 0x5410, R191 ;  /* 0x00005410c3257816 */ /* 0x000fe200000000bf */
[----:B------:R-:W-:Y:S01]  /*6d30*/  @!P4 HFMA2.BF16_V2 R162, -RZ.H0_H0, RZ.H0_H0, -R195.H0_H0 ;  /* 0x200000ffffa2c231 */ /* 0x000fe200003409c3 */
[----:B------:R2:W-:Y:S01]  /*6d40*/  MUFU.EX2 R81, R7 ;  /* 0x0000000700517308 */ /* 0x0005e20000000800 */
[----:B-1----:R-:W-:Y:S01]  /*6d50*/  FFMA.FTZ R8, R108, c[0x0][0x23c], -R6 ;  /* 0x00008f006c087a23 */ /* 0x002fe20000010806 */
[----:B------:R-:W-:-:S02]  /*6d60*/  LOP3.LUT R19, R10, 0xffff, RZ, 0xc0, !PT ;  /* 0x0000ffff0a137812 */ /* 0x000fc400078ec0ff */
[----:B------:R-:W-:Y:S02]  /*6d70*/  @!P4 PRMT R195, R162, 0x5410, RZ ;  /* 0x00005410a2c3c816 */ /* 0x000fe400000000ff */
[----:B------:R-:W-:Y:S02]  /*6d80*/  LOP3.LUT R24, R10, 0xff, RZ, 0xc0, !PT ;  /* 0x000000ff0a187812 */ /* 0x000fe400078ec0ff */
[----:B------:R1:W3:Y:S01]  /*6d90*/  MUFU.EX2 R89, R8 ;  /* 0x0000000800597308 */ /* 0x0002e20000000800 */
[----:B------:R-:W-:Y:S02]  /*6da0*/  SHF.R.U32.HI R23, RZ, 0x18, R10 ;  /* 0x00000018ff177819 */ /* 0x000fe4000001160a */
[----:B------:R-:W-:Y:S02]  /*6db0*/  @!P1 PRMT R201, R156, 0x5410, RZ ;  /* 0x000054109cc99816 */ /* 0x000fe400000000ff */
[----:B------:R-:W-:Y:S02]  /*6dc0*/  ISETP.GE.U32.AND P1, PT, R217, R30, PT ;  /* 0x0000001ed900720c */ /* 0x000fe40003f26070 */
[----:B------:R-:W-:-:S02]  /*6dd0*/  SHF.R.U32.HI R11, RZ, 0x18, R21 ;  /* 0x00000018ff0b7819 */ /* 0x000fc40000011615 */
[----:B--2---:R-:W-:Y:S02]  /*6de0*/  SHF.R.U32.HI R7, RZ, 0x18, R20 ;  /* 0x00000018ff077819 */ /* 0x004fe40000011614 */
[----:B------:R-:W-:Y:S02]  /*6df0*/  SHF.R.U32.HI R20, RZ, 0x10, R10 ;  /* 0x00000010ff147819 */ /* 0x000fe4000001160a */
[C---:B------:R-:W-:Y:S01]  /*6e00*/  ISETP.GE.U32.AND P4, PT, R217.reuse, R7, PT ;  /* 0x00000007d900720c */ /* 0x040fe20003f86070 */
[----:B------:R-:W-:Y:S01]  /*6e10*/  IMAD.WIDE.U32 R6, R98, -0x326172a9, RZ ;  /* 0xcd9e8d5762067825 */ /* 0x000fe200078e00ff */
[----:B------:R-:W-:Y:S02]  /*6e20*/  @!P2 PRMT R194, R160, 0x5410, RZ ;  /* 0x00005410a0c2a816 */ /* 0x000fe400000000ff */
[----:B------:R-:W-:Y:S01]  /*6e30*/  ISETP.GE.U32.AND P2, PT, R217, R66, PT ;  /* 0x00000042d900720c */ /* 0x000fe20003f46070 */
[----:B-1----:R-:W-:Y:S01]  /*6e40*/  IMAD.WIDE.U32 R8, R100, -0x2daee0ad, RZ ;  /* 0xd2511f5364087825 */ /* 0x002fe200078e00ff */
[----:B------:R-:W-:Y:S01]  /*6e50*/  LOP3.LUT R45, R7, UR32, R52, 0x96, !PT ;  /* 0x00000020072d7c12 */ /* 0x000fe2000f8e9634 */
[----:B------:R-:W-:Y:S01]  /*6e60*/  @!P1 HFMA2.BF16_V2 R159, -RZ.H0_H0, RZ.H0_H0, -R198.H0_H0 ;  /* 0x200000ffff9f9231 */ /* 0x000fe200003409c6 */
[C---:B------:R-:W-:Y:S01]  /*6e70*/  LOP3.LUT R52, R6.reuse, 0xffff, RZ, 0xc0, !PT ;  /* 0x0000ffff06347812 */ /* 0x040fe200078ec0ff */
[----:B------:R-:W-:Y:S01]  /*6e80*/  FFMA.FTZ R7, R139, c[0x0][0x23c], -R2 ;  /* 0x00008f008b077a23 */ /* 0x000fe20000010802 */
[----:B------:R-:W-:Y:S01]  /*6e90*/  LOP3.LUT R56, R6, 0xff, RZ, 0xc0, !PT ;  /* 0x000000ff06387812 */ /* 0x000fe200078ec0ff */
[----:B------:R-:W-:Y:S01]  /*6ea0*/  IMAD.MOV.U32 R66, RZ, RZ, R79 ;  /* 0x000000ffff427224 */ /* 0x000fe200078e004f */
[--C-:B------:R-:W-:Y:S01]  /*6eb0*/  SHF.R.U32.HI R113, RZ, 0x10, R6.reuse ;  /* 0x00000010ff717819 */ /* 0x100fe20000011606 */
[----:B------:R-:W-:Y:S01]  /*6ec0*/  @!P4 HFMA2.BF16_V2 R163, -RZ.H0_H0, RZ.H0_H0, -R191.H0_H0 ;  /* 0x200000ffffa3c231 */ /* 0x000fe200003409bf */
[----:B------:R-:W-:Y:S01]  /*6ed0*/  SHF.R.U32.HI R114, RZ, 0x18, R6 ;  /* 0x00000018ff727819 */ /* 0x000fe20000011606 */
[----:B------:R-:W-:Y:S01]  /*6ee0*/  FFMA.FTZ R6, R131, c[0x0][0x23c], -R2 ;  /* 0x00008f0083067a23 */ /* 0x000fe20000010802 */
[----:B------:R-:W-:Y:S01]  /*6ef0*/  LOP3.LUT R47, R9, UR31, R54, 0x96, !PT ;  /* 0x0000001f092f7c12 */ /* 0x000fe2000f8e9636 */
[----:B------:R1:W-:Y:S01]  /*6f00*/  MUFU.EX2 R100, R7 ;  /* 0x0000000700647308 */ /* 0x0003e20000000800 */
[----:B------:R-:W-:Y:S01]  /*6f10*/  LOP3.LUT R54, R8, 0xffff, RZ, 0xc0, !PT ;  /* 0x0000ffff08367812 */ /* 0x000fe200078ec0ff */
[----:B------:R-:W-:Y:S01]  /*6f20*/  FFMA.FTZ R9, R130, c[0x0][0x23c], -R2 ;  /* 0x00008f0082097a23 */ /* 0x000fe20000010802 */
[----:B------:R-:W-:Y:S01]  /*6f30*/  LOP3.LUT R58, R8, 0xff, RZ, 0xc0, !PT ;  /* 0x000000ff083a7812 */ /* 0x000fe200078ec0ff */
[----:B---3--:R-:W-:Y:S01]  /*6f40*/  IMAD.MOV.U32 R130, RZ, RZ, R89 ;  /* 0x000000ffff827224 */ /* 0x008fe200078e0059 */
[----:B------:R-:W-:-:S02]  /*6f50*/  SHF.R.U32.HI R115, RZ, 0x10, R8 ;  /* 0x00000010ff737819 */ /* 0x000fc40000011608 */
[----:B------:R-:W-:Y:S01]  /*6f60*/  SHF.R.U32.HI R116, RZ, 0x18, R8 ;  /* 0x00000018ff747819 */ /* 0x000fe20000011608 */
[----:B------:R2:W-:Y:S01]  /*6f70*/  MUFU.EX2 R108, R6 ;  /* 0x00000006006c7308 */ /* 0x0005e20000000800 */
[----:B------:R-:W-:Y:S01]  /*6f80*/  LOP3.LUT R8, R71, 0xff, RZ, 0xc0, !PT ;  /* 0x000000ff47087812 */ /* 0x000fe200078ec0ff */
[----:B------:R-:W-:Y:S01]  /*6f90*/  IMAD.MOV.U32 R71, RZ, RZ, R231 ;  /* 0x000000ffff477224 */ /* 0x000fe200078e00e7 */
[----:B------:R-:W-:Y:S02]  /*6fa0*/  @!P4 PRMT R191, R163, 0x5410, RZ ;  /* 0x00005410a3bfc816 */ /* 0x000fe400000000ff */
[----:B------:R-:W-:Y:S01]  /*6fb0*/  PRMT R29, R8, 0x5410, R72 ;  /* 0x00005410081d7816 */ /* 0x000fe20000000048 */
[----:B------:R-:W-:Y:S01]  /*6fc0*/  IMAD.MOV.U32 R72, RZ, RZ, R228 ;  /* 0x000000ffff487224 */ /* 0x000fe200078e00e4 */
[----:B------:R-:W-:Y:S01]  /*6fd0*/  LOP3.LUT R8, R62, 0xff, RZ, 0xc0, !PT ;  /* 0x000000ff3e087812 */ /* 0x000fe200078ec0ff */
[----:B------:R3:W4:Y:S01]  /*6fe0*/  MUFU.EX2 R10, R9 ;  /* 0x00000009000a7308 */ /* 0x0007220000000800 */
[----:B-1----:R-:W-:Y:S01]  /*6ff0*/  LOP3.LUT R7, R84, 0xff, RZ, 0xc0, !PT ;  /* 0x000000ff54077812 */ /* 0x002fe200078ec0ff */
[----:B------:R-:W-:Y:S01]  /*7000*/  IMAD.MOV.U32 R84, RZ, RZ, R238 ;  /* 0x000000ffff547224 */ /* 0x000fe200078e00ee */
[----:B------:R-:W-:Y:S01]  /*7010*/  PRMT R30, R8, 0x5410, R64 ;  /* 0x00005410081e7816 */ /* 0x000fe20000000040 */
[----:B------:R-:W-:Y:S01]  /*7020*/  FFMA.FTZ R8, R129, c[0x0][0x23c], -R2 ;  /* 0x00008f0081087a23 */ /* 0x000fe20000010802 */
[----:B------:R-:W-:Y:S01]  /*7030*/  ISETP.GE.U32.AND P4, PT, R217, R7, PT ;  /* 0x00000007d900720c */ /* 0x000fe20003f86070 */
[----:B------:R-:W-:Y:S01]  /*7040*/  IMAD.MOV.U32 R62, RZ, RZ, R72 ;  /* 0x000000ffff3e7224 */ /* 0x000fe200078e0048 */
[----:B------:R-:W-:Y:S01]  /*7050*/  SHF.R.U32.HI R7, RZ, 0x8, R38 ;  /* 0x00000008ff077819 */ /* 0x000fe20000011626 */
[----:B------:R1:W-:Y:S01]  /*7060*/  MUFU.EX2 R139, R8 ;  /* 0x00000008008b7308 */ /* 0x0003e20000000800 */
[----:B--2---:R-:W-:Y:S01]  /*7070*/  SHF.R.U32.HI R6, RZ, 0x8, R67 ;  /* 0x00000008ff067819 */ /* 0x004fe20000011643 */
[----:B------:R-:W-:Y:S01]  /*7080*/  IMAD.MOV.U32 R67, RZ, RZ, R236 ;  /* 0x000000ffff437224 */ /* 0x000fe200078e00ec */
[----:B------:R-:W-:Y:S01]  /*7090*/  PRMT R32, R43, 0x5410, R7 ;  /* 0x000054102b207816 */ /* 0x000fe20000000007 */
[----:B------:R-:W-:Y:S01]  /*70a0*/  IMAD.MOV.U32 R72, RZ, RZ, R250 ;  /* 0x000000ffff487224 */ /* 0x000fe200078e00fa */
[----:B------:R-:W-:Y:S01]  /*70b0*/  PRMT R27, R73, 0x5410, R6 ;  /* 0x00005410491b7816 */ /* 0x000fe20000000006 */
[----:B------:R-:W-:Y:S01]  /*70c0*/  IMAD.MOV.U32 R73, RZ, RZ, R230 ;  /* 0x000000ffff497224 */ /* 0x000fe200078e00e6 */
[----:B------:R-:W-:Y:S01]  /*70d0*/  SHF.R.U32.HI R6, RZ, 0x8, R60 ;  /* 0x00000008ff067819 */ /* 0x000fe2000001163c */
[--C-:B---3--:R-:W-:Y:S01]  /*70e0*/  FFMA.FTZ R9, R128, c[0x0][0x23c], -R2.reuse ;  /* 0x00008f0080097a23 */ /* 0x108fe20000010802 */
[----:B------:R-:W-:Y:S01]  /*70f0*/  LOP3.LUT R7, R55, 0xff, RZ, 0xc0, !PT ;  /* 0x000000ff37077812 */ /* 0x000fe200078ec0ff */
[----:B------:R-:W-:Y:S01]  /*7100*/  FFMA.FTZ R2, R127, c[0x0][0x23c], -R2 ;  /* 0x00008f007f027a23 */ /* 0x000fe20000010802 */
[----:B------:R-:W-:Y:S01]  /*7110*/  PRMT R28, R63, 0x5410, R6 ;  /* 0x000054103f1c7816 */ /* 0x000fe20000000006 */
[----:B------:R2:W-:Y:S01]  /*7120*/  MUFU.EX2 R131, R9 ;  /* 0x0000000900837308 */ /* 0x0005e20000000800 */
[----:B------:R-:W-:Y:S01]  /*7130*/  F2FP.BF16.PACK_AB R6, R102, R101 ;  /* 0x000000656606723e */ /* 0x000fe200000010ff */
[----:B------:R-:W-:Y:S01]  /*7140*/  IMAD R128, R217, 0x10000, R217 ;  /* 0x00010000d9807824 */ /* 0x000fe200078e02d9 */
[----:B------:R-:W-:Y:S01]  /*7150*/  PRMT R31, R7, 0x5410, R57 ;  /* 0x00005410071f7816 */ /* 0x000fe20000000039 */
[----:B-1----:R-:W-:Y:S01]  /*7160*/  FFMA.FTZ R8, R140, c[0x0][0x23c], -R17 ;  /* 0x00008f008c087a23 */ /* 0x002fe20000010811 */
[C---:B------:R-:W-:Y:S01]  /*7170*/  PRMT R188, R6.reuse, 0x7610, R188 ;  /* 0x0000761006bc7816 */ /* 0x040fe200000000bc */
[----:B------:R-:W-:Y:S01]  /*7180*/  IMAD.MOV.U32 R60, RZ, RZ, R227 ;  /* 0x000000ffff3c7224 */ /* 0x000fe200078e00e3 */
[----:B------:R-:W-:Y:S01]  /*7190*/  PRMT R187, R6, 0x7632, R187 ;  /* 0x0000763206bb7816 */ /* 0x000fe200000000bb */
[----:B------:R1:W3:Y:S01]  /*71a0*/  MUFU.EX2 R64, R2 ;  /* 0x0000000200407308 */ /* 0x0002e20000000800 */
[----:B------:R-:W-:Y:S01]  /*71b0*/  SHF.R.U32.HI R6, RZ, 0x8, R107 ;  /* 0x00000008ff067819 */ /* 0x000fe2000001166b */
[----:B------:R-:W-:Y:S01]  /*71c0*/  @!P6 HFMA2.BF16_V2 R164, -RZ.H0_H0, RZ.H0_H0, -R188.H0_H0 ;  /* 0x200000ffffa4e231 */ /* 0x000fe200003409bc */
[----:B------:R-:W-:Y:S01]  /*71d0*/  PRMT R38, R188, 0x5410, R187 ;  /* 0x00005410bc267816 */ /* 0x000fe200000000bb */
[----:B----4-:R-:W-:Y:S01]  /*71e0*/  IMAD.MOV.U32 R107, RZ, RZ, R10 ;  /* 0x000000ffff6b7224 */ /* 0x010fe200078e000a */
[----:B------:R-:W-:Y:S01]  /*71f0*/  LOP3.LUT R6, R6, 0xffff, RZ, 0xc0, !PT ;  /* 0x0000ffff06067812 */ /* 0x000fe200078ec0ff */
[----:B------:R-:W-:Y:S01]  /*7200*/  IMAD.MOV.U32 R55, RZ, RZ, R86 ;  /* 0x000000ffff377224 */ /* 0x000fe200078e0056 */
[----:B------:R-:W-:Y:S01]  /*7210*/  @!P6 PRMT R188, R164, 0x5410, RZ ;  /* 0x00005410a4bce816 */ /* 0x000fe200000000ff */
[----:B------:R4:W-:Y:S01]  /*7220*/  MUFU.EX2 R99, R8 ;  /* 0x0000000800637308 */ /* 0x0009e20000000800 */
[----:B------:R-:W-:Y:S01]  /*7230*/  ISETP.GE.U32.AND P6, PT, R217, R6, PT ;  /* 0x00000006d900720c */ /* 0x000fe20003fc6070 */
[----:B------:R-:W-:Y:S01]  /*7240*/  FFMA.FTZ R6, R144, c[0x0][0x23c], -R17 ;  /* 0x00008f0090067a23 */ /* 0x000fe20000010811 */
[----:B------:R-:W-:Y:S01]  /*7250*/  LOP3.LUT R7, R25, 0xffff, RZ, 0xc0, !PT ;  /* 0x0000ffff19077812 */ /* 0x000fe200078ec0ff */
[----:B------:R-:W-:Y:S01]  /*7260*/  IMAD.MOV.U32 R127, RZ, RZ, R85 ;  /* 0x000000ffff7f7224 */ /* 0x000fe200078e0055 */
[----:B--2---:R-:W-:Y:S01]  /*7270*/  LOP3.LUT R9, R21, 0xffff, RZ, 0xc0, !PT ;  /* 0x0000ffff15097812 */ /* 0x004fe200078ec0ff */
[----:B------:R-:W-:Y:S01]  /*7280*/  IMAD.MOV.U32 R63, RZ, RZ, R73 ;  /* 0x000000ffff3f7224 */ /* 0x000fe200078e0049 */
[----:B------:R-:W-:Y:S01]  /*7290*/  SHF.R.U32.HI R10, RZ, 0x8, R7 ;  /* 0x00000008ff0a7819 */ /* 0x000fe20000011607 */
[----:B------:R2:W2:Y:S01]  /*72a0*/  MUFU.EX2 R98, R6 ;  /* 0x0000000600627308 */ /* 0x0004a20000000800 */
[----:B-1----:R-:W-:Y:S01]  /*72b0*/  SHF.R.U32.HI R2, RZ, 0x10, R25 ;  /* 0x00000010ff027819 */ /* 0x002fe20000011619 */
[----:B------:R-:W-:Y:S01]  /*72c0*/  IMAD.MOV.U32 R57, RZ, RZ, R71 ;  /* 0x000000ffff397224 */ /* 0x000fe200078e0047 */
[----:B------:R-:W-:Y:S01]  /*72d0*/  PRMT R16, R16, 0x5410, R10 ;  /* 0x0000541010107816 */ /* 0x000fe2000000000a */
[----:B------:R-:W-:Y:S01]  /*72e0*/  IMAD.MOV.U32 R73, RZ, RZ, R249 ;  /* 0x000000ffff497224 */ /* 0x000fe200078e00f9 */
[----:B------:R-:W-:Y:S01]  /*72f0*/  LOP3.LUT R7, R2, 0xff, RZ, 0xc0, !PT ;  /* 0x000000ff02077812 */ /* 0x000fe200078ec0ff */
[----:B------:R-:W-:Y:S01]  /*7300*/  @!P6 HFMA2.BF16_V2 R222, -RZ.H0_H0, RZ.H0_H0, -R187.H0_H0 ;  /* 0x200000ffffdee231 */ /* 0x000fe200003409bb */
[----:B------:R-:W-:Y:S01]  /*7310*/  LOP3.LUT R2, R13, 0xff, RZ, 0xc0, !PT ;  /* 0x000000ff0d027812 */ /* 0x000fe200078ec0ff */
[----:B------:R-:W-:Y:S01]  /*7320*/  IMAD.MOV.U32 R71, RZ, RZ, R248 ;  /* 0x000000ffff477224 */ /* 0x000fe200078e00f8 */
[----:B------:R-:W-:-:S02]  /*7330*/  PRMT R15, R7, 0x5410, R15 ;  /* 0x00005410070f7816 */ /* 0x000fc4000000000f */
[----:B------:R-:W-:Y:S02]  /*7340*/  PRMT R21, R2, 0x5410, R11 ;  /* 0x0000541002157816 */ /* 0x000fe4000000000b */
[C---:B------:R-:W-:Y:S02]  /*7350*/  LOP3.LUT R2, R22.reuse, 0xffff, RZ, 0xc0, !PT ;  /* 0x0000ffff16027812 */ /* 0x040fe400078ec0ff */
[----:B----4-:R-:W-:Y:S02]  /*7360*/  LOP3.LUT R8, R22, 0xff, RZ, 0xc0, !PT ;  /* 0x000000ff16087812 */ /* 0x010fe400078ec0ff */
[----:B--2---:R-:W-:Y:S02]  /*7370*/  SHF.R.U32.HI R6, RZ, 0x8, R9 ;  /* 0x00000008ff067819 */ /* 0x004fe40000011609 */
[----:B------:R-:W-:Y:S02]  /*7380*/  SHF.R.U32.HI R7, RZ, 0x8, R19 ;  /* 0x00000008ff077819 */ /* 0x000fe40000011613 */
[----:B------:R-:W-:Y:S01]  /*7390*/  PRMT R14, R14, 0x5410, R6 ;  /* 0x000054100e0e7816 */ /* 0x000fe20000000006 */
[----:B------:R-:W-:Y:S01]  /*73a0*/  FFMA.FTZ R6, R136, c[0x0][0x23c], -R17 ;  /* 0x00008f0088067a23 */ /* 0x000fe20000010811 */
[----:B------:R-:W-:-:S02]  /*73b0*/  LOP3.LUT R9, R20, 0xff, RZ, 0xc0, !PT ;  /* 0x000000ff14097812 */ /* 0x000fc400078ec0ff */
[----:B------:R-:W-:Y:S01]  /*73c0*/  PRMT R24, R24, 0x5410, R7 ;  /* 0x0000541018187816 */ /* 0x000fe20000000007 */
[----:B------:R1:W-:Y:S01]  /*73d0*/  MUFU.EX2 R239, R6 ;  /* 0x0000000600ef7308 */ /* 0x0003e20000000800 */
[----:B------:R-:W-:Y:S01]  /*73e0*/  FFMA.FTZ R7, R137, c[0x0][0x23c], -R17 ;  /* 0x00008f0089077a23 */ /* 0x000fe20000010811 */
[----:B------:R-:W-:Y:S02]  /*73f0*/  PRMT R23, R9, 0x5410, R23 ;  /* 0x0000541009177816 */ /* 0x000fe40000000017 */
[----:B------:R-:W-:Y:S02]  /*7400*/  SHF.R.U32.HI R10, RZ, 0x18, R12 ;  /* 0x00000018ff0a7819 */ /* 0x000fe4000001160c */
[----:B------:R-:W-:Y:S02]  /*7410*/  @!P1 PRMT R198, R159, 0x5410, RZ ;  /* 0x000054109fc69816 */ /* 0x000fe400000000ff */
[----:B------:R2:W4:Y:S01]  /*7420*/  MUFU.EX2 R252, R7 ;  /* 0x0000000700fc7308 */ /* 0x0005220000000800 */
[----:B------:R-:W-:-:S02]  /*7430*/  SHF.R.U32.HI R11, RZ, 0x18, R22 ;  /* 0x00000018ff0b7819 */ /* 0x000fc40000011616 */
[----:B------:R-:W-:Y:S01]  /*7440*/  ISETP.GE.U32.AND P1, PT, R217, R65, PT ;  /* 0x00000041d900720c */ /* 0x000fe20003f26070 */
[----:B------:R-:W-:Y:S01]  /*7450*/  IMAD.MOV.U32 R65, RZ, RZ, R78 ;  /* 0x000000ffff417224 */ /* 0x000fe200078e004e */
[----:B------:R-:W-:Y:S02]  /*7460*/  LOP3.LUT R13, R12, 0xff, RZ, 0xc0, !PT ;  /* 0x000000ff0c0d7812 */ /* 0x000fe400078ec0ff */
[----:B------:R-:W-:Y:S02]  /*7470*/  @!P6 PRMT R187, R222, 0x5410, RZ ;  /* 0x00005410debbe816 */ /* 0x000fe400000000ff */
[----:B-1----:R-:W-:Y:S02]  /*7480*/  SHF.R.U32.HI R6, RZ, 0x8, R2 ;  /* 0x00000008ff067819 */ /* 0x002fe40000011602 */
[----:B------:R-:W-:Y:S02]  /*7490*/  SHF.R.U32.HI R2, RZ, 0x10, R22 ;  /* 0x00000010ff027819 */ /* 0x000fe40000011616 */
[----:B------:R-:W-:-:S02]  /*74a0*/  PRMT R19, R8, 0x5410, R6 ;  /* 0x0000541008137816 */ /* 0x000fc40000000006 */
[----:B------:R-:W-:Y:S01]  /*74b0*/  LOP3.LUT R8, R2, 0xff, RZ, 0xc0, !PT ;  /* 0x000000ff02087812 */ /* 0x000fe200078ec0ff */
[----:B--2---:R-:W-:Y:S01]  /*74c0*/  FFMA.FTZ R7, R146, c[0x0][0x23c], -R18 ;  /* 0x00008f0092077a23 */ /* 0x004fe20000010812 */
[----:B------:R-:W-:Y:S02]  /*74d0*/  LOP3.LUT R2, R12, 0xffff, RZ, 0xc0, !PT ;  /* 0x0000ffff0c027812 */ /* 0x000fe400078ec0ff */
[----:B------:R-:W-:Y:S01]  /*74e0*/  SHF.R.U32.HI R6, RZ, 0x10, R12 ;  /* 0x00000010ff067819 */ /* 0x000fe2000001160c */
[----:B------:R1:W-:Y:S01]  /*74f0*/  MUFU.EX2 R97, R7 ;  /* 0x0000000700617308 */ /* 0x0003e20000000800 */
[----:B------:R-:W-:Y:S02]  /*7500*/  SHF.R.U32.HI R9, RZ, 0x8, R2 ;  /* 0x00000008ff097819 */ /* 0x000fe40000011602 */
[----:B------:R-:W-:Y:S01]  /*7510*/  LOP3.LUT R2, R6, 0xff, RZ, 0xc0, !PT ;  /* 0x000000ff06027812 */ /* 0x000fe200078ec0ff */
[----:B------:R-:W-:Y:S01]  /*7520*/  FFMA.FTZ R6, R145, c[0x0][0x23c], -R18 ;  /* 0x00008f0091067a23 */ /* 0x000fe20000010812 */
[----:B------:R-:W-:Y:S01]  /*7530*/  PRMT R11, R8, 0x5410, R11 ;  /* 0x00005410080b7816 */ /* 0x000fe2000000000b */
[----:B------:R-:W-:Y:S01]  /*7540*/  FFMA.FTZ R8, R151, c[0x0][0x23c], -R17 ;  /* 0x00008f0097087a23 */ /* 0x000fe20000010811 */
[----:B------:R-:W-:Y:S01]  /*7550*/  PRMT R10, R2, 0x5410, R10 ;  /* 0x00005410020a7816 */ /* 0x000fe2000000000a */
[----:B------:R2:W2:Y:S01]  /*7560*/  MUFU.EX2 R236, R6 ;  /* 0x0000000600ec7308 */ /* 0x0004a20000000800 */
[----:B------:R-:W-:-:S02]  /*7570*/  F2FP.BF16.PACK_AB R2, R130, R67 ;  /* 0x000000438202723e */ /* 0x000fc400000010ff */
[----:B------:R-:W-:Y:S02]  /*7580*/  PRMT R9, R13, 0x5410, R9 ;  /* 0x000054100d097816 */ /* 0x000fe40000000009 */
[C---:B------:R-:W-:Y:S02]  /*7590*/  PRMT R169, R2.reuse, 0x7610, R169 ;  /* 0x0000761002a97816 */ /* 0x040fe400000000a9 */
[----:B------:R-:W-:Y:S01]  /*75a0*/  PRMT R168, R2, 0x7632, R168 ;  /* 0x0000763202a87816 */ /* 0x000fe200000000a8 */
[----:B------:R-:W-:Y:S01]  /*75b0*/  FFMA.FTZ R2, R143, c[0x0][0x23c], -R18 ;  /* 0x00008f008f027a23 */ /* 0x000fe20000010812 */
[----:B-1----:R-:W-:Y:S01]  /*75c0*/  F2FP.BF16.PACK_AB R7, R81, R109 ;  /* 0x0000006d5107723e */ /* 0x002fe200000010ff */
[----:B------:R1:W-:Y:S01]  /*75d0*/  MUFU.EX2 R25, R8 ;  /* 0x0000000800197308 */ /* 0x0003e20000000800 */
[----:B------:R-:W-:Y:S02]  /*75e0*/  @!P3 HFMA2.BF16_V2 R232, -RZ.H0_H0, RZ.H0_H0, -R169.H0_H0 ;  /* 0x200000ffffe8b231 */ /* 0x000fe400003409a9 */
[----:B------:R-:W-:-:S02]  /*75f0*/  PRMT R171, R7, 0x7610, R171 ;  /* 0x0000761007ab7816 */ /* 0x000fc400000000ab */
[----:B------:R-:W-:Y:S01]  /*7600*/  PRMT R170, R7, 0x7632, R170 ;  /* 0x0000763207aa7816 */ /* 0x000fe200000000aa */
[----:B------:R-:W-:Y:S01]  /*7610*/  FFMA.FTZ R7, R142, c[0x0][0x23c], -R18 ;  /* 0x00008f008e077a23 */ /* 0x000fe20000010812 */
[----:B--2---:R-:W-:Y:S01]  /*7620*/  F2FP.BF16.PACK_AB R6, R108, R100 ;  /* 0x000000646c06723e */ /* 0x004fe200000010ff */
[----:B------:R2:W-:Y:S03]  /*7630*/  MUFU.EX2 R238, R2 ;  /* 0x0000000200ee7308 */ /* 0x0005e60000000800 */
[C---:B------:R-:W-:Y:S02]  /*7640*/  PRMT R163, R6.reuse, 0x7610, R163 ;  /* 0x0000761006a37816 */ /* 0x040fe400000000a3 */
[----:B------:R-:W-:Y:S02]  /*7650*/  PRMT R162, R6, 0x7632, R162 ;  /* 0x0000763206a27816 */ /* 0x000fe400000000a2 */
[----:B---3--:R-:W-:Y:S01]  /*7660*/  F2FP.BF16.PACK_AB R6, R64, R139 ;  /* 0x0000008b4006723e */ /* 0x008fe200000010ff */
[----:B------:R3:W3:Y:S01]  /*7670*/  MUFU.EX2 R237, R7 ;  /* 0x0000000700ed7308 */ /* 0x0006e20000000800 */
[----:B-1----:R-:W-:Y:S01]  /*7680*/  FFMA.FTZ R8, R148, c[0x0][0x23c], -R17 ;  /* 0x00008f0094087a23 */ /* 0x002fe20000010811 */
[----:B------:R-:W-:Y:S01]  /*7690*/  @!P4 HFMA2.BF16_V2 R223, -RZ.H0_H0, RZ.H0_H0, -R163.H0_H0 ;  /* 0x200000ffffdfc231 */ /* 0x000fe200003409a3 */
[C---:B------:R-:W-:Y:S01]  /*76a0*/  PRMT R165, R6.reuse, 0x7610, R165 ;  /* 0x0000761006a57816 */ /* 0x040fe200000000a5 */
[----:B------:R-:W-:Y:S01]  /*76b0*/  @!P5 HFMA2.BF16_V2 R224, -RZ.H0_H0, RZ.H0_H0, -R162.H0_H0 ;  /* 0x200000ffffe0d231 */ /* 0x000fe200003409a2 */
[----:B------:R-:W-:Y:S01]  /*76c0*/  PRMT R164, R6, 0x7632, R164 ;  /* 0x0000763206a47816 */ /* 0x000fe200000000a4 */
[----:B------:R-:W-:Y:S01]  /*76d0*/  FFMA.FTZ R6, R173, c[0x0][0x23c], -R17 ;  /* 0x00008f00ad067a23 */ /* 0x000fe20000010811 */
[----:B--2---:R-:W-:Y:S01]  /*76e0*/  F2FP.BF16.PACK_AB R2, R99, R98 ;  /* 0x000000626302723e */ /* 0x004fe200000010ff */
[----:B------:R-:W-:-:S02]  /*76f0*/  IMAD.SHL.U32 R173, R0, 0x2, RZ ;  /* 0x0000000200ad7824 */ /* 0x000fc400078e00ff */
[----:B------:R1:W2:Y:S01]  /*7700*/  MUFU.EX2 R96, R6 ;  /* 0x0000000600607308 */ /* 0x0002a20000000800 */
[----:B------:R-:W-:Y:S01]  /*7710*/  HSET2.LE.AND R0, R31, R128, PT ;  /* 0x000000801f007233 */ /* 0x000fe20003803000 */
[C---:B------:R-:W-:Y:S01]  /*7720*/  PRMT R159, R2.reuse, 0x7610, R159 ;  /* 0x00007610029f7816 */ /* 0x040fe2000000009f */
[----:B------:R-:W-:Y:S01]  /*7730*/  @!P0 HFMA2.BF16_V2 R241, -RZ.H0_H0, RZ.H0_H0, -R164.H0_H0 ;  /* 0x200000fffff18231 */ /* 0x000fe200003409a4 */
[----:B------:R-:W-:Y:S01]  /*7740*/  PRMT R158, R2, 0x7632, R158 ;  /* 0x00007632029e7816 */ /* 0x000fe2000000009e */
[----:B------:R-:W2:Y:S01]  /*7750*/  LDSM.16.MT88.4 R92, [R173+0x6000] ;  /* 0x00600000ad5c783b */ /* 0x000ea20000004200 */
[----:B---3--:R-:W-:Y:S02]  /*7760*/  F2FP.BF16.PACK_AB R7, R131, R107 ;  /* 0x0000006b8307723e */ /* 0x008fe400000010ff */
[----:B----4-:R-:W-:Y:S01]  /*7770*/  F2FP.BF16.PACK_AB R2, R252, R239 ;  /* 0x000000effc02723e */ /* 0x010fe200000010ff */
[----:B------:R3:W-:Y:S01]  /*7780*/  MUFU.EX2 R230, R8 ;  /* 0x0000000800e67308 */ /* 0x0007e20000000800 */
[C---:B------:R-:W-:Y:S01]  /*7790*/  PRMT R167, R7.reuse, 0x7610, R167 ;  /* 0x0000761007a77816 */ /* 0x040fe200000000a7 */
[----:B------:R-:W4:Y:S01]  /*77a0*/  LDSM.16.MT88.4 R88, [R173+0x6800] ;  /* 0x00680000ad58783b */ /* 0x000f220000004200 */
[----:B------:R-:W-:-:S02]  /*77b0*/  PRMT R166, R7, 0x7632, R166 ;  /* 0x0000763207a67816 */ /* 0x000fc400000000a6 */
[----:B------:R-:W-:Y:S02]  /*77c0*/  F2FP.BF16.PACK_AB R7, R236, R97 ;  /* 0x00000061ec07723e */ /* 0x000fe400000010ff */
[----:B-1----:R-:W-:Y:S02]  /*77d0*/  F2FP.BF16.PACK_AB R6, R238, R237 ;  /* 0x000000edee06723e */ /* 0x002fe400000010ff */
[C---:B------:R-:W-:Y:S02]  /*77e0*/  PRMT R161, R7.reuse, 0x7610, R161 ;  /* 0x0000761007a17816 */ /* 0x040fe400000000a1 */
[----:B------:R-:W-:Y:S01]  /*77f0*/  PRMT R160, R7, 0x7632, R160 ;  /* 0x0000763207a07816 */ /* 0x000fe200000000a0 */
[--C-:B------:R-:W-:Y:S01]  /*7800*/  HSET2.LE.AND R7, R27, R128.reuse, PT ;  /* 0x000000801b077233 */ /* 0x100fe20003803000 */
[C---:B------:R-:W-:Y:S01]  /*7810*/  PRMT R157, R2.reuse, 0x7610, R157 ;  /* 0x00007610029d7816 */ /* 0x040fe2000000009d */
[----:B------:R-:W-:Y:S01]  /*7820*/  IMAD.MOV.U32 R27, RZ, RZ, R65 ;  /* 0x000000ffff1b7224 */ /* 0x000fe200078e0041 */
[----:B------:R-:W-:Y:S01]  /*7830*/  PRMT R156, R2, 0x7632, R156 ;  /* 0x00007632029c7816 */ /* 0x000fe2000000009c */
[--C-:B------:R-:W-:Y:S01]  /*7840*/  HSET2.LE.AND R2, R16, R128.reuse, PT ;  /* 0x0000008010027233 */ /* 0x100fe20003803000 */
[C---:B------:R-:W-:Y:S01]  /*7850*/  PRMT R155, R6.reuse, 0x7610, R155 ;  /* 0x00007610069b7816 */ /* 0x040fe2000000009b */
[----:B---3--:R-:W-:Y:S01]  /*7860*/  FFMA.FTZ R8, R147, c[0x0][0x23c], -R17 ;  /* 0x00008f0093087a23 */ /* 0x008fe20000010811 */
[----:B------:R-:W-:Y:S01]  /*7870*/  PRMT R154, R6, 0x7632, R154 ;  /* 0x00007632069a7816 */ /* 0x000fe2000000009a */
[--C-:B------:R-:W-:Y:S01]  /*7880*/  HSET2.LE.AND R6, R14, R128.reuse, PT ;  /* 0x000000800e067233 */ /* 0x100fe20003803000 */
[----:B------:R-:W-:Y:S01]  /*7890*/  LOP3.LUT R38, R7, R38, RZ, 0xc0, !PT ;  /* 0x0000002607267212 */ /* 0x000fe200078ec0ff */
[----:B------:R1:W3:Y:S01]  /*78a0*/  MUFU.EX2 R231, R8 ;  /* 0x0000000800e77308 */ /* 0x0002e20000000800 */
[----:B------:R-:W-:Y:S01]  /*78b0*/  PRMT R7, R171, 0x5410, R170 ;  /* 0x00005410ab077816 */ /* 0x000fe200000000aa */
[----:B------:R-:W-:Y:S01]  /*78c0*/  IMAD.MOV.U32 R16, RZ, RZ, R87 ;  /* 0x000000ffff107224 */ /* 0x000fe200078e0057 */
[----:B------:R-:W-:Y:S01]  /*78d0*/  LOP3.LUT R36, R2, R36, RZ, 0xc0, !PT ;  /* 0x0000002402247212 */ /* 0x000fe200078ec0ff */
[--C-:B------:R-:W-:Y:S01]  /*78e0*/  HSET2.LE.AND R2, R28, R128.reuse, PT ;  /* 0x000000801c027233 */ /* 0x100fe20003803000 */
[----:B------:R-:W-:Y:S01]  /*78f0*/  LOP3.LUT R40, R6, R7, RZ, 0xc0, !PT ;  /* 0x0000000706287212 */ /* 0x000fe200078ec0ff */
[----:B------:R-:W-:Y:S01]  /*7900*/  HSET2.LE.AND R6, R15, R128, PT ;  /* 0x000000800f067233 */ /* 0x000fe20003803000 */
[----:B------:R-:W-:-:S02]  /*7910*/  PRMT R7, R169, 0x5410, R168 ;  /* 0x00005410a9077816 */ /* 0x000fc400000000a8 */
[----:B------:R-:W-:Y:S02]  /*7920*/  @!P3 PRMT R169, R232, 0x5410, RZ ;  /* 0x00005410e8a9b816 */ /* 0x000fe400000000ff */
[----:B------:R-:W-:Y:S01]  /*7930*/  LOP3.LUT R42, R2, R7, RZ, 0xc0, !PT ;  /* 0x00000007022a7212 */ /* 0x000fe200078ec0ff */
[--C-:B------:R-:W-:Y:S01]  /*7940*/  HSET2.LE.AND R2, R29, R128.reuse, PT ;  /* 0x000000801d027233 */ /* 0x100fe20003803000 */
[----:B------:R-:W-:Y:S02]  /*7950*/  PRMT R7, R163, 0x5410, R162 ;  /* 0x00005410a3077816 */ /* 0x000fe400000000a2 */
[----:B------:R-:W-:Y:S01]  /*7960*/  LOP3.LUT R37, R6, R37, RZ, 0xc0, !PT ;  /* 0x0000002506257212 */ /* 0x000fe200078ec0ff */
[--C-:B------:R-:W-:Y:S01]  /*7970*/  HSET2.LE.AND R6, R21, R128.reuse, PT ;  /* 0x0000008015067233 */ /* 0x100fe20003803000 */
[----:B------:R-:W-:Y:S01]  /*7980*/  LOP3.LUT R39, R2, R7, RZ, 0xc0, !PT ;  /* 0x0000000702277212 */ /* 0x000fe200078ec0ff */
[--C-:B------:R-:W-:Y:S01]  /*7990*/  HSET2.LE.AND R2, R30, R128.reuse, PT ;  /* 0x000000801e027233 */ /* 0x100fe20003803000 */
[----:B------:R-:W-:Y:S01]  /*79a0*/  PRMT R7, R167, 0x5410, R166 ;  /* 0x00005410a7077816 */ /* 0x000fe200000000a6 */
[----:B-1----:R-:W-:Y:S01]  /*79b0*/  FFMA.FTZ R8, R203, c[0x0][0x23c], -R18 ;  /* 0x00008f00cb087a23 */ /* 0x002fe20000010812 */
[----:B------:R-:W-:Y:S01]  /*79c0*/  @!P4 PRMT R163, R223, 0x5410, RZ ;  /* 0x00005410dfa3c816 */ /* 0x000fe200000000ff */
[----:B------:R-:W-:Y:S01]  /*79d0*/  IMAD.MOV.U32 R203, RZ, RZ, R66 ;  /* 0x000000ffffcb7224 */ /* 0x000fe200078e0042 */
[----:B------:R-:W-:Y:S01]  /*79e0*/  LOP3.LUT R41, R6, R7, RZ, 0xc0, !PT ;  /* 0x0000000706297212 */ /* 0x000fe200078ec0ff */
[----:B------:R-:W-:Y:S01]  /*79f0*/  HSET2.LE.AND R6, R24, R128, PT ;  /* 0x0000008018067233 */ /* 0x000fe20003803000 */
[----:B------:R-:W-:Y:S01]  /*7a00*/  PRMT R7, R165, 0x5410, R164 ;  /* 0x00005410a5077816 */ /* 0x000fe200000000a4 */
[----:B------:R1:W-:Y:S01]  /*7a10*/  MUFU.EX2 R79, R8 ;  /* 0x00000008004f7308 */ /* 0x0003e20000000800 */
[----:B--2---:R-:W-:Y:S01]  /*7a20*/  HMMA.16816.F32.BF16 R12, R36, R92, RZ ;  /* 0x0000005c240c723c */ /* 0x004fe200000418ff */
[----:B------:R-:W-:-:S02]  /*7a30*/  @!P5 PRMT R162, R224, 0x5410, RZ ;  /* 0x00005410e0a2d816 */ /* 0x000fc400000000ff */
[----:B------:R-:W-:Y:S01]  /*7a40*/  LOP3.LUT R43, R2, R7, RZ, 0xc0, !PT ;  /* 0x00000007022b7212 */ /* 0x000fe200078ec0ff */
[----:B------:R-:W-:Y:S01]  /*7a50*/  HSET2.LE.AND R2, R23, R128, PT ;  /* 0x0000008017027233 */ /* 0x000fe20003803000 */
[----:B------:R-:W-:Y:S02]  /*7a60*/  PRMT R7, R159, 0x5410, R158 ;  /* 0x000054109f077816 */ /* 0x000fe4000000009e */
[----:B------:R-:W-:Y:S02]  /*7a70*/  @!P0 PRMT R164, R241, 0x5410, RZ ;  /* 0x00005410f1a48816 */ /* 0x000fe400000000ff */
[----:B------:R-:W-:Y:S01]  /*7a80*/  LOP3.LUT R34, R6, R7, RZ, 0xc0, !PT ;  /* 0x0000000706227212 */ /* 0x000fe200078ec0ff */
[----:B------:R-:W-:Y:S01]  /*7a90*/  FFMA.FTZ R7, R149, c[0x0][0x23c], -R18 ;  /* 0x00008f0095077a23 */ /* 0x000fe20000010812 */
[----:B------:R-:W-:-:S03]  /*7aa0*/  PRMT R6, R161, 0x5410, R160 ;  /* 0x00005410a1067816 */ /* 0x000fc600000000a0 */
[----:B------:R2:W-:Y:S01]  /*7ab0*/  MUFU.EX2 R227, R7 ;  /* 0x0000000700e37308 */ /* 0x0005e20000000800 */
[----:B-1----:R-:W-:Y:S01]  /*7ac0*/  FFMA.FTZ R8, R174, c[0x0][0x23c], -R18 ;  /* 0x00008f00ae087a23 */ /* 0x002fe20000010812 */
[----:B------:R-:W-:Y:S01]  /*7ad0*/  LOP3.LUT R35, R2, R6, RZ, 0xc0, !PT ;  /* 0x0000000602237212 */ /* 0x000fe200078ec0ff */
[----:B------:R-:W-:Y:S01]  /*7ae0*/  HSET2.LE.AND R2, R32, R128, PT ;  /* 0x0000008020027233 */ /* 0x000fe20003803000 */
[----:B------:R-:W-:Y:S01]  /*7af0*/  PRMT R6, R157, 0x5410, R156 ;  /* 0x000054109d067816 */ /* 0x000fe2000000009c */
[----:B------:R-:W-:-:S03]  /*7b00*/  IMAD.MOV.U32 R174, RZ, RZ, R67 ;  /* 0x000000ffffae7224 */ /* 0x000fc600078e0043 */
[----:B------:R-:W1:Y:S01]  /*7b10*/  MUFU.EX2 R78, R8 ;  /* 0x00000008004e7308 */ /* 0x000e620000000800 */
[----:B------:R-:W-:Y:S01]  /*7b20*/  LOP3.LUT R30, R2, R6, RZ, 0xc0, !PT ;  /* 0x00000006021e7212 */ /* 0x000fe200078ec0ff */
[----:B------:R-:W-:Y:S01]  /*7b30*/  FFMA.FTZ R6, R150, c[0x0][0x23c], -R18 ;  /* 0x00008f0096067a23 */ /* 0x000fe20000010812 */
[----:B------:R-:W-:Y:S01]  /*7b40*/  PRMT R2, R155, 0x5410, R154 ;  /* 0x000054109b027816 */ /* 0x000fe2000000009a */
[----:B----4-:R-:W-:Y:S03]  /*7b50*/  HMMA.16816.F32.BF16 R20, R40, R88, R12 ;  /* 0x000000582814723c */ /* 0x010fe6000004180c */
[----:B------:R-:W-:Y:S01]  /*7b60*/  LOP3.LUT R31, R0, R2, RZ, 0xc0, !PT ;  /* 0x00000002001f7212 */ /* 0x000fe200078ec0ff */
[----:B------:R1:W4:Y:S01]  /*7b70*/  MUFU.EX2 R228, R6 ;  /* 0x0000000600e47308 */ /* 0x0003220000000800 */
[----:B--2---:R-:W-:Y:S01]  /*7b80*/  F2FP.BF16.PACK_AB R7, R25, R96 ;  /* 0x000000601907723e */ /* 0x004fe200000010ff */
[----:B------:R-:W-:-:S02]  /*7b90*/  HSET2.LE.AND R2, R9, R128, PT ;  /* 0x0000008009027233 */ /* 0x000fc40003803000 */
[----:B------:R-:W-:Y:S01]  /*7ba0*/  HSET2.LE.AND R0, R10, R128, PT ;  /* 0x000000800a007233 */ /* 0x000fe20003803000 */
[C---:B------:R-:W-:Y:S02]  /*7bb0*/  PRMT R147, R7.reuse, 0x7610, R147 ;  /* 0x0000761007937816 */ /* 0x040fe40000000093 */
[----:B------:R-:W-:Y:S02]  /*7bc0*/  PRMT R146, R7, 0x7632, R146 ;  /* 0x0000763207927816 */ /* 0x000fe40000000092 */
[----:B---3--:R-:W-:-:S04]  /*7bd0*/  F2FP.BF16.PACK_AB R7, R231, R230 ;  /* 0x000000e6e707723e */ /* 0x008fc800000010ff */
[C---:B------:R-:W-:Y:S02]  /*7be0*/  PRMT R153, R7.reuse, 0x7610, R153 ;  /* 0x0000761007997816 */ /* 0x040fe40000000099 */
[----:B------:R-:W-:Y:S02]  /*7bf0*/  PRMT R152, R7, 0x7632, R152 ;  /* 0x0000763207987816 */ /* 0x000fe40000000098 */
[----:B-1----:R-:W-:-:S03]  /*7c00*/  F2FP.BF16.PACK_AB R6, R78, R79 ;  /* 0x0000004f4e06723e */ /* 0x002fc600000010ff */
[----:B------:R-:W-:Y:S01]  /*7c10*/  IMAD.MOV.U32 R24, RZ, RZ, R20 ;  /* 0x000000ffff187224 */ /* 0x000fe200078e0014 */
[C---:B------:R-:W-:Y:S01]  /*7c20*/  PRMT R149, R6.reuse, 0x7610, R149 ;  /* 0x0000761006957816 */ /* 0x040fe20000000095 */
[----:B------:R-:W-:Y:S01]  /*7c30*/  IMAD.MOV.U32 R20, RZ, RZ, R84 ;  /* 0x000000ffff147224 */ /* 0x000fe200078e0054 */
[----:B------:R-:W-:Y:S02]  /*7c40*/  PRMT R148, R6, 0x7632, R148 ;  /* 0x0000763206947816 */ /* 0x000fe40000000094 */
[----:B------:R-:W-:-:S04]  /*7c50*/  PRMT R6, R147, 0x5410, R146 ;  /* 0x0000541093067816 */ /* 0x000fc80000000092 */
[----:B------:R-:W-:Y:S02]  /*7c60*/  LOP3.LUT R32, R2, R6, RZ, 0xc0, !PT ;  /* 0x0000000602207212 */ /* 0x000fe400078ec0ff */
[----:B------:R-:W-:Y:S02]  /*7c70*/  PRMT R2, R149, 0x5410, R148 ;  /* 0x0000541095027816 */ /* 0x000fe40000000094 */
[----:B----4-:R-:W-:Y:S02]  /*7c80*/  F2FP.BF16.PACK_AB R6, R228, R227 ;  /* 0x000000e3e406723e */ /* 0x010fe400000010ff */
[----:B------:R-:W-:Y:S01]  /*7c90*/  LOP3.LUT R33, R0, R2, RZ, 0xc0, !PT ;  /* 0x0000000200217212 */ /* 0x000fe200078ec0ff */
[--C-:B------:R-:W-:Y:S01]  /*7ca0*/  HSET2.LE.AND R2, R19, R128.reuse, PT ;  /* 0x0000008013027233 */ /* 0x100fe20003803000 */
[C---:B------:R-:W-:Y:S01]  /*7cb0*/  PRMT R151, R6.reuse, 0x7610, R151 ;  /* 0x0000761006977816 */ /* 0x040fe20000000097 */
[----:B------:R-:W-:Y:S01]  /*7cc0*/  HSET2.LE.AND R0, R11, R128, PT ;  /* 0x000000800b007233 */ /* 0x000fe20003803000 */
[----:B------:R-:W-:Y:S01]  /*7cd0*/  PRMT R150, R6, 0x7632, R150 ;  /* 0x0000763206967816 */ /* 0x000fe20000000096 */
[----:B------:R-:W-:Y:S01]  /*7ce0*/  IMAD.MOV.U32 R19, RZ, RZ, R22 ;  /* 0x000000ffff137224 */ /* 0x000fe200078e0016 */
[----:B------:R-:W-:Y:S01]  /*7cf0*/  PRMT R6, R153, 0x5410, R152 ;  /* 0x0000541099067816 */ /* 0x000fe20000000098 */
[----:B------:R-:W-:Y:S01]  /*7d00*/  HMMA.16816.F32.BF16 R8, R32, R92, RZ ;  /* 0x0000005c2008723c */ /* 0x000fe200000418ff */
[----:B------:R-:W-:-:S02]  /*7d10*/  IMAD.MOV.U32 R22, RZ, RZ, R251 ;  /* 0x000000ffff167224 */ /* 0x000fc400078e00fb */
[----:B------:R-:W-:Y:S02]  /*7d20*/  LOP3.LUT R28, R2, R6, RZ, 0xc0, !PT ;  /* 0x00000006021c7212 */ /* 0x000fe400078ec0ff */
[----:B------:R-:W-:-:S04]  /*7d30*/  PRMT R2, R151, 0x5410, R150 ;  /* 0x0000541097027816 */ /* 0x000fc80000000096 */
[----:B------:R-:W-:Y:S01]  /*7d40*/  LOP3.LUT R29, R0, R2, RZ, 0xc0, !PT ;  /* 0x00000002001d7212 */ /* 0x000fe200078ec0ff */
[----:B------:R-:W-:Y:S01]  /*7d50*/  IMAD.MOV.U32 R2, RZ, RZ, R23 ;  /* 0x000000ffff027224 */ /* 0x000fe200078e0017 */
[----:B------:R-:W-:Y:S01]  /*7d60*/  LOP3.LUT R0, R49, 0xff, RZ, 0xc0, !PT ;  /* 0x000000ff31007812 */ /* 0x000fe200078ec0ff */
[----:B------:R-:W-:Y:S02]  /*7d70*/  IMAD.MOV.U32 R23, RZ, RZ, R21 ;  /* 0x000000ffff177224 */ /* 0x000fe400078e0015 */
[----:B------:R-:W-:Y:S01]  /*7d80*/  IMAD.MOV.U32 R21, RZ, RZ, R64 ;  /* 0x000000ffff157224 */ /* 0x000fe200078e0040 */
[----:B------:R-:W-:Y:S02]  /*7d90*/  ISETP.GE.U32.AND P6, PT, R217, R0, PT ;  /* 0x00000000d900720c */ /* 0x000fe40003fc6070 */
[----:B------:R-:W-:-:S04]  /*7da0*/  LOP3.LUT R0, R49, 0xffff, RZ, 0xc0, !PT ;  /* 0x0000ffff31007812 */ /* 0x000fc800078ec0ff */
[----:B------:R-:W-:-:S03]  /*7db0*/  SHF.R.U32.HI R0, RZ, 0x8, R0 ;  /* 0x00000008ff007819 */ /* 0x000fc60000011600 */
[----:B------:R-:W-:Y:S01]  /*7dc0*/  HMMA.16816.F32.BF16 R248, R28, R88, R8 ;  /* 0x000000581cf8723c */ /* 0x000fe20000041808 */
[----:B------:R-:W-:-:S03]  /*7dd0*/  LOP3.LUT R0, R0, 0xffff, RZ, 0xc0, !PT ;  /* 0x0000ffff00007812 */ /* 0x000fc600078ec0ff */
[----:B------:R-:W-:Y:S01]  /*7de0*/  @!P6 HFMA2.BF16_V2 R233, -RZ.H0_H0, RZ.H0_H0, -R171.H0_H0 ;  /* 0x200000ffffe9e231 */ /* 0x000fe200003409ab */
[----:B------:R-:W-:Y:S02]  /*7df0*/  ISETP.GE.U32.AND P4, PT, R217, R0, PT ;  /* 0x00000000d900720c */ /* 0x000fe40003f86070 */
[----:B------:R-:W-:Y:S02]  /*7e00*/  SHF.R.U32.HI R0, RZ, 0x10, R49 ;  /* 0x00000010ff007819 */ /* 0x000fe40000011631 */
[----:B------:R-:W-:Y:S02]  /*7e10*/  @!P6 PRMT R171, R233, 0x5410, RZ ;  /* 0x00005410e9abe816 */ /* 0x000fe400000000ff */
[----:B------:R-:W-:-:S04]  /*7e20*/  LOP3.LUT R0, R0, 0xff, RZ, 0xc0, !PT ;  /* 0x000000ff00007812 */ /* 0x000fc800078ec0ff */
[----:B------:R-:W-:Y:S02]  /*7e30*/  ISETP.GE.U32.AND P5, PT, R217, R0, PT ;  /* 0x00000000d900720c */ /* 0x000fe40003fa6070 */
[----:B------:R-:W-:Y:S01]  /*7e40*/  SHF.R.U32.HI R0, RZ, 0x18, R49 ;  /* 0x00000018ff007819 */ /* 0x000fe20000011631 */
[----:B------:R-:W-:-:S03]  /*7e50*/  @!P4 HFMA2.BF16_V2 R225, -RZ.H0_H0, RZ.H0_H0, -R170.H0_H0 ;  /* 0x200000ffffe1c231 */ /* 0x000fc600003409aa */
[----:B------:R-:W-:Y:S02]  /*7e60*/  ISETP.GE.U32.AND P6, PT, R217, R0, PT ;  /* 0x00000000d900720c */ /* 0x000fe40003fc6070 */
[----:B------:R-:W-:Y:S01]  /*7e70*/  SHF.R.U32.HI R0, RZ, 0x8, R176 ;  /* 0x00000008ff007819 */ /* 0x000fe200000116b0 */
[----:B------:R-:W-:Y:S01]  /*7e80*/  IMAD R176, R4, 0x2, R173 ;  /* 0x0000000204b07824 */ /* 0x000fe200078e02ad */
[----:B------:R-:W-:Y:S02]  /*7e90*/  @!P4 PRMT R170, R225, 0x5410, RZ ;  /* 0x00005410e1aac816 */ /* 0x000fe400000000ff */
[----:B------:R-:W-:Y:S01]  /*7ea0*/  LOP3.LUT R0, R0, 0xffff, RZ, 0xc0, !PT ;  /* 0x0000ffff00007812 */ /* 0x000fe200078ec0ff */
[----:B------:R-:W-:Y:S01]  /*7eb0*/  @!P5 HFMA2.BF16_V2 R234, -RZ.H0_H0, RZ.H0_H0, -R167.H0_H0 ;  /* 0x200000ffffead231 */ /* 0x000fe200003409a7 */
[----:B------:R-:W1:Y:S02]  /*7ec0*/  LDSM.16.MT88.4 R64, [R176+0x6000] ;  /* 0x00600000b040783b */ /* 0x000e640000004200 */
[----:B------:R-:W-:-:S02]  /*7ed0*/  ISETP.GE.U32.AND P4, PT, R217, R0, PT ;  /* 0x00000000d900720c */ /* 0x000fc40003f86070 */
[----:B------:R-:W2:Y:S01]  /*7ee0*/  LDSM.16.MT88.4 R84, [R176+0x6800] ;  /* 0x00680000b054783b */ /* 0x000ea20000004200 */
[----:B------:R-:W-:Y:S01]  /*7ef0*/  @!P6 HFMA2.BF16_V2 R226, -RZ.H0_H0, RZ.H0_H0, -R166.H0_H0 ;  /* 0x200000ffffe2e231 */ /* 0x000fe200003409a6 */
[----:B------:R-:W-:Y:S02]  /*7f00*/  @!P5 PRMT R167, R234, 0x5410, RZ ;  /* 0x00005410eaa7d816 */ /* 0x000fe400000000ff */
[----:B------:R-:W-:Y:S02]  /*7f10*/  LOP3.LUT R0, R212, 0xff, RZ, 0xc0, !PT ;  /* 0x000000ffd4007812 */ /* 0x000fe400078ec0ff */
[----:B------:R-:W-:Y:S02]  /*7f20*/  @!P6 PRMT R166, R226, 0x5410, RZ ;  /* 0x00005410e2a6e816 */ /* 0x000fe400000000ff */
[C---:B------:R-:W-:Y:S02]  /*7f30*/  ISETP.GE.U32.AND P6, PT, R217.reuse, R50, PT ;  /* 0x00000032d900720c */ /* 0x040fe40003fc6070 */
[----:B------:R3:W4:Y:S01]  /*7f40*/  LDL.LU.S16 R50, [R1+0xa4] ;  /* 0x0000a40001327983 */ /* 0x0007220000300600 */
[----:B------:R-:W-:Y:S01]  /*7f50*/  @!P4 HFMA2.BF16_V2 R235, -RZ.H0_H0, RZ.H0_H0, -R168.H0_H0 ;  /* 0x200000ffffebc231 */ /* 0x000fe200003409a8 */
[----:B------:R-:W-:-:S02]  /*7f60*/  ISETP.GE.U32.AND P5, PT, R217, R0, PT ;  /* 0x00000000d900720c */ /* 0x000fc40003fa6070 */
[----:B------:R-:W-:Y:S02]  /*7f70*/  LOP3.LUT R0, R26, 0xffff, RZ, 0xc0, !PT ;  /* 0x0000ffff1a007812 */ /* 0x000fe400078ec0ff */
[----:B------:R-:W-:Y:S02]  /*7f80*/  @!P4 PRMT R168, R235, 0x5410, RZ ;  /* 0x00005410eba8c816 */ /* 0x000fe400000000ff */
[----:B------:R-:W-:-:S04]  /*7f90*/  SHF.R.U32.HI R0, RZ, 0x8, R0 ;  /* 0x00000008ff007819 */ /* 0x000fc80000011600 */
[----:B------:R-:W-:-:S03]  /*7fa0*/  LOP3.LUT R0, R0, 0xffff, RZ, 0xc0, !PT ;  /* 0x0000ffff00007812 */ /* 0x000fc600078ec0ff */
[----:B------:R-:W-:Y:S01]  /*7fb0*/  @!P5 HFMA2.BF16_V2 R240, -RZ.H0_H0, RZ.H0_H0, -R165.H0_H0 ;  /* 0x200000fffff0d231 */ /* 0x000fe200003409a5 */
[C---:B------:R-:W-:Y:S02]  /*7fc0*/  ISETP.GE.U32.AND P3, PT, R217.reuse, R0, PT ;  /* 0x00000000d900720c */ /* 0x040fe40003f66070 */
[----:B------:R-:W-:Y:S02]  /*7fd0*/  LOP3.LUT R0, R26, 0xff, RZ, 0xc0, !PT ;  /* 0x000000ff1a007812 */ /* 0x000fe400078ec0ff */
[----:B------:R-:W-:Y:S02]  /*7fe0*/  @!P5 PRMT R165, R240, 0x5410, RZ ;  /* 0x00005410f0a5d816 */ /* 0x000fe400000000ff */
[C---:B------:R-:W-:Y:S02]  /*7ff0*/  ISETP.GE.U32.AND P4, PT, R217.reuse, R0, PT ;  /* 0x00000000d900720c */ /* 0x040fe40003f86070 */
[--C-:B------:R-:W-:Y:S01]  /*8000*/  SHF.R.U32.HI R0, RZ, 0x18, R26.reuse ;  /* 0x00000018ff007819 */ /* 0x100fe2000001161a */
[----:B-1----:R-:W-:Y:S03]  /*8010*/  HMMA.16816.F32.BF16 R12, R36, R64, RZ ;  /* 0x00000040240c723c */ /* 0x002fe600000418ff */
[----:B------:R-:W-:Y:S01]  /*8020*/  ISETP.GE.U32.AND P5, PT, R217, R0, PT ;  /* 0x00000000d900720c */ /* 0x000fe20003fa6070 */
[----:B------:R-:W-:Y:S01]  /*8030*/  @!P3 HFMA2.BF16_V2 R242, -RZ.H0_H0, RZ.H0_H0, -R146.H0_H0 ;  /* 0x200000fffff2b231 */ /* 0x000fe20000340992 */
[----:B------:R-:W-:-:S03]  /*8040*/  SHF.R.U32.HI R0, RZ, 0x10, R26 ;  /* 0x00000010ff007819 */ /* 0x000fc6000001161a */
[----:B------:R-:W-:Y:S02]  /*8050*/  HMMA.16816.F32.BF16 R8, R32, R64, RZ ;  /* 0x000000402008723c */ /* 0x000fe400000418ff */
[----:B------:R-:W-:Y:S01]  /*8060*/  @!P4 HFMA2.BF16_V2 R243, -RZ.H0_H0, RZ.H0_H0, -R147.H0_H0 ;  /* 0x200000fffff3c231 */ /* 0x000fe20000340993 */
[----:B------:R-:W-:Y:S02]  /*8070*/  @!P3 PRMT R146, R242, 0x5410, RZ ;  /* 0x00005410f292b816 */ /* 0x000fe400000000ff */
[----:B------:R-:W-:Y:S02]  /*8080*/  LOP3.LUT R0, R0, 0xff, RZ, 0xc0, !PT ;  /* 0x000000ff00007812 */ /* 0x000fe400078ec0ff */
[----:B------:R-:W-:Y:S02]  /*8090*/  @!P4 PRMT R147, R243, 0x5410, RZ ;  /* 0x00005410f393c816 */ /* 0x000fe400000000ff */
[----:B------:R-:W-:Y:S02]  /*80a0*/  ISETP.GE.U32.AND P0, PT, R217, R0, PT ;  /* 0x00000000d900720c */ /* 0x000fe40003f06070 */
[----:B------:R-:W-:-:S04]  /*80b0*/  SHF.R.U32.HI R0, RZ, 0x8, R59 ;  /* 0x00000008ff007819 */ /* 0x000fc8000001163b */
[----:B------:R-:W-:Y:S01]  /*80c0*/  LOP3.LUT R0, R0, 0xffff, RZ, 0xc0, !PT ;  /* 0x0000ffff00007812 */ /* 0x000fe200078ec0ff */
[-C--:B--2---:R-:W-:Y:S01]  /*80d0*/  HMMA.16816.F32.BF16 R232, R40, R84.reuse, R12 ;  /* 0x0000005428e8723c */ /* 0x084fe2000004180c */
[----:B------:R3:W2:Y:S02]  /*80e0*/  LDL.LU.S16 R15, [R1+0xac] ;  /* 0x0000ac00010f7983 */ /* 0x0006a40000300600 */
[----:B------:R-:W-:Y:S02]  /*80f0*/  ISETP.GE.U32.AND P4, PT, R217, R0, PT ;  /* 0x00000000d900720c */ /* 0x000fe40003f86070 */
[----:B------:R3:W2:Y:S01]  /*8100*/  LDL.LU.S16 R14, [R1+0xa8] ;  /* 0x0000a800010e7983 */ /* 0x0006a20000300600 */
[----:B------:R-:W-:Y:S02]  /*8110*/  @!P0 HFMA2.BF16_V2 R244, -RZ.H0_H0, RZ.H0_H0, -R149.H0_H0 ;  /* 0x200000fffff48231 */ /* 0x000fe40000340995 */
[----:B------:R-:W-:Y:S01]  /*8120*/  HMMA.16816.F32.BF16 R240, R28, R84, R8 ;  /* 0x000000541cf0723c */ /* 0x000fe20000041808 */
[----:B------:R3:W3:Y:S01]  /*8130*/  LDL.LU.S16 R11, [R1+0xb4] ;  /* 0x0000b400010b7983 */ /* 0x0006e20000300600 */
[----:B------:R-:W-:-:S02]  /*8140*/  LOP3.LUT R0, R76, 0xff, RZ, 0xc0, !PT ;  /* 0x000000ff4c007812 */ /* 0x000fc400078ec0ff */
[----:B------:R-:W-:Y:S02]  /*8150*/  @!P0 PRMT R149, R244, 0x5410, RZ ;  /* 0x00005410f4958816 */ /* 0x000fe400000000ff */
[----:B------:R-:W-:Y:S02]  /*8160*/  ISETP.GE.U32.AND P0, PT, R217, R0, PT ;  /* 0x00000000d900720c */ /* 0x000fe40003f06070 */
[----:B------:R-:W-:Y:S01]  /*8170*/  SHF.R.U32.HI R0, RZ, 0x10, R53 ;  /* 0x00000010ff007819 */ /* 0x000fe20000011635 */
[----:B------:R-:W-:-:S03]  /*8180*/  @!P5 HFMA2.BF16_V2 R245, -RZ.H0_H0, RZ.H0_H0, -R148.H0_H0 ;  /* 0x200000fffff5d231 */ /* 0x000fc60000340994 */
[----:B------:R-:W-:Y:S01]  /*8190*/  LOP3.LUT R0, R0, 0xff, RZ, 0xc0, !PT ;  /* 0x000000ff00007812 */ /* 0x000fe200078ec0ff */
[----:B------:R-:W-:Y:S01]  /*81a0*/  @!P6 HFMA2.BF16_V2 R247, -RZ.H0_H0, RZ.H0_H0, -R159.H0_H0 ;  /* 0x200000fffff7e231 */ /* 0x000fe2000034099f */
[----:B------:R-:W-:Y:S02]  /*81b0*/  @!P5 PRMT R148, R245, 0x5410, RZ ;  /* 0x00005410f594d816 */ /* 0x000fe400000000ff */
[----:B------:R-:W-:Y:S01]  /*81c0*/  ISETP.GE.U32.AND P5, PT, R217, R0, PT ;  /* 0x00000000d900720c */ /* 0x000fe20003fa6070 */
[----:B------:R-:W-:Y:S01]  /*81d0*/  IMAD.MOV.U32 R7, RZ, RZ, R174 ;  /* 0x000000ffff077224 */ /* 0x000fe200078e00ae */
[----:B------:R-:W-:Y:S01]  /*81e0*/  LOP3.LUT R0, R53, 0xff, RZ, 0xc0, !PT ;  /* 0x000000ff35007812 */ /* 0x000fe200078ec0ff */
[----:B------:R-:W-:Y:S01]  /*81f0*/  @!P4 HFMA2.BF16_V2 R246, -RZ.H0_H0, RZ.H0_H0, -R158.H0_H0 ;  /* 0x200000fffff6c231 */ /* 0x000fe2000034099e */
[----:B------:R-:W-:Y:S01]  /*8200*/  @!P6 PRMT R159, R247, 0x5410, RZ ;  /* 0x00005410f79fe816 */ /* 0x000fe200000000ff */
[----:B------:R-:W-:Y:S01]  /*8210*/  IMAD.MOV.U32 R6, RZ, RZ, R107 ;  /* 0x000000ffff067224 */ /* 0x000fe200078e006b */
[C---:B------:R-:W-:Y:S01]  /*8220*/  ISETP.GE.U32.AND P6, PT, R217.reuse, R0, PT ;  /* 0x00000000d900720c */ /* 0x040fe20003fc6070 */
[----:B------:R-:W-:Y:S01]  /*8230*/  IMAD.MOV.U32 R93, RZ, RZ, R63 ;  /* 0x000000ffff5d7224 */ /* 0x000fe200078e003f */
[----:B------:R-:W-:Y:S01]  /*8240*/  SHF.R.U32.HI R0, RZ, 0x18, R53 ;  /* 0x00000018ff007819 */ /* 0x000fe20000011635 */
[----:B------:R-:W-:Y:S01]  /*8250*/  IMAD.MOV.U32 R92, RZ, RZ, R62 ;  /* 0x000000ffff5c7224 */ /* 0x000fe200078e003e */
[----:B------:R-:W-:Y:S01]  /*8260*/  @!P4 PRMT R158, R246, 0x5410, RZ ;  /* 0x00005410f69ec816 */ /* 0x000fe200000000ff */
[----:B------:R-:W-:Y:S01]  /*8270*/  IMAD.MOV.U32 R88, RZ, RZ, R2 ;  /* 0x000000ffff587224 */ /* 0x000fe200078e0002 */
[----:B------:R-:W-:Y:S01]  /*8280*/  ISETP.GE.U32.AND P4, PT, R217, R0, PT ;  /* 0x00000000d900720c */ /* 0x000fe20003f86070 */
[----:B------:R-:W-:Y:S01]  /*8290*/  IMAD.MOV.U32 R26, RZ, RZ, R232 ;  /* 0x000000ffff1a7224 */ /* 0x000fe200078e00e8 */
[----:B------:R-:W-:Y:S01]  /*82a0*/  LOP3.LUT R0, R53, 0xffff, RZ, 0xc0, !PT ;  /* 0x0000ffff35007812 */ /* 0x000fe200078ec0ff */
[----:B------:R-:W-:Y:S01]  /*82b0*/  IMAD R174, R5, 0x2, R173 ;  /* 0x0000000205ae7824 */ /* 0x000fe200078e02ad */
[----:B------:R-:W-:Y:S01]  /*82c0*/  ISETP.GE.U32.AND P3, PT, R217, R61, PT ;  /* 0x0000003dd900720c */ /* 0x000fe20003f66070 */
[----:B------:R-:W-:Y:S01]  /*82d0*/  IMAD.MOV.U32 R137, RZ, RZ, R233 ;  /* 0x000000ffff897224 */ /* 0x000fe200078e00e9 */
[----:B------:R-:W-:Y:S01]  /*82e0*/  SHF.R.U32.HI R0, RZ, 0x8, R0 ;  /* 0x00000008ff007819 */ /* 0x000fe20000011600 */
[----:B------:R-:W-:-:S02]  /*82f0*/  IMAD.MOV.U32 R107, RZ, RZ, R60 ;  /* 0x000000ffff6b7224 */ /* 0x000fc400078e003c */
[----:B------:R-:W1:Y:S01]  /*8300*/  LDSM.16.MT88.4 R60, [R174+0x6000] ;  /* 0x00600000ae3c783b */ /* 0x000e620000004200 */
[----:B------:R-:W-:Y:S01]  /*8310*/  LOP3.LUT R0, R0, 0xffff, RZ, 0xc0, !PT ;  /* 0x0000ffff00007812 */ /* 0x000fe200078ec0ff */
        /* <DEDUP_REMOVED lines=10> */
[----:B------:R-:W-:Y:S01]  /*83c0*/  IMAD.MOV.U32 R129, RZ, RZ, R235 ;  /* 0x000000ffff817224 */ /* 0x000fe200078e00eb */
[----:B----4-:R-:W-:-:S05]  /*83d0*/  @!P0 HFMA2.BF16_V2 R50, -RZ.H0_H0, RZ.H0_H0, -R161.H0_H0 ;  /* 0x200000ffff328231 */ /* 0x010fca00003409a1 */
[----:B------:R-:W-:-:S04]  /*83e0*/  PRMT R10, R50, 0x7610, R10 ;  /* 0x00007610320a7816 */ /* 0x000fc8000000000a */
[----:B------:R-:W-:Y:S02]  /*83f0*/  @!P0 PRMT R161, R10, 0x5410, RZ ;  /* 0x000054100aa18816 */ /* 0x000fe400000000ff */
[----:B------:R-:W-:Y:S01]  /*8400*/  ISETP.GE.U32.AND P0, PT, R217, R0, PT ;  /* 0x00000000d900720c */ /* 0x000fe20003f06070 */
[----:B------:R4:W4:Y:S01]  /*8410*/  LDL.LU.S16 R10, [R1+0xb0] ;  /* 0x0000b000010a7983 */ /* 0x0009220000300600 */
[----:B------:R-:W-:-:S03]  /*8420*/  LOP3.LUT R0, R220, 0xff, RZ, 0xc0, !PT ;  /* 0x000000ffdc007812 */ /* 0x000fc600078ec0ff */
[----:B------:R1:W4:Y:S08]  /*8430*/  LDL.LU.S16 R2, [R1+0xb8] ;  /* 0x0000b80001027983 */ /* 0x0003300000300600 */
[----:B------:R-:W-:-:S05]  /*8440*/  @!P0 HFMA2.BF16_V2 R5, -RZ.H0_H0, RZ.H0_H0, -R152.H0_H0 ;  /* 0x200000ffff058231 */ /* 0x000fca0000340998 */
[----:B------:R-:W-:Y:S02]  /*8450*/  @!P0 PRMT R152, R5, 0x5410, RZ ;  /* 0x0000541005988816 */ /* 0x000fe400000000ff */
[----:B------:R-:W-:Y:S01]  /*8460*/  ISETP.GE.U32.AND P0, PT, R217, R74, PT ;  /* 0x0000004ad900720c */ /* 0x000fe20003f06070 */
[----:B--2---:R-:W-:-:S05]  /*8470*/  @!P6 HFMA2.BF16_V2 R14, -RZ.H0_H0, RZ.H0_H0, -R153.H0_H0 ;  /* 0x200000ffff0ee231 */ /* 0x004fca0000340999 */
[----:B------:R-:W-:-:S04]  /*8480*/  PRMT R12, R14, 0x7610, R12 ;  /* 0x000076100e0c7816 */ /* 0x000fc8000000000c */
[----:B------:R-:W-:Y:S02]  /*8490*/  @!P6 PRMT R153, R12, 0x5410, RZ ;  /* 0x000054100c99e816 */ /* 0x000fe400000000ff */
[----:B------:R-:W-:Y:S02]  /*84a0*/  ISETP.GE.U32.AND P6, PT, R217, R75, PT ;  /* 0x0000004bd900720c */ /* 0x000fe40003fc6070 */
[----:B------:R-:W2:Y:S01]  /*84b0*/  LDSM.16.MT88.4 R72, [R174+0x6800] ;  /* 0x00680000ae48783b */ /* 0x000ea20000004200 */
[----:B------:R-:W-:-:S05]  /*84c0*/  @!P3 HFMA2.BF16_V2 R15, -RZ.H0_H0, RZ.H0_H0, -R160.H0_H0 ;  /* 0x200000ffff0fb231 */ /* 0x000fca00003409a0 */
[----:B------:R-:W-:-:S04]  /*84d0*/  PRMT R13, R15, 0x7610, R13 ;  /* 0x000076100f0d7816 */ /* 0x000fc8000000000d */
[----:B------:R-:W-:Y:S02]  /*84e0*/  @!P3 PRMT R160, R13, 0x5410, RZ ;  /* 0x000054100da0b816 */ /* 0x000fe400000000ff */
[----:B-1----:R-:W-:Y:S01]  /*84f0*/  HMMA.16816.F32.BF16 R12, R36, R60, RZ ;  /* 0x0000003c240c723c */ /* 0x002fe200000418ff */
[----:B------:R-:W-:Y:S01]  /*8500*/  ISETP.GE.U32.AND P3, PT, R217, R0, PT ;  /* 0x00000000d900720c */ /* 0x000fe20003f66070 */
[----:B---3--:R-:W-:Y:S01]  /*8510*/  @!P5 HFMA2.BF16_V2 R11, -RZ.H0_H0, RZ.H0_H0, -R151.H0_H0 ;  /* 0x200000ffff0bd231 */ /* 0x008fe20000340997 */
[----:B------:R-:W-:-:S04]  /*8520*/  SHF.R.U32.HI R0, RZ, 0x8, R221 ;  /* 0x00000008ff007819 */ /* 0x000fc800000116dd */
[----:B------:R-:W-:Y:S02]  /*8530*/  PRMT R9, R11, 0x7610, R9 ;  /* 0x000076100b097816 */ /* 0x000fe40000000009 */
[----:B------:R-:W-:Y:S02]  /*8540*/  LOP3.LUT R0, R0, 0xffff, RZ, 0xc0, !PT ;  /* 0x0000ffff00007812 */ /* 0x000fe400078ec0ff */
[----:B------:R-:W-:Y:S02]  /*8550*/  @!P5 PRMT R151, R9, 0x5410, RZ ;  /* 0x000054100997d816 */ /* 0x000fe400000000ff */
[----:B------:R-:W-:Y:S02]  /*8560*/  ISETP.GE.U32.AND P5, PT, R217, R0, PT ;  /* 0x00000000d900720c */ /* 0x000fe40003fa6070 */
[----:B------:R1:W3:Y:S09]  /*8570*/  LDL.LU.S16 R0, [R1+0xbc] ;  /* 0x0000bc0001007983 */ /* 0x0002f20000300600 */
[----:B--2---:R-:W-:Y:S01]  /*8580*/  HMMA.16816.F32.BF16 R244, R40, R72, R12 ;  /* 0x0000004828f4723c */ /* 0x004fe2000004180c */
[----:B------:R1:W2:Y:S04]  /*8590*/  LDL.LU.S16 R13, [R1+0xc4] ;  /* 0x0000c400010d7983 */ /* 0x0002a80000300600 */
[----:B------:R1:W3:Y:S01]  /*85a0*/  LDL.LU.S16 R12, [R1+0xc0] ;  /* 0x0000c000010c7983 */ /* 0x0002e20000300600 */
[----:B------:R-:W-:-:S02]  /*85b0*/  IMAD.MOV.U32 R224, RZ, RZ, R88 ;  /* 0x000000ffffe07224 */ /* 0x000fc400078e0058 */
[----:B------:R-:W-:Y:S02]  /*85c0*/  IMAD.MOV.U32 R223, RZ, RZ, R6 ;  /* 0x000000ffffdf7224 */ /* 0x000fe400078e0006 */
[----:B------:R-:W-:Y:S01]  /*85d0*/  IMAD.MOV.U32 R6, RZ, RZ, R22 ;  /* 0x000000ffff067224 */ /* 0x000fe200078e0016 */
[----:B----4-:R-:W-:-:S05]  /*85e0*/  @!P4 HFMA2.BF16_V2 R10, -RZ.H0_H0, RZ.H0_H0, -R150.H0_H0 ;  /* 0x200000ffff0ac231 */ /* 0x010fca0000340996 */
[----:B------:R-:W-:-:S04]  /*85f0*/  PRMT R8, R10, 0x7610, R8 ;  /* 0x000076100a087816 */ /* 0x000fc80000000008 */
[----:B------:R-:W-:Y:S02]  /*8600*/  @!P4 PRMT R150, R8, 0x5410, RZ ;  /* 0x000054100896c816 */ /* 0x000fe400000000ff */
[----:B------:R-:W-:Y:S01]  /*8610*/  HMMA.16816.F32.BF16 R8, R32, R60, RZ ;  /* 0x0000003c2008723c */ /* 0x000fe200000418ff */
[----:B------:R-:W-:Y:S11]  /*8620*/  @!P1 HFMA2.BF16_V2 R2, -RZ.H0_H0, RZ.H0_H0, -R157.H0_H0 ;  /* 0x200000ffff029231 */ /* 0x000ff6000034099d */
[----:B------:R-:W-:Y:S11]  /*8630*/  @!UPT UIADD3 URZ, URZ, URZ, URZ ;  /* 0x0000003f3f3ff290 */ /* 0x000ff6000fffe03f */
[----:B------:R-:W-:Y:S01]  /*8640*/  @!UPT UIADD3 URZ, URZ, URZ, URZ ;  /* 0x0000003f3f3ff290 */ /* 0x000fe2000fffe03f */
[----:B------:R-:W-:Y:S01]  /*8650*/  HMMA.16816.F32.BF16 R232, R28, R72, R8 ;  /* 0x000000481ce8723c */ /* 0x000fe20000041808 */
[----:B------:R-:W-:-:S04]  /*8660*/  PRMT R49, R2, 0x7610, R49 ;  /* 0x0000761002317816 */ /* 0x000fc80000000031 */
[----:B------:R-:W-:Y:S01]  /*8670*/  @!P1 PRMT R157, R49, 0x5410, RZ ;  /* 0x00005410319d9816 */ /* 0x000fe200000000ff */
[----:B------:R-:W-:Y:S02]  /*8680*/  IMAD.MOV.U32 R49, RZ, RZ, R224 ;  /* 0x000000ffff317224 */ /* 0x000fe400078e00e0 */
[----:B------:R-:W-:Y:S02]  /*8690*/  IMAD.MOV.U32 R224, RZ, RZ, R222 ;  /* 0x000000ffffe07224 */ /* 0x000fe400078e00de */
[----:B------:R-:W-:Y:S02]  /*86a0*/  IMAD.MOV.U32 R225, RZ, RZ, R49 ;  /* 0x000000ffffe17224 */ /* 0x000fe400078e0031 */
[----:B------:R-:W-:Y:S02]  /*86b0*/  IMAD.MOV.U32 R49, RZ, RZ, R224 ;  /* 0x000000ffff317224 */ /* 0x000fe400078e00e0 */
[----:B------:R-:W-:Y:S01]  /*86c0*/  IMAD.MOV.U32 R224, RZ, RZ, R6 ;  /* 0x000000ffffe07224 */ /* 0x000fe200078e0006 */
[----:B--2---:R-:W-:-:S02]  /*86d0*/  @!P3 HFMA2.BF16_V2 R13, -RZ.H0_H0, RZ.H0_H0, -R155.H0_H0 ;  /* 0x200000ffff0db231 */ /* 0x004fc4000034099b */
[----:B---3--:R-:W-:-:S03]  /*86e0*/  @!P2 HFMA2.BF16_V2 R12, -RZ.H0_H0, RZ.H0_H0, -R154.H0_H0 ;  /* 0x200000ffff0ca231 */ /* 0x008fc6000034099a */
[----:B------:R-:W-:Y:S02]  /*86f0*/  PRMT R11, R13, 0x7610, R11 ;  /* 0x000076100d0b7816 */ /* 0x000fe4000000000b */
[----:B------:R-:W-:Y:S02]  /*8700*/  PRMT R8, R12, 0x7610, R8 ;  /* 0x000076100c087816 */ /* 0x000fe40000000008 */
[----:B------:R-:W-:Y:S02]  /*8710*/  @!P3 PRMT R155, R11, 0x5410, RZ ;  /* 0x000054100b9bb816 */ /* 0x000fe400000000ff */
[----:B------:R1:W2:Y:S01]  /*8720*/  LDL.LU.S16 R11, [R1+0xc8] ;  /* 0x0000c800010b7983 */ /* 0x0002a20000300600 */
[----:B------:R-:W-:-:S03]  /*8730*/  @!P2 PRMT R154, R8, 0x5410, RZ ;  /* 0x00005410089aa816 */ /* 0x000fc600000000ff */
[----:B------:R1:W3:Y:S04]  /*8740*/  LDL.LU.S16 R8, [R1+0xf0] ;  /* 0x0000f00001087983 */ /* 0x0002e80000300600 */
[----:B------:R1:W4:Y:S01]  /*8750*/  LDL.LU.S16 R6, [R1+0xf4] ;  /* 0x0000f40001067983 */ /* 0x0003220000300600 */
[----:B------:R-:W-:Y:S01]  /*8760*/  @!P5 HFMA2.BF16_V2 R0, -RZ.H0_H0, RZ.H0_H0, -R156.H0_H0 ;  /* 0x200000ffff00d231 */ /* 0x000fe2000034099c */
[----:B------:R-:W-:Y:S01]  /*8770*/  SHF.R.U32.HI R2, RZ, 0x8, R190 ;  /* 0x00000008ff027819 */ /* 0x000fe200000116be */
[----:B------:R-:W-:Y:S02]  /*8780*/  IMAD.MOV.U32 R22, RZ, RZ, R71 ;  /* 0x000000ffff167224 */ /* 0x000fe400078e0047 */
[----:B------:R-:W-:Y:S01]  /*8790*/  IMAD.MOV.U32 R71, RZ, RZ, R82 ;  /* 0x000000ffff477224 */ /* 0x000fe200078e0052 */
[----:B------:R-:W-:-:S02]  /*87a0*/  PRMT R14, R0, 0x7610, R14 ;  /* 0x00007610000e7816 */ /* 0x000fc4000000000e */
[----:B------:R-:W-:Y:S02]  /*87b0*/  LOP3.LUT R0, R197, 0xff, RZ, 0xc0, !PT ;  /* 0x000000ffc5007812 */ /* 0x000fe400078ec0ff */
[----:B------:R-:W-:Y:S01]  /*87c0*/  PRMT R82, R202, 0x5410, R2 ;  /* 0x00005410ca527816 */ /* 0x000fe20000000002 */
[----:B------:R-:W-:Y:S02]  /*87d0*/  FFMA.FTZ R2, R213, c[0x0][0x23c], -R17 ;  /* 0x00008f00d5027a23 */ /* 0x000fe40000010811 */
[----:B------:R-:W-:Y:S01]  /*87e0*/  IMAD.MOV.U32 R88, RZ, RZ, R81 ;  /* 0x000000ffff587224 */ /* 0x000fe200078e0051 */
[----:B------:R-:W-:Y:S01]  /*87f0*/  PRMT R81, R0, 0x5410, R196 ;  /* 0x0000541000517816 */ /* 0x000fe200000000c4 */
[----:B------:R1:W-:Y:S01]  /*8800*/  MUFU.EX2 R221, R2 ;  /* 0x0000000200dd7308 */ /* 0x0003e20000000800 */
[----:B------:R-:W-:-:S04]  /*8810*/  LOP3.LUT R0, R44, 0xffff, RZ, 0xc0, !PT ;  /* 0x0000ffff2c007812 */ /* 0x000fc800078ec0ff */
[----:B------:R-:W-:-:S04]  /*8820*/  SHF.R.U32.HI R0, RZ, 0x8, R0 ;  /* 0x00000008ff007819 */ /* 0x000fc80000011600 */
[----:B------:R-:W-:Y:S01]  /*8830*/  LOP3.LUT R0, R0, 0xffff, RZ, 0xc0, !PT ;  /* 0x0000ffff00007812 */ /* 0x000fe200078ec0ff */
[----:B-1----:R-:W-:-:S04]  /*8840*/  FFMA.FTZ R2, R110, c[0x0][0x23c], -R17 ;  /* 0x00008f006e027a23 */ /* 0x002fc80000010811 */
[----:B------:R-:W1:Y:S01]  /*8850*/  MUFU.EX2 R222, R2 ;  /* 0x0000000200de7308 */ /* 0x000e620000000800 */
[----:B------:R-:W-:Y:S02]  /*8860*/  @!P5 PRMT R156, R14, 0x5410, RZ ;  /* 0x000054100e9cd816 */ /* 0x000fe400000000ff */
[----:B------:R-:W-:Y:S02]  /*8870*/  ISETP.GE.U32.AND P5, PT, R217, R0, PT ;  /* 0x00000000d900720c */ /* 0x000fe40003fa6070 */
[----:B------:R-:W-:-:S04]  /*8880*/  LOP3.LUT R0, R44, 0xff, RZ, 0xc0, !PT ;  /* 0x000000ff2c007812 */ /* 0x000fc800078ec0ff */
[C---:B------:R-:W-:Y:S02]  /*8890*/  ISETP.GE.U32.AND P2, PT, R217.reuse, R0, PT ;  /* 0x00000000d900720c */ /* 0x040fe40003f46070 */
[----:B------:R-:W-:Y:S02]  /*88a0*/  SHF.R.U32.HI R0, RZ, 0x18, R44 ;  /* 0x00000018ff007819 */ /* 0x000fe4000001162c */
[----:B-1----:R-:W-:Y:S01]  /*88b0*/  F2FP.BF16.PACK_AB R5, R222, R221 ;  /* 0x000000ddde05723e */ /* 0x002fe200000010ff */
[--C-:B------:R-:W-:Y:S01]  /*88c0*/  FFMA.FTZ R2, R112, c[0x0][0x23c], -R18.reuse ;  /* 0x00008f0070027a23 */ /* 0x100fe20000010812 */
[----:B------:R-:W-:Y:S01]  /*88d0*/  ISETP.GE.U32.AND P3, PT, R217, R0, PT ;  /* 0x00000000d900720c */ /* 0x000fe20003f66070 */
[----:B------:R-:W-:Y:S01]  /*88e0*/  FFMA.FTZ R0, R219, c[0x0][0x23c], -R18 ;  /* 0x00008f00db007a23 */ /* 0x000fe20000010812 */
[C---:B------:R-:W-:Y:S01]  /*88f0*/  PRMT R145, R5.reuse, 0x7610, R145 ;  /* 0x0000761005917816 */ /* 0x040fe20000000091 */
[----:B------:R-:W-:Y:S01]  /*8900*/  MUFU.EX2 R219, R2 ;  /* 0x0000000200db7308 */ /* 0x000fe20000000800 */
[----:B------:R-:W-:-:S07]  /*8910*/  PRMT R144, R5, 0x7632, R144 ;  /* 0x0000763205907816 */ /* 0x000fce0000000090 */
[----:B------:R1:W1:Y:S01]  /*8920*/  MUFU.EX2 R220, R0 ;  /* 0x0000000000dc7308 */ /* 0x0002620000000800 */
[----:B------:R-:W-:Y:S02]  /*8930*/  PRMT R84, R145, 0x5410, R144 ;  /* 0x0000541091547816 */ /* 0x000fe40000000090 */
[----:B-1----:R-:W-:-:S04]  /*8940*/  SHF.R.U32.HI R0, RZ, 0x10, R44 ;  /* 0x00000010ff007819 */ /* 0x002fc8000001162c */
[----:B------:R-:W-:Y:S01]  /*8950*/  LOP3.LUT R0, R0, 0xff, RZ, 0xc0, !PT ;  /* 0x000000ff00007812 */ /* 0x000fe200078ec0ff */
[----:B------:R-:W-:Y:S02]  /*8960*/  IMAD.MOV.U32 R212, RZ, RZ, R225 ;  /* 0x000000ffffd47224 */ /* 0x000fe400078e00e1 */
[----:B------:R-:W-:Y:S02]  /*8970*/  IMAD.MOV.U32 R225, RZ, RZ, R49 ;  /* 0x000000ffffe17224 */ /* 0x000fe400078e0031 */
[----:B------:R-:W-:Y:S02]  /*8980*/  IMAD.MOV.U32 R49, RZ, RZ, R224 ;  /* 0x000000ffff317224 */ /* 0x000fe400078e00e0 */
[----:B------:R-:W-:Y:S02]  /*8990*/  IMAD.MOV.U32 R224, RZ, RZ, R223 ;  /* 0x000000ffffe07224 */ /* 0x000fe400078e00df */
[----:B------:R-:W-:Y:S01]  /*89a0*/  IMAD.MOV.U32 R223, RZ, RZ, R7 ;  /* 0x000000ffffdf7224 */ /* 0x000fe200078e0007 */
[----:B------:R-:W-:-:S02]  /*89b0*/  LOP3.LUT R7, R51, 0xff, RZ, 0xc0, !PT ;  /* 0x000000ff33077812 */ /* 0x000fc400078ec0ff */
[----:B------:R-:W-:Y:S01]  /*89c0*/  ISETP.GE.U32.AND P1, PT, R217, R77, PT ;  /* 0x0000004dd900720c */ /* 0x000fe20003f26070 */
[----:B--2---:R-:W-:Y:S02]  /*89d0*/  @!P2 HFMA2.BF16_V2 R11, -RZ.H0_H0, RZ.H0_H0, -R145.H0_H0 ;  /* 0x200000ffff0ba231 */ /* 0x004fe40000340991 */
[----:B---3--:R-:W-:-:S03]  /*89e0*/  @!P5 HFMA2.BF16_V2 R8, -RZ.H0_H0, RZ.H0_H0, -R144.H0_H0 ;  /* 0x200000ffff08d231 */ /* 0x008fc60000340990 */
[----:B------:R-:W-:-:S04]  /*89f0*/  PRMT R10, R11, 0x7610, R10 ;  /* 0x000076100b0a7816 */ /* 0x000fc8000000000a */
[----:B------:R-:W-:Y:S02]  /*8a00*/  @!P2 PRMT R145, R10, 0x5410, RZ ;  /* 0x000054100a91a816 */ /* 0x000fe400000000ff */
[C---:B------:R-:W-:Y:S02]  /*8a10*/  ISETP.GE.U32.AND P2, PT, R217.reuse, R0, PT ;  /* 0x00000000d900720c */ /* 0x040fe40003f46070 */
[----:B------:R-:W-:Y:S02]  /*8a20*/  PRMT R2, R8, 0x7610, R2 ;  /* 0x0000761008027816 */ /* 0x000fe40000000002 */
[----:B------:R-:W-:Y:S02]  /*8a30*/  LOP3.LUT R0, R124, 0xff, RZ, 0xc0, !PT ;  /* 0x000000ff7c007812 */ /* 0x000fe400078ec0ff */
[----:B------:R-:W-:Y:S02]  /*8a40*/  @!P5 PRMT R144, R2, 0x5410, RZ ;  /* 0x000054100290d816 */ /* 0x000fe400000000ff */
[----:B------:R-:W-:-:S02]  /*8a50*/  ISETP.GE.U32.AND P5, PT, R217, R0, PT ;  /* 0x00000000d900720c */ /* 0x000fc40003fa6070 */
[----:B------:R-:W-:-:S04]  /*8a60*/  F2FP.BF16.PACK_AB R0, R219, R220 ;  /* 0x000000dcdb00723e */ /* 0x000fc800000010ff */
[----:B------:R-:W-:-:S05]  /*8a70*/  PRMT R143, R0, 0x7610, R143 ;  /* 0x00007610008f7816 */ /* 0x000fca000000008f */
[----:B----4-:R-:W-:Y:S01]  /*8a80*/  @!P2 HFMA2.BF16_V2 R6, -RZ.H0_H0, RZ.H0_H0, -R143.H0_H0 ;  /* 0x200000ffff06a231 */ /* 0x010fe2000034098f */
[----:B------:R-:W-:-:S04]  /*8a90*/  PRMT R142, R0, 0x7632, R142 ;  /* 0x00007632008e7816 */ /* 0x000fc8000000008e */
[----:B------:R-:W-:Y:S02]  /*8aa0*/  PRMT R9, R6, 0x7610, R9 ;  /* 0x0000761006097816 */ /* 0x000fe40000000009 */
[----:B------:R-:W-:Y:S02]  /*8ab0*/  LOP3.LUT R8, R83, 0xff, RZ, 0xc0, !PT ;  /* 0x000000ff53087812 */ /* 0x000fe400078ec0ff */
[----:B------:R-:W-:Y:S02]  /*8ac0*/  PRMT R83, R143, 0x5410, R142 ;  /* 0x000054108f537816 */ /* 0x000fe4000000008e */
[----:B------:R-:W-:Y:S02]  /*8ad0*/  @!P2 PRMT R143, R9, 0x5410, RZ ;  /* 0x00005410098fa816 */ /* 0x000fe400000000ff */
[----:B------:R1:W2:Y:S01]  /*8ae0*/  LDL.LU.S16 R9, [R1+0xf8] ;  /* 0x0000f80001097983 */ /* 0x0002a20000300600 */
[----:B------:R-:W-:Y:S02]  /*8af0*/  LOP3.LUT R0, R51, 0xffff, RZ, 0xc0, !PT ;  /* 0x0000ffff33007812 */ /* 0x000fe400078ec0ff */
[----:B------:R-:W-:-:S02]  /*8b00*/  SHF.R.U32.HI R2, RZ, 0x10, R51 ;  /* 0x00000010ff027819 */ /* 0x000fc40000011633 */
[----:B------:R-:W-:Y:S02]  /*8b10*/  SHF.R.U32.HI R6, RZ, 0x18, R51 ;  /* 0x00000018ff067819 */ /* 0x000fe40000011633 */
[----:B------:R-:W-:Y:S02]  /*8b20*/  SHF.R.U32.HI R5, RZ, 0x8, R0 ;  /* 0x00000008ff057819 */ /* 0x000fe40000011600 */
[----:B------:R-:W-:Y:S02]  /*8b30*/  LOP3.LUT R0, R2, 0xff, RZ, 0xc0, !PT ;  /* 0x000000ff02007812 */ /* 0x000fe400078ec0ff */
[----:B------:R-:W-:Y:S02]  /*8b40*/  PRMT R77, R7, 0x5410, R5 ;  /* 0x00005410074d7816 */ /* 0x000fe40000000005 */
[----:B------:R-:W-:Y:S01]  /*8b50*/  PRMT R76, R0, 0x5410, R6 ;  /* 0x00005410004c7816 */ /* 0x000fe20000000006 */
[----:B------:R1:W3:Y:S04]  /*8b60*/  LDL.LU.S16 R7, [R1+0x100] ;  /* 0x0001000001077983 */ /* 0x0002e80000300600 */
[----:B------:R1:W4:Y:S04]  /*8b70*/  LDL.LU.S16 R6, [R1+0xfc] ;  /* 0x0000fc0001067983 */ /* 0x0003280000300600 */
[----:B------:R1:W3:Y:S04]  /*8b80*/  LDL.LU.S16 R11, [R1+0x108] ;  /* 0x00010800010b7983 */ /* 0x0002e80000300600 */
[----:B------:R1:W4:Y:S01]  /*8b90*/  LDL.LU.S16 R10, [R1+0x104] ;  /* 0x00010400010a7983 */ /* 0x0003220000300600 */
[----:B------:R-:W-:-:S02]  /*8ba0*/  SHF.R.U32.HI R2, RZ, 0x8, R118 ;  /* 0x00000008ff027819 */ /* 0x000fc40000011676 */
[----:B------:R-:W-:Y:S01]  /*8bb0*/  LOP3.LUT R0, R120, 0xff, RZ, 0xc0, !PT ;  /* 0x000000ff78007812 */ /* 0x000fe200078ec0ff */
[--C-:B------:R-:W-:Y:S01]  /*8bc0*/  FFMA.FTZ R5, R117, c[0x0][0x23c], -R17.reuse ;  /* 0x00008f0075057a23 */ /* 0x100fe20000010811 */
[----:B------:R-:W-:Y:S01]  /*8bd0*/  PRMT R73, R123, 0x5410, R2 ;  /* 0x000054107b497816 */ /* 0x000fe20000000002 */
[----:B------:R-:W-:Y:S01]  /*8be0*/  FFMA.FTZ R2, R111, c[0x0][0x23c], -R17 ;  /* 0x00008f006f027a23 */ /* 0x000fe20000010811 */
[----:B------:R-:W-:Y:S01]  /*8bf0*/  PRMT R72, R0, 0x5410, R122 ;  /* 0x0000541000487816 */ /* 0x000fe2000000007a */
[----:B------:R-:W-:Y:S01]  /*8c00*/  IMAD.MOV.U32 R50, RZ, RZ, R212 ;  /* 0x000000ffff327224 */ /* 0x000fe200078e00d4 */
[----:B------:R-:W-:Y:S01]  /*8c10*/  SHF.R.U32.HI R0, RZ, 0x8, R52 ;  /* 0x00000008ff007819 */ /* 0x000fe20000011634 */
[----:B------:R-:W-:Y:S01]  /*8c20*/  MUFU.EX2 R212, R5 ;  /* 0x0000000500d47308 */ /* 0x000fe20000000800 */
[----:B------:R-:W-:Y:S02]  /*8c30*/  IMAD.MOV.U32 R226, RZ, RZ, R223 ;  /* 0x000000ffffe27224 */ /* 0x000fe400078e00df */
[----:B------:R-:W-:Y:S01]  /*8c40*/  IMAD.MOV.U32 R223, RZ, RZ, R71 ;  /* 0x000000ffffdf7224 */ /* 0x000fe200078e0047 */
[----:B------:R-:W-:-:S04]  /*8c50*/  PRMT R71, R56, 0x5410, R0 ;  /* 0x0000541038477816 */ /* 0x000fc80000000000 */
[----:B------:R1:W1:Y:S01]  /*8c60*/  MUFU.EX2 R213, R2 ;  /* 0x0000000200d57308 */ /* 0x0002620000000800 */
[----:B------:R-:W-:-:S04]  /*8c70*/  SHF.R.U32.HI R0, RZ, 0x8, R141 ;  /* 0x00000008ff007819 */ /* 0x000fc8000001168d */
[----:B------:R-:W-:Y:S01]  /*8c80*/  LOP3.LUT R0, R0, 0xffff, RZ, 0xc0, !PT ;  /* 0x0000ffff00007812 */ /* 0x000fe200078ec0ff */
[----:B------:R-:W-:Y:S01]  /*8c90*/  IMAD.MOV.U32 R85, RZ, RZ, R19 ;  /* 0x000000ffff557224 */ /* 0x000fe200078e0013 */
[----:B-1----:R-:W-:-:S04]  /*8ca0*/  SHF.R.U32.HI R2, RZ, 0x8, R54 ;  /* 0x00000008ff027819 */ /* 0x002fc80000011636 */
[----:B------:R-:W-:Y:S02]  /*8cb0*/  PRMT R65, R58, 0x5410, R2 ;  /* 0x000054103a417816 */ /* 0x000fe40000000002 */
[----:B------:R-:W-:-:S04]  /*8cc0*/  LOP3.LUT R2, R115, 0xff, RZ, 0xc0, !PT ;  /* 0x000000ff73027812 */ /* 0x000fc800078ec0ff */
[----:B------:R-:W-:Y:S02]  /*8cd0*/  PRMT R58, R2, 0x5410, R116 ;  /* 0x00005410023a7816 */ /* 0x000fe40000000074 */
[C---:B------:R-:W-:Y:S02]  /*8ce0*/  ISETP.GE.U32.AND P4, PT, R217.reuse, R80, PT ;  /* 0x00000050d900720c */ /* 0x040fe40003f86070 */
[----:B------:R-:W-:Y:S01]  /*8cf0*/  ISETP.GE.U32.AND P2, PT, R217, R8, PT ;  /* 0x00000008d900720c */ /* 0x000fe20003f46070 */
[----:B------:R-:W-:Y:S01]  /*8d00*/  IMAD.MOV.U32 R13, RZ, RZ, R27 ;  /* 0x000000ffff0d7224 */ /* 0x000fe200078e001b */
[----:B------:R-:W-:Y:S01]  /*8d10*/  LOP3.LUT R8, R46, 0xff, RZ, 0xc0, !PT ;  /* 0x000000ff2e087812 */ /* 0x000fe200078ec0ff */
        /* <DEDUP_REMOVED lines=10> */
[----:B--2---:R-:W-:-:S05]  /*8dc0*/  @!P3 HFMA2.BF16_V2 R9, -RZ.H0_H0, RZ.H0_H0, -R142.H0_H0 ;  /* 0x200000ffff09b231 */ /* 0x004fca000034098e */
[----:B------:R-:W-:-:S04]  /*8dd0*/  PRMT R5, R9, 0x7610, R5 ;  /* 0x0000761009057816 */ /* 0x000fc80000000005 */
[----:B------:R-:W-:Y:S02]  /*8de0*/  @!P3 PRMT R142, R5, 0x5410, RZ ;  /* 0x00005410058eb816 */ /* 0x000fe400000000ff */
[----:B------:R-:W-:Y:S02]  /*8df0*/  ISETP.GE.U32.AND P3, PT, R217, R0, PT ;  /* 0x00000000d900720c */ /* 0x000fe40003f66070 */
[----:B------:R-:W-:-:S04]  /*8e00*/  F2FP.BF16.PACK_AB R0, R213, R212 ;  /* 0x000000d4d500723e */ /* 0x000fc800000010ff */
[C---:B------:R-:W-:Y:S02]  /*8e10*/  PRMT R141, R0.reuse, 0x7610, R141 ;  /* 0x00007610008d7816 */ /* 0x040fe4000000008d */
[----:B------:R-:W-:Y:S02]  /*8e20*/  PRMT R140, R0, 0x7632, R140 ;  /* 0x00007632008c7816 */ /* 0x000fe4000000008c */
[----:B------:R-:W-:Y:S01]  /*8e30*/  LOP3.LUT R5, R113, 0xff, RZ, 0xc0, !PT ;  /* 0x000000ff71057812 */ /* 0x000fe200078ec0ff */
[----:B---3--:R-:W-:Y:S02]  /*8e40*/  @!P6 HFMA2.BF16_V2 R7, -RZ.H0_H0, RZ.H0_H0, -R141.H0_H0 ;  /* 0x200000ffff07e231 */ /* 0x008fe4000034098d */
[----:B----4-:R-:W-:Y:S01]  /*8e50*/  @!P3 HFMA2.BF16_V2 R6, -RZ.H0_H0, RZ.H0_H0, -R140.H0_H0 ;  /* 0x200000ffff06b231 */ /* 0x010fe2000034098c */
[----:B------:R-:W-:Y:S02]  /*8e60*/  SHF.R.U32.HI R0, RZ, 0x10, R48 ;  /* 0x00000010ff007819 */ /* 0x000fe40000011630 */
[----:B------:R-:W-:-:S02]  /*8e70*/  PRMT R19, R5, 0x5410, R114 ;  /* 0x0000541005137816 */ /* 0x000fc40000000072 */
[----:B------:R-:W-:Y:S02]  /*8e80*/  PRMT R5, R7, 0x7610, R5 ;  /* 0x0000761007057816 */ /* 0x000fe40000000005 */
[----:B------:R-:W-:Y:S02]  /*8e90*/  PRMT R2, R6, 0x7610, R2 ;  /* 0x0000761006027816 */ /* 0x000fe40000000002 */
[----:B------:R-:W-:Y:S02]  /*8ea0*/  LOP3.LUT R0, R0, 0xff, RZ, 0xc0, !PT ;  /* 0x000000ff00007812 */ /* 0x000fe400078ec0ff */
[----:B------:R-:W-:Y:S02]  /*8eb0*/  PRMT R80, R141, 0x5410, R140 ;  /* 0x000054108d507816 */ /* 0x000fe4000000008c */
[----:B------:R-:W-:Y:S02]  /*8ec0*/  @!P6 PRMT R141, R5, 0x5410, RZ ;  /* 0x00005410058de816 */ /* 0x000fe400000000ff */
[----:B------:R-:W-:-:S02]  /*8ed0*/  @!P3 PRMT R140, R2, 0x5410, RZ ;  /* 0x00005410028cb816 */ /* 0x000fc400000000ff */
[----:B------:R-:W-:Y:S02]  /*8ee0*/  ISETP.GE.U32.AND P6, PT, R217, R0, PT ;  /* 0x00000000d900720c */ /* 0x000fe40003fc6070 */
[----:B------:R-:W-:Y:S02]  /*8ef0*/  SHF.R.U32.HI R2, RZ, 0x8, R175 ;  /* 0x00000008ff027819 */ /* 0x000fe400000116af */
[----:B------:R-:W-:Y:S02]  /*8f00*/  LOP3.LUT R0, R46, 0xffff, RZ, 0xc0, !PT ;  /* 0x0000ffff2e007812 */ /* 0x000fe400078ec0ff */
[----:B------:R-:W-:Y:S02]  /*8f10*/  SHF.R.U32.HI R6, RZ, 0x10, R46 ;  /* 0x00000010ff067819 */ /* 0x000fe4000001162e */
[----:B------:R-:W-:Y:S02]  /*8f20*/  LOP3.LUT R5, R2, 0xffff, RZ, 0xc0, !PT ;  /* 0x0000ffff02057812 */ /* 0x000fe400078ec0ff */
[----:B------:R-:W-:-:S02]  /*8f30*/  SHF.R.U32.HI R2, RZ, 0x8, R0 ;  /* 0x00000008ff027819 */ /* 0x000fc40000011600 */
[----:B------:R-:W-:Y:S02]  /*8f40*/  SHF.R.U32.HI R7, RZ, 0x18, R46 ;  /* 0x00000018ff077819 */ /* 0x000fe4000001162e */
[----:B------:R-:W-:Y:S02]  /*8f50*/  LOP3.LUT R0, R6, 0xff, RZ, 0xc0, !PT ;  /* 0x000000ff06007812 */ /* 0x000fe400078ec0ff */
[----:B------:R-:W-:Y:S01]  /*8f60*/  PRMT R57, R8, 0x5410, R2 ;  /* 0x0000541008397816 */ /* 0x000fe20000000002 */
[--C-:B------:R-:W-:Y:S01]  /*8f70*/  FFMA.FTZ R2, R121, c[0x0][0x23c], -R18.reuse ;  /* 0x00008f0079027a23 */ /* 0x100fe20000010812 */
[----:B------:R-:W-:Y:S02]  /*8f80*/  PRMT R56, R0, 0x5410, R7 ;  /* 0x0000541000387816 */ /* 0x000fe40000000007 */
[----:B------:R-:W-:Y:S01]  /*8f90*/  ISETP.GE.U32.AND P3, PT, R217, R5, PT ;  /* 0x00000005d900720c */ /* 0x000fe20003f66070 */
[----:B------:R-:W-:Y:S01]  /*8fa0*/  FFMA.FTZ R5, R119, c[0x0][0x23c], -R18 ;  /* 0x00008f0077057a23 */ /* 0x000fe20000010812 */
[----:B------:R-:W-:Y:S01]  /*8fb0*/  LOP3.LUT R0, R45, 0xffff, RZ, 0xc0, !PT ;  /* 0x0000ffff2d007812 */ /* 0x000fe200078ec0ff */
[----:B------:R1:W-:Y:S08]  /*8fc0*/  MUFU.EX2 R203, R2 ;  /* 0x0000000200cb7308 */ /* 0x0003f00000000800 */
[----:B------:R2:W3:Y:S01]  /*8fd0*/  MUFU.EX2 R202, R5 ;  /* 0x0000000500ca7308 */ /* 0x0004e20000000800 */
[----:B-1----:R-:W-:-:S02]  /*8fe0*/  SHF.R.U32.HI R2, RZ, 0x8, R0 ;  /* 0x00000008ff027819 */ /* 0x002fc40000011600 */
[----:B------:R-:W-:-:S04]  /*8ff0*/  LOP3.LUT R0, R45, 0xff, RZ, 0xc0, !PT ;  /* 0x000000ff2d007812 */ /* 0x000fc800078ec0ff */
[----:B------:R-:W-:Y:S02]  /*9000*/  PRMT R16, R0, 0x5410, R2 ;  /* 0x0000541000107816 */ /* 0x000fe40000000002 */
[----:B------:R-:W-:Y:S02]  /*9010*/  SHF.R.U32.HI R2, RZ, 0x10, R45 ;  /* 0x00000010ff027819 */ /* 0x000fe4000001162d */
[----:B------:R-:W-:Y:S02]  /*9020*/  LOP3.LUT R0, R47, 0xffff, RZ, 0xc0, !PT ;  /* 0x0000ffff2f007812 */ /* 0x000fe400078ec0ff */
[----:B--2---:R-:W-:Y:S02]  /*9030*/  SHF.R.U32.HI R5, RZ, 0x10, R47 ;  /* 0x00000010ff057819 */ /* 0x004fe4000001162f */
[----:B------:R-:W-:Y:S02]  /*9040*/  LOP3.LUT R6, R2, 0xff, RZ, 0xc0, !PT ;  /* 0x000000ff02067812 */ /* 0x000fe400078ec0ff */
[----:B------:R-:W-:-:S02]  /*9050*/  SHF.R.U32.HI R2, RZ, 0x8, R0 ;  /* 0x00000008ff027819 */ /* 0x000fc40000011600 */
[----:B------:R-:W-:Y:S02]  /*9060*/  SHF.R.U32.HI R7, RZ, 0x18, R47 ;  /* 0x00000018ff077819 */ /* 0x000fe4000001162f */
[----:B------:R-:W-:-:S04]  /*9070*/  LOP3.LUT R0, R5, 0xff, RZ, 0xc0, !PT ;  /* 0x000000ff05007812 */ /* 0x000fc800078ec0ff */
[----:B------:R-:W-:Y:S02]  /*9080*/  PRMT R51, R0, 0x5410, R7 ;  /* 0x0000541000337816 */ /* 0x000fe40000000007 */
[----:B---3--:R-:W-:-:S04]  /*9090*/  F2FP.BF16.PACK_AB R0, R202, R203 ;  /* 0x000000cbca00723e */ /* 0x008fc800000010ff */
[----:B------:R-:W-:Y:S02]  /*90a0*/  PRMT R61, R0, 0x7632, R61 ;  /* 0x00007632003d7816 */ /* 0x000fe4000000003d */
[----:B------:R-:W-:-:S03]  /*90b0*/  SHF.R.U32.HI R9, RZ, 0x18, R45 ;  /* 0x00000018ff097819 */ /* 0x000fc6000001162d */
[----:B------:R-:W-:Y:S01]  /*90c0*/  @!P0 HFMA2.BF16_V2 R10, -RZ.H0_H0, RZ.H0_H0, -R61.H0_H0 ;  /* 0x200000ffff0a8231 */ /* 0x000fe2000034093d */
[----:B------:R-:W-:Y:S02]  /*90d0*/  PRMT R53, R6, 0x5410, R9 ;  /* 0x0000541006357816 */ /* 0x000fe40000000009 */
[----:B------:R-:W-:Y:S02]  /*90e0*/  PRMT R64, R0, 0x7610, R64 ;  /* 0x0000761000407816 */ /* 0x000fe40000000040 */
[----:B------:R-:W-:Y:S02]  /*90f0*/  PRMT R6, R10, 0x7610, R6 ;  /* 0x000076100a067816 */ /* 0x000fe40000000006 */
[----:B------:R-:W-:Y:S02]  /*9100*/  PRMT R55, R64, 0x5410, R61 ;  /* 0x0000541040377816 */ /* 0x000fe4000000003d */
[----:B------:R-:W-:Y:S02]  /*9110*/  @!P0 PRMT R61, R6, 0x5410, RZ ;  /* 0x00005410063d8816 */ /* 0x000fe400000000ff */
[----:B------:R1:W2:Y:S01]  /*9120*/  LDL.LU.S16 R6, [R1+0x10c] ;  /* 0x00010c0001067983 */ /* 0x0002a20000300600 */
[----:B------:R-:W-:Y:S01]  /*9130*/  LOP3.LUT R8, R47, 0xff, RZ, 0xc0, !PT ;  /* 0x000000ff2f087812 */ /* 0x000fe200078ec0ff */
[----:B------:R-:W-:-:S03]  /*9140*/  FFMA.FTZ R0, R126, c[0x0][0x23c], -R17 ;  /* 0x00008f007e007a23 */ /* 0x000fc60000010811 */
[----:B------:R-:W-:Y:S01]  /*9150*/  PRMT R52, R8, 0x5410, R2 ;  /* 0x0000541008347816 */ /* 0x000fe20000000002 */
[----:B------:R-:W-:Y:S01]  /*9160*/  FFMA.FTZ R2, R125, c[0x0][0x23c], -R17 ;  /* 0x00008f007d027a23 */ /* 0x000fe20000010811 */
[----:B------:R3:W-:Y:S08]  /*9170*/  MUFU.EX2 R197, R0 ;  /* 0x0000000000c57308 */ /* 0x0007f00000000800 */
[----:B------:R-:W4:Y:S01]  /*9180*/  MUFU.EX2 R196, R2 ;  /* 0x0000000200c47308 */ /* 0x000f220000000800 */
[----:B---3--:R-:W-:-:S04]  /*9190*/  LOP3.LUT R0, R48, 0xff, RZ, 0xc0, !PT ;  /* 0x000000ff30007812 */ /* 0x008fc800078ec0ff */
[----:B------:R-:W-:Y:S01]  /*91a0*/  ISETP.GE.U32.AND P0, PT, R217, R0, PT ;  /* 0x00000000d900720c */ /* 0x000fe20003f06070 */
[----:B------:R-:W-:Y:S01]  /*91b0*/  @!P5 HFMA2.BF16_V2 R11, -RZ.H0_H0, RZ.H0_H0, -R64.H0_H0 ;  /* 0x200000ffff0bd231 */ /* 0x000fe20000340940 */
[----:B----4-:R-:W-:-:S04]  /*91c0*/  F2FP.BF16.PACK_AB R2, R197, R196 ;  /* 0x000000c4c502723e */ /* 0x010fc800000010ff */
[----:B------:R-:W-:Y:S02]  /*91d0*/  PRMT R7, R11, 0x7610, R7 ;  /* 0x000076100b077816 */ /* 0x000fe40000000007 */
[----:B------:R-:W-:Y:S02]  /*91e0*/  PRMT R60, R2, 0x7610, R60 ;  /* 0x00007610023c7816 */ /* 0x000fe4000000003c */
[----:B------:R-:W-:Y:S01]  /*91f0*/  SHF.R.U32.HI R0, RZ, 0x18, R48 ;  /* 0x00000018ff007819 */ /* 0x000fe20000011630 */
[----:B------:R-:W-:Y:S01]  /*9200*/  IMAD R175, R4, 0x2, R174 ;  /* 0x0000000204af7824 */ /* 0x000fe200078e02ae */
[----:B------:R-:W-:Y:S01]  /*9210*/  @!P5 PRMT R64, R7, 0x5410, RZ ;  /* 0x000054100740d816 */ /* 0x000fe200000000ff */
[----:B------:R-:W-:Y:S01]  /*9220*/  ULEA UR7, UR22, UR20, 0x6 ;  /* 0x0000001416077291 */ /* 0x000fe2000f8e303f */
[----:B------:R-:W-:Y:S01]  /*9230*/  ISETP.GE.U32.AND P5, PT, R217, R0, PT ;  /* 0x00000000d900720c */ /* 0x000fe20003fa6070 */
[----:B------:R-:W-:Y:S02]  /*9240*/  IMAD.MOV.U32 R118, RZ, RZ, R15 ;  /* 0x000000ffff767224 */ /* 0x000fe400078e000f */
[----:B------:R-:W-:-:S02]  /*9250*/  IMAD.SHL.U32 R0, R12, 0x2, RZ ;  /* 0x000000020c007824 */ /* 0x000fc400078e00ff */
[----:B------:R-:W-:Y:S01]  /*9260*/  FFMA.FTZ R15, R133, c[0x0][0x23c], -R17 ;  /* 0x00008f00850f7a23 */ /* 0x000fe20000010811 */
[----:B------:R-:W-:Y:S01]  /*9270*/  PRMT R59, R2, 0x7632, R59 ;  /* 0x00007632023b7816 */ /* 0x000fe2000000003b */
[----:B------:R-:W-:Y:S02]  /*9280*/  IMAD.MOV.U32 R114, RZ, RZ, R23 ;  /* 0x000000ffff727224 */ /* 0x000fe400078e0017 */
[----:B------:R-:W-:Y:S02]  /*9290*/  IMAD.MOV.U32 R116, RZ, RZ, R21 ;  /* 0x000000ffff747224 */ /* 0x000fe400078e0015 */
[----:B------:R-:W-:Y:S02]  /*92a0*/  IMAD.MOV.U32 R119, RZ, RZ, R22 ;  /* 0x000000ffff777224 */ /* 0x000fe400078e0016 */
[----:B------:R-:W-:Y:S01]  /*92b0*/  IMAD.MOV.U32 R133, RZ, RZ, R20 ;  /* 0x000000ffff857224 */ /* 0x000fe200078e0014 */
[----:B------:R-:W-:Y:S01]  /*92c0*/  UIADD3 UR7, UR7, -0x40, URZ ;  /* 0xffffffc007077890 */ /* 0x000fe2000fffe03f */
[----:B------:R-:W3:Y:S01]  /*92d0*/  LDSM.16.MT88.4 R20, [R175+0x6000] ;  /* 0x00600000af14783b */ /* 0x000ee20000004200 */
[----:B------:R-:W-:Y:S01]  /*92e0*/  IMAD R0, R13, c[0x0][0x228], R0 ;  /* 0x00008a000d007a24 */ /* 0x000fe200078e0200 */
[----:B------:R-:W-:Y:S01]  /*92f0*/  LOP3.LUT R2, R48, 0xffff, RZ, 0xc0, !PT ;  /* 0x0000ffff30027812 */ /* 0x000fe200078ec0ff */
[----:B------:R-:W-:Y:S01]  /*9300*/  USHF.R.S32.HI UR6, URZ, 0x1f, UR7 ;  /* 0x0000001f3f067899 */ /* 0x000fe20008011407 */
[----:B------:R-:W-:Y:S01]  /*9310*/  PRMT R54, R60, 0x5410, R59 ;  /* 0x000054103c367816 */ /* 0x000fe2000000003b */
[----:B------:R-:W-:-:S02]  /*9320*/  IMAD.MOV.U32 R120, RZ, RZ, R85 ;  /* 0x000000ffff787224 */ /* 0x000fc400078e0055 */
[----:B------:R-:W-:Y:S02]  /*9330*/  IMAD.MOV.U32 R85, RZ, RZ, R26 ;  /* 0x000000ffff557224 */ /* 0x000fe400078e001a */
[----:B------:R-:W-:Y:S02]  /*9340*/  IMAD.MOV.U32 R115, RZ, RZ, R24 ;  /* 0x000000ffff737224 */ /* 0x000fe400078e0018 */
[----:B------:R-:W-:Y:S02]  /*9350*/  IMAD.MOV.U32 R121, RZ, RZ, R27 ;  /* 0x000000ffff797224 */ /* 0x000fe400078e001b */
[--C-:B------:R-:W-:Y:S02]  /*9360*/  FFMA.FTZ R47, R189, c[0x0][0x23c], -R18.reuse ;  /* 0x00008f00bd2f7a23 */ /* 0x100fe40000010812 */
[----:B------:R-:W-:Y:S01]  /*9370*/  FFMA.FTZ R48, R138, c[0x0][0x23c], -R18 ;  /* 0x00008f008a307a23 */ /* 0x000fe20000010812 */
[----:B------:R4:W-:Y:S01]  /*9380*/  MUFU.EX2 R189, R15 ;  /* 0x0000000f00bd7308 */ /* 0x0009e20000000800 */
[----:B------:R-:W-:-:S02]  /*9390*/  IMAD.MOV.U32 R138, RZ, RZ, R107 ;  /* 0x000000ffff8a7224 */ /* 0x000fc400078e006b */
[----:B------:R-:W-:Y:S01]  /*93a0*/  FFMA.FTZ R17, R132, c[0x0][0x23c], -R17 ;  /* 0x00008f0084117a23 */ /* 0x000fe20000010811 */
[----:B---3--:R-:W-:Y:S01]  /*93b0*/  HMMA.16816.F32.BF16 R8, R36, R20, RZ ;  /* 0x000000142408723c */ /* 0x008fe200000418ff */
[----:B----4-:R-:W-:-:S03]  /*93c0*/  HSET2.LE.AND R15, R72, R128, PT ;  /* 0x00000080480f7233 */ /* 0x010fc60003803000 */
[----:B------:R-:W-:Y:S01]  /*93d0*/  MUFU.EX2 R72, R48 ;  /* 0x0000003000487308 */ /* 0x000fe20000000800 */
[----:B------:R-:W-:Y:S02]  /*93e0*/  IMAD.MOV.U32 R123, RZ, RZ, R50 ;  /* 0x000000ffff7b7224 */ /* 0x000fe400078e0032 */
[----:B------:R-:W-:Y:S02]  /*93f0*/  IMAD.MOV.U32 R111, RZ, RZ, R49 ;  /* 0x000000ffff6f7224 */ /* 0x000fe400078e0031 */
[--C-:B------:R-:W-:Y:S02]  /*9400*/  FFMA.FTZ R49, R135, c[0x0][0x23c], -R18.reuse ;  /* 0x00008f0087317a23 */ /* 0x100fe40000010812 */
[----:B------:R-:W-:Y:S01]  /*9410*/  FFMA.FTZ R50, R134, c[0x0][0x23c], -R18 ;  /* 0x00008f0086327a23 */ /* 0x000fe20000010812 */
[----:B------:R3:W-:Y:S01]  /*9420*/  MUFU.EX2 R190, R17 ;  /* 0x0000001100be7308 */ /* 0x0007e20000000800 */
[----:B------:R-:W-:Y:S01]  /*9430*/  IMAD.MOV.U32 R132, RZ, RZ, R127 ;  /* 0x000000ffff847224 */ /* 0x000fe200078e007f */
[----:B------:R-:W-:-:S02]  /*9440*/  HSET2.LE.AND R18, R71, R128, PT ;  /* 0x0000008047127233 */ /* 0x000fc40003803000 */
[----:B------:R-:W-:-:S04]  /*9450*/  HSET2.LE.AND R19, R19, R128, PT ;  /* 0x0000008013137233 */ /* 0x000fc80003803000 */
[----:B------:R-:W-:Y:S01]  /*9460*/  MUFU.EX2 R71, R49 ;  /* 0x0000003100477308 */ /* 0x000fe20000000800 */
[--C-:B------:R-:W-:Y:S01]  /*9470*/  HSET2.LE.AND R16, R16, R128.reuse, PT ;  /* 0x0000008010107233 */ /* 0x100fe20003803000 */
[----:B------:R-:W-:Y:S02]  /*9480*/  IMAD.MOV.U32 R117, RZ, RZ, R14 ;  /* 0x000000ffff757224 */ /* 0x000fe400078e000e */
[----:B------:R-:W-:Y:S01]  /*9490*/  FADD.FTZ R14, R79, R78 ;  /* 0x0000004e4f0e7221 */ /* 0x000fe20000010000 */
[--C-:B---3--:R-:W-:Y:S01]  /*94a0*/  HSET2.LE.AND R17, R53, R128.reuse, PT ;  /* 0x0000008035117233 */ /* 0x108fe20003803000 */
[----:B------:R-:W-:Y:S02]  /*94b0*/  IMAD.MOV.U32 R122, RZ, RZ, R226 ;  /* 0x000000ffff7a7224 */ /* 0x000fe400078e00e2 */
[----:B------:R-:W-:Y:S01]  /*94c0*/  FADD.FTZ R226, R97, R14 ;  /* 0x0000000e61e27221 */ /* 0x000fe20000010000 */
[----:B------:R-:W-:Y:S01]  /*94d0*/  HSET2.LE.AND R14, R56, R128, PT ;  /* 0x00000080380e7233 */ /* 0x000fe20003803000 */
[----:B------:R-:W-:Y:S01]  /*94e0*/  LOP3.LUT R79, R15, R114, RZ, 0xc0, !PT ;  /* 0x000000720f4f7212 */ /* 0x000fe200078ec0ff */
[----:B------:R-:W-:-:S02]  /*94f0*/  IMAD.MOV.U32 R113, RZ, RZ, R225 ;  /* 0x000000ffff717224 */ /* 0x000fc400078e00e1 */
[----:B------:R-:W-:Y:S02]  /*9500*/  IMAD.MOV.U32 R112, RZ, RZ, R223 ;  /* 0x000000ffff707224 */ /* 0x000fe400078e00df */
[----:B------:R-:W-:Y:S01]  /*9510*/  IMAD.MOV.U32 R110, RZ, RZ, R224 ;  /* 0x000000ffff6e7224 */ /* 0x000fe200078e00e0 */
[----:B--2---:R-:W-:-:S05]  /*9520*/  @!P0 HFMA2.BF16_V2 R6, -RZ.H0_H0, RZ.H0_H0, -R60.H0_H0 ;  /* 0x200000ffff068231 */ /* 0x004fca000034093c */
[----:B------:R-:W-:-:S04]  /*9530*/  PRMT R5, R6, 0x7610, R5 ;  /* 0x0000761006057816 */ /* 0x000fc80000000005 */
[----:B------:R-:W-:Y:S02]  /*9540*/  @!P0 PRMT R60, R5, 0x5410, RZ ;  /* 0x00005410053c8816 */ /* 0x000fe400000000ff */
[----:B------:R-:W-:Y:S02]  /*9550*/  SHF.R.U32.HI R5, RZ, 0x8, R2 ;  /* 0x00000008ff057819 */ /* 0x000fe40000011602 */
[----:B------:R-:W-:-:S04]  /*9560*/  IADD3 R2, P0, R0, UR7, RZ ;  /* 0x0000000700027c10 */ /* 0x000fc8000ff1e0ff */
[----:B------:R-:W-:Y:S02]  /*9570*/  LEA.HI.X.SX32 R6, R0, UR6, 0x1, P0 ;  /* 0x0000000600067c11 */ /* 0x000fe400080f0eff */
[C---:B------:R-:W-:Y:S02]  /*9580*/  LEA R12, P0, R2.reuse, c[0x0][0x1f8], 0x1 ;  /* 0x00007e00020c7a11 */ /* 0x040fe400078008ff */
[----:B------:R-:W-:Y:S02]  /*9590*/  LOP3.LUT R0, R5, 0xffff, RZ, 0xc0, !PT ;  /* 0x0000ffff05007812 */ /* 0x000fe400078ec0ff */
[----:B------:R-:W-:Y:S02]  /*95a0*/  LEA.HI.X R13, R2, c[0x0][0x1fc], R6, 0x1, P0 ;  /* 0x00007f00020d7a11 */ /* 0x000fe400000f0c06 */
[----:B------:R-:W-:Y:S01]  /*95b0*/  ISETP.GE.U32.AND P0, PT, R217, R0, PT ;  /* 0x00000000d900720c */ /* 0x000fe20003f06070 */
[----:B------:R-:W-:-:S04]  /*95c0*/  FADD.FTZ R0, R106, R105 ;  /* 0x000000696a007221 */ /* 0x000fc80000010000 */
[----:B------:R-:W-:Y:S02]  /*95d0*/  FADD.FTZ R4, R101, R0 ;  /* 0x0000000065047221 */ /* 0x000fe40000010000 */
[----:B------:R-:W-:Y:S02]  /*95e0*/  FADD.FTZ R0, R96, R25 ;  /* 0x0000001960007221 */ /* 0x000fe40000010000 */
[----:B------:R-:W2:Y:S01]  /*95f0*/  LDSM.16.MT88.4 R24, [R175+0x6800] ;  /* 0x00680000af18783b */ /* 0x000ea20000004200 */
[----:B------:R-:W-:Y:S02]  /*9600*/  FADD.FTZ R46, R102, R4 ;  /* 0x00000004662e7221 */ /* 0x000fe40000010000 */
[----:B------:R-:W-:Y:S01]  /*9610*/  HMMA.16816.F32.BF16 R4, R32, R20, RZ ;  /* 0x000000142004723c */ /* 0x000fe200000418ff */
[----:B------:R-:W-:Y:S02]  /*9620*/  FADD.FTZ R2, R104, R103 ;  /* 0x0000006768027221 */ /* 0x000fe40000010000 */
[----:B------:R-:W-:Y:S01]  /*9630*/  FADD.FTZ R44, R98, R0 ;  /* 0x00000000622c7221 */ /* 0x000fe20000010000 */
[--C-:B------:R-:W-:Y:S01]  /*9640*/  HSET2.LE.AND R0, R77, R128.reuse, PT ;  /* 0x000000804d007233 */ /* 0x100fe20003803000 */
[----:B------:R-:W-:Y:S01]  /*9650*/  FADD.FTZ R45, R100, R2 ;  /* 0x00000002642d7221 */ /* 0x000fe20000010000 */
[----:B------:R-:W-:-:S02]  /*9660*/  HSET2.LE.AND R2, R82, R128, PT ;  /* 0x0000008052027233 */ /* 0x000fc40003803000 */
[--C-:B------:R-:W-:Y:S11]  /*9670*/  HSET2.LE.AND R21, R51, R128.reuse, PT ;  /* 0x0000008033157233 */ /* 0x100ff60003803000 */
[----:B------:R-:W-:Y:S05]  /*9680*/  @!UPT UIADD3 URZ, URZ, URZ, URZ ;  /* 0x0000003f3f3ff290 */ /* 0x000fea000fffe03f */
[-C--:B--2---:R-:W-:Y:S07]  /*9690*/  HMMA.16816.F32.BF16 R104, R28, R24.reuse, R4 ;  /* 0x000000181c68723c */ /* 0x084fee0000041804 */
[--C-:B------:R-:W-:Y:S02]  /*96a0*/  HSET2.LE.AND R4, R73, R128.reuse, PT ;  /* 0x0000008049047233 */ /* 0x100fe40003803000 */
[----:B------:R-:W2:Y:S01]  /*96b0*/  MUFU.EX2 R73, R47 ;  /* 0x0000002f00497308 */ /* 0x000ea20000000800 */
[----:B------:R-:W-:Y:S01]  /*96c0*/  HMMA.16816.F32.BF16 R124, R40, R24, R8 ;  /* 0x00000018287c723c */ /* 0x000fe20000041808 */
[----:B------:R-:W-:-:S02]  /*96d0*/  HSET2.LE.AND R7, R81, R128, PT ;  /* 0x0000008051077233 */ /* 0x000fc40003803000 */
[----:B------:R-:W-:-:S04]  /*96e0*/  HSET2.LE.AND R6, R76, R128, PT ;  /* 0x000000804c067233 */ /* 0x000fc80003803000 */
[--C-:B------:R-:W-:Y:S02]  /*96f0*/  HSET2.LE.AND R24, R65, R128.reuse, PT ;  /* 0x0000008041187233 */ /* 0x100fe40003803000 */
[----:B------:R3:W4:Y:S01]  /*9700*/  MUFU.EX2 R65, R50 ;  /* 0x0000003200417308 */ /* 0x0007220000000800 */
[--C-:B------:R-:W-:Y:S01]  /*9710*/  HSET2.LE.AND R5, R57, R128.reuse, PT ;  /* 0x0000008039057233 */ /* 0x100fe20003803000 */
[----:B------:R-:W-:Y:S01]  /*9720*/  LOP3.LUT R8, R0, R138, RZ, 0xc0, !PT ;  /* 0x0000008a00087212 */ /* 0x000fe200078ec0ff */
[----:B------:R-:W-:Y:S01]  /*9730*/  HSET2.LE.AND R25, R58, R128, PT ;  /* 0x000000803a197233 */ /* 0x000fe20003803000 */
[----:B--2---:R-:W-:Y:S02]  /*9740*/  F2FP.BF16.PACK_AB R0, R72, R73 ;  /* 0x000000494800723e */ /* 0x004fe400000010ff */
[----:B------:R-:W-:Y:S02]  /*9750*/  LOP3.LUT R76, R5, R133, RZ, 0xc0, !PT ;  /* 0x00000085054c7212 */ /* 0x000fe400078ec0ff */
[----:B------:R-:W-:-:S02]  /*9760*/  LOP3.LUT R78, R4, R119, RZ, 0xc0, !PT ;  /* 0x00000077044e7212 */ /* 0x000fc400078ec0ff */
[----:B------:R-:W-:Y:S02]  /*9770*/  LOP3.LUT R9, R6, R121, RZ, 0xc0, !PT ;  /* 0x0000007906097212 */ /* 0x000fe400078ec0ff */
[----:B------:R-:W-:Y:S02]  /*9780*/  LOP3.LUT R11, R7, R116, RZ, 0xc0, !PT ;  /* 0x00000074070b7212 */ /* 0x000fe400078ec0ff */
[C---:B------:R-:W-:Y:S01]  /*9790*/  PRMT R58, R0.reuse, 0x7610, R58 ;  /* 0x00007610003a7816 */ /* 0x040fe2000000003a */
[----:B---3--:R-:W-:Y:S01]  /*97a0*/  HMMA.16816.F32.BF16 R48, R32, R66, RZ ;  /* 0x000000422030723c */ /* 0x008fe200000418ff */
[----:B------:R-:W-:Y:S02]  /*97b0*/  PRMT R57, R0, 0x7632, R57 ;  /* 0x0000763200397816 */ /* 0x000fe40000000039 */
[----:B------:R-:W-:Y:S02]  /*97c0*/  LOP3.LUT R4, R16, R84, RZ, 0xc0, !PT ;  /* 0x0000005410047212 */ /* 0x000fe400078ec0ff */
[----:B------:R-:W-:-:S02]  /*97d0*/  LOP3.LUT R5, R17, R83, RZ, 0xc0, !PT ;  /* 0x0000005311057212 */ /* 0x000fc400078ec0ff */
[----:B------:R-:W-:Y:S02]  /*97e0*/  LOP3.LUT R6, R18, R80, RZ, 0xc0, !PT ;  /* 0x0000005012067212 */ /* 0x000fe400078ec0ff */
[----:B------:R-:W-:Y:S02]  /*97f0*/  LOP3.LUT R7, R19, R55, RZ, 0xc0, !PT ;  /* 0x0000003713077212 */ /* 0x000fe400078ec0ff */
[----:B------:R-:W-:Y:S01]  /*9800*/  HMMA.16816.F32.BF16 R16, R32, R22, RZ ;  /* 0x000000162010723c */ /* 0x000fe200000418ff */
[----:B------:R-:W-:Y:S02]  /*9810*/  PRMT R0, R58, 0x5410, R57 ;  /* 0x000054103a007816 */ /* 0x000fe40000000039 */
[----:B------:R-:W-:Y:S02]  /*9820*/  LOP3.LUT R10, R2, R132, RZ, 0xc0, !PT ;  /* 0x00000084020a7212 */ /* 0x000fe400078ec0ff */
[----:B------:R-:W-:Y:S02]  /*9830*/  F2FP.BF16.PACK_AB R2, R190, R189 ;  /* 0x000000bdbe02723e */ /* 0x000fe400000010ff */
[----:B------:R-:W-:-:S02]  /*9840*/  LOP3.LUT R81, R21, R0, RZ, 0xc0, !PT ;  /* 0x0000000015517212 */ /* 0x000fc400078ec0ff */
[----:B----4-:R-:W-:Y:S02]  /*9850*/  F2FP.BF16.PACK_AB R0, R65, R71 ;  /* 0x000000474100723e */ /* 0x010fe400000010ff */
[C---:B------:R-:W-:Y:S02]  /*9860*/  PRMT R56, R2.reuse, 0x7610, R56 ;  /* 0x0000761002387816 */ /* 0x040fe40000000038 */
[----:B------:R-:W-:Y:S02]  /*9870*/  PRMT R15, R2, 0x7632, R15 ;  /* 0x00007632020f7816 */ /* 0x000fe4000000000f */
[----:B------:R-:W-:Y:S02]  /*9880*/  LOP3.LUT R77, R14, R115, RZ, 0xc0, !PT ;  /* 0x000000730e4d7212 */ /* 0x000fe400078ec0ff */
[C---:B------:R-:W-:Y:S02]  /*9890*/  PRMT R14, R0.reuse, 0x7610, R14 ;  /* 0x00007610000e7816 */ /* 0x040fe4000000000e */
[----:B------:R-:W-:-:S02]  /*98a0*/  PRMT R2, R0, 0x7632, R2 ;  /* 0x0000763200027816 */ /* 0x000fc40000000002 */
[----:B------:R-:W-:-:S04]  /*98b0*/  PRMT R0, R56, 0x5410, R15 ;  /* 0x0000541038007816 */ /* 0x000fc8000000000f */
[----:B------:R-:W-:Y:S02]  /*98c0*/  LOP3.LUT R82, R24, R0, RZ, 0xc0, !PT ;  /* 0x0000000018527212 */ /* 0x000fe400078ec0ff */
[----:B------:R-:W-:Y:S01]  /*98d0*/  PRMT R0, R14, 0x5410, R2 ;  /* 0x000054100e007816 */ /* 0x000fe20000000002 */
[----:B------:R-:W-:Y:S02]  /*98e0*/  FADD.FTZ R225, R109, R46 ;  /* 0x0000002e6de17221 */ /* 0x000fe40000010000 */
[----:B------:R-:W-:Y:S01]  /*98f0*/  IMAD.MOV.U32 R109, RZ, RZ, R113 ;  /* 0x000000ffff6d7224 */ /* 0x000fe200078e0071 */
[----:B------:R-:W-:Y:S01]  /*9900*/  LOP3.LUT R83, R25, R0, RZ, 0xc0, !PT ;  /* 0x0000000019537212 */ /* 0x000fe200078ec0ff */
[----:B------:R-:W-:Y:S02]  /*9910*/  IMAD.MOV.U32 R0, RZ, RZ, R112 ;  /* 0x000000ffff007224 */ /* 0x000fe400078e0070 */
[----:B------:R-:W-:Y:S01]  /*9920*/  FADD.FTZ R224, R108, R45 ;  /* 0x0000002d6ce07221 */ /* 0x000fe20000010000 */
[----:B------:R-:W-:Y:S01]  /*9930*/  HMMA.16816.F32.BF16 R112, R28, R86, R48 ;  /* 0x000000561c70723c */ /* 0x000fe20000041830 */
[----:B------:R-:W-:-:S07]  /*9940*/  FADD.FTZ R223, R99, R44 ;  /* 0x0000002c63df7221 */ /* 0x000fce0000010000 */
[----:B------:R-:W-:Y:S08]  /*9950*/  HMMA.16816.F32.BF16 R44, R32, R62, RZ ;  /* 0x0000003e202c723c */ /* 0x000ff000000418ff */
[----:B------:R-:W-:Y:S01]  /*9960*/  HMMA.16816.F32.BF16 R48, R28, R26, R16 ;  /* 0x0000001a1c30723c */ /* 0x000fe20000041810 */
[----:B------:R-:W-:-:S07]  /*9970*/  HSET2.LE.AND R20, R52, R128, PT ;  /* 0x0000008034147233 */ /* 0x000fce0003803000 */
[----:B------:R-:W-:Y:S01]  /*9980*/  HMMA.16816.F32.BF16 R16, R36, R94, RZ ;  /* 0x0000005e2410723c */ /* 0x000fe200000418ff */
[----:B------:R-:W-:-:S07]  /*9990*/  LOP3.LUT R80, R20, R54, RZ, 0xc0, !PT ;  /* 0x0000003614507212 */ /* 0x000fce00078ec0ff */
[----:B------:R-:W-:Y:S08]  /*99a0*/  HMMA.16816.F32.BF16 R52, R32, R94, RZ ;  /* 0x0000005e2034723c */ /* 0x000ff000000418ff */
[----:B------:R-:W-:Y:S08]  /*99b0*/  HMMA.16816.F32.BF16 R96, R28, R74, R44 ;  /* 0x0000004a1c60723c */ /* 0x000ff0000004182c */
[-C--:B------:R-:W-:Y:S01]  /*99c0*/  HMMA.16816.F32.BF16 R44, R40, R90.reuse, R16 ;  /* 0x0000005a282c723c */ /* 0x080fe20000041810 */
[----:B------:R-:W2:Y:S07]  /*99d0*/  LDSM.16.MT88.4 R16, [R173+0x7000] ;  /* 0x00700000ad10783b */ /* 0x000eae0000004200 */
[----:B------:R-:W-:Y:S08]  /*99e0*/  HMMA.16816.F32.BF16 R52, R28, R90, R52 ;  /* 0x0000005a1c34723c */ /* 0x000ff00000041834 */
[C---:B------:R-:W-:Y:S08]  /*99f0*/  HMMA.16816.F32.BF16 R32, R36.reuse, R66, RZ ;  /* 0x000000422420723c */ /* 0x040ff000000418ff */
[C---:B------:R-:W-:Y:S08]  /*9a00*/  HMMA.16816.F32.BF16 R28, R36.reuse, R62, RZ ;  /* 0x0000003e241c723c */ /* 0x040ff000000418ff */
[----:B------:R-:W-:Y:S01]  /*9a10*/  HMMA.16816.F32.BF16 R20, R36, R22, RZ ;  /* 0x000000162414723c */ /* 0x000fe200000418ff */
[----:B------:R-:W-:-:S02]  /*9a20*/  IMAD.MOV.U32 R116, RZ, RZ, R123 ;  /* 0x000000ffff747224 */ /* 0x000fc400078e007b */
[----:B------:R-:W-:Y:S02]  /*9a30*/  IMAD.MOV.U32 R119, RZ, RZ, R120 ;  /* 0x000000ffff777224 */ /* 0x000fe400078e0078 */
[----:B------:R-:W-:-:S03]  /*9a40*/  IMAD.MOV.U32 R108, RZ, RZ, R122 ;  /* 0x000000ffff6c7224 */ /* 0x000fc600078e007a */
[----:B------:R-:W-:Y:S01]  /*9a50*/  HMMA.16816.F32.BF16 R36, R40, R86, R32 ;  /* 0x000000562824723c */ /* 0x000fe20000041820 */
[----:B------:R-:W-:Y:S02]  /*9a60*/  IMAD.MOV.U32 R121, RZ, RZ, R137 ;  /* 0x000000ffff797224 */ /* 0x000fe400078e0089 */
[----:B------:R-:W-:Y:S02]  /*9a70*/  IMAD.MOV.U32 R122, RZ, RZ, R136 ;  /* 0x000000ffff7a7224 */ /* 0x000fe400078e0088 */
[----:B------:R-:W-:-:S03]  /*9a80*/  IMAD.MOV.U32 R123, RZ, RZ, R129 ;  /* 0x000000ffff7b7224 */ /* 0x000fc600078e0081 */
[----:B------:R-:W-:Y:S01]  /*9a90*/  HMMA.16816.F32.BF16 R32, R40, R74, R28 ;  /* 0x0000004a2820723c */ /* 0x000fe2000004181c */
[----:B------:R-:W-:Y:S02]  /*9aa0*/  IMAD.MOV.U32 R94, RZ, RZ, R130 ;  /* 0x000000ffff5e7224 */ /* 0x000fe400078e0082 */
[----:B------:R-:W-:Y:S02]  /*9ab0*/  IMAD.MOV.U32 R95, RZ, RZ, R131 ;  /* 0x000000ffff5f7224 */ /* 0x000fe400078e0083 */
[----:B------:R-:W-:-:S03]  /*9ac0*/  IMAD.MOV.U32 R67, RZ, RZ, R139 ;  /* 0x000000ffff437224 */ /* 0x000fc600078e008b */
[----:B------:R-:W-:Y:S01]  /*9ad0*/  HMMA.16816.F32.BF16 R28, R40, R26, R20 ;  /* 0x0000001a281c723c */ /* 0x000fe20000041814 */
[----:B------:R-:W3:Y:S04]  /*9ae0*/  LDSM.16.MT88.4 R24, [R176+0x7000] ;  /* 0x00700000b018783b */ /* 0x000ee80000004200 */
[----:B------:R-:W4:Y:S03]  /*9af0*/  LDSM.16.MT88.4 R20, [R174+0x7000] ;  /* 0x00700000ae14783b */ /* 0x000f260000004200 */
[-C--:B--2---:R-:W-:Y:S08]  /*9b00*/  HMMA.16816.F32.BF16 R136, R8, R16.reuse, R116 ;  /* 0x000000100888723c */ /* 0x084ff00000041874 */
[C---:B------:R-:W-:Y:S08]  /*9b10*/  HMMA.16816.F32.BF16 R132, R4.reuse, R16, R248 ;  /* 0x000000100484723c */ /* 0x040ff000000418f8 */
[-C--:B------:R-:W-:Y:S08]  /*9b20*/  HMMA.16816.F32.BF16 R128, R4, R18.reuse, R52 ;  /* 0x000000120480723c */ /* 0x080ff00000041834 */
[----:B------:R-:W-:Y:S01]  /*9b30*/  HMMA.16816.F32.BF16 R44, R8, R18, R44 ;  /* 0x00000012082c723c */ /* 0x000fe2000004182c */
[----:B------:R-:W2:Y:S01]  /*9b40*/  LDSM.16.MT88.4 R16, [R175+0x7000] ;  /* 0x00700000af10783b */ /* 0x000ea20000004200 */
[----:B------:R-:W-:-:S06]  /*9b50*/  IMAD.MOV.U32 R120, RZ, RZ, R85 ;  /* 0x000000ffff787224 */ /* 0x000fcc00078e0055 */
[-C--:B---3--:R-:W-:Y:S08]  /*9b60*/  HMMA.16816.F32.BF16 R116, R4, R24.reuse, R240 ;  /* 0x000000180474723c */ /* 0x088ff000000418f0 */
[----:B------:R-:W-:Y:S01]  /*9b70*/  HMMA.16816.F32.BF16 R120, R8, R24, R120 ;  /* 0x000000180878723c */ /* 0x000fe20000041878 */
[----:B------:R1:W3:Y:S04]  /*9b80*/  LDL.LU.S16 R25, [R1+0x124] ;  /* 0x0001240001197983 */ /* 0x0002e80000300600 */
[----:B------:R1:W3:Y:S03]  /*9b90*/  LDL.LU.S16 R24, [R1+0x11c] ;  /* 0x00011c0001187983 */ /* 0x0002e60000300600 */
[C---:B----4-:R-:W-:Y:S01]  /*9ba0*/  HMMA.16816.F32.BF16 R100, R4.reuse, R20, R232 ;  /* 0x000000140464723c */ /* 0x050fe200000418e8 */
[----:B------:R1:W4:Y:S07]  /*9bb0*/  LDL.LU.S16 R52, [R1+0x130] ;  /* 0x0001300001347983 */ /* 0x00032e0000300600 */
[C---:B------:R-:W-:Y:S08]  /*9bc0*/  HMMA.16816.F32.BF16 R112, R4.reuse, R26, R112 ;  /* 0x0000001a0470723c */ /* 0x040ff00000041870 */
[C---:B--2---:R-:W-:Y:S08]  /*9bd0*/  HMMA.16816.F32.BF16 R84, R4.reuse, R16, R104 ;  /* 0x000000100454723c */ /* 0x044ff00000041868 */
[C---:B------:R-:W-:Y:S08]  /*9be0*/  HMMA.16816.F32.BF16 R96, R4.reuse, R22, R96 ;  /* 0x000000160460723c */ /* 0x040ff00000041860 */
[-C--:B------:R-:W-:Y:S01]  /*9bf0*/  HMMA.16816.F32.BF16 R4, R4, R18.reuse, R48 ;  /* 0x000000120404723c */ /* 0x080fe20000041830 */
[----:B------:R1:W2:Y:S04]  /*9c00*/  LDL.LU.S16 R51, [R1+0x12c] ;  /* 0x00012c0001337983 */ /* 0x0002a80000300600 */
[----:B------:R1:W2:Y:S04]  /*9c10*/  LDL.LU.S16 R50, [R1+0x128] ;  /* 0x0001280001327983 */ /* 0x0002a80000300600 */
[----:B------:R1:W2:Y:S04]  /*9c20*/  LDL.LU.S16 R49, [R1+0x120] ;  /* 0x0001200001317983 */ /* 0x0002a80000300600 */
[----:B------:R1:W2:Y:S01]  /*9c30*/  LDL.LU.S16 R48, [R1+0x118] ;  /* 0x0001180001307983 */ /* 0x0002a20000300600 */
        /* <DEDUP_REMOVED lines=8> */
[----:B------:R-:W1:Y:S01]  /*9cc0*/  LDSM.16.MT88.4 R124, [R173+0x7800] ;  /* 0x00780000ad7c783b */ /* 0x000e620000004200 */
[----:B------:R-:W-:Y:S02]  /*9cd0*/  IMAD.MOV.U32 R63, RZ, RZ, R109 ;  /* 0x000000ffff3f7224 */ /* 0x000fe400078e006d */
[----:B------:R-:W-:Y:S01]  /*9ce0*/  IMAD.MOV.U32 R62, RZ, RZ, R111 ;  /* 0x000000ffff3e7224 */ /* 0x000fe200078e006f */
[----:B------:R-:W-:Y:S01]  /*9cf0*/  LDSM.16.MT88.4 R16, [R175+0x7800] ;  /* 0x00780000af10783b */ /* 0x000fe20000004200 */
[----:B------:R-:W-:-:S02]  /*9d00*/  IMAD.MOV.U32 R67, RZ, RZ, R110 ;  /* 0x000000ffff437224 */ /* 0x000fc400078e006e */
[----:B------:R-:W-:Y:S01]  /*9d10*/  IMAD.MOV.U32 R74, RZ, RZ, R92 ;  /* 0x000000ffff4a7224 */ /* 0x000fe200078e005c */
[----:B------:R-:W1:Y:S01]  /*9d20*/  LDSM.16.MT88.4 R108, [R176+0x7800] ;  /* 0x00780000b06c783b */ /* 0x000e620000004200 */
[----:B------:R-:W-:-:S03]  /*9d30*/  IMAD.MOV.U32 R75, RZ, RZ, R93 ;  /* 0x000000ffff4b7224 */ /* 0x000fc600078e005d */
[----:B------:R-:W1:Y:S01]  /*9d40*/  LDSM.16.MT88.4 R92, [R174+0x7800] ;  /* 0x00780000ae5c783b */ /* 0x000e620000004200 */
[----:B------:R-:W-:Y:S02]  /*9d50*/  IMAD.MOV.U32 R66, RZ, RZ, R0 ;  /* 0x000000ffff427224 */ /* 0x000fe400078e0000 */
[----:B------:R-:W-:Y:S01]  /*9d60*/  FADD.FTZ R0, R236, R226 ;  /* 0x000000e2ec007221 */ /* 0x000fe20000010000 */
        /* <DEDUP_REMOVED lines=13> */
[----:B------:R-:W-:Y:S02]  /*9e40*/  FADD.FTZ R5, R251, R224 ;  /* 0x000000e0fb057221 */ /* 0x000fe40000010000 */
[----:B------:R-:W-:Y:S01]  /*9e50*/  FADD.FTZ R7, R230, R223 ;  /* 0x000000dfe6077221 */ /* 0x000fe20000010000 */
[----:B------:R-:W-:Y:S04]  /*9e60*/  STG.E.U16 [R12.64], R194 ;  /* 0x000000c20c007986 */ /* 0x000fe8000c101510 */
[----:B------:R-:W-:Y:S01]  /*9e70*/  STG.E.U16 [R12.64+0x2], R193 ;  /* 0x000002c10c007986 */ /* 0x000fe2000c101510 */
[----:B------:R-:W-:Y:S01]  /*9e80*/  HMMA.16816.F32.BF16 R88, R76, R16, R88 ;  /* 0x000000104c58723c */ /* 0x000fe20000041858 */
[----:B---3--:R-:W-:-:S02]  /*9e90*/  @!P0 HFMA2.BF16_V2 R25, -RZ.H0_H0, RZ.H0_H0, -R59.H0_H0 ;  /* 0x200000ffff198231 */ /* 0x008fc4000034093b */
[----:B------:R-:W-:-:S03]  /*9ea0*/  @!P6 HFMA2.BF16_V2 R24, -RZ.H0_H0, RZ.H0_H0, -R58.H0_H0 ;  /* 0x200000ffff18e231 */ /* 0x000fc6000034093a */
[----:B------:R-:W-:Y:S02]  /*9eb0*/  PRMT R21, R25, 0x7610, R21 ;  /* 0x0000761019157816 */ /* 0x000fe40000000015 */
[----:B------:R-:W-:Y:S01]  /*9ec0*/  PRMT R20, R24, 0x7610, R20 ;  /* 0x0000761018147816 */ /* 0x000fe20000000014 */
[----:B----4-:R-:W-:-:S03]  /*9ed0*/  @!P5 HFMA2.BF16_V2 R52, -RZ.H0_H0, RZ.H0_H0, -R57.H0_H0 ;  /* 0x200000ffff34d231 */ /* 0x010fc60000340939 */
[----:B------:R-:W-:Y:S01]  /*9ee0*/  @!P6 PRMT R58, R20, 0x5410, RZ ;  /* 0x00005410143ae816 */ /* 0x000fe200000000ff */
[----:B------:R-:W-:Y:S01]  /*9ef0*/  IMAD.MOV.U32 R20, RZ, RZ, c[0x0][0x228] ;  /* 0x00008a00ff147624 */ /* 0x000fe200078e00ff */
[----:B------:R-:W-:Y:S02]  /*9f00*/  @!P0 PRMT R59, R21, 0x5410, RZ ;  /* 0x00005410153b8816 */ /* 0x000fe400000000ff */
[----:B------:R-:W-:-:S04]  /*9f10*/  PRMT R11, R52, 0x7610, R11 ;  /* 0x00007610340b7816 */ /* 0x000fc8000000000b */
[----:B------:R-:W-:Y:S01]  /*9f20*/  @!P5 PRMT R57, R11, 0x5410, RZ ;  /* 0x000054100b39d816 */ /* 0x000fe200000000ff */
[----:B--2---:R-:W-:Y:S02]  /*9f30*/  @!P4 HFMA2.BF16_V2 R51, -RZ.H0_H0, RZ.H0_H0, -R56.H0_H0 ;  /* 0x200000ffff33c231 */ /* 0x004fe40000340938 */
[----:B------:R-:W-:Y:S02]  /*9f40*/  @!P3 HFMA2.BF16_V2 R50, -RZ.H0_H0, RZ.H0_H0, -R15.H0_H0 ;  /* 0x200000ffff32b231 */ /* 0x000fe4000034090f */
[----:B------:R-:W-:Y:S01]  /*9f50*/  @!P1 HFMA2.BF16_V2 R48, -RZ.H0_H0, RZ.H0_H0, -R2.H0_H0 ;  /* 0x200000ffff309231 */ /* 0x000fe20000340902 */
[----:B------:R-:W-:Y:S01]  /*9f60*/  PRMT R10, R51, 0x7610, R10 ;  /* 0x00007610330a7816 */ /* 0x000fe2000000000a */
[----:B------:R-:W-:-:S03]  /*9f70*/  @!P2 HFMA2.BF16_V2 R49, -RZ.H0_H0, RZ.H0_H0, -R14.H0_H0 ;  /* 0x200000ffff31a231 */ /* 0x000fc6000034090e */
[----:B------:R-:W-:Y:S02]  /*9f80*/  PRMT R0, R48, 0x7610, R0 ;  /* 0x0000761030007816 */ /* 0x000fe40000000000 */
[----:B------:R-:W-:Y:S02]  /*9f90*/  PRMT R8, R50, 0x7610, R8 ;  /* 0x0000761032087816 */ /* 0x000fe40000000008 */
[----:B------:R-:W-:Y:S01]  /*9fa0*/  @!P1 PRMT R2, R0, 0x5410, RZ ;  /* 0x0000541000029816 */ /* 0x000fe200000000ff */
[----:B------:R-:W-:Y:S02]  /*9fb0*/  FADD.FTZ R0, R40, R4 ;  /* 0x0000000428007221 */ /* 0x000fe40000010000 */
[----:B------:R-:W-:Y:S01]  /*9fc0*/  FADD.FTZ R4, R228, R6 ;  /* 0x00000006e4047221 */ /* 0x000fe20000010000 */
[----:B------:R-:W-:Y:S01]  /*9fd0*/  PRMT R9, R49, 0x7610, R9 ;  /* 0x0000761031097816 */ /* 0x000fe20000000009 */
[----:B------:R-:W-:Y:S01]  /*9fe0*/  FADD.FTZ R21, R42, R0 ;  /* 0x000000002a157221 */ /* 0x000fe20000010000 */
[----:B------:R-:W-:Y:S01]  /*9ff0*/  @!P4 PRMT R56, R10, 0x5410, RZ ;  /* 0x000054100a38c816 */ /* 0x000fe200000000ff */
[----:B------:R-:W-:Y:S01]  /*a000*/  FADD.FTZ R10, R41, R5 ;  /* 0x00000005290a7221 */ /* 0x000fe20000010000 */
[----:B------:R-:W-:Y:S01]  /*a010*/  @!P3 PRMT R15, R8, 0x5410, RZ ;  /* 0x00005410080fb816 */ /* 0x000fe200000000ff */
[----:B------:R-:W-:-:S02]  /*a020*/  IMAD.SHL.U32 R8, R20, 0x8, RZ ;  /* 0x0000000814087824 */ /* 0x000fc400078e00ff */
[----:B------:R-:W-:Y:S02]  /*a030*/  FADD.FTZ R5, R231, R7 ;  /* 0x00000007e7057221 */ /* 0x000fe40000010000 */
[C---:B------:R-:W-:Y:S02]  /*a040*/  IMAD.SHL.U32 R6, R20.reuse, 0x40, RZ ;  /* 0x0000004014067824 */ /* 0x040fe400078e00ff */
[----:B------:R-:W-:Y:S01]  /*a050*/  FADD.FTZ R0, R237, R4 ;  /* 0x00000004ed007221 */ /* 0x000fe20000010000 */
[----:B------:R-:W-:Y:S01]  /*a060*/  @!P2 PRMT R14, R9, 0x5410, RZ ;  /* 0x00005410090ea816 */ /* 0x000fe200000000ff */
[----:B------:R-:W-:Y:S02]  /*a070*/  IMAD R4, R20, 0x48, RZ ;  /* 0x0000004814047824 */ /* 0x000fe400078e02ff */
[----:B------:R-:W-:-:S04]  /*a080*/  IMAD.WIDE R8, R8, 0x2, R12 ;  /* 0x0000000208087825 */ /* 0x000fc800078e020c */
[----:B------:R-:W-:Y:S02]  /*a090*/  FADD.FTZ R11, R43, R10 ;  /* 0x0000000a2b0b7221 */ /* 0x000fe40000010000 */
[----:B------:R-:W-:-:S04]  /*a0a0*/  IMAD.WIDE R6, R6, 0x2, R12 ;  /* 0x0000000206067825 */ /* 0x000fc800078e020c */
[----:B------:R-:W-:Y:S02]  /*a0b0*/  FADD.FTZ R10, R239, R5 ;  /* 0x00000005ef0a7221 */ /* 0x000fe40000010000 */
[----:B------:R-:W-:Y:S01]  /*a0c0*/  IMAD.WIDE R4, R4, 0x2, R12 ;  /* 0x0000000204047825 */ /* 0x000fe200078e020c */
[----:B------:R-:W-:Y:S04]  /*a0d0*/  STG.E.U16 [R8.64], R195 ;  /* 0x000000c308007986 */ /* 0x000fe8000c101510 */
[----:B------:R-:W-:Y:S04]  /*a0e0*/  STG.E.U16 [R8.64+0x2], R191 ;  /* 0x000002bf08007986 */ /* 0x000fe8000c101510 */
[----:B------:R-:W-:Y:S04]  /*a0f0*/  STG.E.U16 [R6.64], R147 ;  /* 0x0000009306007986 */ /* 0x000fe8000c101510 */
[----:B------:R-:W-:Y:S04]  /*a100*/  STG.E.U16 [R6.64+0x2], R146 ;  /* 0x0000029206007986 */ /* 0x000fe8000c101510 */
[----:B------:R-:W-:Y:S04]  /*a110*/  STG.E.U16 [R4.64], R149 ;  /* 0x0000009504007986 */ /* 0x000fe8000c101510 */
        /* <DEDUP_REMOVED lines=8> */
[----:B------:R-:W-:Y:S01]  /*a1a0*/  STG.E.U16 [R4.64+0x12], R160 ;  /* 0x000012a004007986 */ /* 0x000fe2000c101510 */
[----:B------:R-:W-:-:S03]  /*a1b0*/  FADD.FTZ R21, R74, R21 ;  /* 0x000000154a157221 */ /* 0x000fc60000010000 */
[----:B------:R-:W-:Y:S04]  /*a1c0*/  STG.E.U16 [R12.64+0x20], R171 ;  /* 0x000020ab0c007986 */ /* 0x000fe8000c101510 */
[----:B------:R-:W-:Y:S01]  /*a1d0*/  STG.E.U16 [R12.64+0x22], R170 ;  /* 0x000022aa0c007986 */ /* 0x000fe2000c101510 */
[----:B------:R-:W-:-:S03]  /*a1e0*/  FADD.FTZ R20, R75, R11 ;  /* 0x0000000b4b147221 */ /* 0x000fc60000010000 */
        /* <DEDUP_REMOVED lines=28> */
[----:B------:R-:W-:Y:S01]  /*a3b0*/  STG.E.U16 [R4.64+0x40], R143 ;  /* 0x0000408f04007986 */ /* 0x000fe2000c101510 */
[----:B------:R-:W-:-:S03]  /*a3c0*/  FADD.FTZ R10, R222, R0 ;  /* 0x00000000de0a7221 */ /* 0x000fc60000010000 */
[----:B------:R-:W-:Y:S04]  /*a3d0*/  STG.E.U16 [R4.64+0x42], R142 ;  /* 0x0000428e04007986 */ /* 0x000fe8000c101510 */
        /* <DEDUP_REMOVED lines=26> */
[----:B------:R-:W-:Y:S04]  /*a580*/  STG.E.U16 [R8.64+0x72], R198 ;  /* 0x000072c608007986 */ /* 0x000fe8000c101510 */
[----:B------:R-:W-:Y:S04]  /*a590*/  STG.E.U16 [R6.64+0x70], R56 ;  /* 0x0000703806007986 */ /* 0x000fe8000c101510 */
[----:B------:R-:W-:Y:S04]  /*a5a0*/  STG.E.U16 [R6.64+0x72], R15 ;  /* 0x0000720f06007986 */ /* 0x000fe8000c101510 */
[----:B------:R-:W-:Y:S04]  /*a5b0*/  STG.E.U16 [R4.64+0x70], R14 ;  /* 0x0000700e04007986 */ /* 0x000fe8000c101510 */
[----:B------:R1:W-:Y:S04]  /*a5c0*/  STG.E.U16 [R4.64+0x72], R2 ;  /* 0x0000720204007986 */ /* 0x0003e8000c101510 */
[----:B------:R2:W5:Y:S04]  /*a5d0*/  LDL.LU R186, [R1+0x160] ;  /* 0x0001600001ba7983 */ /* 0x0005680000300800 */
[----:B------:R2:W5:Y:S04]  /*a5e0*/  LDL.LU R185, [R1+0x15c] ;  /* 0x00015c0001b97983 */ /* 0x0005680000300800 */
[----:B------:R2:W5:Y:S04]  /*a5f0*/  LDL.LU R184, [R1+0x158] ;  /* 0x0001580001b87983 */ /* 0x0005680000300800 */
[----:B------:R2:W5:Y:S01]  /*a600*/  LDL.LU R183, [R1+0x154] ;  /* 0x0001540001b77983 */ /* 0x0005620000300800 */
[----:B-1----:R-:W-:-:S02]  /*a610*/  FADD.FTZ R4, R182, R11 ;  /* 0x0000000bb6047221 */ /* 0x002fc40000010000 */
        /* <DEDUP_REMOVED lines=13> */
[----:B------:R2:W5:Y:S04]  /*a6f0*/  LDL.LU R178, [R1+0x140] ;  /* 0x0001400001b27983 */ /* 0x0005680000300800 */
[----:B------:R2:W5:Y:S04]  /*a700*/  LDL.LU R177, [R1+0x13c] ;  /* 0x00013c0001b17983 */ /* 0x0005680000300800 */
[----:B------:R2:W5:Y:S01]  /*a710*/  LDL.LU R172, [R1+0x138] ;  /* 0x0001380001ac7983 */ /* 0x0005620000300800 */
[----:B------:R-:W-:Y:S01]  /*a720*/  FADD.FTZ R0, R203, R0 ;  /* 0x00000000cb007221 */ /* 0x000fe20000010000 */
[----:B------:R-:W-:-:S03]  /*a730*/  PLOP3.LUT P0, PT, PT, PT, UP0, 0x40, 0x0 ;  /* 0x000000000000781c */ /* 0x000fc60003f0e808 */
[----:B------:R-:W-:-:S04]  /*a740*/  FADD.FTZ R0, R202, R0 ;  /* 0x00000000ca007221 */ /* 0x000fc80000010000 */
[----:B------:R-:W-:Y:S01]  /*a750*/  FADD.FTZ R0, R73, R0 ;  /* 0x0000000049007221 */ /* 0x000fe20000010000 */
[----:B------:R-:W-:Y:S03]  /*a760*/  HMMA.16816.F32.BF16 R136, R76, R124, R136 ;  /* 0x0000007c4c88723c */ /* 0x000fe60000041888 */
[----:B------:R-:W-:-:S04]  /*a770*/  FADD.FTZ R0, R72, R0 ;  /* 0x0000000048007221 */ /* 0x000fc80000010000 */
[----:B------:R-:W-:Y:S01]  /*a780*/  FADD.FTZ R0, R71, R0 ;  /* 0x0000000047007221 */ /* 0x000fe20000010000 */
[----:B------:R-:W-:Y:S01]  /*a790*/  HMMA.16816.F32.BF16 R120, R76, R108, R120 ;  /* 0x0000006c4c78723c */ /* 0x000fe20000041878 */
[----:B------:R-:W-:Y:S02]  /*a7a0*/  FADD.FTZ R188, R190, R2 ;  /* 0x00000002bebc7221 */ /* 0x000fe40000010000 */
[----:B------:R-:W-:-:S05]  /*a7b0*/  FADD.FTZ R222, R65, R0 ;  /* 0x0000000041de7221 */ /* 0x000fca0000010000 */
[C---:B------:R-:W-:Y:S08]  /*a7c0*/  HMMA.16816.F32.BF16 R104, R76.reuse, R92, R104 ;  /* 0x0000005c4c68723c */ /* 0x040ff00000041868 */
[C---:B------:R-:W-:Y:S08]  /*a7d0*/  HMMA.16816.F32.BF16 R124, R76.reuse, R126, R44 ;  /* 0x0000007e4c7c723c */ /* 0x040ff0000004182c */
[C---:B------:R-:W-:Y:S08]  /*a7e0*/  HMMA.16816.F32.BF16 R108, R76.reuse, R110, R36 ;  /* 0x0000006e4c6c723c */ /* 0x040ff00000041824 */
[C---:B------:R-:W-:Y:S08]  /*a7f0*/  HMMA.16816.F32.BF16 R92, R76.reuse, R94, R32 ;  /* 0x0000005e4c5c723c */ /* 0x040ff00000041820 */
[----:B------:R-:W-:Y:S01]  /*a800*/  HMMA.16816.F32.BF16 R76, R76, R18, R28 ;  /* 0x000000124c4c723c */ /* 0x000fe2000004181c */
[----:B------:R-:W-:Y:S07]  /*a810*/  @P0 BRA `(.L_x_1486) ;  /* 0x000075e000000947 */ /* 0x000fee0003800000 */
[----:B--2---:R-:W2:Y:S01]  /*a820*/  LDL.LU R66, [R1+0x110] ;  /* 0x0001100001427983 */ /* 0x004ea20000300800 */
[----:B------:R-:W-:Y:S01]  /*a830*/  IMAD.U32 R0, RZ, RZ, UR12 ;  /* 0x0000000cff007e24 */ /* 0x000fe2000f8e00ff */
[----:B------:R-:W-:-:S02]  /*a840*/  IADD3 R74, P0, R12, -0x80, RZ ;  /* 0xffffff800c4a7810 */ /* 0x000fc40007f1e0ff */
[----:B------:R-:W1:Y:S01]  /*a850*/  S2R R67, SR_TID.X ;  /* 0x0000000000437919 */ /* 0x000e620000002100 */
[----:B------:R-:W-:Y:S01]  /*a860*/  IMAD.MOV.U32 R4, RZ, RZ, c[0x0][0x1a4] ;  /* 0x00006900ff047624 */ /* 0x000fe200078e00ff */
[----:B------:R-:W-:Y:S01]  /*a870*/  IADD3.X R73, R13, -0x1, RZ, P0, !PT ;  /* 0xffffffff0d497810 */ /* 0x000fe200007fe4ff */
[----:B------:R-:W-:Y:S01]  /*a880*/  IMAD.MOV.U32 R72, RZ, RZ, R3 ;  /* 0x000000ffff487224 */ /* 0x000fe200078e0003 */
[----:B------:R-:W-:Y:S01]  /*a890*/  PRMT R8, R217, 0x7054, R217 ;  /* 0x00007054d9087816 */ /* 0x000fe200000000d9 */
[----:B------:R-:W-:Y:S01]  /*a8a0*/  IMAD.MOV.U32 R71, RZ, RZ, R68 ;  /* 0x000000ffff477224 */ /* 0x000fe200078e0044 */
[----:B------:R-:W-:Y:S02]  /*a8b0*/  UIADD3 UR33, UR22, -0x2, URZ ;  /* 0xfffffffe16217890 */ /* 0x000fe4000fffe03f */
[----:B------:R-:W-:Y:S02]  /*a8c0*/  UMOV UR12, 0xffffffc0 ;  /* 0xffffffc0000c7882 */ /* 0x000fe40000000000 */
[----:B------:R-:W-:Y:S01]  /*a8d0*/  ULDC.64 UR14, c[0x0][0x1a0] ;  /* 0x00006800000e7ab9 */ /* 0x000fe20000000a00 */
[----:B-1----:R-:W-:-:S05]  /*a8e0*/  LOP3.LUT R67, R67, 0x3, RZ, 0xc0, !PT ;  /* 0x0000000343437812 */ /* 0x002fca00078ec0ff */
[----:B--2---:R-:W-:-:S05]  /*a8f0*/  IMAD R2, R67, -0x2, R66 ;  /* 0xfffffffe43027824 */ /* 0x004fca00078e0242 */
[----:B------:R-:W-:Y:S02]  /*a900*/  IADD3 R0, R0, -UR13, R2 ;  /* 0x8000000d00007c10 */ /* 0x000fe4000fffe002 */
[----:B------:R-:W-:-:S03]  /*a910*/  MOV R2, R70 ;  /* 0x0000004600027202 */ /* 0x000fc60000000f00 */
[----:B------:R1:W-:Y:S04]  /*a920*/  STL [R1+0xbc], R0 ;  /* 0x0000bc0001007387 */ /* 0x0003e80000100800 */
[----:B------:R-:W2:Y:S04]  /*a930*/  LDL.64 R42, [R1+0xd0] ;  /* 0x0000d000012a7983 */ /* 0x000ea80000100a00 */
[----:B------:R-:W3:Y:S04]  /*a940*/  LDL.LU R63, [R1+0x3c] ;  /* 0x00003c00013f7983 */ /* 0x000ee80000300800 */
[----:B------:R-:W4:Y:S04]  /*a950*/  LDL.LU R66, [R1+0x40] ;  /* 0x0000400001427983 */ /* 0x000f280000300800 */
[----:B------:R-:W4:Y:S01]  /*a960*/  LDL.LU R67, [R1+0x134] ;  /* 0x0001340001437983 */ /* 0x000f220000300800 */
[----:B-1----:R-:W-:-:S02]  /*a970*/  MOV R0, R69 ;  /* 0x0000004500007202 */ /* 0x002fc40000000f00 */
[----:B--2---:R-:W-:Y:S01]  /*a980*/  ISETP.GE.AND P1, PT, R42, c[0x0][0x220], PT ;  /* 0x000088002a007a0c */ /* 0x004fe20003f26270 */
[C---:B---3--:R-:W-:Y:S02]  /*a990*/  IMAD R3, R63.reuse, -0x326172a9, RZ ;  /* 0xcd9e8d573f037824 */ /* 0x048fe400078e02ff */
[----:B------:R-:W-:-:S03]  /*a9a0*/  IMAD.WIDE.U32 R6, R63, -0x326172a9, RZ ;  /* 0xcd9e8d573f067825 */ /* 0x000fc600078e00ff */
[----:B------:R1:W-:Y:S07]  /*a9b0*/  STL [R1+0xc4], R3 ;  /* 0x0000c40301007387 */ /* 0x0003ee0000100800 */
[----:B------:R-:W-:Y:S01]  /*a9c0*/  @!P1 IMAD R4, R4, 0x30, RZ ;  /* 0x0000003004049824 */ /* 0x000fe200078e02ff */
[----:B------:R2:W-:Y:S04]  /*a9d0*/  STL.64 [R1+0xb0], R6 ;  /* 0x0000b00601007387 */ /* 0x0005e80000100a00 */
[----:B------:R2:W-:Y:S01]  /*a9e0*/  @!P1 STL [R1+0xc8], R4 ;  /* 0x0000c80401009387 */ /* 0x0005e20000100800 */
[----:B----4-:R-:W-:Y:S01]  /*a9f0*/  IMAD.WIDE.U32 R230, R66, -0x326172a9, RZ ;  /* 0xcd9e8d5742e67825 */ /* 0x010fe200078e00ff */
[----:B------:R-:W-:-:S04]  /*aa00*/  LOP3.LUT R218, R7, R229, RZ, 0x3c, !PT ;  /* 0x000000e507da7212 */ /* 0x000fc800078e3cff */
[----:B------:R-:W-:Y:S02]  /*aa10*/  LOP3.LUT R220, R231, R229, RZ, 0x3c, !PT ;  /* 0x000000e5e7dc7212 */ /* 0x000fe400078e3cff */
[----:B-1----:R-:W-:-:S04]  /*aa20*/  MOV R3, c[0x0][0x228] ;  /* 0x00008a0000037a02 */ /* 0x002fc80000000f00 */
[----:B------:R-:W-:-:S05]  /*aa30*/  SHF.L.U32 R5, R3, 0x3, RZ ;  /* 0x0000000303057819 */ /* 0x000fca00000006ff */
[----:B------:R-:W-:Y:S02]  /*aa40*/  IMAD R3, R3, 0x38, R5 ;  /* 0x0000003803037824 */ /* 0x000fe400078e0205 */
[----:B------:R-:W-:-:S03]  /*aa50*/  IMAD.WIDE.U32 R210, R67, -0x2daee0ad, RZ ;  /* 0xd2511f5343d27825 */ /* 0x000fc600078e00ff */
[----:B------:R-:W-:Y:S01]  /*aa60*/  IADD3 R3, R3, 0x1, RZ ;  /* 0x0000000103037810 */ /* 0x000fe20007ffe0ff */
[----:B------:R-:W-:-:S04]  /*aa70*/  IMAD.WIDE.U32 R218, R218, -0x2daee0ad, RZ ;  /* 0xd2511f53dada7825 */ /* 0x000fc800078e00ff */
[----:B------:R-:W-:Y:S01]  /*aa80*/  IMAD.WIDE.U32 R220, R220, -0x2daee0ad, RZ ;  /* 0xd2511f53dcdc7825 */ /* 0x000fe200078e00ff */
[----:B--2---:R-:W-:Y:S05]  /*aa90*/  BRA `(.L_x_1487) ;  /* 0x0000037000007947 */ /* 0x004fea0003800000 */
.L_x_1489:
[----:B------:R-:W2:Y:S01]  /*aaa0*/  LDL.64 R194, [R1+0xe8] ;  /* 0x0000e80001c27983 */ /* 0x000ea20000100a00 */
[----:B------:R-:W-:Y:S01]  /*aab0*/  ULDC.64 UR6, c[0x0][0x198] ;  /* 0x0000660000067ab9 */ /* 0x000fe20000000a00 */
[----:B------:R-:W-:Y:S01]  /*aac0*/  @!P1 IMAD.MOV.U32 R140, RZ, RZ, c[0x0][0x19c] ;  /* 0x00006700ff8c9624 */ /* 0x000fe200078e00ff */
[----:B------:R-:W-:Y:S01]  /*aad0*/  UIADD3 UR22, UR33, -0x1, URZ ;  /* 0xffffffff21167890 */ /* 0x000fe2000fffe03f */
[----:B------:R-:W3:Y:S01]  /*aae0*/  LDL.64 R190, [R1+0xd8] ;  /* 0x0000d80001be7983 */ /* 0x000ee20000100a00 */
[----:B------:R-:W-:Y:S02]  /*aaf0*/  @!P1 IMAD.MOV.U32 R3, RZ, RZ, c[0x0][0x198] ;  /* 0x00006600ff039624 */ /* 0x000fe400078e00ff */
[----:B------:R-:W-:Y:S01]  /*ab00*/  USHF.R.S32.HI UR20, URZ, 0x1f, UR22 ;  /* 0x0000001f3f147899 */ /* 0x000fe20008011416 */
[----:B------:R1:W-:Y:S01]  /*ab10*/  @P1 STS.128 [R192+0x4000], RZ ;  /* 0x004000ffc0001388 */ /* 0x0003e20000000c00 */
[----:B------:R-:W-:Y:S01]  /*ab20*/  UIMAD.WIDE.U32 UR34, UR22, UR6, URZ ;  /* 0x00000006162272a5 */ /* 0x000fe2000f8e003f */
[----:B------:R-:W-:Y:S01]  /*ab30*/  @!P1 IMAD.MOV.U32 R73, RZ, RZ, c[0x0][0x19c] ;  /* 0x00006700ff499624 */ /* 0x000fe200078e00ff */
[----:B------:R-:W-:Y:S04]  /*ab40*/  UIMAD UR20, UR20, UR6, URZ ;  /* 0x00000006141472a4 */ /* 0x000fe8000f8e023f */
[----:B------:R-:W-:Y:S01]  /*ab50*/  UIMAD UR20, UR22, UR7, UR20 ;  /* 0x00000007161472a4 */ /* 0x000fe2000f8e0214 */
[----:B------:R-:W-:Y:S02]  /*ab60*/  IMAD.U32 R68, RZ, RZ, UR34 ;  /* 0x00000022ff447e24 */ /* 0x000fe4000f8e00ff */
[----:B------:R-:W-:Y:S01]  /*ab70*/  IMAD.U32 R74, RZ, RZ, UR34 ;  /* 0x00000022ff4a7e24 */ /* 0x000fe2000f8e00ff */
[----:B------:R-:W-:Y:S06]  /*ab80*/  UIADD3 UR20, UR35, UR20, URZ ;  /* 0x0000001423147290 */ /* 0x000fec000fffe03f */
[----:B------:R-:W-:Y:S01]  /*ab90*/  IMAD.U32 R69, RZ, RZ, UR20 ;  /* 0x00000014ff457e24 */ /* 0x000fe2000f8e00ff */
[----:B--2---:R-:W-:Y:S04]  /*aba0*/  LEA R68, P2, R68, R194, 0x6 ;  /* 0x000000c244447211 */ /* 0x004fe800078430ff */
[----:B------:R-:W-:Y:S02]  /*abb0*/  @!P1 LEA R144, P3, R68, c[0x0][0x168], 0x1 ;  /* 0x00005a0044909a11 */ /* 0x000fe400078608ff */
[C---:B------:R-:W-:Y:S02]  /*abc0*/  @!P1 LEA R70, P0, R3.reuse, R68, 0x5 ;  /* 0x0000004403469211 */ /* 0x040fe400078028ff */
[----:B---3--:R-:W-:Y:S01]  /*abd0*/  LEA.HI.X R69, R74, R191, R69, 0x6, P2 ;  /* 0x000000bf4a457211 */ /* 0x008fe200010f3445 */
[----:B------:R-:W-:Y:S03]  /*abe0*/  @!P1 IMAD.MOV.U32 R74, RZ, RZ, c[0x0][0x198] ;  /* 0x00006600ff4a9624 */ /* 0x000fe600078e00ff */
[--C-:B------:R-:W-:Y:S01]  /*abf0*/  @!P1 LEA.HI.X R145, R68, c[0x0][0x16c], R69.reuse, 0x1, P3 ;  /* 0x00005b0044919a11 */ /* 0x100fe200018f0c45 */
[----:B------:R-:W-:Y:S01]  /*ac00*/  @!P1 IMAD.WIDE.U32 R74, R74, 0x30, R68 ;  /* 0x000000304a4a9825 */ /* 0x000fe200078e0044 */
[----:B------:R-:W-:Y:S02]  /*ac10*/  @!P1 LEA.HI.X R146, R3, R69, R73, 0x5, P0 ;  /* 0x0000004503929211 */ /* 0x000fe400000f2c49 */
[----:B------:R-:W-:Y:S01]  /*ac20*/  @!P1 IADD3 R3, P0, R68, UR29, RZ ;  /* 0x0000001d44039c10 */ /* 0x000fe2000ff1e0ff */
[----:B------:R-:W-:Y:S01]  /*ac30*/  @!PT LDS RZ, [RZ] ;  /* 0x00000000fffff984 */ /* 0x000fe20000000800 */
[----:B------:R-:W-:Y:S01]  /*ac40*/  @!PT LDS RZ, [RZ] ;  /* 0x00000000fffff984 */ /* 0x000fe20000000800 */
[----:B------:R-:W-:Y:S01]  /*ac50*/  @!PT LDS RZ, [RZ] ;  /* 0x00000000fffff984 */ /* 0x000fe20000000800 */
[----:B------:R1:W-:Y:S01]  /*ac60*/  @!P1 LDGSTS.E.BYPASS.LTC128B.128 [R192+0x4000], [R144.64] ;  /* 0x0400000090c09fae */ /* 0x0003e2000b901d50 */
[----:B------:R-:W-:Y:S02]  /*ac70*/  @!P1 IMAD R73, R140, 0x30, RZ ;  /* 0x000000308c499824 */ /* 0x000fe400078e02ff */
[----:B------:R-:W-:Y:S01]  /*ac80*/  @!P1 LEA R142, P2, R3, c[0x0][0x168], 0x1 ;  /* 0x00005a00038e9a11 */ /* 0x000fe200078408ff */
[----:B------:R1:W-:Y:S01]  /*ac90*/  @P1 STS.128 [R192+0x4800], RZ ;  /* 0x004800ffc0001388 */ /* 0x0003e20000000c00 */
[----:B------:R-:W-:Y:S02]  /*aca0*/  @!P1 IADD3.X R141, R69, UR21, RZ, P0, !PT ;  /* 0x00000015458d9c10 */ /* 0x000fe400087fe4ff */
[C---:B------:R-:W-:Y:S02]  /*acb0*/  @!P1 LEA R140, P0, R70.reuse, c[0x0][0x168], 0x1 ;  /* 0x00005a00468c9a11 */ /* 0x040fe400078008ff */
        /* <DEDUP_REMOVED lines=21> */
.L_x_1487:
[----:B------:R-:W2:Y:S01]  /*ae10*/  LDL.64 R10, [R1+0xe0] ;  /* 0x0000e000010a7983 */ /* 0x000ea20000100a00 */
        /* <DEDUP_REMOVED lines=9> */
[----:B------:R-:W-:Y:S01]  /*aeb0*/  IMAD.MOV.U32 R16, RZ, RZ, c[0x0][0x1a4] ;  /* 0x00006900ff107624 */ /* 0x000fe200078e00ff */
[----:B------:R-:W-:Y:S01]  /*aec0*/  UISETP.GE.AND UP0, UPT, UR33, 0x1, UPT ;  /* 0x000000012100788c */ /* 0x000fe2000bf06270 */
[----:B------:R-:W-:Y:S01]  /*aed0*/  IMAD.U32 R6, RZ, RZ, UR34 ;  /* 0x00000022ff067e24 */ /* 0x000fe2000f8e00ff */
[----:B------:R-:W-:Y:S01]  /*aee0*/  UIADD3 UR6, UR35, UR6, URZ ;  /* 0x0000000623067290 */ /* 0x000fe2000fffe03f */
[----:B------:R-:W-:Y:S01]  /*aef0*/  IMAD.U32 R7, RZ, RZ, UR35 ;  /* 0x00000023ff077e24 */ /* 0x000fe2000f8e00ff */
[----:B------:R-:W-:Y:S04]  /*af00*/  BAR.SYNC.DEFER_BLOCKING 0x0 ;  /* 0x0000000000007b1d */ /* 0x000fe80000010000 */
[----:B------:R-:W-:Y:S02]  /*af10*/  IMAD.U32 R3, RZ, RZ, UR6 ;  /* 0x00000006ff037e24 */ /* 0x000fe4000f8e00ff */
[----:B------:R-:W-:Y:S01]  /*af20*/  @P1 STS.128 [R192+0x6000], RZ ;  /* 0x006000ffc0001388 */ /* 0x000fe20000000c00 */
[----:B--2---:R-:W-:Y:S04]  /*af30*/  LEA R4, P2, R6, R10, 0x6 ;  /* 0x0000000a06047211 */ /* 0x004fe800078430ff */
[----:B------:R-:W-:Y:S02]  /*af40*/  @!P1 LEA R12, P4, R4, c[0x0][0x170], 0x1 ;  /* 0x00005c00040c9a11 */ /* 0x000fe400078808ff */
[----:B---3--:R-:W-:Y:S01]  /*af50*/  LEA.HI.X R5, R6, R9, R3, 0x6, P2 ;  /* 0x0000000906057211 */ /* 0x008fe200010f3403 */
[----:B------:R-:W-:Y:S01]  /*af60*/  IMAD.MOV.U32 R9, RZ, RZ, c[0x0][0x1a4] ;  /* 0x00006900ff097624 */ /* 0x000fe200078e00ff */
[-C--:B------:R-:W-:Y:S02]  /*af70*/  @!P1 LEA R7, P0, R8, R4.reuse, 0x4 ;  /* 0x0000000408079211 */ /* 0x080fe400078020ff */
[----:B------:R-:W-:Y:S02]  /*af80*/  @!P1 LEA.HI.X R13, R4, c[0x0][0x174], R5, 0x1, P4 ;  /* 0x00005d00040d9a11 */ /* 0x000fe400020f0c05 */
[----:B------:R-:W-:Y:S02]  /*af90*/  @!P1 LEA R10, P3, R7, c[0x0][0x170], 0x1 ;  /* 0x00005c00070a9a11 */ /* 0x000fe400078608ff */
[-C--:B------:R-:W-:Y:S01]  /*afa0*/  @!P1 LEA.HI.X R6, R8, R5.reuse, R9, 0x4, P0 ;  /* 0x0000000508069211 */ /* 0x080fe200000f2409 */
[----:B------:R-:W-:Y:S01]  /*afb0*/  @!PT LDS RZ, [RZ] ;  /* 0x00000000fffff984 */ /* 0x000fe20000000800 */
[----:B------:R-:W-:Y:S01]  /*afc0*/  @!PT LDS RZ, [RZ] ;  /* 0x00000000fffff984 */ /* 0x000fe20000000800 */
[----:B------:R-:W-:Y:S01]  /*afd0*/  @!PT LDS RZ, [RZ] ;  /* 0x00000000fffff984 */ /* 0x000fe20000000800 */
[----:B------:R1:W-:Y:S01]  /*afe0*/  @!P1 LDGSTS.E.BYPASS.LTC128B.128 [R192+0x6000], [R12.64] ;  /* 0x060000000cc09fae */ /* 0x0003e2000b901d50 */
[----:B------:R-:W-:Y:S02]  /*aff0*/  @!P1 LEA R3, P2, R15, R4, 0x5 ;  /* 0x000000040f039211 */ /* 0x000fe400078428ff */
[----:B------:R-:W-:Y:S02]  /*b000*/  @!P1 LEA.HI.X R11, R7, c[0x0][0x174], R6, 0x1, P3 ;  /* 0x00005d00070b9a11 */ /* 0x000fe400018f0c06 */
[----:B------:R-:W-:Y:S01]  /*b010*/  @!P1 LEA.HI.X R9, R15, R5, R16, 0x5, P2 ;  /* 0x000000050f099211 */ /* 0x000fe200010f2c10 */
[----:B------:R-:W-:Y:S01]  /*b020*/  @P1 STS.128 [R192+0x6800], RZ ;  /* 0x006800ffc0001388 */ /* 0x000fe20000000c00 */
[----:B------:R-:W-:Y:S01]  /*b030*/  @!P1 LEA R8, P0, R3, c[0x0][0x170], 0x1 ;  /* 0x00005c0003089a11 */ /* 0x000fe200078008ff */
[----:B------:R-:W-:Y:S03]  /*b040*/  @!P1 IMAD.WIDE.U32 R4, R15, 0x30, R4 ;  /* 0x000000300f049825 */ /* 0x000fe600078e0004 */
[----:B------:R-:W-:Y:S01]  /*b050*/  @!P1 LEA.HI.X R9, R3, c[0x0][0x174], R9, 0x1, P0 ;  /* 0x00005d0003099a11 */ /* 0x000fe200000f0c09 */
[----:B------:R-:W-:Y:S01]  /*b060*/  @!PT LDS RZ, [RZ] ;  /* 0x00000000fffff984 */ /* 0x000fe20000000800 */
[----:B------:R-:W-:Y:S01]  /*b070*/  @!PT LDS RZ, [RZ] ;  /* 0x00000000fffff984 */ /* 0x000fe20000000800 */
[----:B------:R-:W-:Y:S01]  /*b080*/  @!PT LDS RZ, [RZ] ;  /* 0x00000000fffff984 */ /* 0x000fe20000000800 */
[----:B------:R2:W-:Y:S01]  /*b090*/  @!P1 LDGSTS.E.BYPASS.LTC128B.128 [R192+0x6800], [R10.64] ;  /* 0x068000000ac09fae */ /* 0x0005e2000b901d50 */
[----:B----4-:R-:W-:Y:S01]  /*b0a0*/  @!P1 IMAD.IADD R3, R14, 0x1, R5 ;  /* 0x000000010e039824 */ /* 0x010fe200078e0205 */
[C---:B------:R-:W-:Y:S04]  /*b0b0*/  @!P1 LEA R6, P0, R4.reuse, c[0x0][0x170], 0x1 ;  /* 0x00005c0004069a11 */ /* 0x040fe800078008ff */
[----:B------:R-:W-:Y:S01]  /*b0c0*/  @P1 STS.128 [R192+0x7000], RZ ;  /* 0x007000ffc0001388 */ /* 0x000fe20000000c00 */
[----:B------:R-:W-:Y:S02]  /*b0d0*/  @!P1 LEA.HI.X R7, R4, c[0x0][0x174], R3, 0x1, P0 ;  /* 0x00005d0004079a11 */ /* 0x000fe400000f0c03 */
[----:B------:R-:W-:Y:S03]  /*b0e0*/  PLOP3.LUT P0, PT, PT, PT, UP0, 0x80, 0x0 ;  /* 0x000000000000781c */ /* 0x000fe60003f0f008 */
        /* <DEDUP_REMOVED lines=10> */
[----:B------:R-:W3:Y:S06]  /*b190*/  LDSM.16.M88.4 R16, [R172+0x4000] ;  /* 0x00400000ac10783b */ /* 0x000eec0000000200 */
[----:B------:R-:W2:Y:S06]  /*b1a0*/  LDSM.16.M88.4 R60, [R179+0x2000] ;  /* 0x00200000b33c783b */ /* 0x000eac0000000200 */
[----:B------:R-:W4:Y:S06]  /*b1b0*/  LDSM.16.M88.4 R32, [R172+0x4800] ;  /* 0x00480000ac20783b */ /* 0x000f2c0000000200 */
[----:B------:R-:W0:Y:S06]  /*b1c0*/  LDGDEPBAR ;  /* 0x00000000000079af */ /* 0x000e2c0000000000 */
[----:B------:R-:W4:Y:S06]  /*b1d0*/  LDSM.16.M88.4 R48, [R172+0x5000] ;  /* 0x00500000ac30783b */ /* 0x000f2c0000000200 */
        /* <DEDUP_REMOVED lines=12> */
[----:B------:R-:W-:Y:S07]  /*b2a0*/  LDSM.16.M88.4 R168, [R185] ;  /* 0x00000000b9a8783b */ /* 0x000fee0000000200 */
        /* <DEDUP_REMOVED lines=21> */
[----:B------:R-:W3:Y:S07]  /*b400*/  LDSM.16.M88.4 R156, [R180+0x2000] ;  /* 0x00200000b49c783b */ /* 0x000eee0000000200 */
        /* <DEDUP_REMOVED lines=8> */
[----:B------:R-:W4:Y:S07]  /*b490*/  LDSM.16.M88.4 R152, [R184] ;  /* 0x00000000b898783b */ /* 0x000f2e0000000200 */
[----:B------:R-:W-:Y:S01]  /*b4a0*/  HMMA.16816.F32.BF16 R64, R144, R166, R64 ;  /* 0x000000a69040723c */ /* 0x000fe20000041840 */
[----:B------:R-:W-:Y:S06]  /*b4b0*/  LDSM.16.M88.4 R144, [R181] ;  /* 0x00000000b590783b */ /* 0x000fec0000000200 */
[----:B------:R-:W-:Y:S01]  /*b4c0*/  LDSM.16.M88.4 R164, [R177+0x800] ;  /* 0x00080000b1a4783b */ /* 0x000fe20000000200 */
[-C--:B--2---:R-:W-:Y:S08]  /*b4d0*/  HMMA.16816.F32.BF16 R4, R140, R148.reuse, R4 ;  /* 0x000000948c04723c */ /* 0x084ff00000041804 */
[C---:B---3--:R-:W-:Y:S08]  /*b4e0*/  HMMA.16816.F32.BF16 R8, R156.reuse, R148, R8 ;  /* 0x000000949c08723c */ /* 0x048ff00000041808 */
[-C--:B------:R-:W-:Y:S08]  /*b4f0*/  HMMA.16816.F32.BF16 R12, R156, R150.reuse, R12 ;  /* 0x000000969c0c723c */ /* 0x080ff0000004180c */
[C---:B------:R-:W-:Y:S01]  /*b500*/  HMMA.16816.F32.BF16 R16, R140.reuse, R150, R16 ;  /* 0x000000968c10723c */ /* 0x040fe20000041810 */
[----:B------:R-:W2:Y:S07]  /*b510*/  LDSM.16.M88.4 R148, [R177] ;  /* 0x00000000b194783b */ /* 0x000eae0000000200 */
        /* <DEDUP_REMOVED lines=8> */
[C---:B------:R-:W-:Y:S01]  /*b5a0*/  HMMA.16816.F32.BF16 R48, R140.reuse, R170, R48 ;  /* 0x000000aa8c30723c */ /* 0x040fe20000041830 */
[----:B------:R-:W3:Y:S07]  /*b5b0*/  LDSM.16.M88.4 R168, [R177+0x1000] ;  /* 0x00100000b1a8783b */ /* 0x000eee0000000200 */
[-C--:B----4-:R-:W-:Y:S08]  /*b5c0*/  HMMA.16816.F32.BF16 R52, R140, R152.reuse, R52 ;  /* 0x000000988c34723c */ /* 0x090ff00000041834 */
[C---:B------:R-:W-:Y:S08]  /*b5d0*/  HMMA.16816.F32.BF16 R56, R156.reuse, R152, R56 ;  /* 0x000000989c38723c */ /* 0x040ff00000041838 */
[-C--:B------:R-:W-:Y:S01]  /*b5e0*/  HMMA.16816.F32.BF16 R60, R156, R154.reuse, R60 ;  /* 0x0000009a9c3c723c */ /* 0x080fe2000004183c */
[----:B------:R-:W4:Y:S01]  /*b5f0*/  LDSM.16.M88.4 R156, [R177+0x1800] ;  /* 0x00180000b19c783b */ /* 0x000f220000000200 */
[----:B------:R-:W-:Y:S05]  /*b600*/  DEPBAR.LE SB0, 0x0 ;  /* 0x000080000000791a */ /* 0x000fea0000000000 */
[----:B------:R-:W-:Y:S01]  /*b610*/  BAR.SYNC.DEFER_BLOCKING 0x0 ;  /* 0x0000000000007b1d */ /* 0x000fe20000010000 */
[----:B------:R-:W-:Y:S08]  /*b620*/  HMMA.16816.F32.BF16 R64, R140, R154, R64 ;  /* 0x0000009a8c40723c */ /* 0x000ff00000041840 */
[-C--:B--2---:R-:W-:Y:S08]  /*b630*/  HMMA.16816.F32.BF16 R4, R144, R148.reuse, R4 ;  /* 0x000000949004723c */ /* 0x084ff00000041804 */
[C---:B-1----:R-:W-:Y:S08]  /*b640*/  HMMA.16816.F32.BF16 R8, R160.reuse, R148, R8 ;  /* 0x00000094a008723c */ /* 0x042ff00000041808 */
[-C--:B------:R-:W-:Y:S08]  /*b650*/  HMMA.16816.F32.BF16 R12, R160, R150.reuse, R12 ;  /* 0x00000096a00c723c */ /* 0x080ff0000004180c */
[C---:B------:R-:W-:Y:S08]  /*b660*/  HMMA.16816.F32.BF16 R16, R144.reuse, R150, R16 ;  /* 0x000000969010723c */ /* 0x040ff00000041810 */
[-C--:B------:R-:W-:Y:S08]  /*b670*/  HMMA.16816.F32.BF16 R20, R144, R164.reuse, R20 ;  /* 0x000000a49014723c */ /* 0x080ff00000041814 */
[C---:B------:R-:W-:Y:S08]  /*b680*/  HMMA.16816.F32.BF16 R24, R160.reuse, R164, R24 ;  /* 0x000000a4a018723c */ /* 0x040ff00000041818 */
[-C--:B------:R-:W-:Y:S08]  /*b690*/  HMMA.16816.F32.BF16 R28, R160, R166.reuse, R28 ;  /* 0x000000a6a01c723c */ /* 0x080ff0000004181c */
[C---:B------:R-:W-:Y:S08]  /*b6a0*/  HMMA.16816.F32.BF16 R32, R144.reuse, R166, R32 ;  /* 0x000000a69020723c */ /* 0x040ff00000041820 */
[-C--:B---3--:R-:W-:Y:S08]  /*b6b0*/  HMMA.16816.F32.BF16 R36, R144, R168.reuse, R36 ;  /* 0x000000a89024723c */ /* 0x088ff00000041824 */
[C---:B------:R-:W-:Y:S07]  /*b6c0*/  HMMA.16816.F32.BF16 R40, R160.reuse, R168, R40 ;  /* 0x000000a8a028723c */ /* 0x040fee0000041828 */
[----:B------:R-:W-:Y:S01]  /*b6d0*/  IMAD.MOV.U32 R168, RZ, RZ, R74 ;  /* 0x000000ffffa87224 */ /* 0x000fe200078e004a */
[-C--:B------:R-:W-:Y:S04]  /*b6e0*/  HMMA.16816.F32.BF16 R44, R160, R170.reuse, R44 ;  /* 0x000000aaa02c723c */ /* 0x080fe8000004182c */
[----:B------:R-:W-:Y:S04]  /*b6f0*/  IMAD.MOV.U32 R169, RZ, RZ, R73 ;  /* 0x000000ffffa97224 */ /* 0x000fe800078e0049 */
[C---:B------:R-:W-:Y:S08]  /*b700*/  HMMA.16816.F32.BF16 R48, R144.reuse, R170, R48 ;  /* 0x000000aa9030723c */ /* 0x040ff00000041830 */
[-C--:B----4-:R-:W-:Y:S08]  /*b710*/  HMMA.16816.F32.BF16 R52, R144, R156.reuse, R52 ;  /* 0x0000009c9034723c */ /* 0x090ff00000041834 */
[C---:B------:R-:W-:Y:S08]  /*b720*/  HMMA.16816.F32.BF16 R56, R160.reuse, R156, R56 ;  /* 0x0000009ca038723c */ /* 0x040ff00000041838 */
[-C--:B------:R-:W-:Y:S08]  /*b730*/  HMMA.16816.F32.BF16 R60, R160, R158.reuse, R60 ;  /* 0x0000009ea03c723c */ /* 0x080ff0000004183c */
[----:B------:R-:W-:Y:S01]  /*b740*/  HMMA.16816.F32.BF16 R64, R144, R158, R64 ;  /* 0x0000009e9040723c */ /* 0x000fe20000041840 */
[----:B------:R-:W-:-:S07]  /*b750*/  @P0 BRA `(.L_x_1489) ;  /* 0xfffff34000000947 */ /* 0x000fce000383ffff */
.L_x_1488:
[----:B------:R-:W-:Y:S01]  /*b760*/  LOP3.LUT R187, R187, 0xffffffbf, RZ, 0xc0, !PT ;  /* 0xffffffbfbbbb7812 */ /* 0x000fe200078ec0ff */
[----:B-1----:R-:W2:Y:S01]  /*b770*/  LDL R69, [R1+0xbc] ;  /* 0x0000bc0001457983 */ /* 0x002ea20000100800 */
[----:B------:R-:W-:Y:S01]  /*b780*/  IMAD.U32 R3, RZ, RZ, UR33 ;  /* 0x00000021ff037e24 */ /* 0x000fe2000f8e00ff */
[----:B------:R-:W-:Y:S01]  /*b790*/  UIMAD UR6, UR33, UR12, 0x40 ;  /* 0x00000040210674a4 */ /* 0x000fe2000f8e020c */
[----:B------:R-:W-:Y:S01]  /*b7a0*/  @P1 LOP3.LUT R187, R187, 0x40, RZ, 0xfc, !PT ;  /* 0x00000040bbbb1812 */ /* 0x000fe200078efcff */
[----:B------:R-:W3:Y:S01]  /*b7b0*/  LDL.64 R204, [R1+0xb0] ;  /* 0x0000b00001cc7983 */ /* 0x000ee20000100a00 */
[----:B------:R-:W-:Y:S01]  /*b7c0*/  USHF.L.U32 UR7, UR33, 0x1, URZ ;  /* 0x0000000121077899 */ /* 0x000fe2000800063f */
[----:B------:R-:W-:Y:S01]  /*b7d0*/  IMAD.MOV.U32 R170, RZ, RZ, c[0x0][0x228] ;  /* 0x00008a00ffaa7624 */ /* 0x000fe200078e00ff */
[----:B------:R-:W-:Y:S01]  /*b7e0*/  LOP3.LUT R187, R187, 0xffffefff, RZ, 0xc0, !PT ;  /* 0xffffefffbbbb7812 */ /* 0x000fe200078ec0ff */
[----:B------:R-:W-:Y:S02]  /*b7f0*/  IMAD.MOV.U32 R223, RZ, RZ, c[0x0][0x228] ;  /* 0x00008a00ffdf7624 */ /* 0x000fe400078e00ff */
[----:B------:R-:W-:Y:S02]  /*b800*/  IMAD.SHL.U32 R190, R170, 0x8, RZ ;  /* 0x00000008aabe7824 */ /* 0x000fe400078e00ff */
[----:B--2---:R-:W-:Y:S01]  /*b810*/  IMAD R3, R3, -0x40, R69 ;  /* 0xffffffc003037824 */ /* 0x004fe200078e0245 */
[----:B------:R-:W-:Y:S01]  /*b820*/  IADD3 R69, R69, UR6, RZ ;  /* 0x0000000645457c10 */ /* 0x000fe2000fffe0ff */
[----:B------:R-:W-:Y:S03]  /*b830*/  UIADD3 UR6, UR19, -0x4498517b, URZ ;  /* 0xbb67ae8513067890 */ /* 0x000fe6000fffe03f */
[----:B------:R-:W-:Y:S02]  /*b840*/  IABS R68, R3 ;  /* 0x0000000300447213 */ /* 0x000fe40000000000 */
[----:B------:R-:W-:Y:S02]  /*b850*/  IABS R70, R69 ;  /* 0x0000004500467213 */ /* 0x000fe40000000000 */
[C---:B------:R-:W-:Y:S01]  /*b860*/  IADD3 R73, R3.reuse, 0x8, RZ ;  /* 0x0000000803497810 */ /* 0x040fe20007ffe0ff */
[----:B------:R1:W2:Y:S01]  /*b870*/  I2F R142, R68 ;  /* 0x00000044008e7306 */ /* 0x0002a20000201400 */
[----:B------:R-:W-:Y:S02]  /*b880*/  IADD3 R75, R3, -0x1, RZ ;  /* 0xffffffff034b7810 */ /* 0x000fe40007ffe0ff */
[----:B------:R-:W-:Y:S02]  /*b890*/  ISETP.GE.AND P6, PT, R73, RZ, PT ;  /* 0x000000ff4900720c */ /* 0x000fe40003fc6270 */
[----:B------:R-:W-:Y:S02]  /*b8a0*/  ISETP.GE.AND P2, PT, R75, RZ, PT ;  /* 0x000000ff4b00720c */ /* 0x000fe40003f46270 */
[C---:B------:R-:W-:Y:S03]  /*b8b0*/  IADD3 R140, R3.reuse, -0x8, RZ ;  /* 0xfffffff8038c7810 */ /* 0x040fe60007ffe0ff */
[----:B------:R4:W5:Y:S08]  /*b8c0*/  I2F R141, R70 ;  /* 0x00000046008d7306 */ /* 0x0009700000201400 */
[C---:B------:R-:W-:Y:S04]  /*b8d0*/  @!P2 IADD3 R75, -R3.reuse, 0x1, RZ ;  /* 0x00000001034ba810 */ /* 0x040fe80007ffe1ff */
[----:B------:R3:W3:Y:S01]  /*b8e0*/  I2F R155, R75 ;  /* 0x0000004b009b7306 */ /* 0x0006e20000201400 */
[C---:B-1----:R-:W-:Y:S01]  /*b8f0*/  IADD3 R68, R3.reuse, 0x48, RZ ;  /* 0x0000004803447810 */ /* 0x042fe20007ffe0ff */
[C---:B--2---:R-:W-:Y:S02]  /*b900*/  FFMA.FTZ R4, R142.reuse, -UR4, R4 ;  /* 0x800000048e047c23 */ /* 0x044fe40008010004 */
[----:B------:R-:W-:Y:S01]  /*b910*/  FFMA.FTZ R18, R142, -UR4, R18 ;  /* 0x800000048e127c23 */ /* 0x000fe20008010012 */
[----:B------:R-:W-:Y:S02]  /*b920*/  ISETP.GE.AND P0, PT, R68, RZ, PT ;  /* 0x000000ff4400720c */ /* 0x000fe40003f06270 */
[C---:B------:R-:W-:Y:S02]  /*b930*/  IADD3 R142, R3.reuse, -0x31, RZ ;  /* 0xffffffcf038e7810 */ /* 0x040fe40007ffe0ff */
[----:B----4-:R-:W-:Y:S01]  /*b940*/  IADD3 R70, -R3, -0x8, RZ ;  /* 0xfffffff803467810 */ /* 0x010fe20007ffe1ff */
[C---:B-----5:R-:W-:Y:S02]  /*b950*/  FFMA.FTZ R14, R141.reuse, -UR4, R14 ;  /* 0x800000048d0e7c23 */ /* 0x060fe4000801000e */
[----:B------:R-:W-:Y:S01]  /*b960*/  FFMA.FTZ R8, R141, -UR4, R8 ;  /* 0x800000048d087c23 */ /* 0x000fe20008010008 */
[----:B------:R-:W-:Y:S02]  /*b970*/  SEL R70, R70, R73, !P6 ;  /* 0x0000004946467207 */ /* 0x000fe40007000000 */
[----:B------:R-:W-:Y:S03]  /*b980*/  IADD3 R141, R3, -0x29, RZ ;  /* 0xffffffd7038d7810 */ /* 0x000fe60007ffe0ff */
[C---:B------:R-:W-:Y:S01]  /*b990*/  @!P0 IADD3 R68, -R69.reuse, -0x8, RZ ;  /* 0xfffffff845448810 */ /* 0x040fe20007ffe1ff */
[----:B------:R1:W2:Y:S01]  /*b9a0*/  I2F R143, R70 ;  /* 0x00000046008f7306 */ /* 0x0002a20000201400 */
[----:B------:R-:W-:Y:S02]  /*b9b0*/  @!P6 IADD3 R73, -R69, 0x38, RZ ;  /* 0x000000384549e810 */ /* 0x000fe40007ffe1ff */
[----:B---3--:R-:W-:Y:S01]  /*b9c0*/  IADD3 R75, R3, 0x38, RZ ;  /* 0x00000038034b7810 */ /* 0x008fe20007ffe0ff */
[C---:B------:R-:W-:Y:S02]  /*b9d0*/  FFMA.FTZ R5, R155.reuse, -UR4, R5 ;  /* 0x800000049b057c23 */ /* 0x040fe40008010005 */
[----:B------:R-:W-:Y:S04]  /*b9e0*/  FFMA.FTZ R19, R155, -UR4, R19 ;  /* 0x800000049b137c23 */ /* 0x000fe80008010013 */
[----:B------:R3:W4:Y:S01]  /*b9f0*/  I2F R162, R68 ;  /* 0x0000004400a27306 */ /* 0x0007220000201400 */
[----:B-1----:R-:W-:Y:S01]  /*ba00*/  IADD3 R70, R3, 0x7, RZ ;  /* 0x0000000703467810 */ /* 0x002fe20007ffe0ff */
[----:B--2---:R-:W-:Y:S01]  /*ba10*/  FFMA.FTZ R6, R143, -UR4, R6 ;  /* 0x800000048f067c23 */ /* 0x004fe20008010006 */
[C---:B------:R-:W-:Y:S02]  /*ba20*/  IADD3 R143, R3.reuse, -0x30, RZ ;  /* 0xffffffd0038f7810 */ /* 0x040fe40007ffe0ff */
[----:B------:R-:W-:Y:S02]  /*ba30*/  ISETP.GE.AND P5, PT, R70, RZ, PT ;  /* 0x000000ff4600720c */ /* 0x000fe40003fa6270 */
[C---:B---3--:R-:W-:Y:S01]  /*ba40*/  IADD3 R68, -R3.reuse, -0x7, RZ ;  /* 0xfffffff903447810 */ /* 0x048fe20007ffe1ff */
[----:B----4-:R-:W-:Y:S03]  /*ba50*/  FFMA.FTZ R10, R162, -UR4, R10 ;  /* 0x80000004a20a7c23 */ /* 0x010fe6000801000a */
[----:B------:R-:W-:Y:S02]  /*ba60*/  SEL R74, R68, R70, !P5 ;  /* 0x00000046444a7207 */ /* 0x000fe40006800000 */
[----:B------:R-:W-:Y:S05]  /*ba70*/  IADD3 R68, R3, 0x47, RZ ;  /* 0x0000004703447810 */ /* 0x000fea0007ffe0ff */
[C---:B------:R-:W-:Y:S01]  /*ba80*/  @!P5 IADD3 R70, -R69.reuse, 0x39, RZ ;  /* 0x000000394546d810 */ /* 0x040fe20007ffe1ff */
[----:B------:R1:W2:Y:S01]  /*ba90*/  I2F R160, R74 ;  /* 0x0000004a00a07306 */ /* 0x0002a20000201400 */
[----:B------:R-:W-:Y:S11]  /*baa0*/  ISETP.GE.AND P0, PT, R68, RZ, PT ;  /* 0x000000ff4400720c */ /* 0x000ff60003f06270 */
[----:B------:R-:W-:Y:S02]  /*bab0*/  @!UPT UIADD3 URZ, URZ, URZ, URZ ;  /* 0x0000003f3f3ff290 */ /* 0x000fe4000fffe03f */
[----:B------:R-:W-:Y:S02]  /*bac0*/  @!P0 IADD3 R68, -R69, -0x7, RZ ;  /* 0xfffffff945448810 */ /* 0x000fe40007ffe1ff */
[----:B------:R-:W-:Y:S02]  /*bad0*/  ISETP.GE.AND P0, PT, R140, RZ, PT ;  /* 0x000000ff8c00720c */ /* 0x000fe40003f06270 */
[----:B------:R-:W3:Y:S01]  /*bae0*/  I2F R165, R68 ;  /* 0x0000004400a57306 */ /* 0x000ee20000201400 */
[C---:B-1----:R-:W-:Y:S01]  /*baf0*/  IADD3 R74, R3.reuse, 0x3f, RZ ;  /* 0x0000003f034a7810 */ /* 0x042fe20007ffe0ff */
[----:B--2---:R-:W-:Y:S03]  /*bb00*/  FFMA.FTZ R7, R160, -UR4, R7 ;  /* 0x80000004a0077c23 */ /* 0x004fe60008010007 */
[----:B------:R-:W-:Y:S06]  /*bb10*/  ISETP.GE.AND P2, PT, R74, RZ, PT ;  /* 0x000000ff4a00720c */ /* 0x000fec0003f46270 */
[----:B------:R-:W-:Y:S04]  /*bb20*/  @!P0 IADD3 R140, -R3, 0x8, RZ ;  /* 0x00000008038c8810 */ /* 0x000fe80007ffe1ff */
[----:B------:R1:W2:Y:S03]  /*bb30*/  I2F R158, R140 ;  /* 0x0000008c009e7306 */ /* 0x0002a60000201400 */
[----:B------:R-:W-:Y:S01]  /*bb40*/  @!P2 IADD3 R74, -R69, 0x1, RZ ;  /* 0x00000001454aa810 */ /* 0x000fe20007ffe1ff */
[----:B---3--:R-:W-:Y:S01]  /*bb50*/  FFMA.FTZ R11, R165, -UR4, R11 ;  /* 0x80000004a50b7c23 */ /* 0x008fe2000801000b */
[----:B------:R-:W-:Y:S02]  /*bb60*/  ISETP.GE.AND P2, PT, R75, RZ, PT ;  /* 0x000000ff4b00720c */ /* 0x000fe40003f46270 */
[----:B------:R-:W-:Y:S03]  /*bb70*/  IADD3 R68, R3, 0x37, RZ ;  /* 0x0000003703447810 */ /* 0x000fe60007ffe0ff */
[----:B------:R3:W4:Y:S08]  /*bb80*/  I2F R159, R74 ;  /* 0x0000004a009f7306 */ /* 0x0007300000201400 */
[----:B------:R-:W-:Y:S02]  /*bb90*/  @!P2 IADD3 R75, -R69, 0x8, RZ ;  /* 0x00000008454ba810 */ /* 0x000fe40007ffe1ff */
[C---:B-1----:R-:W-:Y:S01]  /*bba0*/  IADD3 R140, R3.reuse, -0x10, RZ ;  /* 0xfffffff0038c7810 */ /* 0x042fe20007ffe0ff */
[----:B--2---:R-:W-:Y:S01]  /*bbb0*/  FFMA.FTZ R16, R158, -UR4, R16 ;  /* 0x800000049e107c23 */ /* 0x004fe20008010010 */
[----:B------:R-:W-:Y:S01]  /*bbc0*/  ISETP.GE.AND P2, PT, R68, RZ, PT ;  /* 0x000000ff4400720c */ /* 0x000fe20003f46270 */
[----:B------:R1:W2:Y:S01]  /*bbd0*/  I2F R156, R75 ;  /* 0x0000004b009c7306 */ /* 0x0002a20000201400 */
[----:B------:R-:W-:Y:S01]  /*bbe0*/  FFMA.FTZ R22, R158, -UR4, R22 ;  /* 0x800000049e167c23 */ /* 0x000fe20008010016 */
[----:B---3--:R-:W-:Y:S01]  /*bbf0*/  IADD3 R74, R3, -0x9, RZ ;  /* 0xfffffff7034a7810 */ /* 0x008fe20007ffe0ff */
[----:B----4-:R-:W-:Y:S09]  /*bc00*/  FFMA.FTZ R15, R159, -UR4, R15 ;  /* 0x800000049f0f7c23 */ /* 0x010ff2000801000f */
[----:B------:R-:W-:Y:S01]  /*bc10*/  @!P2 IADD3 R68, -R69, 0x9, RZ ;  /* 0x000000094544a810 */ /* 0x000fe20007ffe1ff */
[----:B------:R-:W-:Y:S01]  /*bc20*/  FFMA.FTZ R9, R159, -UR4, R9 ;  /* 0x800000049f097c23 */ /* 0x000fe20008010009 */
[----:B------:R-:W-:Y:S02]  /*bc30*/  ISETP.GE.AND P0, PT, R74, RZ, PT ;  /* 0x000000ff4a00720c */ /* 0x000fe40003f06270 */
[----:B------:R3:W4:Y:S01]  /*bc40*/  I2F R153, R68 ;  /* 0x0000004400997306 */ /* 0x0007220000201400 */
[C---:B-1----:R-:W-:Y:S01]  /*bc50*/  IADD3 R75, R3.reuse, 0x30, RZ ;  /* 0x00000030034b7810 */ /* 0x042fe20007ffe0ff */
[C---:B--2---:R-:W-:Y:S09]  /*bc60*/  FFMA.FTZ R26, R156.reuse, -UR4, R26 ;  /* 0x800000049c1a7c23 */ /* 0x044ff2000801001a */
[----:B------:R-:W-:Y:S01]  /*bc70*/  @!P0 IADD3 R74, -R3, 0x9, RZ ;  /* 0x00000009034a8810 */ /* 0x000fe20007ffe1ff */
[----:B------:R-:W-:Y:S01]  /*bc80*/  FFMA.FTZ R12, R156, -UR4, R12 ;  /* 0x800000049c0c7c23 */ /* 0x000fe2000801000c */
[----:B------:R-:W-:Y:S02]  /*bc90*/  ISETP.GE.AND P0, PT, R140, RZ, PT ;  /* 0x000000ff8c00720c */ /* 0x000fe40003f06270 */
[----:B------:R-:W-:Y:S01]  /*bca0*/  ISETP.GE.AND P2, PT, R75, RZ, PT ;  /* 0x000000ff4b00720c */ /* 0x000fe20003f46270 */
[----:B------:R1:W2:Y:S01]  /*bcb0*/  I2F R154, R74 ;  /* 0x0000004a009a7306 */ /* 0x0002a20000201400 */
[----:B---3--:R-:W-:Y:S01]  /*bcc0*/  IADD3 R68, R3, 0x2f, RZ ;  /* 0x0000002f03447810 */ /* 0x008fe20007ffe0ff */
[----:B----4-:R-:W-:Y:S08]  /*bcd0*/  FFMA.FTZ R27, R153, -UR4, R27 ;  /* 0x80000004991b7c23 */ /* 0x010ff0000801001b */
[----:B------:R-:W-:Y:S01]  /*bce0*/  @!P0 IADD3 R140, -R3, 0x10, RZ ;  /* 0x00000010038c8810 */ /* 0x000fe20007ffe1ff */
[----:B------:R-:W-:Y:S01]  /*bcf0*/  FFMA.FTZ R13, R153, -UR4, R13 ;  /* 0x80000004990d7c23 */ /* 0x000fe2000801000d */
[----:B------:R-:W-:Y:S02]  /*bd00*/  @!P2 IADD3 R75, -R69, 0x10, RZ ;  /* 0x00000010454ba810 */ /* 0x000fe40007ffe1ff */
[----:B------:R-:W-:Y:S01]  /*bd10*/  ISETP.GE.AND P2, PT, R68, RZ, PT ;  /* 0x000000ff4400720c */ /* 0x000fe20003f46270 */
[----:B------:R3:W4:Y:S01]  /*bd20*/  I2F R157, R140 ;  /* 0x0000008c009d7306 */ /* 0x0007220000201400 */
[----:B-1----:R-:W-:Y:S01]  /*bd30*/  IADD3 R74, R3, -0x11, RZ ;  /* 0xffffffef034a7810 */ /* 0x002fe20007ffe0ff */
[C---:B--2---:R-:W-:Y:S08]  /*bd40*/  FFMA.FTZ R17, R154.reuse, -UR4, R17 ;  /* 0x800000049a117c23 */ /* 0x044ff00008010011 */
[----:B------:R1:W2:Y:S02]  /*bd50*/  I2F R152, R75 ;  /* 0x0000004b00987306 */ /* 0x0002a40000201400 */
[----:B------:R-:W-:Y:S01]  /*bd60*/  @!P2 IADD3 R68, -R69, 0x11, RZ ;  /* 0x000000114544a810 */ /* 0x000fe20007ffe1ff */
[----:B------:R-:W-:Y:S01]  /*bd70*/  FFMA.FTZ R23, R154, -UR4, R23 ;  /* 0x800000049a177c23 */ /* 0x000fe20008010017 */
[----:B------:R-:W-:Y:S06]  /*bd80*/  ISETP.GE.AND P0, PT, R74, RZ, PT ;  /* 0x000000ff4a00720c */ /* 0x000fec0003f06270 */
[----:B------:R-:W5:Y:S01]  /*bd90*/  I2F R150, R68 ;  /* 0x0000004400967306 */ /* 0x000f620000201400 */
[----:B---3--:R-:W-:Y:S01]  /*bda0*/  IADD3 R140, R3, -0x18, RZ ;  /* 0xffffffe8038c7810 */ /* 0x008fe20007ffe0ff */
[----:B----4-:R-:W-:Y:S05]  /*bdb0*/  FFMA.FTZ R20, R157, -UR4, R20 ;  /* 0x800000049d147c23 */ /* 0x010fea0008010014 */
[----:B------:R-:W-:Y:S01]  /*bdc0*/  @!P0 IADD3 R74, -R3, 0x11, RZ ;  /* 0x00000011034a8810 */ /* 0x000fe20007ffe1ff */
[----:B------:R-:W-:Y:S01]  /*bdd0*/  FFMA.FTZ R34, R157, -UR4, R34 ;  /* 0x800000049d227c23 */ /* 0x000fe20008010022 */
[----:B------:R-:W-:Y:S02]  /*bde0*/  ISETP.GE.AND P0, PT, R140, RZ, PT ;  /* 0x000000ff8c00720c */ /* 0x000fe40003f06270 */
[----:B------:R3:W4:Y:S01]  /*bdf0*/  I2F R151, R74 ;  /* 0x0000004a00977306 */ /* 0x0007220000201400 */
[C---:B-1----:R-:W-:Y:S01]  /*be00*/  IADD3 R75, R3.reuse, -0x19, RZ ;  /* 0xffffffe7034b7810 */ /* 0x042fe20007ffe0ff */
[C---:B--2---:R-:W-:Y:S02]  /*be10*/  FFMA.FTZ R24, R152.reuse, -UR4, R24 ;  /* 0x8000000498187c23 */ /* 0x044fe40008010018 */
[----:B------:R-:W-:Y:S07]  /*be20*/  FFMA.FTZ R30, R152, -UR4, R30 ;  /* 0x80000004981e7c23 */ /* 0x000fee000801001e */
[----:B------:R-:W-:Y:S02]  /*be30*/  @!P0 IADD3 R140, -R3, 0x18, RZ ;  /* 0x00000018038c8810 */ /* 0x000fe40007ffe1ff */
[----:B------:R-:W-:Y:S01]  /*be40*/  ISETP.GE.AND P0, PT, R75, RZ, PT ;  /* 0x000000ff4b00720c */ /* 0x000fe20003f06270 */
[C---:B-----5:R-:W-:Y:S01]  /*be50*/  FFMA.FTZ R31, R150.reuse, -UR4, R31 ;  /* 0x80000004961f7c23 */ /* 0x060fe2000801001f */
[C---:B------:R-:W-:Y:S01]  /*be60*/  IADD3 R68, R3.reuse, 0x28, RZ ;  /* 0x0000002803447810 */ /* 0x040fe20007ffe0ff */
[----:B------:R1:W2:Y:S01]  /*be70*/  I2F R149, R140 ;  /* 0x0000008c00957306 */ /* 0x0002a20000201400 */
[----:B------:R-:W-:Y:S01]  /*be80*/  FFMA.FTZ R25, R150, -UR4, R25 ;  /* 0x8000000496197c23 */ /* 0x000fe20008010019 */
[----:B---3--:R-:W-:Y:S01]  /*be90*/  IADD3 R74, R3, -0x38, RZ ;  /* 0xffffffc8034a7810 */ /* 0x008fe20007ffe0ff */
[----:B----4-:R-:W-:Y:S07]  /*bea0*/  FFMA.FTZ R21, R151, -UR4, R21 ;  /* 0x8000000497157c23 */ /* 0x010fee0008010015 */
[----:B------:R-:W-:Y:S01]  /*beb0*/  @!P0 IADD3 R75, -R3, 0x19, RZ ;  /* 0x00000019034b8810 */ /* 0x000fe20007ffe1ff */
[----:B------:R-:W-:Y:S01]  /*bec0*/  FFMA.FTZ R35, R151, -UR4, R35 ;  /* 0x8000000497237c23 */ /* 0x000fe20008010023 */
[----:B------:R-:W-:Y:S02]  /*bed0*/  ISETP.GE.AND P2, PT, R74, RZ, PT ;  /* 0x000000ff4a00720c */ /* 0x000fe40003f46270 */
[----:B------:R3:W4:Y:S01]  /*bee0*/  I2F R148, R75 ;  /* 0x0000004b00947306 */ /* 0x0007220000201400 */
[----:B-1----:R-:W-:Y:S01]  /*bef0*/  IADD3 R140, R3, -0x28, RZ ;  /* 0xffffffd8038c7810 */ /* 0x002fe20007ffe0ff */
[----:B--2---:R-:W-:Y:S09]  /*bf00*/  FFMA.FTZ R32, R149, -UR4, R32 ;  /* 0x8000000495207c23 */ /* 0x004ff20008010020 */
[----:B------:R-:W-:Y:S01]  /*bf10*/  @!P2 IADD3 R74, -R3, 0x38, RZ ;  /* 0x00000038034aa810 */ /* 0x000fe20007ffe1ff */
[----:B------:R-:W-:Y:S01]  /*bf20*/  FFMA.FTZ R38, R149, -UR4, R38 ;  /* 0x8000000495267c23 */ /* 0x000fe20008010026 */
[----:B------:R-:W-:Y:S02]  /*bf30*/  ISETP.GE.AND P2, PT, R68, RZ, PT ;  /* 0x000000ff4400720c */ /* 0x000fe40003f46270 */
[----:B------:R-:W-:Y:S01]  /*bf40*/  ISETP.GE.AND P4, PT, R140, RZ, PT ;  /* 0x000000ff8c00720c */ /* 0x000fe20003f86270 */
[----:B------:R1:W2:Y:S01]  /*bf50*/  I2F R166, R74 ;  /* 0x0000004a00a67306 */ /* 0x0002a20000201400 */
[----:B---3--:R-:W-:Y:S01]  /*bf60*/  IADD3 R75, R3, -0x20, RZ ;  /* 0xffffffe0034b7810 */ /* 0x008fe20007ffe0ff */
[C---:B----4-:R-:W-:Y:S08]  /*bf70*/  FFMA.FTZ R39, R148.reuse, -UR4, R39 ;  /* 0x8000000494277c23 */ /* 0x050ff00008010027 */
[----:B------:R-:W-:Y:S01]  /*bf80*/  @!P2 IADD3 R68, -R69, 0x18, RZ ;  /* 0x000000184544a810 */ /* 0x000fe20007ffe1ff */
[----:B------:R-:W-:Y:S01]  /*bf90*/  FFMA.FTZ R33, R148, -UR4, R33 ;  /* 0x8000000494217c23 */ /* 0x000fe20008010021 */
[----:B------:R-:W-:Y:S02]  /*bfa0*/  ISETP.GE.AND P3, PT, R75, RZ, PT ;  /* 0x000000ff4b00720c */ /* 0x000fe40003f66270 */
[C---:B------:R-:W-:Y:S01]  /*bfb0*/  @!P4 IADD3 R140, -R3.reuse, 0x28, RZ ;  /* 0x00000028038cc810 */ /* 0x040fe20007ffe1ff */
[----:B------:R3:W4:Y:S01]  /*bfc0*/  I2F R147, R68 ;  /* 0x0000004400937306 */ /* 0x0007220000201400 */
[C---:B-1----:R-:W-:Y:S09]  /*bfd0*/  IADD3 R74, R3.reuse, -0x39, RZ ;  /* 0xffffffc7034a7810 */ /* 0x042ff20007ffe0ff */
[----:B------:R-:W1:Y:S01]  /*bfe0*/  I2F R155, R140 ;  /* 0x0000008c009b7306 */ /* 0x000e620000201400 */
[----:B------:R-:W-:Y:S01]  /*bff0*/  @!P3 IADD3 R75, -R3, 0x20, RZ ;  /* 0x00000020034bb810 */ /* 0x000fe20007ffe1ff */
[----:B--2---:R-:W-:Y:S01]  /*c000*/  FFMA.FTZ R64, R166, -UR4, R64 ;  /* 0x80000004a6407c23 */ /* 0x004fe20008010040 */
[----:B------:R-:W-:Y:S02]  /*c010*/  ISETP.GE.AND P0, PT, R74, RZ, PT ;  /* 0x000000ff4a00720c */ /* 0x000fe40003f06270 */
[----:B------:R-:W-:Y:S05]  /*c020*/  ISETP.GE.AND P3, PT, R141, RZ, PT ;  /* 0x000000ff8d00720c */ /* 0x000fea0003f66270 */
[----:B------:R2:W5:Y:S01]  /*c030*/  I2F R146, R75 ;  /* 0x0000004b00927306 */ /* 0x0005620000201400 */
[----:B---3--:R-:W-:Y:S01]  /*c040*/  IADD3 R68, R3, 0x27, RZ ;  /* 0x0000002703447810 */ /* 0x008fe20007ffe0ff */
[----:B----4-:R-:W-:Y:S04]  /*c050*/  FFMA.FTZ R42, R147, -UR4, R42 ;  /* 0x80000004932a7c23 */ /* 0x010fe8000801002a */
[----:B------:R-:W-:Y:S01]  /*c060*/  @!P0 IADD3 R74, -R3, 0x39, RZ ;  /* 0x00000039034a8810 */ /* 0x000fe20007ffe1ff */
[----:B------:R-:W-:Y:S01]  /*c070*/  FFMA.FTZ R28, R147, -UR4, R28 ;  /* 0x80000004931c7c23 */ /* 0x000fe2000801001c */
[----:B------:R-:W-:Y:S02]  /*c080*/  ISETP.GE.AND P2, PT, R68, RZ, PT ;  /* 0x000000ff4400720c */ /* 0x000fe40003f46270 */
[----:B------:R-:W-:Y:S01]  /*c090*/  @!P3 IADD3 R141, -R3, 0x29, RZ ;  /* 0x00000029038db810 */ /* 0x000fe20007ffe1ff */
[----:B------:R3:W4:Y:S01]  /*c0a0*/  I2F R167, R74 ;  /* 0x0000004a00a77306 */ /* 0x0007220000201400 */
[C---:B-1----:R-:W-:Y:S02]  /*c0b0*/  FFMA.FTZ R48, R155.reuse, -UR4, R48 ;  /* 0x800000049b307c23 */ /* 0x042fe40008010030 */
[----:B------:R-:W-:Y:S07]  /*c0c0*/  FFMA.FTZ R54, R155, -UR4, R54 ;  /* 0x800000049b367c23 */ /* 0x000fee0008010036 */
[----:B------:R-:W-:Y:S01]  /*c0d0*/  @!P2 IADD3 R68, -R69, 0x19, RZ ;  /* 0x000000194544a810 */ /* 0x000fe20007ffe1ff */
[----:B------:R-:W1:Y:S01]  /*c0e0*/  I2F R160, R141 ;  /* 0x0000008d00a07306 */ /* 0x000e620000201400 */
[----:B--2---:R-:W-:Y:S01]  /*c0f0*/  IADD3 R75, R3, 0x20, RZ ;  /* 0x00000020034b7810 */ /* 0x004fe20007ffe0ff */
[C---:B-----5:R-:W-:Y:S02]  /*c100*/  FFMA.FTZ R36, R146.reuse, -UR4, R36 ;  /* 0x8000000492247c23 */ /* 0x060fe40008010024 */
[----:B------:R-:W-:Y:S01]  /*c110*/  FFMA.FTZ R50, R146, -UR4, R50 ;  /* 0x8000000492327c23 */ /* 0x000fe20008010032 */
[----:B------:R-:W-:Y:S05]  /*c120*/  ISETP.GE.AND P2, PT, R75, RZ, PT ;  /* 0x000000ff4b00720c */ /* 0x000fea0003f46270 */
[----:B------:R2:W5:Y:S01]  /*c130*/  I2F R145, R68 ;  /* 0x0000004400917306 */ /* 0x0005620000201400 */
[----:B---3--:R-:W-:Y:S01]  /*c140*/  IADD3 R74, R3, -0x21, RZ ;  /* 0xffffffdf034a7810 */ /* 0x008fe20007ffe0ff */
[----:B----4-:R-:W-:Y:S03]  /*c150*/  FFMA.FTZ R65, R167, -UR4, R65 ;  /* 0x80000004a7417c23 */ /* 0x010fe60008010041 */
[----:B------:R-:W-:Y:S03]  /*c160*/  ISETP.GE.AND P0, PT, R74, RZ, PT ;  /* 0x000000ff4a00720c */ /* 0x000fe60003f06270 */
[----:B------:R-:W-:Y:S02]  /*c170*/  @!P2 IADD3 R75, -R69, 0x20, RZ ;  /* 0x00000020454ba810 */ /* 0x000fe40007ffe1ff */
[----:B------:R-:W-:Y:S02]  /*c180*/  ISETP.GE.AND P2, PT, R143, RZ, PT ;  /* 0x000000ff8f00720c */ /* 0x000fe40003f46270 */
[----:B------:R3:W4:Y:S01]  /*c190*/  I2F R161, R75 ;  /* 0x0000004b00a17306 */ /* 0x0007220000201400 */
[C---:B-1----:R-:W-:Y:S02]  /*c1a0*/  FFMA.FTZ R49, R160.reuse, -UR4, R49 ;  /* 0x80000004a0317c23 */ /* 0x042fe40008010031 */
[----:B------:R-:W-:Y:S03]  /*c1b0*/  FFMA.FTZ R55, R160, -UR4, R55 ;  /* 0x80000004a0377c23 */ /* 0x000fe60008010037 */
[C---:B------:R-:W-:Y:S02]  /*c1c0*/  @!P0 IADD3 R74, -R3.reuse, 0x21, RZ ;  /* 0x00000021034a8810 */ /* 0x040fe40007ffe1ff */
[C---:B--2---:R-:W-:Y:S02]  /*c1d0*/  IADD3 R68, R3.reuse, 0x1f, RZ ;  /* 0x0000001f03447810 */ /* 0x044fe40007ffe0ff */
[----:B------:R1:W2:Y:S01]  /*c1e0*/  I2F R144, R74 ;  /* 0x0000004a00907306 */ /* 0x0002a20000201400 */
[----:B------:R-:W-:Y:S01]  /*c1f0*/  @!P2 IADD3 R143, -R3, 0x30, RZ ;  /* 0x00000030038fa810 */ /* 0x000fe20007ffe1ff */
[C---:B-----5:R-:W-:Y:S01]  /*c200*/  FFMA.FTZ R29, R145.reuse, -UR4, R29 ;  /* 0x80000004911d7c23 */ /* 0x060fe2000801001d */
[----:B------:R-:W-:Y:S01]  /*c210*/  ISETP.GE.AND P0, PT, R68, RZ, PT ;  /* 0x000000ff4400720c */ /* 0x000fe20003f06270 */
[----:B------:R-:W-:Y:S06]  /*c220*/  FFMA.FTZ R43, R145, -UR4, R43 ;  /* 0x80000004912b7c23 */ /* 0x000fec000801002b */
[----:B------:R-:W5:Y:S01]  /*c230*/  I2F R143, R143 ;  /* 0x0000008f008f7306 */ /* 0x000f620000201400 */
[----:B---3--:R-:W-:Y:S01]  /*c240*/  IADD3 R75, R3, 0x18, RZ ;  /* 0x00000018034b7810 */ /* 0x008fe20007ffe0ff */
[C---:B----4-:R-:W-:Y:S02]  /*c250*/  FFMA.FTZ R40, R161.reuse, -UR4, R40 ;  /* 0x80000004a1287c23 */ /* 0x050fe40008010028 */
[----:B------:R-:W-:Y:S02]  /*c260*/  FFMA.FTZ R46, R161, -UR4, R46 ;  /* 0x80000004a12e7c23 */ /* 0x000fe4000801002e */
[----:B------:R-:W-:Y:S02]  /*c270*/  @!P0 IADD3 R68, -R69, 0x21, RZ ;  /* 0x0000002145448810 */ /* 0x000fe40007ffe1ff */
[----:B------:R-:W-:Y:S02]  /*c280*/  ISETP.GE.AND P0, PT, R142, RZ, PT ;  /* 0x000000ff8e00720c */ /* 0x000fe40003f06270 */
[----:B------:R-:W-:Y:S01]  /*c290*/  ISETP.GE.AND P4, PT, R75, RZ, PT ;  /* 0x000000ff4b00720c */ /* 0x000fe20003f86270 */
[----:B------:R3:W4:Y:S01]  /*c2a0*/  I2F R164, R68 ;  /* 0x0000004400a47306 */ /* 0x0007220000201400 */
[C---:B-1----:R-:W-:Y:S01]  /*c2b0*/  IADD3 R74, R3.reuse, 0x17, RZ ;  /* 0x00000017034a7810 */ /* 0x042fe20007ffe0ff */
[C---:B--2---:R-:W-:Y:S02]  /*c2c0*/  FFMA.FTZ R37, R144.reuse, -UR4, R37 ;  /* 0x8000000490257c23 */ /* 0x044fe40008010025 */
[----:B------:R-:W-:Y:S01]  /*c2d0*/  FFMA.FTZ R51, R144, -UR4, R51 ;  /* 0x8000000490337c23 */ /* 0x000fe20008010033 */
[----:B------:R-:W-:Y:S05]  /*c2e0*/  ISETP.GE.AND P3, PT, R74, RZ, PT ;  /* 0x000000ff4a00720c */ /* 0x000fea0003f66270 */
[----:B------:R-:W-:Y:S02]  /*c2f0*/  @!P0 IADD3 R142, -R3, 0x31, RZ ;  /* 0x00000031038e8810 */ /* 0x000fe40007ffe1ff */
[----:B------:R-:W-:Y:S01]  /*c300*/  @!P4 IADD3 R75, -R69, 0x28, RZ ;  /* 0x00000028454bc810 */ /* 0x000fe20007ffe1ff */
[C---:B-----5:R-:W-:Y:S02]  /*c310*/  FFMA.FTZ R52, R143.reuse, -UR4, R52 ;  /* 0x800000048f347c23 */ /* 0x060fe40008010034 */
[----:B------:R-:W-:Y:S01]  /*c320*/  FFMA.FTZ R66, R143, -UR4, R66 ;  /* 0x800000048f427c23 */ /* 0x000fe20008010042 */
[----:B------:R-:W1:Y:S02]  /*c330*/  I2F R163, R75 ;  /* 0x0000004b00a37306 */ /* 0x000e640000201400 */
[----:B------:R-:W-:Y:S02]  /*c340*/  @!P3 IADD3 R74, -R69, 0x29, RZ ;  /* 0x00000029454ab810 */ /* 0x000fe40007ffe1ff */
[C---:B---3--:R-:W-:Y:S01]  /*c350*/  IADD3 R68, R3.reuse, 0x10, RZ ;  /* 0x0000001003447810 */ /* 0x048fe20007ffe0ff */
[----:B----4-:R-:W-:Y:S01]  /*c360*/  FFMA.FTZ R41, R164, -UR4, R41 ;  /* 0x80000004a4297c23 */ /* 0x010fe20008010029 */
[----:B------:R-:W-:Y:S04]  /*c370*/  IADD3 R3, R3, 0xf, RZ ;  /* 0x0000000f03037810 */ /* 0x000fe80007ffe0ff */
[----:B------:R2:W3:Y:S01]  /*c380*/  I2F R162, R74 ;  /* 0x0000004a00a27306 */ /* 0x0004e20000201400 */
[----:B------:R-:W-:Y:S01]  /*c390*/  ISETP.GE.AND P2, PT, R68, RZ, PT ;  /* 0x000000ff4400720c */ /* 0x000fe20003f46270 */
[----:B------:R-:W-:Y:S01]  /*c3a0*/  FFMA.FTZ R47, R164, -UR4, R47 ;  /* 0x80000004a42f7c23 */ /* 0x000fe2000801002f */
[----:B------:R-:W-:Y:S01]  /*c3b0*/  ISETP.GE.AND P0, PT, R3, RZ, PT ;  /* 0x000000ff0300720c */ /* 0x000fe20003f06270 */
[----:B-1----:R-:W-:Y:S10]  /*c3c0*/  FFMA.FTZ R44, R163, -UR4, R44 ;  /* 0x80000004a32c7c23 */ /* 0x002ff4000801002c */
[----:B------:R-:W-:Y:S01]  /*c3d0*/  @!P2 IADD3 R68, -R69, 0x30, RZ ;  /* 0x000000304544a810 */ /* 0x000fe20007ffe1ff */
[----:B------:R-:W-:Y:S01]  /*c3e0*/  FFMA.FTZ R58, R163, -UR4, R58 ;  /* 0x80000004a33a7c23 */ /* 0x000fe2000801003a */
[----:B------:R-:W-:Y:S02]  /*c3f0*/  @!P0 IADD3 R3, -R69, 0x31, RZ ;  /* 0x0000003145038810 */ /* 0x000fe40007ffe1ff */
[----:B------:R-:W-:Y:S02]  /*c400*/  LOP3.LUT R69, R219, UR6, R210, 0x96, !PT ;  /* 0x00000006db457c12 */ /* 0x000fe4000f8e96d2 */
[----:B------:R-:W1:Y:S03]  /*c410*/  I2F R68, R68 ;  /* 0x0000004400447306 */ /* 0x000e660000201400 */
[----:B------:R-:W-:Y:S04]  /*c420*/  IMAD.WIDE.U32 R194, R69, -0x326172a9, RZ ;  /* 0xcd9e8d5745c27825 */ /* 0x000fe800078e00ff */
[----:B--2---:R-:W-:Y:S02]  /*c430*/  IMAD.U32 R74, RZ, RZ, UR19 ;  /* 0x00000013ff4a7e24 */ /* 0x004fe4000f8e00ff */
[C---:B---3--:R-:W-:Y:S01]  /*c440*/  FFMA.FTZ R45, R162.reuse, -UR4, R45 ;  /* 0x80000004a22d7c23 */ /* 0x048fe2000801002d */
[----:B------:R-:W2:Y:S01]  /*c450*/  I2F R3, R3 ;  /* 0x0000000300037306 */ /* 0x000ea20000201400 */
[----:B------:R-:W-:Y:S01]  /*c460*/  FFMA.FTZ R59, R162, -UR4, R59 ;  /* 0x80000004a23b7c23 */ /* 0x000fe2000801003b */
[----:B------:R-:W-:Y:S01]  /*c470*/  LOP3.LUT R74, R211, UR7, R74, 0x96, !PT ;  /* 0x00000007d34a7c12 */ /* 0x000fe2000f8e964a */
[----:B------:R-:W-:Y:S04]  /*c480*/  UIADD3 UR7, UR7, 0x1, URZ ;  /* 0x0000000107077890 */ /* 0x000fe8000fffe03f */
[----:B------:R-:W-:Y:S05]  /*c490*/  IMAD.WIDE.U32 R140, R74, -0x326172a9, RZ ;  /* 0xcd9e8d574a8c7825 */ /* 0x000fea00078e00ff */
[----:B------:R-:W-:Y:S02]  /*c4a0*/  LOP3.LUT R74, R141, UR30, R204, 0x96, !PT ;  /* 0x0000001e8d4a7c12 */ /* 0x000fe4000f8e96cc */
[----:B------:R-:W-:Y:S01]  /*c4b0*/  LOP3.LUT R69, R195, UR28, R140, 0x96, !PT ;  /* 0x0000001cc3457c12 */ /* 0x000fe2000f8e968c */
[----:B-1----:R-:W-:Y:S01]  /*c4c0*/  FFMA.FTZ R56, R68, -UR4, R56 ;  /* 0x8000000444387c23 */ /* 0x002fe20008010038 */
[----:B------:R-:W-:Y:S01]  /*c4d0*/  LOP3.LUT R150, R141, UR30, R230, 0x96, !PT ;  /* 0x0000001e8d967c12 */ /* 0x000fe2000f8e96e6 */
[----:B------:R-:W-:Y:S04]  /*c4e0*/  IMAD.WIDE.U32 R74, R74, -0x2daee0ad, RZ ;  /* 0xd2511f534a4a7825 */ /* 0x000fe800078e00ff */
[----:B------:R-:W-:Y:S01]  /*c4f0*/  IMAD.WIDE.U32 R156, R69, -0x2daee0ad, RZ ;  /* 0xd2511f53459c7825 */ /* 0x000fe200078e00ff */
[----:B------:R-:W-:Y:S01]  /*c500*/  LOP3.LUT R69, R221, UR6, R210, 0x96, !PT ;  /* 0x00000006dd457c12 */ /* 0x000fe2000f8e96d2 */
[----:B------:R-:W-:Y:S01]  /*c510*/  ULEA UR6, UR33, 0x1, 0x1 ;  /* 0x0000000121067891 */ /* 0x000fe2000f8e083f */
[----:B------:R-:W-:Y:S01]  /*c520*/  LOP3.LUT R153, R75, UR27, R218, 0x96, !PT ;  /* 0x0000001b4b997c12 */ /* 0x000fe2000f8e96da */
[----:B--2---:R-:W-:Y:S01]  /*c530*/  FFMA.FTZ R57, R3, -UR4, R57 ;  /* 0x8000000403397c23 */ /* 0x004fe20008010039 */
[----:B------:R-:W-:Y:S01]  /*c540*/  LOP3.LUT R152, R157, UR25, R74, 0x96, !PT ;  /* 0x000000199d987c12 */ /* 0x000fe2000f8e964a */
[----:B------:R-:W-:Y:S01]  /*c550*/  IMAD.WIDE.U32 R232, R69, -0x326172a9, RZ ;  /* 0xcd9e8d5745e87825 */ /* 0x000fe200078e00ff */
[----:B------:R-:W-:Y:S01]  /*c560*/  FMNMX.FTZ R69, R4, R2, !PT ;  /* 0x0000000204457209 */ /* 0x000fe20007810000 */
[----:B------:R1:W2:Y:S02]  /*c570*/  I2F R74, R70 ;  /* 0x00000046004a7306 */ /* 0x0002a40000201400 */
[----:B------:R-:W-:Y:S01]  /*c580*/  FFMA.FTZ R63, R3, -UR4, R63 ;  /* 0x80000004033f7c23 */ /* 0x000fe2000801003f */
[----:B------:R-:W-:Y:S01]  /*c590*/  FMNMX.FTZ R69, R5, R69, !PT ;  /* 0x0000004505457209 */ /* 0x000fe20007810000 */
[----:B------:R-:W-:Y:S01]  /*c5a0*/  FFMA.FTZ R62, R68, -UR4, R62 ;  /* 0x80000004443e7c23 */ /* 0x000fe2000801003e */
[----:B------:R-:W-:Y:S01]  /*c5b0*/  LOP3.LUT R151, R233, UR28, R140, 0x96, !PT ;  /* 0x0000001ce9977c12 */ /* 0x000fe2000f8e968c */
[----:B------:R-:W-:Y:S01]  /*c5c0*/  IMAD.WIDE.U32 R144, R150, -0x2daee0ad, RZ ;  /* 0xd2511f5396907825 */ /* 0x000fe200078e00ff */
[----:B------:R-:W-:Y:S03]  /*c5d0*/  FMNMX.FTZ R69, R16, R69, !PT ;  /* 0x0000004510457209 */ /* 0x000fe60007810000 */
[----:B------:R-:W-:Y:S01]  /*c5e0*/  IMAD.WIDE.U32 R148, R151, -0x2daee0ad, RZ ;  /* 0xd2511f5397947825 */ /* 0x000fe200078e00ff */
[----:B------:R-:W-:Y:S01]  /*c5f0*/  FMNMX.FTZ R69, R17, R69, !PT ;  /* 0x0000004511457209 */ /* 0x000fe20007810000 */
[----:B------:R-:W3:Y:S03]  /*c600*/  I2F R75, R73 ;  /* 0x00000049004b7306 */ /* 0x000ee60000201400 */
[----:B------:R-:W-:Y:S04]  /*c610*/  FMNMX.FTZ R69, R20, R69, !PT ;  /* 0x0000004514457209 */ /* 0x000fe80007810000 */
[----:B------:R-:W-:Y:S03]  /*c620*/  FMNMX.FTZ R69, R21, R69, !PT ;  /* 0x0000004515457209 */ /* 0x000fe60007810000 */
[----:B------:R-:W4:Y:S01]  /*c630*/  I2F R73, R142 ;  /* 0x0000008e00497306 */ /* 0x000f220000201400 */
[----:B-1----:R-:W-:Y:S01]  /*c640*/  FMNMX.FTZ R70, R8, R0, !PT ;  /* 0x0000000008467209 */ /* 0x002fe20007810000 */
[----:B--2---:R-:W-:Y:S01]  /*c650*/  FFMA.FTZ R61, R74, -UR4, R61 ;  /* 0x800000044a3d7c23 */ /* 0x004fe2000801003d */
[----:B------:R-:W-:Y:S02]  /*c660*/  FMNMX.FTZ R74, R32, R69, !PT ;  /* 0x00000045204a7209 */ /* 0x000fe40007810000 */
        /* <DEDUP_REMOVED lines=10> */
[----:B------:R-:W-:Y:S01]  /*c710*/  FMNMX.FTZ R69, R11, R69, !PT ;  /* 0x000000450b457209 */ /* 0x000fe20007810000 */
[C---:B----4-:R-:W-:Y:S01]  /*c720*/  FFMA.FTZ R67, R73.reuse, -UR4, R67 ;  /* 0x8000000449437c23 */ /* 0x050fe20008010043 */
        /* <DEDUP_REMOVED lines=45> */
[----:B------:R-:W-:Y:S02]  /*ca00*/  LOP3.LUT R75, R149, UR25, R144, 0x96, !PT ;  /* 0x00000019954b7c12 */ /* 0x000fe4000f8e9690 */
[----:B------:R-:W-:Y:S02]  /*ca10*/  FMNMX.FTZ R73, R67, R73, !PT ;  /* 0x0000004943497209 */ /* 0x000fe40007810000 */
[----:B-1----:R-:W-:Y:S02]  /*ca20*/  FMNMX.FTZ R70, R70, R141, !PT ;  /* 0x0000008d46467209 */ /* 0x002fe40007810000 */
[----:B------:R-:W-:Y:S01]  /*ca30*/  FMNMX.FTZ R68, R59, R68, !PT ;  /* 0x000000443b447209 */ /* 0x000fe20007810000 */
[----:B------:R-:W-:Y:S01]  /*ca40*/  SHFL.BFLY PT, R146, R73, 0x2, 0x1f ;  /* 0x0c401f0049927f89 */ /* 0x000fe200000e0000 */
[----:B------:R-:W-:Y:S02]  /*ca50*/  LOP3.LUT R140, R145, UR27, R220, 0x96, !PT ;  /* 0x0000001b918c7c12 */ /* 0x000fe4000f8e96dc */
[----:B------:R-:W-:Y:S02]  /*ca60*/  FMNMX.FTZ R74, R62, R68, !PT ;  /* 0x000000443e4a7209 */ /* 0x000fe40007810000 */
[----:B--2---:R-:W-:Y:S01]  /*ca70*/  FMNMX.FTZ R3, R69, R142, !PT ;  /* 0x0000008e45037209 */ /* 0x004fe20007810000 */
[----:B------:R-:W-:Y:S01]  /*ca80*/  IMAD.WIDE.U32 R68, R153, -0x326172a9, RZ ;  /* 0xcd9e8d5799447825 */ /* 0x000fe200078e00ff */
[----:B------:R-:W-:Y:S01]  /*ca90*/  FMNMX.FTZ R74, R63, R74, !PT ;  /* 0x0000004a3f4a7209 */ /* 0x000fe20007810000 */
[----:B------:R-:W1:Y:S02]  /*caa0*/  SHFL.BFLY PT, R147, R70, 0x1, 0x1f ;  /* 0x0c201f0046937f89 */ /* 0x000e6400000e0000 */
[----:B------:R-:W-:Y:S01]  /*cab0*/  IMAD.WIDE.U32 R142, R152, -0x326172a9, RZ ;  /* 0xcd9e8d57988e7825 */ /* 0x000fe200078e00ff */
[----:B------:R-:W-:Y:S03]  /*cac0*/  LOP3.LUT R69, R69, UR26, R194, 0x96, !PT ;  /* 0x0000001a45457c12 */ /* 0x000fe6000f8e96c2 */
[----:B------:R-:W-:Y:S01]  /*cad0*/  IMAD.WIDE.U32 R152, R75, -0x326172a9, RZ ;  /* 0xcd9e8d574b987825 */ /* 0x000fe200078e00ff */
[----:B------:R-:W-:Y:S01]  /*cae0*/  LOP3.LUT R75, R143, UR23, R68, 0x96, !PT ;  /* 0x000000178f4b7c12 */ /* 0x000fe2000f8e9644 */
[----:B------:R-:W2:Y:S02]  /*caf0*/  SHFL.BFLY PT, R149, R3, 0x1, 0x1f ;  /* 0x0c201f0003957f89 */ /* 0x000ea400000e0000 */
[----:B------:R-:W-:Y:S04]  /*cb00*/  IMAD.WIDE.U32 R144, R140, -0x326172a9, RZ ;  /* 0xcd9e8d578c907825 */ /* 0x000fe800078e00ff */
[----:B------:R-:W-:Y:S01]  /*cb10*/  IMAD.WIDE.U32 R198, R75, -0x2daee0ad, RZ ;  /* 0xd2511f534bc67825 */ /* 0x000fe200078e00ff */
[----:B------:R-:W-:Y:S01]  /*cb20*/  LOP3.LUT R140, R145, UR26, R232, 0x96, !PT ;  /* 0x0000001a918c7c12 */ /* 0x000fe2000f8e96e8 */
[----:B------:R-:W3:Y:S01]  /*cb30*/  SHFL.BFLY PT, R150, R74, 0x2, 0x1f ;  /* 0x0c401f004a967f89 */ /* 0x000ee200000e0000 */
[----:B------:R-:W-:Y:S01]  /*cb40*/  LOP3.LUT R143, R153, UR23, R144, 0x96, !PT ;  /* 0x00000017998f7c12 */ /* 0x000fe2000f8e9690 */
[----:B------:R-:W-:Y:S04]  /*cb50*/  IMAD.WIDE.U32 R68, R69, -0x2daee0ad, RZ ;  /* 0xd2511f5345447825 */ /* 0x000fe800078e00ff */
[----:B------:R-:W-:Y:S01]  /*cb60*/  IMAD.WIDE.U32 R140, R140, -0x2daee0ad, RZ ;  /* 0xd2511f538c8c7825 */ /* 0x000fe200078e00ff */
[----:B------:R-:W-:Y:S02]  /*cb70*/  LOP3.LUT R145, R69, UR11, R156, 0x96, !PT ;  /* 0x0000000b45917c12 */ /* 0x000fe4000f8e969c */
[----:B-1----:R-:W-:Y:S01]  /*cb80*/  FMNMX.FTZ R69, R70, R147, !PT ;  /* 0x0000009346457209 */ /* 0x002fe20007810000 */
[----:B------:R-:W-:Y:S01]  /*cb90*/  IMAD.WIDE.U32 R214, R143, -0x2daee0ad, RZ ;  /* 0xd2511f538fd67825 */ /* 0x000fe200078e00ff */
[----:B------:R-:W-:Y:S02]  /*cba0*/  LOP3.LUT R75, R199, UR5, R68, 0x96, !PT ;  /* 0x00000005c74b7c12 */ /* 0x000fe4000f8e9644 */
[----:B------:R-:W-:Y:S01]  /*cbb0*/  LOP3.LUT R143, R141, UR11, R148, 0x96, !PT ;  /* 0x0000000b8d8f7c12 */ /* 0x000fe2000f8e9694 */
[----:B------:R-:W-:Y:S01]  /*cbc0*/  IMAD.WIDE.U32 R196, R145, -0x326172a9, RZ ;  /* 0xcd9e8d5791c47825 */ /* 0x000fe200078e00ff */
[----:B------:R-:W-:Y:S02]  /*cbd0*/  LOP3.LUT R144, R215, UR5, R140, 0x96, !PT ;  /* 0x00000005d7907c12 */ /* 0x000fe4000f8e968c */
[----:B--2---:R-:W-:Y:S01]  /*cbe0*/  FMNMX.FTZ R70, R3, R149, !PT ;  /* 0x0000009503467209 */ /* 0x004fe20007810000 */
[----:B------:R-:W-:Y:S01]  /*cbf0*/  IMAD.WIDE.U32 R200, R143, -0x326172a9, RZ ;  /* 0xcd9e8d578fc87825 */ /* 0x000fe200078e00ff */
[----:B------:R-:W-:Y:S02]  /*cc00*/  FMNMX.FTZ R68, R73, R146, !PT ;  /* 0x0000009249447209 */ /* 0x000fe40007810000 */
[C---:B------:R-:W-:Y:S01]  /*cc10*/  FSETP.NEU.FTZ.AND P0, PT, R70.reuse, -INF , PT ;  /* 0xff8000004600780b */ /* 0x040fe20003f1d000 */
[----:B------:R-:W-:Y:S01]  /*cc20*/  FMUL.FTZ R73, R70, c[0x0][0x23c] ;  /* 0x00008f0046497a20 */ /* 0x000fe20000410000 */
[----:B------:R-:W-:Y:S01]  /*cc30*/  LOP3.LUT R155, R197, UR8, R142, 0x96, !PT ;  /* 0x00000008c59b7c12 */ /* 0x000fe2000f8e968e */
[----:B------:R-:W-:Y:S01]  /*cc40*/  IMAD.WIDE.U32 R144, R144, -0x326172a9, RZ ;  /* 0xcd9e8d5790907825 */ /* 0x000fe200078e00ff */
[----:B---3--:R-:W-:Y:S01]  /*cc50*/  FMNMX.FTZ R74, R74, R150, !PT ;  /* 0x000000964a4a7209 */ /* 0x008fe20007810000 */
[----:B------:R-:W1:Y:S01]  /*cc60*/  SHFL.BFLY PT, R148, R68, 0x1, 0x1f ;  /* 0x0c201f0044947f89 */ /* 0x000e6200000e0000 */
[----:B------:R-:W-:Y:S01]  /*cc70*/  FSEL R73, R73, RZ, P0 ;  /* 0x000000ff49497208 */ /* 0x000fe20000000000 */
[----:B------:R-:W-:Y:S01]  /*cc80*/  IMAD.WIDE.U32 R140, R75, -0x326172a9, RZ ;  /* 0xcd9e8d574b8c7825 */ /* 0x000fe200078e00ff */
[----:B------:R-:W-:Y:S02]  /*cc90*/  LOP3.LUT R75, R145, UR32, R200, 0x96, !PT ;  /* 0x00000020914b7c12 */ /* 0x000fe4000f8e96c8 */
[----:B------:R-:W-:Y:S01]  /*cca0*/  FSETP.NEU.FTZ.AND P0, PT, R69, -INF , PT ;  /* 0xff8000004500780b */ /* 0x000fe20003f1d000 */
[--C-:B------:R-:W-:Y:S01]  /*ccb0*/  FFMA.FTZ R142, R4, c[0x0][0x23c], -R73.reuse ;  /* 0x00008f00048e7a23 */ /* 0x100fe20000010849 */
[----:B------:R-:W-:Y:S01]  /*ccc0*/  LOP3.LUT R3, R141, UR32, R196, 0x96, !PT ;  /* 0x000000208d037c12 */ /* 0x000fe2000f8e96c4 */
[--C-:B------:R-:W-:Y:S01]  /*ccd0*/  FFMA.FTZ R193, R36, c[0x0][0x23c], -R73.reuse ;  /* 0x00008f0024c17a23 */ /* 0x100fe20000010849 */
[----:B------:R-:W-:Y:S01]  /*cce0*/  LOP3.LUT R143, R75, 0xff, RZ, 0xc0, !PT ;  /* 0x000000ff4b8f7812 */ /* 0x000fe200078ec0ff */
[----:B------:R2:W-:Y:S01]  /*ccf0*/  MUFU.EX2 R147, R142 ;  /* 0x0000008e00937308 */ /* 0x0005e20000000800 */
[----:B------:R-:W-:Y:S01]  /*cd00*/  LOP3.LUT R146, R3, 0xff, RZ, 0xc0, !PT ;  /* 0x000000ff03927812 */ /* 0x000fe200078ec0ff */
[--C-:B------:R-:W-:Y:S01]  /*cd10*/  FFMA.FTZ R197, R37, c[0x0][0x23c], -R73.reuse ;  /* 0x00008f0025c57a23 */ /* 0x100fe20000010849 */
[----:B------:R-:W-:Y:S01]  /*cd20*/  ISETP.GE.U32.AND P2, PT, R217, R143, PT ;  /* 0x0000008fd900720c */ /* 0x000fe20003f46070 */
[--C-:B------:R-:W-:Y:S01]  /*cd30*/  FFMA.FTZ R5, R5, c[0x0][0x23c], -R73.reuse ;  /* 0x00008f0005057a23 */ /* 0x100fe20000010849 */
[----:B------:R-:W-:Y:S01]  /*cd40*/  LOP3.LUT R143, R3, 0xffff, RZ, 0xc0, !PT ;  /* 0x0000ffff038f7812 */ /* 0x000fe200078ec0ff */
[----:B------:R-:W3:Y:S01]  /*cd50*/  SHFL.BFLY PT, R149, R74, 0x1, 0x1f ;  /* 0x0c201f004a957f89 */ /* 0x000ee200000e0000 */
[----:B------:R-:W-:Y:S01]  /*cd60*/  ISETP.GE.U32.AND P6, PT, R217, R146, PT ;  /* 0x00000092d900720c */ /* 0x000fe20003fc6070 */
[----:B------:R-:W-:Y:S01]  /*cd70*/  FFMA.FTZ R156, R32, c[0x0][0x23c], -R73 ;  /* 0x00008f00209c7a23 */ /* 0x000fe20000010849 */
[----:B------:R-:W-:Y:S01]  /*cd80*/  SHF.R.U32.HI R4, RZ, 0x18, R3 ;  /* 0x00000018ff047819 */ /* 0x000fe20000011603 */
[----:B------:R-:W-:Y:S01]  /*cd90*/  FFMA.FTZ R16, R16, c[0x0][0x23c], -R73 ;  /* 0x00008f0010107a23 */ /* 0x000fe20000010849 */
[----:B------:R-:W-:Y:S01]  /*cda0*/  SHF.R.U32.HI R146, RZ, 0x10, R3 ;  /* 0x00000010ff927819 */ /* 0x000fe20000011603 */
[----:B------:R-:W-:Y:S01]  /*cdb0*/  FFMA.FTZ R17, R17, c[0x0][0x23c], -R73 ;  /* 0x00008f0011117a23 */ /* 0x000fe20000010849 */
[----:B------:R-:W-:Y:S01]  /*cdc0*/  SHF.R.U32.HI R3, RZ, 0x8, R143 ;  /* 0x00000008ff037819 */ /* 0x000fe2000001168f */
[--C-:B------:R-:W-:Y:S01]  /*cdd0*/  FFMA.FTZ R159, R33, c[0x0][0x23c], -R73.reuse ;  /* 0x00008f00219f7a23 */ /* 0x100fe20000010849 */
[----:B------:R-:W-:Y:S01]  /*cde0*/  ISETP.GE.U32.AND P3, PT, R217, R4, PT ;  /* 0x00000004d900720c */ /* 0x000fe20003f66070 */
[----:B------:R4:W5:Y:S01]  /*cdf0*/  MUFU.EX2 R143, R5 ;  /* 0x00000005008f7308 */ /* 0x0009620000000800 */
[----:B-1----:R-:W-:Y:S01]  /*ce00*/  FMNMX.FTZ R68, R68, R148, !PT ;  /* 0x0000009444447209 */ /* 0x002fe20007810000 */
[--C-:B------:R-:W-:Y:S01]  /*ce10*/  FFMA.FTZ R207, R52, c[0x0][0x23c], -R73.reuse ;  /* 0x00008f0034cf7a23 */ /* 0x100fe20000010849 */
[----:B------:R-:W-:Y:S01]  /*ce20*/  LOP3.LUT R4, R146, 0xff, RZ, 0xc0, !PT ;  /* 0x000000ff92047812 */ /* 0x000fe200078ec0ff */
[--C-:B------:R-:W-:Y:S01]  /*ce30*/  FFMA.FTZ R208, R53, c[0x0][0x23c], -R73.reuse ;  /* 0x00008f0035d07a23 */ /* 0x100fe20000010849 */
[----:B------:R-:W-:Y:S01]  /*ce40*/  LOP3.LUT R3, R3, 0xffff, RZ, 0xc0, !PT ;  /* 0x0000ffff03037812 */ /* 0x000fe200078ec0ff */
[--C-:B------:R-:W-:Y:S01]  /*ce50*/  FFMA.FTZ R215, R64, c[0x0][0x23c], -R73.reuse ;  /* 0x00008f0040d77a23 */ /* 0x100fe20000010849 */
[----:B------:R-:W-:Y:S01]  /*ce60*/  ISETP.GE.U32.AND P4, PT, R217, R4, PT ;  /* 0x00000004d900720c */ /* 0x000fe20003f86070 */
[----:B--2---:R-:W-:Y:S01]  /*ce70*/  FMUL.FTZ R142, R69, c[0x0][0x23c] ;  /* 0x00008f00458e7a20 */ /* 0x004fe20000410000 */
[----:B------:R-:W-:Y:S01]  /*ce80*/  ISETP.GE.U32.AND P5, PT, R217, R3, PT ;  /* 0x00000003d900720c */ /* 0x000fe20003fa6070 */
[--C-:B------:R-:W-:Y:S01]  /*ce90*/  FFMA.FTZ R213, R65, c[0x0][0x23c], -R73.reuse ;  /* 0x00008f0041d57a23 */ /* 0x100fe20000010849 */
[----:B------:R-:W-:Y:S01]  /*cea0*/  LOP3.LUT R160, R201, UR8, R152, 0x96, !PT ;  /* 0x00000008c9a07c12 */ /* 0x000fe2000f8e9698 */
[--C-:B------:R-:W-:Y:S01]  /*ceb0*/  FFMA.FTZ R152, R21, c[0x0][0x23c], -R73.reuse ;  /* 0x00008f0015987a23 */ /* 0x100fe20000010849 */
[----:B------:R-:W-:Y:S01]  /*cec0*/  FSEL R4, R142, RZ, P0 ;  /* 0x000000ff8e047208 */ /* 0x000fe20000000000 */
[C---:B------:R-:W-:Y:S01]  /*ced0*/  FMUL.FTZ R142, R68.reuse, c[0x0][0x23c] ;  /* 0x00008f00448e7a20 */ /* 0x040fe20000410000 */
[----:B------:R-:W-:Y:S01]  /*cee0*/  FSETP.NEU.FTZ.AND P0, PT, R68, -INF , PT ;  /* 0xff8000004400780b */ /* 0x000fe20003f1d000 */
[----:B------:R-:W-:Y:S01]  /*cef0*/  FADD.FTZ R0, -R69, R0 ;  /* 0x0000000045007221 */ /* 0x000fe20000010100 */
[----:B---3--:R-:W-:Y:S01]  /*cf00*/  FMNMX.FTZ R3, R74, R149, !PT ;  /* 0x000000954a037209 */ /* 0x008fe20007810000 */
[----:B------:R-:W-:Y:S01]  /*cf10*/  FFMA.FTZ R149, R20, c[0x0][0x23c], -R73 ;  /* 0x00008f0014957a23 */ /* 0x000fe20000010849 */
[----:B------:R-:W-:Y:S01]  /*cf20*/  FSEL R74, R142, RZ, P0 ;  /* 0x000000ff8e4a7208 */ /* 0x000fe20000000000 */
[----:B------:R-:W-:Y:S01]  /*cf30*/  FMUL.FTZ R0, R0, c[0x0][0x23c] ;  /* 0x00008f0000007a20 */ /* 0x000fe20000410000 */
[-C--:B------:R-:W-:Y:S01]  /*cf40*/  LEA R170, P0, R190, R168.reuse, 0x1 ;  /* 0x000000a8beaa7211 */ /* 0x080fe200078008ff */
[--C-:B------:R-:W-:Y:S02]  /*cf50*/  FFMA.FTZ R9, R9, c[0x0][0x23c], -R4.reuse ;  /* 0x00008f0009097a23 */ /* 0x100fe40000010804 */
[----:B----4-:R-:W-:Y:S01]  /*cf60*/  FFMA.FTZ R5, R8, c[0x0][0x23c], -R4 ;  /* 0x00008f0008057a23 */ /* 0x010fe20000010804 */
[----:B------:R-:W-:Y:S01]  /*cf70*/  LEA.HI.X.SX32 R171, R190, R169, 0x1, P0 ;  /* 0x000000a9beab7211 */ /* 0x000fe200000f0eff */
        /* <DEDUP_REMOVED lines=19> */
[----:B------:R-:W-:Y:S01]  /*d0b0*/  FFMA.FTZ R228, R61, c[0x0][0x23c], -R4 ;  /* 0x00008f003de47a23 */ /* 0x000fe20000010804 */
[----:B-----5:R-:W-:Y:S01]  /*d0c0*/  F2FP.BF16.PACK_AB R4, R143, R147 ;  /* 0x000000938f04723e */ /* 0x020fe200000010ff */
[C---:B------:R-:W-:Y:S02]  /*d0d0*/  IMAD R21, R223.reuse, 0x38, R190 ;  /* 0x00000038df157824 */ /* 0x040fe400078e02be */
[----:B------:R-:W-:Y:S02]  /*d0e0*/  IMAD R20, R223, 0x48, RZ ;  /* 0x00000048df147824 */ /* 0x000fe400078e02ff */
[----:B------:R-:W-:Y:S01]  /*d0f0*/  @!P6 HFMA2.BF16_V2 R246, -RZ.H0_H0, RZ.H0_H0, -R4.H0_H0 ;  /* 0x200000fffff6e231 */ /* 0x000fe20000340904 */
[----:B------:R-:W-:Y:S01]  /*d100*/  IADD3 R21, R21, 0x1, RZ ;  /* 0x0000000115157810 */ /* 0x000fe20007ffe0ff */
[--C-:B------:R-:W-:Y:S01]  /*d110*/  FFMA.FTZ R165, R51, c[0x0][0x23c], -R74.reuse ;  /* 0x00008f0033a57a23 */ /* 0x100fe2000001084a */
[----:B------:R-:W3:Y:S01]  /*d120*/  MUFU.EX2 R163, R6 ;  /* 0x0000000600a37308 */ /* 0x000ee20000000800 */
[--C-:B------:R-:W-:Y:S01]  /*d130*/  FFMA.FTZ R164, R50, c[0x0][0x23c], -R74.reuse ;  /* 0x00008f0032a47a23 */ /* 0x100fe2000001084a */
[----:B------:R-:W-:Y:S01]  /*d140*/  LEA R190, P0, R21, R168, 0x1 ;  /* 0x000000a815be7211 */ /* 0x000fe200078008ff */
[----:B------:R-:W-:Y:S02]  /*d150*/  FFMA.FTZ R161, R39, c[0x0][0x23c], -R74 ;  /* 0x00008f0027a17a23 */ /* 0x000fe4000001084a */
[C---:B-1----:R-:W-:Y:S01]  /*d160*/  FMUL.FTZ R8, R0.reuse, R132 ;  /* 0x0000008400087220 */ /* 0x042fe20000410000 */
[----:B------:R-:W-:Y:S01]  /*d170*/  LEA.HI.X.SX32 R191, R21, R169, 0x1, P0 ;  /* 0x000000a915bf7211 */ /* 0x000fe200000f0eff */
[C---:B------:R-:W-:Y:S02]  /*d180*/  FMUL.FTZ R9, R0.reuse, R133 ;  /* 0x0000008500097220 */ /* 0x040fe40000410000 */
[C---:B------:R-:W-:Y:S02]  /*d190*/  FMUL.FTZ R12, R0.reuse, R128 ;  /* 0x00000080000c7220 */ /* 0x040fe40000410000 */
[C---:B------:R-:W-:Y:S02]  /*d1a0*/  FMUL.FTZ R13, R0.reuse, R129 ;  /* 0x00000081000d7220 */ /* 0x040fe40000410000 */
[----:B------:R-:W-:Y:S01]  /*d1b0*/  FMUL.FTZ R24, R0, R116 ;  /* 0x0000007400187220 */ /* 0x000fe20000410000 */
[----:B--2---:R-:W-:Y:S01]  /*d1c0*/  F2FP.BF16.PACK_AB R7, R142, R5 ;  /* 0x000000058e07723e */ /* 0x004fe200000010ff */
[C---:B------:R-:W-:Y:S02]  /*d1d0*/  FMUL.FTZ R25, R0.reuse, R117 ;  /* 0x0000007500197220 */ /* 0x040fe40000410000 */
[C---:B------:R-:W-:Y:S02]  /*d1e0*/  FMUL.FTZ R28, R0.reuse, R112 ;  /* 0x00000070001c7220 */ /* 0x040fe40000410000 */
[C---:B------:R-:W-:Y:S01]  /*d1f0*/  FMUL.FTZ R29, R0.reuse, R113 ;  /* 0x00000071001d7220 */ /* 0x040fe20000410000 */
[----:B------:R-:W-:Y:S01]  /*d200*/  @!P2 HFMA2.BF16_V2 R248, -RZ.H0_H0, RZ.H0_H0, -R7.H0_H0 ;  /* 0x200000fffff8a231 */ /* 0x000fe20000340907 */
[C---:B------:R-:W-:Y:S02]  /*d210*/  FMUL.FTZ R40, R0.reuse, R100 ;  /* 0x0000006400287220 */ /* 0x040fe40000410000 */
[C---:B------:R-:W-:Y:S02]  /*d220*/  FMUL.FTZ R41, R0.reuse, R101 ;  /* 0x0000006500297220 */ /* 0x040fe40000410000 */
[C---:B------:R-:W-:Y:S02]  /*d230*/  FMUL.FTZ R44, R0.reuse, R96 ;  /* 0x00000060002c7220 */ /* 0x040fe40000410000 */
[C---:B------:R-:W-:Y:S02]  /*d240*/  FMUL.FTZ R45, R0.reuse, R97 ;  /* 0x00000061002d7220 */ /* 0x040fe40000410000 */
[C---:B------:R-:W-:Y:S01]  /*d250*/  FMUL.FTZ R56, R0.reuse, R84 ;  /* 0x0000005400387220 */ /* 0x040fe20000410000 */
[C---:B------:R-:W-:Y:S01]  /*d260*/  PRMT R84, R7.reuse, 0x7632, R84 ;  /* 0x0000763207547816 */ /* 0x040fe20000000054 */
[C---:B------:R-:W-:Y:S01]  /*d270*/  FMUL.FTZ R57, R0.reuse, R85 ;  /* 0x0000005500397220 */ /* 0x040fe20000410000 */
[----:B------:R-:W-:Y:S01]  /*d280*/  MUFU.EX2 R97, R17 ;  /* 0x0000001100617308 */ /* 0x000fe20000000800 */
[C---:B------:R-:W-:Y:S01]  /*d290*/  FMUL.FTZ R60, R0.reuse, R80 ;  /* 0x00000050003c7220 */ /* 0x040fe20000410000 */
[----:B------:R-:W-:Y:S01]  /*d2a0*/  PRMT R112, R7, 0x5410, R84 ;  /* 0x0000541007707816 */ /* 0x000fe20000000054 */
[----:B------:R-:W-:Y:S01]  /*d2b0*/  FMUL.FTZ R61, R0, R81 ;  /* 0x00000051003d7220 */ /* 0x000fe20000410000 */
[----:B------:R-:W-:Y:S01]  /*d2c0*/  @!P2 PRMT R7, R248, 0x5410, RZ ;  /* 0x00005410f807a816 */ /* 0x000fe200000000ff */
[----:B------:R-:W-:Y:S01]  /*d2d0*/  FFMA.FTZ R85, R0, R188, R5 ;  /* 0x000000bc00557223 */ /* 0x000fe20000010005 */
[----:B------:R-:W-:Y:S01]  /*d2e0*/  PRMT R0, R4, 0x7632, R0 ;  /* 0x0000763204007816 */ /* 0x000fe20000000000 */
[--C-:B------:R-:W-:Y:S01]  /*d2f0*/  FFMA.FTZ R132, R34, c[0x0][0x23c], -R74.reuse ;  /* 0x00008f0022847a23 */ /* 0x100fe2000001084a */
[----:B---3--:R-:W-:Y:S01]  /*d300*/  F2FP.BF16.PACK_AB R5, R206, R163 ;  /* 0x000000a3ce05723e */ /* 0x008fe200000010ff */
[----:B------:R-:W-:Y:S01]  /*d310*/  FFMA.FTZ R100, R19, c[0x0][0x23c], -R74 ;  /* 0x00008f0013647a23 */ /* 0x000fe2000001084a */
[----:B------:R-:W-:Y:S01]  /*d320*/  PRMT R113, R4, 0x5410, R0 ;  /* 0x0000541004717816 */ /* 0x000fe20000000000 */
[----:B------:R-:W-:Y:S01]  /*d330*/  @!P5 HFMA2.BF16_V2 R245, -RZ.H0_H0, RZ.H0_H0, -R0.H0_H0 ;  /* 0x200000fffff5d231 */ /* 0x000fe20000340900 */
[----:B------:R-:W-:Y:S01]  /*d340*/  PRMT R6, R5, 0x7632, R6 ;  /* 0x0000763205067816 */ /* 0x000fe20000000006 */
[----:B------:R-:W-:Y:S01]  /*d350*/  @!P4 HFMA2.BF16_V2 R250, -RZ.H0_H0, RZ.H0_H0, -R5.H0_H0 ;  /* 0x200000fffffac231 */ /* 0x000fe20000340905 */
[----:B------:R-:W-:Y:S01]  /*d360*/  @!P6 PRMT R4, R246, 0x5410, RZ ;  /* 0x00005410f604e816 */ /* 0x000fe200000000ff */
[----:B------:R-:W-:Y:S01]  /*d370*/  FFMA.FTZ R117, R23, c[0x0][0x23c], -R74 ;  /* 0x00008f0017757a23 */ /* 0x000fe2000001084a */
[----:B------:R-:W-:Y:S01]  /*d380*/  @!P5 PRMT R0, R245, 0x5410, RZ ;  /* 0x00005410f500d816 */ /* 0x000fe200000000ff */
[----:B------:R-:W-:Y:S01]  /*d390*/  @!P3 HFMA2.BF16_V2 R249, -RZ.H0_H0, RZ.H0_H0, -R6.H0_H0 ;  /* 0x200000fffff9b231 */ /* 0x000fe20000340906 */
[----:B------:R-:W-:Y:S01]  /*d3a0*/  PRMT R116, R5, 0x5410, R6 ;  /* 0x0000541005747816 */ /* 0x000fe20000000006 */
[----:B------:R-:W-:Y:S01]  /*d3b0*/  STG.E.U16 [R168.64], R4 ;  /* 0x00000004a8007986 */ /* 0x000fe2000c101510 */
[----:B------:R-:W-:Y:S01]  /*d3c0*/  @!P4 PRMT R5, R250, 0x5410, RZ ;  /* 0x00005410fa05c816 */ /* 0x000fe200000000ff */
[--C-:B------:R-:W-:Y:S01]  /*d3d0*/  FFMA.FTZ R133, R35, c[0x0][0x23c], -R74.reuse ;  /* 0x00008f0023857a23 */ /* 0x100fe2000001084a */
[----:B------:R-:W-:Y:S01]  /*d3e0*/  @!P3 PRMT R6, R249, 0x5410, RZ ;  /* 0x00005410f906b816 */ /* 0x000fe200000000ff */
[----:B------:R1:W-:Y:S01]  /*d3f0*/  STG.E.U16 [R168.64+0x2], R0 ;  /* 0x00000200a8007986 */ /* 0x0003e2000c101510 */
[----:B------:R-:W-:Y:S01]  /*d400*/  LEA R188, P0, R20, R168, 0x1 ;  /* 0x000000a814bc7211 */ /* 0x000fe200078008ff */
[--C-:B------:R-:W-:Y:S02]  /*d410*/  FFMA.FTZ R199, R48, c[0x0][0x23c], -R73.reuse ;  /* 0x00008f0030c77a23 */ /* 0x100fe40000010849 */
[----:B------:R2:W-:Y:S01]  /*d420*/  STG.E.U16 [R170.64], R5 ;  /* 0x00000005aa007986 */ /* 0x0005e2000c101510 */
[----:B------:R-:W-:Y:S02]  /*d430*/  FFMA.FTZ R203, R49, c[0x0][0x23c], -R73 ;  /* 0x00008f0031cb7a23 */ /* 0x000fe40000010849 */
[----:B------:R-:W3:Y:S01]  /*d440*/  MUFU.EX2 R73, R16 ;  /* 0x0000001000497308 */ /* 0x000ee20000000800 */
[----:B------:R4:W-:Y:S01]  /*d450*/  STG.E.U16 [R170.64+0x2], R6 ;  /* 0x00000206aa007986 */ /* 0x0009e2000c101510 */
[----:B------:R-:W-:Y:S02]  /*d460*/  FFMA.FTZ R225, R67, c[0x0][0x23c], -R74 ;  /* 0x00008f0043e17a23 */ /* 0x000fe4000001084a */
[----:B-1----:R-:W-:Y:S01]  /*d470*/  FADD.FTZ R0, -R70, R2 ;  /* 0x0000000246007221 */ /* 0x002fe20000010100 */
[----:B------:R-:W-:Y:S02]  /*d480*/  LOP3.LUT R2, R75, 0xffff, RZ, 0xc0, !PT ;  /* 0x0000ffff4b027812 */ /* 0x000fe400078ec0ff */
[----:B---3--:R-:W-:Y:S01]  /*d490*/  F2FP.BF16.PACK_AB R80, R97, R73 ;  /* 0x000000496150723e */ /* 0x008fe200000010ff */
[----:B--2---:R-:W-:Y:S01]  /*d4a0*/  IMAD.WIDE R4, R223, 0x70, R170 ;  /* 0x00000070df047825 */ /* 0x004fe200078e02aa */
[----:B------:R-:W-:Y:S02]  /*d4b0*/  SHF.R.U32.HI R2, RZ, 0x8, R2 ;  /* 0x00000008ff027819 */ /* 0x000fe40000011602 */
[----:B------:R-:W-:Y:S01]  /*d4c0*/  PRMT R81, R80, 0x7632, R81 ;  /* 0x0000763250517816 */ /* 0x000fe20000000051 */
[----:B------:R-:W-:Y:S01]  /*d4d0*/  FMUL.FTZ R0, R0, c[0x0][0x23c] ;  /* 0x00008f0000007a20 */ /* 0x000fe20000410000 */
[----:B------:R-:W-:Y:S01]  /*d4e0*/  LOP3.LUT R2, R2, 0xffff, RZ, 0xc0, !PT ;  /* 0x0000ffff02027812 */ /* 0x000fe200078ec0ff */
[----:B------:R1:W-:Y:S01]  /*d4f0*/  STG.E.U16 [R4.64], R7 ;  /* 0x0000000704007986 */ /* 0x0003e2000c101510 */
[----:B------:R-:W-:Y:S01]  /*d500*/  PRMT R96, R80, 0x5410, R81 ;  /* 0x0000541050607816 */ /* 0x000fe20000000051 */
[----:B----4-:R-:W-:Y:S01]  /*d510*/  FMUL.FTZ R6, R3, c[0x0][0x23c] ;  /* 0x00008f0003067a20 */ /* 0x010fe20000410000 */
[C---:B------:R-:W-:Y:S01]  /*d520*/  ISETP.GE.U32.AND P2, PT, R217.reuse, R2, PT ;  /* 0x00000002d900720c */ /* 0x040fe20003f46070 */
[----:B------:R-:W2:Y:S01]  /*d530*/  MUFU.EX2 R0, R0 ;  /* 0x0000000000007308 */ /* 0x000ea20000000800 */
[----:B------:R-:W-:Y:S01]  /*d540*/  SHF.R.U32.HI R2, RZ, 0x10, R140 ;  /* 0x00000010ff027819 */ /* 0x000fe2000001168c */
[----:B------:R-:W-:Y:S03]  /*d550*/  FFMA.FTZ R223, R66, c[0x0][0x23c], -R74 ;  /* 0x00008f0042df7a23 */ /* 0x000fe6000001084a */
[----:B------:R-:W-:Y:S04]  /*d560*/  LOP3.LUT R2, R2, 0xff, RZ, 0xc0, !PT ;  /* 0x000000ff02027812 */ /* 0x000fe800078ec0ff */
[C---:B------:R-:W-:Y:S03]  /*d570*/  ISETP.GE.U32.AND P5, PT, R217.reuse, R2, PT ;  /* 0x00000002d900720c */ /* 0x040fe60003fa6070 */
[----:B------:R-:W-:Y:S05]  /*d580*/  @!P2 HFMA2.BF16_V2 R252, -RZ.H0_H0, RZ.H0_H0, -R84.H0_H0 ;  /* 0x200000fffffca231 */ /* 0x000fea0000340954 */
[----:B------:R-:W-:Y:S05]  /*d590*/  @!P2 PRMT R84, R252, 0x5410, RZ ;  /* 0x00005410fc54a816 */ /* 0x000fea00000000ff */
[----:B------:R-:W-:Y:S01]  /*d5a0*/  STG.E.U16 [R190.64], R84 ;  /* 0x00000054be007986 */ /* 0x000fe2000c101510 */
[----:B-1----:R-:W-:Y:S01]  /*d5b0*/  SHF.R.U32.HI R4, RZ, 0x18, R140 ;  /* 0x00000018ff047819 */ /* 0x002fe2000001168c */
[C---:B--2---:R-:W-:Y:S01]  /*d5c0*/  FMUL.FTZ R32, R0.reuse, R108 ;  /* 0x0000006c00207220 */ /* 0x044fe20000410000 */
[----:B------:R-:W-:Y:S01]  /*d5d0*/  SHF.R.U32.HI R5, RZ, 0x18, R75 ;  /* 0x00000018ff057819 */ /* 0x000fe2000001164b */
[----:B------:R1:W2:Y:S01]  /*d5e0*/  LDL.S16 R108, [R1+0x8] ;  /* 0x00000800016c7983 */ /* 0x0002a20000100600 */
[----:B------:R-:W-:Y:S01]  /*d5f0*/  ISETP.GE.U32.AND P3, PT, R217, R4, PT ;  /* 0x00000004d900720c */ /* 0x000fe20003f66070 */
[----:B------:R-:W-:Y:S01]  /*d600*/  FFMA.FTZ R147, R0, R189, R147 ;  /* 0x000000bd00937223 */ /* 0x000fe20000010093 */
[----:B------:R-:W-:Y:S01]  /*d610*/  LOP3.LUT R4, R140, 0xffff, RZ, 0xc0, !PT ;  /* 0x0000ffff8c047812 */ /* 0x000fe200078ec0ff */
[----:B------:R-:W-:Y:S01]  /*d620*/  FMUL.FTZ R64, R0, R76 ;  /* 0x0000004c00407220 */ /* 0x000fe20000410000 */
[----:B------:R-:W-:Y:S01]  /*d630*/  LOP3.LUT R7, R140, 0xff, RZ, 0xc0, !PT ;  /* 0x000000ff8c077812 */ /* 0x000fe200078ec0ff */
[----:B------:R-:W-:Y:S01]  /*d640*/  FADD.FTZ R147, R143, R147 ;  /* 0x000000938f937221 */ /* 0x000fe20000010000 */
[----:B------:R-:W-:Y:S01]  /*d650*/  SHF.R.U32.HI R2, RZ, 0x8, R4 ;  /* 0x00000008ff027819 */ /* 0x000fe20000011604 */
[----:B------:R-:W-:Y:S01]  /*d660*/  FMUL.FTZ R4, R0, R136 ;  /* 0x0000008800047220 */ /* 0x000fe20000410000 */
[----:B------:R-:W-:Y:S01]  /*d670*/  LEA.HI.X.SX32 R189, R20, R169, 0x1, P0 ;  /* 0x000000a914bd7211 */ /* 0x000fe200000f0eff */
[----:B------:R-:W-:Y:S01]  /*d680*/  FMUL.FTZ R16, R0, R124 ;  /* 0x0000007c00107220 */ /* 0x000fe20000410000 */
[----:B------:R-:W-:Y:S01]  /*d690*/  LOP3.LUT R2, R2, 0xffff, RZ, 0xc0, !PT ;  /* 0x0000ffff02027812 */ /* 0x000fe200078ec0ff */
[C---:B------:R-:W-:Y:S01]  /*d6a0*/  FMUL.FTZ R17, R0.reuse, R125 ;  /* 0x0000007d00117220 */ /* 0x040fe20000410000 */
[----:B------:R-:W-:Y:S01]  /*d6b0*/  FSETP.NEU.FTZ.AND P0, PT, R3, -INF , PT ;  /* 0xff8000000300780b */ /* 0x000fe20003f1d000 */
[C---:B------:R-:W-:Y:S01]  /*d6c0*/  FMUL.FTZ R20, R0.reuse, R120 ;  /* 0x0000007800147220 */ /* 0x040fe20000410000 */
[C---:B------:R-:W-:Y:S01]  /*d6d0*/  ISETP.GE.U32.AND P4, PT, R217.reuse, R2, PT ;  /* 0x00000002d900720c */ /* 0x040fe20003f86070 */
[C---:B------:R-:W-:Y:S01]  /*d6e0*/  FMUL.FTZ R21, R0.reuse, R121 ;  /* 0x0000007900157220 */ /* 0x040fe20000410000 */
[----:B------:R-:W-:Y:S01]  /*d6f0*/  SHF.R.U32.HI R2, RZ, 0x10, R75 ;  /* 0x00000010ff027819 */ /* 0x000fe2000001164b */
[----:B------:R-:W-:Y:S01]  /*d700*/  FMUL.FTZ R33, R0, R109 ;  /* 0x0000006d00217220 */ /* 0x000fe20000410000 */
[----:B------:R-:W-:Y:S01]  /*d710*/  FSEL R6, R6, RZ, P0 ;  /* 0x000000ff06067208 */ /* 0x000fe20000000000 */
[----:B------:R1:W3:Y:S01]  /*d720*/  LDL.S16 R75, [R1+0xc] ;  /* 0x00000c00014b7983 */ /* 0x0002e20000100600 */
[----:B------:R-:W-:Y:S01]  /*d730*/  LOP3.LUT R2, R2, 0xff, RZ, 0xc0, !PT ;  /* 0x000000ff02027812 */ /* 0x000fe200078ec0ff */
[----:B------:R-:W-:Y:S01]  /*d740*/  FMUL.FTZ R36, R0, R104 ;  /* 0x0000006800247220 */ /* 0x000fe20000410000 */
[C---:B------:R-:W-:Y:S01]  /*d750*/  ISETP.GE.U32.AND P0, PT, R217.reuse, R7, PT ;  /* 0x00000007d900720c */ /* 0x040fe20003f06070 */
[----:B------:R-:W-:Y:S01]  /*d760*/  FFMA.FTZ R101, R14, c[0x0][0x23c], -R6 ;  /* 0x00008f000e657a23 */ /* 0x000fe20000010806 */
[C---:B------:R-:W-:Y:S01]  /*d770*/  ISETP.GE.U32.AND P1, PT, R217.reuse, R2, PT ;  /* 0x00000002d900720c */ /* 0x040fe20003f26070 */
[----:B------:R-:W-:Y:S01]  /*d780*/  FADD.FTZ R2, -R68, R71 ;  /* 0x0000004744027221 */ /* 0x000fe20000010100 */
[----:B------:R-:W-:Y:S01]  /*d790*/  ISETP.GE.U32.AND P6, PT, R217, R5, PT ;  /* 0x00000005d900720c */ /* 0x000fe20003fc6070 */
[----:B------:R4:W-:Y:S01]  /*d7a0*/  MUFU.EX2 R71, R146 ;  /* 0x0000009200477308 */ /* 0x0009e20000000800 */
[----:B------:R-:W-:Y:S02]  /*d7b0*/  FMUL.FTZ R5, R0, R137 ;  /* 0x0000008900057220 */ /* 0x000fe40000410000 */
[----:B------:R-:W-:Y:S02]  /*d7c0*/  FMUL.FTZ R2, R2, c[0x0][0x23c] ;  /* 0x00008f0002027a20 */ /* 0x000fe40000410000 */
[C---:B------:R-:W-:Y:S02]  /*d7d0*/  FMUL.FTZ R52, R0.reuse, R88 ;  /* 0x0000005800347220 */ /* 0x040fe40000410000 */
[C---:B------:R-:W-:Y:S02]  /*d7e0*/  FMUL.FTZ R65, R0.reuse, R77 ;  /* 0x0000004d00417220 */ /* 0x040fe40000410000 */
[C---:B------:R-:W-:Y:S01]  /*d7f0*/  FMUL.FTZ R37, R0.reuse, R105 ;  /* 0x0000006900257220 */ /* 0x040fe20000410000 */
[----:B------:R-:W5:Y:S01]  /*d800*/  MUFU.EX2 R2, R2 ;  /* 0x0000000200027308 */ /* 0x000f620000000800 */
[C---:B------:R-:W-:Y:S02]  /*d810*/  FMUL.FTZ R48, R0.reuse, R92 ;  /* 0x0000005c00307220 */ /* 0x040fe40000410000 */
[C---:B------:R-:W-:Y:S02]  /*d820*/  FMUL.FTZ R49, R0.reuse, R93 ;  /* 0x0000005d00317220 */ /* 0x040fe40000410000 */
[----:B------:R-:W-:Y:S02]  /*d830*/  FMUL.FTZ R53, R0, R89 ;  /* 0x0000005900357220 */ /* 0x000fe40000410000 */
[----:B------:R-:W-:Y:S02]  /*d840*/  FADD.FTZ R0, -R3, R72 ;  /* 0x0000004803007221 */ /* 0x000fe40000010100 */
[--C-:B------:R-:W-:Y:S01]  /*d850*/  FFMA.FTZ R72, R10, c[0x0][0x23c], -R6.reuse ;  /* 0x00008f000a487a23 */ /* 0x100fe20000010806 */
[----:B------:R1:W1:Y:S01]  /*d860*/  MUFU.EX2 R76, R148 ;  /* 0x00000094004c7308 */ /* 0x0002620000000800 */
[----:B------:R-:W-:Y:S02]  /*d870*/  FMUL.FTZ R0, R0, c[0x0][0x23c] ;  /* 0x00008f0000007a20 */ /* 0x000fe40000410000 */
[--C-:B------:R-:W-:Y:S02]  /*d880*/  FFMA.FTZ R104, R15, c[0x0][0x23c], -R6.reuse ;  /* 0x00008f000f687a23 */ /* 0x100fe40000010806 */
[--C-:B------:R-:W-:Y:S02]  /*d890*/  FFMA.FTZ R120, R26, c[0x0][0x23c], -R6.reuse ;  /* 0x00008f001a787a23 */ /* 0x100fe40000010806 */
[----:B------:R-:W-:Y:S02]  /*d8a0*/  FFMA.FTZ R121, R27, c[0x0][0x23c], -R6 ;  /* 0x00008f001b797a23 */ /* 0x000fe40000010806 */
[----:B----4-:R-:W-:Y:S01]  /*d8b0*/  FFMA.FTZ R146, R38, c[0x0][0x23c], -R74 ;  /* 0x00008f0026927a23 */ /* 0x010fe2000001084a */
[----:B------:R-:W4:Y:S01]  /*d8c0*/  MUFU.EX2 R0, R0 ;  /* 0x0000000000007308 */ /* 0x000f220000000800 */
[--C-:B------:R-:W-:Y:S02]  /*d8d0*/  FFMA.FTZ R129, R31, c[0x0][0x23c], -R6.reuse ;  /* 0x00008f001f817a23 */ /* 0x100fe40000010806 */
[--C-:B------:R-:W-:Y:S02]  /*d8e0*/  FFMA.FTZ R136, R42, c[0x0][0x23c], -R6.reuse ;  /* 0x00008f002a887a23 */ /* 0x100fe40000010806 */
[C---:B-----5:R-:W-:Y:S02]  /*d8f0*/  FMUL.FTZ R51, R2.reuse, R95 ;  /* 0x0000005f02337220 */ /* 0x060fe40000410000 */
[----:B------:R-:W-:Y:S02]  /*d900*/  FMUL.FTZ R50, R2, R94 ;  /* 0x0000005e02327220 */ /* 0x000fe40000410000 */
[----:B------:R-:W-:Y:S01]  /*d910*/  FFMA.FTZ R137, R43, c[0x0][0x23c], -R6 ;  /* 0x00008f002b897a23 */ /* 0x000fe20000010806 */
[----:B------:R-:W5:Y:S01]  /*d920*/  MUFU.EX2 R72, R72 ;  /* 0x0000004800487308 */ /* 0x000f620000000800 */
[----:B------:R-:W-:Y:S02]  /*d930*/  IMAD.MOV.U32 R124, RZ, RZ, R204 ;  /* 0x000000ffff7c7224 */ /* 0x000fe400078e00cc */
[----:B------:R-:W-:Y:S02]  /*d940*/  IMAD.MOV.U32 R125, RZ, RZ, R205 ;  /* 0x000000ffff7d7224 */ /* 0x000fe400078e00cd */
[--C-:B------:R-:W-:Y:S02]  /*d950*/  FFMA.FTZ R93, R18, c[0x0][0x23c], -R74.reuse ;  /* 0x00008f00125d7a23 */ /* 0x100fe4000001084a */
[----:B------:R-:W-:Y:S02]  /*d960*/  FFMA.FTZ R109, R22, c[0x0][0x23c], -R74 ;  /* 0x00008f00166d7a23 */ /* 0x000fe4000001084a */
[--C-:B------:R-:W-:Y:S02]  /*d970*/  FFMA.FTZ R128, R30, c[0x0][0x23c], -R6.reuse ;  /* 0x00008f001e807a23 */ /* 0x100fe40000010806 */
[--C-:B-1----:R-:W-:Y:S02]  /*d980*/  FFMA.FTZ R148, R46, c[0x0][0x23c], -R6.reuse ;  /* 0x00008f002e947a23 */ /* 0x102fe40000010806 */
[--C-:B------:R-:W-:Y:S02]  /*d990*/  FFMA.FTZ R162, R47, c[0x0][0x23c], -R6.reuse ;  /* 0x00008f002fa27a23 */ /* 0x100fe40000010806 */
[--C-:B------:R-:W-:Y:S02]  /*d9a0*/  FFMA.FTZ R224, R58, c[0x0][0x23c], -R6.reuse ;  /* 0x00008f003ae07a23 */ /* 0x100fe40000010806 */
[--C-:B------:R-:W-:Y:S02]  /*d9b0*/  FFMA.FTZ R226, R59, c[0x0][0x23c], -R6.reuse ;  /* 0x00008f003be27a23 */ /* 0x100fe40000010806 */
[--C-:B------:R-:W-:Y:S02]  /*d9c0*/  FFMA.FTZ R151, R62, c[0x0][0x23c], -R6.reuse ;  /* 0x00008f003e977a23 */ /* 0x100fe40000010806 */
[----:B------:R-:W-:Y:S02]  /*d9d0*/  FFMA.FTZ R150, R63, c[0x0][0x23c], -R6 ;  /* 0x00008f003f967a23 */ /* 0x000fe40000010806 */
[--C-:B------:R-:W-:Y:S02]  /*d9e0*/  FFMA.FTZ R205, R54, c[0x0][0x23c], -R74.reuse ;  /* 0x00008f0036cd7a23 */ /* 0x100fe4000001084a */
[----:B------:R-:W-:Y:S01]  /*d9f0*/  FFMA.FTZ R204, R55, c[0x0][0x23c], -R74 ;  /* 0x00008f0037cc7a23 */ /* 0x000fe2000001084a */
[----:B------:R-:W-:Y:S01]  /*da00*/  MUFU.EX2 R151, R151 ;  /* 0x0000009700977308 */ /* 0x000fe20000000800 */
[----:B------:R-:W-:Y:S01]  /*da10*/  FFMA.FTZ R74, R11, c[0x0][0x23c], -R6 ;  /* 0x00008f000b4a7a23 */ /* 0x000fe20000010806 */
[----:B------:R-:W-:Y:S01]  /*da20*/  LOP3.LUT R6, R144, 0xff, RZ, 0xc0, !PT ;  /* 0x000000ff90067812 */ /* 0x000fe200078ec0ff */
[C---:B------:R-:W-:Y:S02]  /*da30*/  FMUL.FTZ R38, R2.reuse, R106 ;  /* 0x0000006a02267220 */ /* 0x040fe40000410000 */
[C---:B------:R-:W-:Y:S01]  /*da40*/  FMUL.FTZ R39, R2.reuse, R107 ;  /* 0x0000006b02277220 */ /* 0x040fe20000410000 */
[----:B------:R-:W-:Y:S01]  /*da50*/  ISETP.GE.U32.AND P2, PT, R217, R6, PT ;  /* 0x00000006d900720c */ /* 0x000fe20003f46070 */
[C---:B------:R-:W-:Y:S02]  /*da60*/  FMUL.FTZ R6, R2.reuse, R138 ;  /* 0x0000008a02067220 */ /* 0x040fe40000410000 */
[C---:B------:R-:W-:Y:S01]  /*da70*/  FMUL.FTZ R18, R2.reuse, R126 ;  /* 0x0000007e02127220 */ /* 0x040fe20000410000 */
[----:B------:R-:W-:Y:S01]  /*da80*/  MUFU.EX2 R150, R150 ;  /* 0x0000009600967308 */ /* 0x000fe20000000800 */
[C---:B------:R-:W-:Y:S02]  /*da90*/  FMUL.FTZ R19, R2.reuse, R127 ;  /* 0x0000007f02137220 */ /* 0x040fe40000410000 */
[C---:B------:R-:W-:Y:S02]  /*daa0*/  FMUL.FTZ R22, R2.reuse, R122 ;  /* 0x0000007a02167220 */ /* 0x040fe40000410000 */
[C---:B------:R-:W-:Y:S02]  /*dab0*/  FMUL.FTZ R23, R2.reuse, R123 ;  /* 0x0000007b02177220 */ /* 0x040fe40000410000 */
[C---:B------:R-:W-:Y:S02]  /*dac0*/  FMUL.FTZ R34, R2.reuse, R110 ;  /* 0x0000006e02227220 */ /* 0x040fe40000410000 */
[C---:B------:R-:W-:Y:S02]  /*dad0*/  FMUL.FTZ R35, R2.reuse, R111 ;  /* 0x0000006f02237220 */ /* 0x040fe40000410000 */
[C---:B------:R-:W-:Y:S02]  /*dae0*/  FMUL.FTZ R66, R2.reuse, R78 ;  /* 0x0000004e02427220 */ /* 0x040fe40000410000 */
[----:B------:R-:W-:Y:S01]  /*daf0*/  FMUL.FTZ R67, R2, R79 ;  /* 0x0000004f02437220 */ /* 0x000fe20000410000 */
[----:B------:R-:W-:Y:S01]  /*db00*/  F2FP.BF16.PACK_AB R79, R76, R71 ;  /* 0x000000474c4f723e */ /* 0x000fe200000010ff */
[C---:B------:R-:W-:Y:S02]  /*db10*/  FMUL.FTZ R54, R2.reuse, R90 ;  /* 0x0000005a02367220 */ /* 0x040fe40000410000 */
[C---:B------:R-:W-:Y:S01]  /*db20*/  FMUL.FTZ R55, R2.reuse, R91 ;  /* 0x0000005b02377220 */ /* 0x040fe20000410000 */
[C---:B------:R-:W-:Y:S01]  /*db30*/  PRMT R78, R79.reuse, 0x7632, R78 ;  /* 0x000076324f4e7816 */ /* 0x040fe2000000004e */
[----:B------:R-:W-:Y:S01]  /*db40*/  FFMA.FTZ R92, R2, R216, R163 ;  /* 0x000000d8025c7223 */ /* 0x000fe200000100a3 */
[----:B------:R-:W-:Y:S01]  /*db50*/  @!P2 HFMA2.BF16_V2 R251, -RZ.H0_H0, RZ.H0_H0, -R79.H0_H0 ;  /* 0x200000fffffba231 */ /* 0x000fe2000034094f */
[----:B------:R-:W-:Y:S01]  /*db60*/  FADD.FTZ R88, R142, R85 ;  /* 0x000000558e587221 */ /* 0x000fe20000010000 */
[----:B------:R-:W-:Y:S01]  /*db70*/  PRMT R89, R79, 0x5410, R78 ;  /* 0x000054104f597816 */ /* 0x000fe2000000004e */
[C---:B----4-:R-:W-:Y:S01]  /*db80*/  FMUL.FTZ R27, R0.reuse, R119 ;  /* 0x00000077001b7220 */ /* 0x050fe20000410000 */
[----:B------:R-:W-:Y:S01]  /*db90*/  MUFU.EX2 R85, R152 ;  /* 0x0000009800557308 */ /* 0x000fe20000000800 */
[----:B------:R-:W-:Y:S01]  /*dba0*/  @!P2 PRMT R79, R251, 0x5410, RZ ;  /* 0x00005410fb4fa816 */ /* 0x000fe200000000ff */
        /* <DEDUP_REMOVED lines=16> */
[----:B-----5:R-:W-:Y:S01]  /*dcb0*/  FFMA.FTZ R77, R0, R222, R72 ;  /* 0x000000de004d7223 */ /* 0x020fe20000010048 */
[----:B------:R-:W-:Y:S01]  /*dcc0*/  MUFU.EX2 R82, R154 ;  /* 0x0000009a00527308 */ /* 0x000fe20000000800 */
[----:B------:R-:W-:Y:S04]  /*dcd0*/  IMAD.WIDE.U32 R90, R155, -0x2daee0ad, RZ ;  /* 0xd2511f539b5a7825 */ /* 0x000fe800078e00ff */
[----:B------:R-:W-:Y:S01]  /*dce0*/  FADD.FTZ R83, R73, R147 ;  /* 0x0000009349537221 */ /* 0x000fe20000010000 */
[----:B------:R-:W-:Y:S01]  /*dcf0*/  LOP3.LUT R86, R91, UR31, R198, 0x96, !PT ;  /* 0x0000001f5b567c12 */ /* 0x000fe2000f8e96c6 */
[----:B------:R-:W-:Y:S02]  /*dd00*/  FADD.FTZ R88, R71, R88 ;  /* 0x0000005847587221 */ /* 0x000fe40000010000 */
[----:B------:R-:W-:Y:S01]  /*dd10*/  IMAD.MOV.U32 R122, RZ, RZ, R124 ;  /* 0x000000ffff7a7224 */ /* 0x000fe200078e007c */
[----:B------:R-:W-:Y:S01]  /*dd20*/  MUFU.EX2 R154, R136 ;  /* 0x00000088009a7308 */ /* 0x000fe20000000800 */
[----:B------:R-:W-:Y:S02]  /*dd30*/  IMAD.MOV.U32 R123, RZ, RZ, R125 ;  /* 0x000000ffff7b7224 */ /* 0x000fe400078e007d */
[----:B------:R-:W-:Y:S04]  /*dd40*/  IMAD.WIDE.U32 R124, R160, -0x2daee0ad, RZ ;  /* 0xd2511f53a07c7825 */ /* 0x000fe800078e00ff */
[----:B------:R-:W-:Y:S01]  /*dd50*/  FADD.FTZ R88, R76, R88 ;  /* 0x000000584c587221 */ /* 0x000fe20000010000 */
[----:B------:R-:W-:Y:S01]  /*dd60*/  LOP3.LUT R87, R125, UR31, R214, 0x96, !PT ;  /* 0x0000001f7d577c12 */ /* 0x000fe2000f8e96d6 */
[----:B------:R-:W-:Y:S01]  /*dd70*/  FADD.FTZ R92, R206, R92 ;  /* 0x0000005cce5c7221 */ /* 0x000fe20000010000 */
[----:B------:R-:W-:Y:S02]  /*dd80*/  MUFU.EX2 R201, R213 ;  /* 0x000000d500c97308 */ /* 0x000fe40000000800 */
[----:B------:R-:W-:Y:S01]  /*dd90*/  LOP3.LUT R76, R87, 0xff, RZ, 0xc0, !PT ;  /* 0x000000ff574c7812 */ /* 0x000fe200078ec0ff */
[----:B--2---:R-:W-:Y:S05]  /*dda0*/  @!P4 HFMA2.BF16_V2 R108, -RZ.H0_H0, RZ.H0_H0, -R81.H0_H0 ;  /* 0x200000ffff6cc231 */ /* 0x004fea0000340951 */
[----:B------:R-:W-:Y:S04]  /*ddb0*/  PRMT R10, R108, 0x7610, R10 ;  /* 0x000076106c0a7816 */ /* 0x000fe8000000000a */
[----:B------:R-:W-:Y:S01]  /*ddc0*/  @!P4 PRMT R81, R10, 0x5410, RZ ;  /* 0x000054100a51c816 */ /* 0x000fe200000000ff */
[----:B------:R-:W-:Y:S02]  /*ddd0*/  FMUL.FTZ R10, R0, R134 ;  /* 0x00000086000a7220 */ /* 0x000fe40000410000 */
[----:B------:R-:W1:Y:S01]  /*dde0*/  MUFU.EX2 R0, R74 ;  /* 0x0000004a00007308 */ /* 0x000e620000000800 */
[----:B---3--:R-:W-:Y:S05]  /*ddf0*/  @!P0 HFMA2.BF16_V2 R75, -RZ.H0_H0, RZ.H0_H0, -R80.H0_H0 ;  /* 0x200000ffff4b8231 */ /* 0x008fea0000340950 */
[----:B------:R-:W-:Y:S01]  /*de00*/  PRMT R7, R75, 0x7610, R7 ;  /* 0x000076104b077816 */ /* 0x000fe20000000007 */
[----:B------:R2:W-:Y:S03]  /*de10*/  @!P0 STL.S16 [R1+0xc], R75 ;  /* 0x00000c4b01008387 */ /* 0x0005e60000100600 */
[----:B------:R-:W-:Y:S01]  /*de20*/  @!P0 PRMT R80, R7, 0x5410, RZ ;  /* 0x0000541007508816 */ /* 0x000fe200000000ff */
[----:B------:R3:W-:Y:S01]  /*de30*/  @!P4 STL.S16 [R1+0x8], R108 ;  /* 0x0000086c0100c387 */ /* 0x0007e20000100600 */
[----:B------:R-:W-:Y:S01]  /*de40*/  FMUL.FTZ R7, R2, R139 ;  /* 0x0000008b02077220 */ /* 0x000fe20000410000 */
[----:B------:R-:W-:Y:S02]  /*de50*/  LOP3.LUT R2, R144, 0xffff, RZ, 0xc0, !PT ;  /* 0x0000ffff90027812 */ /* 0x000fe400078ec0ff */
[----:B------:R4:W5:Y:S02]  /*de60*/  LDL.S16 R95, [R1+0x4] ;  /* 0x00000400015f7983 */ /* 0x0009640000100600 */
[----:B------:R-:W-:Y:S02]  /*de70*/  SHF.R.U32.HI R2, RZ, 0x8, R2 ;  /* 0x00000008ff027819 */ /* 0x000fe40000011602 */
[----:B-1----:R-:W-:Y:S01]  /*de80*/  F2FP.BF16.PACK_AB R72, R0, R72 ;  /* 0x000000480048723e */ /* 0x002fe200000010ff */
[----:B------:R4:W4:Y:S01]  /*de90*/  LDL.S16 R94, [R1] ;  /* 0x00000000015e7983 */ /* 0x0009220000100600 */
[----:B------:R-:W-:Y:S04]  /*dea0*/  LOP3.LUT R2, R2, 0xffff, RZ, 0xc0, !PT ;  /* 0x0000ffff02027812 */ /* 0x000fe800078ec0ff */
[C---:B------:R-:W-:Y:S02]  /*deb0*/  ISETP.GE.U32.AND P0, PT, R217.reuse, R2, PT ;  /* 0x00000002d900720c */ /* 0x040fe40003f06070 */
[----:B------:R-:W-:Y:S04]  /*dec0*/  SHF.R.U32.HI R2, RZ, 0x18, R144 ;  /* 0x00000018ff027819 */ /* 0x000fe80000011690 */
[----:B------:R-:W-:Y:S01]  /*ded0*/  ISETP.GE.U32.AND P2, PT, R217, R2, PT ;  /* 0x00000002d900720c */ /* 0x000fe20003f46070 */
[----:B--2---:R-:W1:Y:S01]  /*dee0*/  MUFU.EX2 R75, R149 ;  /* 0x00000095004b7308 */ /* 0x004e620000000800 */
[C---:B------:R-:W-:Y:S01]  /*def0*/  LOP3.LUT R2, R86.reuse, 0xff, RZ, 0xc0, !PT ;  /* 0x000000ff56027812 */ /* 0x040fe200078ec0ff */
[----:B---3--:R2:W3:Y:S04]  /*df00*/  LDL.S16 R108, [R1+0x14] ;  /* 0x00001400016c7983 */ /* 0x0084e80000100600 */
[----:B------:R-:W-:Y:S05]  /*df10*/  @!P0 HFMA2.BF16_V2 R247, -RZ.H0_H0, RZ.H0_H0, -R78.H0_H0 ;  /* 0x200000fffff78231 */ /* 0x000fea000034094e */
[----:B------:R-:W-:Y:S02]  /*df20*/  @!P0 PRMT R78, R247, 0x5410, RZ ;  /* 0x00005410f74e8816 */ /* 0x000fe400000000ff */
[----:B------:R-:W-:Y:S02]  /*df30*/  ISETP.GE.U32.AND P0, PT, R217, R2, PT ;  /* 0x00000002d900720c */ /* 0x000fe40003f06070 */
[----:B------:R-:W-:Y:S04]  /*df40*/  LOP3.LUT R2, R86, 0xffff, RZ, 0xc0, !PT ;  /* 0x0000ffff56027812 */ /* 0x000fe800078ec0ff */
[----:B------:R-:W-:Y:S04]  /*df50*/  SHF.R.U32.HI R2, RZ, 0x8, R2 ;  /* 0x00000008ff027819 */ /* 0x000fe80000011602 */
[----:B------:R-:W-:Y:S02]  /*df60*/  LOP3.LUT R2, R2, 0xffff, RZ, 0xc0, !PT ;  /* 0x0000ffff02027812 */ /* 0x000fe400078ec0ff */
[----:B-1----:R-:W-:Y:S04]  /*df70*/  F2FP.BF16.PACK_AB R74, R85, R75 ;  /* 0x0000004b554a723e */ /* 0x002fe800000010ff */
[C---:B------:R-:W-:Y:S04]  /*df80*/  PRMT R73, R74.reuse, 0x7632, R73 ;  /* 0x000076324a497816 */ /* 0x040fe80000000049 */
[----:B------:R-:W-:Y:S01]  /*df90*/  PRMT R105, R74, 0x5410, R73 ;  /* 0x000054104a697816 */ /* 0x000fe20000000049 */
[----:B-----5:R-:W-:Y:S05]  /*dfa0*/  @!P0 HFMA2.BF16_V2 R95, -RZ.H0_H0, RZ.H0_H0, -R74.H0_H0 ;  /* 0x200000ffff5f8231 */ /* 0x020fea000034094a */
[----:B------:R-:W-:Y:S01]  /*dfb0*/  PRMT R71, R95, 0x7610, R71 ;  /* 0x000076105f477816 */ /* 0x000fe20000000047 */
[----:B------:R1:W-:Y:S03]  /*dfc0*/  @!P0 STL.S16 [R1+0x4], R95 ;  /* 0x0000045f01008387 */ /* 0x0003e60000100600 */
[----:B------:R-:W-:Y:S01]  /*dfd0*/  @!P0 PRMT R74, R71, 0x5410, RZ ;  /* 0x00005410474a8816 */ /* 0x000fe200000000ff */
[----:B------:R2:W5:Y:S01]  /*dfe0*/  LDL.S16 R107, [R1+0x10] ;  /* 0x00001000016b7983 */ /* 0x0005620000100600 */
[----:B------:R-:W-:Y:S01]  /*dff0*/  ISETP.GE.U32.AND P0, PT, R217, R2, PT ;  /* 0x00000002d900720c */ /* 0x000fe20003f06070 */
[----:B------:R2:W2:Y:S10]  /*e000*/  MUFU.EX2 R71, R93 ;  /* 0x0000005d00477308 */ /* 0x0004b40000000800 */
[----:B------:R-:W3:Y:S02]  /*e010*/  MUFU.EX2 R2, R100 ;  /* 0x0000006400027308 */ /* 0x000ee40000000800 */
[----:B----4-:R-:W-:Y:S05]  /*e020*/  @!P0 HFMA2.BF16_V2 R94, -RZ.H0_H0, RZ.H0_H0, -R73.H0_H0 ;  /* 0x200000ffff5e8231 */ /* 0x010fea0000340949 */
[----:B------:R4:W-:Y:S01]  /*e030*/  @!P0 STL.S16 [R1], R94 ;  /* 0x0000005e01008387 */ /* 0x0009e20000100600 */
[----:B-1----:R-:W-:Y:S02]  /*e040*/  FADD.FTZ R95, R0, R77 ;  /* 0x0000004d005f7221 */ /* 0x002fe40000010000 */
[----:B------:R-:W1:Y:S01]  /*e050*/  MUFU.EX2 R0, R153 ;  /* 0x0000009900007308 */ /* 0x000e620000000800 */
[----:B------:R1:W5:Y:S01]  /*e060*/  LDL.S16 R106, [R1+0x28] ;  /* 0x00002800016a7983 */ /* 0x0003620000100600 */
[----:B------:R-:W-:Y:S01]  /*e070*/  FADD.FTZ R77, R97, R83 ;  /* 0x00000053614d7221 */ /* 0x000fe20000010000 */
[----:B--2---:R-:W-:Y:S01]  /*e080*/  PRMT R93, R94, 0x7610, R93 ;  /* 0x000076105e5d7816 */ /* 0x004fe2000000005d */
[----:B------:R-:W-:Y:S01]  /*e090*/  FADD.FTZ R92, R71, R92 ;  /* 0x0000005c475c7221 */ /* 0x000fe20000010000 */
[----:B------:R2:W2:Y:S02]  /*e0a0*/  LDL.S16 R102, [R1+0x18] ;  /* 0x0000180001667983 */ /* 0x0004a40000100600 */
[----:B------:R-:W-:Y:S01]  /*e0b0*/  @!P0 PRMT R73, R93, 0x5410, RZ ;  /* 0x000054105d498816 */ /* 0x000fe200000000ff */
[----:B------:R-:W-:Y:S01]  /*e0c0*/  FADD.FTZ R93, R75, R77 ;  /* 0x0000004d4b5d7221 */ /* 0x000fe20000010000 */
[----:B------:R-:W-:Y:S01]  /*e0d0*/  ISETP.GE.U32.AND P0, PT, R217, R76, PT ;  /* 0x0000004cd900720c */ /* 0x000fe20003f06070 */
[----:B------:R-:W-:Y:S01]  /*e0e0*/  MUFU.EX2 R77, R101 ;  /* 0x00000065004d7308 */ /* 0x000fe20000000800 */
[C---:B---3--:R-:W-:Y:S01]  /*e0f0*/  F2FP.BF16.PACK_AB R118, R2.reuse, R71 ;  /* 0x000000470276723e */ /* 0x048fe200000010ff */
[----:B------:R-:W-:Y:S01]  /*e100*/  FADD.FTZ R97, R2, R92 ;  /* 0x0000005c02617221 */ /* 0x000fe20000010000 */
[----:B------:R-:W-:Y:S07]  /*e110*/  LOP3.LUT R2, R90, 0xff, RZ, 0xc0, !PT ;  /* 0x000000ff5a027812 */ /* 0x000fee00078ec0ff */
[----:B------:R-:W-:Y:S01]  /*e120*/  MUFU.EX2 R83, R156 ;  /* 0x0000009c00537308 */ /* 0x000fe20000000800 */
[----:B-1----:R-:W-:Y:S01]  /*e130*/  F2FP.BF16.PACK_AB R76, R82, R0 ;  /* 0x00000000524c723e */ /* 0x002fe200000010ff */
[----:B----4-:R-:W-:Y:S01]  /*e140*/  FADD.FTZ R94, R0, R88 ;  /* 0x00000058005e7221 */ /* 0x010fe20000010000 */
[----:B------:R-:W-:Y:S02]  /*e150*/  LOP3.LUT R0, R87, 0xffff, RZ, 0xc0, !PT ;  /* 0x0000ffff57007812 */ /* 0x000fe400078ec0ff */
[----:B------:R-:W-:Y:S01]  /*e160*/  PRMT R75, R76, 0x7632, R75 ;  /* 0x000076324c4b7816 */ /* 0x000fe2000000004b */
[----:B------:R-:W-:Y:S01]  /*e170*/  @!P0 HFMA2.BF16_V2 R108, -RZ.H0_H0, RZ.H0_H0, -R76.H0_H0 ;  /* 0x200000ffff6c8231 */ /* 0x000fe2000034094c */
[----:B------:R-:W-:Y:S03]  /*e180*/  SHF.R.U32.HI R88, RZ, 0x8, R0 ;  /* 0x00000008ff587819 */ /* 0x000fe60000011600 */
[----:B------:R-:W1:Y:S01]  /*e190*/  MUFU.EX2 R0, R104 ;  /* 0x0000006800007308 */ /* 0x000e620000000800 */
[----:B------:R-:W-:Y:S01]  /*e1a0*/  PRMT R98, R108, 0x7610, R98 ;  /* 0x000076106c627816 */ /* 0x000fe20000000062 */
[----:B------:R3:W-:Y:S01]  /*e1b0*/  @!P0 STL.S16 [R1+0x14], R108 ;  /* 0x0000146c01008387 */ /* 0x0007e20000100600 */
[----:B------:R-:W-:Y:S02]  /*e1c0*/  LOP3.LUT R88, R88, 0xffff, RZ, 0xc0, !PT ;  /* 0x0000ffff58587812 */ /* 0x000fe400078ec0ff */
[----:B-1----:R-:W-:Y:S02]  /*e1d0*/  F2FP.BF16.PACK_AB R71, R0, R77 ;  /* 0x0000004d0047723e */ /* 0x002fe400000010ff */
[----:B---3--:R-:W-:Y:S02]  /*e1e0*/  PRMT R108, R76, 0x5410, R75 ;  /* 0x000054104c6c7816 */ /* 0x008fe4000000004b */
[----:B------:R-:W-:Y:S02]  /*e1f0*/  @!P0 PRMT R76, R98, 0x5410, RZ ;  /* 0x00005410624c8816 */ /* 0x000fe400000000ff */
[----:B------:R-:W-:Y:S01]  /*e200*/  ISETP.GE.U32.AND P0, PT, R217, R88, PT ;  /* 0x00000058d900720c */ /* 0x000fe20003f06070 */
[----:B------:R-:W1:Y:S01]  /*e210*/  MUFU.EX2 R98, R159 ;  /* 0x0000009f00627308 */ /* 0x000e620000000800 */
[----:B------:R-:W-:Y:S09]  /*e220*/  FADD.FTZ R88, R77, R95 ;  /* 0x0000005f4d587221 */ /* 0x000ff20000010000 */
[----:B------:R-:W-:Y:S10]  /*e230*/  MUFU.EX2 R95, R158 ;  /* 0x0000009e005f7308 */ /* 0x000ff40000000800 */
[----:B------:R-:W-:Y:S01]  /*e240*/  MUFU.EX2 R159, R199 ;  /* 0x000000c7009f7308 */ /* 0x000fe20000000800 */
[----:B-1----:R-:W-:Y:S04]  /*e250*/  F2FP.BF16.PACK_AB R77, R98, R83 ;  /* 0x00000053624d723e */ /* 0x002fe800000010ff */
[----:B------:R-:W-:Y:S05]  /*e260*/  PRMT R92, R77, 0x7632, R92 ;  /* 0x000076324d5c7816 */ /* 0x000fea000000005c */
[----:B------:R-:W1:Y:S02]  /*e270*/  MUFU.EX2 R199, R215 ;  /* 0x000000d700c77308 */ /* 0x000e640000000800 */
[----:B-1----:R-:W-:Y:S01]  /*e280*/  F2FP.BF16.PACK_AB R160, R201, R199 ;  /* 0x000000c7c9a0723e */ /* 0x002fe200000010ff */
[----:B-----5:R-:W-:Y:S05]  /*e290*/  @!P0 HFMA2.BF16_V2 R107, -RZ.H0_H0, RZ.H0_H0, -R75.H0_H0 ;  /* 0x200000ffff6b8231 */ /* 0x020fea000034094b */
[----:B------:R-:W-:Y:S01]  /*e2a0*/  PRMT R99, R107, 0x7610, R99 ;  /* 0x000076106b637816 */ /* 0x000fe20000000063 */
[----:B------:R1:W-:Y:S03]  /*e2b0*/  @!P0 STL.S16 [R1+0x10], R107 ;  /* 0x0000106b01008387 */ /* 0x0003e60000100600 */
[----:B------:R-:W-:Y:S01]  /*e2c0*/  @!P0 PRMT R75, R99, 0x5410, RZ ;  /* 0x00005410634b8816 */ /* 0x000fe200000000ff */
[----:B------:R3:W4:Y:S01]  /*e2d0*/  LDL.S16 R101, [R1+0x1c] ;  /* 0x00001c0001657983 */ /* 0x0007220000100600 */
[----:B------:R-:W-:Y:S01]  /*e2e0*/  ISETP.GE.U32.AND P0, PT, R217, R2, PT ;  /* 0x00000002d900720c */ /* 0x000fe20003f06070 */
[----:B------:R-:W-:Y:S01]  /*e2f0*/  FADD.FTZ R99, R0, R88 ;  /* 0x0000005800637221 */ /* 0x000fe20000010000 */
[----:B------:R-:W-:Y:S01]  /*e300*/  LOP3.LUT R2, R90, 0xffff, RZ, 0xc0, !PT ;  /* 0x0000ffff5a027812 */ /* 0x000fe200078ec0ff */
[----:B------:R3:W5:Y:S01]  /*e310*/  LDL.S16 R104, [R1+0x20] ;  /* 0x0000200001687983 */ /* 0x0007620000100600 */
[--C-:B------:R-:W-:Y:S01]  /*e320*/  FADD.FTZ R88, R85, R93.reuse ;  /* 0x0000005d55587221 */ /* 0x100fe20000010000 */
[----:B------:R-:W2:Y:S01]  /*e330*/  MUFU.EX2 R0, R157 ;  /* 0x0000009d00007308 */ /* 0x000ea20000000800 */
[----:B------:R-:W-:Y:S01]  /*e340*/  SHF.R.U32.HI R2, RZ, 0x8, R2 ;  /* 0x00000008ff027819 */ /* 0x000fe20000011602 */
[----:B------:R-:W-:Y:S03]  /*e350*/  FADD.FTZ R85, R82, R94 ;  /* 0x0000005e52557221 */ /* 0x000fe60000010000 */
[----:B------:R-:W-:Y:S03]  /*e360*/  LOP3.LUT R2, R2, 0xffff, RZ, 0xc0, !PT ;  /* 0x0000ffff02027812 */ /* 0x000fe600078ec0ff */
[----:B------:R-:W-:Y:S02]  /*e370*/  @!P0 HFMA2.BF16_V2 R106, -RZ.H0_H0, RZ.H0_H0, -R77.H0_H0 ;  /* 0x200000ffff6a8231 */ /* 0x000fe4000034094d */
[----:B------:R-:W2:Y:S03]  /*e380*/  MUFU.EX2 R82, R109 ;  /* 0x0000006d00527308 */ /* 0x000ea60000000800 */
[----:B------:R-:W-:Y:S01]  /*e390*/  PRMT R93, R106, 0x7610, R93 ;  /* 0x000076106a5d7816 */ /* 0x000fe2000000005d */
[----:B-1----:R3:W3:Y:S04]  /*e3a0*/  LDL.S16 R107, [R1+0x24] ;  /* 0x00002400016b7983 */ /* 0x0026e80000100600 */
[----:B------:R1:W-:Y:S02]  /*e3b0*/  @!P0 STL.S16 [R1+0x28], R106 ;  /* 0x0000286a01008387 */ /* 0x0003e40000100600 */
[----:B-1----:R-:W-:Y:S02]  /*e3c0*/  PRMT R106, R77, 0x5410, R92 ;  /* 0x000054104d6a7816 */ /* 0x002fe4000000005c */
[----:B------:R-:W-:Y:S02]  /*e3d0*/  @!P0 PRMT R77, R93, 0x5410, RZ ;  /* 0x000054105d4d8816 */ /* 0x000fe400000000ff */
[C---:B------:R-:W-:Y:S02]  /*e3e0*/  ISETP.GE.U32.AND P0, PT, R217.reuse, R2, PT ;  /* 0x00000002d900720c */ /* 0x040fe40003f06070 */
[----:B------:R-:W-:Y:S01]  /*e3f0*/  LOP3.LUT R93, R124, 0xff, RZ, 0xc0, !PT ;  /* 0x000000ff7c5d7812 */ /* 0x000fe200078ec0ff */
[----:B------:R-:W1:Y:S03]  /*e400*/  MUFU.EX2 R2, R117 ;  /* 0x0000007500027308 */ /* 0x000e660000000800 */
[----:B------:R-:W-:Y:S02]  /*e410*/  ISETP.GE.U32.AND P4, PT, R217, R93, PT ;  /* 0x0000005dd900720c */ /* 0x000fe40003f86070 */
[----:B--2---:R-:W-:Y:S05]  /*e420*/  F2FP.BF16.PACK_AB R93, R95, R0 ;  /* 0x000000005f5d723e */ /* 0x004fea00000010ff */
[----:B------:R-:W-:Y:S05]  /*e430*/  @!P0 HFMA2.BF16_V2 R102, -RZ.H0_H0, RZ.H0_H0, -R92.H0_H0 ;  /* 0x200000ffff668231 */ /* 0x000fea000034095c */
[----:B------:R-:W-:Y:S01]  /*e440*/  PRMT R100, R102, 0x7610, R100 ;  /* 0x0000761066647816 */ /* 0x000fe20000000064 */
[----:B------:R2:W-:Y:S03]  /*e450*/  @!P0 STL.S16 [R1+0x18], R102 ;  /* 0x0000186601008387 */ /* 0x0005e60000100600 */
[----:B------:R-:W-:Y:S01]  /*e460*/  @!P0 PRMT R92, R100, 0x5410, RZ ;  /* 0x00005410645c8816 */ /* 0x000fe200000000ff */
[----:B------:R-:W-:Y:S02]  /*e470*/  FADD.FTZ R100, R83, R88 ;  /* 0x0000005853647221 */ /* 0x000fe40000010000 */
[--C-:B------:R-:W-:Y:S01]  /*e480*/  FADD.FTZ R83, R82, R97.reuse ;  /* 0x0000006152537221 */ /* 0x100fe20000010000 */
[C---:B------:R-:W-:Y:S02]  /*e490*/  PRMT R97, R93.reuse, 0x7632, R97 ;  /* 0x000076325d617816 */ /* 0x040fe40000000061 */
[----:B-1----:R-:W-:Y:S02]  /*e4a0*/  F2FP.BF16.PACK_AB R127, R2, R82 ;  /* 0x00000052027f723e */ /* 0x002fe400000010ff */
[----:B------:R-:W-:Y:S01]  /*e4b0*/  PRMT R109, R93, 0x5410, R97 ;  /* 0x000054105d6d7816 */ /* 0x000fe20000000061 */
[----:B------:R1:W-:Y:S01]  /*e4c0*/  MUFU.EX2 R82, R121 ;  /* 0x0000007900527308 */ /* 0x0003e20000000800 */
[----:B--2---:R-:W-:Y:S01]  /*e4d0*/  FADD.FTZ R102, R0, R85 ;  /* 0x0000005500667221 */ /* 0x004fe20000010000 */
[C---:B------:R-:W-:Y:S04]  /*e4e0*/  PRMT R0, R72.reuse, 0x7632, R0 ;  /* 0x0000763248007816 */ /* 0x040fe80000000000 */
[----:B------:R-:W-:Y:S01]  /*e4f0*/  PRMT R85, R72, 0x5410, R0 ;  /* 0x0000541048557816 */ /* 0x000fe20000000000 */
[----:B----4-:R-:W-:Y:S02]  /*e500*/  @!P4 HFMA2.BF16_V2 R101, -RZ.H0_H0, RZ.H0_H0, -R93.H0_H0 ;  /* 0x200000ffff65c231 */ /* 0x010fe4000034095d */
[----:B-----5:R-:W-:Y:S03]  /*e510*/  @!P6 HFMA2.BF16_V2 R104, -RZ.H0_H0, RZ.H0_H0, -R0.H0_H0 ;  /* 0x200000ffff68e231 */ /* 0x020fe60000340900 */
[----:B------:R-:W-:Y:S01]  /*e520*/  PRMT R94, R101, 0x7610, R94 ;  /* 0x00007610655e7816 */ /* 0x000fe2000000005e */
[----:B------:R2:W-:Y:S03]  /*e530*/  @!P4 STL.S16 [R1+0x1c], R101 ;  /* 0x00001c650100c387 */ /* 0x0005e60000100600 */
[----:B------:R-:W-:Y:S02]  /*e540*/  @!P4 PRMT R93, R94, 0x5410, RZ ;  /* 0x000054105e5dc816 */ /* 0x000fe400000000ff */
[----:B------:R-:W-:Y:S01]  /*e550*/  PRMT R103, R104, 0x7610, R103 ;  /* 0x0000761068677816 */ /* 0x000fe20000000067 */
[----:B------:R-:W-:Y:S03]  /*e560*/  MUFU.EX2 R94, R128 ;  /* 0x00000080005e7308 */ /* 0x000fe60000000800 */
[----:B------:R-:W-:Y:S05]  /*e570*/  @!P6 PRMT R0, R103, 0x5410, RZ ;  /* 0x000054106700e816 */ /* 0x000fea00000000ff */
[----:B------:R-:W-:Y:S01]  /*e580*/  STG.E.U16 [R188.64+0x2], R0 ;  /* 0x00000200bc007986 */ /* 0x000fe2000c101510 */
[----:B---3--:R-:W-:Y:S05]  /*e590*/  @!P1 HFMA2.BF16_V2 R107, -RZ.H0_H0, RZ.H0_H0, -R72.H0_H0 ;  /* 0x200000ffff6b9231 */ /* 0x008fea0000340948 */
[----:B------:R-:W-:Y:S01]  /*e5a0*/  PRMT R88, R107, 0x7610, R88 ;  /* 0x000076106b587816 */ /* 0x000fe20000000058 */
[----:B------:R3:W-:Y:S03]  /*e5b0*/  @!P1 STL.S16 [R1+0x24], R107 ;  /* 0x0000246b01009387 */ /* 0x0007e60000100600 */
[----:B------:R-:W-:Y:S01]  /*e5c0*/  @!P1 PRMT R72, R88, 0x5410, RZ ;  /* 0x0000541058489816 */ /* 0x000fe200000000ff */
[----:B------:R4:W-:Y:S01]  /*e5d0*/  @!P6 STL.S16 [R1+0x20], R104 ;  /* 0x000020680100e387 */ /* 0x0009e20000100600 */
[----:B--2---:R-:W-:Y:S01]  /*e5e0*/  FADD.FTZ R101, R2, R83 ;  /* 0x0000005302657221 */ /* 0x004fe20000010000 */
[----:B------:R-:W-:Y:S01]  /*e5f0*/  SHF.R.U32.HI R2, RZ, 0x10, R144 ;  /* 0x00000010ff027819 */ /* 0x000fe20000011690 */
[----:B------:R-:W2:Y:S01]  /*e600*/  MUFU.EX2 R88, R132 ;  /* 0x0000008400587308 */ /* 0x000ea20000000800 */
[----:B------:R2:W5:Y:S02]  /*e610*/  LDL.S16 R119, [R1+0x2c] ;  /* 0x00002c0001777983 */ /* 0x0005640000100600 */
[----:B------:R-:W-:Y:S02]  /*e620*/  LOP3.LUT R2, R2, 0xff, RZ, 0xc0, !PT ;  /* 0x000000ff02027812 */ /* 0x000fe400078ec0ff */
[----:B------:R5:W5:Y:S02]  /*e630*/  LDL.S16 R115, [R1+0x40] ;  /* 0x0000400001737983 */ /* 0x000b640000100600 */
[----:B------:R-:W-:Y:S02]  /*e640*/  ISETP.GE.U32.AND P0, PT, R217, R2, PT ;  /* 0x00000002d900720c */ /* 0x000fe40003f06070 */
[----:B-1----:R1:W5:Y:S01]  /*e650*/  LDL.S16 R121, [R1+0x3c] ;  /* 0x00003c0001797983 */ /* 0x0023620000100600 */
[----:B------:R-:W1:Y:S03]  /*e660*/  MUFU.EX2 R2, R120 ;  /* 0x0000007800027308 */ /* 0x000e660000000800 */
[----:B------:R1:W-:Y:S04]  /*e670*/  STG.E.U16 [R188.64], R72 ;  /* 0x00000048bc007986 */ /* 0x0003e8000c101510 */
[----:B------:R-:W-:Y:S01]  /*e680*/  STG.E.U16 [R168.64+0x10], R80 ;  /* 0x00001050a8007986 */ /* 0x000fe2000c101510 */
[----:B---3--:R-:W-:Y:S02]  /*e690*/  FADD.FTZ R107, R95, R102 ;  /* 0x000000665f6b7221 */ /* 0x008fe40000010000 */
[----:B------:R-:W-:Y:S01]  /*e6a0*/  MUFU.EX2 R0, R167 ;  /* 0x000000a700007308 */ /* 0x000fe20000000800 */
[----:B------:R-:W-:Y:S01]  /*e6b0*/  STG.E.U16 [R168.64+0x12], R81 ;  /* 0x00001251a8007986 */ /* 0x000fe2000c101510 */
[----:B----4-:R-:W-:Y:S02]  /*e6c0*/  FADD.FTZ R104, R98, R100 ;  /* 0x0000006462687221 */ /* 0x010fe40000010000 */
[----:B------:R-:W-:Y:S02]  /*e6d0*/  IMAD.U32 R98, RZ, RZ, UR19 ;  /* 0x00000013ff627e24 */ /* 0x000fe4000f8e00ff */
[----:B--2---:R-:W-:Y:S03]  /*e6e0*/  FADD.FTZ R95, R88, R101 ;  /* 0x00000065585f7221 */ /* 0x004fe60000010000 */
[----:B------:R-:W-:Y:S01]  /*e6f0*/  LOP3.LUT R98, R211, UR6, R98, 0x96, !PT ;  /* 0x00000006d3627c12 */ /* 0x000fe2000f8e9662 */
[----:B------:R-:W-:Y:S01]  /*e700*/  ULEA UR6, UR33, 0x1, 0x1 ;  /* 0x0000000121067891 */ /* 0x000fe2000f8e083f */
[----:B-1----:R-:W-:Y:S01]  /*e710*/  FADD.FTZ R83, R2, R99 ;  /* 0x0000006302537221 */ /* 0x002fe20000010000 */
[----:B------:R-:W-:Y:S02]  /*e720*/  F2FP.BF16.PACK_AB R2, R82, R2 ;  /* 0x000000025202723e */ /* 0x000fe400000010ff */
[----:B------:R-:W-:Y:S01]  /*e730*/  IMAD.WIDE.U32 R102, R98, -0x326172a9, RZ ;  /* 0xcd9e8d5762667825 */ /* 0x000fe200078e00ff */
[----:B------:R1:W2:Y:S03]  /*e740*/  LDL.S16 R120, [R1+0x44] ;  /* 0x0000440001787983 */ /* 0x0002a60000100600 */
[----:B------:R-:W-:Y:S01]  /*e750*/  FADD.FTZ R99, R82, R83 ;  /* 0x0000005352637221 */ /* 0x000fe20000010000 */
[----:B------:R-:W-:Y:S01]  /*e760*/  SHF.R.U32.HI R82, RZ, 0x10, R86 ;  /* 0x00000010ff527819 */ /* 0x000fe20000011656 */
[----:B------:R-:W-:Y:S01]  /*e770*/  MUFU.EX2 R72, R193 ;  /* 0x000000c100487308 */ /* 0x000fe20000000800 */
[----:B------:R-:W-:Y:S02]  /*e780*/  LOP3.LUT R84, R103, UR30, R122, 0x96, !PT ;  /* 0x0000001e67547c12 */ /* 0x000fe4000f8e967a */
[----:B------:R-:W-:Y:S02]  /*e790*/  LOP3.LUT R82, R82, 0xff, RZ, 0xc0, !PT ;  /* 0x000000ff52527812 */ /* 0x000fe400078ec0ff */
[----:B------:R-:W-:Y:S01]  /*e7a0*/  LOP3.LUT R98, R195, UR28, R102, 0x96, !PT ;  /* 0x0000001cc3627c12 */ /* 0x000fe2000f8e9666 */
[----:B------:R-:W-:Y:S01]  /*e7b0*/  IMAD.WIDE.U32 R100, R84, -0x2daee0ad, RZ ;  /* 0xd2511f5354647825 */ /* 0x000fe200078e00ff */
[----:B------:R-:W-:Y:S02]  /*e7c0*/  ISETP.GE.U32.AND P4, PT, R217, R82, PT ;  /* 0x00000052d900720c */ /* 0x000fe40003f86070 */
[----:B------:R-:W-:Y:S01]  /*e7d0*/  LOP3.LUT R82, R124, 0xffff, RZ, 0xc0, !PT ;  /* 0x0000ffff7c527812 */ /* 0x000fe200078ec0ff */
[----:B------:R-:W3:Y:S01]  /*e7e0*/  MUFU.EX2 R83, R133 ;  /* 0x0000008500537308 */ /* 0x000ee20000000800 */
[----:B------:R-:W-:Y:S01]  /*e7f0*/  SHF.R.U32.HI R86, RZ, 0x18, R86 ;  /* 0x00000018ff567819 */ /* 0x000fe20000011656 */
[----:B------:R-:W-:Y:S01]  /*e800*/  FADD.FTZ R84, R94, R99 ;  /* 0x000000635e547221 */ /* 0x000fe20000010000 */
[----:B------:R-:W-:Y:S01]  /*e810*/  SHF.R.U32.HI R82, RZ, 0x8, R82 ;  /* 0x00000008ff527819 */ /* 0x000fe20000011652 */
[----:B------:R-:W-:Y:S03]  /*e820*/  IMAD.WIDE.U32 R98, R98, -0x2daee0ad, RZ ;  /* 0xd2511f5362627825 */ /* 0x000fe600078e00ff */
[----:B------:R-:W-:Y:S02]  /*e830*/  LOP3.LUT R82, R82, 0xffff, RZ, 0xc0, !PT ;  /* 0x0000ffff52527812 */ /* 0x000fe400078ec0ff */
[----:B------:R-:W-:Y:S01]  /*e840*/  LOP3.LUT R100, R99, UR25, R100, 0x96, !PT ;  /* 0x0000001963647c12 */ /* 0x000fe2000f8e9664 */
[----:B------:R4:W-:Y:S01]  /*e850*/  MUFU.EX2 R102, R166 ;  /* 0x000000a600667308 */ /* 0x0009e20000000800 */
[----:B------:R-:W-:Y:S09]  /*e860*/  ISETP.GE.U32.AND P6, PT, R217, R82, PT ;  /* 0x00000052d900720c */ /* 0x000ff20003fc6070 */
[----:B------:R-:W1:Y:S01]  /*e870*/  MUFU.EX2 R82, R129 ;  /* 0x0000008100527308 */ /* 0x000e620000000800 */
[C---:B---3--:R-:W-:Y:S01]  /*e880*/  F2FP.BF16.PACK_AB R132, R83.reuse, R88 ;  /* 0x000000585384723e */ /* 0x048fe200000010ff */
[----:B------:R-:W-:Y:S08]  /*e890*/  FADD.FTZ R117, R83, R95 ;  /* 0x0000005f53757221 */ /* 0x000ff00000010000 */
[----:B------:R-:W3:Y:S01]  /*e8a0*/  MUFU.EX2 R88, R197 ;  /* 0x000000c500587308 */ /* 0x000ee20000000800 */
[----:B----4-:R-:W-:Y:S02]  /*e8b0*/  PRMT R166, R160, 0x7632, R166 ;  /* 0x00007632a0a67816 */ /* 0x010fe400000000a6 */
[C---:B-1----:R-:W-:Y:S01]  /*e8c0*/  F2FP.BF16.PACK_AB R94, R82.reuse, R94 ;  /* 0x0000005e525e723e */ /* 0x042fe200000010ff */
[----:B------:R-:W-:Y:S01]  /*e8d0*/  FADD.FTZ R114, R82, R84 ;  /* 0x0000005452727221 */ /* 0x000fe20000010000 */
[----:B------:R-:W-:Y:S01]  /*e8e0*/  LOP3.LUT R82, R101, UR27, R218, 0x96, !PT ;  /* 0x0000001b65527c12 */ /* 0x000fe2000f8e96da */
[----:B------:R-:W-:Y:S04]  /*e8f0*/  IMAD.WIDE.U32 R100, R100, -0x326172a9, RZ ;  /* 0xcd9e8d5764647825 */ /* 0x000fe800078e00ff */
[----:B------:R-:W-:Y:S05]  /*e900*/  IMAD.WIDE.U32 R110, R82, -0x326172a9, RZ ;  /* 0xcd9e8d57526e7825 */ /* 0x000fea00078e00ff */
[----:B------:R-:W-:Y:S02]  /*e910*/  LOP3.LUT R82, R111, UR26, R194, 0x96, !PT ;  /* 0x0000001a6f527c12 */ /* 0x000fe4000f8e96c2 */
[----:B------:R-:W-:Y:S03]  /*e920*/  LOP3.LUT R110, R101, UR23, R110, 0x96, !PT ;  /* 0x00000017656e7c12 */ /* 0x000fe6000f8e966e */
[----:B------:R-:W-:Y:S04]  /*e930*/  IMAD.WIDE.U32 R82, R82, -0x2daee0ad, RZ ;  /* 0xd2511f5352527825 */ /* 0x000fe800078e00ff */
[----:B------:R-:W-:Y:S01]  /*e940*/  IMAD.WIDE.U32 R110, R110, -0x2daee0ad, RZ ;  /* 0xd2511f536e6e7825 */ /* 0x000fe200078e00ff */
[----:B------:R-:W-:Y:S04]  /*e950*/  LOP3.LUT R98, R83, UR11, R98, 0x96, !PT ;  /* 0x0000000b53627c12 */ /* 0x000fe8000f8e9662 */
[----:B------:R-:W-:Y:S01]  /*e960*/  LOP3.LUT R82, R111, UR5, R82, 0x96, !PT ;  /* 0x000000056f527c12 */ /* 0x000fe2000f8e9652 */
[----:B------:R-:W-:Y:S04]  /*e970*/  IMAD.WIDE.U32 R98, R98, -0x326172a9, RZ ;  /* 0xcd9e8d5762627825 */ /* 0x000fe800078e00ff */
[----:B------:R-:W-:Y:S01]  /*e980*/  IMAD.WIDE.U32 R82, R82, -0x326172a9, RZ ;  /* 0xcd9e8d5752527825 */ /* 0x000fe200078e00ff */
[----:B------:R-:W-:Y:S04]  /*e990*/  LOP3.LUT R103, R99, UR8, R100, 0x96, !PT ;  /* 0x0000000863677c12 */ /* 0x000fe8000f8e9664 */
[----:B------:R-:W-:Y:S02]  /*e9a0*/  LOP3.LUT R84, R83, UR32, R98, 0x96, !PT ;  /* 0x0000002053547c12 */ /* 0x000fe4000f8e9662 */
[----:B---3--:R-:W-:Y:S02]  /*e9b0*/  F2FP.BF16.PACK_AB R98, R88, R72 ;  /* 0x000000485862723e */ /* 0x008fe400000010ff */
[----:B------:R-:W-:Y:S02]  /*e9c0*/  LOP3.LUT R95, R84, 0xff, RZ, 0xc0, !PT ;  /* 0x000000ff545f7812 */ /* 0x000fe400078ec0ff */
[----:B------:R-:W-:Y:S02]  /*e9d0*/  PRMT R101, R98, 0x7632, R101 ;  /* 0x0000763262657816 */ /* 0x000fe40000000065 */
[--C-:B------:R-:W-:Y:S02]  /*e9e0*/  SHF.R.U32.HI R131, RZ, 0x10, R82.reuse ;  /* 0x00000010ff837819 */ /* 0x100fe40000011652 */
[----:B------:R-:W-:Y:S01]  /*e9f0*/  SHF.R.U32.HI R123, RZ, 0x18, R82 ;  /* 0x00000018ff7b7819 */ /* 0x000fe20000011652 */
[----:B-----5:R-:W-:Y:S05]  /*ea00*/  @!P6 HFMA2.BF16_V2 R119, -RZ.H0_H0, RZ.H0_H0, -R97.H0_H0 ;  /* 0x200000ffff77e231 */ /* 0x020fea0000340961 */
[----:B------:R-:W-:Y:S01]  /*ea10*/  PRMT R100, R119, 0x7610, R100 ;  /* 0x0000761077647816 */ /* 0x000fe20000000064 */
[----:B------:R1:W-:Y:S03]  /*ea20*/  @!P6 STL.S16 [R1+0x2c], R119 ;  /* 0x00002c770100e387 */ /* 0x0003e60000100600 */
[----:B------:R-:W-:Y:S02]  /*ea30*/  @!P6 PRMT R97, R100, 0x5410, RZ ;  /* 0x000054106461e816 */ /* 0x000fe400000000ff */
[----:B------:R-:W-:Y:S01]  /*ea40*/  ISETP.GE.U32.AND P6, PT, R217, R95, PT ;  /* 0x0000005fd900720c */ /* 0x000fe20003fc6070 */
[----:B------:R-:W-:Y:S01]  /*ea50*/  FADD.FTZ R95, R72, R104 ;  /* 0x00000068485f7221 */ /* 0x000fe20000010000 */
[----:B------:R-:W-:Y:S01]  /*ea60*/  LOP3.LUT R72, R84, 0xffff, RZ, 0xc0, !PT ;  /* 0x0000ffff54487812 */ /* 0x000fe200078ec0ff */
[----:B------:R-:W3:Y:S02]  /*ea70*/  MUFU.EX2 R100, R146 ;  /* 0x0000009200647308 */ /* 0x000ee40000000800 */
[----:B------:R-:W-:Y:S01]  /*ea80*/  FADD.FTZ R111, R88, R95 ;  /* 0x0000005f586f7221 */ /* 0x000fe20000010000 */
[----:B------:R-:W-:Y:S01]  /*ea90*/  SHF.R.U32.HI R72, RZ, 0x8, R72 ;  /* 0x00000008ff487819 */ /* 0x000fe20000011648 */
[----:B------:R-:W-:Y:S01]  /*eaa0*/  FADD.FTZ R88, R102, R107 ;  /* 0x0000006b66587221 */ /* 0x000fe20000010000 */
[----:B------:R-:W-:Y:S02]  /*eab0*/  F2FP.BF16.PACK_AB R102, R0, R102 ;  /* 0x000000660066723e */ /* 0x000fe400000010ff */
[----:B------:R-:W-:Y:S01]  /*eac0*/  LOP3.LUT R72, R72, 0xffff, RZ, 0xc0, !PT ;  /* 0x0000ffff48487812 */ /* 0x000fe200078ec0ff */
[----:B------:R-:W-:Y:S01]  /*ead0*/  FADD.FTZ R107, R0, R88 ;  /* 0x00000058006b7221 */ /* 0x000fe20000010000 */
[----:B------:R-:W-:Y:S01]  /*eae0*/  LOP3.LUT R0, R82, 0xff, RZ, 0xc0, !PT ;  /* 0x000000ff52007812 */ /* 0x000fe200078ec0ff */
[----:B------:R-:W-:Y:S01]  /*eaf0*/  @!P6 HFMA2.BF16_V2 R115, -RZ.H0_H0, RZ.H0_H0, -R98.H0_H0 ;  /* 0x200000ffff73e231 */ /* 0x000fe20000340962 */
[----:B------:R-:W-:Y:S04]  /*eb00*/  PRMT R157, R102, 0x7632, R157 ;  /* 0x00007632669d7816 */ /* 0x000fe8000000009d */
[----:B------:R-:W-:Y:S01]  /*eb10*/  PRMT R99, R115, 0x7610, R99 ;  /* 0x0000761073637816 */ /* 0x000fe20000000063 */
[----:B-1----:R1:W4:Y:S04]  /*eb20*/  LDL.S16 R119, [R1+0x30] ;  /* 0x0000300001777983 */ /* 0x0023280000100600 */
[----:B------:R5:W-:Y:S01]  /*eb30*/  @!P6 STL.S16 [R1+0x40], R115 ;  /* 0x000040730100e387 */ /* 0x000be20000100600 */
[----:B---3--:R-:W-:Y:S01]  /*eb40*/  FADD.FTZ R104, R100, R117 ;  /* 0x0000007564687221 */ /* 0x008fe20000010000 */
[----:B-----5:R-:W-:Y:S02]  /*eb50*/  PRMT R115, R98, 0x5410, R101 ;  /* 0x0000541062737816 */ /* 0x020fe40000000065 */
[----:B------:R-:W-:Y:S02]  /*eb60*/  @!P6 PRMT R98, R99, 0x5410, RZ ;  /* 0x000054106362e816 */ /* 0x000fe400000000ff */
[----:B------:R-:W-:Y:S01]  /*eb70*/  ISETP.GE.U32.AND P6, PT, R217, R72, PT ;  /* 0x00000048d900720c */ /* 0x000fe20003fc6070 */
[----:B------:R-:W3:Y:S01]  /*eb80*/  MUFU.EX2 R99, R161 ;  /* 0x000000a100637308 */ /* 0x000ee20000000800 */
[----:B------:R-:W-:Y:S05]  /*eb90*/  PRMT R72, R118, 0x7610, R72 ;  /* 0x0000761076487816 */ /* 0x000fea0000000048 */
[----:B--2---:R-:W-:Y:S05]  /*eba0*/  @!P5 HFMA2.BF16_V2 R120, -RZ.H0_H0, RZ.H0_H0, -R72.H0_H0 ;  /* 0x200000ffff78d231 */ /* 0x004fea0000340948 */
[----:B------:R-:W-:Y:S01]  /*ebb0*/  PRMT R88, R120, 0x7610, R88 ;  /* 0x0000761078587816 */ /* 0x000fe20000000058 */
[----:B------:R-:W-:Y:S05]  /*ebc0*/  @!P6 HFMA2.BF16_V2 R121, -RZ.H0_H0, RZ.H0_H0, -R101.H0_H0 ;  /* 0x200000ffff79e231 */ /* 0x000fea0000340965 */
[----:B------:R-:W-:Y:S01]  /*ebd0*/  PRMT R95, R121, 0x7610, R95 ;  /* 0x00007610795f7816 */ /* 0x000fe2000000005f */
[----:B------:R-:W-:Y:S03]  /*ebe0*/  @!P6 STL.S16 [R1+0x3c], R121 ;  /* 0x00003c790100e387 */ /* 0x000fe60000100600 */
[----:B------:R-:W-:Y:S01]  /*ebf0*/  @!P6 PRMT R101, R95, 0x5410, RZ ;  /* 0x000054105f65e816 */ /* 0x000fe200000000ff */
[----:B------:R-:W-:Y:S01]  /*ec00*/  @!P5 STL.S16 [R1+0x44], R120 ;  /* 0x000044780100d387 */ /* 0x000fe20000100600 */
[----:B------:R-:W-:Y:S01]  /*ec10*/  ISETP.GE.U32.AND P6, PT, R217, R0, PT ;  /* 0x00000000d900720c */ /* 0x000fe20003fc6070 */
[----:B------:R-:W2:Y:S01]  /*ec20*/  MUFU.EX2 R95, R137 ;  /* 0x00000089005f7308 */ /* 0x000ea20000000800 */
[----:B------:R-:W-:Y:S01]  /*ec30*/  LOP3.LUT R0, R82, 0xffff, RZ, 0xc0, !PT ;  /* 0x0000ffff52007812 */ /* 0x000fe200078ec0ff */
[C---:B---3--:R-:W-:Y:S01]  /*ec40*/  FADD.FTZ R104, R99.reuse, R104 ;  /* 0x0000006863687221 */ /* 0x048fe20000010000 */
[----:B------:R-:W-:Y:S02]  /*ec50*/  F2FP.BF16.PACK_AB R100, R99, R100 ;  /* 0x000000646364723e */ /* 0x000fe400000010ff */
[--C-:B------:R-:W-:Y:S02]  /*ec60*/  SHF.R.U32.HI R80, RZ, 0x8, R0.reuse ;  /* 0x00000008ff507819 */ /* 0x100fe40000011600 */
[----:B------:R-:W-:Y:S02]  /*ec70*/  PRMT R0, R118, 0x7632, R0 ;  /* 0x0000763276007816 */ /* 0x000fe40000000000 */
[----:B------:R-:W-:Y:S02]  /*ec80*/  LOP3.LUT R80, R80, 0xffff, RZ, 0xc0, !PT ;  /* 0x0000ffff50507812 */ /* 0x000fe400078ec0ff */
[----:B------:R-:W-:Y:S02]  /*ec90*/  PRMT R83, R72, 0x5410, R0 ;  /* 0x0000541048537816 */ /* 0x000fe40000000000 */
[----:B------:R-:W-:Y:S02]  /*eca0*/  @!P5 PRMT R72, R88, 0x5410, RZ ;  /* 0x000054105848d816 */ /* 0x000fe400000000ff */
[----:B------:R-:W-:Y:S01]  /*ecb0*/  ISETP.GE.U32.AND P5, PT, R217, R80, PT ;  /* 0x00000050d900720c */ /* 0x000fe20003fa6070 */
[----:B------:R-:W-:Y:S01]  /*ecc0*/  IMAD.WIDE.U32 R80, R103, -0x2daee0ad, RZ ;  /* 0xd2511f5367507825 */ /* 0x000fe200078e00ff */
[----:B------:R-:W3:Y:S01]  /*ecd0*/  MUFU.EX2 R88, R203 ;  /* 0x000000cb00587308 */ /* 0x000ee20000000800 */
[----:B------:R-:W-:Y:S03]  /*ece0*/  STG.E.U16 [R170.64+0x10], R72 ;  /* 0x00001048aa007986 */ /* 0x000fe6000c101510 */
[----:B------:R-:W-:Y:S02]  /*ecf0*/  LOP3.LUT R82, R81, UR31, R110, 0x96, !PT ;  /* 0x0000001f51527c12 */ /* 0x000fe4000f8e966e */
[----:B------:R-:W-:Y:S02]  /*ed00*/  LOP3.LUT R117, R80, 0xffff, RZ, 0xc0, !PT ;  /* 0x0000ffff50757812 */ /* 0x000fe400078ec0ff */
[--C-:B------:R-:W-:Y:S02]  /*ed10*/  SHF.R.U32.HI R130, RZ, 0x10, R80.reuse ;  /* 0x00000010ff827819 */ /* 0x100fe40000011650 */
[----:B------:R-:W-:Y:S01]  /*ed20*/  SHF.R.U32.HI R129, RZ, 0x18, R80 ;  /* 0x00000018ff817819 */ /* 0x000fe20000011650 */
[----:B------:R-:W2:Y:S01]  /*ed30*/  MUFU.EX2 R81, R202 ;  /* 0x000000ca00517308 */ /* 0x000ea20000000800 */
[----:B------:R-:W-:Y:S01]  /*ed40*/  LOP3.LUT R122, R82, 0xff, RZ, 0xc0, !PT ;  /* 0x000000ff527a7812 */ /* 0x000fe200078ec0ff */
[----:B----4-:R-:W-:Y:S05]  /*ed50*/  @!P3 HFMA2.BF16_V2 R119, -RZ.H0_H0, RZ.H0_H0, -R0.H0_H0 ;  /* 0x200000ffff77b231 */ /* 0x010fea0000340900 */
[----:B------:R-:W-:Y:S01]  /*ed60*/  PRMT R103, R119, 0x7610, R103 ;  /* 0x0000761077677816 */ /* 0x000fe20000000067 */
[----:B------:R4:W-:Y:S03]  /*ed70*/  @!P3 STL.S16 [R1+0x30], R119 ;  /* 0x000030770100b387 */ /* 0x0009e60000100600 */
[----:B------:R-:W-:Y:S01]  /*ed80*/  @!P3 PRMT R0, R103, 0x5410, RZ ;  /* 0x000054106700b816 */ /* 0x000fe200000000ff */
[----:B------:R1:W5:Y:S01]  /*ed90*/  LDL.S16 R197, [R1+0x98] ;  /* 0x0000980001c57983 */ /* 0x0003620000100600 */
[----:B------:R-:W-:Y:S01]  /*eda0*/  ISETP.GE.U32.AND P3, PT, R217, R86, PT ;  /* 0x00000056d900720c */ /* 0x000fe20003f66070 */
[----:B------:R-:W-:Y:S01]  /*edb0*/  FADD.FTZ R103, R154, R114 ;  /* 0x000000729a677221 */ /* 0x000fe20000010000 */
[----:B------:R-:W-:Y:S01]  /*edc0*/  LOP3.LUT R114, R80, 0xff, RZ, 0xc0, !PT ;  /* 0x000000ff50727812 */ /* 0x000fe200078ec0ff */
[----:B------:R1:W5:Y:S01]  /*edd0*/  LDL.S16 R193, [R1+0xa0] ;  /* 0x0000a00001c17983 */ /* 0x0003620000100600 */
[C---:B--2---:R-:W-:Y:S01]  /*ede0*/  F2FP.BF16.PACK_AB R154, R95.reuse, R154 ;  /* 0x0000009a5f9a723e */ /* 0x044fe200000010ff */
[----:B------:R-:W-:Y:S02]  /*edf0*/  IMAD.U32 R80, RZ, RZ, UR19 ;  /* 0x00000013ff507e24 */ /* 0x000fe4000f8e00ff */
[----:B------:R1:W2:Y:S01]  /*ee00*/  LDL.S16 R149, [R1+0xac] ;  /* 0x0000ac0001957983 */ /* 0x0002a20000100600 */
[----:B------:R-:W-:Y:S01]  /*ee10*/  PRMT R153, R154, 0x7632, R153 ;  /* 0x000076329a997816 */ /* 0x000fe20000000099 */
[----:B------:R-:W-:Y:S01]  /*ee20*/  FADD.FTZ R99, R95, R103 ;  /* 0x000000675f637221 */ /* 0x000fe20000010000 */
[----:B------:R-:W-:Y:S01]  /*ee30*/  LOP3.LUT R80, R211, UR6, R80, 0x96, !PT ;  /* 0x00000006d3507c12 */ /* 0x000fe2000f8e9650 */
[----:B------:R1:W2:Y:S01]  /*ee40*/  LDL.S16 R143, [R1+0xa8] ;  /* 0x0000a800018f7983 */ /* 0x0002a20000100600 */
[----:B------:R-:W-:Y:S01]  /*ee50*/  FADD.FTZ R95, R159, R111 ;  /* 0x0000006f9f5f7221 */ /* 0x000fe20000010000 */
[C---:B---3--:R-:W-:Y:S02]  /*ee60*/  F2FP.BF16.PACK_AB R159, R88.reuse, R159 ;  /* 0x0000009f589f723e */ /* 0x048fe400000010ff */
[----:B------:R1:W3:Y:S01]  /*ee70*/  LDL.S16 R142, [R1+0xa4] ;  /* 0x0000a400018e7983 */ /* 0x0002e20000100600 */
[----:B------:R-:W-:Y:S01]  /*ee80*/  FADD.FTZ R103, R88, R95 ;  /* 0x0000005f58677221 */ /* 0x000fe20000010000 */
[----:B------:R-:W-:Y:S01]  /*ee90*/  PRMT R158, R159, 0x7632, R158 ;  /* 0x000076329f9e7816 */ /* 0x000fe2000000009e */
[----:B------:R-:W-:Y:S01]  /*eea0*/  MUFU.EX2 R88, R148 ;  /* 0x0000009400587308 */ /* 0x000fe20000000800 */
[----:B------:R1:W3:Y:S01]  /*eeb0*/  LDL.S16 R139, [R1+0x9c] ;  /* 0x00009c00018b7983 */ /* 0x0002e20000100600 */
[----:B----4-:R-:W-:Y:S03]  /*eec0*/  IMAD.WIDE.U32 R118, R80, -0x326172a9, RZ ;  /* 0xcd9e8d5750767825 */ /* 0x010fe600078e00ff */
[----:B------:R4:W-:Y:S01]  /*eed0*/  STG.E.U16 [R170.64+0x12], R0 ;  /* 0x00001200aa007986 */ /* 0x0009e2000c101510 */
[----:B------:R-:W-:Y:S01]  /*eee0*/  FADD.FTZ R95, R152, R104 ;  /* 0x00000068985f7221 */ /* 0x000fe20000010000 */
[----:B------:R-:W-:Y:S02]  /*eef0*/  LOP3.LUT R80, R119, UR30, R230, 0x96, !PT ;  /* 0x0000001e77507c12 */ /* 0x000fe4000f8e96e6 */
[----:B------:R-:W-:Y:S01]  /*ef00*/  LOP3.LUT R72, R233, UR28, R118, 0x96, !PT ;  /* 0x0000001ce9487c12 */ /* 0x000fe2000f8e9676 */
[----:B------:R1:W-:Y:S02]  /*ef10*/  STG.E.U16 [R190.64+0xe], R79 ;  /* 0x00000e4fbe007986 */ /* 0x0003e4000c101510 */
[----:B------:R-:W-:Y:S02]  /*ef20*/  IMAD.WIDE.U32 R110, R80, -0x2daee0ad, RZ ;  /* 0xd2511f53506e7825 */ /* 0x000fe400078e00ff */
[----:B------:R1:W-:Y:S02]  /*ef30*/  STG.E.U16 [R190.64+0x10], R78 ;  /* 0x0000104ebe007986 */ /* 0x0003e4000c101510 */
[----:B------:R-:W-:Y:S05]  /*ef40*/  IMAD.WIDE.U32 R118, R72, -0x2daee0ad, RZ ;  /* 0xd2511f5348767825 */ /* 0x000fea00078e00ff */
[----:B------:R-:W-:Y:S02]  /*ef50*/  LOP3.LUT R72, R119, UR25, R110, 0x96, !PT ;  /* 0x0000001977487c12 */ /* 0x000fe4000f8e966e */
[----:B------:R-:W-:Y:S01]  /*ef60*/  PRMT R119, R102, 0x5410, R157 ;  /* 0x0000541066777816 */ /* 0x000fe2000000009d */
[----:B----4-:R-:W-:Y:S01]  /*ef70*/  FADD.FTZ R0, R163, R107 ;  /* 0x0000006ba3007221 */ /* 0x010fe20000010000 */
[C---:B------:R-:W-:Y:S03]  /*ef80*/  F2FP.BF16.PACK_AB R163, R81.reuse, R163 ;  /* 0x000000a351a3723e */ /* 0x040fe600000010ff */
[----:B------:R-:W-:Y:S01]  /*ef90*/  FADD.FTZ R107, R81, R0 ;  /* 0x00000000516b7221 */ /* 0x000fe20000010000 */
[----:B------:R-:W-:Y:S01]  /*efa0*/  LOP3.LUT R0, R111, UR27, R220, 0x96, !PT ;  /* 0x0000001b6f007c12 */ /* 0x000fe2000f8e96dc */
[----:B------:R-:W-:Y:S02]  /*efb0*/  IMAD.WIDE.U32 R110, R72, -0x326172a9, RZ ;  /* 0xcd9e8d57486e7825 */ /* 0x000fe400078e00ff */
[----:B------:R-:W4:Y:S02]  /*efc0*/  MUFU.EX2 R72, R162 ;  /* 0x000000a200487308 */ /* 0x000f240000000800 */
[----:B------:R-:W-:Y:S05]  /*efd0*/  IMAD.WIDE.U32 R80, R0, -0x326172a9, RZ ;  /* 0xcd9e8d5700507825 */ /* 0x000fea00078e00ff */
[----:B-1----:R-:W-:Y:S03]  /*efe0*/  LOP3.LUT R79, R81, UR26, R232, 0x96, !PT ;  /* 0x0000001a514f7c12 */ /* 0x002fe6000f8e96e8 */
[----:B------:R-:W1:Y:S02]  /*eff0*/  MUFU.EX2 R0, R165 ;  /* 0x000000a500007308 */ /* 0x000e640000000800 */
[----:B------:R-:W-:Y:S05]  /*f000*/  IMAD.WIDE.U32 R78, R79, -0x2daee0ad, RZ ;  /* 0xd2511f534f4e7825 */ /* 0x000fea00078e00ff */
[----:B------:R-:W-:Y:S02]  /*f010*/  LOP3.LUT R81, R79, UR11, R118, 0x96, !PT ;  /* 0x0000000b4f517c12 */ /* 0x000fe4000f8e9676 */
[----:B------:R-:W-:Y:S01]  /*f020*/  LOP3.LUT R79, R111, UR23, R80, 0x96, !PT ;  /* 0x000000176f4f7c12 */ /* 0x000fe2000f8e9650 */
[----:B------:R-:W2:Y:S01]  /*f030*/  MUFU.EX2 R165, R207 ;  /* 0x000000cf00a57308 */ /* 0x000ea20000000800 */
[----:B----4-:R-:W-:Y:S03]  /*f040*/  F2FP.BF16.PACK_AB R133, R72, R88 ;  /* 0x000000584885723e */ /* 0x010fe600000010ff */
[----:B------:R-:W-:Y:S01]  /*f050*/  IMAD.WIDE.U32 R120, R79, -0x2daee0ad, RZ ;  /* 0xd2511f534f787825 */ /* 0x000fe200078e00ff */
[----:B------:R-:W-:Y:S04]  /*f060*/  PRMT R162, R163, 0x7632, R162 ;  /* 0x00007632a3a27816 */ /* 0x000fe800000000a2 */
[----:B------:R-:W-:Y:S01]  /*f070*/  LOP3.LUT R80, R121, UR5, R78, 0x96, !PT ;  /* 0x0000000579507c12 */ /* 0x000fe2000f8e964e */
[----:B------:R-:W-:Y:S01]  /*f080*/  IMAD.WIDE.U32 R78, R81, -0x326172a9, RZ ;  /* 0xcd9e8d57514e7825 */ /* 0x000fe200078e00ff */
[C---:B-1----:R-:W-:Y:S03]  /*f090*/  F2FP.BF16.PACK_AB R152, R0.reuse, R152 ;  /* 0x000000980098723e */ /* 0x042fe600000010ff */
[----:B------:R-:W-:Y:S01]  /*f0a0*/  FADD.FTZ R104, R0, R95 ;  /* 0x0000005f00687221 */ /* 0x000fe20000010000 */
[----:B------:R-:W-:Y:S01]  /*f0b0*/  PRMT R0, R71, 0x7632, R0 ;  /* 0x0000763247007816 */ /* 0x000fe20000000000 */
[----:B------:R-:W-:Y:S01]  /*f0c0*/  FADD.FTZ R95, R88, R99 ;  /* 0x00000063585f7221 */ /* 0x000fe20000010000 */
[----:B------:R-:W-:Y:S01]  /*f0d0*/  LOP3.LUT R126, R79, UR8, R110, 0x96, !PT ;  /* 0x000000084f7e7c12 */ /* 0x000fe2000f8e966e */
[----:B------:R-:W-:Y:S01]  /*f0e0*/  IMAD.WIDE.U32 R80, R80, -0x326172a9, RZ ;  /* 0xcd9e8d5750507825 */ /* 0x000fe200078e00ff */
[----:B------:R-:W-:Y:S01]  /*f0f0*/  PRMT R88, R71, 0x5410, R0 ;  /* 0x0000541047587816 */ /* 0x000fe20000000000 */
[----:B------:R-:W1:Y:S01]  /*f100*/  MUFU.EX2 R79, R208 ;  /* 0x000000d0004f7308 */ /* 0x000e620000000800 */
[----:B------:R-:W-:Y:S02]  /*f110*/  PRMT R155, R152, 0x7632, R155 ;  /* 0x00007632989b7816 */ /* 0x000fe4000000009b */
[----:B------:R-:W-:Y:S04]  /*f120*/  LOP3.LUT R78, R81, UR32, R78, 0x96, !PT ;  /* 0x00000020514e7c12 */ /* 0x000fe8000f8e964e */
[----:B------:R-:W-:Y:S01]  /*f130*/  LOP3.LUT R99, R78, 0xff, RZ, 0xc0, !PT ;  /* 0x000000ff4e637812 */ /* 0x000fe200078ec0ff */
[----:B-----5:R-:W-:Y:S05]  /*f140*/  @!P0 HFMA2.BF16_V2 R197, -RZ.H0_H0, RZ.H0_H0, -R71.H0_H0 ;  /* 0x200000ffffc58231 */ /* 0x020fea0000340947 */
[----:B------:R-:W-:Y:S01]  /*f150*/  PRMT R118, R197, 0x7610, R118 ;  /* 0x00007610c5767816 */ /* 0x000fe20000000076 */
[----:B------:R4:W-:Y:S01]  /*f160*/  @!P0 STL.S16 [R1+0x98], R197 ;  /* 0x000098c501008387 */ /* 0x0009e20000100600 */
[----:B--2---:R-:W-:Y:S02]  /*f170*/  @!P6 HFMA2.BF16_V2 R149, -RZ.H0_H0, RZ.H0_H0, -R159.H0_H0 ;  /* 0x200000ffff95e231 */ /* 0x004fe4000034099f */
[----:B------:R-:W-:Y:S02]  /*f180*/  @!P0 PRMT R71, R118, 0x5410, RZ ;  /* 0x0000541076478816 */ /* 0x000fe400000000ff */
[----:B------:R-:W-:Y:S01]  /*f190*/  ISETP.GE.U32.AND P0, PT, R217, R99, PT ;  /* 0x00000063d900720c */ /* 0x000fe20003f06070 */
[----:B------:R-:W-:Y:S01]  /*f1a0*/  @!P5 HFMA2.BF16_V2 R143, -RZ.H0_H0, RZ.H0_H0, -R158.H0_H0 ;  /* 0x200000ffff8fd231 */ /* 0x000fe2000034099e */
[----:B------:R-:W-:Y:S01]  /*f1b0*/  PRMT R167, R149, 0x7610, R167 ;  /* 0x0000761095a77816 */ /* 0x000fe200000000a7 */
[----:B------:R2:W-:Y:S01]  /*f1c0*/  STG.E.U16 [R188.64+0x10], R71 ;  /* 0x00001047bc007986 */ /* 0x0005e2000c101510 */
[----:B------:R-:W-:Y:S01]  /*f1d0*/  PRMT R99, R100, 0x7632, R99 ;  /* 0x0000763264637816 */ /* 0x000fe20000000063 */
[----:B---3--:R-:W-:Y:S01]  /*f1e0*/  @!P2 HFMA2.BF16_V2 R142, -RZ.H0_H0, RZ.H0_H0, -R0.H0_H0 ;  /* 0x200000ffff8ea231 */ /* 0x008fe20000340900 */
[----:B------:R-:W-:Y:S04]  /*f1f0*/  PRMT R138, R143, 0x7610, R138 ;  /* 0x000076108f8a7816 */ /* 0x000fe8000000008a */
[----:B------:R-:W-:Y:S03]  /*f200*/  PRMT R161, R142, 0x7610, R161 ;  /* 0x000076108ea17816 */ /* 0x000fe600000000a1 */
[----:B------:R-:W-:Y:S01]  /*f210*/  @!P0 HFMA2.BF16_V2 R193, -RZ.H0_H0, RZ.H0_H0, -R102.H0_H0 ;  /* 0x200000ffffc18231 */ /* 0x000fe20000340966 */
[----:B------:R-:W-:Y:S02]  /*f220*/  @!P2 PRMT R0, R161, 0x5410, RZ ;  /* 0x00005410a100a816 */ /* 0x000fe400000000ff */
[----:B------:R-:W3:Y:S02]  /*f230*/  MUFU.EX2 R161, R212 ;  /* 0x000000d400a17308 */ /* 0x000ee40000000800 */
[----:B------:R-:W-:Y:S01]  /*f240*/  PRMT R111, R193, 0x7610, R111 ;  /* 0x00007610c16f7816 */ /* 0x000fe2000000006f */
[----:B------:R5:W-:Y:S01]  /*f250*/  @!P0 STL.S16 [R1+0xa0], R193 ;  /* 0x0000a0c101008387 */ /* 0x000be20000100600 */
[----:B----4-:R-:W-:Y:S01]  /*f260*/  FADD.FTZ R197, R72, R95 ;  /* 0x0000005f48c57221 */ /* 0x010fe20000010000 */
[----:B------:R-:W-:Y:S02]  /*f270*/  PRMT R72, R127, 0x7610, R72 ;  /* 0x000076107f487816 */ /* 0x000fe40000000048 */
[----:B------:R-:W-:Y:S01]  /*f280*/  @!P0 PRMT R102, R111, 0x5410, RZ ;  /* 0x000054106f668816 */ /* 0x000fe200000000ff */
[----:B------:R4:W-:Y:S01]  /*f290*/  @!P6 STL.S16 [R1+0xac], R149 ;  /* 0x0000ac950100e387 */ /* 0x0009e20000100600 */
[----:B------:R-:W-:Y:S02]  /*f2a0*/  PRMT R111, R159, 0x5410, R158 ;  /* 0x000054109f6f7816 */ /* 0x000fe4000000009e */
[----:B------:R-:W-:Y:S01]  /*f2b0*/  @!P5 PRMT R158, R138, 0x5410, RZ ;  /* 0x000054108a9ed816 */ /* 0x000fe200000000ff */
[----:B------:R-:W-:Y:S01]  /*f2c0*/  @!P5 STL.S16 [R1+0xa8], R143 ;  /* 0x0000a88f0100d387 */ /* 0x000fe20000100600 */
[----:B------:R-:W-:Y:S01]  /*f2d0*/  @!P6 PRMT R159, R167, 0x5410, RZ ;  /* 0x00005410a79fe816 */ /* 0x000fe200000000ff */
[----:B--2---:R-:W-:Y:S01]  /*f2e0*/  FADD.FTZ R71, R165, R103 ;  /* 0x00000067a5477221 */ /* 0x004fe20000010000 */
[----:B-1----:R-:W-:Y:S01]  /*f2f0*/  F2FP.BF16.PACK_AB R165, R79, R165 ;  /* 0x000000a54fa5723e */ /* 0x002fe200000010ff */
[----:B------:R-:W-:Y:S01]  /*f300*/  @!P2 STL.S16 [R1+0xa4], R142 ;  /* 0x0000a48e0100a387 */ /* 0x000fe20000100600 */
[----:B------:R-:W-:Y:S01]  /*f310*/  ISETP.GE.U32.AND P6, PT, R217, R114, PT ;  /* 0x00000072d900720c */ /* 0x000fe20003fc6070 */
[----:B------:R-:W-:Y:S01]  /*f320*/  FADD.FTZ R206, R79, R71 ;  /* 0x000000474fce7221 */ /* 0x000fe20000010000 */
[----:B------:R-:W-:Y:S01]  /*f330*/  LOP3.LUT R71, R82, 0xffff, RZ, 0xc0, !PT ;  /* 0x0000ffff52477812 */ /* 0x000fe200078ec0ff */
[----:B------:R1:W-:Y:S01]  /*f340*/  STG.E.U16 [R188.64+0x12], R0 ;  /* 0x00001200bc007986 */ /* 0x0003e2000c101510 */
[----:B------:R-:W-:Y:S02]  /*f350*/  PRMT R164, R165, 0x7632, R164 ;  /* 0x00007632a5a47816 */ /* 0x000fe400000000a4 */
[----:B------:R-:W-:Y:S01]  /*f360*/  SHF.R.U32.HI R71, RZ, 0x8, R71 ;  /* 0x00000008ff477819 */ /* 0x000fe20000011647 */
[----:B------:R-:W-:Y:S01]  /*f370*/  STG.E.U16 [R168.64+0x22], R73 ;  /* 0x00002249a8007986 */ /* 0x000fe2000c101510 */
[----:B------:R-:W-:Y:S02]  /*f380*/  PRMT R95, R94, 0x7632, R95 ;  /* 0x000076325e5f7816 */ /* 0x000fe4000000005f */
[----:B------:R-:W-:Y:S01]  /*f390*/  LOP3.LUT R71, R71, 0xffff, RZ, 0xc0, !PT ;  /* 0x0000ffff47477812 */ /* 0x000fe200078ec0ff */
[----:B------:R2:W-:Y:S01]  /*f3a0*/  STG.E.U16 [R168.64+0x20], R74 ;  /* 0x0000204aa8007986 */ /* 0x0005e2000c101510 */
[----:B-----5:R-:W-:Y:S02]  /*f3b0*/  MUFU.EX2 R193, R225 ;  /* 0x000000e100c17308 */ /* 0x020fe40000000800 */
[----:B------:R-:W-:Y:S02]  /*f3c0*/  ISETP.GE.U32.AND P1, PT, R217, R71, PT ;  /* 0x00000047d900720c */ /* 0x000fe40003f26070 */
[----:B------:R-:W-:Y:S01]  /*f3d0*/  LOP3.LUT R71, R78, 0xffff, RZ, 0xc0, !PT ;  /* 0x0000ffff4e477812 */ /* 0x000fe200078ec0ff */
[----:B----4-:R4:W5:Y:S03]  /*f3e0*/  LDL.S16 R149, [R1+0x94] ;  /* 0x0000940001957983 */ /* 0x0109660000100600 */
[----:B------:R-:W-:Y:S04]  /*f3f0*/  SHF.R.U32.HI R71, RZ, 0x8, R71 ;  /* 0x00000008ff477819 */ /* 0x000fe80000011647 */
[----:B------:R-:W-:Y:S04]  /*f400*/  LOP3.LUT R71, R71, 0xffff, RZ, 0xc0, !PT ;  /* 0x0000ffff47477812 */ /* 0x000fe800078ec0ff */
[----:B------:R-:W-:Y:S01]  /*f410*/  ISETP.GE.U32.AND P0, PT, R217, R71, PT ;  /* 0x00000047d900720c */ /* 0x000fe20003f06070 */
[----:B-1----:R-:W1:Y:S01]  /*f420*/  MUFU.EX2 R0, R209 ;  /* 0x000000d100007308 */ /* 0x002e620000000800 */
[----:B--2---:R-:W-:Y:S11]  /*f430*/  SHF.R.U32.HI R74, RZ, 0x18, R90 ;  /* 0x00000018ff4a7819 */ /* 0x004ff6000001165a */
[----:B------:R-:W-:Y:S05]  /*f440*/  @!P0 HFMA2.BF16_V2 R139, -RZ.H0_H0, RZ.H0_H0, -R157.H0_H0 ;  /* 0x200000ffff8b8231 */ /* 0x000fea000034099d */
[----:B------:R-:W-:Y:S01]  /*f450*/  PRMT R71, R139, 0x7610, R71 ;  /* 0x000076108b477816 */ /* 0x000fe20000000047 */
[----:B------:R2:W-:Y:S03]  /*f460*/  @!P0 STL.S16 [R1+0x9c], R139 ;  /* 0x00009c8b01008387 */ /* 0x0005e60000100600 */
[----:B------:R-:W-:Y:S01]  /*f470*/  @!P0 PRMT R157, R71, 0x5410, RZ ;  /* 0x00005410479d8816 */ /* 0x000fe200000000ff */
[----:B------:R4:W4:Y:S01]  /*f480*/  LDL.S16 R143, [R1+0x74] ;  /* 0x00007400018f7983 */ /* 0x0009220000100600 */
[----:B------:R-:W-:Y:S03]  /*f490*/  SHF.R.U32.HI R71, RZ, 0x18, R87 ;  /* 0x00000018ff477819 */ /* 0x000fe60000011657 */
[----:B------:R4:W4:Y:S01]  /*f4a0*/  LDL.S16 R142, [R1+0x70] ;  /* 0x00007000018e7983 */ /* 0x0009220000100600 */
[C---:B------:R-:W-:Y:S02]  /*f4b0*/  ISETP.GE.U32.AND P0, PT, R217.reuse, R71, PT ;  /* 0x00000047d900720c */ /* 0x040fe40003f06070 */
[----:B------:R-:W-:Y:S01]  /*f4c0*/  LOP3.LUT R71, R80, 0xff, RZ, 0xc0, !PT ;  /* 0x000000ff50477812 */ /* 0x000fe200078ec0ff */
[----:B------:R4:W4:Y:S03]  /*f4d0*/  LDL.S16 R118, [R1+0x78] ;  /* 0x0000780001767983 */ /* 0x0009260000100600 */
[----:B------:R-:W-:Y:S01]  /*f4e0*/  ISETP.GE.U32.AND P5, PT, R217, R71, PT ;  /* 0x00000047d900720c */ /* 0x000fe20003fa6070 */
[----:B------:R4:W4:Y:S01]  /*f4f0*/  LDL.S16 R138, [R1+0x6c] ;  /* 0x00006c00018a7983 */ /* 0x0009220000100600 */
[----:B---3--:R-:W-:Y:S01]  /*f500*/  FADD.FTZ R71, R161, R107 ;  /* 0x0000006ba1477221 */ /* 0x008fe20000010000 */
[C---:B-1----:R-:W-:Y:S03]  /*f510*/  F2FP.BF16.PACK_AB R161, R0.reuse, R161 ;  /* 0x000000a100a1723e */ /* 0x042fe600000010ff */
[--C-:B------:R-:W-:Y:S01]  /*f520*/  FADD.FTZ R203, R0, R71.reuse ;  /* 0x0000004700cb7221 */ /* 0x100fe20000010000 */
[----:B------:R-:W-:Y:S02]  /*f530*/  @P0 LOP3.LUT R187, R187, 0x1000, RZ, 0xfc, !PT ;  /* 0x00001000bbbb0812 */ /* 0x000fe400078efcff */
[----:B------:R-:W-:Y:S01]  /*f540*/  ISETP.GE.U32.AND P0, PT, R217, R122, PT ;  /* 0x0000007ad900720c */ /* 0x000fe20003f06070 */
[----:B--2---:R1:W2:Y:S01]  /*f550*/  LDL.S16 R139, [R1+0x7c] ;  /* 0x00007c00018b7983 */ /* 0x0042a20000100600 */
[----:B------:R-:W-:Y:S02]  /*f560*/  PRMT R71, R127, 0x7632, R71 ;  /* 0x000076327f477816 */ /* 0x000fe40000000047 */
[----:B------:R-:W-:Y:S02]  /*f570*/  SHF.R.U32.HI R0, RZ, 0x10, R87 ;  /* 0x00000010ff007819 */ /* 0x000fe40000011657 */
[----:B------:R-:W-:Y:S02]  /*f580*/  PRMT R122, R165, 0x5410, R164 ;  /* 0x00005410a57a7816 */ /* 0x000fe400000000a4 */
[----:B------:R-:W-:Y:S02]  /*f590*/  LOP3.LUT R0, R0, 0xff, RZ, 0xc0, !PT ;  /* 0x000000ff00007812 */ /* 0x000fe400078ec0ff */
[----:B------:R-:W-:Y:S02]  /*f5a0*/  PRMT R156, R161, 0x7632, R156 ;  /* 0x00007632a19c7816 */ /* 0x000fe4000000009c */
[----:B------:R-:W-:Y:S02]  /*f5b0*/  ISETP.GE.U32.AND P2, PT, R217, R0, PT ;  /* 0x00000000d900720c */ /* 0x000fe40003f46070 */
[----:B------:R-:W-:Y:S02]  /*f5c0*/  LOP3.LUT R0, R80, 0xffff, RZ, 0xc0, !PT ;  /* 0x0000ffff50007812 */ /* 0x000fe400078ec0ff */
[----:B------:R-:W-:Y:S02]  /*f5d0*/  SHF.R.U32.HI R81, RZ, 0x10, R80 ;  /* 0x00000010ff517819 */ /* 0x000fe40000011650 */
[----:B------:R-:W-:Y:S02]  /*f5e0*/  SHF.R.U32.HI R0, RZ, 0x8, R0 ;  /* 0x00000008ff007819 */ /* 0x000fe40000011600 */
[----:B------:R-:W-:Y:S02]  /*f5f0*/  SHF.R.U32.HI R80, RZ, 0x18, R80 ;  /* 0x00000018ff507819 */ /* 0x000fe40000011650 */
[----:B------:R-:W-:Y:S01]  /*f600*/  LOP3.LUT R0, R0, 0xffff, RZ, 0xc0, !PT ;  /* 0x0000ffff00007812 */ /* 0x000fe200078ec0ff */
[----:B-----5:R-:W-:Y:S05]  /*f610*/  @!P5 HFMA2.BF16_V2 R149, -RZ.H0_H0, RZ.H0_H0, -R163.H0_H0 ;  /* 0x200000ffff95d231 */ /* 0x020fea00003409a3 */
[----:B------:R-:W-:Y:S01]  /*f620*/  PRMT R107, R149, 0x7610, R107 ;  /* 0x00007610956b7816 */ /* 0x000fe2000000006b */
[----:B------:R3:W-:Y:S02]  /*f630*/  @!P5 STL.S16 [R1+0x94], R149 ;  /* 0x000094950100d387 */ /* 0x0007e40000100600 */
[----:B---3--:R-:W3:Y:S01]  /*f640*/  MUFU.EX2 R149, R205 ;  /* 0x000000cd00957308 */ /* 0x008ee20000000800 */
[----:B----4-:R-:W-:Y:S02]  /*f650*/  @!P0 HFMA2.BF16_V2 R143, -RZ.H0_H0, RZ.H0_H0, -R165.H0_H0 ;  /* 0x200000ffff8f8231 */ /* 0x010fe400003409a5 */
[----:B------:R-:W-:Y:S03]  /*f660*/  @!P1 HFMA2.BF16_V2 R142, -RZ.H0_H0, RZ.H0_H0, -R164.H0_H0 ;  /* 0x200000ffff8e9231 */ /* 0x000fe600003409a4 */
[----:B------:R-:W-:Y:S01]  /*f670*/  PRMT R103, R143, 0x7610, R103 ;  /* 0x000076108f677816 */ /* 0x000fe20000000067 */
[----:B------:R-:W-:Y:S01]  /*f680*/  @!P0 STL.S16 [R1+0x74], R143 ;  /* 0x0000748f01008387 */ /* 0x000fe20000100600 */
[----:B------:R-:W-:Y:S02]  /*f690*/  @!P3 HFMA2.BF16_V2 R118, -RZ.H0_H0, RZ.H0_H0, -R71.H0_H0 ;  /* 0x200000ffff76b231 */ /* 0x000fe40000340947 */
[----:B------:R-:W-:Y:S01]  /*f6a0*/  @!P0 PRMT R165, R103, 0x5410, RZ ;  /* 0x0000541067a58816 */ /* 0x000fe200000000ff */
[----:B------:R-:W-:Y:S01]  /*f6b0*/  @!P1 STL.S16 [R1+0x70], R142 ;  /* 0x0000708e01009387 */ /* 0x000fe20000100600 */
[----:B------:R-:W-:Y:S02]  /*f6c0*/  PRMT R103, R72, 0x5410, R71 ;  /* 0x0000541048677816 */ /* 0x000fe40000000047 */
[----:B------:R-:W-:Y:S02]  /*f6d0*/  PRMT R128, R118, 0x7610, R128 ;  /* 0x0000761076807816 */ /* 0x000fe40000000080 */
[----:B------:R-:W-:Y:S02]  /*f6e0*/  PRMT R79, R142, 0x7610, R79 ;  /* 0x000076108e4f7816 */ /* 0x000fe4000000004f */
[----:B------:R-:W-:Y:S02]  /*f6f0*/  @!P3 PRMT R71, R128, 0x5410, RZ ;  /* 0x000054108047b816 */ /* 0x000fe400000000ff */
[----:B------:R-:W-:Y:S02]  /*f700*/  LOP3.LUT P0, RZ, R187, 0x1000, RZ, 0xc0, !PT ;  /* 0x00001000bbff7812 */ /* 0x000fe4000780c0ff */
[----:B------:R-:W-:Y:S01]  /*f710*/  @!P1 PRMT R164, R79, 0x5410, RZ ;  /* 0x000054104fa49816 */ /* 0x000fe200000000ff */
[----:B--2---:R-:W-:Y:S01]  /*f720*/  @!P4 HFMA2.BF16_V2 R139, -RZ.H0_H0, RZ.H0_H0, -R72.H0_H0 ;  /* 0x200000ffff8bc231 */ /* 0x004fe20000340948 */
[----:B------:R-:W-:Y:S01]  /*f730*/  LOP3.LUT R187, R187, 0xfffffbff, RZ, 0xc0, !PT ;  /* 0xfffffbffbbbb7812 */ /* 0x000fe200078ec0ff */
[----:B------:R2:W-:Y:S01]  /*f740*/  STG.E.U16 [R170.64+0x22], R71 ;  /* 0x00002247aa007986 */ /* 0x0005e2000c101510 */
[----:B------:R-:W-:Y:S01]  /*f750*/  SHF.R.U32.HI R79, RZ, 0x10, R90 ;  /* 0x00000010ff4f7819 */ /* 0x000fe2000001165a */
[----:B---3--:R-:W-:Y:S01]  /*f760*/  FADD.FTZ R73, R149, R104 ;  /* 0x0000006895497221 */ /* 0x008fe20000010000 */
[----:B------:R-:W-:Y:S01]  /*f770*/  PRMT R136, R139, 0x7610, R136 ;  /* 0x000076108b887816 */ /* 0x000fe20000000088 */
[----:B------:R-:W-:Y:S01]  /*f780*/  @!P4 STL.S16 [R1+0x7c], R139 ;  /* 0x00007c8b0100c387 */ /* 0x000fe20000100600 */
[----:B------:R-:W-:Y:S02]  /*f790*/  LOP3.LUT R79, R79, 0xff, RZ, 0xc0, !PT ;  /* 0x000000ff4f4f7812 */ /* 0x000fe400078ec0ff */
[----:B------:R-:W-:Y:S01]  /*f7a0*/  @!P4 PRMT R72, R136, 0x5410, RZ ;  /* 0x000054108848c816 */ /* 0x000fe200000000ff */
[----:B------:R3:W-:Y:S04]  /*f7b0*/  @!P3 STL.S16 [R1+0x78], R118 ;  /* 0x000078760100b387 */ /* 0x0007e80000100600 */
[----:B------:R-:W-:Y:S04]  /*f7c0*/  STG.E.U16 [R170.64+0x20], R72 ;  /* 0x00002048aa007986 */ /* 0x000fe8000c101510 */
[----:B------:R-:W-:Y:S04]  /*f7d0*/  STG.E.U16 [R190.64+0x1e], R76 ;  /* 0x00001e4cbe007986 */ /* 0x000fe8000c101510 */
[----:B------:R-:W-:Y:S01]  /*f7e0*/  STG.E.U16 [R190.64+0x20], R75 ;  /* 0x0000204bbe007986 */ /* 0x000fe2000c101510 */
[----:B--2---:R-:W-:Y:S02]  /*f7f0*/  SHF.R.U32.HI R71, RZ, 0x10, R124 ;  /* 0x00000010ff477819 */ /* 0x004fe4000001167c */
[----:B---3--:R-:W-:Y:S02]  /*f800*/  PRMT R118, R163, 0x5410, R162 ;  /* 0x00005410a3767816 */ /* 0x008fe400000000a2 */
[----:B------:R-:W-:Y:S02]  /*f810*/  @!P5 PRMT R163, R107, 0x5410, RZ ;  /* 0x000054106ba3d816 */ /* 0x000fe400000000ff */
[C---:B------:R-:W-:Y:S01]  /*f820*/  ISETP.GE.U32.AND P5, PT, R217.reuse, R0, PT ;  /* 0x00000000d900720c */ /* 0x040fe20003fa6070 */
[----:B------:R1:W2:Y:S11]  /*f830*/  LDL.S16 R107, [R1+0x88] ;  /* 0x00008800016b7983 */ /* 0x0002b60000100600 */
[----:B------:R-:W-:Y:S01]  /*f840*/  @!UPT UIADD3 URZ, URZ, URZ, URZ ;  /* 0x0000003f3f3ff290 */ /* 0x000fe2000fffe03f */
[----:B------:R-:W-:Y:S05]  /*f850*/  @!P5 HFMA2.BF16_V2 R138, -RZ.H0_H0, RZ.H0_H0, -R162.H0_H0 ;  /* 0x200000ffff8ad231 */ /* 0x000fea00003409a2 */
[----:B------:R-:W-:Y:S01]  /*f860*/  PRMT R0, R138, 0x7610, R0 ;  /* 0x000076108a007816 */ /* 0x000fe20000000000 */
[----:B------:R3:W-:Y:S03]  /*f870*/  @!P5 STL.S16 [R1+0x6c], R138 ;  /* 0x00006c8a0100d387 */ /* 0x0007e60000100600 */
[----:B------:R-:W-:Y:S01]  /*f880*/  @!P5 PRMT R162, R0, 0x5410, RZ ;  /* 0x0000541000a2d816 */ /* 0x000fe200000000ff */
[----:B------:R1:W4:Y:S01]  /*f890*/  LDL.S16 R139, [R1+0x84] ;  /* 0x00008400018b7983 */ /* 0x0003220000100600 */
[----:B------:R-:W-:Y:S03]  /*f8a0*/  SHF.R.U32.HI R0, RZ, 0x8, R117 ;  /* 0x00000008ff007819 */ /* 0x000fe60000011675 */
[----:B------:R1:W5:Y:S01]  /*f8b0*/  LDL.S16 R136, [R1+0x90] ;  /* 0x0000900001887983 */ /* 0x0003620000100600 */
[----:B------:R-:W-:Y:S04]  /*f8c0*/  LOP3.LUT R0, R0, 0xffff, RZ, 0xc0, !PT ;  /* 0x0000ffff00007812 */ /* 0x000fe800078ec0ff */
[C---:B------:R-:W-:Y:S02]  /*f8d0*/  ISETP.GE.U32.AND P5, PT, R217.reuse, R0, PT ;  /* 0x00000000d900720c */ /* 0x040fe40003fa6070 */
[----:B------:R-:W1:Y:S01]  /*f8e0*/  MUFU.EX2 R0, R204 ;  /* 0x000000cc00007308 */ /* 0x000e620000000800 */
[----:B---3--:R3:W3:Y:S01]  /*f8f0*/  LDL.S16 R138, [R1+0x80] ;  /* 0x00008000018a7983 */ /* 0x0086e20000100600 */
[C---:B-1----:R-:W-:Y:S01]  /*f900*/  F2FP.BF16.PACK_AB R149, R0.reuse, R149 ;  /* 0x000000950095723e */ /* 0x042fe200000010ff */
[----:B------:R-:W-:Y:S01]  /*f910*/  FADD.FTZ R202, R0, R73 ;  /* 0x0000004900ca7221 */ /* 0x000fe20000010000 */
[----:B------:R-:W-:Y:S02]  /*f920*/  SHF.R.U32.HI R73, RZ, 0x18, R124 ;  /* 0x00000018ff497819 */ /* 0x000fe4000001167c */
[C---:B------:R-:W-:Y:S02]  /*f930*/  PRMT R0, R2.reuse, 0x7632, R0 ;  /* 0x0000763202007816 */ /* 0x040fe40000000000 */
[----:B------:R-:W-:Y:S02]  /*f940*/  ISETP.GE.U32.AND P3, PT, R217, R73, PT ;  /* 0x00000049d900720c */ /* 0x000fe40003f66070 */
[----:B------:R-:W-:Y:S11]  /*f950*/  PRMT R148, R149, 0x7632, R148 ;  /* 0x0000763295947816 */ /* 0x000ff60000000094 */
[----:B------:R-:W-:Y:S02]  /*f960*/  @P3 LOP3.LUT R187, R187, 0x400, RZ, 0xfc, !PT ;  /* 0x00000400bbbb3812 */ /* 0x000fe400078efcff */
[----:B------:R-:W-:Y:S02]  /*f970*/  ISETP.GE.U32.AND P3, PT, R217, R74, PT ;  /* 0x0000004ad900720c */ /* 0x000fe40003f66070 */
[----:B------:R-:W-:Y:S01]  /*f980*/  LOP3.LUT R187, R187, 0xfffffeff, RZ, 0xc0, !PT ;  /* 0xfffffeffbbbb7812 */ /* 0x000fe200078ec0ff */
[----:B--2---:R-:W-:Y:S05]  /*f990*/  @!P2 HFMA2.BF16_V2 R107, -RZ.H0_H0, RZ.H0_H0, -R2.H0_H0 ;  /* 0x200000ffff6ba231 */ /* 0x004fea0000340902 */
[----:B------:R-:W-:Y:S01]  /*f9a0*/  PRMT R127, R107, 0x7610, R127 ;  /* 0x000076106b7f7816 */ /* 0x000fe2000000007f */
[----:B------:R1:W-:Y:S04]  /*f9b0*/  @!P2 STL.S16 [R1+0x88], R107 ;  /* 0x0000886b0100a387 */ /* 0x0003e80000100600 */
[----:B------:R2:W2:Y:S01]  /*f9c0*/  LDL.S16 R73, [R1+0x8c] ;  /* 0x00008c0001497983 */ /* 0x0004a20000100600 */
[----:B----4-:R-:W-:Y:S02]  /*f9d0*/  @!P0 HFMA2.BF16_V2 R139, -RZ.H0_H0, RZ.H0_H0, -R0.H0_H0 ;  /* 0x200000ffff8b8231 */ /* 0x010fe40000340900 */
[----:B-----5:R-:W-:Y:S03]  /*f9e0*/  @!P6 HFMA2.BF16_V2 R136, -RZ.H0_H0, RZ.H0_H0, -R160.H0_H0 ;  /* 0x200000ffff88e231 */ /* 0x020fe600003409a0 */
[----:B------:R-:W-:Y:S01]  /*f9f0*/  @!P0 STL.S16 [R1+0x84], R139 ;  /* 0x0000848b01008387 */ /* 0x000fe20000100600 */
[----:B-1----:R-:W-:Y:S02]  /*fa00*/  PRMT R107, R2, 0x5410, R0 ;  /* 0x00005410026b7816 */ /* 0x002fe40000000000 */
[----:B------:R-:W-:Y:S01]  /*fa10*/  @!P2 PRMT R2, R127, 0x5410, RZ ;  /* 0x000054107f02a816 */ /* 0x000fe200000000ff */
[----:B------:R-:W-:Y:S01]  /*fa20*/  IMAD.WIDE.U32 R126, R126, -0x2daee0ad, RZ ;  /* 0xd2511f537e7e7825 */ /* 0x000fe200078e00ff */
[----:B------:R-:W-:Y:S03]  /*fa30*/  PRMT R135, R136, 0x7610, R135 ;  /* 0x0000761088877816 */ /* 0x000fe60000000087 */
[----:B------:R1:W-:Y:S01]  /*fa40*/  STG.E.U16 [R188.64+0x20], R2 ;  /* 0x00002002bc007986 */ /* 0x0003e2000c101510 */
[--C-:B------:R-:W-:Y:S02]  /*fa50*/  LOP3.LUT R128, R127, UR31, R120.reuse, 0x96, !PT ;  /* 0x0000001f7f807c12 */ /* 0x100fe4000f8e9678 */
[----:B------:R-:W-:Y:S02]  /*fa60*/  PRMT R120, R139, 0x7610, R120 ;  /* 0x000076108b787816 */ /* 0x000fe40000000078 */
[----:B------:R-:W-:Y:S02]  /*fa70*/  LOP3.LUT R72, R128, 0xff, RZ, 0xc0, !PT ;  /* 0x000000ff80487812 */ /* 0x000fe400078ec0ff */
[----:B------:R-:W-:Y:S02]  /*fa80*/  @!P0 PRMT R0, R120, 0x5410, RZ ;  /* 0x0000541078008816 */ /* 0x000fe400000000ff */
[----:B------:R-:W-:Y:S02]  /*fa90*/  ISETP.GE.U32.AND P1, PT, R217, R72, PT ;  /* 0x00000048d900720c */ /* 0x000fe40003f26070 */
[--C-:B------:R-:W-:Y:S01]  /*faa0*/  SHF.R.U32.HI R72, RZ, 0x10, R84.reuse ;  /* 0x00000010ff487819 */ /* 0x100fe20000011654 */
[----:B------:R4:W-:Y:S01]  /*fab0*/  STG.E.U16 [R188.64+0x22], R0 ;  /* 0x00002200bc007986 */ /* 0x0009e2000c101510 */
[----:B------:R-:W-:Y:S02]  /*fac0*/  SHF.R.U32.HI R84, RZ, 0x18, R84 ;  /* 0x00000018ff547819 */ /* 0x000fe40000011654 */
[----:B------:R-:W-:Y:S01]  /*fad0*/  LOP3.LUT R72, R72, 0xff, RZ, 0xc0, !PT ;  /* 0x000000ff48487812 */ /* 0x000fe200078ec0ff */
[----:B------:R-:W-:Y:S04]  /*fae0*/  STG.E.U16 [R168.64+0x30], R77 ;  /* 0x0000304da8007986 */ /* 0x000fe8000c101510 */
[----:B------:R-:W-:Y:S02]  /*faf0*/  STG.E.U16 [R168.64+0x32], R92 ;  /* 0x0000325ca8007986 */ /* 0x000fe4000c101510 */
[----:B------:R-:W-:Y:S01]  /*fb00*/  @P1 LOP3.LUT R187, R187, 0x100, RZ, 0xfc, !PT ;  /* 0x00000100bbbb1812 */ /* 0x000fe200078efcff */
[----:B---3--:R-:W-:Y:S03]  /*fb10*/  @!P1 HFMA2.BF16_V2 R138, -RZ.H0_H0, RZ.H0_H0, -R161.H0_H0 ;  /* 0x200000ffff8a9231 */ /* 0x008fe600003409a1 */
[----:B------:R-:W-:Y:S02]  /*fb20*/  LOP3.LUT R187, R187, 0xfffffdff, RZ, 0xc0, !PT ;  /* 0xfffffdffbbbb7812 */ /* 0x000fe400078ec0ff */
[----:B-1----:R-:W-:Y:S01]  /*fb30*/  LOP3.LUT R2, R71, 0xff, RZ, 0xc0, !PT ;  /* 0x000000ff47027812 */ /* 0x002fe200078ec0ff */
[----:B------:R-:W-:Y:S01]  /*fb40*/  @!P1 STL.S16 [R1+0x80], R138 ;  /* 0x0000808a01009387 */ /* 0x000fe20000100600 */
[----:B------:R-:W-:Y:S02]  /*fb50*/  @P6 LOP3.LUT R187, R187, 0x200, RZ, 0xfc, !PT ;  /* 0x00000200bbbb6812 */ /* 0x000fe400078efcff */
[----:B------:R-:W-:Y:S01]  /*fb60*/  ISETP.GE.U32.AND P4, PT, R217, R2, PT ;  /* 0x00000002d900720c */ /* 0x000fe20003f86070 */
[----:B------:R1:W-:Y:S01]  /*fb70*/  @!P6 STL.S16 [R1+0x90], R136 ;  /* 0x000090880100e387 */ /* 0x0003e20000100600 */
[----:B------:R-:W-:Y:S02]  /*fb80*/  LOP3.LUT R187, R187, 0xfffff7ff, RZ, 0xc0, !PT ;  /* 0xfffff7ffbbbb7812 */ /* 0x000fe400078ec0ff */
[----:B------:R-:W-:Y:S02]  /*fb90*/  PRMT R2, R132, 0x7610, R2 ;  /* 0x0000761084027816 */ /* 0x000fe40000000002 */
[----:B------:R-:W-:Y:S02]  /*fba0*/  @P5 LOP3.LUT R187, R187, 0x800, RZ, 0xfc, !PT ;  /* 0x00000800bbbb5812 */ /* 0x000fe400078efcff */
[----:B------:R-:W-:Y:S02]  /*fbb0*/  PRMT R137, R138, 0x7610, R137 ;  /* 0x000076108a897816 */ /* 0x000fe40000000089 */
[----:B------:R-:W-:Y:S02]  /*fbc0*/  PRMT R71, R132, 0x7632, R71 ;  /* 0x0000763284477816 */ /* 0x000fe40000000047 */
[C---:B------:R-:W-:Y:S02]  /*fbd0*/  ISETP.GE.U32.AND P6, PT, R217.reuse, R72, PT ;  /* 0x00000048d900720c */ /* 0x040fe40003fc6070 */
[----:B------:R-:W-:Y:S02]  /*fbe0*/  ISETP.GE.U32.AND P1, PT, R217, R84, PT ;  /* 0x00000054d900720c */ /* 0x000fe40003f26070 */
[----:B----4-:R-:W-:Y:S04]  /*fbf0*/  LOP3.LUT R0, R128, 0xffff, RZ, 0xc0, !PT ;  /* 0x0000ffff80007812 */ /* 0x010fe800078ec0ff */
[----:B------:R-:W-:Y:S04]  /*fc00*/  SHF.R.U32.HI R0, RZ, 0x8, R0 ;  /* 0x00000008ff007819 */ /* 0x000fe80000011600 */
[----:B------:R-:W-:Y:S01]  /*fc10*/  LOP3.LUT R0, R0, 0xffff, RZ, 0xc0, !PT ;  /* 0x0000ffff00007812 */ /* 0x000fe200078ec0ff */
[----:B--2---:R-:W-:Y:S05]  /*fc20*/  @!P5 HFMA2.BF16_V2 R73, -RZ.H0_H0, RZ.H0_H0, -R166.H0_H0 ;  /* 0x200000ffff49d231 */ /* 0x004fea00003409a6 */
[----:B------:R-:W-:Y:S01]  /*fc30*/  PRMT R134, R73, 0x7610, R134 ;  /* 0x0000761049867816 */ /* 0x000fe20000000086 */
[----:B------:R2:W-:Y:S01]  /*fc40*/  @!P5 STL.S16 [R1+0x8c], R73 ;  /* 0x00008c490100d387 */ /* 0x0005e20000100600 */
[----:B------:R-:W-:Y:S03]  /*fc50*/  ISETP.GE.U32.AND P5, PT, R217, R79, PT ;  /* 0x0000004fd900720c */ /* 0x000fe60003fa6070 */
[----:B-1----:R1:W3:Y:S04]  /*fc60*/  LDL.S16 R136, [R1+0x68] ;  /* 0x0000680001887983 */ /* 0x0022e80000100600 */
[----:B------:R1:W4:Y:S04]  /*fc70*/  LDL.S16 R167, [R1+0x64] ;  /* 0x0000640001a77983 */ /* 0x0003280000100600 */
[----:B------:R1:W5:Y:S04]  /*fc80*/  LDL.S16 R143, [R1+0x58] ;  /* 0x00005800018f7983 */ /* 0x0003680000100600 */
[----:B------:R1:W5:Y:S04]  /*fc90*/  LDL.S16 R120, [R1+0x54] ;  /* 0x0000540001787983 */ /* 0x0003680000100600 */
[----:B------:R1:W5:Y:S04]  /*fca0*/  LDL.S16 R142, [R1+0x60] ;  /* 0x00006000018e7983 */ /* 0x0003680000100600 */
[----:B------:R1:W5:Y:S01]  /*fcb0*/  LDL.S16 R139, [R1+0x5c] ;  /* 0x00005c00018b7983 */ /* 0x0003620000100600 */
[--C-:B--2---:R-:W-:Y:S02]  /*fcc0*/  SHF.R.U32.HI R73, RZ, 0x10, R78.reuse ;  /* 0x00000010ff497819 */ /* 0x104fe4000001164e */
[----:B------:R-:W-:Y:S01]  /*fcd0*/  SHF.R.U32.HI R78, RZ, 0x18, R78 ;  /* 0x00000018ff4e7819 */ /* 0x000fe2000001164e */
[----:B------:R1:W2:Y:S01]  /*fce0*/  LDL.S16 R138, [R1+0x50] ;  /* 0x00005000018a7983 */ /* 0x0002a20000100600 */
[----:B------:R-:W-:Y:S02]  /*fcf0*/  LOP3.LUT R73, R73, 0xff, RZ, 0xc0, !PT ;  /* 0x000000ff49497812 */ /* 0x000fe400078ec0ff */
[C---:B------:R-:W-:Y:S01]  /*fd00*/  ISETP.GE.U32.AND P0, PT, R217.reuse, R78, PT ;  /* 0x0000004ed900720c */ /* 0x040fe20003f06070 */
[----:B------:R1:W2:Y:S01]  /*fd10*/  LDL.S16 R121, [R1+0x4c] ;  /* 0x00004c0001797983 */ /* 0x0002a20000100600 */
[----:B------:R-:W-:Y:S01]  /*fd20*/  ISETP.GE.U32.AND P2, PT, R217, R73, PT ;  /* 0x00000049d900720c */ /* 0x000fe20003f46070 */
[----:B---3--:R-:W-:Y:S02]  /*fd30*/  @!P5 HFMA2.BF16_V2 R136, -RZ.H0_H0, RZ.H0_H0, -R2.H0_H0 ;  /* 0x200000ffff88d231 */ /* 0x008fe40000340902 */
[----:B----4-:R-:W-:Y:S03]  /*fd40*/  @!P3 HFMA2.BF16_V2 R167, -RZ.H0_H0, RZ.H0_H0, -R71.H0_H0 ;  /* 0x200000ffffa7b231 */ /* 0x010fe60000340947 */
[----:B------:R-:W-:Y:S01]  /*fd50*/  PRMT R104, R136, 0x7610, R104 ;  /* 0x0000761088687816 */ /* 0x000fe20000000068 */
[----:B------:R3:W-:Y:S01]  /*fd60*/  @!P5 STL.S16 [R1+0x68], R136 ;  /* 0x000068880100d387 */ /* 0x0007e20000100600 */
[----:B------:R-:W-:Y:S01]  /*fd70*/  LOP3.LUT P5, RZ, R187, 0x800, RZ, 0xc0, !PT ;  /* 0x00000800bbff7812 */ /* 0x000fe200078ac0ff */
[----:B-----5:R-:W-:Y:S01]  /*fd80*/  @!P4 HFMA2.BF16_V2 R143, -RZ.H0_H0, RZ.H0_H0, -R94.H0_H0 ;  /* 0x200000ffff8fc231 */ /* 0x020fe2000034095e */
[----:B------:R-:W-:Y:S04]  /*fd90*/  PRMT R73, R167, 0x7610, R73 ;  /* 0x00007610a7497816 */ /* 0x000fe80000000049 */
[----:B------:R-:W-:Y:S01]  /*fda0*/  PRMT R117, R143, 0x7610, R117 ;  /* 0x000076108f757816 */ /* 0x000fe20000000075 */
[----:B------:R-:W-:Y:S02]  /*fdb0*/  @!P6 HFMA2.BF16_V2 R142, -RZ.H0_H0, RZ.H0_H0, -R100.H0_H0 ;  /* 0x200000ffff8ee231 */ /* 0x000fe40000340964 */
[----:B------:R-:W-:Y:S03]  /*fdc0*/  @!P1 HFMA2.BF16_V2 R139, -RZ.H0_H0, RZ.H0_H0, -R99.H0_H0 ;  /* 0x200000ffff8b9231 */ /* 0x000fe60000340963 */
[----:B------:R-:W-:Y:S01]  /*fdd0*/  PRMT R110, R142, 0x7610, R110 ;  /* 0x000076108e6e7816 */ /* 0x000fe2000000006e */
[----:B--2---:R-:W-:Y:S01]  /*fde0*/  @!P2 HFMA2.BF16_V2 R138, -RZ.H0_H0, RZ.H0_H0, -R154.H0_H0 ;  /* 0x200000ffff8aa231 */ /* 0x004fe2000034099a */
[----:B------:R-:W-:Y:S01]  /*fdf0*/  PRMT R87, R139, 0x7610, R87 ;  /* 0x000076108b577816 */ /* 0x000fe20000000057 */
[----:B------:R-:W-:Y:S03]  /*fe00*/  @!P0 HFMA2.BF16_V2 R121, -RZ.H0_H0, RZ.H0_H0, -R153.H0_H0 ;  /* 0x200000ffff798231 */ /* 0x000fe60000340999 */
[----:B------:R-:W-:Y:S01]  /*fe10*/  PRMT R86, R138, 0x7610, R86 ;  /* 0x000076108a567816 */ /* 0x000fe20000000056 */
[----:B---3--:R1:W2:Y:S01]  /*fe20*/  LDL.S16 R136, [R1+0x48] ;  /* 0x0000480001887983 */ /* 0x0082a20000100600 */
[----:B------:R-:W-:Y:S03]  /*fe30*/  PRMT R78, R121, 0x7610, R78 ;  /* 0x00007610794e7816 */ /* 0x000fe6000000004e */
[----:B------:R3:W-:Y:S01]  /*fe40*/  @!P3 STL.S16 [R1+0x64], R167 ;  /* 0x000064a70100b387 */ /* 0x0007e20000100600 */
[C---:B------:R-:W-:Y:S03]  /*fe50*/  LOP3.LUT P3, RZ, R187.reuse, 0x400, RZ, 0xc0, !PT ;  /* 0x00000400bbff7812 */ /* 0x040fe6000786c0ff */
[----:B------:R1:W4:Y:S04]  /*fe60*/  LDL.S16 R132, [R1+0x38] ;  /* 0x0000380001847983 */ /* 0x0003280000100600 */
[----:B------:R-:W-:Y:S06]  /*fe70*/  @!P4 STL.S16 [R1+0x58], R143 ;  /* 0x0000588f0100c387 */ /* 0x000fec0000100600 */
[----:B------:R-:W-:Y:S05]  /*fe80*/  @!P3 HFMA2.BF16_V2 R120, -RZ.H0_H0, RZ.H0_H0, -R95.H0_H0 ;  /* 0x200000ffff78b231 */ /* 0x000fea000034095f */
[----:B------:R-:W-:Y:S01]  /*fe90*/  PRMT R114, R120, 0x7610, R114 ;  /* 0x0000761078727816 */ /* 0x000fe20000000072 */
[----:B------:R5:W-:Y:S01]  /*fea0*/  @!P3 STL.S16 [R1+0x54], R120 ;  /* 0x000054780100b387 */ /* 0x000be20000100600 */
[----:B---3--:R-:W-:Y:S03]  /*feb0*/  MUFU.EX2 R167, R226 ;  /* 0x000000e200a77308 */ /* 0x008fe60000000800 */
[----:B-----5:R1:W3:Y:S04]  /*fec0*/  LDL.S16 R120, [R1+0x34] ;  /* 0x0000340001787983 */ /* 0x0202e80000100600 */
[----:B------:R-:W-:Y:S01]  /*fed0*/  @!P6 STL.S16 [R1+0x60], R142 ;  /* 0x0000608e0100e387 */ /* 0x000fe20000100600 */
[C---:B------:R-:W-:Y:S03]  /*fee0*/  LOP3.LUT P6, RZ, R187.reuse, 0x200, RZ, 0xc0, !PT ;  /* 0x00000200bbff7812 */ /* 0x040fe600078cc0ff */
[----:B------:R-:W-:Y:S01]  /*fef0*/  @!P1 STL.S16 [R1+0x5c], R139 ;  /* 0x00005c8b01009387 */ /* 0x000fe20000100600 */
[C---:B------:R-:W-:Y:S02]  /*ff00*/  LOP3.LUT P1, RZ, R187.reuse, 0x100, RZ, 0xc0, !PT ;  /* 0x00000100bbff7812 */ /* 0x040fe4000782c0ff */
[----:B------:R-:W-:Y:S01]  /*ff10*/  LOP3.LUT R187, R187, 0xffffff7f, RZ, 0xc0, !PT ;  /* 0xffffff7fbbbb7812 */ /* 0x000fe200078ec0ff */
[----:B------:R-:W-:Y:S03]  /*ff20*/  @!P2 STL.S16 [R1+0x50], R138 ;  /* 0x0000508a0100a387 */ /* 0x000fe60000100600 */
[----:B------:R-:W-:Y:S01]  /*ff30*/  @P2 LOP3.LUT R187, R187, 0x80, RZ, 0xfc, !PT ;  /* 0x00000080bbbb2812 */ /* 0x000fe200078efcff */
[----:B------:R5:W-:Y:S01]  /*ff40*/  @!P0 STL.S16 [R1+0x4c], R121 ;  /* 0x00004c7901008387 */ /* 0x000be20000100600 */
[----:B------:R-:W-:Y:S02]  /*ff50*/  ISETP.GE.U32.AND P2, PT, R217, R123, PT ;  /* 0x0000007bd900720c */ /* 0x000fe40003f46070 */
[----:B-----5:R-:W-:Y:S03]  /*ff60*/  PRMT R121, R161, 0x5410, R156 ;  /* 0x00005410a1797816 */ /* 0x020fe6000000009c */
[----:B------:R-:W-:Y:S02]  /*ff70*/  @!P1 PRMT R161, R137, 0x5410, RZ ;  /* 0x0000541089a19816 */ /* 0x000fe400000000ff */
[----:B------:R-:W-:Y:S11]  /*ff80*/  ISETP.GE.U32.AND P1, PT, R217, R0, PT ;  /* 0x00000000d900720c */ /* 0x000ff60003f26070 */
[----:B------:R-:W-:Y:S02]  /*ff90*/  @!UPT UIADD3 URZ, URZ, URZ, URZ ;  /* 0x0000003f3f3ff290 */ /* 0x000fe4000fffe03f */
[----:B--2---:R-:W-:Y:S05]  /*ffa0*/  @!P1 HFMA2.BF16_V2 R136, -RZ.H0_H0, RZ.H0_H0, -R156.H0_H0 ;  /* 0x200000ffff889231 */ /* 0x004fea000034099c */
[----:B------:R-:W-:Y:S01]  /*ffb0*/  PRMT R0, R136, 0x7610, R0 ;  /* 0x0000761088007816 */ /* 0x000fe20000000000 */
[----:B------:R-:W-:Y:S03]  /*ffc0*/  @!P1 STL.S16 [R1+0x48], R136 ;  /* 0x0000488801009387 */ /* 0x000fe60000100600 */
[----:B------:R-:W-:Y:S02]  /*ffd0*/  @!P1 PRMT R156, R0, 0x5410, RZ ;  /* 0x00005410009c9816 */ /* 0x000fe400000000ff */
[----:B------:R-:W-:Y:S04]  /*ffe0*/  LOP3.LUT R0, R131, 0xff, RZ, 0xc0, !PT ;  /* 0x000000ff83007812 */ /* 0x000fe800078ec0ff */
[----:B------:R-:W-:Y:S02]  /*fff0*/  ISETP.GE.U32.AND P1, PT, R217, R0, PT ;  /* 0x00000000d900720c */ /* 0x000fe40003f26070 */
[----:B------:R-:W-:Y:S11]  /*10000*/  LOP3.LUT R0, R81, 0xff, RZ, 0xc0, !PT ;  /* 0x000000ff51007812 */ /* 0x000ff600078ec0ff */
[----:B----4-:R-:W-:Y:S05]  /*10010*/  @!P1 HFMA2.BF16_V2 R132, -RZ.H0_H0, RZ.H0_H0, -R152.H0_H0 ;  /* 0x200000ffff849231 */ /* 0x010fea0000340998 */
[----:B------:R-:W-:Y:S01]  /*10020*/  PRMT R76, R132, 0x7610, R76 ;  /* 0x00007610844c7816 */ /* 0x000fe2000000004c */
[----:B------:R-:W-:Y:S01]  /*10030*/  @!P1 STL.S16 [R1+0x38], R132 ;  /* 0x0000388401009387 */ /* 0x000fe20000100600 */
[----:B---3--:R-:W-:Y:S05]  /*10040*/  @!P2 HFMA2.BF16_V2 R120, -RZ.H0_H0, RZ.H0_H0, -R155.H0_H0 ;  /* 0x200000ffff78a231 */ /* 0x008fea000034099b */
[----:B------:R-:W-:Y:S01]  /*10050*/  PRMT R75, R120, 0x7610, R75 ;  /* 0x00007610784b7816 */ /* 0x000fe2000000004b */
[----:B------:R2:W-:Y:S01]  /*10060*/  @!P2 STL.S16 [R1+0x34], R120 ;  /* 0x000034780100a387 */ /* 0x0005e20000100600 */
[C---:B------:R-:W-:Y:S02]  /*10070*/  ISETP.GE.U32.AND P2, PT, R217.reuse, R74, PT ;  /* 0x0000004ad900720c */ /* 0x040fe40003f46070 */
[----:B------:R-:W-:Y:S02]  /*10080*/  LOP3.LUT R74, R140, 0xff, RZ, 0xc0, !PT ;  /* 0x000000ff8c4a7812 */ /* 0x000fe400078ec0ff */
[----:B--2---:R-:W-:Y:S02]  /*10090*/  PRMT R120, R160, 0x5410, R166 ;  /* 0x00005410a0787816 */ /* 0x004fe400000000a6 */
[----:B------:R-:W-:Y:S02]  /*100a0*/  @!P5 PRMT R166, R134, 0x5410, RZ ;  /* 0x0000541086a6d816 */ /* 0x000fe400000000ff */
[----:B------:R-:W-:Y:S02]  /*100b0*/  ISETP.GE.U32.AND P5, PT, R217, R0, PT ;  /* 0x00000000d900720c */ /* 0x000fe40003fa6070 */
[----:B------:R-:W-:Y:S03]  /*100c0*/  PRMT R0, R2, 0x5410, R71 ;  /* 0x0000541002007816 */ /* 0x000fe60000000047 */
[----:B------:R-:W-:Y:S02]  /*100d0*/  @!P2 PRMT R71, R73, 0x5410, RZ ;  /* 0x000054104947a816 */ /* 0x000fe400000000ff */
[----:B------:R-:W-:Y:S02]  /*100e0*/  ISETP.GE.U32.AND P2, PT, R217, R72, PT ;  /* 0x00000048d900720c */ /* 0x000fe40003f46070 */
[----:B------:R-:W-:Y:S01]  /*100f0*/  LOP3.LUT R72, R130, 0xff, RZ, 0xc0, !PT ;  /* 0x000000ff82487812 */ /* 0x000fe200078ec0ff */
[----:B------:R-:W-:Y:S01]  /*10100*/  STG.E.U16 [R170.64+0x32], R71 ;  /* 0x00003247aa007986 */ /* 0x000fe2000c101510 */
[----:B------:R-:W-:Y:S02]  /*10110*/  @!P6 PRMT R160, R135, 0x5410, RZ ;  /* 0x0000541087a0e816 */ /* 0x000fe400000000ff */
[----:B------:R-:W-:Y:S01]  /*10120*/  ISETP.GE.U32.AND P6, PT, R217, R79, PT ;  /* 0x0000004fd900720c */ /* 0x000fe20003fc6070 */
[----:B------:R-:W2:Y:S01]  /*10130*/  LDL R130, [R1+0xc4] ;  /* 0x0000c40001827983 */ /* 0x000ea20000100800 */
[--C-:B------:R-:W-:Y:S02]  /*10140*/  SHF.R.U32.HI R73, RZ, 0x10, R82.reuse ;  /* 0x00000010ff497819 */ /* 0x100fe40000011652 */
[----:B------:R-:W-:Y:S02]  /*10150*/  SHF.R.U32.HI R82, RZ, 0x18, R82 ;  /* 0x00000018ff527819 */ /* 0x000fe40000011652 */
[----:B------:R-:W-:Y:S02]  /*10160*/  LOP3.LUT R132, R73, 0xff, RZ, 0xc0, !PT ;  /* 0x000000ff49847812 */ /* 0x000fe400078ec0ff */
[----:B------:R-:W-:Y:S02]  /*10170*/  LOP3.LUT R73, R141, UR32, R196, 0x96, !PT ;  /* 0x000000208d497c12 */ /* 0x000fe4000f8e96c4 */
[----:B------:R-:W-:Y:S02]  /*10180*/  MUFU.EX2 R196, R227 ;  /* 0x000000e300c47308 */ /* 0x000fe40000000800 */
[----:B------:R-:W-:Y:S02]  /*10190*/  SHF.R.U32.HI R77, RZ, 0x10, R73 ;  /* 0x00000010ff4d7819 */ /* 0x000fe40000011649 */
[----:B------:R-:W-:Y:S02]  /*101a0*/  @!P6 PRMT R2, R104, 0x5410, RZ ;  /* 0x000054106802e816 */ /* 0x000fe400000000ff */
[----:B------:R-:W-:Y:S02]  /*101b0*/  PRMT R104, R94, 0x5410, R95 ;  /* 0x000054105e687816 */ /* 0x000fe4000000005f */
[----:B------:R-:W-:Y:S01]  /*101c0*/  @!P4 PRMT R94, R117, 0x5410, RZ ;  /* 0x00005410755ec816 */ /* 0x000fe200000000ff */
[----:B------:R3:W-:Y:S01]  /*101d0*/  STG.E.U16 [R170.64+0x30], R2 ;  /* 0x00003002aa007986 */ /* 0x0007e2000c101510 */
[----:B------:R-:W-:Y:S02]  /*101e0*/  ISETP.GE.U32.AND P4, PT, R217, R84, PT ;  /* 0x00000054d900720c */ /* 0x000fe40003f86070 */
[----:B------:R-:W-:Y:S01]  /*101f0*/  @!P3 PRMT R95, R114, 0x5410, RZ ;  /* 0x00005410725fb816 */ /* 0x000fe200000000ff */
[----:B------:R-:W-:Y:S01]  /*10200*/  STG.E.U16 [R190.64+0x2e], R93 ;  /* 0x00002e5dbe007986 */ /* 0x000fe2000c101510 */
[----:B------:R-:W-:Y:S02]  /*10210*/  PRMT R114, R100, 0x5410, R99 ;  /* 0x0000541064727816 */ /* 0x000fe40000000063 */
[----:B------:R-:W-:Y:S01]  /*10220*/  @!P2 PRMT R100, R110, 0x5410, RZ ;  /* 0x000054106e64a816 */ /* 0x000fe200000000ff */
[----:B------:R-:W-:Y:S01]  /*10230*/  STG.E.U16 [R190.64+0x30], R97 ;  /* 0x00003061be007986 */ /* 0x000fe2000c101510 */
[----:B------:R-:W-:Y:S02]  /*10240*/  LOP3.LUT P2, RZ, R187, 0x80, RZ, 0xc0, !PT ;  /* 0x00000080bbff7812 */ /* 0x000fe4000784c0ff */
[----:B------:R-:W-:Y:S01]  /*10250*/  PRMT R117, R154, 0x5410, R153 ;  /* 0x000054109a757816 */ /* 0x000fe20000000099 */
[----:B------:R-:W-:Y:S01]  /*10260*/  STG.E.U16 [R188.64+0x30], R94 ;  /* 0x0000305ebc007986 */ /* 0x000fe2000c101510 */
[----:B------:R-:W-:Y:S02]  /*10270*/  PRMT R110, R152, 0x5410, R155 ;  /* 0x00005410986e7816 */ /* 0x000fe4000000009b */
[----:B------:R-:W-:Y:S01]  /*10280*/  @!P4 PRMT R99, R87, 0x5410, RZ ;  /* 0x000054105763c816 */ /* 0x000fe200000000ff */
[----:B------:R-:W-:Y:S01]  /*10290*/  STG.E.U16 [R188.64+0x32], R95 ;  /* 0x0000325fbc007986 */ /* 0x000fe2000c101510 */
[C---:B------:R-:W-:Y:S02]  /*102a0*/  ISETP.GE.U32.AND P4, PT, R217.reuse, R72, PT ;  /* 0x00000048d900720c */ /* 0x040fe40003f86070 */
[----:B------:R-:W-:Y:S01]  /*102b0*/  LOP3.LUT R72, R140, 0xffff, RZ, 0xc0, !PT ;  /* 0x0000ffff8c487812 */ /* 0x000fe200078ec0ff */
[----:B------:R-:W-:Y:S01]  /*102c0*/  STG.E.U16 [R168.64+0x40], R98 ;  /* 0x00004062a8007986 */ /* 0x000fe2000c101510 */
[----:B------:R-:W-:Y:S02]  /*102d0*/  @!P1 PRMT R152, R76, 0x5410, RZ ;  /* 0x000054104c989816 */ /* 0x000fe400000000ff */
[----:B------:R-:W-:Y:S01]  /*102e0*/  @!P2 PRMT R154, R86, 0x5410, RZ ;  /* 0x00005410569aa816 */ /* 0x000fe200000000ff */
[----:B------:R-:W-:Y:S01]  /*102f0*/  STG.E.U16 [R168.64+0x42], R101 ;  /* 0x00004265a8007986 */ /* 0x000fe2000c101510 */
[----:B------:R-:W-:Y:S02]  /*10300*/  ISETP.GE.U32.AND P2, PT, R217, R123, PT ;  /* 0x0000007bd900720c */ /* 0x000fe40003f46070 */
[----:B------:R-:W-:Y:S01]  /*10310*/  SHF.R.U32.HI R72, RZ, 0x8, R72 ;  /* 0x00000008ff487819 */ /* 0x000fe20000011648 */
[----:B------:R-:W-:Y:S01]  /*10320*/  STG.E.U16 [R170.64+0x40], R100 ;  /* 0x00004064aa007986 */ /* 0x000fe2000c101510 */
[----:B------:R-:W-:Y:S02]  /*10330*/  LOP3.LUT R76, R73, 0xffff, RZ, 0xc0, !PT ;  /* 0x0000ffff494c7812 */ /* 0x000fe400078ec0ff */
[----:B------:R-:W-:Y:S01]  /*10340*/  PRMT R79, R74, 0x5410, R72 ;  /* 0x000054104a4f7816 */ /* 0x000fe20000000048 */
[----:B------:R-:W-:Y:S01]  /*10350*/  STG.E.U16 [R170.64+0x42], R99 ;  /* 0x00004263aa007986 */ /* 0x000fe2000c101510 */
[----:B------:R-:W-:Y:S02]  /*10360*/  SHF.R.U32.HI R74, RZ, 0x10, R140 ;  /* 0x00000010ff4a7819 */ /* 0x000fe4000001168c */
[----:B------:R-:W-:Y:S01]  /*10370*/  LOP3.LUT R72, R145, UR32, R200, 0x96, !PT ;  /* 0x0000002091487c12 */ /* 0x000fe2000f8e96c8 */
[----:B------:R-:W-:Y:S01]  /*10380*/  STG.E.U16 [R190.64+0x3e], R102 ;  /* 0x00003e66be007986 */ /* 0x000fe2000c101510 */
[----:B------:R-:W-:Y:S02]  /*10390*/  LOP3.LUT R74, R74, 0xff, RZ, 0xc0, !PT ;  /* 0x000000ff4a4a7812 */ /* 0x000fe400078ec0ff */
[----:B------:R-:W-:Y:S01]  /*103a0*/  SHF.R.U32.HI R140, RZ, 0x18, R140 ;  /* 0x00000018ff8c7819 */ /* 0x000fe2000001168c */
[----:B------:R-:W-:Y:S01]  /*103b0*/  STG.E.U16 [R190.64+0x40], R157 ;  /* 0x0000409dbe007986 */ /* 0x000fe2000c101510 */
[----:B------:R-:W-:Y:S02]  /*103c0*/  @!P2 PRMT R155, R75, 0x5410, RZ ;  /* 0x000054104b9ba816 */ /* 0x000fe400000000ff */
[----:B------:R-:W-:Y:S01]  /*103d0*/  LOP3.LUT R75, R73, 0xff, RZ, 0xc0, !PT ;  /* 0x000000ff494b7812 */ /* 0x000fe200078ec0ff */
[----:B------:R-:W-:Y:S01]  /*103e0*/  STG.E.U16 [R188.64+0x40], R154 ;  /* 0x0000409abc007986 */ /* 0x000fe2000c101510 */
[----:B------:R-:W-:Y:S02]  /*103f0*/  SHF.R.U32.HI R76, RZ, 0x8, R76 ;  /* 0x00000008ff4c7819 */ /* 0x000fe4000001164c */
[----:B------:R-:W-:Y:S02]  /*10400*/  PRMT R140, R74, 0x5410, R140 ;  /* 0x000054104a8c7816 */ /* 0x000fe4000000008c */
[----:B------:R-:W-:Y:S02]  /*10410*/  LOP3.LUT R74, R72, 0xffff, RZ, 0xc0, !PT ;  /* 0x0000ffff484a7812 */ /* 0x000fe400078ec0ff */
[----:B------:R-:W-:Y:S02]  /*10420*/  @!P0 PRMT R153, R78, 0x5410, RZ ;  /* 0x000054104e998816 */ /* 0x000fe400000000ff */
[----:B------:R-:W-:Y:S02]  /*10430*/  PRMT R78, R75, 0x5410, R76 ;  /* 0x000054104b4e7816 */ /* 0x000fe4000000004c */
[----:B------:R-:W-:Y:S01]  /*10440*/  SHF.R.U32.HI R76, RZ, 0x18, R73 ;  /* 0x00000018ff4c7819 */ /* 0x000fe20000011649 */
[----:B------:R-:W-:Y:S01]  /*10450*/  STG.E.U16 [R188.64+0x42], R153 ;  /* 0x00004299bc007986 */ /* 0x000fe2000c101510 */
[C---:B------:R-:W-:Y:S02]  /*10460*/  ISETP.GE.U32.AND P3, PT, R217.reuse, R82, PT ;  /* 0x00000052d900720c */ /* 0x040fe40003f66070 */
[----:B------:R-:W-:Y:S01]  /*10470*/  LOP3.LUT R75, R72, 0xff, RZ, 0xc0, !PT ;  /* 0x000000ff484b7812 */ /* 0x000fe200078ec0ff */
[----:B------:R-:W-:Y:S01]  /*10480*/  STG.E.U16 [R168.64+0x50], R159 ;  /* 0x0000509fa8007986 */ /* 0x000fe2000c101510 */
[----:B------:R-:W-:Y:S02]  /*10490*/  SHF.R.U32.HI R73, RZ, 0x8, R74 ;  /* 0x00000008ff497819 */ /* 0x000fe4000001164a */
[C---:B------:R-:W-:Y:S01]  /*104a0*/  LOP3.LUT R82, R144.reuse, 0xffff, RZ, 0xc0, !PT ;  /* 0x0000ffff90527812 */ /* 0x040fe200078ec0ff */
[----:B------:R-:W-:Y:S01]  /*104b0*/  STG.E.U16 [R168.64+0x52], R158 ;  /* 0x0000529ea8007986 */ /* 0x000fe2000c101510 */
[C---:B------:R-:W-:Y:S02]  /*104c0*/  ISETP.GE.U32.AND P0, PT, R217.reuse, R129, PT ;  /* 0x00000081d900720c */ /* 0x040fe40003f06070 */
[----:B------:R-:W-:Y:S01]  /*104d0*/  PRMT R129, R217, 0x7054, R217 ;  /* 0x00007054d9817816 */ /* 0x000fe200000000d9 */
[----:B------:R-:W-:Y:S01]  /*104e0*/  STG.E.U16 [R170.64+0x50], R152 ;  /* 0x00005098aa007986 */ /* 0x000fe2000c101510 */
[----:B------:R-:W-:Y:S01]  /*104f0*/  LOP3.LUT R74, R77, 0xff, RZ, 0xc0, !PT ;  /* 0x000000ff4d4a7812 */ /* 0x000fe200078ec0ff */
[----:B------:R-:W-:Y:S01]  /*10500*/  @!P3 HFMA2.BF16_V2 R243, -RZ.H0_H0, RZ.H0_H0, -R148.H0_H0 ;  /* 0x200000fffff3b231 */ /* 0x000fe20000340994 */
[----:B------:R-:W-:Y:S01]  /*10510*/  ISETP.GE.U32.AND P6, PT, R217, R80, PT ;  /* 0x00000050d900720c */ /* 0x000fe20003fc6070 */
[----:B------:R-:W-:Y:S01]  /*10520*/  STG.E.U16 [R170.64+0x52], R155 ;  /* 0x0000529baa007986 */ /* 0x000fe2000c101510 */
[----:B------:R-:W-:Y:S02]  /*10530*/  PRMT R80, R75, 0x5410, R73 ;  /* 0x000054104b507816 */ /* 0x000fe40000000049 */
[----:B------:R-:W-:Y:S01]  /*10540*/  LOP3.LUT R73, R144, 0xff, RZ, 0xc0, !PT ;  /* 0x000000ff90497812 */ /* 0x000fe200078ec0ff */
[----:B------:R-:W-:Y:S01]  /*10550*/  STG.E.U16 [R190.64+0x4e], R163 ;  /* 0x00004ea3be007986 */ /* 0x000fe2000c101510 */
[----:B------:R-:W-:Y:S01]  /*10560*/  SHF.R.U32.HI R82, RZ, 0x8, R82 ;  /* 0x00000008ff527819 */ /* 0x000fe20000011652 */
[--C-:B------:R-:W-:Y:S01]  /*10570*/  HSET2.LE.AND R80, R80, R129.reuse, PT ;  /* 0x0000008150507233 */ /* 0x100fe20003803000 */
[----:B------:R-:W-:Y:S01]  /*10580*/  PRMT R84, R74, 0x5410, R76 ;  /* 0x000054104a547816 */ /* 0x000fe2000000004c */
[--C-:B------:R-:W-:Y:S01]  /*10590*/  HSET2.LE.AND R74, R79, R129.reuse, PT ;  /* 0x000000814f4a7233 */ /* 0x100fe20003803000 */
[----:B------:R-:W-:Y:S01]  /*105a0*/  SHF.R.U32.HI R75, RZ, 0x18, R72 ;  /* 0x00000018ff4b7819 */ /* 0x000fe20000011648 */
[----:B------:R-:W-:Y:S01]  /*105b0*/  STG.E.U16 [R190.64+0x50], R162 ;  /* 0x000050a2be007986 */ /* 0x000fe2000c101510 */
[----:B------:R-:W-:Y:S02]  /*105c0*/  PRMT R82, R73, 0x5410, R82 ;  /* 0x0000541049527816 */ /* 0x000fe40000000052 */
[----:B------:R-:W-:Y:S01]  /*105d0*/  SHF.R.U32.HI R73, RZ, 0x10, R72 ;  /* 0x00000010ff497819 */ /* 0x000fe20000011648 */
[--C-:B------:R-:W-:Y:S01]  /*105e0*/  HSET2.LE.AND R72, R78, R129.reuse, PT ;  /* 0x000000814e487233 */ /* 0x100fe20003803000 */
[--C-:B------:R-:W-:Y:S01]  /*105f0*/  SHF.R.U32.HI R123, RZ, 0x10, R144.reuse ;  /* 0x00000010ff7b7819 */ /* 0x100fe20000011690 */
[----:B------:R-:W4:Y:S01]  /*10600*/  LDSM.16.MT88.4 R76, [R173+0x6000] ;  /* 0x00600000ad4c783b */ /* 0x000f220000004200 */
[----:B------:R-:W-:Y:S01]  /*10610*/  LOP3.LUT R73, R73, 0xff, RZ, 0xc0, !PT ;  /* 0x000000ff49497812 */ /* 0x000fe200078ec0ff */
[--C-:B------:R-:W-:Y:S01]  /*10620*/  HSET2.LE.AND R82, R82, R129.reuse, PT ;  /* 0x0000008152527233 */ /* 0x100fe20003803000 */
[----:B------:R-:W-:Y:S02]  /*10630*/  SHF.R.U32.HI R144, RZ, 0x18, R144 ;  /* 0x00000018ff907819 */ /* 0x000fe40000011690 */
[----:B------:R-:W-:Y:S01]  /*10640*/  PRMT R81, R73, 0x5410, R75 ;  /* 0x0000541049517816 */ /* 0x000fe2000000004b */
[--C-:B------:R-:W-:Y:S01]  /*10650*/  HSET2.LE.AND R73, R84, R129.reuse, PT ;  /* 0x0000008154497233 */ /* 0x100fe20003803000 */
[----:B------:R-:W-:Y:S01]  /*10660*/  LOP3.LUT R123, R123, 0xff, RZ, 0xc0, !PT ;  /* 0x000000ff7b7b7812 */ /* 0x000fe200078ec0ff */
[--C-:B------:R-:W-:Y:S01]  /*10670*/  HSET2.LE.AND R75, R140, R129.reuse, PT ;  /* 0x000000818c4b7233 */ /* 0x100fe20003803000 */
[----:B------:R-:W-:Y:S01]  /*10680*/  LOP3.LUT R72, R72, R113, RZ, 0xc0, !PT ;  /* 0x0000007148487212 */ /* 0x000fe200078ec0ff */
[--C-:B------:R-:W-:Y:S01]  /*10690*/  HSET2.LE.AND R81, R81, R129.reuse, PT ;  /* 0x0000008151517233 */ /* 0x100fe20003803000 */
[----:B------:R-:W-:Y:S02]  /*106a0*/  PRMT R123, R123, 0x5410, R144 ;  /* 0x000054107b7b7816 */ /* 0x000fe40000000090 */
[----:B------:R-:W-:Y:S02]  /*106b0*/  LOP3.LUT R74, R74, R96, RZ, 0xc0, !PT ;  /* 0x000000604a4a7212 */ /* 0x000fe400078ec0ff */
[----:B------:R-:W-:Y:S02]  /*106c0*/  LOP3.LUT R81, R81, R85, RZ, 0xc0, !PT ;  /* 0x0000005551517212 */ /* 0x000fe400078ec0ff */
[----:B------:R-:W5:Y:S01]  /*106d0*/  LDSM.16.MT88.4 R84, [R176+0x6000] ;  /* 0x00600000b054783b */ /* 0x000f620000004200 */
[----:B------:R-:W-:Y:S02]  /*106e0*/  LOP3.LUT R73, R73, R116, RZ, 0xc0, !PT ;  /* 0x0000007449497212 */ /* 0x000fe400078ec0ff */
[----:B------:R-:W-:Y:S01]  /*106f0*/  LOP3.LUT R75, R75, R83, RZ, 0xc0, !PT ;  /* 0x000000534b4b7212 */ /* 0x000fe200078ec0ff */
[--C-:B------:R-:W-:Y:S01]  /*10700*/  HSET2.LE.AND R83, R123, R129.reuse, PT ;  /* 0x000000817b537233 */ /* 0x100fe20003803000 */
[----:B------:R-:W-:Y:S02]  /*10710*/  LOP3.LUT R80, R80, R112, RZ, 0xc0, !PT ;  /* 0x0000007050507212 */ /* 0x000fe400078ec0ff */
[----:B------:R-:W-:Y:S02]  /*10720*/  LOP3.LUT R82, R82, R89, RZ, 0xc0, !PT ;  /* 0x0000005952527212 */ /* 0x000fe400078ec0ff */
[----:B------:R-:W-:Y:S02]  /*10730*/  LOP3.LUT R83, R83, R88, RZ, 0xc0, !PT ;  /* 0x0000005853537212 */ /* 0x000fe400078ec0ff */
[----:B------:R-:W-:Y:S02]  /*10740*/  SHF.R.U32.HI R89, RZ, 0x10, R90 ;  /* 0x00000010ff597819 */ /* 0x000fe4000001165a */
[----:B------:R-:W-:Y:S02]  /*10750*/  LOP3.LUT R88, R90, 0xffff, RZ, 0xc0, !PT ;  /* 0x0000ffff5a587812 */ /* 0x000fe400078ec0ff */
[C---:B------:R-:W-:Y:S02]  /*10760*/  LOP3.LUT R96, R124.reuse, 0xffff, RZ, 0xc0, !PT ;  /* 0x0000ffff7c607812 */ /* 0x040fe400078ec0ff */
[----:B------:R-:W-:Y:S02]  /*10770*/  LOP3.LUT R112, R124, 0xff, RZ, 0xc0, !PT ;  /* 0x000000ff7c707812 */ /* 0x000fe400078ec0ff */
[----:B---3--:R-:W-:Y:S02]  /*10780*/  SHF.R.U32.HI R2, RZ, 0x10, R128 ;  /* 0x00000010ff027819 */ /* 0x008fe40000011680 */
[----:B------:R-:W-:Y:S01]  /*10790*/  LOP3.LUT P1, RZ, R187, 0x40, RZ, 0xc0, !PT ;  /* 0x00000040bbff7812 */ /* 0x000fe2000782c0ff */
[-C--:B----4-:R-:W-:Y:S01]  /*107a0*/  HMMA.16816.F32.BF16 R4, R72, R76.reuse, R4 ;  /* 0x0000004c4804723c */ /* 0x090fe20000041804 */
[----:B------:R-:W-:Y:S07]  /*107b0*/  LOP3.LUT R2, R2, 0xff, RZ, 0xc0, !PT ;  /* 0x000000ff02027812 */ /* 0x000fee00078ec0ff */
[C---:B------:R-:W-:Y:S08]  /*107c0*/  HMMA.16816.F32.BF16 R8, R80.reuse, R76, R8 ;  /* 0x0000004c5008723c */ /* 0x040ff00000041808 */
[-C--:B------:R-:W-:Y:S08]  /*107d0*/  HMMA.16816.F32.BF16 R12, R80, R78.reuse, R12 ;  /* 0x0000004e500c723c */ /* 0x080ff0000004180c */
[C---:B------:R-:W-:Y:S01]  /*107e0*/  HMMA.16816.F32.BF16 R16, R72.reuse, R78, R16 ;  /* 0x0000004e4810723c */ /* 0x040fe20000041810 */
[----:B------:R-:W3:Y:S07]  /*107f0*/  LDSM.16.MT88.4 R76, [R174+0x6000] ;  /* 0x00600000ae4c783b */ /* 0x000eee0000004200 */
[-C--:B-----5:R-:W-:Y:S08]  /*10800*/  HMMA.16816.F32.BF16 R20, R72, R84.reuse, R20 ;  /* 0x000000544814723c */ /* 0x0a0ff00000041814 */
[C---:B------:R-:W-:Y:S08]  /*10810*/  HMMA.16816.F32.BF16 R24, R80.reuse, R84, R24 ;  /* 0x000000545018723c */ /* 0x040ff00000041818 */
[-C--:B------:R-:W-:Y:S08]  /*10820*/  HMMA.16816.F32.BF16 R28, R80, R86.reuse, R28 ;  /* 0x00000056501c723c */ /* 0x080ff0000004181c */
[C---:B------:R-:W-:Y:S01]  /*10830*/  HMMA.16816.F32.BF16 R32, R72.reuse, R86, R32 ;  /* 0x000000564820723c */ /* 0x040fe20000041820 */
[----:B------:R-:W4:Y:S07]  /*10840*/  LDSM.16.MT88.4 R84, [R175+0x6000] ;  /* 0x00600000af54783b */ /* 0x000f2e0000004200 */
[-C--:B---3--:R-:W-:Y:S08]  /*10850*/  HMMA.16816.F32.BF16 R36, R72, R76.reuse, R36 ;  /* 0x0000004c4824723c */ /* 0x088ff00000041824 */
[C---:B------:R-:W-:Y:S07]  /*10860*/  HMMA.16816.F32.BF16 R40, R80.reuse, R76, R40 ;  /* 0x0000004c5028723c */ /* 0x040fee0000041828 */
[----:B------:R-:W-:Y:S01]  /*10870*/  LOP3.LUT R76, R91, UR31, R198, 0x96, !PT ;  /* 0x0000001f5b4c7c12 */ /* 0x000fe2000f8e96c6 */
[-C--:B------:R-:W-:Y:S01]  /*10880*/  HMMA.16816.F32.BF16 R44, R80, R78.reuse, R44 ;  /* 0x0000004e502c723c */ /* 0x080fe2000004182c */
[----:B------:R-:W-:Y:S03]  /*10890*/  LOP3.LUT R91, R90, 0xff, RZ, 0xc0, !PT ;  /* 0x000000ff5a5b7812 */ /* 0x000fe600078ec0ff */
[----:B------:R-:W-:Y:S02]  /*108a0*/  SHF.R.U32.HI R90, RZ, 0x18, R90 ;  /* 0x00000018ff5a7819 */ /* 0x000fe4000001165a */
[----:B------:R-:W-:Y:S02]  /*108b0*/  SHF.R.U32.HI R198, RZ, 0x18, R126 ;  /* 0x00000018ffc67819 */ /* 0x000fe4000001167e */
[C---:B------:R-:W-:Y:S01]  /*108c0*/  HMMA.16816.F32.BF16 R48, R72.reuse, R78, R48 ;  /* 0x0000004e4830723c */ /* 0x040fe20000041830 */
[----:B------:R-:W-:Y:S03]  /*108d0*/  LOP3.LUT R77, R125, UR31, R214, 0x96, !PT ;  /* 0x0000001f7d4d7c12 */ /* 0x000fe6000f8e96d6 */
[--C-:B------:R-:W-:Y:S02]  /*108e0*/  SHF.R.U32.HI R125, RZ, 0x10, R124.reuse ;  /* 0x00000010ff7d7819 */ /* 0x100fe4000001167c */
[----:B------:R-:W-:Y:S02]  /*108f0*/  SHF.R.U32.HI R124, RZ, 0x18, R124 ;  /* 0x00000018ff7c7819 */ /* 0x000fe4000001167c */
[-C--:B----4-:R-:W-:Y:S01]  /*10900*/  HMMA.16816.F32.BF16 R52, R72, R84.reuse, R52 ;  /* 0x000000544834723c */ /* 0x090fe20000041834 */
[----:B------:R-:W-:Y:S03]  /*10910*/  LOP3.LUT R78, R89, 0xff, RZ, 0xc0, !PT ;  /* 0x000000ff594e7812 */ /* 0x000fe600078ec0ff */
[----:B------:R-:W-:Y:S02]  /*10920*/  SHF.R.U32.HI R79, RZ, 0x8, R88 ;  /* 0x00000008ff4f7819 */ /* 0x000fe40000011658 */
[----:B------:R-:W-:Y:S02]  /*10930*/  SHF.R.U32.HI R88, RZ, 0x8, R96 ;  /* 0x00000008ff587819 */ /* 0x000fe40000011660 */
[C---:B------:R-:W-:Y:S01]  /*10940*/  HMMA.16816.F32.BF16 R56, R80.reuse, R84, R56 ;  /* 0x000000545038723c */ /* 0x040fe20000041838 */
[----:B------:R-:W-:Y:S03]  /*10950*/  PRMT R116, R91, 0x5410, R79 ;  /* 0x000054105b747816 */ /* 0x000fe6000000004f */
[----:B------:R-:W-:Y:S02]  /*10960*/  PRMT R113, R78, 0x5410, R90 ;  /* 0x000054104e717816 */ /* 0x000fe4000000005a */
[----:B------:R-:W-:Y:S02]  /*10970*/  PRMT R123, R112, 0x5410, R88 ;  /* 0x00005410707b7816 */ /* 0x000fe40000000058 */
[-C--:B------:R-:W-:Y:S01]  /*10980*/  HMMA.16816.F32.BF16 R60, R80, R86.reuse, R60 ;  /* 0x00000056503c723c */ /* 0x080fe2000004183c */
[----:B------:R-:W3:Y:S03]  /*10990*/  LDSM.16.MT88.4 R88, [R173+0x6800] ;  /* 0x00680000ad58783b */ /* 0x000ee60000004200 */
[C---:B------:R-:W-:Y:S02]  /*109a0*/  LOP3.LUT R79, R76.reuse, 0xffff, RZ, 0xc0, !PT ;  /* 0x0000ffff4c4f7812 */ /* 0x040fe400078ec0ff */
[----:B------:R-:W-:Y:S02]  /*109b0*/  LOP3.LUT R96, R76, 0xff, RZ, 0xc0, !PT ;  /* 0x000000ff4c607812 */ /* 0x000fe400078ec0ff */
[----:B------:R-:W-:Y:S01]  /*109c0*/  HMMA.16816.F32.BF16 R64, R72, R86, R64 ;  /* 0x000000564840723c */ /* 0x000fe20000041840 */
[----:B------:R-:W-:Y:S01]  /*109d0*/  SHF.R.U32.HI R78, RZ, 0x8, R79 ;  /* 0x00000008ff4e7819 */ /* 0x000fe2000001164f */
[----:B------:R-:W4:Y:S02]  /*109e0*/  LDSM.16.MT88.4 R80, [R176+0x6800] ;  /* 0x00680000b050783b */ /* 0x000f240000004200 */
[----:B------:R-:W-:Y:S02]  /*109f0*/  SHF.R.U32.HI R85, RZ, 0x18, R76 ;  /* 0x00000018ff557819 */ /* 0x000fe4000001164c */
[----:B------:R-:W-:Y:S01]  /*10a00*/  PRMT R96, R96, 0x5410, R78 ;  /* 0x0000541060607816 */ /* 0x000fe2000000004e */
[--C-:B------:R-:W-:Y:S01]  /*10a10*/  HSET2.LE.AND R74, R123, R129.reuse, PT ;  /* 0x000000817b4a7233 */ /* 0x100fe20003803000 */
[----:B------:R-:W-:Y:S04]  /*10a20*/  SHF.R.U32.HI R78, RZ, 0x10, R76 ;  /* 0x00000010ff4e7819 */ /* 0x000fe8000001164c */
[C---:B------:R-:W-:Y:S02]  /*10a30*/  LOP3.LUT R79, R77.reuse, 0xffff, RZ, 0xc0, !PT ;  /* 0x0000ffff4d4f7812 */ /* 0x040fe400078ec0ff */
[----:B------:R-:W-:Y:S02]  /*10a40*/  LOP3.LUT R78, R78, 0xff, RZ, 0xc0, !PT ;  /* 0x000000ff4e4e7812 */ /* 0x000fe400078ec0ff */
[----:B------:R-:W-:Y:S02]  /*10a50*/  SHF.R.U32.HI R76, RZ, 0x8, R79 ;  /* 0x00000008ff4c7819 */ /* 0x000fe4000001164f */
[----:B------:R-:W-:Y:S01]  /*10a60*/  PRMT R79, R78, 0x5410, R85 ;  /* 0x000054104e4f7816 */ /* 0x000fe20000000055 */
[--C-:B------:R-:W-:Y:S01]  /*10a70*/  HSET2.LE.AND R78, R116, R129.reuse, PT ;  /* 0x00000081744e7233 */ /* 0x100fe20003803000 */
[----:B------:R-:W-:Y:S02]  /*10a80*/  LOP3.LUT R84, R77, 0xff, RZ, 0xc0, !PT ;  /* 0x000000ff4d547812 */ /* 0x000fe400078ec0ff */
[--C-:B------:R-:W-:Y:S02]  /*10a90*/  SHF.R.U32.HI R85, RZ, 0x18, R77.reuse ;  /* 0x00000018ff557819 */ /* 0x100fe4000001164d */
[----:B------:R-:W-:Y:S01]  /*10aa0*/  PRMT R112, R84, 0x5410, R76 ;  /* 0x0000541054707816 */ /* 0x000fe2000000004c */
[--C-:B------:R-:W-:Y:S01]  /*10ab0*/  HSET2.LE.AND R76, R96, R129.reuse, PT ;  /* 0x00000081604c7233 */ /* 0x100fe20003803000 */
[----:B------:R-:W-:Y:S01]  /*10ac0*/  SHF.R.U32.HI R84, RZ, 0x10, R77 ;  /* 0x00000010ff547819 */ /* 0x000fe2000001164d */
[--C-:B------:R-:W-:Y:S01]  /*10ad0*/  HSET2.LE.AND R77, R79, R129.reuse, PT ;  /* 0x000000814f4d7233 */ /* 0x100fe20003803000 */
[----:B------:R-:W-:Y:S01]  /*10ae0*/  LOP3.LUT R78, R78, R106, RZ, 0xc0, !PT ;  /* 0x0000006a4e4e7212 */ /* 0x000fe200078ec0ff */
[--C-:B------:R-:W-:Y:S01]  /*10af0*/  HSET2.LE.AND R79, R113, R129.reuse, PT ;  /* 0x00000081714f7233 */ /* 0x100fe20003803000 */
[----:B------:R-:W-:Y:S01]  /*10b00*/  LOP3.LUT R84, R84, 0xff, RZ, 0xc0, !PT ;  /* 0x000000ff54547812 */ /* 0x000fe200078ec0ff */
[--C-:B------:R-:W-:Y:S01]  /*10b10*/  HSET2.LE.AND R72, R112, R129.reuse, PT ;  /* 0x0000008170487233 */ /* 0x100fe20003803000 */
[----:B------:R-:W-:Y:S02]  /*10b20*/  LOP3.LUT R76, R76, R105, RZ, 0xc0, !PT ;  /* 0x000000694c4c7212 */ /* 0x000fe400078ec0ff */
[----:B------:R-:W-:Y:S02]  /*10b30*/  LOP3.LUT R79, R79, R0, RZ, 0xc0, !PT ;  /* 0x000000004f4f7212 */ /* 0x000fe400078ec0ff */
[----:B------:R-:W-:Y:S02]  /*10b40*/  LOP3.LUT R0, R125, 0xff, RZ, 0xc0, !PT ;  /* 0x000000ff7d007812 */ /* 0x000fe400078ec0ff */
[----:B------:R-:W-:Y:S02]  /*10b50*/  PRMT R84, R84, 0x5410, R85 ;  /* 0x0000541054547816 */ /* 0x000fe40000000055 */
[----:B------:R-:W-:Y:S01]  /*10b60*/  PRMT R75, R0, 0x5410, R124 ;  /* 0x00005410004b7816 */ /* 0x000fe2000000007c */
[----:B------:R-:W-:Y:S01]  /*10b70*/  IMAD.U32 R0, RZ, RZ, UR19 ;  /* 0x00000013ff007e24 */ /* 0x000fe2000f8e00ff */
[----:B------:R-:W-:Y:S01]  /*10b80*/  LOP3.LUT R77, R77, R103, RZ, 0xc0, !PT ;  /* 0x000000674d4d7212 */ /* 0x000fe200078ec0ff */
[--C-:B------:R-:W-:Y:S01]  /*10b90*/  HSET2.LE.AND R73, R84, R129.reuse, PT ;  /* 0x0000008154497233 */ /* 0x100fe20003803000 */
[----:B------:R-:W-:Y:S01]  /*10ba0*/  LOP3.LUT R72, R72, R108, RZ, 0xc0, !PT ;  /* 0x0000006c48487212 */ /* 0x000fe200078ec0ff */
[--C-:B------:R-:W-:Y:S01]  /*10bb0*/  HSET2.LE.AND R75, R75, R129.reuse, PT ;  /* 0x000000814b4b7233 */ /* 0x100fe20003803000 */
[----:B------:R-:W5:Y:S01]  /*10bc0*/  LDSM.16.MT88.4 R84, [R174+0x6800] ;  /* 0x00680000ae54783b */ /* 0x000f620000004200 */
[----:B------:R-:W-:Y:S02]  /*10bd0*/  LOP3.LUT R74, R74, R109, RZ, 0xc0, !PT ;  /* 0x0000006d4a4a7212 */ /* 0x000fe400078ec0ff */
[-C--:B---3--:R-:W-:Y:S01]  /*10be0*/  HMMA.16816.F32.BF16 R4, R76, R88.reuse, R4 ;  /* 0x000000584c04723c */ /* 0x088fe20000041804 */
[----:B------:R-:W-:Y:S02]  /*10bf0*/  LOP3.LUT R73, R73, R107, RZ, 0xc0, !PT ;  /* 0x0000006b49497212 */ /* 0x000fe400078ec0ff */
[----:B------:R-:W-:Y:S02]  /*10c00*/  LOP3.LUT R75, R75, R104, RZ, 0xc0, !PT ;  /* 0x000000684b4b7212 */ /* 0x000fe400078ec0ff */
[----:B------:R-:W-:Y:S05]  /*10c10*/  LOP3.LUT R0, R211, UR7, R0, 0x96, !PT ;  /* 0x00000007d3007c12 */ /* 0x000fea000f8e9600 */
[C---:B------:R-:W-:Y:S07]  /*10c20*/  HMMA.16816.F32.BF16 R8, R72.reuse, R88, R8 ;  /* 0x000000584808723c */ /* 0x040fee0000041808 */
[----:B------:R-:W-:Y:S01]  /*10c30*/  IMAD.WIDE.U32 R88, R0, -0x326172a9, RZ ;  /* 0xcd9e8d5700587825 */ /* 0x000fe200078e00ff */
[-C--:B------:R-:W-:Y:S04]  /*10c40*/  HMMA.16816.F32.BF16 R12, R72, R90.reuse, R12 ;  /* 0x0000005a480c723c */ /* 0x080fe8000004180c */
[C---:B--2---:R-:W-:Y:S02]  /*10c50*/  LOP3.LUT R0, R89.reuse, UR30, R130, 0x96, !PT ;  /* 0x0000001e59007c12 */ /* 0x044fe4000f8e9682 */
[----:B------:R-:W-:Y:S02]  /*10c60*/  LOP3.LUT R89, R89, UR30, R230, 0x96, !PT ;  /* 0x0000001e59597c12 */ /* 0x000fe4000f8e96e6 */
[C---:B------:R-:W-:Y:S04]  /*10c70*/  HMMA.16816.F32.BF16 R16, R76.reuse, R90, R16 ;  /* 0x0000005a4c10723c */ /* 0x040fe80000041810 */
[----:B------:R-:W-:Y:S03]  /*10c80*/  IMAD.WIDE.U32 R104, R89, -0x2daee0ad, RZ ;  /* 0xd2511f5359687825 */ /* 0x000fe600078e00ff */
[--C-:B------:R-:W-:Y:S01]  /*10c90*/  LOP3.LUT R90, R195, UR28, R88.reuse, 0x96, !PT ;  /* 0x0000001cc35a7c12 */ /* 0x100fe2000f8e9658 */
[-C--:B----4-:R-:W-:Y:S01]  /*10ca0*/  HMMA.16816.F32.BF16 R20, R76, R80.reuse, R20 ;  /* 0x000000504c14723c */ /* 0x090fe20000041814 */
[----:B------:R-:W2:Y:S03]  /*10cb0*/  MUFU.EX2 R195, R228 ;  /* 0x000000e400c37308 */ /* 0x000ea60000000800 */
[----:B------:R-:W-:Y:S04]  /*10cc0*/  IMAD.WIDE.U32 R90, R90, -0x2daee0ad, RZ ;  /* 0xd2511f535a5a7825 */ /* 0x000fe800078e00ff */
[C---:B------:R-:W-:Y:S07]  /*10cd0*/  HMMA.16816.F32.BF16 R24, R72.reuse, R80, R24 ;  /* 0x000000504818723c */ /* 0x040fee0000041818 */
[----:B------:R-:W-:Y:S01]  /*10ce0*/  IMAD.WIDE.U32 R80, R0, -0x2daee0ad, RZ ;  /* 0xd2511f5300507825 */ /* 0x000fe200078e00ff */
[-C--:B------:R-:W-:Y:S01]  /*10cf0*/  HMMA.16816.F32.BF16 R28, R72, R82.reuse, R28 ;  /* 0x00000052481c723c */ /* 0x080fe2000004181c */
[----:B------:R-:W-:Y:S03]  /*10d00*/  LOP3.LUT R0, R233, UR28, R88, 0x96, !PT ;  /* 0x0000001ce9007c12 */ /* 0x000fe6000f8e9658 */
[----:B------:R-:W-:Y:S02]  /*10d10*/  LOP3.LUT R80, R91, UR25, R80, 0x96, !PT ;  /* 0x000000195b507c12 */ /* 0x000fe4000f8e9650 */
[----:B------:R-:W-:Y:S01]  /*10d20*/  LOP3.LUT R88, R81, UR27, R218, 0x96, !PT ;  /* 0x0000001b51587c12 */ /* 0x000fe2000f8e96da */
[----:B------:R-:W-:Y:S01]  /*10d30*/  IMAD.WIDE.U32 R112, R0, -0x2daee0ad, RZ ;  /* 0xd2511f5300707825 */ /* 0x000fe200078e00ff */
[C---:B------:R-:W-:Y:S01]  /*10d40*/  HMMA.16816.F32.BF16 R32, R76.reuse, R82, R32 ;  /* 0x000000524c20723c */ /* 0x040fe20000041820 */
[----:B--2---:R-:W-:Y:S03]  /*10d50*/  F2FP.BF16.PACK_AB R144, R195, R196 ;  /* 0x000000c4c390723e */ /* 0x004fe600000010ff */
[----:B------:R-:W-:Y:S01]  /*10d60*/  IMAD.WIDE.U32 R106, R80, -0x326172a9, RZ ;  /* 0xcd9e8d57506a7825 */ /* 0x000fe200078e00ff */
[----:B------:R-:W-:Y:S01]  /*10d70*/  PRMT R147, R144, 0x7632, R147 ;  /* 0x0000763290937816 */ /* 0x000fe20000000093 */
[----:B------:R-:W2:Y:S01]  /*10d80*/  LDSM.16.MT88.4 R80, [R175+0x6800] ;  /* 0x00680000af50783b */ /* 0x000ea20000004200 */
[----:B------:R-:W-:Y:S01]  /*10d90*/  LOP3.LUT R91, R105, UR27, R220, 0x96, !PT ;  /* 0x0000001b695b7c12 */ /* 0x000fe2000f8e96dc */
[-C--:B-----5:R-:W-:Y:S01]  /*10da0*/  HMMA.16816.F32.BF16 R36, R76, R84.reuse, R36 ;  /* 0x000000544c24723c */ /* 0x0a0fe20000041824 */
[----:B------:R-:W-:Y:S03]  /*10db0*/  LOP3.LUT R0, R113, UR25, R104, 0x96, !PT ;  /* 0x0000001971007c12 */ /* 0x000fe6000f8e9668 */
[----:B------:R-:W-:Y:S04]  /*10dc0*/  IMAD.WIDE.U32 R88, R88, -0x326172a9, RZ ;  /* 0xcd9e8d5758587825 */ /* 0x000fe800078e00ff */
[C---:B------:R-:W-:Y:S01]  /*10dd0*/  HMMA.16816.F32.BF16 R40, R72.reuse, R84, R40 ;  /* 0x000000544828723c */ /* 0x040fe20000041828 */
[----:B------:R-:W-:Y:S03]  /*10de0*/  IMAD.WIDE.U32 R108, R91, -0x326172a9, RZ ;  /* 0xcd9e8d575b6c7825 */ /* 0x000fe600078e00ff */
[----:B------:R-:W-:Y:S01]  /*10df0*/  LOP3.LUT R89, R89, UR26, R194, 0x96, !PT ;  /* 0x0000001a59597c12 */ /* 0x000fe2000f8e96c2 */
[----:B------:R-:W-:Y:S01]  /*10e00*/  IMAD.WIDE.U32 R130, R0, -0x326172a9, RZ ;  /* 0xcd9e8d5700827825 */ /* 0x000fe200078e00ff */
[----:B------:R-:W-:Y:S01]  /*10e10*/  LOP3.LUT R0, R107, UR23, R88, 0x96, !PT ;  /* 0x000000176b007c12 */ /* 0x000fe2000f8e9658 */
[----:B------:R-:W3:Y:S01]  /*10e20*/  MUFU.EX2 R194, R223 ;  /* 0x000000df00c27308 */ /* 0x000ee20000000800 */
[-C--:B------:R-:W-:Y:S01]  /*10e30*/  HMMA.16816.F32.BF16 R44, R72, R86.reuse, R44 ;  /* 0x00000056482c723c */ /* 0x080fe2000004182c */
[----:B------:R-:W-:Y:S03]  /*10e40*/  LOP3.LUT R104, R109, UR26, R232, 0x96, !PT ;  /* 0x0000001a6d687c12 */ /* 0x000fe6000f8e96e8 */
[----:B------:R-:W-:Y:S01]  /*10e50*/  LOP3.LUT R91, R131, UR23, R108, 0x96, !PT ;  /* 0x00000017835b7c12 */ /* 0x000fe2000f8e966c */
[----:B------:R-:W-:Y:S03]  /*10e60*/  IMAD.WIDE.U32 R108, R0, -0x2daee0ad, RZ ;  /* 0xd2511f53006c7825 */ /* 0x000fe600078e00ff */
[C---:B------:R-:W-:Y:S01]  /*10e70*/  HMMA.16816.F32.BF16 R48, R76.reuse, R86, R48 ;  /* 0x000000564c30723c */ /* 0x040fe20000041830 */
[----:B------:R-:W-:Y:S04]  /*10e80*/  IMAD.WIDE.U32 R88, R89, -0x2daee0ad, RZ ;  /* 0xd2511f5359587825 */ /* 0x000fe800078e00ff */
[----:B------:R-:W-:Y:S01]  /*10e90*/  IMAD.WIDE.U32 R124, R91, -0x2daee0ad, RZ ;  /* 0xd2511f535b7c7825 */ /* 0x000fe200078e00ff */
[----:B------:R-:W-:Y:S02]  /*10ea0*/  LOP3.LUT R84, R109, UR5, R88, 0x96, !PT ;  /* 0x000000056d547c12 */ /* 0x000fe4000f8e9658 */
[----:B------:R-:W-:Y:S01]  /*10eb0*/  LOP3.LUT R88, R89, UR11, R90, 0x96, !PT ;  /* 0x0000000b59587c12 */ /* 0x000fe2000f8e965a */
[----:B------:R-:W-:Y:S04]  /*10ec0*/  IMAD.WIDE.U32 R104, R104, -0x2daee0ad, RZ ;  /* 0xd2511f5368687825 */ /* 0x000fe800078e00ff */
[----:B------:R-:W-:Y:S01]  /*10ed0*/  IMAD.WIDE.U32 R84, R84, -0x326172a9, RZ ;  /* 0xcd9e8d5754547825 */ /* 0x000fe200078e00ff */
[-C--:B--2---:R-:W-:Y:S01]  /*10ee0*/  HMMA.16816.F32.BF16 R52, R76, R80.reuse, R52 ;  /* 0x000000504c34723c */ /* 0x084fe20000041834 */
[----:B------:R-:W-:Y:S02]  /*10ef0*/  LOP3.LUT R90, R125, UR5, R104, 0x96, !PT ;  /* 0x000000057d5a7c12 */ /* 0x000fe4000f8e9668 */
[----:B------:R-:W-:Y:S01]  /*10f00*/  LOP3.LUT R103, R105, UR11, R112, 0x96, !PT ;  /* 0x0000000b69677c12 */ /* 0x000fe2000f8e9670 */
[----:B------:R-:W-:Y:S01]  /*10f10*/  IMAD.WIDE.U32 R104, R88, -0x326172a9, RZ ;  /* 0xcd9e8d5758687825 */ /* 0x000fe200078e00ff */
[----:B------:R-:W-:Y:S02]  /*10f20*/  LOP3.LUT R0, R84, 0xffff, RZ, 0xc0, !PT ;  /* 0x0000ffff54007812 */ /* 0x000fe400078ec0ff */
[----:B------:R-:W-:Y:S01]  /*10f30*/  SHF.R.U32.HI R89, RZ, 0x10, R84 ;  /* 0x00000010ff597819 */ /* 0x000fe20000011654 */
[C---:B------:R-:W-:Y:S01]  /*10f40*/  HMMA.16816.F32.BF16 R56, R72.reuse, R80, R56 ;  /* 0x000000504838723c */ /* 0x040fe20000041838 */
[----:B------:R-:W-:Y:S03]  /*10f50*/  IMAD.WIDE.U32 R90, R90, -0x326172a9, RZ ;  /* 0xcd9e8d575a5a7825 */ /* 0x000fe600078e00ff */
[----:B------:R-:W-:Y:S01]  /*10f60*/  LOP3.LUT R88, R85, UR32, R104, 0x96, !PT ;  /* 0x0000002055587c12 */ /* 0x000fe2000f8e9668 */
[----:B------:R-:W-:Y:S01]  /*10f70*/  IMAD.WIDE.U32 R112, R103, -0x326172a9, RZ ;  /* 0xcd9e8d5767707825 */ /* 0x000fe200078e00ff */
[----:B------:R-:W-:Y:S02]  /*10f80*/  SHF.R.U32.HI R104, RZ, 0x18, R84 ;  /* 0x00000018ff687819 */ /* 0x000fe40000011654 */
[-C--:B------:R-:W-:Y:S01]  /*10f90*/  HMMA.16816.F32.BF16 R60, R72, R82.reuse, R60 ;  /* 0x00000052483c723c */ /* 0x080fe2000004183c */
[----:B------:R-:W-:Y:S03]  /*10fa0*/  LOP3.LUT R87, R90, 0xffff, RZ, 0xc0, !PT ;  /* 0x0000ffff5a577812 */ /* 0x000fe600078ec0ff */
[----:B------:R-:W-:Y:S02]  /*10fb0*/  SHF.R.U32.HI R86, RZ, 0x10, R90 ;  /* 0x00000010ff567819 */ /* 0x000fe4000001165a */
[----:B------:R-:W-:Y:S02]  /*10fc0*/  LOP3.LUT R96, R84, 0xff, RZ, 0xc0, !PT ;  /* 0x000000ff54607812 */ /* 0x000fe400078ec0ff */
[----:B------:R-:W-:Y:S01]  /*10fd0*/  HMMA.16816.F32.BF16 R64, R76, R82, R64 ;  /* 0x000000524c40723c */ /* 0x000fe20000041840 */
[----:B------:R-:W-:Y:S03]  /*10fe0*/  SHF.R.U32.HI R84, RZ, 0x8, R0 ;  /* 0x00000008ff547819 */ /* 0x000fe60000011600 */
[----:B------:R-:W-:Y:S02]  /*10ff0*/  LOP3.LUT R85, R89, 0xff, RZ, 0xc0, !PT ;  /* 0x000000ff59557812 */ /* 0x000fe400078ec0ff */
[----:B------:R-:W-:Y:S02]  /*11000*/  SHF.R.U32.HI R87, RZ, 0x8, R87 ;  /* 0x00000008ff577819 */ /* 0x000fe40000011657 */
[----:B------:R-:W-:Y:S04]  /*11010*/  LOP3.LUT R86, R86, 0xff, RZ, 0xc0, !PT ;  /* 0x000000ff56567812 */ /* 0x000fe800078ec0ff */
[----:B------:R-:W-:Y:S02]  /*11020*/  LOP3.LUT R107, R90, 0xff, RZ, 0xc0, !PT ;  /* 0x000000ff5a6b7812 */ /* 0x000fe400078ec0ff */
[----:B------:R-:W-:Y:S02]  /*11030*/  SHF.R.U32.HI R109, RZ, 0x18, R90 ;  /* 0x00000018ff6d7819 */ /* 0x000fe4000001165a */
[----:B------:R-:W-:Y:S02]  /*11040*/  PRMT R103, R96, 0x5410, R84 ;  /* 0x0000541060677816 */ /* 0x000fe40000000054 */
[----:B------:R-:W-:Y:S02]  /*11050*/  LOP3.LUT R84, R88, 0xffff, RZ, 0xc0, !PT ;  /* 0x0000ffff58547812 */ /* 0x000fe400078ec0ff */
[----:B------:R-:W-:Y:S01]  /*11060*/  PRMT R104, R85, 0x5410, R104 ;  /* 0x0000541055687816 */ /* 0x000fe20000000068 */
[--C-:B------:R-:W-:Y:S01]  /*11070*/  HSET2.LE.AND R74, R103, R129.reuse, PT ;  /* 0x00000081674a7233 */ /* 0x100fe20003803000 */
[----:B------:R-:W-:Y:S02]  /*11080*/  SHF.R.U32.HI R89, RZ, 0x8, R84 ;  /* 0x00000008ff597819 */ /* 0x000fe40000011654 */
[----:B------:R-:W-:Y:S01]  /*11090*/  PRMT R107, R107, 0x5410, R87 ;  /* 0x000054106b6b7816 */ /* 0x000fe20000000057 */
[--C-:B------:R-:W-:Y:S01]  /*110a0*/  HSET2.LE.AND R75, R104, R129.reuse, PT ;  /* 0x00000081684b7233 */ /* 0x100fe20003803000 */
[----:B------:R-:W-:Y:S02]  /*110b0*/  PRMT R109, R86, 0x5410, R109 ;  /* 0x00005410566d7816 */ /* 0x000fe4000000006d */
[----:B------:R-:W2:Y:S01]  /*110c0*/  LDSM.16.MT88.4 R84, [R173+0x7000] ;  /* 0x00700000ad54783b */ /* 0x000ea20000004200 */
[----:B------:R-:W-:Y:S01]  /*110d0*/  LOP3.LUT R0, R91, UR32, R112, 0x96, !PT ;  /* 0x000000205b007c12 */ /* 0x000fe2000f8e9670 */
[--C-:B------:R-:W-:Y:S01]  /*110e0*/  HSET2.LE.AND R78, R107, R129.reuse, PT ;  /* 0x000000816b4e7233 */ /* 0x100fe20003803000 */
[--C-:B------:R-:W-:Y:S01]  /*110f0*/  SHF.R.U32.HI R81, RZ, 0x10, R88.reuse ;  /* 0x00000010ff517819 */ /* 0x100fe20000011658 */
[--C-:B------:R-:W-:Y:S01]  /*11100*/  HSET2.LE.AND R79, R109, R129.reuse, PT ;  /* 0x000000816d4f7233 */ /* 0x100fe20003803000 */
[----:B------:R-:W-:Y:S02]  /*11110*/  LOP3.LUT R90, R88, 0xff, RZ, 0xc0, !PT ;  /* 0x000000ff585a7812 */ /* 0x000fe400078ec0ff */
[----:B------:R-:W-:Y:S02]  /*11120*/  LOP3.LUT R80, R0, 0xffff, RZ, 0xc0, !PT ;  /* 0x0000ffff00507812 */ /* 0x000fe400078ec0ff */
[----:B------:R-:W-:Y:S02]  /*11130*/  SHF.R.U32.HI R91, RZ, 0x18, R88 ;  /* 0x00000018ff5b7819 */ /* 0x000fe40000011658 */
        /* <DEDUP_REMOVED lines=9> */
[----:B------:R-:W-:Y:S02]  /*111d0*/  SHF.R.U32.HI R88, RZ, 0x18, R0 ;  /* 0x00000018ff587819 */ /* 0x000fe40000011600 */
[----:B------:R-:W-:Y:S01]  /*111e0*/  LOP3.LUT R0, R89, 0xff, RZ, 0xc0, !PT ;  /* 0x000000ff59007812 */ /* 0x000fe200078ec0ff */
[--C-:B------:R-:W-:Y:S01]  /*111f0*/  HSET2.LE.AND R76, R80, R129.reuse, PT ;  /* 0x00000081504c7233 */ /* 0x100fe20003803000 */
[----:B------:R-:W-:Y:S01]  /*11200*/  LOP3.LUT R74, R74, R111, RZ, 0xc0, !PT ;  /* 0x0000006f4a4a7212 */ /* 0x000fe200078ec0ff */
[----:B------:R-:W4:Y:S01]  /*11210*/  LDSM.16.MT88.4 R80, [R176+0x7000] ;  /* 0x00700000b050783b */ /* 0x000f220000004200 */
[--C-:B------:R-:W-:Y:S02]  /*11220*/  PRMT R0, R0, 0x5410, R88.reuse ;  /* 0x0000541000007816 */ /* 0x100fe40000000058 */
[----:B------:R-:W-:Y:S02]  /*11230*/  LOP3.LUT R75, R75, R110, RZ, 0xc0, !PT ;  /* 0x0000006e4b4b7212 */ /* 0x000fe400078ec0ff */
[C---:B------:R-:W-:Y:S01]  /*11240*/  PRMT R89, R133.reuse, 0x7610, R89 ;  /* 0x0000761085597816 */ /* 0x040fe20000000059 */
[----:B------:R-:W-:Y:S01]  /*11250*/  HSET2.LE.AND R77, R0, R129, PT ;  /* 0x00000081004d7233 */ /* 0x000fe20003803000 */
[----:B------:R-:W-:Y:S02]  /*11260*/  PRMT R88, R133, 0x7632, R88 ;  /* 0x0000763285587816 */ /* 0x000fe40000000058 */
[----:B------:R-:W-:Y:S01]  /*11270*/  LOP3.LUT R72, R72, R115, RZ, 0xc0, !PT ;  /* 0x0000007348487212 */ /* 0x000fe200078ec0ff */
[----:B------:R-:W-:Y:S01]  /*11280*/  @!P5 HFMA2.BF16_V2 R244, -RZ.H0_H0, RZ.H0_H0, -R89.H0_H0 ;  /* 0x200000fffff4d231 */ /* 0x000fe20000340959 */
[----:B------:R-:W-:Y:S01]  /*11290*/  LOP3.LUT R73, R73, R114, RZ, 0xc0, !PT ;  /* 0x0000007249497212 */ /* 0x000fe200078ec0ff */
[----:B------:R-:W-:Y:S01]  /*112a0*/  @!P6 HFMA2.BF16_V2 R241, -RZ.H0_H0, RZ.H0_H0, -R88.H0_H0 ;  /* 0x200000fffff1e231 */ /* 0x000fe20000340958 */
[----:B------:R-:W-:Y:S02]  /*112b0*/  PRMT R0, R89, 0x5410, R88 ;  /* 0x0000541059007816 */ /* 0x000fe40000000058 */
[----:B------:R-:W-:Y:S02]  /*112c0*/  LOP3.LUT R76, R76, R119, RZ, 0xc0, !PT ;  /* 0x000000774c4c7212 */ /* 0x000fe400078ec0ff */
[----:B------:R-:W-:Y:S01]  /*112d0*/  LOP3.LUT R78, R78, R118, RZ, 0xc0, !PT ;  /* 0x000000764e4e7212 */ /* 0x000fe200078ec0ff */
[-C--:B--2---:R-:W-:Y:S01]  /*112e0*/  HMMA.16816.F32.BF16 R4, R72, R84.reuse, R4 ;  /* 0x000000544804723c */ /* 0x084fe20000041804 */
[----:B------:R-:W-:Y:S02]  /*112f0*/  LOP3.LUT R77, R77, R117, RZ, 0xc0, !PT ;  /* 0x000000754d4d7212 */ /* 0x000fe400078ec0ff */
[----:B------:R-:W-:Y:S02]  /*11300*/  LOP3.LUT R79, R79, R0, RZ, 0xc0, !PT ;  /* 0x000000004f4f7212 */ /* 0x000fe400078ec0ff */
[----:B------:R-:W-:Y:S02]  /*11310*/  @!P5 PRMT R89, R244, 0x5410, RZ ;  /* 0x00005410f459d816 */ /* 0x000fe400000000ff */
[----:B------:R-:W-:Y:S02]  /*11320*/  @!P6 PRMT R88, R241, 0x5410, RZ ;  /* 0x00005410f158e816 */ /* 0x000fe400000000ff */
[----:B------:R-:W-:Y:S01]  /*11330*/  LOP3.LUT R103, R126, 0xffff, RZ, 0xc0, !PT ;  /* 0x0000ffff7e677812 */ /* 0x000fe200078ec0ff */
[C---:B------:R-:W-:Y:S01]  /*11340*/  HMMA.16816.F32.BF16 R8, R76.reuse, R84, R8 ;  /* 0x000000544c08723c */ /* 0x040fe20000041808 */
[----:B------:R-:W-:Y:S01]  /*11350*/  STG.E.U16 [R188.64+0x50], R89 ;  /* 0x00005059bc007986 */ /* 0x000fe2000c101510 */
[----:B------:R-:W-:Y:S02]  /*11360*/  SHF.R.U32.HI R107, RZ, 0x10, R126 ;  /* 0x00000010ff6b7819 */ /* 0x000fe4000001167e */
[-C--:B------:R-:W-:Y:S01]  /*11370*/  ISETP.GE.U32.AND P6, PT, R217, R132.reuse, PT ;  /* 0x00000084d900720c */ /* 0x080fe20003fc6070 */
[----:B------:R-:W-:Y:S01]  /*11380*/  STG.E.U16 [R188.64+0x52], R88 ;  /* 0x00005258bc007986 */ /* 0x000fe2000c101510 */
[----:B------:R-:W-:Y:S02]  /*11390*/  LOP3.LUT R92, R105, UR8, R106, 0x96, !PT ;  /* 0x00000008695c7c12 */ /* 0x000fe4000f8e966a */
[-C--:B------:R-:W-:Y:S01]  /*113a0*/  HMMA.16816.F32.BF16 R12, R76, R86.reuse, R12 ;  /* 0x000000564c0c723c */ /* 0x080fe2000004180c */
[----:B------:R-:W-:Y:S01]  /*113b0*/  STG.E.U16 [R168.64+0x60], R165 ;  /* 0x000060a5a8007986 */ /* 0x000fe2000c101510 */
[----:B------:R-:W-:Y:S02]  /*113c0*/  ISETP.GE.U32.AND P5, PT, R217, R132, PT ;  /* 0x00000084d900720c */ /* 0x000fe40003fa6070 */
[----:B------:R-:W-:Y:S01]  /*113d0*/  LOP3.LUT R91, R113, UR8, R130, 0x96, !PT ;  /* 0x00000008715b7c12 */ /* 0x000fe2000f8e9682 */
[----:B------:R-:W-:Y:S01]  /*113e0*/  STG.E.U16 [R168.64+0x62], R164 ;  /* 0x000062a4a8007986 */ /* 0x000fe2000c101510 */
[----:B------:R-:W-:Y:S01]  /*113f0*/  SHF.R.U32.HI R0, RZ, 0x18, R128 ;  /* 0x00000018ff007819 */ /* 0x000fe20000011680 */
[----:B------:R-:W-:Y:S01]  /*11400*/  IMAD.WIDE.U32 R92, R92, -0x2daee0ad, RZ ;  /* 0xd2511f535c5c7825 */ /* 0x000fe200078e00ff */
[C---:B------:R-:W-:Y:S01]  /*11410*/  HMMA.16816.F32.BF16 R16, R72.reuse, R86, R16 ;  /* 0x000000564810723c */ /* 0x040fe20000041810 */
[----:B------:R-:W2:Y:S01]  /*11420*/  LDSM.16.MT88.4 R84, [R174+0x7000] ;  /* 0x00700000ae54783b */ /* 0x000ea20000004200 */
[----:B------:R-:W-:Y:S02]  /*11430*/  ISETP.GE.U32.AND P2, PT, R217, R0, PT ;  /* 0x00000000d900720c */ /* 0x000fe40003f46070 */
[----:B------:R-:W-:Y:S02]  /*11440*/  LOP3.LUT R0, R126, 0xff, RZ, 0xc0, !PT ;  /* 0x000000ff7e007812 */ /* 0x000fe400078ec0ff */
[----:B------:R-:W-:Y:S01]  /*11450*/  PRMT R90, R149, 0x5410, R148 ;  /* 0x00005410955a7816 */ /* 0x000fe20000000094 */
[----:B------:R-:W-:Y:S01]  /*11460*/  @!P5 HFMA2.BF16_V2 R242, -RZ.H0_H0, RZ.H0_H0, -R149.H0_H0 ;  /* 0x200000fffff2d231 */ /* 0x000fe20000340995 */
[-C--:B----4-:R-:W-:Y:S01]  /*11470*/  HMMA.16816.F32.BF16 R20, R72, R80.reuse, R20 ;  /* 0x000000504814723c */ /* 0x090fe20000041814 */
[----:B------:R-:W-:Y:S02]  /*11480*/  @!P3 PRMT R148, R243, 0x5410, RZ ;  /* 0x00005410f394b816 */ /* 0x000fe400000000ff */
[C---:B------:R-:W-:Y:S02]  /*11490*/  ISETP.GE.U32.AND P5, PT, R217.reuse, R0, PT ;  /* 0x00000000d900720c */ /* 0x040fe40003fa6070 */
[----:B------:R-:W-:Y:S01]  /*114a0*/  @!P6 PRMT R149, R242, 0x5410, RZ ;  /* 0x00005410f295e816 */ /* 0x000fe200000000ff */
[----:B------:R-:W-:Y:S01]  /*114b0*/  STG.E.U16 [R170.64+0x62], R148 ;  /* 0x00006294aa007986 */ /* 0x000fe2000c101510 */
[----:B------:R-:W-:Y:S01]  /*114c0*/  ISETP.GE.U32.AND P6, PT, R217, R2, PT ;  /* 0x00000002d900720c */ /* 0x000fe20003fc6070 */
[C---:B------:R-:W-:Y:S01]  /*114d0*/  HMMA.16816.F32.BF16 R24, R76.reuse, R80, R24 ;  /* 0x000000504c18723c */ /* 0x040fe20000041818 */
[----:B------:R-:W-:Y:S01]  /*114e0*/  LOP3.LUT R2, R93, UR31, R108, 0x96, !PT ;  /* 0x0000001f5d027c12 */ /* 0x000fe2000f8e966c */
[----:B------:R-:W-:Y:S02]  /*114f0*/  STG.E.U16 [R170.64+0x60], R149 ;  /* 0x00006095aa007986 */ /* 0x000fe4000c101510 */
[C---:B------:R-:W-:Y:S02]  /*11500*/  LOP3.LUT R71, R92.reuse, 0xffff, RZ, 0xc0, !PT ;  /* 0x0000ffff5c477812 */ /* 0x040fe400078ec0ff */
[----:B------:R-:W-:Y:S01]  /*11510*/  LDSM.16.MT88.4 R108, [R176+0x7800] ;  /* 0x00780000b06c783b */ /* 0x000fe20000004200 */
[----:B------:R-:W-:Y:S01]  /*11520*/  IMAD.WIDE.U32 R80, R91, -0x2daee0ad, RZ ;  /* 0xd2511f535b507825 */ /* 0x000fe200078e00ff */
[-C--:B------:R-:W-:Y:S01]  /*11530*/  HMMA.16816.F32.BF16 R28, R76, R82.reuse, R28 ;  /* 0x000000524c1c723c */ /* 0x080fe2000004181c */
[----:B------:R-:W-:Y:S03]  /*11540*/  LOP3.LUT R91, R92, 0xff, RZ, 0xc0, !PT ;  /* 0x000000ff5c5b7812 */ /* 0x000fe600078ec0ff */
[----:B------:R-:W-:Y:S01]  /*11550*/  LOP3.LUT R0, R81, UR31, R124, 0x96, !PT ;  /* 0x0000001f51007c12 */ /* 0x000fe2000f8e967c */
[----:B------:R-:W-:Y:S01]  /*11560*/  @!P5 HFMA2.BF16_V2 R236, -RZ.H0_H0, RZ.H0_H0, -R144.H0_H0 ;  /* 0x200000ffffecd231 */ /* 0x000fe20000340990 */
[--C-:B------:R-:W-:Y:S01]  /*11570*/  SHF.R.U32.HI R104, RZ, 0x10, R80.reuse ;  /* 0x00000010ff687819 */ /* 0x100fe20000011650 */
[----:B------:R-:W-:Y:S01]  /*11580*/  LDSM.16.MT88.4 R124, [R173+0x7800] ;  /* 0x00780000ad7c783b */ /* 0x000fe20000004200 */
[C---:B------:R-:W-:Y:S01]  /*11590*/  HMMA.16816.F32.BF16 R32, R72.reuse, R82, R32 ;  /* 0x000000524820723c */ /* 0x040fe20000041820 */
[C---:B------:R-:W-:Y:S03]  /*115a0*/  LOP3.LUT R106, R80.reuse, 0xff, RZ, 0xc0, !PT ;  /* 0x000000ff506a7812 */ /* 0x040fe600078ec0ff */
[----:B------:R-:W-:Y:S02]  /*115b0*/  SHF.R.U32.HI R105, RZ, 0x18, R80 ;  /* 0x00000018ff697819 */ /* 0x000fe40000011650 */
[--C-:B------:R-:W-:Y:S01]  /*115c0*/  SHF.R.U32.HI R93, RZ, 0x10, R92.reuse ;  /* 0x00000010ff5d7819 */ /* 0x100fe2000001165c */
[----:B------:R-:W-:Y:S01]  /*115d0*/  STG.E.U16 [R190.64+0x5e], R161 ;  /* 0x00005ea1be007986 */ /* 0x000fe2000c101510 */
[----:B------:R-:W-:Y:S01]  /*115e0*/  SHF.R.U32.HI R96, RZ, 0x18, R92 ;  /* 0x00000018ff607819 */ /* 0x000fe2000001165c */
[-C--:B--2---:R-:W-:Y:S02]  /*115f0*/  HMMA.16816.F32.BF16 R36, R72, R84.reuse, R36 ;  /* 0x000000544824723c */ /* 0x084fe40000041824 */
[----:B------:R-:W-:Y:S01]  /*11600*/  STG.E.U16 [R190.64+0x60], R156 ;  /* 0x0000609cbe007986 */ /* 0x000fe2000c101510 */
[----:B------:R-:W-:Y:S02]  /*11610*/  LOP3.LUT R92, R80, 0xffff, RZ, 0xc0, !PT ;  /* 0x0000ffff505c7812 */ /* 0x000fe400078ec0ff */
[----:B---3--:R-:W-:Y:S01]  /*11620*/  F2FP.BF16.PACK_AB R146, R193, R194 ;  /* 0x000000c2c192723e */ /* 0x008fe200000010ff */
[----:B------:R-:W2:Y:S01]  /*11630*/  LDSM.16.MT88.4 R80, [R175+0x7000] ;  /* 0x00700000af50783b */ /* 0x000ea20000004200 */
[----:B------:R-:W-:Y:S01]  /*11640*/  SHF.R.U32.HI R71, RZ, 0x8, R71 ;  /* 0x00000008ff477819 */ /* 0x000fe20000011647 */
[C---:B------:R-:W-:Y:S01]  /*11650*/  HMMA.16816.F32.BF16 R40, R76.reuse, R84, R40 ;  /* 0x000000544c28723c */ /* 0x040fe20000041828 */
[----:B------:R-:W-:Y:S03]  /*11660*/  PRMT R145, R146, 0x7632, R145 ;  /* 0x0000763292917816 */ /* 0x000fe60000000091 */
[----:B------:R-:W-:Y:S01]  /*11670*/  @!P4 HFMA2.BF16_V2 R238, -RZ.H0_H0, RZ.H0_H0, -R146.H0_H0 ;  /* 0x200000ffffeec231 */ /* 0x000fe20000340992 */
[----:B------:R-:W-:Y:S01]  /*11680*/  PRMT R142, R91, 0x5410, R71 ;  /* 0x000054105b8e7816 */ /* 0x000fe20000000047 */
[----:B------:R-:W-:Y:S01]  /*11690*/  @!P0 HFMA2.BF16_V2 R237, -RZ.H0_H0, RZ.H0_H0, -R145.H0_H0 ;  /* 0x200000ffffed8231 */ /* 0x000fe20000340991 */
[----:B------:R-:W-:Y:S01]  /*116a0*/  LOP3.LUT R85, R2, 0xffff, RZ, 0xc0, !PT ;  /* 0x0000ffff02557812 */ /* 0x000fe200078ec0ff */
[-C--:B------:R-:W-:Y:S01]  /*116b0*/  HMMA.16816.F32.BF16 R44, R76, R86.reuse, R44 ;  /* 0x000000564c2c723c */ /* 0x080fe2000004182c */
[----:B------:R-:W-:Y:S03]  /*116c0*/  LOP3.LUT R84, R0, 0xffff, RZ, 0xc0, !PT ;  /* 0x0000ffff00547812 */ /* 0x000fe600078ec0ff */
[----:B------:R-:W-:Y:S01]  /*116d0*/  SHF.R.U32.HI R91, RZ, 0x8, R103 ;  /* 0x00000008ff5b7819 */ /* 0x000fe20000011667 */
[--C-:B------:R-:W-:Y:S01]  /*116e0*/  HSET2.LE.AND R142, R142, R129.reuse, PT ;  /* 0x000000818e8e7233 */ /* 0x100fe20003803000 */
[----:B------:R-:W-:Y:S02]  /*116f0*/  SHF.R.U32.HI R103, RZ, 0x18, R0 ;  /* 0x00000018ff677819 */ /* 0x000fe40000011600 */
[C---:B------:R-:W-:Y:S01]  /*11700*/  HMMA.16816.F32.BF16 R48, R72.reuse, R86, R48 ;  /* 0x000000564830723c */ /* 0x040fe20000041830 */
[----:B------:R-:W-:Y:S03]  /*11710*/  LOP3.LUT R71, R93, 0xff, RZ, 0xc0, !PT ;  /* 0x000000ff5d477812 */ /* 0x000fe600078ec0ff */
[----:B------:R-:W-:Y:S02]  /*11720*/  SHF.R.U32.HI R93, RZ, 0x8, R92 ;  /* 0x00000008ff5d7819 */ /* 0x000fe4000001165c */
[----:B------:R-:W-:Y:S02]  /*11730*/  PRMT R143, R71, 0x5410, R96 ;  /* 0x00005410478f7816 */ /* 0x000fe40000000060 */
[----:B------:R-:W-:Y:S04]  /*11740*/  LOP3.LUT R71, R91, 0xffff, RZ, 0xc0, !PT ;  /* 0x0000ffff5b477812 */ /* 0x000fe800078ec0ff */
[----:B------:R-:W-:Y:S01]  /*11750*/  LOP3.LUT R92, R104, 0xff, RZ, 0xc0, !PT ;  /* 0x000000ff685c7812 */ /* 0x000fe200078ec0ff */
[----:B------:R-:W-:Y:S01]  /*11760*/  HSET2.LE.AND R143, R143, R129, PT ;  /* 0x000000818f8f7233 */ /* 0x000fe20003803000 */
[----:B------:R-:W-:Y:S02]  /*11770*/  ISETP.GE.U32.AND P3, PT, R217, R71, PT ;  /* 0x00000047d900720c */ /* 0x000fe40003f66070 */
[----:B------:R-:W-:Y:S01]  /*11780*/  PRMT R105, R92, 0x5410, R105 ;  /* 0x000054105c697816 */ /* 0x000fe20000000069 */
[----:B------:R-:W3:Y:S01]  /*11790*/  MUFU.EX2 R71, R224 ;  /* 0x000000e000477308 */ /* 0x000ee20000000800 */
[--C-:B------:R-:W-:Y:S02]  /*117a0*/  SHF.R.U32.HI R92, RZ, 0x10, R2.reuse ;  /* 0x00000010ff5c7819 */ /* 0x100fe40000011602 */
[----:B------:R-:W-:Y:S01]  /*117b0*/  LOP3.LUT R96, R2, 0xff, RZ, 0xc0, !PT ;  /* 0x000000ff02607812 */ /* 0x000fe200078ec0ff */
[-C--:B--2---:R-:W-:Y:S01]  /*117c0*/  HMMA.16816.F32.BF16 R52, R72, R80.reuse, R52 ;  /* 0x000000504834723c */ /* 0x084fe20000041834 */
[----:B------:R-:W-:Y:S02]  /*117d0*/  SHF.R.U32.HI R104, RZ, 0x18, R2 ;  /* 0x00000018ff687819 */ /* 0x000fe40000011602 */
[----:B------:R-:W-:Y:S02]  /*117e0*/  SHF.R.U32.HI R2, RZ, 0x8, R85 ;  /* 0x00000008ff027819 */ /* 0x000fe40000011655 */
[----:B------:R-:W-:Y:S01]  /*117f0*/  LOP3.LUT R85, R92, 0xff, RZ, 0xc0, !PT ;  /* 0x000000ff5c557812 */ /* 0x000fe200078ec0ff */
[----:B------:R-:W-:Y:S01]  /*11800*/  @!P3 HFMA2.BF16_V2 R235, -RZ.H0_H0, RZ.H0_H0, -R147.H0_H0 ;  /* 0x200000ffffebb231 */ /* 0x000fe20000340993 */
[----:B------:R-:W-:Y:S01]  /*11810*/  SHF.R.U32.HI R91, RZ, 0x10, R0 ;  /* 0x00000010ff5b7819 */ /* 0x000fe20000011600 */
[C---:B------:R-:W-:Y:S01]  /*11820*/  HMMA.16816.F32.BF16 R56, R76.reuse, R80, R56 ;  /* 0x000000504c38723c */ /* 0x040fe20000041838 */
[----:B------:R-:W-:Y:S03]  /*11830*/  PRMT R106, R106, 0x5410, R93 ;  /* 0x000054106a6a7816 */ /* 0x000fe6000000005d */
[----:B------:R-:W-:Y:S02]  /*11840*/  LOP3.LUT R93, R0, 0xff, RZ, 0xc0, !PT ;  /* 0x000000ff005d7812 */ /* 0x000fe400078ec0ff */
[----:B------:R-:W-:Y:S02]  /*11850*/  SHF.R.U32.HI R0, RZ, 0x8, R84 ;  /* 0x00000008ff007819 */ /* 0x000fe40000011654 */
[-C--:B------:R-:W-:Y:S01]  /*11860*/  HMMA.16816.F32.BF16 R60, R76, R82.reuse, R60 ;  /* 0x000000524c3c723c */ /* 0x080fe2000004183c */
[----:B------:R-:W-:Y:S01]  /*11870*/  PRMT R96, R96, 0x5410, R2 ;  /* 0x0000541060607816 */ /* 0x000fe20000000002 */
[----:B------:R-:W-:Y:S02]  /*11880*/  LDSM.16.MT88.4 R76, [R175+0x7800] ;  /* 0x00780000af4c783b */ /* 0x000fe40000004200 */
[----:B------:R-:W-:Y:S01]  /*11890*/  PRMT R85, R85, 0x5410, R104 ;  /* 0x0000541055557816 */ /* 0x000fe20000000068 */
[----:B---3--:R-:W-:Y:S01]  /*118a0*/  FADD.FTZ R197, R71, R197 ;  /* 0x000000c547c57221 */ /* 0x008fe20000010000 */
[--C-:B------:R-:W-:Y:S01]  /*118b0*/  PRMT R93, R93, 0x5410, R0.reuse ;  /* 0x000054105d5d7816 */ /* 0x100fe20000000000 */
[--C-:B------:R-:W-:Y:S01]  /*118c0*/  HSET2.LE.AND R140, R96, R129.reuse, PT ;  /* 0x00000081608c7233 */ /* 0x100fe20003803000 */
[----:B------:R-:W-:Y:S01]  /*118d0*/  HMMA.16816.F32.BF16 R64, R72, R82, R64 ;  /* 0x000000524840723c */ /* 0x000fe20000041840 */
[----:B------:R-:W-:Y:S03]  /*118e0*/  LOP3.LUT R84, R91, 0xff, RZ, 0xc0, !PT ;  /* 0x000000ff5b547812 */ /* 0x000fe600078ec0ff */
[--C-:B------:R-:W-:Y:S01]  /*118f0*/  HSET2.LE.AND R141, R85, R129.reuse, PT ;  /* 0x00000081558d7233 */ /* 0x100fe20003803000 */
[----:B------:R-:W-:Y:S01]  /*11900*/  F2FP.BF16.PACK_AB R2, R167, R71 ;  /* 0x00000047a702723e */ /* 0x000fe200000010ff */
[--C-:B------:R-:W-:Y:S01]  /*11910*/  HSET2.LE.AND R80, R93, R129.reuse, PT ;  /* 0x000000815d507233 */ /* 0x100fe20003803000 */
[----:B------:R-:W-:Y:S01]  /*11920*/  PRMT R71, R146, 0x5410, R145 ;  /* 0x0000541092477816 */ /* 0x000fe20000000091 */
[--C-:B------:R-:W-:Y:S01]  /*11930*/  HSET2.LE.AND R82, R106, R129.reuse, PT ;  /* 0x000000816a527233 */ /* 0x100fe20003803000 */
[----:B------:R-:W-:Y:S01]  /*11940*/  PRMT R84, R84, 0x5410, R103 ;  /* 0x0000541054547816 */ /* 0x000fe20000000067 */
[----:B------:R-:W2:Y:S02]  /*11950*/  LDSM.16.MT88.4 R92, [R174+0x7800] ;  /* 0x00780000ae5c783b */ /* 0x000ea40000004200 */
[----:B------:R-:W-:Y:S01]  /*11960*/  PRMT R0, R2, 0x7632, R0 ;  /* 0x0000763202007816 */ /* 0x000fe20000000000 */
[--C-:B------:R-:W-:Y:S01]  /*11970*/  HSET2.LE.AND R83, R105, R129.reuse, PT ;  /* 0x0000008169537233 */ /* 0x100fe20003803000 */
[----:B------:R-:W-:Y:S01]  /*11980*/  PRMT R72, R144, 0x5410, R147 ;  /* 0x0000541090487816 */ /* 0x000fe20000000093 */
[----:B------:R-:W-:Y:S01]  /*11990*/  HSET2.LE.AND R81, R84, R129, PT ;  /* 0x0000008154517233 */ /* 0x000fe20003803000 */
[----:B------:R-:W-:Y:S01]  /*119a0*/  LOP3.LUT R143, R143, R71, RZ, 0xc0, !PT ;  /* 0x000000478f8f7212 */ /* 0x000fe200078ec0ff */
[----:B------:R-:W-:Y:S01]  /*119b0*/  @!P2 HFMA2.BF16_V2 R239, -RZ.H0_H0, RZ.H0_H0, -R0.H0_H0 ;  /* 0x200000ffffefa231 */ /* 0x000fe20000340900 */
[----:B------:R-:W-:Y:S01]  /*119c0*/  LOP3.LUT R142, R142, R120, RZ, 0xc0, !PT ;  /* 0x000000788e8e7212 */ /* 0x000fe200078ec0ff */
[----:B------:R-:W-:Y:S01]  /*119d0*/  @!P6 HFMA2.BF16_V2 R240, -RZ.H0_H0, RZ.H0_H0, -R2.H0_H0 ;  /* 0x200000fffff0e231 */ /* 0x000fe20000340902 */
[----:B------:R-:W-:Y:S02]  /*119e0*/  LOP3.LUT R140, R140, R122, RZ, 0xc0, !PT ;  /* 0x0000007a8c8c7212 */ /* 0x000fe400078ec0ff */
[----:B------:R-:W-:Y:S02]  /*119f0*/  LOP3.LUT R141, R141, R90, RZ, 0xc0, !PT ;  /* 0x0000005a8d8d7212 */ /* 0x000fe400078ec0ff */
[----:B------:R-:W-:Y:S02]  /*11a00*/  F2FP.BF16.PACK_AB R71, R150, R151 ;  /* 0x000000979647723e */ /* 0x000fe400000010ff */
[----:B------:R-:W-:Y:S02]  /*11a10*/  LOP3.LUT R82, R82, R72, RZ, 0xc0, !PT ;  /* 0x0000004852527212 */ /* 0x000fe400078ec0ff */
[----:B------:R-:W-:Y:S01]  /*11a20*/  PRMT R72, R2, 0x5410, R0 ;  /* 0x0000541002487816 */ /* 0x000fe20000000000 */
[-C--:B------:R-:W-:Y:S01]  /*11a30*/  HMMA.16816.F32.BF16 R136, R140, R124.reuse, R4 ;  /* 0x0000007c8c88723c */ /* 0x080fe20000041804 */
[----:B------:R-:W-:Y:S02]  /*11a40*/  LOP3.LUT R83, R83, R71, RZ, 0xc0, !PT ;  /* 0x0000004753537212 */ /* 0x000fe400078ec0ff */
[----:B------:R-:W-:Y:S02]  /*11a50*/  LOP3.LUT R80, R80, R121, RZ, 0xc0, !PT ;  /* 0x0000007950507212 */ /* 0x000fe400078ec0ff */
[----:B------:R-:W-:Y:S01]  /*11a60*/  LOP3.LUT R81, R81, R72, RZ, 0xc0, !PT ;  /* 0x0000004851517212 */ /* 0x000fe200078ec0ff */
[----:B------:R-:W-:Y:S01]  /*11a70*/  IMAD.MOV.U32 R72, RZ, RZ, R3 ;  /* 0x000000ffff487224 */ /* 0x000fe200078e0003 */
[----:B------:R-:W-:Y:S01]  /*11a80*/  @!P2 PRMT R0, R239, 0x5410, RZ ;  /* 0x00005410ef00a816 */ /* 0x000fe200000000ff */
[----:B------:R-:W-:Y:S01]  /*11a90*/  FADD.FTZ R5, R199, R206 ;  /* 0x000000cec7057221 */ /* 0x000fe20000010000 */
[----:B------:R-:W-:Y:S02]  /*11aa0*/  @!P6 PRMT R2, R240, 0x5410, RZ ;  /* 0x00005410f002e816 */ /* 0x000fe400000000ff */
[----:B------:R-:W-:Y:S01]  /*11ab0*/  ISETP.GE.U32.AND P2, PT, R217, R198, PT ;  /* 0x000000c6d900720c */ /* 0x000fe20003f46070 */
[C---:B------:R-:W-:Y:S01]  /*11ac0*/  HMMA.16816.F32.BF16 R132, R80.reuse, R124, R8 ;  /* 0x0000007c5084723c */ /* 0x040fe20000041808 */
[----:B------:R3:W-:Y:S01]  /*11ad0*/  STG.E.U16 [R188.64+0x62], R0 ;  /* 0x00006200bc007986 */ /* 0x0007e2000c101510 */
[----:B------:R-:W-:Y:S02]  /*11ae0*/  @!P4 PRMT R146, R238, 0x5410, RZ ;  /* 0x00005410ee92c816 */ /* 0x000fe400000000ff */
[----:B------:R-:W-:Y:S01]  /*11af0*/  @!P0 PRMT R145, R237, 0x5410, RZ ;  /* 0x00005410ed918816 */ /* 0x000fe200000000ff */
[----:B------:R4:W-:Y:S01]  /*11b00*/  STG.E.U16 [R188.64+0x60], R2 ;  /* 0x00006002bc007986 */ /* 0x0009e2000c101510 */
[----:B------:R-:W-:Y:S02]  /*11b10*/  @!P5 PRMT R144, R236, 0x5410, RZ ;  /* 0x00005410ec90d816 */ /* 0x000fe400000000ff */
[-C--:B------:R-:W-:Y:S01]  /*11b20*/  HMMA.16816.F32.BF16 R128, R80, R126.reuse, R12 ;  /* 0x0000007e5080723c */ /* 0x080fe2000004180c */
[----:B------:R-:W-:Y:S03]  /*11b30*/  STG.E.U16 [R168.64+0x70], R160 ;  /* 0x000070a0a8007986 */ /* 0x000fe6000c101510 */
[----:B------:R-:W-:Y:S01]  /*11b40*/  @!P3 PRMT R147, R235, 0x5410, RZ ;  /* 0x00005410eb93b816 */ /* 0x000fe200000000ff */
[----:B------:R-:W-:Y:S01]  /*11b50*/  STG.E.U16 [R168.64+0x72], R166 ;  /* 0x000072a6a8007986 */ /* 0x000fe2000c101510 */
[----:B------:R-:W-:Y:S01]  /*11b60*/  LOP3.LUT R4, R107, 0xff, RZ, 0xc0, !PT ;  /* 0x000000ff6b047812 */ /* 0x000fe200078ec0ff */
[--C-:B------:R-:W-:Y:S01]  /*11b70*/  @!P2 HFMA2.BF16_V2 R229, -RZ.H0_H0, RZ.H0_H0, -R71.reuse.H1_H1 ;  /* 0x200000ffffe5a231 */ /* 0x100fe20000360947 */
[C---:B------:R-:W-:Y:S01]  /*11b80*/  HMMA.16816.F32.BF16 R124, R140.reuse, R126, R16 ;  /* 0x0000007e8c7c723c */ /* 0x040fe20000041810 */
[----:B------:R-:W-:Y:S01]  /*11b90*/  STG.E.U16 [R170.64+0x70], R146 ;  /* 0x00007092aa007986 */ /* 0x000fe2000c101510 */
[----:B------:R-:W-:Y:S02]  /*11ba0*/  ISETP.GE.U32.AND P6, PT, R217, R4, PT ;  /* 0x00000004d900720c */ /* 0x000fe40003fc6070 */
[----:B------:R-:W-:Y:S01]  /*11bb0*/  @P2 PRMT R4, R71, 0x7632, R4 ;  /* 0x0000763247042816 */ /* 0x000fe20000000004 */
[----:B------:R-:W-:Y:S01]  /*11bc0*/  STG.E.U16 [R170.64+0x72], R145 ;  /* 0x00007291aa007986 */ /* 0x000fe2000c101510 */
[----:B------:R-:W-:Y:S02]  /*11bd0*/  @!P2 PRMT R4, R229, 0x5410, RZ ;  /* 0x00005410e504a816 */ /* 0x000fe400000000ff */
[-C--:B------:R-:W-:Y:S01]  /*11be0*/  HMMA.16816.F32.BF16 R120, R140, R108.reuse, R20 ;  /* 0x0000006c8c78723c */ /* 0x080fe20000041814 */
[----:B------:R-:W-:Y:S03]  /*11bf0*/  STG.E.U16 [R190.64+0x6e], R144 ;  /* 0x00006e90be007986 */ /* 0x000fe6000c101510 */
[----:B------:R-:W-:Y:S01]  /*11c00*/  IADD3 R74, P0, R168, -0x80, RZ ;  /* 0xffffff80a84a7810 */ /* 0x000fe20007f1e0ff */
[----:B------:R-:W-:Y:S01]  /*11c10*/  STG.E.U16 [R190.64+0x70], R147 ;  /* 0x00007093be007986 */ /* 0x000fe2000c101510 */
[----:B---3--:R-:W-:Y:S01]  /*11c20*/  FADD.FTZ R0, R167, R197 ;  /* 0x000000c5a7007221 */ /* 0x008fe20000010000 */
[----:B------:R-:W-:Y:S01]  /*11c30*/  @!P6 HFMA2.BF16_V2 R234, -RZ.H0_H0, RZ.H0_H0, -R71.H0_H0 ;  /* 0x200000ffffeae231 */ /* 0x000fe20000340947 */
[C---:B------:R-:W-:Y:S01]  /*11c40*/  HMMA.16816.F32.BF16 R116, R80.reuse, R108, R24 ;  /* 0x0000006c5074723c */ /* 0x040fe20000041818 */
[----:B------:R3:W-:Y:S03]  /*11c50*/  STG.E.U16 [R188.64+0x72], R4 ;  /* 0x00007204bc007986 */ /* 0x0007e6000c101510 */
[----:B------:R-:W-:Y:S01]  /*11c60*/  @!P6 PRMT R71, R234, 0x5410, RZ ;  /* 0x00005410ea47e816 */ /* 0x000fe200000000ff */
[----:B----4-:R-:W-:Y:S01]  /*11c70*/  FADD.FTZ R2, R196, R203 ;  /* 0x000000cbc4027221 */ /* 0x010fe20000010000 */
[----:B------:R-:W-:Y:S01]  /*11c80*/  IADD3.X R73, R169, -0x1, RZ, P0, !PT ;  /* 0xffffffffa9497810 */ /* 0x000fe200007fe4ff */
[----:B------:R-:W-:Y:S01]  /*11c90*/  FADD.FTZ R151, R151, R0 ;  /* 0x0000000097977221 */ /* 0x000fe20000010000 */
[-C--:B------:R-:W-:Y:S01]  /*11ca0*/  HMMA.16816.F32.BF16 R112, R80, R110.reuse, R28 ;  /* 0x0000006e5070723c */ /* 0x080fe2000004181c */
[----:B------:R4:W-:Y:S01]  /*11cb0*/  STG.E.U16 [R188.64+0x70], R71 ;  /* 0x00007047bc007986 */ /* 0x0009e2000c101510 */
[----:B------:R-:W-:Y:S01]  /*11cc0*/  ISETP.LT.AND P0, PT, RZ, UR33, PT ;  /* 0x00000021ff007c0c */ /* 0x000fe2000bf01270 */
[----:B------:R-:W-:Y:S01]  /*11cd0*/  UIADD3 UR33, UR33, -0x1, URZ ;  /* 0xffffffff21217890 */ /* 0x000fe2000fffe03f */
[----:B------:R-:W-:Y:S02]  /*11ce0*/  FADD.FTZ R222, R150, R151 ;  /* 0x0000009796de7221 */ /* 0x000fe40000010000 */
[----:B------:R-:W-:Y:S02]  /*11cf0*/  IMAD.MOV.U32 R0, RZ, RZ, R69 ;  /* 0x000000ffff007224 */ /* 0x000fe400078e0045 */
[C---:B------:R-:W-:Y:S08]  /*11d00*/  HMMA.16816.F32.BF16 R108, R140.reuse, R110, R32 ;  /* 0x0000006e8c6c723c */ /* 0x040ff00000041820 */
[-C--:B--2---:R-:W-:Y:S01]  /*11d10*/  HMMA.16816.F32.BF16 R104, R140, R92.reuse, R36 ;  /* 0x0000005c8c68723c */ /* 0x084fe20000041824 */
[----:B---3--:R-:W-:Y:S07]  /*11d20*/  FADD.FTZ R4, R194, R202 ;  /* 0x000000cac2047221 */ /* 0x008fee0000010000 */
[C---:B------:R-:W-:Y:S01]  /*11d30*/  HMMA.16816.F32.BF16 R100, R80.reuse, R92, R40 ;  /* 0x0000005c5064723c */ /* 0x040fe20000041828 */
[----:B------:R-:W-:Y:S03]  /*11d40*/  FADD.FTZ R216, R193, R4 ;  /* 0x00000004c1d87221 */ /* 0x000fe60000010000 */
[----:B----4-:R-:W-:Y:S02]  /*11d50*/  FADD.FTZ R189, R201, R5 ;  /* 0x00000005c9bd7221 */ /* 0x010fe40000010000 */
[----:B------:R-:W-:Y:S02]  /*11d60*/  FADD.FTZ R188, R195, R2 ;  /* 0x00000002c3bc7221 */ /* 0x000fe40000010000 */
[-C--:B------:R-:W-:Y:S01]  /*11d70*/  HMMA.16816.F32.BF16 R96, R80, R94.reuse, R44 ;  /* 0x0000005e5060723c */ /* 0x080fe2000004182c */
[----:B------:R-:W-:Y:S03]  /*11d80*/  IMAD.MOV.U32 R2, RZ, RZ, R70 ;  /* 0x000000ffff027224 */ /* 0x000fe600078e0046 */
[----:B------:R-:W-:Y:S04]  /*11d90*/  IMAD.MOV.U32 R71, RZ, RZ, R68 ;  /* 0x000000ffff477224 */ /* 0x000fe800078e0044 */
[C---:B------:R-:W-:Y:S08]  /*11da0*/  HMMA.16816.F32.BF16 R92, R140.reuse, R94, R48 ;  /* 0x0000005e8c5c723c */ /* 0x040ff00000041830 */
[-C--:B------:R-:W-:Y:S08]  /*11db0*/  HMMA.16816.F32.BF16 R88, R140, R76.reuse, R52 ;  /* 0x0000004c8c58723c */ /* 0x080ff00000041834 */
[C---:B------:R-:W-:Y:S08]  /*11dc0*/  HMMA.16816.F32.BF16 R84, R80.reuse, R76, R56 ;  /* 0x0000004c5054723c */ /* 0x040ff00000041838 */
[-C--:B------:R-:W-:Y:S08]  /*11dd0*/  HMMA.16816.F32.BF16 R80, R80, R78.reuse, R60 ;  /* 0x0000004e5050723c */ /* 0x080ff0000004183c */
[----:B------:R-:W-:Y:S01]  /*11de0*/  HMMA.16816.F32.BF16 R76, R140, R78, R64 ;  /* 0x0000004e8c4c723c */ /* 0x000fe20000041840 */
[----:B-1----:R-:W-:-:S07]  /*11df0*/  @P0 BRA `(.L_x_1487) ;  /* 0xffff901000000947 */ /* 0x002fce000383ffff */
.L_x_1486:
[----:B--2---:R-:W1:Y:S01]  /*11e00*/  SHFL.BFLY PT, R0, R189, 0x2, 0x1f ;  /* 0x0c401f00bd007f89 */ /* 0x004e6200000e0000 */
        /* <DEDUP_REMOVED lines=29> */
[----:B------:R-:W3:Y:S01]  /*11fe0*/  SHFL.BFLY PT, R7, R4, 0x1, 0x1f ;  /* 0x0c201f0004077f89 */ /* 0x000ee200000e0000 */
[----:B------:R-:W-:-:S02]  /*11ff0*/  ULDC.U8 UR5, c[0x0][0x328] ;  /* 0x0000ca0000057ab9 */ /* 0x000fc40000000000 */
[-C--:B------:R-:W-:Y:S01]  /*12000*/  LEA.HI R43, R49, R48.reuse, RZ, 0x5 ;  /* 0x00000030312b7211 */ /* 0x080fe200078f28ff */
[----:B------:R-:W-:Y:S02]  /*12010*/  UISETP.NE.AND UP2, UPT, UR5, URZ, UPT ;  /* 0x0000003f0500728c */ /* 0x000fe4000bf45270 */
[----:B------:R-:W-:Y:S01]  /*12020*/  @!UP0 UIADD3 UR7, UR23, UR14, URZ ;  /* 0x0000000e17078290 */ /* 0x000fe2000fffe03f */
[----:B------:R-:W-:Y:S01]  /*12030*/  SHF.R.S32.HI R9, RZ, 0x5, R43 ;  /* 0x00000005ff097819 */ /* 0x000fe2000001142b */
[----:B------:R-:W-:Y:S02]  /*12040*/  UISETP.NE.OR UP3, UPT, UR4, URZ, !UP2 ;  /* 0x0000003f0400728c */ /* 0x000fe4000d765670 */
[----:B------:R-:W-:Y:S01]  /*12050*/  @UP1 ULDC UR15, c[0x0][0x210] ;  /* 0x00008400000f1ab9 */ /* 0x000fe20000000800 */
[----:B-1----:R-:W-:Y:S01]  /*12060*/  FADD.FTZ R39, R0, R8 ;  /* 0x0000000800277221 */ /* 0x002fe20000010000 */
[----:B------:R-:W-:Y:S01]  /*12070*/  ULDC UR5, c[0x0][0x234] ;  /* 0x00008d0000057ab9 */ /* 0x000fe20000000800 */
[----:B------:R-:W1:Y:S01]  /*12080*/  SHFL.BFLY PT, R8, R2, 0x1, 0x1f ;  /* 0x0c201f0002087f89 */ /* 0x000e6200000e0000 */
[----:B------:R-:W-:Y:S01]  /*12090*/  @UP1 UIMAD UR15, UR15, UR8, URZ ;  /* 0x000000080f0f12a4 */ /* 0x000fe2000f8e023f */
[----:B--2---:R-:W-:Y:S01]  /*120a0*/  FADD.FTZ R38, R5, R6 ;  /* 0x0000000605267221 */ /* 0x004fe20000010000 */
[----:B------:R-:W-:Y:S01]  /*120b0*/  LEA.HI R5, R49, R48, RZ, 0x2 ;  /* 0x0000003031057211 */ /* 0x000fe200078f10ff */
[----:B------:R-:W-:Y:S01]  /*120c0*/  @!UP1 USEL UR15, UR8, UR5, !UP2 ;  /* 0x00000005080f9287 */ /* 0x000fe2000d000000 */
[----:B------:R-:W-:Y:S01]  /*120d0*/  FSETP.NE.FTZ.AND P6, PT, R39, RZ, PT ;  /* 0x000000ff2700720b */ /* 0x000fe20003fd5000 */
[----:B------:R-:W-:Y:S01]  /*120e0*/  ULDC UR4, c[0x0][0x1c0] ;  /* 0x0000700000047ab9 */ /* 0x000fe20000000800 */
[----:B------:R-:W-:Y:S01]  /*120f0*/  SHF.R.S32.HI R0, RZ, 0x2, R5 ;  /* 0x00000002ff007819 */ /* 0x000fe20000011405 */
[----:B------:R-:W-:Y:S01]  /*12100*/  @UP1 UMOV UR19, 0x1 ;  /* 0x0000000100131882 */ /* 0x000fe20000000000 */
[----:B------:R-:W-:Y:S01]  /*12110*/  MOV R6, 0x3f800000 ;  /* 0x3f80000000067802 */ /* 0x000fe20000000f00 */
[----:B---3--:R-:W-:Y:S01]  /*12120*/  FADD.FTZ R41, R4, R7 ;  /* 0x0000000704297221 */ /* 0x008fe20000010000 */
[----:B------:R-:W-:Y:S01]  /*12130*/  SHF.R.S32.HI R7, RZ, 0x1f, R5 ;  /* 0x0000001fff077819 */ /* 0x000fe20000011405 */
[----:B------:R-:W-:Y:S01]  /*12140*/  @!UP1 UIMAD UR19, UR15, UR4, URZ ;  /* 0x000000040f1392a4 */ /* 0x000fe2000f8e023f */
[----:B------:R-:W-:Y:S01]  /*12150*/  LOP3.LUT R5, R5, 0x3ffffffc, RZ, 0xc0, !PT ;  /* 0x3ffffffc05057812 */ /* 0x000fe200078ec0ff */
[----:B------:R-:W-:Y:S01]  /*12160*/  @!UP3 UIMAD UR21, UR6, UR8, URZ ;  /* 0x000000080615b2a4 */ /* 0x000fe2000f8e023f */
[----:B------:R-:W-:Y:S01]  /*12170*/  FSETP.NE.FTZ.AND P4, PT, R41, RZ, PT ;  /* 0x000000ff2900720b */ /* 0x000fe20003f95000 */
[----:B------:R-:W-:Y:S01]  /*12180*/  @UP1 ULDC UR20, c[0x0][0x210] ;  /* 0x0000840000141ab9 */ /* 0x000fe20000000800 */
[----:B------:R-:W-:Y:S01]  /*12190*/  IADD3 R5, -R5, R48, RZ ;  /* 0x0000003005057210 */ /* 0x000fe20007ffe1ff */
[----:B------:R-:W2:Y:S01]  /*121a0*/  @P6 MUFU.RCP R6, R39 ;  /* 0x0000002700066308 */ /* 0x000ea20000001000 */
[----:B------:R-:W-:Y:S01]  /*121b0*/  FSETP.NE.FTZ.AND P5, PT, R38, RZ, PT ;  /* 0x000000ff2600720b */ /* 0x000fe20003fb5000 */
[----:B------:R-:W-:Y:S01]  /*121c0*/  UIMAD UR5, UR6, UR19, URZ ;  /* 0x00000013060572a4 */ /* 0x000fe2000f8e023f */
[----:B------:R-:W-:Y:S01]  /*121d0*/  LEA R42, R9, R5, 0x9 ;  /* 0x00000005092a7211 */ /* 0x000fe200078e48ff */
[----:B------:R-:W-:Y:S01]  /*121e0*/  @!UP1 UMOV UR20, 0x1 ;  /* 0x0000000100149882 */ /* 0x000fe20000000000 */
[----:B------:R-:W-:Y:S01]  /*121f0*/  MOV R5, 0x3f800000 ;  /* 0x3f80000000057802 */ /* 0x000fe20000000f00 */
[----:B-1----:R-:W-:Y:S01]  /*12200*/  FADD.FTZ R40, R2, R8 ;  /* 0x0000000802287221 */ /* 0x002fe20000010000 */
[----:B------:R-:W-:Y:S01]  /*12210*/  LEA.HI R7, R7, R0, RZ, 0x3 ;  /* 0x0000000007077211 */ /* 0x000fe200078f18ff */
[----:B------:R-:W-:Y:S01]  /*12220*/  @!UP3 USEL UR21, UR21, UR9, !UP0 ;  /* 0x000000091515b287 */ /* 0x000fe2000c000000 */
[----:B------:R-:W-:Y:S01]  /*12230*/  MOV R2, 0x3f800000 ;  /* 0x3f80000000027802 */ /* 0x000fe20000000f00 */
[----:B------:R-:W-:Y:S01]  /*12240*/  UIMAD UR4, UR11, UR20, URZ ;  /* 0x000000140b0472a4 */ /* 0x000fe2000f8e023f */
[----:B------:R-:W-:Y:S01]  /*12250*/  FSETP.NE.FTZ.AND P3, PT, R40, RZ, PT ;  /* 0x000000ff2800720b */ /* 0x000fe20003f75000 */
[----:B------:R-:W-:Y:S01]  /*12260*/  USEL UR5, UR5, URZ, UP3 ;  /* 0x0000003f05057287 */ /* 0x000fe20009800000 */
[----:B------:R-:W-:Y:S01]  /*12270*/  LOP3.LUT R11, R7, 0xfffffff8, RZ, 0xc0, !PT ;  /* 0xfffffff8070b7812 */ /* 0x000fe200078ec0ff */
[----:B------:R-:W-:Y:S01]  /*12280*/  USHF.L.U32 UR4, UR4, 0x7, URZ ;  /* 0x0000000704047899 */ /* 0x000fe2000800063f */
[----:B------:R-:W-:Y:S01]  /*12290*/  MOV R4, 0x3f800000 ;  /* 0x3f80000000047802 */ /* 0x000fe20000000f00 */
[----:B------:R-:W-:Y:S01]  /*122a0*/  @P4 MUFU.RCP R2, R41 ;  /* 0x0000002900024308 */ /* 0x000fe20000001000 */
[----:B------:R-:W-:Y:S01]  /*122b0*/  IADD3 R11, R0, -R11, RZ ;  /* 0x8000000b000b7210 */ /* 0x000fe20007ffe0ff */
[----:B--2---:R-:W-:Y:S01]  /*122c0*/  FMUL.FTZ R0, R6, c[0x0][0x2dc] ;  /* 0x0000b70006007a20 */ /* 0x004fe20000410000 */
[----:B------:R-:W-:Y:S01]  /*122d0*/  MOV R6, 0xfffffff0 ;  /* 0xfffffff000067802 */ /* 0x000fe20000000f00 */
[----:B------:R-:W-:Y:S01]  /*122e0*/  UIMAD UR15, UR12, UR15, UR5 ;  /* 0x0000000f0c0f72a4 */ /* 0x000fe2000f8e0205 */
[----:B------:R-:W-:Y:S01]  /*122f0*/  R2P PR, R11, 0x6 ;  /* 0x000000060b007804 */ /* 0x000fe20000000000 */
[C---:B------:R-:W-:Y:S01]  /*12300*/  FMUL.FTZ R136, R0.reuse, R136 ;  /* 0x0000008800887220 */ /* 0x040fe20000410000 */
[----:B------:R-:W-:Y:S01]  /*12310*/  @!UP3 UMOV UR26, UR21 ;  /* 0x00000015001abc82 */ /* 0x000fe20008000000 */
[----:B------:R-:W1:Y:S01]  /*12320*/  @P3 MUFU.RCP R5, R40 ;  /* 0x0000002800053308 */ /* 0x000e620000001000 */
[C---:B------:R-:W-:Y:S01]  /*12330*/  FMUL.FTZ R9, R0.reuse, R137 ;  /* 0x0000008900097220 */ /* 0x040fe20000410000 */
[----:B------:R-:W-:Y:S01]  /*12340*/  USHF.R.S32.HI UR5, URZ, 0x1f, UR4 ;  /* 0x0000001f3f057899 */ /* 0x000fe20008011404 */
[C---:B------:R-:W-:Y:S01]  /*12350*/  FMUL.FTZ R124, R0.reuse, R124 ;  /* 0x0000007c007c7220 */ /* 0x040fe20000410000 */
[----:B------:R-:W-:Y:S01]  /*12360*/  @!UP3 USHF.R.S32.HI UR27, URZ, 0x1f, UR21 ;  /* 0x0000001f3f1bb899 */ /* 0x000fe20008011415 */
[C---:B------:R-:W-:Y:S01]  /*12370*/  FMUL.FTZ R7, R0.reuse, R125 ;  /* 0x0000007d00077220 */ /* 0x040fe20000410000 */
[----:B------:R-:W-:Y:S01]  /*12380*/  F2FP.BF16.PACK_AB R9, R9, R136 ;  /* 0x000000880909723e */ /* 0x000fe200000010ff */
[C---:B------:R-:W-:Y:S01]  /*12390*/  FMUL.FTZ R120, R0.reuse, R120 ;  /* 0x0000007800787220 */ /* 0x040fe20000410000 */
[----:B------:R-:W2:Y:S01]  /*123a0*/  @P5 MUFU.RCP R4, R38 ;  /* 0x0000002600045308 */ /* 0x000ea20000001000 */
[C---:B------:R-:W-:Y:S01]  /*123b0*/  FMUL.FTZ R19, R0.reuse, R121 ;  /* 0x0000007900137220 */ /* 0x040fe20000410000 */
[----:B------:R-:W-:Y:S01]  /*123c0*/  F2FP.BF16.PACK_AB R7, R7, R124 ;  /* 0x0000007c0707723e */ /* 0x000fe200000010ff */
[C---:B------:R-:W-:Y:S01]  /*123d0*/  FMUL.FTZ R108, R0.reuse, R108 ;  /* 0x0000006c006c7220 */ /* 0x040fe20000410000 */
[----:B------:R-:W-:Y:S01]  /*123e0*/  USHF.R.S32.HI UR6, URZ, 0x1f, UR15 ;  /* 0x0000001f3f067899 */ /* 0x000fe2000801140f */
[C---:B------:R-:W-:Y:S01]  /*123f0*/  FMUL.FTZ R15, R0.reuse, R109 ;  /* 0x0000006d000f7220 */ /* 0x040fe20000410000 */
[----:B------:R-:W-:Y:S01]  /*12400*/  F2FP.BF16.PACK_AB R19, R19, R120 ;  /* 0x000000781313723e */ /* 0x000fe200000010ff */
[C---:B------:R-:W-:Y:S01]  /*12410*/  FMUL.FTZ R104, R0.reuse, R104 ;  /* 0x0000006800687220 */ /* 0x040fe20000410000 */
[----:B------:R-:W-:Y:S01]  /*12420*/  UIADD3 UR4, UP2, UP1, UR4, UR26, UR15 ;  /* 0x0000001a04047290 */ /* 0x000fe2000f95e00f */
[C---:B------:R-:W-:Y:S01]  /*12430*/  FMUL.FTZ R33, R0.reuse, R105 ;  /* 0x0000006900217220 */ /* 0x040fe20000410000 */
[----:B------:R-:W-:Y:S01]  /*12440*/  F2FP.BF16.PACK_AB R15, R15, R108 ;  /* 0x0000006c0f0f723e */ /* 0x000fe200000010ff */
[C---:B------:R-:W-:Y:S01]  /*12450*/  FMUL.FTZ R92, R0.reuse, R92 ;  /* 0x0000005c005c7220 */ /* 0x040fe20000410000 */
[----:B------:R-:W-:Y:S01]  /*12460*/  UIADD3.X UR5, UR5, UR27, UR6, UP2, UP1 ;  /* 0x0000001b05057290 */ /* 0x000fe200097e2406 */
[C---:B------:R-:W-:Y:S01]  /*12470*/  FMUL.FTZ R29, R0.reuse, R93 ;  /* 0x0000005d001d7220 */ /* 0x040fe20000410000 */
[----:B------:R-:W-:Y:S01]  /*12480*/  F2FP.BF16.PACK_AB R33, R33, R104 ;  /* 0x000000682121723e */ /* 0x000fe200000010ff */
[C---:B------:R-:W-:Y:S01]  /*12490*/  FMUL.FTZ R88, R0.reuse, R88 ;  /* 0x0000005800587220 */ /* 0x040fe20000410000 */
[----:B------:R-:W-:Y:S01]  /*124a0*/  @!UP0 UMOV UR18, UR22 ;  /* 0x0000001600128c82 */ /* 0x000fe20008000000 */
[C---:B------:R-:W-:Y:S01]  /*124b0*/  FMUL.FTZ R34, R0.reuse, R89 ;  /* 0x0000005900227220 */ /* 0x040fe20000410000 */
[----:B------:R-:W-:Y:S01]  /*124c0*/  F2FP.BF16.PACK_AB R29, R29, R92 ;  /* 0x0000005c1d1d723e */ /* 0x000fe200000010ff */
[----:B------:R-:W-:-:S02]  /*124d0*/  FMUL.FTZ R76, R0, R76 ;  /* 0x0000004c004c7220 */ /* 0x000fc40000410000 */
[----:B------:R-:W-:Y:S01]  /*124e0*/  FMUL.FTZ R12, R0, R77 ;  /* 0x0000004d000c7220 */ /* 0x000fe20000410000 */
[----:B------:R-:W-:Y:S01]  /*124f0*/  F2FP.BF16.PACK_AB R34, R34, R88 ;  /* 0x000000582222723e */ /* 0x000fe200000010ff */
[----:B-1----:R-:W-:Y:S02]  /*12500*/  FMUL.FTZ R0, R5, c[0x0][0x2dc] ;  /* 0x0000b70005007a20 */ /* 0x002fe40000410000 */
[----:B------:R-:W-:Y:S01]  /*12510*/  FMUL.FTZ R2, R2, c[0x0][0x2dc] ;  /* 0x0000b70002027a20 */ /* 0x000fe20000410000 */
[----:B------:R-:W-:Y:S01]  /*12520*/  F2FP.BF16.PACK_AB R12, R12, R76 ;  /* 0x0000004c0c0c723e */ /* 0x000fe200000010ff */
[C---:B------:R-:W-:Y:S02]  /*12530*/  FMUL.FTZ R134, R0.reuse, R134 ;  /* 0x0000008600867220 */ /* 0x040fe40000410000 */
[C---:B------:R-:W-:Y:S02]  /*12540*/  FMUL.FTZ R10, R0.reuse, R135 ;  /* 0x00000087000a7220 */ /* 0x040fe40000410000 */
        /* <DEDUP_REMOVED lines=20> */
[----:B------:R-:W-:Y:S01]  /*12690*/  SHF.L.U32 R0, R11, 0x6, RZ ;  /* 0x000000060b007819 */ /* 0x000fe200000006ff */
[C---:B------:R-:W-:Y:S01]  /*126a0*/  FMUL.FTZ R132, R2.reuse, R132 ;  /* 0x0000008402847220 */ /* 0x040fe20000410000 */
[----:B------:R-:W-:Y:S01]  /*126b0*/  F2FP.BF16.PACK_AB R23, R23, R86 ;  /* 0x000000561717723e */ /* 0x000fe200000010ff */
[----:B------:R-:W-:Y:S01]  /*126c0*/  FMUL.FTZ R36, R2, R133 ;  /* 0x0000008502247220 */ /* 0x000fe20000410000 */
[----:B------:R-:W-:Y:S01]  /*126d0*/  LOP3.LUT R0, R0, 0x1c0, RZ, 0xc0, !PT ;  /* 0x000001c000007812 */ /* 0x000fe200078ec0ff */
[C---:B------:R-:W-:Y:S01]  /*126e0*/  FMUL.FTZ R128, R2.reuse, R128 ;  /* 0x0000008002807220 */ /* 0x040fe20000410000 */
[----:B------:R-:W-:Y:S01]  /*126f0*/  F2FP.BF16.PACK_AB R21, R21, R82 ;  /* 0x000000521515723e */ /* 0x000fe200000010ff */
[----:B------:R-:W-:Y:S01]  /*12700*/  FMUL.FTZ R35, R2, R129 ;  /* 0x0000008102237220 */ /* 0x000fe20000410000 */
[----:B------:R-:W-:Y:S01]  /*12710*/  LEA.HI R0, R0, R0, RZ, 0x1d ;  /* 0x0000000000007211 */ /* 0x000fe200078fe8ff */
[----:B------:R-:W-:Y:S01]  /*12720*/  FMUL.FTZ R116, R2, R116 ;  /* 0x0000007402747220 */ /* 0x000fe20000410000 */
[----:B------:R-:W-:Y:S01]  /*12730*/  F2FP.BF16.PACK_AB R36, R36, R132 ;  /* 0x000000842424723e */ /* 0x000fe200000010ff */
[----:B------:R-:W-:Y:S01]  /*12740*/  FMUL.FTZ R17, R2, R117 ;  /* 0x0000007502117220 */ /* 0x000fe20000410000 */
[----:B------:R-:W-:Y:S01]  /*12750*/  LEA R0, R42, R0, 0x1 ;  /* 0x000000002a007211 */ /* 0x000fe200078e08ff */
        /* <DEDUP_REMOVED lines=17> */
[----:B------:R-:W-:Y:S02]  /*12870*/  F2FP.BF16.PACK_AB R24, R24, R84 ;  /* 0x000000541818723e */ /* 0x000fe400000010ff */
[----:B------:R-:W-:Y:S01]  /*12880*/  ISETP.NE.U32.AND P0, PT, R2, 0x1, PT ;  /* 0x000000010200780c */ /* 0x000fe20003f05070 */
[----:B------:R-:W-:Y:S01]  /*12890*/  FMUL.FTZ R138, R4, R138 ;  /* 0x0000008a048a7220 */ /* 0x000fe20000410000 */
[----:B------:R-:W-:Y:S01]  /*128a0*/  SHF.L.U32 R2, R0, 0x1, RZ ;  /* 0x0000000100027819 */ /* 0x000fe200000006ff */
[----:B------:R-:W-:Y:S01]  /*128b0*/  FMUL.FTZ R8, R4, R139 ;  /* 0x0000008b04087220 */ /* 0x000fe20000410000 */
[----:B------:R-:W-:Y:S01]  /*128c0*/  SEL R6, R6, 0x10, !P0 ;  /* 0x0000001006067807 */ /* 0x000fe20004000000 */
[C---:B------:R-:W-:Y:S01]  /*128d0*/  FMUL.FTZ R126, R4.reuse, R126 ;  /* 0x0000007e047e7220 */ /* 0x040fe20000410000 */
[----:B------:R-:W-:Y:S01]  /*128e0*/  MOV R0, 0x20 ;  /* 0x0000002000007802 */ /* 0x000fe20000000f00 */
[----:B------:R-:W-:Y:S01]  /*128f0*/  FMUL.FTZ R127, R4, R127 ;  /* 0x0000007f047f7220 */ /* 0x000fe20000410000 */
[----:B------:R-:W-:Y:S01]  /*12900*/  F2FP.BF16.PACK_AB R8, R8, R138 ;  /* 0x0000008a0808723e */ /* 0x000fe200000010ff */
[C---:B------:R-:W-:Y:S01]  /*12910*/  FMUL.FTZ R122, R4.reuse, R122 ;  /* 0x0000007a047a7220 */ /* 0x040fe20000410000 */
[----:B------:R1:W-:Y:S01]  /*12920*/  STS [R2], R9 ;  /* 0x0000000902007388 */ /* 0x0003e20000000800 */
[C---:B------:R-:W-:Y:S01]  /*12930*/  FMUL.FTZ R18, R4.reuse, R123 ;  /* 0x0000007b04127220 */ /* 0x040fe20000410000 */
[----:B------:R-:W-:Y:S01]  /*12940*/  F2FP.BF16.PACK_AB R5, R127, R126 ;  /* 0x0000007e7f05723e */ /* 0x000fe200000010ff */
[C---:B------:R-:W-:Y:S01]  /*12950*/  FMUL.FTZ R110, R4.reuse, R110 ;  /* 0x0000006e046e7220 */ /* 0x040fe20000410000 */
[----:B------:R-:W-:Y:S01]  /*12960*/  STS [R2+0x400], R8 ;  /* 0x0004000802007388 */ /* 0x000fe20000000800 */
[----:B------:R-:W-:Y:S01]  /*12970*/  FMUL.FTZ R14, R4, R111 ;  /* 0x0000006f040e7220 */ /* 0x000fe20000410000 */
        /* <DEDUP_REMOVED lines=13> */
[----:B------:R-:W-:Y:S02]  /*12a50*/  F2FP.BF16.PACK_AB R26, R26, R90 ;  /* 0x0000005a1a1a723e */ /* 0x000fe400000010ff */
[----:B-1----:R-:W-:-:S02]  /*12a60*/  MOV R9, 0x7f800000 ;  /* 0x7f80000000097802 */ /* 0x002fc40000000f00 */
[----:B------:R-:W-:Y:S02]  /*12a70*/  F2FP.BF16.PACK_AB R11, R4, R78 ;  /* 0x0000004e040b723e */ /* 0x000fe400000010ff */
[----:B------:R-:W-:-:S05]  /*12a80*/  IADD3 R4, R2, R6, RZ ;  /* 0x0000000602047210 */ /* 0x000fca0007ffe0ff */
        /* <DEDUP_REMOVED lines=14> */
[----:B------:R1:W-:Y:S04]  /*12b70*/  STS [R2+0x400], R14 ;  /* 0x0004000e02007388 */ /* 0x0003e80000000800 */
[----:B------:R-:W-:Y:S04]  /*12b80*/  STS [R5+0x2000], R17 ;  /* 0x0020001105007388 */ /* 0x000fe80000000800 */
[----:B------:R2:W-:Y:S04]  /*12b90*/  STS [R5+0x2400], R16 ;  /* 0x0024001005007388 */ /* 0x0005e80000000800 */
[----:B------:R3:W-:Y:S04]  /*12ba0*/  STS [R2+0x2000], R13 ;  /* 0x0020000d02007388 */ /* 0x0007e80000000800 */
[----:B------:R4:W-:Y:S04]  /*12bb0*/  STS [R2+0x2400], R25 ;  /* 0x0024001902007388 */ /* 0x0009e80000000800 */
[----:B------:R-:W-:Y:S04]  /*12bc0*/  STS [R0], R33 ;  /* 0x0000002100007388 */ /* 0x000fe80000000800 */
[----:B------:R-:W-:Y:S01]  /*12bd0*/  STS [R0+0x400], R32 ;  /* 0x0004002000007388 */ /* 0x000fe20000000800 */
[----:B-1----:R-:W-:-:S02]  /*12be0*/  MOV R14, 0x7f800000 ;  /* 0x7f800000000e7802 */ /* 0x002fc40000000f00 */
[----:B--2---:R-:W-:-:S04]  /*12bf0*/  IADD3 R5, R7, 0x400, R0 ;  /* 0x0000040007057810 */ /* 0x004fc80007ffe000 */
[C---:B------:R-:W-:Y:S02]  /*12c00*/  IADD3 R5, R6.reuse, R5, RZ ;  /* 0x0000000506057210 */ /* 0x040fe40007ffe0ff */
[----:B---3--:R-:W-:Y:S02]  /*12c10*/  MOV R13, 0x7f800000 ;  /* 0x7f800000000d7802 */ /* 0x008fe40000000f00 */
[----:B----4-:R-:W-:Y:S02]  /*12c20*/  IADD3 R2, R6, R0, RZ ;  /* 0x0000000006027210 */ /* 0x010fe40007ffe0ff */
[----:B------:R-:W1:Y:S02]  /*12c30*/  @P6 MUFU.LG2 R6, R39 ;  /* 0x0000002700066308 */ /* 0x000e640000000c00 */
[----:B------:R-:W-:Y:S01]  /*12c40*/  IADD3 R4, R7, R2, RZ ;  /* 0x0000000207047210 */ /* 0x000fe20007ffe0ff */
[----:B------:R-:W-:Y:S04]  /*12c50*/  STS [R2], R29 ;  /* 0x0000001d02007388 */ /* 0x000fe80000000800 */
[----:B------:R-:W-:Y:S04]  /*12c60*/  STS [R2+0x400], R28 ;  /* 0x0004001c02007388 */ /* 0x000fe80000000800 */
[----:B------:R-:W-:Y:S04]  /*12c70*/  STS [R0+0x2000], R31 ;  /* 0x0020001f00007388 */ /* 0x000fe80000000800 */
[----:B------:R2:W-:Y:S01]  /*12c80*/  STS [R0+0x2400], R30 ;  /* 0x0024001e00007388 */ /* 0x0005e20000000800 */
[----:B-1----:R-:W-:-:S03]  /*12c90*/  @P6 FMUL.FTZ R6, R6, 0.69314718246459960938 ;  /* 0x3f31721806066820 */ /* 0x002fc60000410000 */
[----:B------:R-:W-:Y:S01]  /*12ca0*/  STS [R2+0x2000], R27 ;  /* 0x0020001b02007388 */ /* 0x000fe20000000800 */
[----:B------:R-:W-:-:S03]  /*12cb0*/  @P6 FFMA.FTZ R13, R70, c[0x0][0x238], R6 ;  /* 0x00008e00460d6a23 */ /* 0x000fc60000010006 */
        /* <DEDUP_REMOVED lines=12> */
[----:B--2---:R-:W-:-:S02]  /*12d80*/  MOV R12, 0x7f800000 ;  /* 0x7f800000000c7802 */ /* 0x004fc40000000f00 */
[----:B---3--:R-:W-:-:S04]  /*12d90*/  LOP3.LUT R0, R43, 0xffffffe0, RZ, 0xc0, !PT ;  /* 0xffffffe02b007812 */ /* 0x008fc800078ec0ff */
[----:B------:R-:W-:Y:S01]  /*12da0*/  IADD3 R0, -R0, R48, RZ ;  /* 0x0000003000007210 */ /* 0x000fe20007ffe1ff */
[----:B-1----:R-:W-:-:S03]  /*12db0*/  @P5 FMUL.FTZ R4, R2, 0.69314718246459960938 ;  /* 0x3f31721802045820 */ /* 0x002fc60000410000 */
        /* <DEDUP_REMOVED lines=15> */
[----:B------:R-:W1:Y:S01]  /*12eb0*/  LDS.128 R192, [R192+0x3800] ;  /* 0x00380000c0c07984 */ /* 0x000e620000000c00 */
[----:B------:R-:W-:Y:S05]  /*12ec0*/  @P0 BRA `(.L_x_1491) ;  /* 0x0000020000000947 */ /* 0x000fea0003800000 */
[----:B--2---:R-:W2:Y:S02]  /*12ed0*/  LDL.LU R50, [R1+0x114] ;  /* 0x0001140001327983 */ /* 0x004ea40000300800 */
[C---:B--2---:R-:W-:Y:S02]  /*12ee0*/  ISETP.GE.AND P6, PT, R50.reuse, UR24, PT ;  /* 0x0000001832007c0c */ /* 0x044fe4000bfc6270 */
[C---:B------:R-:W-:Y:S02]  /*12ef0*/  IADD3 R3, R50.reuse, 0x8, RZ ;  /* 0x0000000832037810 */ /* 0x040fe40007ffe0ff */
[C---:B------:R-:W-:Y:S02]  /*12f00*/  IADD3 R2, R50.reuse, 0x40, RZ ;  /* 0x0000004032027810 */ /* 0x040fe40007ffe0ff */
[----:B------:R-:W-:Y:S02]  /*12f10*/  ISETP.GE.AND P5, PT, R3, UR24, PT ;  /* 0x0000001803007c0c */ /* 0x000fe4000bfa6270 */
[----:B------:R-:W-:-:S02]  /*12f20*/  IADD3 R0, R50, 0x48, RZ ;  /* 0x0000004832007810 */ /* 0x000fc40007ffe0ff */
[----:B------:R-:W-:Y:S02]  /*12f30*/  ISETP.GE.AND P4, PT, R2, UR24, PT ;  /* 0x0000001802007c0c */ /* 0x000fe4000bf86270 */
        /* <DEDUP_REMOVED lines=25> */
.L_x_1491:
[----:B------:R-:W-:Y:S05]  /*130d0*/  BSYNC B0 ;  /* 0x0000000000007941 */ /* 0x000fea0003800000 */
.L_x_1490:
[----:B--2---:R-:W2:Y:S01]  /*130e0*/  LDL.LU.64 R4, [R1+0xd0] ;  /* 0x0000d00001047983 */ /* 0x004ea20000300a00 */
[----:B------:R-:W-:Y:S01]  /*130f0*/  LEA.HI R12, R49, R48, RZ, 0x3 ;  /* 0x00000030310c7211 */ /* 0x000fe200078f18ff */
[----:B------:R-:W-:Y:S01]  /*13100*/  UIMAD UR11, UR11, -0x80, UR13 ;  /* 0xffffff800b0b78a4 */ /* 0x000fe2000f8e020d */
[----:B------:R-:W-:Y:S01]  /*13110*/  BSSY B0, `(.L_x_1492) ;  /* 0x0000021000007945 */ /* 0x000fe20003800000 */
[----:B------:R-:W4:Y:S01]  /*13120*/  S2R R3, SR_TID.X ;  /* 0x0000000000037919 */ /* 0x000f220000002100 */
[----:B------:R-:W-:Y:S02]  /*13130*/  USHF.R.S32.HI UR6, URZ, 0x1f, UR12 ;  /* 0x0000001f3f067899 */ /* 0x000fe4000801140c */
[----:B------:R-:W-:Y:S01]  /*13140*/  ULDC.64 UR4, c[0x0][0x1f0] ;  /* 0x00007c0000047ab9 */ /* 0x000fe20000000a00 */
[----:B------:R-:W3:Y:S01]  /*13150*/  S2R R10, SR_CTAID.Z ;  /* 0x00000000000a7919 */ /* 0x000ee20000002700 */
[----:B------:R-:W-:-:S04]  /*13160*/  UIMAD UR4, UR6, UR4, URZ ;  /* 0x00000004060472a4 */ /* 0x000fc8000f8e023f */
[----:B------:R-:W-:Y:S01]  /*13170*/  UIMAD UR4, UR12, UR5, UR4 ;  /* 0x000000050c0472a4 */ /* 0x000fe2000f8e0204 */
[----:B----4-:R-:W-:-:S04]  /*13180*/  SHF.R.S32.HI R2, RZ, 0x1f, R3 ;  /* 0x0000001fff027819 */ /* 0x010fc80000011403 */
[----:B------:R-:W-:-:S04]  /*13190*/  LEA.HI R2, R2, R3, RZ, 0x3 ;  /* 0x0000000302027211 */ /* 0x000fc800078f18ff */
[----:B------:R-:W-:Y:S02]  /*131a0*/  LOP3.LUT R0, R2, 0xfffffff8, RZ, 0xc0, !PT ;  /* 0xfffffff802007812 */ /* 0x000fe400078ec0ff */
[----:B------:R-:W-:-:S03]  /*131b0*/  SHF.R.S32.HI R2, RZ, 0x3, R2 ;  /* 0x00000003ff027819 */ /* 0x000fc60000011402 */
[----:B------:R-:W-:Y:S01]  /*131c0*/  IMAD.IADD R0, R3, 0x1, -R0 ;  /* 0x0000000103007824 */ /* 0x000fe200078e0a00 */
[----:B------:R-:W-:-:S03]  /*131d0*/  SHF.R.S32.HI R3, RZ, 0x3, R12 ;  /* 0x00000003ff037819 */ /* 0x000fc6000001140c */
[----:B------:R-:W-:-:S05]  /*131e0*/  IMAD.SHL.U32 R0, R0, 0x8, RZ ;  /* 0x0000000800007824 */ /* 0x000fca00078e00ff */
[----:B------:R-:W-:Y:S02]  /*131f0*/  SHF.R.S32.HI R0, RZ, 0x1f, R0 ;  /* 0x0000001fff007819 */ /* 0x000fe40000011400 */
[C---:B--2---:R-:W-:Y:S02]  /*13200*/  ISETP.GE.AND P1, PT, R4.reuse, c[0x0][0x220], PT ;  /* 0x0000880004007a0c */ /* 0x044fe40003f26270 */
        /* <DEDUP_REMOVED lines=17> */
.L_x_1493:
[----:B------:R-:W-:Y:S05]  /*13320*/  BSYNC B0 ;  /* 0x0000000000007941 */ /* 0x000fea0003800000 */
.L_x_1492:
        /* <DEDUP_REMOVED lines=15> */
.L_x_1495:
[----:B------:R-:W-:Y:S05]  /*13420*/  BSYNC B0 ;  /* 0x0000000000007941 */ /* 0x000fea0003800000 */
.L_x_1494:
        /* <DEDUP_REMOVED lines=15> */
.L_x_1497:
[----:B------:R-:W-:Y:S05]  /*13520*/  BSYNC B0 ;  /* 0x0000000000007941 */ /* 0x000fea0003800000 */
.L_x_1496:
        /* <DEDUP_REMOVED lines=15> */
.L_x_1499:
[----:B------:R-:W-:Y:S05]  /*13620*/  BSYNC B0 ;  /* 0x0000000000007941 */ /* 0x000fea0003800000 */
.L_x_1498:
        /* <DEDUP_REMOVED lines=15> */
.L_x_1501:
[----:B------:R-:W-:Y:S05]  /*13720*/  BSYNC B0 ;  /* 0x0000000000007941 */ /* 0x000fea0003800000 */
.L_x_1500:
        /* <DEDUP_REMOVED lines=15> */
.L_x_1503:
[----:B------:R-:W-:Y:S05]  /*13820*/  BSYNC B0 ;  /* 0x0000000000007941 */ /* 0x000fea0003800000 */
.L_x_1502:
        /* <DEDUP_REMOVED lines=15> */
.L_x_1505:
[----:B------:R-:W-:Y:S05]  /*13920*/  BSYNC B0 ;  /* 0x0000000000007941 */ /* 0x000fea0003800000 */
.L_x_1504:
        /* <DEDUP_REMOVED lines=15> */
.L_x_1448:
[----:B------:R-:W-:Y:S01]  /*13a20*/  UISETP.NE.AND UP3, UPT, UR9, -0x1, UPT ;  /* 0xffffffff0900788c */ /* 0x000fe2000bf65270 */
[----:B------:R-:W-:Y:S01]  /*13a30*/  LEA.HI R4, R4, R150, RZ, 0x3 ;  /* 0x0000009604047211 */ /* 0x000fe200078f18ff */
[----:B------:R-:W-:Y:S01]  /*13a40*/  USHF.R.S32.HI UR8, URZ, 0x1f, UR14 ;  /* 0x0000001f3f087899 */ /* 0x000fe2000801140e */
[----:B------:R-:W1:Y:S01]  /*13a50*/  S2R R8, SR_CTAID.Z ;  /* 0x0000000000087919 */ /* 0x000e620000002700 */
[----:B------:R-:W-:Y:S01]  /*13a60*/  ULDC.64 UR6, c[0x0][0x1e8] ;  /* 0x00007a0000067ab9 */ /* 0x000fe20000000a00 */
[----:B------:R-:W-:Y:S01]  /*13a70*/  LOP3.LUT R0, R4, 0xfffffff8, RZ, 0xc0, !PT ;  /* 0xfffffff804007812 */ /* 0x000fe200078ec0ff */
[----:B------:R-:W-:Y:S01]  /*13a80*/  ULDC.64 UR4, c[0x0][0x1f0] ;  /* 0x00007c0000047ab9 */ /* 0x000fe20000000a00 */
[----:B------:R-:W-:Y:S01]  /*13a90*/  SHF.R.S32.HI R4, RZ, 0x3, R4 ;  /* 0x00000003ff047819 */ /* 0x000fe20000011404 */
[----:B------:R-:W-:Y:S01]  /*13aa0*/  UIMAD UR4, UR8, UR4, URZ ;  /* 0x00000004080472a4 */ /* 0x000fe2000f8e023f */
[----:B------:R-:W-:Y:S01]  /*13ab0*/  BSSY B0, `(.L_x_1506) ;  /* 0x0000041000007945 */ /* 0x000fe20003800000 */
[----:B------:R-:W-:Y:S01]  /*13ac0*/  ULDC UR12, c[0x0][0x214] ;  /* 0x00008500000c7ab9 */ /* 0x000fe20000000800 */
[----:B------:R-:W-:Y:S01]  /*13ad0*/  IMAD.IADD R14, R150, 0x1, -R0 ;  /* 0x00000001960e7824 */ /* 0x000fe200078e0a00 */
[----:B------:R-:W-:Y:S01]  /*13ae0*/  @UP3 UIMAD.WIDE.U32 UR18, UR9, UR6, URZ ;  /* 0x00000006091232a5 */ /* 0x000fe2000f8e003f */
[----:B------:R-:W-:Y:S01]  /*13af0*/  SHF.R.S32.HI R5, RZ, 0x1f, R4 ;  /* 0x0000001fff057819 */ /* 0x000fe20000011404 */
[----:B------:R-:W-:Y:S01]  /*13b00*/  @!UP3 USHF.R.S32.HI UR20, URZ, 0x1f, UR15 ;  /* 0x0000001f3f14b899 */ /* 0x000fe2000801140f */
[----:B------:R-:W-:Y:S01]  /*13b10*/  IMAD.SHL.U32 R0, R14, 0x8, RZ ;  /* 0x000000080e007824 */ /* 0x000fe200078e00ff */
[----:B------:R-:W-:-:S02]  /*13b20*/  ULDC.U8 UR6, c[0x0][0x329] ;  /* 0x0000ca4000067ab9 */ /* 0x000fc40000000000 */
[----:B------:R-:W-:Y:S02]  /*13b30*/  UISETP.NE.AND UP2, UPT, UR6, URZ, UPT ;  /* 0x0000003f0600728c */ /* 0x000fe4000bf45270 */
[----:B------:R-:W-:Y:S01]  /*13b40*/  @UP3 UIMAD UR7, UR9, UR7, UR19 ;  /* 0x00000007090732a4 */ /* 0x000fe2000f8e0213 */
[----:B------:R-:W-:Y:S01]  /*13b50*/  ISETP.GE.AND P1, PT, R0, c[0x0][0x220], PT ;  /* 0x0000880000007a0c */ /* 0x000fe20003f26270 */
[----:B------:R-:W-:Y:S02]  /*13b60*/  UIMAD UR8, UR14, UR5, UR4 ;  /* 0x000000050e0872a4 */ /* 0x000fe4000f8e0204 */
[----:B------:R-:W-:Y:S02]  /*13b70*/  ULDC.U8 UR19, c[0x0][0x328] ;  /* 0x0000ca0000137ab9 */ /* 0x000fe40000000000 */
[----:B------:R-:W-:Y:S02]  /*13b80*/  ULDC.64 UR4, c[0x0][0x1e0] ;  /* 0x0000780000047ab9 */ /* 0x000fe40000000a00 */
[----:B------:R-:W-:-:S02]  /*13b90*/  UISETP.NE.AND UP4, UPT, UR19, URZ, UPT ;  /* 0x0000003f1300728c */ /* 0x000fc4000bf85270 */
[----:B------:R-:W-:Y:S02]  /*13ba0*/  @!UP3 UIMAD UR20, UR20, UR4, URZ ;  /* 0x000000041414b2a4 */ /* 0x000fe4000f8e023f */
[----:B------:R-:W-:Y:S02]  /*13bb0*/  @UP3 UMOV UR21, UR18 ;  /* 0x0000001200153c82 */ /* 0x000fe40008000000 */
[----:B------:R-:W-:Y:S02]  /*13bc0*/  UISETP.EQ.AND UP4, UPT, UR6, URZ, UP4 ;  /* 0x0000003f0600728c */ /* 0x000fe4000a782270 */
[----:B------:R-:W-:Y:S02]  /*13bd0*/  @!UP2 UISETP.NE.AND UP1, UPT, UR19, URZ, UPT ;  /* 0x0000003f1300a28c */ /* 0x000fe4000bf25270 */
[----:B------:R-:W-:Y:S02]  /*13be0*/  @!UP3 UIMAD UR20, UR15, UR5, UR20 ;  /* 0x000000050f14b2a4 */ /* 0x000fe4000f8e0214 */
[----:B------:R-:W-:-:S02]  /*13bf0*/  @UP2 ULDC UR18, c[0x0][0x210] ;  /* 0x0000840000122ab9 */ /* 0x000fc40000000800 */
[----:B------:R-:W-:Y:S02]  /*13c00*/  @!UP3 UIMAD.WIDE.U32 UR22, UR15, UR4, URZ ;  /* 0x000000040f16b2a5 */ /* 0x000fe4000f8e003f */
[----:B------:R-:W-:Y:S02]  /*13c10*/  ULDC UR5, c[0x0][0x234] ;  /* 0x00008d0000057ab9 */ /* 0x000fe40000000800 */
[----:B------:R-:W-:Y:S02]  /*13c20*/  @UP2 UIMAD UR18, UR18, UR12, URZ ;  /* 0x0000000c121222a4 */ /* 0x000fe4000f8e023f */
[----:B------:R-:W-:Y:S02]  /*13c30*/  UISETP.NE.OR UP0, UPT, UR9, -0x1, !UP4 ;  /* 0xffffffff0900788c */ /* 0x000fe4000e705670 */
[----:B------:R-:W-:Y:S02]  /*13c40*/  @!UP2 USEL UR18, UR12, UR5, !UP1 ;  /* 0x000000050c12a287 */ /* 0x000fe4000c800000 */
        /* <DEDUP_REMOVED lines=10> */
[----:B------:R-:W-:Y:S01]  /*13cf0*/  @UP2 ULDC UR25, c[0x0][0x210] ;  /* 0x0000840000192ab9 */ /* 0x000fe20000000800 */
[C---:B------:R-:W-:Y:S01]  /*13d00*/  ISETP.GE.OR P0, PT, R4.reuse, UR13, P1 ;  /* 0x0000000d04007c0c */ /* 0x040fe20008f06670 */
[----:B------:R-:W-:Y:S01]  /*13d10*/  USEL UR24, UR24, URZ, !UP4 ;  /* 0x0000003f18187287 */ /* 0x000fe2000e000000 */
[----:B------:R-:W-:Y:S01]  /*13d20*/  ISETP.GE.AND P2, PT, R4, UR13, PT ;  /* 0x0000000d04007c0c */ /* 0x000fe2000bf46270 */
[----:B------:R-:W-:Y:S01]  /*13d30*/  @!UP2 UMOV UR25, 0x1 ;  /* 0x000000010019a882 */ /* 0x000fe20000000000 */
[----:B-1----:R-:W-:Y:S01]  /*13d40*/  IMAD.WIDE.U32 R8, R8, c[0x0][0x1f0], R2 ;  /* 0x00007c0008087a25 */ /* 0x002fe200078e0002 */
[----:B------:R-:W-:Y:S01]  /*13d50*/  UIMAD UR11, UR11, UR25, URZ ;  /* 0x000000190b0b72a4 */ /* 0x000fe2000f8e023f */
[----:B------:R-:W-:Y:S01]  /*13d60*/  P2R R22, PR, RZ, 0x4 ;  /* 0x00000004ff167803 */ /* 0x000fe20000000000 */
[----:B------:R-:W-:Y:S01]  /*13d70*/  UIMAD UR24, UR14, UR18, UR24 ;  /* 0x000000120e1872a4 */ /* 0x000fe2000f8e0218 */
[----:B------:R-:W-:Y:S01]  /*13d80*/  IMAD.U32 R2, RZ, RZ, UR10 ;  /* 0x0000000aff027e24 */ /* 0x000fe2000f8e00ff */
[----:B------:R-:W-:Y:S01]  /*13d90*/  @!UP4 UMOV UR26, URZ ;  /* 0x0000003f001acc82 */ /* 0x000fe20008000000 */
[----:B------:R-:W-:Y:S01]  /*13da0*/  IADD3 R7, R9, UR8, RZ ;  /* 0x0000000809077c10 */ /* 0x000fe2000fffe0ff */
[----:B------:R-:W-:Y:S01]  /*13db0*/  @UP4 UMOV UR26, UR9 ;  /* 0x00000009001a4c82 */ /* 0x000fe20008000000 */
[----:B------:R-:W-:Y:S01]  /*13dc0*/  IMAD.WIDE R2, R2, 0x80, R4 ;  /* 0x0000008002027825 */ /* 0x000fe200078e0204 */
[----:B------:R-:W-:-:S02]  /*13dd0*/  @!UP4 UMOV UR27, URZ ;  /* 0x0000003f001bcc82 */ /* 0x000fc40008000000 */
[----:B------:R-:W-:Y:S02]  /*13de0*/  USHF.R.S32.HI UR4, URZ, 0x1f, UR11 ;  /* 0x0000001f3f047899 */ /* 0x000fe4000801140b */
[----:B------:R-:W-:Y:S02]  /*13df0*/  @UP4 USHF.R.S32.HI UR27, URZ, 0x1f, UR9 ;  /* 0x0000001f3f1b4899 */ /* 0x000fe40008011409 */
        /* <DEDUP_REMOVED lines=12> */
.L_x_1507:
[----:B------:R-:W-:Y:S05]  /*13ec0*/  BSYNC B0 ;  /* 0x0000000000007941 */ /* 0x000fea0003800000 */
.L_x_1506:
        /* <DEDUP_REMOVED lines=17> */
.L_x_1509:
[----:B------:R-:W-:Y:S05]  /*13fe0*/  BSYNC B0 ;  /* 0x0000000000007941 */ /* 0x000fea0003800000 */
.L_x_1508:
        /* <DEDUP_REMOVED lines=16> */
.L_x_1511:
[----:B------:R-:W-:Y:S05]  /*140f0*/  BSYNC B0 ;  /* 0x0000000000007941 */ /* 0x000fea0003800000 */
.L_x_1510:
        /* <DEDUP_REMOVED lines=16> */
.L_x_1513:
[----:B------:R-:W-:Y:S05]  /*14200*/  BSYNC B0 ;  /* 0x0000000000007941 */ /* 0x000fea0003800000 */
.L_x_1512:
        /* <DEDUP_REMOVED lines=16> */
.L_x_1515:
[----:B------:R-:W-:Y:S05]  /*14310*/  BSYNC B0 ;  /* 0x0000000000007941 */ /* 0x000fea0003800000 */
.L_x_1514:
        /* <DEDUP_REMOVED lines=16> */
.L_x_1517:
[----:B------:R-:W-:Y:S05]  /*14420*/  BSYNC B0 ;  /* 0x0000000000007941 */ /* 0x000fea0003800000 */
.L_x_1516:
        /* <DEDUP_REMOVED lines=16> */
.L_x_1519:
[----:B------:R-:W-:Y:S05]  /*14530*/  BSYNC B0 ;  /* 0x0000000000007941 */ /* 0x000fea0003800000 */
.L_x_1518:
        /* <DEDUP_REMOVED lines=15> */
.L_x_1521:
[----:B------:R-:W-:Y:S05]  /*14630*/  BSYNC B0 ;  /* 0x0000000000007941 */ /* 0x000fea0003800000 */
.L_x_1520:
        /* <DEDUP_REMOVED lines=72> */
.L_x_1522:
        /* <DEDUP_REMOVED lines=12> */
.L_x_2135:


//--------------------- .text._ZN5flash16flash_fwd_kernelI23Flash_fwd_kernel_traitsILi64ELi128ELi64ELi4ELb0ELb0EN7cutlass10bfloat16_tE19Flash_kernel_traitsILi64ELi128ELi64ELi4ES3_EELb0ELb0ELb0ELb1ELb0ELb0ELb1ELb0EEEvNS_16Flash_fwd_paramsE --------------------------
	.section	.text._ZN5flash16flash_fwd_kernelI23Flash_fwd_kernel_traitsILi64ELi128ELi64ELi4ELb0ELb0EN7cutlass10bfloat16_tE19Flash_kernel_traitsILi64ELi128ELi64ELi4ES3_EELb0ELb0ELb0ELb1ELb0ELb0ELb1ELb0EEEvNS_16Flash_fwd_paramsE,"ax",@progbits
	.sectioninfo	@"SHI_REGISTERS=255"
	.align	128
        .global         _ZN5flash16flash_fwd_kernelI23Flash_fwd_kernel_traitsILi64ELi128ELi64ELi4ELb0ELb0EN7cutlass10bfloat16_tE19Flash_kernel_traitsILi64ELi128ELi64ELi4ES3_EELb0ELb0ELb0ELb1ELb0ELb0ELb1ELb0EEEvNS_16Flash_fwd_paramsE
        .type           _ZN5flash16flash_fwd_kernelI23Flash_fwd_kernel_traitsILi64ELi128ELi64ELi4ELb0ELb0EN7cutlass10bfloat16_tE19Flash_kernel_traitsILi64ELi128ELi64ELi4ES3_EELb0ELb0ELb0ELb1ELb0ELb0ELb1ELb0EEEvNS_16Flash_fwd_paramsE,@function
        .size           _ZN5flash16flash_fwd_kernelI23Flash_fwd_kernel_traitsILi64ELi128ELi64ELi4ELb0ELb0EN7cutlass10bfloat16_tE19Flash_kernel_traitsILi64ELi128ELi64ELi4ES3_EELb0ELb0ELb0ELb1ELb0ELb0ELb1ELb0EEEvNS_16Flash_fwd_paramsE,(.L_x_2136 - _ZN5flash16flash_fwd_kernelI23Flash_fwd_kernel_traitsILi64ELi128ELi64ELi4ELb0ELb0EN7cutlass10bfloat16_tE19Flash_kernel_traitsILi64ELi128ELi64ELi4ES3_EELb0ELb0ELb0ELb1ELb0ELb0ELb1ELb0EEEvNS_16Flash_fwd_paramsE)
        .other          _ZN5flash16flash_fwd_kernelI23Flash_fwd_kernel_traitsILi64ELi128ELi64ELi4ELb0ELb0EN7cutlass10bfloat16_tE19Flash_kernel_traitsILi64ELi128ELi64ELi4ES3_EELb0ELb0ELb0ELb1ELb0ELb0ELb1ELb0EEEvNS_16Flash_fwd_paramsE,@"STO_CUDA_ENTRY STV_DEFAULT"
_ZN5flash16flash_fwd_kernelI23Flash_fwd_kernel_traitsILi64ELi128ELi64ELi4ELb0ELb0EN7cutlass10bfloat16_tE19Flash_kernel_traitsILi64ELi128ELi64ELi4ES3_EELb0ELb0ELb0ELb1ELb0ELb0ELb1ELb0EEEvNS_16Flash_fwd_paramsE:
.text._ZN5flash16flash_fwd_kernelI23Flash_fwd_kernel_traitsILi64ELi128ELi64ELi4ELb0ELb0EN7cutlass10bfloat16_tE19Flash_kernel_traitsILi64ELi128ELi64ELi4ES3_EELb0ELb0ELb0ELb1ELb0ELb0ELb1ELb0EEEvNS_16Flash_fwd_paramsE:
        /* <DEDUP_REMOVED lines=10> */
[----:B------:R-:W-:Y:S02]  /*00a0*/  ISETP.NE.U32.AND P0, PT, RZ, c[0x0][0x250], PT ;  /* 0x00009400ff007a0c */ /* 0x000fe40003f05070 */
[----:B------:R-:W-:-:S02]  /*00b0*/  IADD3 R1, R1, -0x20, RZ ;  /* 0xffffffe001017810 */ /* 0x000fc40007ffe0ff */
        /* <DEDUP_REMOVED lines=23> */
.L_x_1523:
[----:B---34-:R-:W-:Y:S02]  /*0230*/  MOV R0, c[0x0][0x218] ;  /* 0x0000860000007a02 */ /* 0x018fe40000000f00 */
.L_x_1524:
        /* <DEDUP_REMOVED lines=12> */
[----:B------:R-:W-:-:S13]  /*0300*/  ISETP.GE.AND P0, PT, R72, 0x1, PT ;  /* 0x000000014800780c */ /* 0x000fda0003f06270 */
[----:B------:R-:W-:Y:S05]  /*0310*/  @!P0 BRA `(.L_x_1525) ;  /* 0x0000c0e000008947 */ /* 0x000fea0003800000 */
[----:B------:R-:W-:Y:S02]  /*0320*/  ISETP.NE.AND P1, PT, R247, -0x1, PT ;  /* 0xfffffffff700780c */ /* 0x000fe40003f25270 */
[----:B------:R-:W-:Y:S02]  /*0330*/  ISETP.NE.AND P0, PT, R8, -0x1, PT ;  /* 0xffffffff0800780c */ /* 0x000fe40003f05270 */
[----:B------:R-:W-:-:S09]  /*0340*/  SHF.R.S32.HI R17, RZ, 0x1f, R16 ;  /* 0x0000001fff117819 */ /* 0x000fd20000011410 */
[----:B-1----:R-:W-:Y:S01]  /*0350*/  @!P1 SHF.R.S32.HI R4, RZ, 0x1f, R22 ;  /* 0x0000001fff049819 */ /* 0x002fe20000011416 */
[----:B------:R-:W-:Y:S01]  /*0360*/  @P1 IMAD.WIDE.U32 R2, R247, c[0x0][0x190], RZ ;  /* 0x00006400f7021a25 */ /* 0x000fe200078e00ff */
[----:B------:R-:W-:-:S03]  /*0370*/  @P0 IADD3 R0, R7, R8, RZ ;  /* 0x0000000807000210 */ /* 0x000fc60007ffe0ff */
[----:B------:R-:W-:Y:S01]  /*0380*/  @!P1 IMAD R6, R4, c[0x0][0x178], RZ ;  /* 0x00005e0004069a24 */ /* 0x000fe200078e02ff */
[----:B------:R-:W-:Y:S01]  /*0390*/  @P1 MOV R9, R2 ;  /* 0x0000000200091202 */ /* 0x000fe20000000f00 */
[----:B------:R-:W-:Y:S02]  /*03a0*/  @P1 IMAD R10, R247, c[0x0][0x194], R3 ;  /* 0x00006500f70a1a24 */ /* 0x000fe400078e0203 */
        /* <DEDUP_REMOVED lines=19> */
.L_x_1526:
        /* <DEDUP_REMOVED lines=41> */
.L_x_1527:
[----:B------:R-:W-:Y:S01]  /*0770*/  SHF.R.S32.HI R20, RZ, 0x1f, R24 ;  /* 0x0000001fff147819 */ /* 0x000fe20000011418 */
[----:B------:R-:W-:Y:S01]  /*0780*/  IMAD.IADD R239, R162, 0x1, -R251 ;  /* 0x00000001a2ef7824 */ /* 0x000fe200078e0afb */
[----:B------:R-:W-:Y:S01]  /*0790*/  BSSY B0, `(.L_x_1528) ;  /* 0x000002b000007945 */ /* 0x000fe20003800000 */
[----:B------:R-:W-:Y:S02]  /*07a0*/  SHF.R.S32.HI R12, RZ, 0x1f, R11 ;  /* 0x0000001fff0c7819 */ /* 0x000fe4000001140b */
[CC--:B------:R-:W-:Y:S02]  /*07b0*/  LEA.HI R0, R20.reuse, R24.reuse, RZ, 0x3 ;  /* 0x0000001814007211 */ /* 0x0c0fe400078f18ff */
[----:B------:R-:W-:Y:S02]  /*07c0*/  LEA.HI R4, R20, R24, RZ, 0x6 ;  /* 0x0000001814047211 */ /* 0x000fe400078f30ff */
[----:B------:R-:W-:-:S02]  /*07d0*/  SHF.R.S32.HI R242, RZ, 0x3, R0 ;  /* 0x00000003fff27819 */ /* 0x000fc40000011400 */
[----:B------:R-:W-:Y:S01]  /*07e0*/  LOP3.LUT R2, R0, 0xfffffff8, RZ, 0xc0, !PT ;  /* 0xfffffff800027812 */ /* 0x000fe200078ec0ff */
[----:B------:R-:W-:Y:S01]  /*07f0*/  IMAD.SHL.U32 R4, R4, 0x8, RZ ;  /* 0x0000000804047824 */ /* 0x000fe200078e00ff */
[----:B------:R-:W-:Y:S01]  /*0800*/  SHF.R.S32.HI R243, RZ, 0x1f, R242 ;  /* 0x0000001ffff37819 */ /* 0x000fe200000114f2 */
[----:B------:R-:W-:Y:S01]  /*0810*/  IMAD.SHL.U32 R0, R242, 0x40, RZ ;  /* 0x00000040f2007824 */ /* 0x000fe200078e00ff */
[----:B------:R-:W-:Y:S01]  /*0820*/  LEA.HI R21, R20, R24, RZ, 0x5 ;  /* 0x0000001814157211 */ /* 0x000fe200078f28ff */
[----:B------:R-:W-:Y:S02]  /*0830*/  IMAD.IADD R19, R24, 0x1, -R2 ;  /* 0x0000000118137824 */ /* 0x000fe400078e0a02 */
[----:B------:R-:W-:Y:S01]  /*0840*/  IMAD.WIDE R236, R236, 0x80, R242 ;  /* 0x00000080ecec7825 */ /* 0x000fe200078e02f2 */
[----:B------:R-:W-:Y:S02]  /*0850*/  LOP3.LUT R2, R0, 0x1c0, RZ, 0xc0, !PT ;  /* 0x000001c000027812 */ /* 0x000fe400078ec0ff */
[----:B------:R-:W-:Y:S01]  /*0860*/  SHF.R.S32.HI R70, RZ, 0x5, R21 ;  /* 0x00000005ff467819 */ /* 0x000fe20000011415 */
[----:B------:R-:W-:-:S05]  /*0870*/  IMAD.SHL.U32 R240, R19, 0x8, RZ ;  /* 0x0000000813f07824 */ /* 0x000fca00078e00ff */
[----:B------:R-:W-:Y:S02]  /*0880*/  LOP3.LUT R0, R2, 0x38, R240, 0xf8, !PT ;  /* 0x0000003802007812 */ /* 0x000fe400078ef8f0 */
[----:B------:R-:W-:Y:S02]  /*0890*/  SHF.R.U32.HI R2, RZ, 0x3, R2 ;  /* 0x00000003ff027819 */ /* 0x000fe40000011602 */
[----:B------:R-:W-:Y:S02]  /*08a0*/  SHF.R.S32.HI R241, RZ, 0x1f, R240 ;  /* 0x0000001ffff17819 */ /* 0x000fe400000114f0 */
[----:B------:R-:W-:Y:S02]  /*08b0*/  LOP3.LUT R0, R0, R2, RZ, 0x3c, !PT ;  /* 0x0000000200007212 */ /* 0x000fe400078e3cff */
[----:B------:R-:W-:Y:S02]  /*08c0*/  IADD3 R2, P0, R240, R9, RZ ;  /* 0x00000009f0027210 */ /* 0x000fe40007f1e0ff */
[----:B------:R-:W-:Y:S01]  /*08d0*/  LOP3.LUT R4, R0, 0xfffffe00, R4, 0xf8, !PT ;  /* 0xfffffe0000047812 */ /* 0x000fe200078ef804 */
[----:B------:R-:W-:-:S02]  /*08e0*/  IMAD R0, R17, c[0x0][0x1a8], RZ ;  /* 0x00006a0011007a24 */ /* 0x000fc400078e02ff */
[----:B------:R-:W-:Y:S01]  /*08f0*/  IMAD.X R3, R241, 0x1, R10, P0 ;  /* 0x00000001f1037824 */ /* 0x000fe200000e060a */
[----:B------:R-:W-:Y:S01]  /*0900*/  ISETP.GE.AND P0, PT, R242, R239, PT ;  /* 0x000000eff200720c */ /* 0x000fe20003f06270 */
[C---:B------:R-:W-:Y:S02]  /*0910*/  IMAD R0, R16.reuse, c[0x0][0x1ac], R0 ;  /* 0x00006b0010007a24 */ /* 0x040fe400078e0200 */
[----:B------:R-:W-:-:S04]  /*0920*/  IMAD.WIDE.U32 R8, R16, c[0x0][0x1a8], R2 ;  /* 0x00006a0010087a25 */ /* 0x000fc800078e0002 */
[----:B------:R-:W-:Y:S02]  /*0930*/  IMAD.SHL.U32 R205, R4, 0x2, RZ ;  /* 0x0000000204cd7824 */ /* 0x000fe400078e00ff */
        /* <DEDUP_REMOVED lines=16> */
.L_x_1529:
[----:B------:R-:W-:Y:S05]  /*0a40*/  BSYNC B0 ;  /* 0x0000000000007941 */ /* 0x000fea0003800000 */
.L_x_1528:
        /* <DEDUP_REMOVED lines=22> */
.L_x_1531:
[----:B------:R-:W-:Y:S05]  /*0bb0*/  BSYNC B0 ;  /* 0x0000000000007941 */ /* 0x000fea0003800000 */
.L_x_1530:
        /* <DEDUP_REMOVED lines=21> */
.L_x_1533:
[----:B------:R-:W-:Y:S05]  /*0d10*/  BSYNC B0 ;  /* 0x0000000000007941 */ /* 0x000fea0003800000 */
.L_x_1532:
        /* <DEDUP_REMOVED lines=22> */
.L_x_1535:
[----:B------:R-:W-:Y:S05]  /*0e80*/  BSYNC B0 ;  /* 0x0000000000007941 */ /* 0x000fea0003800000 */
.L_x_1534:
        /* <DEDUP_REMOVED lines=22> */
.L_x_1537:
[----:B------:R-:W-:Y:S05]  /*0ff0*/  BSYNC B0 ;  /* 0x0000000000007941 */ /* 0x000fea0003800000 */
.L_x_1536:
        /* <DEDUP_REMOVED lines=22> */
.L_x_1539:
[----:B------:R-:W-:Y:S05]  /*1160*/  BSYNC B0 ;  /* 0x0000000000007941 */ /* 0x000fea0003800000 */
.L_x_1538:
        /* <DEDUP_REMOVED lines=22> */
.L_x_1541:
[----:B------:R-:W-:Y:S05]  /*12d0*/  BSYNC B0 ;  /* 0x0000000000007941 */ /* 0x000fea0003800000 */
.L_x_1540:
[----:B------:R-:W-:Y:S01]  /*12e0*/  IADD3 R2, R242, 0x70, RZ ;  /* 0x00000070f2027810 */ /* 0x000fe20007ffe0ff */
[----:B------:R-:W-:Y:S01]  /*12f0*/  IMAD.MOV.U32 R27, RZ, RZ, c[0x0][0x198] ;  /* 0x00006600ff1b7624 */ /* 0x000fe200078e00ff */
[----:B-1----:R-:W-:Y:S01]  /*1300*/  IADD3 R0, R72, 0x3f, RZ ;  /* 0x0000003f48007810 */ /* 0x002fe20007ffe0ff */
[----:B------:R-:W-:Y:S01]  /*1310*/  IMAD.MOV.U32 R3, RZ, RZ, 0x6 ;  /* 0x00000006ff037424 */ /* 0x000fe200078e00ff */
[----:B------:R-:W-:Y:S01]  /*1320*/  ISETP.GE.AND P0, PT, R2, R239, PT ;  /* 0x000000ef0200720c */ /* 0x000fe20003f06270 */
[----:B------:R1:W-:Y:S01]  /*1330*/  STL [R1+0xc], R2 ;  /* 0x00000c0201007387 */ /* 0x0003e20000100800 */
[----:B------:R-:W-:Y:S01]  /*1340*/  BSSY B0, `(.L_x_1542) ;  /* 0x0000017000007945 */ /* 0x000fe20003800000 */
[C---:B------:R-:W-:Y:S01]  /*1350*/  IMAD.SHL.U32 R28, R27.reuse, 0x40, RZ ;  /* 0x000000401b1c7824 */ /* 0x040fe200078e00ff */
[----:B------:R-:W-:Y:S02]  /*1360*/  SHF.L.U64.HI R29, R27, R3, c[0x0][0x19c] ;  /* 0x000067001b1d7619 */ /* 0x000fe40000010203 */
[----:B-1----:R-:W-:-:S04]  /*1370*/  SHF.R.S32.HI R2, RZ, 0x1f, R0 ;  /* 0x0000001fff027819 */ /* 0x002fc80000011400 */
[----:B------:R-:W-:-:S03]  /*1380*/  LEA.HI R222, R2, R0, RZ, 0x6 ;  /* 0x0000000002de7211 */ /* 0x000fc600078f30ff */
        /* <DEDUP_REMOVED lines=18> */
.L_x_1543:
[----:B------:R-:W-:Y:S05]  /*14b0*/  BSYNC B0 ;  /* 0x0000000000007941 */ /* 0x000fea0003800000 */
.L_x_1542:
[----:B------:R-:W-:Y:S01]  /*14c0*/  IMAD R0, R243, c[0x0][0x198], RZ ;  /* 0x00006600f3007a24 */ /* 0x000fe200078e02ff */
[----:B------:R-:W-:Y:S01]  /*14d0*/  LEA.HI R20, R20, R24, RZ, 0x4 ;  /* 0x0000001814147211 */ /* 0x000fe200078f20ff */
[----:B--2---:R-:W-:Y:S01]  /*14e0*/  IMAD.WIDE.U32 R4, R242, c[0x0][0x198], R240 ;  /* 0x00006600f2047a25 */ /* 0x004fe200078e00f0 */
[----:B------:R-:W-:Y:S02]  /*14f0*/  BSSY B0, `(.L_x_1544) ;  /* 0x0000033000007945 */ /* 0x000fe40003800000 */
[----:B------:R-:W-:Y:S01]  /*1500*/  LOP3.LUT R6, R20, 0xfffffff0, RZ, 0xc0, !PT ;  /* 0xfffffff014067812 */ /* 0x000fe200078ec0ff */
[C---:B------:R-:W-:Y:S01]  /*1510*/  IMAD R0, R242.reuse, c[0x0][0x19c], R0 ;  /* 0x00006700f2007a24 */ /* 0x040fe200078e0200 */
[----:B------:R-:W-:Y:S01]  /*1520*/  IADD3 R4, P0, R15, R4, RZ ;  /* 0x000000040f047210 */ /* 0x000fe20007f1e0ff */
[----:B------:R-:W-:Y:S02]  /*1530*/  IMAD R7, R243, c[0x0][0x1a0], RZ ;  /* 0x00006800f3077a24 */ /* 0x000fe400078e02ff */
[----:B------:R-:W-:Y:S01]  /*1540*/  IMAD.WIDE.U32 R2, R242, c[0x0][0x1a0], R240 ;  /* 0x00006800f2027a25 */ /* 0x000fe200078e00f0 */
[----:B------:R-:W-:-:S03]  /*1550*/  IADD3.X R5, R18, R5, R0, P0, !PT ;  /* 0x0000000512057210 */ /* 0x000fc600007fe400 */
[----:B------:R-:W-:Y:S01]  /*1560*/  IMAD.IADD R0, R24, 0x1, -R6 ;  /* 0x0000000118007824 */ /* 0x000fe200078e0a06 */
[----:B------:R-:W-:Y:S01]  /*1570*/  IADD3 R2, P0, R13, R2, RZ ;  /* 0x000000020d027210 */ /* 0x000fe20007f1e0ff */
[----:B------:R-:W-:Y:S02]  /*1580*/  IMAD R6, R242, c[0x0][0x1a4], R7 ;  /* 0x00006900f2067a24 */ /* 0x000fe400078e0207 */
[C---:B------:R-:W-:Y:S01]  /*1590*/  IMAD R7, R12.reuse, c[0x0][0x1b0], RZ ;  /* 0x00006c000c077a24 */ /* 0x040fe200078e02ff */
[----:B------:R-:W-:Y:S01]  /*15a0*/  SHF.R.S32.HI R10, RZ, 0x1f, R0 ;  /* 0x0000001fff0a7819 */ /* 0x000fe20000011400 */
[----:B------:R-:W-:Y:S01]  /*15b0*/  IMAD R8, R12, c[0x0][0x1b8], RZ ;  /* 0x00006e000c087a24 */ /* 0x000fe200078e02ff */
[----:B------:R-:W-:Y:S01]  /*15c0*/  IADD3.X R3, R14, R3, R6, P0, !PT ;  /* 0x000000030e037210 */ /* 0x000fe200007fe406 */
[C---:B------:R-:W-:Y:S01]  /*15d0*/  IMAD R9, R11.reuse, c[0x0][0x1b4], R7 ;  /* 0x00006d000b097a24 */ /* 0x040fe200078e0207 */
[----:B------:R-:W-:Y:S01]  /*15e0*/  LEA.HI.SX32 R12, R222, 0xffffffff, 0x1a ;  /* 0xffffffffde0c7811 */ /* 0x000fe200078fd2ff */
[----:B------:R-:W-:Y:S01]  /*15f0*/  IMAD.WIDE.U32 R230, R11, c[0x0][0x1b0], R4 ;  /* 0x00006c000be67a25 */ /* 0x000fe200078e0004 */
[----:B------:R-:W-:-:S02]  /*1600*/  LEA.HI R6, R10, R0, RZ, 0x3 ;  /* 0x000000000a067211 */ /* 0x000fc400078f18ff */
[----:B------:R-:W-:Y:S01]  /*1610*/  SHF.R.S32.HI R13, RZ, 0x1f, R12 ;  /* 0x0000001fff0d7819 */ /* 0x000fe2000001140c */
[----:B------:R-:W-:Y:S01]  /*1620*/  IMAD.WIDE.U32 R244, R11, c[0x0][0x1b8], R2 ;  /* 0x00006e000bf47a25 */ /* 0x000fe200078e0002 */
[----:B------:R-:W-:Y:S02]  /*1630*/  LOP3.LUT R7, R6, 0xfffffff8, RZ, 0xc0, !PT ;  /* 0xfffffff806077812 */ /* 0x000fe400078ec0ff */
[----:B------:R-:W-:Y:S01]  /*1640*/  LOP3.LUT R2, R21, 0xffffffe0, RZ, 0xc0, !PT ;  /* 0xffffffe015027812 */ /* 0x000fe200078ec0ff */
[----:B------:R-:W-:Y:S01]  /*1650*/  IMAD R3, R12, -0x40, R72 ;  /* 0xffffffc00c037824 */ /* 0x000fe200078e0248 */
[----:B------:R-:W-:Y:S01]  /*1660*/  MOV R4, 0x10 ;  /* 0x0000001000047802 */ /* 0x000fe20000000f00 */
[----:B------:R-:W-:Y:S01]  /*1670*/  IMAD.IADD R15, R0, 0x1, -R7 ;  /* 0x00000001000f7824 */ /* 0x000fe200078e0a07 */
[----:B------:R-:W-:Y:S01]  /*1680*/  IADD3 R14, -R2, R24, RZ ;  /* 0x00000018020e7210 */ /* 0x000fe20007ffe1ff */
[----:B------:R-:W-:Y:S01]  /*1690*/  IMAD R0, R29, R12, RZ ;  /* 0x0000000c1d007224 */ /* 0x000fe200078e02ff */
[----:B------:R-:W-:Y:S01]  /*16a0*/  ISETP.GE.AND P0, PT, R242, R3, PT ;  /* 0x00000003f200720c */ /* 0x000fe20003f06270 */
[----:B------:R-:W-:-:S02]  /*16b0*/  IMAD.IADD R229, R231, 0x1, R9 ;  /* 0x00000001e7e57824 */ /* 0x000fc400078e0209 */
[----:B------:R-:W-:Y:S01]  /*16c0*/  IMAD.MOV.U32 R228, RZ, RZ, R230 ;  /* 0x000000ffffe47224 */ /* 0x000fe200078e00e6 */
[----:B------:R-:W-:Y:S01]  /*16d0*/  R2P PR, R15, 0x6 ;  /* 0x000000060f007804 */ /* 0x000fe20000000000 */
[----:B------:R-:W-:Y:S02]  /*16e0*/  IMAD R10, R11, c[0x0][0x1bc], R8 ;  /* 0x00006f000b0a7a24 */ /* 0x000fe400078e0208 */
[-C--:B------:R-:W-:Y:S01]  /*16f0*/  IMAD R8, R13, R28.reuse, R0 ;  /* 0x0000001c0d087224 */ /* 0x080fe200078e0200 */
[----:B------:R-:W-:Y:S01]  /*1700*/  SHF.L.U32 R0, R6, 0x6, RZ ;  /* 0x0000000606007819 */ /* 0x000fe200000006ff */
[----:B------:R-:W-:Y:S01]  /*1710*/  IMAD.MOV.U32 R18, RZ, RZ, 0x20 ;  /* 0x00000020ff127424 */ /* 0x000fe200078e00ff */
[----:B------:R-:W-:Y:S01]  /*1720*/  SEL R2, R4, 0xfffffff0, !P1 ;  /* 0xfffffff004027807 */ /* 0x000fe20004800000 */
[----:B------:R-:W-:Y:S01]  /*1730*/  IMAD.WIDE.U32 R6, R12, R28, R228 ;  /* 0x0000001c0c067225 */ /* 0x000fe200078e00e4 */
[----:B------:R-:W-:Y:S02]  /*1740*/  LOP3.LUT R169, R0, 0xfffffe00, RZ, 0xc0, !PT ;  /* 0xfffffe0000a97812 */ /* 0x000fe400078ec0ff */
[----:B------:R-:W-:-:S02]  /*1750*/  IADD3 R246, R245, R10, RZ ;  /* 0x0000000af5f67210 */ /* 0x000fc40007ffe0ff */
[----:B------:R-:W-:Y:S02]  /*1760*/  SEL R4, R18, 0xffffffe0, !P2 ;  /* 0xffffffe012047807 */ /* 0x000fe40005000000 */
        /* <DEDUP_REMOVED lines=11> */
.L_x_1545:
[----:B------:R-:W-:Y:S05]  /*1820*/  BSYNC B0 ;  /* 0x0000000000007941 */ /* 0x000fea0003800000 */
.L_x_1544:
        /* <DEDUP_REMOVED lines=16> */
.L_x_1547:
[----:B------:R-:W-:Y:S05]  /*1930*/  BSYNC B0 ;  /* 0x0000000000007941 */ /* 0x000fea0003800000 */
.L_x_1546:
        /* <DEDUP_REMOVED lines=15> */
.L_x_1549:
[----:B------:R-:W-:Y:S05]  /*1a30*/  BSYNC B0 ;  /* 0x0000000000007941 */ /* 0x000fea0003800000 */
.L_x_1548:
        /* <DEDUP_REMOVED lines=17> */
.L_x_1551:
[----:B------:R-:W-:Y:S05]  /*1b50*/  BSYNC B0 ;  /* 0x0000000000007941 */ /* 0x000fea0003800000 */
.L_x_1550:
        /* <DEDUP_REMOVED lines=11> */
[----:B------:R1:W5:Y:S04]  /*1c10*/  @P2 LDG.E R5, [R8.64] ;  /* 0x0000000608052981 */ /* 0x000368000c1e1900 */
[----:B------:R-:W-:Y:S01]  /*1c20*/  BAR.SYNC.DEFER_BLOCKING 0x0 ;  /* 0x0000000000007b1d */ /* 0x000fe20000010000 */
[----:B------:R-:W-:Y:S01]  /*1c30*/  ISETP.GE.AND P1, PT, R242, R3, PT ;  /* 0x00000003f200720c */ /* 0x000fe20003f26270 */
[----:B------:R-:W-:Y:S01]  /*1c40*/  IMAD R0, R13, c[0x0][0x1a0], RZ ;  /* 0x000068000d007a24 */ /* 0x000fe200078e02ff */
[----:B------:R-:W-:-:S03]  /*1c50*/  MOV R68, RZ ;  /* 0x000000ff00447202 */ /* 0x000fc60000000f00 */
[----:B------:R-:W5:Y:S01]  /*1c60*/  @P2 MUFU.RCP R10, c[0x0][0x238] ;  /* 0x00008e00000a2b08 */ /* 0x000f620000001000 */
[C---:B------:R-:W-:Y:S01]  /*1c70*/  IMAD R0, R12.reuse, c[0x0][0x1a4], R0 ;  /* 0x000069000c007a24 */ /* 0x040fe200078e0200 */
[----:B------:R-:W-:Y:S01]  /*1c80*/  BSSY B0, `(.L_x_1552) ;  /* 0x0000011000007945 */ /* 0x000fe20003800000 */
[----:B-1----:R-:W-:-:S05]  /*1c90*/  IMAD.WIDE.U32 R8, R12, c[0x0][0x1a0], RZ ;  /* 0x000068000c087a25 */ /* 0x002fca00078e00ff */
[----:B------:R1:W-:Y:S01]  /*1ca0*/  @P1 STS.128 [R205+0x6000], RZ ;  /* 0x006000ffcd001388 */ /* 0x0003e20000000c00 */
[----:B------:R-:W-:Y:S01]  /*1cb0*/  IMAD.IADD R0, R9, 0x1, R0 ;  /* 0x0000000109007824 */ /* 0x000fe200078e0200 */
[----:B------:R-:W-:-:S04]  /*1cc0*/  LEA R6, P0, R8, R244, 0x6 ;  /* 0x000000f408067211 */ /* 0x000fc800078030ff */
[----:B------:R-:W-:Y:S01]  /*1cd0*/  LEA.HI.X R7, R8, R246, R0, 0x6, P0 ;  /* 0x000000f608077211 */ /* 0x000fe200000f3400 */
[----:B-----5:R-:W-:Y:S01]  /*1ce0*/  @P2 FMUL.FTZ R68, R5, R10 ;  /* 0x0000000a05442220 */ /* 0x020fe20000410000 */
        /* <DEDUP_REMOVED lines=10> */
.L_x_1553:
[----:B-1----:R-:W-:Y:S05]  /*1d90*/  BSYNC B0 ;  /* 0x0000000000007941 */ /* 0x002fea0003800000 */
.L_x_1552:
[----:B------:R-:W-:Y:S01]  /*1da0*/  ISETP.GE.AND P0, PT, R26, R3, PT ;  /* 0x000000031a00720c */ /* 0x000fe20003f06270 */
        /* <DEDUP_REMOVED lines=16> */
.L_x_1555:
[----:B------:R-:W-:Y:S05]  /*1eb0*/  BSYNC B0 ;  /* 0x0000000000007941 */ /* 0x000fea0003800000 */
.L_x_1554:
        /* <DEDUP_REMOVED lines=17> */
.L_x_1557:
[----:B------:R-:W-:Y:S05]  /*1fd0*/  BSYNC B0 ;  /* 0x0000000000007941 */ /* 0x000fea0003800000 */
.L_x_1556:
        /* <DEDUP_REMOVED lines=18> */
.L_x_1559:
[----:B------:R-:W-:Y:S05]  /*2100*/  BSYNC B0 ;  /* 0x0000000000007941 */ /* 0x000fea0003800000 */
.L_x_1558:
[----:B------:R-:W-:Y:S01]  /*2110*/  SHF.R.S32.HI R0, RZ, 0x1f, R14 ;  /* 0x0000001fff007819 */ /* 0x000fe2000001140e */
[----:B------:R-:W-:Y:S01]  /*2120*/  IMAD.SHL.U32 R69, R24, 0x2, RZ ;  /* 0x0000000218457824 */ /* 0x000fe200078e00ff */
[----:B-1----:R-:W-:Y:S01]  /*2130*/  SHF.R.S32.HI R7, RZ, 0x4, R20 ;  /* 0x00000004ff077819 */ /* 0x002fe20000011414 */
[----:B------:R-:W-:Y:S01]  /*2140*/  IMAD.SHL.U32 R8, R15, 0x40, RZ ;  /* 0x000000400f087824 */ /* 0x000fe200078e00ff */
[----:B------:R-:W-:Y:S01]  /*2150*/  LEA.HI R0, R0, R14, RZ, 0x2 ;  /* 0x0000000e00007211 */ /* 0x000fe200078f10ff */
[----:B------:R-:W-:Y:S01]  /*2160*/  IMAD.SHL.U32 R11, R242, 0x8, RZ ;  /* 0x00000008f20b7824 */ /* 0x000fe200078e00ff */
[----:B------:R-:W-:Y:S01]  /*2170*/  LOP3.LUT R69, R69, 0x6, RZ, 0xc0, !PT ;  /* 0x0000000645457812 */ /* 0x000fe200078ec0ff */
[----:B------:R-:W0:Y:S01]  /*2180*/  LDGDEPBAR ;  /* 0x00000000000079af */ /* 0x000e220000000000 */
[----:B------:R-:W-:Y:S02]  /*2190*/  SHF.R.S32.HI R3, RZ, 0x2, R0 ;  /* 0x00000002ff037819 */ /* 0x000fe40000011400 */
[----:B------:R-:W-:-:S02]  /*21a0*/  LEA R69, R12, R69, 0x6 ;  /* 0x000000450c457211 */ /* 0x000fc400078e30ff */
[----:B------:R-:W-:Y:S01]  /*21b0*/  SHF.L.U32 R9, R19, 0x6, RZ ;  /* 0x0000000613097819 */ /* 0x000fe200000006ff */
[----:B------:R-:W-:Y:S01]  /*21c0*/  IMAD R0, R70, 0x10, R3 ;  /* 0x0000001046007824 */ /* 0x000fe200078e0203 */
[----:B------:R1:W-:Y:S01]  /*21d0*/  STL [R1+0x8], R3 ;  /* 0x0000080301007387 */ /* 0x0003e20000100800 */
[----:B------:R-:W-:Y:S02]  /*21e0*/  IADD3 R146, R69, 0x1, RZ ;  /* 0x0000000145927810 */ /* 0x000fe40007ffe0ff */
[----:B------:R-:W-:Y:S01]  /*21f0*/  IMAD.IADD R251, R251, 0x1, R0 ;  /* 0x00000001fbfb7824 */ /* 0x000fe200078e0200 */
[C---:B------:R-:W-:Y:S02]  /*2200*/  IADD3 R144, R69.reuse, 0x8, RZ ;  /* 0x0000000845907810 */ /* 0x040fe40007ffe0ff */
[----:B------:R-:W-:Y:S02]  /*2210*/  IADD3 R79, R69, 0x9, RZ ;  /* 0x00000009454f7810 */ /* 0x000fe40007ffe0ff */
[----:B------:R-:W-:-:S02]  /*2220*/  IADD3 R0, R72, R251, -R162 ;  /* 0x000000fb48007210 */ /* 0x000fc40007ffe8a2 */
[C---:B------:R-:W-:Y:S02]  /*2230*/  IADD3 R77, R69.reuse, 0x10, RZ ;  /* 0x00000010454d7810 */ /* 0x040fe40007ffe0ff */
[C---:B------:R-:W-:Y:S01]  /*2240*/  IADD3 R76, R69.reuse, 0x11, RZ ;  /* 0x00000011454c7810 */ /* 0x040fe20007ffe0ff */
[----:B------:R-:W-:Y:S01]  /*2250*/  IMAD.IADD R6, R0, 0x1, -R146 ;  /* 0x0000000100067824 */ /* 0x000fe200078e0a92 */
[C---:B------:R-:W-:Y:S02]  /*2260*/  IADD3 R75, R69.reuse, 0x18, RZ ;  /* 0x00000018454b7810 */ /* 0x040fe40007ffe0ff */
[C---:B------:R-:W-:Y:S02]  /*2270*/  IADD3 R145, R69.reuse, 0x19, RZ ;  /* 0x0000001945917810 */ /* 0x040fe40007ffe0ff */
[C---:B------:R-:W-:Y:S02]  /*2280*/  IADD3 R147, R69.reuse, 0x20, RZ ;  /* 0x0000002045937810 */ /* 0x040fe40007ffe0ff */
[----:B------:R-:W-:-:S02]  /*2290*/  IADD3 R148, R69, 0x21, RZ ;  /* 0x0000002145947810 */ /* 0x000fc40007ffe0ff */
[C---:B------:R-:W-:Y:S02]  /*22a0*/  IADD3 R149, R69.reuse, 0x28, RZ ;  /* 0x0000002845957810 */ /* 0x040fe40007ffe0ff */
[C---:B------:R-:W-:Y:S01]  /*22b0*/  IADD3 R150, R69.reuse, 0x29, RZ ;  /* 0x0000002945967810 */ /* 0x040fe20007ffe0ff */
[----:B-1----:R-:W-:Y:S01]  /*22c0*/  IMAD.IADD R3, R0, 0x1, -R69 ;  /* 0x0000000100037824 */ /* 0x002fe200078e0a45 */
[C---:B------:R-:W-:Y:S02]  /*22d0*/  IADD3 R152, R69.reuse, 0x30, RZ ;  /* 0x0000003045987810 */ /* 0x040fe40007ffe0ff */
[C---:B------:R-:W-:Y:S02]  /*22e0*/  IADD3 R153, R69.reuse, 0x31, RZ ;  /* 0x0000003145997810 */ /* 0x040fe40007ffe0ff */
[----:B------:R-:W-:Y:S02]  /*22f0*/  IABS R3, R3 ;  /* 0x0000000300037213 */ /* 0x000fe40000000000 */
[----:B------:R-:W-:-:S02]  /*2300*/  IADD3 R156, R69, 0x38, RZ ;  /* 0x00000038459c7810 */ /* 0x000fc40007ffe0ff */
[----:B------:R-:W-:Y:S01]  /*2310*/  IADD3 R157, R69, 0x39, RZ ;  /* 0x00000039459d7810 */ /* 0x000fe20007ffe0ff */
[----:B------:R-:W-:Y:S01]  /*2320*/  IMAD.MOV.U32 R5, RZ, RZ, R3 ;  /* 0x000000ffff057224 */ /* 0x000fe200078e0003 */
[----:B------:R-:W-:Y:S02]  /*2330*/  IABS R3, R6 ;  /* 0x0000000600037213 */ /* 0x000fe40000000000 */
[----:B------:R-:W-:Y:S01]  /*2340*/  IADD3 R6, R0, -R144, RZ ;  /* 0x8000009000067210 */ /* 0x000fe20007ffe0ff */
[----:B------:R1:W-:Y:S01]  /*2350*/  I2F R211, R5 ;  /* 0x0000000500d37306 */ /* 0x0003e20000201400 */
[----:B------:R-:W-:Y:S02]  /*2360*/  LOP3.LUT R8, R8, 0x1c0, RZ, 0xc0, !PT ;  /* 0x000001c008087812 */ /* 0x000fe400078ec0ff */
[----:B------:R-:W-:Y:S02]  /*2370*/  R2P PR, R19, 0x6 ;  /* 0x0000000613007804 */ /* 0x000fe40000000000 */
[----:B------:R-:W-:-:S02]  /*2380*/  ISETP.GE.AND P0, PT, R146, R72, PT ;  /* 0x000000489200720c */ /* 0x000fc40003f06270 */
[-C--:B------:R-:W-:Y:S02]  /*2390*/  ISETP.GE.AND P6, PT, R79, R72.reuse, PT ;  /* 0x000000484f00720c */ /* 0x080fe40003fc6270 */
[-C--:B------:R-:W-:Y:S02]  /*23a0*/  ISETP.GE.AND P5, PT, R77, R72.reuse, PT ;  /* 0x000000484d00720c */ /* 0x080fe40003fa6270 */
[-C--:B------:R-:W-:Y:S02]  /*23b0*/  ISETP.GE.AND P4, PT, R76, R72.reuse, PT ;  /* 0x000000484c00720c */ /* 0x080fe40003f86270 */
[----:B------:R-:W-:Y:S01]  /*23c0*/  ISETP.GE.AND P3, PT, R75, R72, PT ;  /* 0x000000484b00720c */ /* 0x000fe20003f66270 */
[----:B-1----:R-:W-:Y:S01]  /*23d0*/  IMAD.MOV.U32 R5, RZ, RZ, R3 ;  /* 0x000000ffff057224 */ /* 0x002fe200078e0003 */
[----:B------:R-:W-:Y:S01]  /*23e0*/  IABS R3, R6 ;  /* 0x0000000600037213 */ /* 0x000fe20000000000 */
[----:B------:R-:W-:Y:S02]  /*23f0*/  IMAD.IADD R6, R0, 0x1, -R79 ;  /* 0x0000000100067824 */ /* 0x000fe400078e0a4f */
[----:B------:R1:W-:Y:S02]  /*2400*/  I2F R212, R5 ;  /* 0x0000000500d47306 */ /* 0x0003e40000201400 */
[----:B-1----:R-:W-:Y:S01]  /*2410*/  IMAD.MOV.U32 R5, RZ, RZ, R3 ;  /* 0x000000ffff057224 */ /* 0x002fe200078e0003 */
[----:B------:R-:W-:-:S02]  /*2420*/  IABS R3, R6 ;  /* 0x0000000600037213 */ /* 0x000fc40000000000 */
        /* <DEDUP_REMOVED lines=40> */
[----:B------:R-:W-:-:S03]  /*26b0*/  LEA.HI R6, R20, R7, RZ, 0x1 ;  /* 0x0000000714067211 */ /* 0x000fc600078f08ff */
[----:B------:R1:W-:Y:S08]  /*26c0*/  I2F R238, R5 ;  /* 0x0000000500ee7306 */ /* 0x0003f00000201400 */
[----:B------:R5:W-:Y:S01]  /*26d0*/  I2F R235, R3 ;  /* 0x0000000300eb7306 */ /* 0x000be20000201400 */
[----:B-1----:R-:W-:-:S04]  /*26e0*/  IADD3 R5, R0, -R156, RZ ;  /* 0x8000009c00057210 */ /* 0x002fc80007ffe0ff */
[----:B------:R-:W-:Y:S02]  /*26f0*/  IABS R5, R5 ;  /* 0x0000000500057213 */ /* 0x000fe40000000000 */
[----:B-----5:R-:W-:Y:S01]  /*2700*/  LOP3.LUT R3, R6, 0xfffffffe, RZ, 0xc0, !PT ;  /* 0xfffffffe06037812 */ /* 0x020fe200078ec0ff */
[C---:B------:R-:W-:Y:S01]  /*2710*/  IMAD.IADD R6, R0.reuse, 0x1, -R157 ;  /* 0x0000000100067824 */ /* 0x040fe200078e0a9d */
[----:B------:R1:W-:Y:S03]  /*2720*/  I2F R233, R5 ;  /* 0x0000000500e97306 */ /* 0x0003e60000201400 */
[----:B------:R-:W-:Y:S01]  /*2730*/  IMAD.IADD R14, R7, 0x1, -R3 ;  /* 0x00000001070e7824 */ /* 0x000fe200078e0a03 */
[----:B------:R-:W-:Y:S02]  /*2740*/  IADD3 R7, R0, 0x8, RZ ;  /* 0x0000000800077810 */ /* 0x000fe40007ffe0ff */
[----:B------:R-:W-:-:S02]  /*2750*/  IABS R3, R6 ;  /* 0x0000000600037213 */ /* 0x000fc40000000000 */
[----:B------:R-:W-:Y:S02]  /*2760*/  IADD3 R6, R0, 0x40, RZ ;  /* 0x0000004000067810 */ /* 0x000fe40007ffe0ff */
[----:B------:R5:W-:Y:S03]  /*2770*/  I2F R232, R3 ;  /* 0x0000000300e87306 */ /* 0x000be60000201400 */
[--C-:B------:R-:W-:Y:S02]  /*2780*/  IMAD.IADD R10, R6, 0x1, -R69.reuse ;  /* 0x00000001060a7824 */ /* 0x100fe400078e0a45 */
[----:B-1----:R-:W-:-:S05]  /*2790*/  IMAD.IADD R5, R7, 0x1, -R69 ;  /* 0x0000000107057824 */ /* 0x002fca00078e0a45 */
[----:B------:R-:W-:Y:S02]  /*27a0*/  IABS R5, R5 ;  /* 0x0000000500057213 */ /* 0x000fe40000000000 */
[----:B-----5:R-:W-:Y:S02]  /*27b0*/  LOP3.LUT R3, R9, 0x1c0, RZ, 0xc0, !PT ;  /* 0x000001c009037812 */ /* 0x020fe400078ec0ff */
[----:B------:R-:W-:Y:S02]  /*27c0*/  MOV R9, R5 ;  /* 0x0000000500097202 */ /* 0x000fe40000000f00 */
[----:B------:R-:W-:Y:S02]  /*27d0*/  IADD3 R5, R0, 0x48, RZ ;  /* 0x0000004800057810 */ /* 0x000fe40007ffe0ff */
[----:B------:R-:W-:Y:S01]  /*27e0*/  IABS R0, R10 ;  /* 0x0000000a00007213 */ /* 0x000fe20000000000 */
[----:B------:R1:W-:Y:S01]  /*27f0*/  I2F R208, R9 ;  /* 0x0000000900d07306 */ /* 0x0003e20000201400 */
[----:B------:R-:W-:Y:S01]  /*2800*/  IMAD.SHL.U32 R10, R14, 0x8, RZ ;  /* 0x000000080e0a7824 */ /* 0x000fe200078e00ff */
[----:B------:R-:W-:-:S02]  /*2810*/  LOP3.LUT R13, R3, 0x8, R11, 0xf8, !PT ;  /* 0x00000008030d7812 */ /* 0x000fc400078ef80b */
[----:B------:R-:W-:Y:S01]  /*2820*/  SHF.R.U32.HI R12, RZ, 0x3, R3 ;  /* 0x00000003ff0c7819 */ /* 0x000fe20000011603 */
[----:B------:R-:W-:Y:S01]  /*2830*/  IMAD.MOV.U32 R3, RZ, RZ, R0 ;  /* 0x000000ffff037224 */ /* 0x000fe200078e0000 */
[----:B------:R-:W-:Y:S02]  /*2840*/  LOP3.LUT R11, R8, 0x8, R10, 0xf8, !PT ;  /* 0x00000008080b7812 */ /* 0x000fe400078ef80a */
[----:B------:R-:W-:Y:S01]  /*2850*/  LOP3.LUT R10, R13, R12, RZ, 0x3c, !PT ;  /* 0x0000000c0d0a7212 */ /* 0x000fe200078e3cff */
[----:B------:R5:W-:Y:S01]  /*2860*/  I2F R203, R3 ;  /* 0x0000000300cb7306 */ /* 0x000be20000201400 */
[----:B------:R-:W-:-:S04]  /*2870*/  SHF.R.U32.HI R8, RZ, 0x3, R8 ;  /* 0x00000003ff087819 */ /* 0x000fc80000011608 */
[----:B------:R-:W-:Y:S01]  /*2880*/  LOP3.LUT R151, R11, R8, RZ, 0x3c, !PT ;  /* 0x000000080b977212 */ /* 0x000fe200078e3cff */
[----:B------:R-:W-:Y:S02]  /*2890*/  IMAD R8, R70, 0x400, R169 ;  /* 0x0000040046087824 */ /* 0x000fe400078e02a9 */
[----:B-1----:R-:W-:-:S05]  /*28a0*/  IMAD.IADD R9, R5, 0x1, -R69 ;  /* 0x0000000105097824 */ /* 0x002fca00078e0a45 */
[----:B------:R-:W-:Y:S02]  /*28b0*/  IABS R0, R9 ;  /* 0x0000000900007213 */ /* 0x000fe40000000000 */
[----:B------:R-:W-:-:S03]  /*28c0*/  IADD3 R9, -R146, R7, RZ ;  /* 0x0000000792097210 */ /* 0x000fc60007ffe1ff */
[----:B-----5:R-:W-:Y:S01]  /*28d0*/  IMAD.MOV.U32 R3, RZ, RZ, R0 ;  /* 0x000000ffff037224 */ /* 0x020fe200078e0000 */
[----:B------:R-:W-:Y:S01]  /*28e0*/  IABS R9, R9 ;  /* 0x0000000900097213 */ /* 0x000fe20000000000 */
[----:B------:R-:W-:Y:S02]  /*28f0*/  IMAD R0, R14, 0x200, R10 ;  /* 0x000002000e007824 */ /* 0x000fe400078e020a */
[----:B------:R1:W-:Y:S02]  /*2900*/  I2F R185, R3 ;  /* 0x0000000300b97306 */ /* 0x0003e40000201400 */
[----:B------:R-:W-:Y:S02]  /*2910*/  IMAD.SHL.U32 R78, R0, 0x2, RZ ;  /* 0x00000002004e7824 */ /* 0x000fe400078e00ff */
[----:B------:R-:W-:-:S03]  /*2920*/  IMAD.IADD R0, R6, 0x1, -R146 ;  /* 0x0000000106007824 */ /* 0x000fc600078e0a92 */
[----:B------:R-:W-:Y:S01]  /*2930*/  LDSM.16.M88.4 R28, [R78+0x4000] ;  /* 0x004000004e1c783b */ /* 0x000fe20000000200 */
[----:B------:R-:W-:Y:S02]  /*2940*/  IADD3 R201, R78, 0x4040, RZ ;  /* 0x000040404ec97810 */ /* 0x000fe40007ffe0ff */
[----:B------:R-:W-:Y:S01]  /*2950*/  IABS R0, R0 ;  /* 0x0000000000007213 */ /* 0x000fe20000000000 */
[----:B------:R-:W-:Y:S04]  /*2960*/  LDSM.16.M88.4 R36, [R78+0x4800] ;  /* 0x004800004e24783b */ /* 0x000fe80000000200 */
[----:B------:R-:W-:Y:S01]  /*2970*/  LDSM.16.M88.4 R96, [R78+0x5000] ;  /* 0x005000004e60783b */ /* 0x000fe20000000200 */
[----:B-1----:R-:W-:Y:S01]  /*2980*/  IADD3 R3, R151, R8, RZ ;  /* 0x0000000897037210 */ /* 0x002fe20007ffe0ff */
[----:B------:R-:W-:Y:S01]  /*2990*/  IMAD.MOV.U32 R8, RZ, RZ, R9 ;  /* 0x000000ffff087224 */ /* 0x000fe200078e0009 */
[----:B------:R-:W-:Y:S01]  /*29a0*/  IADD3 R9, -R144, R6, RZ ;  /* 0x0000000690097210 */ /* 0x000fe20007ffe1ff */
[----:B------:R-:W-:Y:S01]  /*29b0*/  LDSM.16.M88.4 R124, [R78+0x5800] ;  /* 0x005800004e7c783b */ /* 0x000fe20000000200 */
[----:B------:R-:W-:Y:S01]  /*29c0*/  SHF.L.U32 R197, R3, 0x1, RZ ;  /* 0x0000000103c57819 */ /* 0x000fe200000006ff */
[----:B------:R-:W-:Y:S01]  /*29d0*/  IMAD.MOV.U32 R3, RZ, RZ, R0 ;  /* 0x000000ffff037224 */ /* 0x000fe200078e0000 */
[----:B------:R1:W-:Y:S03]  /*29e0*/  I2F R193, R8 ;  /* 0x0000000800c17306 */ /* 0x0003e60000201400 */
[----:B------:R-:W5:Y:S01]  /*29f0*/  LDSM.16.M88.4 R44, [R197] ;  /* 0x00000000c52c783b */ /* 0x000f620000000200 */
[----:B------:R-:W-:-:S02]  /*2a00*/  IMAD R200, R2, 0x2, R197 ;  /* 0x0000000202c87824 */ /* 0x000fc400078e02c5 */
[----:B------:R-:W-:Y:S01]  /*2a10*/  IMAD R198, R4, 0x2, R197 ;  /* 0x0000000204c67824 */ /* 0x000fe200078e02c5 */
[----:B------:R-:W2:Y:S01]  /*2a20*/  LDSM.16.M88.4 R48, [R197+0x2000] ;  /* 0x00200000c530783b */ /* 0x000ea20000000200 */
[----:B------:R3:W-:Y:S02]  /*2a30*/  I2F R189, R3 ;  /* 0x0000000300bd7306 */ /* 0x0007e40000201400 */
[----:B------:R-:W-:Y:S01]  /*2a40*/  IMAD R199, R2, 0x2, R198 ;  /* 0x0000000202c77824 */ /* 0x000fe200078e02c6 */
[----:B------:R-:W-:Y:S04]  /*2a50*/  LDSM.16.M88.4 R40, [R200] ;  /* 0x00000000c828783b */ /* 0x000fe80000000200 */
[----:B------:R-:W-:Y:S01]  /*2a60*/  LDSM.16.M88.4 R52, [R200+0x2000] ;  /* 0x00200000c834783b */ /* 0x000fe20000000200 */
[----:B-1----:R-:W-:-:S03]  /*2a70*/  IMAD.IADD R8, R5, 0x1, -R146 ;  /* 0x0000000105087824 */ /* 0x002fc600078e0a92 */
[----:B------:R-:W-:Y:S02]  /*2a80*/  LDSM.16.M88.4 R32, [R198+0x2000] ;  /* 0x00200000c620783b */ /* 0x000fe40000000200 */
[----:B------:R-:W-:Y:S01]  /*2a90*/  IABS R0, R8 ;  /* 0x0000000800007213 */ /* 0x000fe20000000000 */
[----:B---3--:R-:W-:-:S03]  /*2aa0*/  IMAD.IADD R3, R7, 0x1, -R144 ;  /* 0x0000000107037824 */ /* 0x008fc600078e0a90 */
[----:B------:R1:W-:Y:S02]  /*2ab0*/  I2F R187, R0 ;  /* 0x0000000000bb7306 */ /* 0x0003e40000201400 */
[----:B------:R-:W-:-:S05]  /*2ac0*/  IABS R3, R3 ;  /* 0x0000000300037213 */ /* 0x000fca0000000000 */
[----:B------:R-:W-:Y:S01]  /*2ad0*/  IMAD.MOV.U32 R8, RZ, RZ, R3 ;  /* 0x000000ffff087224 */ /* 0x000fe200078e0003 */
[----:B------:R-:W-:Y:S02]  /*2ae0*/  IABS R3, R9 ;  /* 0x0000000900037213 */ /* 0x000fe40000000000 */
[----:B------:R-:W-:Y:S01]  /*2af0*/  IADD3 R9, -R144, R5, RZ ;  /* 0x0000000590097210 */ /* 0x000fe20007ffe1ff */
[----:B------:R3:W-:Y:S01]  /*2b00*/  I2F R206, R8 ;  /* 0x0000000800ce7306 */ /* 0x0007e20000201400 */
[----:B-1----:R-:W-:Y:S02]  /*2b10*/  SEL R0, R18, 0xffffffe0, !P1 ;  /* 0xffffffe012007807 */ /* 0x002fe40004800000 */
[----:B-----5:R-:W-:Y:S01]  /*2b20*/  HMMA.16816.F32.BF16 R16, R44, R28, RZ ;  /* 0x0000001c2c10723c */ /* 0x020fe200000418ff */
[----:B------:R-:W-:Y:S02]  /*2b30*/  ISETP.GE.AND P1, PT, R144, R72, PT ;  /* 0x000000489000720c */ /* 0x000fe40003f26270 */
[----:B------:R-:W-:-:S05]  /*2b40*/  IMAD.IADD R196, R78, 0x1, R0 ;  /* 0x000000014ec47824 */ /* 0x000fca00078e0200 */
[----:B------:R-:W1:Y:S01]  /*2b50*/  LDSM.16.M88.4 R60, [R196+0x4000] ;  /* 0x00400000c43c783b */ /* 0x000e620000000200 */
[C---:B--2---:R-:W-:Y:S01]  /*2b60*/  HMMA.16816.F32.BF16 R12, R48.reuse, R28, RZ ;  /* 0x0000001c300c723c */ /* 0x044fe200000418ff */
[----:B---3--:R-:W-:Y:S01]  /*2b70*/  IMAD.MOV.U32 R8, RZ, RZ, R3 ;  /* 0x000000ffff087224 */ /* 0x008fe200078e0003 */
[----:B------:R-:W-:Y:S01]  /*2b80*/  IABS R3, R9 ;  /* 0x0000000900037213 */ /* 0x000fe20000000000 */
[----:B------:R-:W-:Y:S01]  /*2b90*/  IMAD.IADD R9, R7, 0x1, -R79 ;  /* 0x0000000107097824 */ /* 0x000fe200078e0a4f */
[----:B------:R-:W2:Y:S01]  /*2ba0*/  LDSM.16.M88.4 R56, [R196+0x4800] ;  /* 0x00480000c438783b */ /* 0x000ea20000000200 */
[----:B------:R3:W-:Y:S03]  /*2bb0*/  I2F R202, R8 ;  /* 0x0000000800ca7306 */ /* 0x0007e60000201400 */
[-C--:B------:R-:W-:Y:S01]  /*2bc0*/  HMMA.16816.F32.BF16 R20, R48, R36.reuse, RZ ;  /* 0x000000243014723c */ /* 0x080fe200000418ff */
[----:B------:R-:W5:Y:S04]  /*2bd0*/  LDSM.16.M88.4 R92, [R196+0x5000] ;  /* 0x00500000c45c783b */ /* 0x000f680000000200 */
[----:B------:R-:W-:Y:S03]  /*2be0*/  LDSM.16.M88.4 R120, [R196+0x5800] ;  /* 0x00580000c478783b */ /* 0x000fe60000000200 */
[----:B------:R-:W-:Y:S01]  /*2bf0*/  HMMA.16816.F32.BF16 R24, R44, R36, RZ ;  /* 0x000000242c18723c */ /* 0x000fe200000418ff */
[----:B---3--:R-:W-:Y:S01]  /*2c00*/  IMAD.MOV.U32 R8, RZ, RZ, R3 ;  /* 0x000000ffff087224 */ /* 0x008fe200078e0003 */
[----:B------:R-:W-:-:S02]  /*2c10*/  IABS R3, R9 ;  /* 0x0000000900037213 */ /* 0x000fc40000000000 */
[----:B------:R-:W-:Y:S01]  /*2c20*/  IADD3 R9, -R79, R6, RZ ;  /* 0x000000064f097210 */ /* 0x000fe20007ffe1ff */
[----:B------:R3:W-:Y:S03]  /*2c30*/  I2F R191, R8 ;  /* 0x0000000800bf7306 */ /* 0x0007e60000201400 */
[----:B-1----:R-:W-:Y:S01]  /*2c40*/  HMMA.16816.F32.BF16 R88, R40, R60, R16 ;  /* 0x0000003c2858723c */ /* 0x002fe20000041810 */
[----:B---3--:R-:W-:Y:S01]  /*2c50*/  IMAD.MOV.U32 R8, RZ, RZ, R3 ;  /* 0x000000ffff087224 */ /* 0x008fe200078e0003 */
[----:B------:R-:W-:Y:S01]  /*2c60*/  IABS R3, R9 ;  /* 0x0000000900037213 */ /* 0x000fe20000000000 */
[----:B------:R-:W-:Y:S02]  /*2c70*/  IMAD.IADD R9, R5, 0x1, -R79 ;  /* 0x0000000105097824 */ /* 0x000fe400078e0a4f */
[----:B------:R1:W-:Y:S03]  /*2c80*/  I2F R210, R8 ;  /* 0x0000000800d27306 */ /* 0x0003e60000201400 */
[----:B------:R-:W-:Y:S08]  /*2c90*/  HMMA.16816.F32.BF16 R16, R44, R96, RZ ;  /* 0x000000602c10723c */ /* 0x000ff000000418ff */
[----:B------:R-:W-:Y:S01]  /*2ca0*/  HMMA.16816.F32.BF16 R84, R52, R60, R12 ;  /* 0x0000003c3454723c */ /* 0x000fe2000004180c */
[----:B-1----:R-:W-:Y:S01]  /*2cb0*/  IMAD.MOV.U32 R8, RZ, RZ, R3 ;  /* 0x000000ffff087224 */ /* 0x002fe200078e0003 */
[----:B------:R-:W-:-:S06]  /*2cc0*/  IABS R3, R9 ;  /* 0x0000000900037213 */ /* 0x000fcc0000000000 */
[----:B------:R-:W-:Y:S01]  /*2cd0*/  HMMA.16816.F32.BF16 R12, R48, R96, RZ ;  /* 0x00000060300c723c */ /* 0x000fe200000418ff */
[----:B------:R-:W-:Y:S01]  /*2ce0*/  IADD3 R9, -R77, R7, RZ ;  /* 0x000000074d097210 */ /* 0x000fe20007ffe1ff */
[----:B------:R1:W-:Y:S06]  /*2cf0*/  I2F R207, R8 ;  /* 0x0000000800cf7306 */ /* 0x0003ec0000201400 */
[----:B--2---:R-:W-:Y:S08]  /*2d00*/  HMMA.16816.F32.BF16 R108, R52, R56, R20 ;  /* 0x00000038346c723c */ /* 0x004ff00000041814 */
[----:B-----5:R-:W-:Y:S01]  /*2d10*/  HMMA.16816.F32.BF16 R136, R40, R92, R16 ;  /* 0x0000005c2888723c */ /* 0x020fe20000041810 */
[----:B------:R-:W-:Y:S01]  /*2d20*/  LDSM.16.M88.4 R16, [R198] ;  /* 0x00000000c610783b */ /* 0x000fe20000000200 */
[----:B-1----:R-:W-:Y:S01]  /*2d30*/  IMAD.MOV.U32 R8, RZ, RZ, R3 ;  /* 0x000000ffff087224 */ /* 0x002fe200078e0003 */
[----:B------:R-:W-:Y:S01]  /*2d40*/  IABS R3, R9 ;  /* 0x0000000900037213 */ /* 0x000fe20000000000 */
[----:B------:R-:W-:-:S02]  /*2d50*/  IMAD.IADD R9, R6, 0x1, -R77 ;  /* 0x0000000106097824 */ /* 0x000fc400078e0a4d */
[----:B------:R1:W-:Y:S02]  /*2d60*/  I2F R204, R8 ;  /* 0x0000000800cc7306 */ /* 0x0003e40000201400 */
[----:B------:R-:W-:Y:S08]  /*2d70*/  HMMA.16816.F32.BF16 R104, R40, R56, R24 ;  /* 0x000000382868723c */ /* 0x000ff00000041818 */
[----:B------:R-:W-:Y:S01]  /*2d80*/  HMMA.16816.F32.BF16 R140, R52, R92, R12 ;  /* 0x0000005c348c723c */ /* 0x000fe2000004180c */
[----:B-1----:R-:W-:Y:S01]  /*2d90*/  IMAD.MOV.U32 R8, RZ, RZ, R3 ;  /* 0x000000ffff087224 */ /* 0x002fe200078e0003 */
[----:B------:R-:W-:-:S06]  /*2da0*/  IABS R3, R9 ;  /* 0x0000000900037213 */ /* 0x000fcc0000000000 */
[C---:B------:R-:W-:Y:S01]  /*2db0*/  HMMA.16816.F32.BF16 R24, R48.reuse, R30, RZ ;  /* 0x0000001e3018723c */ /* 0x040fe200000418ff */
[----:B------:R-:W-:Y:S01]  /*2dc0*/  IADD3 R9, -R77, R5, RZ ;  /* 0x000000054d097210 */ /* 0x000fe20007ffe1ff */
[----:B------:R1:W-:Y:S06]  /*2dd0*/  I2F R209, R8 ;  /* 0x0000000800d17306 */ /* 0x0003ec0000201400 */
[-C--:B------:R-:W-:Y:S08]  /*2de0*/  HMMA.16816.F32.BF16 R12, R48, R38.reuse, RZ ;  /* 0x00000026300c723c */ /* 0x080ff000000418ff */
[----:B------:R-:W-:Y:S01]  /*2df0*/  HMMA.16816.F32.BF16 R36, R44, R38, RZ ;  /* 0x000000262c24723c */ /* 0x000fe200000418ff */
[----:B-1----:R-:W-:Y:S01]  /*2e00*/  IMAD.MOV.U32 R8, RZ, RZ, R3 ;  /* 0x000000ffff087224 */ /* 0x002fe200078e0003 */
[----:B------:R-:W-:Y:S01]  /*2e10*/  IABS R3, R9 ;  /* 0x0000000900037213 */ /* 0x000fe20000000000 */
[----:B------:R-:W-:-:S02]  /*2e20*/  IMAD.IADD R9, R7, 0x1, -R76 ;  /* 0x0000000107097824 */ /* 0x000fc400078e0a4c */
[----:B------:R1:W-:Y:S03]  /*2e30*/  I2F R194, R8 ;  /* 0x0000000800c27306 */ /* 0x0003e60000201400 */
[----:B------:R-:W-:Y:S08]  /*2e40*/  HMMA.16816.F32.BF16 R28, R44, R30, RZ ;  /* 0x0000001e2c1c723c */ /* 0x000ff000000418ff */
[----:B------:R-:W-:Y:S01]  /*2e50*/  HMMA.16816.F32.BF16 R64, R52, R62, R24 ;  /* 0x0000003e3440723c */ /* 0x000fe20000041818 */
[----:B-1----:R-:W-:Y:S01]  /*2e60*/  IMAD.MOV.U32 R8, RZ, RZ, R3 ;  /* 0x000000ffff087224 */ /* 0x002fe200078e0003 */
[----:B------:R-:W-:-:S06]  /*2e70*/  IABS R3, R9 ;  /* 0x0000000900037213 */ /* 0x000fcc0000000000 */
[-C--:B------:R-:W-:Y:S01]  /*2e80*/  HMMA.16816.F32.BF16 R80, R52, R58.reuse, R12 ;  /* 0x0000003a3450723c */ /* 0x080fe2000004180c */
[----:B------:R-:W-:Y:S01]  /*2e90*/  IADD3 R9, -R76, R6, RZ ;  /* 0x000000064c097210 */ /* 0x000fe20007ffe1ff */
[----:B------:R1:W-:Y:S01]  /*2ea0*/  I2F R184, R8 ;  /* 0x0000000800b87306 */ /* 0x0003e20000201400 */
[----:B------:R-:W-:Y:S05]  /*2eb0*/  LDSM.16.M88.4 R12, [R199] ;  /* 0x00000000c70c783b */ /* 0x000fea0000000200 */
[C---:B------:R-:W-:Y:S08]  /*2ec0*/  HMMA.16816.F32.BF16 R56, R40.reuse, R58, R36 ;  /* 0x0000003a2838723c */ /* 0x040ff00000041824 */
[----:B------:R-:W-:Y:S01]  /*2ed0*/  HMMA.16816.F32.BF16 R60, R40, R62, R28 ;  /* 0x0000003e283c723c */ /* 0x000fe2000004181c */
[----:B-1----:R-:W-:Y:S01]  /*2ee0*/  IMAD.MOV.U32 R8, RZ, RZ, R3 ;  /* 0x000000ffff087224 */ /* 0x002fe200078e0003 */
[----:B------:R-:W-:Y:S01]  /*2ef0*/  IABS R3, R9 ;  /* 0x0000000900037213 */ /* 0x000fe20000000000 */
[----:B------:R-:W-:-:S02]  /*2f00*/  IMAD.IADD R9, R5, 0x1, -R76 ;  /* 0x0000000105097824 */ /* 0x000fc400078e0a4c */
[----:B------:R1:W-:Y:S02]  /*2f10*/  I2F R190, R8 ;  /* 0x0000000800be7306 */ /* 0x0003e40000201400 */
[----:B-1----:R-:W-:Y:S01]  /*2f20*/  IMAD.MOV.U32 R8, RZ, RZ, R3 ;  /* 0x000000ffff087224 */ /* 0x002fe200078e0003 */
[----:B------:R-:W-:Y:S02]  /*2f30*/  IABS R3, R9 ;  /* 0x0000000900037213 */ /* 0x000fe40000000000 */
[----:B------:R-:W-:-:S03]  /*2f40*/  IADD3 R9, -R75, R7, RZ ;  /* 0x000000074b097210 */ /* 0x000fc60007ffe1ff */
[----:B------:R1:W-:Y:S02]  /*2f50*/  I2F R188, R8 ;  /* 0x0000000800bc7306 */ /* 0x0003e40000201400 */
[----:B-1----:R-:W-:Y:S01]  /*2f60*/  IMAD.MOV.U32 R8, RZ, RZ, R3 ;  /* 0x000000ffff087224 */ /* 0x002fe200078e0003 */
[----:B------:R-:W-:Y:S01]  /*2f70*/  IABS R3, R9 ;  /* 0x0000000900037213 */ /* 0x000fe20000000000 */
[----:B------:R-:W-:-:S04]  /*2f80*/  IMAD.IADD R9, R6, 0x1, -R75 ;  /* 0x0000000106097824 */ /* 0x000fc800078e0a4b */
        /* <DEDUP_REMOVED lines=19> */
[----:B------:R-:W-:-:S03]  /*30c0*/  IADD3 R9, R78, 0x4000, RZ ;  /* 0x000040004e097810 */ /* 0x000fc60007ffe0ff */
[----:B------:R1:W-:Y:S01]  /*30d0*/  I2F R179, R8 ;  /* 0x0000000800b37306 */ /* 0x0003e20000201400 */
[----:B------:R-:W-:Y:S02]  /*30e0*/  @P2 IADD3 R201, R9, -0x40, RZ ;  /* 0xffffffc009c92810 */ /* 0x000fe40007ffe0ff */
[----:B------:R-:W-:Y:S02]  /*30f0*/  IADD3 R9, -R147, R5, RZ ;  /* 0x0000000593097210 */ /* 0x000fe40007ffe1ff */
[----:B------:R-:W-:-:S03]  /*3100*/  ISETP.GE.AND P2, PT, R69, R72, PT ;  /* 0x000000484500720c */ /* 0x000fc60003f46270 */
[----:B------:R2:W-:Y:S01]  /*3110*/  I2F R175, R3 ;  /* 0x0000000300af7306 */ /* 0x0005e20000201400 */
[----:B------:R-:W3:Y:S01]  /*3120*/  LDSM.16.M88.4 R20, [R201] ;  /* 0x00000000c914783b */ /* 0x000ee20000000200 */
[----:B------:R-:W-:-:S03]  /*3130*/  IMAD.IADD R195, R0, 0x1, R201 ;  /* 0x0000000100c37824 */ /* 0x000fc600078e02c9 */
[----:B------:R-:W5:Y:S01]  /*3140*/  LDSM.16.M88.4 R24, [R201+0x800] ;  /* 0x00080000c918783b */ /* 0x000f620000000200 */
[----:B-1----:R-:W-:-:S03]  /*3150*/  IADD3 R8, -R147, R7, RZ ;  /* 0x0000000793087210 */ /* 0x002fc60007ffe1ff */
[----:B------:R-:W1:Y:S01]  /*3160*/  LDSM.16.M88.4 R36, [R195] ;  /* 0x00000000c324783b */ /* 0x000e620000000200 */
[----:B------:R-:W-:-:S03]  /*3170*/  IABS R8, R8 ;  /* 0x0000000800087213 */ /* 0x000fc60000000000 */
[----:B------:R-:W-:Y:S01]  /*3180*/  LDSM.16.M88.4 R116, [R201+0x1800] ;  /* 0x00180000c974783b */ /* 0x000fe20000000200 */
[----:B--2---:R-:W-:Y:S01]  /*3190*/  IMAD.IADD R3, R6, 0x1, -R147 ;  /* 0x0000000106037824 */ /* 0x004fe200078e0a93 */
[----:B------:R2:W-:Y:S04]  /*31a0*/  I2F R178, R8 ;  /* 0x0000000800b27306 */ /* 0x0005e80000201400 */
[----:B------:R-:W-:-:S05]  /*31b0*/  IABS R3, R3 ;  /* 0x0000000300037213 */ /* 0x000fca0000000000 */
[----:B--2---:R-:W-:Y:S01]  /*31c0*/  IMAD.MOV.U32 R8, RZ, RZ, R3 ;  /* 0x000000ffff087224 */ /* 0x004fe200078e0003 */
[----:B------:R-:W-:Y:S01]  /*31d0*/  IABS R3, R9 ;  /* 0x0000000900037213 */ /* 0x000fe20000000000 */
[----:B------:R-:W-:Y:S02]  /*31e0*/  IMAD.IADD R9, R7, 0x1, -R148 ;  /* 0x0000000107097824 */ /* 0x000fe400078e0a94 */
[----:B------:R2:W-:Y:S01]  /*31f0*/  I2F R177, R8 ;  /* 0x0000000800b17306 */ /* 0x0005e20000201400 */
[-C--:B---3--:R-:W-:Y:S08]  /*3200*/  HMMA.16816.F32.BF16 R84, R32, R20.reuse, R84 ;  /* 0x000000142054723c */ /* 0x088ff00000041854 */
[----:B------:R-:W-:Y:S01]  /*3210*/  HMMA.16816.F32.BF16 R28, R16, R20, R88 ;  /* 0x00000014101c723c */ /* 0x000fe20000041858 */
[----:B--2---:R-:W-:-:S02]  /*3220*/  MOV R8, R3 ;  /* 0x0000000300087202 */ /* 0x004fc40000000f00 */
[----:B------:R-:W-:Y:S01]  /*3230*/  IABS R3, R9 ;  /* 0x0000000900037213 */ /* 0x000fe20000000000 */
[----:B------:R-:W-:Y:S01]  /*3240*/  IMAD.IADD R9, R6, 0x1, -R148 ;  /* 0x0000000106097824 */ /* 0x000fe200078e0a94 */
[----:B------:R2:W-:Y:S02]  /*3250*/  I2F R174, R8 ;  /* 0x0000000800ae7306 */ /* 0x0005e40000201400 */
[----:B------:R-:W-:Y:S01]  /*3260*/  IMAD.IADD R20, R5, 0x1, -R150 ;  /* 0x0000000105147824 */ /* 0x000fe200078e0a96 */
[-C--:B------:R-:W-:Y:S08]  /*3270*/  HMMA.16816.F32.BF16 R88, R32, R22.reuse, R64 ;  /* 0x000000162058723c */ /* 0x080ff00000041840 */
[----:B------:R-:W-:Y:S01]  /*3280*/  HMMA.16816.F32.BF16 R64, R16, R22, R60 ;  /* 0x000000161040723c */ /* 0x000fe2000004183c */
[----:B------:R-:W3:Y:S01]  /*3290*/  LDSM.16.M88.4 R60, [R201+0x1000] ;  /* 0x00100000c93c783b */ /* 0x000ee20000000200 */
[----:B--2---:R-:W-:Y:S01]  /*32a0*/  IMAD.MOV.U32 R8, RZ, RZ, R3 ;  /* 0x000000ffff087224 */ /* 0x004fe200078e0003 */
[----:B------:R-:W-:-:S05]  /*32b0*/  IABS R3, R9 ;  /* 0x0000000900037213 */ /* 0x000fca0000000000 */
[----:B-----5:R-:W-:Y:S01]  /*32c0*/  HMMA.16816.F32.BF16 R132, R32, R26, R80 ;  /* 0x0000001a2084723c */ /* 0x020fe20000041850 */
[----:B------:R-:W-:Y:S01]  /*32d0*/  IADD3 R9, -R148, R5, RZ ;  /* 0x0000000594097210 */ /* 0x000fe20007ffe1ff */
[----:B------:R2:W-:Y:S06]  /*32e0*/  I2F R180, R8 ;  /* 0x0000000800b47306 */ /* 0x0005ec0000201400 */
[----:B-1----:R-:W-:Y:S01]  /*32f0*/  HMMA.16816.F32.BF16 R80, R12, R36, R28 ;  /* 0x000000240c50723c */ /* 0x002fe2000004181c */
[----:B------:R-:W1:Y:S07]  /*3300*/  LDSM.16.M88.4 R28, [R195+0x800] ;  /* 0x00080000c31c783b */ /* 0x000e6e0000000200 */
[----:B------:R-:W-:Y:S01]  /*3310*/  HMMA.16816.F32.BF16 R104, R16, R24, R104 ;  /* 0x000000181068723c */ /* 0x000fe20000041868 */
[----:B--2---:R-:W-:Y:S01]  /*3320*/  IMAD.MOV.U32 R8, RZ, RZ, R3 ;  /* 0x000000ffff087224 */ /* 0x004fe200078e0003 */
[----:B------:R-:W-:Y:S01]  /*3330*/  IABS R3, R9 ;  /* 0x0000000900037213 */ /* 0x000fe20000000000 */
[----:B------:R-:W-:-:S02]  /*3340*/  IMAD.IADD R9, R7, 0x1, -R149 ;  /* 0x0000000107097824 */ /* 0x000fc400078e0a95 */
[----:B------:R2:W-:Y:S03]  /*3350*/  I2F R176, R8 ;  /* 0x0000000800b07306 */ /* 0x0005e60000201400 */
[----:B------:R-:W-:Y:S08]  /*3360*/  HMMA.16816.F32.BF16 R64, R12, R38, R64 ;  /* 0x000000260c40723c */ /* 0x000ff00000041840 */
[----:B------:R-:W-:Y:S01]  /*3370*/  HMMA.16816.F32.BF16 R108, R32, R24, R108 ;  /* 0x00000018206c723c */ /* 0x000fe2000004186c */
[----:B--2---:R-:W-:-:S02]  /*3380*/  MOV R8, R3 ;  /* 0x0000000300087202 */ /* 0x004fc40000000f00 */
[----:B------:R-:W-:Y:S01]  /*3390*/  IABS R3, R9 ;  /* 0x0000000900037213 */ /* 0x000fe20000000000 */
[----:B------:R-:W-:Y:S01]  /*33a0*/  IMAD.IADD R9, R6, 0x1, -R149 ;  /* 0x0000000106097824 */ /* 0x000fe200078e0a95 */
[----:B------:R2:W-:Y:S03]  /*33b0*/  I2F R173, R8 ;  /* 0x0000000800ad7306 */ /* 0x0005e60000201400 */
[C---:B------:R-:W-:Y:S08]  /*33c0*/  HMMA.16816.F32.BF16 R128, R16.reuse, R26, R56 ;  /* 0x0000001a1080723c */ /* 0x040ff00000041838 */
[----:B---3--:R-:W-:Y:S01]  /*33d0*/  HMMA.16816.F32.BF16 R24, R16, R60, R136 ;  /* 0x0000003c1018723c */ /* 0x008fe20000041888 */
[----:B--2---:R-:W-:Y:S01]  /*33e0*/  IMAD.MOV.U32 R8, RZ, RZ, R3 ;  /* 0x000000ffff087224 */ /* 0x004fe200078e0003 */
[----:B------:R-:W-:-:S06]  /*33f0*/  IABS R3, R9 ;  /* 0x0000000900037213 */ /* 0x000fcc0000000000 */
[----:B-1----:R-:W-:Y:S01]  /*3400*/  HMMA.16816.F32.BF16 R56, R12, R28, R104 ;  /* 0x0000001c0c38723c */ /* 0x002fe20000041868 */
[----:B------:R-:W-:Y:S01]  /*3410*/  IADD3 R9, -R149, R5, RZ ;  /* 0x0000000595097210 */ /* 0x000fe20007ffe1ff */
[----:B------:R1:W-:Y:S02]  /*3420*/  I2F R172, R8 ;  /* 0x0000000800ac7306 */ /* 0x0003e40000201400 */
[----:B-1----:R-:W-:Y:S01]  /*3430*/  IMAD.MOV.U32 R8, RZ, RZ, R3 ;  /* 0x000000ffff087224 */ /* 0x002fe200078e0003 */
[----:B------:R-:W-:Y:S02]  /*3440*/  IABS R3, R9 ;  /* 0x0000000900037213 */ /* 0x000fe40000000000 */
[----:B------:R-:W-:-:S03]  /*3450*/  IADD3 R9, -R150, R6, RZ ;  /* 0x0000000696097210 */ /* 0x000fc60007ffe1ff */
[----:B------:R1:W-:Y:S08]  /*3460*/  I2F R171, R8 ;  /* 0x0000000800ab7306 */ /* 0x0003f00000201400 */
[----:B------:R2:W-:Y:S01]  /*3470*/  I2F R170, R3 ;  /* 0x0000000300aa7306 */ /* 0x0005e20000201400 */
[----:B-1----:R-:W-:-:S05]  /*3480*/  IMAD.IADD R8, R7, 0x1, -R150 ;  /* 0x0000000107087824 */ /* 0x002fca00078e0a96 */
[----:B------:R-:W-:-:S04]  /*3490*/  IABS R0, R8 ;  /* 0x0000000800007213 */ /* 0x000fc80000000000 */
[----:B--2---:R-:W-:Y:S02]  /*34a0*/  MOV R3, R0 ;  /* 0x0000000000037202 */ /* 0x004fe40000000f00 */
[----:B------:R-:W-:Y:S02]  /*34b0*/  IABS R0, R9 ;  /* 0x0000000900007213 */ /* 0x000fe40000000000 */
[----:B------:R1:W-:Y:S01]  /*34c0*/  I2F R168, R3 ;  /* 0x0000000300a87306 */ /* 0x0003e20000201400 */
[----:B------:R-:W2:Y:S02]  /*34d0*/  LDSM.16.M88.4 R8, [R199+0x2000] ;  /* 0x00200000c708783b */ /* 0x000ea40000000200 */
[----:B-1----:R-:W-:Y:S01]  /*34e0*/  IMAD.MOV.U32 R3, RZ, RZ, R0 ;  /* 0x000000ffff037224 */ /* 0x002fe200078e0000 */
[----:B------:R-:W-:Y:S02]  /*34f0*/  IABS R0, R20 ;  /* 0x0000001400007213 */ /* 0x000fe40000000000 */
[----:B------:R-:W-:-:S02]  /*3500*/  IADD3 R20, -R152, R7, RZ ;  /* 0x0000000798147210 */ /* 0x000fc40007ffe1ff */
[----:B------:R1:W-:Y:S02]  /*3510*/  I2F R167, R3 ;  /* 0x0000000300a77306 */ /* 0x0003e40000201400 */
[----:B-1----:R-:W-:Y:S01]  /*3520*/  IMAD.MOV.U32 R3, RZ, RZ, R0 ;  /* 0x000000ffff037224 */ /* 0x002fe200078e0000 */
[----:B------:R-:W-:Y:S01]  /*3530*/  IABS R0, R20 ;  /* 0x0000001400007213 */ /* 0x000fe20000000000 */
[----:B------:R-:W-:-:S04]  /*3540*/  IMAD.IADD R20, R6, 0x1, -R152 ;  /* 0x0000000106147824 */ /* 0x000fc800078e0a98 */
[----:B------:R1:W-:Y:S01]  /*3550*/  I2F R166, R3 ;  /* 0x0000000300a67306 */ /* 0x0003e20000201400 */
[C---:B--2---:R-:W-:Y:S08]  /*3560*/  HMMA.16816.F32.BF16 R100, R8.reuse, R36, R84 ;  /* 0x000000240864723c */ /* 0x044ff00000041854 */
[----:B------:R-:W-:Y:S01]  /*3570*/  HMMA.16816.F32.BF16 R112, R8, R38, R88 ;  /* 0x000000260870723c */ /* 0x000fe20000041858 */
[----:B------:R-:W2:Y:S04]  /*3580*/  LDSM.16.M88.4 R36, [R195+0x1000] ;  /* 0x00100000c324783b */ /* 0x000ea80000000200 */
[----:B------:R-:W3:Y:S01]  /*3590*/  LDSM.16.M88.4 R88, [R195+0x1800] ;  /* 0x00180000c358783b */ /* 0x000ee20000000200 */
[----:B------:R-:W-:-:S04]  /*35a0*/  DEPBAR.LE SB0, 0x0 ;  /* 0x000080000000791a */ /* 0x000fc80000000000 */
[----:B-1----:R-:W-:Y:S01]  /*35b0*/  MOV R3, R0 ;  /* 0x0000000000037202 */ /* 0x002fe20000000f00 */
[----:B------:R-:W-:Y:S01]  /*35c0*/  HMMA.16816.F32.BF16 R84, R8, R28, R108 ;  /* 0x0000001c0854723c */ /* 0x000fe2000004186c */
[----:B------:R-:W-:Y:S01]  /*35d0*/  IABS R0, R20 ;  /* 0x0000001400007213 */ /* 0x000fe20000000000 */
[----:B------:R-:W-:Y:S01]  /*35e0*/  IMAD.IADD R20, R5, 0x1, -R152 ;  /* 0x0000000105147824 */ /* 0x000fe200078e0a98 */
[----:B------:R1:W-:Y:S03]  /*35f0*/  I2F R165, R3 ;  /* 0x0000000300a57306 */ /* 0x0003e60000201400 */
[----:B-1----:R-:W-:Y:S01]  /*3600*/  IMAD.MOV.U32 R3, RZ, RZ, R0 ;  /* 0x000000ffff037224 */ /* 0x002fe200078e0000 */
[----:B------:R-:W-:Y:S02]  /*3610*/  IABS R0, R20 ;  /* 0x0000001400007213 */ /* 0x000fe40000000000 */
[----:B------:R-:W-:-:S02]  /*3620*/  IADD3 R20, -R153, R7, RZ ;  /* 0x0000000799147210 */ /* 0x000fc40007ffe1ff */
[----:B------:R1:W-:Y:S01]  /*3630*/  I2F R164, R3 ;  /* 0x0000000300a47306 */ /* 0x0003e20000201400 */
[----:B--2---:R-:W-:Y:S01]  /*3640*/  HMMA.16816.F32.BF16 R24, R12, R36, R24 ;  /* 0x000000240c18723c */ /* 0x004fe20000041818 */
[----:B-1----:R-:W-:Y:S01]  /*3650*/  IMAD.MOV.U32 R3, RZ, RZ, R0 ;  /* 0x000000ffff037224 */ /* 0x002fe200078e0000 */
[----:B------:R-:W-:-:S06]  /*3660*/  IABS R0, R20 ;  /* 0x0000001400007213 */ /* 0x000fcc0000000000 */
[----:B------:R-:W-:Y:S01]  /*3670*/  HMMA.16816.F32.BF16 R20, R44, R124, RZ ;  /* 0x0000007c2c14723c */ /* 0x000fe200000418ff */
[----:B------:R1:W-:Y:S08]  /*3680*/  I2F R163, R3 ;  /* 0x0000000300a37306 */ /* 0x0003f00000201400 */
[----:B------:R2:W-:Y:S01]  /*3690*/  I2F R161, R0 ;  /* 0x0000000000a17306 */ /* 0x0005e20000201400 */
[----:B-1----:R-:W-:-:S05]  /*36a0*/  IMAD.IADD R3, R7, 0x1, -R156 ;  /* 0x0000000107037824 */ /* 0x002fca00078e0a9c */
[----:B------:R-:W-:-:S09]  /*36b0*/  IABS R3, R3 ;  /* 0x0000000300037213 */ /* 0x000fd20000000000 */
[----:B------:R-:W-:Y:S01]  /*36c0*/  HMMA.16816.F32.BF16 R20, R40, R120, R20 ;  /* 0x000000782814723c */ /* 0x000fe20000041814 */
[----:B--2---:R-:W-:Y:S01]  /*36d0*/  IADD3 R0, -R157, R7, RZ ;  /* 0x000000079d007210 */ /* 0x004fe20007ffe1ff */
[----:B------:R-:W-:Y:S01]  /*36e0*/  IMAD.IADD R7, R6, 0x1, -R153 ;  /* 0x0000000106077824 */ /* 0x000fe200078e0a99 */
[----:B------:R1:W-:Y:S02]  /*36f0*/  I2F R160, R3 ;  /* 0x0000000300a07306 */ /* 0x0003e40000201400 */
[----:B------:R-:W-:-:S05]  /*3700*/  IABS R0, R0 ;  /* 0x0000000000007213 */ /* 0x000fca0000000000 */
[----:B-1----:R-:W-:Y:S01]  /*3710*/  IMAD.MOV.U32 R3, RZ, RZ, R0 ;  /* 0x000000ffff037224 */ /* 0x002fe200078e0000 */
[----:B------:R-:W-:-:S03]  /*3720*/  IABS R0, R7 ;  /* 0x0000000700007213 */ /* 0x000fc60000000000 */
[----:B------:R1:W-:Y:S10]  /*3730*/  I2F R159, R3 ;  /* 0x00000003009f7306 */ /* 0x0003f40000201400 */
[----:B------:R-:W-:Y:S01]  /*3740*/  HMMA.16816.F32.BF16 R20, R16, R116, R20 ;  /* 0x000000741014723c */ /* 0x000fe20000041814 */
[----:B------:R2:W-:Y:S01]  /*3750*/  I2F R158, R0 ;  /* 0x00000000009e7306 */ /* 0x0005e20000201400 */
[----:B-1----:R-:W-:-:S04]  /*3760*/  IADD3 R3, -R156, R6, RZ ;  /* 0x000000069c037210 */ /* 0x002fc80007ffe1ff */
[----:B------:R-:W-:Y:S01]  /*3770*/  IABS R3, R3 ;  /* 0x0000000300037213 */ /* 0x000fe20000000000 */
[----:B--2---:R-:W-:-:S03]  /*3780*/  IMAD.IADD R0, R6, 0x1, -R157 ;  /* 0x0000000106007824 */ /* 0x004fc600078e0a9d */
[----:B------:R1:W-:Y:S01]  /*3790*/  I2F R155, R3 ;  /* 0x00000003009b7306 */ /* 0x0003e20000201400 */
[----:B------:R-:W-:Y:S11]  /*37a0*/  IMAD.IADD R6, R5, 0x1, -R153 ;  /* 0x0000000105067824 */ /* 0x000ff600078e0a99 */
[----:B------:R-:W-:Y:S02]  /*37b0*/  @!UPT UIADD3 URZ, URZ, URZ, URZ ;  /* 0x0000003f3f3ff290 */ /* 0x000fe4000fffe03f */
[----:B---3--:R-:W-:Y:S01]  /*37c0*/  HMMA.16816.F32.BF16 R20, R12, R88, R20 ;  /* 0x000000580c14723c */ /* 0x008fe20000041814 */
[----:B------:R-:W-:-:S04]  /*37d0*/  IABS R0, R0 ;  /* 0x0000000000007213 */ /* 0x000fc80000000000 */
[----:B-1----:R-:W-:Y:S02]  /*37e0*/  MOV R3, R0 ;  /* 0x0000000000037202 */ /* 0x002fe40000000f00 */
[----:B------:R-:W-:Y:S02]  /*37f0*/  IABS R0, R6 ;  /* 0x0000000600007213 */ /* 0x000fe40000000000 */
[----:B------:R1:W-:Y:S08]  /*3800*/  I2F R154, R3 ;  /* 0x00000003009a7306 */ /* 0x0003f00000201400 */
[----:B------:R2:W-:Y:S01]  /*3810*/  I2F R136, R0 ;  /* 0x0000000000887306 */ /* 0x0005e20000201400 */
[----:B-1----:R-:W-:-:S05]  /*3820*/  IMAD.IADD R3, R5, 0x1, -R156 ;  /* 0x0000000105037824 */ /* 0x002fca00078e0a9c */
[----:B------:R-:W-:Y:S01]  /*3830*/  IABS R3, R3 ;  /* 0x0000000300037213 */ /* 0x000fe20000000000 */
[----:B--2---:R-:W-:-:S03]  /*3840*/  IMAD.IADD R0, R5, 0x1, -R157 ;  /* 0x0000000105007824 */ /* 0x004fc600078e0a9d */
[----:B------:R-:W-:Y:S02]  /*3850*/  I2F R96, R3 ;  /* 0x0000000300607306 */ /* 0x000fe40000201400 */
[----:B------:R-:W-:-:S06]  /*3860*/  IABS R0, R0 ;  /* 0x0000000000007213 */ /* 0x000fcc0000000000 */
[----:B------:R1:W-:Y:S02]  /*3870*/  I2F R92, R0 ;  /* 0x00000000005c7306 */ /* 0x0003e40000201400 */
[----:B-1----:R-:W-:-:S06]  /*3880*/  FMUL.FTZ R0, R80, c[0x0][0x2ec] ;  /* 0x0000bb0050007a20 */ /* 0x002fcc0000410000 */
[----:B------:R1:W2:Y:S02]  /*3890*/  MUFU.TANH R6, R0 ;  /* 0x0000000000067308 */ /* 0x0002a40000002400 */
[----:B-1----:R-:W-:Y:S02]  /*38a0*/  FMUL.FTZ R0, R81, c[0x0][0x2ec] ;  /* 0x0000bb0051007a20 */ /* 0x002fe40000410000 */
[----:B--2---:R-:W-:-:S04]  /*38b0*/  FFMA.FTZ R6, R211, -R68, R6 ;  /* 0x80000044d3067223 */ /* 0x004fc80000010006 */
[----:B------:R1:W-:Y:S02]  /*38c0*/  MUFU.TANH R110, R0 ;  /* 0x00000000006e7308 */ /* 0x0003e40000002400 */
[----:B-1----:R-:W-:-:S06]  /*38d0*/  FMUL.FTZ R0, R82, c[0x0][0x2ec] ;  /* 0x0000bb0052007a20 */ /* 0x002fcc0000410000 */
[----:B------:R1:W2:Y:S02]  /*38e0*/  MUFU.TANH R5, R0 ;  /* 0x0000000000057308 */ /* 0x0002a40000002400 */
[----:B-1----:R-:W-:Y:S02]  /*38f0*/  FMUL.FTZ R0, R83, c[0x0][0x2ec] ;  /* 0x0000bb0053007a20 */ /* 0x002fe40000410000 */
[----:B--2---:R-:W-:-:S04]  /*3900*/  FFMA.FTZ R5, R208, -R68, R5 ;  /* 0x80000044d0057223 */ /* 0x004fc80000010005 */
[----:B------:R1:W-:Y:S02]  /*3910*/  MUFU.TANH R109, R0 ;  /* 0x00000000006d7308 */ /* 0x0003e40000002400 */
[----:B-1----:R-:W-:-:S06]  /*3920*/  FMUL.FTZ R0, R56, c[0x0][0x2ec] ;  /* 0x0000bb0038007a20 */ /* 0x002fcc0000410000 */
[----:B------:R1:W-:Y:S02]  /*3930*/  MUFU.TANH R137, R0 ;  /* 0x0000000000897308 */ /* 0x0003e40000002400 */
[----:B-1----:R-:W-:-:S06]  /*3940*/  FMUL.FTZ R0, R57, c[0x0][0x2ec] ;  /* 0x0000bb0039007a20 */ /* 0x002fcc0000410000 */
[----:B------:R1:W-:Y:S02]  /*3950*/  MUFU.TANH R139, R0 ;  /* 0x00000000008b7308 */ /* 0x0003e40000002400 */
[----:B-1----:R-:W-:-:S06]  /*3960*/  FMUL.FTZ R0, R58, c[0x0][0x2ec] ;  /* 0x0000bb003a007a20 */ /* 0x002fcc0000410000 */
[----:B------:R1:W-:Y:S02]  /*3970*/  MUFU.TANH R111, R0 ;  /* 0x00000000006f7308 */ /* 0x0003e40000002400 */
[----:B-1----:R-:W-:Y:S02]  /*3980*/  FMUL.FTZ R0, R59, c[0x0][0x2ec] ;  /* 0x0000bb003b007a20 */ /* 0x002fe40000410000 */
[----:B------:R-:W-:Y:S04]  /*3990*/  HMMA.16816.F32.BF16 R56, R12, R30, R128 ;  /* 0x0000001e0c38723c */ /* 0x000fe80000041880 */
        /* <DEDUP_REMOVED lines=8> */
[----:B------:R-:W-:Y:S04]  /*3a20*/  HMMA.16816.F32.BF16 R24, R44, R98, RZ ;  /* 0x000000622c18723c */ /* 0x000fe800000418ff */
        /* <DEDUP_REMOVED lines=11> */
[----:B------:R1:W2:Y:S11]  /*3ae0*/  MUFU.TANH R3, R0 ;  /* 0x0000000000037308 */ /* 0x0002b60000002400 */
[----:B------:R-:W-:Y:S01]  /*3af0*/  @!UPT UIADD3 URZ, URZ, URZ, URZ ;  /* 0x0000003f3f3ff290 */ /* 0x000fe2000fffe03f */
[----:B------:R-:W-:Y:S08]  /*3b00*/  HMMA.16816.F32.BF16 R80, R8, R36, R20 ;  /* 0x000000240850723c */ /* 0x000ff00000041814 */
[----:B------:R-:W-:Y:S01]  /*3b10*/  HMMA.16816.F32.BF16 R20, R40, R94, R24 ;  /* 0x0000005e2814723c */ /* 0x000fe20000041818 */
[----:B-1----:R-:W-:Y:S02]  /*3b20*/  FMUL.FTZ R0, R101, c[0x0][0x2ec] ;  /* 0x0000bb0065007a20 */ /* 0x002fe40000410000 */
[----:B--2---:R-:W-:Y:S01]  /*3b30*/  FFMA.FTZ R3, R203, -R68, R3 ;  /* 0x80000044cb037223 */ /* 0x004fe20000010003 */
[----:B------:R-:W-:Y:S01]  /*3b40*/  IADD3 R203, R201, 0x1000, RZ ;  /* 0x00001000c9cb7810 */ /* 0x000fe20007ffe0ff */
[----:B------:R1:W2:Y:S11]  /*3b50*/  MUFU.TANH R104, R0 ;  /* 0x0000000000687308 */ /* 0x0002b60000002400 */
[----:B------:R-:W-:Y:S08]  /*3b60*/  @!UPT UIADD3 URZ, URZ, URZ, URZ ;  /* 0x0000003f3f3ff290 */ /* 0x000ff0000fffe03f */
[----:B------:R-:W-:Y:S01]  /*3b70*/  HMMA.16816.F32.BF16 R20, R16, R62, R20 ;  /* 0x0000003e1014723c */ /* 0x000fe20000041814 */
[----:B-1----:R-:W-:-:S04]  /*3b80*/  FMUL.FTZ R0, R102, c[0x0][0x2ec] ;  /* 0x0000bb0066007a20 */ /* 0x002fc80000410000 */
[----:B------:R1:W-:Y:S02]  /*3b90*/  MUFU.TANH R7, R0 ;  /* 0x0000000000077308 */ /* 0x0003e40000002400 */
[----:B-1----:R-:W-:-:S06]  /*3ba0*/  FMUL.FTZ R0, R103, c[0x0][0x2ec] ;  /* 0x0000bb0067007a20 */ /* 0x002fcc0000410000 */
[----:B------:R1:W-:Y:S02]  /*3bb0*/  MUFU.TANH R100, R0 ;  /* 0x0000000000647308 */ /* 0x0003e40000002400 */
[----:B-1----:R-:W-:-:S06]  /*3bc0*/  FMUL.FTZ R0, R64, c[0x0][0x2ec] ;  /* 0x0000bb0040007a20 */ /* 0x002fcc0000410000 */
[----:B------:R1:W-:Y:S02]  /*3bd0*/  MUFU.TANH R105, R0 ;  /* 0x0000000000697308 */ /* 0x0003e40000002400 */
[----:B-1----:R-:W-:-:S06]  /*3be0*/  FMUL.FTZ R0, R65, c[0x0][0x2ec] ;  /* 0x0000bb0041007a20 */ /* 0x002fcc0000410000 */
[----:B------:R1:W-:Y:S02]  /*3bf0*/  MUFU.TANH R108, R0 ;  /* 0x00000000006c7308 */ /* 0x0003e40000002400 */
[----:B-1----:R-:W-:-:S06]  /*3c00*/  FMUL.FTZ R0, R66, c[0x0][0x2ec] ;  /* 0x0000bb0042007a20 */ /* 0x002fcc0000410000 */
[----:B------:R1:W3:Y:S02]  /*3c10*/  MUFU.TANH R103, R0 ;  /* 0x0000000000677308 */ /* 0x0002e40000002400 */
[----:B-1----:R-:W-:Y:S02]  /*3c20*/  FMUL.FTZ R0, R67, c[0x0][0x2ec] ;  /* 0x0000bb0043007a20 */ /* 0x002fe40000410000 */
[----:B------:R-:W-:Y:S04]  /*3c30*/  HMMA.16816.F32.BF16 R64, R8, R30, R132 ;  /* 0x0000001e0840723c */ /* 0x000fe80000041884 */
[----:B------:R1:W5:Y:S04]  /*3c40*/  MUFU.TANH R107, R0 ;  /* 0x00000000006b7308 */ /* 0x0003680000002400 */
[----:B------:R-:W-:Y:S01]  /*3c50*/  HMMA.16816.F32.BF16 R28, R48, R98, RZ ;  /* 0x00000062301c723c */ /* 0x000fe200000418ff */
[----:B-1----:R-:W-:-:S02]  /*3c60*/  FMUL.FTZ R0, R112, c[0x0][0x2ec] ;  /* 0x0000bb0070007a20 */ /* 0x002fc40000410000 */
[----:B------:R-:W1:Y:S02]  /*3c70*/  S2R R112, SR_TID.X ;  /* 0x0000000000707919 */ /* 0x000e640000002100 */
[----:B------:R4:W-:Y:S11]  /*3c80*/  MUFU.TANH R97, R0 ;  /* 0x0000000000617308 */ /* 0x0009f60000002400 */
[----:B------:R-:W-:Y:S08]  /*3c90*/  @!UPT UIADD3 URZ, URZ, URZ, URZ ;  /* 0x0000003f3f3ff290 */ /* 0x000ff0000fffe03f */
[----:B------:R-:W-:Y:S01]  /*3ca0*/  HMMA.16816.F32.BF16 R24, R52, R94, R28 ;  /* 0x0000005e3418723c */ /* 0x000fe2000004181c */
[----:B----4-:R-:W-:-:S07]  /*3cb0*/  FMUL.FTZ R0, R113, c[0x0][0x2ec] ;  /* 0x0000bb0071007a20 */ /* 0x010fce0000410000 */
[----:B------:R-:W-:Y:S01]  /*3cc0*/  HMMA.16816.F32.BF16 R28, R48, R124, RZ ;  /* 0x0000007c301c723c */ /* 0x000fe200000418ff */
[----:B------:R4:W-:Y:S11]  /*3cd0*/  MUFU.TANH R106, R0 ;  /* 0x00000000006a7308 */ /* 0x0009f60000002400 */
[----:B------:R-:W-:Y:S04]  /*3ce0*/  @!UPT UIADD3 URZ, URZ, URZ, URZ ;  /* 0x0000003f3f3ff290 */ /* 0x000fe8000fffe03f */
[----:B------:R-:W-:Y:S01]  /*3cf0*/  HMMA.16816.F32.BF16 R24, R32, R62, R24 ;  /* 0x0000003e2018723c */ /* 0x000fe20000041818 */
[----:B----4-:R-:W-:-:S04]  /*3d00*/  FMUL.FTZ R0, R114, c[0x0][0x2ec] ;  /* 0x0000bb0072007a20 */ /* 0x010fc80000410000 */
[----:B------:R4:W-:Y:S02]  /*3d10*/  MUFU.TANH R74, R0 ;  /* 0x00000000004a7308 */ /* 0x0009e40000002400 */
[----:B----4-:R-:W-:-:S06]  /*3d20*/  FMUL.FTZ R0, R115, c[0x0][0x2ec] ;  /* 0x0000bb0073007a20 */ /* 0x010fcc0000410000 */
        /* <DEDUP_REMOVED lines=15> */
[----:B----4-:R-:W-:Y:S02]  /*3e20*/  FMUL.FTZ R0, R59, c[0x0][0x2ec] ;  /* 0x0000bb003b007a20 */ /* 0x010fe40000410000 */
[----:B------:R-:W-:Y:S04]  /*3e30*/  HMMA.16816.F32.BF16 R56, R12, R38, R20 ;  /* 0x000000260c38723c */ /* 0x000fe80000041814 */
[----:B------:R4:W-:Y:S04]  /*3e40*/  MUFU.TANH R94, R0 ;  /* 0x00000000005e7308 */ /* 0x0009e80000002400 */
[----:B------:R-:W-:Y:S08]  /*3e50*/  HMMA.16816.F32.BF16 R20, R52, R120, R28 ;  /* 0x000000783414723c */ /* 0x000ff0000004181c */
[----:B------:R-:W-:Y:S01]  /*3e60*/  HMMA.16816.F32.BF16 R36, R8, R38, R24 ;  /* 0x000000260824723c */ /* 0x000fe20000041818 */
[----:B----4-:R-:W-:-:S04]  /*3e70*/  FMUL.FTZ R0, R64, c[0x0][0x2ec] ;  /* 0x0000bb0040007a20 */ /* 0x010fc80000410000 */
[----:B------:R4:W-:Y:S03]  /*3e80*/  MUFU.TANH R73, R0 ;  /* 0x0000000000497308 */ /* 0x0009e60000002400 */
[----:B------:R-:W-:Y:S08]  /*3e90*/  HMMA.16816.F32.BF16 R24, R44, R126, RZ ;  /* 0x0000007e2c18723c */ /* 0x000ff000000418ff */
[----:B------:R-:W-:Y:S01]  /*3ea0*/  HMMA.16816.F32.BF16 R20, R32, R116, R20 ;  /* 0x000000742014723c */ /* 0x000fe20000041814 */
[----:B----4-:R-:W-:-:S07]  /*3eb0*/  FMUL.FTZ R0, R65, c[0x0][0x2ec] ;  /* 0x0000bb0041007a20 */ /* 0x010fce0000410000 */
[----:B------:R-:W-:Y:S01]  /*3ec0*/  FMUL.FTZ R39, R39, c[0x0][0x2ec] ;  /* 0x0000bb0027277a20 */ /* 0x000fe20000410000 */
[----:B------:R4:W-:Y:S01]  /*3ed0*/  MUFU.TANH R85, R0 ;  /* 0x0000000000557308 */ /* 0x0009e20000002400 */
[----:B------:R-:W-:Y:S02]  /*3ee0*/  FMUL.FTZ R37, R37, c[0x0][0x2ec] ;  /* 0x0000bb0025257a20 */ /* 0x000fe40000410000 */
[----:B------:R-:W-:-:S04]  /*3ef0*/  FMUL.FTZ R38, R38, c[0x0][0x2ec] ;  /* 0x0000bb0026267a20 */ /* 0x000fc80000410000 */
[----:B------:R-:W-:Y:S07]  /*3f00*/  HMMA.16816.F32.BF16 R24, R40, R122, R24 ;  /* 0x0000007a2818723c */ /* 0x000fee0000041818 */
[----:B------:R-:W-:Y:S01]  /*3f10*/  FSEL R43, R3, -INF , !P2 ;  /* 0xff800000032b7808 */ /* 0x000fe20005000000 */
[----:B------:R-:W-:Y:S01]  /*3f20*/  HMMA.16816.F32.BF16 R28, R8, R88, R20 ;  /* 0x00000058081c723c */ /* 0x000fe20000041814 */
[----:B--2---:R-:W-:Y:S01]  /*3f30*/  FFMA.FTZ R3, R189, -R68, R104 ;  /* 0x80000044bd037223 */ /* 0x004fe20000010068 */
[----:B------:R-:W-:Y:S01]  /*3f40*/  FSEL R40, R6, -INF , !P2 ;  /* 0xff80000006287808 */ /* 0x000fe20005000000 */
[----:B----4-:R-:W-:-:S02]  /*3f50*/  FMUL.FTZ R0, R66, c[0x0][0x2ec] ;  /* 0x0000bb0042007a20 */ /* 0x010fc40000410000 */
[-C--:B------:R-:W-:Y:S02]  /*3f60*/  FFMA.FTZ R6, R212, -R68.reuse, R110 ;  /* 0x80000044d4067223 */ /* 0x080fe4000001006e */
[----:B------:R2:W-:Y:S01]  /*3f70*/  MUFU.TANH R64, R0 ;  /* 0x0000000000407308 */ /* 0x0005e20000002400 */
[----:B------:R-:W-:Y:S07]  /*3f80*/  HMMA.16816.F32.BF16 R20, R48, R126, RZ ;  /* 0x0000007e3014723c */ /* 0x000fee00000418ff */
[----:B------:R-:W-:Y:S01]  /*3f90*/  FSEL R50, R5, -INF , !P2 ;  /* 0xff80000005327808 */ /* 0x000fe20005000000 */
[----:B------:R-:W-:Y:S01]  /*3fa0*/  HMMA.16816.F32.BF16 R16, R16, R118, R24 ;  /* 0x000000761010723c */ /* 0x000fe20000041818 */
[----:B------:R-:W-:-:S05]  /*3fb0*/  FFMA.FTZ R5, R193, -R68, R109 ;  /* 0x80000044c1057223 */ /* 0x000fca000001006d */
[----:B------:R-:W-:Y:S01]  /*3fc0*/  FSEL R49, R5, -INF , !P0 ;  /* 0xff80000005317808 */ /* 0x000fe20004000000 */
[----:B--2---:R-:W-:Y:S02]  /*3fd0*/  FMUL.FTZ R0, R67, c[0x0][0x2ec] ;  /* 0x0000bb0043007a20 */ /* 0x004fe40000410000 */
[-C--:B---3--:R-:W-:Y:S02]  /*3fe0*/  FFMA.FTZ R5, R206, -R68.reuse, R103 ;  /* 0x80000044ce057223 */ /* 0x088fe40000010067 */
[----:B------:R2:W-:Y:S01]  /*3ff0*/  MUFU.TANH R67, R0 ;  /* 0x0000000000437308 */ /* 0x0005e20000002400 */
[----:B------:R-:W-:Y:S02]  /*4000*/  FMUL.FTZ R28, R28, c[0x0][0x2ec] ;  /* 0x0000bb001c1c7a20 */ /* 0x000fe40000410000 */
[----:B------:R-:W-:Y:S01]  /*4010*/  FSEL R48, R5, -INF , !P1 ;  /* 0xff80000005307808 */ /* 0x000fe20004800000 */
[----:B-----5:R-:W-:Y:S01]  /*4020*/  FFMA.FTZ R5, R210, -R68, R107 ;  /* 0x80000044d2057223 */ /* 0x020fe2000001006b */
[----:B------:R-:W-:Y:S01]  /*4030*/  HMMA.16816.F32.BF16 R20, R52, R122, R20 ;  /* 0x0000007a3414723c */ /* 0x000fe20000041814 */
[----:B------:R-:W-:-:S04]  /*4040*/  FMUL.FTZ R29, R29, c[0x0][0x2ec] ;  /* 0x0000bb001d1d7a20 */ /* 0x000fc80000410000 */
[----:B------:R3:W-:Y:S02]  /*4050*/  MUFU.TANH R54, R29 ;  /* 0x0000001d00367308 */ /* 0x0007e40000002400 */
[----:B------:R-:W-:Y:S01]  /*4060*/  FSEL R52, R5, -INF , !P6 ;  /* 0xff80000005347808 */ /* 0x000fe20007000000 */
[----:B------:R-:W-:Y:S01]  /*4070*/  HMMA.16816.F32.BF16 R16, R12, R90, R16 ;  /* 0x0000005a0c10723c */ /* 0x000fe20000041810 */
[----:B------:R-:W-:Y:S02]  /*4080*/  FFMA.FTZ R5, R209, -R68, R111 ;  /* 0x80000044d1057223 */ /* 0x000fe4000001006f */
[----:B--2---:R-:W-:-:S04]  /*4090*/  FMUL.FTZ R0, R80, c[0x0][0x2ec] ;  /* 0x0000bb0050007a20 */ /* 0x004fc80000410000 */
[----:B------:R2:W-:Y:S01]  /*40a0*/  MUFU.TANH R71, R0 ;  /* 0x0000000000477308 */ /* 0x0005e20000002400 */
[----:B---3--:R-:W-:-:S08]  /*40b0*/  FFMA.FTZ R29, R238, -R68, R219 ;  /* 0x80000044ee1d7223 */ /* 0x008fd000000100db */
[----:B------:R-:W-:Y:S01]  /*40c0*/  HMMA.16816.F32.BF16 R12, R32, R118, R20 ;  /* 0x00000076200c723c */ /* 0x000fe20000041814 */
[----:B--2---:R-:W-:-:S06]  /*40d0*/  FMUL.FTZ R0, R81, c[0x0][0x2ec] ;  /* 0x0000bb0051007a20 */ /* 0x004fcc0000410000 */
[-C--:B------:R-:W-:Y:S01]  /*40e0*/  FFMA.FTZ R23, R165, -R68.reuse, R225 ;  /* 0x80000044a5177223 */ /* 0x080fe200000100e1 */
[----:B------:R2:W-:Y:S01]  /*40f0*/  MUFU.TANH R81, R0 ;  /* 0x0000000000517308 */ /* 0x0005e20000002400 */
[----:B------:R-:W-:Y:S11]  /*4100*/  FFMA.FTZ R22, R161, -R68, R227 ;  /* 0x80000044a1167223 */ /* 0x000ff600000100e3 */
[----:B------:R-:W-:Y:S04]  /*4110*/  @!UPT UIADD3 URZ, URZ, URZ, URZ ;  /* 0x0000003f3f3ff290 */ /* 0x000fe8000fffe03f */
[----:B------:R-:W-:Y:S01]  /*4120*/  HMMA.16816.F32.BF16 R8, R8, R90, R12 ;  /* 0x0000005a0808723c */ /* 0x000fe2000004180c */
[----:B--2---:R-:W-:-:S04]  /*4130*/  FMUL.FTZ R0, R82, c[0x0][0x2ec] ;  /* 0x0000bb0052007a20 */ /* 0x004fc80000410000 */
[----:B------:R2:W-:Y:S02]  /*4140*/  MUFU.TANH R66, R0 ;  /* 0x0000000000427308 */ /* 0x0005e40000002400 */
[----:B--2---:R-:W-:Y:S11]  /*4150*/  FMUL.FTZ R0, R83, c[0x0][0x2ec] ;  /* 0x0000bb0053007a20 */ /* 0x004ff60000410000 */
[----:B------:R-:W-:Y:S06]  /*4160*/  @!UPT UIADD3 URZ, URZ, URZ, URZ ;  /* 0x0000003f3f3ff290 */ /* 0x000fec000fffe03f */
[----:B------:R-:W-:Y:S01]  /*4170*/  FMUL.FTZ R9, R9, c[0x0][0x2ec] ;  /* 0x0000bb0009097a20 */ /* 0x000fe20000410000 */
[----:B------:R2:W-:Y:S01]  /*4180*/  MUFU.TANH R80, R0 ;  /* 0x0000000000507308 */ /* 0x0005e20000002400 */
[----:B------:R-:W-:Y:S02]  /*4190*/  FMUL.FTZ R8, R8, c[0x0][0x2ec] ;  /* 0x0000bb0008087a20 */ /* 0x000fe40000410000 */
[----:B------:R-:W-:-:S05]  /*41a0*/  FMUL.FTZ R11, R11, c[0x0][0x2ec] ;  /* 0x0000bb000b0b7a20 */ /* 0x000fca0000410000 */
[----:B------:R-:W3:Y:S01]  /*41b0*/  MUFU.TANH R14, R9 ;  /* 0x00000009000e7308 */ /* 0x000ee20000002400 */
[----:B--2---:R-:W-:-:S07]  /*41c0*/  FMUL.FTZ R0, R56, c[0x0][0x2ec] ;  /* 0x0000bb0038007a20 */ /* 0x004fce0000410000 */
[----:B------:R-:W2:Y:S01]  /*41d0*/  MUFU.TANH R15, R8 ;  /* 0x00000008000f7308 */ /* 0x000ea20000002400 */
[----:B---3--:R-:W-:-:S07]  /*41e0*/  FFMA.FTZ R14, R154, -R68, R14 ;  /* 0x800000449a0e7223 */ /* 0x008fce000001000e */
[----:B------:R3:W-:Y:S08]  /*41f0*/  MUFU.TANH R63, R0 ;  /* 0x00000000003f7308 */ /* 0x0007f00000002400 */
[----:B------:R4:W-:Y:S01]  /*4200*/  MUFU.TANH R56, R28 ;  /* 0x0000001c00387308 */ /* 0x0009e20000002400 */
[----:B--2---:R-:W-:Y:S02]  /*4210*/  FFMA.FTZ R15, R155, -R68, R15 ;  /* 0x800000449b0f7223 */ /* 0x004fe4000001000f */
[----:B---3--:R-:W-:-:S05]  /*4220*/  FMUL.FTZ R0, R57, c[0x0][0x2ec] ;  /* 0x0000bb0039007a20 */ /* 0x008fca0000410000 */
[----:B------:R-:W2:Y:S01]  /*4230*/  MUFU.TANH R8, R11 ;  /* 0x0000000b00087308 */ /* 0x000ea20000002400 */
[----:B----4-:R-:W-:-:S07]  /*4240*/  FFMA.FTZ R28, R235, -R68, R217 ;  /* 0x80000044eb1c7223 */ /* 0x010fce00000100d9 */
[----:B------:R3:W-:Y:S08]  /*4250*/  MUFU.TANH R61, R0 ;  /* 0x00000000003d7308 */ /* 0x0007f00000002400 */
[----:B------:R4:W5:Y:S01]  /*4260*/  MUFU.TANH R57, R39 ;  /* 0x0000002700397308 */ /* 0x0009620000002400 */
[----:B--2---:R-:W-:Y:S02]  /*4270*/  FFMA.FTZ R8, R92, -R68, R8 ;  /* 0x800000445c087223 */ /* 0x004fe40000010008 */
[----:B---3--:R-:W-:-:S05]  /*4280*/  FMUL.FTZ R0, R58, c[0x0][0x2ec] ;  /* 0x0000bb003a007a20 */ /* 0x008fca0000410000 */
[----:B------:R2:W3:Y:S01]  /*4290*/  MUFU.TANH R58, R38 ;  /* 0x00000026003a7308 */ /* 0x0004e20000002400 */
[----:B----4-:R-:W-:Y:S01]  /*42a0*/  FSEL R39, R3, -INF , !P0 ;  /* 0xff80000003277808 */ /* 0x010fe20004000000 */
[----:B------:R-:W-:-:S06]  /*42b0*/  FFMA.FTZ R3, R202, -R68, R97 ;  /* 0x80000044ca037223 */ /* 0x000fcc0000010061 */
[----:B------:R4:W1:Y:S01]  /*42c0*/  MUFU.TANH R62, R0 ;  /* 0x00000000003e7308 */ /* 0x0008620000002400 */
[-C--:B-----5:R-:W-:Y:S01]  /*42d0*/  FFMA.FTZ R12, R166, -R68.reuse, R57 ;  /* 0x80000044a60c7223 */ /* 0x0a0fe20000010039 */
[----:B------:R-:W-:Y:S02]  /*42e0*/  IADD3 R202, R201, 0x1800, RZ ;  /* 0x00001800c9ca7810 */ /* 0x000fe40007ffe0ff */
[----:B--2---:R-:W-:Y:S01]  /*42f0*/  FSEL R38, R3, -INF , !P1 ;  /* 0xff80000003267808 */ /* 0x004fe20004800000 */
[-C--:B------:R-:W-:Y:S02]  /*4300*/  FFMA.FTZ R3, R207, -R68.reuse, R106 ;  /* 0x80000044cf037223 */ /* 0x080fe4000001006a */
[----:B---3--:R-:W-:-:S03]  /*4310*/  FFMA.FTZ R13, R170, -R68, R58 ;  /* 0x80000044aa0d7223 */ /* 0x008fc6000001003a */
[----:B------:R-:W-:Y:S01]  /*4320*/  FSEL R32, R3, -INF , !P6 ;  /* 0xff80000003207808 */ /* 0x000fe20007000000 */
[-C--:B------:R-:W-:Y:S02]  /*4330*/  FFMA.FTZ R3, R194, -R68.reuse, R101 ;  /* 0x80000044c2037223 */ /* 0x080fe40000010065 */
[----:B----4-:R-:W-:Y:S02]  /*4340*/  FMUL.FTZ R0, R59, c[0x0][0x2ec] ;  /* 0x0000bb003b007a20 */ /* 0x010fe40000410000 */
[----:B------:R2:W-:Y:S01]  /*4350*/  MUFU.TANH R59, R37 ;  /* 0x00000025003b7308 */ /* 0x0005e20000002400 */
[----:B------:R-:W-:Y:S01]  /*4360*/  FSEL R47, R3, -INF , !P5 ;  /* 0xff800000032f7808 */ /* 0x000fe20006800000 */
[-C--:B------:R-:W-:Y:S02]  /*4370*/  FFMA.FTZ R3, R188, -R68.reuse, R102 ;  /* 0x80000044bc037223 */ /* 0x080fe40000010066 */
[----:B-1----:R-:W-:-:S03]  /*4380*/  FFMA.FTZ R25, R172, -R68, R62 ;  /* 0x80000044ac197223 */ /* 0x002fc6000001003e */
[----:B------:R-:W-:Y:S01]  /*4390*/  FSEL R46, R3, -INF , !P4 ;  /* 0xff800000032e7808 */ /* 0x000fe20006000000 */
[----:B------:R1:W3:Y:S01]  /*43a0*/  MUFU.TANH R65, R0 ;  /* 0x0000000000417308 */ /* 0x0002e20000002400 */
[-C--:B------:R-:W-:Y:S01]  /*43b0*/  FFMA.FTZ R3, R186, -R68.reuse, R73 ;  /* 0x80000044ba037223 */ /* 0x080fe20000010049 */
[----:B--2---:R-:W-:Y:S01]  /*43c0*/  FSEL R37, R6, -INF , !P0 ;  /* 0xff80000006257808 */ /* 0x004fe20004000000 */
[----:B------:R-:W-:Y:S02]  /*43d0*/  FFMA.FTZ R6, R214, -R68, R105 ;  /* 0x80000044d6067223 */ /* 0x000fe40000010069 */
[----:B-1----:R-:W-:-:S03]  /*43e0*/  FMUL.FTZ R0, R36, c[0x0][0x2ec] ;  /* 0x0000bb0024007a20 */ /* 0x002fc60000410000 */
[----:B------:R-:W-:Y:S01]  /*43f0*/  FSEL R36, R6, -INF , !P1 ;  /* 0xff80000006247808 */ /* 0x000fe20004800000 */
[-C--:B------:R-:W-:Y:S01]  /*4400*/  FFMA.FTZ R6, R216, -R68.reuse, R108 ;  /* 0x80000044d8067223 */ /* 0x080fe2000001006c */
[----:B------:R1:W-:Y:S01]  /*4410*/  MUFU.TANH R60, R0 ;  /* 0x00000000003c7308 */ /* 0x0003e20000002400 */
[----:B---3--:R-:W-:-:S03]  /*4420*/  FFMA.FTZ R24, R168, -R68, R65 ;  /* 0x80000044a8187223 */ /* 0x008fc60000010041 */
[----:B------:R-:W-:Y:S01]  /*4430*/  FSEL R44, R6, -INF , !P6 ;  /* 0xff800000062c7808 */ /* 0x000fe20007000000 */
[-C--:B------:R-:W-:Y:S01]  /*4440*/  FFMA.FTZ R6, R218, -R68.reuse, R137 ;  /* 0x80000044da067223 */ /* 0x080fe20000010089 */
[----:B------:R-:W-:Y:S01]  /*4450*/  FSEL R137, R5, -INF , !P5 ;  /* 0xff80000005897808 */ /* 0x000fe20006800000 */
[----:B------:R-:W-:-:S03]  /*4460*/  FFMA.FTZ R5, R190, -R68, R138 ;  /* 0x80000044be057223 */ /* 0x000fc6000001008a */
[----:B------:R-:W-:Y:S01]  /*4470*/  FSEL R34, R6, -INF , !P5 ;  /* 0xff80000006227808 */ /* 0x000fe20006800000 */
[-C--:B------:R-:W-:Y:S01]  /*4480*/  FFMA.FTZ R6, R220, -R68.reuse, R139 ;  /* 0x80000044dc067223 */ /* 0x080fe2000001008b */
[----:B------:R-:W-:Y:S01]  /*4490*/  FSEL R135, R5, -INF , !P4 ;  /* 0xff80000005877808 */ /* 0x000fe20006000000 */
[----:B------:R-:W-:-:S03]  /*44a0*/  FFMA.FTZ R5, R192, -R68, R87 ;  /* 0x80000044c0057223 */ /* 0x000fc60000010057 */
[----:B------:R-:W-:Y:S01]  /*44b0*/  FSEL R35, R6, -INF , !P4 ;  /* 0xff80000006237808 */ /* 0x000fe20006000000 */
[-C--:B------:R-:W-:Y:S01]  /*44c0*/  FFMA.FTZ R6, R224, -R68.reuse, R98 ;  /* 0x80000044e0067223 */ /* 0x080fe20000010062 */
[----:B-1----:R-:W-:Y:S02]  /*44d0*/  SHF.R.S32.HI R0, RZ, 0x1f, R70 ;  /* 0x0000001fff007819 */ /* 0x002fe40000011446 */
[----:B------:R-:W-:Y:S01]  /*44e0*/  FSEL R133, R5, -INF , !P3 ;  /* 0xff80000005857808 */ /* 0x000fe20005800000 */
[----:B------:R-:W-:Y:S01]  /*44f0*/  FFMA.FTZ R5, R182, -R68, R94 ;  /* 0x80000044b6057223 */ /* 0x000fe2000001005e */
[----:B------:R-:W-:Y:S02]  /*4500*/  LEA.HI R0, R0, R70, RZ, 0x2 ;  /* 0x0000004600007211 */ /* 0x000fe400078f10ff */
[----:B------:R-:W-:Y:S01]  /*4510*/  FSEL R106, R6, -INF , !P3 ;  /* 0xff800000066a7808 */ /* 0x000fe20005800000 */
[----:B------:R-:W-:Y:S01]  /*4520*/  FFMA.FTZ R6, R226, -R68, R99 ;  /* 0x80000044e2067223 */ /* 0x000fe20000010063 */
[----:B------:R-:W-:-:S02]  /*4530*/  LOP3.LUT R0, R0, 0xfffffffc, RZ, 0xc0, !PT ;  /* 0xfffffffc00007812 */ /* 0x000fc400078ec0ff */
[----:B------:R-:W-:Y:S02]  /*4540*/  LOP3.LUT R224, R112, 0x3, RZ, 0xc0, !PT ;  /* 0x0000000370e07812 */ /* 0x000fe400078ec0ff */
[----:B------:R-:W-:-:S05]  /*4550*/  IADD3 R0, R70, -R0, RZ ;  /* 0x8000000046007210 */ /* 0x000fca0007ffe0ff */
[----:B------:R1:W-:Y:S02]  /*4560*/  STL [R1+0x1c], R0 ;  /* 0x00001c0001007387 */ /* 0x0003e40000100800 */
[-C--:B-1----:R-:W-:Y:S02]  /*4570*/  FFMA.FTZ R0, R185, -R68.reuse, R7 ;  /* 0x80000044b9007223 */ /* 0x082fe40000010007 */
[----:B------:R-:W-:Y:S02]  /*4580*/  FMUL.FTZ R7, R30, c[0x0][0x2ec] ;  /* 0x0000bb001e077a20 */ /* 0x000fe40000410000 */
[-C--:B------:R-:W-:Y:S01]  /*4590*/  FFMA.FTZ R30, R248, -R68.reuse, R61 ;  /* 0x80000044f81e7223 */ /* 0x080fe2000001003d */
[----:B------:R-:W-:Y:S01]  /*45a0*/  FSEL R45, R0, -INF , !P2 ;  /* 0xff800000002d7808 */ /* 0x000fe20005000000 */
[----:B------:R-:W-:Y:S01]  /*45b0*/  FFMA.FTZ R0, R187, -R68, R100 ;  /* 0x80000044bb007223 */ /* 0x000fe20000010064 */
[----:B------:R1:W2:Y:S01]  /*45c0*/  MUFU.TANH R53, R7 ;  /* 0x0000000700357308 */ /* 0x0002a20000002400 */
[----:B------:R-:W-:Y:S01]  /*45d0*/  BAR.SYNC.DEFER_BLOCKING 0x0 ;  /* 0x0000000000007b1d */ /* 0x000fe20000010000 */
[----:B------:R-:W-:-:S02]  /*45e0*/  ISETP.GE.AND P2, PT, R145, R72, PT ;  /* 0x000000489100720c */ /* 0x000fc40003f46270 */
[----:B------:R-:W-:Y:S01]  /*45f0*/  FSEL R42, R0, -INF , !P0 ;  /* 0xff800000002a7808 */ /* 0x000fe20004000000 */
[-C--:B------:R-:W-:Y:S01]  /*4600*/  FFMA.FTZ R0, R191, -R68.reuse, R74 ;  /* 0x80000044bf007223 */ /* 0x080fe2000001004a */
[----:B------:R-:W-:Y:S01]  /*4610*/  FSEL R74, R3, -INF , !P3 ;  /* 0xff800000034a7808 */ /* 0x000fe20005800000 */
[----:B------:R-:W-:Y:S01]  /*4620*/  FFMA.FTZ R3, R179, -R68, R85 ;  /* 0x80000044b3037223 */ /* 0x000fe20000010055 */
[----:B------:R-:W-:Y:S02]  /*4630*/  ISETP.GE.AND P0, PT, R147, R72, PT ;  /* 0x000000489300720c */ /* 0x000fe40003f06270 */
[----:B------:R-:W-:Y:S01]  /*4640*/  FSEL R41, R0, -INF , !P1 ;  /* 0xff80000000297808 */ /* 0x000fe20004800000 */
[-C--:B------:R-:W-:Y:S01]  /*4650*/  FFMA.FTZ R0, R204, -R68.reuse, R93 ;  /* 0x80000044cc007223 */ /* 0x080fe2000001005d */
[----:B------:R-:W-:Y:S01]  /*4660*/  FSEL R73, R3, -INF , !P2 ;  /* 0xff80000003497808 */ /* 0x000fe20005000000 */
[-C--:B------:R-:W-:Y:S01]  /*4670*/  FFMA.FTZ R3, R177, -R68.reuse, R71 ;  /* 0x80000044b1037223 */ /* 0x080fe20000010047 */
[----:B------:R-:W-:Y:S01]  /*4680*/  FSEL R105, R6, -INF , !P2 ;  /* 0xff80000006697808 */ /* 0x000fe20005000000 */
[-C--:B------:R-:W-:Y:S01]  /*4690*/  FFMA.FTZ R6, R234, -R68.reuse, R215 ;  /* 0x80000044ea067223 */ /* 0x080fe200000100d7 */
[----:B------:R-:W-:Y:S01]  /*46a0*/  FSEL R33, R0, -INF , !P6 ;  /* 0xff80000000217808 */ /* 0x000fe20007000000 */
[----:B-1----:R-:W-:Y:S01]  /*46b0*/  FMUL.FTZ R7, R31, c[0x0][0x2ec] ;  /* 0x0000bb001f077a20 */ /* 0x002fe20000410000 */
[----:B------:R-:W-:Y:S01]  /*46c0*/  FSEL R132, R5, -INF , !P2 ;  /* 0xff80000005847808 */ /* 0x000fe20005000000 */
[-C--:B------:R-:W-:Y:S01]  /*46d0*/  FFMA.FTZ R0, R184, -R68.reuse, R84 ;  /* 0x80000044b8007223 */ /* 0x080fe20000010054 */
[----:B------:R-:W-:Y:S01]  /*46e0*/  FSEL R134, R3, -INF , !P0 ;  /* 0xff80000003867808 */ /* 0x000fe20004000000 */
[----:B------:R1:W3:Y:S01]  /*46f0*/  MUFU.TANH R51, R7 ;  /* 0x0000000700337308 */ /* 0x0002e20000002400 */
[-C--:B------:R-:W-:Y:S01]  /*4700*/  FFMA.FTZ R5, R178, -R68.reuse, R213 ;  /* 0x80000044b2057223 */ /* 0x080fe200000100d5 */
[----:B------:R-:W-:Y:S01]  /*4710*/  FSEL R107, R6, -INF , !P0 ;  /* 0xff800000066b7808 */ /* 0x000fe20004000000 */
[----:B------:R-:W-:Y:S01]  /*4720*/  FMUL.FTZ R3, R10, c[0x0][0x2ec] ;  /* 0x0000bb000a037a20 */ /* 0x000fe20000410000 */
[----:B------:R-:W-:Y:S01]  /*4730*/  FSEL R88, R0, -INF , !P5 ;  /* 0xff80000000587808 */ /* 0x000fe20006800000 */
[----:B------:R-:W-:Y:S01]  /*4740*/  FFMA.FTZ R0, R183, -R68, R86 ;  /* 0x80000044b7007223 */ /* 0x000fe20000010056 */
[----:B------:R-:W-:Y:S01]  /*4750*/  ISETP.GE.AND P1, PT, R148, R72, PT ;  /* 0x000000489400720c */ /* 0x000fe20003f26270 */
[-C--:B------:R-:W-:Y:S01]  /*4760*/  FFMA.FTZ R6, R180, -R68.reuse, R223 ;  /* 0x80000044b4067223 */ /* 0x080fe200000100df */
[----:B------:R4:W5:Y:S01]  /*4770*/  MUFU.TANH R9, R3 ;  /* 0x0000000300097308 */ /* 0x0009620000002400 */
[-C--:B------:R-:W-:Y:S01]  /*4780*/  FFMA.FTZ R31, R249, -R68.reuse, R63 ;  /* 0x80000044f91f7223 */ /* 0x080fe2000001003f */
[----:B------:R-:W-:Y:S01]  /*4790*/  FSEL R77, R0, -INF , !P4 ;  /* 0xff800000004d7808 */ /* 0x000fe20006000000 */
[-C--:B------:R-:W-:Y:S01]  /*47a0*/  FFMA.FTZ R0, R181, -R68.reuse, R64 ;  /* 0x80000044b5007223 */ /* 0x080fe20000010040 */
[----:B------:R-:W-:Y:S01]  /*47b0*/  FSEL R146, R6, -INF , !P1 ;  /* 0xff80000006927808 */ /* 0x000fe20004800000 */
[----:B--2---:R-:W-:Y:S01]  /*47c0*/  FFMA.FTZ R11, R163, -R68, R53 ;  /* 0x80000044a30b7223 */ /* 0x004fe20000010035 */
[----:B------:R-:W-:Y:S01]  /*47d0*/  ISETP.GE.AND P6, PT, R149, R72, PT ;  /* 0x000000489500720c */ /* 0x000fe20003fc6270 */
[----:B-1----:R-:W-:Y:S01]  /*47e0*/  FMUL.FTZ R7, R16, c[0x0][0x2ec] ;  /* 0x0000bb0010077a20 */ /* 0x002fe20000410000 */
[----:B------:R-:W-:Y:S01]  /*47f0*/  FSEL R75, R0, -INF , !P3 ;  /* 0xff800000004b7808 */ /* 0x000fe20005800000 */
[----:B---3--:R-:W-:Y:S01]  /*4800*/  FFMA.FTZ R10, R136, -R68, R51 ;  /* 0x80000044880a7223 */ /* 0x008fe20000010033 */
[----:B------:R-:W-:Y:S01]  /*4810*/  ISETP.GE.AND P3, PT, R153, R72, PT ;  /* 0x000000489900720c */ /* 0x000fe20003f66270 */
[----:B------:R1:W2:Y:S01]  /*4820*/  MUFU.TANH R27, R7 ;  /* 0x00000007001b7308 */ /* 0x0002a20000002400 */
[----:B------:R-:W-:Y:S01]  /*4830*/  FSEL R153, R5, -INF , !P0 ;  /* 0xff80000005997808 */ /* 0x000fe20004000000 */
[----:B------:R-:W-:Y:S01]  /*4840*/  FFMA.FTZ R5, R176, -R68, R81 ;  /* 0x80000044b0057223 */ /* 0x000fe20000010051 */
[----:B------:R-:W-:Y:S01]  /*4850*/  ISETP.GE.AND P5, PT, R150, R72, PT ;  /* 0x000000489600720c */ /* 0x000fe20003fa6270 */
[----:B----4-:R-:W-:Y:S01]  /*4860*/  FFMA.FTZ R3, R173, -R68, R80 ;  /* 0x80000044ad037223 */ /* 0x010fe20000010050 */
[----:B------:R-:W-:Y:S01]  /*4870*/  ISETP.GE.AND P4, PT, R152, R72, PT ;  /* 0x000000489800720c */ /* 0x000fe20003f86270 */
[-C--:B------:R-:W-:Y:S01]  /*4880*/  FFMA.FTZ R0, R175, -R68.reuse, R67 ;  /* 0x80000044af007223 */ /* 0x080fe20000010043 */
[----:B------:R-:W-:Y:S01]  /*4890*/  FSEL R129, R5, -INF , !P1 ;  /* 0xff80000005817808 */ /* 0x000fe20004800000 */
[-C--:B------:R-:W-:Y:S01]  /*48a0*/  FFMA.FTZ R16, R158, -R68.reuse, R54 ;  /* 0x800000449e107223 */ /* 0x080fe20000010036 */
[----:B------:R-:W-:Y:S01]  /*48b0*/  FSEL R136, R3, -INF , !P1 ;  /* 0xff80000003887808 */ /* 0x000fe20004800000 */
[-C--:B-----5:R-:W-:Y:S01]  /*48c0*/  FFMA.FTZ R9, R96, -R68.reuse, R9 ;  /* 0x8000004460097223 */ /* 0x0a0fe20000010009 */
[----:B------:R-:W-:Y:S01]  /*48d0*/  FSEL R76, R0, -INF , !P2 ;  /* 0xff800000004c7808 */ /* 0x000fe20005000000 */
[----:B------:R-:W-:Y:S01]  /*48e0*/  FFMA.FTZ R0, R174, -R68, R66 ;  /* 0x80000044ae007223 */ /* 0x000fe20000010042 */
[----:B------:R-:W-:-:S02]  /*48f0*/  ISETP.GE.AND P2, PT, R156, R72, PT ;  /* 0x000000489c00720c */ /* 0x000fc40003f46270 */
[----:B------:R-:W-:Y:S01]  /*4900*/  IADD3 R204, R201, 0x800, RZ ;  /* 0x00000800c9cc7810 */ /* 0x000fe20007ffe0ff */
[----:B-1----:R-:W-:Y:S01]  /*4910*/  FMUL.FTZ R7, R17, c[0x0][0x2ec] ;  /* 0x0000bb0011077a20 */ /* 0x002fe20000410000 */
[----:B------:R-:W-:Y:S01]  /*4920*/  FSEL R140, R0, -INF , !P0 ;  /* 0xff800000008c7808 */ /* 0x000fe20004000000 */
[----:B--2---:R-:W-:Y:S01]  /*4930*/  FFMA.FTZ R27, R233, -R68, R27 ;  /* 0x80000044e91b7223 */ /* 0x004fe2000001001b */
[----:B------:R-:W-:Y:S01]  /*4940*/  ISETP.GE.AND P0, PT, R157, R72, PT ;  /* 0x000000489d00720c */ /* 0x000fe20003f06270 */
[----:B------:R1:W2:Y:S01]  /*4950*/  MUFU.TANH R26, R7 ;  /* 0x00000007001a7308 */ /* 0x0002a20000002400 */
[----:B------:R-:W-:Y:S01]  /*4960*/  FFMA.FTZ R17, R164, -R68, R56 ;  /* 0x80000044a4117223 */ /* 0x000fe20000010038 */
[----:B------:R-:W-:Y:S01]  /*4970*/  FSEL R128, R31, -INF , !P6 ;  /* 0xff8000001f807808 */ /* 0x000fe20007000000 */
[----:B------:R-:W-:Y:S01]  /*4980*/  IMAD.IADD R0, R169, 0x1, R151 ;  /* 0x00000001a9007824 */ /* 0x000fe200078e0297 */
[----:B------:R-:W-:Y:S02]  /*4990*/  FSEL R147, R25, -INF , !P6 ;  /* 0xff80000019937808 */ /* 0x000fe40007000000 */
[----:B------:R-:W-:-:S02]  /*49a0*/  FSEL R138, R13, -INF , !P6 ;  /* 0xff8000000d8a7808 */ /* 0x000fc40007000000 */
[----:B------:R-:W-:Y:S02]  /*49b0*/  FSEL R142, R30, -INF , !P5 ;  /* 0xff8000001e8e7808 */ /* 0x000fe40006800000 */
[----:B------:R-:W-:Y:S02]  /*49c0*/  FSEL R148, R24, -INF , !P5 ;  /* 0xff80000018947808 */ /* 0x000fe40006800000 */
[----:B------:R-:W-:Y:S02]  /*49d0*/  FSEL R139, R12, -INF , !P5 ;  /* 0xff8000000c8b7808 */ /* 0x000fe40006800000 */
[----:B------:R-:W-:Y:S01]  /*49e0*/  FSEL R141, R29, -INF , !P4 ;  /* 0xff8000001d8d7808 */ /* 0x000fe20006000000 */
[----:B-1----:R-:W-:Y:S01]  /*49f0*/  FMUL.FTZ R7, R18, c[0x0][0x2ec] ;  /* 0x0000bb0012077a20 */ /* 0x002fe20000410000 */
[----:B------:R-:W-:Y:S01]  /*4a00*/  FSEL R149, R17, -INF , !P4 ;  /* 0xff80000011957808 */ /* 0x000fe20006000000 */
[-C--:B--2---:R-:W-:Y:S01]  /*4a10*/  FFMA.FTZ R26, R232, -R68.reuse, R26 ;  /* 0x80000044e81a7223 */ /* 0x084fe2000001001a */
[----:B------:R-:W-:Y:S01]  /*4a20*/  FSEL R154, R11, -INF , !P4 ;  /* 0xff8000000b9a7808 */ /* 0x000fe20006000000 */
[----:B------:R1:W2:Y:S01]  /*4a30*/  MUFU.TANH R21, R7 ;  /* 0x0000000700157308 */ /* 0x0002a20000002400 */
[----:B------:R-:W-:Y:S01]  /*4a40*/  FFMA.FTZ R18, R167, -R68, R59 ;  /* 0x80000044a7127223 */ /* 0x000fe2000001003b */
[----:B------:R-:W-:-:S02]  /*4a50*/  FSEL R143, R28, -INF , !P3 ;  /* 0xff8000001c8f7808 */ /* 0x000fc40005800000 */
[----:B------:R-:W-:Y:S02]  /*4a60*/  FSEL R158, R22, -INF , !P3 ;  /* 0xff800000169e7808 */ /* 0x000fe40005800000 */
[----:B------:R-:W-:Y:S02]  /*4a70*/  FSEL R131, R18, -INF , !P5 ;  /* 0xff80000012837808 */ /* 0x000fe40006800000 */
[----:B------:R-:W-:Y:S02]  /*4a80*/  FSEL R150, R16, -INF , !P3 ;  /* 0xff80000010967808 */ /* 0x000fe40005800000 */
[----:B------:R-:W-:Y:S02]  /*4a90*/  FSEL R155, R10, -INF , !P3 ;  /* 0xff8000000a9b7808 */ /* 0x000fe40005800000 */
[----:B------:R-:W-:Y:S02]  /*4aa0*/  FSEL R144, R27, -INF , !P2 ;  /* 0xff8000001b907808 */ /* 0x000fe40005000000 */
[----:B------:R-:W-:Y:S01]  /*4ab0*/  FSEL R151, R15, -INF , !P2 ;  /* 0xff8000000f977808 */ /* 0x000fe20005000000 */
[----:B-1----:R-:W-:Y:S01]  /*4ac0*/  FMUL.FTZ R7, R19, c[0x0][0x2ec] ;  /* 0x0000bb0013077a20 */ /* 0x002fe20000410000 */
[----:B------:R-:W-:Y:S01]  /*4ad0*/  FSEL R156, R9, -INF , !P2 ;  /* 0xff800000099c7808 */ /* 0x000fe20005000000 */
[-C--:B------:R-:W-:Y:S01]  /*4ae0*/  FFMA.FTZ R19, R171, -R68.reuse, R60 ;  /* 0x80000044ab137223 */ /* 0x080fe2000001003c */
[----:B------:R-:W-:Y:S01]  /*4af0*/  FSEL R145, R26, -INF , !P0 ;  /* 0xff8000001a917808 */ /* 0x000fe20004000000 */
[----:B------:R1:W3:Y:S01]  /*4b00*/  MUFU.TANH R20, R7 ;  /* 0x0000000700147308 */ /* 0x0002e20000002400 */
[----:B--2---:R-:W-:Y:S01]  /*4b10*/  FFMA.FTZ R21, R160, -R68, R21 ;  /* 0x80000044a0157223 */ /* 0x004fe20000010015 */
[----:B------:R-:W-:-:S02]  /*4b20*/  FSEL R152, R14, -INF , !P0 ;  /* 0xff8000000e987808 */ /* 0x000fc40004000000 */
[----:B------:R-:W-:Y:S02]  /*4b30*/  FSEL R130, R19, -INF , !P6 ;  /* 0xff80000013827808 */ /* 0x000fe40007000000 */
[----:B------:R-:W-:Y:S02]  /*4b40*/  FSEL R160, R21, -INF , !P2 ;  /* 0xff80000015a07808 */ /* 0x000fe40005000000 */
[----:B------:R-:W-:Y:S01]  /*4b50*/  FSEL R157, R8, -INF , !P0 ;  /* 0xff800000089d7808 */ /* 0x000fe20004000000 */
[-C--:B-1----:R-:W-:Y:S02]  /*4b60*/  FFMA.FTZ R7, R250, -R68.reuse, R221 ;  /* 0x80000044fa077223 */ /* 0x082fe400000100dd */
[----:B---3--:R-:W-:Y:S01]  /*4b70*/  FFMA.FTZ R20, R159, -R68, R20 ;  /* 0x800000449f147223 */ /* 0x008fe20000010014 */
[----:B------:R-:W-:Y:S02]  /*4b80*/  FSEL R159, R23, -INF , !P4 ;  /* 0xff800000179f7808 */ /* 0x000fe40006000000 */
[----:B------:R-:W-:-:S02]  /*4b90*/  FSEL R104, R7, -INF , !P1 ;  /* 0xff80000007687808 */ /* 0x000fc40004800000 */
[----:B------:R-:W-:Y:S02]  /*4ba0*/  ISETP.GE.AND P1, PT, R72, 0x41, PT ;  /* 0x000000414800780c */ /* 0x000fe40003f26270 */
[----:B------:R-:W-:-:S11]  /*4bb0*/  FSEL R161, R20, -INF , !P0 ;  /* 0xff80000014a17808 */ /* 0x000fd60004000000 */
[----:B------:R-:W-:Y:S05]  /*4bc0*/  @!P1 BRA `(.L_x_1560) ;  /* 0x000003a000009947 */ /* 0x000fea0003800000 */
[----:B------:R-:W-:Y:S01]  /*4bd0*/  IMAD.MOV.U32 R114, RZ, RZ, c[0x0][0x198] ;  /* 0x00006600ff727624 */ /* 0x000fe200078e00ff */
[----:B------:R-:W-:Y:S01]  /*4be0*/  ISETP.GE.AND P0, PT, R240, c[0x0][0x220], PT ;  /* 0x00008800f0007a0c */ /* 0x000fe20003f06270 */
[----:B------:R-:W-:Y:S01]  /*4bf0*/  IMAD.MOV.U32 R113, RZ, RZ, 0x6 ;  /* 0x00000006ff717424 */ /* 0x000fe200078e00ff */
[----:B------:R-:W-:Y:S01]  /*4c00*/  LEA.HI.SX32 R8, R222, 0xfffffffe, 0x1a ;  /* 0xfffffffede087811 */ /* 0x000fe200078fd2ff */
[----:B------:R-:W-:Y:S01]  /*4c10*/  IMAD.MOV.U32 R112, RZ, RZ, c[0x0][0x198] ;  /* 0x00006600ff707624 */ /* 0x000fe200078e00ff */
[----:B------:R-:W-:Y:S02]  /*4c20*/  BSSY B0, `(.L_x_1561) ;  /* 0x0000033000007945 */ /* 0x000fe40003800000 */
[----:B------:R-:W-:Y:S01]  /*4c30*/  SHF.L.U64.HI R113, R114, R113, c[0x0][0x19c] ;  /* 0x0000670072717619 */ /* 0x000fe20000010271 */
[----:B------:R-:W-:Y:S01]  /*4c40*/  IMAD.SHL.U32 R114, R112, 0x40, RZ ;  /* 0x0000004070727824 */ /* 0x000fe200078e00ff */
[----:B------:R-:W-:-:S03]  /*4c50*/  SHF.R.S32.HI R3, RZ, 0x1f, R8 ;  /* 0x0000001fff037819 */ /* 0x000fc60000011408 */
[----:B------:R-:W-:Y:S02]  /*4c60*/  IMAD R6, R113, R8, RZ ;  /* 0x0000000871067224 */ /* 0x000fe400078e02ff */
[----:B------:R-:W-:Y:S01]  /*4c70*/  IMAD.WIDE.U32 R8, R8, R114, R228 ;  /* 0x0000007208087225 */ /* 0x000fe200078e00e4 */
[----:B------:R1:W-:Y:S03]  /*4c80*/  @P0 STS.128 [R205+0x4000], RZ ;  /* 0x004000ffcd000388 */ /* 0x0003e60000000c00 */
[C---:B------:R-:W-:Y:S01]  /*4c90*/  IMAD.SHL.U32 R113, R112.reuse, 0x10, RZ ;  /* 0x0000001070717824 */ /* 0x040fe200078e00ff */
[----:B------:R-:W-:Y:S01]  /*4ca0*/  @!P0 LEA R5, P3, R112, R8, 0x5 ;  /* 0x0000000870058211 */ /* 0x000fe200078628ff */
[----:B------:R-:W-:Y:S01]  /*4cb0*/  IMAD R6, R3, R114, R6 ;  /* 0x0000007203067224 */ /* 0x000fe200078e0206 */
[----:B------:R-:W-:Y:S01]  /*4cc0*/  @!P0 LEA R14, P6, R8, c[0x0][0x168], 0x1 ;  /* 0x00005a00080e8a11 */ /* 0x000fe200078c08ff */
[----:B------:R-:W-:Y:S01]  /*4cd0*/  IMAD.MOV.U32 R114, RZ, RZ, c[0x0][0x198] ;  /* 0x00006600ff727624 */ /* 0x000fe200078e00ff */
[----:B------:R-:W-:Y:S01]  /*4ce0*/  @!P0 IADD3 R3, P5, R113, R8, RZ ;  /* 0x0000000871038210 */ /* 0x000fe20007fbe0ff */
[----:B------:R-:W-:Y:S01]  /*4cf0*/  IMAD.MOV.U32 R113, RZ, RZ, 0x4 ;  /* 0x00000004ff717424 */ /* 0x000fe200078e00ff */
[----:B------:R-:W-:Y:S01]  /*4d00*/  @!P0 LEA R10, P2, R5, c[0x0][0x168], 0x1 ;  /* 0x00005a00050a8a11 */ /* 0x000fe200078408ff */
[----:B------:R-:W-:Y:S01]  /*4d10*/  IMAD.IADD R7, R9, 0x1, R6 ;  /* 0x0000000109077824 */ /* 0x000fe200078e0206 */
[----:B------:R-:W-:Y:S01]  /*4d20*/  @!P0 LEA R12, P4, R3, c[0x0][0x168], 0x1 ;  /* 0x00005a00030c8a11 */ /* 0x000fe200078808ff */
[----:B------:R-:W-:Y:S01]  /*4d30*/  @!P0 IMAD.MOV.U32 R16, RZ, RZ, c[0x0][0x19c] ;  /* 0x00006700ff108624 */ /* 0x000fe200078e00ff */
[----:B------:R-:W-:-:S02]  /*4d40*/  SHF.L.U64.HI R113, R114, R113, c[0x0][0x19c] ;  /* 0x0000670072717619 */ /* 0x000fc40000010271 */
[--C-:B------:R-:W-:Y:S02]  /*4d50*/  @!P0 LEA.HI.X R15, R8, c[0x0][0x16c], R7.reuse, 0x1, P6 ;  /* 0x00005b00080f8a11 */ /* 0x100fe400030f0c07 */
[----:B------:R-:W-:Y:S01]  /*4d60*/  @!P0 LEA.HI.X R16, R112, R7, R16, 0x5, P3 ;  /* 0x0000000770108211 */ /* 0x000fe200018f2c10 */
[----:B------:R-:W-:Y:S02]  /*4d70*/  @!P0 IMAD.X R11, R113, 0x1, R7, P5 ;  /* 0x00000001710b8824 */ /* 0x000fe400028e0607 */
[----:B------:R-:W-:Y:S01]  /*4d80*/  @!PT LDS RZ, [RZ] ;  /* 0x00000000fffff984 */ /* 0x000fe20000000800 */
[----:B------:R-:W-:Y:S01]  /*4d90*/  @!PT LDS RZ, [RZ] ;  /* 0x00000000fffff984 */ /* 0x000fe20000000800 */
[----:B------:R-:W-:Y:S01]  /*4da0*/  @!PT LDS RZ, [RZ] ;  /* 0x00000000fffff984 */ /* 0x000fe20000000800 */
[----:B------:R1:W-:Y:S03]  /*4db0*/  @!P0 LDGSTS.E.BYPASS.LTC128B.128 [R205+0x4000], [R14.64] ;  /* 0x040000000ecd8fae */ /* 0x0003e6000b901d46 */
[----:B------:R-:W-:Y:S01]  /*4dc0*/  @!P0 LEA.HI.X R13, R3, c[0x0][0x16c], R11, 0x1, P4 ;  /* 0x00005b00030d8a11 */ /* 0x000fe200020f0c0b */
[----:B------:R1:W-:Y:S01]  /*4dd0*/  @P0 STS.128 [R205+0x4800], RZ ;  /* 0x004800ffcd000388 */ /* 0x0003e20000000c00 */
[----:B------:R-:W-:-:S03]  /*4de0*/  @!P0 LEA.HI.X R11, R5, c[0x0][0x16c], R16, 0x1, P2 ;  /* 0x00005b00050b8a11 */ /* 0x000fc600010f0c10 */
        /* <DEDUP_REMOVED lines=22> */
.L_x_1562:
[----:B------:R-:W-:Y:S05]  /*4f50*/  BSYNC B0 ;  /* 0x0000000000007941 */ /* 0x000fea0003800000 */
.L_x_1561:
[----:B------:R-:W0:Y:S02]  /*4f60*/  LDGDEPBAR ;  /* 0x00000000000079af */ /* 0x000e240000000000 */
.L_x_1560:
[----:B------:R-:W-:Y:S02]  /*4f70*/  FMNMX.FTZ R3, R40, R37, !PT ;  /* 0x0000002528037209 */ /* 0x000fe40007810000 */
[----:B------:R-:W-:Y:S02]  /*4f80*/  SHF.L.U32 R79, R0, 0x1, RZ ;  /* 0x00000001004f7819 */ /* 0x000fe400000006ff */
[----:B------:R-:W-:Y:S02]  /*4f90*/  FMNMX.FTZ R3, R36, R3, !PT ;  /* 0x0000000324037209 */ /* 0x000fe40007810000 */
[----:B------:R-:W-:Y:S01]  /*4fa0*/  LEA R192, R4, R79, 0x1 ;  /* 0x0000004f04c07211 */ /* 0x000fe200078e08ff */
[----:B------:R-:W-:Y:S01]  /*4fb0*/  LDSM.16.MT88.4 R20, [R79+0x6000] ;  /* 0x006000004f14783b */ /* 0x000fe20000004200 */
[----:B------:R-:W-:Y:S02]  /*4fc0*/  FMNMX.FTZ R3, R44, R3, !PT ;  /* 0x000000032c037209 */ /* 0x000fe40007810000 */
[----:B------:R-:W-:Y:S01]  /*4fd0*/  LEA R194, R2, R79, 0x1 ;  /* 0x0000004f02c27211 */ /* 0x000fe200078e08ff */
[----:B------:R-:W-:Y:S01]  /*4fe0*/  LDSM.16.MT88.4 R28, [R192+0x6000] ;  /* 0x00600000c01c783b */ /* 0x000fe20000004200 */
[----:B------:R-:W-:-:S02]  /*4ff0*/  FMNMX.FTZ R3, R34, R3, !PT ;  /* 0x0000000322037209 */ /* 0x000fc40007810000 */
[----:B------:R-:W-:Y:S01]  /*5000*/  LEA R193, R2, R192, 0x1 ;  /* 0x000000c002c17211 */ /* 0x000fe200078e08ff */
[----:B------:R-:W-:Y:S01]  /*5010*/  LDSM.16.MT88.4 R24, [R194+0x6000] ;  /* 0x00600000c218783b */ /* 0x000fe20000004200 */
[----:B------:R-:W-:Y:S02]  /*5020*/  FMNMX.FTZ R5, R35, R3, !PT ;  /* 0x0000000323057209 */ /* 0x000fe40007810000 */
[----:B------:R-:W-:Y:S02]  /*5030*/  FMNMX.FTZ R3, R43, R39, !PT ;  /* 0x000000272b037209 */ /* 0x000fe40007810000 */
[----:B------:R-:W-:Y:S02]  /*5040*/  FMNMX.FTZ R5, R106, R5, !PT ;  /* 0x000000056a057209 */ /* 0x000fe40007810000 */
[----:B------:R-:W-:Y:S02]  /*5050*/  FMNMX.FTZ R3, R38, R3, !PT ;  /* 0x0000000326037209 */ /* 0x000fe40007810000 */
[----:B--2---:R-:W-:-:S02]  /*5060*/  FMNMX.FTZ R6, R105, R5, !PT ;  /* 0x0000000569067209 */ /* 0x004fc40007810000 */
        /* <DEDUP_REMOVED lines=32> */
[----:B------:R-:W-:-:S03]  /*5270*/  FMNMX.FTZ R5, R139, R5, !PT ;  /* 0x000000058b057209 */ /* 0x000fc60007810000 */
[----:B-1----:R-:W1:Y:S01]  /*5280*/  SHFL.BFLY PT, R10, R3, 0x2, 0x1f ;  /* 0x0c401f00030a7f89 */ /* 0x002e6200000e0000 */
[----:B------:R-:W-:-:S04]  /*5290*/  FMNMX.FTZ R5, R154, R5, !PT ;  /* 0x000000059a057209 */ /* 0x000fc80007810000 */
[----:B------:R-:W-:Y:S02]  /*52a0*/  FMNMX.FTZ R6, R155, R5, !PT ;  /* 0x000000059b067209 */ /* 0x000fe40007810000 */
[----:B--2---:R-:W-:Y:S02]  /*52b0*/  FMNMX.FTZ R71, R71, R7, !PT ;  /* 0x0000000747477209 */ /* 0x004fe40007810000 */
[----:B------:R-:W-:Y:S02]  /*52c0*/  FMNMX.FTZ R7, R50, R49, !PT ;  /* 0x0000003132077209 */ /* 0x000fe40007810000 */
[----:B------:R-:W-:Y:S01]  /*52d0*/  FMNMX.FTZ R6, R156, R6, !PT ;  /* 0x000000069c067209 */ /* 0x000fe20007810000 */
[----:B------:R-:W2:Y:S01]  /*52e0*/  SHFL.BFLY PT, R8, R71, 0x1, 0x1f ;  /* 0x0c201f0047087f89 */ /* 0x000ea200000e0000 */
[----:B------:R-:W-:Y:S02]  /*52f0*/  FMNMX.FTZ R5, R48, R7, !PT ;  /* 0x0000000730057209 */ /* 0x000fe40007810000 */
[----:B------:R-:W-:-:S02]  /*5300*/  FMNMX.FTZ R6, R157, R6, !PT ;  /* 0x000000069d067209 */ /* 0x000fc40007810000 */
[----:B------:R-:W-:-:S03]  /*5310*/  FMNMX.FTZ R5, R52, R5, !PT ;  /* 0x0000000534057209 */ /* 0x000fc60007810000 */
[----:B------:R-:W3:Y:S01]  /*5320*/  SHFL.BFLY PT, R9, R6, 0x2, 0x1f ;  /* 0x0c401f0006097f89 */ /* 0x000ee200000e0000 */
[----:B------:R-:W-:Y:S02]  /*5330*/  FMNMX.FTZ R5, R137, R5, !PT ;  /* 0x0000000589057209 */ /* 0x000fe40007810000 */
[----:B-1----:R-:W-:Y:S02]  /*5340*/  FMNMX.FTZ R3, R3, R10, !PT ;  /* 0x0000000a03037209 */ /* 0x002fe40007810000 */
[----:B------:R-:W-:-:S03]  /*5350*/  FMNMX.FTZ R5, R135, R5, !PT ;  /* 0x0000000587057209 */ /* 0x000fc60007810000 */
[----:B------:R-:W1:Y:S01]  /*5360*/  SHFL.BFLY PT, R69, R3, 0x1, 0x1f ;  /* 0x0c201f0003457f89 */ /* 0x000e6200000e0000 */
[----:B------:R-:W-:-:S04]  /*5370*/  FMNMX.FTZ R5, R133, R5, !PT ;  /* 0x0000000585057209 */ /* 0x000fc80007810000 */
[----:B------:R-:W-:Y:S02]  /*5380*/  FMNMX.FTZ R5, R132, R5, !PT ;  /* 0x0000000584057209 */ /* 0x000fe40007810000 */
[----:B--2---:R-:W-:Y:S02]  /*5390*/  FMNMX.FTZ R71, R71, R8, !PT ;  /* 0x0000000847477209 */ /* 0x004fe40007810000 */
[----:B------:R-:W-:Y:S02]  /*53a0*/  FMNMX.FTZ R7, R153, R5, !PT ;  /* 0x0000000599077209 */ /* 0x000fe40007810000 */
[C---:B------:R-:W-:Y:S01]  /*53b0*/  FSETP.NEU.FTZ.AND P0, PT, R71.reuse, -INF , PT ;  /* 0xff8000004700780b */ /* 0x040fe20003f1d000 */
[----:B------:R-:W-:Y:S01]  /*53c0*/  FMUL.FTZ R5, R71, c[0x0][0x23c] ;  /* 0x00008f0047057a20 */ /* 0x000fe20000410000 */
[----:B------:R-:W-:Y:S02]  /*53d0*/  FMNMX.FTZ R7, R146, R7, !PT ;  /* 0x0000000792077209 */ /* 0x000fe40007810000 */
[----:B---3--:R-:W-:-:S02]  /*53e0*/  FMNMX.FTZ R6, R6, R9, !PT ;  /* 0x0000000906067209 */ /* 0x008fc40007810000 */
[----:B------:R-:W-:Y:S02]  /*53f0*/  FMNMX.FTZ R8, R147, R7, !PT ;  /* 0x0000000793087209 */ /* 0x000fe40007810000 */
[----:B------:R-:W-:Y:S01]  /*5400*/  FSEL R5, R5, RZ, P0 ;  /* 0x000000ff05057208 */ /* 0x000fe20000000000 */
[----:B------:R-:W-:Y:S01]  /*5410*/  SHFL.BFLY PT, R9, R6, 0x1, 0x1f ;  /* 0x0c201f0006097f89 */ /* 0x000fe200000e0000 */
[----:B------:R-:W-:-:S03]  /*5420*/  FMNMX.FTZ R8, R148, R8, !PT ;  /* 0x0000000894087209 */ /* 0x000fc60007810000 */
[----:B------:R-:W-:Y:S01]  /*5430*/  FFMA.FTZ R7, R40, c[0x0][0x23c], -R5 ;  /* 0x00008f0028077a23 */ /* 0x000fe20000010805 */
[----:B-1----:R-:W-:Y:S02]  /*5440*/  FMNMX.FTZ R69, R3, R69, !PT ;  /* 0x0000004503457209 */ /* 0x002fe40007810000 */
[----:B------:R-:W-:Y:S01]  /*5450*/  FMNMX.FTZ R3, R159, R8, !PT ;  /* 0x000000089f037209 */ /* 0x000fe20007810000 */
[----:B------:R1:W-:Y:S01]  /*5460*/  MUFU.EX2 R223, R7 ;  /* 0x0000000700df7308 */ /* 0x0003e20000000800 */
[C---:B------:R-:W-:Y:S01]  /*5470*/  FSETP.NEU.FTZ.AND P0, PT, R69.reuse, -INF , PT ;  /* 0xff8000004500780b */ /* 0x040fe20003f1d000 */
[----:B------:R-:W-:Y:S01]  /*5480*/  FMUL.FTZ R13, R69, c[0x0][0x23c] ;  /* 0x00008f00450d7a20 */ /* 0x000fe20000410000 */
[----:B------:R-:W-:-:S04]  /*5490*/  FMNMX.FTZ R3, R158, R3, !PT ;  /* 0x000000039e037209 */ /* 0x000fc80007810000 */
[----:B------:R-:W-:Y:S01]  /*54a0*/  FSEL R13, R13, RZ, P0 ;  /* 0x000000ff0d0d7208 */ /* 0x000fe20000000000 */
[----:B-1----:R-:W-:-:S04]  /*54b0*/  FFMA.FTZ R7, R37, c[0x0][0x23c], -R5 ;  /* 0x00008f0025077a23 */ /* 0x002fc80000010805 */
[----:B------:R1:W2:Y:S02]  /*54c0*/  MUFU.EX2 R219, R7 ;  /* 0x0000000700db7308 */ /* 0x0002a40000000800 */
[----:B-1----:R-:W-:Y:S01]  /*54d0*/  FMNMX.FTZ R7, R160, R3, !PT ;  /* 0x00000003a0077209 */ /* 0x002fe20007810000 */
[----:B------:R-:W-:Y:S01]  /*54e0*/  FFMA.FTZ R3, R36, c[0x0][0x23c], -R5 ;  /* 0x00008f0024037a23 */ /* 0x000fe20000010805 */
[----:B--2---:R-:W-:Y:S02]  /*54f0*/  F2FP.BF16.PACK_AB R16, R219, R223 ;  /* 0x000000dfdb10723e */ /* 0x004fe400000010ff */
[----:B------:R-:W-:Y:S02]  /*5500*/  FMNMX.FTZ R7, R161, R7, !PT ;  /* 0x00000007a1077209 */ /* 0x000fe40007810000 */
[----:B------:R1:W-:Y:S03]  /*5510*/  MUFU.EX2 R221, R3 ;  /* 0x0000000300dd7308 */ /* 0x0003e60000000800 */
[----:B------:R-:W2:Y:S01]  /*5520*/  SHFL.BFLY PT, R8, R7, 0x2, 0x1f ;  /* 0x0c401f0007087f89 */ /* 0x000ea200000e0000 */
[----:B-1----:R-:W-:-:S04]  /*5530*/  FFMA.FTZ R3, R43, c[0x0][0x23c], -R13 ;  /* 0x00008f002b037a23 */ /* 0x002fc8000001080d */
[----:B------:R1:W-:Y:S01]  /*5540*/  MUFU.EX2 R218, R3 ;  /* 0x0000000300da7308 */ /* 0x0003e20000000800 */
[----:B--2---:R-:W-:Y:S02]  /*5550*/  FMNMX.FTZ R7, R7, R8, !PT ;  /* 0x0000000807077209 */ /* 0x004fe40007810000 */
[----:B-1----:R-:W-:Y:S01]  /*5560*/  FMNMX.FTZ R3, R6, R9, !PT ;  /* 0x0000000906037209 */ /* 0x002fe20007810000 */
[----:B------:R-:W-:-:S03]  /*5570*/  FFMA.FTZ R6, R39, c[0x0][0x23c], -R13 ;  /* 0x00008f0027067a23 */ /* 0x000fc6000001080d */
[C---:B------:R-:W-:Y:S01]  /*5580*/  FSETP.NEU.FTZ.AND P0, PT, R3.reuse, -INF , PT ;  /* 0xff8000000300780b */ /* 0x040fe20003f1d000 */
[----:B------:R1:W2:Y:S01]  /*5590*/  MUFU.EX2 R216, R6 ;  /* 0x0000000600d87308 */ /* 0x0002a20000000800 */
[----:B------:R-:W-:-:S05]  /*55a0*/  FMUL.FTZ R12, R3, c[0x0][0x23c] ;  /* 0x00008f00030c7a20 */ /* 0x000fca0000410000 */
[----:B------:R-:W-:-:S05]  /*55b0*/  FSEL R12, R12, RZ, P0 ;  /* 0x000000ff0c0c7208 */ /* 0x000fca0000000000 */
[----:B------:R-:W-:-:S04]  /*55c0*/  FFMA.FTZ R0, R42, c[0x0][0x23c], -R12 ;  /* 0x00008f002a007a23 */ /* 0x000fc8000001080c */
[----:B------:R3:W-:Y:S01]  /*55d0*/  MUFU.EX2 R210, R0 ;  /* 0x0000000000d27308 */ /* 0x0007e20000000800 */
[--C-:B-1----:R-:W-:Y:S01]  /*55e0*/  FFMA.FTZ R6, R38, c[0x0][0x23c], -R13.reuse ;  /* 0x00008f0026067a23 */ /* 0x102fe2000001080d */
[----:B--2---:R-:W-:Y:S01]  /*55f0*/  F2FP.BF16.PACK_AB R8, R216, R218 ;  /* 0x000000dad808723e */ /* 0x004fe200000010ff */
[----:B------:R-:W-:Y:S05]  /*5600*/  LDSM.16.MT88.4 R36, [R193+0x6800] ;  /* 0x00680000c124783b */ /* 0x000fea0000004200 */
[----:B------:R1:W-:Y:S01]  /*5610*/  MUFU.EX2 R217, R6 ;  /* 0x0000000600d97308 */ /* 0x0003e20000000800 */
[----:B---3--:R-:W-:Y:S02]  /*5620*/  FFMA.FTZ R0, R41, c[0x0][0x23c], -R12 ;  /* 0x00008f0029007a23 */ /* 0x008fe4000001080c */
[----:B------:R-:W-:Y:S05]  /*5630*/  LDSM.16.MT88.4 R40, [R193+0x6000] ;  /* 0x00600000c128783b */ /* 0x000fea0000004200 */
[----:B------:R2:W-:Y:S01]  /*5640*/  MUFU.EX2 R211, R0 ;  /* 0x0000000000d37308 */ /* 0x0005e20000000800 */
[----:B-1----:R-:W-:-:S07]  /*5650*/  FFMA.FTZ R6, R32, c[0x0][0x23c], -R13 ;  /* 0x00008f0020067a23 */ /* 0x002fce000001080d */
[----:B------:R1:W3:Y:S01]  /*5660*/  MUFU.EX2 R220, R6 ;  /* 0x0000000600dc7308 */ /* 0x0002e20000000800 */
[----:B--2---:R-:W-:-:S07]  /*5670*/  FFMA.FTZ R0, R33, c[0x0][0x23c], -R12 ;  /* 0x00008f0021007a23 */ /* 0x004fce000001080c */
[----:B------:R2:W4:Y:S01]  /*5680*/  MUFU.EX2 R214, R0 ;  /* 0x0000000000d67308 */ /* 0x0005220000000800 */
[----:B-1----:R-:W-:Y:S01]  /*5690*/  FFMA.FTZ R6, R45, c[0x0][0x23c], -R12 ;  /* 0x00008f002d067a23 */ /* 0x002fe2000001080c */
[----:B---3--:R-:W-:-:S06]  /*56a0*/  F2FP.BF16.PACK_AB R10, R220, R217 ;  /* 0x000000d9dc0a723e */ /* 0x008fcc00000010ff */
[----:B------:R1:W3:Y:S01]  /*56b0*/  MUFU.EX2 R213, R6 ;  /* 0x0000000600d57308 */ /* 0x0002e20000000800 */
[----:B--2---:R-:W-:Y:S01]  /*56c0*/  FFMA.FTZ R0, R44, c[0x0][0x23c], -R5 ;  /* 0x00008f002c007a23 */ /* 0x004fe20000010805 */
[----:B----4-:R-:W-:-:S06]  /*56d0*/  F2FP.BF16.PACK_AB R11, R214, R211 ;  /* 0x000000d3d60b723e */ /* 0x010fcc00000010ff */
[----:B------:R2:W4:Y:S01]  /*56e0*/  MUFU.EX2 R209, R0 ;  /* 0x0000000000d17308 */ /* 0x0005220000000800 */
[----:B-1----:R-:W1:Y:S01]  /*56f0*/  SHFL.BFLY PT, R6, R7, 0x1, 0x1f ;  /* 0x0c201f0007067f89 */ /* 0x002e6200000e0000 */
[----:B---3--:R-:W-:-:S07]  /*5700*/  F2FP.BF16.PACK_AB R9, R210, R213 ;  /* 0x000000d5d209723e */ /* 0x008fce00000010ff */
[----:B------:R-:W-:Y:S01]  /*5710*/  HMMA.16816.F32.BF16 R84, R8, R20, RZ ;  /* 0x000000140854723c */ /* 0x000fe200000418ff */
[----:B--2---:R-:W-:Y:S01]  /*5720*/  FFMA.FTZ R0, R34, c[0x0][0x23c], -R5 ;  /* 0x00008f0022007a23 */ /* 0x004fe20000010805 */
[----:B----4-:R-:W-:-:S03]  /*5730*/  F2FP.BF16.PACK_AB R18, R209, R221 ;  /* 0x000000ddd112723e */ /* 0x010fc600000010ff */
[----:B------:R2:W-:Y:S03]  /*5740*/  MUFU.EX2 R212, R0 ;  /* 0x0000000000d47308 */ /* 0x0005e60000000800 */
[----:B------:R-:W-:Y:S01]  /*5750*/  HMMA.16816.F32.BF16 R80, R8, R22, RZ ;  /* 0x000000160850723c */ /* 0x000fe200000418ff */
[----:B-1----:R-:W-:-:S07]  /*5760*/  FMNMX.FTZ R70, R7, R6, !PT ;  /* 0x0000000607467209 */ /* 0x002fce0007810000 */
[----:B------:R-:W-:Y:S01]  /*5770*/  HMMA.16816.F32.BF16 R64, R8, R24, RZ ;  /* 0x000000180840723c */ /* 0x000fe200000418ff */
[C---:B------:R-:W-:Y:S01]  /*5780*/  FSETP.NEU.FTZ.AND P0, PT, R70.reuse, -INF , PT ;  /* 0xff8000004600780b */ /* 0x040fe20003f1d000 */
[----:B------:R-:W-:-:S06]  /*5790*/  FMUL.FTZ R2, R70, c[0x0][0x23c] ;  /* 0x00008f0046027a20 */ /* 0x000fcc0000410000 */
[C---:B------:R-:W-:Y:S01]  /*57a0*/  HMMA.16816.F32.BF16 R60, R8.reuse, R26, RZ ;  /* 0x0000001a083c723c */ /* 0x040fe200000418ff */
[----:B--2---:R-:W-:Y:S01]  /*57b0*/  FSEL R0, R2, RZ, P0 ;  /* 0x000000ff02007208 */ /* 0x004fe20000000000 */
[----:B------:R-:W-:Y:S02]  /*57c0*/  FFMA.FTZ R2, R35, c[0x0][0x23c], -R5 ;  /* 0x00008f0023027a23 */ /* 0x000fe40000010805 */
[----:B------:R-:W-:Y:S02]  /*57d0*/  LDSM.16.MT88.4 R32, [R194+0x6800] ;  /* 0x00680000c220783b */ /* 0x000fe40000004200 */
[----:B------:R1:W-:Y:S02]  /*57e0*/  MUFU.EX2 R215, R2 ;  /* 0x0000000200d77308 */ /* 0x0003e40000000800 */
[----:B------:R-:W-:Y:S01]  /*57f0*/  HMMA.16816.F32.BF16 R56, R8, R28, RZ ;  /* 0x0000001c0838723c */ /* 0x000fe200000418ff */
[----:B-1----:R-:W-:-:S05]  /*5800*/  FFMA.FTZ R2, R50, c[0x0][0x23c], -R0 ;  /* 0x00008f0032027a23 */ /* 0x002fca0000010800 */
[----:B------:R1:W-:Y:S02]  /*5810*/  MUFU.EX2 R188, R2 ;  /* 0x0000000200bc7308 */ /* 0x0003e40000000800 */
[----:B-1----:R-:W-:-:S06]  /*5820*/  FFMA.FTZ R2, R49, c[0x0][0x23c], -R0 ;  /* 0x00008f0031027a23 */ /* 0x002fcc0000010800 */
[----:B------:R1:W2:Y:S02]  /*5830*/  MUFU.EX2 R184, R2 ;  /* 0x0000000200b87308 */ /* 0x0002a40000000800 */
[--C-:B-1----:R-:W-:Y:S01]  /*5840*/  FFMA.FTZ R2, R48, c[0x0][0x23c], -R0.reuse ;  /* 0x00008f0030027a23 */ /* 0x102fe20000010800 */
[----:B--2---:R-:W-:Y:S01]  /*5850*/  F2FP.BF16.PACK_AB R17, R184, R188 ;  /* 0x000000bcb811723e */ /* 0x004fe200000010ff */
[----:B------:R-:W-:Y:S04]  /*5860*/  HMMA.16816.F32.BF16 R48, R8, R40, RZ ;  /* 0x000000280830723c */ /* 0x000fe800000418ff */
[----:B------:R1:W-:Y:S02]  /*5870*/  MUFU.EX2 R189, R2 ;  /* 0x0000000200bd7308 */ /* 0x0003e40000000800 */
[----:B-1----:R-:W-:-:S02]  /*5880*/  FFMA.FTZ R2, R52, c[0x0][0x23c], -R0 ;  /* 0x00008f0034027a23 */ /* 0x002fc40000010800 */
[----:B------:R-:W-:Y:S04]  /*5890*/  HMMA.16816.F32.BF16 R52, R8, R30, RZ ;  /* 0x0000001e0834723c */ /* 0x000fe800000418ff */
[----:B------:R1:W2:Y:S02]  /*58a0*/  MUFU.EX2 R190, R2 ;  /* 0x0000000200be7308 */ /* 0x0002a40000000800 */
[----:B-1----:R-:W-:Y:S01]  /*58b0*/  FFMA.FTZ R2, R47, c[0x0][0x23c], -R13 ;  /* 0x00008f002f027a23 */ /* 0x002fe2000001080d */
[----:B--2---:R-:W-:-:S05]  /*58c0*/  F2FP.BF16.PACK_AB R19, R190, R189 ;  /* 0x000000bdbe13723e */ /* 0x004fca00000010ff */
[----:B------:R1:W-:Y:S02]  /*58d0*/  MUFU.EX2 R191, R2 ;  /* 0x0000000200bf7308 */ /* 0x0003e40000000800 */
[C---:B------:R-:W-:Y:S08]  /*58e0*/  HMMA.16816.F32.BF16 R96, R16.reuse, R20, RZ ;  /* 0x000000141060723c */ /* 0x040ff000000418ff */
[----:B------:R-:W-:Y:S01]  /*58f0*/  HMMA.16816.F32.BF16 R100, R16, R22, RZ ;  /* 0x000000161064723c */ /* 0x000fe200000418ff */
[----:B------:R-:W2:Y:S01]  /*5900*/  LDSM.16.MT88.4 R20, [R79+0x6800] ;  /* 0x006800004f14783b */ /* 0x000ea20000004200 */
[----:B-1----:R-:W-:-:S04]  /*5910*/  FFMA.FTZ R2, R46, c[0x0][0x23c], -R13 ;  /* 0x00008f002e027a23 */ /* 0x002fc8000001080d */
[----:B------:R1:W3:Y:S02]  /*5920*/  MUFU.EX2 R208, R2 ;  /* 0x0000000200d07308 */ /* 0x0002e40000000800 */
[C---:B------:R-:W-:Y:S08]  /*5930*/  HMMA.16816.F32.BF16 R92, R16.reuse, R24, RZ ;  /* 0x00000018105c723c */ /* 0x040ff000000418ff */
[----:B------:R-:W-:Y:S01]  /*5940*/  HMMA.16816.F32.BF16 R112, R16, R26, RZ ;  /* 0x0000001a1070723c */ /* 0x000fe200000418ff */
[----:B------:R-:W4:Y:S01]  /*5950*/  LDSM.16.MT88.4 R24, [R192+0x6800] ;  /* 0x00680000c018783b */ /* 0x000f220000004200 */
[----:B-1----:R-:W-:-:S06]  /*5960*/  FFMA.FTZ R2, R74, c[0x0][0x23c], -R13 ;  /* 0x00008f004a027a23 */ /* 0x002fcc000001080d */
[----:B------:R-:W-:Y:S01]  /*5970*/  HMMA.16816.F32.BF16 R44, R8, R42, RZ ;  /* 0x0000002a082c723c */ /* 0x000fe200000418ff */
[----:B------:R1:W-:Y:S06]  /*5980*/  MUFU.EX2 R207, R2 ;  /* 0x0000000200cf7308 */ /* 0x0003ec0000000800 */
[----:B---3--:R-:W-:Y:S01]  /*5990*/  F2FP.BF16.PACK_AB R8, R208, R191 ;  /* 0x000000bfd008723e */ /* 0x008fe200000010ff */
[C---:B------:R-:W-:Y:S08]  /*59a0*/  HMMA.16816.F32.BF16 R124, R16.reuse, R30, RZ ;  /* 0x0000001e107c723c */ /* 0x040ff000000418ff */
[----:B------:R-:W-:Y:S01]  /*59b0*/  HMMA.16816.F32.BF16 R108, R16, R42, RZ ;  /* 0x0000002a106c723c */ /* 0x000fe200000418ff */
[----:B-1----:R-:W-:-:S04]  /*59c0*/  FFMA.FTZ R2, R73, c[0x0][0x23c], -R13 ;  /* 0x00008f0049027a23 */ /* 0x002fc8000001080d */
[----:B------:R1:W3:Y:S02]  /*59d0*/  MUFU.EX2 R206, R2 ;  /* 0x0000000200ce7308 */ /* 0x0002e40000000800 */
[--C-:B-1----:R-:W-:Y:S01]  /*59e0*/  FFMA.FTZ R2, R88, c[0x0][0x23c], -R12.reuse ;  /* 0x00008f0058027a23 */ /* 0x102fe2000001080c */
[----:B---3--:R-:W-:Y:S01]  /*59f0*/  F2FP.BF16.PACK_AB R10, R206, R207 ;  /* 0x000000cfce0a723e */ /* 0x008fe200000010ff */
[C---:B------:R-:W-:Y:S04]  /*5a00*/  HMMA.16816.F32.BF16 R88, R16.reuse, R28, RZ ;  /* 0x0000001c1058723c */ /* 0x040fe800000418ff */
[----:B------:R1:W-:Y:S04]  /*5a10*/  MUFU.EX2 R183, R2 ;  /* 0x0000000200b77308 */ /* 0x0003e80000000800 */
[----:B------:R-:W-:Y:S01]  /*5a20*/  HMMA.16816.F32.BF16 R28, R16, R40, RZ ;  /* 0x00000028101c723c */ /* 0x000fe200000418ff */
[----:B------:R-:W-:Y:S01]  /*5a30*/  LDSM.16.MT88.4 R16, [R194+0x7000] ;  /* 0x00700000c210783b */ /* 0x000fe20000004200 */
[----:B-1----:R-:W-:-:S04]  /*5a40*/  FFMA.FTZ R2, R77, c[0x0][0x23c], -R12 ;  /* 0x00008f004d027a23 */ /* 0x002fc8000001080c */
[----:B------:R1:W3:Y:S02]  /*5a50*/  MUFU.EX2 R187, R2 ;  /* 0x0000000200bb7308 */ /* 0x0002e40000000800 */
[----:B-1----:R-:W-:Y:S01]  /*5a60*/  FFMA.FTZ R2, R75, c[0x0][0x23c], -R12 ;  /* 0x00008f004b027a23 */ /* 0x002fe2000001080c */
[----:B---3--:R-:W-:-:S05]  /*5a70*/  F2FP.BF16.PACK_AB R9, R187, R183 ;  /* 0x000000b7bb09723e */ /* 0x008fca00000010ff */
[----:B------:R1:W-:Y:S02]  /*5a80*/  MUFU.EX2 R186, R2 ;  /* 0x0000000200ba7308 */ /* 0x0003e40000000800 */
[----:B-1----:R-:W-:-:S06]  /*5a90*/  FFMA.FTZ R2, R76, c[0x0][0x23c], -R12 ;  /* 0x00008f004c027a23 */ /* 0x002fcc000001080c */
[----:B------:R1:W3:Y:S02]  /*5aa0*/  MUFU.EX2 R185, R2 ;  /* 0x0000000200b97308 */ /* 0x0002e40000000800 */
[----:B-1----:R-:W-:Y:S01]  /*5ab0*/  FFMA.FTZ R2, R106, c[0x0][0x23c], -R5 ;  /* 0x00008f006a027a23 */ /* 0x002fe20000010805 */
[----:B---3--:R-:W-:-:S05]  /*5ac0*/  F2FP.BF16.PACK_AB R11, R185, R186 ;  /* 0x000000bab90b723e */ /* 0x008fca00000010ff */
[----:B------:R1:W-:Y:S02]  /*5ad0*/  MUFU.EX2 R232, R2 ;  /* 0x0000000200e87308 */ /* 0x0003e40000000800 */
[C---:B--2---:R-:W-:Y:S08]  /*5ae0*/  HMMA.16816.F32.BF16 R120, R8.reuse, R20, R84 ;  /* 0x000000140878723c */ /* 0x044ff00000041854 */
[----:B------:R-:W-:Y:S01]  /*5af0*/  HMMA.16816.F32.BF16 R116, R8, R32, R64 ;  /* 0x000000200874723c */ /* 0x000fe20000041840 */
[----:B-1----:R-:W-:-:S04]  /*5b00*/  FFMA.FTZ R2, R105, c[0x0][0x23c], -R5 ;  /* 0x00008f0069027a23 */ /* 0x002fc80000010805 */
[----:B------:R1:W2:Y:S03]  /*5b10*/  MUFU.EX2 R182, R2 ;  /* 0x0000000200b67308 */ /* 0x0002a60000000800 */
[C---:B------:R-:W-:Y:S08]  /*5b20*/  HMMA.16816.F32.BF16 R84, R8.reuse, R36, R48 ;  /* 0x000000240854723c */ /* 0x040ff00000041830 */
[----:B------:R-:W-:Y:S01]  /*5b30*/  HMMA.16816.F32.BF16 R64, R8, R34, R60 ;  /* 0x000000220840723c */ /* 0x000fe2000004183c */
[----:B-1----:R-:W-:-:S07]  /*5b40*/  FFMA.FTZ R2, R107, c[0x0][0x23c], -R5 ;  /* 0x00008f006b027a23 */ /* 0x002fce0000010805 */
[C---:B------:R-:W-:Y:S01]  /*5b50*/  HMMA.16816.F32.BF16 R80, R8.reuse, R22, R80 ;  /* 0x000000160850723c */ /* 0x040fe20000041850 */
[----:B------:R1:W-:Y:S07]  /*5b60*/  MUFU.EX2 R181, R2 ;  /* 0x0000000200b57308 */ /* 0x0003ee0000000800 */
[C---:B----4-:R-:W-:Y:S08]  /*5b70*/  HMMA.16816.F32.BF16 R60, R8.reuse, R26, R52 ;  /* 0x0000001a083c723c */ /* 0x050ff00000041834 */
[----:B------:R-:W-:Y:S01]  /*5b80*/  HMMA.16816.F32.BF16 R48, R8, R38, R44 ;  /* 0x000000260830723c */ /* 0x000fe2000004182c */
[----:B-1----:R-:W-:-:S04]  /*5b90*/  FFMA.FTZ R2, R104, c[0x0][0x23c], -R5 ;  /* 0x00008f0068027a23 */ /* 0x002fc80000010805 */
[----:B------:R1:W3:Y:S03]  /*5ba0*/  MUFU.EX2 R180, R2 ;  /* 0x0000000200b47308 */ /* 0x0002e60000000800 */
[----:B------:R-:W-:Y:S07]  /*5bb0*/  HMMA.16816.F32.BF16 R104, R8, R24, R56 ;  /* 0x000000180868723c */ /* 0x000fee0000041838 */
[----:B------:R-:W-:-:S02]  /*5bc0*/  F2FP.BF16.PACK_AB R8, R215, R212 ;  /* 0x000000d4d708723e */ /* 0x000fc400000010ff */
[----:B--2---:R-:W-:Y:S01]  /*5bd0*/  F2FP.BF16.PACK_AB R10, R182, R232 ;  /* 0x000000e8b60a723e */ /* 0x004fe200000010ff */
[----:B-1----:R-:W-:Y:S01]  /*5be0*/  FFMA.FTZ R2, R137, c[0x0][0x23c], -R0 ;  /* 0x00008f0089027a23 */ /* 0x002fe20000010800 */
[----:B---3--:R-:W-:-:S03]  /*5bf0*/  F2FP.BF16.PACK_AB R4, R180, R181 ;  /* 0x000000b5b404723e */ /* 0x008fc600000010ff */
        /* <DEDUP_REMOVED lines=11> */
[C---:B------:R-:W-:Y:S08]  /*5cb0*/  HMMA.16816.F32.BF16 R56, R8.reuse, R20, R96 ;  /* 0x000000140838723c */ /* 0x040ff00000041860 */
[----:B------:R-:W-:Y:S01]  /*5cc0*/  HMMA.16816.F32.BF16 R52, R8, R32, R92 ;  /* 0x000000200834723c */ /* 0x000fe2000004185c */
[----:B------:R-:W-:Y:S01]  /*5cd0*/  LDSM.16.MT88.4 R92, [R79+0x7800] ;  /* 0x007800004f5c783b */ /* 0x000fe20000004200 */
[----:B-1----:R-:W-:-:S04]  /*5ce0*/  FFMA.FTZ R2, R134, c[0x0][0x23c], -R13 ;  /* 0x00008f0086027a23 */ /* 0x002fc8000001080d */
[----:B------:R1:W-:Y:S02]  /*5cf0*/  MUFU.EX2 R173, R2 ;  /* 0x0000000200ad7308 */ /* 0x0003e40000000800 */
[C---:B------:R-:W-:Y:S01]  /*5d00*/  HMMA.16816.F32.BF16 R132, R8.reuse, R36, R28 ;  /* 0x000000240884723c */ /* 0x040fe2000004181c */
[----:B------:R-:W2:Y:S07]  /*5d10*/  LDSM.16.MT88.4 R28, [R79+0x7000] ;  /* 0x007000004f1c783b */ /* 0x000eae0000004200 */
[----:B------:R-:W-:Y:S01]  /*5d20*/  HMMA.16816.F32.BF16 R44, R8, R22, R100 ;  /* 0x00000016082c723c */ /* 0x000fe20000041864 */
[----:B------:R-:W3:Y:S01]  /*5d30*/  LDSM.16.MT88.4 R20, [R192+0x7000] ;  /* 0x00700000c014783b */ /* 0x000ee20000004200 */
[----:B-1----:R-:W-:-:S06]  /*5d40*/  FFMA.FTZ R2, R129, c[0x0][0x23c], -R13 ;  /* 0x00008f0081027a23 */ /* 0x002fcc000001080d */
[C---:B------:R-:W-:Y:S01]  /*5d50*/  HMMA.16816.F32.BF16 R40, R8.reuse, R34, R112 ;  /* 0x000000220828723c */ /* 0x040fe20000041870 */
[----:B------:R-:W1:Y:S01]  /*5d60*/  LDSM.16.MT88.4 R32, [R193+0x7000] ;  /* 0x00700000c120783b */ /* 0x000e620000004200 */
[----:B------:R4:W5:Y:S06]  /*5d70*/  MUFU.EX2 R174, R2 ;  /* 0x0000000200ae7308 */ /* 0x00096c0000000800 */
[----:B------:R-:W-:Y:S01]  /*5d80*/  HMMA.16816.F32.BF16 R36, R8, R38, R108 ;  /* 0x000000260824723c */ /* 0x000fe2000004186c */
[----:B------:R-:W1:Y:S01]  /*5d90*/  LDSM.16.MT88.4 R108, [R194+0x7800] ;  /* 0x00780000c26c783b */ /* 0x000e620000004200 */
[----:B----4-:R-:W-:-:S04]  /*5da0*/  FFMA.FTZ R2, R130, c[0x0][0x23c], -R13 ;  /* 0x00008f0082027a23 */ /* 0x010fc8000001080d */
[----:B------:R4:W-:Y:S02]  /*5db0*/  MUFU.EX2 R172, R2 ;  /* 0x0000000200ac7308 */ /* 0x0009e40000000800 */
[----:B----4-:R-:W-:Y:S02]  /*5dc0*/  FFMA.FTZ R2, R131, c[0x0][0x23c], -R13 ;  /* 0x00008f0083027a23 */ /* 0x010fe4000001080d */
[C---:B------:R-:W-:Y:S04]  /*5dd0*/  HMMA.16816.F32.BF16 R128, R8.reuse, R24, R88 ;  /* 0x000000180880723c */ /* 0x040fe80000041858 */
[----:B------:R4:W1:Y:S04]  /*5de0*/  MUFU.EX2 R171, R2 ;  /* 0x0000000200ab7308 */ /* 0x0008680000000800 */
[----:B------:R-:W-:Y:S01]  /*5df0*/  HMMA.16816.F32.BF16 R24, R8, R26, R124 ;  /* 0x0000001a0818723c */ /* 0x000fe2000004187c */
[----:B------:R-:W2:Y:S06]  /*5e00*/  LDSM.16.MT88.4 R124, [R192+0x7800] ;  /* 0x00780000c07c783b */ /* 0x000eac0000004200 */
[----:B-----5:R-:W-:Y:S01]  /*5e10*/  F2FP.BF16.PACK_AB R8, R174, R173 ;  /* 0x000000adae08723e */ /* 0x020fe200000010ff */
[----:B----4-:R-:W-:Y:S01]  /*5e20*/  FFMA.FTZ R2, R140, c[0x0][0x23c], -R12 ;  /* 0x00008f008c027a23 */ /* 0x010fe2000001080c */
[----:B-1----:R-:W-:-:S03]  /*5e30*/  F2FP.BF16.PACK_AB R10, R171, R172 ;  /* 0x000000acab0a723e */ /* 0x002fc600000010ff */
[----:B------:R1:W-:Y:S02]  /*5e40*/  MUFU.EX2 R170, R2 ;  /* 0x0000000200aa7308 */ /* 0x0003e40000000800 */
[----:B-1----:R-:W-:-:S06]  /*5e50*/  FFMA.FTZ R2, R136, c[0x0][0x23c], -R12 ;  /* 0x00008f0088027a23 */ /* 0x002fcc000001080c */
        /* <DEDUP_REMOVED lines=9> */
[C---:B--2---:R-:W-:Y:S08]  /*5ef0*/  HMMA.16816.F32.BF16 R96, R8.reuse, R28, R120 ;  /* 0x0000001c0860723c */ /* 0x044ff00000041878 */
[----:B------:R-:W-:Y:S01]  /*5f00*/  HMMA.16816.F32.BF16 R116, R8, R16, R116 ;  /* 0x000000100874723c */ /* 0x000fe20000041874 */
[----:B-1----:R-:W-:Y:S01]  /*5f10*/  FFMA.FTZ R2, R141, c[0x0][0x23c], -R5 ;  /* 0x00008f008d027a23 */ /* 0x002fe20000010805 */
[----:B----4-:R-:W-:-:S03]  /*5f20*/  F2FP.BF16.PACK_AB R6, R166, R179 ;  /* 0x000000b3a606723e */ /* 0x010fc600000010ff */
[----:B------:R1:W-:Y:S03]  /*5f30*/  MUFU.EX2 R165, R2 ;  /* 0x0000000200a57308 */ /* 0x0003e60000000800 */
[C---:B---3--:R-:W-:Y:S08]  /*5f40*/  HMMA.16816.F32.BF16 R120, R8.reuse, R20, R104 ;  /* 0x000000140878723c */ /* 0x048ff00000041868 */
[----:B------:R-:W-:Y:S01]  /*5f50*/  HMMA.16816.F32.BF16 R84, R8, R32, R84 ;  /* 0x000000200854723c */ /* 0x000fe20000041854 */
[----:B-1----:R-:W-:-:S07]  /*5f60*/  FFMA.FTZ R2, R143, c[0x0][0x23c], -R5 ;  /* 0x00008f008f027a23 */ /* 0x002fce0000010805 */
[C---:B------:R-:W-:Y:S01]  /*5f70*/  HMMA.16816.F32.BF16 R88, R8.reuse, R30, R80 ;  /* 0x0000001e0858723c */ /* 0x040fe20000041850 */
[----:B------:R1:W2:Y:S07]  /*5f80*/  MUFU.EX2 R164, R2 ;  /* 0x0000000200a47308 */ /* 0x0002ae0000000800 */
[C---:B------:R-:W-:Y:S08]  /*5f90*/  HMMA.16816.F32.BF16 R64, R8.reuse, R18, R64 ;  /* 0x000000120840723c */ /* 0x040ff00000041840 */
[----:B------:R-:W-:Y:S01]  /*5fa0*/  HMMA.16816.F32.BF16 R60, R8, R22, R60 ;  /* 0x00000016083c723c */ /* 0x000fe2000004183c */
[----:B-1----:R-:W-:Y:S01]  /*5fb0*/  FFMA.FTZ R2, R144, c[0x0][0x23c], -R5 ;  /* 0x00008f0090027a23 */ /* 0x002fe20000010805 */
[----:B--2---:R-:W-:-:S03]  /*5fc0*/  F2FP.BF16.PACK_AB R140, R164, R165 ;  /* 0x000000a5a48c723e */ /* 0x004fc600000010ff */
[----:B------:R1:W-:Y:S03]  /*5fd0*/  MUFU.EX2 R163, R2 ;  /* 0x0000000200a37308 */ /* 0x0003e60000000800 */
[----:B------:R-:W-:Y:S01]  /*5fe0*/  HMMA.16816.F32.BF16 R48, R8, R34, R48 ;  /* 0x000000220830723c */ /* 0x000fe20000041830 */
[----:B------:R-:W2:Y:S01]  /*5ff0*/  LDSM.16.MT88.4 R8, [R193+0x7800] ;  /* 0x00780000c108783b */ /* 0x000ea20000004200 */
[----:B-1----:R-:W-:-:S04]  /*6000*/  FFMA.FTZ R2, R153, c[0x0][0x23c], -R0 ;  /* 0x00008f0099027a23 */ /* 0x002fc80000010800 */
[----:B------:R1:W-:Y:S02]  /*6010*/  MUFU.EX2 R144, R2 ;  /* 0x0000000200907308 */ /* 0x0003e40000000800 */
[----:B-1----:R-:W-:-:S06]  /*6020*/  FFMA.FTZ R2, R146, c[0x0][0x23c], -R0 ;  /* 0x00008f0092027a23 */ /* 0x002fcc0000010800 */
[----:B------:R1:W3:Y:S02]  /*6030*/  MUFU.EX2 R77, R2 ;  /* 0x00000002004d7308 */ /* 0x0002e40000000800 */
[----:B-1----:R-:W-:-:S06]  /*6040*/  FFMA.FTZ R2, R147, c[0x0][0x23c], -R0 ;  /* 0x00008f0093027a23 */ /* 0x002fcc0000010800 */
[----:B------:R1:W-:Y:S02]  /*6050*/  MUFU.EX2 R76, R2 ;  /* 0x00000002004c7308 */ /* 0x0003e40000000800 */
[----:B-1----:R-:W-:-:S06]  /*6060*/  FFMA.FTZ R2, R148, c[0x0][0x23c], -R0 ;  /* 0x00008f0094027a23 */ /* 0x002fcc0000010800 */
[----:B------:R1:W4:Y:S02]  /*6070*/  MUFU.EX2 R75, R2 ;  /* 0x00000002004b7308 */ /* 0x0003240000000800 */
[----:B-1----:R-:W-:Y:S01]  /*6080*/  FFMA.FTZ R2, R145, c[0x0][0x23c], -R5 ;  /* 0x00008f0091027a23 */ /* 0x002fe20000010805 */
[----:B---3--:R-:W-:Y:S02]  /*6090*/  F2FP.BF16.PACK_AB R5, R77, R144 ;  /* 0x000000904d05723e */ /* 0x008fe400000010ff */
[----:B----4-:R-:W-:-:S03]  /*60a0*/  F2FP.BF16.PACK_AB R7, R75, R76 ;  /* 0x0000004c4b07723e */ /* 0x010fc600000010ff */
[----:B------:R1:W3:Y:S04]  /*60b0*/  MUFU.EX2 R145, R2 ;  /* 0x0000000200917308 */ /* 0x0002e80000000800 */
[C---:B------:R-:W-:Y:S08]  /*60c0*/  HMMA.16816.F32.BF16 R56, R4.reuse, R28, R56 ;  /* 0x0000001c0438723c */ /* 0x040ff00000041838 */
[----:B------:R-:W-:Y:S01]  /*60d0*/  HMMA.16816.F32.BF16 R52, R4, R16, R52 ;  /* 0x000000100434723c */ /* 0x000fe20000041834 */
[----:B-1----:R-:W-:Y:S01]  /*60e0*/  FFMA.FTZ R2, R149, c[0x0][0x23c], -R13 ;  /* 0x00008f0095027a23 */ /* 0x002fe2000001080d */
[----:B---3--:R-:W-:-:S03]  /*60f0*/  F2FP.BF16.PACK_AB R142, R145, R163 ;  /* 0x000000a3918e723e */ /* 0x008fc600000010ff */
[----:B------:R1:W-:Y:S03]  /*6100*/  MUFU.EX2 R73, R2 ;  /* 0x0000000200497308 */ /* 0x0003e60000000800 */
[C---:B------:R-:W-:Y:S08]  /*6110*/  HMMA.16816.F32.BF16 R112, R4.reuse, R20, R128 ;  /* 0x000000140470723c */ /* 0x040ff00000041880 */
[----:B------:R-:W-:Y:S01]  /*6120*/  HMMA.16816.F32.BF16 R44, R4, R30, R44 ;  /* 0x0000001e042c723c */ /* 0x000fe2000004182c */
[----:B-1----:R-:W-:-:S07]  /*6130*/  FFMA.FTZ R2, R150, c[0x0][0x23c], -R13 ;  /* 0x00008f0096027a23 */ /* 0x002fce000001080d */
[C---:B------:R-:W-:Y:S01]  /*6140*/  HMMA.16816.F32.BF16 R40, R4.reuse, R18, R40 ;  /* 0x000000120428723c */ /* 0x040fe20000041828 */
[----:B------:R1:W3:Y:S07]  /*6150*/  MUFU.EX2 R74, R2 ;  /* 0x00000002004a7308 */ /* 0x0002ee0000000800 */
[C---:B------:R-:W-:Y:S08]  /*6160*/  HMMA.16816.F32.BF16 R24, R4.reuse, R22, R24 ;  /* 0x000000160418723c */ /* 0x040ff00000041818 */
[----:B------:R-:W-:Y:S01]  /*6170*/  HMMA.16816.F32.BF16 R128, R4, R32, R132 ;  /* 0x000000200480723c */ /* 0x000fe20000041884 */
[----:B-1----:R-:W-:Y:S01]  /*6180*/  FFMA.FTZ R2, R151, c[0x0][0x23c], -R13 ;  /* 0x00008f0097027a23 */ /* 0x002fe2000001080d */
[----:B---3--:R-:W-:-:S03]  /*6190*/  F2FP.BF16.PACK_AB R136, R74, R73 ;  /* 0x000000494a88723e */ /* 0x008fc600000010ff */
[----:B------:R1:W-:Y:S03]  /*61a0*/  MUFU.EX2 R28, R2 ;  /* 0x00000002001c7308 */ /* 0x0003e60000000800 */
[----:B------:R-:W-:Y:S07]  /*61b0*/  HMMA.16816.F32.BF16 R36, R4, R34, R36 ;  /* 0x000000220424723c */ /* 0x000fee0000041824 */
[----:B------:R-:W-:-:S02]  /*61c0*/  FADD.FTZ R5, R218, R216 ;  /* 0x000000d8da057221 */ /* 0x000fc40000010000 */
[----:B------:R-:W-:Y:S02]  /*61d0*/  FADD.FTZ R6, R213, R210 ;  /* 0x000000d2d5067221 */ /* 0x000fe40000010000 */
[----:B------:R-:W-:Y:S02]  /*61e0*/  FADD.FTZ R5, R217, R5 ;  /* 0x00000005d9057221 */ /* 0x000fe40000010000 */
[----:B------:R-:W-:Y:S02]  /*61f0*/  FADD.FTZ R6, R211, R6 ;  /* 0x00000006d3067221 */ /* 0x000fe40000010000 */
[----:B-1----:R-:W-:Y:S02]  /*6200*/  FFMA.FTZ R2, R152, c[0x0][0x23c], -R13 ;  /* 0x00008f0098027a23 */ /* 0x002fe4000001080d */
[----:B------:R-:W-:Y:S02]  /*6210*/  FADD.FTZ R5, R220, R5 ;  /* 0x00000005dc057221 */ /* 0x000fe40000010000 */
[----:B------:R1:W3:Y:S01]  /*6220*/  MUFU.EX2 R234, R2 ;  /* 0x0000000200ea7308 */ /* 0x0002e20000000800 */
[----:B------:R-:W-:-:S02]  /*6230*/  FADD.FTZ R6, R214, R6 ;  /* 0x00000006d6067221 */ /* 0x000fc40000010000 */
[----:B------:R-:W-:Y:S02]  /*6240*/  FADD.FTZ R5, R191, R5 ;  /* 0x00000005bf057221 */ /* 0x000fe40000010000 */
[----:B------:R-:W-:Y:S02]  /*6250*/  FADD.FTZ R6, R183, R6 ;  /* 0x00000006b7067221 */ /* 0x000fe40000010000 */
[----:B-1----:R-:W-:Y:S01]  /*6260*/  FFMA.FTZ R2, R154, c[0x0][0x23c], -R12 ;  /* 0x00008f009a027a23 */ /* 0x002fe2000001080c */
[----:B---3--:R-:W-:-:S03]  /*6270*/  F2FP.BF16.PACK_AB R138, R234, R28 ;  /* 0x0000001cea8a723e */ /* 0x008fc600000010ff */
[----:B------:R1:W-:Y:S02]  /*6280*/  MUFU.EX2 R16, R2 ;  /* 0x0000000200107308 */ /* 0x0003e40000000800 */
        /* <DEDUP_REMOVED lines=10> */
[C---:B------:R-:W-:Y:S08]  /*6330*/  HMMA.16816.F32.BF16 R100, R136.reuse, R108, R116 ;  /* 0x0000006c8864723c */ /* 0x040ff00000041874 */
[----:B------:R-:W-:Y:S01]  /*6340*/  HMMA.16816.F32.BF16 R80, R136, R92, R96 ;  /* 0x0000005c8850723c */ /* 0x000fe20000041860 */
[----:B-1----:R-:W-:-:S04]  /*6350*/  FFMA.FTZ R2, R158, c[0x0][0x23c], -R0 ;  /* 0x00008f009e027a23 */ /* 0x002fc80000010800 */
[----:B------:R1:W3:Y:S03]  /*6360*/  MUFU.EX2 R12, R2 ;  /* 0x00000002000c7308 */ /* 0x0002e60000000800 */
[C---:B------:R-:W-:Y:S08]  /*6370*/  HMMA.16816.F32.BF16 R116, R136.reuse, R124, R120 ;  /* 0x0000007c8874723c */ /* 0x040ff00000041878 */
[----:B--2---:R-:W-:Y:S01]  /*6380*/  HMMA.16816.F32.BF16 R132, R136, R8, R84 ;  /* 0x000000088884723c */ /* 0x004fe20000041854 */
[--C-:B-1----:R-:W-:Y:S01]  /*6390*/  FFMA.FTZ R2, R160, c[0x0][0x23c], -R0.reuse ;  /* 0x00008f00a0027a23 */ /* 0x102fe20000010800 */
[----:B---3--:R-:W-:Y:S01]  /*63a0*/  F2FP.BF16.PACK_AB R141, R12, R13 ;  /* 0x0000000d0c8d723e */ /* 0x008fe200000010ff */
[----:B------:R-:W-:-:S05]  /*63b0*/  FFMA.FTZ R0, R161, c[0x0][0x23c], -R0 ;  /* 0x00008f00a1007a23 */ /* 0x000fca0000010800 */
[C---:B------:R-:W-:Y:S01]  /*63c0*/  HMMA.16816.F32.BF16 R88, R136.reuse, R94, R88 ;  /* 0x0000005e8858723c */ /* 0x040fe20000041858 */
[----:B------:R1:W-:Y:S07]  /*63d0*/  MUFU.EX2 R7, R2 ;  /* 0x0000000200077308 */ /* 0x0003ee0000000800 */
[C---:B------:R-:W-:Y:S01]  /*63e0*/  HMMA.16816.F32.BF16 R104, R136.reuse, R110, R64 ;  /* 0x0000006e8868723c */ /* 0x040fe20000041840 */
[----:B------:R2:W3:Y:S07]  /*63f0*/  MUFU.EX2 R233, R0 ;  /* 0x0000000000e97308 */ /* 0x0004ee0000000800 */
[----:B------:R-:W-:Y:S01]  /*6400*/  HMMA.16816.F32.BF16 R120, R136, R126, R60 ;  /* 0x0000007e8878723c */ /* 0x000fe2000004183c */
[----:B-1----:R-:W-:-:S04]  /*6410*/  FADD.FTZ R2, R188, R184 ;  /* 0x000000b8bc027221 */ /* 0x002fc80000010000 */
[----:B------:R-:W-:-:S03]  /*6420*/  FADD.FTZ R2, R189, R2 ;  /* 0x00000002bd027221 */ /* 0x000fc60000010000 */
[----:B------:R-:W-:Y:S01]  /*6430*/  HMMA.16816.F32.BF16 R136, R136, R10, R48 ;  /* 0x0000000a8888723c */ /* 0x000fe20000041830 */
[----:B--2---:R-:W-:Y:S01]  /*6440*/  FADD.FTZ R0, R223, R219 ;  /* 0x000000dbdf007221 */ /* 0x004fe20000010000 */
[----:B---3--:R-:W-:Y:S01]  /*6450*/  F2FP.BF16.PACK_AB R143, R233, R7 ;  /* 0x00000007e98f723e */ /* 0x008fe200000010ff */
[----:B------:R-:W-:Y:S02]  /*6460*/  FADD.FTZ R2, R190, R2 ;  /* 0x00000002be027221 */ /* 0x000fe40000010000 */
[----:B------:R-:W-:Y:S02]  /*6470*/  FADD.FTZ R0, R221, R0 ;  /* 0x00000000dd007221 */ /* 0x000fe40000010000 */
[----:B------:R-:W-:Y:S02]  /*6480*/  FADD.FTZ R2, R177, R2 ;  /* 0x00000002b1027221 */ /* 0x000fe40000010000 */
[----:B------:R-:W-:Y:S01]  /*6490*/  FADD.FTZ R0, R209, R0 ;  /* 0x00000000d1007221 */ /* 0x000fe20000010000 */
[----:B------:R-:W-:Y:S01]  /*64a0*/  HMMA.16816.F32.BF16 R84, R140, R92, R56 ;  /* 0x0000005c8c54723c */ /* 0x000fe20000041838 */
[----:B------:R-:W-:-:S02]  /*64b0*/  FADD.FTZ R2, R178, R2 ;  /* 0x00000002b2027221 */ /* 0x000fc40000010000 */
[----:B------:R-:W-:-:S04]  /*64c0*/  FADD.FTZ R0, R212, R0 ;  /* 0x00000000d4007221 */ /* 0x000fc80000010000 */
        /* <DEDUP_REMOVED lines=50> */
[----:B------:R-:W-:Y:S05]  /*67f0*/  @!P1 BRA `(.L_x_1563) ;  /* 0x0000416000009947 */ /* 0x000fea0003800000 */
[----:B------:R-:W-:Y:S01]  /*6800*/  ISETP.GE.AND P0, PT, R240, c[0x0][0x220], PT ;  /* 0x00008800f0007a0c */ /* 0x000fe20003f06270 */
[----:B------:R-:W-:Y:S01]  /*6810*/  IMAD R227, R224, -0x2, R251 ;  /* 0xfffffffee0e37824 */ /* 0x000fe200078e02fb */
[----:B------:R-:W-:Y:S01]  /*6820*/  ULDC.64 UR4, c[0x0][0x1a0] ;  /* 0x0000680000047ab9 */ /* 0x000fe20000000a00 */
[----:B------:R-:W-:Y:S01]  /*6830*/  IMAD.MOV.U32 R238, RZ, RZ, c[0x0][0x1a4] ;  /* 0x00006900ffee7624 */ /* 0x000fe200078e00ff */
[----:B------:R-:W-:Y:S01]  /*6840*/  LEA.HI.SX32 R206, R222, 0xfffffffe, 0x1a ;  /* 0xfffffffedece7811 */ /* 0x000fe200078fd2ff */
[----:B------:R-:W-:Y:S01]  /*6850*/  IMAD.MOV.U32 R73, RZ, RZ, R70 ;  /* 0x000000ffff497224 */ /* 0x000fe200078e0046 */
[----:B------:R-:W-:Y:S01]  /*6860*/  IADD3 R227, R72, R227, -R162 ;  /* 0x000000e348e37210 */ /* 0x000fe20007ffe8a2 */
[----:B------:R-:W-:Y:S01]  /*6870*/  IMAD.MOV.U32 R76, RZ, RZ, R3 ;  /* 0x000000ffff4c7224 */ /* 0x000fe200078e0003 */
[----:B------:R-:W-:Y:S01]  /*6880*/  MOV R72, R71 ;  /* 0x0000004700487202 */ /* 0x000fe20000000f00 */
[----:B------:R-:W-:Y:S01]  /*6890*/  IMAD.MOV.U32 R250, RZ, RZ, c[0x0][0x1a4] ;  /* 0x00006900fffa7624 */ /* 0x000fe200078e00ff */
[----:B------:R-:W-:Y:S01]  /*68a0*/  MOV R75, R69 ;  /* 0x00000045004b7202 */ /* 0x000fe20000000f00 */
[----:B------:R-:W-:Y:S01]  /*68b0*/  IMAD.MOV.U32 R251, RZ, RZ, -0x40 ;  /* 0xffffffc0fffb7424 */ /* 0x000fe200078e00ff */
[----:B------:R-:W-:Y:S01]  /*68c0*/  MOV R248, c[0x0][0x1a0] ;  /* 0x0000680000f87a02 */ /* 0x000fe20000000f00 */
[----:B------:R-:W-:Y:S01]  /*68d0*/  @!P0 IMAD R238, R238, 0x30, RZ ;  /* 0x00000030eeee8824 */ /* 0x000fe200078e02ff */
[----:B------:R-:W-:Y:S01]  /*68e0*/  MOV R249, c[0x0][0x1a0] ;  /* 0x0000680000f97a02 */ /* 0x000fe20000000f00 */
[----:B------:R-:W-:-:S02]  /*68f0*/  USHF.L.U64.HI UR5, UR4, 0x4, UR5 ;  /* 0x0000000404057899 */ /* 0x000fc40008010205 */
[----:B------:R-:W-:Y:S01]  /*6900*/  USHF.L.U32 UR4, UR4, 0x4, URZ ;  /* 0x0000000404047899 */ /* 0x000fe2000800063f */
[----:B------:R-:W-:Y:S05]  /*6910*/  BRA `(.L_x_1564) ;  /* 0x000004e000007947 */ /* 0x000fea0003800000 */
.L_x_1566:
[----:B------:R-:W-:Y:S01]  /*6920*/  IMAD.MOV.U32 R212, RZ, RZ, c[0x0][0x198] ;  /* 0x00006600ffd47624 */ /* 0x000fe200078e00ff */
[C---:B------:R-:W-:Y:S01]  /*6930*/  @!P0 IADD3 R4, R206.reuse, -0x1, RZ ;  /* 0xffffffffce048810 */ /* 0x040fe20007ffe0ff */
[----:B------:R-:W-:Y:S01]  /*6940*/  IMAD.MOV.U32 R213, RZ, RZ, c[0x0][0x198] ;  /* 0x00006600ffd57624 */ /* 0x000fe200078e00ff */
[----:B------:R-:W-:Y:S01]  /*6950*/  @!P0 IADD3 R6, R206, -0x1, RZ ;  /* 0xffffffffce068810 */ /* 0x000fe20007ffe0ff */
        /* <DEDUP_REMOVED lines=16> */
[----:B------:R-:W-:Y:S02]  /*6a60*/  @!P0 IMAD.IADD R3, R5, 0x1, R3 ;  /* 0x0000000105038824 */ /* 0x000fe400078e0203 */
[C---:B------:R-:W-:Y:S02]  /*6a70*/  @!P0 IMAD R13, R8.reuse, c[0x0][0x19c], R9 ;  /* 0x00006700080d8a24 */ /* 0x040fe400078e0209 */
[----:B------:R-:W-:Y:S01]  /*6a80*/  @!P0 IMAD.WIDE.U32 R8, R8, c[0x0][0x198], RZ ;  /* 0x0000660008088a25 */ /* 0x000fe200078e00ff */
[-C--:B------:R-:W-:Y:S03]  /*6a90*/  @!P0 LEA.HI.X R14, R4, R229.reuse, R3, 0x6, P3 ;  /* 0x000000e5040e8211 */ /* 0x080fe600018f3403 */
[----:B------:R-:W-:Y:S01]  /*6aa0*/  @!P0 IMAD R5, R10, c[0x0][0x198], RZ ;  /* 0x000066000a058a24 */ /* 0x000fe200078e02ff */
[-C--:B------:R-:W-:Y:S01]  /*6ab0*/  @!P0 LEA R10, P2, R6, R230.reuse, 0x6 ;  /* 0x000000e6060a8211 */ /* 0x080fe200078430ff */
[----:B------:R-:W-:Y:S02]  /*6ac0*/  @!P0 IMAD.IADD R11, R7, 0x1, R11 ;  /* 0x00000001070b8824 */ /* 0x000fe400078e020b */
[----:B------:R-:W-:Y:S02]  /*6ad0*/  @!P0 IMAD.IADD R3, R9, 0x1, R13 ;  /* 0x0000000109038824 */ /* 0x000fe400078e020d */
[----:B------:R-:W-:Y:S01]  /*6ae0*/  @!P0 IMAD R7, R0, c[0x0][0x19c], R5 ;  /* 0x0000670000078a24 */ /* 0x000fe200078e0205 */
[-C--:B------:R-:W-:Y:S01]  /*6af0*/  @!P0 LEA.HI.X R11, R6, R229.reuse, R11, 0x6, P2 ;  /* 0x000000e5060b8211 */ /* 0x080fe200010f340b */
[----:B------:R-:W-:Y:S01]  /*6b00*/  @!P0 IMAD.WIDE.U32 R4, R0, c[0x0][0x198], RZ ;  /* 0x0000660000048a25 */ /* 0x000fe200078e00ff */
[CC--:B------:R-:W-:Y:S03]  /*6b10*/  @!P0 LEA R12, P2, R8.reuse, R230.reuse, 0x6 ;  /* 0x000000e6080c8211 */ /* 0x0c0fe600078430ff */
[----:B------:R-:W-:Y:S01]  /*6b20*/  @!P0 IMAD.MOV.U32 R0, RZ, RZ, c[0x0][0x198] ;  /* 0x00006600ff008624 */ /* 0x000fe200078e00ff */
[----:B------:R-:W-:Y:S01]  /*6b30*/  @!P0 LEA.HI.X R9, R8, R229, R3, 0x6, P2 ;  /* 0x000000e508098211 */ /* 0x000fe200010f3403 */
[----:B------:R-:W-:Y:S01]  /*6b40*/  @!P0 IMAD.IADD R7, R5, 0x1, R7 ;  /* 0x0000000105078824 */ /* 0x000fe200078e0207 */
[----:B------:R-:W-:Y:S01]  /*6b50*/  @!P0 LEA R6, P3, R4, R230, 0x6 ;  /* 0x000000e604068211 */ /* 0x000fe200078630ff */
[----:B------:R-:W-:Y:S01]  /*6b60*/  @!P0 IMAD.MOV.U32 R5, RZ, RZ, c[0x0][0x19c] ;  /* 0x00006700ff058624 */ /* 0x000fe200078e00ff */
[----:B------:R-:W-:Y:S02]  /*6b70*/  @!P0 LEA R3, P2, R0, R15, 0x5 ;  /* 0x0000000f00038211 */ /* 0x000fe400078428ff */
[----:B------:R-:W-:Y:S01]  /*6b80*/  @!P0 LEA.HI.X R13, R4, R229, R7, 0x6, P3 ;  /* 0x000000e5040d8211 */ /* 0x000fe200018f3407 */
[----:B------:R-:W-:Y:S01]  /*6b90*/  @!P0 IMAD.MOV.U32 R4, RZ, RZ, c[0x0][0x198] ;  /* 0x00006600ff048624 */ /* 0x000fe200078e00ff */
[----:B------:R-:W-:Y:S01]  /*6ba0*/  @!P0 LEA.HI.X R14, R0, R14, R5, 0x5, P2 ;  /* 0x0000000e000e8211 */ /* 0x000fe200010f2c05 */
[----:B------:R-:W-:Y:S01]  /*6bb0*/  @!P0 IMAD.MOV.U32 R7, RZ, RZ, c[0x0][0x19c] ;  /* 0x00006700ff078624 */ /* 0x000fe200078e00ff */
[----:B------:R-:W-:Y:S01]  /*6bc0*/  @!P0 IADD3 R0, P2, R212, R12, RZ ;  /* 0x0000000cd4008210 */ /* 0x000fe20007f5e0ff */
[----:B------:R-:W-:Y:S01]  /*6bd0*/  IMAD.MOV.U32 R212, RZ, RZ, 0x4 ;  /* 0x00000004ffd47424 */ /* 0x000fe200078e00ff */
[----:B------:R-:W-:Y:S01]  /*6be0*/  @!P0 LEA R12, P4, R6, c[0x0][0x168], 0x1 ;  /* 0x00005a00060c8a11 */ /* 0x000fe200078808ff */
        /* <DEDUP_REMOVED lines=33> */
.L_x_1564:
[----:B------:R-:W-:Y:S04]  /*6e00*/  DEPBAR.LE SB0, 0x0 ;  /* 0x000080000000791a */ /* 0x000fe80000000000 */
[----:B------:R-:W-:Y:S01]  /*6e10*/  BAR.SYNC.DEFER_BLOCKING 0x0 ;  /* 0x0000000000007b1d */ /* 0x000fe20000010000 */
[----:B------:R-:W-:Y:S01]  /*6e20*/  SHF.R.S32.HI R0, RZ, 0x1f, R206 ;  /* 0x0000001fff007819 */ /* 0x000fe200000114ce */
[----:B------:R-:W-:Y:S04]  /*6e30*/  IMAD.WIDE.U32 R4, R206, c[0x0][0x1a0], RZ ;  /* 0x00006800ce047a25 */ /* 0x000fe800078e00ff */
[----:B------:R-:W-:Y:S01]  /*6e40*/  IMAD R0, R0, c[0x0][0x1a0], RZ ;  /* 0x0000680000007a24 */ /* 0x000fe200078e02ff */
[----:B------:R-:W-:Y:S03]  /*6e50*/  LEA R2, P2, R4, R244, 0x6 ;  /* 0x000000f404027211 */ /* 0x000fe600078430ff */
[----:B------:R-:W-:Y:S01]  /*6e60*/  IMAD R0, R206, c[0x0][0x1a4], R0 ;  /* 0x00006900ce007a24 */ /* 0x000fe200078e0200 */
[C---:B------:R-:W-:Y:S04]  /*6e70*/  @!P0 LEA R10, P4, R2.reuse, c[0x0][0x170], 0x1 ;  /* 0x00005c00020a8a11 */ /* 0x040fe800078808ff */
[----:B------:R-:W-:Y:S02]  /*6e80*/  IADD3 R3, R5, R0, RZ ;  /* 0x0000000005037210 */ /* 0x000fe40007ffe0ff */
[----:B------:R-:W-:Y:S02]  /*6e90*/  @!P0 IADD3 R0, P1, R2, UR4, RZ ;  /* 0x0000000402008c10 */ /* 0x000fe4000ff3e0ff */
[----:B------:R-:W-:Y:S02]  /*6ea0*/  LEA.HI.X R3, R4, R246, R3, 0x6, P2 ;  /* 0x000000f604037211 */ /* 0x000fe400010f3403 */
[----:B------:R-:W-:Y:S02]  /*6eb0*/  @!P0 LEA R8, P3, R0, c[0x0][0x170], 0x1 ;  /* 0x00005c0000088a11 */ /* 0x000fe400078608ff */
[----:B------:R-:W-:Y:S01]  /*6ec0*/  @!P0 LEA.HI.X R11, R2, c[0x0][0x174], R3, 0x1, P4 ;  /* 0x00005d00020b8a11 */ /* 0x000fe200020f0c03 */
[----:B------:R-:W-:Y:S01]  /*6ed0*/  @P0 STS.128 [R205+0x6000], RZ ;  /* 0x006000ffcd000388 */ /* 0x000fe20000000c00 */
[----:B------:R-:W-:Y:S02]  /*6ee0*/  @!P0 IADD3.X R5, R3, UR5, RZ, P1, !PT ;  /* 0x0000000503058c10 */ /* 0x000fe40008ffe4ff */
[----:B------:R-:W-:Y:S02]  /*6ef0*/  @!P0 LEA R4, P2, R248, R2, 0x5 ;  /* 0x00000002f8048211 */ /* 0x000fe400078428ff */
[----:B------:R-:W-:Y:S02]  /*6f00*/  @!P0 LEA.HI.X R9, R0, c[0x0][0x174], R5, 0x1, P3 ;  /* 0x00005d0000098a11 */ /* 0x000fe400018f0c05 */
[----:B------:R-:W-:Y:S01]  /*6f10*/  @!P0 LEA R6, P1, R4, c[0x0][0x170], 0x1 ;  /* 0x00005c0004068a11 */ /* 0x000fe200078208ff */
[----:B------:R-:W-:Y:S01]  /*6f20*/  @!PT LDS RZ, [RZ] ;  /* 0x00000000fffff984 */ /* 0x000fe20000000800 */
[----:B------:R-:W-:Y:S01]  /*6f30*/  @!PT LDS RZ, [RZ] ;  /* 0x00000000fffff984 */ /* 0x000fe20000000800 */
[----:B------:R-:W-:Y:S01]  /*6f40*/  @!PT LDS RZ, [RZ] ;  /* 0x00000000fffff984 */ /* 0x000fe20000000800 */
[----:B------:R1:W-:Y:S01]  /*6f50*/  @!P0 LDGSTS.E.BYPASS.LTC128B.128 [R205+0x6000], [R10.64] ;  /* 0x060000000acd8fae */ /* 0x0003e2000b901d46 */
[----:B------:R-:W-:Y:S01]  /*6f60*/  @!P0 LEA.HI.X R7, R248, R3, R250, 0x5, P2 ;  /* 0x00000003f8078211 */ /* 0x000fe200010f2cfa */
[----:B------:R-:W-:Y:S03]  /*6f70*/  @!P0 IMAD.WIDE.U32 R2, R249, 0x30, R2 ;  /* 0x00000030f9028825 */ /* 0x000fe600078e0002 */
[----:B------:R-:W-:Y:S02]  /*6f80*/  @!P0 LEA.HI.X R7, R4, c[0x0][0x174], R7, 0x1, P1 ;  /* 0x00005d0004078a11 */ /* 0x000fe400008f0c07 */
[----:B------:R-:W-:Y:S01]  /*6f90*/  @!P0 LEA R4, P1, R2, c[0x0][0x170], 0x1 ;  /* 0x00005c0002048a11 */ /* 0x000fe200078208ff */
        /* <DEDUP_REMOVED lines=110> */
[----:B------:R4:W1:Y:S01]  /*7680*/  MUFU.TANH R186, R7 ;  /* 0x0000000700ba7308 */ /* 0x0008620000002400 */
[----:B------:R-:W-:Y:S09]  /*7690*/  FMUL.FTZ R19, R19, c[0x0][0x2ec] ;  /* 0x0000bb0013137a20 */ /* 0x000ff20000410000 */
[----:B------:R-:W1:Y:S10]  /*76a0*/  MUFU.TANH R211, R8 ;  /* 0x0000000800d37308 */ /* 0x000e740000002400 */
[----:B------:R-:W1:Y:S01]  /*76b0*/  MUFU.TANH R210, R9 ;  /* 0x0000000900d27308 */ /* 0x000e620000002400 */
[----:B----4-:R-:W4:Y:S09]  /*76c0*/  LDSM.16.M88.4 R4, [R195+0x800] ;  /* 0x00080000c304783b */ /* 0x010f320000000200 */
[----:B------:R-:W1:Y:S10]  /*76d0*/  MUFU.TANH R208, R10 ;  /* 0x0000000a00d07308 */ /* 0x000e740000002400 */
[----:B------:R5:W1:Y:S10]  /*76e0*/  MUFU.TANH R209, R11 ;  /* 0x0000000b00d17308 */ /* 0x000a740000002400 */
[----:B------:R1:W1:Y:S10]  /*76f0*/  MUFU.TANH R190, R12 ;  /* 0x0000000c00be7308 */ /* 0x0002740000002400 */
[----:B------:R1:W1:Y:S01]  /*7700*/  MUFU.TANH R191, R13 ;  /* 0x0000000d00bf7308 */ /* 0x0002620000002400 */
[----:B-----5:R-:W5:Y:S01]  /*7710*/  LDSM.16.M88.4 R8, [R195+0x1000] ;  /* 0x00100000c308783b */ /* 0x020f620000000200 */
[-C--:B----4-:R-:W-:Y:S08]  /*7720*/  HMMA.16816.F32.BF16 R20, R160, R4.reuse, R20 ;  /* 0x00000004a014723c */ /* 0x090ff00000041814 */
[----:B------:R4:W1:Y:S01]  /*7730*/  MUFU.TANH R185, R14 ;  /* 0x0000000e00b97308 */ /* 0x0008620000002400 */
[C---:B------:R-:W-:Y:S09]  /*7740*/  HMMA.16816.F32.BF16 R24, R144.reuse, R4, R24 ;  /* 0x000000049018723c */ /* 0x040ff20000041818 */
[----:B------:R4:W1:Y:S01]  /*7750*/  MUFU.TANH R189, R15 ;  /* 0x0000000f00bd7308 */ /* 0x0008620000002400 */
[-C--:B------:R-:W-:Y:S08]  /*7760*/  HMMA.16816.F32.BF16 R28, R144, R6.reuse, R28 ;  /* 0x00000006901c723c */ /* 0x080ff0000004181c */
[C---:B------:R-:W-:Y:S01]  /*7770*/  HMMA.16816.F32.BF16 R32, R160.reuse, R6, R32 ;  /* 0x00000006a020723c */ /* 0x040fe20000041820 */
[----:B------:R4:W1:Y:S01]  /*7780*/  MUFU.TANH R180, R16 ;  /* 0x0000001000b47308 */ /* 0x0008620000002400 */
[----:B------:R-:W1:Y:S01]  /*7790*/  LDSM.16.M88.4 R4, [R195+0x1800] ;  /* 0x00180000c304783b */ /* 0x000e620000000200 */
[----:B------:R-:W-:Y:S04]  /*77a0*/  DEPBAR.LE SB0, 0x0 ;  /* 0x000080000000791a */ /* 0x000fe80000000000 */
[----:B------:R-:W-:Y:S02]  /*77b0*/  FMUL.FTZ R20, R20, c[0x0][0x2ec] ;  /* 0x0000bb0014147a20 */ /* 0x000fe40000410000 */
[----:B------:R-:W-:Y:S02]  /*77c0*/  FMUL.FTZ R21, R21, c[0x0][0x2ec] ;  /* 0x0000bb0015157a20 */ /* 0x000fe40000410000 */
[----:B------:R4:W1:Y:S01]  /*77d0*/  MUFU.TANH R172, R17 ;  /* 0x0000001100ac7308 */ /* 0x0008620000002400 */
[----:B------:R-:W-:Y:S01]  /*77e0*/  BAR.SYNC.DEFER_BLOCKING 0x0 ;  /* 0x0000000000007b1d */ /* 0x000fe20000010000 */
[----:B------:R-:W-:Y:S01]  /*77f0*/  FMUL.FTZ R22, R22, c[0x0][0x2ec] ;  /* 0x0000bb0016167a20 */ /* 0x000fe20000410000 */
[-C--:B-----5:R-:W-:Y:S05]  /*7800*/  HMMA.16816.F32.BF16 R36, R160, R8.reuse, R36 ;  /* 0x00000008a024723c */ /* 0x0a0fea0000041824 */
[----:B------:R-:W-:Y:S02]  /*7810*/  FMUL.FTZ R23, R23, c[0x0][0x2ec] ;  /* 0x0000bb0017177a20 */ /* 0x000fe40000410000 */
[----:B------:R4:W1:Y:S01]  /*7820*/  MUFU.TANH R168, R18 ;  /* 0x0000001200a87308 */ /* 0x0008620000002400 */
[----:B------:R-:W-:Y:S01]  /*7830*/  FMUL.FTZ R24, R24, c[0x0][0x2ec] ;  /* 0x0000bb0018187a20 */ /* 0x000fe20000410000 */
[C---:B------:R-:W-:Y:S04]  /*7840*/  HMMA.16816.F32.BF16 R40, R144.reuse, R8, R40 ;  /* 0x000000089028723c */ /* 0x040fe80000041828 */
[----:B------:R-:W-:Y:S02]  /*7850*/  FMUL.FTZ R25, R25, c[0x0][0x2ec] ;  /* 0x0000bb0019197a20 */ /* 0x000fe40000410000 */
[----:B------:R-:W-:Y:S02]  /*7860*/  FMUL.FTZ R26, R26, c[0x0][0x2ec] ;  /* 0x0000bb001a1a7a20 */ /* 0x000fe40000410000 */
[----:B------:R4:W2:Y:S01]  /*7870*/  MUFU.TANH R170, R19 ;  /* 0x0000001300aa7308 */ /* 0x0008a20000002400 */
[-C--:B------:R-:W-:Y:S03]  /*7880*/  HMMA.16816.F32.BF16 R44, R144, R10.reuse, R44 ;  /* 0x0000000a902c723c */ /* 0x080fe6000004182c */
[----:B------:R-:W-:Y:S02]  /*7890*/  FMUL.FTZ R27, R27, c[0x0][0x2ec] ;  /* 0x0000bb001b1b7a20 */ /* 0x000fe40000410000 */
[----:B------:R-:W-:Y:S02]  /*78a0*/  FMUL.FTZ R28, R28, c[0x0][0x2ec] ;  /* 0x0000bb001c1c7a20 */ /* 0x000fe40000410000 */
[----:B------:R-:W-:Y:S01]  /*78b0*/  FMUL.FTZ R29, R29, c[0x0][0x2ec] ;  /* 0x0000bb001d1d7a20 */ /* 0x000fe20000410000 */
[C---:B------:R-:W-:Y:S01]  /*78c0*/  HMMA.16816.F32.BF16 R48, R160.reuse, R10, R48 ;  /* 0x0000000aa030723c */ /* 0x040fe20000041830 */
[----:B------:R4:W2:Y:S03]  /*78d0*/  MUFU.TANH R167, R20 ;  /* 0x0000001400a77308 */ /* 0x0008a60000002400 */
[----:B------:R-:W-:Y:S02]  /*78e0*/  FMUL.FTZ R30, R30, c[0x0][0x2ec] ;  /* 0x0000bb001e1e7a20 */ /* 0x000fe40000410000 */
[----:B------:R-:W-:Y:S02]  /*78f0*/  FMUL.FTZ R31, R31, c[0x0][0x2ec] ;  /* 0x0000bb001f1f7a20 */ /* 0x000fe40000410000 */
[-C--:B-1----:R-:W-:Y:S03]  /*7900*/  HMMA.16816.F32.BF16 R52, R160, R4.reuse, R52 ;  /* 0x00000004a034723c */ /* 0x082fe60000041834 */
[----:B------:R4:W1:Y:S01]  /*7910*/  MUFU.TANH R169, R21 ;  /* 0x0000001500a97308 */ /* 0x0008620000002400 */
[----:B------:R-:W-:Y:S02]  /*7920*/  FMUL.FTZ R32, R32, c[0x0][0x2ec] ;  /* 0x0000bb0020207a20 */ /* 0x000fe40000410000 */
[----:B------:R-:W-:Y:S02]  /*7930*/  FMUL.FTZ R33, R33, c[0x0][0x2ec] ;  /* 0x0000bb0021217a20 */ /* 0x000fe40000410000 */
[C---:B------:R-:W-:Y:S04]  /*7940*/  HMMA.16816.F32.BF16 R56, R144.reuse, R4, R56 ;  /* 0x000000049038723c */ /* 0x040fe80000041838 */
[----:B------:R-:W-:Y:S01]  /*7950*/  FMUL.FTZ R46, R46, c[0x0][0x2ec] ;  /* 0x0000bb002e2e7a20 */ /* 0x000fe20000410000 */
[----:B------:R4:W1:Y:S01]  /*7960*/  MUFU.TANH R166, R22 ;  /* 0x0000001600a67308 */ /* 0x0008620000002400 */
[----:B------:R-:W-:Y:S02]  /*7970*/  FMUL.FTZ R34, R34, c[0x0][0x2ec] ;  /* 0x0000bb0022227a20 */ /* 0x000fe40000410000 */
[-C--:B------:R-:W-:Y:S04]  /*7980*/  HMMA.16816.F32.BF16 R60, R144, R6.reuse, R60 ;  /* 0x00000006903c723c */ /* 0x080fe8000004183c */
[----:B------:R-:W-:Y:S02]  /*7990*/  FMUL.FTZ R49, R49, c[0x0][0x2ec] ;  /* 0x0000bb0031317a20 */ /* 0x000fe40000410000 */
[----:B------:R-:W-:Y:S01]  /*79a0*/  FMUL.FTZ R35, R35, c[0x0][0x2ec] ;  /* 0x0000bb0023237a20 */ /* 0x000fe20000410000 */
[----:B------:R4:W1:Y:S01]  /*79b0*/  MUFU.TANH R165, R23 ;  /* 0x0000001700a57308 */ /* 0x0008620000002400 */
        /* <DEDUP_REMOVED lines=76> */
.L_x_1565:
[----:B------:R-:W-:Y:S05]  /*7e80*/  IMAD R3, R206, -0x40, R227 ;  /* 0xffffffc0ce037824 */ /* 0x000fea00078e02e3 */
[----:B------:R-:W-:Y:S02]  /*7e90*/  IABS R0, R3 ;  /* 0x0000000300007213 */ /* 0x000fe40000000000 */
[C---:B------:R-:W-:Y:S02]  /*7ea0*/  IADD3 R5, R3.reuse, 0x8, RZ ;  /* 0x0000000803057810 */ /* 0x040fe40007ffe0ff */
[----:B------:R2:W-:Y:S01]  /*7eb0*/  I2F R44, R0 ;  /* 0x00000000002c7306 */ /* 0x0005e20000201400 */
[----:B-1----:R-:W-:Y:S02]  /*7ec0*/  IADD3 R6, R3, -0x1, RZ ;  /* 0xffffffff03067810 */ /* 0x002fe40007ffe0ff */
[----:B------:R-:W-:Y:S02]  /*7ed0*/  ISETP.GE.AND P6, PT, R5, RZ, PT ;  /* 0x000000ff0500720c */ /* 0x000fe40003fc6270 */
[C---:B------:R-:W-:Y:S02]  /*7ee0*/  IADD3 R4, R3.reuse, 0x7, RZ ;  /* 0x0000000703047810 */ /* 0x040fe40007ffe0ff */
[----:B------:R-:W-:Y:S02]  /*7ef0*/  ISETP.GE.AND P2, PT, R6, RZ, PT ;  /* 0x000000ff0600720c */ /* 0x000fe40003f46270 */
[----:B------:R-:W-:Y:S02]  /*7f00*/  ISETP.GE.AND P5, PT, R4, RZ, PT ;  /* 0x000000ff0400720c */ /* 0x000fe40003fa6270 */
[C---:B------:R-:W-:Y:S02]  /*7f10*/  IADD3 R7, -R3.reuse, -0x7, RZ ;  /* 0xfffffff903077810 */ /* 0x040fe40007ffe1ff */
[----:B------:R-:W-:Y:S02]  /*7f20*/  IADD3 R8, R3, -0x9, RZ ;  /* 0xfffffff703087810 */ /* 0x000fe40007ffe0ff */
[----:B------:R-:W-:Y:S02]  /*7f30*/  SEL R7, R7, R4, !P5 ;  /* 0x0000000407077207 */ /* 0x000fe40006800000 */
[C---:B------:R-:W-:Y:S02]  /*7f40*/  IADD3 R9, R3.reuse, 0x48, RZ ;  /* 0x0000004803097810 */ /* 0x040fe40007ffe0ff */
[----:B------:R1:W-:Y:S01]  /*7f50*/  I2F R40, R7 ;  /* 0x0000000700287306 */ /* 0x0003e20000201400 */
[C---:B------:R-:W-:Y:S02]  /*7f60*/  @!P2 IADD3 R6, -R3.reuse, 0x1, RZ ;  /* 0x000000010306a810 */ /* 0x040fe40007ffe1ff */
[C---:B------:R-:W-:Y:S02]  /*7f70*/  IADD3 R10, R3.reuse, 0x20, RZ ;  /* 0x00000020030a7810 */ /* 0x040fe40007ffe0ff */
[C---:B--2---:R-:W-:Y:S02]  /*7f80*/  IADD3 R0, -R3.reuse, -0x8, RZ ;  /* 0xfffffff803007810 */ /* 0x044fe40007ffe1ff */
[C---:B------:R-:W-:Y:S02]  /*7f90*/  IADD3 R12, R3.reuse, 0x28, RZ ;  /* 0x00000028030c7810 */ /* 0x040fe40007ffe0ff */
[----:B------:R-:W-:Y:S01]  /*7fa0*/  SEL R0, R0, R5, !P6 ;  /* 0x0000000500007207 */ /* 0x000fe20007000000 */
[----:B------:R2:W-:Y:S01]  /*7fb0*/  I2F R31, R6 ;  /* 0x00000006001f7306 */ /* 0x0005e20000201400 */
[C---:B------:R-:W-:Y:S02]  /*7fc0*/  IADD3 R11, R3.reuse, 0x27, RZ ;  /* 0x00000027030b7810 */ /* 0x040fe40007ffe0ff */
[----:B------:R-:W-:Y:S07]  /*7fd0*/  ISETP.GE.AND P2, PT, R8, RZ, PT ;  /* 0x000000ff0800720c */ /* 0x000fee0003f46270 */
[----:B------:R3:W-:Y:S01]  /*7fe0*/  I2F R33, R0 ;  /* 0x0000000000217306 */ /* 0x0007e20000201400 */
[C---:B-1----:R-:W-:Y:S05]  /*7ff0*/  IADD3 R7, R3.reuse, -0x10, RZ ;  /* 0xfffffff003077810 */ /* 0x042fea0007ffe0ff */
[C---:B------:R-:W-:Y:S04]  /*8000*/  @!P2 IADD3 R8, -R3.reuse, 0x9, RZ ;  /* 0x000000090308a810 */ /* 0x040fe80007ffe1ff */
[----:B------:R-:W1:Y:S01]  /*8010*/  I2F R29, R8 ;  /* 0x00000008001d7306 */ /* 0x000e620000201400 */
[C---:B--2---:R-:W-:Y:S04]  /*8020*/  IADD3 R6, R3.reuse, -0x11, RZ ;  /* 0xffffffef03067810 */ /* 0x044fe80007ffe0ff */
[----:B------:R-:W-:Y:S02]  /*8030*/  ISETP.GE.AND P2, PT, R6, RZ, PT ;  /* 0x000000ff0600720c */ /* 0x000fe40003f46270 */
[C---:B---3--:R-:W-:Y:S04]  /*8040*/  IADD3 R0, R3.reuse, -0x8, RZ ;  /* 0xfffffff803007810 */ /* 0x048fe80007ffe0ff */
[----:B------:R-:W-:Y:S07]  /*8050*/  ISETP.GE.AND P3, PT, R0, RZ, PT ;  /* 0x000000ff0000720c */ /* 0x000fee0003f66270 */
[----:B------:R-:W-:Y:S01]  /*8060*/  @!P2 IADD3 R6, -R3, 0x11, RZ ;  /* 0x000000110306a810 */ /* 0x000fe20007ffe1ff */
[-C--:B-1----:R-:W-:Y:S03]  /*8070*/  FFMA.FTZ R48, R29, -R68.reuse, R165 ;  /* 0x800000441d307223 */ /* 0x082fe600000100a5 */
[----:B------:R-:W1:Y:S01]  /*8080*/  I2F R27, R6 ;  /* 0x00000006001b7306 */ /* 0x000e620000201400 */
[----:B------:R-:W-:Y:S01]  /*8090*/  IADD3 R8, R3, -0x19, RZ ;  /* 0xffffffe703087810 */ /* 0x000fe20007ffe0ff */
[-C--:B------:R-:W-:Y:S02]  /*80a0*/  FFMA.FTZ R41, R33, -R68.reuse, R187 ;  /* 0x8000004421297223 */ /* 0x080fe400000100bb */
[-C--:B------:R-:W-:Y:S01]  /*80b0*/  FFMA.FTZ R39, R44, -R68.reuse, R188 ;  /* 0x800000442c277223 */ /* 0x080fe200000100bc */
[----:B------:R-:W-:Y:S01]  /*80c0*/  ISETP.GE.AND P2, PT, R8, RZ, PT ;  /* 0x000000ff0800720c */ /* 0x000fe20003f46270 */
[-C--:B------:R-:W-:Y:S01]  /*80d0*/  FFMA.FTZ R42, R40, -R68.reuse, R186 ;  /* 0x80000044282a7223 */ /* 0x080fe200000100ba */
[----:B------:R-:W-:Y:S01]  /*80e0*/  @!P3 IADD3 R0, -R3, 0x8, RZ ;  /* 0x000000080300b810 */ /* 0x000fe20007ffe1ff */
[-C--:B------:R-:W-:Y:S01]  /*80f0*/  FFMA.FTZ R43, R31, -R68.reuse, R170 ;  /* 0x800000441f2b7223 */ /* 0x080fe200000100aa */
[----:B------:R-:W-:Y:S01]  /*8100*/  ISETP.GE.AND P3, PT, R7, RZ, PT ;  /* 0x000000ff0700720c */ /* 0x000fe20003f66270 */
[-C--:B------:R-:W-:Y:S01]  /*8110*/  FFMA.FTZ R44, R44, -R68.reuse, R168 ;  /* 0x800000442c2c7223 */ /* 0x080fe200000100a8 */
[----:B------:R2:W3:Y:S01]  /*8120*/  I2F R30, R0 ;  /* 0x00000000001e7306 */ /* 0x0004e20000201400 */
[-C--:B------:R-:W-:Y:S06]  /*8130*/  FFMA.FTZ R40, R31, -R68.reuse, R207 ;  /* 0x800000441f287223 */ /* 0x080fec00000100cf */
[C---:B------:R-:W-:Y:S04]  /*8140*/  @!P2 IADD3 R8, -R3.reuse, 0x19, RZ ;  /* 0x000000190308a810 */ /* 0x040fe80007ffe1ff */
[----:B------:R4:W-:Y:S01]  /*8150*/  I2F R25, R8 ;  /* 0x0000000800197306 */ /* 0x0009e20000201400 */
[----:B------:R-:W-:Y:S01]  /*8160*/  @!P3 IADD3 R7, -R3, 0x10, RZ ;  /* 0x000000100307b810 */ /* 0x000fe20007ffe1ff */
[-C--:B-1----:R-:W-:Y:S01]  /*8170*/  FFMA.FTZ R51, R27, -R68.reuse, R157 ;  /* 0x800000441b337223 */ /* 0x082fe2000001009d */
[C---:B------:R-:W-:Y:S04]  /*8180*/  IADD3 R6, R3.reuse, 0x47, RZ ;  /* 0x0000004703067810 */ /* 0x040fe80007ffe0ff */
[----:B------:R-:W-:Y:S03]  /*8190*/  ISETP.GE.AND P2, PT, R6, RZ, PT ;  /* 0x000000ff0600720c */ /* 0x000fe60003f46270 */
[----:B------:R1:W5:Y:S01]  /*81a0*/  I2F R28, R7 ;  /* 0x00000007001c7306 */ /* 0x0003620000201400 */
[----:B--2---:R-:W-:Y:S01]  /*81b0*/  IADD3 R0, R3, -0x18, RZ ;  /* 0xffffffe803007810 */ /* 0x004fe20007ffe0ff */
[CC--:B---3--:R-:W-:Y:S02]  /*81c0*/  FFMA.FTZ R31, R30.reuse, -R68.reuse, R180 ;  /* 0x800000441e1f7223 */ /* 0x0c8fe400000100b4 */
[-C--:B------:R-:W-:Y:S01]  /*81d0*/  FFMA.FTZ R47, R30, -R68.reuse, R166 ;  /* 0x800000441e2f7223 */ /* 0x080fe200000100a6 */
[----:B------:R-:W-:Y:S01]  /*81e0*/  ISETP.GE.AND P3, PT, R0, RZ, PT ;  /* 0x000000ff0000720c */ /* 0x000fe20003f66270 */
[-C--:B------:R-:W-:Y:S01]  /*81f0*/  FFMA.FTZ R30, R29, -R68.reuse, R172 ;  /* 0x800000441d1e7223 */ /* 0x080fe200000100ac */
[C---:B----4-:R-:W-:Y:S11]  /*8200*/  IADD3 R8, R3.reuse, -0x21, RZ ;  /* 0xffffffdf03087810 */ /* 0x050ff60007ffe0ff */
[----:B------:R-:W-:Y:S02]  /*8210*/  @!P3 IADD3 R0, -R3, 0x18, RZ ;  /* 0x000000180300b810 */ /* 0x000fe40007ffe1ff */
[----:B------:R-:W-:Y:S02]  /*8220*/  ISETP.GE.AND P3, PT, R9, RZ, PT ;  /* 0x000000ff0900720c */ /* 0x000fe40003f66270 */
[----:B------:R2:W3:Y:S01]  /*8230*/  I2F R26, R0 ;  /* 0x00000000001a7306 */ /* 0x0004e20000201400 */
[----:B-1----:R-:W-:Y:S01]  /*8240*/  IADD3 R7, R3, -0x20, RZ ;  /* 0xffffffe003077810 */ /* 0x002fe20007ffe0ff */
[CC--:B-----5:R-:W-:Y:S02]  /*8250*/  FFMA.FTZ R29, R28.reuse, -R68.reuse, R167 ;  /* 0x800000441c1d7223 */ /* 0x0e0fe400000100a7 */
[-C--:B------:R-:W-:Y:S01]  /*8260*/  FFMA.FTZ R50, R28, -R68.reuse, R152 ;  /* 0x800000441c327223 */ /* 0x080fe20000010098 */
[----:B------:R-:W-:Y:S01]  /*8270*/  ISETP.GE.AND P4, PT, R7, RZ, PT ;  /* 0x000000ff0700720c */ /* 0x000fe20003f86270 */
[-C--:B------:R-:W-:Y:S11]  /*8280*/  FFMA.FTZ R28, R27, -R68.reuse, R169 ;  /* 0x800000441b1c7223 */ /* 0x080ff600000100a9 */
[----:B------:R-:W-:Y:S01]  /*8290*/  @!UPT UIADD3 URZ, URZ, URZ, URZ ;  /* 0x0000003f3f3ff290 */ /* 0x000fe2000fffe03f */
[----:B------:R-:W-:Y:S04]  /*82a0*/  @!P4 IADD3 R7, -R3, 0x20, RZ ;  /* 0x000000200307c810 */ /* 0x000fe80007ffe1ff */
[----:B------:R1:W4:Y:S01]  /*82b0*/  I2F R24, R7 ;  /* 0x0000000700187306 */ /* 0x0003220000201400 */
[----:B--2---:R-:W-:Y:S02]  /*82c0*/  IMAD R0, R206, R251, 0x40 ;  /* 0x00000040ce007424 */ /* 0x004fe400078e02fb */
[CC--:B---3--:R-:W-:Y:S02]  /*82d0*/  FFMA.FTZ R27, R26.reuse, -R68.reuse, R159 ;  /* 0x800000441a1b7223 */ /* 0x0c8fe4000001009f */
[----:B------:R-:W-:Y:S01]  /*82e0*/  FFMA.FTZ R157, R26, -R68, R71 ;  /* 0x800000441a9d7223 */ /* 0x000fe20000010047 */
[----:B------:R-:W-:Y:S01]  /*82f0*/  IADD3 R0, R227, R0, RZ ;  /* 0x00000000e3007210 */ /* 0x000fe20007ffe0ff */
[CC--:B------:R-:W-:Y:S02]  /*8300*/  FFMA.FTZ R26, R25.reuse, -R68.reuse, R158 ;  /* 0x80000044191a7223 */ /* 0x0c0fe4000001009e */
[-C--:B------:R-:W-:Y:S01]  /*8310*/  FFMA.FTZ R158, R25, -R68.reuse, R70 ;  /* 0x80000044199e7223 */ /* 0x080fe20000010046 */
[C---:B------:R-:W-:Y:S02]  /*8320*/  @!P2 IADD3 R6, -R0.reuse, -0x7, RZ ;  /* 0xfffffff90006a810 */ /* 0x040fe40007ffe1ff */
[----:B------:R-:W-:Y:S02]  /*8330*/  @!P3 IADD3 R9, -R0, -0x8, RZ ;  /* 0xfffffff80009b810 */ /* 0x000fe40007ffe1ff */
[----:B------:R2:W3:Y:S01]  /*8340*/  I2F R37, R6 ;  /* 0x0000000600257306 */ /* 0x0004e20000201400 */
[----:B------:R-:W-:Y:S02]  /*8350*/  ISETP.GE.AND P3, PT, R8, RZ, PT ;  /* 0x000000ff0800720c */ /* 0x000fe40003f66270 */
[C---:B------:R-:W-:Y:S02]  /*8360*/  @!P6 IADD3 R5, -R0.reuse, 0x38, RZ ;  /* 0x000000380005e810 */ /* 0x040fe40007ffe1ff */
[----:B------:R-:W-:Y:S02]  /*8370*/  @!P5 IADD3 R4, -R0, 0x39, RZ ;  /* 0x000000390004d810 */ /* 0x000fe40007ffe1ff */
[C---:B-1----:R-:W-:Y:S03]  /*8380*/  IADD3 R7, R3.reuse, -0x28, RZ ;  /* 0xffffffd803077810 */ /* 0x042fe60007ffe0ff */
[----:B------:R-:W1:Y:S01]  /*8390*/  I2F R38, R9 ;  /* 0x0000000900267306 */ /* 0x000e620000201400 */
[CC--:B----4-:R-:W-:Y:S02]  /*83a0*/  FFMA.FTZ R159, R24.reuse, -R68.reuse, R46 ;  /* 0x80000044189f7223 */ /* 0x0d0fe4000001002e */
[----:B------:R-:W-:Y:S01]  /*83b0*/  FFMA.FTZ R45, R24, -R68, R74 ;  /* 0x80000044182d7223 */ /* 0x000fe2000001004a */
[----:B------:R-:W-:Y:S02]  /*83c0*/  @!P3 IADD3 R8, -R3, 0x21, RZ ;  /* 0x000000210308b810 */ /* 0x000fe40007ffe1ff */
[----:B------:R-:W-:Y:S04]  /*83d0*/  ISETP.GE.AND P3, PT, R7, RZ, PT ;  /* 0x000000ff0700720c */ /* 0x000fe80003f66270 */
[----:B------:R4:W5:Y:S01]  /*83e0*/  I2F R23, R8 ;  /* 0x0000000800177306 */ /* 0x0009620000201400 */
[----:B--2---:R-:W-:Y:S01]  /*83f0*/  IABS R6, R0 ;  /* 0x0000000000067213 */ /* 0x004fe20000000000 */
[----:B---3--:R-:W-:Y:S03]  /*8400*/  FFMA.FTZ R37, R37, -R68, R209 ;  /* 0x8000004425257223 */ /* 0x008fe600000100d1 */
[----:B------:R-:W-:Y:S02]  /*8410*/  MOV R22, R6 ;  /* 0x0000000600167202 */ /* 0x000fe40000000f00 */
[C---:B------:R-:W-:Y:S02]  /*8420*/  IADD3 R6, R3.reuse, -0x38, RZ ;  /* 0xffffffc803067810 */ /* 0x040fe40007ffe0ff */
[C---:B------:R-:W-:Y:S02]  /*8430*/  @!P3 IADD3 R7, -R3.reuse, 0x28, RZ ;  /* 0x000000280307b810 */ /* 0x040fe40007ffe1ff */
[----:B------:R-:W2:Y:S01]  /*8440*/  I2F R22, R22 ;  /* 0x0000001600167306 */ /* 0x000ea20000201400 */
[----:B------:R-:W-:Y:S01]  /*8450*/  ISETP.GE.AND P2, PT, R6, RZ, PT ;  /* 0x000000ff0600720c */ /* 0x000fe20003f46270 */
[-C--:B-1----:R-:W-:Y:S01]  /*8460*/  FFMA.FTZ R38, R38, -R68.reuse, R208 ;  /* 0x8000004426267223 */ /* 0x082fe200000100d0 */
[C---:B------:R-:W-:Y:S07]  /*8470*/  IADD3 R9, R3.reuse, -0x29, RZ ;  /* 0xffffffd703097810 */ /* 0x040fee0007ffe0ff */
[----:B------:R1:W3:Y:S01]  /*8480*/  I2F R21, R7 ;  /* 0x0000000700157306 */ /* 0x0002e20000201400 */
[----:B----4-:R-:W-:Y:S01]  /*8490*/  IADD3 R8, R3, 0x3f, RZ ;  /* 0x0000003f03087810 */ /* 0x010fe20007ffe0ff */
[-C--:B-----5:R-:W-:Y:S02]  /*84a0*/  FFMA.FTZ R172, R23, -R68.reuse, R49 ;  /* 0x8000004417ac7223 */ /* 0x0a0fe40000010031 */
[----:B------:R-:W-:Y:S01]  /*84b0*/  @!P2 IADD3 R6, -R3, 0x38, RZ ;  /* 0x000000380306a810 */ /* 0x000fe20007ffe1ff */
[-C--:B------:R-:W-:Y:S01]  /*84c0*/  FFMA.FTZ R46, R23, -R68.reuse, R164 ;  /* 0x80000044172e7223 */ /* 0x080fe200000100a4 */
[----:B------:R-:W-:Y:S02]  /*84d0*/  ISETP.GE.AND P3, PT, R8, RZ, PT ;  /* 0x000000ff0800720c */ /* 0x000fe40003f66270 */
[----:B------:R-:W-:Y:S02]  /*84e0*/  ISETP.GE.AND P2, PT, R9, RZ, PT ;  /* 0x000000ff0900720c */ /* 0x000fe40003f46270 */
[----:B------:R4:W5:Y:S01]  /*84f0*/  I2F R36, R6 ;  /* 0x0000000600247306 */ /* 0x0009620000201400 */
[CC--:B--2---:R-:W-:Y:S02]  /*8500*/  FFMA.FTZ R23, R22.reuse, -R68.reuse, R211 ;  /* 0x8000004416177223 */ /* 0x0c4fe400000100d3 */
[-C--:B------:R-:W-:Y:S06]  /*8510*/  FFMA.FTZ R25, R22, -R68.reuse, R185 ;  /* 0x8000004416197223 */ /* 0x080fec00000100b9 */
[----:B------:R-:W-:Y:S02]  /*8520*/  @!P3 IADD3 R8, -R0, 0x1, RZ ;  /* 0x000000010008b810 */ /* 0x000fe40007ffe1ff */
[C---:B------:R-:W-:Y:S02]  /*8530*/  @!P2 IADD3 R9, -R3.reuse, 0x29, RZ ;  /* 0x000000290309a810 */ /* 0x040fe40007ffe1ff */
[----:B------:R2:W2:Y:S01]  /*8540*/  I2F R20, R8 ;  /* 0x0000000800147306 */ /* 0x0004a20000201400 */
[----:B-1----:R-:W-:Y:S01]  /*8550*/  IADD3 R7, R3, 0x38, RZ ;  /* 0x0000003803077810 */ /* 0x002fe20007ffe0ff */
[CC--:B---3--:R-:W-:Y:S02]  /*8560*/  FFMA.FTZ R224, R21.reuse, -R68.reuse, R54 ;  /* 0x8000004415e07223 */ /* 0x0c8fe40000010036 */
[-C--:B------:R-:W-:Y:S01]  /*8570*/  FFMA.FTZ R147, R21, -R68.reuse, R69 ;  /* 0x8000004415937223 */ /* 0x080fe20000010045 */
[----:B------:R-:W-:Y:S05]  /*8580*/  ISETP.GE.AND P2, PT, R7, RZ, PT ;  /* 0x000000ff0700720c */ /* 0x000fea0003f46270 */
[----:B------:R1:W3:Y:S01]  /*8590*/  I2F R19, R9 ;  /* 0x0000000900137306 */ /* 0x0002e20000201400 */
[C---:B----4-:R-:W-:Y:S01]  /*85a0*/  IADD3 R6, R3.reuse, -0x39, RZ ;  /* 0xffffffc703067810 */ /* 0x050fe20007ffe0ff */
[-C--:B-----5:R-:W-:Y:S03]  /*85b0*/  FFMA.FTZ R213, R36, -R68.reuse, R64 ;  /* 0x8000004424d57223 */ /* 0x0a0fe60000010040 */
[----:B------:R-:W-:Y:S03]  /*85c0*/  ISETP.GE.AND P3, PT, R6, RZ, PT ;  /* 0x000000ff0600720c */ /* 0x000fe60003f66270 */
[----:B------:R-:W-:Y:S04]  /*85d0*/  @!P2 IADD3 R7, -R0, 0x8, RZ ;  /* 0x000000080007a810 */ /* 0x000fe80007ffe1ff */
[----:B------:R4:W5:Y:S01]  /*85e0*/  I2F R18, R7 ;  /* 0x0000000700127306 */ /* 0x0009620000201400 */
[C---:B--2---:R-:W-:Y:S01]  /*85f0*/  IADD3 R8, R3.reuse, -0x31, RZ ;  /* 0xffffffcf03087810 */ /* 0x044fe20007ffe0ff */
[CC--:B------:R-:W-:Y:S02]  /*8600*/  FFMA.FTZ R21, R20.reuse, -R68.reuse, R210 ;  /* 0x8000004414157223 */ /* 0x0c0fe400000100d2 */
[-C--:B------:R-:W-:Y:S02]  /*8610*/  FFMA.FTZ R24, R20, -R68.reuse, R189 ;  /* 0x8000004414187223 */ /* 0x080fe400000100bd */
[C---:B------:R-:W-:Y:S04]  /*8620*/  @!P3 IADD3 R6, -R3.reuse, 0x39, RZ ;  /* 0x000000390306b810 */ /* 0x040fe80007ffe1ff */
[----:B------:R2:W2:Y:S01]  /*8630*/  I2F R35, R6 ;  /* 0x0000000600237306 */ /* 0x0004a20000201400 */
[----:B-1----:R-:W-:Y:S01]  /*8640*/  IADD3 R9, R3, -0x30, RZ ;  /* 0xffffffd003097810 */ /* 0x002fe20007ffe0ff */
[CC--:B---3--:R-:W-:Y:S02]  /*8650*/  FFMA.FTZ R223, R19.reuse, -R68.reuse, R55 ;  /* 0x8000004413df7223 */ /* 0x0c8fe40000010037 */
[-C--:B------:R-:W-:Y:S01]  /*8660*/  FFMA.FTZ R149, R19, -R68.reuse, R149 ;  /* 0x8000004413957223 */ /* 0x080fe20000010095 */
[----:B------:R-:W-:Y:S02]  /*8670*/  ISETP.GE.AND P3, PT, R9, RZ, PT ;  /* 0x000000ff0900720c */ /* 0x000fe40003f66270 */
[C---:B----4-:R-:W-:Y:S01]  /*8680*/  IADD3 R7, R3.reuse, 0x30, RZ ;  /* 0x0000003003077810 */ /* 0x050fe20007ffe0ff */
[CC--:B-----5:R-:W-:Y:S02]  /*8690*/  FFMA.FTZ R19, R18.reuse, -R68.reuse, R190 ;  /* 0x8000004412137223 */ /* 0x0e0fe400000100be */
[-C--:B------:R-:W-:Y:S08]  /*86a0*/  FFMA.FTZ R57, R18, -R68.reuse, R176 ;  /* 0x8000004412397223 */ /* 0x080ff000000100b0 */
[C---:B------:R-:W-:Y:S02]  /*86b0*/  @!P3 IADD3 R9, -R3.reuse, 0x30, RZ ;  /* 0x000000300309b810 */ /* 0x040fe40007ffe1ff */
[----:B------:R-:W-:Y:S02]  /*86c0*/  ISETP.GE.AND P3, PT, R8, RZ, PT ;  /* 0x000000ff0800720c */ /* 0x000fe40003f66270 */
[----:B------:R-:W1:Y:S01]  /*86d0*/  I2F R17, R9 ;  /* 0x0000000900117306 */ /* 0x000e620000201400 */
[----:B--2---:R-:W-:Y:S01]  /*86e0*/  IADD3 R6, R3, 0x37, RZ ;  /* 0x0000003703067810 */ /* 0x004fe20007ffe0ff */
[-C--:B------:R-:W-:Y:S03]  /*86f0*/  FFMA.FTZ R209, R35, -R68.reuse, R65 ;  /* 0x8000004423d17223 */ /* 0x080fe60000010041 */
[----:B------:R-:W-:Y:S06]  /*8700*/  ISETP.GE.AND P2, PT, R6, RZ, PT ;  /* 0x000000ff0600720c */ /* 0x000fec0003f46270 */
[----:B------:R-:W-:Y:S02]  /*8710*/  @!P3 IADD3 R8, -R3, 0x31, RZ ;  /* 0x000000310308b810 */ /* 0x000fe40007ffe1ff */
[----:B------:R-:W-:Y:S02]  /*8720*/  ISETP.GE.AND P3, PT, R12, RZ, PT ;  /* 0x000000ff0c00720c */ /* 0x000fe40003f66270 */
[----:B------:R-:W2:Y:S03]  /*8730*/  I2F R15, R8 ;  /* 0x00000008000f7306 */ /* 0x000ea60000201400 */
[C---:B------:R-:W-:Y:S02]  /*8740*/  @!P2 IADD3 R6, -R0.reuse, 0x9, RZ ;  /* 0x000000090006a810 */ /* 0x040fe40007ffe1ff */
[----:B------:R-:W-:Y:S01]  /*8750*/  ISETP.GE.AND P2, PT, R7, RZ, PT ;  /* 0x000000ff0700720c */ /* 0x000fe20003f46270 */
[-C--:B-1----:R-:W-:Y:S04]  /*8760*/  FFMA.FTZ R151, R17, -R68.reuse, R151 ;  /* 0x8000004411977223 */ /* 0x082fe80000010097 */
[----:B------:R1:W3:Y:S01]  /*8770*/  I2F R16, R6 ;  /* 0x0000000600107306 */ /* 0x0002e20000201400 */
[----:B------:R-:W-:Y:S01]  /*8780*/  IADD3 R9, R3, 0x1f, RZ ;  /* 0x0000001f03097810 */ /* 0x000fe20007ffe0ff */
[-C--:B------:R-:W-:Y:S01]  /*8790*/  FFMA.FTZ R226, R17, -R68.reuse, R66 ;  /* 0x8000004411e27223 */ /* 0x080fe20000010042 */
[C---:B------:R-:W-:Y:S02]  /*87a0*/  @!P3 IADD3 R12, -R0.reuse, 0x18, RZ ;  /* 0x00000018000cb810 */ /* 0x040fe40007ffe1ff */
[----:B------:R-:W-:Y:S03]  /*87b0*/  ISETP.GE.AND P3, PT, R9, RZ, PT ;  /* 0x000000ff0900720c */ /* 0x000fe60003f66270 */
[C---:B------:R-:W-:Y:S02]  /*87c0*/  @!P2 IADD3 R7, -R0.reuse, 0x10, RZ ;  /* 0x000000100007a810 */ /* 0x040fe40007ffe1ff */
[----:B------:R-:W4:Y:S01]  /*87d0*/  I2F R32, R12 ;  /* 0x0000000c00207306 */ /* 0x000f220000201400 */
[----:B------:R-:W-:Y:S01]  /*87e0*/  ISETP.GE.AND P2, PT, R11, RZ, PT ;  /* 0x000000ff0b00720c */ /* 0x000fe20003f46270 */
[-C--:B--2---:R-:W-:Y:S01]  /*87f0*/  FFMA.FTZ R152, R15, -R68.reuse, R53 ;  /* 0x800000440f987223 */ /* 0x084fe20000010035 */
[----:B------:R-:W-:Y:S01]  /*8800*/  IADD3 R8, R3, 0x18, RZ ;  /* 0x0000001803087810 */ /* 0x000fe20007ffe0ff */
[-C--:B------:R-:W-:Y:S04]  /*8810*/  FFMA.FTZ R225, R15, -R68.reuse, R67 ;  /* 0x800000440fe17223 */ /* 0x080fe80000010043 */
[----:B------:R-:W-:Y:S02]  /*8820*/  @!P3 IADD3 R9, -R0, 0x21, RZ ;  /* 0x000000210009b810 */ /* 0x000fe40007ffe1ff */
[----:B------:R-:W2:Y:S01]  /*8830*/  I2F R14, R7 ;  /* 0x00000007000e7306 */ /* 0x000ea20000201400 */
[C---:B-1----:R-:W-:Y:S01]  /*8840*/  IADD3 R6, R3.reuse, 0x2f, RZ ;  /* 0x0000002f03067810 */ /* 0x042fe20007ffe0ff */
[-C--:B---3--:R-:W-:Y:S02]  /*8850*/  FFMA.FTZ R17, R16, -R68.reuse, R191 ;  /* 0x8000004410117223 */ /* 0x088fe400000100bf */
[----:B------:R-:W-:Y:S01]  /*8860*/  @!P2 IADD3 R11, -R0, 0x19, RZ ;  /* 0x00000019000ba810 */ /* 0x000fe20007ffe1ff */
[-C--:B------:R-:W-:Y:S01]  /*8870*/  FFMA.FTZ R59, R16, -R68.reuse, R177 ;  /* 0x80000044103b7223 */ /* 0x080fe200000100b1 */
[----:B------:R-:W-:Y:S04]  /*8880*/  ISETP.GE.AND P4, PT, R6, RZ, PT ;  /* 0x000000ff0600720c */ /* 0x000fe80003f86270 */
[----:B------:R-:W1:Y:S01]  /*8890*/  I2F R12, R9 ;  /* 0x00000009000c7306 */ /* 0x000e620000201400 */
[----:B------:R-:W-:Y:S01]  /*88a0*/  ISETP.GE.AND P2, PT, R8, RZ, PT ;  /* 0x000000ff0800720c */ /* 0x000fe20003f46270 */
[CC--:B----4-:R-:W-:Y:S02]  /*88b0*/  FFMA.FTZ R58, R32.reuse, -R68.reuse, R182 ;  /* 0x80000044203a7223 */ /* 0x0d0fe400000100b6 */
[-C--:B------:R-:W-:Y:S06]  /*88c0*/  FFMA.FTZ R148, R32, -R68.reuse, R148 ;  /* 0x8000004420947223 */ /* 0x080fec0000010094 */
[----:B------:R-:W3:Y:S01]  /*88d0*/  I2F R34, R11 ;  /* 0x0000000b00227306 */ /* 0x000ee20000201400 */
[----:B------:R-:W-:Y:S02]  /*88e0*/  @!P4 IADD3 R6, -R0, 0x11, RZ ;  /* 0x000000110006c810 */ /* 0x000fe40007ffe1ff */
[----:B------:R-:W-:Y:S01]  /*88f0*/  ISETP.GE.AND P4, PT, R10, RZ, PT ;  /* 0x000000ff0a00720c */ /* 0x000fe20003f86270 */
[-C--:B--2---:R-:W-:Y:S01]  /*8900*/  FFMA.FTZ R49, R14, -R68.reuse, R184 ;  /* 0x800000440e317223 */ /* 0x084fe200000100b8 */
[----:B------:R-:W-:Y:S01]  /*8910*/  @!P2 IADD3 R8, -R0, 0x28, RZ ;  /* 0x000000280008a810 */ /* 0x000fe20007ffe1ff */
[-C--:B------:R-:W-:Y:S01]  /*8920*/  FFMA.FTZ R62, R14, -R68.reuse, R174 ;  /* 0x800000440e3e7223 */ /* 0x080fe200000100ae */
[----:B------:R-:W-:Y:S03]  /*8930*/  IADD3 R7, R3, 0x17, RZ ;  /* 0x0000001703077810 */ /* 0x000fe60007ffe0ff */
[----:B------:R2:W4:Y:S01]  /*8940*/  I2F R13, R6 ;  /* 0x00000006000d7306 */ /* 0x0005220000201400 */
[-C--:B-1----:R-:W-:Y:S05]  /*8950*/  FFMA.FTZ R155, R12, -R68.reuse, R155 ;  /* 0x800000440c9b7223 */ /* 0x082fea000001009b */
[----:B------:R-:W-:Y:S01]  /*8960*/  @!P4 IADD3 R10, -R0, 0x20, RZ ;  /* 0x00000020000ac810 */ /* 0x000fe20007ffe1ff */
[-C--:B------:R-:W-:Y:S01]  /*8970*/  FFMA.FTZ R156, R12, -R68.reuse, R156 ;  /* 0x800000440c9c7223 */ /* 0x080fe2000001009c */
[----:B------:R-:W-:Y:S02]  /*8980*/  ISETP.GE.AND P4, PT, R7, RZ, PT ;  /* 0x000000ff0700720c */ /* 0x000fe40003f86270 */
[----:B------:R-:W1:Y:S01]  /*8990*/  I2F R33, R10 ;  /* 0x0000000a00217306 */ /* 0x000e620000201400 */
[CC--:B---3--:R-:W-:Y:S02]  /*89a0*/  FFMA.FTZ R60, R34.reuse, -R68.reuse, R181 ;  /* 0x80000044223c7223 */ /* 0x0c8fe400000100b5 */
[-C--:B------:R-:W-:Y:S07]  /*89b0*/  FFMA.FTZ R150, R34, -R68.reuse, R150 ;  /* 0x8000004422967223 */ /* 0x080fee0000010096 */
[----:B------:R-:W3:Y:S01]  /*89c0*/  I2F R14, R5 ;  /* 0x00000005000e7306 */ /* 0x000ee20000201400 */
[----:B------:R-:W-:Y:S02]  /*89d0*/  @!P4 IADD3 R7, -R0, 0x29, RZ ;  /* 0x000000290007c810 */ /* 0x000fe40007ffe1ff */
[----:B--2---:R-:W-:Y:S01]  /*89e0*/  IADD3 R6, R3, 0x10, RZ ;  /* 0x0000001003067810 */ /* 0x004fe20007ffe0ff */
[-C--:B----4-:R-:W-:Y:S01]  /*89f0*/  FFMA.FTZ R56, R13, -R68.reuse, R183 ;  /* 0x800000440d387223 */ /* 0x090fe200000100b7 */
[----:B------:R-:W-:Y:S01]  /*8a00*/  IADD3 R3, R3, 0xf, RZ ;  /* 0x0000000f03037810 */ /* 0x000fe20007ffe0ff */
[-C--:B------:R-:W-:Y:S01]  /*8a10*/  FFMA.FTZ R146, R13, -R68.reuse, R175 ;  /* 0x800000440d927223 */ /* 0x080fe200000100af */
[----:B------:R-:W-:Y:S03]  /*8a20*/  ISETP.GE.AND P3, PT, R6, RZ, PT ;  /* 0x000000ff0600720c */ /* 0x000fe60003f66270 */
[----:B------:R-:W2:Y:S01]  /*8a30*/  I2F R10, R7 ;  /* 0x00000007000a7306 */ /* 0x000ea20000201400 */
[----:B------:R-:W-:Y:S01]  /*8a40*/  ISETP.GE.AND P2, PT, R3, RZ, PT ;  /* 0x000000ff0300720c */ /* 0x000fe20003f46270 */
[CC--:B-1----:R-:W-:Y:S02]  /*8a50*/  FFMA.FTZ R154, R33.reuse, -R68.reuse, R154 ;  /* 0x80000044219a7223 */ /* 0x0c2fe4000001009a */
[-C--:B------:R-:W-:Y:S06]  /*8a60*/  FFMA.FTZ R153, R33, -R68.reuse, R153 ;  /* 0x8000004421997223 */ /* 0x080fec0000010099 */
[----:B------:R-:W1:Y:S01]  /*8a70*/  I2F R13, R4 ;  /* 0x00000004000d7306 */ /* 0x000e620000201400 */
[C---:B------:R-:W-:Y:S03]  /*8a80*/  @!P3 IADD3 R6, -R0.reuse, 0x30, RZ ;  /* 0x000000300006b810 */ /* 0x040fe60007ffe1ff */
[----:B------:R-:W-:Y:S01]  /*8a90*/  @!P2 IADD3 R3, -R0, 0x31, RZ ;  /* 0x000000310003a810 */ /* 0x000fe20007ffe1ff */
[----:B---3--:R-:W-:Y:S01]  /*8aa0*/  FFMA.FTZ R214, R14, -R68, R145 ;  /* 0x800000440ed67223 */ /* 0x008fe20000010091 */
[----:B------:R-:W-:Y:S04]  /*8ab0*/  FMNMX.FTZ R0, R39, R72, !PT ;  /* 0x0000004827007209 */ /* 0x000fe80007810000 */
[----:B------:R3:W4:Y:S01]  /*8ac0*/  I2F R9, R6 ;  /* 0x0000000600097306 */ /* 0x0007220000201400 */
[----:B------:R-:W-:Y:S01]  /*8ad0*/  FMNMX.FTZ R0, R40, R0, !PT ;  /* 0x0000000028007209 */ /* 0x000fe20007810000 */
[C---:B--2---:R-:W-:Y:S03]  /*8ae0*/  FFMA.FTZ R173, R10.reuse, -R68, R173 ;  /* 0x800000440aad7223 */ /* 0x044fe600000100ad */
[----:B------:R-:W-:Y:S01]  /*8af0*/  FMNMX.FTZ R7, R31, R0, !PT ;  /* 0x000000001f077209 */ /* 0x000fe20007810000 */
[-C--:B------:R-:W-:Y:S03]  /*8b00*/  FFMA.FTZ R179, R10, -R68.reuse, R179 ;  /* 0x800000440ab37223 */ /* 0x080fe600000100b3 */
[----:B------:R-:W-:Y:S01]  /*8b10*/  FMNMX.FTZ R7, R30, R7, !PT ;  /* 0x000000071e077209 */ /* 0x000fe20007810000 */
[----:B------:R2:W5:Y:S03]  /*8b20*/  I2F R0, R3 ;  /* 0x0000000300007306 */ /* 0x0005660000201400 */
[----:B------:R-:W-:Y:S01]  /*8b30*/  FMNMX.FTZ R7, R29, R7, !PT ;  /* 0x000000071d077209 */ /* 0x000fe20007810000 */
[-C--:B-1----:R-:W-:Y:S03]  /*8b40*/  FFMA.FTZ R215, R13, -R68.reuse, R61 ;  /* 0x800000440dd77223 */ /* 0x082fe6000001003d */
[----:B------:R-:W-:Y:S03]  /*8b50*/  FMNMX.FTZ R7, R28, R7, !PT ;  /* 0x000000071c077209 */ /* 0x000fe60007810000 */
[----:B------:R-:W1:Y:S01]  /*8b60*/  I2F R11, R8 ;  /* 0x00000008000b7306 */ /* 0x000e620000201400 */
[----:B------:R-:W-:Y:S02]  /*8b70*/  FMNMX.FTZ R7, R27, R7, !PT ;  /* 0x000000071b077209 */ /* 0x000fe40007810000 */
[----:B---3--:R-:W-:Y:S01]  /*8b80*/  FMNMX.FTZ R6, R41, R73, !PT ;  /* 0x0000004929067209 */ /* 0x008fe20007810000 */
[CC--:B----4-:R-:W-:Y:S01]  /*8b90*/  FFMA.FTZ R216, R9.reuse, -R68.reuse, R52 ;  /* 0x8000004409d87223 */ /* 0x0d0fe20000010034 */
[----:B------:R-:W-:Y:S01]  /*8ba0*/  FMNMX.FTZ R7, R26, R7, !PT ;  /* 0x000000071a077209 */ /* 0x000fe20007810000 */
[----:B------:R-:W-:Y:S01]  /*8bb0*/  FFMA.FTZ R77, R9, -R68, R77 ;  /* 0x80000044094d7223 */ /* 0x000fe2000001004d */
[----:B------:R-:W-:Y:S01]  /*8bc0*/  LDSM.16.MT88.4 R52, [R192+0x6000] ;  /* 0x00600000c034783b */ /* 0x000fe20000004200 */
[----:B--2---:R-:W-:Y:S01]  /*8bd0*/  FMNMX.FTZ R3, R42, R6, !PT ;  /* 0x000000062a037209 */ /* 0x004fe20007810000 */
[CC--:B-----5:R-:W-:Y:S02]  /*8be0*/  FFMA.FTZ R208, R0.reuse, -R68.reuse, R144 ;  /* 0x8000004400d07223 */ /* 0x0e0fe40000010090 */
[----:B------:R-:W-:Y:S01]  /*8bf0*/  FFMA.FTZ R2, R0, -R68, R2 ;  /* 0x8000004400027223 */ /* 0x000fe20000010002 */
[----:B------:R-:W-:Y:S02]  /*8c00*/  FMNMX.FTZ R6, R44, R3, !PT ;  /* 0x000000032c067209 */ /* 0x000fe40007810000 */
[----:B------:R-:W-:Y:S02]  /*8c10*/  FMNMX.FTZ R3, R23, R75, !PT ;  /* 0x0000004b17037209 */ /* 0x000fe40007810000 */
[----:B------:R-:W-:Y:S02]  /*8c20*/  FMNMX.FTZ R6, R43, R6, !PT ;  /* 0x000000062b067209 */ /* 0x000fe40007810000 */
[----:B------:R-:W-:Y:S01]  /*8c30*/  FMNMX.FTZ R3, R21, R3, !PT ;  /* 0x0000000315037209 */ /* 0x000fe20007810000 */
[----:B-1----:R-:W-:Y:S01]  /*8c40*/  FFMA.FTZ R171, R11, -R68, R171 ;  /* 0x800000440bab7223 */ /* 0x002fe200000100ab */
[----:B------:R-:W-:Y:S01]  /*8c50*/  FMNMX.FTZ R6, R47, R6, !PT ;  /* 0x000000062f067209 */ /* 0x000fe20007810000 */
[----:B------:R-:W-:Y:S01]  /*8c60*/  FFMA.FTZ R178, R11, -R68, R178 ;  /* 0x800000440bb27223 */ /* 0x000fe200000100b2 */
        /* <DEDUP_REMOVED lines=27> */
[----:B------:R-:W1:Y:S01]  /*8e20*/  SHFL.BFLY PT, R71, R4, 0x2, 0x1f ;  /* 0x0c401f0004477f89 */ /* 0x000e6200000e0000 */
[----:B------:R-:W-:Y:S04]  /*8e30*/  FMNMX.FTZ R5, R172, R5, !PT ;  /* 0x00000005ac057209 */ /* 0x000fe80007810000 */
        /* <DEDUP_REMOVED lines=13> */
[----:B------:R-:W-:Y:S02]  /*8f10*/  FMNMX.FTZ R6, R146, R5, !PT ;  /* 0x0000000592067209 */ /* 0x000fe40007810000 */
[----:B------:R-:W-:Y:S02]  /*8f20*/  FMNMX.FTZ R5, R215, R7, !PT ;  /* 0x00000007d7057209 */ /* 0x000fe40007810000 */
[----:B------:R-:W1:Y:S01]  /*8f30*/  SHFL.BFLY PT, R7, R71, 0x1, 0x1f ;  /* 0x0c201f0047077f89 */ /* 0x000e6200000e0000 */
[----:B------:R-:W-:Y:S04]  /*8f40*/  FMNMX.FTZ R6, R148, R6, !PT ;  /* 0x0000000694067209 */ /* 0x000fe80007810000 */
[----:B------:R-:W-:Y:S03]  /*8f50*/  FMNMX.FTZ R6, R150, R6, !PT ;  /* 0x0000000696067209 */ /* 0x000fe60007810000 */
[----:B------:R-:W3:Y:S01]  /*8f60*/  SHFL.BFLY PT, R8, R5, 0x2, 0x1f ;  /* 0x0c401f0005087f89 */ /* 0x000ee200000e0000 */
[----:B------:R-:W-:Y:S04]  /*8f70*/  FMNMX.FTZ R4, R153, R6, !PT ;  /* 0x0000000699047209 */ /* 0x000fe80007810000 */
[----:B------:R-:W-:Y:S02]  /*8f80*/  FMNMX.FTZ R4, R155, R4, !PT ;  /* 0x000000049b047209 */ /* 0x000fe40007810000 */
[----:B--2---:R-:W-:Y:S02]  /*8f90*/  FMNMX.FTZ R70, R3, R70, !PT ;  /* 0x0000004603467209 */ /* 0x004fe40007810000 */
[----:B------:R-:W-:Y:S03]  /*8fa0*/  FMNMX.FTZ R3, R178, R4, !PT ;  /* 0x00000004b2037209 */ /* 0x000fe60007810000 */
[----:B------:R-:W2:Y:S01]  /*8fb0*/  SHFL.BFLY PT, R6, R70, 0x1, 0x1f ;  /* 0x0c201f0046067f89 */ /* 0x000ea200000e0000 */
[----:B------:R-:W-:Y:S02]  /*8fc0*/  FMNMX.FTZ R3, R179, R3, !PT ;  /* 0x00000003b3037209 */ /* 0x000fe40007810000 */
[----:B-1----:R-:W-:Y:S02]  /*8fd0*/  FMNMX.FTZ R71, R71, R7, !PT ;  /* 0x0000000747477209 */ /* 0x002fe40007810000 */
[----:B------:R-:W-:Y:S02]  /*8fe0*/  FMNMX.FTZ R0, R77, R3, !PT ;  /* 0x000000034d007209 */ /* 0x000fe40007810000 */
[C---:B------:R-:W-:Y:S02]  /*8ff0*/  FSETP.NEU.FTZ.AND P2, PT, R71.reuse, -INF , PT ;  /* 0xff8000004700780b */ /* 0x040fe40003f5d000 */
[----:B------:R-:W-:Y:S01]  /*9000*/  FMNMX.FTZ R3, R2, R0, !PT ;  /* 0x0000000002037209 */ /* 0x000fe20007810000 */
[----:B------:R-:W-:Y:S01]  /*9010*/  FADD.FTZ R0, -R71, R72 ;  /* 0x0000004847007221 */ /* 0x000fe20000010100 */
[----:B---3--:R-:W-:Y:S03]  /*9020*/  FMNMX.FTZ R5, R5, R8, !PT ;  /* 0x0000000805057209 */ /* 0x008fe60007810000 */
[----:B------:R-:W-:Y:S01]  /*9030*/  FMUL.FTZ R0, R0, c[0x0][0x23c] ;  /* 0x00008f0000007a20 */ /* 0x000fe20000410000 */
[----:B------:R-:W-:Y:S03]  /*9040*/  SHFL.BFLY PT, R4, R3, 0x2, 0x1f ;  /* 0x0c401f0003047f89 */ /* 0x000fe600000e0000 */
[----:B------:R1:W3:Y:S05]  /*9050*/  MUFU.EX2 R74, R0 ;  /* 0x00000000004a7308 */ /* 0x0002ea0000000800 */
[----:B------:R-:W4:Y:S01]  /*9060*/  SHFL.BFLY PT, R69, R5, 0x1, 0x1f ;  /* 0x0c201f0005457f89 */ /* 0x000f2200000e0000 */
[----:B--2---:R-:W-:Y:S05]  /*9070*/  FMNMX.FTZ R70, R70, R6, !PT ;  /* 0x0000000646467209 */ /* 0x004fea0007810000 */
[----:B-1----:R-:W-:Y:S02]  /*9080*/  FADD.FTZ R0, -R70, R73 ;  /* 0x0000004946007221 */ /* 0x002fe40000010100 */
[C---:B---3--:R-:W-:Y:S02]  /*9090*/  FMUL.FTZ R16, R74.reuse, R92 ;  /* 0x0000005c4a107220 */ /* 0x048fe40000410000 */
[----:B------:R-:W-:Y:S01]  /*90a0*/  FMUL.FTZ R32, R74, R108 ;  /* 0x0000006c4a207220 */ /* 0x000fe20000410000 */
[----:B----4-:R-:W-:Y:S01]  /*90b0*/  FMNMX.FTZ R69, R5, R69, !PT ;  /* 0x0000004505457209 */ /* 0x010fe20007810000 */
[----:B------:R-:W-:Y:S01]  /*90c0*/  FMUL.FTZ R5, R0, c[0x0][0x23c] ;  /* 0x00008f0000057a20 */ /* 0x000fe20000410000 */
[----:B------:R-:W-:Y:S03]  /*90d0*/  FMNMX.FTZ R0, R3, R4, !PT ;  /* 0x0000000403007209 */ /* 0x000fe60007810000 */
[----:B------:R-:W1:Y:S01]  /*90e0*/  MUFU.EX2 R73, R5 ;  /* 0x0000000500497308 */ /* 0x000e620000000800 */
[----:B------:R-:W-:Y:S01]  /*90f0*/  FADD.FTZ R3, -R69, R75 ;  /* 0x0000004b45037221 */ /* 0x000fe20000010100 */
[----:B------:R-:W2:Y:S01]  /*9100*/  SHFL.BFLY PT, R4, R0, 0x1, 0x1f ;  /* 0x0c201f0000047f89 */ /* 0x000ea200000e0000 */
[----:B------:R-:W-:Y:S02]  /*9110*/  FMUL.FTZ R75, R71, c[0x0][0x23c] ;  /* 0x00008f00474b7a20 */ /* 0x000fe40000410000 */
[----:B------:R-:W-:Y:S02]  /*9120*/  FMUL.FTZ R3, R3, c[0x0][0x23c] ;  /* 0x00008f0003037a20 */ /* 0x000fe40000410000 */
[----:B------:R-:W-:Y:S01]  /*9130*/  FMUL.FTZ R144, R69, c[0x0][0x23c] ;  /* 0x00008f0045907a20 */ /* 0x000fe20000410000 */
[----:B------:R-:W-:Y:S02]  /*9140*/  FSEL R75, R75, RZ, P2 ;  /* 0x000000ff4b4b7208 */ /* 0x000fe40001000000 */
[----:B------:R3:W4:Y:S01]  /*9150*/  MUFU.EX2 R72, R3 ;  /* 0x0000000300487308 */ /* 0x0007220000000800 */
[----:B------:R-:W-:Y:S02]  /*9160*/  FSETP.NEU.FTZ.AND P2, PT, R70, -INF , PT ;  /* 0xff8000004600780b */ /* 0x000fe40003f5d000 */
[--C-:B------:R-:W-:Y:S02]  /*9170*/  FFMA.FTZ R6, R27, c[0x0][0x23c], -R75.reuse ;  /* 0x00008f001b067a23 */ /* 0x100fe4000001084b */
[--C-:B------:R-:W-:Y:S05]  /*9180*/  FFMA.FTZ R12, R26, c[0x0][0x23c], -R75.reuse ;  /* 0x00008f001a0c7a23 */ /* 0x100fea000001084b */
[----:B------:R5:W-:Y:S01]  /*9190*/  MUFU.EX2 R191, R6 ;  /* 0x0000000600bf7308 */ /* 0x000be20000000800 */
[C---:B-1----:R-:W-:Y:S02]  /*91a0*/  FMUL.FTZ R18, R73.reuse, R94 ;  /* 0x0000005e49127220 */ /* 0x042fe40000410000 */
[C---:B------:R-:W-:Y:S02]  /*91b0*/  FMUL.FTZ R34, R73.reuse, R110 ;  /* 0x0000006e49227220 */ /* 0x040fe40000410000 */
[----:B------:R-:W-:Y:S05]  /*91c0*/  FMUL.FTZ R35, R73, R111 ;  /* 0x0000006f49237220 */ /* 0x000fea0000410000 */
[----:B------:R1:W-:Y:S01]  /*91d0*/  MUFU.EX2 R190, R12 ;  /* 0x0000000c00be7308 */ /* 0x0003e20000000800 */
[--C-:B---3--:R-:W-:Y:S02]  /*91e0*/  FFMA.FTZ R3, R39, c[0x0][0x23c], -R75.reuse ;  /* 0x00008f0027037a23 */ /* 0x108fe4000001084b */
[C---:B----4-:R-:W-:Y:S02]  /*91f0*/  FMUL.FTZ R8, R72.reuse, R80 ;  /* 0x0000005048087220 */ /* 0x050fe40000410000 */
[C---:B------:R-:W-:Y:S05]  /*9200*/  FMUL.FTZ R9, R72.reuse, R81 ;  /* 0x0000005148097220 */ /* 0x040fea0000410000 */
[----:B------:R3:W-:Y:S01]  /*9210*/  MUFU.EX2 R217, R3 ;  /* 0x0000000300d97308 */ /* 0x0007e20000000800 */
[C---:B------:R-:W-:Y:S02]  /*9220*/  FMUL.FTZ R13, R72.reuse, R89 ;  /* 0x00000059480d7220 */ /* 0x040fe40000410000 */
[C---:B------:R-:W-:Y:S02]  /*9230*/  FMUL.FTZ R61, R72.reuse, R137 ;  /* 0x00000089483d7220 */ /* 0x040fe40000410000 */
[----:B-----5:R-:W-:Y:S02]  /*9240*/  FMUL.FTZ R6, R73, R86 ;  /* 0x0000005649067220 */ /* 0x020fe40000410000 */
[----:B-1----:R-:W-:Y:S02]  /*9250*/  FMUL.FTZ R12, R72, R88 ;  /* 0x00000058480c7220 */ /* 0x002fe40000410000 */
[--C-:B---3--:R-:W-:Y:S02]  /*9260*/  FFMA.FTZ R3, R40, c[0x0][0x23c], -R75.reuse ;  /* 0x00008f0028037a23 */ /* 0x108fe4000001084b */
[----:B------:R-:W-:Y:S02]  /*9270*/  FMUL.FTZ R40, R72, R116 ;  /* 0x0000007448287220 */ /* 0x000fe40000410000 */
[----:B------:R1:W-:Y:S02]  /*9280*/  MUFU.EX2 R218, R3 ;  /* 0x0000000300da7308 */ /* 0x0003e40000000800 */
[--C-:B-1----:R-:W-:Y:S08]  /*9290*/  FFMA.FTZ R3, R31, c[0x0][0x23c], -R75.reuse ;  /* 0x00008f001f037a23 */ /* 0x102ff0000001084b */
[----:B------:R2:W-:Y:S02]  /*92a0*/  MUFU.EX2 R221, R3 ;  /* 0x0000000300dd7308 */ /* 0x0005e40000000800 */
[----:B--2---:R-:W-:Y:S01]  /*92b0*/  FMNMX.FTZ R3, R0, R4, !PT ;  /* 0x0000000400037209 */ /* 0x004fe20007810000 */
[--C-:B------:R-:W-:Y:S02]  /*92c0*/  FFMA.FTZ R4, R29, c[0x0][0x23c], -R75.reuse ;  /* 0x00008f001d047a23 */ /* 0x100fe4000001084b */
[----:B------:R-:W-:Y:S05]  /*92d0*/  FMUL.FTZ R29, R72, R105 ;  /* 0x00000069481d7220 */ /* 0x000fea0000410000 */
[----:B------:R1:W-:Y:S01]  /*92e0*/  MUFU.EX2 R219, R4 ;  /* 0x0000000400db7308 */ /* 0x0003e20000000800 */
[--C-:B------:R-:W-:Y:S02]  /*92f0*/  FFMA.FTZ R0, R30, c[0x0][0x23c], -R75.reuse ;  /* 0x00008f001e007a23 */ /* 0x100fe4000001084b */
[C---:B------:R-:W-:Y:S07]  /*9300*/  FMUL.FTZ R145, R3.reuse, c[0x0][0x23c] ;  /* 0x00008f0003917a20 */ /* 0x040fee0000410000 */
[----:B------:R2:W3:Y:S01]  /*9310*/  MUFU.EX2 R220, R0 ;  /* 0x0000000000dc7308 */ /* 0x0004e20000000800 */
[--C-:B-1----:R-:W-:Y:S09]  /*9320*/  FFMA.FTZ R4, R28, c[0x0][0x23c], -R75.reuse ;  /* 0x00008f001c047a23 */ /* 0x102ff2000001084b */
[----:B------:R1:W-:Y:S01]  /*9330*/  MUFU.EX2 R222, R4 ;  /* 0x0000000400de7308 */ /* 0x0003e20000000800 */
[----:B--2---:R-:W-:Y:S01]  /*9340*/  FADD.FTZ R0, -R3, R76 ;  /* 0x0000004c03007221 */ /* 0x004fe20000010100 */
[----:B---3--:R-:W-:Y:S01]  /*9350*/  F2FP.BF16.PACK_AB R86, R220, R221 ;  /* 0x000000dddc56723e */ /* 0x008fe200000010ff */
[----:B------:R-:W-:Y:S02]  /*9360*/  FMUL.FTZ R76, R70, c[0x0][0x23c] ;  /* 0x00008f00464c7a20 */ /* 0x000fe40000410000 */
[----:B------:R-:W-:Y:S03]  /*9370*/  FMUL.FTZ R0, R0, c[0x0][0x23c] ;  /* 0x00008f0000007a20 */ /* 0x000fe60000410000 */
[----:B------:R-:W-:Y:S02]  /*9380*/  FSEL R76, R76, RZ, P2 ;  /* 0x000000ff4c4c7208 */ /* 0x000fe40001000000 */
[----:B------:R-:W-:Y:S01]  /*9390*/  FSETP.NEU.FTZ.AND P2, PT, R69, -INF , PT ;  /* 0xff8000004500780b */ /* 0x000fe20003f5d000 */
[----:B------:R-:W2:Y:S02]  /*93a0*/  MUFU.EX2 R0, R0 ;  /* 0x0000000000007308 */ /* 0x000ea40000000800 */
[--C-:B------:R-:W-:Y:S01]  /*93b0*/  FFMA.FTZ R28, R48, c[0x0][0x23c], -R76.reuse ;  /* 0x00008f00301c7a23 */ /* 0x100fe2000001084c */
[----:B------:R-:W-:Y:S01]  /*93c0*/  FSEL R144, R144, RZ, P2 ;  /* 0x000000ff90907208 */ /* 0x000fe20001000000 */
[----:B------:R-:W-:Y:S01]  /*93d0*/  FMUL.FTZ R48, R74, R124 ;  /* 0x0000007c4a307220 */ /* 0x000fe20000410000 */
[----:B------:R-:W-:Y:S01]  /*93e0*/  FSETP.NEU.FTZ.AND P2, PT, R3, -INF , PT ;  /* 0xff8000000300780b */ /* 0x000fe20003f5d000 */
[--C-:B------:R-:W-:Y:S02]  /*93f0*/  FFMA.FTZ R33, R50, c[0x0][0x23c], -R76.reuse ;  /* 0x00008f0032217a23 */ /* 0x100fe4000001084c */
[----:B-1----:R-:W-:Y:S01]  /*9400*/  FFMA.FTZ R4, R41, c[0x0][0x23c], -R76 ;  /* 0x00008f0029047a23 */ /* 0x002fe2000001084c */
[----:B------:R-:W-:Y:S01]  /*9410*/  FSEL R145, R145, RZ, P2 ;  /* 0x000000ff91917208 */ /* 0x000fe20001000000 */
[----:B------:R1:W-:Y:S01]  /*9420*/  MUFU.EX2 R176, R28 ;  /* 0x0000001c00b07308 */ /* 0x0003e20000000800 */
[--C-:B------:R-:W-:Y:S02]  /*9430*/  FFMA.FTZ R5, R21, c[0x0][0x23c], -R144.reuse ;  /* 0x00008f0015057a23 */ /* 0x100fe40000010890 */
[----:B------:R-:W-:Y:S02]  /*9440*/  FMUL.FTZ R50, R73, R126 ;  /* 0x0000007e49327220 */ /* 0x000fe40000410000 */
[--C-:B------:R-:W-:Y:S02]  /*9450*/  FFMA.FTZ R7, R17, c[0x0][0x23c], -R144.reuse ;  /* 0x00008f0011077a23 */ /* 0x100fe40000010890 */
[----:B------:R-:W-:Y:S02]  /*9460*/  FFMA.FTZ R17, R45, c[0x0][0x23c], -R75 ;  /* 0x00008f002d117a23 */ /* 0x000fe4000001084b */
[----:B------:R-:W-:Y:S01]  /*9470*/  FFMA.FTZ R41, R49, c[0x0][0x23c], -R144 ;  /* 0x00008f0031297a23 */ /* 0x000fe20000010890 */
[----:B------:R3:W-:Y:S01]  /*9480*/  MUFU.EX2 R207, R4 ;  /* 0x0000000400cf7308 */ /* 0x0007e20000000800 */
[--C-:B------:R-:W-:Y:S02]  /*9490*/  FFMA.FTZ R49, R57, c[0x0][0x23c], -R145.reuse ;  /* 0x00008f0039317a23 */ /* 0x100fe40000010891 */
[----:B------:R-:W-:Y:S02]  /*94a0*/  FMUL.FTZ R45, R72, R121 ;  /* 0x00000079482d7220 */ /* 0x000fe40000410000 */
[C---:B--2---:R-:W-:Y:S02]  /*94b0*/  FMUL.FTZ R10, R0.reuse, R82 ;  /* 0x00000052000a7220 */ /* 0x044fe40000410000 */
[C---:B------:R-:W-:Y:S02]  /*94c0*/  FMUL.FTZ R11, R0.reuse, R83 ;  /* 0x00000053000b7220 */ /* 0x040fe40000410000 */
[----:B------:R-:W-:Y:S01]  /*94d0*/  LDSM.16.MT88.4 R80, [R193+0x6000] ;  /* 0x00600000c150783b */ /* 0x000fe20000004200 */
[----:B------:R2:W-:Y:S01]  /*94e0*/  MUFU.EX2 R189, R5 ;  /* 0x0000000500bd7308 */ /* 0x0005e20000000800 */
[C---:B------:R-:W-:Y:S02]  /*94f0*/  FMUL.FTZ R14, R0.reuse, R90 ;  /* 0x0000005a000e7220 */ /* 0x040fe40000410000 */
[C---:B------:R-:W-:Y:S02]  /*9500*/  FMUL.FTZ R15, R0.reuse, R91 ;  /* 0x0000005b000f7220 */ /* 0x040fe40000410000 */
[C---:B------:R-:W-:Y:S02]  /*9510*/  FMUL.FTZ R26, R0.reuse, R102 ;  /* 0x00000066001a7220 */ /* 0x040fe40000410000 */
[----:B------:R-:W-:Y:S01]  /*9520*/  LDSM.16.MT88.4 R88, [R79+0x6800] ;  /* 0x006800004f58783b */ /* 0x000fe20000004200 */
[----:B------:R-:W-:Y:S02]  /*9530*/  FMUL.FTZ R27, R0, R103 ;  /* 0x00000067001b7220 */ /* 0x000fe40000410000 */
[----:B------:R4:W-:Y:S01]  /*9540*/  MUFU.EX2 R188, R7 ;  /* 0x0000000700bc7308 */ /* 0x0009e20000000800 */
[----:B-1----:R-:W-:Y:S02]  /*9550*/  FMUL.FTZ R28, R72, R104 ;  /* 0x00000068481c7220 */ /* 0x002fe40000410000 */
[----:B------:R-:W-:Y:S02]  /*9560*/  FMUL.FTZ R30, R0, R106 ;  /* 0x0000006a001e7220 */ /* 0x000fe40000410000 */
[----:B---3--:R-:W-:Y:S02]  /*9570*/  FFMA.FTZ R4, R42, c[0x0][0x23c], -R76 ;  /* 0x00008f002a047a23 */ /* 0x008fe4000001084c */
[C---:B------:R-:W-:Y:S02]  /*9580*/  FMUL.FTZ R31, R0.reuse, R107 ;  /* 0x0000006b001f7220 */ /* 0x040fe40000410000 */
[----:B------:R-:W-:Y:S01]  /*9590*/  FMUL.FTZ R42, R0, R118 ;  /* 0x00000076002a7220 */ /* 0x000fe20000410000 */
[----:B------:R1:W3:Y:S01]  /*95a0*/  MUFU.EX2 R210, R4 ;  /* 0x0000000400d27308 */ /* 0x0002e20000000800 */
[----:B------:R-:W-:Y:S02]  /*95b0*/  FFMA.FTZ R60, R60, c[0x0][0x23c], -R144 ;  /* 0x00008f003c3c7a23 */ /* 0x000fe40000010890 */
[--C-:B------:R-:W-:Y:S02]  /*95c0*/  FFMA.FTZ R62, R62, c[0x0][0x23c], -R145.reuse ;  /* 0x00008f003e3e7a23 */ /* 0x100fe40000010891 */
[----:B--2---:R-:W-:Y:S02]  /*95d0*/  FMUL.FTZ R5, R74, R85 ;  /* 0x000000554a057220 */ /* 0x004fe40000410000 */
[----:B------:R-:W-:Y:S02]  /*95e0*/  FMUL.FTZ R57, R72, R133 ;  /* 0x0000008548397220 */ /* 0x000fe40000410000 */
[----:B------:R-:W-:Y:S01]  /*95f0*/  FMUL.FTZ R63, R0, R139 ;  /* 0x0000008b003f7220 */ /* 0x000fe20000410000 */
[----:B------:R2:W-:Y:S01]  /*9600*/  MUFU.EX2 R186, R17 ;  /* 0x0000001100ba7308 */ /* 0x0005e20000000800 */
[--C-:B------:R-:W-:Y:S02]  /*9610*/  FFMA.FTZ R77, R77, c[0x0][0x23c], -R145.reuse ;  /* 0x00008f004d4d7a23 */ /* 0x100fe40000010891 */
[----:B----4-:R-:W-:Y:S07]  /*9620*/  FMUL.FTZ R7, R73, R87 ;  /* 0x0000005749077220 */ /* 0x010fee0000410000 */
[----:B------:R4:W-:Y:S01]  /*9630*/  MUFU.EX2 R175, R33 ;  /* 0x0000002100af7308 */ /* 0x0009e20000000800 */
[----:B-1----:R-:W-:Y:S01]  /*9640*/  FFMA.FTZ R4, R44, c[0x0][0x23c], -R76 ;  /* 0x00008f002c047a23 */ /* 0x002fe2000001084c */
[----:B---3--:R-:W-:Y:S01]  /*9650*/  F2FP.BF16.PACK_AB R85, R210, R207 ;  /* 0x000000cfd255723e */ /* 0x008fe200000010ff */
[--C-:B------:R-:W-:Y:S02]  /*9660*/  FFMA.FTZ R44, R56, c[0x0][0x23c], -R144.reuse ;  /* 0x00008f00382c7a23 */ /* 0x100fe40000010890 */
[----:B------:R-:W-:Y:S05]  /*9670*/  FFMA.FTZ R56, R58, c[0x0][0x23c], -R144 ;  /* 0x00008f003a387a23 */ /* 0x000fea0000010890 */
[----:B------:R1:W-:Y:S01]  /*9680*/  MUFU.EX2 R211, R4 ;  /* 0x0000000400d37308 */ /* 0x0003e20000000800 */
[----:B------:R-:W-:Y:S02]  /*9690*/  FMUL.FTZ R58, R0, R134 ;  /* 0x00000086003a7220 */ /* 0x000fe40000410000 */
[C---:B--2---:R-:W-:Y:S07]  /*96a0*/  FMUL.FTZ R17, R74.reuse, R93 ;  /* 0x0000005d4a117220 */ /* 0x044fee0000410000 */
[----:B------:R2:W-:Y:S01]  /*96b0*/  MUFU.EX2 R170, R41 ;  /* 0x0000002900aa7308 */ /* 0x0005e20000000800 */
[----:B----4-:R-:W-:Y:S02]  /*96c0*/  FMUL.FTZ R33, R74, R109 ;  /* 0x0000006d4a217220 */ /* 0x010fe40000410000 */
[----:B------:R-:W-:Y:S07]  /*96d0*/  LDSM.16.MT88.4 R108, [R194+0x7800] ;  /* 0x00780000c26c783b */ /* 0x000fee0000004200 */
[----:B------:R3:W-:Y:S01]  /*96e0*/  MUFU.EX2 R169, R44 ;  /* 0x0000002c00a97308 */ /* 0x0007e20000000800 */
[----:B-1----:R-:W-:Y:S02]  /*96f0*/  FFMA.FTZ R4, R43, c[0x0][0x23c], -R76 ;  /* 0x00008f002b047a23 */ /* 0x002fe4000001084c */
[----:B------:R-:W-:Y:S07]  /*9700*/  FMUL.FTZ R43, R0, R119 ;  /* 0x00000077002b7220 */ /* 0x000fee0000410000 */
[----:B------:R1:W4:Y:S01]  /*9710*/  MUFU.EX2 R212, R4 ;  /* 0x0000000400d47308 */ /* 0x0003220000000800 */
[C---:B--2---:R-:W-:Y:S09]  /*9720*/  FMUL.FTZ R41, R72.reuse, R117 ;  /* 0x0000007548297220 */ /* 0x044ff20000410000 */
[----:B------:R2:W-:Y:S01]  /*9730*/  MUFU.EX2 R168, R49 ;  /* 0x0000003100a87308 */ /* 0x0005e20000000800 */
[----:B---3--:R-:W-:Y:S09]  /*9740*/  FMUL.FTZ R44, R72, R120 ;  /* 0x00000078482c7220 */ /* 0x008ff20000410000 */
[----:B------:R-:W-:Y:S01]  /*9750*/  MUFU.EX2 R77, R77 ;  /* 0x0000004d004d7308 */ /* 0x000fe20000000800 */
[--C-:B-1----:R-:W-:Y:S01]  /*9760*/  FFMA.FTZ R4, R23, c[0x0][0x23c], -R144.reuse ;  /* 0x00008f0017047a23 */ /* 0x102fe20000010890 */
[----:B----4-:R-:W-:Y:S01]  /*9770*/  F2FP.BF16.PACK_AB R87, R212, R211 ;  /* 0x000000d3d457723e */ /* 0x010fe200000010ff */
[----:B------:R-:W1:Y:S07]  /*9780*/  LDSM.16.MT88.4 R20, [R79+0x6000] ;  /* 0x006000004f14783b */ /* 0x000e6e0000004200 */
[----:B------:R3:W4:Y:S01]  /*9790*/  MUFU.EX2 R187, R4 ;  /* 0x0000000400bb7308 */ /* 0x0007220000000800 */
[----:B--2---:R-:W-:Y:S02]  /*97a0*/  FMUL.FTZ R49, R74, R125 ;  /* 0x0000007d4a317220 */ /* 0x004fe40000410000 */
[--C-:B---3--:R-:W-:Y:S01]  /*97b0*/  FFMA.FTZ R4, R38, c[0x0][0x23c], -R145.reuse ;  /* 0x00008f0026047a23 */ /* 0x108fe20000010891 */
[----:B----4-:R-:W-:Y:S06]  /*97c0*/  F2FP.BF16.PACK_AB R64, R189, R187 ;  /* 0x000000bbbd40723e */ /* 0x010fec00000010ff */
[----:B------:R2:W-:Y:S02]  /*97d0*/  MUFU.EX2 R181, R4 ;  /* 0x0000000400b57308 */ /* 0x0005e40000000800 */
[--C-:B--2---:R-:W-:Y:S02]  /*97e0*/  FFMA.FTZ R4, R37, c[0x0][0x23c], -R145.reuse ;  /* 0x00008f0025047a23 */ /* 0x104fe40000010891 */
[----:B------:R-:W2:Y:S06]  /*97f0*/  LDSM.16.MT88.4 R36, [R194+0x6000] ;  /* 0x00600000c224783b */ /* 0x000eac0000004200 */
[----:B------:R3:W4:Y:S02]  /*9800*/  MUFU.EX2 R184, R4 ;  /* 0x0000000400b87308 */ /* 0x0007240000000800 */
[----:B---3--:R-:W-:Y:S01]  /*9810*/  FFMA.FTZ R4, R19, c[0x0][0x23c], -R144 ;  /* 0x00008f0013047a23 */ /* 0x008fe20000010890 */
[----:B----4-:R-:W-:Y:S01]  /*9820*/  F2FP.BF16.PACK_AB R65, R184, R181 ;  /* 0x000000b5b841723e */ /* 0x010fe200000010ff */
[----:B------:R-:W-:Y:S06]  /*9830*/  FMUL.FTZ R19, R73, R95 ;  /* 0x0000005f49137220 */ /* 0x000fec0000410000 */
[----:B------:R3:W4:Y:S01]  /*9840*/  MUFU.EX2 R185, R4 ;  /* 0x0000000400b97308 */ /* 0x0007220000000800 */
[----:B------:R-:W5:Y:S01]  /*9850*/  LDSM.16.MT88.4 R92, [R194+0x6800] ;  /* 0x00680000c25c783b */ /* 0x000f620000004200 */
[--C-:B---3--:R-:W-:Y:S01]  /*9860*/  FFMA.FTZ R4, R25, c[0x0][0x23c], -R145.reuse ;  /* 0x00008f0019047a23 */ /* 0x108fe20000010891 */
[----:B----4-:R-:W-:Y:S01]  /*9870*/  F2FP.BF16.PACK_AB R66, R188, R185 ;  /* 0x000000b9bc42723e */ /* 0x010fe200000010ff */
[--C-:B------:R-:W-:Y:S06]  /*9880*/  FFMA.FTZ R25, R47, c[0x0][0x23c], -R76.reuse ;  /* 0x00008f002f197a23 */ /* 0x100fec000001084c */
[----:B------:R3:W-:Y:S01]  /*9890*/  MUFU.EX2 R180, R4 ;  /* 0x0000000400b47308 */ /* 0x0007e20000000800 */
[----:B------:R-:W-:Y:S09]  /*98a0*/  FMUL.FTZ R47, R0, R123 ;  /* 0x0000007b002f7220 */ /* 0x000ff20000410000 */
[----:B------:R4:W-:Y:S01]  /*98b0*/  MUFU.EX2 R177, R25 ;  /* 0x0000001900b17308 */ /* 0x0009e20000000800 */
[----:B---3--:R-:W-:Y:S02]  /*98c0*/  FFMA.FTZ R4, R24, c[0x0][0x23c], -R145 ;  /* 0x00008f0018047a23 */ /* 0x008fe40000010891 */
[C---:B------:R-:W-:Y:S07]  /*98d0*/  FMUL.FTZ R24, R72.reuse, R100 ;  /* 0x0000006448187220 */ /* 0x040fee0000410000 */
[----:B------:R3:W1:Y:S01]  /*98e0*/  MUFU.EX2 R183, R4 ;  /* 0x0000000400b77308 */ /* 0x0006620000000800 */
[----:B----4-:R-:W-:Y:S02]  /*98f0*/  FMUL.FTZ R25, R72, R101 ;  /* 0x0000006548197220 */ /* 0x010fe40000410000 */
[----:B------:R-:W-:Y:S01]  /*9900*/  LDSM.16.MT88.4 R100, [R79+0x7800] ;  /* 0x007800004f64783b */ /* 0x000fe20000004200 */
[----:B---3--:R-:W-:Y:S01]  /*9910*/  FMUL.FTZ R4, R74, R84 ;  /* 0x000000544a047220 */ /* 0x008fe20000410000 */
[----:B------:R-:W-:Y:S02]  /*9920*/  F2FP.BF16.PACK_AB R84, R218, R217 ;  /* 0x000000d9da54723e */ /* 0x000fe400000010ff */
[----:B-1----:R-:W-:Y:S05]  /*9930*/  F2FP.BF16.PACK_AB R67, R183, R180 ;  /* 0x000000b4b743723e */ /* 0x002fea00000010ff */
[-C--:B------:R-:W-:Y:S08]  /*9940*/  HMMA.16816.F32.BF16 R4, R84, R20.reuse, R4 ;  /* 0x000000145404723c */ /* 0x080ff00000041804 */
[C---:B------:R-:W-:Y:S07]  /*9950*/  HMMA.16816.F32.BF16 R8, R64.reuse, R20, R8 ;  /* 0x000000144008723c */ /* 0x040fee0000041808 */
[--C-:B------:R-:W-:Y:S01]  /*9960*/  FFMA.FTZ R20, R46, c[0x0][0x23c], -R75.reuse ;  /* 0x00008f002e147a23 */ /* 0x100fe2000001084b */
[-C--:B------:R-:W-:Y:S03]  /*9970*/  HMMA.16816.F32.BF16 R12, R64, R22.reuse, R12 ;  /* 0x00000016400c723c */ /* 0x080fe6000004180c */
[----:B------:R1:W-:Y:S01]  /*9980*/  MUFU.EX2 R182, R20 ;  /* 0x0000001400b67308 */ /* 0x0003e20000000800 */
[----:B------:R-:W-:Y:S02]  /*9990*/  FMUL.FTZ R21, R74, R97 ;  /* 0x000000614a157220 */ /* 0x000fe40000410000 */
[----:B------:R-:W-:Y:S02]  /*99a0*/  FMUL.FTZ R46, R0, R122 ;  /* 0x0000007a002e7220 */ /* 0x000fe40000410000 */
[C---:B------:R-:W-:Y:S07]  /*99b0*/  HMMA.16816.F32.BF16 R16, R84.reuse, R22, R16 ;  /* 0x000000165410723c */ /* 0x040fee0000041810 */
[C---:B------:R-:W-:Y:S02]  /*99c0*/  FMUL.FTZ R22, R73.reuse, R98 ;  /* 0x0000006249167220 */ /* 0x040fe40000410000 */
[----:B------:R-:W-:Y:S03]  /*99d0*/  FMUL.FTZ R23, R73, R99 ;  /* 0x0000006349177220 */ /* 0x000fe60000410000 */
[C---:B-1----:R-:W-:Y:S02]  /*99e0*/  FMUL.FTZ R20, R74.reuse, R96 ;  /* 0x000000604a147220 */ /* 0x042fe40000410000 */
[----:B------:R-:W-:Y:S04]  /*99f0*/  FFMA.FTZ R96, R151, c[0x0][0x23c], -R75 ;  /* 0x00008f0097607a23 */ /* 0x000fe8000001084b */
[----:B------:R1:W-:Y:S01]  /*9a00*/  MUFU.EX2 R165, R96 ;  /* 0x0000006000a57308 */ /* 0x0003e20000000800 */
[-C--:B--2---:R-:W-:Y:S08]  /*9a10*/  HMMA.16816.F32.BF16 R20, R84, R36.reuse, R20 ;  /* 0x000000245414723c */ /* 0x084ff00000041814 */
[C---:B------:R-:W-:Y:S07]  /*9a20*/  HMMA.16816.F32.BF16 R24, R64.reuse, R36, R24 ;  /* 0x000000244018723c */ /* 0x040fee0000041818 */
[----:B------:R-:W-:Y:S01]  /*9a30*/  FFMA.FTZ R36, R51, c[0x0][0x23c], -R76 ;  /* 0x00008f0033247a23 */ /* 0x000fe2000001084c */
[-C--:B------:R-:W-:Y:S03]  /*9a40*/  HMMA.16816.F32.BF16 R28, R64, R38.reuse, R28 ;  /* 0x00000026401c723c */ /* 0x080fe6000004181c */
[----:B------:R2:W3:Y:S01]  /*9a50*/  MUFU.EX2 R174, R36 ;  /* 0x0000002400ae7308 */ /* 0x0004e20000000800 */
[C---:B------:R-:W-:Y:S02]  /*9a60*/  FMUL.FTZ R51, R73.reuse, R127 ;  /* 0x0000007f49337220 */ /* 0x040fe40000410000 */
[----:B------:R-:W-:Y:S01]  /*9a70*/  LDSM.16.MT88.4 R124, [R192+0x7800] ;  /* 0x00780000c07c783b */ /* 0x000fe20000004200 */
[C---:B------:R-:W-:Y:S01]  /*9a80*/  FMUL.FTZ R37, R74.reuse, R113 ;  /* 0x000000714a257220 */ /* 0x040fe20000410000 */
[C---:B------:R-:W-:Y:S06]  /*9a90*/  HMMA.16816.F32.BF16 R32, R84.reuse, R38, R32 ;  /* 0x000000265420723c */ /* 0x040fec0000041820 */
[----:B-1----:R-:W1:Y:S01]  /*9aa0*/  LDSM.16.MT88.4 R96, [R192+0x6800] ;  /* 0x00680000c060783b */ /* 0x002e620000004200 */
[C---:B------:R-:W-:Y:S02]  /*9ab0*/  FMUL.FTZ R38, R73.reuse, R114 ;  /* 0x0000007249267220 */ /* 0x040fe40000410000 */
[----:B------:R-:W-:Y:S03]  /*9ac0*/  FMUL.FTZ R39, R73, R115 ;  /* 0x0000007349277220 */ /* 0x000fe60000410000 */
[C---:B--2---:R-:W-:Y:S07]  /*9ad0*/  FMUL.FTZ R36, R74.reuse, R112 ;  /* 0x000000704a247220 */ /* 0x044fee0000410000 */
[-C--:B------:R-:W-:Y:S08]  /*9ae0*/  HMMA.16816.F32.BF16 R36, R84, R52.reuse, R36 ;  /* 0x000000345424723c */ /* 0x080ff00000041824 */
[C---:B------:R-:W-:Y:S07]  /*9af0*/  HMMA.16816.F32.BF16 R40, R64.reuse, R52, R40 ;  /* 0x000000344028723c */ /* 0x040fee0000041828 */
[----:B------:R-:W-:Y:S01]  /*9b00*/  FMUL.FTZ R53, R74, R129 ;  /* 0x000000814a357220 */ /* 0x000fe20000410000 */
[-C--:B------:R-:W-:Y:S01]  /*9b10*/  HMMA.16816.F32.BF16 R44, R64, R54.reuse, R44 ;  /* 0x00000036402c723c */ /* 0x080fe2000004182c */
[----:B------:R2:W-:Y:S03]  /*9b20*/  MUFU.EX2 R129, R62 ;  /* 0x0000003e00817308 */ /* 0x0005e60000000800 */
[----:B------:R-:W-:Y:S02]  /*9b30*/  FFMA.FTZ R52, R59, c[0x0][0x23c], -R145 ;  /* 0x00008f003b347a23 */ /* 0x000fe40000010891 */
[C---:B------:R-:W-:Y:S02]  /*9b40*/  FMUL.FTZ R59, R0.reuse, R135 ;  /* 0x00000087003b7220 */ /* 0x040fe40000410000 */
[C---:B------:R-:W-:Y:S03]  /*9b50*/  HMMA.16816.F32.BF16 R48, R84.reuse, R54, R48 ;  /* 0x000000365430723c */ /* 0x040fe60000041830 */
[----:B------:R4:W1:Y:S04]  /*9b60*/  MUFU.EX2 R167, R52 ;  /* 0x0000003400a77308 */ /* 0x0008680000000800 */
[C---:B------:R-:W-:Y:S02]  /*9b70*/  FMUL.FTZ R55, R73.reuse, R131 ;  /* 0x0000008349377220 */ /* 0x040fe40000410000 */
[C---:B------:R-:W-:Y:S04]  /*9b80*/  FMUL.FTZ R54, R73.reuse, R130 ;  /* 0x0000008249367220 */ /* 0x040fe80000410000 */
[----:B------:R1:W-:Y:S01]  /*9b90*/  MUFU.EX2 R131, R56 ;  /* 0x0000003800837308 */ /* 0x0003e20000000800 */
[C---:B--2---:R-:W-:Y:S02]  /*9ba0*/  FMUL.FTZ R62, R0.reuse, R138 ;  /* 0x0000008a003e7220 */ /* 0x044fe40000410000 */
[----:B------:R-:W-:Y:S07]  /*9bb0*/  FFMA.FTZ R0, R0, R235, R181 ;  /* 0x000000eb00007223 */ /* 0x000fee00000100b5 */
[----:B------:R2:W2:Y:S01]  /*9bc0*/  MUFU.EX2 R130, R60 ;  /* 0x0000003c00827308 */ /* 0x0004a20000000800 */
[----:B------:R-:W-:Y:S02]  /*9bd0*/  FADD.FTZ R0, R184, R0 ;  /* 0x00000000b8007221 */ /* 0x000fe40000010000 */
[----:B----4-:R-:W-:Y:S07]  /*9be0*/  FMUL.FTZ R52, R74, R128 ;  /* 0x000000804a347220 */ /* 0x010fee0000410000 */
[-C--:B------:R-:W-:Y:S03]  /*9bf0*/  HMMA.16816.F32.BF16 R52, R84, R80.reuse, R52 ;  /* 0x000000505434723c */ /* 0x080fe60000041834 */
[C---:B-1----:R-:W-:Y:S07]  /*9c00*/  FMUL.FTZ R56, R72.reuse, R132 ;  /* 0x0000008448387220 */ /* 0x042fee0000410000 */
[C---:B------:R-:W-:Y:S04]  /*9c10*/  HMMA.16816.F32.BF16 R56, R64.reuse, R80, R56 ;  /* 0x000000504038723c */ /* 0x040fe80000041838 */
[----:B--2---:R-:W-:Y:S03]  /*9c20*/  FMUL.FTZ R60, R72, R136 ;  /* 0x00000088483c7220 */ /* 0x004fe60000410000 */
[----:B------:R-:W-:Y:S01]  /*9c30*/  FFMA.FTZ R80, R146, c[0x0][0x23c], -R145 ;  /* 0x00008f0092507a23 */ /* 0x000fe20000010891 */
[----:B------:R-:W-:Y:S03]  /*9c40*/  F2FP.BF16.PACK_AB R81, R176, R177 ;  /* 0x000000b1b051723e */ /* 0x000fe600000010ff */
[-C--:B------:R-:W-:Y:S01]  /*9c50*/  HMMA.16816.F32.BF16 R60, R64, R82.reuse, R60 ;  /* 0x00000052403c723c */ /* 0x080fe2000004183c */
[----:B------:R1:W2:Y:S06]  /*9c60*/  MUFU.EX2 R128, R80 ;  /* 0x0000005000807308 */ /* 0x0002ac0000000800 */
[C---:B------:R-:W-:Y:S02]  /*9c70*/  FMUL.FTZ R64, R74.reuse, R140 ;  /* 0x0000008c4a407220 */ /* 0x040fe40000410000 */
[C---:B------:R-:W-:Y:S03]  /*9c80*/  FMUL.FTZ R65, R74.reuse, R141 ;  /* 0x0000008d4a417220 */ /* 0x040fe60000410000 */
[C---:B------:R-:W-:Y:S02]  /*9c90*/  FMUL.FTZ R66, R73.reuse, R142 ;  /* 0x0000008e49427220 */ /* 0x040fe40000410000 */
[----:B------:R-:W-:Y:S02]  /*9ca0*/  FMUL.FTZ R67, R73, R143 ;  /* 0x0000008f49437220 */ /* 0x000fe40000410000 */
[----:B------:R-:W-:Y:S05]  /*9cb0*/  FFMA.FTZ R74, R74, R232, R217 ;  /* 0x000000e84a4a7223 */ /* 0x000fea00000100d9 */
[----:B------:R-:W-:Y:S04]  /*9cc0*/  HMMA.16816.F32.BF16 R64, R84, R82, R64 ;  /* 0x000000525440723c */ /* 0x000fe80000041840 */
[--C-:B-1----:R-:W-:Y:S03]  /*9cd0*/  FFMA.FTZ R80, R147, c[0x0][0x23c], -R75.reuse ;  /* 0x00008f0093507a23 */ /* 0x102fe6000001084b */
[--C-:B------:R-:W-:Y:S01]  /*9ce0*/  FFMA.FTZ R84, R149, c[0x0][0x23c], -R75.reuse ;  /* 0x00008f0095547a23 */ /* 0x100fe2000001084b */
[----:B------:R1:W-:Y:S01]  /*9cf0*/  MUFU.EX2 R166, R80 ;  /* 0x0000005000a67308 */ /* 0x0003e20000000800 */
[----:B------:R-:W-:Y:S03]  /*9d00*/  F2FP.BF16.PACK_AB R82, R190, R191 ;  /* 0x000000bfbe52723e */ /* 0x000fe600000010ff */
[----:B---3--:R-:W-:Y:S02]  /*9d10*/  F2FP.BF16.PACK_AB R83, R174, R175 ;  /* 0x000000afae53723e */ /* 0x008fe400000010ff */
[----:B------:R-:W-:Y:S02]  /*9d20*/  F2FP.BF16.PACK_AB R85, R167, R168 ;  /* 0x000000a8a755723e */ /* 0x000fe400000010ff */
[----:B------:R-:W-:Y:S02]  /*9d30*/  F2FP.BF16.PACK_AB R86, R130, R131 ;  /* 0x000000838256723e */ /* 0x000fe400000010ff */
[----:B------:R3:W-:Y:S01]  /*9d40*/  MUFU.EX2 R164, R84 ;  /* 0x0000005400a47308 */ /* 0x0007e20000000800 */
[----:B--2---:R-:W-:Y:S02]  /*9d50*/  F2FP.BF16.PACK_AB R87, R128, R129 ;  /* 0x000000818057723e */ /* 0x004fe400000010ff */
[----:B-1----:R-:W-:Y:S07]  /*9d60*/  F2FP.BF16.PACK_AB R80, R222, R219 ;  /* 0x000000dbde50723e */ /* 0x002fee00000010ff */
[-C--:B------:R-:W-:Y:S05]  /*9d70*/  HMMA.16816.F32.BF16 R4, R80, R88.reuse, R4 ;  /* 0x000000585004723c */ /* 0x080fea0000041804 */
[----:B---3--:R-:W-:Y:S07]  /*9d80*/  F2FP.BF16.PACK_AB R84, R169, R170 ;  /* 0x000000aaa954723e */ /* 0x008fee00000010ff */
[C---:B------:R-:W-:Y:S07]  /*9d90*/  HMMA.16816.F32.BF16 R8, R84.reuse, R88, R8 ;  /* 0x000000585408723c */ /* 0x040fee0000041808 */
[----:B------:R-:W-:Y:S01]  /*9da0*/  FFMA.FTZ R88, R152, c[0x0][0x23c], -R75 ;  /* 0x00008f0098587a23 */ /* 0x000fe2000001084b */
[-C--:B------:R-:W-:Y:S03]  /*9db0*/  HMMA.16816.F32.BF16 R12, R84, R90.reuse, R12 ;  /* 0x0000005a540c723c */ /* 0x080fe6000004180c */
[----:B------:R1:W2:Y:S05]  /*9dc0*/  MUFU.EX2 R163, R88 ;  /* 0x0000005800a37308 */ /* 0x0002aa0000000800 */
[C---:B------:R-:W-:Y:S08]  /*9dd0*/  HMMA.16816.F32.BF16 R16, R80.reuse, R90, R16 ;  /* 0x0000005a5010723c */ /* 0x040ff00000041810 */
[-C--:B-----5:R-:W-:Y:S08]  /*9de0*/  HMMA.16816.F32.BF16 R20, R80, R92.reuse, R20 ;  /* 0x0000005c5014723c */ /* 0x0a0ff00000041814 */
[C---:B------:R-:W-:Y:S04]  /*9df0*/  HMMA.16816.F32.BF16 R24, R84.reuse, R92, R24 ;  /* 0x0000005c5418723c */ /* 0x040fe80000041818 */
[----:B-1----:R-:W-:Y:S01]  /*9e00*/  FFMA.FTZ R88, R157, c[0x0][0x23c], -R76 ;  /* 0x00008f009d587a23 */ /* 0x002fe2000001084c */
[----:B--2---:R-:W-:Y:S02]  /*9e10*/  F2FP.BF16.PACK_AB R140, R163, R165 ;  /* 0x000000a5a38c723e */ /* 0x004fe400000010ff */
[----:B------:R-:W-:Y:S01]  /*9e20*/  FFMA.FTZ R92, R154, c[0x0][0x23c], -R144 ;  /* 0x00008f009a5c7a23 */ /* 0x000fe20000010890 */
[-C--:B------:R-:W-:Y:S01]  /*9e30*/  HMMA.16816.F32.BF16 R28, R84, R94.reuse, R28 ;  /* 0x0000005e541c723c */ /* 0x080fe2000004181c */
[----:B------:R1:W-:Y:S07]  /*9e40*/  MUFU.EX2 R162, R88 ;  /* 0x0000005800a27308 */ /* 0x0003ee0000000800 */
[C---:B------:R-:W-:Y:S03]  /*9e50*/  HMMA.16816.F32.BF16 R32, R80.reuse, R94, R32 ;  /* 0x0000005e5020723c */ /* 0x040fe60000041820 */
[----:B------:R2:W-:Y:S05]  /*9e60*/  MUFU.EX2 R135, R92 ;  /* 0x0000005c00877308 */ /* 0x0005ea0000000800 */
[-C--:B------:R-:W-:Y:S08]  /*9e70*/  HMMA.16816.F32.BF16 R36, R80, R96.reuse, R36 ;  /* 0x000000605024723c */ /* 0x080ff00000041824 */
[C---:B------:R-:W-:Y:S04]  /*9e80*/  HMMA.16816.F32.BF16 R40, R84.reuse, R96, R40 ;  /* 0x000000605428723c */ /* 0x040fe80000041828 */
[----:B-1----:R-:W-:Y:S03]  /*9e90*/  FFMA.FTZ R88, R158, c[0x0][0x23c], -R76 ;  /* 0x00008f009e587a23 */ /* 0x002fe6000001084c */
[--C-:B------:R-:W-:Y:S01]  /*9ea0*/  FFMA.FTZ R96, R173, c[0x0][0x23c], -R144.reuse ;  /* 0x00008f00ad607a23 */ /* 0x100fe20000010890 */
[-C--:B------:R-:W-:Y:S01]  /*9eb0*/  HMMA.16816.F32.BF16 R44, R84, R98.reuse, R44 ;  /* 0x00000062542c723c */ /* 0x080fe2000004182c */
[----:B------:R1:W-:Y:S03]  /*9ec0*/  MUFU.EX2 R160, R88 ;  /* 0x0000005800a07308 */ /* 0x0003e60000000800 */
[----:B--2---:R-:W-:Y:S04]  /*9ed0*/  FFMA.FTZ R92, R156, c[0x0][0x23c], -R144 ;  /* 0x00008f009c5c7a23 */ /* 0x004fe80000010890 */
[C---:B------:R-:W-:Y:S03]  /*9ee0*/  HMMA.16816.F32.BF16 R48, R80.reuse, R98, R48 ;  /* 0x000000625030723c */ /* 0x040fe60000041830 */
[----:B------:R2:W-:Y:S10]  /*9ef0*/  MUFU.EX2 R134, R92 ;  /* 0x0000005c00867308 */ /* 0x0005f40000000800 */
[----:B------:R3:W-:Y:S01]  /*9f00*/  MUFU.EX2 R157, R96 ;  /* 0x00000060009d7308 */ /* 0x0007e20000000800 */
[--C-:B-1----:R-:W-:Y:S09]  /*9f10*/  FFMA.FTZ R88, R159, c[0x0][0x23c], -R76.reuse ;  /* 0x00008f009f587a23 */ /* 0x102ff2000001084c */
[----:B------:R1:W-:Y:S01]  /*9f20*/  MUFU.EX2 R161, R88 ;  /* 0x0000005800a17308 */ /* 0x0003e20000000800 */
[--C-:B--2---:R-:W-:Y:S09]  /*9f30*/  FFMA.FTZ R92, R148, c[0x0][0x23c], -R145.reuse ;  /* 0x00008f00945c7a23 */ /* 0x104ff20000010891 */
[----:B------:R2:W-:Y:S01]  /*9f40*/  MUFU.EX2 R133, R92 ;  /* 0x0000005c00857308 */ /* 0x0005e20000000800 */
[--C-:B---3--:R-:W-:Y:S09]  /*9f50*/  FFMA.FTZ R96, R153, c[0x0][0x23c], -R145.reuse ;  /* 0x00008f0099607a23 */ /* 0x108ff20000010891 */
[----:B------:R3:W-:Y:S01]  /*9f60*/  MUFU.EX2 R154, R96 ;  /* 0x00000060009a7308 */ /* 0x0007e20000000800 */
[----:B-1----:R-:W-:Y:S09]  /*9f70*/  FFMA.FTZ R88, R172, c[0x0][0x23c], -R76 ;  /* 0x00008f00ac587a23 */ /* 0x002ff2000001084c */
[----:B------:R1:W-:Y:S01]  /*9f80*/  MUFU.EX2 R159, R88 ;  /* 0x00000058009f7308 */ /* 0x0003e20000000800 */
[--C-:B--2---:R-:W-:Y:S09]  /*9f90*/  FFMA.FTZ R92, R150, c[0x0][0x23c], -R145.reuse ;  /* 0x00008f00965c7a23 */ /* 0x104ff20000010891 */
[----:B------:R2:W4:Y:S01]  /*9fa0*/  MUFU.EX2 R132, R92 ;  /* 0x0000005c00847308 */ /* 0x0005220000000800 */
[----:B---3--:R-:W-:Y:S08]  /*9fb0*/  LDSM.16.MT88.4 R96, [R192+0x7000] ;  /* 0x00700000c060783b */ /* 0x008ff00000004200 */
[----:B-1----:R-:W1:Y:S01]  /*9fc0*/  LDSM.16.MT88.4 R88, [R193+0x6800] ;  /* 0x00680000c158783b */ /* 0x002e620000004200 */
[----:B--2---:R-:W-:Y:S04]  /*9fd0*/  FFMA.FTZ R92, R171, c[0x0][0x23c], -R144 ;  /* 0x00008f00ab5c7a23 */ /* 0x004fe80000010890 */
[----:B------:R2:W3:Y:S03]  /*9fe0*/  MUFU.EX2 R158, R92 ;  /* 0x0000005c009e7308 */ /* 0x0004e60000000800 */
[----:B--2---:R-:W2:Y:S01]  /*9ff0*/  LDSM.16.MT88.4 R92, [R79+0x7000] ;  /* 0x007000004f5c783b */ /* 0x004ea20000004200 */
[-C--:B-1----:R-:W-:Y:S08]  /*a000*/  HMMA.16816.F32.BF16 R52, R80, R88.reuse, R52 ;  /* 0x000000585034723c */ /* 0x082ff00000041834 */
[C---:B------:R-:W-:Y:S07]  /*a010*/  HMMA.16816.F32.BF16 R56, R84.reuse, R88, R56 ;  /* 0x000000585438723c */ /* 0x040fee0000041838 */
[----:B------:R-:W-:Y:S01]  /*a020*/  FFMA.FTZ R88, R155, c[0x0][0x23c], -R145 ;  /* 0x00008f009b587a23 */ /* 0x000fe20000010891 */
[-C--:B------:R-:W-:Y:S03]  /*a030*/  HMMA.16816.F32.BF16 R60, R84, R90.reuse, R60 ;  /* 0x0000005a543c723c */ /* 0x080fe6000004183c */
[----:B------:R1:W5:Y:S04]  /*a040*/  MUFU.EX2 R155, R88 ;  /* 0x00000058009b7308 */ /* 0x0003680000000800 */
[--C-:B------:R-:W-:Y:S01]  /*a050*/  FFMA.FTZ R84, R213, c[0x0][0x23c], -R75.reuse ;  /* 0x00008f00d5547a23 */ /* 0x100fe2000001084b */
[----:B------:R-:W-:Y:S04]  /*a060*/  HMMA.16816.F32.BF16 R64, R80, R90, R64 ;  /* 0x0000005a5040723c */ /* 0x000fe80000041840 */
[----:B------:R-:W-:Y:S01]  /*a070*/  FFMA.FTZ R75, R209, c[0x0][0x23c], -R75 ;  /* 0x00008f00d14b7a23 */ /* 0x000fe2000001084b */
[----:B------:R2:W-:Y:S01]  /*a080*/  MUFU.EX2 R156, R84 ;  /* 0x00000054009c7308 */ /* 0x0005e20000000800 */
[----:B----4-:R-:W-:Y:S02]  /*a090*/  F2FP.BF16.PACK_AB R85, R132, R133 ;  /* 0x000000858455723e */ /* 0x010fe400000010ff */
[----:B------:R-:W-:Y:S04]  /*a0a0*/  F2FP.BF16.PACK_AB R80, R182, R186 ;  /* 0x000000bab650723e */ /* 0x000fe800000010ff */
[----:B------:R-:W-:Y:S02]  /*a0b0*/  F2FP.BF16.PACK_AB R82, R164, R166 ;  /* 0x000000a6a452723e */ /* 0x000fe400000010ff */
[----:B------:R-:W-:Y:S01]  /*a0c0*/  F2FP.BF16.PACK_AB R81, R160, R162 ;  /* 0x000000a2a051723e */ /* 0x000fe200000010ff */
[----:B------:R4:W4:Y:S01]  /*a0d0*/  MUFU.EX2 R153, R75 ;  /* 0x0000004b00997308 */ /* 0x0009220000000800 */
[----:B------:R-:W-:Y:S02]  /*a0e0*/  F2FP.BF16.PACK_AB R83, R159, R161 ;  /* 0x000000a19f53723e */ /* 0x000fe400000010ff */
[----:B---3--:R-:W-:Y:S01]  /*a0f0*/  F2FP.BF16.PACK_AB R86, R157, R158 ;  /* 0x0000009e9d56723e */ /* 0x008fe200000010ff */
[----:B-1----:R-:W1:Y:S01]  /*a100*/  LDSM.16.MT88.4 R88, [R194+0x7000] ;  /* 0x00700000c258783b */ /* 0x002e620000004200 */
[----:B-----5:R-:W-:Y:S03]  /*a110*/  F2FP.BF16.PACK_AB R87, R155, R154 ;  /* 0x0000009a9b57723e */ /* 0x020fe600000010ff */
[-C--:B--2---:R-:W-:Y:S03]  /*a120*/  HMMA.16816.F32.BF16 R4, R80, R92.reuse, R4 ;  /* 0x0000005c5004723c */ /* 0x084fe60000041804 */
[----:B------:R-:W-:Y:S07]  /*a130*/  F2FP.BF16.PACK_AB R84, R134, R135 ;  /* 0x000000878654723e */ /* 0x000fee00000010ff */
[C---:B------:R-:W-:Y:S04]  /*a140*/  HMMA.16816.F32.BF16 R8, R84.reuse, R92, R8 ;  /* 0x0000005c5408723c */ /* 0x040fe80000041808 */
[--C-:B----4-:R-:W-:Y:S01]  /*a150*/  FFMA.FTZ R75, R224, c[0x0][0x23c], -R76.reuse ;  /* 0x00008f00e04b7a23 */ /* 0x110fe2000001084c */
[----:B------:R-:W-:Y:S03]  /*a160*/  F2FP.BF16.PACK_AB R142, R153, R156 ;  /* 0x0000009c998e723e */ /* 0x000fe600000010ff */
[-C--:B------:R-:W-:Y:S01]  /*a170*/  HMMA.16816.F32.BF16 R12, R84, R94.reuse, R12 ;  /* 0x0000005e540c723c */ /* 0x080fe2000004180c */
[----:B------:R2:W-:Y:S07]  /*a180*/  MUFU.EX2 R152, R75 ;  /* 0x0000004b00987308 */ /* 0x0005ee0000000800 */
[C---:B------:R-:W-:Y:S01]  /*a190*/  HMMA.16816.F32.BF16 R16, R80.reuse, R94, R16 ;  /* 0x0000005e5010723c */ /* 0x040fe20000041810 */
[----:B------:R-:W3:Y:S07]  /*a1a0*/  LDSM.16.MT88.4 R92, [R193+0x7000] ;  /* 0x00700000c15c783b */ /* 0x000eee0000004200 */
[-C--:B-1----:R-:W-:Y:S08]  /*a1b0*/  HMMA.16816.F32.BF16 R20, R80, R88.reuse, R20 ;  /* 0x000000585014723c */ /* 0x082ff00000041814 */
[C---:B------:R-:W-:Y:S04]  /*a1c0*/  HMMA.16816.F32.BF16 R24, R84.reuse, R88, R24 ;  /* 0x000000585418723c */ /* 0x040fe80000041818 */
[--C-:B--2---:R-:W-:Y:S04]  /*a1d0*/  FFMA.FTZ R75, R223, c[0x0][0x23c], -R76.reuse ;  /* 0x00008f00df4b7a23 */ /* 0x104fe8000001084c */
[-C--:B------:R-:W-:Y:S01]  /*a1e0*/  HMMA.16816.F32.BF16 R28, R84, R90.reuse, R28 ;  /* 0x0000005a541c723c */ /* 0x080fe2000004181c */
[----:B------:R1:W2:Y:S07]  /*a1f0*/  MUFU.EX2 R150, R75 ;  /* 0x0000004b00967308 */ /* 0x0002ae0000000800 */
[C---:B------:R-:W-:Y:S08]  /*a200*/  HMMA.16816.F32.BF16 R32, R80.reuse, R90, R32 ;  /* 0x0000005a5020723c */ /* 0x040ff00000041820 */
[-C--:B------:R-:W-:Y:S08]  /*a210*/  HMMA.16816.F32.BF16 R36, R80, R96.reuse, R36 ;  /* 0x000000605024723c */ /* 0x080ff00000041824 */
[C---:B------:R-:W-:Y:S04]  /*a220*/  HMMA.16816.F32.BF16 R40, R84.reuse, R96, R40 ;  /* 0x000000605428723c */ /* 0x040fe80000041828 */
[--C-:B-1----:R-:W-:Y:S01]  /*a230*/  FFMA.FTZ R75, R226, c[0x0][0x23c], -R76.reuse ;  /* 0x00008f00e24b7a23 */ /* 0x102fe2000001084c */
[----:B--2---:R-:W-:Y:S01]  /*a240*/  F2FP.BF16.PACK_AB R141, R150, R152 ;  /* 0x00000098968d723e */ /* 0x004fe200000010ff */
[----:B------:R-:W-:Y:S02]  /*a250*/  FFMA.FTZ R76, R225, c[0x0][0x23c], -R76 ;  /* 0x00008f00e14c7a23 */ /* 0x000fe4000001084c */
[-C--:B------:R-:W-:Y:S01]  /*a260*/  HMMA.16816.F32.BF16 R44, R84, R98.reuse, R44 ;  /* 0x00000062542c723c */ /* 0x080fe2000004182c */
[----:B------:R1:W-:Y:S07]  /*a270*/  MUFU.EX2 R151, R75 ;  /* 0x0000004b00977308 */ /* 0x0003ee0000000800 */
[C---:B------:R-:W-:Y:S03]  /*a280*/  HMMA.16816.F32.BF16 R48, R80.reuse, R98, R48 ;  /* 0x000000625030723c */ /* 0x040fe60000041830 */
[----:B------:R-:W2:Y:S05]  /*a290*/  MUFU.EX2 R149, R76 ;  /* 0x0000004c00957308 */ /* 0x000eaa0000000800 */
[-C--:B---3--:R-:W-:Y:S08]  /*a2a0*/  HMMA.16816.F32.BF16 R52, R80, R92.reuse, R52 ;  /* 0x0000005c5034723c */ /* 0x088ff00000041834 */
[C---:B------:R-:W-:Y:S04]  /*a2b0*/  HMMA.16816.F32.BF16 R56, R84.reuse, R92, R56 ;  /* 0x0000005c5438723c */ /* 0x040fe80000041838 */
[--C-:B-1----:R-:W-:Y:S04]  /*a2c0*/  FFMA.FTZ R75, R216, c[0x0][0x23c], -R144.reuse ;  /* 0x00008f00d84b7a23 */ /* 0x102fe80000010890 */
[-C--:B------:R-:W-:Y:S01]  /*a2d0*/  HMMA.16816.F32.BF16 R60, R84, R94.reuse, R60 ;  /* 0x0000005e543c723c */ /* 0x080fe2000004183c */
[----:B------:R1:W-:Y:S03]  /*a2e0*/  MUFU.EX2 R147, R75 ;  /* 0x0000004b00937308 */ /* 0x0003e60000000800 */
[----:B--2---:R-:W-:Y:S04]  /*a2f0*/  F2FP.BF16.PACK_AB R143, R149, R151 ;  /* 0x00000097958f723e */ /* 0x004fe800000010ff */
[----:B------:R-:W-:Y:S08]  /*a300*/  HMMA.16816.F32.BF16 R64, R80, R94, R64 ;  /* 0x0000005e5040723c */ /* 0x000ff00000041840 */
[-C--:B------:R-:W-:Y:S01]  /*a310*/  HMMA.16816.F32.BF16 R84, R140, R100.reuse, R4 ;  /* 0x000000648c54723c */ /* 0x080fe20000041804 */
[----:B------:R-:W2:Y:S04]  /*a320*/  LDSM.16.MT88.4 R4, [R193+0x7800] ;  /* 0x00780000c104783b */ /* 0x000ea80000004200 */
[----:B-1----:R-:W-:Y:S04]  /*a330*/  FFMA.FTZ R75, R208, c[0x0][0x23c], -R144 ;  /* 0x00008f00d04b7a23 */ /* 0x002fe80000010890 */
[----:B------:R1:W3:Y:S03]  /*a340*/  MUFU.EX2 R148, R75 ;  /* 0x0000004b00947308 */ /* 0x0002e60000000800 */
[--C-:B-1----:R-:W-:Y:S01]  /*a350*/  FFMA.FTZ R75, R178, c[0x0][0x23c], -R145.reuse ;  /* 0x00008f00b24b7a23 */ /* 0x102fe20000010891 */
[----:B---3--:R-:W-:Y:S06]  /*a360*/  F2FP.BF16.PACK_AB R136, R148, R147 ;  /* 0x000000939488723e */ /* 0x008fec00000010ff */
[----:B------:R1:W-:Y:S02]  /*a370*/  MUFU.EX2 R76, R75 ;  /* 0x0000004b004c7308 */ /* 0x0003e40000000800 */
[--C-:B-1----:R-:W-:Y:S02]  /*a380*/  FFMA.FTZ R75, R179, c[0x0][0x23c], -R145.reuse ;  /* 0x00008f00b34b7a23 */ /* 0x102fe40000010891 */
[----:B------:R-:W-:Y:S02]  /*a390*/  FFMA.FTZ R145, R2, c[0x0][0x23c], -R145 ;  /* 0x00008f0002917a23 */ /* 0x000fe40000010891 */
[----:B------:R-:W-:Y:S04]  /*a3a0*/  FFMA.FTZ R2, R72, R234, R187 ;  /* 0x000000ea48027223 */ /* 0x000fe800000100bb */
[----:B------:R1:W3:Y:S01]  /*a3b0*/  MUFU.EX2 R146, R75 ;  /* 0x0000004b00927308 */ /* 0x0002e20000000800 */
[----:B------:R-:W-:Y:S01]  /*a3c0*/  MOV R72, R71 ;  /* 0x0000004700487202 */ /* 0x000fe20000000f00 */
[----:B------:R-:W-:Y:S08]  /*a3d0*/  FADD.FTZ R2, R189, R2 ;  /* 0x00000002bd027221 */ /* 0x000ff00000010000 */
[----:B------:R-:W4:Y:S01]  /*a3e0*/  MUFU.EX2 R145, R145 ;  /* 0x0000009100917308 */ /* 0x000f220000000800 */
[--C-:B-1----:R-:W-:Y:S01]  /*a3f0*/  FFMA.FTZ R75, R214, c[0x0][0x23c], -R144.reuse ;  /* 0x00008f00d64b7a23 */ /* 0x102fe20000010890 */
[----:B---3--:R-:W-:Y:S01]  /*a400*/  F2FP.BF16.PACK_AB R137, R146, R76 ;  /* 0x0000004c9289723e */ /* 0x008fe200000010ff */
[----:B------:R-:W-:Y:S07]  /*a410*/  FFMA.FTZ R144, R215, c[0x0][0x23c], -R144 ;  /* 0x00008f00d7907a23 */ /* 0x000fee0000010890 */
[----:B------:R-:W-:Y:S01]  /*a420*/  MUFU.EX2 R75, R75 ;  /* 0x0000004b004b7308 */ /* 0x000fe20000000800 */
[----:B----4-:R-:W-:Y:S09]  /*a430*/  F2FP.BF16.PACK_AB R139, R145, R77 ;  /* 0x0000004d918b723e */ /* 0x010ff200000010ff */
[----:B------:R-:W1:Y:S02]  /*a440*/  MUFU.EX2 R144, R144 ;  /* 0x0000009000907308 */ /* 0x000e640000000800 */
[----:B-1----:R-:W-:Y:S07]  /*a450*/  F2FP.BF16.PACK_AB R138, R144, R75 ;  /* 0x0000004b908a723e */ /* 0x002fee00000010ff */
[C---:B------:R-:W-:Y:S07]  /*a460*/  HMMA.16816.F32.BF16 R80, R136.reuse, R100, R8 ;  /* 0x000000648850723c */ /* 0x040fee0000041808 */
[----:B------:R-:W-:Y:S01]  /*a470*/  FFMA.FTZ R8, R73, R233, R207 ;  /* 0x000000e949087223 */ /* 0x000fe200000100cf */
[-C--:B------:R-:W-:Y:S04]  /*a480*/  HMMA.16816.F32.BF16 R88, R136, R102.reuse, R12 ;  /* 0x000000668858723c */ /* 0x080fe8000004180c */
        /* <DEDUP_REMOVED lines=40> */
[-C--:B--2---:R-:W-:Y:S03]  /*a710*/  HMMA.16816.F32.BF16 R128, R140, R4.reuse, R52 ;  /* 0x000000048c80723c */ /* 0x084fe60000041834 */
[----:B------:R-:W-:Y:S02]  /*a720*/  FADD.FTZ R10, R160, R8 ;  /* 0x00000008a00a7221 */ /* 0x000fe40000010000 */
        /* <DEDUP_REMOVED lines=28> */
[----:B------:R-:W-:Y:S01]  /*a8f0*/  IADD3 R0, R206, -0x1, RZ ;  /* 0xffffffffce007810 */ /* 0x000fe20007ffe0ff */
[----:B------:R-:W-:Y:S02]  /*a900*/  FADD.FTZ R232, R153, R5 ;  /* 0x0000000599e87221 */ /* 0x000fe40000010000 */
[----:B------:R-:W-:Y:S01]  /*a910*/  FADD.FTZ R233, R149, R6 ;  /* 0x0000000695e97221 */ /* 0x000fe20000010000 */
[----:B------:R-:W-:Y:S01]  /*a920*/  MOV R206, R0 ;  /* 0x0000000000ce7202 */ /* 0x000fe20000000f00 */
[----:B------:R-:W-:Y:S02]  /*a930*/  FADD.FTZ R234, R144, R4 ;  /* 0x0000000490ea7221 */ /* 0x000fe40000010000 */
[----:B------:R-:W-:Y:S01]  /*a940*/  FADD.FTZ R235, R145, R2 ;  /* 0x0000000291eb7221 */ /* 0x000fe20000010000 */
[----:B------:R-:W-:-:S05]  /*a950*/  @P1 BRA `(.L_x_1564) ;  /* 0xffffc4a000001947 */ /* 0x000fca000383ffff */
.L_x_1563:
[----:B------:R-:W1:Y:S01]  /*a960*/  SHFL.BFLY PT, R2, R232, 0x2, 0x1f ;  /* 0x0c401f00e8027f89 */ /* 0x000e6200000e0000 */
[----:B------:R-:W-:Y:S01]  /*a970*/  ISETP.NE.AND P0, PT, R247, -0x1, PT ;  /* 0xfffffffff700780c */ /* 0x000fe20003f05270 */
[----:B------:R-:W2:Y:S01]  /*a980*/  LDC.U8 R45, c[0x0][0x329] ;  /* 0x0000ca40ff2d7b82 */ /* 0x000ea20000000000 */
[----:B------:R-:W-:Y:S01]  /*a990*/  BSSY B0, `(.L_x_1567) ;  /* 0x0000124000007945 */ /* 0x000fe20003800000 */
[----:B------:R-:W3:Y:S04]  /*a9a0*/  SHFL.BFLY PT, R0, R233, 0x2, 0x1f ;  /* 0x0c401f00e9007f89 */ /* 0x000ee800000e0000 */
[----:B------:R-:W4:Y:S04]  /*a9b0*/  SHFL.BFLY PT, R6, R234, 0x2, 0x1f ;  /* 0x0c401f00ea067f89 */ /* 0x000f2800000e0000 */
[----:B------:R-:W-:Y:S04]  /*a9c0*/  SHFL.BFLY PT, R5, R235, 0x2, 0x1f ;  /* 0x0c401f00eb057f89 */ /* 0x000fe800000e0000 */
[----:B------:R-:W5:Y:S01]  /*a9d0*/  S2R R56, SR_TID.X ;  /* 0x0000000000387919 */ /* 0x000f620000002100 */
[----:B-1----:R-:W-:-:S02]  /*a9e0*/  FADD.FTZ R2, R2, R232 ;  /* 0x000000e802027221 */ /* 0x002fc40000010000 */
[----:B---3--:R-:W-:-:S03]  /*a9f0*/  FADD.FTZ R0, R0, R233 ;  /* 0x000000e900007221 */ /* 0x008fc60000010000 */
[----:B------:R-:W1:Y:S01]  /*aa00*/  SHFL.BFLY PT, R4, R2, 0x1, 0x1f ;  /* 0x0c201f0002047f89 */ /* 0x000e6200000e0000 */
[----:B----4-:R-:W-:-:S03]  /*aa10*/  FADD.FTZ R6, R6, R234 ;  /* 0x000000ea06067221 */ /* 0x010fc60000010000 */
[----:B------:R-:W3:Y:S04]  /*aa20*/  SHFL.BFLY PT, R9, R0, 0x1, 0x1f ;  /* 0x0c201f0000097f89 */ /* 0x000ee800000e0000 */
[----:B------:R-:W4:Y:S01]  /*aa30*/  SHFL.BFLY PT, R7, R6, 0x1, 0x1f ;  /* 0x0c201f0006077f89 */ /* 0x000f2200000e0000 */
[----:B-----5:R-:W-:-:S04]  /*aa40*/  SHF.R.S32.HI R44, RZ, 0x1f, R56 ;  /* 0x0000001fff2c7819 */ /* 0x020fc80000011438 */
[CC--:B------:R-:W-:Y:S02]  /*aa50*/  LEA.HI R20, R44.reuse, R56.reuse, RZ, 0x2 ;  /* 0x000000382c147211 */ /* 0x0c0fe400078f10ff */
[----:B------:R-:W-:Y:S01]  /*aa60*/  LEA.HI R44, R44, R56, RZ, 0x5 ;  /* 0x000000382c2c7211 */ /* 0x000fe200078f28ff */
[----:B-1----:R-:W-:Y:S02]  /*aa70*/  FADD.FTZ R38, R2, R4 ;  /* 0x0000000402267221 */ /* 0x002fe40000010000 */
[----:B------:R-:W-:Y:S02]  /*aa80*/  FADD.FTZ R2, R5, R235 ;  /* 0x000000eb05027221 */ /* 0x000fe40000010000 */
[----:B---3--:R-:W-:Y:S01]  /*aa90*/  FADD.FTZ R39, R0, R9 ;  /* 0x0000000900277221 */ /* 0x008fe20000010000 */
[----:B------:R-:W-:Y:S01]  /*aaa0*/  FSETP.NE.FTZ.AND P6, PT, R38, RZ, PT ;  /* 0x000000ff2600720b */ /* 0x000fe20003fd5000 */
[----:B------:R-:W-:Y:S01]  /*aab0*/  @P0 IMAD.WIDE.U32 R4, R247, c[0x0][0x1e8], RZ ;  /* 0x00007a00f7040a25 */ /* 0x000fe200078e00ff */
[----:B------:R-:W1:Y:S01]  /*aac0*/  SHFL.BFLY PT, R8, R2, 0x1, 0x1f ;  /* 0x0c201f0002087f89 */ /* 0x000e6200000e0000 */
[----:B------:R-:W-:-:S02]  /*aad0*/  MOV R0, 0x3f800000 ;  /* 0x3f80000000007802 */ /* 0x000fc40000000f00 */
[----:B----4-:R-:W-:Y:S01]  /*aae0*/  FADD.FTZ R40, R6, R7 ;  /* 0x0000000706287221 */ /* 0x010fe20000010000 */
[----:B------:R-:W-:Y:S01]  /*aaf0*/  FSETP.NE.FTZ.AND P5, PT, R39, RZ, PT ;  /* 0x000000ff2700720b */ /* 0x000fe20003fb5000 */
[----:B------:R-:W-:Y:S01]  /*ab00*/  @P0 IMAD R43, R247, c[0x0][0x1ec], R5 ;  /* 0x00007b00f72b0a24 */ /* 0x000fe200078e0205 */
[----:B------:R-:W-:Y:S02]  /*ab10*/  @P0 MOV R42, R4 ;  /* 0x00000004002a0202 */ /* 0x000fe40000000f00 */
[----:B------:R-:W-:Y:S02]  /*ab20*/  FSETP.NE.FTZ.AND P4, PT, R40, RZ, PT ;  /* 0x000000ff2800720b */ /* 0x000fe40003f95000 */
[----:B------:R-:W-:Y:S01]  /*ab30*/  MOV R4, 0x3f800000 ;  /* 0x3f80000000047802 */ /* 0x000fe20000000f00 */
[----:B------:R-:W3:Y:S01]  /*ab40*/  @P6 MUFU.RCP R0, R38 ;  /* 0x0000002600006308 */ /* 0x000ee20000001000 */
[----:B------:R-:W-:Y:S02]  /*ab50*/  LOP3.LUT R9, R20, 0x3ffffffc, RZ, 0xc0, !PT ;  /* 0x3ffffffc14097812 */ /* 0x000fe400078ec0ff */
[----:B------:R-:W-:-:S02]  /*ab60*/  SHF.R.S32.HI R6, RZ, 0x5, R44 ;  /* 0x00000005ff067819 */ /* 0x000fc4000001142c */
[----:B------:R-:W-:-:S03]  /*ab70*/  IADD3 R5, -R9, R56, RZ ;  /* 0x0000003809057210 */ /* 0x000fc60007ffe1ff */
[----:B------:R-:W4:Y:S02]  /*ab80*/  @P5 MUFU.RCP R4, R39 ;  /* 0x0000002700045308 */ /* 0x000f240000001000 */
[----:B------:R-:W-:Y:S02]  /*ab90*/  IMAD R7, R6, 0x200, R5 ;  /* 0x0000020006077824 */ /* 0x000fe400078e0205 */
[----:B-1----:R-:W-:Y:S01]  /*aba0*/  FADD.FTZ R41, R2, R8 ;  /* 0x0000000802297221 */ /* 0x002fe20000010000 */
[----:B------:R-:W-:Y:S01]  /*abb0*/  MOV R2, 0x3f800000 ;  /* 0x3f80000000027802 */ /* 0x000fe20000000f00 */
[----:B---3--:R-:W-:-:S03]  /*abc0*/  FMUL.FTZ R84, R0, R84 ;  /* 0x0000005400547220 */ /* 0x008fc60000410000 */
[----:B------:R-:W-:Y:S01]  /*abd0*/  FSETP.NE.FTZ.AND P3, PT, R41, RZ, PT ;  /* 0x000000ff2900720b */ /* 0x000fe20003f75000 */
[C---:B------:R-:W-:Y:S01]  /*abe0*/  FMUL.FTZ R8, R0.reuse, R85 ;  /* 0x0000005500087220 */ /* 0x040fe20000410000 */
[----:B------:R-:W1:Y:S01]  /*abf0*/  @P4 MUFU.RCP R2, R40 ;  /* 0x0000002800024308 */ /* 0x000e620000001000 */
        /* <DEDUP_REMOVED lines=20> */
[----:B------:R-:W-:Y:S01]  /*ad40*/  MOV R0, 0x3f800000 ;  /* 0x3f80000000007802 */ /* 0x000fe20000000f00 */
[----:B----4-:R-:W-:Y:S01]  /*ad50*/  FMUL.FTZ R86, R4, R86 ;  /* 0x0000005604567220 */ /* 0x010fe20000410000 */
[----:B------:R-:W-:Y:S01]  /*ad60*/  F2FP.BF16.PACK_AB R36, R36, R128 ;  /* 0x000000802424723e */ /* 0x000fe200000010ff */
[----:B------:R-:W-:Y:S01]  /*ad70*/  FMUL.FTZ R6, R4, R87 ;  /* 0x0000005704067220 */ /* 0x000fe20000410000 */
[----:B------:R-:W-:Y:S01]  /*ad80*/  F2FP.BF16.PACK_AB R28, R28, R140 ;  /* 0x0000008c1c1c723e */ /* 0x000fe200000010ff */
[C---:B------:R-:W-:Y:S01]  /*ad90*/  FMUL.FTZ R94, R4.reuse, R94 ;  /* 0x0000005e045e7220 */ /* 0x040fe20000410000 */
[----:B------:R-:W3:Y:S01]  /*ada0*/  @P3 MUFU.RCP R0, R41 ;  /* 0x0000002900003308 */ /* 0x000ee20000001000 */
        /* <DEDUP_REMOVED lines=45> */
[C---:B---3--:R-:W-:Y:S01]  /*b080*/  FMUL.FTZ R83, R0.reuse, R83 ;  /* 0x0000005300537220 */ /* 0x048fe20000410000 */
        /* <DEDUP_REMOVED lines=30> */
[----:B------:R-:W-:Y:S01]  /*b270*/  ISETP.NE.U32.AND P1, PT, R4, 0x1, PT ;  /* 0x000000010400780c */ /* 0x000fe20003f25070 */
[----:B------:R-:W-:Y:S01]  /*b280*/  IMAD.MOV.U32 R4, RZ, RZ, -0x10 ;  /* 0xfffffff0ff047424 */ /* 0x000fe200078e00ff */
[----:B------:R-:W-:Y:S02]  /*b290*/  LEA.HI R2, R2, R2, RZ, 0x1d ;  /* 0x0000000202027211 */ /* 0x000fe400078fe8ff */
[----:B------:R-:W-:Y:S02]  /*b2a0*/  F2FP.BF16.PACK_AB R29, R139, R29 ;  /* 0x0000001d8b1d723e */ /* 0x000fe400000010ff */
[----:B------:R-:W-:Y:S02]  /*b2b0*/  LEA R2, R7, R2, 0x1 ;  /* 0x0000000207027211 */ /* 0x000fe400078e08ff */
[----:B------:R-:W-:-:S02]  /*b2c0*/  SEL R7, R4, 0x10, !P1 ;  /* 0x0000001004077807 */ /* 0x000fc40004800000 */
[----:B------:R-:W-:Y:S02]  /*b2d0*/  R2P PR, R0, 0x6 ;  /* 0x0000000600007804 */ /* 0x000fe40000000000 */
[----:B------:R-:W-:Y:S02]  /*b2e0*/  SHF.L.U32 R2, R2, 0x1, RZ ;  /* 0x0000000102027819 */ /* 0x000fe400000006ff */
[----:B------:R-:W-:Y:S02]  /*b2f0*/  MOV R0, 0x20 ;  /* 0x0000002000007802 */ /* 0x000fe40000000f00 */
[----:B------:R-:W-:Y:S01]  /*b300*/  IADD3 R4, R2, R7, RZ ;  /* 0x0000000702047210 */ /* 0x000fe20007ffe0ff */
[----:B------:R1:W-:Y:S04]  /*b310*/  STS [R2], R8 ;  /* 0x0000000802007388 */ /* 0x0003e80000000800 */
[----:B------:R3:W-:Y:S04]  /*b320*/  STS [R2+0x400], R6 ;  /* 0x0004000602007388 */ /* 0x0007e80000000800 */
[----:B------:R4:W-:Y:S04]  /*b330*/  STS [R4], R5 ;  /* 0x0000000504007388 */ /* 0x0009e80000000800 */
[----:B------:R5:W-:Y:S04]  /*b340*/  STS [R4+0x400], R9 ;  /* 0x0004000904007388 */ /* 0x000be80000000800 */
[----:B------:R5:W-:Y:S04]  /*b350*/  STS [R2+0x2000], R10 ;  /* 0x0020000a02007388 */ /* 0x000be80000000800 */
[----:B------:R5:W-:Y:S04]  /*b360*/  STS [R2+0x2400], R11 ;  /* 0x0024000b02007388 */ /* 0x000be80000000800 */
[----:B------:R-:W-:Y:S01]  /*b370*/  STS [R4+0x2000], R18 ;  /* 0x0020001204007388 */ /* 0x000fe20000000800 */
[----:B-1----:R-:W-:-:S02]  /*b380*/  SEL R8, R0, 0xffffffe0, !P1 ;  /* 0xffffffe000087807 */ /* 0x002fc40004800000 */
[C---:B------:R-:W-:Y:S01]  /*b390*/  IADD3 R0, R2.reuse, 0x40, RZ ;  /* 0x0000004002007810 */ /* 0x040fe20007ffe0ff */
[----:B------:R-:W-:Y:S01]  /*b3a0*/  STS [R4+0x2400], R17 ;  /* 0x0024001104007388 */ /* 0x000fe20000000800 */
[C---:B------:R-:W-:Y:S01]  /*b3b0*/  @P2 IADD3 R0, R2.reuse, -0x40, RZ ;  /* 0xffffffc002002810 */ /* 0x040fe20007ffe0ff */
[----:B---3--:R-:W-:Y:S01]  /*b3c0*/  IMAD.IADD R6, R2, 0x1, R8 ;  /* 0x0000000102067824 */ /* 0x008fe200078e0208 */
[----:B--2---:R-:W-:Y:S02]  /*b3d0*/  ISETP.NE.AND P1, PT, R45, RZ, PT ;  /* 0x000000ff2d00720c */ /* 0x004fe40003f25270 */
[----:B----4-:R-:W-:Y:S02]  /*b3e0*/  IADD3 R5, R4, R8, RZ ;  /* 0x0000000804057210 */ /* 0x010fe40007ffe0ff */
[----:B------:R1:W-:Y:S01]  /*b3f0*/  STS [R6], R16 ;  /* 0x0000001006007388 */ /* 0x0003e20000000800 */
[----:B-----5:R-:W2:Y:S03]  /*b400*/  LDC.U8 R9, c[0x0][0x328] ;  /* 0x0000ca00ff097b82 */ /* 0x020ea60000000000 */
[----:B------:R3:W-:Y:S01]  /*b410*/  STS [R6+0x400], R15 ;  /* 0x0004000f06007388 */ /* 0x0007e20000000800 */
[----:B------:R-:W4:Y:S03]  /*b420*/  @P5 MUFU.LG2 R10, R39 ;  /* 0x00000027000a5308 */ /* 0x000f260000000c00 */
[----:B------:R-:W-:Y:S01]  /*b430*/  STS [R5], R13 ;  /* 0x0000000d05007388 */ /* 0x000fe20000000800 */
[----:B------:R-:W-:-:S03]  /*b440*/  IADD3 R2, R8, 0x400, R0 ;  /* 0x0000040008027810 */ /* 0x000fc60007ffe000 */
[----:B------:R5:W-:Y:S04]  /*b450*/  STS [R5+0x400], R12 ;  /* 0x0004000c05007388 */ /* 0x000be80000000800 */
[----:B------:R5:W-:Y:S04]  /*b460*/  STS [R6+0x2000], R14 ;  /* 0x0020000e06007388 */ /* 0x000be80000000800 */
[----:B------:R5:W-:Y:S01]  /*b470*/  STS [R6+0x2400], R20 ;  /* 0x0024001406007388 */ /* 0x000be20000000800 */
[----:B----4-:R-:W-:-:S03]  /*b480*/  @P5 FMUL.FTZ R10, R10, 0.69314718246459960938 ;  /* 0x3f3172180a0a5820 */ /* 0x010fc60000410000 */
[----:B------:R-:W-:Y:S01]  /*b490*/  STS [R5+0x2000], R19 ;  /* 0x0020001305007388 */ /* 0x000fe20000000800 */
[----:B-1----:R-:W-:Y:S02]  /*b4a0*/  MOV R16, 0x7f800000 ;  /* 0x7f80000000107802 */ /* 0x002fe40000000f00 */
[----:B--2---:R-:W-:Y:S01]  /*b4b0*/  ISETP.NE.AND P2, PT, R9, RZ, PT ;  /* 0x000000ff0900720c */ /* 0x004fe20003f45270 */
[----:B------:R1:W-:Y:S01]  /*b4c0*/  STS [R5+0x2400], R27 ;  /* 0x0024001b05007388 */ /* 0x0003e20000000800 */
[----:B---3--:R-:W-:Y:S01]  /*b4d0*/  MOV R15, 0x7f800000 ;  /* 0x7f800000000f7802 */ /* 0x008fe20000000f00 */
[----:B------:R-:W-:Y:S02]  /*b4e0*/  @P5 FFMA.FTZ R15, R70, c[0x0][0x238], R10 ;  /* 0x00008e00460f5a23 */ /* 0x000fe4000001000a */
[----:B------:R-:W-:Y:S04]  /*b4f0*/  STS [R0], R26 ;  /* 0x0000001a00007388 */ /* 0x000fe80000000800 */
[----:B------:R-:W-:Y:S01]  /*b500*/  STS [R0+0x400], R25 ;  /* 0x0004001900007388 */ /* 0x000fe20000000800 */
[----:B-----5:R-:W-:Y:S03]  /*b510*/  @P4 MUFU.LG2 R12, R40 ;  /* 0x00000028000c4308 */ /* 0x020fe60000000c00 */
[----:B------:R-:W2:Y:S01]  /*b520*/  S2R R11, SR_CTAID.Y ;  /* 0x00000000000b7919 */ /* 0x000ea20000002600 */
[----:B------:R-:W-:-:S03]  /*b530*/  MOV R14, 0x7f800000 ;  /* 0x7f800000000e7802 */ /* 0x000fc60000000f00 */
[----:B------:R-:W3:Y:S01]  /*b540*/  S2R R13, SR_CTAID.X ;  /* 0x00000000000d7919 */ /* 0x000ee20000002500 */
[C---:B------:R-:W-:Y:S02]  /*b550*/  IADD3 R6, R7.reuse, R2, RZ ;  /* 0x0000000207067210 */ /* 0x040fe40007ffe0ff */
[----:B------:R-:W-:Y:S01]  /*b560*/  IADD3 R2, R7, R0, RZ ;  /* 0x0000000007027210 */ /* 0x000fe20007ffe0ff */
[----:B------:R-:W4:Y:S04]  /*b570*/  S2R R17, SR_CTAID.Z ;  /* 0x0000000000117919 */ /* 0x000f280000002700 */
[----:B------:R-:W-:Y:S01]  /*b580*/  STS [R2], R22 ;  /* 0x0000001602007388 */ /* 0x000fe20000000800 */
[----:B------:R-:W-:Y:S01]  /*b590*/  IMAD.IADD R4, R8, 0x1, R2 ;  /* 0x0000000108047824 */ /* 0x000fe200078e0202 */
[----:B-1----:R-:W-:-:S02]  /*b5a0*/  @!P1 MOV R5, c[0x0][0x214] ;  /* 0x0000850000059a02 */ /* 0x002fc40000000f00 */
[----:B------:R-:W-:Y:S04]  /*b5b0*/  STS [R2+0x400], R21 ;  /* 0x0004001502007388 */ /* 0x000fe80000000800 */
[----:B------:R-:W-:Y:S04]  /*b5c0*/  STS [R0+0x2000], R24 ;  /* 0x0020001800007388 */ /* 0x000fe80000000800 */
[----:B------:R1:W-:Y:S04]  /*b5d0*/  STS [R0+0x2400], R23 ;  /* 0x0024001700007388 */ /* 0x0003e80000000800 */
[----:B------:R-:W-:Y:S04]  /*b5e0*/  STS [R2+0x2000], R32 ;  /* 0x0020002002007388 */ /* 0x000fe80000000800 */
[----:B------:R5:W-:Y:S01]  /*b5f0*/  STS [R2+0x2400], R34 ;  /* 0x0024002202007388 */ /* 0x000be20000000800 */
[----:B-1----:R-:W-:-:S02]  /*b600*/  IADD3 R0, R8, R0, RZ ;  /* 0x0000000008007210 */ /* 0x002fc40007ffe0ff */
[----:B------:R-:W1:Y:S03]  /*b610*/  @P6 MUFU.LG2 R8, R38 ;  /* 0x0000002600086308 */ /* 0x000e660000000c00 */
[----:B------:R-:W-:Y:S01]  /*b620*/  STS [R0], R36 ;  /* 0x0000002400007388 */ /* 0x000fe20000000800 */
[----:B-----5:R-:W-:-:S03]  /*b630*/  @P1 MOV R2, c[0x0][0x210] ;  /* 0x0000840000021a02 */ /* 0x020fc60000000f00 */
[----:B------:R-:W-:Y:S04]  /*b640*/  STS [R0+0x400], R33 ;  /* 0x0004002100007388 */ /* 0x000fe80000000800 */
[----:B------:R-:W-:Y:S01]  /*b650*/  STS [R4], R28 ;  /* 0x0000001c04007388 */ /* 0x000fe20000000800 */
[----:B------:R-:W-:Y:S01]  /*b660*/  @P1 IMAD R2, R2, c[0x0][0x214], RZ ;  /* 0x0000850002021a24 */ /* 0x000fe200078e02ff */
[----:B------:R-:W-:Y:S02]  /*b670*/  @!P1 SEL R2, R5, c[0x0][0x234], !P2 ;  /* 0x00008d0005029a07 */ /* 0x000fe40005000000 */
[----:B------:R-:W-:Y:S01]  /*b680*/  STS [R6], R31 ;  /* 0x0000001f06007388 */ /* 0x000fe20000000800 */
[----:B------:R-:W-:Y:S01]  /*b690*/  ISETP.NE.OR P2, PT, R45, RZ, !P2 ;  /* 0x000000ff2d00720c */ /* 0x000fe20005745670 */
[----:B-1----:R-:W-:Y:S01]  /*b6a0*/  @P6 FMUL.FTZ R8, R8, 0.69314718246459960938 ;  /* 0x3f31721808086820 */ /* 0x002fe20000410000 */
[----:B--2---:R-:W-:Y:S01]  /*b6b0*/  @!P0 SHF.R.S32.HI R5, RZ, 0x1f, R11 ;  /* 0x0000001fff058819 */ /* 0x004fe2000001140b */
[----:B------:R-:W-:Y:S02]  /*b6c0*/  STS [R0+0x2000], R37 ;  /* 0x0020002500007388 */ /* 0x000fe40000000800 */
[----:B------:R-:W-:-:S02]  /*b6d0*/  @P6 FFMA.FTZ R16, R71, c[0x0][0x238], R8 ;  /* 0x00008e0047106a23 */ /* 0x000fc40000010008 */
[----:B------:R1:W-:Y:S01]  /*b6e0*/  STS [R0+0x2400], R35 ;  /* 0x0024002300007388 */ /* 0x0003e20000000800 */
[----:B------:R-:W-:-:S03]  /*b6f0*/  @!P0 IMAD R5, R5, c[0x0][0x1e0], RZ ;  /* 0x0000780005058a24 */ /* 0x000fc600078e02ff */
[----:B------:R2:W-:Y:S01]  /*b700*/  STS [R4+0x2000], R30 ;  /* 0x0020001e04007388 */ /* 0x0005e20000000800 */
[----:B------:R-:W-:-:S03]  /*b710*/  @!P0 IMAD R5, R11, c[0x0][0x1e4], R5 ;  /* 0x000079000b058a24 */ /* 0x000fc600078e0205 */
[----:B------:R5:W-:Y:S04]  /*b720*/  STS [R6+0x2000], R29 ;  /* 0x0020001d06007388 */ /* 0x000be80000000800 */
[----:B------:R-:W-:Y:S01]  /*b730*/  BAR.SYNC.DEFER_BLOCKING 0x0 ;  /* 0x0000000000007b1d */ /* 0x000fe20000010000 */
[----:B-1----:R-:W-:Y:S01]  /*b740*/  @P1 MOV R0, 0x1 ;  /* 0x0000000100001802 */ /* 0x002fe20000000f00 */
[----:B------:R-:W-:Y:S01]  /*b750*/  @!P1 IMAD R0, R2, c[0x0][0x1c0], RZ ;  /* 0x0000700002009a24 */ /* 0x000fe200078e02ff */
[----:B--2---:R-:W-:-:S03]  /*b760*/  LOP3.LUT R4, R44, 0xffffffe0, RZ, 0xc0, !PT ;  /* 0xffffffe02c047812 */ /* 0x004fc600078ec0ff */
[C---:B------:R-:W-:Y:S02]  /*b770*/  IMAD R0, R11.reuse, R0, RZ ;  /* 0x000000000b007224 */ /* 0x040fe400078e02ff */
[----:B-----5:R-:W-:Y:S01]  /*b780*/  @!P0 IMAD.WIDE.U32 R6, R11, c[0x0][0x1e0], RZ ;  /* 0x000078000b068a25 */ /* 0x020fe200078e00ff */
[----:B------:R-:W-:Y:S01]  /*b790*/  IADD3 R9, -R4, R56, RZ ;  /* 0x0000003804097210 */ /* 0x000fe20007ffe1ff */
[----:B------:R1:W2:Y:S02]  /*b7a0*/  LDS.128 R20, [R205] ;  /* 0x00000000cd147984 */ /* 0x0002a40000000c00 */
[----:B------:R-:W-:Y:S01]  /*b7b0*/  @!P0 IMAD.IADD R43, R7, 0x1, R5 ;  /* 0x00000001072b8824 */ /* 0x000fe200078e0205 */
[----:B------:R-:W-:Y:S01]  /*b7c0*/  @!P0 MOV R42, R6 ;  /* 0x00000006002a8202 */ /* 0x000fe20000000f00 */
[----:B------:R-:W-:Y:S01]  /*b7d0*/  @!P2 IMAD R6, R11, c[0x0][0x214], RZ ;  /* 0x000085000b06aa24 */ /* 0x000fe200078e02ff */
[----:B------:R1:W1:Y:S01]  /*b7e0*/  LDS.128 R24, [R205+0x800] ;  /* 0x00080000cd187984 */ /* 0x0002620000000c00 */
[----:B------:R-:W5:Y:S01]  /*b7f0*/  @P3 MUFU.LG2 R11, R41 ;  /* 0x00000029000b3308 */ /* 0x000f620000000c00 */
[----:B------:R-:W-:Y:S01]  /*b800*/  CS2R R4, SRZ ;  /* 0x0000000000047805 */ /* 0x000fe2000001ff00 */
[----:B------:R-:W-:Y:S01]  /*b810*/  SEL R0, R0, RZ, P2 ;  /* 0x000000ff00007207 */ /* 0x000fe20001000000 */
[----:B------:R1:W1:Y:S01]  /*b820*/  LDS.128 R28, [R205+0x1000] ;  /* 0x00100000cd1c7984 */ /* 0x0002620000000c00 */
[----:B------:R-:W-:-:S02]  /*b830*/  @!P2 SEL R7, R6, R247, !P0 ;  /* 0x000000f70607a207 */ /* 0x000fc40004000000 */
[----:B------:R-:W-:Y:S01]  /*b840*/  @P1 MOV R6, c[0x0][0x210] ;  /* 0x0000840000061a02 */ /* 0x000fe20000000f00 */
[----:B------:R1:W1:Y:S01]  /*b850*/  LDS.128 R32, [R205+0x1800] ;  /* 0x00180000cd207984 */ /* 0x0002620000000c00 */
[----:B------:R-:W-:Y:S01]  /*b860*/  @!P1 MOV R6, 0x1 ;  /* 0x0000000100069802 */ /* 0x000fe20000000f00 */
[--C-:B------:R-:W-:Y:S01]  /*b870*/  @!P2 IMAD.MOV.U32 R4, RZ, RZ, R7.reuse ;  /* 0x000000ffff04a224 */ /* 0x100fe200078e0007 */
[----:B------:R-:W-:Y:S01]  /*b880*/  @!P2 SHF.R.S32.HI R5, RZ, 0x1f, R7 ;  /* 0x0000001fff05a819 */ /* 0x000fe20000011407 */
[----:B------:R1:W1:Y:S01]  /*b890*/  LDS.128 R36, [R205+0x2000] ;  /* 0x00200000cd247984 */ /* 0x0002620000000c00 */
[----:B------:R-:W-:Y:S01]  /*b8a0*/  LOP3.LUT P0, RZ, R9, 0x3, RZ, 0xc0, !PT ;  /* 0x0000000309ff7812 */ /* 0x000fe2000780c0ff */
[----:B---3--:R-:W-:Y:S01]  /*b8b0*/  IMAD R7, R13, R6, RZ ;  /* 0x000000060d077224 */ /* 0x008fe200078e02ff */
[----:B------:R-:W-:Y:S01]  /*b8c0*/  MOV R13, 0x7f800000 ;  /* 0x7f800000000d7802 */ /* 0x000fe20000000f00 */
[----:B------:R3:W1:Y:S01]  /*b8d0*/  LDS.128 R44, [R205+0x2800] ;  /* 0x00280000cd2c7984 */ /* 0x0006620000000c00 */
[----:B----4-:R-:W-:-:S02]  /*b8e0*/  IMAD R0, R17, R2, R0 ;  /* 0x0000000211007224 */ /* 0x010fc400078e0200 */
[----:B------:R-:W-:Y:S01]  /*b8f0*/  SHF.L.U32 R2, R7, 0x7, RZ ;  /* 0x0000000707027819 */ /* 0x000fe200000006ff */
[----:B------:R3:W4:Y:S01]  /*b900*/  LDS.128 R48, [R205+0x3000] ;  /* 0x00300000cd307984 */ /* 0x0007220000000c00 */
[----:B------:R-:W-:Y:S02]  /*b910*/  @P4 FMUL.FTZ R9, R12, 0.69314718246459960938 ;  /* 0x3f3172180c094820 */ /* 0x000fe40000410000 */
[----:B------:R-:W-:Y:S01]  /*b920*/  IADD3 R7, P2, P1, R2, R4, R0 ;  /* 0x0000000402077210 */ /* 0x000fe2000795e000 */
[----:B------:R3:W1:Y:S01]  /*b930*/  LDS.128 R52, [R205+0x3800] ;  /* 0x00380000cd347984 */ /* 0x0006620000000c00 */
[----:B------:R-:W-:Y:S01]  /*b940*/  SHF.R.S32.HI R4, RZ, 0x1f, R2 ;  /* 0x0000001fff047819 */ /* 0x000fe20000011402 */
[----:B-----5:R-:W-:Y:S01]  /*b950*/  @P3 FMUL.FTZ R8, R11, 0.69314718246459960938 ;  /* 0x3f3172180b083820 */ /* 0x020fe20000410000 */
[----:B------:R-:W-:Y:S01]  /*b960*/  SHF.R.S32.HI R2, RZ, 0x1f, R0 ;  /* 0x0000001fff027819 */ /* 0x000fe20000011400 */
[----:B------:R-:W-:Y:S02]  /*b970*/  @P4 FFMA.FTZ R13, R69, c[0x0][0x238], R9 ;  /* 0x00008e00450d4a23 */ /* 0x000fe40000010009 */
[----:B------:R-:W-:Y:S01]  /*b980*/  @P3 FFMA.FTZ R14, R3, c[0x0][0x238], R8 ;  /* 0x00008e00030e3a23 */ /* 0x000fe20000010008 */
[----:B------:R-:W-:Y:S01]  /*b990*/  IADD3.X R2, R4, R5, R2, P2, P1 ;  /* 0x0000000504027210 */ /* 0x000fe200017e2402 */
[----:B------:R-:W-:Y:S05]  /*b9a0*/  @P0 BRA `(.L_x_1568) ;  /* 0x0000022000000947 */ /* 0x000fea0003800000 */
[----:B------:R-:W5:Y:S04]  /*b9b0*/  LDL.LU R58, [R1+0x8] ;  /* 0x00000800013a7983 */ /* 0x000f680000300800 */
[----:B------:R-:W5:Y:S02]  /*b9c0*/  LDL.LU R57, [R1+0x1c] ;  /* 0x00001c0001397983 */ /* 0x000f640000300800 */
[----:B-----5:R-:W-:-:S05]  /*b9d0*/  IMAD R0, R57, 0x10, R58 ;  /* 0x0000001039007824 */ /* 0x020fca00078e023a */
        /* <DEDUP_REMOVED lines=12> */
[CC--:B------:R-:W-:Y:S01]  /*baa0*/  @!P5 IADD3 R0, P2, R4.reuse, R7.reuse, RZ ;  /* 0x000000070400d210 */ /* 0x0c0fe20007f5e0ff */
[----:B------:R-:W-:Y:S01]  /*bab0*/  @!P3 IMAD R3, R5, R6, RZ ;  /* 0x000000060503b224 */ /* 0x000fe200078e02ff */
[C---:B------:R-:W-:Y:S02]  /*bac0*/  @!P6 LEA R8, P0, R9.reuse, c[0x0][0x200], 0x2 ;  /* 0x000080000908ea11 */ /* 0x040fe400078010ff */
[----:B------:R-:W-:Y:S02]  /*bad0*/  @!P5 LEA.HI.X.SX32 R4, R4, R2, 0x1, P2 ;  /* 0x000000020404d211 */ /* 0x000fe400010f0eff */
[----:B------:R-:W-:Y:S02]  /*bae0*/  @!P6 LEA.HI.X R9, R9, c[0x0][0x204], R10, 0x2, P0 ;  /* 0x000081000909ea11 */ /* 0x000fe400000f140a */
[----:B------:R-:W-:-:S02]  /*baf0*/  @!P4 IADD3 R5, P1, R11, R7, RZ ;  /* 0x000000070b05c210 */ /* 0x000fc40007f3e0ff */
[C---:B------:R-:W-:Y:S01]  /*bb00*/  @!P5 LEA R6, P2, R0.reuse, c[0x0][0x200], 0x2 ;  /* 0x000080000006da11 */ /* 0x040fe200078410ff */
[----:B------:R3:W-:Y:S01]  /*bb10*/  @!P6 STG.E [R8.64], R16 ;  /* 0x000000100800e986 */ /* 0x0007e2000c101906 */
[----:B------:R-:W-:Y:S02]  /*bb20*/  @!P3 IADD3 R10, P0, R3, R7, RZ ;  /* 0x00000007030ab210 */ /* 0x000fe40007f1e0ff */
[-C--:B------:R-:W-:Y:S02]  /*bb30*/  @!P4 LEA.HI.X.SX32 R11, R11, R2.reuse, 0x1, P1 ;  /* 0x000000020b0bc211 */ /* 0x080fe400008f0eff */
[----:B------:R-:W-:Y:S02]  /*bb40*/  @!P5 LEA.HI.X R7, R0, c[0x0][0x204], R4, 0x2, P2 ;  /* 0x000081000007da11 */ /* 0x000fe400010f1404 */
[----:B------:R-:W-:Y:S02]  /*bb50*/  @!P3 LEA.HI.X.SX32 R3, R3, R2, 0x1, P0 ;  /* 0x000000020303b211 */ /* 0x000fe400000f0eff */
[----:B------:R-:W-:Y:S01]  /*bb60*/  @!P4 LEA R4, P1, R5, c[0x0][0x200], 0x2 ;  /* 0x000080000504ca11 */ /* 0x000fe200078210ff */
[----:B------:R3:W-:Y:S01]  /*bb70*/  @!P5 STG.E [R6.64], R15 ;  /* 0x0000000f0600d986 */ /* 0x0007e2000c101906 */
[----:B------:R-:W-:-:S02]  /*bb80*/  @!P3 LEA R2, P0, R10, c[0x0][0x200], 0x2 ;  /* 0x000080000a02ba11 */ /* 0x000fc400078010ff */
[----:B------:R-:W-:Y:S02]  /*bb90*/  @!P4 LEA.HI.X R5, R5, c[0x0][0x204], R11, 0x2, P1 ;  /* 0x000081000505ca11 */ /* 0x000fe400008f140b */
[----:B------:R-:W-:-:S03]  /*bba0*/  @!P3 LEA.HI.X R3, R10, c[0x0][0x204], R3, 0x2, P0 ;  /* 0x000081000a03ba11 */ /* 0x000fc600000f1403 */
[----:B------:R3:W-:Y:S04]  /*bbb0*/  @!P4 STG.E [R4.64], R13 ;  /* 0x0000000d0400c986 */ /* 0x0007e8000c101906 */
[----:B------:R3:W-:Y:S02]  /*bbc0*/  @!P3 STG.E [R2.64], R14 ;  /* 0x0000000e0200b986 */ /* 0x0007e4000c101906 */
.L_x_1568:
[----:B------:R-:W-:Y:S05]  /*bbd0*/  BSYNC B0 ;  /* 0x0000000000007941 */ /* 0x000fea0003800000 */
.L_x_1567:
[C---:B---3--:R-:W-:Y:S01]  /*bbe0*/  IADD3 R2, P0, R240.reuse, R42, RZ ;  /* 0x0000002af0027210 */ /* 0x048fe20007f1e0ff */
[----:B------:R-:W-:Y:S01]  /*bbf0*/  BSSY B0, `(.L_x_1569) ;  /* 0x0000012000007945 */ /* 0x000fe20003800000 */
[----:B------:R-:W-:Y:S02]  /*bc00*/  ISETP.GE.AND P1, PT, R240, c[0x0][0x220], PT ;  /* 0x00008800f0007a0c */ /* 0x000fe40003f26270 */
        /* <DEDUP_REMOVED lines=16> */
.L_x_1570:
[----:B------:R-:W-:Y:S05]  /*bd10*/  BSYNC B0 ;  /* 0x0000000000007941 */ /* 0x000fea0003800000 */
.L_x_1569:
[----:B------:R-:W3:Y:S01]  /*bd20*/  LDL.LU R0, [R1] ;  /* 0x0000000001007983 */ /* 0x000ee20000300800 */
[----:B------:R-:W-:Y:S01]  /*bd30*/  BSSY B0, `(.L_x_1571) ;  /* 0x000000e000007945 */ /* 0x000fe20003800000 */
[----:B---3--:R-:W-:-:S13]  /*bd40*/  ISETP.GE.OR P0, PT, R0, R239, P1 ;  /* 0x000000ef0000720c */ /* 0x008fda0000f06670 */
        /* <DEDUP_REMOVED lines=12> */
.L_x_1572:
[----:B------:R-:W-:Y:S05]  /*be10*/  BSYNC B0 ;  /* 0x0000000000007941 */ /* 0x000fea0003800000 */
.L_x_1571:
        /* <DEDUP_REMOVED lines=14> */
.L_x_1574:
[----:B------:R-:W-:Y:S05]  /*bf00*/  BSYNC B0 ;  /* 0x0000000000007941 */ /* 0x000fea0003800000 */
.L_x_1573:
        /* <DEDUP_REMOVED lines=15> */
.L_x_1576:
[----:B------:R-:W-:Y:S05]  /*c000*/  BSYNC B0 ;  /* 0x0000000000007941 */ /* 0x000fea0003800000 */
.L_x_1575:
        /* <DEDUP_REMOVED lines=15> */
.L_x_1578:
[----:B------:R-:W-:Y:S05]  /*c100*/  BSYNC B0 ;  /* 0x0000000000007941 */ /* 0x000fea0003800000 */
.L_x_1577:
        /* <DEDUP_REMOVED lines=15> */
.L_x_1580:
[----:B------:R-:W-:Y:S05]  /*c200*/  BSYNC B0 ;  /* 0x0000000000007941 */ /* 0x000fea0003800000 */
.L_x_1579:
        /* <DEDUP_REMOVED lines=15> */
.L_x_1582:
[----:B------:R-:W-:Y:S05]  /*c300*/  BSYNC B0 ;  /* 0x0000000000007941 */ /* 0x000fea0003800000 */
.L_x_1581:
[----:B------:R-:W3:Y:S02]  /*c310*/  LDL.LU R0, [R1+0xc] ;  /* 0x00000c0001007983 */ /* 0x000ee40000300800 */
        /* <DEDUP_REMOVED lines=14> */
.L_x_1525:
[----:B-1----:R-:W1:Y:S01]  /*c400*/  LDC.U8 R4, c[0x0][0x329] ;  /* 0x0000ca40ff047b82 */ /* 0x002e620000000000 */
[----:B------:R-:W2:Y:S01]  /*c410*/  S2R R9, SR_TID.X ;  /* 0x0000000000097919 */ /* 0x000ea20000002100 */
[----:B------:R-:W-:Y:S01]  /*c420*/  ISETP.NE.AND P4, PT, R247, -0x1, PT ;  /* 0xfffffffff700780c */ /* 0x000fe20003f85270 */
[----:B------:R-:W-:Y:S01]  /*c430*/  BSSY B0, `(.L_x_1583) ;  /* 0x0000040000007945 */ /* 0x000fe20003800000 */
[----:B------:R-:W-:-:S04]  /*c440*/  IADD3 R14, -R251, R162, RZ ;  /* 0x000000a2fb0e7210 */ /* 0x000fc80007ffe1ff */
[----:B------:R-:W3:Y:S07]  /*c450*/  LDC.U8 R0, c[0x0][0x328] ;  /* 0x0000ca00ff007b82 */ /* 0x000eee0000000000 */
[----:B------:R-:W-:-:S04]  /*c460*/  @P4 IMAD.WIDE.U32 R2, R247, c[0x0][0x1e8], RZ ;  /* 0x00007a00f7024a25 */ /* 0x000fc800078e00ff */
[----:B------:R-:W-:Y:S01]  /*c470*/  @P4 IMAD R5, R247, c[0x0][0x1ec], R3 ;  /* 0x00007b00f7054a24 */ /* 0x000fe200078e0203 */
[----:B-1----:R-:W-:Y:S02]  /*c480*/  ISETP.NE.AND P0, PT, R4, RZ, PT ;  /* 0x000000ff0400720c */ /* 0x002fe40003f05270 */
[----:B--2---:R-:W-:-:S04]  /*c490*/  SHF.R.S32.HI R10, RZ, 0x1f, R9 ;  /* 0x0000001fff0a7819 */ /* 0x004fc80000011409 */
[----:B------:R-:W-:Y:S02]  /*c4a0*/  LEA.HI R10, R10, R9, RZ, 0x3 ;  /* 0x000000090a0a7211 */ /* 0x000fe400078f18ff */
[----:B---3--:R-:W-:Y:S02]  /*c4b0*/  ISETP.NE.AND P3, PT, R0, RZ, PT ;  /* 0x000000ff0000720c */ /* 0x008fe40003f65270 */
[----:B------:R-:W-:Y:S02]  /*c4c0*/  @!P4 SHF.R.S32.HI R0, RZ, 0x1f, R22 ;  /* 0x0000001fff00c819 */ /* 0x000fe40000011416 */
[----:B------:R-:W-:Y:S01]  /*c4d0*/  ISETP.NE.OR P2, PT, R4, RZ, !P3 ;  /* 0x000000ff0400720c */ /* 0x000fe20005f45670 */
[----:B------:R-:W-:Y:S01]  /*c4e0*/  @P0 IMAD.MOV.U32 R8, RZ, RZ, c[0x0][0x210] ;  /* 0x00008400ff080624 */ /* 0x000fe200078e00ff */
[----:B------:R-:W-:Y:S01]  /*c4f0*/  LOP3.LUT R7, R10, 0xfffffff8, RZ, 0xc0, !PT ;  /* 0xfffffff80a077812 */ /* 0x000fe200078ec0ff */
[----:B------:R-:W-:Y:S01]  /*c500*/  @!P4 IMAD R0, R0, c[0x0][0x1e0], RZ ;  /* 0x000078000000ca24 */ /* 0x000fe200078e02ff */
[----:B------:R-:W-:Y:S01]  /*c510*/  ISETP.NE.OR P1, PT, R247, -0x1, P2 ;  /* 0xfffffffff700780c */ /* 0x000fe20001725670 */
[----:B------:R-:W-:Y:S01]  /*c520*/  @!P0 IMAD.MOV.U32 R6, RZ, RZ, c[0x0][0x214] ;  /* 0x00008500ff068624 */ /* 0x000fe200078e00ff */
[----:B------:R-:W-:Y:S01]  /*c530*/  SHF.R.S32.HI R10, RZ, 0x3, R10 ;  /* 0x00000003ff0a7819 */ /* 0x000fe2000001140a */
[----:B------:R-:W-:Y:S01]  /*c540*/  @P4 IMAD.MOV.U32 R4, RZ, RZ, R2 ;  /* 0x000000ffff044224 */ /* 0x000fe200078e0002 */
[----:B------:R-:W-:Y:S01]  /*c550*/  @P0 MOV R15, c[0x0][0x210] ;  /* 0x00008400000f0a02 */ /* 0x000fe20000000f00 */
[----:B------:R-:W-:Y:S01]  /*c560*/  @!P4 IMAD.WIDE.U32 R2, R22, c[0x0][0x1e0], RZ ;  /* 0x000078001602ca25 */ /* 0x000fe200078e00ff */
[----:B------:R-:W-:-:S03]  /*c570*/  SHF.R.S32.HI R11, RZ, 0x1f, R10 ;  /* 0x0000001fff0b7819 */ /* 0x000fc6000001140a */
[----:B------:R-:W-:Y:S01]  /*c580*/  @!P4 IMAD R0, R22, c[0x0][0x1e4], R0 ;  /* 0x000079001600ca24 */ /* 0x000fe200078e0200 */
[----:B------:R-:W-:Y:S01]  /*c590*/  @!P4 MOV R4, R2 ;  /* 0x000000020004c202 */ /* 0x000fe20000000f00 */
[----:B------:R-:W-:Y:S01]  /*c5a0*/  @P0 IMAD R8, R8, c[0x0][0x214], RZ ;  /* 0x0000850008080a24 */ /* 0x000fe200078e02ff */
[----:B------:R-:W-:Y:S01]  /*c5b0*/  @!P0 SEL R8, R6, c[0x0][0x234], !P3 ;  /* 0x00008d0006088a07 */ /* 0x000fe20005800000 */
[----:B------:R-:W-:Y:S01]  /*c5c0*/  IMAD.IADD R18, R9, 0x1, -R7 ;  /* 0x0000000109127824 */ /* 0x000fe200078e0a07 */
[----:B------:R-:W-:Y:S01]  /*c5d0*/  SHF.R.S32.HI R7, RZ, 0x1f, R16 ;  /* 0x0000001fff077819 */ /* 0x000fe20000011410 */
[----:B------:R-:W-:Y:S02]  /*c5e0*/  @!P4 IMAD.IADD R5, R3, 0x1, R0 ;  /* 0x000000010305c824 */ /* 0x000fe400078e0200 */
[----:B------:R-:W-:Y:S01]  /*c5f0*/  IMAD.SHL.U32 R0, R18, 0x8, RZ ;  /* 0x0000000812007824 */ /* 0x000fe200078e00ff */
[----:B------:R-:W-:Y:S01]  /*c600*/  CS2R R2, SRZ ;  /* 0x0000000000027805 */ /* 0x000fe2000001ff00 */
[----:B------:R-:W-:-:S02]  /*c610*/  @P0 IMAD.MOV.U32 R6, RZ, RZ, 0x1 ;  /* 0x00000001ff060424 */ /* 0x000fc400078e00ff */
        /* <DEDUP_REMOVED lines=9> */
[----:B------:R-:W-:Y:S01]  /*c6b0*/  SEL R7, R6, RZ, P2 ;  /* 0x000000ff06077207 */ /* 0x000fe20001000000 */
[----:B------:R-:W-:Y:S01]  /*c6c0*/  IMAD R9, R16, c[0x0][0x1f4], R0 ;  /* 0x00007d0010097a24 */ /* 0x000fe200078e0200 */
[----:B------:R-:W-:Y:S01]  /*c6d0*/  ISETP.GE.AND P0, PT, R10, R14, PT ;  /* 0x0000000e0a00720c */ /* 0x000fe20003f06270 */
[--C-:B------:R-:W-:Y:S01]  /*c6e0*/  @!P2 IMAD.MOV.U32 R2, RZ, RZ, R247.reuse ;  /* 0x000000ffff02a224 */ /* 0x100fe200078e00f7 */
[----:B------:R-:W-:Y:S01]  /*c6f0*/  @!P2 SHF.R.S32.HI R3, RZ, 0x1f, R247 ;  /* 0x0000001fff03a819 */ /* 0x000fe200000114f7 */
[----:B------:R-:W-:Y:S01]  /*c700*/  IMAD R6, R251, R15, RZ ;  /* 0x0000000ffb067224 */ /* 0x000fe200078e02ff */
[----:B------:R-:W-:Y:S01]  /*c710*/  P2R R27, PR, RZ, 0x1 ;  /* 0x00000001ff1b7803 */ /* 0x000fe20000000000 */
[----:B------:R-:W-:-:S02]  /*c720*/  IMAD R0, R16, R8, R7 ;  /* 0x0000000810007224 */ /* 0x000fc400078e0207 */
        /* <DEDUP_REMOVED lines=16> */
.L_x_1584:
[----:B------:R-:W-:Y:S05]  /*c830*/  BSYNC B0 ;  /* 0x0000000000007941 */ /* 0x000fea0003800000 */
.L_x_1583:
        /* <DEDUP_REMOVED lines=17> */
.L_x_1586:
[----:B------:R-:W-:Y:S05]  /*c950*/  BSYNC B0 ;  /* 0x0000000000007941 */ /* 0x000fea0003800000 */
.L_x_1585:
        /* <DEDUP_REMOVED lines=16> */
.L_x_1588:
[----:B------:R-:W-:Y:S05]  /*ca60*/  BSYNC B0 ;  /* 0x0000000000007941 */ /* 0x000fea0003800000 */
.L_x_1587:
        /* <DEDUP_REMOVED lines=16> */
.L_x_1590:
[----:B------:R-:W-:Y:S05]  /*cb70*/  BSYNC B0 ;  /* 0x0000000000007941 */ /* 0x000fea0003800000 */
.L_x_1589:
        /* <DEDUP_REMOVED lines=16> */
.L_x_1592:
[----:B------:R-:W-:Y:S05]  /*cc80*/  BSYNC B0 ;  /* 0x0000000000007941 */ /* 0x000fea0003800000 */
.L_x_1591:
        /* <DEDUP_REMOVED lines=16> */
.L_x_1594:
[----:B------:R-:W-:Y:S05]  /*cd90*/  BSYNC B0 ;  /* 0x0000000000007941 */ /* 0x000fea0003800000 */
.L_x_1593:
        /* <DEDUP_REMOVED lines=16> */
.L_x_1596:
[----:B------:R-:W-:Y:S05]  /*cea0*/  BSYNC B0 ;  /* 0x0000000000007941 */ /* 0x000fea0003800000 */
.L_x_1595:
        /* <DEDUP_REMOVED lines=16> */
.L_x_1598:
[----:B------:R-:W-:Y:S05]  /*cfb0*/  BSYNC B0 ;  /* 0x0000000000007941 */ /* 0x000fea0003800000 */
.L_x_1597:
        /* <DEDUP_REMOVED lines=72> */
.L_x_1599:
        /* <DEDUP_REMOVED lines=12> */
.L_x_2136:


//--------------------- .text._ZN5flash16flash_fwd_kernelI23Flash_fwd_kernel_traitsILi64ELi128ELi64ELi4ELb0ELb0EN7cutlass10bfloat16_tE19Flash_kernel_traitsILi64ELi128ELi64ELi4ES3_EELb1ELb0ELb1ELb0ELb0ELb1ELb0ELb0EEEvNS_16Flash_fwd_paramsE --------------------------
	.section	.text._ZN5flash16flash_fwd_kernelI23Flash_fwd_kernel_traitsILi64ELi128ELi64ELi4ELb0ELb0EN7cutlass10bfloat16_tE19Flash_kernel_traitsILi64ELi128ELi64ELi4ES3_EELb1ELb0ELb1ELb0ELb0ELb1ELb0ELb0EEEvNS_16Flash_fwd_paramsE,"ax",@progbits
	.sectioninfo	@"SHI_REGISTERS=255"
	.align	128
        .global         _ZN5flash16flash_fwd_kernelI23Flash_fwd_kernel_traitsILi64ELi128ELi64ELi4ELb0ELb0EN7cutlass10bfloat16_tE19Flash_kernel_traitsILi64ELi128ELi64ELi4ES3_EELb1ELb0ELb1ELb0ELb0ELb1ELb0ELb0EEEvNS_16Flash_fwd_paramsE
        .type           _ZN5flash16flash_fwd_kernelI23Flash_fwd_kernel_traitsILi64ELi128ELi64ELi4ELb0ELb0EN7cutlass10bfloat16_tE19Flash_kernel_traitsILi64ELi128ELi64ELi4ES3_EELb1ELb0ELb1ELb0ELb0ELb1ELb0ELb0EEEvNS_16Flash_fwd_paramsE,@function
        .size           _ZN5flash16flash_fwd_kernelI23Flash_fwd_kernel_traitsILi64ELi128ELi64ELi4ELb0ELb0EN7cutlass10bfloat16_tE19Flash_kernel_traitsILi64ELi128ELi64ELi4ES3_EELb1ELb0ELb1ELb0ELb0ELb1ELb0ELb0EEEvNS_16Flash_fwd_paramsE,(.L_x_2137 - _ZN5flash16flash_fwd_kernelI23Flash_fwd_kernel_traitsILi64ELi128ELi64ELi4ELb0ELb0EN7cutlass10bfloat16_tE19Flash_kernel_traitsILi64ELi128ELi64ELi4ES3_EELb1ELb0ELb1ELb0ELb0ELb1ELb0ELb0EEEvNS_16Flash_fwd_paramsE)
        .other          _ZN5flash16flash_fwd_kernelI23Flash_fwd_kernel_traitsILi64ELi128ELi64ELi4ELb0ELb0EN7cutlass10bfloat16_tE19Flash_kernel_traitsILi64ELi128ELi64ELi4ES3_EELb1ELb0ELb1ELb0ELb0ELb1ELb0ELb0EEEvNS_16Flash_fwd_paramsE,@"STO_CUDA_ENTRY STV_DEFAULT"
_ZN5flash16flash_fwd_kernelI23Flash_fwd_kernel_traitsILi64ELi128ELi64ELi4ELb0ELb0EN7cutlass10bfloat16_tE19Flash_kernel_traitsILi64ELi128ELi64ELi4ES3_EELb1ELb0ELb1ELb0ELb0ELb1ELb0ELb0EEEvNS_16Flash_fwd_paramsE:
.text._ZN5flash16flash_fwd_kernelI23Flash_fwd_kernel_traitsILi64ELi128ELi64ELi4ELb0ELb0EN7cutlass10bfloat16_tE19Flash_kernel_traitsILi64ELi128ELi64ELi4ES3_EELb1ELb0ELb1ELb0ELb0ELb1ELb0ELb0EEEvNS_16Flash_fwd_paramsE:
        /* <DEDUP_REMOVED lines=72> */
.L_x_1600:
[----:B------:R-:W-:Y:S02]  /*0480*/  MOV R0, c[0x0][0x218] ;  /* 0x0000860000007a02 */ /* 0x000fe40000000f00 */
.L_x_1601:
        /* <DEDUP_REMOVED lines=34> */
[----:B------:R-:W-:Y:S01]  /*06b0*/  IMAD.IADD R14, R53, 0x1, -R142 ;  /* 0x00000001350e7824 */ /* 0x000fe200078e0a8e */
[----:B-1--4-:R-:W-:Y:S01]  /*06c0*/  LEA.HI R10, R32, R141, RZ, 0x3 ;  /* 0x0000008d200a7211 */ /* 0x012fe200078f18ff */
[----:B------:R-:W-:Y:S03]  /*06d0*/  BSSY B0, `(.L_x_1603) ;  /* 0x000003a000007945 */ /* 0x000fe60003800000 */
[----:B------:R-:W-:Y:S01]  /*06e0*/  LOP3.LUT R9, R10, 0x1ffffff8, RZ, 0xc0, !PT ;  /* 0x1ffffff80a097812 */ /* 0x000fe200078ec0ff */
[----:B------:R-:W1:Y:S01]  /*06f0*/  LDC.U8 R2, c[0x0][0x328] ;  /* 0x0000ca00ff027b82 */ /* 0x000e620000000000 */
[----:B------:R-:W-:-:S04]  /*0700*/  SHF.R.S32.HI R10, RZ, 0x3, R10 ;  /* 0x00000003ff0a7819 */ /* 0x000fc8000001140a */
[----:B------:R-:W-:Y:S01]  /*0710*/  SHF.R.S32.HI R11, RZ, 0x1f, R10 ;  /* 0x0000001fff0b7819 */ /* 0x000fe2000001140a */
[----:B------:R-:W-:Y:S01]  /*0720*/  @!P0 IMAD.WIDE.U32 R6, R13, c[0x0][0x1e0], RZ ;  /* 0x000078000d068a25 */ /* 0x000fe200078e00ff */
[----:B--2---:R-:W-:Y:S02]  /*0730*/  ISETP.NE.AND P2, PT, R0, RZ, PT ;  /* 0x000000ff0000720c */ /* 0x004fe40003f45270 */
[----:B-1----:R-:W-:-:S04]  /*0740*/  ISETP.NE.AND P3, PT, R2, RZ, PT ;  /* 0x000000ff0200720c */ /* 0x002fc80003f65270 */
[----:B------:R-:W-:-:S07]  /*0750*/  ISETP.EQ.AND P3, PT, R0, RZ, P3 ;  /* 0x000000ff0000720c */ /* 0x000fce0001f62270 */
[----:B------:R-:W-:Y:S01]  /*0760*/  @P2 IMAD.MOV.U32 R8, RZ, RZ, c[0x0][0x210] ;  /* 0x00008400ff082624 */ /* 0x000fe200078e00ff */
[----:B------:R-:W-:Y:S01]  /*0770*/  @!P2 ISETP.NE.AND P1, PT, R2, RZ, PT ;  /* 0x000000ff0200a20c */ /* 0x000fe20003f25270 */
[C---:B------:R-:W-:Y:S01]  /*0780*/  @P0 IMAD.WIDE.U32 R2, R25.reuse, c[0x0][0x1e8], RZ ;  /* 0x00007a0019020a25 */ /* 0x040fe200078e00ff */
[----:B------:R-:W-:Y:S02]  /*0790*/  @!P0 SHF.R.S32.HI R0, RZ, 0x1f, R13 ;  /* 0x0000001fff008819 */ /* 0x000fe4000001140d */
[----:B------:R-:W-:Y:S01]  /*07a0*/  @!P0 MOV R2, R6 ;  /* 0x0000000600028202 */ /* 0x000fe20000000f00 */
[----:B------:R-:W-:Y:S02]  /*07b0*/  @P0 IMAD R5, R25, c[0x0][0x1ec], R3 ;  /* 0x00007b0019050a24 */ /* 0x000fe400078e0203 */
[----:B------:R-:W-:Y:S02]  /*07c0*/  @!P0 IMAD R4, R0, c[0x0][0x1e0], RZ ;  /* 0x0000780000048a24 */ /* 0x000fe400078e02ff */
[----:B------:R-:W-:-:S02]  /*07d0*/  @!P2 IMAD.MOV.U32 R3, RZ, RZ, c[0x0][0x214] ;  /* 0x00008500ff03a624 */ /* 0x000fc400078e00ff */
[----:B------:R-:W-:Y:S01]  /*07e0*/  IMAD.IADD R0, R141, 0x1, -R9 ;  /* 0x000000018d007824 */ /* 0x000fe200078e0a09 */
[----:B------:R-:W-:Y:S01]  /*07f0*/  SHF.R.S32.HI R9, RZ, 0x1f, R16 ;  /* 0x0000001fff097819 */ /* 0x000fe20000011410 */
[----:B------:R-:W-:Y:S02]  /*0800*/  @!P0 IMAD R4, R13, c[0x0][0x1e4], R4 ;  /* 0x000079000d048a24 */ /* 0x000fe400078e0204 */
[----:B------:R-:W-:Y:S01]  /*0810*/  @P2 IMAD R8, R8, c[0x0][0x214], RZ ;  /* 0x0000850008082a24 */ /* 0x000fe200078e02ff */
[----:B------:R-:W-:Y:S01]  /*0820*/  @!P2 SEL R8, R3, c[0x0][0x234], !P1 ;  /* 0x00008d000308aa07 */ /* 0x000fe20004800000 */
[----:B------:R-:W-:Y:S01]  /*0830*/  IMAD.SHL.U32 R0, R0, 0x8, RZ ;  /* 0x0000000800007824 */ /* 0x000fe200078e00ff */
[----:B------:R-:W-:Y:S01]  /*0840*/  @!P0 IADD3 R5, R7, R4, RZ ;  /* 0x0000000407058210 */ /* 0x000fe20007ffe0ff */
[----:B------:R-:W-:Y:S02]  /*0850*/  @P2 IMAD.MOV.U32 R3, RZ, RZ, 0x1 ;  /* 0x00000001ff032424 */ /* 0x000fe400078e00ff */
[----:B------:R-:W-:Y:S01]  /*0860*/  @!P2 IMAD R3, R8, c[0x0][0x1c0], RZ ;  /* 0x000070000803aa24 */ /* 0x000fe200078e02ff */
[----:B------:R-:W-:Y:S01]  /*0870*/  IADD3 R4, P1, R0, R2, RZ ;  /* 0x0000000200047210 */ /* 0x000fe20007f3e0ff */
[----:B------:R-:W-:-:S02]  /*0880*/  @P3 IMAD R7, R13, c[0x0][0x214], RZ ;  /* 0x000085000d073a24 */ /* 0x000fc400078e02ff */
[----:B------:R-:W-:Y:S01]  /*0890*/  @P2 IMAD.MOV.U32 R15, RZ, RZ, c[0x0][0x210] ;  /* 0x00008400ff0f2624 */ /* 0x000fe200078e00ff */
[----:B------:R-:W-:Y:S01]  /*08a0*/  LEA.HI.X.SX32 R5, R0, R5, 0x1, P1 ;  /* 0x0000000500057211 */ /* 0x000fe200008f0eff */
[----:B------:R-:W-:Y:S01]  /*08b0*/  IMAD R0, R13, R3, RZ ;  /* 0x000000030d007224 */ /* 0x000fe200078e02ff */
[----:B------:R-:W-:Y:S01]  /*08c0*/  @!P2 MOV R15, 0x1 ;  /* 0x00000001000fa802 */ /* 0x000fe20000000f00 */
[----:B------:R-:W-:Y:S01]  /*08d0*/  @!P3 CS2R R2, SRZ ;  /* 0x000000000002b805 */ /* 0x000fe2000001ff00 */
[----:B------:R-:W-:Y:S01]  /*08e0*/  @P3 SEL R7, R7, R25, !P0 ;  /* 0x0000001907073207 */ /* 0x000fe20004000000 */
[----:B------:R-:W-:Y:S01]  /*08f0*/  IMAD R9, R9, c[0x0][0x1f0], RZ ;  /* 0x00007c0009097a24 */ /* 0x000fe200078e02ff */
[----:B------:R-:W-:Y:S01]  /*0900*/  SEL R0, R0, RZ, !P3 ;  /* 0x000000ff00007207 */ /* 0x000fe20005800000 */
[----:B------:R-:W-:Y:S01]  /*0910*/  IMAD R6, R142, R15, RZ ;  /* 0x0000000f8e067224 */ /* 0x000fe200078e02ff */
[----:B------:R-:W-:Y:S01]  /*0920*/  ISETP.GE.AND P2, PT, R10, R14, PT ;  /* 0x0000000e0a00720c */ /* 0x000fe20003f46270 */
[--C-:B------:R-:W-:Y:S01]  /*0930*/  @P3 IMAD.MOV.U32 R2, RZ, RZ, R7.reuse ;  /* 0x000000ffff023224 */ /* 0x100fe200078e0007 */
[----:B------:R-:W-:Y:S01]  /*0940*/  @P3 SHF.R.S32.HI R3, RZ, 0x1f, R7 ;  /* 0x0000001fff033819 */ /* 0x000fe20000011407 */
[----:B------:R-:W-:-:S02]  /*0950*/  IMAD R0, R16, R8, R0 ;  /* 0x0000000810007224 */ /* 0x000fc400078e0200 */
[C---:B------:R-:W-:Y:S02]  /*0960*/  IMAD R9, R16.reuse, c[0x0][0x1f4], R9 ;  /* 0x00007d0010097a24 */ /* 0x040fe400078e0209 */
[----:B------:R-:W-:Y:S01]  /*0970*/  IMAD.WIDE.U32 R12, R16, c[0x0][0x1f0], R4 ;  /* 0x00007c00100c7a25 */ /* 0x000fe200078e0004 */
[----:B------:R-:W-:Y:S02]  /*0980*/  IADD3 R18, P1, P0, R6, R2, R0 ;  /* 0x0000000206127210 */ /* 0x000fe4000783e000 */
[----:B------:R-:W-:Y:S01]  /*0990*/  SHF.R.S32.HI R4, RZ, 0x1f, R6 ;  /* 0x0000001fff047819 */ /* 0x000fe20000011406 */
[----:B------:R-:W-:Y:S01]  /*09a0*/  IMAD.WIDE R6, R143, 0x80, R10 ;  /* 0x000000808f067825 */ /* 0x000fe200078e020a */
[----:B------:R-:W-:Y:S02]  /*09b0*/  SHF.R.S32.HI R0, RZ, 0x1f, R0 ;  /* 0x0000001fff007819 */ /* 0x000fe40000011400 */
[----:B------:R-:W-:Y:S02]  /*09c0*/  IADD3 R9, R13, R9, RZ ;  /* 0x000000090d097210 */ /* 0x000fe40007ffe0ff */
        /* <DEDUP_REMOVED lines=10> */
.L_x_1604:
[----:B------:R-:W-:Y:S05]  /*0a70*/  BSYNC B0 ;  /* 0x0000000000007941 */ /* 0x000fea0003800000 */
.L_x_1603:
        /* <DEDUP_REMOVED lines=15> */
.L_x_1606:
[----:B------:R-:W-:Y:S05]  /*0b70*/  BSYNC B0 ;  /* 0x0000000000007941 */ /* 0x000fea0003800000 */
.L_x_1605:
        /* <DEDUP_REMOVED lines=15> */
.L_x_1608:
[----:B------:R-:W-:Y:S05]  /*0c70*/  BSYNC B0 ;  /* 0x0000000000007941 */ /* 0x000fea0003800000 */
.L_x_1607:
        /* <DEDUP_REMOVED lines=15> */
.L_x_1610:
[----:B------:R-:W-:Y:S05]  /*0d70*/  BSYNC B0 ;  /* 0x0000000000007941 */ /* 0x000fea0003800000 */
.L_x_1609:
        /* <DEDUP_REMOVED lines=15> */
.L_x_1612:
[----:B------:R-:W-:Y:S05]  /*0e70*/  BSYNC B0 ;  /* 0x0000000000007941 */ /* 0x000fea0003800000 */
.L_x_1611:
        /* <DEDUP_REMOVED lines=15> */
.L_x_1614:
[----:B------:R-:W-:Y:S05]  /*0f70*/  BSYNC B0 ;  /* 0x0000000000007941 */ /* 0x000fea0003800000 */
.L_x_1613:
        /* <DEDUP_REMOVED lines=15> */
.L_x_1616:
[----:B------:R-:W-:Y:S05]  /*1070*/  BSYNC B0 ;  /* 0x0000000000007941 */ /* 0x000fea0003800000 */
.L_x_1615:
        /* <DEDUP_REMOVED lines=15> */
.L_x_1618:
[----:B------:R-:W-:Y:S05]  /*1170*/  BSYNC B0 ;  /* 0x0000000000007941 */ /* 0x000fea0003800000 */
.L_x_1617:
        /* <DEDUP_REMOVED lines=40> */
[----:B--2---:R-:W-:-:S03]  /*1400*/  @!P3 IMAD.MOV.U32 R10, RZ, RZ, 0x7f800000 ;  /* 0x7f800000ff0ab424 */ /* 0x004fc600078e00ff */
        /* <DEDUP_REMOVED lines=26> */
.L_x_1602:
        /* <DEDUP_REMOVED lines=28> */
.L_x_1619:
        /* <DEDUP_REMOVED lines=42> */
.L_x_1620:
[----:B------:R-:W-:Y:S01]  /*1a10*/  LEA.HI R0, R32, R141, RZ, 0x3 ;  /* 0x0000008d20007211 */ /* 0x000fe200078f18ff */
[----:B------:R-:W-:Y:S01]  /*1a20*/  IMAD.IADD R39, R53, 0x1, -R142 ;  /* 0x0000000135277824 */ /* 0x000fe200078e0a8e */
[----:B------:R-:W-:Y:S01]  /*1a30*/  IADD3 R135, R242, -0x1, RZ ;  /* 0xfffffffff2877810 */ /* 0x000fe20007ffe0ff */
[----:B------:R-:W-:Y:S01]  /*1a40*/  UMOV UR19, 0x6 ;  /* 0x0000000600137882 */ /* 0x000fe20000000000 */
[----:B------:R-:W-:Y:S01]  /*1a50*/  SHF.R.S32.HI R34, RZ, 0x3, R0 ;  /* 0x00000003ff227819 */ /* 0x000fe20000011400 */
[----:B------:R-:W-:Y:S01]  /*1a60*/  ULDC.64 UR6, c[0x0][0x198] ;  /* 0x0000660000067ab9 */ /* 0x000fe20000000a00 */
[----:B------:R-:W-:Y:S01]  /*1a70*/  LOP3.LUT R2, R0, 0xfffffff8, RZ, 0xc0, !PT ;  /* 0xfffffff800027812 */ /* 0x000fe200078ec0ff */
[----:B------:R-:W-:Y:S01]  /*1a80*/  STL [R1+0x50], R39 ;  /* 0x0000502701007387 */ /* 0x000fe20000100800 */
[C---:B------:R-:W-:Y:S01]  /*1a90*/  IADD3 R38, R34.reuse, 0x10, RZ ;  /* 0x0000001022267810 */ /* 0x040fe20007ffe0ff */
[----:B------:R-:W-:Y:S01]  /*1aa0*/  IMAD.SHL.U32 R0, R34, 0x40, RZ ;  /* 0x0000004022007824 */ /* 0x000fe200078e00ff */
[----:B------:R-:W-:Y:S01]  /*1ab0*/  SHF.R.S32.HI R35, RZ, 0x1f, R34 ;  /* 0x0000001fff237819 */ /* 0x000fe20000011422 */
[----:B------:R-:W-:Y:S01]  /*1ac0*/  IMAD.IADD R31, R141, 0x1, -R2 ;  /* 0x000000018d1f7824 */ /* 0x000fe200078e0a02 */
[----:B------:R-:W-:Y:S01]  /*1ad0*/  ISETP.GE.AND P0, PT, R38, R39, PT ;  /* 0x000000272600720c */ /* 0x000fe20003f06270 */
[----:B------:R-:W-:Y:S01]  /*1ae0*/  STL [R1+0x7c], R38 ;  /* 0x00007c2601007387 */ /* 0x000fe20000100800 */
[----:B------:R-:W-:Y:S01]  /*1af0*/  LOP3.LUT R2, R0, 0x1c0, RZ, 0xc0, !PT ;  /* 0x000001c000027812 */ /* 0x000fe200078ec0ff */
[----:B------:R-:W-:Y:S01]  /*1b00*/  IMAD.SHL.U32 R40, R31, 0x8, RZ ;  /* 0x000000081f287824 */ /* 0x000fe200078e00ff */
[C---:B------:R-:W-:Y:S01]  /*1b10*/  IADD3 R37, R34.reuse, 0x20, RZ ;  /* 0x0000002022257810 */ /* 0x040fe20007ffe0ff */
[----:B------:R-:W-:Y:S01]  /*1b20*/  IMAD.WIDE R42, R143, 0x80, R34 ;  /* 0x000000808f2a7825 */ /* 0x000fe200078e0222 */
[----:B------:R-:W-:Y:S01]  /*1b30*/  IADD3 R36, R34, 0x30, RZ ;  /* 0x0000003022247810 */ /* 0x000fe20007ffe0ff */
[----:B------:R-:W-:Y:S01]  /*1b40*/  USHF.L.U64.HI UR7, UR6, UR19, UR7 ;  /* 0x0000001306077299 */ /* 0x000fe20008010207 */
[----:B------:R-:W-:Y:S01]  /*1b50*/  LOP3.LUT R0, R2, 0x38, R40, 0xf8, !PT ;  /* 0x0000003802007812 */ /* 0x000fe200078ef828 */
[----:B------:R-:W-:Y:S01]  /*1b60*/  STL [R1+0x80], R37 ;  /* 0x0000802501007387 */ /* 0x000fe20000100800 */
[----:B------:R-:W-:Y:S01]  /*1b70*/  SHF.R.U32.HI R2, RZ, 0x3, R2 ;  /* 0x00000003ff027819 */ /* 0x000fe20000011602 */
[----:B------:R-:W-:Y:S01]  /*1b80*/  USHF.L.U32 UR8, UR6, 0x6, URZ ;  /* 0x0000000606087899 */ /* 0x000fe2000800063f */
[----:B------:R-:W-:Y:S01]  /*1b90*/  IADD3 R4, R34, 0x40, RZ ;  /* 0x0000004022047810 */ /* 0x000fe20007ffe0ff */
[----:B------:R-:W-:Y:S01]  /*1ba0*/  STL.64 [R1+0x48], R34 ;  /* 0x0000482201007387 */ /* 0x000fe20000100a00 */
[----:B------:R-:W-:Y:S01]  /*1bb0*/  LOP3.LUT R5, R0, R2, RZ, 0x3c, !PT ;  /* 0x0000000200057212 */ /* 0x000fe200078e3cff */
[----:B------:R-:W-:Y:S01]  /*1bc0*/  IMAD R0, R6, c[0x0][0x1a8], RZ ;  /* 0x00006a0006007a24 */ /* 0x000fe200078e02ff */
[----:B------:R-:W-:Y:S01]  /*1bd0*/  IADD3 R2, P1, R40, R7, RZ ;  /* 0x0000000728027210 */ /* 0x000fe20007f3e0ff */
[----:B------:R-:W-:Y:S01]  /*1be0*/  STL [R1+0x84], R36 ;  /* 0x0000842401007387 */ /* 0x000fe20000100800 */
[----:B------:R-:W-:Y:S01]  /*1bf0*/  SHF.R.S32.HI R41, RZ, 0x1f, R40 ;  /* 0x0000001fff297819 */ /* 0x000fe20000011428 */
[----:B------:R-:W-:Y:S01]  /*1c00*/  IMAD R7, R16, c[0x0][0x1ac], R0 ;  /* 0x00006b0010077a24 */ /* 0x000fe200078e0200 */
[-C--:B------:R-:W-:Y:S01]  /*1c10*/  ISETP.GE.AND P6, PT, R37, R39.reuse, PT ;  /* 0x000000272500720c */ /* 0x080fe20003fc6270 */
[----:B------:R1:W-:Y:S01]  /*1c20*/  STL [R1+0x98], R4 ;  /* 0x0000980401007387 */ /* 0x0003e20000100800 */
[----:B------:R-:W-:Y:S01]  /*1c30*/  ISETP.GE.AND P4, PT, R4, R39, PT ;  /* 0x000000270400720c */ /* 0x000fe20003f86270 */
[----:B------:R-:W-:Y:S01]  /*1c40*/  IMAD.X R3, R41, 0x1, R10, P1 ;  /* 0x0000000129037824 */ /* 0x000fe200008e060a */
[----:B------:R-:W-:Y:S01]  /*1c50*/  LEA.HI R6, R32, R141, RZ, 0x6 ;  /* 0x0000008d20067211 */ /* 0x000fe200078f30ff */
[----:B------:R-:W-:Y:S01]  /*1c60*/  STL.64 [R1+0x68], R40 ;  /* 0x0000682801007387 */ /* 0x000fe20000100a00 */
[----:B------:R-:W-:Y:S01]  /*1c70*/  ISETP.GE.AND P5, PT, R36, R39, PT ;  /* 0x000000272400720c */ /* 0x000fe20003fa6270 */
[----:B------:R-:W-:Y:S01]  /*1c80*/  IMAD.WIDE.U32 R2, R16, c[0x0][0x1a8], R2 ;  /* 0x00006a0010027a25 */ /* 0x000fe200078e0002 */
[C---:B------:R-:W-:Y:S01]  /*1c90*/  IADD3 R44, R34.reuse, 0x50, RZ ;  /* 0x00000050222c7810 */ /* 0x040fe20007ffe0ff */
[----:B------:R-:W-:Y:S01]  /*1ca0*/  STL.64 [R1+0x38], R42 ;  /* 0x0000382a01007387 */ /* 0x000fe20000100a00 */
[----:B------:R-:W-:Y:S01]  /*1cb0*/  IADD3 R21, R34, 0x60, RZ ;  /* 0x0000006022157810 */ /* 0x000fe20007ffe0ff */
[----:B------:R-:W-:Y:S01]  /*1cc0*/  IMAD.SHL.U32 R6, R6, 0x8, RZ ;  /* 0x0000000806067824 */ /* 0x000fe200078e00ff */
[----:B------:R-:W-:Y:S01]  /*1cd0*/  UIMAD.WIDE.U32 UR10, UR6, 0x20, URZ ;  /* 0x00000020060a78a5 */ /* 0x000fe2000f8e003f */
[C---:B------:R-:W-:Y:S01]  /*1ce0*/  @!P6 IADD3 R12, P2, R42.reuse, 0x20, RZ ;  /* 0x000000202a0ce810 */ /* 0x040fe20007f5e0ff */
[----:B------:R-:W-:Y:S01]  /*1cf0*/  IMAD.IADD R3, R3, 0x1, R7 ;  /* 0x0000000103037824 */ /* 0x000fe200078e0207 */
[----:B------:R-:W-:Y:S01]  /*1d00*/  STL [R1+0x8c], R44 ;  /* 0x00008c2c01007387 */ /* 0x000fe20000100800 */
[----:B------:R-:W-:Y:S01]  /*1d10*/  LOP3.LUT R208, R5, 0xfffffe00, R6, 0xf8, !PT ;  /* 0xfffffe0005d07812 */ /* 0x000fe200078ef806 */
[----:B------:R-:W-:Y:S01]  /*1d20*/  ULDC.64 UR4, c[0x0][0x1a0] ;  /* 0x0000680000047ab9 */ /* 0x000fe20000000a00 */
[----:B------:R-:W-:Y:S01]  /*1d30*/  @!P6 IMAD.X R5, RZ, RZ, R43, P2 ;  /* 0x000000ffff05e224 */ /* 0x000fe200010e062b */
[C---:B------:R-:W-:Y:S01]  /*1d40*/  @!P5 IADD3 R8, P3, R42.reuse, 0x30, RZ ;  /* 0x000000302a08d810 */ /* 0x040fe20007f7e0ff */
[----:B------:R2:W-:Y:S01]  /*1d50*/  STL [R1+0x90], R21 ;  /* 0x0000901501007387 */ /* 0x0005e20000100800 */
[----:B------:R-:W-:Y:S01]  /*1d60*/  @!P4 IADD3 R9, P2, R42, 0x40, RZ ;  /* 0x000000402a09c810 */ /* 0x000fe20007f5e0ff */
[----:B------:R-:W-:Y:S01]  /*1d70*/  IMAD.SHL.U32 R208, R208, 0x2, RZ ;  /* 0x00000002d0d07824 */ /* 0x000fe200078e00ff */
[----:B------:R-:W-:Y:S01]  /*1d80*/  USHF.L.U64.HI UR19, UR4, UR19, UR5 ;  /* 0x0000001304137299 */ /* 0x000fe20008010205 */
[----:B------:R-:W-:Y:S01]  /*1d90*/  IMAD.MOV.U32 R245, RZ, RZ, c[0x0][0x1a4] ;  /* 0x00006900fff57624 */ /* 0x000fe200078e00ff */
[----:B------:R-:W-:Y:S01]  /*1da0*/  USHF.L.U32 UR20, UR4, 0x6, URZ ;  /* 0x0000000604147899 */ /* 0x000fe2000800063f */
[----:B-1----:R-:W-:Y:S01]  /*1db0*/  @!P0 IADD3 R4, P1, R42, 0x10, RZ ;  /* 0x000000102a048810 */ /* 0x002fe20007f3e0ff */
[----:B------:R-:W-:Y:S01]  /*1dc0*/  UIADD3 UR17, UR24, -0x4ab325aa, URZ ;  /* 0xb54cda5618117890 */ /* 0x000fe2000fffe03f */
[----:B------:R-:W-:Y:S01]  /*1dd0*/  SHF.R.S32.HI R55, RZ, 0x5, R33 ;  /* 0x00000005ff377819 */ /* 0x000fe20000011421 */
[----:B------:R-:W-:-:S02]  /*1de0*/  UIADD3 UR16, UR25, 0x646e171e, URZ ;  /* 0x646e171e19107890 */ /* 0x000fc4000fffe03f */
[----:B------:R-:W-:Y:S01]  /*1df0*/  @!P0 IMAD.X R0, RZ, RZ, R43, P1 ;  /* 0x000000ffff008224 */ /* 0x000fe200008e062b */
[----:B------:R-:W-:Y:S01]  /*1e00*/  ISETP.GE.AND P1, PT, R34, R39, PT ;  /* 0x000000272200720c */ /* 0x000fe20003f26270 */
[----:B------:R-:W-:-:S04]  /*1e10*/  @!P0 IMAD.WIDE.U32 R16, R4, c[0x0][0x190], R2 ;  /* 0x0000640004108a25 */ /* 0x000fc800078e0002 */
[----:B------:R-:W-:Y:S02]  /*1e20*/  @!P0 IMAD R6, R0, c[0x0][0x190], RZ ;  /* 0x0000640000068a24 */ /* 0x000fe400078e02ff */
[----:B------:R-:W-:Y:S02]  /*1e30*/  @!P5 IMAD.X R0, RZ, RZ, R43, P3 ;  /* 0x000000ffff00d224 */ /* 0x000fe400018e062b */
[----:B------:R-:W-:Y:S02]  /*1e40*/  @!P0 IMAD R15, R4, c[0x0][0x194], R6 ;  /* 0x00006500040f8a24 */ /* 0x000fe400078e0206 */
[----:B------:R-:W-:Y:S02]  /*1e50*/  @!P6 IMAD R6, R5, c[0x0][0x190], RZ ;  /* 0x000064000506ea24 */ /* 0x000fe400078e02ff */
[----:B------:R-:W-:Y:S02]  /*1e60*/  @!P1 IMAD R5, R43, c[0x0][0x190], RZ ;  /* 0x000064002b059a24 */ /* 0x000fe400078e02ff */
[----:B------:R-:W-:-:S04]  /*1e70*/  @!P1 IMAD.WIDE.U32 R10, R42, c[0x0][0x190], R2 ;  /* 0x000064002a0a9a25 */ /* 0x000fc800078e0002 */
[----:B------:R-:W-:Y:S01]  /*1e80*/  @!P1 IMAD R5, R42, c[0x0][0x194], R5 ;  /* 0x000065002a059a24 */ /* 0x000fe200078e0205 */
[----:B------:R-:W-:Y:S01]  /*1e90*/  @!P1 LEA R14, P3, R10, c[0x0][0x160], 0x1 ;  /* 0x000058000a0e9a11 */ /* 0x000fe200078608ff */
[----:B------:R-:W-:Y:S02]  /*1ea0*/  @!P5 IMAD R0, R0, c[0x0][0x190], RZ ;  /* 0x000064000000da24 */ /* 0x000fe400078e02ff */
[----:B------:R-:W-:Y:S02]  /*1eb0*/  @!P1 IMAD.IADD R11, R11, 0x1, R5 ;  /* 0x000000010b0b9824 */ /* 0x000fe400078e0205 */
[----:B------:R-:W-:Y:S02]  /*1ec0*/  @!P4 IMAD.X R4, RZ, RZ, R43, P2 ;  /* 0x000000ffff04c224 */ /* 0x000fe400010e062b */
[C---:B------:R-:W-:Y:S02]  /*1ed0*/  @!P6 IMAD R20, R12.reuse, c[0x0][0x194], R6 ;  /* 0x000065000c14ea24 */ /* 0x040fe400078e0206 */
[----:B------:R-:W-:-:S04]  /*1ee0*/  @!P6 IMAD.WIDE.U32 R12, R12, c[0x0][0x190], R2 ;  /* 0x000064000c0cea25 */ /* 0x000fc800078e0002 */
[----:B------:R-:W-:Y:S02]  /*1ef0*/  @!P5 IMAD R19, R8, c[0x0][0x194], R0 ;  /* 0x000065000813da24 */ /* 0x000fe400078e0200 */
[----:B------:R-:W-:Y:S01]  /*1f00*/  @!P0 IMAD.IADD R0, R17, 0x1, R15 ;  /* 0x0000000111008824 */ /* 0x000fe200078e020f */
[----:B------:R-:W-:Y:S01]  /*1f10*/  @!P1 LEA.HI.X R15, R10, c[0x0][0x164], R11, 0x1, P3 ;  /* 0x000059000a0f9a11 */ /* 0x000fe200018f0c0b */
[----:B------:R-:W-:Y:S01]  /*1f20*/  @!P4 IMAD R4, R4, c[0x0][0x190], RZ ;  /* 0x000064000404ca24 */ /* 0x000fe200078e02ff */
[----:B------:R-:W-:Y:S01]  /*1f30*/  @!P6 LEA R24, P3, R12, c[0x0][0x160], 0x1 ;  /* 0x000058000c18ea11 */ /* 0x000fe200078608ff */
[----:B------:R-:W-:Y:S01]  /*1f40*/  @!P5 IMAD.WIDE.U32 R6, R8, c[0x0][0x190], R2 ;  /* 0x000064000806da25 */ /* 0x000fe200078e0002 */
[----:B------:R-:W-:Y:S01]  /*1f50*/  @!P0 LEA R8, P2, R16, c[0x0][0x160], 0x1 ;  /* 0x0000580010088a11 */ /* 0x000fe200078408ff */
[----:B------:R-:W-:Y:S01]  /*1f60*/  @!PT LDS RZ, [RZ] ;  /* 0x00000000fffff984 */ /* 0x000fe20000000800 */
[----:B------:R-:W-:Y:S01]  /*1f70*/  @!PT LDS RZ, [RZ] ;  /* 0x00000000fffff984 */ /* 0x000fe20000000800 */
[----:B------:R-:W-:Y:S01]  /*1f80*/  @!PT LDS RZ, [RZ] ;  /* 0x00000000fffff984 */ /* 0x000fe20000000800 */
[----:B------:R1:W-:Y:S01]  /*1f90*/  @!P1 LDGSTS.E.BYPASS.LTC128B.128 [R208], [R14.64] ;  /* 0x000000000ed09fae */ /* 0x0003e2000b901d56 */
[----:B------:R-:W-:Y:S01]  /*1fa0*/  SHF.R.S32.HI R17, RZ, 0x1f, R135 ;  /* 0x0000001fff117819 */ /* 0x000fe20000011487 */
[----:B------:R-:W-:-:S02]  /*1fb0*/  @!P6 IMAD.IADD R10, R13, 0x1, R20 ;  /* 0x000000010d0ae824 */ /* 0x000fc400078e0214 */
[C---:B------:R-:W-:Y:S02]  /*1fc0*/  @!P4 IMAD R18, R9.reuse, c[0x0][0x194], R4 ;  /* 0x000065000912ca24 */ /* 0x040fe400078e0204 */
[----:B------:R-:W-:Y:S01]  /*1fd0*/  @!P4 IMAD.WIDE.U32 R4, R9, c[0x0][0x190], R2 ;  /* 0x000064000904ca25 */ /* 0x000fe200078e0002 */
[----:B------:R-:W-:Y:S02]  /*1fe0*/  @!P0 LEA.HI.X R9, R16, c[0x0][0x164], R0, 0x1, P2 ;  /* 0x0000590010098a11 */ /* 0x000fe400010f0c00 */
[----:B------:R-:W-:Y:S01]  /*1ff0*/  @!P6 LEA.HI.X R25, R12, c[0x0][0x164], R10, 0x1, P3 ;  /* 0x000059000c19ea11 */ /* 0x000fe200018f0c0a */
[----:B------:R-:W-:Y:S01]  /*2000*/  @!P5 IMAD.IADD R0, R7, 0x1, R19 ;  /* 0x000000010700d824 */ /* 0x000fe200078e0213 */
[-C--:B------:R-:W-:Y:S01]  /*2010*/  ISETP.GE.AND P3, PT, R44, R39.reuse, PT ;  /* 0x000000272c00720c */ /* 0x080fe20003f66270 */
[----:B------:R3:W-:Y:S01]  /*2020*/  @!P0 LDGSTS.E.BYPASS.LTC128B.128 [R208+0x800], [R8.64] ;  /* 0x0080000008d08fae */ /* 0x0007e2000b901d56 */
[----:B------:R-:W-:Y:S01]  /*2030*/  @!P5 LEA R22, P2, R6, c[0x0][0x160], 0x1 ;  /* 0x000058000616da11 */ /* 0x000fe200078408ff */
[----:B------:R-:W-:Y:S01]  /*2040*/  IMAD R249, R143, 0x8, R55 ;  /* 0x000000088ff97824 */ /* 0x000fe200078e0237 */
[----:B------:R-:W-:Y:S01]  /*2050*/  @!P4 LEA R20, P1, R4, c[0x0][0x160], 0x1 ;  /* 0x000058000414ca11 */ /* 0x000fe200078208ff */
[----:B------:R4:W-:Y:S01]  /*2060*/  @!P6 LDGSTS.E.BYPASS.LTC128B.128 [R208+0x1000], [R24.64] ;  /* 0x0100000018d0efae */ /* 0x0009e2000b901d56 */
[----:B------:R-:W-:Y:S01]  /*2070*/  @!P5 LEA.HI.X R23, R6, c[0x0][0x164], R0, 0x1, P2 ;  /* 0x000059000617da11 */ /* 0x000fe200010f0c00 */
[----:B------:R-:W-:Y:S01]  /*2080*/  @!P4 IMAD.IADD R0, R5, 0x1, R18 ;  /* 0x000000010500c824 */ /* 0x000fe200078e0212 */
[----:B------:R-:W-:-:S02]  /*2090*/  ISETP.GE.AND P2, PT, R21, R39, PT ;  /* 0x000000271500720c */ /* 0x000fc40003f46270 */
[----:B------:R-:W-:Y:S01]  /*20a0*/  IADD3 R6, R34, 0x70, RZ ;  /* 0x0000007022067810 */ /* 0x000fe20007ffe0ff */
[----:B------:R5:W-:Y:S01]  /*20b0*/  @!P5 LDGSTS.E.BYPASS.LTC128B.128 [R208+0x1800], [R22.64] ;  /* 0x0180000016d0dfae */ /* 0x000be2000b901d56 */
[----:B--2---:R-:W-:Y:S02]  /*20c0*/  @!P4 LEA.HI.X R21, R4, c[0x0][0x164], R0, 0x1, P1 ;  /* 0x000059000415ca11 */ /* 0x004fe400008f0c00 */
[----:B------:R-:W-:Y:S01]  /*20d0*/  ISETP.GE.AND P1, PT, R6, R39, PT ;  /* 0x000000270600720c */ /* 0x000fe20003f26270 */
[----:B------:R2:W-:Y:S01]  /*20e0*/  STL [R1+0x94], R6 ;  /* 0x0000940601007387 */ /* 0x0005e20000100800 */
[----:B------:R-:W-:-:S03]  /*20f0*/  SHF.R.S32.HI R16, RZ, 0x1f, R26 ;  /* 0x0000001fff107819 */ /* 0x000fc6000001141a */
[----:B------:R1:W-:Y:S01]  /*2100*/  @!P4 LDGSTS.E.BYPASS.LTC128B.128 [R208+0x2000], [R20.64] ;  /* 0x0200000014d0cfae */ /* 0x0003e2000b901d56 */
[----:B--2---:R-:W-:-:S05]  /*2110*/  @!P3 IADD3 R6, P0, R42, 0x50, RZ ;  /* 0x000000502a06b810 */ /* 0x004fca0007f1e0ff */
[--C-:B------:R-:W-:Y:S01]  /*2120*/  @!P3 IMAD.X R4, RZ, RZ, R43.reuse, P0 ;  /* 0x000000ffff04b224 */ /* 0x100fe200000e062b */
[----:B------:R-:W-:Y:S01]  /*2130*/  @!P2 IADD3 R5, P0, R42, 0x60, RZ ;  /* 0x000000602a05a810 */ /* 0x000fe20007f1e0ff */
[----:B-1----:R-:W-:Y:S02]  /*2140*/  IMAD.MOV.U32 R20, RZ, RZ, c[0x0][0x19c] ;  /* 0x00006700ff147624 */ /* 0x002fe400078e00ff */
[----:B------:R-:W-:Y:S02]  /*2150*/  @!P3 IMAD R4, R4, c[0x0][0x190], RZ ;  /* 0x000064000404ba24 */ /* 0x000fe400078e02ff */
[----:B------:R-:W-:Y:S01]  /*2160*/  @!P2 IMAD.X R0, RZ, RZ, R43, P0 ;  /* 0x000000ffff00a224 */ /* 0x000fe200000e062b */
[----:B---3--:R-:W-:Y:S01]  /*2170*/  @!P1 IADD3 R9, P0, R42, 0x70, RZ ;  /* 0x000000702a099810 */ /* 0x008fe20007f1e0ff */
[----:B------:R-:W-:Y:S02]  /*2180*/  IMAD.SHL.U32 R21, R245, 0x20, RZ ;  /* 0x00000020f5157824 */ /* 0x000fe400078e00ff */
[----:B------:R-:W-:-:S02]  /*2190*/  @!P2 IMAD R10, R0, c[0x0][0x190], RZ ;  /* 0x00006400000aaa24 */ /* 0x000fc400078e02ff */
[C---:B------:R-:W-:Y:S02]  /*21a0*/  @!P3 IMAD R0, R6.reuse, c[0x0][0x194], R4 ;  /* 0x000065000600ba24 */ /* 0x040fe400078e0204 */
[----:B------:R-:W-:-:S04]  /*21b0*/  @!P3 IMAD.WIDE.U32 R6, R6, c[0x0][0x190], R2 ;  /* 0x000064000606ba25 */ /* 0x000fc800078e0002 */
[----:B------:R-:W-:Y:S01]  /*21c0*/  @!P1 IMAD.X R8, RZ, RZ, R43, P0 ;  /* 0x000000ffff089224 */ /* 0x000fe200000e062b */
[C---:B------:R-:W-:Y:S01]  /*21d0*/  @!P3 LEA R14, P0, R6.reuse, c[0x0][0x160], 0x1 ;  /* 0x00005800060eba11 */ /* 0x040fe200078008ff */
[----:B------:R-:W-:Y:S02]  /*21e0*/  @!P3 IMAD.IADD R0, R7, 0x1, R0 ;  /* 0x000000010700b824 */ /* 0x000fe400078e0200 */
[C---:B------:R-:W-:Y:S02]  /*21f0*/  @!P2 IMAD R10, R5.reuse, c[0x0][0x194], R10 ;  /* 0x00006500050aaa24 */ /* 0x040fe400078e020a */
[----:B------:R-:W-:Y:S01]  /*2200*/  @!P2 IMAD.WIDE.U32 R4, R5, c[0x0][0x190], R2 ;  /* 0x000064000504aa25 */ /* 0x000fe200078e0002 */
[----:B------:R-:W-:-:S03]  /*2210*/  @!P3 LEA.HI.X R15, R6, c[0x0][0x164], R0, 0x1, P0 ;  /* 0x00005900060fba11 */ /* 0x000fc600000f0c00 */
[----:B------:R-:W-:Y:S01]  /*2220*/  @!P1 IMAD R8, R8, c[0x0][0x190], RZ ;  /* 0x0000640008089a24 */ /* 0x000fe200078e02ff */
[C---:B------:R-:W-:Y:S01]  /*2230*/  @!P2 LEA R18, P0, R4.reuse, c[0x0][0x160], 0x1 ;  /* 0x000058000412aa11 */ /* 0x040fe200078008ff */
[----:B------:R-:W-:Y:S01]  /*2240*/  @!P2 IMAD.IADD R0, R5, 0x1, R10 ;  /* 0x000000010500a824 */ /* 0x000fe200078e020a */
[----:B------:R1:W-:Y:S01]  /*2250*/  @!P3 LDGSTS.E.BYPASS.LTC128B.128 [R208+0x2800], [R14.64] ;  /* 0x028000000ed0bfae */ /* 0x0003e2000b901d56 */
        /* <DEDUP_REMOVED lines=8> */
[----:B------:R-:W-:-:S03]  /*22e0*/  @!P1 LEA.HI.X R13, R2, c[0x0][0x164], R3, 0x1, P0 ;  /* 0x00005900020d9a11 */ /* 0x000fc600000f0c03 */
[C---:B------:R-:W-:Y:S01]  /*22f0*/  IMAD R0, R34.reuse, c[0x0][0x19c], R0 ;  /* 0x0000670022007a24 */ /* 0x040fe200078e0200 */
[----:B------:R-:W-:Y:S01]  /*2300*/  IADD3 R4, P0, R29, R4, RZ ;  /* 0x000000041d047210 */ /* 0x000fe20007f1e0ff */
[----:B------:R-:W-:Y:S01]  /*2310*/  IMAD R6, R35, c[0x0][0x1a0], RZ ;  /* 0x0000680023067a24 */ /* 0x000fe200078e02ff */
[----:B------:R3:W-:Y:S01]  /*2320*/  @!P1 LDGSTS.E.BYPASS.LTC128B.128 [R208+0x3800], [R12.64] ;  /* 0x038000000cd09fae */ /* 0x0007e2000b901d56 */
[----:B------:R-:W-:Y:S01]  /*2330*/  IMAD.WIDE.U32 R2, R34, c[0x0][0x1a0], R40 ;  /* 0x0000680022027a25 */ /* 0x000fe200078e0028 */
[----:B------:R-:W-:-:S03]  /*2340*/  IADD3.X R5, R30, R5, R0, P0, !PT ;  /* 0x000000051e057210 */ /* 0x000fc600007fe400 */
[----:B------:R-:W-:Y:S01]  /*2350*/  IMAD R0, R34, c[0x0][0x1a4], R6 ;  /* 0x0000690022007a24 */ /* 0x000fe200078e0206 */
[----:B------:R-:W-:Y:S01]  /*2360*/  IADD3 R10, P0, R27, R2, RZ ;  /* 0x000000021b0a7210 */ /* 0x000fe20007f1e0ff */
[----:B------:R-:W-:Y:S02]  /*2370*/  IMAD R9, R135, -0x40, R52 ;  /* 0xffffffc087097824 */ /* 0x000fe400078e0234 */
[----:B------:R-:W-:Y:S01]  /*2380*/  IMAD.WIDE.U32 R40, R26, c[0x0][0x1b0], R4 ;  /* 0x00006c001a287a25 */ /* 0x000fe200078e0004 */
[----:B------:R-:W-:Y:S02]  /*2390*/  IADD3.X R11, R28, R3, R0, P0, !PT ;  /* 0x000000031c0b7210 */ /* 0x000fe400007fe400 */
[-C--:B------:R-:W-:Y:S01]  /*23a0*/  ISETP.GE.AND P5, PT, R34, R9.reuse, PT ;  /* 0x000000092200720c */ /* 0x080fe20003fa6270 */
[----:B------:R-:W-:Y:S01]  /*23b0*/  IMAD R0, R16, c[0x0][0x1b0], RZ ;  /* 0x00006c0010007a24 */ /* 0x000fe200078e02ff */
[-C--:B------:R-:W-:Y:S01]  /*23c0*/  ISETP.GE.AND P0, PT, R38, R9.reuse, PT ;  /* 0x000000092600720c */ /* 0x080fe20003f06270 */
[----:B------:R-:W-:Y:S01]  /*23d0*/  IMAD.MOV.U32 R144, RZ, RZ, R40 ;  /* 0x000000ffff907224 */ /* 0x000fe200078e0028 */
[CC--:B------:R-:W-:Y:S01]  /*23e0*/  ISETP.GE.AND P4, PT, R37.reuse, R9.reuse, PT ;  /* 0x000000092500720c */ /* 0x0c0fe20003f86270 */
[----:B------:R-:W-:Y:S01]  /*23f0*/  IMAD R2, R26, c[0x0][0x1b4], R0 ;  /* 0x00006d001a027a24 */ /* 0x000fe200078e0200 */
[-C--:B------:R-:W-:Y:S01]  /*2400*/  ISETP.GE.AND P2, PT, R37, R9.reuse, PT ;  /* 0x000000092500720c */ /* 0x080fe20003f46270 */
[----:B------:R-:W-:Y:S01]  /*2410*/  IMAD R0, R135, UR7, RZ ;  /* 0x0000000787007c24 */ /* 0x000fe2000f8e02ff */
[----:B------:R-:W-:Y:S01]  /*2420*/  ISETP.GE.AND P1, PT, R36, R9, PT ;  /* 0x000000092400720c */ /* 0x000fe20003f26270 */
[----:B------:R-:W-:Y:S01]  /*2430*/  IMAD.IADD R145, R41, 0x1, R2 ;  /* 0x0000000129917824 */ /* 0x000fe200078e0202 */
[----:B------:R-:W-:Y:S01]  /*2440*/  STL.64 [R1+0x58], R40 ;  /* 0x0000582801007387 */ /* 0x000fe20000100a00 */
[----:B------:R-:W-:-:S02]  /*2450*/  IMAD R0, R17, UR8, R0 ;  /* 0x0000000811007c24 */ /* 0x000fc4000f8e0200 */
[----:B------:R-:W-:Y:S01]  /*2460*/  IMAD.WIDE.U32 R2, R135, UR8, R144 ;  /* 0x0000000887027c25 */ /* 0x000fe2000f8e0090 */
[----:B------:R-:W-:Y:S03]  /*2470*/  STL.64 [R1+0x40], R144 ;  /* 0x0000409001007387 */ /* 0x000fe60000100a00 */
[----:B-1----:R-:W-:Y:S01]  /*2480*/  IMAD.MOV.U32 R15, RZ, RZ, c[0x0][0x198] ;  /* 0x00006600ff0f7624 */ /* 0x002fe200078e00ff */
[----:B------:R-:W-:Y:S01]  /*2490*/  @!P5 LEA R6, P3, R2, c[0x0][0x168], 0x1 ;  /* 0x00005a000206da11 */ /* 0x000fe200078608ff */
[----:B------:R-:W-:Y:S02]  /*24a0*/  IMAD.IADD R3, R3, 0x1, R0 ;  /* 0x0000000103037824 */ /* 0x000fe400078e0200 */
[----:B------:R-:W-:Y:S01]  /*24b0*/  IMAD.SHL.U32 R14, R20, 0x20, RZ ;  /* 0x00000020140e7824 */ /* 0x000fe200078e00ff */
[----:B------:R-:W-:Y:S01]  /*24c0*/  @!P0 LEA R0, P6, R15, R2, 0x4 ;  /* 0x000000020f008211 */ /* 0x000fe200078c20ff */
[----:B------:R-:W-:Y:S01]  /*24d0*/  IMAD.WIDE.U32 R10, R26, c[0x0][0x1b8], R10 ;  /* 0x00006e001a0a7a25 */ /* 0x000fe200078e000a */
[----:B------:R-:W-:-:S02]  /*24e0*/  @!P5 LEA.HI.X R7, R2, c[0x0][0x16c], R3, 0x1, P3 ;  /* 0x00005b000207da11 */ /* 0x000fc400018f0c03 */
[----:B------:R-:W-:Y:S01]  /*24f0*/  ISETP.GE.AND P3, PT, R36, R9, PT ;  /* 0x000000092400720c */ /* 0x000fe20003f66270 */
[----:B--2---:R-:W-:Y:S01]  /*2500*/  IMAD.U32 R19, RZ, RZ, UR4 ;  /* 0x00000004ff137e24 */ /* 0x004fe2000f8e00ff */
[----:B------:R-:W-:Y:S01]  /*2510*/  @!P0 LEA.HI.X R5, R15, R3, R20, 0x4, P6 ;  /* 0x000000030f058211 */ /* 0x000fe200030f2414 */
[----:B------:R1:W-:Y:S01]  /*2520*/  @!P5 LDGSTS.E.BYPASS.LTC128B.128 [R208+0x4000], [R6.64] ;  /* 0x0400000006d0dfae */ /* 0x0003e2000b901d56 */
[----:B------:R-:W-:Y:S02]  /*2530*/  @!P0 LEA R4, P6, R0, c[0x0][0x168], 0x1 ;  /* 0x00005a0000048a11 */ /* 0x000fe400078c08ff */
[----:B------:R-:W-:Y:S01]  /*2540*/  ISETP.GE.AND P5, PT, R38, R9, PT ;  /* 0x000000092600720c */ /* 0x000fe20003fa6270 */
[----:B------:R-:W-:Y:S01]  /*2550*/  STL.64 [R1+0x70], R10 ;  /* 0x0000700a01007387 */ /* 0x000fe20000100a00 */
[----:B------:R-:W-:Y:S01]  /*2560*/  @!P0 LEA.HI.X R5, R0, c[0x0][0x16c], R5, 0x1, P6 ;  /* 0x00005b0000058a11 */ /* 0x000fe200030f0c05 */
[----:B------:R-:W-:Y:S01]  /*2570*/  IMAD R0, R135, UR19, RZ ;  /* 0x0000001387007c24 */ /* 0x000fe2000f8e02ff */
[----:B------:R-:W-:-:S03]  /*2580*/  @!P4 IADD3 R8, P6, R2, UR10, RZ ;  /* 0x0000000a0208cc10 */ /* 0x000fc6000ffde0ff */
[----:B------:R2:W-:Y:S01]  /*2590*/  @!P0 LDGSTS.E.BYPASS.LTC128B.128 [R208+0x4800], [R4.64] ;  /* 0x0480000004d08fae */ /* 0x0005e2000b901d56 */
[----:B------:R-:W-:Y:S01]  /*25a0*/  @!P4 IADD3.X R14, R3, UR11, R14, P6, !PT ;  /* 0x0000000b030ecc10 */ /* 0x000fe2000b7fe40e */
[----:B------:R-:W-:Y:S01]  /*25b0*/  @!P3 IMAD.WIDE.U32 R2, R15, 0x30, R2 ;  /* 0x000000300f02b825 */ /* 0x000fe200078e0002 */
[----:B---3--:R-:W-:Y:S01]  /*25c0*/  @!P4 LEA R12, P0, R8, c[0x0][0x168], 0x1 ;  /* 0x00005a00080cca11 */ /* 0x008fe200078008ff */
[----:B------:R-:W-:Y:S01]  /*25d0*/  UIMAD.WIDE.U32 UR10, UR4, 0x20, URZ ;  /* 0x00000020040a78a5 */ /* 0x000fe2000f8e003f */
[----:B------:R-:W-:Y:S01]  /*25e0*/  ISETP.GE.AND P6, PT, R34, R9, PT ;  /* 0x000000092200720c */ /* 0x000fe20003fc6270 */
[----:B------:R-:W-:Y:S01]  /*25f0*/  IMAD R17, R17, UR20, R0 ;  /* 0x0000001411117c24 */ /* 0x000fe2000f8e0200 */
[----:B------:R-:W-:Y:S01]  /*2600*/  @!P4 LEA.HI.X R13, R8, c[0x0][0x16c], R14, 0x1, P0 ;  /* 0x00005b00080dca11 */ /* 0x000fe200000f0c0e */
[----:B------:R-:W-:Y:S01]  /*2610*/  IMAD R0, R16, c[0x0][0x1b8], RZ ;  /* 0x00006e0010007a24 */ /* 0x000fe200078e02ff */
[----:B------:R-:W-:Y:S01]  /*2620*/  @!P3 LEA R8, P0, R2, c[0x0][0x168], 0x1 ;  /* 0x00005a000208ba11 */ /* 0x000fe200078008ff */
[----:B------:R-:W-:-:S02]  /*2630*/  IMAD.U32 R16, RZ, RZ, UR4 ;  /* 0x00000004ff107e24 */ /* 0x000fc4000f8e00ff */
[----:B------:R3:W-:Y:S01]  /*2640*/  @!P4 LDGSTS.E.BYPASS.LTC128B.128 [R208+0x5000], [R12.64] ;  /* 0x050000000cd0cfae */ /* 0x0007e2000b901d56 */
[----:B------:R-:W-:-:S04]  /*2650*/  IMAD R0, R26, c[0x0][0x1bc], R0 ;  /* 0x00006f001a007a24 */ /* 0x000fc800078e0200 */
[----:B-1----:R-:W-:Y:S02]  /*2660*/  IMAD.IADD R7, R11, 0x1, R0 ;  /* 0x000000010b077824 */ /* 0x002fe400078e0200 */
[----:B------:R-:W-:-:S05]  /*2670*/  IMAD.MOV.U32 R6, RZ, RZ, R10 ;  /* 0x000000ffff067224 */ /* 0x000fca00078e000a */
[----:B------:R1:W-:Y:S01]  /*2680*/  STL.64 [R1+0x60], R6 ;  /* 0x0000600601007387 */ /* 0x0003e20000100a00 */
[----:B--2---:R-:W-:-:S03]  /*2690*/  @!P3 IMAD R4, R20, 0x30, RZ ;  /* 0x000000301404b824 */ /* 0x004fc600078e02ff */
[----:B------:R-:W-:Y:S01]  /*26a0*/  STL [R1+0x18], R249 ;  /* 0x000018f901007387 */ /* 0x000fe20000100800 */
[----:B------:R-:W-:-:S05]  /*26b0*/  @!P3 IMAD.IADD R4, R3, 0x1, R4 ;  /* 0x000000010304b824 */ /* 0x000fca00078e0204 */
[----:B------:R-:W-:Y:S02]  /*26c0*/  @!P3 LEA.HI.X R9, R2, c[0x0][0x16c], R4, 0x1, P0 ;  /* 0x00005b000209ba11 */ /* 0x000fe400000f0c04 */
[----:B------:R-:W-:-:S03]  /*26d0*/  LEA.HI R4, R32, R141, RZ, 0x4 ;  /* 0x0000008d20047211 */ /* 0x000fc600078f20ff */
[----:B------:R2:W-:Y:S01]  /*26e0*/  @!P3 LDGSTS.E.BYPASS.LTC128B.128 [R208+0x5800], [R8.64] ;  /* 0x0580000008d0bfae */ /* 0x0005e2000b901d56 */
[C---:B------:R-:W-:Y:S02]  /*26f0*/  LOP3.LUT R2, R4.reuse, 0xfffffff0, RZ, 0xc0, !PT ;  /* 0xfffffff004027812 */ /* 0x040fe400078ec0ff */
[----:B------:R-:W-:Y:S01]  /*2700*/  SHF.R.S32.HI R5, RZ, 0x4, R4 ;  /* 0x00000004ff057819 */ /* 0x000fe20000011404 */
[----:B------:R-:W0:Y:S02]  /*2710*/  LDGDEPBAR ;  /* 0x00000000000079af */ /* 0x000e240000000000 */
[----:B------:R-:W-:Y:S01]  /*2720*/  IMAD.IADD R0, R141, 0x1, -R2 ;  /* 0x000000018d007824 */ /* 0x000fe200078e0a02 */
[----:B------:R-:W-:Y:S01]  /*2730*/  LEA.HI R4, R4, R5, RZ, 0x1 ;  /* 0x0000000504047211 */ /* 0x000fe200078f08ff */
[----:B------:R-:W-:-:S03]  /*2740*/  IMAD.WIDE.U32 R2, R135, UR20, R6 ;  /* 0x0000001487027c25 */ /* 0x000fc6000f8e0006 */
[----:B------:R-:W-:Y:S01]  /*2750*/  SHF.R.S32.HI R18, RZ, 0x1f, R0 ;  /* 0x0000001fff127819 */ /* 0x000fe20000011400 */
[----:B-1----:R-:W-:Y:S01]  /*2760*/  IMAD.SHL.U32 R7, R31, 0x40, RZ ;  /* 0x000000401f077824 */ /* 0x002fe200078e00ff */
[----:B------:R-:W-:Y:S01]  /*2770*/  @!P6 LEA R14, P0, R2, c[0x0][0x170], 0x1 ;  /* 0x00005c00020eea11 */ /* 0x000fe200078008ff */
[----:B------:R-:W-:Y:S01]  /*2780*/  IMAD.IADD R3, R3, 0x1, R17 ;  /* 0x0000000103037824 */ /* 0x000fe200078e0211 */
[----:B------:R-:W-:Y:S01]  /*2790*/  LEA.HI R18, R18, R0, RZ, 0x3 ;  /* 0x0000000012127211 */ /* 0x000fe200078f18ff */
[----:B------:R-:W-:Y:S01]  /*27a0*/  IMAD.SHL.U32 R6, R34, 0x8, RZ ;  /* 0x0000000822067824 */ /* 0x000fe200078e00ff */
[----:B------:R-:W-:Y:S01]  /*27b0*/  LOP3.LUT R11, R4, 0xfffffffe, RZ, 0xc0, !PT ;  /* 0xfffffffe040b7812 */ /* 0x000fe200078ec0ff */
[----:B------:R-:W-:Y:S01]  /*27c0*/  IMAD.SHL.U32 R141, R141, 0x2, RZ ;  /* 0x000000028d8d7824 */ /* 0x000fe200078e00ff */
[----:B------:R-:W-:Y:S02]  /*27d0*/  LOP3.LUT R4, R7, 0x1c0, RZ, 0xc0, !PT ;  /* 0x000001c007047812 */ /* 0x000fe400078ec0ff */
[----:B------:R-:W-:-:S02]  /*27e0*/  @!P6 LEA.HI.X R15, R2, c[0x0][0x174], R3, 0x1, P0 ;  /* 0x00005d00020fea11 */ /* 0x000fc400000f0c03 */
[----:B------:R-:W-:Y:S02]  /*27f0*/  @!P5 LEA R16, P0, R16, R2, 0x4 ;  /* 0x000000021010d211 */ /* 0x000fe400078020ff */
[----:B------:R-:W-:Y:S02]  /*2800*/  LOP3.LUT R7, R18, 0xfffffff8, RZ, 0xc0, !PT ;  /* 0xfffffff812077812 */ /* 0x000fe400078ec0ff */
[----:B------:R-:W-:Y:S01]  /*2810*/  LOP3.LUT R10, R4, 0x8, R6, 0xf8, !PT ;  /* 0x00000008040a7812 */ /* 0x000fe200078ef806 */
[----:B------:R-:W-:-:S04]  /*2820*/  DEPBAR.LE SB0, 0x0 ;  /* 0x000080000000791a */ /* 0x000fc80000000000 */
[----:B------:R-:W-:Y:S01]  /*2830*/  @!P5 LEA.HI.X R19, R19, R3, R245, 0x4, P0 ;  /* 0x000000031313d211 */ /* 0x000fe200000f24f5 */
[----:B------:R-:W-:Y:S01]  /*2840*/  IMAD.IADD R20, R0, 0x1, -R7 ;  /* 0x0000000100147824 */ /* 0x000fe200078e0a07 */
[----:B------:R-:W-:Y:S01]  /*2850*/  SHF.R.U32.HI R6, RZ, 0x3, R4 ;  /* 0x00000003ff067819 */ /* 0x000fe20000011604 */
[----:B------:R-:W-:Y:S01]  /*2860*/  IMAD.U32 R7, RZ, RZ, UR4 ;  /* 0x00000004ff077e24 */ /* 0x000fe2000f8e00ff */
[----:B------:R-:W-:Y:S01]  /*2870*/  BAR.SYNC.DEFER_BLOCKING 0x0 ;  /* 0x0000000000007b1d */ /* 0x000fe20000010000 */
[----:B------:R-:W-:Y:S01]  /*2880*/  @!P2 IADD3 R17, P0, R2, UR10, RZ ;  /* 0x0000000a0211ac10 */ /* 0x000fe2000ff1e0ff */
[----:B------:R-:W-:Y:S01]  /*2890*/  IMAD.IADD R4, R5, 0x1, -R11 ;  /* 0x0000000105047824 */ /* 0x000fe200078e0a0b */
[----:B------:R-:W-:Y:S01]  /*28a0*/  LOP3.LUT R0, R10, R6, RZ, 0x3c, !PT ;  /* 0x000000060a007212 */ /* 0x000fe200078e3cff */
[----:B------:R-:W-:Y:S01]  /*28b0*/  IMAD.SHL.U32 R5, R20, 0x40, RZ ;  /* 0x0000004014057824 */ /* 0x000fe200078e00ff */
[----:B------:R-:W-:Y:S01]  /*28c0*/  @!P2 IADD3.X R11, R3, UR11, R21, P0, !PT ;  /* 0x0000000b030bac10 */ /* 0x000fe200087fe415 */
[----:B------:R-:W-:Y:S01]  /*28d0*/  @!P1 IMAD.WIDE.U32 R2, R7, 0x30, R2 ;  /* 0x0000003007029825 */ /* 0x000fe200078e0002 */
[----:B------:R-:W-:-:S02]  /*28e0*/  @!P5 LEA R6, P0, R16, c[0x0][0x170], 0x1 ;  /* 0x00005c001006da11 */ /* 0x000fc400078008ff */
[----:B------:R-:W-:Y:S01]  /*28f0*/  LOP3.LUT R252, R141, 0x6, RZ, 0xc0, !PT ;  /* 0x000000068dfc7812 */ /* 0x000fe200078ec0ff */
[----:B--2---:R-:W-:Y:S01]  /*2900*/  @!P1 IMAD R9, R245, 0x30, RZ ;  /* 0x00000030f5099824 */ /* 0x004fe200078e02ff */
[----:B------:R-:W-:Y:S01]  /*2910*/  @!P5 LEA.HI.X R7, R16, c[0x0][0x174], R19, 0x1, P0 ;  /* 0x00005d001007da11 */ /* 0x000fe200000f0c13 */
[C---:B------:R-:W-:Y:S02]  /*2920*/  IMAD R0, R4.reuse, 0x200, R0 ;  /* 0x0000020004007824 */ /* 0x040fe400078e0200 */
[----:B------:R-:W-:Y:S01]  /*2930*/  IMAD.SHL.U32 R8, R4, 0x8, RZ ;  /* 0x0000000804087824 */ /* 0x000fe200078e00ff */
[----:B------:R-:W-:Y:S01]  /*2940*/  LOP3.LUT R4, R5, 0x1c0, RZ, 0xc0, !PT ;  /* 0x000001c005047812 */ /* 0x000fe200078ec0ff */
[----:B------:R-:W-:Y:S02]  /*2950*/  @!P1 IMAD.IADD R9, R3, 0x1, R9 ;  /* 0x0000000103099824 */ /* 0x000fe400078e0209 */
[----:B------:R-:W-:Y:S01]  /*2960*/  IMAD.SHL.U32 R3, R18, 0x40, RZ ;  /* 0x0000004012037824 */ /* 0x000fe200078e00ff */
[----:B------:R-:W-:Y:S01]  /*2970*/  LOP3.LUT R10, R4, 0x8, R8, 0xf8, !PT ;  /* 0x00000008040a7812 */ /* 0x000fe200078ef808 */
[----:B------:R-:W-:Y:S01]  /*2980*/  IMAD.SHL.U32 R184, R0, 0x2, RZ ;  /* 0x0000000200b87824 */ /* 0x000fe200078e00ff */
[----:B------:R-:W-:Y:S01]  /*2990*/  SHF.R.U32.HI R5, RZ, 0x3, R4 ;  /* 0x00000003ff057819 */ /* 0x000fe20000011604 */
[----:B------:R-:W-:Y:S01]  /*29a0*/  IMAD.MOV.U32 R0, RZ, RZ, 0x20 ;  /* 0x00000020ff007424 */ /* 0x000fe200078e00ff */
[----:B------:R-:W-:Y:S01]  /*29b0*/  @!P1 LEA R8, P0, R2, c[0x0][0x170], 0x1 ;  /* 0x00005c0002089a11 */ /* 0x000fe200078008ff */
[----:B------:R-:W-:Y:S01]  /*29c0*/  @P6 STS.128 [R208+0x6000], RZ ;  /* 0x006000ffd0006388 */ /* 0x000fe20000000c00 */
[----:B------:R-:W-:-:S02]  /*29d0*/  LOP3.LUT R133, R3, 0xfffffe00, RZ, 0xc0, !PT ;  /* 0xfffffe0003857812 */ /* 0x000fc400078ec0ff */
[----:B------:R-:W-:Y:S01]  /*29e0*/  LOP3.LUT R134, R10, R5, RZ, 0x3c, !PT ;  /* 0x000000050a867212 */ /* 0x000fe200078e3cff */
[----:B------:R-:W-:Y:S01]  /*29f0*/  @!PT LDS RZ, [RZ] ;  /* 0x00000000fffff984 */ /* 0x000fe20000000800 */
[----:B------:R-:W-:Y:S01]  /*2a00*/  @!PT LDS RZ, [RZ] ;  /* 0x00000000fffff984 */ /* 0x000fe20000000800 */
[----:B------:R-:W-:Y:S01]  /*2a10*/  @!PT LDS RZ, [RZ] ;  /* 0x00000000fffff984 */ /* 0x000fe20000000800 */
[----:B------:R3:W-:Y:S01]  /*2a20*/  @!P6 LDGSTS.E.BYPASS.LTC128B.128 [R208+0x6000], [R14.64] ;  /* 0x060000000ed0efae */ /* 0x0007e2000b901d56 */
[----:B------:R-:W-:Y:S01]  /*2a30*/  @!P1 LEA.HI.X R9, R2, c[0x0][0x174], R9, 0x1, P0 ;  /* 0x00005d0002099a11 */ /* 0x000fe200000f0c09 */
[----:B------:R-:W-:Y:S01]  /*2a40*/  IMAD R2, R55, 0x400, R133 ;  /* 0x0000040037027824 */ /* 0x000fe200078e0285 */
[C---:B------:R-:W-:Y:S01]  /*2a50*/  @!P2 LEA R4, P3, R17.reuse, c[0x0][0x170], 0x1 ;  /* 0x00005c001104aa11 */ /* 0x040fe200078608ff */
[----:B------:R-:W-:Y:S01]  /*2a60*/  @P5 STS.128 [R208+0x6800], RZ ;  /* 0x006800ffd0005388 */ /* 0x000fe20000000c00 */
[----:B------:R-:W-:Y:S01]  /*2a70*/  IADD3 R44, R184, 0x4000, RZ ;  /* 0x00004000b82c7810 */ /* 0x000fe20007ffe0ff */
[----:B------:R-:W-:Y:S01]  /*2a80*/  IMAD.IADD R2, R134, 0x1, R2 ;  /* 0x0000000186027824 */ /* 0x000fe200078e0202 */
[----:B------:R-:W-:Y:S01]  /*2a90*/  @!P2 LEA.HI.X R5, R17, c[0x0][0x174], R11, 0x1, P3 ;  /* 0x00005d001105aa11 */ /* 0x000fe200018f0c0b */
[----:B------:R-:W-:Y:S01]  /*2aa0*/  @!PT LDS RZ, [RZ] ;  /* 0x00000000fffff984 */ /* 0x000fe20000000800 */
[----:B------:R-:W-:Y:S01]  /*2ab0*/  @!PT LDS RZ, [RZ] ;  /* 0x00000000fffff984 */ /* 0x000fe20000000800 */
[----:B------:R-:W-:Y:S01]  /*2ac0*/  @!PT LDS RZ, [RZ] ;  /* 0x00000000fffff984 */ /* 0x000fe20000000800 */
[----:B------:R1:W-:Y:S01]  /*2ad0*/  @!P5 LDGSTS.E.BYPASS.LTC128B.128 [R208+0x6800], [R6.64] ;  /* 0x0680000006d0dfae */ /* 0x0003e2000b901d56 */
[----:B------:R-:W-:Y:S01]  /*2ae0*/  IADD3 R195, R184, 0x4040, RZ ;  /* 0x00004040b8c37810 */ /* 0x000fe20007ffe0ff */
[----:B------:R-:W-:-:S02]  /*2af0*/  IMAD.SHL.U32 R191, R2, 0x2, RZ ;  /* 0x0000000202bf7824 */ /* 0x000fc400078e00ff */
[----:B------:R-:W-:Y:S01]  /*2b00*/  @P2 STS.128 [R208+0x7000], RZ ;  /* 0x007000ffd0002388 */ /* 0x000fe20000000c00 */
[----:B------:R-:W-:-:S03]  /*2b10*/  IMAD.MOV.U32 R2, RZ, RZ, 0x10 ;  /* 0x00000010ff027424 */ /* 0x000fc600078e00ff */
        /* <DEDUP_REMOVED lines=9> */
[----:B------:R-:W-:-:S03]  /*2bb0*/  R2P PR, R20, 0x6 ;  /* 0x0000000614007804 */ /* 0x000fc60000000000 */
[----:B---3--:R-:W-:Y:S02]  /*2bc0*/  LDSM.16.M88.4 R12, [R191] ;  /* 0x00000000bf0c783b */ /* 0x008fe40000000200 */
[----:B------:R-:W-:Y:S02]  /*2bd0*/  SEL R2, R2, 0xfffffff0, !P1 ;  /* 0xfffffff002027807 */ /* 0x000fe40004800000 */
[----:B------:R-:W3:Y:S01]  /*2be0*/  LDSM.16.M88.4 R16, [R184+0x4800] ;  /* 0x00480000b810783b */ /* 0x000ee20000000200 */
[----:B------:R-:W-:Y:S02]  /*2bf0*/  SEL R3, R0, 0xffffffe0, !P2 ;  /* 0xffffffe000037807 */ /* 0x000fe40005000000 */
[----:B------:R-:W-:Y:S01]  /*2c00*/  R2P PR, R31, 0x6 ;  /* 0x000000061f007804 */ /* 0x000fe20000000000 */
[----:B------:R-:W-:Y:S01]  /*2c10*/  LDSM.16.M88.4 R40, [R184+0x5000] ;  /* 0x00500000b828783b */ /* 0x000fe20000000200 */
[--C-:B------:R-:W-:Y:S02]  /*2c20*/  IMAD R194, R2, 0x2, R191.reuse ;  /* 0x0000000202c27824 */ /* 0x100fe400078e02bf */
[----:B------:R-:W-:Y:S01]  /*2c30*/  IMAD R192, R3, 0x2, R191 ;  /* 0x0000000203c07824 */ /* 0x000fe200078e02bf */
[----:B------:R-:W-:Y:S01]  /*2c40*/  LDSM.16.M88.4 R36, [R184+0x5800] ;  /* 0x00580000b824783b */ /* 0x000fe20000000200 */
[----:B------:R-:W-:-:S02]  /*2c50*/  SEL R0, R0, 0xffffffe0, !P1 ;  /* 0xffffffe000007807 */ /* 0x000fc40004800000 */
[----:B------:R-:W-:Y:S01]  /*2c60*/  IMAD R193, R2, 0x2, R192 ;  /* 0x0000000202c17824 */ /* 0x000fe200078e02c0 */
[----:B-1----:R-:W1:Y:S02]  /*2c70*/  LDSM.16.M88.4 R4, [R191+0x2000] ;  /* 0x00200000bf04783b */ /* 0x002e640000000200 */
[----:B------:R-:W-:Y:S02]  /*2c80*/  IMAD.IADD R190, R184, 0x1, R0 ;  /* 0x00000001b8be7824 */ /* 0x000fe400078e0200 */
[----:B------:R-:W-:Y:S01]  /*2c90*/  @P2 IADD3 R195, R44, -0x40, RZ ;  /* 0xffffffc02cc32810 */ /* 0x000fe20007ffe0ff */
[----:B------:R-:W0:Y:S03]  /*2ca0*/  LDGDEPBAR ;  /* 0x00000000000079af */ /* 0x000e260000000000 */
[----:B------:R-:W-:Y:S01]  /*2cb0*/  IADD3 R198, R195, 0x800, RZ ;  /* 0x00000800c3c67810 */ /* 0x000fe20007ffe0ff */
[----:B--2---:R-:W2:Y:S01]  /*2cc0*/  LDSM.16.M88.4 R8, [R184+0x4000] ;  /* 0x00400000b808783b */ /* 0x004ea20000000200 */
[----:B------:R-:W-:Y:S01]  /*2cd0*/  IMAD.IADD R189, R0, 0x1, R195 ;  /* 0x0000000100bd7824 */ /* 0x000fe200078e02c3 */
[----:B------:R-:W-:-:S02]  /*2ce0*/  SHF.R.S32.HI R0, RZ, 0x1f, R54 ;  /* 0x0000001fff007819 */ /* 0x000fc40000011436 */
[----:B------:R-:W-:Y:S01]  /*2cf0*/  LDSM.16.M88.4 R28, [R190+0x4000] ;  /* 0x00400000be1c783b */ /* 0x000fe20000000200 */
[C---:B------:R-:W-:Y:S02]  /*2d00*/  IADD3 R197, R195.reuse, 0x1000, RZ ;  /* 0x00001000c3c57810 */ /* 0x040fe40007ffe0ff */
[----:B------:R-:W-:Y:S01]  /*2d10*/  IADD3 R196, R195, 0x1800, RZ ;  /* 0x00001800c3c47810 */ /* 0x000fe20007ffe0ff */
[----:B----4-:R-:W-:Y:S04]  /*2d20*/  LDSM.16.M88.4 R24, [R190+0x4800] ;  /* 0x00480000be18783b */ /* 0x010fe80000000200 */
[----:B-----5:R-:W-:Y:S04]  /*2d30*/  LDSM.16.M88.4 R20, [R190+0x5000] ;  /* 0x00500000be14783b */ /* 0x020fe80000000200 */
[----:B------:R-:W-:Y:S01]  /*2d40*/  LDSM.16.M88.4 R32, [R190+0x5800] ;  /* 0x00580000be20783b */ /* 0x000fe20000000200 */
[C---:B---3--:R-:W-:Y:S03]  /*2d50*/  HMMA.16816.F32.BF16 R104, R12.reuse, R16, RZ ;  /* 0x000000100c68723c */ /* 0x048fe600000418ff */
[----:B------:R-:W-:Y:S04]  /*2d60*/  LDSM.16.M88.4 R44, [R195] ;  /* 0x00000000c32c783b */ /* 0x000fe80000000200 */
[----:B------:R-:W-:Y:S01]  /*2d70*/  LDSM.16.M88.4 R124, [R195+0x1000] ;  /* 0x00100000c37c783b */ /* 0x000fe20000000200 */
[----:B------:R-:W-:Y:S03]  /*2d80*/  HMMA.16816.F32.BF16 R116, R12, R18, RZ ;  /* 0x000000120c74723c */ /* 0x000fe600000418ff */
[----:B------:R-:W-:Y:S04]  /*2d90*/  LDSM.16.M88.4 R92, [R195+0x800] ;  /* 0x00080000c35c783b */ /* 0x000fe80000000200 */
[----:B------:R-:W-:Y:S01]  /*2da0*/  LDSM.16.M88.4 R128, [R195+0x1800] ;  /* 0x00180000c380783b */ /* 0x000fe20000000200 */
[----:B-1----:R-:W-:Y:S08]  /*2db0*/  HMMA.16816.F32.BF16 R56, R4, R16, RZ ;  /* 0x000000100438723c */ /* 0x002ff000000418ff */
[-C--:B--2---:R-:W-:Y:S08]  /*2dc0*/  HMMA.16816.F32.BF16 R112, R12, R8.reuse, RZ ;  /* 0x000000080c70723c */ /* 0x084ff000000418ff */
[C---:B------:R-:W-:Y:S08]  /*2dd0*/  HMMA.16816.F32.BF16 R48, R4.reuse, R8, RZ ;  /* 0x000000080430723c */ /* 0x040ff000000418ff */
[-C--:B------:R-:W-:Y:S08]  /*2de0*/  HMMA.16816.F32.BF16 R68, R4, R10.reuse, RZ ;  /* 0x0000000a0444723c */ /* 0x080ff000000418ff */
[----:B------:R-:W-:Y:S01]  /*2df0*/  HMMA.16816.F32.BF16 R120, R12, R10, RZ ;  /* 0x0000000a0c78723c */ /* 0x000fe200000418ff */
[----:B------:R-:W1:Y:S07]  /*2e00*/  LDSM.16.M88.4 R8, [R194+0x2000] ;  /* 0x00200000c208783b */ /* 0x000e6e0000000200 */
[C---:B------:R-:W-:Y:S08]  /*2e10*/  HMMA.16816.F32.BF16 R60, R4.reuse, R40, RZ ;  /* 0x00000028043c723c */ /* 0x040ff000000418ff */
[C---:B------:R-:W-:Y:S08]  /*2e20*/  HMMA.16816.F32.BF16 R64, R4.reuse, R36, RZ ;  /* 0x000000240440723c */ /* 0x040ff000000418ff */
[C---:B------:R-:W-:Y:S01]  /*2e30*/  HMMA.16816.F32.BF16 R72, R4.reuse, R18, RZ ;  /* 0x000000120448723c */ /* 0x040fe200000418ff */
[----:B------:R-:W-:Y:S07]  /*2e40*/  LDSM.16.M88.4 R16, [R192+0x2000] ;  /* 0x00200000c010783b */ /* 0x000fee0000000200 */
[C---:B------:R-:W-:Y:S08]  /*2e50*/  HMMA.16816.F32.BF16 R84, R4.reuse, R42, RZ ;  /* 0x0000002a0454723c */ /* 0x040ff000000418ff */
[----:B------:R-:W-:Y:S01]  /*2e60*/  HMMA.16816.F32.BF16 R76, R4, R38, RZ ;  /* 0x00000026044c723c */ /* 0x000fe200000418ff */
[----:B------:R-:W2:Y:S07]  /*2e70*/  LDSM.16.M88.4 R4, [R194] ;  /* 0x00000000c204783b */ /* 0x000eae0000000200 */
[C---:B------:R-:W-:Y:S08]  /*2e80*/  HMMA.16816.F32.BF16 R100, R12.reuse, R40, RZ ;  /* 0x000000280c64723c */ /* 0x040ff000000418ff */
[C---:B------:R-:W-:Y:S08]  /*2e90*/  HMMA.16816.F32.BF16 R108, R12.reuse, R42, RZ ;  /* 0x0000002a0c6c723c */ /* 0x040ff000000418ff */
[C---:B------:R-:W-:Y:S08]  /*2ea0*/  HMMA.16816.F32.BF16 R96, R12.reuse, R36, RZ ;  /* 0x000000240c60723c */ /* 0x040ff000000418ff */
[----:B------:R-:W-:Y:S01]  /*2eb0*/  HMMA.16816.F32.BF16 R88, R12, R38, RZ ;  /* 0x000000260c58723c */ /* 0x000fe200000418ff */
[----:B------:R-:W3:Y:S07]  /*2ec0*/  LDSM.16.M88.4 R12, [R192] ;  /* 0x00000000c00c783b */ /* 0x000eee0000000200 */
[C---:B-1----:R-:W-:Y:S08]  /*2ed0*/  HMMA.16816.F32.BF16 R80, R8.reuse, R28, R48 ;  /* 0x0000001c0850723c */ /* 0x042ff00000041830 */
[----:B------:R-:W-:Y:S08]  /*2ee0*/  HMMA.16816.F32.BF16 R48, R8, R26, R72 ;  /* 0x0000001a0830723c */ /* 0x000ff00000041848 */
[----:B--2---:R-:W-:Y:S08]  /*2ef0*/  HMMA.16816.F32.BF16 R72, R4, R28, R112 ;  /* 0x0000001c0448723c */ /* 0x004ff00000041870 */
[C---:B------:R-:W-:Y:S08]  /*2f00*/  HMMA.16816.F32.BF16 R40, R8.reuse, R20, R60 ;  /* 0x000000140828723c */ /* 0x040ff0000004183c */
[C---:B------:R-:W-:Y:S08]  /*2f10*/  HMMA.16816.F32.BF16 R36, R8.reuse, R32, R64 ;  /* 0x000000200824723c */ /* 0x040ff00000041840 */
[C---:B------:R-:W-:Y:S08]  /*2f20*/  HMMA.16816.F32.BF16 R60, R8.reuse, R30, R68 ;  /* 0x0000001e083c723c */ /* 0x040ff00000041844 */
[C---:B------:R-:W-:Y:S08]  /*2f30*/  HMMA.16816.F32.BF16 R56, R8.reuse, R24, R56 ;  /* 0x000000180838723c */ /* 0x040ff00000041838 */
[C---:B------:R-:W-:Y:S08]  /*2f40*/  HMMA.16816.F32.BF16 R68, R8.reuse, R22, R84 ;  /* 0x000000160844723c */ /* 0x040ff00000041854 */
[----:B------:R-:W-:Y:S01]  /*2f50*/  HMMA.16816.F32.BF16 R64, R8, R34, R76 ;  /* 0x000000220840723c */ /* 0x000fe2000004184c */
[----:B------:R-:W-:Y:S07]  /*2f60*/  LDSM.16.M88.4 R8, [R193] ;  /* 0x00000000c108783b */ /* 0x000fee0000000200 */
[C---:B------:R-:W-:Y:S08]  /*2f70*/  HMMA.16816.F32.BF16 R76, R4.reuse, R24, R104 ;  /* 0x00000018044c723c */ /* 0x040ff00000041868 */
[C---:B------:R-:W-:Y:S01]  /*2f80*/  HMMA.16816.F32.BF16 R116, R4.reuse, R26, R116 ;  /* 0x0000001a0474723c */ /* 0x040fe20000041874 */
[----:B------:R-:W1:Y:S07]  /*2f90*/  LDSM.16.M88.4 R24, [R189] ;  /* 0x00000000bd18783b */ /* 0x000e6e0000000200 */
[C---:B------:R-:W-:Y:S08]  /*2fa0*/  HMMA.16816.F32.BF16 R28, R4.reuse, R30, R120 ;  /* 0x0000001e041c723c */ /* 0x040ff00000041878 */
[C---:B------:R-:W-:Y:S08]  /*2fb0*/  HMMA.16816.F32.BF16 R104, R4.reuse, R20, R100 ;  /* 0x000000140468723c */ /* 0x040ff00000041864 */
[----:B------:R-:W-:Y:S08]  /*2fc0*/  HMMA.16816.F32.BF16 R108, R4, R22, R108 ;  /* 0x00000016046c723c */ /* 0x000ff0000004186c */
[----:B---3--:R-:W-:Y:S07]  /*2fd0*/  HMMA.16816.F32.BF16 R20, R12, R44, R72 ;  /* 0x0000002c0c14723c */ /* 0x008fee0000041848 */
[----:B------:R-:W-:Y:S01]  /*2fe0*/  IMAD.MOV.U32 R75, RZ, RZ, R135 ;  /* 0x000000ffff4b7224 */ /* 0x000fe200078e0087 */
[----:B------:R-:W-:Y:S08]  /*2ff0*/  HMMA.16816.F32.BF16 R120, R4, R34, R88 ;  /* 0x000000220478723c */ /* 0x000ff00000041858 */
[----:B------:R-:W-:Y:S08]  /*3000*/  HMMA.16816.F32.BF16 R88, R16, R124, R40 ;  /* 0x0000007c1058723c */ /* 0x000ff00000041828 */
        /* <DEDUP_REMOVED lines=8> */
[----:B------:R-:W-:Y:S07]  /*3090*/  HMMA.16816.F32.BF16 R100, R16, R130, R64 ;  /* 0x000000821064723c */ /* 0x000fee0000041840 */
[----:B------:R-:W-:Y:S01]  /*30a0*/  LEA.HI R16, R0, R54, RZ, 0x2 ;  /* 0x0000003600107211 */ /* 0x000fe200078f10ff */
[----:B------:R-:W-:Y:S01]  /*30b0*/  IMAD R0, R55, 0x10, R142 ;  /* 0x0000001037007824 */ /* 0x000fe200078e028e */
[----:B------:R-:W-:Y:S01]  /*30c0*/  IADD3 R17, R52, 0x1, -R53 ;  /* 0x0000000134117810 */ /* 0x000fe20007ffe835 */
[----:B------:R-:W-:Y:S01]  /*30d0*/  HMMA.16816.F32.BF16 R36, R12, R46, R28 ;  /* 0x0000002e0c24723c */ /* 0x000fe2000004181c */
[----:B------:R-:W-:-:S02]  /*30e0*/  SHF.R.S32.HI R146, RZ, 0x2, R16 ;  /* 0x00000002ff927819 */ /* 0x000fc40000011410 */
[----:B------:R-:W-:-:S03]  /*30f0*/  IADD3 R16, R52, -c[0x0][0x2e4], -R53 ;  /* 0x8000b90034107a10 */ /* 0x000fc60007ffe835 */
[----:B------:R-:W-:Y:S01]  /*3100*/  IMAD.IADD R0, R146, 0x1, R0 ;  /* 0x0000000192007824 */ /* 0x000fe200078e0200 */
[----:B------:R-:W-:Y:S01]  /*3110*/  IADD3 R28, R17, c[0x0][0x2e8], RZ ;  /* 0x0000ba00111c7a10 */ /* 0x000fe20007ffe0ff */
[----:B-1----:R-:W-:Y:S01]  /*3120*/  HMMA.16816.F32.BF16 R48, R8, R24, R20 ;  /* 0x000000180830723c */ /* 0x002fe20000041814 */
[----:B------:R-:W-:Y:S01]  /*3130*/  STL [R1+0x9c], R146 ;  /* 0x00009c9201007387 */ /* 0x000fe20000100800 */
[--C-:B------:R-:W-:Y:S01]  /*3140*/  IMAD.IADD R34, R16, 0x1, R0.reuse ;  /* 0x0000000110227824 */ /* 0x100fe200078e0200 */
[----:B------:R-:W-:Y:S01]  /*3150*/  IADD3 R18, R0, 0x8, RZ ;  /* 0x0000000800127810 */ /* 0x000fe20007ffe0ff */
[----:B------:R-:W-:Y:S01]  /*3160*/  IMAD.IADD R19, R28, 0x1, R0 ;  /* 0x000000011c137824 */ /* 0x000fe200078e0200 */
[C---:B------:R-:W-:Y:S02]  /*3170*/  IADD3 R17, R0.reuse, 0x40, RZ ;  /* 0x0000004000117810 */ /* 0x040fe40007ffe0ff */
[----:B------:R-:W-:Y:S01]  /*3180*/  IADD3 R0, R0, 0x48, RZ ;  /* 0x0000004800007810 */ /* 0x000fe20007ffe0ff */
[----:B------:R-:W-:Y:S01]  /*3190*/  HMMA.16816.F32.BF16 R56, R12, R92, R76 ;  /* 0x0000005c0c38723c */ /* 0x000fe2000004184c */
[C---:B------:R-:W-:Y:S01]  /*31a0*/  IMAD.IADD R33, R16.reuse, 0x1, R18 ;  /* 0x0000000110217824 */ /* 0x040fe200078e0212 */
[----:B------:R-:W-:Y:S01]  /*31b0*/  IMNMX R206, R19, R52, PT ;  /* 0x0000003413ce7217 */ /* 0x000fe20003800200 */
[C-C-:B------:R-:W-:Y:S01]  /*31c0*/  IMAD.IADD R32, R16.reuse, 0x1, R17.reuse ;  /* 0x0000000110207824 */ /* 0x140fe200078e0211 */
[----:B------:R-:W-:Y:S01]  /*31d0*/  IMNMX R202, RZ, R34, !PT ;  /* 0x00000022ffca7217 */ /* 0x000fe20007800200 */
[----:B------:R-:W-:Y:S01]  /*31e0*/  IMAD.IADD R20, R16, 0x1, R0 ;  /* 0x0000000110147824 */ /* 0x000fe200078e0200 */
[----:B------:R-:W-:Y:S01]  /*31f0*/  IMNMX R201, RZ, R33, !PT ;  /* 0x00000021ffc97217 */ /* 0x000fe20007800200 */
[C---:B------:R-:W-:Y:S01]  /*3200*/  IMAD.IADD R18, R28.reuse, 0x1, R18 ;  /* 0x000000011c127824 */ /* 0x040fe200078e0212 */
[----:B--2---:R-:W-:Y:S01]  /*3210*/  HMMA.16816.F32.BF16 R40, R4, R26, R40 ;  /* 0x0000001a0428723c */ /* 0x004fe20000041828 */
[C---:B------:R-:W-:Y:S01]  /*3220*/  IMAD.IADD R17, R28.reuse, 0x1, R17 ;  /* 0x000000011c117824 */ /* 0x040fe200078e0211 */
[----:B------:R-:W-:Y:S01]  /*3230*/  IMNMX R199, RZ, R20, !PT ;  /* 0x00000014ffc77217 */ /* 0x000fe20007800200 */
[----:B------:R-:W-:Y:S01]  /*3240*/  IMAD.IADD R16, R28, 0x1, R0 ;  /* 0x000000011c107824 */ /* 0x000fe200078e0200 */
[----:B------:R-:W1:Y:S01]  /*3250*/  LDSM.16.M88.4 R20, [R189+0x800] ;  /* 0x00080000bd14783b */ /* 0x000e620000000200 */
[----:B------:R-:W-:Y:S01]  /*3260*/  IMAD R0, R135, 0x40, R252 ;  /* 0x0000004087007824 */ /* 0x000fe200078e02fc */
[----:B------:R-:W-:-:S02]  /*3270*/  IMNMX R205, R18, R52, PT ;  /* 0x0000003412cd7217 */ /* 0x000fc40003800200 */
[----:B------:R-:W-:Y:S01]  /*3280*/  HMMA.16816.F32.BF16 R28, R4, R24, R80 ;  /* 0x00000018041c723c */ /* 0x000fe20000041850 */
[----:B------:R-:W-:Y:S02]  /*3290*/  IMNMX R203, R16, R52, PT ;  /* 0x0000003410cb7217 */ /* 0x000fe40003800200 */
[C---:B------:R-:W-:Y:S02]  /*32a0*/  IADD3 R16, R0.reuse, 0x1, RZ ;  /* 0x0000000100107810 */ /* 0x040fe40007ffe0ff */
[-C--:B------:R-:W-:Y:S02]  /*32b0*/  ISETP.GE.AND P6, PT, R0, R206.reuse, PT ;  /* 0x000000ce0000720c */ /* 0x080fe40003fc6270 */
[C---:B------:R-:W-:Y:S01]  /*32c0*/  ISETP.GE.AND P5, PT, R16.reuse, R206, PT ;  /* 0x000000ce1000720c */ /* 0x040fe20003fa6270 */
[----:B------:R-:W-:Y:S01]  /*32d0*/  HMMA.16816.F32.BF16 R36, R8, R26, R36 ;  /* 0x0000001a0824723c */ /* 0x000fe20000041824 */
[----:B------:R-:W2:Y:S01]  /*32e0*/  LDSM.16.M88.4 R24, [R189+0x1000] ;  /* 0x00100000bd18783b */ /* 0x000ea20000000200 */
[----:B------:R-:W-:-:S02]  /*32f0*/  ISETP.GE.AND P4, PT, R16, R205, PT ;  /* 0x000000cd1000720c */ /* 0x000fc40003f86270 */
[C---:B------:R-:W-:Y:S02]  /*3300*/  ISETP.GE.AND P1, PT, R0.reuse, R205, PT ;  /* 0x000000cd0000720c */ /* 0x040fe40003f26270 */
[----:B------:R-:W-:Y:S02]  /*3310*/  IMNMX R204, R17, R52, PT ;  /* 0x0000003411cc7217 */ /* 0x000fe40003800200 */
[----:B------:R-:W-:Y:S01]  /*3320*/  HMMA.16816.F32.BF16 R44, R12, R94, R116 ;  /* 0x0000005e0c2c723c */ /* 0x000fe20000041874 */
[-C--:B------:R-:W-:Y:S02]  /*3330*/  ISETP.LT.OR P6, PT, R0, R202.reuse, P6 ;  /* 0x000000ca0000720c */ /* 0x080fe400037c1670 */
[C---:B------:R-:W-:Y:S02]  /*3340*/  ISETP.LT.OR P5, PT, R16.reuse, R202, P5 ;  /* 0x000000ca1000720c */ /* 0x040fe40002fa1670 */
[-C--:B------:R-:W-:Y:S02]  /*3350*/  ISETP.LT.OR P4, PT, R16, R201.reuse, P4 ;  /* 0x000000c91000720c */ /* 0x080fe40002781670 */
[----:B------:R-:W-:-:S02]  /*3360*/  ISETP.LT.OR P1, PT, R0, R201, P1 ;  /* 0x000000c90000720c */ /* 0x000fc40000f21670 */
[----:B------:R-:W-:Y:S02]  /*3370*/  IMNMX R200, RZ, R32, !PT ;  /* 0x00000020ffc87217 */ /* 0x000fe40007800200 */
[CC--:B------:R-:W-:Y:S01]  /*3380*/  ISETP.GE.AND P3, PT, R16.reuse, R204.reuse, PT ;  /* 0x000000cc1000720c */ /* 0x0c0fe20003f66270 */
[----:B------:R-:W-:Y:S01]  /*3390*/  HMMA.16816.F32.BF16 R32, R12, R124, R104 ;  /* 0x0000007c0c20723c */ /* 0x000fe20000041868 */
[-C--:B------:R-:W-:Y:S02]  /*33a0*/  ISETP.GE.AND P0, PT, R16, R203.reuse, PT ;  /* 0x000000cb1000720c */ /* 0x080fe40003f06270 */
[----:B------:R-:W-:Y:S02]  /*33b0*/  ISETP.GE.AND P2, PT, R0, R204, PT ;  /* 0x000000cc0000720c */ /* 0x000fe40003f46270 */
[----:B------:R-:W-:Y:S02]  /*33c0*/  FSEL R77, R48, -INF , !P6 ;  /* 0xff800000304d7808 */ /* 0x000fe40007000000 */
[----:B------:R-:W-:-:S02]  /*33d0*/  ISETP.GE.AND P6, PT, R0, R203, PT ;  /* 0x000000cb0000720c */ /* 0x000fc40003fc6270 */
[----:B------:R-:W-:Y:S02]  /*33e0*/  FSEL R92, R50, -INF , !P1 ;  /* 0xff800000325c7808 */ /* 0x000fe40004800000 */
[----:B------:R-:W-:Y:S01]  /*33f0*/  FSEL R74, R49, -INF , !P5 ;  /* 0xff800000314a7808 */ /* 0x000fe20006800000 */
[C---:B-1----:R-:W-:Y:S01]  /*3400*/  HMMA.16816.F32.BF16 R52, R8.reuse, R22, R44 ;  /* 0x000000160834723c */ /* 0x042fe2000004182c */
[----:B------:R-:W-:Y:S02]  /*3410*/  FSEL R94, R51, -INF , !P4 ;  /* 0xff800000335e7808 */ /* 0x000fe40006000000 */
[CC--:B------:R-:W-:Y:S02]  /*3420*/  ISETP.LT.OR P3, PT, R16.reuse, R200.reuse, P3 ;  /* 0x000000c81000720c */ /* 0x0c0fe40001f61670 */
[----:B------:R-:W-:Y:S02]  /*3430*/  ISETP.LT.OR P0, PT, R16, R199, P0 ;  /* 0x000000c71000720c */ /* 0x000fe40000701670 */
[C---:B------:R-:W-:Y:S01]  /*3440*/  ISETP.LT.OR P2, PT, R0.reuse, R200, P2 ;  /* 0x000000c80000720c */ /* 0x040fe20001741670 */
[----:B------:R-:W-:Y:S01]  /*3450*/  HMMA.16816.F32.BF16 R48, R8, R20, R56 ;  /* 0x000000140830723c */ /* 0x000fe20000041838 */
[----:B------:R-:W-:-:S02]  /*3460*/  IADD3 R16, R0, 0x8, RZ ;  /* 0x0000000800107810 */ /* 0x000fc40007ffe0ff */
[----:B------:R-:W-:Y:S02]  /*3470*/  ISETP.LT.OR P6, PT, R0, R199, P6 ;  /* 0x000000c70000720c */ /* 0x000fe400037c1670 */
[----:B------:R-:W-:Y:S02]  /*3480*/  FSEL R66, R28, -INF , !P2 ;  /* 0xff8000001c427808 */ /* 0x000fe40005000000 */
[C---:B------:R-:W-:Y:S01]  /*3490*/  ISETP.GE.AND P1, PT, R16.reuse, R206, PT ;  /* 0x000000ce1000720c */ /* 0x040fe20003f26270 */
[----:B------:R-:W-:Y:S01]  /*34a0*/  HMMA.16816.F32.BF16 R44, R12, R126, R108 ;  /* 0x0000007e0c2c723c */ /* 0x000fe2000004186c */
[----:B------:R-:W-:Y:S02]  /*34b0*/  ISETP.GE.AND P2, PT, R16, R205, PT ;  /* 0x000000cd1000720c */ /* 0x000fe40003f46270 */
[----:B------:R-:W-:Y:S02]  /*34c0*/  FSEL R72, R30, -INF , !P6 ;  /* 0xff8000001e487808 */ /* 0x000fe40007000000 */
[----:B------:R-:W-:-:S02]  /*34d0*/  FSEL R67, R29, -INF , !P3 ;  /* 0xff8000001d437808 */ /* 0x000fc40005800000 */
[----:B------:R-:W-:Y:S02]  /*34e0*/  FSEL R73, R31, -INF , !P0 ;  /* 0xff8000001f497808 */ /* 0x000fe40004000000 */
[C---:B------:R-:W-:Y:S01]  /*34f0*/  ISETP.GE.AND P6, PT, R16.reuse, R204, PT ;  /* 0x000000cc1000720c */ /* 0x040fe20003fc6270 */
[----:B------:R-:W-:Y:S01]  /*3500*/  HMMA.16816.F32.BF16 R28, R4, R20, R84 ;  /* 0x00000014041c723c */ /* 0x000fe20000041854 */
[C---:B------:R-:W-:Y:S02]  /*3510*/  ISETP.GE.AND P3, PT, R16.reuse, R203, PT ;  /* 0x000000cb1000720c */ /* 0x040fe40003f66270 */
        /* <DEDUP_REMOVED lines=8> */
[----:B------:R-:W-:-:S02]  /*35a0*/  ISETP.GE.AND P5, PT, R17, R206, PT ;  /* 0x000000ce1100720c */ /* 0x000fc40003fa6270 */
[C---:B------:R-:W-:Y:S02]  /*35b0*/  ISETP.GE.AND P4, PT, R17.reuse, R205, PT ;  /* 0x000000cd1100720c */ /* 0x040fe40003f86270 */
[C---:B------:R-:W-:Y:S02]  /*35c0*/  ISETP.GE.AND P1, PT, R17.reuse, R204, PT ;  /* 0x000000cc1100720c */ /* 0x040fe40003f26270 */
[C---:B------:R-:W-:Y:S02]  /*35d0*/  ISETP.GE.AND P2, PT, R17.reuse, R203, PT ;  /* 0x000000cb1100720c */ /* 0x040fe40003f46270 */
[----:B------:R-:W-:Y:S02]  /*35e0*/  ISETP.GE.AND P0, PT, R16, R206, PT ;  /* 0x000000ce1000720c */ /* 0x000fe40003f06270 */
[C---:B------:R-:W-:Y:S02]  /*35f0*/  ISETP.LT.OR P5, PT, R17.reuse, R202, P5 ;  /* 0x000000ca1100720c */ /* 0x040fe40002fa1670 */
[----:B------:R-:W-:-:S02]  /*3600*/  ISETP.LT.OR P4, PT, R17, R201, P4 ;  /* 0x000000c91100720c */ /* 0x000fc40002781670 */
[C---:B------:R-:W-:Y:S02]  /*3610*/  ISETP.LT.OR P1, PT, R17.reuse, R200, P1 ;  /* 0x000000c81100720c */ /* 0x040fe40000f21670 */
[----:B------:R-:W-:Y:S02]  /*3620*/  ISETP.LT.OR P2, PT, R17, R199, P2 ;  /* 0x000000c71100720c */ /* 0x000fe40001741670 */
[----:B------:R-:W-:Y:S02]  /*3630*/  IADD3 R17, R0, 0x11, RZ ;  /* 0x0000001100117810 */ /* 0x000fe40007ffe0ff */
[----:B------:R-:W-:Y:S02]  /*3640*/  ISETP.LT.OR P0, PT, R16, R202, P0 ;  /* 0x000000ca1000720c */ /* 0x000fe40000701670 */
[----:B------:R-:W-:Y:S02]  /*3650*/  FSEL R64, R40, -INF , !P6 ;  /* 0xff80000028407808 */ /* 0x000fe40007000000 */
[----:B------:R-:W-:-:S02]  /*3660*/  FSEL R68, R42, -INF , !P3 ;  /* 0xff8000002a447808 */ /* 0x000fc40005800000 */
[----:B------:R-:W-:Y:S02]  /*3670*/  FSEL R65, R41, -INF , !P1 ;  /* 0xff80000029417808 */ /* 0x000fe40004800000 */
[----:B------:R-:W-:Y:S02]  /*3680*/  FSEL R71, R43, -INF , !P2 ;  /* 0xff8000002b477808 */ /* 0x000fe40005000000 */
[C---:B------:R-:W-:Y:S01]  /*3690*/  ISETP.GE.AND P6, PT, R16.reuse, R205, PT ;  /* 0x000000cd1000720c */ /* 0x040fe20003fc6270 */
[----:B------:R-:W-:Y:S01]  /*36a0*/  HMMA.16816.F32.BF16 R40, R4, R22, R60 ;  /* 0x000000160428723c */ /* 0x000fe2000004183c */
[C---:B------:R-:W-:Y:S01]  /*36b0*/  ISETP.GE.AND P3, PT, R16.reuse, R204, PT ;  /* 0x000000cc1000720c */ /* 0x040fe20003f66270 */
[----:B------:R-:W1:Y:S01]  /*36c0*/  LDSM.16.M88.4 R20, [R189+0x1800] ;  /* 0x00180000bd14783b */ /* 0x000e620000000200 */
[----:B------:R-:W-:Y:S01]  /*36d0*/  ISETP.GE.AND P1, PT, R16, R203, PT ;  /* 0x000000cb1000720c */ /* 0x000fe20003f26270 */
[----:B------:R-:W-:-:S04]  /*36e0*/  DEPBAR.LE SB0, 0x0 ;  /* 0x000080000000791a */ /* 0x000fc80000000000 */
[----:B------:R-:W-:Y:S01]  /*36f0*/  BAR.SYNC.DEFER_BLOCKING 0x0 ;  /* 0x0000000000007b1d */ /* 0x000fe20000010000 */
[----:B------:R-:W-:Y:S02]  /*3700*/  ISETP.GE.AND P2, PT, R17, R206, PT ;  /* 0x000000ce1100720c */ /* 0x000fe40003f46270 */
[----:B------:R-:W-:Y:S02]  /*3710*/  FSEL R76, R37, -INF , !P5 ;  /* 0xff800000254c7808 */ /* 0x000fe40006800000 */
[----:B------:R-:W-:Y:S02]  /*3720*/  FSEL R79, R39, -INF , !P4 ;  /* 0xff800000274f7808 */ /* 0x000fe40006000000 */
[----:B------:R-:W-:Y:S01]  /*3730*/  FSEL R148, R48, -INF , !P0 ;  /* 0xff80000030947808 */ /* 0x000fe20004000000 */
[----:B--2---:R-:W-:Y:S01]  /*3740*/  HMMA.16816.F32.BF16 R36, R8, R24, R32 ;  /* 0x000000180824723c */ /* 0x004fe20000041820 */
[C---:B------:R-:W-:Y:S02]  /*3750*/  ISETP.GE.AND P4, PT, R17.reuse, R204, PT ;  /* 0x000000cc1100720c */ /* 0x040fe40003f86270 */
[----:B------:R-:W-:-:S02]  /*3760*/  ISETP.GE.AND P0, PT, R17, R203, PT ;  /* 0x000000cb1100720c */ /* 0x000fc40003f06270 */
[C---:B------:R-:W-:Y:S02]  /*3770*/  ISETP.LT.OR P6, PT, R16.reuse, R201, P6 ;  /* 0x000000c91000720c */ /* 0x040fe400037c1670 */
[C---:B------:R-:W-:Y:S01]  /*3780*/  ISETP.LT.OR P3, PT, R16.reuse, R200, P3 ;  /* 0x000000c81000720c */ /* 0x040fe20001f61670 */
[----:B------:R-:W-:Y:S01]  /*3790*/  HMMA.16816.F32.BF16 R32, R12, R128, R136 ;  /* 0x000000800c20723c */ /* 0x000fe20000041888 */
[----:B------:R-:W-:Y:S02]  /*37a0*/  ISETP.LT.OR P1, PT, R16, R199, P1 ;  /* 0x000000c71000720c */ /* 0x000fe40000f21670 */
[C---:B------:R-:W-:Y:S02]  /*37b0*/  ISETP.LT.OR P2, PT, R17.reuse, R202, P2 ;  /* 0x000000ca1100720c */ /* 0x040fe40001741670 */
[----:B------:R-:W-:Y:S02]  /*37c0*/  IADD3 R16, R0, 0x18, RZ ;  /* 0x0000001800107810 */ /* 0x000fe40007ffe0ff */
[----:B------:R-:W-:-:S02]  /*37d0*/  ISETP.LT.OR P4, PT, R17, R200, P4 ;  /* 0x000000c81100720c */ /* 0x000fc40002781670 */
[----:B------:R-:W-:Y:S02]  /*37e0*/  ISETP.LT.OR P0, PT, R17, R199, P0 ;  /* 0x000000c71100720c */ /* 0x000fe40000701670 */
        /* <DEDUP_REMOVED lines=8> */
[----:B------:R-:W-:Y:S02]  /*3870*/  ISETP.GE.AND P2, PT, R16, R203, PT ;  /* 0x000000cb1000720c */ /* 0x000fe40003f46270 */
[----:B------:R-:W-:Y:S02]  /*3880*/  FSEL R62, R29, -INF , !P4 ;  /* 0xff8000001d3e7808 */ /* 0x000fe40006000000 */
[----:B------:R-:W-:-:S02]  /*3890*/  FSEL R125, R31, -INF , !P0 ;  /* 0xff8000001f7d7808 */ /* 0x000fc40004000000 */
[----:B------:R-:W-:Y:S01]  /*38a0*/  HMMA.16816.F32.BF16 R28, R4, R24, R88 ;  /* 0x00000018041c723c */ /* 0x000fe20000041858 */
[-C--:B------:R-:W-:Y:S02]  /*38b0*/  ISETP.LT.OR P5, PT, R17, R201.reuse, P5 ;  /* 0x000000c91100720c */ /* 0x080fe40002fa1670 */
[C---:B------:R-:W-:Y:S02]  /*38c0*/  ISETP.LT.OR P6, PT, R16.reuse, R202, P6 ;  /* 0x000000ca1000720c */ /* 0x040fe400037c1670 */
[C---:B------:R-:W-:Y:S02]  /*38d0*/  ISETP.LT.OR P3, PT, R16.reuse, R201, P3 ;  /* 0x000000c91000720c */ /* 0x040fe40001f61670 */
[C---:B------:R-:W-:Y:S02]  /*38e0*/  ISETP.LT.OR P1, PT, R16.reuse, R200, P1 ;  /* 0x000000c81000720c */ /* 0x040fe40000f21670 */
[----:B------:R-:W-:Y:S02]  /*38f0*/  ISETP.LT.OR P2, PT, R16, R199, P2 ;  /* 0x000000c71000720c */ /* 0x000fe40001741670 */
[----:B------:R-:W-:-:S02]  /*3900*/  IADD3 R17, R0, 0x19, RZ ;  /* 0x0000001900117810 */ /* 0x000fc40007ffe0ff */
[----:B------:R-:W-:Y:S02]  /*3910*/  IADD3 R16, R0, 0x20, RZ ;  /* 0x0000002000107810 */ /* 0x000fe40007ffe0ff */
[----:B------:R-:W-:Y:S02]  /*3920*/  FSEL R157, R51, -INF , !P5 ;  /* 0xff800000339d7808 */ /* 0x000fe40006800000 */
[----:B------:R-:W-:Y:S01]  /*3930*/  FSEL R127, R52, -INF , !P6 ;  /* 0xff800000347f7808 */ /* 0x000fe20007000000 */
[----:B------:R-:W-:Y:S01]  /*3940*/  HMMA.16816.F32.BF16 R48, R8, R26, R44 ;  /* 0x0000001a0830723c */ /* 0x000fe2000004182c */
[----:B------:R-:W-:Y:S02]  /*3950*/  FSEL R151, R54, -INF , !P3 ;  /* 0xff80000036977808 */ /* 0x000fe40005800000 */
[-C--:B------:R-:W-:Y:S02]  /*3960*/  ISETP.GE.AND P5, PT, R17, R206.reuse, PT ;  /* 0x000000ce1100720c */ /* 0x080fe40003fa6270 */
[----:B------:R-:W-:-:S02]  /*3970*/  ISETP.GE.AND P0, PT, R16, R206, PT ;  /* 0x000000ce1000720c */ /* 0x000fc40003f06270 */
[C---:B------:R-:W-:Y:S01]  /*3980*/  ISETP.GE.AND P4, PT, R17.reuse, R205, PT ;  /* 0x000000cd1100720c */ /* 0x040fe20003f86270 */
[----:B------:R-:W-:Y:S01]  /*3990*/  HMMA.16816.F32.BF16 R44, R4, R26, R96 ;  /* 0x0000001a042c723c */ /* 0x000fe20000041860 */
[C---:B------:R-:W-:Y:S02]  /*39a0*/  ISETP.GE.AND P6, PT, R17.reuse, R204, PT ;  /* 0x000000cc1100720c */ /* 0x040fe40003fc6270 */
[C---:B------:R-:W-:Y:S02]  /*39b0*/  ISETP.GE.AND P3, PT, R17.reuse, R203, PT ;  /* 0x000000cb1100720c */ /* 0x040fe40003f66270 */
[C---:B------:R-:W-:Y:S02]  /*39c0*/  ISETP.LT.OR P5, PT, R17.reuse, R202, P5 ;  /* 0x000000ca1100720c */ /* 0x040fe40002fa1670 */
[C---:B------:R-:W-:Y:S01]  /*39d0*/  ISETP.LT.OR P4, PT, R17.reuse, R201, P4 ;  /* 0x000000c91100720c */ /* 0x040fe20002781670 */
[----:B-1----:R-:W-:Y:S01]  /*39e0*/  HMMA.16816.F32.BF16 R24, R8, R20, R32 ;  /* 0x000000140818723c */ /* 0x002fe20000041820 */
        /* <DEDUP_REMOVED lines=11> */
[----:B------:R-:W-:Y:S02]  /*3aa0*/  ISETP.GE.AND P6, PT, R16, R203, PT ;  /* 0x000000cb1000720c */ /* 0x000fe40003fc6270 */
[----:B------:R-:W-:-:S02]  /*3ab0*/  ISETP.GE.AND P4, PT, R17, R206, PT ;  /* 0x000000ce1100720c */ /* 0x000fc40003f86270 */
[----:B------:R-:W-:Y:S02]  /*3ac0*/  ISETP.GE.AND P0, PT, R17, R203, PT ;  /* 0x000000cb1100720c */ /* 0x000fe40003f06270 */
[----:B------:R-:W-:Y:S02]  /*3ad0*/  FSEL R119, R43, -INF , !P3 ;  /* 0xff8000002b777808 */ /* 0x000fe40005800000 */
[C---:B------:R-:W-:Y:S01]  /*3ae0*/  ISETP.LT.OR P1, PT, R16.reuse, R201, P1 ;  /* 0x000000c91000720c */ /* 0x040fe20000f21670 */
[----:B------:R-:W-:Y:S01]  /*3af0*/  HMMA.16816.F32.BF16 R40, R12, R130, R120 ;  /* 0x000000820c28723c */ /* 0x000fe20000041878 */
[C---:B------:R-:W-:Y:S02]  /*3b00*/  ISETP.LT.OR P2, PT, R16.reuse, R200, P2 ;  /* 0x000000c81000720c */ /* 0x040fe40001741670 */
[----:B------:R-:W-:Y:S02]  /*3b10*/  ISETP.LT.OR P6, PT, R16, R199, P6 ;  /* 0x000000c71000720c */ /* 0x000fe400037c1670 */
[----:B------:R-:W-:-:S02]  /*3b20*/  ISETP.LT.OR P4, PT, R17, R202, P4 ;  /* 0x000000ca1100720c */ /* 0x000fc40002781670 */
[----:B------:R-:W-:Y:S02]  /*3b30*/  ISETP.LT.OR P0, PT, R17, R199, P0 ;  /* 0x000000c71100720c */ /* 0x000fe40000701670 */
[C---:B------:R-:W-:Y:S02]  /*3b40*/  IADD3 R16, R0.reuse, 0x28, RZ ;  /* 0x0000002800107810 */ /* 0x040fe40007ffe0ff */
[----:B------:R-:W-:Y:S02]  /*3b50*/  IADD3 R13, R0, 0x29, RZ ;  /* 0x00000029000d7810 */ /* 0x000fe40007ffe0ff */
[----:B------:R-:W-:Y:S02]  /*3b60*/  FSEL R126, R53, -INF , !P5 ;  /* 0xff800000357e7808 */ /* 0x000fe40006800000 */
[----:B------:R-:W-:Y:S02]  /*3b70*/  FSEL R168, R38, -INF , !P1 ;  /* 0xff80000026a87808 */ /* 0x000fe40004800000 */
[----:B------:R-:W-:-:S02]  /*3b80*/  FSEL R156, R28, -INF , !P2 ;  /* 0xff8000001c9c7808 */ /* 0x000fc40005000000 */
[----:B------:R-:W-:Y:S02]  /*3b90*/  FSEL R161, R30, -INF , !P6 ;  /* 0xff8000001ea17808 */ /* 0x000fe40007000000 */
[----:B------:R-:W-:Y:S02]  /*3ba0*/  FSEL R165, R37, -INF , !P4 ;  /* 0xff80000025a57808 */ /* 0x000fe40006000000 */
[----:B------:R-:W-:Y:S01]  /*3bb0*/  FSEL R160, R31, -INF , !P0 ;  /* 0xff8000001fa07808 */ /* 0x000fe20004000000 */
[----:B------:R-:W-:Y:S01]  /*3bc0*/  HMMA.16816.F32.BF16 R8, R8, R22, R40 ;  /* 0x000000160808723c */ /* 0x000fe20000041828 */
[C---:B------:R-:W-:Y:S02]  /*3bd0*/  ISETP.GE.AND P5, PT, R17.reuse, R205, PT ;  /* 0x000000cd1100720c */ /* 0x040fe40003fa6270 */
[----:B------:R-:W-:Y:S02]  /*3be0*/  ISETP.GE.AND P3, PT, R17, R204, PT ;  /* 0x000000cc1100720c */ /* 0x000fe40003f66270 */
[----:B------:R-:W-:-:S02]  /*3bf0*/  ISETP.GE.AND P1, PT, R16, R206, PT ;  /* 0x000000ce1000720c */ /* 0x000fc40003f26270 */
[C---:B------:R-:W-:Y:S02]  /*3c00*/  ISETP.GE.AND P2, PT, R16.reuse, R205, PT ;  /* 0x000000cd1000720c */ /* 0x040fe40003f46270 */
[CC--:B------:R-:W-:Y:S02]  /*3c10*/  ISETP.GE.AND P6, PT, R16.reuse, R204.reuse, PT ;  /* 0x000000cc1000720c */ /* 0x0c0fe40003fc6270 */
[----:B------:R-:W-:Y:S02]  /*3c20*/  ISETP.GE.AND P4, PT, R16, R203, PT ;  /* 0x000000cb1000720c */ /* 0x000fe40003f86270 */
[----:B------:R-:W-:Y:S02]  /*3c30*/  ISETP.GE.AND P0, PT, R13, R204, PT ;  /* 0x000000cc0d00720c */ /* 0x000fe40003f06270 */
[C---:B------:R-:W-:Y:S02]  /*3c40*/  ISETP.LT.OR P5, PT, R17.reuse, R201, P5 ;  /* 0x000000c91100720c */ /* 0x040fe40002fa1670 */
[----:B------:R-:W-:-:S02]  /*3c50*/  ISETP.LT.OR P3, PT, R17, R200, P3 ;  /* 0x000000c81100720c */ /* 0x000fc40001f61670 */
[C---:B------:R-:W-:Y:S02]  /*3c60*/  ISETP.LT.OR P1, PT, R16.reuse, R202, P1 ;  /* 0x000000ca1000720c */ /* 0x040fe40000f21670 */
[C---:B------:R-:W-:Y:S02]  /*3c70*/  ISETP.LT.OR P2, PT, R16.reuse, R201, P2 ;  /* 0x000000c91000720c */ /* 0x040fe40001741670 */
[CC--:B------:R-:W-:Y:S02]  /*3c80*/  ISETP.LT.OR P6, PT, R16.reuse, R200.reuse, P6 ;  /* 0x000000c81000720c */ /* 0x0c0fe400037c1670 */
[----:B------:R-:W-:Y:S02]  /*3c90*/  ISETP.LT.OR P4, PT, R16, R199, P4 ;  /* 0x000000c71000720c */ /* 0x000fe40002781670 */
[----:B------:R-:W-:Y:S01]  /*3ca0*/  ISETP.LT.OR P0, PT, R13, R200, P0 ;  /* 0x000000c80d00720c */ /* 0x000fe20000701670 */
[----:B------:R-:W-:Y:S01]  /*3cb0*/  HMMA.16816.F32.BF16 R16, R4, R20, R112 ;  /* 0x000000140410723c */ /* 0x000fe20000041870 */
        /* <DEDUP_REMOVED lines=8> */
[CC--:B------:R-:W-:Y:S02]  /*3d40*/  ISETP.GE.AND P5, PT, R13.reuse, R206.reuse, PT ;  /* 0x000000ce0d00720c */ /* 0x0c0fe40003fa6270 */
[C---:B------:R-:W-:Y:S02]  /*3d50*/  ISETP.GE.AND P3, PT, R13.reuse, R205, PT ;  /* 0x000000cd0d00720c */ /* 0x040fe40003f66270 */
[----:B------:R-:W-:Y:S02]  /*3d60*/  ISETP.GE.AND P1, PT, R13, R203, PT ;  /* 0x000000cb0d00720c */ /* 0x000fe40003f26270 */
[C---:B------:R-:W-:Y:S02]  /*3d70*/  ISETP.GE.AND P2, PT, R12.reuse, R206, PT ;  /* 0x000000ce0c00720c */ /* 0x040fe40003f46270 */
[----:B------:R-:W-:-:S02]  /*3d80*/  ISETP.GE.AND P6, PT, R12, R205, PT ;  /* 0x000000cd0c00720c */ /* 0x000fc40003fc6270 */
[C---:B------:R-:W-:Y:S02]  /*3d90*/  ISETP.GE.AND P4, PT, R12.reuse, R204, PT ;  /* 0x000000cc0c00720c */ /* 0x040fe40003f86270 */
[C---:B------:R-:W-:Y:S02]  /*3da0*/  ISETP.GE.AND P0, PT, R12.reuse, R203, PT ;  /* 0x000000cb0c00720c */ /* 0x040fe40003f06270 */
[CC--:B------:R-:W-:Y:S02]  /*3db0*/  ISETP.LT.OR P5, PT, R13.reuse, R202.reuse, P5 ;  /* 0x000000ca0d00720c */ /* 0x0c0fe40002fa1670 */
[C---:B------:R-:W-:Y:S02]  /*3dc0*/  ISETP.LT.OR P3, PT, R13.reuse, R201, P3 ;  /* 0x000000c90d00720c */ /* 0x040fe40001f61670 */
[----:B------:R-:W-:Y:S02]  /*3dd0*/  ISETP.LT.OR P1, PT, R13, R199, P1 ;  /* 0x000000c70d00720c */ /* 0x000fe40000f21670 */
[----:B------:R-:W-:-:S02]  /*3de0*/  ISETP.LT.OR P2, PT, R12, R202, P2 ;  /* 0x000000ca0c00720c */ /* 0x000fc40001741670 */
[C---:B------:R-:W-:Y:S02]  /*3df0*/  ISETP.LT.OR P6, PT, R12.reuse, R201, P6 ;  /* 0x000000c90c00720c */ /* 0x040fe400037c1670 */
[C---:B------:R-:W-:Y:S02]  /*3e00*/  ISETP.LT.OR P4, PT, R12.reuse, R200, P4 ;  /* 0x000000c80c00720c */ /* 0x040fe40002781670 */
[----:B------:R-:W-:Y:S02]  /*3e10*/  ISETP.LT.OR P0, PT, R12, R199, P0 ;  /* 0x000000c70c00720c */ /* 0x000fe40000701670 */
[----:B------:R-:W-:Y:S01]  /*3e20*/  HMMA.16816.F32.BF16 R12, R4, R22, R100 ;  /* 0x00000016040c723c */ /* 0x000fe20000041864 */
[----:B------:R-:W-:Y:S02]  /*3e30*/  FSEL R158, R47, -INF , !P1 ;  /* 0xff8000002f9e7808 */ /* 0x000fe40004800000 */
[----:B------:R-:W-:Y:S02]  /*3e40*/  FSEL R175, R18, -INF , !P0 ;  /* 0xff80000012af7808 */ /* 0x000fe40004000000 */
[----:B------:R-:W-:-:S02]  /*3e50*/  FSEL R162, R49, -INF , !P5 ;  /* 0xff80000031a27808 */ /* 0x000fc40006800000 */
[C---:B------:R-:W-:Y:S02]  /*3e60*/  IADD3 R5, R0.reuse, 0x38, RZ ;  /* 0x0000003800057810 */ /* 0x040fe40007ffe0ff */
[C---:B------:R-:W-:Y:S02]  /*3e70*/  IADD3 R4, R0.reuse, 0x31, RZ ;  /* 0x0000003100047810 */ /* 0x040fe40007ffe0ff */
[C---:B------:R-:W-:Y:S02]  /*3e80*/  ISETP.GE.AND P0, PT, R5.reuse, R204, PT ;  /* 0x000000cc0500720c */ /* 0x040fe40003f06270 */
[----:B------:R-:W-:Y:S02]  /*3e90*/  IADD3 R0, R0, 0x39, RZ ;  /* 0x0000003900007810 */ /* 0x000fe40007ffe0ff */
[----:B------:R-:W-:Y:S02]  /*3ea0*/  ISETP.LT.OR P0, PT, R5, R200, P0 ;  /* 0x000000c80500720c */ /* 0x000fe40000701670 */
[----:B------:R-:W-:-:S02]  /*3eb0*/  FSEL R166, R51, -INF , !P3 ;  /* 0xff80000033a67808 */ /* 0x000fc40005800000 */
[----:B------:R-:W-:Y:S02]  /*3ec0*/  FSEL R180, R24, -INF , !P2 ;  /* 0xff80000018b47808 */ /* 0x000fe40005000000 */
[C---:B------:R-:W-:Y:S02]  /*3ed0*/  ISETP.GE.AND P1, PT, R4.reuse, R206, PT ;  /* 0x000000ce0400720c */ /* 0x040fe40003f26270 */
[----:B------:R-:W-:Y:S02]  /*3ee0*/  ISETP.GE.AND P5, PT, R4, R205, PT ;  /* 0x000000cd0400720c */ /* 0x000fe40003fa6270 */
[----:B------:R-:W-:Y:S02]  /*3ef0*/  FSEL R170, R12, -INF , !P0 ;  /* 0xff8000000caa7808 */ /* 0x000fe40004000000 */
[----:B------:R-:W-:Y:S02]  /*3f00*/  ISETP.GE.AND P0, PT, R0, R203, PT ;  /* 0x000000cb0000720c */ /* 0x000fe40003f06270 */
[----:B------:R-:W-:-:S02]  /*3f10*/  ISETP.GE.AND P3, PT, R4, R204, PT ;  /* 0x000000cc0400720c */ /* 0x000fc40003f66270 */
[----:B------:R-:W-:Y:S02]  /*3f20*/  ISETP.LT.OR P0, PT, R0, R199, P0 ;  /* 0x000000c70000720c */ /* 0x000fe40000701670 */
[C---:B------:R-:W-:Y:S02]  /*3f30*/  ISETP.GE.AND P2, PT, R4.reuse, R203, PT ;  /* 0x000000cb0400720c */ /* 0x040fe40003f46270 */
[----:B------:R-:W-:Y:S02]  /*3f40*/  FSEL R177, R15, -INF , !P0 ;  /* 0xff8000000fb17808 */ /* 0x000fe40004000000 */
[----:B------:R-:W-:Y:S02]  /*3f50*/  ISETP.GT.AND P0, PT, R75, UR18, PT ;  /* 0x000000124b007c0c */ /* 0x000fe4000bf04270 */
[C---:B------:R-:W-:Y:S02]  /*3f60*/  ISETP.LT.OR P1, PT, R4.reuse, R202, P1 ;  /* 0x000000ca0400720c */ /* 0x040fe40000f21670 */
[----:B------:R-:W-:-:S02]  /*3f70*/  ISETP.LT.OR P5, PT, R4, R201, P5 ;  /* 0x000000c90400720c */ /* 0x000fc40002fa1670 */
[C---:B------:R-:W-:Y:S02]  /*3f80*/  ISETP.LT.OR P3, PT, R4.reuse, R200, P3 ;  /* 0x000000c80400720c */ /* 0x040fe40001f61670 */
[----:B------:R-:W-:Y:S02]  /*3f90*/  ISETP.LT.OR P2, PT, R4, R199, P2 ;  /* 0x000000c70400720c */ /* 0x000fe40001741670 */
[----:B------:R-:W-:Y:S02]  /*3fa0*/  FSEL R207, R26, -INF , !P6 ;  /* 0xff8000001acf7808 */ /* 0x000fe40007000000 */
[----:B------:R-:W-:Y:S02]  /*3fb0*/  FSEL R173, R16, -INF , !P4 ;  /* 0xff80000010ad7808 */ /* 0x000fe40006000000 */
[----:B------:R-:W-:Y:S02]  /*3fc0*/  FSEL R181, R25, -INF , !P1 ;  /* 0xff80000019b57808 */ /* 0x000fe40004800000 */
[----:B------:R-:W-:-:S02]  /*3fd0*/  FSEL R209, R27, -INF , !P5 ;  /* 0xff8000001bd17808 */ /* 0x000fc40006800000 */
[----:B------:R-:W-:Y:S02]  /*3fe0*/  FSEL R171, R17, -INF , !P3 ;  /* 0xff80000011ab7808 */ /* 0x000fe40005800000 */
[----:B------:R-:W-:Y:S02]  /*3ff0*/  FSEL R174, R19, -INF , !P2 ;  /* 0xff80000013ae7808 */ /* 0x000fe40005000000 */
[CC--:B------:R-:W-:Y:S02]  /*4000*/  ISETP.GE.AND P6, PT, R5.reuse, R206.reuse, PT ;  /* 0x000000ce0500720c */ /* 0x0c0fe40003fc6270 */
[C---:B------:R-:W-:Y:S02]  /*4010*/  ISETP.GE.AND P4, PT, R5.reuse, R205, PT ;  /* 0x000000cd0500720c */ /* 0x040fe40003f86270 */
[----:B------:R-:W-:Y:S02]  /*4020*/  ISETP.GE.AND P1, PT, R5, R203, PT ;  /* 0x000000cb0500720c */ /* 0x000fe40003f26270 */
        /* <DEDUP_REMOVED lines=8> */
[----:B------:R-:W-:Y:S01]  /*40b0*/  ISETP.LT.OR P2, PT, R0, R200, P2 ;  /* 0x000000c80000720c */ /* 0x000fe20001741670 */
[----:B------:R-:W-:Y:S01]  /*40c0*/  IMAD.IADD R0, R133, 0x1, R134 ;  /* 0x0000000185007824 */ /* 0x000fe200078e0286 */
[----:B------:R-:W-:Y:S02]  /*40d0*/  FSEL R176, R14, -INF , !P1 ;  /* 0xff8000000eb07808 */ /* 0x000fe40004800000 */
[----:B------:R-:W-:Y:S02]  /*40e0*/  FSEL R169, R13, -INF , !P2 ;  /* 0xff8000000da97808 */ /* 0x000fe40005000000 */
[----:B------:R-:W-:Y:S02]  /*40f0*/  FSEL R178, R8, -INF , !P6 ;  /* 0xff80000008b27808 */ /* 0x000fe40007000000 */
[----:B------:R-:W-:-:S02]  /*4100*/  FSEL R182, R10, -INF , !P4 ;  /* 0xff8000000ab67808 */ /* 0x000fc40006000000 */
[----:B------:R-:W-:Y:S02]  /*4110*/  FSEL R179, R9, -INF , !P5 ;  /* 0xff80000009b37808 */ /* 0x000fe40006800000 */
[----:B------:R-:W-:Y:S01]  /*4120*/  FSEL R183, R11, -INF , !P3 ;  /* 0xff8000000bb77808 */ /* 0x000fe20005800000 */
[----:B------:R-:W-:Y:S05]  /*4130*/  @!P0 BRA `(.L_x_1621) ;  /* 0x000001a000008947 */ /* 0x000fea0003800000 */
[----:B------:R-:W-:Y:S01]  /*4140*/  IADD3 R4, R242, -0x2, RZ ;  /* 0xfffffffef2047810 */ /* 0x000fe20007ffe0ff */
[----:B------:R-:W-:-:S03]  /*4150*/  ULDC UR5, c[0x0][0x19c] ;  /* 0x0000670000057ab9 */ /* 0x000fc60000000800 */
[----:B------:R-:W-:Y:S01]  /*4160*/  SHF.R.S32.HI R7, RZ, 0x1f, R4 ;  /* 0x0000001fff077819 */ /* 0x000fe20000011404 */
[C---:B------:R-:W-:Y:S01]  /*4170*/  IMAD R6, R4.reuse, UR7, RZ ;  /* 0x0000000704067c24 */ /* 0x040fe2000f8e02ff */
[----:B------:R-:W-:Y:S01]  /*4180*/  UMOV UR7, 0x5 ;  /* 0x0000000500077882 */ /* 0x000fe20000000000 */
[----:B------:R-:W-:Y:S01]  /*4190*/  IMAD.WIDE.U32 R4, R4, UR8, R144 ;  /* 0x0000000804047c25 */ /* 0x000fe2000f8e0090 */
[----:B------:R-:W-:-:S03]  /*41a0*/  USHF.L.U64.HI UR5, UR6, UR7, UR5 ;  /* 0x0000000706057299 */ /* 0x000fc60008010205 */
[----:B------:R-:W-:Y:S01]  /*41b0*/  IMAD R6, R7, UR8, R6 ;  /* 0x0000000807067c24 */ /* 0x000fe2000f8e0206 */
[----:B------:R-:W-:Y:S01]  /*41c0*/  USHF.L.U32 UR8, UR6, 0x5, URZ ;  /* 0x0000000506087899 */ /* 0x000fe2000800063f */
[----:B------:R-:W-:Y:S02]  /*41d0*/  LEA R8, P2, R4, c[0x0][0x168], 0x1 ;  /* 0x00005a0004087a11 */ /* 0x000fe400078408ff */
[----:B------:R-:W-:-:S03]  /*41e0*/  IMAD.IADD R5, R5, 0x1, R6 ;  /* 0x0000000105057824 */ /* 0x000fc600078e0206 */
        /* <DEDUP_REMOVED lines=15> */
.L_x_1621:
[----:B-1----:R-:W-:Y:S01]  /*42e0*/  FMNMX.FTZ R4, R66, R67, !PT ;  /* 0x0000004342047209 */ /* 0x002fe20007810000 */
[----:B------:R-:W-:Y:S01]  /*42f0*/  UIADD3 UR14, UR25, -0x4498517b, URZ ;  /* 0xbb67ae85190e7890 */ /* 0x000fe2000fffe03f */
[----:B------:R-:W-:Y:S01]  /*4300*/  IADD3 R251, R249, 0x4, RZ ;  /* 0x00000004f9fb7810 */ /* 0x000fe20007ffe0ff */
[----:B------:R-:W-:Y:S01]  /*4310*/  IMAD.SHL.U32 R44, R75, 0x2, RZ ;  /* 0x000000024b2c7824 */ /* 0x000fe200078e00ff */
[----:B------:R-:W-:Y:S01]  /*4320*/  FMNMX.FTZ R4, R64, R4, !PT ;  /* 0x0000000440047209 */ /* 0x000fe20007810000 */
[----:B------:R-:W-:Y:S01]  /*4330*/  IMAD.WIDE.U32 R46, R250, -0x2daee0ad, RZ ;  /* 0xd2511f53fa2e7825 */ /* 0x000fe200078e00ff */
[----:B------:R-:W-:Y:S01]  /*4340*/  LOP3.LUT R248, R140, UR24, RZ, 0x3c, !PT ;  /* 0x000000188cf87c12 */ /* 0x000fe2000f8e3cff */
[----:B------:R-:W-:Y:S01]  /*4350*/  UIADD3 UR15, UR24, -0x61c88647, URZ ;  /* 0x9e3779b9180f7890 */ /* 0x000fe2000fffe03f */
[----:B------:R-:W-:Y:S01]  /*4360*/  FMNMX.FTZ R4, R65, R4, !PT ;  /* 0x0000000441047209 */ /* 0x000fe20007810000 */
[----:B------:R-:W-:Y:S01]  /*4370*/  IMAD.WIDE.U32 R56, R251, -0x326172a9, RZ ;  /* 0xcd9e8d57fb387825 */ /* 0x000fe200078e00ff */
[----:B------:R-:W-:Y:S01]  /*4380*/  UIADD3 UR13, UR24, 0x3c6ef372, URZ ;  /* 0x3c6ef372180d7890 */ /* 0x000fe2000fffe03f */
[----:B------:R-:W-:Y:S01]  /*4390*/  FMNMX.FTZ R9, R77, R74, !PT ;  /* 0x0000004a4d097209 */ /* 0x000fe20007810000 */
[----:B------:R-:W-:Y:S01]  /*43a0*/  UIADD3 UR10, UR25, 0x32370b8f, URZ ;  /* 0x32370b8f190a7890 */ /* 0x000fe2000fffe03f */
[----:B------:R-:W-:Y:S01]  /*43b0*/  FMNMX.FTZ R4, R118, R4, !PT ;  /* 0x0000000476047209 */ /* 0x000fe20007810000 */
[----:B------:R-:W-:Y:S01]  /*43c0*/  UIADD3 UR12, UR25, 0x76cf5d0a, URZ ;  /* 0x76cf5d0a190c7890 */ /* 0x000fe2000fffe03f */
[----:B------:R-:W-:Y:S01]  /*43d0*/  FMNMX.FTZ R9, R78, R9, !PT ;  /* 0x000000094e097209 */ /* 0x000fe20007810000 */
[----:B------:R-:W-:Y:S01]  /*43e0*/  IMAD.WIDE.U32 R210, R249, -0x326172a9, RZ ;  /* 0xcd9e8d57f9d27825 */ /* 0x000fe200078e00ff */
        /* <DEDUP_REMOVED lines=23> */
[----:B------:R-:W-:Y:S02]  /*4560*/  LOP3.LUT R5, R57, R248, RZ, 0x3c, !PT ;  /* 0x000000f839057212 */ /* 0x000fe400078e3cff */
[----:B------:R-:W-:Y:S01]  /*4570*/  FMNMX.FTZ R4, R125, R4, !PT ;  /* 0x000000047d047209 */ /* 0x000fe20007810000 */
[----:B------:R-:W-:Y:S01]  /*4580*/  LDSM.16.MT88.4 R32, [R186+0x6000] ;  /* 0x00600000ba20783b */ /* 0x000fe20000004200 */
[----:B------:R-:W-:Y:S01]  /*4590*/  FMNMX.FTZ R70, R155, R70, !PT ;  /* 0x000000469b467209 */ /* 0x000fe20007810000 */
[----:B------:R-:W-:Y:S01]  /*45a0*/  IMAD.WIDE.U32 R52, R5, -0x2daee0ad, RZ ;  /* 0xd2511f5305347825 */ /* 0x000fe200078e00ff */
[----:B------:R-:W-:Y:S01]  /*45b0*/  FMNMX.FTZ R4, R63, R4, !PT ;  /* 0x000000043f047209 */ /* 0x000fe20007810000 */
[----:B------:R-:W-:Y:S01]  /*45c0*/  LDSM.16.MT88.4 R36, [R187+0x6000] ;  /* 0x00600000bb24783b */ /* 0x000fe20000004200 */
[----:B------:R-:W-:-:S02]  /*45d0*/  FMNMX.FTZ R70, R173, R70, !PT ;  /* 0x00000046ad467209 */ /* 0x000fc40007810000 */
[----:B------:R-:W-:Y:S01]  /*45e0*/  FMNMX.FTZ R5, R119, R4, !PT ;  /* 0x0000000477057209 */ /* 0x000fe20007810000 */
[----:B------:R-:W-:Y:S01]  /*45f0*/  STL [R1+0x88], R251 ;  /* 0x000088fb01007387 */ /* 0x000fe20000100800 */
[----:B------:R-:W-:Y:S02]  /*4600*/  LOP3.LUT R4, R47, UR25, R44, 0x96, !PT ;  /* 0x000000192f047c12 */ /* 0x000fe4000f8e962c */
[----:B------:R-:W-:Y:S01]  /*4610*/  LOP3.LUT R7, R53, UR14, R46, 0x96, !PT ;  /* 0x0000000e35077c12 */ /* 0x000fe2000f8e962e */
[----:B------:R-:W-:Y:S01]  /*4620*/  STL [R1+0x30], R248 ;  /* 0x000030f801007387 */ /* 0x000fe20000100800 */
[----:B------:R-:W-:Y:S01]  /*4630*/  FMNMX.FTZ R6, R161, R5, !PT ;  /* 0x00000005a1067209 */ /* 0x000fe20007810000 */
[----:B------:R-:W-:Y:S01]  /*4640*/  IMAD.WIDE.U32 R4, R4, -0x326172a9, RZ ;  /* 0xcd9e8d5704047825 */ /* 0x000fe200078e00ff */
[----:B------:R-:W-:Y:S02]  /*4650*/  FMNMX.FTZ R70, R171, R70, !PT ;  /* 0x00000046ab467209 */ /* 0x000fe40007810000 */
[----:B------:R-:W-:Y:S01]  /*4660*/  FMNMX.FTZ R6, R160, R6, !PT ;  /* 0x00000006a0067209 */ /* 0x000fe20007810000 */
[----:B------:R-:W-:Y:S01]  /*4670*/  IMAD.WIDE.U32 R54, R7, -0x326172a9, RZ ;  /* 0xcd9e8d5707367825 */ /* 0x000fe200078e00ff */
[----:B------:R-:W-:-:S02]  /*4680*/  FMNMX.FTZ R70, R170, R70, !PT ;  /* 0x00000046aa467209 */ /* 0x000fc40007810000 */
[----:B------:R-:W-:Y:S02]  /*4690*/  FMNMX.FTZ R7, R159, R6, !PT ;  /* 0x000000069f077209 */ /* 0x000fe40007810000 */
[----:B------:R-:W-:Y:S02]  /*46a0*/  FMNMX.FTZ R70, R169, R70, !PT ;  /* 0x00000046a9467209 */ /* 0x000fe40007810000 */
[----:B------:R-:W-:Y:S02]  /*46b0*/  LOP3.LUT R6, R5, UR15, R56, 0x96, !PT ;  /* 0x0000000f05067c12 */ /* 0x000fe4000f8e9638 */
[----:B------:R-:W-:Y:S01]  /*46c0*/  LOP3.LUT R10, R55, UR13, R4, 0x96, !PT ;  /* 0x0000000d370a7c12 */ /* 0x000fe2000f8e9604 */
[----:B------:R-:W1:Y:S01]  /*46d0*/  SHFL.BFLY PT, R14, R70, 0x2, 0x1f ;  /* 0x0c401f00460e7f89 */ /* 0x000e6200000e0000 */
[----:B------:R-:W-:Y:S01]  /*46e0*/  FMNMX.FTZ R8, R158, R7, !PT ;  /* 0x000000079e087209 */ /* 0x000fe20007810000 */
[----:B------:R-:W-:-:S03]  /*46f0*/  IMAD.WIDE.U32 R6, R6, -0x2daee0ad, RZ ;  /* 0xd2511f5306067825 */ /* 0x000fc600078e00ff */
[----:B------:R-:W-:Y:S01]  /*4700*/  FMNMX.FTZ R8, R175, R8, !PT ;  /* 0x00000008af087209 */ /* 0x000fe20007810000 */
[----:B------:R-:W-:Y:S01]  /*4710*/  IMAD.WIDE.U32 R12, R10, -0x2daee0ad, RZ ;  /* 0xd2511f530a0c7825 */ /* 0x000fe200078e00ff */
[----:B------:R-:W-:Y:S02]  /*4720*/  LOP3.LUT R15, R7, UR12, R52, 0x96, !PT ;  /* 0x0000000c070f7c12 */ /* 0x000fe4000f8e9634 */
[----:B------:R-:W-:Y:S02]  /*4730*/  FMNMX.FTZ R7, R148, R9, !PT ;  /* 0x0000000994077209 */ /* 0x000fe40007810000 */
[----:B------:R-:W-:Y:S02]  /*4740*/  LOP3.LUT R13, R13, UR10, R6, 0x96, !PT ;  /* 0x0000000a0d0d7c12 */ /* 0x000fe4000f8e9606 */
[----:B------:R-:W-:Y:S02]  /*4750*/  FMNMX.FTZ R6, R93, R11, !PT ;  /* 0x0000000b5d067209 */ /* 0x000fe40007810000 */
[----:B------:R-:W-:Y:S01]  /*4760*/  FMNMX.FTZ R8, R174, R8, !PT ;  /* 0x00000008ae087209 */ /* 0x000fe20007810000 */
[----:B------:R-:W-:Y:S01]  /*4770*/  IMAD.WIDE.U32 R42, R13, -0x326172a9, RZ ;  /* 0xcd9e8d570d2a7825 */ /* 0x000fe200078e00ff */
[----:B------:R-:W-:-:S02]  /*4780*/  FMNMX.FTZ R6, R79, R6, !PT ;  /* 0x000000064f067209 */ /* 0x000fc40007810000 */
[----:B------:R-:W-:Y:S02]  /*4790*/  FMNMX.FTZ R7, R149, R7, !PT ;  /* 0x0000000795077209 */ /* 0x000fe40007810000 */
[----:B------:R-:W-:Y:S02]  /*47a0*/  FMNMX.FTZ R8, R176, R8, !PT ;  /* 0x00000008b0087209 */ /* 0x000fe40007810000 */
[----:B------:R-:W-:Y:S02]  /*47b0*/  LOP3.LUT R9, R211, R248, RZ, 0x3c, !PT ;  /* 0x000000f8d3097212 */ /* 0x000fe400078e3cff */
[----:B------:R-:W-:Y:S02]  /*47c0*/  FMNMX.FTZ R6, R152, R6, !PT ;  /* 0x0000000698067209 */ /* 0x000fe40007810000 */
[----:B------:R-:W-:Y:S01]  /*47d0*/  FMNMX.FTZ R7, R127, R7, !PT ;  /* 0x000000077f077209 */ /* 0x000fe20007810000 */
[----:B------:R-:W-:Y:S01]  /*47e0*/  IMAD.WIDE.U32 R58, R9, -0x2daee0ad, RZ ;  /* 0xd2511f53093a7825 */ /* 0x000fe200078e00ff */
[----:B------:R-:W-:-:S02]  /*47f0*/  FMNMX.FTZ R8, R177, R8, !PT ;  /* 0x00000008b1087209 */ /* 0x000fc40007810000 */
[----:B------:R-:W-:Y:S02]  /*4800*/  FMNMX.FTZ R6, R157, R6, !PT ;  /* 0x000000069d067209 */ /* 0x000fe40007810000 */
[----:B------:R-:W-:Y:S01]  /*4810*/  FMNMX.FTZ R7, R126, R7, !PT ;  /* 0x000000077e077209 */ /* 0x000fe20007810000 */
[----:B------:R-:W2:Y:S01]  /*4820*/  SHFL.BFLY PT, R69, R8, 0x2, 0x1f ;  /* 0x0c401f0008457f89 */ /* 0x000ea200000e0000 */
[----:B------:R-:W-:Y:S02]  /*4830*/  FMNMX.FTZ R6, R151, R6, !PT ;  /* 0x0000000697067209 */ /* 0x000fe40007810000 */
[----:B------:R-:W-:Y:S02]  /*4840*/  LOP3.LUT R10, R59, UR14, R46, 0x96, !PT ;  /* 0x0000000e3b0a7c12 */ /* 0x000fe4000f8e962e */
[----:B------:R-:W-:Y:S02]  /*4850*/  FMNMX.FTZ R7, R164, R7, !PT ;  /* 0x00000007a4077209 */ /* 0x000fe40007810000 */
[----:B-1----:R-:W-:Y:S01]  /*4860*/  FMNMX.FTZ R70, R70, R14, !PT ;  /* 0x0000000e46467209 */ /* 0x002fe20007810000 */
[----:B------:R-:W-:Y:S01]  /*4870*/  IMAD.WIDE.U32 R240, R10, -0x326172a9, RZ ;  /* 0xcd9e8d570af07825 */ /* 0x000fe200078e00ff */
[----:B------:R-:W-:-:S02]  /*4880*/  LOP3.LUT R14, R5, UR15, R210, 0x96, !PT ;  /* 0x0000000f050e7c12 */ /* 0x000fc4000f8e96d2 */
[----:B------:R-:W-:Y:S01]  /*4890*/  FMNMX.FTZ R5, R150, R6, !PT ;  /* 0x0000000696057209 */ /* 0x000fe20007810000 */
[----:B------:R-:W1:Y:S01]  /*48a0*/  SHFL.BFLY PT, R11, R70, 0x1, 0x1f ;  /* 0x0c201f00460b7f89 */ /* 0x000e6200000e0000 */
[----:B------:R-:W-:Y:S01]  /*48b0*/  FMNMX.FTZ R9, R165, R7, !PT ;  /* 0x00000007a5097209 */ /* 0x000fe20007810000 */
[----:B------:R-:W-:Y:S01]  /*48c0*/  IMAD.WIDE.U32 R6, R15, -0x326172a9, RZ ;  /* 0xcd9e8d570f067825 */ /* 0x000fe200078e00ff */
[----:B------:R-:W-:Y:S02]  /*48d0*/  FMNMX.FTZ R5, R168, R5, !PT ;  /* 0x00000005a8057209 */ /* 0x000fe40007810000 */
[----:B------:R-:W-:Y:S02]  /*48e0*/  FMNMX.FTZ R9, R163, R9, !PT ;  /* 0x00000009a3097209 */ /* 0x000fe40007810000 */
[----:B------:R-:W-:Y:S02]  /*48f0*/  LOP3.LUT R13, R241, UR13, R4, 0x96, !PT ;  /* 0x0000000df10d7c12 */ /* 0x000fe4000f8e9604 */
[----:B------:R-:W-:-:S02]  /*4900*/  FMNMX.FTZ R4, R172, R5, !PT ;  /* 0x00000005ac047209 */ /* 0x000fc40007810000 */
[----:B------:R-:W-:Y:S01]  /*4910*/  FMNMX.FTZ R5, R162, R9, !PT ;  /* 0x00000009a2057209 */ /* 0x000fe20007810000 */
[----:B------:R-:W-:Y:S01]  /*4920*/  IMAD.WIDE.U32 R48, R13, -0x2daee0ad, RZ ;  /* 0xd2511f530d307825 */ /* 0x000fe200078e00ff */
[----:B------:R-:W-:Y:S02]  /*4930*/  FMNMX.FTZ R4, R167, R4, !PT ;  /* 0x00000004a7047209 */ /* 0x000fe40007810000 */
[----:B------:R-:W-:Y:S02]  /*4940*/  FMNMX.FTZ R5, R180, R5, !PT ;  /* 0x00000005b4057209 */ /* 0x000fe40007810000 */
[----:B------:R-:W-:Y:S02]  /*4950*/  FMNMX.FTZ R4, R166, R4, !PT ;  /* 0x00000004a6047209 */ /* 0x000fe40007810000 */
[----:B------:R-:W-:Y:S02]  /*4960*/  FMNMX.FTZ R5, R181, R5, !PT ;  /* 0x00000005b5057209 */ /* 0x000fe40007810000 */
[----:B--2---:R-:W-:-:S02]  /*4970*/  FMNMX.FTZ R69, R8, R69, !PT ;  /* 0x0000004508457209 */ /* 0x004fc40007810000 */
[----:B------:R-:W-:Y:S02]  /*4980*/  FMNMX.FTZ R8, R207, R4, !PT ;  /* 0x00000004cf087209 */ /* 0x000fe40007810000 */
[----:B------:R-:W-:Y:S01]  /*4990*/  FMNMX.FTZ R4, R178, R5, !PT ;  /* 0x00000005b2047209 */ /* 0x000fe20007810000 */
[----:B------:R-:W2:Y:S01]  /*49a0*/  SHFL.BFLY PT, R16, R69, 0x1, 0x1f ;  /* 0x0c201f0045107f89 */ /* 0x000ea200000e0000 */
[----:B-1----:R-:W-:Y:S02]  /*49b0*/  FMNMX.FTZ R70, R70, R11, !PT ;  /* 0x0000000b46467209 */ /* 0x002fe40007810000 */
[----:B------:R-:W-:Y:S02]  /*49c0*/  FMNMX.FTZ R4, R179, R4, !PT ;  /* 0x00000004b3047209 */ /* 0x000fe40007810000 */
[----:B------:R-:W-:Y:S01]  /*49d0*/  LOP3.LUT R7, R7, UR11, R54, 0x96, !PT ;  /* 0x0000000b07077c12 */ /* 0x000fe2000f8e9636 */
[C---:B------:R-:W-:Y:S01]  /*49e0*/  FMUL.FTZ R5, R70.reuse, c[0x0][0x23c] ;  /* 0x00008f0046057a20 */ /* 0x040fe20000410000 */
[----:B------:R-:W-:Y:S01]  /*49f0*/  LOP3.LUT R9, R43, UR9, R6, 0x96, !PT ;  /* 0x000000092b097c12 */ /* 0x000fe2000f8e9606 */
[----:B------:R-:W1:Y:S01]  /*4a00*/  SHFL.BFLY PT, R17, R4, 0x2, 0x1f ;  /* 0x0c401f0004117f89 */ /* 0x000e6200000e0000 */
[----:B------:R-:W-:Y:S01]  /*4a10*/  FSETP.NEU.FTZ.AND P1, PT, R70, -INF , PT ;  /* 0xff8000004600780b */ /* 0x000fe20003f3d000 */
[----:B------:R-:W-:Y:S01]  /*4a20*/  IMAD.WIDE.U32 R6, R7, -0x2daee0ad, RZ ;  /* 0xd2511f5307067825 */ /* 0x000fe200078e00ff */
[----:B------:R-:W-:-:S02]  /*4a30*/  FMNMX.FTZ R8, R209, R8, !PT ;  /* 0x00000008d1087209 */ /* 0x000fc40007810000 */
[----:B------:R-:W-:Y:S01]  /*4a40*/  FSEL R5, R5, RZ, P1 ;  /* 0x000000ff05057208 */ /* 0x000fe20000800000 */
[----:B------:R-:W-:Y:S01]  /*4a50*/  IMAD.WIDE.U32 R40, R9, -0x2daee0ad, RZ ;  /* 0xd2511f5309287825 */ /* 0x000fe200078e00ff */
[----:B------:R-:W-:Y:S02]  /*4a60*/  FMNMX.FTZ R10, R182, R8, !PT ;  /* 0x00000008b60a7209 */ /* 0x000fe40007810000 */
[----:B------:R-:W-:Y:S01]  /*4a70*/  LOP3.LUT R11, R7, UR8, R12, 0x96, !PT ;  /* 0x00000008070b7c12 */ /* 0x000fe2000f8e960c */
[----:B------:R-:W-:Y:S01]  /*4a80*/  IMAD.WIDE.U32 R8, R14, -0x2daee0ad, RZ ;  /* 0xd2511f530e087825 */ /* 0x000fe200078e00ff */
[----:B------:R-:W-:Y:S02]  /*4a90*/  LOP3.LUT R6, R41, UR6, R6, 0x96, !PT ;  /* 0x0000000629067c12 */ /* 0x000fe4000f8e9606 */
[----:B------:R-:W-:Y:S01]  /*4aa0*/  FMNMX.FTZ R10, R183, R10, !PT ;  /* 0x0000000ab70a7209 */ /* 0x000fe20007810000 */
[--C-:B------:R-:W-:Y:S01]  /*4ab0*/  FFMA.FTZ R7, R66, c[0x0][0x23c], -R5.reuse ;  /* 0x00008f0042077a23 */ /* 0x100fe20000010805 */
[----:B------:R-:W-:Y:S01]  /*4ac0*/  LOP3.LUT R28, R9, UR12, R58, 0x96, !PT ;  /* 0x0000000c091c7c12 */ /* 0x000fe2000f8e963a */
[----:B------:R-:W-:Y:S01]  /*4ad0*/  FFMA.FTZ R9, R67, c[0x0][0x23c], -R5 ;  /* 0x00008f0043097a23 */ /* 0x000fe20000010805 */
[----:B--2---:R-:W-:Y:S01]  /*4ae0*/  FMNMX.FTZ R69, R69, R16, !PT ;  /* 0x0000001045457209 */ /* 0x004fe20007810000 */
[----:B------:R2:W-:Y:S01]  /*4af0*/  MUFU.EX2 R244, R7 ;  /* 0x0000000700f47308 */ /* 0x0005e20000000800 */
[----:B------:R-:W3:Y:S01]  /*4b00*/  SHFL.BFLY PT, R15, R10, 0x2, 0x1f ;  /* 0x0c401f000a0f7f89 */ /* 0x000ee200000e0000 */
[----:B------:R-:W-:Y:S01]  /*4b10*/  IMAD.WIDE.U32 R30, R11, -0x326172a9, RZ ;  /* 0xcd9e8d570b1e7825 */ /* 0x000fe200078e00ff */
[----:B------:R-:W-:-:S02]  /*4b20*/  LOP3.LUT R19, R49, UR10, R8, 0x96, !PT ;  /* 0x0000000a31137c12 */ /* 0x000fc4000f8e9608 */
[----:B------:R-:W-:-:S03]  /*4b30*/  FSETP.NEU.FTZ.AND P1, PT, R69, -INF , PT ;  /* 0xff8000004500780b */ /* 0x000fc60003f3d000 */
[----:B------:R4:W-:Y:S01]  /*4b40*/  MUFU.EX2 R243, R9 ;  /* 0x0000000900f37308 */ /* 0x0009e20000000800 */
[----:B------:R-:W-:-:S04]  /*4b50*/  IMAD.WIDE.U32 R120, R19, -0x326172a9, RZ ;  /* 0xcd9e8d5713787825 */ /* 0x000fc800078e00ff */
[----:B--2---:R-:W-:-:S05]  /*4b60*/  IMAD.WIDE.U32 R6, R6, -0x326172a9, RZ ;  /* 0xcd9e8d5706067825 */ /* 0x004fca00078e00ff */
[C---:B------:R-:W-:Y:S02]  /*4b70*/  LOP3.LUT R11, R6.reuse, 0xffff, RZ, 0xc0, !PT ;  /* 0x0000ffff060b7812 */ /* 0x040fe400078ec0ff */
[----:B------:R-:W-:Y:S02]  /*4b80*/  LOP3.LUT R14, R6, 0xff, RZ, 0xc0, !PT ;  /* 0x000000ff060e7812 */ /* 0x000fe400078ec0ff */
[--C-:B----4-:R-:W-:Y:S02]  /*4b90*/  SHF.R.U32.HI R9, RZ, 0x10, R6.reuse ;  /* 0x00000010ff097819 */ /* 0x110fe40000011606 */
[----:B------:R-:W-:Y:S02]  /*4ba0*/  SHF.R.U32.HI R13, RZ, 0x18, R6 ;  /* 0x00000018ff0d7819 */ /* 0x000fe40000011606 */
[----:B-1----:R-:W-:Y:S01]  /*4bb0*/  FMNMX.FTZ R6, R4, R17, !PT ;  /* 0x0000001104067209 */ /* 0x002fe20007810000 */
[----:B------:R-:W-:Y:S01]  /*4bc0*/  FMUL.FTZ R4, R69, c[0x0][0x23c] ;  /* 0x00008f0045047a20 */ /* 0x000fe20000410000 */
[----:B------:R-:W-:Y:S01]  /*4bd0*/  LOP3.LUT R8, R7, UR17, R30, 0x96, !PT ;  /* 0x0000001107087c12 */ /* 0x000fe2000f8e961e */
[----:B------:R-:W-:Y:S01]  /*4be0*/  FFMA.FTZ R7, R64, c[0x0][0x23c], -R5 ;  /* 0x00008f0040077a23 */ /* 0x000fe20000010805 */
[----:B------:R-:W-:Y:S01]  /*4bf0*/  SHF.R.U32.HI R12, RZ, 0x8, R11 ;  /* 0x00000008ff0c7819 */ /* 0x000fe2000001160b */
[----:B------:R-:W1:Y:S01]  /*4c00*/  SHFL.BFLY PT, R18, R6, 0x1, 0x1f ;  /* 0x0c201f0006127f89 */ /* 0x000e6200000e0000 */
[----:B------:R-:W-:Y:S01]  /*4c10*/  FSEL R4, R4, RZ, P1 ;  /* 0x000000ff04047208 */ /* 0x000fe20000800000 */
[----:B------:R2:W-:Y:S01]  /*4c20*/  MUFU.EX2 R239, R7 ;  /* 0x0000000700ef7308 */ /* 0x0005e20000000800 */
[----:B---3--:R-:W-:-:S02]  /*4c30*/  FMNMX.FTZ R11, R10, R15, !PT ;  /* 0x0000000f0a0b7209 */ /* 0x008fc40007810000 */
[----:B------:R-:W-:Y:S01]  /*4c40*/  PRMT R15, R14, 0x5410, R12 ;  /* 0x000054100e0f7816 */ /* 0x000fe2000000000c */
[----:B------:R-:W-:Y:S01]  /*4c50*/  FFMA.FTZ R10, R68, c[0x0][0x23c], -R4 ;  /* 0x00008f00440a7a23 */ /* 0x000fe20000010804 */
[----:B------:R-:W-:Y:S01]  /*4c60*/  SHF.R.U32.HI R12, RZ, 0x18, R8 ;  /* 0x00000018ff0c7819 */ /* 0x000fe20000011608 */
[----:B------:R-:W-:Y:S02]  /*4c70*/  FFMA.FTZ R0, R72, c[0x0][0x23c], -R4 ;  /* 0x00008f0048007a23 */ /* 0x000fe40000010804 */
[----:B------:R3:W-:Y:S01]  /*4c80*/  MUFU.EX2 R237, R10 ;  /* 0x0000000a00ed7308 */ /* 0x0007e20000000800 */
[----:B------:R-:W-:Y:S02]  /*4c90*/  IMAD R68, R132, 0x10000, R132 ;  /* 0x0001000084447824 */ /* 0x000fe400078e0284 */
[----:B------:R-:W-:-:S03]  /*4ca0*/  FFMA.FTZ R3, R73, c[0x0][0x23c], -R4 ;  /* 0x00008f0049037a23 */ /* 0x000fc60000010804 */
[--C-:B------:R-:W-:Y:S01]  /*4cb0*/  HSET2.LE.AND R2, R15, R68.reuse, PT ;  /* 0x000000440f027233 */ /* 0x100fe20003803000 */
[----:B--2---:R-:W-:Y:S01]  /*4cc0*/  LOP3.LUT R7, R9, 0xff, RZ, 0xc0, !PT ;  /* 0x000000ff09077812 */ /* 0x004fe200078ec0ff */
[----:B------:R-:W-:Y:S01]  /*4cd0*/  FFMA.FTZ R9, R65, c[0x0][0x23c], -R5 ;  /* 0x00008f0041097a23 */ /* 0x000fe20000010805 */
[----:B------:R2:W-:Y:S02]  /*4ce0*/  MUFU.EX2 R235, R0 ;  /* 0x0000000000eb7308 */ /* 0x0005e40000000800 */
[----:B------:R-:W-:Y:S02]  /*4cf0*/  PRMT R14, R7, 0x5410, R13 ;  /* 0x00005410070e7816 */ /* 0x000fe4000000000d */
[----:B------:R-:W-:Y:S02]  /*4d00*/  LOP3.LUT R7, R8, 0xffff, RZ, 0xc0, !PT ;  /* 0x0000ffff08077812 */ /* 0x000fe400078ec0ff */
[----:B-1----:R-:W-:Y:S01]  /*4d10*/  FMNMX.FTZ R72, R6, R18, !PT ;  /* 0x0000001206487209 */ /* 0x002fe20007810000 */
[----:B------:R-:W-:Y:S01]  /*4d20*/  HSET2.LE.AND R6, R14, R68, PT ;  /* 0x000000440e067233 */ /* 0x000fe20003803000 */
[----:B------:R1:W4:Y:S01]  /*4d30*/  MUFU.EX2 R238, R9 ;  /* 0x0000000900ee7308 */ /* 0x0003220000000800 */
[----:B---3--:R-:W-:-:S02]  /*4d40*/  SHF.R.U32.HI R10, RZ, 0x8, R7 ;  /* 0x00000008ff0a7819 */ /* 0x008fc40000011607 */
[----:B------:R-:W-:Y:S02]  /*4d50*/  LOP3.LUT R13, R8, 0xff, RZ, 0xc0, !PT ;  /* 0x000000ff080d7812 */ /* 0x000fe400078ec0ff */
[C---:B------:R-:W-:Y:S02]  /*4d60*/  FSETP.NEU.FTZ.AND P1, PT, R72.reuse, -INF , PT ;  /* 0xff8000004800780b */ /* 0x040fe40003f3d000 */
[----:B------:R-:W-:Y:S01]  /*4d70*/  PRMT R17, R13, 0x5410, R10 ;  /* 0x000054100d117816 */ /* 0x000fe2000000000a */
[----:B--2---:R-:W-:Y:S01]  /*4d80*/  FMUL.FTZ R0, R72, c[0x0][0x23c] ;  /* 0x00008f0048007a20 */ /* 0x004fe20000410000 */
[----:B------:R4:W-:Y:S04]  /*4d90*/  MUFU.EX2 R234, R3 ;  /* 0x0000000300ea7308 */ /* 0x0009e80000000800 */
[----:B------:R-:W-:-:S02]  /*4da0*/  FSEL R0, R0, RZ, P1 ;  /* 0x000000ff00007208 */ /* 0x000fc40000800000 */
[----:B-1----:R-:W-:Y:S01]  /*4db0*/  SHF.R.U32.HI R9, RZ, 0x10, R8 ;  /* 0x00000010ff097819 */ /* 0x002fe20000011608 */
[----:B------:R-:W-:-:S03]  /*4dc0*/  FFMA.FTZ R8, R71, c[0x0][0x23c], -R4 ;  /* 0x00008f0047087a23 */ /* 0x000fc60000010804 */
[----:B------:R-:W-:Y:S01]  /*4dd0*/  LOP3.LUT R7, R9, 0xff, RZ, 0xc0, !PT ;  /* 0x000000ff09077812 */ /* 0x000fe200078ec0ff */
[----:B------:R1:W2:Y:S01]  /*4de0*/  MUFU.EX2 R236, R8 ;  /* 0x0000000800ec7308 */ /* 0x0002a20000000800 */
[----:B------:R-:W3:Y:S02]  /*4df0*/  SHFL.BFLY PT, R9, R11, 0x1, 0x1f ;  /* 0x0c201f000b097f89 */ /* 0x000ee400000e0000 */
[----:B------:R-:W-:Y:S01]  /*4e00*/  PRMT R16, R7, 0x5410, R12 ;  /* 0x0000541007107816 */ /* 0x000fe2000000000c */
[----:B------:R-:W-:Y:S01]  /*4e10*/  IMAD.WIDE.U32 R12, R28, -0x326172a9, RZ ;  /* 0xcd9e8d571c0c7825 */ /* 0x000fe200078e00ff */
[----:B----4-:R-:W-:-:S04]  /*4e20*/  F2FP.BF16.PACK_AB R3, R238, R239 ;  /* 0x000000efee03723e */ /* 0x010fc800000010ff */
[----:B------:R-:W-:Y:S01]  /*4e30*/  LOP3.LUT R10, R2, R3, RZ, 0xc0, !PT ;  /* 0x00000003020a7212 */ /* 0x000fe200078ec0ff */
[----:B------:R-:W-:Y:S01]  /*4e40*/  HSET2.LE.AND R2, R17, R68, PT ;  /* 0x0000004411027233 */ /* 0x000fe20003803000 */
[----:B------:R-:W-:Y:S02]  /*4e50*/  F2FP.BF16.PACK_AB R3, R243, R244 ;  /* 0x000000f4f303723e */ /* 0x000fe400000010ff */
[----:B------:R-:W-:Y:S01]  /*4e60*/  LOP3.LUT R13, R13, UR11, R240, 0x96, !PT ;  /* 0x0000000b0d0d7c12 */ /* 0x000fe2000f8e96f0 */
[----:B-1----:R-:W-:Y:S01]  /*4e70*/  FFMA.FTZ R8, R77, c[0x0][0x23c], -R0 ;  /* 0x00008f004d087a23 */ /* 0x002fe20000010800 */
[----:B--2---:R-:W-:-:S03]  /*4e80*/  F2FP.BF16.PACK_AB R7, R236, R237 ;  /* 0x000000edec07723e */ /* 0x004fc600000010ff */
[----:B------:R1:W-:Y:S01]  /*4e90*/  MUFU.EX2 R233, R8 ;  /* 0x0000000800e97308 */ /* 0x0003e20000000800 */
[----:B---3--:R-:W-:Y:S02]  /*4ea0*/  FMNMX.FTZ R71, R11, R9, !PT ;  /* 0x000000090b477209 */ /* 0x008fe40007810000 */
[----:B------:R-:W-:Y:S01]  /*4eb0*/  LOP3.LUT R11, R6, R7, RZ, 0xc0, !PT ;  /* 0x00000007060b7212 */ /* 0x000fe200078ec0ff */
[----:B------:R-:W-:Y:S01]  /*4ec0*/  HSET2.LE.AND R6, R16, R68, PT ;  /* 0x0000004410067233 */ /* 0x000fe20003803000 */
[----:B------:R-:W-:Y:S02]  /*4ed0*/  F2FP.BF16.PACK_AB R7, R234, R235 ;  /* 0x000000ebea07723e */ /* 0x000fe400000010ff */
[----:B------:R-:W-:Y:S02]  /*4ee0*/  FSETP.NEU.FTZ.AND P1, PT, R71, -INF , PT ;  /* 0xff8000004700780b */ /* 0x000fe40003f3d000 */
[----:B------:R-:W-:Y:S01]  /*4ef0*/  LOP3.LUT R9, R6, R7, RZ, 0xc0, !PT ;  /* 0x0000000706097212 */ /* 0x000fe200078ec0ff */
[----:B------:R-:W-:-:S04]  /*4f00*/  IMAD.WIDE.U32 R6, R13, -0x2daee0ad, RZ ;  /* 0xd2511f530d067825 */ /* 0x000fc800078e00ff */
[----:B-1----:R-:W-:-:S04]  /*4f10*/  FFMA.FTZ R8, R74, c[0x0][0x23c], -R0 ;  /* 0x00008f004a087a23 */ /* 0x002fc80000010800 */
[----:B------:R1:W-:Y:S02]  /*4f20*/  MUFU.EX2 R232, R8 ;  /* 0x0000000800e87308 */ /* 0x0003e40000000800 */
[----:B-1----:R-:W-:Y:S01]  /*4f30*/  LOP3.LUT R8, R2, R3, RZ, 0xc0, !PT ;  /* 0x0000000302087212 */ /* 0x002fe200078ec0ff */
[----:B------:R-:W-:Y:S01]  /*4f40*/  FFMA.FTZ R3, R78, c[0x0][0x23c], -R0 ;  /* 0x00008f004e037a23 */ /* 0x000fe20000010800 */
[----:B------:R-:W-:Y:S01]  /*4f50*/  LOP3.LUT R2, R121, UR9, R12, 0x96, !PT ;  /* 0x0000000979027c12 */ /* 0x000fe2000f8e960c */
[----:B------:R-:W-:-:S03]  /*4f60*/  FFMA.FTZ R12, R76, c[0x0][0x23c], -R0 ;  /* 0x00008f004c0c7a23 */ /* 0x000fc60000010800 */
[----:B------:R1:W-:Y:S01]  /*4f70*/  MUFU.EX2 R230, R3 ;  /* 0x0000000300e67308 */ /* 0x0003e20000000800 */
[----:B------:R-:W-:Y:S01]  /*4f80*/  IMAD.WIDE.U32 R116, R2, -0x2daee0ad, RZ ;  /* 0xd2511f5302747825 */ /* 0x000fe200078e00ff */
[C---:B------:R-:W-:Y:S06]  /*4f90*/  HMMA.16816.F32.BF16 R80, R8.reuse, R20, RZ ;  /* 0x000000140850723c */ /* 0x040fec00000418ff */
[----:B------:R2:W3:Y:S02]  /*4fa0*/  MUFU.EX2 R231, R12 ;  /* 0x0000000c00e77308 */ /* 0x0004e40000000800 */
[----:B------:R-:W-:Y:S01]  /*4fb0*/  HMMA.16816.F32.BF16 R88, R8, R24, RZ ;  /* 0x000000180858723c */ /* 0x000fe200000418ff */
[----:B-1----:R-:W-:-:S07]  /*4fc0*/  FMUL.FTZ R3, R71, c[0x0][0x23c] ;  /* 0x00008f0047037a20 */ /* 0x002fce0000410000 */
[C---:B------:R-:W-:Y:S01]  /*4fd0*/  HMMA.16816.F32.BF16 R84, R8.reuse, R32, RZ ;  /* 0x000000200854723c */ /* 0x040fe200000418ff */
[----:B------:R-:W-:Y:S02]  /*4fe0*/  FSEL R2, R3, RZ, P1 ;  /* 0x000000ff03027208 */ /* 0x000fe40000800000 */
[----:B------:R-:W-:Y:S02]  /*4ff0*/  LOP3.LUT R3, R117, UR6, R6, 0x96, !PT ;  /* 0x0000000675037c12 */ /* 0x000fe4000f8e9606 */
[----:B--2---:R-:W-:Y:S01]  /*5000*/  LOP3.LUT R12, R7, UR8, R48, 0x96, !PT ;  /* 0x00000008070c7c12 */ /* 0x004fe2000f8e9630 */
[----:B------:R-:W-:Y:S02]  /*5010*/  FFMA.FTZ R6, R92, c[0x0][0x23c], -R2 ;  /* 0x00008f005c067a23 */ /* 0x000fe40000010802 */
[----:B------:R-:W-:Y:S01]  /*5020*/  HMMA.16816.F32.BF16 R104, R8, R36, RZ ;  /* 0x000000240868723c */ /* 0x000fe200000418ff */
[----:B------:R-:W-:Y:S01]  /*5030*/  LDSM.16.MT88.4 R48, [R188+0x6800] ;  /* 0x00680000bc30783b */ /* 0x000fe20000004200 */
[----:B------:R1:W-:Y:S01]  /*5040*/  MUFU.EX2 R228, R6 ;  /* 0x0000000600e47308 */ /* 0x0003e20000000800 */
[----:B------:R-:W-:-:S04]  /*5050*/  IMAD.WIDE.U32 R28, R12, -0x326172a9, RZ ;  /* 0xcd9e8d570c1c7825 */ /* 0x000fc800078e00ff */
[----:B------:R-:W-:Y:S01]  /*5060*/  FFMA.FTZ R12, R93, c[0x0][0x23c], -R2 ;  /* 0x00008f005d0c7a23 */ /* 0x000fe20000010802 */
[C---:B------:R-:W-:Y:S03]  /*5070*/  HMMA.16816.F32.BF16 R108, R8.reuse, R22, RZ ;  /* 0x00000016086c723c */ /* 0x040fe600000418ff */
[----:B------:R2:W-:Y:S05]  /*5080*/  MUFU.EX2 R227, R12 ;  /* 0x0000000c00e37308 */ /* 0x0005ea0000000800 */
[----:B------:R-:W-:Y:S01]  /*5090*/  HMMA.16816.F32.BF16 R112, R8, R26, RZ ;  /* 0x0000001a0870723c */ /* 0x000fe200000418ff */
[----:B-1----:R-:W-:-:S05]  /*50a0*/  IMAD.WIDE.U32 R6, R3, -0x326172a9, RZ ;  /* 0xcd9e8d5703067825 */ /* 0x002fca00078e00ff */
[C---:B------:R-:W-:Y:S02]  /*50b0*/  LOP3.LUT R14, R6.reuse, 0xffff, RZ, 0xc0, !PT ;  /* 0x0000ffff060e7812 */ /* 0x040fe400078ec0ff */
[----:B------:R-:W-:Y:S01]  /*50c0*/  HMMA.16816.F32.BF16 R100, R8, R34, RZ ;  /* 0x000000220864723c */ /* 0x000fe200000418ff */
[----:B------:R-:W-:Y:S01]  /*50d0*/  LOP3.LUT R3, R7, UR17, R28, 0x96, !PT ;  /* 0x0000001107037c12 */ /* 0x000fe2000f8e961c */
[----:B------:R-:W-:Y:S01]  /*50e0*/  FFMA.FTZ R7, R79, c[0x0][0x23c], -R2 ;  /* 0x00008f004f077a23 */ /* 0x000fe20000010802 */
[----:B------:R-:W-:Y:S02]  /*50f0*/  LOP3.LUT R13, R6, 0xff, RZ, 0xc0, !PT ;  /* 0x000000ff060d7812 */ /* 0x000fe400078ec0ff */
[----:B------:R-:W-:Y:S01]  /*5100*/  SHF.R.U32.HI R14, RZ, 0x8, R14 ;  /* 0x00000008ff0e7819 */ /* 0x000fe2000001160e */
[----:B------:R1:W4:Y:S01]  /*5110*/  MUFU.EX2 R229, R7 ;  /* 0x0000000700e57308 */ /* 0x0003220000000800 */
[--C-:B--2---:R-:W-:Y:S02]  /*5120*/  SHF.R.U32.HI R12, RZ, 0x10, R6.reuse ;  /* 0x00000010ff0c7819 */ /* 0x104fe40000011606 */
[----:B------:R-:W-:-:S02]  /*5130*/  SHF.R.U32.HI R18, RZ, 0x18, R6 ;  /* 0x00000018ff127819 */ /* 0x000fc40000011606 */
[----:B------:R-:W-:Y:S02]  /*5140*/  PRMT R14, R13, 0x5410, R14 ;  /* 0x000054100d0e7816 */ /* 0x000fe4000000000e */
[----:B------:R-:W-:Y:S01]  /*5150*/  LOP3.LUT R17, R12, 0xff, RZ, 0xc0, !PT ;  /* 0x000000ff0c117812 */ /* 0x000fe200078ec0ff */
[----:B------:R-:W-:Y:S01]  /*5160*/  FFMA.FTZ R12, R94, c[0x0][0x23c], -R2 ;  /* 0x00008f005e0c7a23 */ /* 0x000fe20000010802 */
[C---:B------:R-:W-:Y:S01]  /*5170*/  LOP3.LUT R6, R3.reuse, 0xffff, RZ, 0xc0, !PT ;  /* 0x0000ffff03067812 */ /* 0x040fe200078ec0ff */
[----:B------:R-:W-:Y:S01]  /*5180*/  HMMA.16816.F32.BF16 R92, R8, R38, RZ ;  /* 0x00000026085c723c */ /* 0x000fe200000418ff */
[----:B------:R-:W-:Y:S01]  /*5190*/  LOP3.LUT R16, R3, 0xff, RZ, 0xc0, !PT ;  /* 0x000000ff03107812 */ /* 0x000fe200078ec0ff */
[----:B------:R2:W5:Y:S01]  /*51a0*/  MUFU.EX2 R226, R12 ;  /* 0x0000000c00e27308 */ /* 0x0005620000000800 */
[----:B------:R-:W-:Y:S02]  /*51b0*/  SHF.R.U32.HI R15, RZ, 0x18, R3 ;  /* 0x00000018ff0f7819 */ /* 0x000fe40000011603 */
[----:B------:R-:W-:-:S02]  /*51c0*/  SHF.R.U32.HI R13, RZ, 0x8, R6 ;  /* 0x00000008ff0d7819 */ /* 0x000fc40000011606 */
[----:B-1----:R-:W-:Y:S01]  /*51d0*/  SHF.R.U32.HI R7, RZ, 0x10, R3 ;  /* 0x00000010ff077819 */ /* 0x002fe20000011603 */
[--C-:B------:R-:W-:Y:S01]  /*51e0*/  HSET2.LE.AND R3, R14, R68.reuse, PT ;  /* 0x000000440e037233 */ /* 0x100fe20003803000 */
[----:B---3--:R-:W-:Y:S01]  /*51f0*/  F2FP.BF16.PACK_AB R6, R231, R230 ;  /* 0x000000e6e706723e */ /* 0x008fe200000010ff */
[----:B------:R-:W-:Y:S01]  /*5200*/  FFMA.FTZ R9, R61, c[0x0][0x23c], -R5 ;  /* 0x00008f003d097a23 */ /* 0x000fe20000010805 */
[----:B------:R-:W-:Y:S02]  /*5210*/  LOP3.LUT R7, R7, 0xff, RZ, 0xc0, !PT ;  /* 0x000000ff07077812 */ /* 0x000fe400078ec0ff */
[----:B------:R-:W-:Y:S01]  /*5220*/  PRMT R13, R16, 0x5410, R13 ;  /* 0x00005410100d7816 */ /* 0x000fe2000000000d */
[----:B------:R1:W-:Y:S01]  /*5230*/  MUFU.EX2 R222, R9 ;  /* 0x0000000900de7308 */ /* 0x0003e20000000800 */
[----:B------:R-:W-:Y:S02]  /*5240*/  PRMT R15, R7, 0x5410, R15 ;  /* 0x00005410070f7816 */ /* 0x000fe4000000000f */
[----:B------:R-:W-:Y:S01]  /*5250*/  LOP3.LUT R14, R3, R6, RZ, 0xc0, !PT ;  /* 0x00000006030e7212 */ /* 0x000fe200078ec0ff */
[--C-:B------:R-:W-:Y:S01]  /*5260*/  HSET2.LE.AND R7, R13, R68.reuse, PT ;  /* 0x000000440d077233 */ /* 0x100fe20003803000 */
[----:B--2---:R-:W-:Y:S01]  /*5270*/  PRMT R12, R17, 0x5410, R18 ;  /* 0x00005410110c7816 */ /* 0x004fe20000000012 */
[----:B------:R-:W-:Y:S01]  /*5280*/  HSET2.LE.AND R13, R15, R68, PT ;  /* 0x000000440f0d7233 */ /* 0x000fe20003803000 */
[----:B----4-:R-:W-:-:S02]  /*5290*/  F2FP.BF16.PACK_AB R6, R229, R227 ;  /* 0x000000e3e506723e */ /* 0x010fc400000010ff */
[----:B------:R-:W-:Y:S01]  /*52a0*/  IADD3 R8, R44, 0x1, RZ ;  /* 0x000000012c087810 */ /* 0x000fe20007ffe0ff */
[----:B------:R-:W-:Y:S01]  /*52b0*/  HSET2.LE.AND R3, R12, R68, PT ;  /* 0x000000440c037233 */ /* 0x000fe20003803000 */
[----:B------:R-:W-:Y:S02]  /*52c0*/  F2FP.BF16.PACK_AB R12, R232, R233 ;  /* 0x000000e9e80c723e */ /* 0x000fe400000010ff */
[----:B------:R-:W-:Y:S02]  /*52d0*/  LOP3.LUT R18, R47, UR25, R8, 0x96, !PT ;  /* 0x000000192f127c12 */ /* 0x000fe4000f8e9608 */
[----:B------:R-:W-:Y:S01]  /*52e0*/  LOP3.LUT R15, R3, R6, RZ, 0xc0, !PT ;  /* 0x00000006030f7212 */ /* 0x000fe200078ec0ff */
[--C-:B------:R-:W-:Y:S01]  /*52f0*/  FFMA.FTZ R3, R118, c[0x0][0x23c], -R5.reuse ;  /* 0x00008f0076037a23 */ /* 0x100fe20000010805 */
[----:B------:R-:W-:Y:S01]  /*5300*/  LOP3.LUT R12, R7, R12, RZ, 0xc0, !PT ;  /* 0x0000000c070c7212 */ /* 0x000fe200078ec0ff */
[----:B------:R-:W-:Y:S01]  /*5310*/  FFMA.FTZ R6, R60, c[0x0][0x23c], -R5 ;  /* 0x00008f003c067a23 */ /* 0x000fe20000010805 */
[----:B-----5:R-:W-:Y:S01]  /*5320*/  F2FP.BF16.PACK_AB R16, R226, R228 ;  /* 0x000000e4e210723e */ /* 0x020fe200000010ff */
[----:B------:R2:W-:Y:S01]  /*5330*/  MUFU.EX2 R225, R3 ;  /* 0x0000000300e17308 */ /* 0x0005e20000000800 */
[----:B-1----:R-:W-:Y:S01]  /*5340*/  FFMA.FTZ R9, R124, c[0x0][0x23c], -R4 ;  /* 0x00008f007c097a23 */ /* 0x002fe20000010804 */
[----:B------:R-:W1:Y:S01]  /*5350*/  LDSM.16.MT88.4 R44, [R186+0x6800] ;  /* 0x00680000ba2c783b */ /* 0x000e620000004200 */
[----:B------:R-:W-:Y:S01]  /*5360*/  LOP3.LUT R13, R13, R16, RZ, 0xc0, !PT ;  /* 0x000000100d0d7212 */ /* 0x000fe200078ec0ff */
[----:B------:R-:W-:-:S04]  /*5370*/  IMAD.WIDE.U32 R18, R18, -0x326172a9, RZ ;  /* 0xcd9e8d5712127825 */ /* 0x000fc800078e00ff */
[----:B------:R-:W3:Y:S02]  /*5380*/  MUFU.EX2 R223, R6 ;  /* 0x0000000600df7308 */ /* 0x000ee40000000800 */
[----:B------:R-:W-:Y:S01]  /*5390*/  HMMA.16816.F32.BF16 R96, R12, R20, RZ ;  /* 0x000000140c60723c */ /* 0x000fe200000418ff */
[----:B--2---:R-:W-:-:S05]  /*53a0*/  FFMA.FTZ R3, R62, c[0x0][0x23c], -R5 ;  /* 0x00008f003e037a23 */ /* 0x004fca0000010805 */
[----:B------:R-:W-:Y:S02]  /*53b0*/  MUFU.EX2 R221, R9 ;  /* 0x0000000900dd7308 */ /* 0x000fe40000000800 */
[C---:B------:R-:W-:Y:S06]  /*53c0*/  HMMA.16816.F32.BF16 R132, R12.reuse, R22, RZ ;  /* 0x000000160c84723c */ /* 0x040fec00000418ff */
[----:B------:R2:W-:Y:S02]  /*53d0*/  MUFU.EX2 R224, R3 ;  /* 0x0000000300e07308 */ /* 0x0005e40000000800 */
[C---:B------:R-:W-:Y:S08]  /*53e0*/  HMMA.16816.F32.BF16 R76, R12.reuse, R24, RZ ;  /* 0x000000180c4c723c */ /* 0x040ff000000418ff */
[----:B------:R-:W-:Y:S01]  /*53f0*/  HMMA.16816.F32.BF16 R144, R12, R26, RZ ;  /* 0x0000001a0c90723c */ /* 0x000fe200000418ff */
[----:B------:R-:W4:Y:S01]  /*5400*/  LDSM.16.MT88.4 R24, [R185+0x6800] ;  /* 0x00680000b918783b */ /* 0x000f220000004200 */
[----:B--2---:R-:W-:-:S06]  /*5410*/  LOP3.LUT R3, R31, UR7, R42, 0x96, !PT ;  /* 0x000000071f037c12 */ /* 0x004fcc000f8e962a */
[----:B------:R-:W-:Y:S01]  /*5420*/  HMMA.16816.F32.BF16 R64, R12, R32, RZ ;  /* 0x000000200c40723c */ /* 0x000fe200000418ff */
[----:B------:R-:W-:-:S07]  /*5430*/  IMAD.WIDE.U32 R6, R3, -0x2daee0ad, RZ ;  /* 0xd2511f5303067825 */ /* 0x000fce00078e00ff */
[C---:B------:R-:W-:Y:S01]  /*5440*/  HMMA.16816.F32.BF16 R140, R12.reuse, R34, RZ ;  /* 0x000000220c8c723c */ /* 0x040fe200000418ff */
[--C-:B------:R-:W-:Y:S02]  /*5450*/  SHF.R.U32.HI R8, RZ, 0x10, R6.reuse ;  /* 0x00000010ff087819 */ /* 0x100fe40000011606 */
[C---:B------:R-:W-:Y:S02]  /*5460*/  LOP3.LUT R3, R6.reuse, 0xffff, RZ, 0xc0, !PT ;  /* 0x0000ffff06037812 */ /* 0x040fe400078ec0ff */
[----:B------:R-:W-:Y:S02]  /*5470*/  LOP3.LUT R11, R6, 0xff, RZ, 0xc0, !PT ;  /* 0x000000ff060b7812 */ /* 0x000fe400078ec0ff */
[----:B------:R-:W-:Y:S01]  /*5480*/  SHF.R.U32.HI R9, RZ, 0x18, R6 ;  /* 0x00000018ff097819 */ /* 0x000fe20000011606 */
[----:B------:R-:W-:Y:S01]  /*5490*/  HMMA.16816.F32.BF16 R136, R12, R38, RZ ;  /* 0x000000260c88723c */ /* 0x000fe200000418ff */
[----:B------:R-:W-:Y:S01]  /*54a0*/  LOP3.LUT R6, R8, 0xff, RZ, 0xc0, !PT ;  /* 0x000000ff08067812 */ /* 0x000fe200078ec0ff */
[----:B------:R-:W-:Y:S01]  /*54b0*/  FFMA.FTZ R8, R63, c[0x0][0x23c], -R4 ;  /* 0x00008f003f087a23 */ /* 0x000fe20000010804 */
[----:B------:R-:W-:-:S02]  /*54c0*/  SHF.R.U32.HI R10, RZ, 0x8, R3 ;  /* 0x00000008ff0a7819 */ /* 0x000fc40000011603 */
[----:B------:R-:W-:Y:S01]  /*54d0*/  PRMT R17, R6, 0x5410, R9 ;  /* 0x0000541006117816 */ /* 0x000fe20000000009 */
[----:B------:R-:W-:Y:S01]  /*54e0*/  FFMA.FTZ R6, R119, c[0x0][0x23c], -R4 ;  /* 0x00008f0077067a23 */ /* 0x000fe20000010804 */
[----:B------:R-:W-:Y:S01]  /*54f0*/  LOP3.LUT R3, R7, UR16, R40, 0x96, !PT ;  /* 0x0000001007037c12 */ /* 0x000fe2000f8e9628 */
[----:B------:R2:W-:Y:S01]  /*5500*/  MUFU.EX2 R220, R8 ;  /* 0x0000000800dc7308 */ /* 0x0005e20000000800 */
[----:B------:R-:W-:Y:S01]  /*5510*/  PRMT R16, R11, 0x5410, R10 ;  /* 0x000054100b107816 */ /* 0x000fe2000000000a */
[----:B------:R-:W-:Y:S01]  /*5520*/  HMMA.16816.F32.BF16 R60, R12, R36, RZ ;  /* 0x000000240c3c723c */ /* 0x000fe200000418ff */
[C---:B------:R-:W-:Y:S01]  /*5530*/  LOP3.LUT R7, R3.reuse, 0xffff, RZ, 0xc0, !PT ;  /* 0x0000ffff03077812 */ /* 0x040fe200078ec0ff */
[----:B------:R-:W5:Y:S01]  /*5540*/  LDSM.16.MT88.4 R40, [R187+0x6800] ;  /* 0x00680000bb28783b */ /* 0x000f620000004200 */
[----:B------:R-:W-:Y:S02]  /*5550*/  LOP3.LUT R11, R3, 0xff, RZ, 0xc0, !PT ;  /* 0x000000ff030b7812 */ /* 0x000fe400078ec0ff */
[----:B------:R-:W-:Y:S01]  /*5560*/  SHF.R.U32.HI R10, RZ, 0x18, R3 ;  /* 0x00000018ff0a7819 */ /* 0x000fe20000011603 */
[----:B------:R1:W-:Y:S01]  /*5570*/  MUFU.EX2 R219, R6 ;  /* 0x0000000600db7308 */ /* 0x0003e20000000800 */
[----:B------:R-:W-:Y:S01]  /*5580*/  SHF.R.U32.HI R9, RZ, 0x8, R7 ;  /* 0x00000008ff097819 */ /* 0x000fe20000011607 */
[----:B------:R-:W-:Y:S01]  /*5590*/  FFMA.FTZ R13, R149, c[0x0][0x23c], -R0 ;  /* 0x00008f00950d7a23 */ /* 0x000fe20000010800 */
[----:B------:R-:W-:Y:S01]  /*55a0*/  LDSM.16.MT88.4 R36, [R187+0x7000] ;  /* 0x00700000bb24783b */ /* 0x000fe20000004200 */
[----:B--2---:R-:W-:-:S04]  /*55b0*/  FFMA.FTZ R8, R125, c[0x0][0x23c], -R4 ;  /* 0x00008f007d087a23 */ /* 0x004fc80000010804 */
[----:B------:R2:W-:Y:S01]  /*55c0*/  MUFU.EX2 R216, R13 ;  /* 0x0000000d00d87308 */ /* 0x0005e20000000800 */
[----:B-1----:R-:W-:Y:S01]  /*55d0*/  SHF.R.U32.HI R6, RZ, 0x10, R3 ;  /* 0x00000010ff067819 */ /* 0x002fe20000011603 */
[----:B------:R-:W-:-:S06]  /*55e0*/  HSET2.LE.AND R3, R16, R68, PT ;  /* 0x0000004410037233 */ /* 0x000fcc0003803000 */
[----:B------:R1:W1:Y:S01]  /*55f0*/  MUFU.EX2 R218, R8 ;  /* 0x0000000800da7308 */ /* 0x0002620000000800 */
[----:B------:R-:W-:Y:S02]  /*5600*/  LOP3.LUT R7, R6, 0xff, RZ, 0xc0, !PT ;  /* 0x000000ff06077812 */ /* 0x000fe400078ec0ff */
[----:B---3--:R-:W-:Y:S01]  /*5610*/  F2FP.BF16.PACK_AB R6, R222, R223 ;  /* 0x000000dfde06723e */ /* 0x008fe200000010ff */
[----:B--2---:R-:W-:-:S04]  /*5620*/  FFMA.FTZ R13, R151, c[0x0][0x23c], -R2 ;  /* 0x00008f00970d7a23 */ /* 0x004fc80000010802 */
[----:B------:R-:W-:Y:S01]  /*5630*/  MUFU.EX2 R213, R13 ;  /* 0x0000000d00d57308 */ /* 0x000fe20000000800 */
[----:B-1----:R-:W-:Y:S02]  /*5640*/  PRMT R8, R11, 0x5410, R9 ;  /* 0x000054100b087816 */ /* 0x002fe40000000009 */
[----:B------:R-:W-:Y:S02]  /*5650*/  PRMT R9, R7, 0x5410, R10 ;  /* 0x0000541007097816 */ /* 0x000fe4000000000a */
[----:B------:R-:W-:Y:S01]  /*5660*/  LOP3.LUT R10, R3, R6, RZ, 0xc0, !PT ;  /* 0x00000006030a7212 */ /* 0x000fe200078ec0ff */
[----:B------:R-:W-:Y:S01]  /*5670*/  FFMA.FTZ R6, R148, c[0x0][0x23c], -R0 ;  /* 0x00008f0094067a23 */ /* 0x000fe20000010800 */
[--C-:B------:R-:W-:Y:S01]  /*5680*/  HSET2.LE.AND R3, R17, R68.reuse, PT ;  /* 0x0000004411037233 */ /* 0x100fe20003803000 */
[----:B------:R-:W-:Y:S01]  /*5690*/  F2FP.BF16.PACK_AB R12, R218, R221 ;  /* 0x000000ddda0c723e */ /* 0x000fe200000010ff */
[--C-:B------:R-:W-:Y:S01]  /*56a0*/  HSET2.LE.AND R7, R8, R68.reuse, PT ;  /* 0x0000004408077233 */ /* 0x100fe20003803000 */
[----:B------:R1:W-:Y:S01]  /*56b0*/  MUFU.EX2 R215, R6 ;  /* 0x0000000600d77308 */ /* 0x0003e20000000800 */
[----:B------:R-:W-:Y:S01]  /*56c0*/  F2FP.BF16.PACK_AB R8, R224, R225 ;  /* 0x000000e1e008723e */ /* 0x000fe200000010ff */
[----:B------:R-:W-:-:S03]  /*56d0*/  HSET2.LE.AND R9, R9, R68, PT ;  /* 0x0000004409097233 */ /* 0x000fc60003803000 */
[----:B------:R-:W-:Y:S01]  /*56e0*/  LOP3.LUT R8, R7, R8, RZ, 0xc0, !PT ;  /* 0x0000000807087212 */ /* 0x000fe200078ec0ff */
[----:B------:R-:W-:Y:S01]  /*56f0*/  FFMA.FTZ R7, R126, c[0x0][0x23c], -R0 ;  /* 0x00008f007e077a23 */ /* 0x000fe20000010800 */
[----:B------:R-:W-:-:S03]  /*5700*/  LOP3.LUT R9, R9, R12, RZ, 0xc0, !PT ;  /* 0x0000000c09097212 */ /* 0x000fc600078ec0ff */
[----:B------:R2:W-:Y:S01]  /*5710*/  MUFU.EX2 R214, R7 ;  /* 0x0000000700d67308 */ /* 0x0005e20000000800 */
[----:B-1----:R-:W-:-:S04]  /*5720*/  F2FP.BF16.PACK_AB R6, R219, R220 ;  /* 0x000000dcdb06723e */ /* 0x002fc800000010ff */
[----:B------:R-:W-:Y:S01]  /*5730*/  LOP3.LUT R11, R3, R6, RZ, 0xc0, !PT ;  /* 0x00000006030b7212 */ /* 0x000fe200078ec0ff */
[----:B------:R-:W-:Y:S01]  /*5740*/  FFMA.FTZ R3, R127, c[0x0][0x23c], -R0 ;  /* 0x00008f007f037a23 */ /* 0x000fe20000010800 */
[----:B------:R-:W-:Y:S02]  /*5750*/  LOP3.LUT R6, R29, UR7, R120, 0x96, !PT ;  /* 0x000000071d067c12 */ /* 0x000fe4000f8e9678 */
[----:B------:R-:W1:Y:S01]  /*5760*/  LDSM.16.MT88.4 R28, [R185+0x7000] ;  /* 0x00700000b91c783b */ /* 0x000e620000004200 */
[----:B------:R3:W1:Y:S02]  /*5770*/  MUFU.EX2 R217, R3 ;  /* 0x0000000300d97308 */ /* 0x0006640000000800 */
[----:B--2---:R-:W-:Y:S01]  /*5780*/  IMAD.WIDE.U32 R6, R6, -0x2daee0ad, RZ ;  /* 0xd2511f5306067825 */ /* 0x004fe200078e00ff */
[----:B------:R-:W-:Y:S04]  /*5790*/  HMMA.16816.F32.BF16 R128, R8, R44, R84 ;  /* 0x0000002c0880723c */ /* 0x000fe80000041854 */
[----:B------:R-:W-:-:S02]  /*57a0*/  LOP3.LUT R12, R6, 0xffff, RZ, 0xc0, !PT ;  /* 0x0000ffff060c7812 */ /* 0x000fc400078ec0ff */
[----:B------:R-:W-:Y:S02]  /*57b0*/  LOP3.LUT R14, R6, 0xff, RZ, 0xc0, !PT ;  /* 0x000000ff060e7812 */ /* 0x000fe400078ec0ff */
[----:B------:R-:W-:Y:S01]  /*57c0*/  SHF.R.U32.HI R20, RZ, 0x18, R6 ;  /* 0x00000018ff147819 */ /* 0x000fe20000011606 */
[C---:B----4-:R-:W-:Y:S01]  /*57d0*/  HMMA.16816.F32.BF16 R80, R8.reuse, R24, R80 ;  /* 0x000000180850723c */ /* 0x050fe20000041850 */
[----:B------:R-:W-:Y:S02]  /*57e0*/  SHF.R.U32.HI R12, RZ, 0x8, R12 ;  /* 0x00000008ff0c7819 */ /* 0x000fe4000001160c */
[----:B---3--:R-:W-:Y:S02]  /*57f0*/  LOP3.LUT R3, R19, UR15, R56, 0x96, !PT ;  /* 0x0000000f13037c12 */ /* 0x008fe4000f8e9638 */
[----:B------:R-:W-:Y:S01]  /*5800*/  PRMT R14, R14, 0x5410, R12 ;  /* 0x000054100e0e7816 */ /* 0x000fe2000000000c */
[--C-:B------:R-:W-:Y:S02]  /*5810*/  FFMA.FTZ R12, R157, c[0x0][0x23c], -R2.reuse ;  /* 0x00008f009d0c7a23 */ /* 0x100fe40000010802 */
[----:B------:R-:W-:Y:S01]  /*5820*/  HMMA.16816.F32.BF16 R120, R8, R48, R88 ;  /* 0x000000300878723c */ /* 0x000fe20000041858 */
[----:B------:R-:W-:Y:S01]  /*5830*/  IMAD.WIDE.U32 R22, R3, -0x2daee0ad, RZ ;  /* 0xd2511f5303167825 */ /* 0x000fe200078e00ff */
[----:B------:R-:W-:Y:S03]  /*5840*/  MUFU.EX2 R157, R12 ;  /* 0x0000000c009d7308 */ /* 0x000fe60000000800 */
[----:B------:R-:W-:Y:S01]  /*5850*/  FFMA.FTZ R3, R152, c[0x0][0x23c], -R2 ;  /* 0x00008f0098037a23 */ /* 0x000fe20000010802 */
[----:B------:R-:W-:-:S02]  /*5860*/  LOP3.LUT R21, R23, UR12, R52, 0x96, !PT ;  /* 0x0000000c17157c12 */ /* 0x000fc4000f8e9634 */
[C---:B-----5:R-:W-:Y:S02]  /*5870*/  HMMA.16816.F32.BF16 R104, R8.reuse, R40, R104 ;  /* 0x000000280868723c */ /* 0x060fe40000041868 */
[----:B------:R2:W-:Y:S06]  /*5880*/  MUFU.EX2 R212, R3 ;  /* 0x0000000300d47308 */ /* 0x0005ec0000000800 */
[C---:B------:R-:W-:Y:S08]  /*5890*/  HMMA.16816.F32.BF16 R84, R8.reuse, R26, R108 ;  /* 0x0000001a0854723c */ /* 0x040ff0000004186c */
[----:B------:R-:W-:Y:S01]  /*58a0*/  HMMA.16816.F32.BF16 R112, R8, R50, R112 ;  /* 0x000000320870723c */ /* 0x000fe20000041870 */
[----:B--2---:R-:W-:-:S02]  /*58b0*/  LOP3.LUT R3, R7, UR16, R116, 0x96, !PT ;  /* 0x0000001007037c12 */ /* 0x004fc4000f8e9674 */
[----:B------:R-:W-:Y:S01]  /*58c0*/  SHF.R.U32.HI R7, RZ, 0x10, R6 ;  /* 0x00000010ff077819 */ /* 0x000fe20000011606 */
[----:B------:R-:W-:Y:S01]  /*58d0*/  FFMA.FTZ R6, R150, c[0x0][0x23c], -R2 ;  /* 0x00008f0096067a23 */ /* 0x000fe20000010802 */
[----:B------:R-:W-:-:S03]  /*58e0*/  LOP3.LUT R17, R3, 0xff, RZ, 0xc0, !PT ;  /* 0x000000ff03117812 */ /* 0x000fc600078ec0ff */
[C---:B------:R-:W-:Y:S01]  /*58f0*/  HMMA.16816.F32.BF16 R116, R8.reuse, R46, R100 ;  /* 0x0000002e0874723c */ /* 0x040fe20000041864 */
[----:B------:R-:W-:Y:S01]  /*5900*/  LOP3.LUT R15, R7, 0xff, RZ, 0xc0, !PT ;  /* 0x000000ff070f7812 */ /* 0x000fe200078ec0ff */
[----:B------:R2:W3:Y:S01]  /*5910*/  MUFU.EX2 R211, R6 ;  /* 0x0000000600d37308 */ /* 0x0004e20000000800 */
[----:B------:R-:W-:Y:S02]  /*5920*/  LOP3.LUT R7, R3, 0xffff, RZ, 0xc0, !PT ;  /* 0x0000ffff03077812 */ /* 0x000fe400078ec0ff */
[----:B------:R-:W-:Y:S02]  /*5930*/  SHF.R.U32.HI R16, RZ, 0x18, R3 ;  /* 0x00000018ff107819 */ /* 0x000fe40000011603 */
[----:B------:R-:W-:Y:S01]  /*5940*/  SHF.R.U32.HI R13, RZ, 0x8, R7 ;  /* 0x00000008ff0d7819 */ /* 0x000fe20000011607 */
[----:B------:R-:W-:Y:S01]  /*5950*/  HMMA.16816.F32.BF16 R92, R8, R42, R92 ;  /* 0x0000002a085c723c */ /* 0x000fe2000004185c */
[----:B------:R-:W-:Y:S02]  /*5960*/  PRMT R12, R15, 0x5410, R20 ;  /* 0x000054100f0c7816 */ /* 0x000fe40000000014 */
[----:B------:R-:W-:-:S02]  /*5970*/  PRMT R13, R17, 0x5410, R13 ;  /* 0x00005410110d7816 */ /* 0x000fc4000000000d */
[--C-:B------:R-:W-:Y:S02]  /*5980*/  LOP3.LUT R17, R55, UR13, R18.reuse, 0x96, !PT ;  /* 0x0000000d37117c12 */ /* 0x100fe4000f8e9612 */
[--C-:B------:R-:W-:Y:S01]  /*5990*/  FFMA.FTZ R8, R156, c[0x0][0x23c], -R5.reuse ;  /* 0x00008f009c087a23 */ /* 0x100fe20000010805 */
[----:B------:R-:W-:Y:S01]  /*59a0*/  LOP3.LUT R10, R241, UR13, R18, 0x96, !PT ;  /* 0x0000000df10a7c12 */ /* 0x000fe2000f8e9612 */
[----:B------:R-:W-:Y:S01]  /*59b0*/  FFMA.FTZ R9, R153, c[0x0][0x23c], -R5 ;  /* 0x00008f0099097a23 */ /* 0x000fe20000010805 */
[----:B--2---:R-:W-:Y:S01]  /*59c0*/  SHF.R.U32.HI R6, RZ, 0x10, R3 ;  /* 0x00000010ff067819 */ /* 0x004fe20000011603 */
[----:B------:R-:W-:Y:S01]  /*59d0*/  HSET2.LE.AND R3, R14, R68, PT ;  /* 0x000000440e037233 */ /* 0x000fe20003803000 */
[----:B------:R2:W-:Y:S02]  /*59e0*/  MUFU.EX2 R156, R8 ;  /* 0x00000008009c7308 */ /* 0x0005e40000000800 */
[----:B------:R-:W-:Y:S02]  /*59f0*/  LOP3.LUT R7, R6, 0xff, RZ, 0xc0, !PT ;  /* 0x000000ff06077812 */ /* 0x000fe400078ec0ff */
[----:B-1----:R-:W-:-:S02]  /*5a00*/  F2FP.BF16.PACK_AB R6, R214, R217 ;  /* 0x000000d9d606723e */ /* 0x002fc400000010ff */
[----:B------:R-:W-:Y:S01]  /*5a10*/  PRMT R16, R7, 0x5410, R16 ;  /* 0x0000541007107816 */ /* 0x000fe20000000010 */
[--C-:B------:R-:W-:Y:S01]  /*5a20*/  HSET2.LE.AND R7, R13, R68.reuse, PT ;  /* 0x000000440d077233 */ /* 0x100fe20003803000 */
[----:B------:R-:W-:Y:S01]  /*5a30*/  LOP3.LUT R14, R3, R6, RZ, 0xc0, !PT ;  /* 0x00000006030e7212 */ /* 0x000fe200078ec0ff */
[--C-:B------:R-:W-:Y:S01]  /*5a40*/  HSET2.LE.AND R3, R12, R68.reuse, PT ;  /* 0x000000440c037233 */ /* 0x100fe20003803000 */
[----:B---3--:R-:W-:Y:S01]  /*5a50*/  F2FP.BF16.PACK_AB R6, R211, R213 ;  /* 0x000000d5d306723e */ /* 0x008fe200000010ff */
[----:B------:R-:W-:Y:S01]  /*5a60*/  MUFU.EX2 R152, R9 ;  /* 0x0000000900987308 */ /* 0x000fe20000000800 */
[----:B------:R-:W-:Y:S02]  /*5a70*/  F2FP.BF16.PACK_AB R12, R216, R215 ;  /* 0x000000d7d80c723e */ /* 0x000fe400000010ff */
[----:B------:R-:W-:Y:S01]  /*5a80*/  LOP3.LUT R15, R3, R6, RZ, 0xc0, !PT ;  /* 0x00000006030f7212 */ /* 0x000fe200078ec0ff */
[----:B------:R-:W-:Y:S01]  /*5a90*/  HSET2.LE.AND R3, R16, R68, PT ;  /* 0x0000004410037233 */ /* 0x000fe20003803000 */
[----:B------:R-:W-:Y:S01]  /*5aa0*/  F2FP.BF16.PACK_AB R6, R157, R212 ;  /* 0x000000d49d06723e */ /* 0x000fe200000010ff */
[----:B------:R-:W-:Y:S01]  /*5ab0*/  IMAD.WIDE.U32 R16, R17, -0x2daee0ad, RZ ;  /* 0xd2511f5311107825 */ /* 0x000fe200078e00ff */
[----:B------:R-:W-:-:S02]  /*5ac0*/  LOP3.LUT R12, R7, R12, RZ, 0xc0, !PT ;  /* 0x0000000c070c7212 */ /* 0x000fc400078ec0ff */
[----:B------:R-:W-:Y:S01]  /*5ad0*/  LOP3.LUT R13, R3, R6, RZ, 0xc0, !PT ;  /* 0x00000006030d7212 */ /* 0x000fe200078ec0ff */
[----:B------:R-:W-:Y:S01]  /*5ae0*/  IMAD.WIDE.U32 R6, R21, -0x326172a9, RZ ;  /* 0xcd9e8d5715067825 */ /* 0x000fe200078e00ff */
[----:B------:R-:W-:Y:S02]  /*5af0*/  LOP3.LUT R3, R17, UR10, R22, 0x96, !PT ;  /* 0x0000000a11037c12 */ /* 0x000fe4000f8e9616 */
[----:B------:R-:W1:Y:S01]  /*5b00*/  LDSM.16.MT88.4 R20, [R188+0x7000] ;  /* 0x00700000bc14783b */ /* 0x000e620000004200 */
[----:B--2---:R-:W-:Y:S01]  /*5b10*/  FFMA.FTZ R8, R154, c[0x0][0x23c], -R5 ;  /* 0x00008f009a087a23 */ /* 0x004fe20000010805 */
[----:B------:R-:W-:Y:S01]  /*5b20*/  LOP3.LUT R7, R7, UR11, R54, 0x96, !PT ;  /* 0x0000000b07077c12 */ /* 0x000fe2000f8e9636 */
[----:B------:R-:W-:Y:S01]  /*5b30*/  IMAD.WIDE.U32 R52, R3, -0x326172a9, RZ ;  /* 0xcd9e8d5703347825 */ /* 0x000fe200078e00ff */
[----:B------:R-:W-:Y:S01]  /*5b40*/  HMMA.16816.F32.BF16 R76, R12, R48, R76 ;  /* 0x000000300c4c723c */ /* 0x000fe2000004184c */
[----:B------:R2:W-:Y:S02]  /*5b50*/  MUFU.EX2 R154, R8 ;  /* 0x00000008009a7308 */ /* 0x0005e40000000800 */
[----:B------:R-:W-:Y:S01]  /*5b60*/  IMAD.WIDE.U32 R54, R10, -0x2daee0ad, RZ ;  /* 0xd2511f530a367825 */ /* 0x000fe200078e00ff */
[----:B------:R-:W-:-:S03]  /*5b70*/  LOP3.LUT R3, R53, UR9, R6, 0x96, !PT ;  /* 0x0000000935037c12 */ /* 0x000fc6000f8e9606 */
[----:B------:R-:W-:Y:S01]  /*5b80*/  IMAD.WIDE.U32 R6, R7, -0x2daee0ad, RZ ;  /* 0xd2511f5307067825 */ /* 0x000fe200078e00ff */
[----:B------:R-:W-:Y:S03]  /*5b90*/  HMMA.16816.F32.BF16 R64, R12, R44, R64 ;  /* 0x0000002c0c40723c */ /* 0x000fe60000041840 */
[----:B------:R-:W-:Y:S01]  /*5ba0*/  IMAD.WIDE.U32 R48, R3, -0x2daee0ad, RZ ;  /* 0xd2511f5303307825 */ /* 0x000fe200078e00ff */
[----:B------:R-:W-:-:S03]  /*5bb0*/  LOP3.LUT R7, R7, UR8, R16, 0x96, !PT ;  /* 0x0000000807077c12 */ /* 0x000fc6000f8e9610 */
[----:B------:R-:W-:Y:S01]  /*5bc0*/  FFMA.FTZ R10, R155, c[0x0][0x23c], -R5 ;  /* 0x00008f009b0a7a23 */ /* 0x000fe20000010805 */
[----:B------:R-:W-:Y:S01]  /*5bd0*/  LOP3.LUT R3, R49, UR6, R6, 0x96, !PT ;  /* 0x0000000631037c12 */ /* 0x000fe2000f8e9606 */
[----:B------:R-:W-:Y:S01]  /*5be0*/  IMAD.WIDE.U32 R34, R7, -0x326172a9, RZ ;  /* 0xcd9e8d5707227825 */ /* 0x000fe200078e00ff */
[----:B--2---:R-:W-:Y:S01]  /*5bf0*/  LOP3.LUT R8, R19, UR15, R210, 0x96, !PT ;  /* 0x0000000f13087c12 */ /* 0x004fe2000f8e96d2 */
[----:B------:R2:W-:Y:S01]  /*5c00*/  MUFU.EX2 R151, R10 ;  /* 0x0000000a00977308 */ /* 0x0005e20000000800 */
[----:B------:R-:W-:Y:S01]  /*5c10*/  HMMA.16816.F32.BF16 R124, R12, R40, R60 ;  /* 0x000000280c7c723c */ /* 0x000fe2000004183c */
[----:B------:R-:W-:-:S04]  /*5c20*/  IMAD.WIDE.U32 R6, R3, -0x326172a9, RZ ;  /* 0xcd9e8d5703067825 */ /* 0x000fc800078e00ff */
[----:B------:R-:W-:Y:S01]  /*5c30*/  IMAD.WIDE.U32 R8, R8, -0x2daee0ad, RZ ;  /* 0xd2511f5308087825 */ /* 0x000fe200078e00ff */
[----:B------:R-:W-:Y:S02]  /*5c40*/  LOP3.LUT R3, R7, UR17, R34, 0x96, !PT ;  /* 0x0000001107037c12 */ /* 0x000fe4000f8e9622 */
[C---:B------:R-:W-:Y:S01]  /*5c50*/  LOP3.LUT R7, R6.reuse, 0xffff, RZ, 0xc0, !PT ;  /* 0x0000ffff06077812 */ /* 0x040fe200078ec0ff */
[C---:B------:R-:W-:Y:S01]  /*5c60*/  HMMA.16816.F32.BF16 R88, R12.reuse, R24, R96 ;  /* 0x000000180c58723c */ /* 0x040fe20000041860 */
[----:B------:R-:W-:Y:S02]  /*5c70*/  LOP3.LUT R33, R9, UR12, R58, 0x96, !PT ;  /* 0x0000000c09217c12 */ /* 0x000fe4000f8e963a */
[----:B------:R-:W-:Y:S01]  /*5c80*/  LOP3.LUT R32, R55, UR10, R8, 0x96, !PT ;  /* 0x0000000a37207c12 */ /* 0x000fe2000f8e9608 */
[----:B------:R-:W-:Y:S01]  /*5c90*/  FFMA.FTZ R8, R161, c[0x0][0x23c], -R4 ;  /* 0x00008f00a1087a23 */ /* 0x000fe20000010804 */
[----:B------:R-:W-:Y:S02]  /*5ca0*/  LOP3.LUT R19, R6, 0xff, RZ, 0xc0, !PT ;  /* 0x000000ff06137812 */ /* 0x000fe400078ec0ff */
[--C-:B--2---:R-:W-:Y:S01]  /*5cb0*/  SHF.R.U32.HI R10, RZ, 0x10, R6.reuse ;  /* 0x00000010ff0a7819 */ /* 0x104fe20000011606 */
[----:B------:R2:W-:Y:S01]  /*5cc0*/  MUFU.EX2 R150, R8 ;  /* 0x0000000800967308 */ /* 0x0005e20000000800 */
[----:B------:R-:W-:Y:S01]  /*5cd0*/  SHF.R.U32.HI R17, RZ, 0x18, R6 ;  /* 0x00000018ff117819 */ /* 0x000fe20000011606 */
[----:B------:R-:W-:Y:S01]  /*5ce0*/  FFMA.FTZ R6, R160, c[0x0][0x23c], -R4 ;  /* 0x00008f00a0067a23 */ /* 0x000fe20000010804 */
[C---:B------:R-:W-:Y:S01]  /*5cf0*/  LOP3.LUT R9, R3.reuse, 0xffff, RZ, 0xc0, !PT ;  /* 0x0000ffff03097812 */ /* 0x040fe200078ec0ff */
[----:B------:R-:W-:Y:S01]  /*5d00*/  HMMA.16816.F32.BF16 R56, R12, R50, R144 ;  /* 0x000000320c38723c */ /* 0x000fe20000041890 */
[----:B------:R-:W-:-:S02]  /*5d10*/  LOP3.LUT R18, R3, 0xff, RZ, 0xc0, !PT ;  /* 0x000000ff03127812 */ /* 0x000fc400078ec0ff */
[--C-:B------:R-:W-:Y:S01]  /*5d20*/  SHF.R.U32.HI R11, RZ, 0x10, R3.reuse ;  /* 0x00000010ff0b7819 */ /* 0x100fe20000011603 */
[----:B------:R3:W4:Y:S01]  /*5d30*/  MUFU.EX2 R149, R6 ;  /* 0x0000000600957308 */ /* 0x0007220000000800 */
[----:B------:R-:W-:Y:S02]  /*5d40*/  SHF.R.U32.HI R16, RZ, 0x18, R3 ;  /* 0x00000018ff107819 */ /* 0x000fe40000011603 */
[----:B------:R-:W-:Y:S01]  /*5d50*/  LOP3.LUT R3, R10, 0xff, RZ, 0xc0, !PT ;  /* 0x000000ff0a037812 */ /* 0x000fe200078ec0ff */
[----:B------:R-:W-:Y:S01]  /*5d60*/  IMAD.WIDE.U32 R50, R32, -0x326172a9, RZ ;  /* 0xcd9e8d5720327825 */ /* 0x000fe200078e00ff */
[----:B------:R-:W-:Y:S01]  /*5d70*/  HMMA.16816.F32.BF16 R60, R12, R26, R132 ;  /* 0x0000001a0c3c723c */ /* 0x000fe20000041884 */
[----:B------:R-:W5:Y:S01]  /*5d80*/  LDSM.16.MT88.4 R24, [R186+0x7000] ;  /* 0x00700000ba18783b */ /* 0x000f620000004200 */
[----:B------:R-:W-:Y:S01]  /*5d90*/  PRMT R17, R3, 0x5410, R17 ;  /* 0x0000541003117816 */ /* 0x000fe20000000011 */
[--C-:B--2---:R-:W-:Y:S02]  /*5da0*/  FFMA.FTZ R8, R159, c[0x0][0x23c], -R4.reuse ;  /* 0x00008f009f087a23 */ /* 0x104fe40000010804 */
[----:B------:R-:W-:-:S02]  /*5db0*/  FFMA.FTZ R3, R158, c[0x0][0x23c], -R4 ;  /* 0x00008f009e037a23 */ /* 0x000fc40000010804 */
[----:B------:R-:W-:Y:S01]  /*5dc0*/  MUFU.EX2 R148, R8 ;  /* 0x0000000800947308 */ /* 0x000fe20000000800 */
[----:B------:R-:W-:Y:S01]  /*5dd0*/  HMMA.16816.F32.BF16 R44, R12, R46, R140 ;  /* 0x0000002e0c2c723c */ /* 0x000fe2000004188c */
[----:B---3--:R-:W-:Y:S02]  /*5de0*/  SHF.R.U32.HI R6, RZ, 0x8, R7 ;  /* 0x00000008ff067819 */ /* 0x008fe40000011607 */
[----:B------:R-:W-:-:S04]  /*5df0*/  SHF.R.U32.HI R7, RZ, 0x8, R9 ;  /* 0x00000008ff077819 */ /* 0x000fc80000011609 */
[----:B------:R2:W3:Y:S01]  /*5e00*/  MUFU.EX2 R145, R3 ;  /* 0x0000000300917308 */ /* 0x0004e20000000800 */
[----:B------:R-:W-:Y:S01]  /*5e10*/  LOP3.LUT R9, R11, 0xff, RZ, 0xc0, !PT ;  /* 0x000000ff0b097812 */ /* 0x000fe200078ec0ff */
[----:B------:R-:W-:Y:S01]  /*5e20*/  HMMA.16816.F32.BF16 R40, R12, R42, R136 ;  /* 0x0000002a0c28723c */ /* 0x000fe20000041888 */
[----:B------:R-:W-:Y:S02]  /*5e30*/  PRMT R10, R19, 0x5410, R6 ;  /* 0x00005410130a7816 */ /* 0x000fe40000000006 */
[----:B------:R-:W-:Y:S02]  /*5e40*/  PRMT R6, R18, 0x5410, R7 ;  /* 0x0000541012067816 */ /* 0x000fe40000000007 */
[----:B------:R-:W-:Y:S01]  /*5e50*/  PRMT R7, R9, 0x5410, R16 ;  /* 0x0000541009077816 */ /* 0x000fe20000000010 */
[----:B------:R-:W-:Y:S01]  /*5e60*/  FFMA.FTZ R16, R164, c[0x0][0x23c], -R0 ;  /* 0x00008f00a4107a23 */ /* 0x000fe20000010800 */
[----:B----4-:R-:W-:Y:S01]  /*5e70*/  F2FP.BF16.PACK_AB R9, R149, R150 ;  /* 0x000000969509723e */ /* 0x010fe200000010ff */
[--C-:B------:R-:W-:Y:S01]  /*5e80*/  HSET2.LE.AND R10, R10, R68.reuse, PT ;  /* 0x000000440a0a7233 */ /* 0x100fe20003803000 */
[----:B------:R-:W-:Y:S01]  /*5e90*/  F2FP.BF16.PACK_AB R11, R151, R152 ;  /* 0x00000098970b723e */ /* 0x000fe200000010ff */
[--C-:B------:R-:W-:Y:S01]  /*5ea0*/  HSET2.LE.AND R7, R7, R68.reuse, PT ;  /* 0x0000004407077233 */ /* 0x100fe20003803000 */
[----:B------:R4:W-:Y:S01]  /*5eb0*/  MUFU.EX2 R144, R16 ;  /* 0x0000001000907308 */ /* 0x0009e20000000800 */
[----:B------:R-:W-:Y:S01]  /*5ec0*/  FFMA.FTZ R12, R168, c[0x0][0x23c], -R2 ;  /* 0x00008f00a80c7a23 */ /* 0x000fe20000010802 */
[----:B------:R-:W-:Y:S01]  /*5ed0*/  LOP3.LUT R10, R10, R11, RZ, 0xc0, !PT ;  /* 0x0000000b0a0a7212 */ /* 0x000fe200078ec0ff */
[----:B--2---:R-:W-:Y:S01]  /*5ee0*/  HSET2.LE.AND R3, R6, R68, PT ;  /* 0x0000004406037233 */ /* 0x004fe20003803000 */
[----:B------:R-:W-:-:S02]  /*5ef0*/  F2FP.BF16.PACK_AB R6, R154, R156 ;  /* 0x0000009c9a06723e */ /* 0x000fc400000010ff */
[----:B------:R-:W-:Y:S01]  /*5f00*/  LOP3.LUT R9, R7, R9, RZ, 0xc0, !PT ;  /* 0x0000000907097212 */ /* 0x000fe200078ec0ff */
[----:B------:R-:W-:Y:S01]  /*5f10*/  FFMA.FTZ R7, R165, c[0x0][0x23c], -R0 ;  /* 0x00008f00a5077a23 */ /* 0x000fe20000010800 */
[----:B------:R-:W-:Y:S01]  /*5f20*/  LOP3.LUT R8, R3, R6, RZ, 0xc0, !PT ;  /* 0x0000000603087212 */ /* 0x000fe200078ec0ff */
[----:B------:R-:W-:Y:S01]  /*5f30*/  HSET2.LE.AND R3, R17, R68, PT ;  /* 0x0000004411037233 */ /* 0x000fe20003803000 */
[----:B---3--:R-:W-:Y:S01]  /*5f40*/  F2FP.BF16.PACK_AB R6, R145, R148 ;  /* 0x000000949106723e */ /* 0x008fe200000010ff */
[----:B------:R2:W-:Y:S03]  /*5f50*/  MUFU.EX2 R74, R7 ;  /* 0x00000007004a7308 */ /* 0x0005e60000000800 */
[----:B------:R-:W-:Y:S01]  /*5f60*/  LOP3.LUT R11, R3, R6, RZ, 0xc0, !PT ;  /* 0x00000006030b7212 */ /* 0x000fe200078ec0ff */
[----:B----4-:R-:W-:-:S05]  /*5f70*/  IMAD.WIDE.U32 R16, R33, -0x326172a9, RZ ;  /* 0xcd9e8d5721107825 */ /* 0x010fca00078e00ff */
[----:B------:R-:W-:Y:S01]  /*5f80*/  LOP3.LUT R6, R17, UR11, R240, 0x96, !PT ;  /* 0x0000000b11067c12 */ /* 0x000fe2000f8e96f0 */
[C---:B------:R-:W-:Y:S01]  /*5f90*/  HMMA.16816.F32.BF16 R84, R8.reuse, R30, R84 ;  /* 0x0000001e0854723c */ /* 0x040fe20000041854 */
[----:B------:R-:W-:Y:S02]  /*5fa0*/  LOP3.LUT R3, R51, UR9, R16, 0x96, !PT ;  /* 0x0000000933037c12 */ /* 0x000fe4000f8e9610 */
[----:B------:R-:W-:Y:S01]  /*5fb0*/  MUFU.EX2 R51, R12 ;  /* 0x0000000c00337308 */ /* 0x000fe20000000800 */
[--C-:B--2---:R-:W-:Y:S02]  /*5fc0*/  FFMA.FTZ R7, R163, c[0x0][0x23c], -R0.reuse ;  /* 0x00008f00a3077a23 */ /* 0x104fe40000010800 */
[----:B------:R-:W-:Y:S02]  /*5fd0*/  IMAD.WIDE.U32 R32, R3, -0x2daee0ad, RZ ;  /* 0xd2511f5303207825 */ /* 0x000fe400078e00ff */
[----:B------:R-:W-:Y:S03]  /*5fe0*/  HMMA.16816.F32.BF16 R80, R8, R28, R80 ;  /* 0x0000001c0850723c */ /* 0x000fe60000041850 */
[----:B------:R2:W-:Y:S01]  /*5ff0*/  MUFU.EX2 R73, R7 ;  /* 0x0000000700497308 */ /* 0x0005e20000000800 */
[----:B------:R-:W-:-:S04]  /*6000*/  FFMA.FTZ R3, R162, c[0x0][0x23c], -R0 ;  /* 0x00008f00a2037a23 */ /* 0x000fc80000010800 */
[C---:B-1----:R-:W-:Y:S01]  /*6010*/  HMMA.16816.F32.BF16 R96, R8.reuse, R20, R120 ;  /* 0x000000140860723c */ /* 0x042fe20000041878 */
[----:B------:R-:W1:Y:S02]  /*6020*/  LDSM.16.MT88.4 R120, [R186+0x7800] ;  /* 0x00780000ba78783b */ /* 0x000e640000004200 */
[----:B------:R3:W4:Y:S05]  /*6030*/  MUFU.EX2 R55, R3 ;  /* 0x0000000300377308 */ /* 0x00072a0000000800 */
[----:B-----5:R-:W-:Y:S01]  /*6040*/  HMMA.16816.F32.BF16 R128, R8, R24, R128 ;  /* 0x000000180880723c */ /* 0x020fe20000041880 */
[----:B--2---:R-:W-:-:S05]  /*6050*/  IMAD.WIDE.U32 R6, R6, -0x2daee0ad, RZ ;  /* 0xd2511f5306067825 */ /* 0x004fca00078e00ff */
[----:B------:R-:W-:Y:S02]  /*6060*/  LOP3.LUT R6, R33, UR6, R6, 0x96, !PT ;  /* 0x0000000621067c12 */ /* 0x000fe4000f8e9606 */
[----:B------:R-:W-:Y:S01]  /*6070*/  HMMA.16816.F32.BF16 R136, R8, R36, R104 ;  /* 0x000000240888723c */ /* 0x000fe20000041868 */
[----:B------:R-:W-:Y:S01]  /*6080*/  LDSM.16.MT88.4 R104, [R188+0x7800] ;  /* 0x00780000bc68783b */ /* 0x000fe20000004200 */
[----:B---3--:R-:W-:Y:S01]  /*6090*/  LOP3.LUT R3, R7, UR8, R54, 0x96, !PT ;  /* 0x0000000807037c12 */ /* 0x008fe2000f8e9636 */
[----:B------:R-:W-:-:S04]  /*60a0*/  IMAD.WIDE.U32 R6, R6, -0x326172a9, RZ ;  /* 0xcd9e8d5706067825 */ /* 0x000fc800078e00ff */
[----:B------:R-:W-:Y:S01]  /*60b0*/  IMAD.WIDE.U32 R18, R3, -0x326172a9, RZ ;  /* 0xcd9e8d5703127825 */ /* 0x000fe200078e00ff */
[--C-:B------:R-:W-:Y:S01]  /*60c0*/  SHF.R.U32.HI R12, RZ, 0x10, R6.reuse ;  /* 0x00000010ff0c7819 */ /* 0x100fe20000011606 */
[C---:B------:R-:W-:Y:S01]  /*60d0*/  HMMA.16816.F32.BF16 R100, R8.reuse, R22, R112 ;  /* 0x000000160864723c */ /* 0x040fe20000041870 */
[----:B------:R-:W-:Y:S01]  /*60e0*/  SHF.R.U32.HI R15, RZ, 0x18, R6 ;  /* 0x00000018ff0f7819 */ /* 0x000fe20000011606 */
[--C-:B------:R-:W-:Y:S01]  /*60f0*/  FFMA.FTZ R3, R167, c[0x0][0x23c], -R2.reuse ;  /* 0x00008f00a7037a23 */ /* 0x100fe20000010802 */
[----:B------:R-:W-:Y:S02]  /*6100*/  LOP3.LUT R12, R12, 0xff, RZ, 0xc0, !PT ;  /* 0x000000ff0c0c7812 */ /* 0x000fe400078ec0ff */
[C---:B------:R-:W-:Y:S01]  /*6110*/  LOP3.LUT R13, R6.reuse, 0xffff, RZ, 0xc0, !PT ;  /* 0x0000ffff060d7812 */ /* 0x040fe200078ec0ff */
[----:B------:R2:W-:Y:S01]  /*6120*/  MUFU.EX2 R53, R3 ;  /* 0x0000000300357308 */ /* 0x0005e20000000800 */
[----:B------:R-:W-:Y:S01]  /*6130*/  LOP3.LUT R14, R6, 0xff, RZ, 0xc0, !PT ;  /* 0x000000ff060e7812 */ /* 0x000fe200078ec0ff */
[--C-:B------:R-:W-:Y:S01]  /*6140*/  FFMA.FTZ R6, R166, c[0x0][0x23c], -R2.reuse ;  /* 0x00008f00a6067a23 */ /* 0x100fe20000010802 */
[----:B------:R-:W-:Y:S01]  /*6150*/  PRMT R16, R12, 0x5410, R15 ;  /* 0x000054100c107816 */ /* 0x000fe2000000000f */
[----:B------:R-:W-:Y:S01]  /*6160*/  FFMA.FTZ R12, R172, c[0x0][0x23c], -R2 ;  /* 0x00008f00ac0c7a23 */ /* 0x000fe20000010802 */
[----:B------:R-:W-:Y:S01]  /*6170*/  SHF.R.U32.HI R13, RZ, 0x8, R13 ;  /* 0x00000008ff0d7819 */ /* 0x000fe2000001160d */
[----:B------:R-:W-:Y:S02]  /*6180*/  HMMA.16816.F32.BF16 R116, R8, R26, R116 ;  /* 0x0000001a0874723c */ /* 0x000fe40000041874 */
[----:B------:R3:W5:Y:S01]  /*6190*/  MUFU.EX2 R49, R6 ;  /* 0x0000000600317308 */ /* 0x0007620000000800 */
[----:B------:R-:W-:-:S05]  /*61a0*/  PRMT R13, R14, 0x5410, R13 ;  /* 0x000054100e0d7816 */ /* 0x000fca000000000d */
[----:B------:R-:W-:Y:S01]  /*61b0*/  HMMA.16816.F32.BF16 R140, R8, R38, R92 ;  /* 0x00000026088c723c */ /* 0x000fe2000004185c */
[----:B--2---:R-:W-:Y:S01]  /*61c0*/  LOP3.LUT R3, R7, UR17, R18, 0x96, !PT ;  /* 0x0000001107037c12 */ /* 0x004fe2000f8e9612 */
[----:B------:R2:W1:Y:S03]  /*61d0*/  MUFU.EX2 R34, R12 ;  /* 0x0000000c00227308 */ /* 0x0004660000000800 */
[--C-:B------:R-:W-:Y:S02]  /*61e0*/  SHF.R.U32.HI R7, RZ, 0x10, R3.reuse ;  /* 0x00000010ff077819 */ /* 0x100fe40000011603 */
[C---:B------:R-:W-:Y:S02]  /*61f0*/  LOP3.LUT R15, R3.reuse, 0xff, RZ, 0xc0, !PT ;  /* 0x000000ff030f7812 */ /* 0x040fe400078ec0ff */
[----:B---3--:R-:W-:Y:S02]  /*6200*/  LOP3.LUT R6, R3, 0xffff, RZ, 0xc0, !PT ;  /* 0x0000ffff03067812 */ /* 0x008fe400078ec0ff */
[----:B------:R-:W-:Y:S01]  /*6210*/  SHF.R.U32.HI R14, RZ, 0x18, R3 ;  /* 0x00000018ff0e7819 */ /* 0x000fe20000011603 */
[----:B------:R-:W-:Y:S01]  /*6220*/  HSET2.LE.AND R3, R13, R68, PT ;  /* 0x000000440d037233 */ /* 0x000fe20003803000 */
[----:B------:R-:W-:-:S04]  /*6230*/  LOP3.LUT R7, R7, 0xff, RZ, 0xc0, !PT ;  /* 0x000000ff07077812 */ /* 0x000fc800078ec0ff */
[----:B------:R-:W-:Y:S02]  /*6240*/  PRMT R13, R7, 0x5410, R14 ;  /* 0x00005410070d7816 */ /* 0x000fe4000000000e */
[----:B--2---:R-:W-:Y:S02]  /*6250*/  SHF.R.U32.HI R12, RZ, 0x8, R6 ;  /* 0x00000008ff0c7819 */ /* 0x004fe40000011606 */
[----:B----4-:R-:W-:Y:S01]  /*6260*/  F2FP.BF16.PACK_AB R6, R55, R73 ;  /* 0x000000493706723e */ /* 0x010fe200000010ff */
[--C-:B------:R-:W-:Y:S01]  /*6270*/  HSET2.LE.AND R13, R13, R68.reuse, PT ;  /* 0x000000440d0d7233 */ /* 0x100fe20003803000 */
[----:B------:R-:W-:Y:S02]  /*6280*/  PRMT R12, R15, 0x5410, R12 ;  /* 0x000054100f0c7816 */ /* 0x000fe4000000000c */
[----:B------:R-:W-:Y:S01]  /*6290*/  LOP3.LUT R14, R3, R6, RZ, 0xc0, !PT ;  /* 0x00000006030e7212 */ /* 0x000fe200078ec0ff */
[--C-:B------:R-:W-:Y:S01]  /*62a0*/  HSET2.LE.AND R3, R16, R68.reuse, PT ;  /* 0x0000004410037233 */ /* 0x100fe20003803000 */
[----:B-----5:R-:W-:Y:S01]  /*62b0*/  F2FP.BF16.PACK_AB R6, R49, R53 ;  /* 0x000000353106723e */ /* 0x020fe200000010ff */
[----:B------:R-:W-:Y:S01]  /*62c0*/  HSET2.LE.AND R7, R12, R68, PT ;  /* 0x000000440c077233 */ /* 0x000fe20003803000 */
[----:B------:R-:W-:-:S02]  /*62d0*/  F2FP.BF16.PACK_AB R12, R74, R144 ;  /* 0x000000904a0c723e */ /* 0x000fc400000010ff */
[----:B-1----:R-:W-:Y:S02]  /*62e0*/  F2FP.BF16.PACK_AB R16, R34, R51 ;  /* 0x000000332210723e */ /* 0x002fe400000010ff */
[----:B------:R-:W-:Y:S01]  /*62f0*/  LOP3.LUT R15, R3, R6, RZ, 0xc0, !PT ;  /* 0x00000006030f7212 */ /* 0x000fe200078ec0ff */
[----:B------:R-:W-:Y:S01]  /*6300*/  FFMA.FTZ R3, R173, c[0x0][0x23c], -R5 ;  /* 0x00008f00ad037a23 */ /* 0x000fe20000010805 */
[----:B------:R-:W-:Y:S02]  /*6310*/  LOP3.LUT R12, R7, R12, RZ, 0xc0, !PT ;  /* 0x0000000c070c7212 */ /* 0x000fe400078ec0ff */
[----:B------:R-:W-:Y:S01]  /*6320*/  LOP3.LUT R13, R13, R16, RZ, 0xc0, !PT ;  /* 0x000000100d0d7212 */ /* 0x000fe200078ec0ff */
[----:B------:R1:W-:Y:S01]  /*6330*/  MUFU.EX2 R33, R3 ;  /* 0x0000000300217308 */ /* 0x0003e20000000800 */
[----:B------:R-:W-:-:S05]  /*6340*/  LOP3.LUT R6, R35, UR7, R52, 0x96, !PT ;  /* 0x0000000723067c12 */ /* 0x000fca000f8e9634 */
[----:B------:R-:W-:Y:S01]  /*6350*/  HMMA.16816.F32.BF16 R60, R12, R30, R60 ;  /* 0x0000001e0c3c723c */ /* 0x000fe2000004183c */
[----:B------:R-:W-:-:S05]  /*6360*/  IMAD.WIDE.U32 R6, R6, -0x2daee0ad, RZ ;  /* 0xd2511f5306067825 */ /* 0x000fca00078e00ff */
[C---:B------:R-:W-:Y:S02]  /*6370*/  LOP3.LUT R8, R6.reuse, 0xffff, RZ, 0xc0, !PT ;  /* 0x0000ffff06087812 */ /* 0x040fe400078ec0ff */
[C---:B------:R-:W-:Y:S01]  /*6380*/  HMMA.16816.F32.BF16 R108, R12.reuse, R28, R88 ;  /* 0x0000001c0c6c723c */ /* 0x040fe20000041858 */
[----:B------:R-:W-:Y:S01]  /*6390*/  LOP3.LUT R17, R6, 0xff, RZ, 0xc0, !PT ;  /* 0x000000ff06117812 */ /* 0x000fe200078ec0ff */
[----:B-1----:R-:W-:Y:S01]  /*63a0*/  FFMA.FTZ R3, R171, c[0x0][0x23c], -R5 ;  /* 0x00008f00ab037a23 */ /* 0x002fe20000010805 */
[--C-:B------:R-:W-:Y:S01]  /*63b0*/  SHF.R.U32.HI R9, RZ, 0x10, R6.reuse ;  /* 0x00000010ff097819 */ /* 0x100fe20000011606 */
[----:B------:R-:W-:Y:S01]  /*63c0*/  LDSM.16.MT88.4 R88, [R185+0x7800] ;  /* 0x00780000b958783b */ /* 0x000fe20000004200 */
[----:B------:R-:W-:Y:S01]  /*63d0*/  SHF.R.U32.HI R16, RZ, 0x18, R6 ;  /* 0x00000018ff107819 */ /* 0x000fe20000011606 */
[----:B------:R1:W-:Y:S01]  /*63e0*/  MUFU.EX2 R31, R3 ;  /* 0x00000003001f7308 */ /* 0x0003e20000000800 */
[----:B------:R-:W-:Y:S01]  /*63f0*/  LOP3.LUT R9, R9, 0xff, RZ, 0xc0, !PT ;  /* 0x000000ff09097812 */ /* 0x000fe200078ec0ff */
[----:B------:R-:W-:Y:S03]  /*6400*/  HMMA.16816.F32.BF16 R44, R12, R26, R44 ;  /* 0x0000001a0c2c723c */ /* 0x000fe6000004182c */
[----:B------:R-:W-:Y:S01]  /*6410*/  PRMT R16, R9, 0x5410, R16 ;  /* 0x0000541009107816 */ /* 0x000fe20000000010 */
[----:B------:R-:W-:-:S04]  /*6420*/  FFMA.FTZ R9, R180, c[0x0][0x23c], -R0 ;  /* 0x00008f00b4097a23 */ /* 0x000fc80000010800 */
[----:B------:R-:W-:Y:S01]  /*6430*/  HMMA.16816.F32.BF16 R64, R12, R24, R64 ;  /* 0x000000180c40723c */ /* 0x000fe20000041840 */
[----:B-1----:R-:W-:-:S07]  /*6440*/  FFMA.FTZ R3, R170, c[0x0][0x23c], -R5 ;  /* 0x00008f00aa037a23 */ /* 0x002fce0000010805 */
        /* <DEDUP_REMOVED lines=8> */
[----:B------:R-:W-:Y:S01]  /*64d0*/  HMMA.16816.F32.BF16 R40, R12, R38, R40 ;  /* 0x000000260c28723c */ /* 0x000fe20000041828 */
[----:B------:R-:W2:Y:S04]  /*64e0*/  LDSM.16.MT88.4 R12, [R187+0x7800] ;  /* 0x00780000bb0c783b */ /* 0x000ea80000004200 */
[----:B------:R3:W-:Y:S01]  /*64f0*/  MUFU.EX2 R28, R5 ;  /* 0x00000005001c7308 */ /* 0x0007e20000000800 */
[----:B-1----:R-:W-:Y:S01]  /*6500*/  LOP3.LUT R3, R7, UR16, R48, 0x96, !PT ;  /* 0x0000001007037c12 */ /* 0x002fe2000f8e9630 */
[----:B------:R-:W-:-:S03]  /*6510*/  FFMA.FTZ R7, R176, c[0x0][0x23c], -R4 ;  /* 0x00008f00b0077a23 */ /* 0x000fc60000010804 */
[----:B------:R-:W-:-:S03]  /*6520*/  LOP3.LUT R11, R3, 0xff, RZ, 0xc0, !PT ;  /* 0x000000ff030b7812 */ /* 0x000fc600078ec0ff */
[----:B------:R-:W-:Y:S01]  /*6530*/  MUFU.EX2 R25, R7 ;  /* 0x0000000700197308 */ /* 0x000fe20000000800 */
[--C-:B------:R-:W-:Y:S01]  /*6540*/  SHF.R.U32.HI R6, RZ, 0x10, R3.reuse ;  /* 0x00000010ff067819 */ /* 0x100fe20000011603 */
[----:B---3--:R-:W-:Y:S01]  /*6550*/  FFMA.FTZ R5, R174, c[0x0][0x23c], -R4 ;  /* 0x00008f00ae057a23 */ /* 0x008fe20000010804 */
[----:B------:R-:W-:-:S05]  /*6560*/  SHF.R.U32.HI R10, RZ, 0x18, R3 ;  /* 0x00000018ff0a7819 */ /* 0x000fca0000011603 */
[----:B------:R1:W3:Y:S02]  /*6570*/  MUFU.EX2 R26, R5 ;  /* 0x00000005001a7308 */ /* 0x0002e40000000800 */
[----:B-1----:R-:W-:Y:S02]  /*6580*/  LOP3.LUT R5, R3, 0xffff, RZ, 0xc0, !PT ;  /* 0x0000ffff03057812 */ /* 0x002fe400078ec0ff */
[----:B------:R-:W-:Y:S02]  /*6590*/  SHF.R.U32.HI R3, RZ, 0x8, R8 ;  /* 0x00000008ff037819 */ /* 0x000fe40000011608 */
[----:B------:R-:W-:Y:S02]  /*65a0*/  SHF.R.U32.HI R8, RZ, 0x8, R5 ;  /* 0x00000008ff087819 */ /* 0x000fe40000011605 */
[----:B------:R-:W-:Y:S01]  /*65b0*/  PRMT R7, R17, 0x5410, R3 ;  /* 0x0000541011077816 */ /* 0x000fe20000000003 */
[----:B------:R-:W-:Y:S01]  /*65c0*/  FFMA.FTZ R3, R177, c[0x0][0x23c], -R4 ;  /* 0x00008f00b1037a23 */ /* 0x000fe20000010804 */
[----:B------:R-:W-:-:S02]  /*65d0*/  PRMT R4, R11, 0x5410, R8 ;  /* 0x000054100b047816 */ /* 0x000fc40000000008 */
[----:B------:R-:W-:Y:S01]  /*65e0*/  LOP3.LUT R5, R6, 0xff, RZ, 0xc0, !PT ;  /* 0x000000ff06057812 */ /* 0x000fe200078ec0ff */
[----:B------:R1:W4:Y:S01]  /*65f0*/  MUFU.EX2 R24, R3 ;  /* 0x0000000300187308 */ /* 0x0003220000000800 */
[----:B---3--:R-:W-:Y:S01]  /*6600*/  F2FP.BF16.PACK_AB R6, R26, R28 ;  /* 0x0000001c1a06723e */ /* 0x008fe200000010ff */
[----:B------:R-:W-:Y:S01]  /*6610*/  HSET2.LE.AND R7, R7, R68, PT ;  /* 0x0000004407077233 */ /* 0x000fe20003803000 */
[----:B------:R-:W-:Y:S02]  /*6620*/  PRMT R5, R5, 0x5410, R10 ;  /* 0x0000541005057816 */ /* 0x000fe4000000000a */
[----:B------:R-:W-:-:S03]  /*6630*/  F2FP.BF16.PACK_AB R8, R29, R30 ;  /* 0x0000001e1d08723e */ /* 0x000fc600000010ff */
[----:B------:R-:W-:Y:S01]  /*6640*/  HSET2.LE.AND R5, R5, R68, PT ;  /* 0x0000004405057233 */ /* 0x000fe20003803000 */
[----:B------:R-:W-:-:S04]  /*6650*/  LOP3.LUT R134, R7, R8, RZ, 0xc0, !PT ;  /* 0x0000000807867212 */ /* 0x000fc800078ec0ff */
[----:B------:R-:W-:Y:S01]  /*6660*/  LOP3.LUT R133, R5, R6, RZ, 0xc0, !PT ;  /* 0x0000000605857212 */ /* 0x000fe200078ec0ff */
[----:B------:R-:W-:Y:S01]  /*6670*/  FFMA.FTZ R5, R181, c[0x0][0x23c], -R0 ;  /* 0x00008f00b5057a23 */ /* 0x000fe20000010800 */
[--C-:B-1----:R-:W-:Y:S01]  /*6680*/  HSET2.LE.AND R3, R4, R68.reuse, PT ;  /* 0x0000004404037233 */ /* 0x102fe20003803000 */
[----:B------:R-:W-:Y:S02]  /*6690*/  F2FP.BF16.PACK_AB R4, R31, R33 ;  /* 0x000000211f04723e */ /* 0x000fe400000010ff */
[----:B------:R-:W-:Y:S02]  /*66a0*/  MUFU.EX2 R21, R5 ;  /* 0x0000000500157308 */ /* 0x000fe40000000800 */
[----:B------:R-:W-:Y:S01]  /*66b0*/  LOP3.LUT R132, R3, R4, RZ, 0xc0, !PT ;  /* 0x0000000403847212 */ /* 0x000fe200078ec0ff */
[----:B------:R-:W-:Y:S01]  /*66c0*/  HSET2.LE.AND R3, R16, R68, PT ;  /* 0x0000004410037233 */ /* 0x000fe20003803000 */
[----:B----4-:R-:W-:-:S04]  /*66d0*/  F2FP.BF16.PACK_AB R4, R24, R25 ;  /* 0x000000191804723e */ /* 0x010fc800000010ff */
[----:B------:R-:W-:Y:S01]  /*66e0*/  LOP3.LUT R135, R3, R4, RZ, 0xc0, !PT ;  /* 0x0000000403877212 */ /* 0x000fe200078ec0ff */
[--C-:B------:R-:W-:Y:S02]  /*66f0*/  FFMA.FTZ R3, R178, c[0x0][0x23c], -R0.reuse ;  /* 0x00008f00b2037a23 */ /* 0x100fe40000010800 */
[----:B------:R-:W-:Y:S02]  /*6700*/  FFMA.FTZ R0, R179, c[0x0][0x23c], -R0 ;  /* 0x00008f00b3007a23 */ /* 0x000fe40000010800 */
[----:B------:R1:W-:Y:S02]  /*6710*/  MUFU.EX2 R22, R3 ;  /* 0x0000000300167308 */ /* 0x0003e40000000800 */
[C---:B------:R-:W-:Y:S06]  /*6720*/  HMMA.16816.F32.BF16 R112, R132.reuse, R120, R128 ;  /* 0x000000788470723c */ /* 0x040fec0000041880 */
[----:B------:R3:W4:Y:S02]  /*6730*/  MUFU.EX2 R20, R0 ;  /* 0x0000000000147308 */ /* 0x0007240000000800 */
[----:B--2---:R-:W-:Y:S01]  /*6740*/  HMMA.16816.F32.BF16 R128, R132, R12, R136 ;  /* 0x0000000c8480723c */ /* 0x004fe20000041888 */
[----:B-1----:R-:W-:-:S07]  /*6750*/  FFMA.FTZ R3, R207, c[0x0][0x23c], -R2 ;  /* 0x00008f00cf037a23 */ /* 0x002fce0000010802 */
[C---:B------:R-:W-:Y:S01]  /*6760*/  HMMA.16816.F32.BF16 R80, R132.reuse, R88, R80 ;  /* 0x000000588450723c */ /* 0x040fe20000041850 */
[----:B---3--:R-:W-:Y:S02]  /*6770*/  LOP3.LUT R0, R19, UR7, R50, 0x96, !PT ;  /* 0x0000000713007c12 */ /* 0x008fe4000f8e9632 */
        /* <DEDUP_REMOVED lines=10> */
[----:B-1----:R-:W-:Y:S01]  /*6820*/  FFMA.FTZ R3, R182, c[0x0][0x23c], -R2 ;  /* 0x00008f00b6037a23 */ /* 0x002fe20000010802 */
[C---:B------:R-:W-:Y:S01]  /*6830*/  LOP3.LUT R10, R0.reuse, 0xff, RZ, 0xc0, !PT ;  /* 0x000000ff000a7812 */ /* 0x040fe200078ec0ff */
[----:B------:R-:W-:Y:S01]  /*6840*/  MUFU.EX2 R17, R5 ;  /* 0x0000000500117308 */ /* 0x000fe20000000800 */
[----:B------:R-:W-:Y:S01]  /*6850*/  SHF.R.U32.HI R9, RZ, 0x18, R0 ;  /* 0x00000018ff097819 */ /* 0x000fe20000011600 */
[C---:B------:R-:W-:Y:S06]  /*6860*/  HMMA.16816.F32.BF16 R100, R132.reuse, R106, R100 ;  /* 0x0000006a8464723c */ /* 0x040fec0000041864 */
[----:B------:R1:W-:Y:S02]  /*6870*/  MUFU.EX2 R18, R3 ;  /* 0x0000000300127308 */ /* 0x0003e40000000800 */
[C---:B------:R-:W-:Y:S08]  /*6880*/  HMMA.16816.F32.BF16 R116, R132.reuse, R122, R116 ;  /* 0x0000007a8474723c */ /* 0x040ff00000041874 */
        /* <DEDUP_REMOVED lines=13> */
[----:B----4-:R-:W-:Y:S01]  /*6960*/  F2FP.BF16.PACK_AB R2, R20, R22 ;  /* 0x000000161402723e */ /* 0x010fe200000010ff */
        /* <DEDUP_REMOVED lines=84> */
[----:B------:R-:W2:Y:S01]  /*6eb0*/  LDL.64 R160, [R1+0x60] ;  /* 0x0000600001a07983 */ /* 0x000ea20000100a00 */
[----:B------:R-:W-:Y:S01]  /*6ec0*/  IADD3 R75, R242, -0x2, RZ ;  /* 0xfffffffef24b7810 */ /* 0x000fe20007ffe0ff */
[----:B------:R-:W-:-:S04]  /*6ed0*/  DEPBAR.LE SB0, 0x0 ;  /* 0x000080000000791a */ /* 0x000fc80000000000 */
[----:B------:R-:W-:Y:S01]  /*6ee0*/  SHF.R.S32.HI R0, RZ, 0x1f, R75 ;  /* 0x0000001fff007819 */ /* 0x000fe2000001144b */
[----:B------:R-:W-:Y:S01]  /*6ef0*/  IMAD R4, R75, UR19, RZ ;  /* 0x000000134b047c24 */ /* 0x000fe2000f8e02ff */
[----:B------:R-:W-:-:S03]  /*6f00*/  USHF.L.U32 UR5, UR4, 0x5, URZ ;  /* 0x0000000504057899 */ /* 0x000fc6000800063f */
[----:B------:R-:W-:Y:S02]  /*6f10*/  IMAD R0, R0, UR20, R4 ;  /* 0x0000001400007c24 */ /* 0x000fe4000f8e0204 */
[----:B------:R-:W-:Y:S01]  /*6f20*/  IMAD.U32 R4, RZ, RZ, UR4 ;  /* 0x00000004ff047e24 */ /* 0x000fe2000f8e00ff */
[----:B------:R-:W-:Y:S01]  /*6f30*/  BAR.SYNC.DEFER_BLOCKING 0x0 ;  /* 0x0000000000007b1d */ /* 0x000fe20000010000 */
[----:B--2---:R-:W-:-:S04]  /*6f40*/  IMAD.WIDE.U32 R2, R75, UR20, R160 ;  /* 0x000000144b027c25 */ /* 0x004fc8000f8e00a0 */
[----:B------:R-:W-:Y:S01]  /*6f50*/  IMAD.IADD R3, R3, 0x1, R0 ;  /* 0x0000000103037824 */ /* 0x000fe200078e0200 */
[----:B------:R-:W-:Y:S02]  /*6f60*/  LEA R6, P1, R2, c[0x0][0x170], 0x1 ;  /* 0x00005c0002067a11 */ /* 0x000fe400078208ff */
[----:B------:R-:W-:Y:S02]  /*6f70*/  SHF.L.U64.HI R0, R4, 0x5, R245 ;  /* 0x0000000504007819 */ /* 0x000fe400000102f5 */
[----:B------:R-:W-:Y:S02]  /*6f80*/  IADD3 R4, P0, R6, UR5, RZ ;  /* 0x0000000506047c10 */ /* 0x000fe4000ff1e0ff */
[----:B------:R-:W-:Y:S02]  /*6f90*/  LEA.HI.X R7, R2, c[0x0][0x174], R3, 0x1, P1 ;  /* 0x00005d0002077a11 */ /* 0x000fe400008f0c03 */
[----:B------:R-:W-:-:S03]  /*6fa0*/  IADD3 R2, P1, R4, UR5, RZ ;  /* 0x0000000504027c10 */ /* 0x000fc6000ff3e0ff */
[----:B------:R-:W-:Y:S01]  /*6fb0*/  IMAD.X R5, R0, 0x1, R7, P0 ;  /* 0x0000000100057824 */ /* 0x000fe200000e0607 */
[----:B------:R-:W-:Y:S01]  /*6fc0*/  IADD3 R8, P0, R2, UR5, RZ ;  /* 0x0000000502087c10 */ /* 0x000fe2000ff1e0ff */
        /* <DEDUP_REMOVED lines=9> */
[----:B------:R-:W-:Y:S04]  /*7060*/  LDSM.16.M88.4 R12, [R191] ;  /* 0x00000000bf0c783b */ /* 0x000fe80000000200 */
[----:B------:R-:W5:Y:S04]  /*7070*/  LDSM.16.M88.4 R20, [R184+0x4000] ;  /* 0x00400000b814783b */ /* 0x000f680000000200 */
[----:B------:R-:W1:Y:S04]  /*7080*/  LDSM.16.M88.4 R32, [R184+0x4800] ;  /* 0x00480000b820783b */ /* 0x000e680000000200 */
[----:B------:R-:W-:Y:S04]  /*7090*/  LDSM.16.M88.4 R28, [R184+0x5000] ;  /* 0x00500000b81c783b */ /* 0x000fe80000000200 */
[----:B------:R-:W-:Y:S01]  /*70a0*/  LDSM.16.M88.4 R24, [R184+0x5800] ;  /* 0x00580000b818783b */ /* 0x000fe20000000200 */
[----:B---3--:R-:W-:-:S03]  /*70b0*/  IADD3 R2, R242, -0x2, RZ ;  /* 0xfffffffef2027810 */ /* 0x008fc60007ffe0ff */
[----:B--2---:R-:W-:Y:S01]  /*70c0*/  LDSM.16.M88.4 R4, [R194+0x2000] ;  /* 0x00200000c204783b */ /* 0x004fe20000000200 */
[----:B------:R-:W-:-:S03]  /*70d0*/  ISETP.GT.AND P0, PT, R2, UR18, PT ;  /* 0x0000001202007c0c */ /* 0x000fc6000bf04270 */
[----:B----4-:R-:W2:Y:S01]  /*70e0*/  LDSM.16.M88.4 R8, [R191+0x2000] ;  /* 0x00200000bf08783b */ /* 0x010ea20000000200 */
[----:B------:R-:W-:-:S03]  /*70f0*/  IMAD R0, R2, 0x40, R252 ;  /* 0x0000004002007824 */ /* 0x000fc600078e02fc */
[----:B------:R-:W-:Y:S02]  /*7100*/  LDSM.16.M88.4 R52, [R190+0x5800] ;  /* 0x00580000be34783b */ /* 0x000fe40000000200 */
[C---:B------:R-:W-:Y:S02]  /*7110*/  ISETP.GE.AND P3, PT, R0.reuse, R206, PT ;  /* 0x000000ce0000720c */ /* 0x040fe40003f66270 */
[----:B------:R-:W3:Y:S01]  /*7120*/  LDSM.16.M88.4 R40, [R190+0x4000] ;  /* 0x00400000be28783b */ /* 0x000ee20000000200 */
[C---:B------:R-:W-:Y:S02]  /*7130*/  ISETP.GE.AND P2, PT, R0.reuse, R205, PT ;  /* 0x000000cd0000720c */ /* 0x040fe40003f46270 */
[C---:B------:R-:W-:Y:S01]  /*7140*/  ISETP.LT.OR P3, PT, R0.reuse, R202, P3 ;  /* 0x000000ca0000720c */ /* 0x040fe20001f61670 */
[----:B------:R-:W4:Y:S01]  /*7150*/  LDSM.16.M88.4 R44, [R190+0x4800] ;  /* 0x00480000be2c783b */ /* 0x000f220000000200 */
[C---:B------:R-:W-:Y:S02]  /*7160*/  ISETP.LT.OR P2, PT, R0.reuse, R201, P2 ;  /* 0x000000c90000720c */ /* 0x040fe40001741670 */
[C---:B------:R-:W-:Y:S01]  /*7170*/  IADD3 R2, R0.reuse, 0x1, RZ ;  /* 0x0000000100027810 */ /* 0x040fe20007ffe0ff */
[----:B------:R-:W3:Y:S01]  /*7180*/  LDSM.16.M88.4 R48, [R190+0x5000] ;  /* 0x00500000be30783b */ /* 0x000ee20000000200 */
[----:B------:R-:W-:-:S02]  /*7190*/  IADD3 R3, R0, 0x8, RZ ;  /* 0x0000000800037810 */ /* 0x000fc40007ffe0ff */
[C---:B------:R-:W-:Y:S01]  /*71a0*/  ISETP.GE.AND P5, PT, R2.reuse, R206, PT ;  /* 0x000000ce0200720c */ /* 0x040fe20003fa6270 */
[C---:B-----5:R-:W-:Y:S01]  /*71b0*/  HMMA.16816.F32.BF16 R148, R12.reuse, R20, RZ ;  /* 0x000000140c94723c */ /* 0x060fe200000418ff */
[----:B------:R-:W5:Y:S01]  /*71c0*/  LDSM.16.M88.4 R16, [R194] ;  /* 0x00000000c210783b */ /* 0x000f620000000200 */
[C---:B------:R-:W-:Y:S02]  /*71d0*/  ISETP.GE.AND P4, PT, R2.reuse, R204, PT ;  /* 0x000000cc0200720c */ /* 0x040fe40003f86270 */
[C---:B------:R-:W-:Y:S01]  /*71e0*/  ISETP.GE.AND P1, PT, R2.reuse, R203, PT ;  /* 0x000000cb0200720c */ /* 0x040fe20003f26270 */
[----:B------:R-:W0:Y:S01]  /*71f0*/  LDGDEPBAR ;  /* 0x00000000000079af */ /* 0x000e220000000000 */
[C---:B------:R-:W-:Y:S02]  /*7200*/  ISETP.LT.OR P5, PT, R2.reuse, R202, P5 ;  /* 0x000000ca0200720c */ /* 0x040fe40002fa1670 */
[----:B------:R-:W-:Y:S01]  /*7210*/  HMMA.16816.F32.BF16 R180, R12, R22, RZ ;  /* 0x000000160cb4723c */ /* 0x000fe200000418ff */
[----:B------:R-:W-:-:S02]  /*7220*/  ISETP.LT.OR P4, PT, R2, R200, P4 ;  /* 0x000000c80200720c */ /* 0x000fc40002781670 */
[C---:B------:R-:W-:Y:S02]  /*7230*/  ISETP.LT.OR P1, PT, R2.reuse, R199, P1 ;  /* 0x000000c70200720c */ /* 0x040fe40000f21670 */
[----:B------:R-:W-:-:S03]  /*7240*/  ISETP.GE.AND P6, PT, R2, R205, PT ;  /* 0x000000cd0200720c */ /* 0x000fc60003fc6270 */
[----:B-1----:R-:W-:Y:S01]  /*7250*/  HMMA.16816.F32.BF16 R156, R12, R32, RZ ;  /* 0x000000200c9c723c */ /* 0x002fe200000418ff */
[----:B------:R-:W-:Y:S02]  /*7260*/  ISETP.LT.OR P6, PT, R2, R201, P6 ;  /* 0x000000c90200720c */ /* 0x000fe400037c1670 */
[----:B------:R-:W-:-:S05]  /*7270*/  IADD3 R2, R0, 0x9, RZ ;  /* 0x0000000900027810 */ /* 0x000fca0007ffe0ff */
[C---:B--2---:R-:W-:Y:S08]  /*7280*/  HMMA.16816.F32.BF16 R144, R8.reuse, R20, RZ ;  /* 0x000000140890723c */ /* 0x044ff000000418ff */
        /* <DEDUP_REMOVED lines=8> */
[----:B------:R-:W-:Y:S07]  /*7310*/  LDSM.16.M88.4 R32, [R195] ;  /* 0x00000000c320783b */ /* 0x000fee0000000200 */
[C---:B---3--:R-:W-:Y:S08]  /*7320*/  HMMA.16816.F32.BF16 R232, R4.reuse, R40, R144 ;  /* 0x0000002804e8723c */ /* 0x048ff00000041890 */
[C---:B------:R-:W-:Y:S01]  /*7330*/  HMMA.16816.F32.BF16 R164, R4.reuse, R54, R8 ;  /* 0x0000003604a4723c */ /* 0x040fe20000041808 */
[----:B------:R-:W1:Y:S07]  /*7340*/  LDSM.16.M88.4 R8, [R192] ;  /* 0x00000000c008783b */ /* 0x000e6e0000000200 */
[C---:B----4-:R-:W-:Y:S08]  /*7350*/  HMMA.16816.F32.BF16 R228, R4.reuse, R44, R64 ;  /* 0x0000002c04e4723c */ /* 0x050ff00000041840 */
[C---:B------:R-:W-:Y:S08]  /*7360*/  HMMA.16816.F32.BF16 R224, R4.reuse, R48, R56 ;  /* 0x0000003004e0723c */ /* 0x040ff00000041838 */
[C---:B------:R-:W-:Y:S01]  /*7370*/  HMMA.16816.F32.BF16 R212, R4.reuse, R52, R20 ;  /* 0x0000003404d4723c */ /* 0x040fe20000041814 */
[----:B------:R-:W-:Y:S07]  /*7380*/  LDSM.16.M88.4 R20, [R193] ;  /* 0x00000000c114783b */ /* 0x000fee0000000200 */
[C---:B------:R-:W-:Y:S08]  /*7390*/  HMMA.16816.F32.BF16 R176, R4.reuse, R42, R140 ;  /* 0x0000002a04b0723c */ /* 0x040ff0000004188c */
[C---:B------:R-:W-:Y:S08]  /*73a0*/  HMMA.16816.F32.BF16 R172, R4.reuse, R46, R60 ;  /* 0x0000002e04ac723c */ /* 0x040ff0000004183c */
[----:B------:R-:W-:Y:S01]  /*73b0*/  HMMA.16816.F32.BF16 R168, R4, R50, R36 ;  /* 0x0000003204a8723c */ /* 0x000fe20000041824 */
[----:B------:R-:W2:Y:S04]  /*73c0*/  LDSM.16.M88.4 R4, [R192+0x2000] ;  /* 0x00200000c004783b */ /* 0x000ea80000000200 */
[----:B------:R-:W-:Y:S03]  /*73d0*/  LDSM.16.M88.4 R36, [R196] ;  /* 0x00000000c424783b */ /* 0x000fe60000000200 */
[C---:B------:R-:W-:Y:S08]  /*73e0*/  HMMA.16816.F32.BF16 R152, R12.reuse, R28, RZ ;  /* 0x0000001c0c98723c */ /* 0x040ff000000418ff */
[C---:B------:R-:W-:Y:S01]  /*73f0*/  HMMA.16816.F32.BF16 R236, R12.reuse, R30, RZ ;  /* 0x0000001e0cec723c */ /* 0x040fe200000418ff */
[----:B------:R-:W3:Y:S07]  /*7400*/  LDSM.16.M88.4 R28, [R198] ;  /* 0x00000000c61c783b */ /* 0x000eee0000000200 */
[C---:B------:R-:W-:Y:S08]  /*7410*/  HMMA.16816.F32.BF16 R160, R12.reuse, R24, RZ ;  /* 0x000000180ca0723c */ /* 0x040ff000000418ff */
[----:B------:R-:W-:Y:S01]  /*7420*/  HMMA.16816.F32.BF16 R216, R12, R26, RZ ;  /* 0x0000001a0cd8723c */ /* 0x000fe200000418ff */
[----:B------:R-:W4:Y:S04]  /*7430*/  LDSM.16.M88.4 R24, [R197] ;  /* 0x00000000c518783b */ /* 0x000f280000000200 */
[----:B------:R-:W-:Y:S03]  /*7440*/  LDSM.16.M88.4 R12, [R193+0x2000] ;  /* 0x00200000c10c783b */ /* 0x000fe60000000200 */
[C---:B-----5:R-:W-:Y:S08]  /*7450*/  HMMA.16816.F32.BF16 R60, R16.reuse, R40, R148 ;  /* 0x00000028103c723c */ /* 0x060ff00000041894 */
[C---:B------:R-:W-:Y:S01]  /*7460*/  HMMA.16816.F32.BF16 R56, R16.reuse, R42, R180 ;  /* 0x0000002a1038723c */ /* 0x040fe200000418b4 */
[----:B------:R-:W5:Y:S07]  /*7470*/  LDSM.16.M88.4 R40, [R189] ;  /* 0x00000000bd28783b */ /* 0x000f6e0000000200 */
[C---:B------:R-:W-:Y:S08]  /*7480*/  HMMA.16816.F32.BF16 R152, R16.reuse, R48, R152 ;  /* 0x000000301098723c */ /* 0x040ff00000041898 */
[C---:B------:R-:W-:Y:S08]  /*7490*/  HMMA.16816.F32.BF16 R156, R16.reuse, R44, R156 ;  /* 0x0000002c109c723c */ /* 0x040ff0000004189c */
[C---:B------:R-:W-:Y:S08]  /*74a0*/  HMMA.16816.F32.BF16 R140, R16.reuse, R52, R160 ;  /* 0x00000034108c723c */ /* 0x040ff000000418a0 */
[C---:B------:R-:W-:Y:S08]  /*74b0*/  HMMA.16816.F32.BF16 R64, R16.reuse, R46, R220 ;  /* 0x0000002e1040723c */ /* 0x040ff000000418dc */
[C---:B------:R-:W-:Y:S08]  /*74c0*/  HMMA.16816.F32.BF16 R48, R16.reuse, R50, R236 ;  /* 0x000000321030723c */ /* 0x040ff000000418ec */
[----:B------:R-:W-:Y:S08]  /*74d0*/  HMMA.16816.F32.BF16 R144, R16, R54, R216 ;  /* 0x000000361090723c */ /* 0x000ff000000418d8 */
[-C--:B-1----:R-:W-:Y:S08]  /*74e0*/  HMMA.16816.F32.BF16 R16, R8, R32.reuse, R60 ;  /* 0x000000200810723c */ /* 0x082ff0000004183c */
[C---:B--2---:R-:W-:Y:S08]  /*74f0*/  HMMA.16816.F32.BF16 R44, R4.reuse, R32, R232 ;  /* 0x00000020042c723c */ /* 0x044ff000000418e8 */
[C---:B---3--:R-:W-:Y:S08]  /*7500*/  HMMA.16816.F32.BF16 R148, R4.reuse, R28, R228 ;  /* 0x0000001c0494723c */ /* 0x048ff000000418e4 */
[C---:B----4-:R-:W-:Y:S08]  /*7510*/  HMMA.16816.F32.BF16 R224, R4.reuse, R24, R224 ;  /* 0x0000001804e0723c */ /* 0x050ff000000418e0 */
[C---:B------:R-:W-:Y:S08]  /*7520*/  HMMA.16816.F32.BF16 R212, R4.reuse, R36, R212 ;  /* 0x0000002404d4723c */ /* 0x040ff000000418d4 */
[C---:B------:R-:W-:Y:S08]  /*7530*/  HMMA.16816.F32.BF16 R60, R4.reuse, R34, R176 ;  /* 0x00000022043c723c */ /* 0x040ff000000418b0 */
[C---:B------:R-:W-:Y:S08]  /*7540*/  HMMA.16816.F32.BF16 R172, R4.reuse, R30, R172 ;  /* 0x0000001e04ac723c */ /* 0x040ff000000418ac */
[C---:B------:R-:W-:Y:S08]  /*7550*/  HMMA.16816.F32.BF16 R168, R4.reuse, R26, R168 ;  /* 0x0000001a04a8723c */ /* 0x040ff000000418a8 */
[----:B------:R-:W-:Y:S01]  /*7560*/  HMMA.16816.F32.BF16 R164, R4, R38, R164 ;  /* 0x0000002604a4723c */ /* 0x000fe200000418a4 */
[----:B------:R-:W1:Y:S07]  /*7570*/  LDSM.16.M88.4 R4, [R189+0x800] ;  /* 0x00080000bd04783b */ /* 0x000e6e0000000200 */
[C---:B------:R-:W-:Y:S08]  /*7580*/  HMMA.16816.F32.BF16 R32, R8.reuse, R34, R56 ;  /* 0x000000220820723c */ /* 0x040ff00000041838 */
[C---:B------:R-:W-:Y:S08]  /*7590*/  HMMA.16816.F32.BF16 R152, R8.reuse, R24, R152 ;  /* 0x000000180898723c */ /* 0x040ff00000041898 */
[----:B------:R-:W-:Y:S08]  /*75a0*/  HMMA.16816.F32.BF16 R56, R8, R26, R48 ;  /* 0x0000001a0838723c */ /* 0x000ff00000041830 */
[----:B-----5:R-:W-:Y:S08]  /*75b0*/  HMMA.16816.F32.BF16 R24, R20, R40, R16 ;  /* 0x000000281418723c */ /* 0x020ff00000041810 */
[C---:B------:R-:W-:Y:S08]  /*75c0*/  HMMA.16816.F32.BF16 R52, R8.reuse, R28, R156 ;  /* 0x0000001c0834723c */ /* 0x040ff0000004189c */
[----:B------:R-:W-:Y:S08]  /*75d0*/  HMMA.16816.F32.BF16 R64, R8, R30, R64 ;  /* 0x0000001e0840723c */ /* 0x000ff00000041840 */
[----:B------:R-:W-:Y:S01]  /*75e0*/  HMMA.16816.F32.BF16 R28, R12, R40, R44 ;  /* 0x000000280c1c723c */ /* 0x000fe2000004182c */
[----:B------:R-:W-:-:S02]  /*75f0*/  FSEL R68, R24, -INF , !P3 ;  /* 0xff80000018447808 */ /* 0x000fc40005800000 */
[----:B------:R-:W-:Y:S02]  /*7600*/  FSEL R74, R26, -INF , !P2 ;  /* 0xff8000001a4a7808 */ /* 0x000fe40005000000 */
[C---:B------:R-:W-:Y:S02]  /*7610*/  ISETP.GE.AND P3, PT, R0.reuse, R204, PT ;  /* 0x000000cc0000720c */ /* 0x040fe40003f66270 */
[C---:B------:R-:W-:Y:S01]  /*7620*/  ISETP.GE.AND P2, PT, R0.reuse, R203, PT ;  /* 0x000000cb0000720c */ /* 0x040fe20003f46270 */
[----:B------:R-:W-:Y:S01]  /*7630*/  HMMA.16816.F32.BF16 R16, R20, R42, R32 ;  /* 0x0000002a1410723c */ /* 0x000fe20000041820 */
[C---:B------:R-:W-:Y:S02]  /*7640*/  ISETP.LT.OR P3, PT, R0.reuse, R200, P3 ;  /* 0x000000c80000720c */ /* 0x040fe40001f61670 */
[----:B------:R-:W-:-:S05]  /*7650*/  ISETP.LT.OR P2, PT, R0, R199, P2 ;  /* 0x000000c70000720c */ /* 0x000fca0001741670 */
[----:B------:R-:W-:Y:S07]  /*7660*/  HMMA.16816.F32.BF16 R40, R12, R42, R60 ;  /* 0x0000002a0c28723c */ /* 0x000fee000004183c */
[----:B------:R-:W-:Y:S01]  /*7670*/  FSEL R61, R25, -INF , !P5 ;  /* 0xff800000193d7808 */ /* 0x000fe20006800000 */
[----:B------:R-:W-:Y:S01]  /*7680*/  HMMA.16816.F32.BF16 R140, R8, R36, R140 ;  /* 0x00000024088c723c */ /* 0x000fe2000004188c */
[----:B------:R-:W-:Y:S02]  /*7690*/  FSEL R46, R28, -INF , !P3 ;  /* 0xff8000001c2e7808 */ /* 0x000fe40005800000 */
[----:B------:R-:W-:-:S02]  /*76a0*/  FSEL R48, R30, -INF , !P2 ;  /* 0xff8000001e307808 */ /* 0x000fc40005000000 */
[----:B------:R-:W-:Y:S02]  /*76b0*/  FSEL R47, R29, -INF , !P4 ;  /* 0xff8000001d2f7808 */ /* 0x000fe40006000000 */
[C---:B------:R-:W-:Y:S01]  /*76c0*/  ISETP.GE.AND P3, PT, R3.reuse, R206, PT ;  /* 0x000000ce0300720c */ /* 0x040fe20003f66270 */
[----:B------:R-:W-:Y:S01]  /*76d0*/  HMMA.16816.F32.BF16 R144, R8, R38, R144 ;  /* 0x000000260890723c */ /* 0x000fe20000041890 */
[----:B------:R-:W2:Y:S01]  /*76e0*/  LDSM.16.M88.4 R8, [R189+0x1000] ;  /* 0x00100000bd08783b */ /* 0x000ea20000000200 */
[C---:B------:R-:W-:Y:S02]  /*76f0*/  ISETP.GE.AND P2, PT, R3.reuse, R205, PT ;  /* 0x000000cd0300720c */ /* 0x040fe40003f46270 */
[C---:B------:R-:W-:Y:S02]  /*7700*/  ISETP.GE.AND P5, PT, R3.reuse, R204, PT ;  /* 0x000000cc0300720c */ /* 0x040fe40003fa6270 */
[----:B------:R-:W-:Y:S02]  /*7710*/  ISETP.GE.AND P4, PT, R3, R203, PT ;  /* 0x000000cb0300720c */ /* 0x000fe40003f86270 */
[----:B-1----:R-:W-:Y:S01]  /*7720*/  HMMA.16816.F32.BF16 R36, R20, R4, R52 ;  /* 0x000000041424723c */ /* 0x002fe20000041834 */
[----:B------:R-:W-:-:S02]  /*7730*/  FSEL R49, R31, -INF , !P1 ;  /* 0xff8000001f317808 */ /* 0x000fc40004800000 */
[C---:B------:R-:W-:Y:S02]  /*7740*/  ISETP.LT.OR P3, PT, R3.reuse, R202, P3 ;  /* 0x000000ca0300720c */ /* 0x040fe40001f61670 */
[C---:B------:R-:W-:Y:S02]  /*7750*/  ISETP.LT.OR P2, PT, R3.reuse, R201, P2 ;  /* 0x000000c90300720c */ /* 0x040fe40001741670 */
[C---:B------:R-:W-:Y:S01]  /*7760*/  ISETP.LT.OR P5, PT, R3.reuse, R200, P5 ;  /* 0x000000c80300720c */ /* 0x040fe20002fa1670 */
[----:B------:R-:W-:Y:S01]  /*7770*/  HMMA.16816.F32.BF16 R28, R12, R4, R148 ;  /* 0x000000040c1c723c */ /* 0x000fe20000041894 */
[----:B------:R-:W-:Y:S02]  /*7780*/  ISETP.LT.OR P4, PT, R3, R199, P4 ;  /* 0x000000c70300720c */ /* 0x000fe40002781670 */
[----:B------:R-:W-:Y:S02]  /*7790*/  IADD3 R3, R0, 0x10, RZ ;  /* 0x0000001000037810 */ /* 0x000fe40007ffe0ff */
[----:B------:R-:W-:-:S02]  /*77a0*/  FSEL R62, R27, -INF , !P6 ;  /* 0xff8000001b3e7808 */ /* 0x000fc40007000000 */
[----:B------:R-:W-:Y:S01]  /*77b0*/  FSEL R60, R16, -INF , !P3 ;  /* 0xff800000103c7808 */ /* 0x000fe20005800000 */
[-C--:B------:R-:W-:Y:S01]  /*77c0*/  HMMA.16816.F32.BF16 R24, R20, R6.reuse, R64 ;  /* 0x000000061418723c */ /* 0x080fe20000041840 */
[----:B------:R-:W-:Y:S02]  /*77d0*/  FSEL R54, R18, -INF , !P2 ;  /* 0xff80000012367808 */ /* 0x000fe40005000000 */
        /* <DEDUP_REMOVED lines=9> */
[C---:B------:R-:W-:Y:S02]  /*7870*/  ISETP.GE.AND P2, PT, R2.reuse, R203, PT ;  /* 0x000000cb0200720c */ /* 0x040fe40003f46270 */
[C---:B------:R-:W-:Y:S02]  /*7880*/  ISETP.GE.AND P5, PT, R3.reuse, R206, PT ;  /* 0x000000ce0300720c */ /* 0x040fe40003fa6270 */
[----:B------:R-:W-:Y:S02]  /*7890*/  ISETP.GE.AND P4, PT, R3, R205, PT ;  /* 0x000000cd0300720c */ /* 0x000fe40003f86270 */
[C---:B------:R-:W-:Y:S02]  /*78a0*/  ISETP.LT.OR P1, PT, R2.reuse, R202, P1 ;  /* 0x000000ca0200720c */ /* 0x040fe40000f21670 */
[C---:B------:R-:W-:Y:S02]  /*78b0*/  ISETP.LT.OR P6, PT, R2.reuse, R201, P6 ;  /* 0x000000c90200720c */ /* 0x040fe400037c1670 */
[----:B------:R-:W-:-:S02]  /*78c0*/  ISETP.LT.OR P3, PT, R2, R200, P3 ;  /* 0x000000c80200720c */ /* 0x000fc40001f61670 */
[----:B------:R-:W-:Y:S02]  /*78d0*/  ISETP.LT.OR P2, PT, R2, R199, P2 ;  /* 0x000000c70200720c */ /* 0x000fe40001741670 */
[C---:B------:R-:W-:Y:S02]  /*78e0*/  ISETP.LT.OR P5, PT, R3.reuse, R202, P5 ;  /* 0x000000ca0300720c */ /* 0x040fe40002fa1670 */
[----:B------:R-:W-:Y:S02]  /*78f0*/  ISETP.LT.OR P4, PT, R3, R201, P4 ;  /* 0x000000c90300720c */ /* 0x000fe40002781670 */
[----:B------:R-:W-:Y:S02]  /*7900*/  IADD3 R2, R0, 0x11, RZ ;  /* 0x0000001100027810 */ /* 0x000fe40007ffe0ff */
[----:B------:R-:W-:Y:S02]  /*7910*/  FSEL R52, R17, -INF , !P1 ;  /* 0xff80000011347808 */ /* 0x000fe40004800000 */
[----:B------:R-:W-:-:S02]  /*7920*/  FSEL R41, R41, -INF , !P3 ;  /* 0xff80000029297808 */ /* 0x000fc40005800000 */
[----:B------:R-:W-:Y:S02]  /*7930*/  FSEL R43, R43, -INF , !P2 ;  /* 0xff8000002b2b7808 */ /* 0x000fe40005000000 */
[----:B------:R-:W-:Y:S02]  /*7940*/  FSEL R176, R36, -INF , !P5 ;  /* 0xff80000024b07808 */ /* 0x000fe40006800000 */
[----:B------:R-:W-:Y:S02]  /*7950*/  FSEL R177, R38, -INF , !P4 ;  /* 0xff80000026b17808 */ /* 0x000fe40006000000 */
[C---:B------:R-:W-:Y:S02]  /*7960*/  ISETP.GE.AND P1, PT, R3.reuse, R204, PT ;  /* 0x000000cc0300720c */ /* 0x040fe40003f26270 */
[----:B------:R-:W-:Y:S02]  /*7970*/  ISETP.GE.AND P3, PT, R3, R203, PT ;  /* 0x000000cb0300720c */ /* 0x000fe40003f66270 */
[----:B------:R-:W-:-:S02]  /*7980*/  ISETP.GE.AND P2, PT, R2, R205, PT ;  /* 0x000000cd0200720c */ /* 0x000fc40003f46270 */
[C---:B------:R-:W-:Y:S02]  /*7990*/  ISETP.GE.AND P5, PT, R2.reuse, R204, PT ;  /* 0x000000cc0200720c */ /* 0x040fe40003fa6270 */
[C---:B------:R-:W-:Y:S02]  /*79a0*/  ISETP.GE.AND P4, PT, R2.reuse, R203, PT ;  /* 0x000000cb0200720c */ /* 0x040fe40003f86270 */
[CC--:B------:R-:W-:Y:S02]  /*79b0*/  ISETP.LT.OR P1, PT, R3.reuse, R200.reuse, P1 ;  /* 0x000000c80300720c */ /* 0x0c0fe40000f21670 */
[----:B------:R-:W-:Y:S02]  /*79c0*/  ISETP.LT.OR P3, PT, R3, R199, P3 ;  /* 0x000000c70300720c */ /* 0x000fe40001f61670 */
[C---:B------:R-:W-:Y:S02]  /*79d0*/  ISETP.LT.OR P2, PT, R2.reuse, R201, P2 ;  /* 0x000000c90200720c */ /* 0x040fe40001741670 */
[----:B------:R-:W-:-:S02]  /*79e0*/  ISETP.LT.OR P5, PT, R2, R200, P5 ;  /* 0x000000c80200720c */ /* 0x000fc40002fa1670 */
[----:B------:R-:W-:Y:S02]  /*79f0*/  ISETP.LT.OR P4, PT, R2, R199, P4 ;  /* 0x000000c70200720c */ /* 0x000fe40002781670 */
[----:B------:R-:W-:Y:S02]  /*7a00*/  IADD3 R3, R0, 0x18, RZ ;  /* 0x0000001800037810 */ /* 0x000fe40007ffe0ff */
[----:B------:R-:W-:Y:S02]  /*7a10*/  FSEL R53, R19, -INF , !P6 ;  /* 0xff80000013357808 */ /* 0x000fe40007000000 */
[----:B------:R-:W-:Y:S01]  /*7a20*/  ISETP.GE.AND P6, PT, R2, R206, PT ;  /* 0x000000ce0200720c */ /* 0x000fe20003fc6270 */
[----:B--2---:R-:W-:Y:S01]  /*7a30*/  HMMA.16816.F32.BF16 R16, R12, R8, R224 ;  /* 0x000000080c10723c */ /* 0x004fe200000418e0 */
[----:B------:R-:W-:Y:S02]  /*7a40*/  FSEL R174, R39, -INF , !P2 ;  /* 0xff80000027ae7808 */ /* 0x000fe40005000000 */
[----:B------:R-:W-:-:S02]  /*7a50*/  FSEL R156, R28, -INF , !P1 ;  /* 0xff8000001c9c7808 */ /* 0x000fc40004800000 */
[----:B------:R-:W-:Y:S02]  /*7a60*/  FSEL R157, R30, -INF , !P3 ;  /* 0xff8000001e9d7808 */ /* 0x000fe40005800000 */
[----:B------:R-:W-:Y:S02]  /*7a70*/  FSEL R151, R29, -INF , !P5 ;  /* 0xff8000001d977808 */ /* 0x000fe40006800000 */
[----:B------:R-:W-:Y:S02]  /*7a80*/  FSEL R158, R31, -INF , !P4 ;  /* 0xff8000001f9e7808 */ /* 0x000fe40006000000 */
[C---:B------:R-:W-:Y:S01]  /*7a90*/  ISETP.GE.AND P2, PT, R3.reuse, R206, PT ;  /* 0x000000ce0300720c */ /* 0x040fe20003f46270 */
[----:B------:R-:W-:Y:S01]  /*7aa0*/  HMMA.16816.F32.BF16 R28, R20, R8, R152 ;  /* 0x00000008141c723c */ /* 0x000fe20000041898 */
[----:B------:R-:W-:Y:S02]  /*7ab0*/  ISETP.GE.AND P1, PT, R3, R205, PT ;  /* 0x000000cd0300720c */ /* 0x000fe40003f26270 */
[----:B------:R-:W-:-:S02]  /*7ac0*/  ISETP.LT.OR P6, PT, R2, R202, P6 ;  /* 0x000000ca0200720c */ /* 0x000fc400037c1670 */
[C---:B------:R-:W-:Y:S02]  /*7ad0*/  ISETP.LT.OR P2, PT, R3.reuse, R202, P2 ;  /* 0x000000ca0300720c */ /* 0x040fe40001741670 */
[----:B------:R-:W-:Y:S02]  /*7ae0*/  ISETP.LT.OR P1, PT, R3, R201, P1 ;  /* 0x000000c90300720c */ /* 0x000fe40000f21670 */
[----:B------:R-:W-:Y:S02]  /*7af0*/  IADD3 R2, R0, 0x19, RZ ;  /* 0x0000001900027810 */ /* 0x000fe40007ffe0ff */
[----:B------:R-:W-:Y:S02]  /*7b00*/  FSEL R159, R37, -INF , !P6 ;  /* 0xff800000259f7808 */ /* 0x000fe40007000000 */
[C---:B------:R-:W-:Y:S02]  /*7b10*/  ISETP.GE.AND P6, PT, R3.reuse, R204, PT ;  /* 0x000000cc0300720c */ /* 0x040fe40003fc6270 */
[----:B------:R-:W-:-:S02]  /*7b20*/  ISETP.GE.AND P3, PT, R3, R203, PT ;  /* 0x000000cb0300720c */ /* 0x000fc40003f66270 */
[----:B------:R-:W-:Y:S02]  /*7b30*/  FSEL R172, R24, -INF , !P2 ;  /* 0xff80000018ac7808 */ /* 0x000fe40005000000 */
[----:B------:R-:W-:Y:S02]  /*7b40*/  FSEL R173, R26, -INF , !P1 ;  /* 0xff8000001aad7808 */ /* 0x000fe40004800000 */
[C---:B------:R-:W-:Y:S02]  /*7b50*/  ISETP.GE.AND P2, PT, R2.reuse, R204, PT ;  /* 0x000000cc0200720c */ /* 0x040fe40003f46270 */
[----:B------:R-:W-:Y:S02]  /*7b60*/  ISETP.GE.AND P1, PT, R2, R203, PT ;  /* 0x000000cb0200720c */ /* 0x000fe40003f26270 */
[C---:B------:R-:W-:Y:S02]  /*7b70*/  ISETP.LT.OR P6, PT, R3.reuse, R200, P6 ;  /* 0x000000c80300720c */ /* 0x040fe400037c1670 */
[----:B------:R-:W-:-:S02]  /*7b80*/  ISETP.LT.OR P3, PT, R3, R199, P3 ;  /* 0x000000c70300720c */ /* 0x000fc40001f61670 */
[----:B------:R-:W-:Y:S02]  /*7b90*/  IADD3 R3, R0, 0x20, RZ ;  /* 0x0000002000037810 */ /* 0x000fe40007ffe0ff */
[C---:B------:R-:W-:Y:S02]  /*7ba0*/  ISETP.LT.OR P2, PT, R2.reuse, R200, P2 ;  /* 0x000000c80200720c */ /* 0x040fe40001741670 */
[----:B------:R-:W-:Y:S02]  /*7bb0*/  ISETP.LT.OR P1, PT, R2, R199, P1 ;  /* 0x000000c70200720c */ /* 0x000fe40000f21670 */
[----:B------:R-:W-:Y:S02]  /*7bc0*/  FSEL R148, R32, -INF , !P6 ;  /* 0xff80000020947808 */ /* 0x000fe40007000000 */
[----:B------:R-:W-:Y:S02]  /*7bd0*/  FSEL R150, R34, -INF , !P3 ;  /* 0xff80000022967808 */ /* 0x000fe40005800000 */
[----:B------:R-:W-:-:S02]  /*7be0*/  ISETP.GE.AND P4, PT, R2, R206, PT ;  /* 0x000000ce0200720c */ /* 0x000fc40003f86270 */
[CC--:B------:R-:W-:Y:S02]  /*7bf0*/  ISETP.GE.AND P5, PT, R2.reuse, R205.reuse, PT ;  /* 0x000000cd0200720c */ /* 0x0c0fe40003fa6270 */
[C---:B------:R-:W-:Y:S02]  /*7c00*/  ISETP.GE.AND P6, PT, R3.reuse, R206, PT ;  /* 0x000000ce0300720c */ /* 0x040fe40003fc6270 */
[----:B------:R-:W-:Y:S02]  /*7c10*/  ISETP.GE.AND P3, PT, R3, R205, PT ;  /* 0x000000cd0300720c */ /* 0x000fe40003f66270 */
[----:B------:R-:W-:Y:S02]  /*7c20*/  FSEL R149, R33, -INF , !P2 ;  /* 0xff80000021957808 */ /* 0x000fe40005000000 */
[----:B------:R-:W-:Y:S02]  /*7c30*/  FSEL R152, R35, -INF , !P1 ;  /* 0xff80000023987808 */ /* 0x000fe40004800000 */
[----:B------:R-:W-:Y:S01]  /*7c40*/  HMMA.16816.F32.BF16 R32, R20, R10, R56 ;  /* 0x0000000a1420723c */ /* 0x000fe20000041838 */
[----:B------:R-:W-:-:S02]  /*7c50*/  ISETP.LT.OR P4, PT, R2, R202, P4 ;  /* 0x000000ca0200720c */ /* 0x000fc40002781670 */
[-C--:B------:R-:W-:Y:S02]  /*7c60*/  ISETP.LT.OR P5, PT, R2, R201.reuse, P5 ;  /* 0x000000c90200720c */ /* 0x080fe40002fa1670 */
[C---:B------:R-:W-:Y:S02]  /*7c70*/  ISETP.LT.OR P6, PT, R3.reuse, R202, P6 ;  /* 0x000000ca0300720c */ /* 0x040fe400037c1670 */
[----:B------:R-:W-:Y:S02]  /*7c80*/  ISETP.LT.OR P3, PT, R3, R201, P3 ;  /* 0x000000c90300720c */ /* 0x000fe40001f61670 */
[----:B------:R-:W-:Y:S02]  /*7c90*/  IADD3 R2, R0, 0x21, RZ ;  /* 0x0000002100027810 */ /* 0x000fe40007ffe0ff */
[----:B------:R-:W-:Y:S02]  /*7ca0*/  FSEL R155, R27, -INF , !P5 ;  /* 0xff8000001b9b7808 */ /* 0x000fe40006800000 */
[----:B------:R-:W-:-:S02]  /*7cb0*/  FSEL R216, R28, -INF , !P6 ;  /* 0xff8000001cd87808 */ /* 0x000fc40007000000 */
[----:B------:R-:W-:Y:S02]  /*7cc0*/  FSEL R219, R30, -INF , !P3 ;  /* 0xff8000001edb7808 */ /* 0x000fe40005800000 */
[C---:B------:R-:W-:Y:S02]  /*7cd0*/  ISETP.GE.AND P5, PT, R2.reuse, R206, PT ;  /* 0x000000ce0200720c */ /* 0x040fe40003fa6270 */
[C---:B------:R-:W-:Y:S02]  /*7ce0*/  ISETP.GE.AND P1, PT, R2.reuse, R205, PT ;  /* 0x000000cd0200720c */ /* 0x040fe40003f26270 */
[C---:B------:R-:W-:Y:S02]  /*7cf0*/  ISETP.GE.AND P6, PT, R2.reuse, R204, PT ;  /* 0x000000cc0200720c */ /* 0x040fe40003fc6270 */
[----:B------:R-:W-:Y:S02]  /*7d00*/  ISETP.GE.AND P3, PT, R2, R203, PT ;  /* 0x000000cb0200720c */ /* 0x000fe40003f66270 */
[----:B------:R-:W-:-:S02]  /*7d10*/  FSEL R154, R25, -INF , !P4 ;  /* 0xff800000199a7808 */ /* 0x000fc40006000000 */
[C---:B------:R-:W-:Y:S01]  /*7d20*/  ISETP.GE.AND P4, PT, R3.reuse, R204, PT ;  /* 0x000000cc0300720c */ /* 0x040fe20003f86270 */
[C---:B------:R-:W-:Y:S01]  /*7d30*/  HMMA.16816.F32.BF16 R24, R12.reuse, R10, R168 ;  /* 0x0000000a0c18723c */ /* 0x040fe200000418a8 */
[----:B------:R-:W-:Y:S02]  /*7d40*/  ISETP.GE.AND P2, PT, R3, R203, PT ;  /* 0x000000cb0300720c */ /* 0x000fe40003f46270 */
[C---:B------:R-:W-:Y:S02]  /*7d50*/  ISETP.LT.OR P5, PT, R2.reuse, R202, P5 ;  /* 0x000000ca0200720c */ /* 0x040fe40002fa1670 */
[C---:B------:R-:W-:Y:S02]  /*7d60*/  ISETP.LT.OR P1, PT, R2.reuse, R201, P1 ;  /* 0x000000c90200720c */ /* 0x040fe40000f21670 */
[C---:B------:R-:W-:Y:S01]  /*7d70*/  ISETP.LT.OR P6, PT, R2.reuse, R200, P6 ;  /* 0x000000c80200720c */ /* 0x040fe200037c1670 */
[----:B-1----:R-:W-:Y:S01]  /*7d80*/  HMMA.16816.F32.BF16 R8, R12, R4, R212 ;  /* 0x000000040c08723c */ /* 0x002fe200000418d4 */
[----:B------:R-:W-:-:S02]  /*7d90*/  ISETP.LT.OR P3, PT, R2, R199, P3 ;  /* 0x000000c70200720c */ /* 0x000fc40001f61670 */
[----:B------:R-:W-:Y:S02]  /*7da0*/  IADD3 R2, R0, 0x28, RZ ;  /* 0x0000002800027810 */ /* 0x000fe40007ffe0ff */
[C---:B------:R-:W-:Y:S02]  /*7db0*/  ISETP.LT.OR P4, PT, R3.reuse, R200, P4 ;  /* 0x000000c80300720c */ /* 0x040fe40002781670 */
[----:B------:R-:W-:Y:S01]  /*7dc0*/  ISETP.LT.OR P2, PT, R3, R199, P2 ;  /* 0x000000c70300720c */ /* 0x000fe20001741670 */
[----:B------:R-:W-:Y:S01]  /*7dd0*/  HMMA.16816.F32.BF16 R12, R12, R6, R164 ;  /* 0x000000060c0c723c */ /* 0x000fe200000418a4 */
[----:B------:R-:W-:Y:S02]  /*7de0*/  FSEL R221, R31, -INF , !P1 ;  /* 0xff8000001fdd7808 */ /* 0x000fe40004800000 */
[----:B------:R-:W-:Y:S02]  /*7df0*/  ISETP.GE.AND P1, PT, R2, R206, PT ;  /* 0x000000ce0200720c */ /* 0x000fe40003f26270 */
[----:B------:R-:W-:-:S02]  /*7e00*/  FSEL R168, R16, -INF , !P4 ;  /* 0xff80000010a87808 */ /* 0x000fc40006000000 */
[----:B------:R-:W-:Y:S02]  /*7e10*/  FSEL R175, R18, -INF , !P2 ;  /* 0xff80000012af7808 */ /* 0x000fe40005000000 */
[----:B------:R-:W-:Y:S02]  /*7e20*/  FSEL R171, R17, -INF , !P6 ;  /* 0xff80000011ab7808 */ /* 0x000fe40007000000 */
[----:B------:R-:W-:Y:S02]  /*7e30*/  FSEL R180, R19, -INF , !P3 ;  /* 0xff80000013b47808 */ /* 0x000fe40005800000 */
[----:B------:R-:W-:Y:S01]  /*7e40*/  HMMA.16816.F32.BF16 R16, R20, R4, R140 ;  /* 0x000000041410723c */ /* 0x000fe2000004188c */
[----:B------:R-:W-:Y:S02]  /*7e50*/  ISETP.LT.OR P1, PT, R2, R202, P1 ;  /* 0x000000ca0200720c */ /* 0x000fe40000f21670 */
[----:B------:R-:W-:Y:S02]  /*7e60*/  IADD3 R3, R0, 0x29, RZ ;  /* 0x0000002900037810 */ /* 0x000fe40007ffe0ff */
        /* <DEDUP_REMOVED lines=8> */
[C---:B------:R-:W-:Y:S02]  /*7ef0*/  ISETP.LT.OR P4, PT, R2.reuse, R201, P4 ;  /* 0x000000c90200720c */ /* 0x040fe40002781670 */
[C---:B------:R-:W-:Y:S02]  /*7f00*/  ISETP.LT.OR P5, PT, R2.reuse, R200, P5 ;  /* 0x000000c80200720c */ /* 0x040fe40002fa1670 */
[----:B------:R-:W-:Y:S02]  /*7f10*/  ISETP.LT.OR P2, PT, R2, R199, P2 ;  /* 0x000000c70200720c */ /* 0x000fe40001741670 */
[C---:B------:R-:W-:Y:S02]  /*7f20*/  ISETP.LT.OR P3, PT, R3.reuse, R202, P3 ;  /* 0x000000ca0300720c */ /* 0x040fe40001f61670 */
[----:B------:R-:W-:Y:S02]  /*7f30*/  ISETP.LT.OR P1, PT, R3, R200, P1 ;  /* 0x000000c80300720c */ /* 0x000fe40000f21670 */
[----:B------:R-:W-:-:S02]  /*7f40*/  IADD3 R2, R0, 0x30, RZ ;  /* 0x0000003000027810 */ /* 0x000fc40007ffe0ff */
[----:B------:R-:W-:Y:S02]  /*7f50*/  FSEL R217, R34, -INF , !P4 ;  /* 0xff80000022d97808 */ /* 0x000fe40006000000 */
        /* <DEDUP_REMOVED lines=8> */
[C---:B------:R-:W-:Y:S02]  /*7fe0*/  ISETP.GE.AND P3, PT, R2.reuse, R204, PT ;  /* 0x000000cc0200720c */ /* 0x040fe40003f66270 */
[----:B------:R-:W-:Y:S02]  /*7ff0*/  ISETP.GE.AND P1, PT, R2, R203, PT ;  /* 0x000000cb0200720c */ /* 0x000fe40003f26270 */
[----:B------:R-:W-:-:S02]  /*8000*/  ISETP.LT.OR P6, PT, R3, R201, P6 ;  /* 0x000000c90300720c */ /* 0x000fc400037c1670 */
[----:B------:R-:W-:Y:S02]  /*8010*/  ISETP.LT.OR P4, PT, R3, R199, P4 ;  /* 0x000000c70300720c */ /* 0x000fe40002781670 */
        /* <DEDUP_REMOVED lines=20> */
[C---:B------:R-:W-:Y:S02]  /*8160*/  ISETP.GE.AND P1, PT, R2.reuse, R204, PT ;  /* 0x000000cc0200720c */ /* 0x040fe40003f26270 */
[C---:B------:R-:W-:Y:S02]  /*8170*/  ISETP.GE.AND P3, PT, R2.reuse, R203, PT ;  /* 0x000000cb0200720c */ /* 0x040fe40003f66270 */
[----:B------:R-:W-:-:S02]  /*8180*/  ISETP.LT.OR P1, PT, R2, R200, P1 ;  /* 0x000000c80200720c */ /* 0x000fc40000f21670 */
[----:B------:R-:W-:Y:S02]  /*8190*/  ISETP.LT.OR P3, PT, R2, R199, P3 ;  /* 0x000000c70200720c */ /* 0x000fe40001f61670 */
[----:B------:R-:W-:Y:S02]  /*81a0*/  IADD3 R0, R0, 0x39, RZ ;  /* 0x0000003900007810 */ /* 0x000fe40007ffe0ff */
[----:B------:R-:W-:Y:S02]  /*81b0*/  FSEL R227, R17, -INF , !P6 ;  /* 0xff80000011e37808 */ /* 0x000fe40007000000 */
[----:B------:R-:W-:Y:S02]  /*81c0*/  FSEL R231, R19, -INF , !P4 ;  /* 0xff80000013e77808 */ /* 0x000fe40006000000 */
[----:B------:R-:W-:Y:S02]  /*81d0*/  FSEL R215, R9, -INF , !P5 ;  /* 0xff80000009d77808 */ /* 0x000fe40006800000 */
[----:B------:R-:W-:-:S02]  /*81e0*/  FSEL R222, R11, -INF , !P2 ;  /* 0xff8000000bde7808 */ /* 0x000fc40005000000 */
[----:B------:R-:W-:Y:S02]  /*81f0*/  FSEL R213, R12, -INF , !P1 ;  /* 0xff8000000cd57808 */ /* 0x000fe40004800000 */
[----:B------:R-:W-:Y:S02]  /*8200*/  FSEL R223, R14, -INF , !P3 ;  /* 0xff8000000edf7808 */ /* 0x000fe40005800000 */
[CC--:B------:R-:W-:Y:S02]  /*8210*/  ISETP.GE.AND P6, PT, R2.reuse, R206.reuse, PT ;  /* 0x000000ce0200720c */ /* 0x0c0fe40003fc6270 */
[----:B------:R-:W-:Y:S02]  /*8220*/  ISETP.GE.AND P4, PT, R2, R205, PT ;  /* 0x000000cd0200720c */ /* 0x000fe40003f86270 */
[C---:B------:R-:W-:Y:S02]  /*8230*/  ISETP.GE.AND P5, PT, R0.reuse, R206, PT ;  /* 0x000000ce0000720c */ /* 0x040fe40003fa6270 */
[----:B------:R-:W-:-:S02]  /*8240*/  ISETP.GE.AND P2, PT, R0, R204, PT ;  /* 0x000000cc0000720c */ /* 0x000fc40003f46270 */
[C---:B------:R-:W-:Y:S02]  /*8250*/  ISETP.GE.AND P1, PT, R0.reuse, R203, PT ;  /* 0x000000cb0000720c */ /* 0x040fe40003f26270 */
[----:B------:R-:W-:Y:S02]  /*8260*/  ISETP.GE.AND P3, PT, R0, R205, PT ;  /* 0x000000cd0000720c */ /* 0x000fe40003f66270 */
[C---:B------:R-:W-:Y:S02]  /*8270*/  ISETP.LT.OR P6, PT, R2.reuse, R202, P6 ;  /* 0x000000ca0200720c */ /* 0x040fe400037c1670 */
[----:B------:R-:W-:Y:S02]  /*8280*/  ISETP.LT.OR P4, PT, R2, R201, P4 ;  /* 0x000000c90200720c */ /* 0x000fe40002781670 */
        /* <DEDUP_REMOVED lines=9> */
[----:B------:R-:W-:Y:S01]  /*8320*/  FSEL R230, R23, -INF , !P3 ;  /* 0xff80000017e67808 */ /* 0x000fe20005800000 */
[----:B------:R-:W-:Y:S05]  /*8330*/  @!P0 BRA `(.L_x_1623) ;  /* 0x000001e000008947 */ /* 0x000fea0003800000 */
[----:B------:R-:W2:Y:S04]  /*8340*/  LDL.64 R162, [R1+0x58] ;  /* 0x0000580001a27983 */ /* 0x000ea80000100a00 */
[----:B------:R-:W3:Y:S01]  /*8350*/  LDL.64 R210, [R1+0x40] ;  /* 0x0000400001d27983 */ /* 0x000ee20000100a00 */
[----:B------:R-:W-:Y:S01]  /*8360*/  IADD3 R0, R242, -0x3, RZ ;  /* 0xfffffffdf2007810 */ /* 0x000fe20007ffe0ff */
[----:B------:R-:W-:Y:S02]  /*8370*/  ULDC.64 UR4, c[0x0][0x198] ;  /* 0x0000660000047ab9 */ /* 0x000fe40000000a00 */
[----:B------:R-:W-:Y:S01]  /*8380*/  USHF.L.U32 UR21, UR4, 0x5, URZ ;  /* 0x0000000504157899 */ /* 0x000fe2000800063f */
[----:B------:R-:W-:Y:S01]  /*8390*/  SHF.R.S32.HI R4, RZ, 0x1f, R0 ;  /* 0x0000001fff047819 */ /* 0x000fe20000011400 */
[----:B------:R-:W-:Y:S01]  /*83a0*/  IMAD.WIDE.U32 R2, R0, c[0x0][0x198], RZ ;  /* 0x0000660000027a25 */ /* 0x000fe200078e00ff */
[----:B------:R-:W-:-:S02]  /*83b0*/  UMOV UR26, 0x5 ;  /* 0x00000005001a7882 */ /* 0x000fc40000000000 */
[----:B------:R-:W-:Y:S01]  /*83c0*/  USHF.L.U64.HI UR5, UR4, UR26, UR5 ;  /* 0x0000001a04057299 */ /* 0x000fe20008010205 */
[----:B------:R-:W-:-:S04]  /*83d0*/  IMAD R4, R4, c[0x0][0x198], RZ ;  /* 0x0000660004047a24 */ /* 0x000fc800078e02ff */
[----:B------:R-:W-:-:S04]  /*83e0*/  IMAD R4, R0, c[0x0][0x19c], R4 ;  /* 0x0000670000047a24 */ /* 0x000fc800078e0204 */
[----:B------:R-:W-:Y:S01]  /*83f0*/  IMAD.IADD R4, R3, 0x1, R4 ;  /* 0x0000000103047824 */ /* 0x000fe200078e0204 */
[----:B--2---:R-:W-:-:S04]  /*8400*/  LEA R0, P1, R2, R162, 0x6 ;  /* 0x000000a202007211 */ /* 0x004fc800078230ff */
        /* <DEDUP_REMOVED lines=10> */
[----:B------:R-:W-:-:S02]  /*84b0*/  IADD3 R8, P1, R2, UR21, RZ ;  /* 0x0000001502087c10 */ /* 0x000fc4000ff3e0ff */
[----:B------:R-:W-:Y:S01]  /*84c0*/  IADD3.X R3, R5, UR5, RZ, P2, !PT ;  /* 0x0000000505037c10 */ /* 0x000fe200097fe4ff */
[----:B------:R1:W-:Y:S03]  /*84d0*/  LDGSTS.E.BYPASS.LTC128B.128 [R208+0x4800], [R4.64] ;  /* 0x0480000004d07fae */ /* 0x0003e6000b901d56 */
[----:B------:R-:W-:Y:S01]  /*84e0*/  IADD3.X R9, R3, UR5, RZ, P1, !PT ;  /* 0x0000000503097c10 */ /* 0x000fe20008ffe4ff */
[----:B------:R1:W-:Y:S04]  /*84f0*/  LDGSTS.E.BYPASS.LTC128B.128 [R208+0x5000], [R2.64] ;  /* 0x0500000002d07fae */ /* 0x0003e8000b901d56 */
[----:B------:R1:W-:Y:S04]  /*8500*/  LDGSTS.E.BYPASS.LTC128B.128 [R208+0x5800], [R8.64] ;  /* 0x0580000008d07fae */ /* 0x0003e8000b901d56 */
[----:B------:R-:W0:Y:S02]  /*8510*/  LDGDEPBAR ;  /* 0x00000000000079af */ /* 0x000e240000000000 */
.L_x_1623:
[----:B------:R-:W-:Y:S01]  /*8520*/  FMNMX.FTZ R0, R70, R46, !PT ;  /* 0x0000002e46007209 */ /* 0x000fe20007810000 */
[----:B------:R-:W-:Y:S01]  /*8530*/  IMAD.WIDE.U32 R234, R251, -0x326172a9, RZ ;  /* 0xcd9e8d57fbea7825 */ /* 0x000fe200078e00ff */
[----:B------:R-:W2:Y:S01]  /*8540*/  LDC.U8 R153, c[0x0][0x2d8] ;  /* 0x0000b600ff997b82 */ /* 0x000ea20000000000 */
[----:B------:R-:W-:Y:S01]  /*8550*/  LDSM.16.MT88.4 R32, [R185+0x6000] ;  /* 0x00600000b920783b */ /* 0x000fe20000004200 */
[----:B------:R-:W-:Y:S01]  /*8560*/  FMNMX.FTZ R0, R47, R0, !PT ;  /* 0x000000002f007209 */ /* 0x000fe20007810000 */
[----:B------:R-:W-:-:S02]  /*8570*/  IMAD.SHL.U32 R73, R75, 0x2, RZ ;  /* 0x000000024b497824 */ /* 0x000fc400078e00ff */
[----:B------:R-:W-:Y:S01]  /*8580*/  IMAD.WIDE.U32 R140, R250, -0x2daee0ad, RZ ;  /* 0xd2511f53fa8c7825 */ /* 0x000fe200078e00ff */
[----:B------:R-:W-:Y:S01]  /*8590*/  FMNMX.FTZ R0, R40, R0, !PT ;  /* 0x0000000028007209 */ /* 0x000fe20007810000 */
[----:B------:R-:W-:Y:S03]  /*85a0*/  LDSM.16.MT88.4 R20, [R188+0x6000] ;  /* 0x00600000bc14783b */ /* 0x000fe60000004200 */
[----:B------:R-:W-:Y:S01]  /*85b0*/  FMNMX.FTZ R0, R41, R0, !PT ;  /* 0x0000000029007209 */ /* 0x000fe20007810000 */
[----:B------:R-:W-:Y:S01]  /*85c0*/  LDSM.16.MT88.4 R28, [R186+0x6000] ;  /* 0x00600000ba1c783b */ /* 0x000fe20000004200 */
[----:B-1----:R-:W-:Y:S02]  /*85d0*/  LOP3.LUT R8, R141, UR25, R73, 0x96, !PT ;  /* 0x000000198d087c12 */ /* 0x002fe4000f8e9649 */
[----:B------:R-:W-:Y:S01]  /*85e0*/  FMNMX.FTZ R0, R156, R0, !PT ;  /* 0x000000009c007209 */ /* 0x000fe20007810000 */
[----:B------:R-:W-:Y:S02]  /*85f0*/  LDSM.16.MT88.4 R24, [R187+0x6000] ;  /* 0x00600000bb18783b */ /* 0x000fe40000004200 */
        /* <DEDUP_REMOVED lines=22> */
[----:B--2---:R-:W-:Y:S01]  /*8760*/  PRMT R153, R153, 0x7054, R153 ;  /* 0x0000705499997816 */ /* 0x004fe20000000099 */
        /* <DEDUP_REMOVED lines=12> */
[----:B------:R-:W-:-:S05]  /*8830*/  LOP3.LUT R3, R51, UR14, R140, 0x96, !PT ;  /* 0x0000000e33037c12 */ /* 0x000fca000f8e968c */
[----:B------:R-:W-:Y:S01]  /*8840*/  IMAD.WIDE.U32 R44, R3, -0x326172a9, RZ ;  /* 0xcd9e8d57032c7825 */ /* 0x000fe200078e00ff */
[----:B------:R-:W-:-:S04]  /*8850*/  LOP3.LUT R3, R9, UR15, R234, 0x96, !PT ;  /* 0x0000000f09037c12 */ /* 0x000fc8000f8e96ea */
[----:B------:R-:W-:Y:S02]  /*8860*/  LOP3.LUT R4, R45, UR13, R8, 0x96, !PT ;  /* 0x0000000d2d047c12 */ /* 0x000fe4000f8e9608 */
[----:B-1----:R-:W-:Y:S01]  /*8870*/  FMNMX.FTZ R6, R2, R6, !PT ;  /* 0x0000000602067209 */ /* 0x002fe20007810000 */
[----:B------:R-:W-:Y:S01]  /*8880*/  IMAD.WIDE.U32 R2, R3, -0x2daee0ad, RZ ;  /* 0xd2511f5303027825 */ /* 0x000fe200078e00ff */
[----:B--2---:R-:W-:-:S03]  /*8890*/  FMNMX.FTZ R209, R0, R5, !PT ;  /* 0x0000000500d17209 */ /* 0x004fc60007810000 */
[----:B------:R-:W1:Y:S01]  /*88a0*/  SHFL.BFLY PT, R7, R6, 0x1, 0x1f ;  /* 0x0c201f0006077f89 */ /* 0x000e6200000e0000 */
[----:B------:R-:W-:Y:S01]  /*88b0*/  IMAD.WIDE.U32 R4, R4, -0x2daee0ad, RZ ;  /* 0xd2511f5304047825 */ /* 0x000fe200078e00ff */
[----:B------:R-:W-:Y:S02]  /*88c0*/  LOP3.LUT R3, R3, UR12, R50, 0x96, !PT ;  /* 0x0000000c03037c12 */ /* 0x000fe4000f8e9632 */
[C---:B------:R-:W-:Y:S01]  /*88d0*/  FSETP.NEU.FTZ.AND P2, PT, R209.reuse, -INF , PT ;  /* 0xff800000d100780b */ /* 0x040fe20003f5d000 */
[----:B------:R-:W-:Y:S01]  /*88e0*/  FMUL.FTZ R14, R209, c[0x0][0x23c] ;  /* 0x00008f00d10e7a20 */ /* 0x000fe20000410000 */
[----:B------:R-:W-:Y:S01]  /*88f0*/  LOP3.LUT R0, R5, UR10, R2, 0x96, !PT ;  /* 0x0000000a05007c12 */ /* 0x000fe2000f8e9602 */
[----:B------:R-:W-:-:S03]  /*8900*/  IMAD.WIDE.U32 R2, R3, -0x326172a9, RZ ;  /* 0xcd9e8d5703027825 */ /* 0x000fc600078e00ff */
[----:B------:R-:W-:Y:S01]  /*8910*/  FSEL R14, R14, RZ, P2 ;  /* 0x000000ff0e0e7208 */ /* 0x000fe20001000000 */
[----:B------:R-:W-:Y:S01]  /*8920*/  IMAD.WIDE.U32 R36, R0, -0x326172a9, RZ ;  /* 0xcd9e8d5700247825 */ /* 0x000fe200078e00ff */
[----:B------:R-:W-:-:S03]  /*8930*/  LOP3.LUT R3, R3, UR11, R44, 0x96, !PT ;  /* 0x0000000b03037c12 */ /* 0x000fc6000f8e962c */
[--C-:B------:R-:W-:Y:S02]  /*8940*/  FFMA.FTZ R0, R46, c[0x0][0x23c], -R14.reuse ;  /* 0x00008f002e007a23 */ /* 0x100fe4000001080e */
[----:B------:R-:W-:Y:S02]  /*8950*/  FFMA.FTZ R5, R47, c[0x0][0x23c], -R14 ;  /* 0x00008f002f057a23 */ /* 0x000fe4000001080e */
[----:B------:R2:W3:Y:S01]  /*8960*/  MUFU.EX2 R17, R0 ;  /* 0x0000000000117308 */ /* 0x0004e20000000800 */
[----:B-1----:R-:W-:-:S07]  /*8970*/  FMNMX.FTZ R207, R6, R7, !PT ;  /* 0x0000000706cf7209 */ /* 0x002fce0007810000 */
[----:B------:R-:W-:Y:S01]  /*8980*/  MUFU.EX2 R16, R5 ;  /* 0x0000000500107308 */ /* 0x000fe20000000800 */
[C---:B------:R-:W-:Y:S01]  /*8990*/  FSETP.NEU.FTZ.AND P1, PT, R207.reuse, -INF , PT ;  /* 0xff800000cf00780b */ /* 0x040fe20003f3d000 */
[----:B------:R-:W-:-:S05]  /*89a0*/  FMUL.FTZ R15, R207, c[0x0][0x23c] ;  /* 0x00008f00cf0f7a20 */ /* 0x000fca0000410000 */
[----:B------:R-:W-:Y:S02]  /*89b0*/  FSEL R15, R15, RZ, P1 ;  /* 0x000000ff0f0f7208 */ /* 0x000fe40000800000 */
[----:B--2---:R-:W-:Y:S01]  /*89c0*/  LOP3.LUT R0, R37, UR9, R2, 0x96, !PT ;  /* 0x0000000925007c12 */ /* 0x004fe2000f8e9602 */
[----:B------:R-:W-:-:S04]  /*89d0*/  IMAD.WIDE.U32 R2, R3, -0x2daee0ad, RZ ;  /* 0xd2511f5303027825 */ /* 0x000fc800078e00ff */
[----:B------:R-:W-:Y:S01]  /*89e0*/  IMAD.WIDE.U32 R38, R0, -0x2daee0ad, RZ ;  /* 0xd2511f5300267825 */ /* 0x000fe200078e00ff */
[----:B------:R-:W-:-:S03]  /*89f0*/  LOP3.LUT R4, R3, UR8, R4, 0x96, !PT ;  /* 0x0000000803047c12 */ /* 0x000fc6000f8e9604 */
[----:B------:R-:W-:Y:S01]  /*8a00*/  FFMA.FTZ R0, R40, c[0x0][0x23c], -R14 ;  /* 0x00008f0028007a23 */ /* 0x000fe2000001080e */
[----:B------:R-:W-:Y:S01]  /*8a10*/  LOP3.LUT R2, R39, UR6, R2, 0x96, !PT ;  /* 0x0000000627027c12 */ /* 0x000fe2000f8e9602 */
[----:B------:R-:W-:Y:S02]  /*8a20*/  IMAD.WIDE.U32 R18, R4, -0x326172a9, RZ ;  /* 0xcd9e8d5704127825 */ /* 0x000fe400078e00ff */
[----:B------:R1:W-:Y:S02]  /*8a30*/  MUFU.EX2 R57, R0 ;  /* 0x0000000000397308 */ /* 0x0003e40000000800 */
[----:B------:R-:W-:-:S04]  /*8a40*/  IMAD.WIDE.U32 R2, R2, -0x326172a9, RZ ;  /* 0xcd9e8d5702027825 */ /* 0x000fc800078e00ff */
[----:B------:R-:W-:Y:S01]  /*8a50*/  FFMA.FTZ R4, R48, c[0x0][0x23c], -R15 ;  /* 0x00008f0030047a23 */ /* 0x000fe2000001080f */
[----:B------:R-:W-:Y:S01]  /*8a60*/  LOP3.LUT R11, R2, 0xff, RZ, 0xc0, !PT ;  /* 0x000000ff020b7812 */ /* 0x000fe200078ec0ff */
[----:B------:R-:W-:Y:S01]  /*8a70*/  IMAD.MOV.U32 R48, RZ, RZ, R247 ;  /* 0x000000ffff307224 */ /* 0x000fe200078e00f7 */
[--C-:B------:R-:W-:Y:S01]  /*8a80*/  SHF.R.U32.HI R6, RZ, 0x10, R2.reuse ;  /* 0x00000010ff067819 */ /* 0x100fe20000011602 */
[----:B------:R2:W-:Y:S01]  /*8a90*/  MUFU.EX2 R56, R4 ;  /* 0x0000000400387308 */ /* 0x0005e20000000800 */
[----:B------:R-:W-:Y:S01]  /*8aa0*/  SHF.R.U32.HI R10, RZ, 0x18, R2 ;  /* 0x00000018ff0a7819 */ /* 0x000fe20000011602 */
[----:B-1----:R-:W-:-:S06]  /*8ab0*/  FFMA.FTZ R0, R41, c[0x0][0x23c], -R14 ;  /* 0x00008f0029007a23 */ /* 0x002fcc000001080e */
[----:B------:R1:W4:Y:S01]  /*8ac0*/  MUFU.EX2 R58, R0 ;  /* 0x00000000003a7308 */ /* 0x0003220000000800 */
[----:B--2---:R-:W-:-:S04]  /*8ad0*/  LOP3.LUT R4, R6, 0xff, RZ, 0xc0, !PT ;  /* 0x000000ff06047812 */ /* 0x004fc800078ec0ff */
[----:B------:R-:W-:Y:S02]  /*8ae0*/  PRMT R10, R4, 0x5410, R10 ;  /* 0x00005410040a7816 */ /* 0x000fe4000000000a */
[----:B-1----:R-:W-:Y:S02]  /*8af0*/  LOP3.LUT R0, R3, UR17, R18, 0x96, !PT ;  /* 0x0000001103007c12 */ /* 0x002fe4000f8e9612 */
[----:B------:R-:W-:Y:S02]  /*8b00*/  LOP3.LUT R3, R2, 0xffff, RZ, 0xc0, !PT ;  /* 0x0000ffff02037812 */ /* 0x000fe400078ec0ff */
[----:B------:R-:W-:Y:S02]  /*8b10*/  LOP3.LUT R2, R0, 0xffff, RZ, 0xc0, !PT ;  /* 0x0000ffff00027812 */ /* 0x000fe400078ec0ff */
[----:B------:R-:W-:Y:S01]  /*8b20*/  SHF.R.U32.HI R5, RZ, 0x8, R3 ;  /* 0x00000008ff057819 */ /* 0x000fe20000011603 */
[--C-:B------:R-:W-:Y:S01]  /*8b30*/  FFMA.FTZ R3, R42, c[0x0][0x23c], -R15.reuse ;  /* 0x00008f002a037a23 */ /* 0x100fe2000001080f */
[----:B------:R-:W-:Y:S01]  /*8b40*/  SHF.R.U32.HI R6, RZ, 0x8, R2 ;  /* 0x00000008ff067819 */ /* 0x000fe20000011602 */
[----:B------:R-:W-:Y:S01]  /*8b50*/  FFMA.FTZ R2, R43, c[0x0][0x23c], -R15 ;  /* 0x00008f002b027a23 */ /* 0x000fe2000001080f */
[----:B------:R-:W-:Y:S01]  /*8b60*/  LOP3.LUT R7, R0, 0xff, RZ, 0xc0, !PT ;  /* 0x000000ff00077812 */ /* 0x000fe200078ec0ff */
[----:B------:R1:W-:Y:S01]  /*8b70*/  MUFU.EX2 R59, R3 ;  /* 0x00000003003b7308 */ /* 0x0003e20000000800 */
[----:B------:R-:W-:-:S02]  /*8b80*/  SHF.R.U32.HI R4, RZ, 0x18, R0 ;  /* 0x00000018ff047819 */ /* 0x000fc40000011600 */
[----:B------:R-:W-:Y:S02]  /*8b90*/  PRMT R13, R7, 0x5410, R6 ;  /* 0x00005410070d7816 */ /* 0x000fe40000000006 */
[----:B------:R-:W-:Y:S01]  /*8ba0*/  PRMT R12, R11, 0x5410, R5 ;  /* 0x000054100b0c7816 */ /* 0x000fe20000000005 */
[----:B------:R-:W-:Y:S02]  /*8bb0*/  FFMA.FTZ R5, R49, c[0x0][0x23c], -R15 ;  /* 0x00008f0031057a23 */ /* 0x000fe4000001080f */
[----:B------:R2:W5:Y:S01]  /*8bc0*/  MUFU.EX2 R55, R2 ;  /* 0x0000000200377308 */ /* 0x0005620000000800 */
[----:B---3--:R-:W-:Y:S01]  /*8bd0*/  IMAD.MOV.U32 R49, RZ, RZ, R17 ;  /* 0x000000ffff317224 */ /* 0x008fe200078e0011 */
[----:B-1----:R-:W-:-:S06]  /*8be0*/  FSEL R3, R209, RZ, P2 ;  /* 0x000000ffd1037208 */ /* 0x002fcc0001000000 */
[----:B------:R1:W-:Y:S01]  /*8bf0*/  MUFU.EX2 R47, R5 ;  /* 0x00000005002f7308 */ /* 0x0003e20000000800 */
[----:B------:R-:W-:Y:S01]  /*8c00*/  FADD.FTZ R6, R70, -R3 ;  /* 0x8000000346067221 */ /* 0x000fe20000010000 */
[----:B------:R-:W-:Y:S02]  /*8c10*/  FMNMX.FTZ R3, R72, R68, !PT ;  /* 0x0000004448037209 */ /* 0x000fe40007810000 */
[----:B--2---:R-:W-:Y:S01]  /*8c20*/  SHF.R.U32.HI R2, RZ, 0x10, R0 ;  /* 0x00000010ff027819 */ /* 0x004fe20000011600 */
[----:B------:R-:W-:Y:S01]  /*8c30*/  FMUL.FTZ R6, R6, c[0x0][0x23c] ;  /* 0x00008f0006067a20 */ /* 0x000fe20000410000 */
[----:B------:R-:W-:Y:S02]  /*8c40*/  FMNMX.FTZ R3, R61, R3, !PT ;  /* 0x000000033d037209 */ /* 0x000fe40007810000 */
[----:B------:R-:W-:Y:S01]  /*8c50*/  LOP3.LUT R0, R2, 0xff, RZ, 0xc0, !PT ;  /* 0x000000ff02007812 */ /* 0x000fe200078ec0ff */
[----:B------:R-:W2:Y:S01]  /*8c60*/  MUFU.EX2 R143, R6 ;  /* 0x00000006008f7308 */ /* 0x000ea20000000800 */
[----:B------:R-:W-:-:S02]  /*8c70*/  FSEL R2, R207, RZ, P1 ;  /* 0x000000ffcf027208 */ /* 0x000fc40000800000 */
[----:B------:R-:W-:Y:S01]  /*8c80*/  PRMT R11, R0, 0x5410, R4 ;  /* 0x00005410000b7816 */ /* 0x000fe20000000004 */
[--C-:B------:R-:W-:Y:S01]  /*8c90*/  HSET2.LE.AND R0, R12, R153.reuse, PT ;  /* 0x000000990c007233 */ /* 0x100fe20003803000 */
[----:B------:R-:W-:Y:S01]  /*8ca0*/  FMNMX.FTZ R4, R60, R3, !PT ;  /* 0x000000033c047209 */ /* 0x000fe20007810000 */
[----:B-1----:R-:W-:Y:S01]  /*8cb0*/  FADD.FTZ R5, R69, -R2 ;  /* 0x8000000245057221 */ /* 0x002fe20000010000 */
[----:B----4-:R-:W-:Y:S01]  /*8cc0*/  F2FP.BF16.PACK_AB R2, R58, R57 ;  /* 0x000000393a02723e */ /* 0x010fe200000010ff */
[--C-:B------:R-:W-:Y:S01]  /*8cd0*/  HSET2.LE.AND R3, R10, R153.reuse, PT ;  /* 0x000000990a037233 */ /* 0x100fe20003803000 */
[----:B-----5:R-:W-:Y:S01]  /*8ce0*/  F2FP.BF16.PACK_AB R7, R55, R59 ;  /* 0x0000003b3707723e */ /* 0x020fe200000010ff */
[----:B------:R-:W-:Y:S01]  /*8cf0*/  FMUL.FTZ R5, R5, c[0x0][0x23c] ;  /* 0x00008f0005057a20 */ /* 0x000fe20000410000 */
[----:B------:R-:W-:Y:S02]  /*8d00*/  FMNMX.FTZ R4, R52, R4, !PT ;  /* 0x0000000434047209 */ /* 0x000fe40007810000 */
[----:B------:R-:W-:Y:S01]  /*8d10*/  LOP3.LUT R7, R3, R7, RZ, 0xc0, !PT ;  /* 0x0000000703077212 */ /* 0x000fe200078ec0ff */
[----:B------:R-:W1:Y:S01]  /*8d20*/  MUFU.EX2 R142, R5 ;  /* 0x00000005008e7308 */ /* 0x000e620000000800 */
[----:B------:R-:W-:Y:S01]  /*8d30*/  FMNMX.FTZ R3, R176, R4, !PT ;  /* 0x00000004b0037209 */ /* 0x000fe20007810000 */
[----:B--2---:R-:W-:Y:S01]  /*8d40*/  FMUL.FTZ R80, R80, R143 ;  /* 0x0000008f50507220 */ /* 0x004fe20000410000 */
[----:B------:R-:W-:Y:S01]  /*8d50*/  LOP3.LUT R6, R0, R2, RZ, 0xc0, !PT ;  /* 0x0000000200067212 */ /* 0x000fe200078ec0ff */
[--C-:B------:R-:W-:Y:S01]  /*8d60*/  HSET2.LE.AND R0, R13, R153.reuse, PT ;  /* 0x000000990d007233 */ /* 0x100fe20003803000 */
[----:B------:R-:W-:Y:S01]  /*8d70*/  F2FP.BF16.PACK_AB R2, R16, R49 ;  /* 0x000000311002723e */ /* 0x000fe200000010ff */
[----:B------:R-:W-:Y:S01]  /*8d80*/  FMUL.FTZ R81, R81, R143 ;  /* 0x0000008f51517220 */ /* 0x000fe20000410000 */
[----:B------:R-:W-:Y:S01]  /*8d90*/  FMNMX.FTZ R10, R159, R3, !PT ;  /* 0x000000039f0a7209 */ /* 0x000fe20007810000 */
[----:B------:R-:W-:Y:S01]  /*8da0*/  HSET2.LE.AND R3, R11, R153, PT ;  /* 0x000000990b037233 */ /* 0x000fe20003803000 */
[----:B------:R-:W-:Y:S01]  /*8db0*/  LOP3.LUT R4, R0, R2, RZ, 0xc0, !PT ;  /* 0x0000000200047212 */ /* 0x000fe200078ec0ff */
[-C--:B------:R-:W-:Y:S01]  /*8dc0*/  FMUL.FTZ R96, R96, R143.reuse ;  /* 0x0000008f60607220 */ /* 0x080fe20000410000 */
[----:B------:R-:W-:Y:S01]  /*8dd0*/  FMNMX.FTZ R2, R71, R74, !PT ;  /* 0x0000004a47027209 */ /* 0x000fe20007810000 */
[-C--:B------:R-:W-:Y:S01]  /*8de0*/  FMUL.FTZ R97, R97, R143.reuse ;  /* 0x0000008f61617220 */ /* 0x080fe20000410000 */
[----:B------:R-:W-:Y:S01]  /*8df0*/  FMNMX.FTZ R0, R172, R10, !PT ;  /* 0x0000000aac007209 */ /* 0x000fe20007810000 */
[-C--:B------:R-:W-:Y:S01]  /*8e00*/  FMUL.FTZ R100, R100, R143.reuse ;  /* 0x0000008f64647220 */ /* 0x080fe20000410000 */
[----:B------:R-:W-:Y:S01]  /*8e10*/  FMNMX.FTZ R2, R62, R2, !PT ;  /* 0x000000023e027209 */ /* 0x000fe20007810000 */
[----:B-1----:R-:W-:Y:S01]  /*8e20*/  FMUL.FTZ R82, R82, R142 ;  /* 0x0000008e52527220 */ /* 0x002fe20000410000 */
[----:B------:R-:W-:Y:S01]  /*8e30*/  FMNMX.FTZ R0, R154, R0, !PT ;  /* 0x000000009a007209 */ /* 0x000fe20007810000 */
[----:B------:R-:W-:Y:S01]  /*8e40*/  FMUL.FTZ R83, R83, R142 ;  /* 0x0000008e53537220 */ /* 0x000fe20000410000 */
[----:B------:R-:W-:Y:S01]  /*8e50*/  FMNMX.FTZ R2, R54, R2, !PT ;  /* 0x0000000236027209 */ /* 0x000fe20007810000 */
[----:B------:R-:W-:Y:S01]  /*8e60*/  FMUL.FTZ R98, R98, R142 ;  /* 0x0000008e62627220 */ /* 0x000fe20000410000 */
[----:B------:R-:W-:Y:S01]  /*8e70*/  FMNMX.FTZ R0, R216, R0, !PT ;  /* 0x00000000d8007209 */ /* 0x000fe20007810000 */
        /* <DEDUP_REMOVED lines=8> */
[-C--:B------:R-:W-:Y:S01]  /*8f00*/  FMUL.FTZ R84, R84, R143.reuse ;  /* 0x0000008f54547220 */ /* 0x080fe20000410000 */
        /* <DEDUP_REMOVED lines=10> */
[----:B------:R-:W-:Y:S01]  /*8fb0*/  F2FP.BF16.PACK_AB R5, R47, R56 ;  /* 0x000000382f05723e */ /* 0x000fe200000010ff */
[----:B------:R-:W-:Y:S01]  /*8fc0*/  FMUL.FTZ R114, R114, R142 ;  /* 0x0000008e72727220 */ /* 0x000fe20000410000 */
[----:B------:R-:W-:Y:S01]  /*8fd0*/  FMNMX.FTZ R2, R219, R2, !PT ;  /* 0x00000002db027209 */ /* 0x000fe20007810000 */
[----:B------:R-:W-:Y:S01]  /*8fe0*/  FMUL.FTZ R115, R115, R142 ;  /* 0x0000008e73737220 */ /* 0x000fe20000410000 */
[----:B------:R-:W-:Y:S01]  /*8ff0*/  FMNMX.FTZ R0, R227, R0, !PT ;  /* 0x00000000e3007209 */ /* 0x000fe20007810000 */
[-C--:B------:R-:W-:Y:S01]  /*9000*/  FMUL.FTZ R116, R116, R143.reuse ;  /* 0x0000008f74747220 */ /* 0x080fe20000410000 */
[----:B------:R-:W-:Y:S01]  /*9010*/  FMNMX.FTZ R2, R221, R2, !PT ;  /* 0x00000002dd027209 */ /* 0x000fe20007810000 */
[----:B------:R-:W-:Y:S01]  /*9020*/  FMUL.FTZ R117, R117, R143 ;  /* 0x0000008f75757220 */ /* 0x000fe20000410000 */
[----:B------:R-:W-:Y:S01]  /*9030*/  LOP3.LUT R5, R3, R5, RZ, 0xc0, !PT ;  /* 0x0000000503057212 */ /* 0x000fe200078ec0ff */
        /* <DEDUP_REMOVED lines=16> */
[----:B------:R-:W-:Y:S01]  /*9140*/  HMMA.16816.F32.BF16 R80, R4, R20, R96 ;  /* 0x000000140450723c */ /* 0x000fe20000041860 */
[----:B------:R-:W-:Y:S01]  /*9150*/  FMUL.FTZ R135, R135, R142 ;  /* 0x0000008e87877220 */ /* 0x000fe20000410000 */
[----:B------:R-:W-:-:S06]  /*9160*/  FMNMX.FTZ R2, R229, R2, !PT ;  /* 0x00000002e5027209 */ /* 0x000fcc0007810000 */
[C---:B------:R-:W-:Y:S08]  /*9170*/  HMMA.16816.F32.BF16 R144, R4.reuse, R22, R100 ;  /* 0x000000160490723c */ /* 0x040ff00000041864 */
[C---:B------:R-:W-:Y:S08]  /*9180*/  HMMA.16816.F32.BF16 R160, R4.reuse, R34, R84 ;  /* 0x0000002204a0723c */ /* 0x040ff00000041854 */
[C---:B------:R-:W-:Y:S07]  /*9190*/  HMMA.16816.F32.BF16 R96, R4.reuse, R28, R112 ;  /* 0x0000001c0460723c */ /* 0x040fee0000041870 */
[----:B------:R-:W-:Y:S01]  /*91a0*/  IMAD.WIDE.U32 R112, R249, -0x326172a9, RZ ;  /* 0xcd9e8d57f9707825 */ /* 0x000fe200078e00ff */
[----:B------:R-:W-:Y:S03]  /*91b0*/  HMMA.16816.F32.BF16 R100, R4, R30, R116 ;  /* 0x0000001e0464723c */ /* 0x000fe60000041874 */
[----:B------:R-:W-:Y:S01]  /*91c0*/  IMAD.MOV.U32 R115, RZ, RZ, R243 ;  /* 0x000000ffff737224 */ /* 0x000fe200078e00f3 */
[----:B------:R-:W-:Y:S01]  /*91d0*/  LOP3.LUT R3, R9, UR15, R112, 0x96, !PT ;  /* 0x0000000f09037c12 */ /* 0x000fe2000f8e9670 */
[----:B------:R-:W-:-:S02]  /*91e0*/  IMAD.MOV.U32 R114, RZ, RZ, R56 ;  /* 0x000000ffff727224 */ /* 0x000fc400078e0038 */
[----:B------:R-:W-:Y:S01]  /*91f0*/  IMAD.MOV.U32 R118, RZ, RZ, R16 ;  /* 0x000000ffff767224 */ /* 0x000fe200078e0010 */
[----:B------:R-:W-:Y:S01]  /*9200*/  HMMA.16816.F32.BF16 R128, R4, R24, R128 ;  /* 0x000000180480723c */ /* 0x000fe20000041880 */
[----:B------:R-:W-:Y:S02]  /*9210*/  IMAD.MOV.U32 R117, RZ, RZ, R47 ;  /* 0x000000ffff757224 */ /* 0x000fe400078e002f */
[----:B------:R-:W-:-:S05]  /*9220*/  IMAD.MOV.U32 R47, RZ, RZ, R244 ;  /* 0x000000ffff2f7224 */ /* 0x000fca00078e00f4 */
[----:B------:R-:W-:Y:S01]  /*9230*/  HMMA.16816.F32.BF16 R132, R4, R26, R132 ;  /* 0x0000001a0484723c */ /* 0x000fe20000041884 */
[----:B------:R-:W1:Y:S06]  /*9240*/  SHFL.BFLY PT, R4, R0, 0x2, 0x1f ;  /* 0x0c401f0000047f89 */ /* 0x000e6c00000e0000 */
[----:B------:R-:W-:Y:S02]  /*9250*/  FMNMX.FTZ R5, R230, R2, !PT ;  /* 0x00000002e6057209 */ /* 0x000fe40007810000 */
[----:B------:R-:W-:Y:S02]  /*9260*/  LOP3.LUT R2, R113, R248, RZ, 0x3c, !PT ;  /* 0x000000f871027212 */ /* 0x000fe400078e3cff */
[----:B------:R-:W-:Y:S01]  /*9270*/  LOP3.LUT R6, R241, UR13, R8, 0x96, !PT ;  /* 0x0000000df1067c12 */ /* 0x000fe2000f8e9608 */
[----:B------:R-:W2:Y:S02]  /*9280*/  SHFL.BFLY PT, R7, R5, 0x2, 0x1f ;  /* 0x0c401f0005077f89 */ /* 0x000ea400000e0000 */
[----:B------:R-:W-:-:S02]  /*9290*/  IMAD R116, R2, -0x2daee0ad, RZ ;  /* 0xd2511f5302747824 */ /* 0x000fc400078e02ff */
[----:B------:R-:W-:-:S04]  /*92a0*/  IMAD.WIDE.U32 R2, R3, -0x2daee0ad, RZ ;  /* 0xd2511f5303027825 */ /* 0x000fc800078e00ff */
[----:B------:R-:W-:Y:S01]  /*92b0*/  IMAD.WIDE.U32 R10, R6, -0x2daee0ad, RZ ;  /* 0xd2511f53060a7825 */ /* 0x000fe200078e00ff */
[----:B------:R-:W-:Y:S02]  /*92c0*/  LOP3.LUT R3, R3, UR12, R116, 0x96, !PT ;  /* 0x0000000c03037c12 */ /* 0x000fe4000f8e9674 */
[----:B-1----:R-:W-:Y:S02]  /*92d0*/  FMNMX.FTZ R4, R0, R4, !PT ;  /* 0x0000000400047209 */ /* 0x002fe40007810000 */
[----:B------:R-:W-:Y:S01]  /*92e0*/  LOP3.LUT R0, R11, UR10, R2, 0x96, !PT ;  /* 0x0000000a0b007c12 */ /* 0x000fe2000f8e9602 */
[----:B------:R-:W-:Y:S02]  /*92f0*/  IMAD.WIDE.U32 R2, R3, -0x326172a9, RZ ;  /* 0xcd9e8d5703027825 */ /* 0x000fe400078e00ff */
[----:B------:R-:W1:Y:S02]  /*9300*/  SHFL.BFLY PT, R8, R4, 0x1, 0x1f ;  /* 0x0c201f0004087f89 */ /* 0x000e6400000e0000 */
[----:B------:R-:W-:Y:S01]  /*9310*/  IMAD.WIDE.U32 R42, R0, -0x326172a9, RZ ;  /* 0xcd9e8d57002a7825 */ /* 0x000fe200078e00ff */
[----:B------:R-:W-:-:S02]  /*9320*/  LOP3.LUT R3, R3, UR11, R240, 0x96, !PT ;  /* 0x0000000b03037c12 */ /* 0x000fc4000f8e96f0 */
[----:B--2---:R-:W-:Y:S02]  /*9330*/  FMNMX.FTZ R0, R5, R7, !PT ;  /* 0x0000000705007209 */ /* 0x004fe40007810000 */
[----:B------:R-:W-:Y:S01]  /*9340*/  LOP3.LUT R6, R43, UR9, R2, 0x96, !PT ;  /* 0x000000092b067c12 */ /* 0x000fe2000f8e9602 */
[----:B------:R-:W-:Y:S02]  /*9350*/  IMAD.WIDE.U32 R2, R3, -0x2daee0ad, RZ ;  /* 0xd2511f5303027825 */ /* 0x000fe400078e00ff */
[----:B------:R-:W2:Y:S02]  /*9360*/  SHFL.BFLY PT, R5, R0, 0x1, 0x1f ;  /* 0x0c201f0000057f89 */ /* 0x000ea400000e0000 */
[----:B------:R-:W-:Y:S01]  /*9370*/  IMAD.WIDE.U32 R40, R6, -0x2daee0ad, RZ ;  /* 0xd2511f5306287825 */ /* 0x000fe200078e00ff */
[----:B------:R-:W-:-:S04]  /*9380*/  LOP3.LUT R6, R3, UR8, R10, 0x96, !PT ;  /* 0x0000000803067c12 */ /* 0x000fc8000f8e960a */
[----:B------:R-:W-:Y:S01]  /*9390*/  LOP3.LUT R2, R41, UR6, R2, 0x96, !PT ;  /* 0x0000000629027c12 */ /* 0x000fe2000f8e9602 */
[----:B------:R-:W-:-:S04]  /*93a0*/  IMAD.WIDE.U32 R16, R6, -0x326172a9, RZ ;  /* 0xcd9e8d5706107825 */ /* 0x000fc800078e00ff */
[----:B------:R-:W-:Y:S01]  /*93b0*/  IMAD.WIDE.U32 R2, R2, -0x326172a9, RZ ;  /* 0xcd9e8d5702027825 */ /* 0x000fe200078e00ff */
[----:B-1----:R-:W-:-:S04]  /*93c0*/  FMNMX.FTZ R211, R4, R8, !PT ;  /* 0x0000000804d37209 */ /* 0x002fc80007810000 */
[C---:B------:R-:W-:Y:S01]  /*93d0*/  FSETP.NEU.FTZ.AND P2, PT, R211.reuse, -INF , PT ;  /* 0xff800000d300780b */ /* 0x040fe20003f5d000 */
[----:B------:R-:W-:Y:S01]  /*93e0*/  FMUL.FTZ R4, R211, c[0x0][0x23c] ;  /* 0x00008f00d3047a20 */ /* 0x000fe20000410000 */
[C---:B------:R-:W-:Y:S02]  /*93f0*/  LOP3.LUT R7, R2.reuse, 0xffff, RZ, 0xc0, !PT ;  /* 0x0000ffff02077812 */ /* 0x040fe400078ec0ff */
[----:B------:R-:W-:Y:S02]  /*9400*/  LOP3.LUT R8, R2, 0xff, RZ, 0xc0, !PT ;  /* 0x000000ff02087812 */ /* 0x000fe400078ec0ff */
[----:B------:R-:W-:Y:S02]  /*9410*/  FSEL R12, R4, RZ, P2 ;  /* 0x000000ff040c7208 */ /* 0x000fe40001000000 */
[----:B--2---:R-:W-:Y:S02]  /*9420*/  FMNMX.FTZ R210, R0, R5, !PT ;  /* 0x0000000500d27209 */ /* 0x004fe40007810000 */
[----:B------:R-:W-:Y:S01]  /*9430*/  SHF.R.U32.HI R4, RZ, 0x10, R2 ;  /* 0x00000010ff047819 */ /* 0x000fe20000011602 */
[----:B------:R-:W-:Y:S01]  /*9440*/  FFMA.FTZ R0, R68, c[0x0][0x23c], -R12 ;  /* 0x00008f0044007a23 */ /* 0x000fe2000001080c */
[----:B------:R-:W-:-:S02]  /*9450*/  SHF.R.U32.HI R7, RZ, 0x8, R7 ;  /* 0x00000008ff077819 */ /* 0x000fc40000011607 */
[----:B------:R-:W-:Y:S01]  /*9460*/  LOP3.LUT R4, R4, 0xff, RZ, 0xc0, !PT ;  /* 0x000000ff04047812 */ /* 0x000fe200078ec0ff */
[----:B------:R1:W-:Y:S01]  /*9470*/  MUFU.EX2 R46, R0 ;  /* 0x00000000002e7308 */ /* 0x0003e20000000800 */
[----:B------:R-:W-:Y:S02]  /*9480*/  PRMT R8, R8, 0x5410, R7 ;  /* 0x0000541008087816 */ /* 0x000fe40000000007 */
[----:B------:R-:W-:Y:S02]  /*9490*/  FSETP.NEU.FTZ.AND P1, PT, R210, -INF , PT ;  /* 0xff800000d200780b */ /* 0x000fe40003f3d000 */
[----:B-1----:R-:W-:Y:S01]  /*94a0*/  SHF.R.U32.HI R0, RZ, 0x18, R2 ;  /* 0x00000018ff007819 */ /* 0x002fe20000011602 */
[----:B------:R-:W-:-:S03]  /*94b0*/  FFMA.FTZ R2, R61, c[0x0][0x23c], -R12 ;  /* 0x00008f003d027a23 */ /* 0x000fc6000001080c */
[----:B------:R-:W-:Y:S01]  /*94c0*/  PRMT R7, R4, 0x5410, R0 ;  /* 0x0000541004077816 */ /* 0x000fe20000000000 */
[----:B------:R1:W-:Y:S01]  /*94d0*/  MUFU.EX2 R250, R2 ;  /* 0x0000000200fa7308 */ /* 0x0003e20000000800 */
[----:B------:R-:W-:Y:S01]  /*94e0*/  LOP3.LUT R0, R3, UR17, R16, 0x96, !PT ;  /* 0x0000001103007c12 */ /* 0x000fe2000f8e9610 */
[----:B------:R-:W-:-:S06]  /*94f0*/  FFMA.FTZ R3, R60, c[0x0][0x23c], -R12 ;  /* 0x00008f003c037a23 */ /* 0x000fcc000001080c */
[----:B------:R2:W-:Y:S01]  /*9500*/  MUFU.EX2 R251, R3 ;  /* 0x0000000300fb7308 */ /* 0x0005e20000000800 */
[----:B-1----:R-:W-:-:S05]  /*9510*/  FMUL.FTZ R2, R210, c[0x0][0x23c] ;  /* 0x00008f00d2027a20 */ /* 0x002fca0000410000 */
[----:B------:R-:W-:Y:S02]  /*9520*/  FSEL R13, R2, RZ, P1 ;  /* 0x000000ff020d7208 */ /* 0x000fe40000800000 */
[----:B------:R-:W-:Y:S01]  /*9530*/  LOP3.LUT R2, R0, 0xffff, RZ, 0xc0, !PT ;  /* 0x0000ffff00027812 */ /* 0x000fe200078ec0ff */
[----:B--2---:R-:W-:Y:S02]  /*9540*/  FFMA.FTZ R3, R52, c[0x0][0x23c], -R12 ;  /* 0x00008f0034037a23 */ /* 0x004fe4000001080c */
[----:B------:R-:W-:Y:S02]  /*9550*/  FFMA.FTZ R4, R74, c[0x0][0x23c], -R13 ;  /* 0x00008f004a047a23 */ /* 0x000fe4000001080d */
[----:B------:R1:W2:Y:S08]  /*9560*/  MUFU.EX2 R252, R3 ;  /* 0x0000000300fc7308 */ /* 0x0002b00000000800 */
[----:B------:R3:W-:Y:S01]  /*9570*/  MUFU.EX2 R247, R4 ;  /* 0x0000000400f77308 */ /* 0x0007e20000000800 */
[----:B-1----:R-:W-:-:S02]  /*9580*/  SHF.R.U32.HI R3, RZ, 0x8, R2 ;  /* 0x00000008ff037819 */ /* 0x002fc40000011602 */
[----:B------:R-:W-:-:S04]  /*9590*/  LOP3.LUT R2, R0, 0xff, RZ, 0xc0, !PT ;  /* 0x000000ff00027812 */ /* 0x000fc800078ec0ff */
[----:B---3--:R-:W-:Y:S01]  /*95a0*/  PRMT R4, R2, 0x5410, R3 ;  /* 0x0000541002047816 */ /* 0x008fe20000000003 */
        /* <DEDUP_REMOVED lines=11> */
[----:B------:R-:W-:Y:S02]  /*9660*/  IMAD.MOV.U32 R72, RZ, RZ, R57 ;  /* 0x000000ffff487224 */ /* 0x000fe400078e0039 */
[----:B------:R-:W-:Y:S02]  /*9670*/  IMAD.MOV.U32 R57, RZ, RZ, R246 ;  /* 0x000000ffff397224 */ /* 0x000fe400078e00f6 */
[----:B------:R4:W5:Y:S02]  /*9680*/  MUFU.EX2 R246, R0 ;  /* 0x0000000000f67308 */ /* 0x0009640000000800 */
[----:B------:R-:W-:Y:S01]  /*9690*/  IMAD.MOV.U32 R119, RZ, RZ, R57 ;  /* 0x000000ffff777224 */ /* 0x000fe200078e0039 */
[----:B-1----:R-:W-:-:S05]  /*96a0*/  FSEL R3, R210, RZ, P1 ;  /* 0x000000ffd2037208 */ /* 0x002fca0000800000 */
[----:B------:R-:W-:-:S04]  /*96b0*/  FADD.FTZ R3, R71, -R3 ;  /* 0x8000000347037221 */ /* 0x000fc80000010000 */
[----:B------:R-:W-:Y:S01]  /*96c0*/  FMUL.FTZ R3, R3, c[0x0][0x23c] ;  /* 0x00008f0003037a20 */ /* 0x000fe20000410000 */
[--C-:B----4-:R-:W-:Y:S01]  /*96d0*/  HSET2.LE.AND R0, R8, R153.reuse, PT ;  /* 0x0000009908007233 */ /* 0x110fe20003803000 */
[----:B------:R-:W-:Y:S01]  /*96e0*/  FMUL.FTZ R8, R2, c[0x0][0x23c] ;  /* 0x00008f0002087a20 */ /* 0x000fe20000410000 */
[----:B--2---:R-:W-:Y:S01]  /*96f0*/  F2FP.BF16.PACK_AB R2, R252, R251 ;  /* 0x000000fbfc02723e */ /* 0x004fe200000010ff */
[----:B------:R-:W1:Y:S03]  /*9700*/  MUFU.EX2 R74, R3 ;  /* 0x00000003004a7308 */ /* 0x000e660000000800 */
[----:B------:R-:W-:Y:S01]  /*9710*/  LOP3.LUT R6, R0, R2, RZ, 0xc0, !PT ;  /* 0x0000000200067212 */ /* 0x000fe200078ec0ff */
[----:B------:R-:W-:Y:S01]  /*9720*/  HSET2.LE.AND R0, R7, R153, PT ;  /* 0x0000009907007233 */ /* 0x000fe20003803000 */
[----:B---3--:R-:W-:-:S03]  /*9730*/  F2FP.BF16.PACK_AB R2, R248, R249 ;  /* 0x000000f9f802723e */ /* 0x008fc600000010ff */
[----:B------:R-:W2:Y:S01]  /*9740*/  MUFU.EX2 R140, R8 ;  /* 0x00000008008c7308 */ /* 0x000ea20000000800 */
[----:B------:R-:W-:Y:S01]  /*9750*/  LOP3.LUT R7, R0, R2, RZ, 0xc0, !PT ;  /* 0x0000000200077212 */ /* 0x000fe200078ec0ff */
[----:B------:R-:W-:Y:S01]  /*9760*/  HSET2.LE.AND R0, R4, R153, PT ;  /* 0x0000009904007233 */ /* 0x000fe20003803000 */
[----:B------:R-:W-:-:S04]  /*9770*/  F2FP.BF16.PACK_AB R2, R250, R46 ;  /* 0x0000002efa02723e */ /* 0x000fc800000010ff */
[----:B------:R-:W-:Y:S01]  /*9780*/  LOP3.LUT R4, R0, R2, RZ, 0xc0, !PT ;  /* 0x0000000200047212 */ /* 0x000fe200078ec0ff */
[----:B------:R-:W-:Y:S01]  /*9790*/  HSET2.LE.AND R0, R5, R153, PT ;  /* 0x0000009905007233 */ /* 0x000fe20003803000 */
[----:B-----5:R-:W-:Y:S01]  /*97a0*/  F2FP.BF16.PACK_AB R2, R246, R247 ;  /* 0x000000f7f602723e */ /* 0x020fe200000010ff */
[-C--:B-1----:R-:W-:Y:S02]  /*97b0*/  FMUL.FTZ R90, R90, R74.reuse ;  /* 0x0000004a5a5a7220 */ /* 0x082fe40000410000 */
[----:B------:R-:W-:Y:S01]  /*97c0*/  FMUL.FTZ R91, R91, R74 ;  /* 0x0000004a5b5b7220 */ /* 0x000fe20000410000 */
[----:B------:R-:W-:Y:S01]  /*97d0*/  LOP3.LUT R5, R0, R2, RZ, 0xc0, !PT ;  /* 0x0000000200057212 */ /* 0x000fe200078ec0ff */
[----:B------:R-:W-:Y:S01]  /*97e0*/  FFMA.FTZ R0, R156, c[0x0][0x23c], -R14 ;  /* 0x00008f009c007a23 */ /* 0x000fe2000001080e */
[----:B------:R-:W-:Y:S01]  /*97f0*/  LOP3.LUT R2, R19, UR7, R36, 0x96, !PT ;  /* 0x0000000713027c12 */ /* 0x000fe2000f8e9624 */
[-C--:B--2---:R-:W-:Y:S02]  /*9800*/  FMUL.FTZ R88, R88, R140.reuse ;  /* 0x0000008c58587220 */ /* 0x084fe40000410000 */
[----:B------:R1:W-:Y:S01]  /*9810*/  MUFU.EX2 R243, R0 ;  /* 0x0000000000f37308 */ /* 0x0003e20000000800 */
[----:B------:R-:W-:-:S02]  /*9820*/  FMUL.FTZ R89, R89, R140 ;  /* 0x0000008c59597220 */ /* 0x000fc40000410000 */
[----:B------:R-:W-:-:S04]  /*9830*/  IMAD.WIDE.U32 R2, R2, -0x2daee0ad, RZ ;  /* 0xd2511f5302027825 */ /* 0x000fc800078e00ff */
[-C--:B------:R-:W-:Y:S01]  /*9840*/  FMUL.FTZ R108, R108, R140.reuse ;  /* 0x0000008c6c6c7220 */ /* 0x080fe20000410000 */
[----:B------:R-:W-:Y:S01]  /*9850*/  LOP3.LUT R10, R2, 0xff, RZ, 0xc0, !PT ;  /* 0x000000ff020a7812 */ /* 0x000fe200078ec0ff */
[----:B------:R-:W-:Y:S01]  /*9860*/  FMUL.FTZ R109, R109, R140 ;  /* 0x0000008c6d6d7220 */ /* 0x000fe20000410000 */
[--C-:B------:R-:W-:Y:S01]  /*9870*/  SHF.R.U32.HI R9, RZ, 0x10, R2.reuse ;  /* 0x00000010ff097819 */ /* 0x100fe20000011602 */
[-C--:B------:R-:W-:Y:S01]  /*9880*/  FMUL.FTZ R110, R110, R74.reuse ;  /* 0x0000004a6e6e7220 */ /* 0x080fe20000410000 */
[----:B------:R-:W-:Y:S01]  /*9890*/  SHF.R.U32.HI R11, RZ, 0x18, R2 ;  /* 0x00000018ff0b7819 */ /* 0x000fe20000011602 */
[----:B------:R-:W-:Y:S01]  /*98a0*/  FMUL.FTZ R111, R111, R74 ;  /* 0x0000004a6f6f7220 */ /* 0x000fe20000410000 */
[----:B------:R-:W-:Y:S01]  /*98b0*/  HMMA.16816.F32.BF16 R64, R4, R34, R88 ;  /* 0x000000220440723c */ /* 0x000fe20000041858 */
[----:B------:R-:W-:Y:S02]  /*98c0*/  FMUL.FTZ R120, R120, R140 ;  /* 0x0000008c78787220 */ /* 0x000fe40000410000 */
[----:B-1----:R-:W-:-:S02]  /*98d0*/  FFMA.FTZ R0, R151, c[0x0][0x23c], -R14 ;  /* 0x00008f0097007a23 */ /* 0x002fc4000001080e */
[----:B------:R-:W-:Y:S02]  /*98e0*/  FMUL.FTZ R121, R121, R140 ;  /* 0x0000008c79797220 */ /* 0x000fe40000410000 */
[----:B------:R1:W-:Y:S01]  /*98f0*/  MUFU.EX2 R244, R0 ;  /* 0x0000000000f47308 */ /* 0x0003e20000000800 */
[-C--:B------:R-:W-:Y:S01]  /*9900*/  FMUL.FTZ R122, R122, R74.reuse ;  /* 0x0000004a7a7a7220 */ /* 0x080fe20000410000 */
[C---:B------:R-:W-:Y:S01]  /*9910*/  HMMA.16816.F32.BF16 R108, R4.reuse, R28, R108 ;  /* 0x0000001c046c723c */ /* 0x040fe2000004186c */
[----:B------:R-:W-:Y:S02]  /*9920*/  FMUL.FTZ R123, R123, R74 ;  /* 0x0000004a7b7b7220 */ /* 0x000fe40000410000 */
[-C--:B------:R-:W-:Y:S02]  /*9930*/  FMUL.FTZ R76, R76, R140.reuse ;  /* 0x0000008c4c4c7220 */ /* 0x080fe40000410000 */
[----:B------:R-:W-:Y:S02]  /*9940*/  FMUL.FTZ R77, R77, R140 ;  /* 0x0000008c4d4d7220 */ /* 0x000fe40000410000 */
[-C--:B------:R-:W-:Y:S01]  /*9950*/  FMUL.FTZ R78, R78, R74.reuse ;  /* 0x0000004a4e4e7220 */ /* 0x080fe20000410000 */
[----:B------:R-:W-:Y:S01]  /*9960*/  HMMA.16816.F32.BF16 R120, R4, R30, R120 ;  /* 0x0000001e0478723c */ /* 0x000fe20000041878 */
[----:B------:R-:W-:Y:S01]  /*9970*/  FMUL.FTZ R79, R79, R74 ;  /* 0x0000004a4f4f7220 */ /* 0x000fe20000410000 */
[----:B------:R-:W2:Y:S01]  /*9980*/  LDSM.16.MT88.4 R28, [R185+0x6800] ;  /* 0x00680000b91c783b */ /* 0x000ea20000004200 */
[----:B------:R-:W-:-:S02]  /*9990*/  FMUL.FTZ R92, R92, R140 ;  /* 0x0000008c5c5c7220 */ /* 0x000fc40000410000 */
[----:B------:R-:W-:Y:S02]  /*99a0*/  FMUL.FTZ R93, R93, R140 ;  /* 0x0000008c5d5d7220 */ /* 0x000fe40000410000 */
[----:B-1----:R-:W-:Y:S01]  /*99b0*/  FFMA.FTZ R0, R148, c[0x0][0x23c], -R14 ;  /* 0x00008f0094007a23 */ /* 0x002fe2000001080e */
[----:B------:R-:W-:Y:S01]  /*99c0*/  HMMA.16816.F32.BF16 R84, R4, R32, R76 ;  /* 0x000000200454723c */ /* 0x000fe2000004184c */
[-C--:B------:R-:W-:Y:S01]  /*99d0*/  FMUL.FTZ R94, R94, R74.reuse ;  /* 0x0000004a5e5e7220 */ /* 0x080fe20000410000 */
[----:B------:R-:W-:Y:S01]  /*99e0*/  LDSM.16.MT88.4 R32, [R186+0x6800] ;  /* 0x00680000ba20783b */ /* 0x000fe20000004200 */
[----:B------:R1:W-:Y:S01]  /*99f0*/  MUFU.EX2 R245, R0 ;  /* 0x0000000000f57308 */ /* 0x0003e20000000800 */
[----:B------:R-:W-:Y:S02]  /*9a00*/  FMUL.FTZ R95, R95, R74 ;  /* 0x0000004a5f5f7220 */ /* 0x000fe40000410000 */
[-C--:B------:R-:W-:Y:S02]  /*9a10*/  FMUL.FTZ R104, R104, R140.reuse ;  /* 0x0000008c68687220 */ /* 0x080fe40000410000 */
[----:B------:R-:W-:-:S02]  /*9a20*/  FMUL.FTZ R105, R105, R140 ;  /* 0x0000008c69697220 */ /* 0x000fc40000410000 */
[-C--:B------:R-:W-:Y:S01]  /*9a30*/  FMUL.FTZ R106, R106, R74.reuse ;  /* 0x0000004a6a6a7220 */ /* 0x080fe20000410000 */
[----:B------:R-:W-:Y:S01]  /*9a40*/  HMMA.16816.F32.BF16 R60, R4, R20, R92 ;  /* 0x00000014043c723c */ /* 0x000fe2000004185c */
[----:B------:R-:W-:Y:S02]  /*9a50*/  FMUL.FTZ R107, R107, R74 ;  /* 0x0000004a6b6b7220 */ /* 0x000fe40000410000 */
[-C--:B------:R-:W-:Y:S02]  /*9a60*/  FMUL.FTZ R124, R124, R140.reuse ;  /* 0x0000008c7c7c7220 */ /* 0x080fe40000410000 */
[----:B------:R-:W-:Y:S02]  /*9a70*/  FMUL.FTZ R125, R125, R140 ;  /* 0x0000008c7d7d7220 */ /* 0x000fe40000410000 */
[----:B------:R-:W-:Y:S02]  /*9a80*/  FMUL.FTZ R126, R126, R74 ;  /* 0x0000004a7e7e7220 */ /* 0x000fe40000410000 */
[----:B-1----:R-:W-:-:S02]  /*9a90*/  FFMA.FTZ R0, R149, c[0x0][0x23c], -R14 ;  /* 0x00008f0095007a23 */ /* 0x002fc4000001080e */
[----:B------:R-:W-:Y:S02]  /*9aa0*/  FMUL.FTZ R127, R127, R74 ;  /* 0x0000004a7f7f7220 */ /* 0x000fe40000410000 */
[----:B------:R1:W-:Y:S01]  /*9ab0*/  MUFU.EX2 R239, R0 ;  /* 0x0000000000ef7308 */ /* 0x0003e20000000800 */
[-C--:B------:R-:W-:Y:S02]  /*9ac0*/  FMUL.FTZ R136, R136, R140.reuse ;  /* 0x0000008c88887220 */ /* 0x080fe40000410000 */
[----:B------:R-:W-:Y:S02]  /*9ad0*/  FMUL.FTZ R137, R137, R140 ;  /* 0x0000008c89897220 */ /* 0x000fe40000410000 */
[-C--:B------:R-:W-:Y:S02]  /*9ae0*/  FMUL.FTZ R138, R138, R74.reuse ;  /* 0x0000004a8a8a7220 */ /* 0x080fe40000410000 */
[----:B------:R-:W-:Y:S02]  /*9af0*/  FMUL.FTZ R139, R139, R74 ;  /* 0x0000004a8b8b7220 */ /* 0x000fe40000410000 */
[----:B------:R-:W-:-:S02]  /*9b00*/  FFMA.FTZ R8, R150, c[0x0][0x23c], -R15 ;  /* 0x00008f0096087a23 */ /* 0x000fc4000001080f */
[----:B------:R-:W-:Y:S02]  /*9b10*/  IMAD.MOV.U32 R91, RZ, RZ, R59 ;  /* 0x000000ffff5b7224 */ /* 0x000fe400078e003b */
[----:B------:R-:W-:Y:S01]  /*9b20*/  IMAD.MOV.U32 R90, RZ, RZ, R58 ;  /* 0x000000ffff5a7224 */ /* 0x000fe200078e003a */
[----:B------:R3:W-:Y:S01]  /*9b30*/  MUFU.EX2 R238, R8 ;  /* 0x0000000800ee7308 */ /* 0x0007e20000000800 */
[----:B------:R-:W-:Y:S01]  /*9b40*/  IMAD.MOV.U32 R89, RZ, RZ, R55 ;  /* 0x000000ffff597224 */ /* 0x000fe200078e0037 */
[----:B-1----:R-:W-:Y:S01]  /*9b50*/  LOP3.LUT R0, R3, UR16, R38, 0x96, !PT ;  /* 0x0000001003007c12 */ /* 0x002fe2000f8e9626 */
[C---:B------:R-:W-:Y:S01]  /*9b60*/  HMMA.16816.F32.BF16 R52, R4.reuse, R22, R104 ;  /* 0x000000160434723c */ /* 0x040fe20000041868 */
[----:B------:R-:W-:Y:S01]  /*9b70*/  LOP3.LUT R3, R2, 0xffff, RZ, 0xc0, !PT ;  /* 0x0000ffff02037812 */ /* 0x000fe200078ec0ff */
[----:B------:R-:W-:Y:S01]  /*9b80*/  FFMA.FTZ R2, R152, c[0x0][0x23c], -R15 ;  /* 0x00008f0098027a23 */ /* 0x000fe2000001080f */
[----:B------:R-:W-:Y:S03]  /*9b90*/  LDSM.16.MT88.4 R36, [R187+0x6800] ;  /* 0x00680000bb24783b */ /* 0x000fe60000004200 */
[----:B------:R1:W4:Y:S02]  /*9ba0*/  MUFU.EX2 R237, R2 ;  /* 0x0000000200ed7308 */ /* 0x0003240000000800 */
[----:B------:R-:W-:Y:S01]  /*9bb0*/  HMMA.16816.F32.BF16 R56, R4, R24, R124 ;  /* 0x000000180438723c */ /* 0x000fe2000004187c */
[----:B---3--:R-:W-:-:S02]  /*9bc0*/  SHF.R.U32.HI R8, RZ, 0x8, R3 ;  /* 0x00000008ff087819 */ /* 0x008fc40000011603 */
[----:B------:R-:W-:-:S05]  /*9bd0*/  LOP3.LUT R3, R9, 0xff, RZ, 0xc0, !PT ;  /* 0x000000ff09037812 */ /* 0x000fca00078ec0ff */
[----:B------:R-:W-:Y:S01]  /*9be0*/  HMMA.16816.F32.BF16 R136, R4, R26, R136 ;  /* 0x0000001a0488723c */ /* 0x000fe20000041888 */
[----:B------:R-:W-:Y:S01]  /*9bf0*/  PRMT R10, R10, 0x5410, R8 ;  /* 0x000054100a0a7816 */ /* 0x000fe20000000008 */
[----:B------:R-:W3:Y:S01]  /*9c00*/  LDSM.16.MT88.4 R24, [R188+0x6800] ;  /* 0x00680000bc18783b */ /* 0x000ee20000004200 */
[----:B------:R-:W-:Y:S02]  /*9c10*/  PRMT R9, R3, 0x5410, R11 ;  /* 0x0000541003097816 */ /* 0x000fe4000000000b */
[C---:B------:R-:W-:Y:S01]  /*9c20*/  LOP3.LUT R3, R0.reuse, 0xffff, RZ, 0xc0, !PT ;  /* 0x0000ffff00037812 */ /* 0x040fe200078ec0ff */
[--C-:B-1----:R-:W-:Y:S01]  /*9c30*/  FFMA.FTZ R2, R157, c[0x0][0x23c], -R15.reuse ;  /* 0x00008f009d027a23 */ /* 0x102fe2000001080f */
[----:B------:R-:W-:Y:S01]  /*9c40*/  LOP3.LUT R8, R0, 0xff, RZ, 0xc0, !PT ;  /* 0x000000ff00087812 */ /* 0x000fe200078ec0ff */
[----:B------:R-:W-:Y:S01]  /*9c50*/  FFMA.FTZ R4, R158, c[0x0][0x23c], -R15 ;  /* 0x00008f009e047a23 */ /* 0x000fe2000001080f */
[----:B------:R-:W-:Y:S01]  /*9c60*/  SHF.R.U32.HI R6, RZ, 0x18, R0 ;  /* 0x00000018ff067819 */ /* 0x000fe20000011600 */
[----:B------:R1:W-:Y:S01]  /*9c70*/  MUFU.EX2 R236, R2 ;  /* 0x0000000200ec7308 */ /* 0x0003e20000000800 */
[----:B------:R-:W-:Y:S01]  /*9c80*/  SHF.R.U32.HI R5, RZ, 0x8, R3 ;  /* 0x00000008ff057819 */ /* 0x000fe20000011603 */
[----:B------:R-:W-:Y:S01]  /*9c90*/  HSET2.LE.AND R3, R9, R153, PT ;  /* 0x0000009909037233 */ /* 0x000fe20003803000 */
[----:B----4-:R-:W-:-:S02]  /*9ca0*/  F2FP.BF16.PACK_AB R7, R237, R238 ;  /* 0x000000eeed07723e */ /* 0x010fc400000010ff */
[----:B------:R-:W-:Y:S02]  /*9cb0*/  PRMT R5, R8, 0x5410, R5 ;  /* 0x0000541008057816 */ /* 0x000fe40000000005 */
[----:B------:R-:W-:Y:S01]  /*9cc0*/  LOP3.LUT R7, R3, R7, RZ, 0xc0, !PT ;  /* 0x0000000703077212 */ /* 0x000fe200078ec0ff */
[----:B------:R4:W5:Y:S01]  /*9cd0*/  MUFU.EX2 R235, R4 ;  /* 0x0000000400eb7308 */ /* 0x0009620000000800 */
[----:B-1----:R-:W-:Y:S01]  /*9ce0*/  SHF.R.U32.HI R2, RZ, 0x10, R0 ;  /* 0x00000010ff027819 */ /* 0x002fe20000011600 */
[----:B------:R-:W-:-:S03]  /*9cf0*/  HSET2.LE.AND R0, R10, R153, PT ;  /* 0x000000990a007233 */ /* 0x000fc60003803000 */
[----:B----4-:R-:W-:Y:S02]  /*9d00*/  LOP3.LUT R4, R2, 0xff, RZ, 0xc0, !PT ;  /* 0x000000ff02047812 */ /* 0x010fe400078ec0ff */
[----:B------:R-:W-:Y:S02]  /*9d10*/  F2FP.BF16.PACK_AB R2, R239, R245 ;  /* 0x000000f5ef02723e */ /* 0x000fe400000010ff */
[----:B------:R-:W-:Y:S02]  /*9d20*/  PRMT R4, R4, 0x5410, R6 ;  /* 0x0000541004047816 */ /* 0x000fe40000000006 */
[----:B------:R-:W-:Y:S01]  /*9d30*/  LOP3.LUT R6, R0, R2, RZ, 0xc0, !PT ;  /* 0x0000000200067212 */ /* 0x000fe200078ec0ff */
[--C-:B------:R-:W-:Y:S01]  /*9d40*/  HSET2.LE.AND R0, R5, R153.reuse, PT ;  /* 0x0000009905007233 */ /* 0x100fe20003803000 */
[----:B------:R-:W-:Y:S01]  /*9d50*/  F2FP.BF16.PACK_AB R2, R244, R243 ;  /* 0x000000f3f402723e */ /* 0x000fe200000010ff */
[----:B------:R-:W-:Y:S01]  /*9d60*/  HSET2.LE.AND R3, R4, R153, PT ;  /* 0x0000009904037233 */ /* 0x000fe20003803000 */
[----:B-----5:R-:W-:-:S02]  /*9d70*/  F2FP.BF16.PACK_AB R5, R235, R236 ;  /* 0x000000eceb05723e */ /* 0x020fc400000010ff */
[----:B------:R-:W-:Y:S02]  /*9d80*/  LOP3.LUT R4, R0, R2, RZ, 0xc0, !PT ;  /* 0x0000000200047212 */ /* 0x000fe400078ec0ff */
[----:B------:R-:W-:Y:S01]  /*9d90*/  LOP3.LUT R5, R3, R5, RZ, 0xc0, !PT ;  /* 0x0000000503057212 */ /* 0x000fe200078ec0ff */
[----:B------:R-:W-:Y:S01]  /*9da0*/  FFMA.FTZ R3, R176, c[0x0][0x23c], -R12 ;  /* 0x00008f00b0037a23 */ /* 0x000fe2000001080c */
[----:B------:R-:W-:Y:S02]  /*9db0*/  LOP3.LUT R2, R17, UR7, R42, 0x96, !PT ;  /* 0x0000000711027c12 */ /* 0x000fe4000f8e962a */
[----:B------:R-:W-:Y:S01]  /*9dc0*/  IADD3 R0, R73, 0x1, RZ ;  /* 0x0000000149007810 */ /* 0x000fe20007ffe0ff */
[----:B------:R1:W-:Y:S02]  /*9dd0*/  MUFU.EX2 R233, R3 ;  /* 0x0000000300e97308 */ /* 0x0003e40000000800 */
[----:B--2---:R-:W-:Y:S01]  /*9de0*/  HMMA.16816.F32.BF16 R68, R4, R28, R164 ;  /* 0x0000001c0444723c */ /* 0x004fe200000418a4 */
[----:B------:R-:W-:Y:S01]  /*9df0*/  LOP3.LUT R9, R141, UR25, R0, 0x96, !PT ;  /* 0x000000198d097c12 */ /* 0x000fe2000f8e9600 */
[----:B------:R-:W-:-:S04]  /*9e00*/  FFMA.FTZ R0, R159, c[0x0][0x23c], -R12 ;  /* 0x00008f009f007a23 */ /* 0x000fc8000001080c */
[----:B------:R2:W4:Y:S01]  /*9e10*/  MUFU.EX2 R176, R0 ;  /* 0x0000000000b07308 */ /* 0x0005220000000800 */
[----:B------:R-:W-:Y:S01]  /*9e20*/  IMAD.WIDE.U32 R18, R9, -0x326172a9, RZ ;  /* 0xcd9e8d5709127825 */ /* 0x000fe200078e00ff */
[----:B------:R-:W-:Y:S03]  /*9e30*/  HMMA.16816.F32.BF16 R76, R4, R30, R160 ;  /* 0x0000001e044c723c */ /* 0x000fe600000418a0 */
[----:B-1----:R-:W-:-:S05]  /*9e40*/  IMAD.WIDE.U32 R2, R2, -0x2daee0ad, RZ ;  /* 0xd2511f5302027825 */ /* 0x002fca00078e00ff */
[----:B---3--:R-:W-:Y:S01]  /*9e50*/  HMMA.16816.F32.BF16 R80, R4, R24, R80 ;  /* 0x000000180450723c */ /* 0x008fe20000041850 */
[C---:B------:R-:W-:Y:S02]  /*9e60*/  LOP3.LUT R8, R2.reuse, 0xffff, RZ, 0xc0, !PT ;  /* 0x0000ffff02087812 */ /* 0x040fe400078ec0ff */
[----:B------:R-:W-:Y:S02]  /*9e70*/  LOP3.LUT R10, R2, 0xff, RZ, 0xc0, !PT ;  /* 0x000000ff020a7812 */ /* 0x000fe400078ec0ff */
[----:B------:R-:W-:-:S03]  /*9e80*/  SHF.R.U32.HI R11, RZ, 0x10, R2 ;  /* 0x00000010ff0b7819 */ /* 0x000fc60000011602 */
[C---:B------:R-:W-:Y:S01]  /*9e90*/  HMMA.16816.F32.BF16 R92, R4.reuse, R26, R144 ;  /* 0x0000001a045c723c */ /* 0x040fe20000041890 */
[----:B------:R-:W-:Y:S01]  /*9ea0*/  SHF.R.U32.HI R16, RZ, 0x18, R2 ;  /* 0x00000018ff107819 */ /* 0x000fe20000011602 */
[----:B------:R-:W-:Y:S01]  /*9eb0*/  FFMA.FTZ R2, R154, c[0x0][0x23c], -R12 ;  /* 0x00008f009a027a23 */ /* 0x000fe2000001080c */
[----:B--2---:R-:W-:Y:S01]  /*9ec0*/  LOP3.LUT R0, R3, UR16, R40, 0x96, !PT ;  /* 0x0000001003007c12 */ /* 0x004fe2000f8e9628 */
[----:B------:R-:W-:Y:S01]  /*9ed0*/  FFMA.FTZ R3, R172, c[0x0][0x23c], -R12 ;  /* 0x00008f00ac037a23 */ /* 0x000fe2000001080c */
[----:B------:R-:W-:Y:S01]  /*9ee0*/  SHF.R.U32.HI R8, RZ, 0x8, R8 ;  /* 0x00000008ff087819 */ /* 0x000fe20000011608 */
[----:B------:R1:W-:Y:S01]  /*9ef0*/  MUFU.EX2 R166, R2 ;  /* 0x0000000200a67308 */ /* 0x0003e20000000800 */
[----:B------:R-:W-:Y:S01]  /*9f00*/  IMAD.MOV.U32 R172, RZ, RZ, R89 ;  /* 0x000000ffffac7224 */ /* 0x000fe200078e0059 */
[----:B------:R-:W-:Y:S01]  /*9f10*/  HMMA.16816.F32.BF16 R96, R4, R32, R96 ;  /* 0x000000200460723c */ /* 0x000fe20000041860 */
[----:B------:R-:W-:-:S05]  /*9f20*/  PRMT R10, R10, 0x5410, R8 ;  /* 0x000054100a0a7816 */ /* 0x000fca0000000008 */
[----:B------:R2:W-:Y:S02]  /*9f30*/  MUFU.EX2 R167, R3 ;  /* 0x0000000300a77308 */ /* 0x0005e40000000800 */
[----:B------:R-:W-:Y:S01]  /*9f40*/  HMMA.16816.F32.BF16 R100, R4, R34, R100 ;  /* 0x000000220464723c */ /* 0x000fe20000041864 */
[----:B-1----:R-:W-:Y:S02]  /*9f50*/  FFMA.FTZ R2, R177, c[0x0][0x23c], -R13 ;  /* 0x00008f00b1027a23 */ /* 0x002fe4000001080d */
[----:B------:R-:W-:-:S05]  /*9f60*/  IMAD.MOV.U32 R177, RZ, RZ, R90 ;  /* 0x000000ffffb17224 */ /* 0x000fca00078e005a */
[----:B------:R-:W-:Y:S01]  /*9f70*/  HMMA.16816.F32.BF16 R104, R4, R36, R128 ;  /* 0x000000240468723c */ /* 0x000fe20000041880 */
[----:B------:R1:W-:Y:S01]  /*9f80*/  MUFU.EX2 R164, R2 ;  /* 0x0000000200a47308 */ /* 0x0003e20000000800 */
[----:B--2---:R-:W-:Y:S01]  /*9f90*/  LOP3.LUT R3, R19, UR15, R234, 0x96, !PT ;  /* 0x0000000f13037c12 */ /* 0x004fe2000f8e96ea */
[----:B------:R-:W-:-:S05]  /*9fa0*/  IMAD.MOV.U32 R234, RZ, RZ, R91 ;  /* 0x000000ffffea7224 */ /* 0x000fca00078e005b */
[----:B------:R-:W-:Y:S01]  /*9fb0*/  HMMA.16816.F32.BF16 R88, R4, R38, R132 ;  /* 0x000000260458723c */ /* 0x000fe20000041884 */
[----:B------:R-:W-:Y:S01]  /*9fc0*/  IMAD.WIDE.U32 R8, R3, -0x2daee0ad, RZ ;  /* 0xd2511f5303087825 */ /* 0x000fe200078e00ff */
[----:B------:R-:W-:-:S05]  /*9fd0*/  LOP3.LUT R3, R0, 0xffff, RZ, 0xc0, !PT ;  /* 0x0000ffff00037812 */ /* 0x000fca00078ec0ff */
[--C-:B------:R-:W-:Y:S01]  /*9fe0*/  FFMA.FTZ R4, R174, c[0x0][0x23c], -R13.reuse ;  /* 0x00008f00ae047a23 */ /* 0x100fe2000001080d */
[----:B------:R-:W-:Y:S01]  /*9ff0*/  LOP3.LUT R5, R0, 0xff, RZ, 0xc0, !PT ;  /* 0x000000ff00057812 */ /* 0x000fe200078ec0ff */
[----:B-1----:R-:W-:Y:S01]  /*a000*/  FFMA.FTZ R2, R173, c[0x0][0x23c], -R13 ;  /* 0x00008f00ad027a23 */ /* 0x002fe2000001080d */
[----:B------:R-:W-:Y:S01]  /*a010*/  SHF.R.U32.HI R7, RZ, 0x18, R0 ;  /* 0x00000018ff077819 */ /* 0x000fe20000011600 */
[----:B------:R-:W-:Y:S01]  /*a020*/  MUFU.EX2 R161, R4 ;  /* 0x0000000400a17308 */ /* 0x000fe20000000800 */
[----:B------:R-:W-:Y:S01]  /*a030*/  LOP3.LUT R6, R11, 0xff, RZ, 0xc0, !PT ;  /* 0x000000ff0b067812 */ /* 0x000fe200078ec0ff */
[----:B------:R-:W-:Y:S01]  /*a040*/  IMAD.MOV.U32 R173, RZ, RZ, R72 ;  /* 0x000000ffffad7224 */ /* 0x000fe200078e0048 */
[----:B------:R-:W-:Y:S01]  /*a050*/  SHF.R.U32.HI R3, RZ, 0x8, R3 ;  /* 0x00000008ff037819 */ /* 0x000fe20000011603 */
[----:B------:R-:W-:Y:S01]  /*a060*/  IMAD.MOV.U32 R174, RZ, RZ, R117 ;  /* 0x000000ffffae7224 */ /* 0x000fe200078e0075 */
[----:B------:R-:W-:Y:S02]  /*a070*/  PRMT R6, R6, 0x5410, R16 ;  /* 0x0000541006067816 */ /* 0x000fe40000000010 */
[----:B------:R-:W-:Y:S01]  /*a080*/  PRMT R5, R5, 0x5410, R3 ;  /* 0x0000541005057816 */ /* 0x000fe20000000003 */
[----:B------:R1:W-:Y:S01]  /*a090*/  MUFU.EX2 R165, R2 ;  /* 0x0000000200a57308 */ /* 0x0003e20000000800 */
[----:B------:R-:W-:Y:S01]  /*a0a0*/  LOP3.LUT R20, R9, UR12, R50, 0x96, !PT ;  /* 0x0000000c09147c12 */ /* 0x000fe2000f8e9632 */
[--C-:B------:R-:W-:Y:S01]  /*a0b0*/  HSET2.LE.AND R3, R6, R153.reuse, PT ;  /* 0x0000009906037233 */ /* 0x100fe20003803000 */
[----:B----4-:R-:W-:Y:S01]  /*a0c0*/  F2FP.BF16.PACK_AB R6, R176, R233 ;  /* 0x000000e9b006723e */ /* 0x010fe200000010ff */
[----:B------:R-:W-:Y:S01]  /*a0d0*/  HSET2.LE.AND R5, R5, R153, PT ;  /* 0x0000009905057233 */ /* 0x000fe20003803000 */
[----:B-1----:R-:W-:-:S04]  /*a0e0*/  FFMA.FTZ R2, R155, c[0x0][0x23c], -R13 ;  /* 0x00008f009b027a23 */ /* 0x002fc8000001080d */
[----:B------:R1:W2:Y:S02]  /*a0f0*/  MUFU.EX2 R163, R2 ;  /* 0x0000000200a37308 */ /* 0x0002a40000000800 */
[----:B-1----:R-:W-:Y:S02]  /*a100*/  SHF.R.U32.HI R2, RZ, 0x10, R0 ;  /* 0x00000010ff027819 */ /* 0x002fe40000011600 */
[----:B------:R-:W-:Y:S02]  /*a110*/  LOP3.LUT R0, R45, UR13, R18, 0x96, !PT ;  /* 0x0000000d2d007c12 */ /* 0x000fe4000f8e9612 */
[----:B------:R-:W-:Y:S02]  /*a120*/  LOP3.LUT R2, R2, 0xff, RZ, 0xc0, !PT ;  /* 0x000000ff02027812 */ /* 0x000fe400078ec0ff */
[----:B--2---:R-:W-:Y:S01]  /*a130*/  F2FP.BF16.PACK_AB R4, R163, R165 ;  /* 0x000000a5a304723e */ /* 0x004fe200000010ff */
[----:B------:R-:W-:Y:S01]  /*a140*/  IMAD.WIDE.U32 R16, R0, -0x2daee0ad, RZ ;  /* 0xd2511f5300107825 */ /* 0x000fe200078e00ff */
[----:B------:R-:W-:Y:S01]  /*a150*/  PRMT R9, R2, 0x5410, R7 ;  /* 0x0000541002097816 */ /* 0x000fe20000000007 */
[----:B------:R-:W-:Y:S01]  /*a160*/  HSET2.LE.AND R0, R10, R153, PT ;  /* 0x000000990a007233 */ /* 0x000fe20003803000 */
[----:B------:R-:W-:-:S02]  /*a170*/  F2FP.BF16.PACK_AB R2, R166, R167 ;  /* 0x000000a7a602723e */ /* 0x000fc400000010ff */
[----:B------:R-:W-:Y:S02]  /*a180*/  LOP3.LUT R7, R17, UR10, R8, 0x96, !PT ;  /* 0x0000000a11077c12 */ /* 0x000fe4000f8e9608 */
[----:B------:R-:W-:Y:S01]  /*a190*/  LOP3.LUT R10, R0, R2, RZ, 0xc0, !PT ;  /* 0x00000002000a7212 */ /* 0x000fe200078ec0ff */
[----:B------:R-:W-:Y:S01]  /*a1a0*/  HSET2.LE.AND R0, R9, R153, PT ;  /* 0x0000009909007233 */ /* 0x000fe20003803000 */
[----:B------:R-:W-:Y:S01]  /*a1b0*/  LOP3.LUT R11, R3, R4, RZ, 0xc0, !PT ;  /* 0x00000004030b7212 */ /* 0x000fe200078ec0ff */
[----:B------:R-:W-:Y:S01]  /*a1c0*/  FFMA.FTZ R3, R168, c[0x0][0x23c], -R14 ;  /* 0x00008f00a8037a23 */ /* 0x000fe2000001080e */
[----:B------:R-:W-:Y:S01]  /*a1d0*/  LOP3.LUT R8, R5, R6, RZ, 0xc0, !PT ;  /* 0x0000000605087212 */ /* 0x000fe200078ec0ff */
[----:B------:R-:W-:Y:S01]  /*a1e0*/  IMAD.WIDE.U32 R4, R20, -0x326172a9, RZ ;  /* 0xcd9e8d5714047825 */ /* 0x000fe200078e00ff */
[----:B------:R-:W-:Y:S01]  /*a1f0*/  F2FP.BF16.PACK_AB R2, R161, R164 ;  /* 0x000000a4a102723e */ /* 0x000fe200000010ff */
[----:B------:R1:W-:Y:S01]  /*a200*/  MUFU.EX2 R162, R3 ;  /* 0x0000000300a27308 */ /* 0x0003e20000000800 */
[----:B------:R-:W-:Y:S01]  /*a210*/  LDSM.16.MT88.4 R20, [R186+0x7000] ;  /* 0x00700000ba14783b */ /* 0x000fe20000004200 */
[----:B------:R-:W-:Y:S01]  /*a220*/  IMAD.WIDE.U32 R42, R7, -0x326172a9, RZ ;  /* 0xcd9e8d57072a7825 */ /* 0x000fe200078e00ff */
[----:B------:R-:W-:-:S02]  /*a230*/  LOP3.LUT R9, R0, R2, RZ, 0xc0, !PT ;  /* 0x0000000200097212 */ /* 0x000fc400078ec0ff */
[----:B------:R-:W-:Y:S01]  /*a240*/  LOP3.LUT R2, R5, UR11, R44, 0x96, !PT ;  /* 0x0000000b05027c12 */ /* 0x000fe2000f8e962c */
[----:B------:R-:W-:Y:S01]  /*a250*/  IMAD.MOV.U32 R168, RZ, RZ, R118 ;  /* 0x000000ffffa87224 */ /* 0x000fe200078e0076 */
[----:B------:R-:W-:Y:S01]  /*a260*/  LOP3.LUT R0, R43, UR9, R4, 0x96, !PT ;  /* 0x000000092b007c12 */ /* 0x000fe2000f8e9604 */
[----:B------:R-:W-:Y:S02]  /*a270*/  FFMA.FTZ R4, R170, c[0x0][0x23c], -R14 ;  /* 0x00008f00aa047a23 */ /* 0x000fe4000001080e */
[----:B------:R-:W-:Y:S01]  /*a280*/  HMMA.16816.F32.BF16 R56, R8, R36, R56 ;  /* 0x000000240838723c */ /* 0x000fe20000041838 */
[----:B------:R-:W-:Y:S01]  /*a290*/  IMAD.MOV.U32 R170, RZ, RZ, R115 ;  /* 0x000000ffffaa7224 */ /* 0x000fe200078e0073 */
[----:B------:R2:W-:Y:S01]  /*a2a0*/  MUFU.EX2 R158, R4 ;  /* 0x00000004009e7308 */ /* 0x0005e20000000800 */
[----:B------:R-:W-:-:S04]  /*a2b0*/  IMAD.WIDE.U32 R40, R0, -0x2daee0ad, RZ ;  /* 0xd2511f5300287825 */ /* 0x000fc800078e00ff */
[--C-:B-1----:R-:W-:Y:S01]  /*a2c0*/  FFMA.FTZ R3, R171, c[0x0][0x23c], -R14.reuse ;  /* 0x00008f00ab037a23 */ /* 0x102fe2000001080e */
[C---:B------:R-:W-:Y:S01]  /*a2d0*/  HMMA.16816.F32.BF16 R84, R8.reuse, R28, R84 ;  /* 0x0000001c0854723c */ /* 0x040fe20000041854 */
[----:B------:R-:W-:Y:S02]  /*a2e0*/  FFMA.FTZ R0, R169, c[0x0][0x23c], -R14 ;  /* 0x00008f00a9007a23 */ /* 0x000fe4000001080e */
[----:B------:R1:W-:Y:S01]  /*a2f0*/  MUFU.EX2 R160, R3 ;  /* 0x0000000300a07308 */ /* 0x0003e20000000800 */
[----:B------:R-:W-:Y:S02]  /*a300*/  IMAD.MOV.U32 R171, RZ, RZ, R119 ;  /* 0x000000ffffab7224 */ /* 0x000fe400078e0077 */
[----:B------:R-:W-:Y:S02]  /*a310*/  IMAD.MOV.U32 R169, RZ, RZ, R114 ;  /* 0x000000ffffa97224 */ /* 0x000fe400078e0072 */
[----:B------:R-:W-:Y:S01]  /*a320*/  HMMA.16816.F32.BF16 R64, R8, R30, R64 ;  /* 0x0000001e0840723c */ /* 0x000fe20000041840 */
[----:B------:R-:W3:Y:S01]  /*a330*/  LDSM.16.MT88.4 R28, [R185+0x7000] ;  /* 0x00700000b91c783b */ /* 0x000ee20000004200 */
[----:B--2---:R-:W-:Y:S01]  /*a340*/  FFMA.FTZ R4, R175, c[0x0][0x23c], -R15 ;  /* 0x00008f00af047a23 */ /* 0x004fe2000001080f */
[----:B------:R2:W-:Y:S01]  /*a350*/  MUFU.EX2 R159, R0 ;  /* 0x00000000009f7308 */ /* 0x0005e20000000800 */
[----:B------:R-:W-:-:S04]  /*a360*/  IMAD.MOV.U32 R175, RZ, RZ, R49 ;  /* 0x000000ffffaf7224 */ /* 0x000fc800078e0031 */
[C---:B------:R-:W-:Y:S01]  /*a370*/  HMMA.16816.F32.BF16 R60, R8.reuse, R24, R60 ;  /* 0x00000018083c723c */ /* 0x040fe2000004183c */
[----:B-1----:R-:W-:Y:S02]  /*a380*/  IMAD.WIDE.U32 R2, R2, -0x2daee0ad, RZ ;  /* 0xd2511f5302027825 */ /* 0x002fe400078e00ff */
[----:B------:R1:W-:Y:S03]  /*a390*/  MUFU.EX2 R157, R4 ;  /* 0x00000004009d7308 */ /* 0x0003e60000000800 */
[----:B------:R-:W-:Y:S02]  /*a3a0*/  LOP3.LUT R2, R41, UR6, R2, 0x96, !PT ;  /* 0x0000000629027c12 */ /* 0x000fe4000f8e9602 */
[----:B------:R-:W-:Y:S01]  /*a3b0*/  HMMA.16816.F32.BF16 R52, R8, R26, R52 ;  /* 0x0000001a0834723c */ /* 0x000fe20000041834 */
[----:B------:R-:W4:Y:S01]  /*a3c0*/  LDSM.16.MT88.4 R24, [R188+0x7000] ;  /* 0x00700000bc18783b */ /* 0x000f220000004200 */
[----:B--2---:R-:W-:Y:S01]  /*a3d0*/  LOP3.LUT R0, R3, UR8, R16, 0x96, !PT ;  /* 0x0000000803007c12 */ /* 0x004fe2000f8e9610 */
[----:B------:R-:W-:-:S04]  /*a3e0*/  IMAD.WIDE.U32 R2, R2, -0x326172a9, RZ ;  /* 0xcd9e8d5702027825 */ /* 0x000fc800078e00ff */
[----:B------:R-:W-:Y:S01]  /*a3f0*/  IMAD.WIDE.U32 R16, R0, -0x326172a9, RZ ;  /* 0xcd9e8d5700107825 */ /* 0x000fe200078e00ff */
[C---:B------:R-:W-:Y:S01]  /*a400*/  LOP3.LUT R0, R2.reuse, 0xffff, RZ, 0xc0, !PT ;  /* 0x0000ffff02007812 */ /* 0x040fe200078ec0ff */
[C---:B------:R-:W-:Y:S01]  /*a410*/  HMMA.16816.F32.BF16 R36, R8.reuse, R38, R136 ;  /* 0x000000260824723c */ /* 0x040fe20000041888 */
[----:B------:R-:W-:Y:S02]  /*a420*/  LOP3.LUT R5, R2, 0xff, RZ, 0xc0, !PT ;  /* 0x000000ff02057812 */ /* 0x000fe400078ec0ff */
[----:B-1----:R-:W-:Y:S02]  /*a430*/  SHF.R.U32.HI R4, RZ, 0x8, R0 ;  /* 0x00000008ff047819 */ /* 0x002fe40000011600 */
[----:B------:R-:W-:Y:S01]  /*a440*/  LOP3.LUT R0, R3, UR17, R16, 0x96, !PT ;  /* 0x0000001103007c12 */ /* 0x000fe2000f8e9610 */
[----:B------:R-:W-:Y:S01]  /*a450*/  FFMA.FTZ R3, R180, c[0x0][0x23c], -R15 ;  /* 0x00008f00b4037a23 */ /* 0x000fe2000001080f */
[----:B------:R-:W-:Y:S01]  /*a460*/  SHF.R.U32.HI R6, RZ, 0x10, R2 ;  /* 0x00000010ff067819 */ /* 0x000fe20000011602 */
[----:B------:R-:W-:Y:S01]  /*a470*/  IMAD.MOV.U32 R180, RZ, RZ, R48 ;  /* 0x000000ffffb47224 */ /* 0x000fe200078e0030 */
[----:B------:R-:W-:Y:S01]  /*a480*/  SHF.R.U32.HI R7, RZ, 0x18, R2 ;  /* 0x00000018ff077819 */ /* 0x000fe20000011602 */
[----:B------:R1:W2:Y:S01]  /*a490*/  MUFU.EX2 R156, R3 ;  /* 0x00000003009c7308 */ /* 0x0002a20000000800 */
[----:B------:R-:W-:Y:S01]  /*a4a0*/  PRMT R16, R5, 0x5410, R4 ;  /* 0x0000541005107816 */ /* 0x000fe20000000004 */
[----:B------:R-:W-:Y:S01]  /*a4b0*/  HMMA.16816.F32.BF16 R48, R8, R32, R108 ;  /* 0x000000200830723c */ /* 0x000fe2000004186c */
[----:B------:R-:W-:-:S02]  /*a4c0*/  LOP3.LUT R2, R0, 0xffff, RZ, 0xc0, !PT ;  /* 0x0000ffff00027812 */ /* 0x000fc400078ec0ff */
[----:B------:R-:W-:Y:S02]  /*a4d0*/  SHF.R.U32.HI R4, RZ, 0x10, R0 ;  /* 0x00000010ff047819 */ /* 0x000fe40000011600 */
[----:B------:R-:W-:Y:S02]  /*a4e0*/  LOP3.LUT R5, R0, 0xff, RZ, 0xc0, !PT ;  /* 0x000000ff00057812 */ /* 0x000fe400078ec0ff */
[----:B------:R-:W-:-:S04]  /*a4f0*/  SHF.R.U32.HI R2, RZ, 0x8, R2 ;  /* 0x00000008ff027819 */ /* 0x000fc80000011602 */
[----:B------:R-:W-:Y:S01]  /*a500*/  PRMT R2, R5, 0x5410, R2 ;  /* 0x0000541005027816 */ /* 0x000fe20000000002 */
[----:B-1----:R-:W-:Y:S01]  /*a510*/  FFMA.FTZ R3, R179, c[0x0][0x23c], -R15 ;  /* 0x00008f00b3037a23 */ /* 0x002fe2000001080f */
[----:B--2---:R-:W-:Y:S01]  /*a520*/  F2FP.BF16.PACK_AB R5, R156, R157 ;  /* 0x0000009d9c05723e */ /* 0x004fe200000010ff */
[----:B------:R-:W-:Y:S02]  /*a530*/  IMAD.MOV.U32 R179, RZ, RZ, R47 ;  /* 0x000000ffffb37224 */ /* 0x000fe400078e002f */
[----:B------:R1:W-:Y:S02]  /*a540*/  MUFU.EX2 R155, R3 ;  /* 0x00000003009b7308 */ /* 0x0003e40000000800 */
[----:B-1----:R-:W-:Y:S02]  /*a550*/  SHF.R.U32.HI R3, RZ, 0x18, R0 ;  /* 0x00000018ff037819 */ /* 0x002fe40000011600 */
[----:B------:R-:W-:Y:S01]  /*a560*/  LOP3.LUT R0, R4, 0xff, RZ, 0xc0, !PT ;  /* 0x000000ff04007812 */ /* 0x000fe200078ec0ff */
[----:B------:R-:W-:-:S02]  /*a570*/  FFMA.FTZ R4, R178, c[0x0][0x23c], -R15 ;  /* 0x00008f00b2047a23 */ /* 0x000fc4000001080f */
[----:B------:R-:W-:Y:S01]  /*a580*/  IMAD.MOV.U32 R178, RZ, RZ, R46 ;  /* 0x000000ffffb27224 */ /* 0x000fe200078e002e */
[----:B------:R-:W-:Y:S01]  /*a590*/  PRMT R3, R0, 0x5410, R3 ;  /* 0x0000541000037816 */ /* 0x000fe20000000003 */
[----:B------:R1:W2:Y:S01]  /*a5a0*/  MUFU.EX2 R154, R4 ;  /* 0x00000004009a7308 */ /* 0x0002a20000000800 */
[--C-:B------:R-:W-:Y:S01]  /*a5b0*/  HSET2.LE.AND R0, R2, R153.reuse, PT ;  /* 0x0000009902007233 */ /* 0x100fe20003803000 */
[----:B------:R-:W-:Y:S01]  /*a5c0*/  F2FP.BF16.PACK_AB R2, R160, R162 ;  /* 0x000000a2a002723e */ /* 0x000fe200000010ff */
[----:B------:R-:W-:Y:S01]  /*a5d0*/  HMMA.16816.F32.BF16 R44, R8, R34, R120 ;  /* 0x00000022082c723c */ /* 0x000fe20000041878 */
[----:B------:R-:W-:Y:S01]  /*a5e0*/  HSET2.LE.AND R3, R3, R153, PT ;  /* 0x0000009903037233 */ /* 0x000fe20003803000 */
[----:B------:R-:W5:Y:S04]  /*a5f0*/  LDSM.16.MT88.4 R32, [R187+0x7000] ;  /* 0x00700000bb20783b */ /* 0x000f680000004200 */
[----:B------:R-:W-:Y:S01]  /*a600*/  LOP3.LUT R5, R3, R5, RZ, 0xc0, !PT ;  /* 0x0000000503057212 */ /* 0x000fe200078ec0ff */
[----:B------:R-:W-:Y:S01]  /*a610*/  LDSM.16.MT88.4 R120, [R186+0x7800] ;  /* 0x00780000ba78783b */ /* 0x000fe20000004200 */
[----:B------:R-:W-:-:S02]  /*a620*/  LOP3.LUT R8, R241, UR13, R18, 0x96, !PT ;  /* 0x0000000df1087c12 */ /* 0x000fc4000f8e9612 */
[----:B-1----:R-:W-:-:S03]  /*a630*/  LOP3.LUT R4, R6, 0xff, RZ, 0xc0, !PT ;  /* 0x000000ff06047812 */ /* 0x002fc600078ec0ff */
[----:B------:R-:W-:Y:S01]  /*a640*/  IMAD.WIDE.U32 R10, R8, -0x2daee0ad, RZ ;  /* 0xd2511f53080a7825 */ /* 0x000fe200078e00ff */
[----:B------:R-:W-:-:S03]  /*a650*/  PRMT R6, R4, 0x5410, R7 ;  /* 0x0000541004067816 */ /* 0x000fc60000000007 */
[--C-:B------:R-:W-:Y:S01]  /*a660*/  FFMA.FTZ R8, R183, c[0x0][0x23c], -R12.reuse ;  /* 0x00008f00b7087a23 */ /* 0x100fe2000001080c */
[----:B------:R-:W-:Y:S01]  /*a670*/  LOP3.LUT R4, R0, R2, RZ, 0xc0, !PT ;  /* 0x0000000200047212 */ /* 0x000fe200078ec0ff */
[--C-:B------:R-:W-:Y:S01]  /*a680*/  HSET2.LE.AND R0, R16, R153.reuse, PT ;  /* 0x0000009910007233 */ /* 0x100fe20003803000 */
[----:B------:R-:W-:Y:S01]  /*a690*/  F2FP.BF16.PACK_AB R2, R158, R159 ;  /* 0x0000009f9e02723e */ /* 0x000fe200000010ff */
[----:B------:R-:W-:Y:S01]  /*a6a0*/  HSET2.LE.AND R3, R6, R153, PT ;  /* 0x0000009906037233 */ /* 0x000fe20003803000 */
[----:B--2---:R-:W-:Y:S01]  /*a6b0*/  F2FP.BF16.PACK_AB R7, R154, R155 ;  /* 0x0000009b9a07723e */ /* 0x004fe200000010ff */
[----:B------:R1:W-:Y:S01]  /*a6c0*/  MUFU.EX2 R151, R8 ;  /* 0x0000000800977308 */ /* 0x0003e20000000800 */
[----:B------:R-:W-:Y:S01]  /*a6d0*/  LOP3.LUT R6, R0, R2, RZ, 0xc0, !PT ;  /* 0x0000000200067212 */ /* 0x000fe200078ec0ff */
[----:B------:R-:W-:Y:S01]  /*a6e0*/  FFMA.FTZ R0, R216, c[0x0][0x23c], -R12 ;  /* 0x00008f00d8007a23 */ /* 0x000fe2000001080c */
[----:B------:R-:W-:Y:S02]  /*a6f0*/  LOP3.LUT R2, R19, UR15, R112, 0x96, !PT ;  /* 0x0000000f13027c12 */ /* 0x000fe4000f8e9670 */
[----:B------:R-:W-:-:S03]  /*a700*/  LOP3.LUT R7, R3, R7, RZ, 0xc0, !PT ;  /* 0x0000000703077212 */ /* 0x000fc600078ec0ff */
[----:B------:R-:W-:Y:S01]  /*a710*/  IMAD.WIDE.U32 R2, R2, -0x2daee0ad, RZ ;  /* 0xd2511f5302027825 */ /* 0x000fe200078e00ff */
[----:B------:R2:W-:Y:S03]  /*a720*/  MUFU.EX2 R152, R0 ;  /* 0x0000000000987308 */ /* 0x0005e60000000800 */
[----:B---3--:R-:W-:Y:S01]  /*a730*/  HMMA.16816.F32.BF16 R68, R4, R28, R68 ;  /* 0x0000001c0444723c */ /* 0x008fe20000041844 */
[----:B------:R-:W-:Y:S01]  /*a740*/  LOP3.LUT R3, R3, UR12, R116, 0x96, !PT ;  /* 0x0000000c03037c12 */ /* 0x000fe2000f8e9674 */
[----:B-1----:R-:W-:-:S04]  /*a750*/  FFMA.FTZ R8, R181, c[0x0][0x23c], -R12 ;  /* 0x00008f00b5087a23 */ /* 0x002fc8000001080c */
[----:B------:R-:W-:Y:S02]  /*a760*/  MUFU.EX2 R149, R8 ;  /* 0x0000000800957308 */ /* 0x000fe40000000800 */
[----:B------:R-:W-:Y:S01]  /*a770*/  HMMA.16816.F32.BF16 R108, R4, R30, R76 ;  /* 0x0000001e046c723c */ /* 0x000fe2000004184c */
[----:B--2---:R-:W-:Y:S01]  /*a780*/  LOP3.LUT R0, R11, UR10, R2, 0x96, !PT ;  /* 0x0000000a0b007c12 */ /* 0x004fe2000f8e9602 */
[----:B------:R-:W-:-:S06]  /*a790*/  IMAD.WIDE.U32 R2, R3, -0x326172a9, RZ ;  /* 0xcd9e8d5703027825 */ /* 0x000fcc00078e00ff */
[----:B----4-:R-:W-:Y:S01]  /*a7a0*/  HMMA.16816.F32.BF16 R112, R4, R24, R80 ;  /* 0x000000180470723c */ /* 0x010fe20000041850 */
[----:B------:R-:W-:Y:S01]  /*a7b0*/  IMAD.WIDE.U32 R136, R0, -0x326172a9, RZ ;  /* 0xcd9e8d5700887825 */ /* 0x000fe200078e00ff */
[----:B------:R-:W-:-:S03]  /*a7c0*/  LOP3.LUT R3, R3, UR11, R240, 0x96, !PT ;  /* 0x0000000b03037c12 */ /* 0x000fc6000f8e96f0 */
[----:B------:R-:W-:-:S03]  /*a7d0*/  FFMA.FTZ R0, R182, c[0x0][0x23c], -R12 ;  /* 0x00008f00b6007a23 */ /* 0x000fc6000001080c */
[C---:B------:R-:W-:Y:S01]  /*a7e0*/  HMMA.16816.F32.BF16 R92, R4.reuse, R26, R92 ;  /* 0x0000001a045c723c */ /* 0x040fe2000004185c */
[----:B------:R1:W2:Y:S07]  /*a7f0*/  MUFU.EX2 R150, R0 ;  /* 0x0000000000967308 */ /* 0x0002ae0000000800 */
[C---:B------:R-:W-:Y:S08]  /*a800*/  HMMA.16816.F32.BF16 R116, R4.reuse, R20, R96 ;  /* 0x000000140474723c */ /* 0x040ff00000041860 */
[----:B------:R-:W-:Y:S01]  /*a810*/  HMMA.16816.F32.BF16 R124, R4, R22, R100 ;  /* 0x00000016047c723c */ /* 0x000fe20000041864 */
[----:B-1----:R-:W-:Y:S01]  /*a820*/  LOP3.LUT R0, R137, UR9, R2, 0x96, !PT ;  /* 0x0000000989007c12 */ /* 0x002fe2000f8e9602 */
[----:B------:R-:W-:-:S04]  /*a830*/  IMAD.WIDE.U32 R2, R3, -0x2daee0ad, RZ ;  /* 0xd2511f5303027825 */ /* 0x000fc800078e00ff */
[----:B------:R-:W-:Y:S01]  /*a840*/  IMAD.WIDE.U32 R72, R0, -0x2daee0ad, RZ ;  /* 0xd2511f5300487825 */ /* 0x000fe200078e00ff */
[----:B------:R-:W-:Y:S01]  /*a850*/  LOP3.LUT R8, R3, UR8, R10, 0x96, !PT ;  /* 0x0000000803087c12 */ /* 0x000fe2000f8e960a */
[C---:B-----5:R-:W-:Y:S01]  /*a860*/  HMMA.16816.F32.BF16 R128, R4.reuse, R32, R104 ;  /* 0x000000200480723c */ /* 0x060fe20000041868 */
[----:B------:R-:W1:Y:S01]  /*a870*/  LDSM.16.MT88.4 R104, [R188+0x7800] ;  /* 0x00780000bc68783b */ /* 0x000e620000004200 */
[----:B------:R-:W-:Y:S01]  /*a880*/  FFMA.FTZ R0, R219, c[0x0][0x23c], -R13 ;  /* 0x00008f00db007a23 */ /* 0x000fe2000001080d */
[----:B------:R-:W-:Y:S01]  /*a890*/  LOP3.LUT R2, R73, UR6, R2, 0x96, !PT ;  /* 0x0000000649027c12 */ /* 0x000fe2000f8e9602 */
[----:B------:R-:W-:Y:S02]  /*a8a0*/  IMAD.WIDE.U32 R18, R8, -0x326172a9, RZ ;  /* 0xcd9e8d5708127825 */ /* 0x000fe400078e00ff */
[----:B------:R3:W-:Y:S02]  /*a8b0*/  MUFU.EX2 R148, R0 ;  /* 0x0000000000947308 */ /* 0x0007e40000000800 */
[----:B------:R-:W-:Y:S01]  /*a8c0*/  IMAD.WIDE.U32 R2, R2, -0x326172a9, RZ ;  /* 0xcd9e8d5702027825 */ /* 0x000fe200078e00ff */
[----:B------:R-:W-:Y:S01]  /*a8d0*/  HMMA.16816.F32.BF16 R144, R4, R34, R88 ;  /* 0x000000220490723c */ /* 0x000fe20000041858 */
[----:B------:R-:W4:Y:S06]  /*a8e0*/  LDSM.16.MT88.4 R88, [R185+0x7800] ;  /* 0x00780000b958783b */ /* 0x000f2c0000004200 */
[----:B------:R-:W-:-:S02]  /*a8f0*/  SHF.R.U32.HI R4, RZ, 0x10, R2 ;  /* 0x00000010ff047819 */ /* 0x000fc40000011602 */
[C---:B------:R-:W-:Y:S02]  /*a900*/  LOP3.LUT R5, R2.reuse, 0xffff, RZ, 0xc0, !PT ;  /* 0x0000ffff02057812 */ /* 0x040fe400078ec0ff */
[----:B------:R-:W-:Y:S01]  /*a910*/  LOP3.LUT R6, R2, 0xff, RZ, 0xc0, !PT ;  /* 0x000000ff02067812 */ /* 0x000fe200078ec0ff */
[--C-:B---3--:R-:W-:Y:S01]  /*a920*/  FFMA.FTZ R0, R217, c[0x0][0x23c], -R13.reuse ;  /* 0x00008f00d9007a23 */ /* 0x108fe2000001080d */
[----:B------:R-:W-:Y:S02]  /*a930*/  SHF.R.U32.HI R7, RZ, 0x18, R2 ;  /* 0x00000018ff077819 */ /* 0x000fe40000011602 */
[----:B------:R-:W-:Y:S01]  /*a940*/  LOP3.LUT R2, R4, 0xff, RZ, 0xc0, !PT ;  /* 0x000000ff04027812 */ /* 0x000fe200078ec0ff */
[----:B------:R3:W-:Y:S01]  /*a950*/  MUFU.EX2 R73, R0 ;  /* 0x0000000000497308 */ /* 0x0007e20000000800 */
[----:B------:R-:W-:Y:S01]  /*a960*/  FFMA.FTZ R4, R221, c[0x0][0x23c], -R13 ;  /* 0x00008f00dd047a23 */ /* 0x000fe2000001080d */
[----:B------:R-:W-:Y:S02]  /*a970*/  SHF.R.U32.HI R5, RZ, 0x8, R5 ;  /* 0x00000008ff057819 */ /* 0x000fe40000011605 */
[----:B------:R-:W-:-:S02]  /*a980*/  PRMT R8, R2, 0x5410, R7 ;  /* 0x0000541002087816 */ /* 0x000fc40000000007 */
[----:B------:R-:W-:Y:S02]  /*a990*/  PRMT R5, R6, 0x5410, R5 ;  /* 0x0000541006057816 */ /* 0x000fe40000000005 */
[----:B------:R-:W-:Y:S01]  /*a9a0*/  MUFU.EX2 R43, R4 ;  /* 0x00000004002b7308 */ /* 0x000fe20000000800 */
[----:B---3--:R-:W-:-:S07]  /*a9b0*/  FFMA.FTZ R0, R212, c[0x0][0x23c], -R13 ;  /* 0x00008f00d4007a23 */ /* 0x008fce000001080d */
[----:B------:R3:W5:Y:S02]  /*a9c0*/  MUFU.EX2 R141, R0 ;  /* 0x00000000008d7308 */ /* 0x0007640000000800 */
[----:B---3--:R-:W-:-:S04]  /*a9d0*/  LOP3.LUT R0, R3, UR17, R18, 0x96, !PT ;  /* 0x0000001103007c12 */ /* 0x008fc8000f8e9612 */
[C---:B------:R-:W-:Y:S02]  /*a9e0*/  LOP3.LUT R3, R0.reuse, 0xffff, RZ, 0xc0, !PT ;  /* 0x0000ffff00037812 */ /* 0x040fe400078ec0ff */
[--C-:B------:R-:W-:Y:S02]  /*a9f0*/  SHF.R.U32.HI R2, RZ, 0x10, R0.reuse ;  /* 0x00000010ff027819 */ /* 0x100fe40000011600 */
[----:B------:R-:W-:Y:S02]  /*aa00*/  SHF.R.U32.HI R4, RZ, 0x8, R3 ;  /* 0x00000008ff047819 */ /* 0x000fe40000011603 */
[----:B------:R-:W-:Y:S02]  /*aa10*/  LOP3.LUT R7, R0, 0xff, RZ, 0xc0, !PT ;  /* 0x000000ff00077812 */ /* 0x000fe400078ec0ff */
[----:B------:R-:W-:Y:S01]  /*aa20*/  SHF.R.U32.HI R6, RZ, 0x18, R0 ;  /* 0x00000018ff067819 */ /* 0x000fe20000011600 */
[----:B------:R-:W-:Y:S01]  /*aa30*/  HSET2.LE.AND R0, R5, R153, PT ;  /* 0x0000009905007233 */ /* 0x000fe20003803000 */
[----:B------:R-:W-:-:S02]  /*aa40*/  LOP3.LUT R3, R2, 0xff, RZ, 0xc0, !PT ;  /* 0x000000ff02037812 */ /* 0x000fc400078ec0ff */
[----:B--2---:R-:W-:Y:S02]  /*aa50*/  F2FP.BF16.PACK_AB R2, R149, R150 ;  /* 0x000000969502723e */ /* 0x004fe400000010ff */
[----:B------:R-:W-:Y:S02]  /*aa60*/  PRMT R4, R7, 0x5410, R4 ;  /* 0x0000541007047816 */ /* 0x000fe40000000004 */
[----:B------:R-:W-:Y:S02]  /*aa70*/  PRMT R5, R3, 0x5410, R6 ;  /* 0x0000541003057816 */ /* 0x000fe40000000006 */
[----:B------:R-:W-:Y:S01]  /*aa80*/  LOP3.LUT R6, R0, R2, RZ, 0xc0, !PT ;  /* 0x0000000200067212 */ /* 0x000fe200078ec0ff */
[--C-:B------:R-:W-:Y:S01]  /*aa90*/  HSET2.LE.AND R0, R8, R153.reuse, PT ;  /* 0x0000009908007233 */ /* 0x100fe20003803000 */
[----:B-----5:R-:W-:Y:S01]  /*aaa0*/  F2FP.BF16.PACK_AB R2, R141, R73 ;  /* 0x000000498d02723e */ /* 0x020fe200000010ff */
        /* <DEDUP_REMOVED lines=9> */
[----:B------:R-:W-:Y:S01]  /*ab40*/  LOP3.LUT R2, R17, UR7, R42, 0x96, !PT ;  /* 0x0000000711027c12 */ /* 0x000fe2000f8e962a */
[----:B------:R-:W-:-:S04]  /*ab50*/  FFMA.FTZ R8, R220, c[0x0][0x23c], -R15 ;  /* 0x00008f00dc087a23 */ /* 0x000fc8000001080f */
[----:B------:R-:W-:Y:S01]  /*ab60*/  HMMA.16816.F32.BF16 R64, R4, R30, R64 ;  /* 0x0000001e0440723c */ /* 0x000fe20000041840 */
[----:B------:R-:W-:-:S05]  /*ab70*/  IMAD.WIDE.U32 R2, R2, -0x2daee0ad, RZ ;  /* 0xd2511f5302027825 */ /* 0x000fca00078e00ff */
[C---:B------:R-:W-:Y:S02]  /*ab80*/  LOP3.LUT R9, R2.reuse, 0xffff, RZ, 0xc0, !PT ;  /* 0x0000ffff02097812 */ /* 0x040fe400078ec0ff */
[C---:B------:R-:W-:Y:S01]  /*ab90*/  HMMA.16816.F32.BF16 R76, R4.reuse, R28, R84 ;  /* 0x0000001c044c723c */ /* 0x040fe20000041854 */
[----:B------:R-:W-:Y:S01]  /*aba0*/  LOP3.LUT R17, R2, 0xff, RZ, 0xc0, !PT ;  /* 0x000000ff02117812 */ /* 0x000fe200078ec0ff */
[----:B--2---:R-:W-:Y:S01]  /*abb0*/  FFMA.FTZ R0, R215, c[0x0][0x23c], -R14 ;  /* 0x00008f00d7007a23 */ /* 0x004fe2000001080e */
[--C-:B------:R-:W-:Y:S02]  /*abc0*/  SHF.R.U32.HI R10, RZ, 0x10, R2.reuse ;  /* 0x00000010ff0a7819 */ /* 0x100fe40000011602 */
[----:B------:R-:W-:Y:S01]  /*abd0*/  SHF.R.U32.HI R16, RZ, 0x18, R2 ;  /* 0x00000018ff107819 */ /* 0x000fe20000011602 */
[----:B------:R2:W3:Y:S02]  /*abe0*/  MUFU.EX2 R30, R0 ;  /* 0x00000000001e7308 */ /* 0x0004e40000000800 */
[C---:B------:R-:W-:Y:S06]  /*abf0*/  HMMA.16816.F32.BF16 R52, R4.reuse, R26, R52 ;  /* 0x0000001a0434723c */ /* 0x040fec0000041834 */
[----:B------:R5:W-:Y:S02]  /*ac00*/  MUFU.EX2 R27, R8 ;  /* 0x00000008001b7308 */ /* 0x000be40000000800 */
[----:B------:R-:W-:Y:S01]  /*ac10*/  HMMA.16816.F32.BF16 R60, R4, R24, R60 ;  /* 0x00000018043c723c */ /* 0x000fe2000004183c */
[----:B--2---:R-:W-:-:S07]  /*ac20*/  FFMA.FTZ R0, R213, c[0x0][0x23c], -R14 ;  /* 0x00008f00d5007a23 */ /* 0x004fce000001080e */
[----:B------:R-:W-:Y:S01]  /*ac30*/  HMMA.16816.F32.BF16 R44, R4, R22, R44 ;  /* 0x00000016042c723c */ /* 0x000fe2000004182c */
[----:B------:R2:W-:Y:S01]  /*ac40*/  MUFU.EX2 R29, R0 ;  /* 0x00000000001d7308 */ /* 0x0005e20000000800 */
[----:B-----5:R-:W-:-:S06]  /*ac50*/  FFMA.FTZ R8, R223, c[0x0][0x23c], -R15 ;  /* 0x00008f00df087a23 */ /* 0x020fcc000001080f */
[C---:B------:R-:W-:Y:S01]  /*ac60*/  HMMA.16816.F32.BF16 R56, R4.reuse, R32, R56 ;  /* 0x000000200438723c */ /* 0x040fe20000041838 */
[----:B------:R-:W-:Y:S07]  /*ac70*/  MUFU.EX2 R25, R8 ;  /* 0x0000000800197308 */ /* 0x000fee0000000800 */
[----:B------:R-:W-:Y:S01]  /*ac80*/  HMMA.16816.F32.BF16 R48, R4, R20, R48 ;  /* 0x000000140430723c */ /* 0x000fe20000041830 */
[----:B--2---:R-:W-:-:S04]  /*ac90*/  FFMA.FTZ R0, R218, c[0x0][0x23c], -R14 ;  /* 0x00008f00da007a23 */ /* 0x004fc8000001080e */
[----:B------:R2:W5:Y:S03]  /*aca0*/  MUFU.EX2 R28, R0 ;  /* 0x00000000001c7308 */ /* 0x0005660000000800 */
[----:B------:R-:W-:Y:S07]  /*acb0*/  HMMA.16816.F32.BF16 R32, R4, R34, R36 ;  /* 0x000000220420723c */ /* 0x000fee0000041824 */
[----:B------:R-:W-:-:S02]  /*acc0*/  FFMA.FTZ R4, R229, c[0x0][0x23c], -R13 ;  /* 0x00008f00e5047a23 */ /* 0x000fc4000001080d */
[----:B------:R-:W-:Y:S01]  /*acd0*/  FFMA.FTZ R6, R231, c[0x0][0x23c], -R13 ;  /* 0x00008f00e7067a23 */ /* 0x000fe2000001080d */
[----:B--2---:R-:W-:Y:S01]  /*ace0*/  LOP3.LUT R0, R3, UR16, R40, 0x96, !PT ;  /* 0x0000001003007c12 */ /* 0x004fe2000f8e9628 */
[----:B------:R-:W-:-:S03]  /*acf0*/  FFMA.FTZ R3, R222, c[0x0][0x23c], -R15 ;  /* 0x00008f00de037a23 */ /* 0x000fc6000001080f */
[----:B------:R-:W-:Y:S01]  /*ad00*/  LOP3.LUT R14, R0, 0xff, RZ, 0xc0, !PT ;  /* 0x000000ff000e7812 */ /* 0x000fe200078ec0ff */
[----:B------:R2:W1:Y:S01]  /*ad10*/  MUFU.EX2 R26, R3 ;  /* 0x00000003001a7308 */ /* 0x0004620000000800 */
[--C-:B------:R-:W-:Y:S02]  /*ad20*/  SHF.R.U32.HI R2, RZ, 0x10, R0.reuse ;  /* 0x00000010ff027819 */ /* 0x100fe40000011600 */
[----:B------:R-:W-:Y:S02]  /*ad30*/  SHF.R.U32.HI R11, RZ, 0x18, R0 ;  /* 0x00000018ff0b7819 */ /* 0x000fe40000011600 */
[----:B------:R-:W-:-:S04]  /*ad40*/  LOP3.LUT R8, R2, 0xff, RZ, 0xc0, !PT ;  /* 0x000000ff02087812 */ /* 0x000fc800078ec0ff */
[----:B------:R-:W-:Y:S01]  /*ad50*/  PRMT R8, R8, 0x5410, R11 ;  /* 0x0000541008087816 */ /* 0x000fe2000000000b */
[----:B------:R-:W-:-:S04]  /*ad60*/  FFMA.FTZ R11, R228, c[0x0][0x23c], -R12 ;  /* 0x00008f00e40b7a23 */ /* 0x000fc8000001080c */
[----:B------:R-:W-:Y:S01]  /*ad70*/  MUFU.EX2 R23, R11 ;  /* 0x0000000b00177308 */ /* 0x000fe20000000800 */
[----:B--2---:R-:W-:Y:S02]  /*ad80*/  LOP3.LUT R3, R0, 0xffff, RZ, 0xc0, !PT ;  /* 0x0000ffff00037812 */ /* 0x004fe400078ec0ff */
[----:B------:R-:W-:Y:S02]  /*ad90*/  SHF.R.U32.HI R0, RZ, 0x8, R9 ;  /* 0x00000008ff007819 */ /* 0x000fe40000011609 */
[----:B------:R-:W-:Y:S02]  /*ada0*/  SHF.R.U32.HI R3, RZ, 0x8, R3 ;  /* 0x00000008ff037819 */ /* 0x000fe40000011603 */
[----:B------:R-:W-:Y:S01]  /*adb0*/  PRMT R2, R17, 0x5410, R0 ;  /* 0x0000541011027816 */ /* 0x000fe20000000000 */
[----:B------:R-:W-:Y:S01]  /*adc0*/  FFMA.FTZ R0, R224, c[0x0][0x23c], -R15 ;  /* 0x00008f00e0007a23 */ /* 0x000fe2000001080f */
[----:B------:R-:W-:Y:S02]  /*add0*/  LOP3.LUT R9, R10, 0xff, RZ, 0xc0, !PT ;  /* 0x000000ff0a097812 */ /* 0x000fe400078ec0ff */
[----:B------:R-:W-:Y:S01]  /*ade0*/  PRMT R3, R14, 0x5410, R3 ;  /* 0x000054100e037816 */ /* 0x000fe20000000003 */
[----:B------:R2:W1:Y:S01]  /*adf0*/  MUFU.EX2 R24, R0 ;  /* 0x0000000000187308 */ /* 0x0004620000000800 */
[----:B------:R-:W-:Y:S01]  /*ae00*/  PRMT R15, R9, 0x5410, R16 ;  /* 0x00005410090f7816 */ /* 0x000fe20000000010 */
[----:B------:R-:W-:Y:S01]  /*ae10*/  HSET2.LE.AND R9, R2, R153, PT ;  /* 0x0000009902097233 */ /* 0x000fe20003803000 */
[----:B---3--:R-:W-:-:S02]  /*ae20*/  F2FP.BF16.PACK_AB R2, R30, R41 ;  /* 0x000000291e02723e */ /* 0x008fc400000010ff */
[----:B-----5:R-:W-:-:S04]  /*ae30*/  F2FP.BF16.PACK_AB R10, R28, R29 ;  /* 0x0000001d1c0a723e */ /* 0x020fc800000010ff */
[----:B------:R-:W-:Y:S01]  /*ae40*/  LOP3.LUT R134, R9, R10, RZ, 0xc0, !PT ;  /* 0x0000000a09867212 */ /* 0x000fe200078ec0ff */
[--C-:B--2---:R-:W-:Y:S02]  /*ae50*/  HSET2.LE.AND R0, R3, R153.reuse, PT ;  /* 0x0000009903007233 */ /* 0x104fe40003803000 */
[--C-:B------:R-:W-:Y:S01]  /*ae60*/  HSET2.LE.AND R3, R8, R153.reuse, PT ;  /* 0x0000009908037233 */ /* 0x100fe20003803000 */
[----:B-1----:R-:W-:Y:S02]  /*ae70*/  F2FP.BF16.PACK_AB R8, R26, R27 ;  /* 0x0000001b1a08723e */ /* 0x002fe400000010ff */
[----:B------:R-:W-:Y:S01]  /*ae80*/  LOP3.LUT R132, R0, R2, RZ, 0xc0, !PT ;  /* 0x0000000200847212 */ /* 0x000fe200078ec0ff */
[----:B------:R-:W-:Y:S01]  /*ae90*/  HSET2.LE.AND R0, R15, R153, PT ;  /* 0x000000990f007233 */ /* 0x000fe20003803000 */
[----:B------:R-:W-:Y:S01]  /*aea0*/  F2FP.BF16.PACK_AB R2, R24, R25 ;  /* 0x000000191802723e */ /* 0x000fe200000010ff */
[----:B------:R1:W-:Y:S01]  /*aeb0*/  MUFU.EX2 R15, R4 ;  /* 0x00000004000f7308 */ /* 0x0003e20000000800 */
[----:B------:R-:W-:Y:S01]  /*aec0*/  LOP3.LUT R133, R3, R8, RZ, 0xc0, !PT ;  /* 0x0000000803857212 */ /* 0x000fe200078ec0ff */
[--C-:B------:R-:W-:Y:S01]  /*aed0*/  FFMA.FTZ R3, R227, c[0x0][0x23c], -R12.reuse ;  /* 0x00008f00e3037a23 */ /* 0x100fe2000001080c */
[----:B------:R-:W-:Y:S01]  /*aee0*/  LOP3.LUT R135, R0, R2, RZ, 0xc0, !PT ;  /* 0x0000000200877212 */ /* 0x000fe200078ec0ff */
[----:B------:R-:W-:Y:S01]  /*aef0*/  FFMA.FTZ R0, R226, c[0x0][0x23c], -R12 ;  /* 0x00008f00e2007a23 */ /* 0x000fe2000001080c */
[----:B------:R-:W-:-:S02]  /*af00*/  LOP3.LUT R2, R19, UR7, R136, 0x96, !PT ;  /* 0x0000000713027c12 */ /* 0x000fc4000f8e9688 */
[----:B------:R-:W2:Y:S01]  /*af10*/  LDSM.16.MT88.4 R16, [R187+0x7800] ;  /* 0x00780000bb10783b */ /* 0x000ea20000004200 */
[----:B------:R3:W-:Y:S02]  /*af20*/  MUFU.EX2 R22, R0 ;  /* 0x0000000000167308 */ /* 0x0007e40000000800 */
[C---:B------:R-:W-:Y:S06]  /*af30*/  HMMA.16816.F32.BF16 R96, R132.reuse, R104, R112 ;  /* 0x000000688460723c */ /* 0x040fec0000041870 */
[----:B------:R5:W5:Y:S01]  /*af40*/  MUFU.EX2 R21, R3 ;  /* 0x0000000300157308 */ /* 0x000b620000000800 */
[----:B-1----:R-:W-:Y:S01]  /*af50*/  FFMA.FTZ R4, R230, c[0x0][0x23c], -R13 ;  /* 0x00008f00e6047a23 */ /* 0x002fe2000001080d */
[----:B----4-:R-:W-:Y:S01]  /*af60*/  HMMA.16816.F32.BF16 R84, R132, R90, R108 ;  /* 0x0000005a8454723c */ /* 0x010fe2000004186c */
[----:B---3--:R-:W-:-:S05]  /*af70*/  FFMA.FTZ R0, R225, c[0x0][0x23c], -R12 ;  /* 0x00008f00e1007a23 */ /* 0x008fca000001080c */
[----:B------:R1:W-:Y:S02]  /*af80*/  MUFU.EX2 R12, R6 ;  /* 0x00000006000c7308 */ /* 0x0003e40000000800 */
[----:B------:R-:W-:Y:S01]  /*af90*/  HMMA.16816.F32.BF16 R100, R132, R106, R92 ;  /* 0x0000006a8464723c */ /* 0x000fe2000004185c */
[----:B-----5:R-:W-:-:S05]  /*afa0*/  IMAD.WIDE.U32 R2, R2, -0x2daee0ad, RZ ;  /* 0xd2511f5302027825 */ /* 0x020fca00078e00ff */
[----:B------:R3:W4:Y:S02]  /*afb0*/  MUFU.EX2 R20, R0 ;  /* 0x0000000000147308 */ /* 0x0007240000000800 */
[C---:B------:R-:W-:Y:S01]  /*afc0*/  HMMA.16816.F32.BF16 R112, R132.reuse, R120, R116 ;  /* 0x000000788470723c */ /* 0x040fe20000041874 */
[C---:B------:R-:W-:Y:S02]  /*afd0*/  LOP3.LUT R5, R2.reuse, 0xffff, RZ, 0xc0, !PT ;  /* 0x0000ffff02057812 */ /* 0x040fe400078ec0ff */
[----:B------:R-:W-:Y:S02]  /*afe0*/  LOP3.LUT R8, R2, 0xff, RZ, 0xc0, !PT ;  /* 0x000000ff02087812 */ /* 0x000fe400078ec0ff */
[----:B------:R-:W-:Y:S02]  /*aff0*/  SHF.R.U32.HI R11, RZ, 0x18, R2 ;  /* 0x00000018ff0b7819 */ /* 0x000fe40000011602 */
[----:B------:R-:W-:Y:S01]  /*b000*/  SHF.R.U32.HI R5, RZ, 0x8, R5 ;  /* 0x00000008ff057819 */ /* 0x000fe20000011605 */
[----:B------:R-:W-:Y:S01]  /*b010*/  HMMA.16816.F32.BF16 R80, R132, R88, R68 ;  /* 0x000000588450723c */ /* 0x000fe20000041844 */
[----:B-1----:R-:W-:Y:S01]  /*b020*/  F2FP.BF16.PACK_AB R6, R21, R23 ;  /* 0x000000171506723e */ /* 0x002fe200000010ff */
[----:B---3--:R-:W-:-:S02]  /*b030*/  FFMA.FTZ R0, R232, c[0x0][0x23c], -R13 ;  /* 0x00008f00e8007a23 */ /* 0x008fc4000001080d */
[----:B------:R-:W1:Y:S04]  /*b040*/  MUFU.EX2 R13, R4 ;  /* 0x00000004000d7308 */ /* 0x000e680000000800 */
[C---:B------:R-:W-:Y:S01]  /*b050*/  HMMA.16816.F32.BF16 R116, R132.reuse, R122, R124 ;  /* 0x0000007a8474723c */ /* 0x040fe2000004187c */
[----:B------:R-:W-:Y:S02]  /*b060*/  IMAD.MOV.U32 R71, RZ, RZ, R210 ;  /* 0x000000ffff477224 */ /* 0x000fe400078e00d2 */
[----:B------:R-:W-:Y:S02]  /*b070*/  IMAD.MOV.U32 R69, RZ, RZ, R207 ;  /* 0x000000ffff457224 */ /* 0x000fe400078e00cf */
[----:B------:R-:W-:Y:S01]  /*b080*/  IMAD.MOV.U32 R70, RZ, RZ, R209 ;  /* 0x000000ffff467224 */ /* 0x000fe200078e00d1 */
[----:B------:R3:W5:Y:S02]  /*b090*/  MUFU.EX2 R14, R0 ;  /* 0x00000000000e7308 */ /* 0x0007640000000800 */
[C---:B--2---:R-:W-:Y:S08]  /*b0a0*/  HMMA.16816.F32.BF16 R128, R132.reuse, R16, R128 ;  /* 0x000000108480723c */ /* 0x044ff00000041880 */
[----:B------:R-:W-:Y:S01]  /*b0b0*/  HMMA.16816.F32.BF16 R132, R132, R18, R144 ;  /* 0x000000128484723c */ /* 0x000fe20000041890 */
[----:B---3--:R-:W-:Y:S01]  /*b0c0*/  LOP3.LUT R0, R3, UR16, R72, 0x96, !PT ;  /* 0x0000001003007c12 */ /* 0x008fe2000f8e9648 */
[----:B------:R-:W-:Y:S01]  /*b0d0*/  IMAD.MOV.U32 R72, RZ, RZ, R211 ;  /* 0x000000ffff487224 */ /* 0x000fe200078e00d3 */
[----:B------:R-:W-:-:S02]  /*b0e0*/  SHF.R.U32.HI R3, RZ, 0x10, R2 ;  /* 0x00000010ff037819 */ /* 0x000fc40000011602 */
[--C-:B------:R-:W-:Y:S02]  /*b0f0*/  SHF.R.U32.HI R2, RZ, 0x10, R0.reuse ;  /* 0x00000010ff027819 */ /* 0x100fe40000011600 */
[----:B------:R-:W-:Y:S02]  /*b100*/  LOP3.LUT R7, R3, 0xff, RZ, 0xc0, !PT ;  /* 0x000000ff03077812 */ /* 0x000fe400078ec0ff */
[C---:B------:R-:W-:Y:S02]  /*b110*/  LOP3.LUT R3, R0.reuse, 0xffff, RZ, 0xc0, !PT ;  /* 0x0000ffff00037812 */ /* 0x040fe400078ec0ff */
[----:B------:R-:W-:Y:S02]  /*b120*/  LOP3.LUT R10, R0, 0xff, RZ, 0xc0, !PT ;  /* 0x000000ff000a7812 */ /* 0x000fe400078ec0ff */
[----:B------:R-:W-:Y:S02]  /*b130*/  SHF.R.U32.HI R9, RZ, 0x18, R0 ;  /* 0x00000018ff097819 */ /* 0x000fe40000011600 */
[----:B------:R-:W-:-:S02]  /*b140*/  PRMT R0, R8, 0x5410, R5 ;  /* 0x0000541008007816 */ /* 0x000fc40000000005 */
[----:B------:R-:W-:Y:S02]  /*b150*/  SHF.R.U32.HI R4, RZ, 0x8, R3 ;  /* 0x00000008ff047819 */ /* 0x000fe40000011603 */
[----:B------:R-:W-:Y:S01]  /*b160*/  LOP3.LUT R2, R2, 0xff, RZ, 0xc0, !PT ;  /* 0x000000ff02027812 */ /* 0x000fe200078ec0ff */
[--C-:B------:R-:W-:Y:S01]  /*b170*/  HSET2.LE.AND R0, R0, R153.reuse, PT ;  /* 0x0000009900007233 */ /* 0x100fe20003803000 */
[----:B------:R-:W-:Y:S02]  /*b180*/  PRMT R3, R7, 0x5410, R11 ;  /* 0x0000541007037816 */ /* 0x000fe4000000000b */
[----:B------:R-:W-:Y:S02]  /*b190*/  PRMT R7, R2, 0x5410, R9 ;  /* 0x0000541002077816 */ /* 0x000fe40000000009 */
[----:B----4-:R-:W-:Y:S01]  /*b1a0*/  F2FP.BF16.PACK_AB R2, R20, R22 ;  /* 0x000000161402723e */ /* 0x010fe200000010ff */
[--C-:B------:R-:W-:Y:S01]  /*b1b0*/  HSET2.LE.AND R3, R3, R153.reuse, PT ;  /* 0x0000009903037233 */ /* 0x100fe20003803000 */
[----:B------:R-:W-:Y:S01]  /*b1c0*/  PRMT R5, R10, 0x5410, R4 ;  /* 0x000054100a057816 */ /* 0x000fe20000000004 */
[----:B------:R-:W-:Y:S01]  /*b1d0*/  HSET2.LE.AND R7, R7, R153, PT ;  /* 0x0000009907077233 */ /* 0x000fe20003803000 */
[----:B-1----:R-:W-:-:S02]  /*b1e0*/  F2FP.BF16.PACK_AB R4, R13, R15 ;  /* 0x0000000f0d04723e */ /* 0x002fc400000010ff */
[----:B------:R-:W-:Y:S01]  /*b1f0*/  LOP3.LUT R138, R0, R2, RZ, 0xc0, !PT ;  /* 0x00000002008a7212 */ /* 0x000fe200078ec0ff */
[----:B------:R-:W-:Y:S01]  /*b200*/  HSET2.LE.AND R5, R5, R153, PT ;  /* 0x0000009905057233 */ /* 0x000fe20003803000 */
[----:B-----5:R-:W-:Y:S01]  /*b210*/  F2FP.BF16.PACK_AB R0, R12, R14 ;  /* 0x0000000e0c00723e */ /* 0x020fe200000010ff */
        /* <DEDUP_REMOVED lines=80> */
[----:B------:R-:W2:Y:S04]  /*b720*/  LDL.64 R168, [R1+0x70] ;  /* 0x0000700001a87983 */ /* 0x000ea80000100a00 */
[----:B------:R-:W3:Y:S01]  /*b730*/  LDL.64 R172, [R1+0x60] ;  /* 0x0000600001ac7983 */ /* 0x000ee20000100a00 */
[----:B------:R-:W-:Y:S01]  /*b740*/  IADD3 R75, R242, -0x3, RZ ;  /* 0xfffffffdf24b7810 */ /* 0x000fe20007ffe0ff */
[----:B------:R-:W-:-:S04]  /*b750*/  DEPBAR.LE SB0, 0x0 ;  /* 0x000080000000791a */ /* 0x000fc80000000000 */
[----:B------:R-:W-:Y:S01]  /*b760*/  SHF.R.S32.HI R0, RZ, 0x1f, R75 ;  /* 0x0000001fff007819 */ /* 0x000fe2000001144b */
[C---:B------:R-:W-:Y:S01]  /*b770*/  IMAD.WIDE.U32 R2, R75.reuse, c[0x0][0x1a0], RZ ;  /* 0x000068004b027a25 */ /* 0x040fe200078e00ff */
[----:B------:R-:W-:Y:S02]  /*b780*/  ULDC.64 UR4, c[0x0][0x1a0] ;  /* 0x0000680000047ab9 */ /* 0x000fe40000000a00 */
[----:B------:R-:W-:Y:S01]  /*b790*/  USHF.L.U32 UR21, UR4, 0x5, URZ ;  /* 0x0000000504157899 */ /* 0x000fe2000800063f */
[----:B------:R-:W-:Y:S01]  /*b7a0*/  IMAD R0, R0, c[0x0][0x1a0], RZ ;  /* 0x0000680000007a24 */ /* 0x000fe200078e02ff */
[----:B------:R-:W-:Y:S02]  /*b7b0*/  UMOV UR26, 0x5 ;  /* 0x00000005001a7882 */ /* 0x000fe40000000000 */
[----:B------:R-:W-:Y:S01]  /*b7c0*/  USHF.L.U64.HI UR5, UR4, UR26, UR5 ;  /* 0x0000001a04057299 */ /* 0x000fe20008010205 */
[----:B------:R-:W-:-:S04]  /*b7d0*/  IMAD R4, R75, c[0x0][0x1a4], R0 ;  /* 0x000069004b047a24 */ /* 0x000fc800078e0200 */
[----:B------:R-:W-:Y:S01]  /*b7e0*/  IMAD.IADD R4, R3, 0x1, R4 ;  /* 0x0000000103047824 */ /* 0x000fe200078e0204 */
[----:B------:R-:W-:Y:S01]  /*b7f0*/  BAR.SYNC.DEFER_BLOCKING 0x0 ;  /* 0x0000000000007b1d */ /* 0x000fe20000010000 */
        /* <DEDUP_REMOVED lines=13> */
[----:B------:R2:W-:Y:S01]  /*b8d0*/  LDGSTS.E.BYPASS.LTC128B.128 [R208+0x6800], [R4.64] ;  /* 0x0680000004d07fae */ /* 0x0005e2000b901d56 */
[----:B------:R-:W-:Y:S02]  /*b8e0*/  IADD3 R0, R242, -0x3, RZ ;  /* 0xfffffffdf2007810 */ /* 0x000fe40007ffe0ff */
[----:B------:R-:W-:Y:S01]  /*b8f0*/  IADD3.X R9, R3, UR5, RZ, P0, !PT ;  /* 0x0000000503097c10 */ /* 0x000fe200087fe4ff */
[----:B------:R3:W-:Y:S01]  /*b900*/  LDGSTS.E.BYPASS.LTC128B.128 [R208+0x7000], [R2.64] ;  /* 0x0700000002d07fae */ /* 0x0007e2000b901d56 */
[----:B------:R-:W-:-:S03]  /*b910*/  ISETP.GT.AND P0, PT, R0, UR18, PT ;  /* 0x0000001200007c0c */ /* 0x000fc6000bf04270 */
[----:B------:R4:W-:Y:S04]  /*b920*/  LDGSTS.E.BYPASS.LTC128B.128 [R208+0x7800], [R8.64] ;  /* 0x0780000008d07fae */ /* 0x0009e8000b901d56 */
[----:B------:R-:W-:Y:S04]  /*b930*/  LDSM.16.M88.4 R16, [R184+0x4800] ;  /* 0x00480000b810783b */ /* 0x000fe80000000200 */
[----:B------:R-:W-:Y:S04]  /*b940*/  LDSM.16.M88.4 R20, [R184+0x5000] ;  /* 0x00500000b814783b */ /* 0x000fe80000000200 */
[----:B------:R-:W-:Y:S04]  /*b950*/  LDSM.16.M88.4 R36, [R184+0x5800] ;  /* 0x00580000b824783b */ /* 0x000fe80000000200 */
[----:B------:R-:W5:Y:S04]  /*b960*/  LDSM.16.M88.4 R12, [R191] ;  /* 0x00000000bf0c783b */ /* 0x000f680000000200 */
[----:B--2---:R-:W2:Y:S04]  /*b970*/  LDSM.16.M88.4 R4, [R191+0x2000] ;  /* 0x00200000bf04783b */ /* 0x004ea80000000200 */
[----:B------:R-:W-:Y:S04]  /*b980*/  LDSM.16.M88.4 R24, [R190+0x5000] ;  /* 0x00500000be18783b */ /* 0x000fe80000000200 */
[----:B----4-:R-:W4:Y:S04]  /*b990*/  LDSM.16.M88.4 R8, [R184+0x4000] ;  /* 0x00400000b808783b */ /* 0x010f280000000200 */
[----:B------:R-:W-:Y:S04]  /*b9a0*/  LDSM.16.M88.4 R28, [R190+0x4800] ;  /* 0x00480000be1c783b */ /* 0x000fe80000000200 */
[----:B------:R-:W-:Y:S04]  /*b9b0*/  LDSM.16.M88.4 R40, [R197] ;  /* 0x00000000c528783b */ /* 0x000fe80000000200 */
[----:B------:R-:W-:Y:S04]  /*b9c0*/  LDSM.16.M88.4 R32, [R190+0x4000] ;  /* 0x00400000be20783b */ /* 0x000fe80000000200 */
[----:B------:R-:W-:Y:S04]  /*b9d0*/  LDSM.16.M88.4 R48, [R195] ;  /* 0x00000000c330783b */ /* 0x000fe80000000200 */
[----:B------:R-:W-:Y:S04]  /*b9e0*/  LDSM.16.M88.4 R44, [R198] ;  /* 0x00000000c62c783b */ /* 0x000fe80000000200 */
[----:B------:R-:W0:Y:S01]  /*b9f0*/  LDGDEPBAR ;  /* 0x00000000000079af */ /* 0x000e220000000000 */
[-C--:B-----5:R-:W-:Y:S08]  /*ba00*/  HMMA.16816.F32.BF16 R156, R12, R16.reuse, RZ ;  /* 0x000000100c9c723c */ /* 0x0a0ff000000418ff */
[C---:B--2---:R-:W-:Y:S08]  /*ba10*/  HMMA.16816.F32.BF16 R52, R4.reuse, R16, RZ ;  /* 0x000000100434723c */ /* 0x044ff000000418ff */
[C---:B----4-:R-:W-:Y:S08]  /*ba20*/  HMMA.16816.F32.BF16 R56, R4.reuse, R8, RZ ;  /* 0x000000080438723c */ /* 0x050ff000000418ff */
        /* <DEDUP_REMOVED lines=9> */
[----:B------:R-:W4:Y:S07]  /*bac0*/  LDSM.16.M88.4 R8, [R194] ;  /* 0x00000000c208783b */ /* 0x000f2e0000000200 */
[C---:B------:R-:W-:Y:S01]  /*bad0*/  HMMA.16816.F32.BF16 R172, R12.reuse, R18, RZ ;  /* 0x000000120cac723c */ /* 0x040fe200000418ff */
[----:B------:R-:W5:Y:S07]  /*bae0*/  LDSM.16.M88.4 R16, [R192+0x2000] ;  /* 0x00200000c010783b */ /* 0x000f6e0000000200 */
[C---:B------:R-:W-:Y:S08]  /*baf0*/  HMMA.16816.F32.BF16 R152, R12.reuse, R20, RZ ;  /* 0x000000140c98723c */ /* 0x040ff000000418ff */
[C---:B------:R-:W-:Y:S01]  /*bb00*/  HMMA.16816.F32.BF16 R164, R12.reuse, R22, RZ ;  /* 0x000000160ca4723c */ /* 0x040fe200000418ff */
[----:B------:R-:W1:Y:S07]  /*bb10*/  LDSM.16.M88.4 R20, [R190+0x5800] ;  /* 0x00580000be14783b */ /* 0x000e6e0000000200 */
[C---:B------:R-:W-:Y:S08]  /*bb20*/  HMMA.16816.F32.BF16 R148, R12.reuse, R36, RZ ;  /* 0x000000240c94723c */ /* 0x040ff000000418ff */
[----:B------:R-:W-:Y:S01]  /*bb30*/  HMMA.16816.F32.BF16 R60, R12, R38, RZ ;  /* 0x000000260c3c723c */ /* 0x000fe200000418ff */
[----:B------:R-:W3:Y:S07]  /*bb40*/  LDSM.16.M88.4 R36, [R196] ;  /* 0x00000000c424783b */ /* 0x000eee0000000200 */
[-C--:B--2---:R-:W-:Y:S08]  /*bb50*/  HMMA.16816.F32.BF16 R12, R4, R24.reuse, R64 ;  /* 0x00000018040c723c */ /* 0x084ff00000041840 */
[C---:B----4-:R-:W-:Y:S08]  /*bb60*/  HMMA.16816.F32.BF16 R220, R8.reuse, R24, R152 ;  /* 0x0000001808dc723c */ /* 0x050ff00000041898 */
[----:B------:R-:W-:Y:S08]  /*bb70*/  HMMA.16816.F32.BF16 R152, R8, R30, R172 ;  /* 0x0000001e0898723c */ /* 0x000ff000000418ac */
[----:B-----5:R-:W-:Y:S01]  /*bb80*/  HMMA.16816.F32.BF16 R172, R16, R40, R12 ;  /* 0x0000002810ac723c */ /* 0x020fe2000004180c */
[----:B------:R-:W2:Y:S07]  /*bb90*/  LDSM.16.M88.4 R12, [R192] ;  /* 0x00000000c00c783b */ /* 0x000eae0000000200 */
[C---:B-1----:R-:W-:Y:S08]  /*bba0*/  HMMA.16816.F32.BF16 R64, R4.reuse, R20, R68 ;  /* 0x000000140440723c */ /* 0x042ff00000041844 */
[C---:B------:R-:W-:Y:S08]  /*bbb0*/  HMMA.16816.F32.BF16 R68, R4.reuse, R34, R140 ;  /* 0x000000220444723c */ /* 0x040ff0000004188c */
[C---:B------:R-:W-:Y:S08]  /*bbc0*/  HMMA.16816.F32.BF16 R56, R4.reuse, R32, R56 ;  /* 0x000000200438723c */ /* 0x040ff00000041838 */
[C---:B------:R-:W-:Y:S08]  /*bbd0*/  HMMA.16816.F32.BF16 R52, R4.reuse, R28, R52 ;  /* 0x0000001c0434723c */ /* 0x040ff00000041834 */
[C---:B------:R-:W-:Y:S08]  /*bbe0*/  HMMA.16816.F32.BF16 R144, R4.reuse, R30, R144 ;  /* 0x0000001e0490723c */ /* 0x040ff00000041890 */
[C---:B------:R-:W-:Y:S08]  /*bbf0*/  HMMA.16816.F32.BF16 R140, R4.reuse, R26, R168 ;  /* 0x0000001a048c723c */ /* 0x040ff000000418a8 */
[----:B------:R-:W-:Y:S01]  /*bc00*/  HMMA.16816.F32.BF16 R212, R4, R22, R160 ;  /* 0x0000001604d4723c */ /* 0x000fe200000418a0 */
[----:B------:R-:W-:Y:S07]  /*bc10*/  LDSM.16.M88.4 R4, [R193+0x2000] ;  /* 0x00200000c104783b */ /* 0x000fee0000000200 */
[C---:B------:R-:W-:Y:S08]  /*bc20*/  HMMA.16816.F32.BF16 R180, R8.reuse, R32, R180 ;  /* 0x0000002008b4723c */ /* 0x040ff000000418b4 */
[C---:B------:R-:W-:Y:S08]  /*bc30*/  HMMA.16816.F32.BF16 R32, R8.reuse, R34, R176 ;  /* 0x000000220820723c */ /* 0x040ff000000418b0 */
[C---:B------:R-:W-:Y:S01]  /*bc40*/  HMMA.16816.F32.BF16 R216, R8.reuse, R28, R156 ;  /* 0x0000001c08d8723c */ /* 0x040fe2000004189c */
[----:B------:R-:W1:Y:S07]  /*bc50*/  LDSM.16.M88.4 R28, [R189] ;  /* 0x00000000bd1c783b */ /* 0x000e6e0000000200 */
[C---:B------:R-:W-:Y:S08]  /*bc60*/  HMMA.16816.F32.BF16 R224, R8.reuse, R20, R148 ;  /* 0x0000001408e0723c */ /* 0x040ff00000041894 */
[C---:B------:R-:W-:Y:S01]  /*bc70*/  HMMA.16816.F32.BF16 R164, R8.reuse, R26, R164 ;  /* 0x0000001a08a4723c */ /* 0x040fe200000418a4 */
[----:B------:R-:W4:Y:S07]  /*bc80*/  LDSM.16.M88.4 R24, [R189+0x800] ;  /* 0x00080000bd18783b */ /* 0x000f2e0000000200 */
[----:B------:R-:W-:Y:S01]  /*bc90*/  HMMA.16816.F32.BF16 R160, R8, R22, R60 ;  /* 0x0000001608a0723c */ /* 0x000fe2000004183c */
[----:B------:R-:W5:Y:S04]  /*bca0*/  LDSM.16.M88.4 R20, [R189+0x1000] ;  /* 0x00100000bd14783b */ /* 0x000f680000000200 */
[----:B------:R-:W-:Y:S03]  /*bcb0*/  LDSM.16.M88.4 R8, [R193] ;  /* 0x00000000c108783b */ /* 0x000fe60000000200 */
[C---:B---3--:R-:W-:Y:S08]  /*bcc0*/  HMMA.16816.F32.BF16 R176, R16.reuse, R36, R64 ;  /* 0x0000002410b0723c */ /* 0x048ff00000041840 */
[C---:B------:R-:W-:Y:S08]  /*bcd0*/  HMMA.16816.F32.BF16 R156, R16.reuse, R48, R56 ;  /* 0x00000030109c723c */ /* 0x040ff00000041838 */
[C---:B------:R-:W-:Y:S08]  /*bce0*/  HMMA.16816.F32.BF16 R168, R16.reuse, R44, R52 ;  /* 0x0000002c10a8723c */ /* 0x040ff00000041834 */
[C---:B------:R-:W-:Y:S08]  /*bcf0*/  HMMA.16816.F32.BF16 R68, R16.reuse, R50, R68 ;  /* 0x000000321044723c */ /* 0x040ff00000041844 */
[C---:B------:R-:W-:Y:S08]  /*bd00*/  HMMA.16816.F32.BF16 R148, R16.reuse, R46, R144 ;  /* 0x0000002e1094723c */ /* 0x040ff00000041890 */
[C---:B------:R-:W-:Y:S08]  /*bd10*/  HMMA.16816.F32.BF16 R140, R16.reuse, R42, R140 ;  /* 0x0000002a108c723c */ /* 0x040ff0000004188c */
[----:B------:R-:W-:Y:S01]  /*bd20*/  HMMA.16816.F32.BF16 R64, R16, R38, R212 ;  /* 0x000000261040723c */ /* 0x000fe200000418d4 */
[----:B------:R-:W3:Y:S01]  /*bd30*/  LDSM.16.M88.4 R16, [R189+0x1800] ;  /* 0x00180000bd10783b */ /* 0x000ee20000000200 */
        /* <DEDUP_REMOVED lines=10> */
[C---:B----4-:R-:W-:Y:S08]  /*bde0*/  HMMA.16816.F32.BF16 R144, R4.reuse, R24, R168 ;  /* 0x000000180490723c */ /* 0x050ff000000418a8 */
[C---:B-----5:R-:W-:Y:S08]  /*bdf0*/  HMMA.16816.F32.BF16 R152, R4.reuse, R20, R172 ;  /* 0x000000140498723c */ /* 0x060ff000000418ac */
[C---:B---3--:R-:W-:Y:S08]  /*be00*/  HMMA.16816.F32.BF16 R156, R4.reuse, R16, R176 ;  /* 0x00000010049c723c */ /* 0x048ff000000418b0 */
        /* <DEDUP_REMOVED lines=15> */
[----:B------:R-:W3:Y:S01]  /*bf00*/  LDL.64 R246, [R1+0x40] ;  /* 0x0000400001f67983 */ /* 0x000ee20000100a00 */
[----:B------:R-:W-:Y:S01]  /*bf10*/  IADD3 R0, R242, -0x4, RZ ;  /* 0xfffffffcf2007810 */ /* 0x000fe20007ffe0ff */
[----:B------:R-:W-:-:S02]  /*bf20*/  ULDC.64 UR4, c[0x0][0x198] ;  /* 0x0000660000047ab9 */ /* 0x000fc40000000a00 */
[----:B------:R-:W-:Y:S01]  /*bf30*/  USHF.L.U32 UR26, UR4, 0x5, URZ ;  /* 0x00000005041a7899 */ /* 0x000fe2000800063f */
[----:B------:R-:W-:Y:S01]  /*bf40*/  SHF.R.S32.HI R2, RZ, 0x1f, R0 ;  /* 0x0000001fff027819 */ /* 0x000fe20000011400 */
[----:B------:R-:W-:Y:S02]  /*bf50*/  UMOV UR21, 0x5 ;  /* 0x0000000500157882 */ /* 0x000fe40000000000 */
[----:B------:R-:W-:Y:S02]  /*bf60*/  USHF.L.U64.HI UR5, UR4, UR21, UR5 ;  /* 0x0000001504057299 */ /* 0x000fe40008010205 */
[----:B------:R-:W-:Y:S02]  /*bf70*/  IMAD R4, R2, c[0x0][0x198], RZ ;  /* 0x0000660002047a24 */ /* 0x000fe400078e02ff */
[----:B------:R-:W-:-:S04]  /*bf80*/  IMAD.WIDE.U32 R2, R0, c[0x0][0x198], RZ ;  /* 0x0000660000027a25 */ /* 0x000fc800078e00ff */
        /* <DEDUP_REMOVED lines=20> */
.L_x_1624:
[----:B-1----:R-:W2:Y:S04]  /*c0d0*/  LDL R5, [R1+0x30] ;  /* 0x0000300001057983 */ /* 0x002ea80000100800 */
[----:B------:R-:W3:Y:S04]  /*c0e0*/  LDL R2, [R1+0x88] ;  /* 0x0000880001027983 */ /* 0x000ee80000100800 */
[----:B------:R-:W4:Y:S04]  /*c0f0*/  LDL R3, [R1+0x78] ;  /* 0x0000780001037983 */ /* 0x000f280000100800 */
[----:B------:R-:W5:Y:S04]  /*c100*/  LDL R4, [R1+0x18] ;  /* 0x0000180001047983 */ /* 0x000f680000100800 */
[----:B------:R-:W1:Y:S01]  /*c110*/  S2R R0, SR_TID.X ;  /* 0x0000000000007919 */ /* 0x000e620000002100 */
[----:B------:R-:W2:Y:S03]  /*c120*/  LDC.U8 R182, c[0x0][0x2d8] ;  /* 0x0000b600ffb67b82 */ /* 0x000ea60000000000 */
[----:B------:R-:W-:Y:S04]  /*c130*/  LDSM.16.MT88.4 R56, [R187+0x6000] ;  /* 0x00600000bb38783b */ /* 0x000fe80000004200 */
[----:B------:R-:W-:Y:S04]  /*c140*/  LDSM.16.MT88.4 R48, [R185+0x6000] ;  /* 0x00600000b930783b */ /* 0x000fe80000004200 */
[----:B------:R-:W-:Y:S01]  /*c150*/  LDSM.16.MT88.4 R44, [R186+0x6000] ;  /* 0x00600000ba2c783b */ /* 0x000fe20000004200 */
[----:B-1----:R-:W-:-:S05]  /*c160*/  IMAD.SHL.U32 R0, R0, 0x2, RZ ;  /* 0x0000000200007824 */ /* 0x002fca00078e00ff */
[----:B------:R-:W-:-:S05]  /*c170*/  LOP3.LUT R0, R0, 0x6, RZ, 0xc0, !PT ;  /* 0x0000000600007812 */ /* 0x000fca00078ec0ff */
[----:B------:R-:W-:-:S05]  /*c180*/  IMAD R0, R75, 0x40, R0 ;  /* 0x000000404b007824 */ /* 0x000fca00078e0200 */
[C---:B------:R-:W-:Y:S02]  /*c190*/  IADD3 R16, R0.reuse, 0x1, RZ ;  /* 0x0000000100107810 */ /* 0x040fe40007ffe0ff */
[-C--:B------:R-:W-:Y:S02]  /*c1a0*/  ISETP.GE.AND P3, PT, R0, R204.reuse, PT ;  /* 0x000000cc0000720c */ /* 0x080fe40003f66270 */
[----:B------:R-:W-:Y:S02]  /*c1b0*/  ISETP.GE.AND P2, PT, R16, R204, PT ;  /* 0x000000cc1000720c */ /* 0x000fe40003f46270 */
[CC--:B------:R-:W-:Y:S02]  /*c1c0*/  ISETP.LT.OR P3, PT, R0.reuse, R200.reuse, P3 ;  /* 0x000000c80000720c */ /* 0x0c0fe40001f61670 */
[----:B------:R-:W-:Y:S02]  /*c1d0*/  IADD3 R15, R0, 0x8, RZ ;  /* 0x00000008000f7810 */ /* 0x000fe40007ffe0ff */
[----:B------:R-:W-:-:S02]  /*c1e0*/  ISETP.LT.OR P2, PT, R16, R200, P2 ;  /* 0x000000c81000720c */ /* 0x000fc40001741670 */
[----:B------:R-:W-:Y:S02]  /*c1f0*/  FSEL R10, R36, -INF , !P3 ;  /* 0xff800000240a7808 */ /* 0x000fe40005800000 */
[----:B------:R-:W-:Y:S02]  /*c200*/  IADD3 R17, R0, 0x9, RZ ;  /* 0x0000000900117810 */ /* 0x000fe40007ffe0ff */
[-C--:B------:R-:W-:Y:S02]  /*c210*/  ISETP.GE.AND P3, PT, R15, R204.reuse, PT ;  /* 0x000000cc0f00720c */ /* 0x080fe40003f66270 */
[----:B------:R-:W-:Y:S02]  /*c220*/  FSEL R12, R37, -INF , !P2 ;  /* 0xff800000250c7808 */ /* 0x000fe40005000000 */
[----:B------:R-:W-:Y:S02]  /*c230*/  ISETP.GE.AND P2, PT, R17, R204, PT ;  /* 0x000000cc1100720c */ /* 0x000fe40003f46270 */
[----:B------:R-:W-:-:S02]  /*c240*/  ISETP.LT.OR P3, PT, R15, R200, P3 ;  /* 0x000000c80f00720c */ /* 0x000fc40001f61670 */
[----:B------:R-:W-:Y:S02]  /*c250*/  IADD3 R19, R0, 0x10, RZ ;  /* 0x0000001000137810 */ /* 0x000fe40007ffe0ff */
[----:B------:R-:W-:Y:S02]  /*c260*/  ISETP.LT.OR P2, PT, R17, R200, P2 ;  /* 0x000000c81100720c */ /* 0x000fe40001741670 */
[----:B------:R-:W-:Y:S02]  /*c270*/  FSEL R11, R68, -INF , !P3 ;  /* 0xff800000440b7808 */ /* 0x000fe40005800000 */
[C---:B------:R-:W-:Y:S02]  /*c280*/  IADD3 R20, R0.reuse, 0x11, RZ ;  /* 0x0000001100147810 */ /* 0x040fe40007ffe0ff */
[----:B------:R-:W-:Y:S02]  /*c290*/  ISETP.GE.AND P3, PT, R19, R204, PT ;  /* 0x000000cc1300720c */ /* 0x000fe40003f66270 */
[----:B------:R-:W-:-:S02]  /*c2a0*/  ISETP.GE.AND P1, PT, R0, R203, PT ;  /* 0x000000cb0000720c */ /* 0x000fc40003f26270 */
[----:B------:R-:W-:Y:S02]  /*c2b0*/  FSEL R14, R69, -INF , !P2 ;  /* 0xff800000450e7808 */ /* 0x000fe40005000000 */
[----:B------:R-:W-:Y:S02]  /*c2c0*/  ISETP.GE.AND P2, PT, R20, R204, PT ;  /* 0x000000cc1400720c */ /* 0x000fe40003f46270 */
[----:B------:R-:W-:Y:S02]  /*c2d0*/  ISETP.LT.OR P3, PT, R19, R200, P3 ;  /* 0x000000c81300720c */ /* 0x000fe40001f61670 */
[C---:B------:R-:W-:Y:S02]  /*c2e0*/  ISETP.LT.OR P1, PT, R0.reuse, R199, P1 ;  /* 0x000000c70000720c */ /* 0x040fe40000f21670 */
[----:B------:R-:W-:Y:S02]  /*c2f0*/  IADD3 R21, R0, 0x18, RZ ;  /* 0x0000001800157810 */ /* 0x000fe40007ffe0ff */
[----:B------:R-:W-:-:S02]  /*c300*/  ISETP.GE.AND P0, PT, R16, R203, PT ;  /* 0x000000cb1000720c */ /* 0x000fc40003f06270 */
[----:B------:R-:W-:Y:S02]  /*c310*/  ISETP.LT.OR P2, PT, R20, R200, P2 ;  /* 0x000000c81400720c */ /* 0x000fe40001741670 */
[----:B------:R-:W-:Y:S02]  /*c320*/  FSEL R73, R144, -INF , !P3 ;  /* 0xff80000090497808 */ /* 0x000fe40005800000 */
[----:B------:R-:W-:Y:S02]  /*c330*/  FSEL R18, R38, -INF , !P1 ;  /* 0xff80000026127808 */ /* 0x000fe40004800000 */
[----:B------:R-:W-:Y:S02]  /*c340*/  IADD3 R25, R0, 0x19, RZ ;  /* 0x0000001900197810 */ /* 0x000fe40007ffe0ff */
[----:B------:R-:W-:Y:S02]  /*c350*/  ISETP.GE.AND P3, PT, R21, R204, PT ;  /* 0x000000cc1500720c */ /* 0x000fe40003f66270 */
[----:B------:R-:W-:-:S02]  /*c360*/  ISETP.GE.AND P1, PT, R15, R203, PT ;  /* 0x000000cb0f00720c */ /* 0x000fc40003f26270 */
[-C--:B------:R-:W-:Y:S02]  /*c370*/  ISETP.LT.OR P0, PT, R16, R199.reuse, P0 ;  /* 0x000000c71000720c */ /* 0x080fe40000701670 */
[----:B------:R-:W-:Y:S02]  /*c380*/  FSEL R74, R145, -INF , !P2 ;  /* 0xff800000914a7808 */ /* 0x000fe40005000000 */
[----:B------:R-:W-:Y:S02]  /*c390*/  ISETP.GE.AND P2, PT, R25, R204, PT ;  /* 0x000000cc1900720c */ /* 0x000fe40003f46270 */
[----:B------:R-:W-:Y:S02]  /*c3a0*/  ISETP.LT.OR P3, PT, R21, R200, P3 ;  /* 0x000000c81500720c */ /* 0x000fe40001f61670 */
[----:B------:R-:W-:Y:S02]  /*c3b0*/  ISETP.LT.OR P1, PT, R15, R199, P1 ;  /* 0x000000c70f00720c */ /* 0x000fe40000f21670 */
[----:B------:R-:W-:-:S02]  /*c3c0*/  IADD3 R24, R0, 0x20, RZ ;  /* 0x0000002000187810 */ /* 0x000fc40007ffe0ff */
[----:B------:R-:W-:Y:S02]  /*c3d0*/  FSEL R33, R39, -INF , !P0 ;  /* 0xff80000027217808 */ /* 0x000fe40004000000 */
[----:B------:R-:W-:Y:S02]  /*c3e0*/  ISETP.GE.AND P0, PT, R17, R203, PT ;  /* 0x000000cb1100720c */ /* 0x000fe40003f06270 */
[----:B------:R-:W-:Y:S02]  /*c3f0*/  ISETP.LT.OR P2, PT, R25, R200, P2 ;  /* 0x000000c81900720c */ /* 0x000fe40001741670 */
[----:B------:R-:W-:Y:S02]  /*c400*/  FSEL R144, R148, -INF , !P3 ;  /* 0xff80000094907808 */ /* 0x000fe40005800000 */
[----:B------:R-:W-:Y:S02]  /*c410*/  FSEL R29, R70, -INF , !P1 ;  /* 0xff800000461d7808 */ /* 0x000fe40004800000 */
[----:B------:R-:W-:-:S02]  /*c420*/  IADD3 R23, R0, 0x21, RZ ;  /* 0x0000002100177810 */ /* 0x000fc40007ffe0ff */
[CC--:B------:R-:W-:Y:S02]  /*c430*/  ISETP.GE.AND P3, PT, R24.reuse, R204.reuse, PT ;  /* 0x000000cc1800720c */ /* 0x0c0fe40003f66270 */
[----:B------:R-:W-:Y:S02]  /*c440*/  ISETP.GE.AND P1, PT, R19, R203, PT ;  /* 0x000000cb1300720c */ /* 0x000fe40003f26270 */
[----:B------:R-:W-:Y:S02]  /*c450*/  ISETP.LT.OR P0, PT, R17, R199, P0 ;  /* 0x000000c71100720c */ /* 0x000fe40000701670 */
[----:B------:R-:W-:Y:S02]  /*c460*/  FSEL R145, R149, -INF , !P2 ;  /* 0xff80000095917808 */ /* 0x000fe40005000000 */
[----:B------:R-:W-:Y:S02]  /*c470*/  ISETP.GE.AND P2, PT, R23, R204, PT ;  /* 0x000000cc1700720c */ /* 0x000fe40003f46270 */
[----:B------:R-:W-:-:S02]  /*c480*/  ISETP.LT.OR P3, PT, R24, R200, P3 ;  /* 0x000000c81800720c */ /* 0x000fc40001f61670 */
[----:B------:R-:W-:Y:S02]  /*c490*/  IADD3 R22, R0, 0x28, RZ ;  /* 0x0000002800167810 */ /* 0x000fe40007ffe0ff */
[----:B------:R-:W-:Y:S02]  /*c4a0*/  ISETP.LT.OR P1, PT, R19, R199, P1 ;  /* 0x000000c71300720c */ /* 0x000fe40000f21670 */
[----:B------:R-:W-:Y:S02]  /*c4b0*/  FSEL R30, R71, -INF , !P0 ;  /* 0xff800000471e7808 */ /* 0x000fe40004000000 */
[----:B------:R-:W-:Y:S02]  /*c4c0*/  ISETP.GE.AND P0, PT, R20, R203, PT ;  /* 0x000000cb1400720c */ /* 0x000fe40003f06270 */
[----:B------:R-:W-:Y:S02]  /*c4d0*/  ISETP.LT.OR P2, PT, R23, R200, P2 ;  /* 0x000000c81700720c */ /* 0x000fe40001741670 */
[----:B------:R-:W-:-:S02]  /*c4e0*/  FSEL R152, R152, -INF , !P3 ;  /* 0xff80000098987808 */ /* 0x000fc40005800000 */
[----:B------:R-:W-:Y:S02]  /*c4f0*/  IADD3 R26, R0, 0x29, RZ ;  /* 0x00000029001a7810 */ /* 0x000fe40007ffe0ff */
[----:B------:R-:W-:Y:S02]  /*c500*/  ISETP.GE.AND P6, PT, R22, R204, PT ;  /* 0x000000cc1600720c */ /* 0x000fe40003fc6270 */
[----:B------:R-:W-:Y:S02]  /*c510*/  FSEL R146, R146, -INF , !P1 ;  /* 0xff80000092927808 */ /* 0x000fe40004800000 */
[----:B------:R-:W-:Y:S02]  /*c520*/  ISETP.GE.AND P1, PT, R21, R203, PT ;  /* 0x000000cb1500720c */ /* 0x000fe40003f26270 */
[----:B------:R-:W-:Y:S02]  /*c530*/  ISETP.LT.OR P0, PT, R20, R199, P0 ;  /* 0x000000c71400720c */ /* 0x000fe40000701670 */
[----:B------:R-:W-:-:S02]  /*c540*/  FSEL R153, R153, -INF , !P2 ;  /* 0xff80000099997808 */ /* 0x000fc40005000000 */
[----:B------:R-:W-:Y:S02]  /*c550*/  IADD3 R27, R0, 0x30, RZ ;  /* 0x00000030001b7810 */ /* 0x000fe40007ffe0ff */
[----:B------:R-:W-:Y:S02]  /*c560*/  ISETP.GE.AND P5, PT, R26, R204, PT ;  /* 0x000000cc1a00720c */ /* 0x000fe40003fa6270 */
[----:B------:R-:W-:Y:S02]  /*c570*/  ISETP.LT.OR P6, PT, R22, R200, P6 ;  /* 0x000000c81600720c */ /* 0x000fe400037c1670 */
[----:B------:R-:W-:Y:S02]  /*c580*/  ISETP.LT.OR P1, PT, R21, R199, P1 ;  /* 0x000000c71500720c */ /* 0x000fe40000f21670 */
[----:B------:R-:W-:Y:S02]  /*c590*/  FSEL R147, R147, -INF , !P0 ;  /* 0xff80000093937808 */ /* 0x000fe40004000000 */
[----:B------:R-:W-:-:S02]  /*c5a0*/  IADD3 R31, R0, 0x31, RZ ;  /* 0x00000031001f7810 */ /* 0x000fc40007ffe0ff */
[----:B------:R-:W-:Y:S02]  /*c5b0*/  ISETP.GE.AND P4, PT, R27, R204, PT ;  /* 0x000000cc1b00720c */ /* 0x000fe40003f86270 */
[----:B------:R-:W-:Y:S02]  /*c5c0*/  ISETP.LT.OR P5, PT, R26, R200, P5 ;  /* 0x000000c81a00720c */ /* 0x000fe40002fa1670 */
[----:B------:R-:W-:Y:S02]  /*c5d0*/  FSEL R183, R140, -INF , !P6 ;  /* 0xff8000008cb77808 */ /* 0x000fe40007000000 */
[-C--:B------:R-:W-:Y:S02]  /*c5e0*/  ISETP.GE.AND P0, PT, R25, R203.reuse, PT ;  /* 0x000000cb1900720c */ /* 0x080fe40003f06270 */
[----:B------:R-:W-:Y:S02]  /*c5f0*/  FSEL R150, R150, -INF , !P1 ;  /* 0xff80000096967808 */ /* 0x000fe40004800000 */
[----:B------:R-:W-:-:S02]  /*c600*/  ISETP.GE.AND P1, PT, R24, R203, PT ;  /* 0x000000cb1800720c */ /* 0x000fc40003f26270 */
[----:B------:R-:W-:Y:S02]  /*c610*/  IADD3 R32, R0, 0x38, RZ ;  /* 0x0000003800207810 */ /* 0x000fe40007ffe0ff */
[----:B------:R-:W-:Y:S02]  /*c620*/  ISETP.GE.AND P3, PT, R31, R204, PT ;  /* 0x000000cc1f00720c */ /* 0x000fe40003f66270 */
[----:B------:R-:W-:Y:S02]  /*c630*/  ISETP.LT.OR P4, PT, R27, R200, P4 ;  /* 0x000000c81b00720c */ /* 0x000fe40002781670 */
[----:B------:R-:W-:Y:S02]  /*c640*/  FSEL R224, R141, -INF , !P5 ;  /* 0xff8000008de07808 */ /* 0x000fe40006800000 */
[-C--:B------:R-:W-:Y:S02]  /*c650*/  ISETP.LT.OR P0, PT, R25, R199.reuse, P0 ;  /* 0x000000c71900720c */ /* 0x080fe40000701670 */
[----:B------:R-:W-:-:S02]  /*c660*/  ISETP.LT.OR P1, PT, R24, R199, P1 ;  /* 0x000000c71800720c */ /* 0x000fc40000f21670 */
[----:B------:R-:W-:Y:S02]  /*c670*/  IADD3 R34, R0, 0x39, RZ ;  /* 0x0000003900227810 */ /* 0x000fe40007ffe0ff */
[----:B------:R-:W-:Y:S02]  /*c680*/  ISETP.GE.AND P2, PT, R32, R204, PT ;  /* 0x000000cc2000720c */ /* 0x000fe40003f46270 */
[----:B------:R-:W-:Y:S02]  /*c690*/  ISETP.LT.OR P3, PT, R31, R200, P3 ;  /* 0x000000c81f00720c */ /* 0x000fe40001f61670 */
[----:B------:R-:W-:Y:S02]  /*c6a0*/  FSEL R243, R156, -INF , !P4 ;  /* 0xff8000009cf37808 */ /* 0x000fe40006000000 */
[----:B------:R-:W-:Y:S02]  /*c6b0*/  FSEL R151, R151, -INF , !P0 ;  /* 0xff80000097977808 */ /* 0x000fe40004000000 */
[----:B------:R-:W-:-:S02]  /*c6c0*/  ISETP.GE.AND P0, PT, R23, R203, PT ;  /* 0x000000cb1700720c */ /* 0x000fc40003f06270 */
[----:B------:R-:W-:Y:S02]  /*c6d0*/  FSEL R227, R154, -INF , !P1 ;  /* 0xff8000009ae37808 */ /* 0x000fe40004800000 */
[----:B------:R-:W-:Y:S02]  /*c6e0*/  ISETP.GE.AND P1, PT, R34, R204, PT ;  /* 0x000000cc2200720c */ /* 0x000fe40003f26270 */
[-C--:B------:R-:W-:Y:S02]  /*c6f0*/  ISETP.LT.OR P2, PT, R32, R200.reuse, P2 ;  /* 0x000000c82000720c */ /* 0x080fe40001741670 */
[----:B------:R-:W-:Y:S02]  /*c700*/  FSEL R245, R157, -INF , !P3 ;  /* 0xff8000009df57808 */ /* 0x000fe40005800000 */
[----:B------:R-:W-:Y:S02]  /*c710*/  ISETP.LT.OR P0, PT, R23, R199, P0 ;  /* 0x000000c71700720c */ /* 0x000fe40000701670 */
[----:B------:R-:W-:-:S02]  /*c720*/  ISETP.LT.OR P1, PT, R34, R200, P1 ;  /* 0x000000c82200720c */ /* 0x000fc40000f21670 */
[----:B------:R-:W-:Y:S02]  /*c730*/  FSEL R244, R64, -INF , !P2 ;  /* 0xff80000040f47808 */ /* 0x000fe40005000000 */
[----:B------:R-:W-:Y:S02]  /*c740*/  FSEL R242, R155, -INF , !P0 ;  /* 0xff8000009bf27808 */ /* 0x000fe40004000000 */
[----:B------:R-:W-:Y:S02]  /*c750*/  ISETP.GE.AND P0, PT, R22, R203, PT ;  /* 0x000000cb1600720c */ /* 0x000fe40003f06270 */
[----:B------:R-:W-:Y:S01]  /*c760*/  FSEL R247, R65, -INF , !P1 ;  /* 0xff80000041f77808 */ /* 0x000fe20004800000 */
[----:B--2---:R-:W-:Y:S02]  /*c770*/  IMAD.MOV.U32 R40, RZ, RZ, R5 ;  /* 0x000000ffff287224 */ /* 0x004fe400078e0005 */
[----:B---3--:R-:W-:Y:S01]  /*c780*/  IMAD.MOV.U32 R5, RZ, RZ, R2 ;  /* 0x000000ffff057224 */ /* 0x008fe200078e0002 */
[----:B------:R-:W-:-:S04]  /*c790*/  FMNMX.FTZ R2, R209, R10, !PT ;  /* 0x0000000ad1027209 */ /* 0x000fc80007810000 */
[----:B------:R-:W-:-:S04]  /*c7a0*/  FMNMX.FTZ R2, R12, R2, !PT ;  /* 0x000000020c027209 */ /* 0x000fc80007810000 */
[----:B------:R-:W-:-:S04]  /*c7b0*/  FMNMX.FTZ R2, R11, R2, !PT ;  /* 0x000000020b027209 */ /* 0x000fc80007810000 */
[----:B------:R-:W-:-:S04]  /*c7c0*/  FMNMX.FTZ R2, R14, R2, !PT ;  /* 0x000000020e027209 */ /* 0x000fc80007810000 */
[----:B------:R-:W-:Y:S01]  /*c7d0*/  FMNMX.FTZ R2, R73, R2, !PT ;  /* 0x0000000249027209 */ /* 0x000fe20007810000 */
[----:B----4-:R-:W-:-:S03]  /*c7e0*/  IMAD.MOV.U32 R7, RZ, RZ, R3 ;  /* 0x000000ffff077224 */ /* 0x010fc600078e0003 */
        /* <DEDUP_REMOVED lines=16> */
[----:B-----5:R-:W-:Y:S01]  /*c8f0*/  IMAD.MOV.U32 R6, RZ, RZ, R4 ;  /* 0x000000ffff067224 */ /* 0x020fe200078e0004 */
[----:B------:R-:W-:Y:S02]  /*c900*/  FMNMX.FTZ R2, R151, R2, !PT ;  /* 0x0000000297027209 */ /* 0x000fe40007810000 */
[----:B------:R-:W-:Y:S02]  /*c910*/  FMNMX.FTZ R4, R244, R3, !PT ;  /* 0x00000003f4047209 */ /* 0x000fe40007810000 */
[----:B------:R-:W-:-:S02]  /*c920*/  ISETP.GE.AND P2, PT, R26, R203, PT ;  /* 0x000000cb1a00720c */ /* 0x000fc40003f46270 */
[----:B------:R-:W-:Y:S02]  /*c930*/  ISETP.LT.OR P3, PT, R22, R199, P0 ;  /* 0x000000c71600720c */ /* 0x000fe40000761670 */
[----:B------:R-:W-:Y:S02]  /*c940*/  FMNMX.FTZ R3, R227, R2, !PT ;  /* 0x00000002e3037209 */ /* 0x000fe40007810000 */
[----:B------:R-:W-:Y:S02]  /*c950*/  FMNMX.FTZ R2, R247, R4, !PT ;  /* 0x00000004f7027209 */ /* 0x000fe40007810000 */
[----:B------:R-:W-:Y:S02]  /*c960*/  ISETP.GE.AND P1, PT, R27, R203, PT ;  /* 0x000000cb1b00720c */ /* 0x000fe40003f26270 */
[----:B------:R-:W-:Y:S02]  /*c970*/  ISETP.LT.OR P2, PT, R26, R199, P2 ;  /* 0x000000c71a00720c */ /* 0x000fe40001741670 */
[----:B------:R-:W-:-:S02]  /*c980*/  FSEL R225, R142, -INF , !P3 ;  /* 0xff8000008ee17808 */ /* 0x000fc40005800000 */
[----:B------:R-:W-:Y:S01]  /*c990*/  FMNMX.FTZ R3, R242, R3, !PT ;  /* 0x00000003f2037209 */ /* 0x000fe20007810000 */
[----:B------:R-:W1:Y:S01]  /*c9a0*/  SHFL.BFLY PT, R4, R2, 0x2, 0x1f ;  /* 0x0c401f0002047f89 */ /* 0x000e6200000e0000 */
[----:B------:R-:W-:Y:S02]  /*c9b0*/  ISETP.GE.AND P0, PT, R31, R203, PT ;  /* 0x000000cb1f00720c */ /* 0x000fe40003f06270 */
[----:B------:R-:W-:Y:S02]  /*c9c0*/  FSEL R226, R143, -INF , !P2 ;  /* 0xff8000008fe27808 */ /* 0x000fe40005000000 */
[----:B------:R-:W-:Y:S02]  /*c9d0*/  ISETP.LT.OR P1, PT, R27, R199, P1 ;  /* 0x000000c71b00720c */ /* 0x000fe40000f21670 */
[----:B------:R-:W-:Y:S02]  /*c9e0*/  FMNMX.FTZ R3, R225, R3, !PT ;  /* 0x00000003e1037209 */ /* 0x000fe40007810000 */
[----:B------:R-:W-:-:S02]  /*c9f0*/  ISETP.LT.OR P2, PT, R31, R199, P0 ;  /* 0x000000c71f00720c */ /* 0x000fc40000741670 */
[----:B------:R-:W-:Y:S02]  /*ca00*/  ISETP.GE.AND P0, PT, R32, R203, PT ;  /* 0x000000cb2000720c */ /* 0x000fe40003f06270 */
[----:B------:R-:W-:Y:S02]  /*ca10*/  FSEL R246, R158, -INF , !P1 ;  /* 0xff8000009ef67808 */ /* 0x000fe40004800000 */
[----:B------:R-:W-:Y:S02]  /*ca20*/  FMNMX.FTZ R3, R226, R3, !PT ;  /* 0x00000003e2037209 */ /* 0x000fe40007810000 */
[----:B------:R-:W-:Y:S02]  /*ca30*/  FSEL R248, R159, -INF , !P2 ;  /* 0xff8000009ff87808 */ /* 0x000fe40005000000 */
[----:B------:R-:W-:Y:S02]  /*ca40*/  ISETP.GE.AND P1, PT, R34, R203, PT ;  /* 0x000000cb2200720c */ /* 0x000fe40003f26270 */
[----:B------:R-:W-:-:S02]  /*ca50*/  ISETP.LT.OR P0, PT, R32, R199, P0 ;  /* 0x000000c72000720c */ /* 0x000fc40000701670 */
[----:B------:R-:W-:Y:S02]  /*ca60*/  FMNMX.FTZ R3, R246, R3, !PT ;  /* 0x00000003f6037209 */ /* 0x000fe40007810000 */
[----:B------:R-:W-:Y:S02]  /*ca70*/  ISETP.LT.OR P1, PT, R34, R199, P1 ;  /* 0x000000c72200720c */ /* 0x000fe40000f21670 */
[----:B------:R-:W-:Y:S02]  /*ca80*/  FSEL R249, R66, -INF , !P0 ;  /* 0xff80000042f97808 */ /* 0x000fe40004000000 */
[----:B------:R-:W-:Y:S02]  /*ca90*/  FMNMX.FTZ R3, R248, R3, !PT ;  /* 0x00000003f8037209 */ /* 0x000fe40007810000 */
[----:B------:R-:W-:Y:S02]  /*caa0*/  FSEL R250, R67, -INF , !P1 ;  /* 0xff80000043fa7808 */ /* 0x000fe40004800000 */
[----:B------:R-:W-:Y:S01]  /*cab0*/  FMNMX.FTZ R3, R249, R3, !PT ;  /* 0x00000003f9037209 */ /* 0x000fe20007810000 */
[----:B------:R-:W-:Y:S01]  /*cac0*/  IMAD.WIDE.U32 R158, R5, -0x326172a9, RZ ;  /* 0xcd9e8d57059e7825 */ /* 0x000fe200078e00ff */
[----:B-1----:R-:W-:-:S02]  /*cad0*/  FMNMX.FTZ R4, R2, R4, !PT ;  /* 0x0000000402047209 */ /* 0x002fc40007810000 */
[----:B------:R-:W-:Y:S02]  /*cae0*/  FMNMX.FTZ R5, R250, R3, !PT ;  /* 0x00000003fa057209 */ /* 0x000fe40007810000 */
[----:B------:R-:W-:Y:S01]  /*caf0*/  LOP3.LUT R2, R159, R40, RZ, 0x3c, !PT ;  /* 0x000000289f027212 */ /* 0x000fe200078e3cff */
[----:B------:R-:W-:Y:S04]  /*cb00*/  SHFL.BFLY PT, R28, R4, 0x1, 0x1f ;  /* 0x0c201f00041c7f89 */ /* 0x000fe800000e0000 */
[----:B------:R-:W1:Y:S01]  /*cb10*/  SHFL.BFLY PT, R13, R5, 0x2, 0x1f ;  /* 0x0c401f00050d7f89 */ /* 0x000e6200000e0000 */
[----:B------:R-:W-:Y:S02]  /*cb20*/  IMAD.SHL.U32 R142, R75, 0x2, RZ ;  /* 0x000000024b8e7824 */ /* 0x000fe400078e00ff */
[----:B------:R-:W-:-:S04]  /*cb30*/  IMAD.WIDE.U32 R148, R7, -0x2daee0ad, RZ ;  /* 0xd2511f5307947825 */ /* 0x000fc800078e00ff */
[----:B------:R-:W-:Y:S01]  /*cb40*/  IMAD.WIDE.U32 R60, R2, -0x2daee0ad, RZ ;  /* 0xd2511f53023c7825 */ /* 0x000fe200078e00ff */
[----:B------:R-:W-:-:S04]  /*cb50*/  LOP3.LUT R2, R149, UR25, R142, 0x96, !PT ;  /* 0x0000001995027c12 */ /* 0x000fc8000f8e968e */
[----:B------:R-:W-:Y:S01]  /*cb60*/  LOP3.LUT R3, R61, UR14, R148, 0x96, !PT ;  /* 0x0000000e3d037c12 */ /* 0x000fe2000f8e9694 */
[----:B------:R-:W-:-:S04]  /*cb70*/  IMAD.WIDE.U32 R8, R2, -0x326172a9, RZ ;  /* 0xcd9e8d5702087825 */ /* 0x000fc800078e00ff */
[----:B------:R-:W-:Y:S01]  /*cb80*/  IMAD.WIDE.U32 R36, R3, -0x326172a9, RZ ;  /* 0xcd9e8d5703247825 */ /* 0x000fe200078e00ff */
[----:B------:R-:W-:-:S03]  /*cb90*/  LOP3.LUT R2, R9, UR15, R158, 0x96, !PT ;  /* 0x0000000f09027c12 */ /* 0x000fc6000f8e969e */
[----:B------:R-:W-:Y:S01]  /*cba0*/  IMAD.MOV.U32 R35, RZ, RZ, R6 ;  /* 0x000000ffff237224 */ /* 0x000fe200078e0006 */
[----:B------:R-:W-:Y:S01]  /*cbb0*/  LOP3.LUT R6, R37, UR13, R8, 0x96, !PT ;  /* 0x0000000d25067c12 */ /* 0x000fe2000f8e9608 */
[----:B------:R-:W-:Y:S01]  /*cbc0*/  IMAD.WIDE.U32 R2, R2, -0x2daee0ad, RZ ;  /* 0xd2511f5302027825 */ /* 0x000fe200078e00ff */
[----:B-1----:R-:W-:Y:S02]  /*cbd0*/  FMNMX.FTZ R5, R5, R13, !PT ;  /* 0x0000000d05057209 */ /* 0x002fe40007810000 */
[----:B------:R-:W-:Y:S01]  /*cbe0*/  FMNMX.FTZ R70, R4, R28, !PT ;  /* 0x0000001c04467209 */ /* 0x000fe20007810000 */
[----:B------:R-:W-:Y:S01]  /*cbf0*/  IMAD.WIDE.U32 R6, R6, -0x2daee0ad, RZ ;  /* 0xd2511f5306067825 */ /* 0x000fe200078e00ff */
[----:B------:R-:W-:Y:S01]  /*cc00*/  LOP3.LUT R3, R3, UR12, R60, 0x96, !PT ;  /* 0x0000000c03037c12 */ /* 0x000fe2000f8e963c */
[----:B------:R-:W1:Y:S01]  /*cc10*/  SHFL.BFLY PT, R28, R5, 0x1, 0x1f ;  /* 0x0c201f00051c7f89 */ /* 0x000e6200000e0000 */
[C---:B------:R-:W-:Y:S01]  /*cc20*/  FSETP.NEU.FTZ.AND P1, PT, R70.reuse, -INF , PT ;  /* 0xff8000004600780b */ /* 0x040fe20003f3d000 */
[----:B------:R-:W-:Y:S01]  /*cc30*/  FMUL.FTZ R4, R70, c[0x0][0x23c] ;  /* 0x00008f0046047a20 */ /* 0x000fe20000410000 */
[----:B------:R-:W-:Y:S01]  /*cc40*/  LOP3.LUT R7, R7, UR10, R2, 0x96, !PT ;  /* 0x0000000a07077c12 */ /* 0x000fe2000f8e9602 */
[----:B------:R-:W-:-:S03]  /*cc50*/  IMAD.WIDE.U32 R2, R3, -0x326172a9, RZ ;  /* 0xcd9e8d5703027825 */ /* 0x000fc600078e00ff */
[----:B------:R-:W-:Y:S01]  /*cc60*/  FSEL R13, R4, RZ, P1 ;  /* 0x000000ff040d7208 */ /* 0x000fe20000800000 */
[----:B------:R-:W-:Y:S01]  /*cc70*/  IMAD.WIDE.U32 R62, R7, -0x326172a9, RZ ;  /* 0xcd9e8d57073e7825 */ /* 0x000fe200078e00ff */
[----:B------:R-:W-:-:S03]  /*cc80*/  LOP3.LUT R7, R3, UR11, R36, 0x96, !PT ;  /* 0x0000000b03077c12 */ /* 0x000fc6000f8e9624 */
[----:B------:R-:W-:Y:S01]  /*cc90*/  FFMA.FTZ R3, R10, c[0x0][0x23c], -R13 ;  /* 0x00008f000a037a23 */ /* 0x000fe2000001080d */
[----:B------:R-:W-:-:S03]  /*cca0*/  LOP3.LUT R4, R63, UR9, R2, 0x96, !PT ;  /* 0x000000093f047c12 */ /* 0x000fc6000f8e9602 */
[----:B------:R2:W-:Y:S02]  /*ccb0*/  MUFU.EX2 R140, R3 ;  /* 0x00000003008c7308 */ /* 0x0005e40000000800 */
[----:B------:R-:W-:-:S04]  /*ccc0*/  IMAD.WIDE.U32 R68, R4, -0x2daee0ad, RZ ;  /* 0xd2511f5304447825 */ /* 0x000fc800078e00ff */
[----:B------:R-:W-:-:S04]  /*ccd0*/  FFMA.FTZ R4, R12, c[0x0][0x23c], -R13 ;  /* 0x00008f000c047a23 */ /* 0x000fc8000001080d */
[----:B------:R3:W-:Y:S01]  /*cce0*/  MUFU.EX2 R67, R4 ;  /* 0x0000000400437308 */ /* 0x0007e20000000800 */
[----:B--2---:R-:W-:-:S05]  /*ccf0*/  IMAD.WIDE.U32 R2, R7, -0x2daee0ad, RZ ;  /* 0xd2511f5307027825 */ /* 0x004fca00078e00ff */
[----:B------:R-:W-:Y:S02]  /*cd00*/  LOP3.LUT R6, R3, UR8, R6, 0x96, !PT ;  /* 0x0000000803067c12 */ /* 0x000fe4000f8e9606 */
[----:B---3--:R-:W-:Y:S01]  /*cd10*/  LOP3.LUT R4, R69, UR6, R2, 0x96, !PT ;  /* 0x0000000645047c12 */ /* 0x008fe2000f8e9602 */
[----:B------:R-:W-:Y:S01]  /*cd20*/  FFMA.FTZ R2, R11, c[0x0][0x23c], -R13 ;  /* 0x00008f000b027a23 */ /* 0x000fe2000001080d */
[----:B-1----:R-:W-:-:S03]  /*cd30*/  FMNMX.FTZ R69, R5, R28, !PT ;  /* 0x0000001c05457209 */ /* 0x002fc60007810000 */
[----:B------:R1:W-:Y:S01]  /*cd40*/  MUFU.EX2 R64, R2 ;  /* 0x0000000200407308 */ /* 0x0003e20000000800 */
[----:B------:R-:W-:Y:S01]  /*cd50*/  FSETP.NEU.FTZ.AND P0, PT, R69, -INF , PT ;  /* 0xff8000004500780b */ /* 0x000fe20003f1d000 */
[----:B------:R-:W-:Y:S02]  /*cd60*/  FFMA.FTZ R7, R14, c[0x0][0x23c], -R13 ;  /* 0x00008f000e077a23 */ /* 0x000fe4000001080d */
[----:B------:R-:W-:-:S04]  /*cd70*/  IMAD.WIDE.U32 R54, R6, -0x326172a9, RZ ;  /* 0xcd9e8d5706367825 */ /* 0x000fc800078e00ff */
[----:B-1----:R-:W-:-:S04]  /*cd80*/  IMAD.WIDE.U32 R2, R4, -0x326172a9, RZ ;  /* 0xcd9e8d5704027825 */ /* 0x002fc800078e00ff */
[----:B------:R-:W-:Y:S01]  /*cd90*/  FMUL.FTZ R4, R69, c[0x0][0x23c] ;  /* 0x00008f0045047a20 */ /* 0x000fe20000410000 */
[----:B------:R1:W2:Y:S04]  /*cda0*/  MUFU.EX2 R66, R7 ;  /* 0x0000000700427308 */ /* 0x0002a80000000800 */
[----:B------:R-:W-:Y:S02]  /*cdb0*/  FSEL R14, R4, RZ, P0 ;  /* 0x000000ff040e7208 */ /* 0x000fe40000000000 */
[--C-:B------:R-:W-:Y:S02]  /*cdc0*/  SHF.R.U32.HI R4, RZ, 0x10, R2.reuse ;  /* 0x00000010ff047819 */ /* 0x100fe40000011602 */
[----:B------:R-:W-:Y:S02]  /*cdd0*/  LOP3.LUT R5, R2, 0xffff, RZ, 0xc0, !PT ;  /* 0x0000ffff02057812 */ /* 0x000fe400078ec0ff */
[----:B------:R-:W-:-:S02]  /*cde0*/  SHF.R.U32.HI R6, RZ, 0x18, R2 ;  /* 0x00000018ff067819 */ /* 0x000fc40000011602 */
[----:B------:R-:W-:Y:S02]  /*cdf0*/  LOP3.LUT R4, R4, 0xff, RZ, 0xc0, !PT ;  /* 0x000000ff04047812 */ /* 0x000fe400078ec0ff */
[----:B-1----:R-:W-:Y:S01]  /*ce00*/  LOP3.LUT R7, R2, 0xff, RZ, 0xc0, !PT ;  /* 0x000000ff02077812 */ /* 0x002fe200078ec0ff */
[----:B------:R-:W-:Y:S01]  /*ce10*/  FFMA.FTZ R2, R18, c[0x0][0x23c], -R14 ;  /* 0x00008f0012027a23 */ /* 0x000fe2000001080e */
[----:B------:R-:W-:Y:S01]  /*ce20*/  PRMT R18, R4, 0x5410, R6 ;  /* 0x0000541004127816 */ /* 0x000fe20000000006 */
[----:B------:R-:W-:Y:S02]  /*ce30*/  FFMA.FTZ R4, R29, c[0x0][0x23c], -R14 ;  /* 0x00008f001d047a23 */ /* 0x000fe4000001080e */
[----:B------:R1:W-:Y:S01]  /*ce40*/  MUFU.EX2 R141, R2 ;  /* 0x00000002008d7308 */ /* 0x0003e20000000800 */
[----:B------:R-:W-:-:S04]  /*ce50*/  SHF.R.U32.HI R5, RZ, 0x8, R5 ;  /* 0x00000008ff057819 */ /* 0x000fc80000011605 */
[----:B------:R-:W-:-:S03]  /*ce60*/  PRMT R12, R7, 0x5410, R5 ;  /* 0x00005410070c7816 */ /* 0x000fc60000000005 */
[----:B------:R3:W-:Y:S01]  /*ce70*/  MUFU.EX2 R65, R4 ;  /* 0x0000000400417308 */ /* 0x0007e20000000800 */
[----:B-1----:R-:W-:-:S04]  /*ce80*/  LOP3.LUT R2, R3, UR17, R54, 0x96, !PT ;  /* 0x0000001103027c12 */ /* 0x002fc8000f8e9636 */
[----:B------:R-:W-:Y:S02]  /*ce90*/  LOP3.LUT R3, R2, 0xffff, RZ, 0xc0, !PT ;  /* 0x0000ffff02037812 */ /* 0x000fe400078ec0ff */
[----:B------:R-:W-:Y:S01]  /*cea0*/  SHF.R.U32.HI R6, RZ, 0x10, R2 ;  /* 0x00000010ff067819 */ /* 0x000fe20000011602 */
[----:B---3--:R-:W-:Y:S01]  /*ceb0*/  FFMA.FTZ R4, R30, c[0x0][0x23c], -R14 ;  /* 0x00008f001e047a23 */ /* 0x008fe2000001080e */
[----:B------:R-:W-:Y:S02]  /*cec0*/  SHF.R.U32.HI R5, RZ, 0x8, R3 ;  /* 0x00000008ff057819 */ /* 0x000fe40000011603 */
[----:B------:R-:W-:Y:S01]  /*ced0*/  LOP3.LUT R7, R2, 0xff, RZ, 0xc0, !PT ;  /* 0x000000ff02077812 */ /* 0x000fe200078ec0ff */
[----:B------:R1:W3:Y:S01]  /*cee0*/  MUFU.EX2 R252, R4 ;  /* 0x0000000400fc7308 */ /* 0x0002e20000000800 */
[----:B------:R-:W-:Y:S02]  /*cef0*/  SHF.R.U32.HI R3, RZ, 0x18, R2 ;  /* 0x00000018ff037819 */ /* 0x000fe40000011602 */
[----:B------:R-:W-:-:S02]  /*cf00*/  LOP3.LUT R2, R6, 0xff, RZ, 0xc0, !PT ;  /* 0x000000ff06027812 */ /* 0x000fc400078ec0ff */
[----:B------:R-:W-:Y:S02]  /*cf10*/  PRMT R182, R182, 0x7054, R182 ;  /* 0x00007054b6b67816 */ /* 0x000fe400000000b6 */
[----:B------:R-:W-:Y:S01]  /*cf20*/  PRMT R10, R2, 0x5410, R3 ;  /* 0x00005410020a7816 */ /* 0x000fe20000000003 */
[----:B------:R-:W-:Y:S02]  /*cf30*/  FFMA.FTZ R3, R33, c[0x0][0x23c], -R14 ;  /* 0x00008f0021037a23 */ /* 0x000fe4000001080e */
[----:B------:R-:W-:Y:S02]  /*cf40*/  HSET2.LE.AND R2, R12, R182, PT ;  /* 0x000000b60c027233 */ /* 0x000fe40003803000 */
[----:B------:R2:W4:Y:S01]  /*cf50*/  MUFU.EX2 R251, R3 ;  /* 0x0000000300fb7308 */ /* 0x0005220000000800 */
[----:B-1----:R-:W-:Y:S02]  /*cf60*/  FSEL R4, R69, RZ, P0 ;  /* 0x000000ff45047208 */ /* 0x002fe40000000000 */
[----:B------:R-:W-:-:S03]  /*cf70*/  PRMT R11, R7, 0x5410, R5 ;  /* 0x00005410070b7816 */ /* 0x000fc60000000005 */
[----:B------:R-:W-:Y:S01]  /*cf80*/  FADD.FTZ R4, R207, -R4 ;  /* 0x80000004cf047221 */ /* 0x000fe20000010000 */
[----:B--2---:R-:W-:-:S04]  /*cf90*/  F2FP.BF16.PACK_AB R3, R66, R64 ;  /* 0x000000404203723e */ /* 0x004fc800000010ff */
[----:B------:R-:W-:Y:S01]  /*cfa0*/  LOP3.LUT R6, R2, R3, RZ, 0xc0, !PT ;  /* 0x0000000302067212 */ /* 0x000fe200078ec0ff */
[--C-:B------:R-:W-:Y:S01]  /*cfb0*/  HSET2.LE.AND R2, R18, R182.reuse, PT ;  /* 0x000000b612027233 */ /* 0x100fe20003803000 */
[----:B---3--:R-:W-:Y:S01]  /*cfc0*/  F2FP.BF16.PACK_AB R3, R252, R65 ;  /* 0x00000041fc03723e */ /* 0x008fe200000010ff */
[----:B------:R-:W-:Y:S01]  /*cfd0*/  FMUL.FTZ R4, R4, c[0x0][0x23c] ;  /* 0x00008f0004047a20 */ /* 0x000fe20000410000 */
[----:B------:R-:W-:Y:S02]  /*cfe0*/  ISETP.GE.AND P2, PT, R0, R206, PT ;  /* 0x000000ce0000720c */ /* 0x000fe40003f46270 */
[----:B------:R-:W-:Y:S01]  /*cff0*/  LOP3.LUT R7, R2, R3, RZ, 0xc0, !PT ;  /* 0x0000000302077212 */ /* 0x000fe200078ec0ff */
[----:B------:R-:W-:Y:S01]  /*d000*/  HSET2.LE.AND R2, R11, R182, PT ;  /* 0x000000b60b027233 */ /* 0x000fe20003803000 */
[----:B------:R-:W-:Y:S02]  /*d010*/  F2FP.BF16.PACK_AB R3, R67, R140 ;  /* 0x0000008c4303723e */ /* 0x000fe400000010ff */
[----:B------:R-:W-:Y:S01]  /*d020*/  FSEL R5, R70, RZ, P1 ;  /* 0x000000ff46057208 */ /* 0x000fe20000800000 */
[----:B------:R1:W-:Y:S01]  /*d030*/  MUFU.EX2 R180, R4 ;  /* 0x0000000400b47308 */ /* 0x0003e20000000800 */
[----:B------:R-:W-:-:S02]  /*d040*/  ISETP.LT.OR P2, PT, R0, R202, P2 ;  /* 0x000000ca0000720c */ /* 0x000fc40001741670 */
[----:B------:R-:W-:Y:S02]  /*d050*/  ISETP.GE.AND P1, PT, R16, R206, PT ;  /* 0x000000ce1000720c */ /* 0x000fe40003f26270 */
[-C--:B------:R-:W-:Y:S02]  /*d060*/  ISETP.GE.AND P5, PT, R0, R205.reuse, PT ;  /* 0x000000cd0000720c */ /* 0x080fe40003fa6270 */
[----:B------:R-:W-:Y:S02]  /*d070*/  ISETP.LT.OR P1, PT, R16, R202, P1 ;  /* 0x000000ca1000720c */ /* 0x000fe40000f21670 */
[C---:B------:R-:W-:Y:S02]  /*d080*/  ISETP.GE.AND P0, PT, R15.reuse, R206, PT ;  /* 0x000000ce0f00720c */ /* 0x040fe40003f06270 */
[----:B------:R-:W-:Y:S02]  /*d090*/  ISETP.GE.AND P3, PT, R15, R205, PT ;  /* 0x000000cd0f00720c */ /* 0x000fe40003f66270 */
[----:B------:R-:W-:-:S02]  /*d0a0*/  ISETP.LT.OR P5, PT, R0, R201, P5 ;  /* 0x000000c90000720c */ /* 0x000fc40002fa1670 */
[----:B-1----:R-:W-:Y:S01]  /*d0b0*/  LOP3.LUT R4, R2, R3, RZ, 0xc0, !PT ;  /* 0x0000000302047212 */ /* 0x002fe200078ec0ff */
[----:B------:R-:W-:Y:S01]  /*d0c0*/  HSET2.LE.AND R2, R10, R182, PT ;  /* 0x000000b60a027233 */ /* 0x000fe20003803000 */
[----:B------:R-:W-:Y:S02]  /*d0d0*/  FSEL R10, R176, -INF , !P2 ;  /* 0xff800000b00a7808 */ /* 0x000fe40005000000 */
[----:B------:R-:W-:Y:S02]  /*d0e0*/  ISETP.GE.AND P4, PT, R16, R205, PT ;  /* 0x000000cd1000720c */ /* 0x000fe40003f86270 */
[C---:B------:R-:W-:Y:S02]  /*d0f0*/  ISETP.LT.OR P0, PT, R15.reuse, R202, P0 ;  /* 0x000000ca0f00720c */ /* 0x040fe40000701670 */
[----:B------:R-:W-:Y:S02]  /*d100*/  ISETP.LT.OR P3, PT, R15, R201, P3 ;  /* 0x000000c90f00720c */ /* 0x000fe40001f61670 */
[----:B------:R-:W-:-:S02]  /*d110*/  ISETP.GE.AND P6, PT, R17, R206, PT ;  /* 0x000000ce1100720c */ /* 0x000fc40003fc6270 */
[----:B------:R-:W-:Y:S02]  /*d120*/  FSEL R11, R177, -INF , !P1 ;  /* 0xff800000b10b7808 */ /* 0x000fe40004800000 */
[----:B------:R-:W-:Y:S02]  /*d130*/  FMNMX.FTZ R0, R211, R10, !PT ;  /* 0x0000000ad3007209 */ /* 0x000fe40007810000 */
[----:B------:R-:W-:Y:S01]  /*d140*/  FSEL R15, R178, -INF , !P5 ;  /* 0xff800000b20f7808 */ /* 0x000fe20006800000 */
[----:B------:R-:W-:Y:S01]  /*d150*/  FADD.FTZ R5, R209, -R5 ;  /* 0x80000005d1057221 */ /* 0x000fe20000010000 */
[C---:B------:R-:W-:Y:S02]  /*d160*/  ISETP.GE.AND P5, PT, R19.reuse, R206, PT ;  /* 0x000000ce1300720c */ /* 0x040fe40003fa6270 */
[----:B------:R-:W-:Y:S02]  /*d170*/  ISETP.GE.AND P1, PT, R19, R205, PT ;  /* 0x000000cd1300720c */ /* 0x000fe40003f26270 */
[----:B------:R-:W-:-:S02]  /*d180*/  ISETP.LT.OR P4, PT, R16, R201, P4 ;  /* 0x000000c91000720c */ /* 0x000fc40002781670 */
[----:B------:R-:W-:Y:S02]  /*d190*/  ISETP.LT.OR P6, PT, R17, R202, P6 ;  /* 0x000000ca1100720c */ /* 0x000fe400037c1670 */
[----:B------:R-:W-:Y:S02]  /*d1a0*/  FSEL R12, R172, -INF , !P0 ;  /* 0xff800000ac0c7808 */ /* 0x000fe40004000000 */
[----:B------:R-:W-:Y:S01]  /*d1b0*/  FMNMX.FTZ R0, R11, R0, !PT ;  /* 0x000000000b007209 */ /* 0x000fe20007810000 */
[----:B------:R-:W-:Y:S01]  /*d1c0*/  FMUL.FTZ R5, R5, c[0x0][0x23c] ;  /* 0x00008f0005057a20 */ /* 0x000fe20000410000 */
[C---:B------:R-:W-:Y:S02]  /*d1d0*/  ISETP.LT.OR P5, PT, R19.reuse, R202, P5 ;  /* 0x000000ca1300720c */ /* 0x040fe40002fa1670 */
[----:B------:R-:W-:Y:S02]  /*d1e0*/  ISETP.LT.OR P1, PT, R19, R201, P1 ;  /* 0x000000c91300720c */ /* 0x000fe40000f21670 */
[----:B------:R-:W-:-:S02]  /*d1f0*/  FSEL R19, R179, -INF , !P4 ;  /* 0xff800000b3137808 */ /* 0x000fc40006000000 */
[----:B------:R-:W-:Y:S02]  /*d200*/  ISETP.GE.AND P4, PT, R20, R206, PT ;  /* 0x000000ce1400720c */ /* 0x000fe40003f86270 */
[----:B------:R-:W-:Y:S02]  /*d210*/  FSEL R16, R173, -INF , !P6 ;  /* 0xff800000ad107808 */ /* 0x000fe40007000000 */
[----:B------:R-:W-:Y:S01]  /*d220*/  FMNMX.FTZ R0, R12, R0, !PT ;  /* 0x000000000c007209 */ /* 0x000fe20007810000 */
[----:B------:R1:W2:Y:S01]  /*d230*/  MUFU.EX2 R181, R5 ;  /* 0x0000000500b57308 */ /* 0x0002a20000000800 */
[----:B------:R-:W-:Y:S02]  /*d240*/  ISETP.LT.OR P4, PT, R20, R202, P4 ;  /* 0x000000ca1400720c */ /* 0x000fe40002781670 */
[----:B------:R-:W-:Y:S02]  /*d250*/  FSEL R30, R164, -INF , !P5 ;  /* 0xff800000a41e7808 */ /* 0x000fe40006800000 */
[----:B------:R-:W-:-:S02]  /*d260*/  FMNMX.FTZ R0, R16, R0, !PT ;  /* 0x0000000010007209 */ /* 0x000fc40007810000 */
[----:B------:R-:W-:Y:S02]  /*d270*/  ISETP.GE.AND P2, PT, R17, R205, PT ;  /* 0x000000cd1100720c */ /* 0x000fe40003f46270 */
[----:B----4-:R-:W-:Y:S02]  /*d280*/  F2FP.BF16.PACK_AB R3, R251, R141 ;  /* 0x0000008dfb03723e */ /* 0x010fe400000010ff */
[----:B------:R-:W-:Y:S02]  /*d290*/  FSEL R33, R165, -INF , !P4 ;  /* 0xff800000a5217808 */ /* 0x000fe40006000000 */
[----:B------:R-:W-:Y:S02]  /*d2a0*/  FMNMX.FTZ R0, R30, R0, !PT ;  /* 0x000000001e007209 */ /* 0x000fe40007810000 */
[----:B------:R-:W-:Y:S02]  /*d2b0*/  ISETP.LT.OR P2, PT, R17, R201, P2 ;  /* 0x000000c91100720c */ /* 0x000fe40001741670 */
[----:B------:R-:W-:-:S02]  /*d2c0*/  FSEL R17, R174, -INF , !P3 ;  /* 0xff800000ae117808 */ /* 0x000fc40005800000 */
[----:B-1----:R-:W-:Y:S02]  /*d2d0*/  LOP3.LUT R5, R2, R3, RZ, 0xc0, !PT ;  /* 0x0000000302057212 */ /* 0x002fe400078ec0ff */
[----:B------:R-:W-:Y:S02]  /*d2e0*/  ISETP.GE.AND P3, PT, R21, R206, PT ;  /* 0x000000ce1500720c */ /* 0x000fe40003f66270 */
[----:B------:R-:W-:Y:S02]  /*d2f0*/  FMNMX.FTZ R2, R33, R0, !PT ;  /* 0x0000000021027209 */ /* 0x000fe40007810000 */
[----:B------:R-:W-:Y:S02]  /*d300*/  FMNMX.FTZ R0, R210, R15, !PT ;  /* 0x0000000fd2007209 */ /* 0x000fe40007810000 */
[----:B------:R-:W-:Y:S02]  /*d310*/  ISETP.GE.AND P0, PT, R20, R205, PT ;  /* 0x000000cd1400720c */ /* 0x000fe40003f06270 */
[----:B------:R-:W-:-:S02]  /*d320*/  FSEL R18, R175, -INF , !P2 ;  /* 0xff800000af127808 */ /* 0x000fc40005000000 */
[----:B------:R-:W-:Y:S02]  /*d330*/  ISETP.LT.OR P3, PT, R21, R202, P3 ;  /* 0x000000ca1500720c */ /* 0x000fe40001f61670 */
[----:B------:R-:W-:Y:S02]  /*d340*/  ISETP.GE.AND P2, PT, R25, R206, PT ;  /* 0x000000ce1900720c */ /* 0x000fe40003f46270 */
[----:B------:R-:W-:Y:S01]  /*d350*/  FMNMX.FTZ R0, R19, R0, !PT ;  /* 0x0000000013007209 */ /* 0x000fe20007810000 */
[----:B--2---:R-:W-:Y:S01]  /*d360*/  FMUL.FTZ R128, R128, R181 ;  /* 0x000000b580807220 */ /* 0x004fe20000410000 */
[----:B------:R-:W-:Y:S01]  /*d370*/  ISETP.LT.OR P0, PT, R20, R201, P0 ;  /* 0x000000c91400720c */ /* 0x000fe20000701670 */
[----:B------:R-:W-:Y:S01]  /*d380*/  FMUL.FTZ R129, R129, R181 ;  /* 0x000000b581817220 */ /* 0x000fe20000410000 */
[----:B------:R-:W-:Y:S01]  /*d390*/  ISETP.GE.AND P6, PT, R21, R205, PT ;  /* 0x000000cd1500720c */ /* 0x000fe20003fc6270 */
[-C--:B------:R-:W-:Y:S01]  /*d3a0*/  FMUL.FTZ R130, R130, R180.reuse ;  /* 0x000000b482827220 */ /* 0x080fe20000410000 */
[----:B------:R-:W-:Y:S01]  /*d3b0*/  FSEL R39, R166, -INF , !P1 ;  /* 0xff800000a6277808 */ /* 0x000fe20004800000 */
[----:B------:R-:W-:Y:S01]  /*d3c0*/  FMUL.FTZ R131, R131, R180 ;  /* 0x000000b483837220 */ /* 0x000fe20000410000 */
[----:B------:R-:W-:-:S02]  /*d3d0*/  ISETP.LT.OR P2, PT, R25, R202, P2 ;  /* 0x000000ca1900720c */ /* 0x000fc40001741670 */
[----:B------:R-:W-:Y:S02]  /*d3e0*/  ISETP.GE.AND P1, PT, R24, R206, PT ;  /* 0x000000ce1800720c */ /* 0x000fe40003f26270 */
[----:B------:R-:W-:Y:S01]  /*d3f0*/  FSEL R38, R160, -INF , !P3 ;  /* 0xff800000a0267808 */ /* 0x000fe20005800000 */
[----:B------:R-:W-:Y:S01]  /*d400*/  IMAD.MOV.U32 R28, RZ, RZ, R40 ;  /* 0x000000ffff1c7224 */ /* 0x000fe200078e0028 */
[----:B------:R-:W-:Y:S01]  /*d410*/  FMNMX.FTZ R0, R17, R0, !PT ;  /* 0x0000000011007209 */ /* 0x000fe20007810000 */
[----:B------:R-:W-:Y:S01]  /*d420*/  IMAD.MOV.U32 R29, RZ, RZ, R35 ;  /* 0x000000ffff1d7224 */ /* 0x000fe200078e0023 */
[----:B------:R-:W-:Y:S01]  /*d430*/  ISETP.LT.OR P6, PT, R21, R201, P6 ;  /* 0x000000c91500720c */ /* 0x000fe200037c1670 */
[----:B------:R-:W1:Y:S01]  /*d440*/  LDSM.16.MT88.4 R40, [R188+0x6000] ;  /* 0x00600000bc28783b */ /* 0x000e620000004200 */
[----:B------:R-:W-:Y:S02]  /*d450*/  ISETP.GE.AND P5, PT, R25, R205, PT ;  /* 0x000000cd1900720c */ /* 0x000fe40003fa6270 */
[----:B------:R-:W-:-:S02]  /*d460*/  FSEL R54, R167, -INF , !P0 ;  /* 0xff800000a7367808 */ /* 0x000fc40004000000 */
[----:B------:R-:W-:Y:S02]  /*d470*/  ISETP.LT.OR P1, PT, R24, R202, P1 ;  /* 0x000000ca1800720c */ /* 0x000fe40000f21670 */
[----:B------:R-:W-:Y:S02]  /*d480*/  ISETP.GE.AND P0, PT, R23, R206, PT ;  /* 0x000000ce1700720c */ /* 0x000fe40003f06270 */
[----:B------:R-:W-:Y:S02]  /*d490*/  FSEL R35, R161, -INF , !P2 ;  /* 0xff800000a1237808 */ /* 0x000fe40005000000 */
[----:B------:R-:W-:Y:S01]  /*d4a0*/  FMNMX.FTZ R2, R38, R2, !PT ;  /* 0x0000000226027209 */ /* 0x000fe20007810000 */
[----:B------:R-:W-:Y:S01]  /*d4b0*/  HMMA.16816.F32.BF16 R236, R4, R56, R128 ;  /* 0x0000003804ec723c */ /* 0x000fe20000041880 */
[----:B------:R-:W-:Y:S02]  /*d4c0*/  FMNMX.FTZ R0, R18, R0, !PT ;  /* 0x0000000012007209 */ /* 0x000fe40007810000 */
[----:B------:R-:W-:-:S02]  /*d4d0*/  ISETP.LT.OR P5, PT, R25, R201, P5 ;  /* 0x000000c91900720c */ /* 0x000fc40002fa1670 */
[----:B------:R-:W-:Y:S02]  /*d4e0*/  ISETP.GE.AND P4, PT, R24, R205, PT ;  /* 0x000000cd1800720c */ /* 0x000fe40003f86270 */
[----:B------:R-:W-:Y:S02]  /*d4f0*/  FSEL R52, R162, -INF , !P6 ;  /* 0xff800000a2347808 */ /* 0x000fe40007000000 */
[----:B------:R-:W-:Y:S02]  /*d500*/  ISETP.LT.OR P0, PT, R23, R202, P0 ;  /* 0x000000ca1700720c */ /* 0x000fe40000701670 */
[----:B------:R-:W-:Y:S02]  /*d510*/  ISETP.GE.AND P6, PT, R22, R206, PT ;  /* 0x000000ce1600720c */ /* 0x000fe40003fc6270 */
[----:B------:R-:W-:Y:S02]  /*d520*/  FSEL R128, R168, -INF , !P1 ;  /* 0xff800000a8807808 */ /* 0x000fe40004800000 */
[----:B------:R-:W-:-:S02]  /*d530*/  FMNMX.FTZ R3, R35, R2, !PT ;  /* 0x0000000223037209 */ /* 0x000fc40007810000 */
[----:B------:R-:W-:Y:S02]  /*d540*/  FMNMX.FTZ R0, R39, R0, !PT ;  /* 0x0000000027007209 */ /* 0x000fe40007810000 */
[----:B------:R-:W-:Y:S02]  /*d550*/  ISETP.LT.OR P4, PT, R24, R201, P4 ;  /* 0x000000c91800720c */ /* 0x000fe40002781670 */
[----:B------:R-:W-:Y:S02]  /*d560*/  ISETP.GE.AND P3, PT, R23, R205, PT ;  /* 0x000000cd1700720c */ /* 0x000fe40003f66270 */
[----:B------:R-:W-:Y:S02]  /*d570*/  FSEL R53, R163, -INF , !P5 ;  /* 0xff800000a3357808 */ /* 0x000fe40006800000 */
[----:B------:R-:W-:Y:S02]  /*d580*/  ISETP.LT.OR P6, PT, R22, R202, P6 ;  /* 0x000000ca1600720c */ /* 0x000fe400037c1670 */
[----:B------:R-:W-:-:S02]  /*d590*/  ISETP.GE.AND P5, PT, R26, R206, PT ;  /* 0x000000ce1a00720c */ /* 0x000fc40003fa6270 */
[----:B------:R-:W-:Y:S02]  /*d5a0*/  FSEL R129, R169, -INF , !P0 ;  /* 0xff800000a9817808 */ /* 0x000fe40004000000 */
[----:B------:R-:W-:Y:S02]  /*d5b0*/  FMNMX.FTZ R3, R128, R3, !PT ;  /* 0x0000000380037209 */ /* 0x000fe40007810000 */
[----:B------:R-:W-:Y:S02]  /*d5c0*/  FMNMX.FTZ R0, R54, R0, !PT ;  /* 0x0000000036007209 */ /* 0x000fe40007810000 */
[----:B------:R-:W-:Y:S02]  /*d5d0*/  ISETP.LT.OR P3, PT, R23, R201, P3 ;  /* 0x000000c91700720c */ /* 0x000fe40001f61670 */
[----:B------:R-:W-:Y:S02]  /*d5e0*/  FSEL R156, R170, -INF , !P4 ;  /* 0xff800000aa9c7808 */ /* 0x000fe40006000000 */
[----:B------:R-:W-:-:S02]  /*d5f0*/  ISETP.LT.OR P5, PT, R26, R202, P5 ;  /* 0x000000ca1a00720c */ /* 0x000fc40002fa1670 */
[----:B------:R-:W-:Y:S02]  /*d600*/  ISETP.GE.AND P4, PT, R27, R206, PT ;  /* 0x000000ce1b00720c */ /* 0x000fe40003f86270 */
[----:B------:R-:W-:Y:S02]  /*d610*/  FSEL R130, R220, -INF , !P6 ;  /* 0xff800000dc827808 */ /* 0x000fe40007000000 */
[----:B------:R-:W-:Y:S02]  /*d620*/  FMNMX.FTZ R3, R129, R3, !PT ;  /* 0x0000000381037209 */ /* 0x000fe40007810000 */
[----:B------:R-:W-:Y:S02]  /*d630*/  FMNMX.FTZ R0, R52, R0, !PT ;  /* 0x0000000034007209 */ /* 0x000fe40007810000 */
[----:B------:R-:W-:Y:S02]  /*d640*/  FSEL R165, R171, -INF , !P3 ;  /* 0xff800000aba57808 */ /* 0x000fe40005800000 */
[----:B------:R-:W-:-:S02]  /*d650*/  ISETP.LT.OR P4, PT, R27, R202, P4 ;  /* 0x000000ca1b00720c */ /* 0x000fc40002781670 */
[----:B------:R-:W-:Y:S02]  /*d660*/  ISETP.GE.AND P3, PT, R31, R206, PT ;  /* 0x000000ce1f00720c */ /* 0x000fe40003f66270 */
[----:B------:R-:W-:Y:S02]  /*d670*/  FSEL R131, R221, -INF , !P5 ;  /* 0xff800000dd837808 */ /* 0x000fe40006800000 */
[----:B------:R-:W-:Y:S02]  /*d680*/  FMNMX.FTZ R3, R130, R3, !PT ;  /* 0x0000000382037209 */ /* 0x000fe40007810000 */
[----:B------:R-:W-:Y:S02]  /*d690*/  ISETP.GE.AND P2, PT, R22, R205, PT ;  /* 0x000000cd1600720c */ /* 0x000fe40003f46270 */
[----:B------:R-:W-:Y:S02]  /*d6a0*/  FMNMX.FTZ R0, R53, R0, !PT ;  /* 0x0000000035007209 */ /* 0x000fe40007810000 */
[----:B------:R-:W-:-:S02]  /*d6b0*/  ISETP.GE.AND P6, PT, R32, R206, PT ;  /* 0x000000ce2000720c */ /* 0x000fc40003fc6270 */
[----:B------:R-:W-:Y:S02]  /*d6c0*/  ISETP.LT.OR P3, PT, R31, R202, P3 ;  /* 0x000000ca1f00720c */ /* 0x000fe40001f61670 */
[----:B------:R-:W-:Y:S02]  /*d6d0*/  FSEL R175, R216, -INF , !P4 ;  /* 0xff800000d8af7808 */ /* 0x000fe40006000000 */
[----:B------:R-:W-:Y:S02]  /*d6e0*/  FMNMX.FTZ R3, R131, R3, !PT ;  /* 0x0000000383037209 */ /* 0x000fe40007810000 */
[----:B------:R-:W-:Y:S02]  /*d6f0*/  ISETP.LT.OR P2, PT, R22, R201, P2 ;  /* 0x000000c91600720c */ /* 0x000fe40001741670 */
[----:B------:R-:W-:Y:S01]  /*d700*/  ISETP.GE.AND P1, PT, R26, R205, PT ;  /* 0x000000cd1a00720c */ /* 0x000fe20003f26270 */
[-C--:B------:R-:W-:Y:S01]  /*d710*/  FMUL.FTZ R80, R80, R181.reuse ;  /* 0x000000b550507220 */ /* 0x080fe20000410000 */
[----:B------:R-:W-:Y:S01]  /*d720*/  FMNMX.FTZ R0, R156, R0, !PT ;  /* 0x000000009c007209 */ /* 0x000fe20007810000 */
[-C--:B------:R-:W-:Y:S01]  /*d730*/  FMUL.FTZ R81, R81, R181.reuse ;  /* 0x000000b551517220 */ /* 0x080fe20000410000 */
[----:B------:R-:W-:Y:S01]  /*d740*/  ISETP.GE.AND P5, PT, R34, R206, PT ;  /* 0x000000ce2200720c */ /* 0x000fe20003fa6270 */
[----:B------:R-:W-:Y:S01]  /*d750*/  FMUL.FTZ R82, R82, R180 ;  /* 0x000000b452527220 */ /* 0x000fe20000410000 */
[----:B------:R-:W-:Y:S01]  /*d760*/  ISETP.LT.OR P6, PT, R32, R202, P6 ;  /* 0x000000ca2000720c */ /* 0x000fe200037c1670 */
[-C--:B------:R-:W-:Y:S01]  /*d770*/  FMUL.FTZ R83, R83, R180.reuse ;  /* 0x000000b453537220 */ /* 0x080fe20000410000 */
[----:B------:R-:W-:Y:S01]  /*d780*/  FSEL R176, R217, -INF , !P3 ;  /* 0xff800000d9b07808 */ /* 0x000fe20005800000 */
[----:B------:R-:W-:Y:S01]  /*d790*/  FMUL.FTZ R84, R84, R181 ;  /* 0x000000b554547220 */ /* 0x000fe20000410000 */
[----:B------:R-:W-:Y:S01]  /*d7a0*/  FMNMX.FTZ R3, R175, R3, !PT ;  /* 0x00000003af037209 */ /* 0x000fe20007810000 */
[----:B------:R-:W-:Y:S01]  /*d7b0*/  FMUL.FTZ R85, R85, R181 ;  /* 0x000000b555557220 */ /* 0x000fe20000410000 */
[----:B------:R-:W-:Y:S01]  /*d7c0*/  ISETP.LT.OR P1, PT, R26, R201, P1 ;  /* 0x000000c91a00720c */ /* 0x000fe20000f21670 */
[----:B------:R-:W-:Y:S01]  /*d7d0*/  FMUL.FTZ R96, R96, R181 ;  /* 0x000000b560607220 */ /* 0x000fe20000410000 */
[----:B------:R-:W-:Y:S01]  /*d7e0*/  ISETP.GE.AND P0, PT, R27, R205, PT ;  /* 0x000000cd1b00720c */ /* 0x000fe20003f06270 */
[-C--:B------:R-:W-:Y:S01]  /*d7f0*/  FMUL.FTZ R86, R86, R180.reuse ;  /* 0x000000b456567220 */ /* 0x080fe20000410000 */
[----:B------:R-:W-:Y:S01]  /*d800*/  FSEL R154, R222, -INF , !P2 ;  /* 0xff800000de9a7808 */ /* 0x000fe20005000000 */
[----:B------:R-:W-:Y:S01]  /*d810*/  FMUL.FTZ R87, R87, R180 ;  /* 0x000000b457577220 */ /* 0x000fe20000410000 */
[----:B------:R-:W-:Y:S01]  /*d820*/  FMNMX.FTZ R2, R165, R0, !PT ;  /* 0x00000000a5027209 */ /* 0x000fe20007810000 */
[-C--:B------:R-:W-:Y:S01]  /*d830*/  FMUL.FTZ R97, R97, R181.reuse ;  /* 0x000000b561617220 */ /* 0x080fe20000410000 */
[----:B------:R-:W-:Y:S01]  /*d840*/  ISETP.LT.OR P5, PT, R34, R202, P5 ;  /* 0x000000ca2200720c */ /* 0x000fe20002fa1670 */
[-C--:B------:R-:W-:Y:S01]  /*d850*/  FMUL.FTZ R100, R100, R181.reuse ;  /* 0x000000b564647220 */ /* 0x080fe20000410000 */
[----:B------:R-:W-:Y:S01]  /*d860*/  FSEL R212, R212, -INF , !P6 ;  /* 0xff800000d4d47808 */ /* 0x000fe20007000000 */
[----:B------:R-:W-:Y:S01]  /*d870*/  FMUL.FTZ R101, R101, R181 ;  /* 0x000000b565657220 */ /* 0x000fe20000410000 */
[----:B------:R-:W-:Y:S01]  /*d880*/  FMNMX.FTZ R3, R176, R3, !PT ;  /* 0x00000003b0037209 */ /* 0x000fe20007810000 */
[-C--:B------:R-:W-:Y:S01]  /*d890*/  FMUL.FTZ R98, R98, R180.reuse ;  /* 0x000000b462627220 */ /* 0x080fe20000410000 */
[----:B------:R-:W-:Y:S01]  /*d8a0*/  ISETP.LT.OR P0, PT, R27, R201, P0 ;  /* 0x000000c91b00720c */ /* 0x000fe20000701670 */
[-C--:B------:R-:W-:Y:S01]  /*d8b0*/  FMUL.FTZ R99, R99, R180.reuse ;  /* 0x000000b463637220 */ /* 0x080fe20000410000 */
[----:B------:R-:W-:Y:S01]  /*d8c0*/  ISETP.GE.AND P3, PT, R31, R205, PT ;  /* 0x000000cd1f00720c */ /* 0x000fe20003f66270 */
[-C--:B------:R-:W-:Y:S01]  /*d8d0*/  FMUL.FTZ R102, R102, R180.reuse ;  /* 0x000000b466667220 */ /* 0x080fe20000410000 */
[----:B------:R-:W-:Y:S01]  /*d8e0*/  FSEL R157, R223, -INF , !P1 ;  /* 0xff800000df9d7808 */ /* 0x000fe20004800000 */
[----:B------:R-:W-:Y:S01]  /*d8f0*/  FMUL.FTZ R103, R103, R180 ;  /* 0x000000b467677220 */ /* 0x000fe20000410000 */
[----:B------:R-:W-:Y:S01]  /*d900*/  FMNMX.FTZ R2, R154, R2, !PT ;  /* 0x000000029a027209 */ /* 0x000fe20007810000 */
[-C--:B------:R-:W-:Y:S01]  /*d910*/  FMUL.FTZ R112, R112, R181.reuse ;  /* 0x000000b570707220 */ /* 0x080fe20000410000 */
[----:B------:R-:W-:Y:S01]  /*d920*/  FSEL R213, R213, -INF , !P5 ;  /* 0xff800000d5d57808 */ /* 0x000fe20006800000 */
[----:B------:R-:W-:Y:S01]  /*d930*/  FMUL.FTZ R113, R113, R181 ;  /* 0x000000b571717220 */ /* 0x000fe20000410000 */
[----:B------:R-:W-:Y:S01]  /*d940*/  FMNMX.FTZ R3, R212, R3, !PT ;  /* 0x00000003d4037209 */ /* 0x000fe20007810000 */
[-C--:B------:R-:W-:Y:S01]  /*d950*/  FMUL.FTZ R114, R114, R180.reuse ;  /* 0x000000b472727220 */ /* 0x080fe20000410000 */
[----:B------:R-:W-:Y:S01]  /*d960*/  ISETP.LT.OR P3, PT, R31, R201, P3 ;  /* 0x000000c91f00720c */ /* 0x000fe20001f61670 */
[----:B------:R-:W-:Y:S01]  /*d970*/  FMUL.FTZ R115, R115, R180 ;  /* 0x000000b473737220 */ /* 0x000fe20000410000 */
[----:B------:R-:W-:Y:S01]  /*d980*/  ISETP.GE.AND P1, PT, R32, R205, PT ;  /* 0x000000cd2000720c */ /* 0x000fe20003f26270 */
[-C--:B------:R-:W-:Y:S01]  /*d990*/  FMUL.FTZ R116, R116, R181.reuse ;  /* 0x000000b574747220 */ /* 0x080fe20000410000 */
[----:B------:R-:W-:Y:S01]  /*d9a0*/  FSEL R218, R218, -INF , !P0 ;  /* 0xff800000dada7808 */ /* 0x000fe20004000000 */
[----:B------:R-:W-:Y:S01]  /*d9b0*/  FMUL.FTZ R117, R117, R181 ;  /* 0x000000b575757220 */ /* 0x000fe20000410000 */
[----:B------:R-:W-:Y:S01]  /*d9c0*/  FMNMX.FTZ R2, R157, R2, !PT ;  /* 0x000000029d027209 */ /* 0x000fe20007810000 */
[----:B------:R-:W-:-:S02]  /*d9d0*/  FMUL.FTZ R118, R118, R180 ;  /* 0x000000b476767220 */ /* 0x000fc40000410000 */
[-C--:B------:R-:W-:Y:S02]  /*d9e0*/  FMUL.FTZ R119, R119, R180.reuse ;  /* 0x000000b477777220 */ /* 0x080fe40000410000 */
[-C--:B------:R-:W-:Y:S02]  /*d9f0*/  FMUL.FTZ R132, R132, R181.reuse ;  /* 0x000000b584847220 */ /* 0x080fe40000410000 */
[----:B------:R-:W-:Y:S02]  /*da00*/  FMUL.FTZ R133, R133, R181 ;  /* 0x000000b585857220 */ /* 0x000fe40000410000 */
[-C--:B------:R-:W-:Y:S02]  /*da10*/  FMUL.FTZ R134, R134, R180.reuse ;  /* 0x000000b486867220 */ /* 0x080fe40000410000 */
[----:B------:R-:W-:Y:S01]  /*da20*/  FMUL.FTZ R135, R135, R180 ;  /* 0x000000b487877220 */ /* 0x000fe20000410000 */
[----:B------:R-:W-:Y:S01]  /*da30*/  FMNMX.FTZ R0, R213, R3, !PT ;  /* 0x00000003d5007209 */ /* 0x000fe20007810000 */
[----:B------:R-:W-:Y:S01]  /*da40*/  IMAD.MOV.U32 R72, RZ, RZ, R231 ;  /* 0x000000ffff487224 */ /* 0x000fe200078e00e7 */
[----:B------:R-:W-:Y:S01]  /*da50*/  ISETP.LT.OR P1, PT, R32, R201, P1 ;  /* 0x000000c92000720c */ /* 0x000fe20000f21670 */
[----:B------:R-:W-:Y:S01]  /*da60*/  IMAD.MOV.U32 R71, RZ, RZ, R230 ;  /* 0x000000ffff477224 */ /* 0x000fe200078e00e6 */
[----:B------:R-:W-:Y:S01]  /*da70*/  ISETP.GE.AND P0, PT, R34, R205, PT ;  /* 0x000000cd2200720c */ /* 0x000fe20003f06270 */
[----:B------:R-:W-:Y:S01]  /*da80*/  IMAD.MOV.U32 R143, RZ, RZ, R229 ;  /* 0x000000ffff8f7224 */ /* 0x000fe200078e00e5 */
[----:B------:R-:W-:Y:S01]  /*da90*/  FSEL R219, R219, -INF , !P3 ;  /* 0xff800000dbdb7808 */ /* 0x000fe20005800000 */
[----:B------:R-:W-:Y:S01]  /*daa0*/  IMAD.MOV.U32 R155, RZ, RZ, R228 ;  /* 0x000000ffff9b7224 */ /* 0x000fe200078e00e4 */
[----:B------:R-:W-:Y:S01]  /*dab0*/  FMNMX.FTZ R2, R218, R2, !PT ;  /* 0x00000002da027209 */ /* 0x000fe20007810000 */
[----:B------:R-:W-:Y:S01]  /*dac0*/  HMMA.16816.F32.BF16 R228, R4, R48, R80 ;  /* 0x0000003004e4723c */ /* 0x000fe20000041850 */
[----:B------:R-:W-:Y:S01]  /*dad0*/  ISETP.LT.OR P0, PT, R34, R201, P0 ;  /* 0x000000c92200720c */ /* 0x000fe20000701670 */
[----:B------:R-:W-:Y:S01]  /*dae0*/  LDSM.16.MT88.4 R24, [R185+0x6800] ;  /* 0x00680000b918783b */ /* 0x000fe20000004200 */
[----:B------:R-:W-:-:S02]  /*daf0*/  FSEL R214, R214, -INF , !P1 ;  /* 0xff800000d6d67808 */ /* 0x000fc40004800000 */
[----:B------:R-:W-:Y:S01]  /*db00*/  FMNMX.FTZ R2, R219, R2, !PT ;  /* 0x00000002db027209 */ /* 0x000fe20007810000 */
[----:B------:R-:W-:Y:S02]  /*db10*/  LDSM.16.MT88.4 R20, [R188+0x6800] ;  /* 0x00680000bc14783b */ /* 0x000fe40000004200 */
[----:B------:R-:W-:Y:S01]  /*db20*/  HMMA.16816.F32.BF16 R84, R4, R50, R84 ;  /* 0x000000320454723c */ /* 0x000fe20000041854 */
[----:B------:R-:W-:-:S07]  /*db30*/  FSEL R215, R215, -INF , !P0 ;  /* 0xff800000d7d77808 */ /* 0x000fce0004000000 */
[----:B-1----:R-:W-:Y:S01]  /*db40*/  HMMA.16816.F32.BF16 R96, R4, R40, R96 ;  /* 0x000000280460723c */ /* 0x002fe20000041860 */
[----:B------:R-:W-:-:S07]  /*db50*/  FMNMX.FTZ R2, R214, R2, !PT ;  /* 0x00000002d6027209 */ /* 0x000fce0007810000 */
[C---:B------:R-:W-:Y:S08]  /*db60*/  HMMA.16816.F32.BF16 R100, R4.reuse, R42, R100 ;  /* 0x0000002a0464723c */ /* 0x040ff00000041864 */
[C---:B------:R-:W-:Y:S08]  /*db70*/  HMMA.16816.F32.BF16 R232, R4.reuse, R44, R112 ;  /* 0x0000002c04e8723c */ /* 0x040ff00000041870 */
[C---:B------:R-:W-:Y:S08]  /*db80*/  HMMA.16816.F32.BF16 R116, R4.reuse, R46, R116 ;  /* 0x0000002e0474723c */ /* 0x040ff00000041874 */
[----:B------:R-:W-:Y:S01]  /*db90*/  HMMA.16816.F32.BF16 R132, R4, R58, R132 ;  /* 0x0000003a0484723c */ /* 0x000fe20000041884 */
[----:B------:R-:W1:Y:S01]  /*dba0*/  SHFL.BFLY PT, R6, R0, 0x2, 0x1f ;  /* 0x0c401f0000067f89 */ /* 0x000e6200000e0000 */
[----:B------:R-:W-:-:S05]  /*dbb0*/  IMAD.WIDE.U32 R222, R29, -0x326172a9, RZ ;  /* 0xcd9e8d571dde7825 */ /* 0x000fca00078e00ff */
[----:B------:R-:W-:Y:S02]  /*dbc0*/  FMNMX.FTZ R4, R215, R2, !PT ;  /* 0x00000002d7047209 */ /* 0x000fe40007810000 */
[----:B------:R-:W-:-:S03]  /*dbd0*/  LOP3.LUT R2, R223, R28, RZ, 0x3c, !PT ;  /* 0x0000001cdf027212 */ /* 0x000fc600078e3cff */
[----:B------:R-:W2:Y:S01]  /*dbe0*/  SHFL.BFLY PT, R7, R4, 0x2, 0x1f ;  /* 0x0c401f0004077f89 */ /* 0x000ea200000e0000 */
[----:B------:R-:W-:Y:S02]  /*dbf0*/  LOP3.LUT R3, R9, UR15, R222, 0x96, !PT ;  /* 0x0000000f09037c12 */ /* 0x000fe4000f8e96de */
[----:B------:R-:W-:Y:S01]  /*dc00*/  LOP3.LUT R5, R241, UR13, R8, 0x96, !PT ;  /* 0x0000000df1057c12 */ /* 0x000fe2000f8e9608 */
[----:B------:R-:W-:Y:S02]  /*dc10*/  IMAD R31, R2, -0x2daee0ad, RZ ;  /* 0xd2511f53021f7824 */ /* 0x000fe400078e02ff */
[----:B------:R-:W-:-:S04]  /*dc20*/  IMAD.WIDE.U32 R2, R3, -0x2daee0ad, RZ ;  /* 0xd2511f5303027825 */ /* 0x000fc800078e00ff */
[----:B------:R-:W-:Y:S01]  /*dc30*/  IMAD.WIDE.U32 R8, R5, -0x2daee0ad, RZ ;  /* 0xd2511f5305087825 */ /* 0x000fe200078e00ff */
[----:B-1----:R-:W-:Y:S02]  /*dc40*/  FMNMX.FTZ R0, R0, R6, !PT ;  /* 0x0000000600007209 */ /* 0x002fe40007810000 */
[----:B------:R-:W-:Y:S02]  /*dc50*/  LOP3.LUT R3, R3, UR12, R31, 0x96, !PT ;  /* 0x0000000c03037c12 */ /* 0x000fe4000f8e961f */
[----:B------:R-:W-:Y:S01]  /*dc60*/  LOP3.LUT R5, R9, UR10, R2, 0x96, !PT ;  /* 0x0000000a09057c12 */ /* 0x000fe2000f8e9602 */
[----:B------:R-:W1:Y:S02]  /*dc70*/  SHFL.BFLY PT, R6, R0, 0x1, 0x1f ;  /* 0x0c201f0000067f89 */ /* 0x000e6400000e0000 */
[----:B------:R-:W-:-:S04]  /*dc80*/  IMAD.WIDE.U32 R2, R3, -0x326172a9, RZ ;  /* 0xcd9e8d5703027825 */ /* 0x000fc800078e00ff */
[----:B------:R-:W-:Y:S01]  /*dc90*/  IMAD.WIDE.U32 R80, R5, -0x326172a9, RZ ;  /* 0xcd9e8d5705507825 */ /* 0x000fe200078e00ff */
[----:B--2---:R-:W-:-:S04]  /*dca0*/  FMNMX.FTZ R4, R4, R7, !PT ;  /* 0x0000000704047209 */ /* 0x004fc80007810000 */
[----:B------:R-:W-:-:S05]  /*dcb0*/  LOP3.LUT R5, R81, UR9, R2, 0x96, !PT ;  /* 0x0000000951057c12 */ /* 0x000fca000f8e9602 */
[----:B------:R-:W-:Y:S02]  /*dcc0*/  IMAD.WIDE.U32 R112, R5, -0x2daee0ad, RZ ;  /* 0xd2511f5305707825 */ /* 0x000fe400078e00ff */
[----:B------:R-:W2:Y:S01]  /*dcd0*/  SHFL.BFLY PT, R5, R4, 0x1, 0x1f ;  /* 0x0c201f0004057f89 */ /* 0x000ea200000e0000 */
[----:B------:R-:W-:Y:S01]  /*dce0*/  LOP3.LUT R3, R3, UR11, R240, 0x96, !PT ;  /* 0x0000000b03037c12 */ /* 0x000fe2000f8e96f0 */
[----:B------:R-:W-:Y:S02]  /*dcf0*/  IMAD.MOV.U32 R32, RZ, RZ, R140 ;  /* 0x000000ffff207224 */ /* 0x000fe400078e008c */
[----:B------:R-:W-:Y:S02]  /*dd00*/  IMAD.MOV.U32 R140, RZ, RZ, R72 ;  /* 0x000000ffff8c7224 */ /* 0x000fe400078e0048 */
[----:B------:R-:W-:Y:S01]  /*dd10*/  IMAD.WIDE.U32 R2, R3, -0x2daee0ad, RZ ;  /* 0xd2511f5303027825 */ /* 0x000fe200078e00ff */
[----:B-1----:R-:W-:-:S04]  /*dd20*/  FMNMX.FTZ R72, R0, R6, !PT ;  /* 0x0000000600487209 */ /* 0x002fc80007810000 */
[----:B------:R-:W-:Y:S01]  /*dd30*/  LOP3.LUT R2, R113, UR6, R2, 0x96, !PT ;  /* 0x0000000671027c12 */ /* 0x000fe2000f8e9602 */
[C---:B------:R-:W-:Y:S01]  /*dd40*/  FMUL.FTZ R0, R72.reuse, c[0x0][0x23c] ;  /* 0x00008f0048007a20 */ /* 0x040fe20000410000 */
[----:B------:R-:W-:Y:S02]  /*dd50*/  FSETP.NEU.FTZ.AND P1, PT, R72, -INF , PT ;  /* 0xff8000004800780b */ /* 0x000fe40003f3d000 */
[----:B------:R-:W-:Y:S01]  /*dd60*/  LOP3.LUT R7, R3, UR8, R8, 0x96, !PT ;  /* 0x0000000803077c12 */ /* 0x000fe2000f8e9608 */
[----:B------:R-:W-:Y:S01]  /*dd70*/  IMAD.WIDE.U32 R2, R2, -0x326172a9, RZ ;  /* 0xcd9e8d5702027825 */ /* 0x000fe200078e00ff */
[----:B------:R-:W-:-:S03]  /*dd80*/  FSEL R0, R0, RZ, P1 ;  /* 0x000000ff00007208 */ /* 0x000fc60000800000 */
[----:B------:R-:W-:Y:S01]  /*dd90*/  IMAD.MOV.U32 R34, RZ, RZ, R71 ;  /* 0x000000ffff227224 */ /* 0x000fe200078e0047 */
[----:B--2---:R-:W-:Y:S01]  /*dda0*/  FMNMX.FTZ R71, R4, R5, !PT ;  /* 0x0000000504477209 */ /* 0x004fe20007810000 */
[----:B------:R-:W-:Y:S01]  /*ddb0*/  FFMA.FTZ R4, R10, c[0x0][0x23c], -R0 ;  /* 0x00008f000a047a23 */ /* 0x000fe20000010800 */
[--C-:B------:R-:W-:Y:S01]  /*ddc0*/  SHF.R.U32.HI R5, RZ, 0x10, R2.reuse ;  /* 0x00000010ff057819 */ /* 0x100fe20000011602 */
[----:B------:R-:W-:Y:S01]  /*ddd0*/  IMAD.WIDE.U32 R28, R7, -0x326172a9, RZ ;  /* 0xcd9e8d57071c7825 */ /* 0x000fe200078e00ff */
[C---:B------:R-:W-:Y:S01]  /*dde0*/  LOP3.LUT R6, R2.reuse, 0xffff, RZ, 0xc0, !PT ;  /* 0x0000ffff02067812 */ /* 0x040fe200078ec0ff */
[----:B------:R1:W-:Y:S01]  /*ddf0*/  MUFU.EX2 R220, R4 ;  /* 0x0000000400dc7308 */ /* 0x0003e20000000800 */
[----:B------:R-:W-:Y:S02]  /*de00*/  LOP3.LUT R8, R2, 0xff, RZ, 0xc0, !PT ;  /* 0x000000ff02087812 */ /* 0x000fe400078ec0ff */
[----:B------:R-:W-:Y:S02]  /*de10*/  LOP3.LUT R5, R5, 0xff, RZ, 0xc0, !PT ;  /* 0x000000ff05057812 */ /* 0x000fe400078ec0ff */
[----:B------:R-:W-:-:S04]  /*de20*/  SHF.R.U32.HI R2, RZ, 0x18, R2 ;  /* 0x00000018ff027819 */ /* 0x000fc80000011602 */
[----:B------:R-:W-:Y:S02]  /*de30*/  PRMT R7, R5, 0x5410, R2 ;  /* 0x0000541005077816 */ /* 0x000fe40000000002 */
[----:B------:R-:W-:Y:S01]  /*de40*/  LOP3.LUT R2, R3, UR17, R28, 0x96, !PT ;  /* 0x0000001103027c12 */ /* 0x000fe2000f8e961c */
[--C-:B-1----:R-:W-:Y:S01]  /*de50*/  FFMA.FTZ R4, R11, c[0x0][0x23c], -R0.reuse ;  /* 0x00008f000b047a23 */ /* 0x102fe20000010800 */
[C---:B------:R-:W-:Y:S01]  /*de60*/  FSETP.NEU.FTZ.AND P0, PT, R71.reuse, -INF , PT ;  /* 0xff8000004700780b */ /* 0x040fe20003f1d000 */
[----:B------:R-:W-:Y:S02]  /*de70*/  FMUL.FTZ R3, R71, c[0x0][0x23c] ;  /* 0x00008f0047037a20 */ /* 0x000fe40000410000 */
[----:B------:R1:W-:Y:S02]  /*de80*/  MUFU.EX2 R209, R4 ;  /* 0x0000000400d17308 */ /* 0x0003e40000000800 */
[----:B-1----:R-:W-:Y:S01]  /*de90*/  FFMA.FTZ R4, R12, c[0x0][0x23c], -R0 ;  /* 0x00008f000c047a23 */ /* 0x002fe20000010800 */
[----:B------:R-:W-:-:S05]  /*dea0*/  FSEL R12, R3, RZ, P0 ;  /* 0x000000ff030c7208 */ /* 0x000fca0000000000 */
[----:B------:R1:W-:Y:S01]  /*deb0*/  MUFU.EX2 R216, R4 ;  /* 0x0000000400d87308 */ /* 0x0003e20000000800 */
[----:B------:R-:W-:Y:S01]  /*dec0*/  LOP3.LUT R3, R2, 0xffff, RZ, 0xc0, !PT ;  /* 0x0000ffff02037812 */ /* 0x000fe200078ec0ff */
[----:B-1----:R-:W-:-:S06]  /*ded0*/  FFMA.FTZ R4, R16, c[0x0][0x23c], -R0 ;  /* 0x00008f0010047a23 */ /* 0x002fcc0000010800 */
[----:B------:R1:W2:Y:S01]  /*dee0*/  MUFU.EX2 R217, R4 ;  /* 0x0000000400d97308 */ /* 0x0002a20000000800 */
[----:B------:R-:W-:Y:S02]  /*def0*/  SHF.R.U32.HI R6, RZ, 0x8, R6 ;  /* 0x00000008ff067819 */ /* 0x000fe40000011606 */
[----:B-1----:R-:W-:Y:S02]  /*df00*/  SHF.R.U32.HI R4, RZ, 0x8, R3 ;  /* 0x00000008ff047819 */ /* 0x002fe40000011603 */
[----:B------:R-:W-:-:S04]  /*df10*/  LOP3.LUT R3, R2, 0xff, RZ, 0xc0, !PT ;  /* 0x000000ff02037812 */ /* 0x000fc800078ec0ff */
[----:B------:R-:W-:Y:S01]  /*df20*/  PRMT R9, R3, 0x5410, R4 ;  /* 0x0000541003097816 */ /* 0x000fe20000000004 */
[----:B------:R-:W-:Y:S01]  /*df30*/  FFMA.FTZ R3, R17, c[0x0][0x23c], -R12 ;  /* 0x00008f0011037a23 */ /* 0x000fe2000001080c */
[----:B------:R-:W-:-:S03]  /*df40*/  SHF.R.U32.HI R4, RZ, 0x10, R2 ;  /* 0x00000010ff047819 */ /* 0x000fc60000011602 */
[----:B------:R1:W-:Y:S01]  /*df50*/  MUFU.EX2 R207, R3 ;  /* 0x0000000300cf7308 */ /* 0x0003e20000000800 */
[----:B------:R-:W-:Y:S01]  /*df60*/  PRMT R6, R8, 0x5410, R6 ;  /* 0x0000541008067816 */ /* 0x000fe20000000006 */
[----:B------:R-:W-:Y:S01]  /*df70*/  FFMA.FTZ R5, R15, c[0x0][0x23c], -R12 ;  /* 0x00008f000f057a23 */ /* 0x000fe2000001080c */
[----:B-1----:R-:W-:Y:S02]  /*df80*/  SHF.R.U32.HI R3, RZ, 0x18, R2 ;  /* 0x00000018ff037819 */ /* 0x002fe40000011602 */
[----:B------:R-:W-:Y:S01]  /*df90*/  LOP3.LUT R2, R4, 0xff, RZ, 0xc0, !PT ;  /* 0x000000ff04027812 */ /* 0x000fe200078ec0ff */
[----:B------:R-:W-:-:S04]  /*dfa0*/  FFMA.FTZ R4, R18, c[0x0][0x23c], -R12 ;  /* 0x00008f0012047a23 */ /* 0x000fc8000001080c */
[----:B------:R1:W3:Y:S01]  /*dfb0*/  MUFU.EX2 R179, R4 ;  /* 0x0000000400b37308 */ /* 0x0002e20000000800 */
[----:B------:R-:W-:Y:S01]  /*dfc0*/  PRMT R8, R2, 0x5410, R3 ;  /* 0x0000541002087816 */ /* 0x000fe20000000003 */
[----:B------:R-:W-:Y:S01]  /*dfd0*/  FFMA.FTZ R2, R19, c[0x0][0x23c], -R12 ;  /* 0x00008f0013027a23 */ /* 0x000fe2000001080c */
[----:B------:R-:W-:-:S05]  /*dfe0*/  FSEL R3, R71, RZ, P0 ;  /* 0x000000ff47037208 */ /* 0x000fca0000000000 */
[----:B------:R4:W-:Y:S08]  /*dff0*/  MUFU.EX2 R178, R5 ;  /* 0x0000000500b27308 */ /* 0x0009f00000000800 */
[----:B------:R5:W3:Y:S01]  /*e000*/  MUFU.EX2 R177, R2 ;  /* 0x0000000200b17308 */ /* 0x000ae20000000800 */
[----:B-1----:R-:W-:Y:S01]  /*e010*/  FSEL R4, R72, RZ, P1 ;  /* 0x000000ff48047208 */ /* 0x002fe20000800000 */
[----:B----4-:R-:W-:Y:S01]  /*e020*/  FADD.FTZ R5, R210, -R3 ;  /* 0x80000003d2057221 */ /* 0x010fe20000010000 */
[----:B--2---:R-:W-:Y:S01]  /*e030*/  F2FP.BF16.PACK_AB R3, R217, R216 ;  /* 0x000000d8d903723e */ /* 0x004fe200000010ff */
[----:B-----5:R-:W-:-:S02]  /*e040*/  HSET2.LE.AND R2, R6, R182, PT ;  /* 0x000000b606027233 */ /* 0x020fc40003803000 */
[----:B------:R-:W-:-:S03]  /*e050*/  FADD.FTZ R4, R211, -R4 ;  /* 0x80000004d3047221 */ /* 0x000fc60000010000 */
[----:B------:R-:W-:Y:S01]  /*e060*/  LOP3.LUT R6, R2, R3, RZ, 0xc0, !PT ;  /* 0x0000000302067212 */ /* 0x000fe200078ec0ff */
[----:B------:R-:W-:Y:S01]  /*e070*/  HSET2.LE.AND R2, R7, R182, PT ;  /* 0x000000b607027233 */ /* 0x000fe20003803000 */
[----:B---3--:R-:W-:Y:S01]  /*e080*/  F2FP.BF16.PACK_AB R3, R179, R207 ;  /* 0x000000cfb303723e */ /* 0x008fe200000010ff */
[----:B------:R-:W-:-:S03]  /*e090*/  FMUL.FTZ R4, R4, c[0x0][0x23c] ;  /* 0x00008f0004047a20 */ /* 0x000fc60000410000 */
[----:B------:R-:W-:Y:S01]  /*e0a0*/  LOP3.LUT R7, R2, R3, RZ, 0xc0, !PT ;  /* 0x0000000302077212 */ /* 0x000fe200078ec0ff */
[----:B------:R-:W-:Y:S01]  /*e0b0*/  HSET2.LE.AND R2, R9, R182, PT ;  /* 0x000000b609027233 */ /* 0x000fe20003803000 */
[----:B------:R-:W-:Y:S01]  /*e0c0*/  F2FP.BF16.PACK_AB R3, R209, R220 ;  /* 0x000000dcd103723e */ /* 0x000fe200000010ff */
[----:B------:R-:W-:Y:S02]  /*e0d0*/  IMAD.MOV.U32 R19, RZ, RZ, R141 ;  /* 0x000000ffff137224 */ /* 0x000fe400078e008d */
[----:B------:R1:W2:Y:S01]  /*e0e0*/  MUFU.EX2 R141, R4 ;  /* 0x00000004008d7308 */ /* 0x0002a20000000800 */
[----:B------:R-:W-:Y:S02]  /*e0f0*/  FMUL.FTZ R5, R5, c[0x0][0x23c] ;  /* 0x00008f0005057a20 */ /* 0x000fe40000410000 */
[----:B------:R-:W-:-:S05]  /*e100*/  IMAD.MOV.U32 R211, RZ, RZ, R140 ;  /* 0x000000ffffd37224 */ /* 0x000fca00078e008c */
[----:B------:R3:W4:Y:S01]  /*e110*/  MUFU.EX2 R140, R5 ;  /* 0x00000005008c7308 */ /* 0x0007220000000800 */
[----:B-1----:R-:W-:Y:S01]  /*e120*/  LOP3.LUT R4, R2, R3, RZ, 0xc0, !PT ;  /* 0x0000000302047212 */ /* 0x002fe200078ec0ff */
[----:B------:R-:W-:Y:S01]  /*e130*/  HSET2.LE.AND R2, R8, R182, PT ;  /* 0x000000b608027233 */ /* 0x000fe20003803000 */
[----:B------:R-:W-:-:S04]  /*e140*/  F2FP.BF16.PACK_AB R3, R177, R178 ;  /* 0x000000b2b103723e */ /* 0x000fc800000010ff */
[----:B---3--:R-:W-:Y:S01]  /*e150*/  LOP3.LUT R5, R2, R3, RZ, 0xc0, !PT ;  /* 0x0000000302057212 */ /* 0x008fe200078ec0ff */
[----:B------:R-:W-:-:S04]  /*e160*/  FFMA.FTZ R2, R73, c[0x0][0x23c], -R13 ;  /* 0x00008f0049027a23 */ /* 0x000fc8000001080d */
[----:B------:R1:W-:Y:S01]  /*e170*/  MUFU.EX2 R174, R2 ;  /* 0x0000000200ae7308 */ /* 0x0003e20000000800 */
[--C-:B------:R-:W-:Y:S02]  /*e180*/  FFMA.FTZ R8, R145, c[0x0][0x23c], -R13.reuse ;  /* 0x00008f0091087a23 */ /* 0x100fe4000001080d */
[----:B-1----:R-:W-:-:S05]  /*e190*/  FFMA.FTZ R2, R74, c[0x0][0x23c], -R13 ;  /* 0x00008f004a027a23 */ /* 0x002fca000001080d */
[----:B------:R1:W3:Y:S02]  /*e1a0*/  MUFU.EX2 R172, R2 ;  /* 0x0000000200ac7308 */ /* 0x0002e40000000800 */
[----:B-1----:R-:W-:-:S06]  /*e1b0*/  FFMA.FTZ R2, R144, c[0x0][0x23c], -R13 ;  /* 0x00008f0090027a23 */ /* 0x002fcc000001080d */
[----:B------:R1:W-:Y:S01]  /*e1c0*/  MUFU.EX2 R173, R2 ;  /* 0x0000000200ad7308 */ /* 0x0003e20000000800 */
[----:B------:R-:W-:Y:S01]  /*e1d0*/  FFMA.FTZ R9, R146, c[0x0][0x23c], -R14 ;  /* 0x00008f0092097a23 */ /* 0x000fe2000001080e */
[----:B-1----:R-:W-:-:S06]  /*e1e0*/  LOP3.LUT R2, R55, UR7, R62, 0x96, !PT ;  /* 0x0000000737027c12 */ /* 0x002fcc000f8e963e */
[----:B------:R1:W-:Y:S01]  /*e1f0*/  MUFU.EX2 R171, R8 ;  /* 0x0000000800ab7308 */ /* 0x0003e20000000800 */
[----:B------:R-:W-:-:S05]  /*e200*/  IMAD.WIDE.U32 R2, R2, -0x2daee0ad, RZ ;  /* 0xd2511f5302027825 */ /* 0x000fca00078e00ff */
[C---:B------:R-:W-:Y:S02]  /*e210*/  LOP3.LUT R15, R2.reuse, 0xffff, RZ, 0xc0, !PT ;  /* 0x0000ffff020f7812 */ /* 0x040fe400078ec0ff */
[----:B------:R-:W-:Y:S02]  /*e220*/  LOP3.LUT R17, R2, 0xff, RZ, 0xc0, !PT ;  /* 0x000000ff02117812 */ /* 0x000fe400078ec0ff */
[----:B-1----:R-:W-:Y:S01]  /*e230*/  LOP3.LUT R8, R3, UR16, R68, 0x96, !PT ;  /* 0x0000001003087c12 */ /* 0x002fe2000f8e9644 */
[----:B------:R-:W-:Y:S01]  /*e240*/  FFMA.FTZ R3, R147, c[0x0][0x23c], -R14 ;  /* 0x00008f0093037a23 */ /* 0x000fe2000001080e */
[--C-:B------:R-:W-:Y:S02]  /*e250*/  SHF.R.U32.HI R11, RZ, 0x10, R2.reuse ;  /* 0x00000010ff0b7819 */ /* 0x100fe40000011602 */
[----:B------:R-:W-:Y:S01]  /*e260*/  SHF.R.U32.HI R16, RZ, 0x18, R2 ;  /* 0x00000018ff107819 */ /* 0x000fe20000011602 */
[----:B------:R1:W-:Y:S01]  /*e270*/  MUFU.EX2 R168, R3 ;  /* 0x0000000300a87308 */ /* 0x0003e20000000800 */
[----:B------:R-:W-:Y:S01]  /*e280*/  LOP3.LUT R2, R8, 0xffff, RZ, 0xc0, !PT ;  /* 0x0000ffff08027812 */ /* 0x000fe200078ec0ff */
[----:B--2---:R-:W-:-:S02]  /*e290*/  FMUL.FTZ R92, R92, R141 ;  /* 0x0000008d5c5c7220 */ /* 0x004fc40000410000 */
[-C--:B------:R-:W-:Y:S02]  /*e2a0*/  FMUL.FTZ R93, R93, R141.reuse ;  /* 0x0000008d5d5d7220 */ /* 0x080fe40000410000 */
[-C--:B----4-:R-:W-:Y:S02]  /*e2b0*/  FMUL.FTZ R94, R94, R140.reuse ;  /* 0x0000008c5e5e7220 */ /* 0x090fe40000410000 */
[-C--:B------:R-:W-:Y:S01]  /*e2c0*/  FMUL.FTZ R95, R95, R140.reuse ;  /* 0x0000008c5f5f7220 */ /* 0x080fe20000410000 */
[----:B------:R2:W4:Y:S01]  /*e2d0*/  MUFU.EX2 R170, R9 ;  /* 0x0000000900aa7308 */ /* 0x0005220000000800 */
[-C--:B------:R-:W-:Y:S01]  /*e2e0*/  FMUL.FTZ R76, R76, R141.reuse ;  /* 0x0000008d4c4c7220 */ /* 0x080fe20000410000 */
[----:B------:R-:W-:Y:S01]  /*e2f0*/  LOP3.LUT R10, R8, 0xff, RZ, 0xc0, !PT ;  /* 0x000000ff080a7812 */ /* 0x000fe200078ec0ff */
[----:B------:R-:W-:Y:S01]  /*e300*/  FMUL.FTZ R77, R77, R141 ;  /* 0x0000008d4d4d7220 */ /* 0x000fe20000410000 */
[----:B------:R-:W-:Y:S01]  /*e310*/  SHF.R.U32.HI R2, RZ, 0x8, R2 ;  /* 0x00000008ff027819 */ /* 0x000fe20000011602 */
[-C--:B------:R-:W-:Y:S01]  /*e320*/  FMUL.FTZ R78, R78, R140.reuse ;  /* 0x0000008c4e4e7220 */ /* 0x080fe20000410000 */
[----:B-1----:R-:W-:Y:S01]  /*e330*/  SHF.R.U32.HI R3, RZ, 0x10, R8 ;  /* 0x00000010ff037819 */ /* 0x002fe20000011608 */
[----:B------:R-:W-:-:S02]  /*e340*/  FMUL.FTZ R79, R79, R140 ;  /* 0x0000008c4f4f7220 */ /* 0x000fc40000410000 */
[-C--:B------:R-:W-:Y:S02]  /*e350*/  FMUL.FTZ R88, R88, R141.reuse ;  /* 0x0000008d58587220 */ /* 0x080fe40000410000 */
[-C--:B------:R-:W-:Y:S02]  /*e360*/  FMUL.FTZ R89, R89, R141.reuse ;  /* 0x0000008d59597220 */ /* 0x080fe40000410000 */
[-C--:B------:R-:W-:Y:S02]  /*e370*/  FMUL.FTZ R90, R90, R140.reuse ;  /* 0x0000008c5a5a7220 */ /* 0x080fe40000410000 */
[----:B------:R-:W-:Y:S02]  /*e380*/  FMUL.FTZ R91, R91, R140 ;  /* 0x0000008c5b5b7220 */ /* 0x000fe40000410000 */
[-C--:B------:R-:W-:Y:S02]  /*e390*/  FMUL.FTZ R104, R104, R141.reuse ;  /* 0x0000008d68687220 */ /* 0x080fe40000410000 */
        /* <DEDUP_REMOVED lines=15> */
[----:B--2---:R-:W-:Y:S02]  /*e490*/  FFMA.FTZ R9, R150, c[0x0][0x23c], -R14 ;  /* 0x00008f0096097a23 */ /* 0x004fe4000001080e */
[-C--:B------:R-:W-:Y:S02]  /*e4a0*/  FMUL.FTZ R136, R136, R141.reuse ;  /* 0x0000008d88887220 */ /* 0x080fe40000410000 */
[----:B------:R-:W-:Y:S02]  /*e4b0*/  FMUL.FTZ R137, R137, R141 ;  /* 0x0000008d89897220 */ /* 0x000fe40000410000 */
[----:B------:R-:W-:-:S02]  /*e4c0*/  FMUL.FTZ R138, R138, R140 ;  /* 0x0000008c8a8a7220 */ /* 0x000fc40000410000 */
[----:B------:R-:W-:Y:S01]  /*e4d0*/  FMUL.FTZ R139, R139, R140 ;  /* 0x0000008c8b8b7220 */ /* 0x000fe20000410000 */
[----:B------:R-:W-:Y:S02]  /*e4e0*/  SHF.R.U32.HI R8, RZ, 0x18, R8 ;  /* 0x00000018ff087819 */ /* 0x000fe40000011608 */
[----:B------:R-:W-:Y:S01]  /*e4f0*/  LOP3.LUT R3, R3, 0xff, RZ, 0xc0, !PT ;  /* 0x000000ff03037812 */ /* 0x000fe200078ec0ff */
[----:B------:R1:W-:Y:S01]  /*e500*/  MUFU.EX2 R169, R9 ;  /* 0x0000000900a97308 */ /* 0x0003e20000000800 */
[----:B------:R-:W-:Y:S02]  /*e510*/  IMAD.MOV.U32 R210, RZ, RZ, R67 ;  /* 0x000000ffffd27224 */ /* 0x000fe400078e0043 */
[----:B------:R-:W-:Y:S01]  /*e520*/  IMAD.MOV.U32 R83, RZ, RZ, R66 ;  /* 0x000000ffff537224 */ /* 0x000fe200078e0042 */
[----:B------:R-:W-:Y:S01]  /*e530*/  PRMT R3, R3, 0x5410, R8 ;  /* 0x0000541003037816 */ /* 0x000fe20000000008 */
[----:B------:R-:W-:Y:S02]  /*e540*/  IMAD.MOV.U32 R82, RZ, RZ, R65 ;  /* 0x000000ffff527224 */ /* 0x000fe400078e0041 */
[----:B------:R-:W-:Y:S01]  /*e550*/  IMAD.MOV.U32 R115, RZ, RZ, R64 ;  /* 0x000000ffff737224 */ /* 0x000fe200078e0040 */
[----:B------:R-:W-:Y:S01]  /*e560*/  HMMA.16816.F32.BF16 R76, R4, R48, R76 ;  /* 0x00000030044c723c */ /* 0x000fe2000004184c */
[----:B-1----:R-:W-:-:S07]  /*e570*/  PRMT R9, R10, 0x5410, R2 ;  /* 0x000054100a097816 */ /* 0x002fce0000000002 */
[----:B------:R-:W-:Y:S01]  /*e580*/  HMMA.16816.F32.BF16 R64, R4, R40, R92 ;  /* 0x000000280440723c */ /* 0x000fe2000004185c */
[----:B------:R-:W-:-:S04]  /*e590*/  FFMA.FTZ R2, R151, c[0x0][0x23c], -R14 ;  /* 0x00008f0097027a23 */ /* 0x000fc8000001080e */
[----:B------:R1:W2:Y:S03]  /*e5a0*/  MUFU.EX2 R167, R2 ;  /* 0x0000000200a77308 */ /* 0x0002a60000000800 */
[C---:B------:R-:W-:Y:S08]  /*e5b0*/  HMMA.16816.F32.BF16 R88, R4.reuse, R50, R88 ;  /* 0x000000320458723c */ /* 0x040ff00000041858 */
[C---:B------:R-:W-:Y:S08]  /*e5c0*/  HMMA.16816.F32.BF16 R104, R4.reuse, R42, R104 ;  /* 0x0000002a0468723c */ /* 0x040ff00000041868 */
[----:B------:R-:W-:Y:S01]  /*e5d0*/  HMMA.16816.F32.BF16 R108, R4, R44, R108 ;  /* 0x0000002c046c723c */ /* 0x000fe2000004186c */
[----:B-1----:R-:W-:-:S07]  /*e5e0*/  HSET2.LE.AND R2, R9, R182, PT ;  /* 0x000000b609027233 */ /* 0x002fce0003803000 */
[C---:B------:R-:W-:Y:S08]  /*e5f0*/  HMMA.16816.F32.BF16 R120, R4.reuse, R46, R120 ;  /* 0x0000002e0478723c */ /* 0x040ff00000041878 */
[C---:B------:R-:W-:Y:S01]  /*e600*/  HMMA.16816.F32.BF16 R136, R4.reuse, R58, R136 ;  /* 0x0000003a0488723c */ /* 0x040fe20000041888 */
[----:B------:R-:W-:Y:S01]  /*e610*/  LOP3.LUT R8, R11, 0xff, RZ, 0xc0, !PT ;  /* 0x000000ff0b087812 */ /* 0x000fe200078ec0ff */
[----:B------:R-:W1:Y:S06]  /*e620*/  LDSM.16.MT88.4 R40, [R186+0x6800] ;  /* 0x00680000ba28783b */ /* 0x000e6c0000004200 */
[----:B------:R-:W-:Y:S01]  /*e630*/  HMMA.16816.F32.BF16 R92, R4, R56, R124 ;  /* 0x00000038045c723c */ /* 0x000fe2000004187c */
[----:B------:R-:W5:Y:S06]  /*e640*/  LDSM.16.MT88.4 R48, [R187+0x6800] ;  /* 0x00680000bb30783b */ /* 0x000f6c0000004200 */
[----:B------:R-:W-:Y:S01]  /*e650*/  SHF.R.U32.HI R4, RZ, 0x8, R15 ;  /* 0x00000008ff047819 */ /* 0x000fe2000001160f */
[----:B------:R-:W-:Y:S01]  /*e660*/  HSET2.LE.AND R5, R3, R182, PT ;  /* 0x000000b603057233 */ /* 0x000fe20003803000 */
[----:B---3--:R-:W-:-:S02]  /*e670*/  F2FP.BF16.PACK_AB R3, R172, R174 ;  /* 0x000000aeac03723e */ /* 0x008fc400000010ff */
[----:B------:R-:W-:Y:S02]  /*e680*/  PRMT R7, R17, 0x5410, R4 ;  /* 0x0000541011077816 */ /* 0x000fe40000000004 */
[----:B------:R-:W-:Y:S02]  /*e690*/  LOP3.LUT R4, R2, R3, RZ, 0xc0, !PT ;  /* 0x0000000302047212 */ /* 0x000fe400078ec0ff */
[----:B----4-:R-:W-:Y:S01]  /*e6a0*/  F2FP.BF16.PACK_AB R6, R168, R170 ;  /* 0x000000aaa806723e */ /* 0x010fe200000010ff */
[----:B------:R-:W-:Y:S01]  /*e6b0*/  HSET2.LE.AND R2, R7, R182, PT ;  /* 0x000000b607027233 */ /* 0x000fe20003803000 */
[----:B------:R-:W-:Y:S02]  /*e6c0*/  F2FP.BF16.PACK_AB R3, R171, R173 ;  /* 0x000000adab03723e */ /* 0x000fe400000010ff */
[----:B------:R-:W-:Y:S02]  /*e6d0*/  LOP3.LUT R5, R5, R6, RZ, 0xc0, !PT ;  /* 0x0000000605057212 */ /* 0x000fe400078ec0ff */
[----:B------:R-:W-:Y:S01]  /*e6e0*/  LOP3.LUT R6, R2, R3, RZ, 0xc0, !PT ;  /* 0x0000000302067212 */ /* 0x000fe200078ec0ff */
[----:B------:R-:W-:-:S04]  /*e6f0*/  FFMA.FTZ R2, R30, c[0x0][0x23c], -R0 ;  /* 0x00008f001e027a23 */ /* 0x000fc80000010800 */
[----:B------:R3:W-:Y:S01]  /*e700*/  MUFU.EX2 R162, R2 ;  /* 0x0000000200a27308 */ /* 0x0007e20000000800 */
[----:B------:R-:W-:Y:S02]  /*e710*/  PRMT R8, R8, 0x5410, R16 ;  /* 0x0000541008087816 */ /* 0x000fe40000000010 */
[----:B------:R-:W-:-:S03]  /*e720*/  LOP3.LUT R3, R29, UR7, R80, 0x96, !PT ;  /* 0x000000071d037c12 */ /* 0x000fc6000f8e9650 */
[----:B------:R-:W-:Y:S01]  /*e730*/  HSET2.LE.AND R7, R8, R182, PT ;  /* 0x000000b608077233 */ /* 0x000fe20003803000 */
[----:B---3--:R-:W-:-:S04]  /*e740*/  FFMA.FTZ R2, R33, c[0x0][0x23c], -R0 ;  /* 0x00008f0021027a23 */ /* 0x008fc80000010800 */
[----:B------:R3:W-:Y:S01]  /*e750*/  MUFU.EX2 R163, R2 ;  /* 0x0000000200a37308 */ /* 0x0007e20000000800 */
[----:B--2---:R-:W-:-:S04]  /*e760*/  F2FP.BF16.PACK_AB R8, R167, R169 ;  /* 0x000000a9a708723e */ /* 0x004fc800000010ff */
[----:B------:R-:W-:Y:S01]  /*e770*/  LOP3.LUT R7, R7, R8, RZ, 0xc0, !PT ;  /* 0x0000000807077212 */ /* 0x000fe200078ec0ff */
[----:B---3--:R-:W-:-:S04]  /*e780*/  FFMA.FTZ R2, R38, c[0x0][0x23c], -R0 ;  /* 0x00008f0026027a23 */ /* 0x008fc80000010800 */
[----:B------:R2:W-:Y:S01]  /*e790*/  MUFU.EX2 R164, R2 ;  /* 0x0000000200a47308 */ /* 0x0005e20000000800 */
[----:B------:R-:W-:Y:S01]  /*e7a0*/  IADD3 R8, R142, 0x1, RZ ;  /* 0x000000018e087810 */ /* 0x000fe20007ffe0ff */
[----:B------:R-:W-:-:S03]  /*e7b0*/  FFMA.FTZ R9, R39, c[0x0][0x23c], -R12 ;  /* 0x00008f0027097a23 */ /* 0x000fc6000001080c */
[----:B------:R-:W-:Y:S01]  /*e7c0*/  LOP3.LUT R18, R149, UR25, R8, 0x96, !PT ;  /* 0x0000001995127c12 */ /* 0x000fe2000f8e9608 */
[----:B--2---:R-:W-:-:S04]  /*e7d0*/  FFMA.FTZ R2, R35, c[0x0][0x23c], -R0 ;  /* 0x00008f0023027a23 */ /* 0x004fc80000010800 */
[----:B------:R2:W-:Y:S01]  /*e7e0*/  MUFU.EX2 R166, R2 ;  /* 0x0000000200a67308 */ /* 0x0005e20000000800 */
[----:B------:R-:W-:-:S07]  /*e7f0*/  IMAD.MOV.U32 R45, RZ, RZ, R159 ;  /* 0x000000ffff2d7224 */ /* 0x000fce00078e009f */
[----:B------:R3:W-:Y:S01]  /*e800*/  MUFU.EX2 R159, R9 ;  /* 0x00000009009f7308 */ /* 0x0007e20000000800 */
[----:B--2---:R-:W-:-:S05]  /*e810*/  IMAD.WIDE.U32 R2, R3, -0x2daee0ad, RZ ;  /* 0xd2511f5303027825 */ /* 0x004fca00078e00ff */
[----:B------:R-:W-:Y:S02]  /*e820*/  LOP3.LUT R8, R3, UR16, R112, 0x96, !PT ;  /* 0x0000001003087c12 */ /* 0x000fe4000f8e9670 */
[----:B------:R-:W-:Y:S01]  /*e830*/  LOP3.LUT R3, R2, 0xffff, RZ, 0xc0, !PT ;  /* 0x0000ffff02037812 */ /* 0x000fe200078ec0ff */
[----:B---3--:R-:W-:Y:S01]  /*e840*/  FFMA.FTZ R9, R52, c[0x0][0x23c], -R12 ;  /* 0x00008f0034097a23 */ /* 0x008fe2000001080c */
[----:B------:R-:W-:Y:S02]  /*e850*/  LOP3.LUT R11, R2, 0xff, RZ, 0xc0, !PT ;  /* 0x000000ff020b7812 */ /* 0x000fe400078ec0ff */
[----:B------:R-:W-:Y:S01]  /*e860*/  SHF.R.U32.HI R10, RZ, 0x8, R3 ;  /* 0x00000008ff0a7819 */ /* 0x000fe20000011603 */
[----:B------:R2:W-:Y:S01]  /*e870*/  MUFU.EX2 R160, R9 ;  /* 0x0000000900a07308 */ /* 0x0005e20000000800 */
[--C-:B------:R-:W-:Y:S02]  /*e880*/  SHF.R.U32.HI R3, RZ, 0x10, R2.reuse ;  /* 0x00000010ff037819 */ /* 0x100fe40000011602 */
[----:B------:R-:W-:Y:S01]  /*e890*/  SHF.R.U32.HI R16, RZ, 0x18, R2 ;  /* 0x00000018ff107819 */ /* 0x000fe20000011602 */
[----:B------:R-:W-:Y:S01]  /*e8a0*/  FFMA.FTZ R2, R53, c[0x0][0x23c], -R12 ;  /* 0x00008f0035027a23 */ /* 0x000fe2000001080c */
[----:B------:R-:W-:Y:S01]  /*e8b0*/  PRMT R17, R11, 0x5410, R10 ;  /* 0x000054100b117816 */ /* 0x000fe2000000000a */
[----:B------:R-:W-:-:S02]  /*e8c0*/  IMAD.MOV.U32 R44, RZ, RZ, R158 ;  /* 0x000000ffff2c7224 */ /* 0x000fc400078e009e */
[----:B------:R3:W-:Y:S01]  /*e8d0*/  MUFU.EX2 R161, R2 ;  /* 0x0000000200a17308 */ /* 0x0007e20000000800 */
[----:B------:R-:W-:Y:S01]  /*e8e0*/  LOP3.LUT R10, R3, 0xff, RZ, 0xc0, !PT ;  /* 0x000000ff030a7812 */ /* 0x000fe200078ec0ff */
[----:B--2---:R-:W-:Y:S01]  /*e8f0*/  FFMA.FTZ R9, R54, c[0x0][0x23c], -R12 ;  /* 0x00008f0036097a23 */ /* 0x004fe2000001080c */
[----:B------:R-:W-:-:S05]  /*e900*/  LOP3.LUT R3, R8, 0xffff, RZ, 0xc0, !PT ;  /* 0x0000ffff08037812 */ /* 0x000fca00078ec0ff */
[----:B------:R2:W4:Y:S01]  /*e910*/  MUFU.EX2 R158, R9 ;  /* 0x00000009009e7308 */ /* 0x0005220000000800 */
[--C-:B---3--:R-:W-:Y:S02]  /*e920*/  SHF.R.U32.HI R2, RZ, 0x10, R8.reuse ;  /* 0x00000010ff027819 */ /* 0x108fe40000011608 */
[----:B------:R-:W-:Y:S02]  /*e930*/  LOP3.LUT R15, R8, 0xff, RZ, 0xc0, !PT ;  /* 0x000000ff080f7812 */ /* 0x000fe400078ec0ff */
[----:B------:R-:W-:Y:S02]  /*e940*/  SHF.R.U32.HI R11, RZ, 0x18, R8 ;  /* 0x00000018ff0b7819 */ /* 0x000fe40000011608 */
[----:B------:R-:W-:Y:S02]  /*e950*/  SHF.R.U32.HI R3, RZ, 0x8, R3 ;  /* 0x00000008ff037819 */ /* 0x000fe40000011603 */
[----:B------:R-:W-:Y:S02]  /*e960*/  LOP3.LUT R2, R2, 0xff, RZ, 0xc0, !PT ;  /* 0x000000ff02027812 */ /* 0x000fe400078ec0ff */
[----:B------:R-:W-:-:S02]  /*e970*/  PRMT R8, R10, 0x5410, R16 ;  /* 0x000054100a087816 */ /* 0x000fc40000000010 */
[----:B--2---:R-:W-:Y:S02]  /*e980*/  PRMT R9, R15, 0x5410, R3 ;  /* 0x000054100f097816 */ /* 0x004fe40000000003 */
[----:B------:R-:W-:Y:S01]  /*e990*/  PRMT R10, R2, 0x5410, R11 ;  /* 0x00005410020a7816 */ /* 0x000fe2000000000b */
[----:B------:R-:W-:Y:S01]  /*e9a0*/  IMAD.MOV.U32 R73, RZ, RZ, R115 ;  /* 0x000000ffff497224 */ /* 0x000fe200078e0073 */
[----:B------:R-:W-:Y:S01]  /*e9b0*/  HMMA.16816.F32.BF16 R84, R4, R26, R84 ;  /* 0x0000001a0454723c */ /* 0x000fe20000041854 */
[----:B------:R-:W-:Y:S02]  /*e9c0*/  IMAD.MOV.U32 R74, RZ, RZ, R82 ;  /* 0x000000ffff4a7224 */ /* 0x000fe400078e0052 */
[----:B------:R-:W-:Y:S01]  /*e9d0*/  IMAD.MOV.U32 R221, RZ, RZ, R83 ;  /* 0x000000ffffdd7224 */ /* 0x000fe200078e0053 */
[----:B------:R-:W-:Y:S01]  /*e9e0*/  HSET2.LE.AND R10, R10, R182, PT ;  /* 0x000000b60a0a7233 */ /* 0x000fe20003803000 */
[----:B------:R-:W-:-:S03]  /*e9f0*/  IMAD.WIDE.U32 R2, R18, -0x326172a9, RZ ;  /* 0xcd9e8d5712027825 */ /* 0x000fc600078e00ff */
[----:B------:R-:W-:Y:S01]  /*ea00*/  HMMA.16816.F32.BF16 R80, R4, R24, R228 ;  /* 0x000000180450723c */ /* 0x000fe200000418e4 */
[----:B----4-:R-:W-:-:S07]  /*ea10*/  F2FP.BF16.PACK_AB R11, R158, R159 ;  /* 0x0000009f9e0b723e */ /* 0x010fce00000010ff */
[C---:B------:R-:W-:Y:S08]  /*ea20*/  HMMA.16816.F32.BF16 R96, R4.reuse, R20, R96 ;  /* 0x000000140460723c */ /* 0x040ff00000041860 */
[C---:B------:R-:W-:Y:S08]  /*ea30*/  HMMA.16816.F32.BF16 R100, R4.reuse, R22, R100 ;  /* 0x000000160464723c */ /* 0x040ff00000041864 */
[C---:B-1----:R-:W-:Y:S08]  /*ea40*/  HMMA.16816.F32.BF16 R112, R4.reuse, R40, R232 ;  /* 0x000000280470723c */ /* 0x042ff000000418e8 */
[C---:B------:R-:W-:Y:S08]  /*ea50*/  HMMA.16816.F32.BF16 R116, R4.reuse, R42, R116 ;  /* 0x0000002a0474723c */ /* 0x040ff00000041874 */
[C---:B-----5:R-:W-:Y:S08]  /*ea60*/  HMMA.16816.F32.BF16 R148, R4.reuse, R48, R236 ;  /* 0x000000300494723c */ /* 0x060ff000000418ec */
[----:B------:R-:W-:Y:S07]  /*ea70*/  HMMA.16816.F32.BF16 R144, R4, R50, R132 ;  /* 0x000000320490723c */ /* 0x000fee0000041884 */
[--C-:B------:R-:W-:Y:S01]  /*ea80*/  HSET2.LE.AND R6, R17, R182.reuse, PT ;  /* 0x000000b611067233 */ /* 0x100fe20003803000 */
[----:B------:R-:W-:Y:S01]  /*ea90*/  F2FP.BF16.PACK_AB R4, R166, R164 ;  /* 0x000000a4a604723e */ /* 0x000fe200000010ff */
[--C-:B------:R-:W-:Y:S01]  /*eaa0*/  HSET2.LE.AND R7, R8, R182.reuse, PT ;  /* 0x000000b608077233 */ /* 0x100fe20003803000 */
[----:B------:R-:W-:Y:S01]  /*eab0*/  F2FP.BF16.PACK_AB R5, R161, R160 ;  /* 0x000000a0a105723e */ /* 0x000fe200000010ff */
[----:B------:R-:W-:Y:S01]  /*eac0*/  HSET2.LE.AND R8, R9, R182, PT ;  /* 0x000000b609087233 */ /* 0x000fe20003803000 */
[----:B------:R-:W-:-:S02]  /*ead0*/  F2FP.BF16.PACK_AB R9, R163, R162 ;  /* 0x000000a2a309723e */ /* 0x000fc400000010ff */
[----:B------:R-:W-:Y:S02]  /*eae0*/  LOP3.LUT R6, R6, R4, RZ, 0xc0, !PT ;  /* 0x0000000406067212 */ /* 0x000fe400078ec0ff */
[----:B------:R-:W-:Y:S02]  /*eaf0*/  LOP3.LUT R7, R7, R5, RZ, 0xc0, !PT ;  /* 0x0000000507077212 */ /* 0x000fe400078ec0ff */
[----:B------:R-:W-:Y:S02]  /*eb00*/  LOP3.LUT R4, R8, R9, RZ, 0xc0, !PT ;  /* 0x0000000908047212 */ /* 0x000fe400078ec0ff */
[----:B------:R-:W-:Y:S02]  /*eb10*/  LOP3.LUT R5, R10, R11, RZ, 0xc0, !PT ;  /* 0x0000000b0a057212 */ /* 0x000fe400078ec0ff */
[----:B------:R-:W-:Y:S02]  /*eb20*/  LOP3.LUT R10, R3, UR15, R44, 0x96, !PT ;  /* 0x0000000f030a7c12 */ /* 0x000fe4000f8e962c */
[----:B------:R-:W-:-:S03]  /*eb30*/  LOP3.LUT R8, R37, UR13, R2, 0x96, !PT ;  /* 0x0000000d25087c12 */ /* 0x000fc6000f8e9602 */
[----:B------:R-:W-:-:S04]  /*eb40*/  IMAD.WIDE.U32 R10, R10, -0x2daee0ad, RZ ;  /* 0xd2511f530a0a7825 */ /* 0x000fc800078e00ff */
[----:B------:R-:W-:Y:S01]  /*eb50*/  IMAD.WIDE.U32 R8, R8, -0x2daee0ad, RZ ;  /* 0xd2511f5308087825 */ /* 0x000fe200078e00ff */
[----:B------:R-:W-:-:S04]  /*eb60*/  LOP3.LUT R11, R11, UR12, R60, 0x96, !PT ;  /* 0x0000000c0b0b7c12 */ /* 0x000fc8000f8e963c */
[----:B------:R-:W-:Y:S01]  /*eb70*/  LOP3.LUT R16, R9, UR10, R10, 0x96, !PT ;  /* 0x0000000a09107c12 */ /* 0x000fe2000f8e960a */
[----:B------:R-:W-:Y:S01]  /*eb80*/  FFMA.FTZ R15, R152, c[0x0][0x23c], -R13 ;  /* 0x00008f00980f7a23 */ /* 0x000fe2000001080d */
[----:B------:R-:W-:Y:S01]  /*eb90*/  LOP3.LUT R3, R3, UR15, R222, 0x96, !PT ;  /* 0x0000000f03037c12 */ /* 0x000fe2000f8e96de */
[----:B------:R-:W-:-:S04]  /*eba0*/  IMAD.WIDE.U32 R10, R11, -0x326172a9, RZ ;  /* 0xcd9e8d570b0a7825 */ /* 0x000fc800078e00ff */
[----:B------:R-:W-:Y:S01]  /*ebb0*/  IMAD.WIDE.U32 R44, R16, -0x326172a9, RZ ;  /* 0xcd9e8d57102c7825 */ /* 0x000fe200078e00ff */
[----:B------:R-:W-:-:S03]  /*ebc0*/  LOP3.LUT R16, R241, UR13, R2, 0x96, !PT ;  /* 0x0000000df1107c12 */ /* 0x000fc6000f8e9602 */
[----:B------:R-:W-:Y:S02]  /*ebd0*/  FFMA.FTZ R9, R153, c[0x0][0x23c], -R13 ;  /* 0x00008f0099097a23 */ /* 0x000fe4000001080d */
[----:B------:R-:W-:Y:S01]  /*ebe0*/  IMAD.MOV.U32 R239, RZ, RZ, R155 ;  /* 0x000000ffffef7224 */ /* 0x000fe200078e009b */
[----:B------:R-:W-:Y:S01]  /*ebf0*/  LOP3.LUT R2, R11, UR11, R36, 0x96, !PT ;  /* 0x0000000b0b027c12 */ /* 0x000fe2000f8e9624 */
[----:B------:R1:W-:Y:S01]  /*ec00*/  MUFU.EX2 R155, R15 ;  /* 0x0000000f009b7308 */ /* 0x0003e20000000800 */
[----:B------:R-:W-:-:S07]  /*ec10*/  IMAD.WIDE.U32 R46, R16, -0x2daee0ad, RZ ;  /* 0xd2511f53102e7825 */ /* 0x000fce00078e00ff */
[----:B------:R2:W3:Y:S01]  /*ec20*/  MUFU.EX2 R127, R9 ;  /* 0x00000009007f7308 */ /* 0x0004e20000000800 */
[----:B-1----:R-:W-:Y:S01]  /*ec30*/  LOP3.LUT R15, R45, UR9, R10, 0x96, !PT ;  /* 0x000000092d0f7c12 */ /* 0x002fe2000f8e960a */
[----:B------:R-:W-:-:S04]  /*ec40*/  IMAD.WIDE.U32 R10, R3, -0x2daee0ad, RZ ;  /* 0xd2511f53030a7825 */ /* 0x000fc800078e00ff */
[----:B--2---:R-:W-:Y:S02]  /*ec50*/  FFMA.FTZ R9, R183, c[0x0][0x23c], -R13 ;  /* 0x00008f00b7097a23 */ /* 0x004fe4000001080d */
[----:B------:R-:W-:Y:S02]  /*ec60*/  IMAD.WIDE.U32 R2, R2, -0x2daee0ad, RZ ;  /* 0xd2511f5302027825 */ /* 0x000fe400078e00ff */
[----:B------:R1:W-:Y:S02]  /*ec70*/  MUFU.EX2 R153, R9 ;  /* 0x0000000900997308 */ /* 0x0003e40000000800 */
[----:B------:R-:W-:Y:S01]  /*ec80*/  IMAD.WIDE.U32 R38, R15, -0x2daee0ad, RZ ;  /* 0xd2511f530f267825 */ /* 0x000fe200078e00ff */
[----:B------:R-:W-:Y:S02]  /*ec90*/  LOP3.LUT R3, R3, UR8, R8, 0x96, !PT ;  /* 0x0000000803037c12 */ /* 0x000fe4000f8e9608 */
[----:B------:R-:W-:Y:S02]  /*eca0*/  LOP3.LUT R10, R47, UR10, R10, 0x96, !PT ;  /* 0x0000000a2f0a7c12 */ /* 0x000fe4000f8e960a */
[----:B------:R-:W-:-:S02]  /*ecb0*/  LOP3.LUT R2, R39, UR6, R2, 0x96, !PT ;  /* 0x0000000627027c12 */ /* 0x000fc4000f8e9602 */
[----:B-1----:R-:W-:-:S05]  /*ecc0*/  LOP3.LUT R9, R11, UR12, R31, 0x96, !PT ;  /* 0x0000000c0b097c12 */ /* 0x002fca000f8e961f */
[----:B------:R-:W-:-:S04]  /*ecd0*/  IMAD.WIDE.U32 R8, R9, -0x326172a9, RZ ;  /* 0xcd9e8d5709087825 */ /* 0x000fc800078e00ff */
[----:B------:R-:W-:Y:S01]  /*ece0*/  IMAD.MOV.U32 R229, RZ, RZ, R210 ;  /* 0x000000ffffe57224 */ /* 0x000fe200078e00d2 */
[----:B------:R-:W-:Y:S01]  /*ecf0*/  LOP3.LUT R29, R9, UR11, R240, 0x96, !PT ;  /* 0x0000000b091d7c12 */ /* 0x000fe2000f8e96f0 */
[----:B------:R-:W-:Y:S02]  /*ed00*/  IMAD.MOV.U32 R228, RZ, RZ, R211 ;  /* 0x000000ffffe47224 */ /* 0x000fe400078e00d3 */
[----:B------:R-:W-:-:S04]  /*ed10*/  IMAD.WIDE.U32 R210, R10, -0x326172a9, RZ ;  /* 0xcd9e8d570ad27825 */ /* 0x000fc800078e00ff */
[----:B------:R-:W-:Y:S02]  /*ed20*/  FFMA.FTZ R9, R227, c[0x0][0x23c], -R14 ;  /* 0x00008f00e3097a23 */ /* 0x000fe4000001080e */
[----:B------:R-:W-:-:S04]  /*ed30*/  IMAD.WIDE.U32 R36, R3, -0x326172a9, RZ ;  /* 0xcd9e8d5703247825 */ /* 0x000fc800078e00ff */
[----:B------:R-:W-:Y:S01]  /*ed40*/  IMAD.WIDE.U32 R2, R2, -0x326172a9, RZ ;  /* 0xcd9e8d5702027825 */ /* 0x000fe200078e00ff */
[----:B------:R1:W-:Y:S01]  /*ed50*/  MUFU.EX2 R126, R9 ;  /* 0x00000009007e7308 */ /* 0x0003e20000000800 */
[----:B------:R-:W-:-:S03]  /*ed60*/  LOP3.LUT R28, R211, UR9, R8, 0x96, !PT ;  /* 0x00000009d31c7c12 */ /* 0x000fc6000f8e9608 */
[----:B------:R-:W-:Y:S02]  /*ed70*/  LOP3.LUT R8, R3, UR17, R36, 0x96, !PT ;  /* 0x0000001103087c12 */ /* 0x000fe4000f8e9624 */
[----:B------:R-:W-:Y:S01]  /*ed80*/  LOP3.LUT R3, R2, 0xffff, RZ, 0xc0, !PT ;  /* 0x0000ffff02037812 */ /* 0x000fe200078ec0ff */
[----:B------:R-:W-:Y:S01]  /*ed90*/  FFMA.FTZ R11, R224, c[0x0][0x23c], -R13 ;  /* 0x00008f00e00b7a23 */ /* 0x000fe2000001080d */
[----:B------:R-:W-:Y:S01]  /*eda0*/  LOP3.LUT R17, R8, 0xff, RZ, 0xc0, !PT ;  /* 0x000000ff08117812 */ /* 0x000fe200078ec0ff */
[----:B-1----:R-:W-:-:S04]  /*edb0*/  FFMA.FTZ R9, R242, c[0x0][0x23c], -R14 ;  /* 0x00008f00f2097a23 */ /* 0x002fc8000001080e */
[----:B------:R1:W2:Y:S01]  /*edc0*/  MUFU.EX2 R125, R9 ;  /* 0x00000009007d7308 */ /* 0x0002a20000000800 */
[--C-:B------:R-:W-:Y:S02]  /*edd0*/  SHF.R.U32.HI R10, RZ, 0x10, R8.reuse ;  /* 0x00000010ff0a7819 */ /* 0x100fe40000011608 */
[----:B------:R-:W-:Y:S02]  /*ede0*/  SHF.R.U32.HI R16, RZ, 0x18, R8 ;  /* 0x00000018ff107819 */ /* 0x000fe40000011608 */
[----:B------:R-:W-:Y:S02]  /*edf0*/  LOP3.LUT R15, R2, 0xff, RZ, 0xc0, !PT ;  /* 0x000000ff020f7812 */ /* 0x000fe400078ec0ff */
[----:B------:R-:W-:Y:S01]  /*ee00*/  SHF.R.U32.HI R3, RZ, 0x8, R3 ;  /* 0x00000008ff037819 */ /* 0x000fe20000011603 */
[----:B------:R-:W-:Y:S01]  /*ee10*/  IMAD.MOV.U32 R235, RZ, RZ, R19 ;  /* 0x000000ffffeb7224 */ /* 0x000fe200078e0013 */
[----:B------:R-:W-:Y:S02]  /*ee20*/  SHF.R.U32.HI R19, RZ, 0x10, R2 ;  /* 0x00000010ff137819 */ /* 0x000fe40000011602 */
[----:B-1----:R-:W-:-:S04]  /*ee30*/  LOP3.LUT R9, R8, 0xffff, RZ, 0xc0, !PT ;  /* 0x0000ffff08097812 */ /* 0x002fc800078ec0ff */
[----:B------:R-:W-:Y:S01]  /*ee40*/  SHF.R.U32.HI R8, RZ, 0x8, R9 ;  /* 0x00000008ff087819 */ /* 0x000fe20000011609 */
[----:B------:R-:W1:Y:S01]  /*ee50*/  MUFU.EX2 R152, R11 ;  /* 0x0000000b00987308 */ /* 0x000e620000000800 */
[----:B------:R-:W-:Y:S02]  /*ee60*/  SHF.R.U32.HI R18, RZ, 0x18, R2 ;  /* 0x00000018ff127819 */ /* 0x000fe40000011602 */
[----:B------:R-:W-:Y:S01]  /*ee70*/  PRMT R15, R15, 0x5410, R3 ;  /* 0x000054100f0f7816 */ /* 0x000fe20000000003 */
[----:B------:R-:W-:Y:S01]  /*ee80*/  FFMA.FTZ R3, R226, c[0x0][0x23c], -R14 ;  /* 0x00008f00e2037a23 */ /* 0x000fe2000001080e */
[----:B------:R-:W-:Y:S01]  /*ee90*/  PRMT R2, R17, 0x5410, R8 ;  /* 0x0000541011027816 */ /* 0x000fe20000000008 */
[----:B------:R-:W-:Y:S01]  /*eea0*/  FFMA.FTZ R8, R128, c[0x0][0x23c], -R0 ;  /* 0x00008f0080087a23 */ /* 0x000fe20000010800 */
[----:B------:R-:W-:Y:S01]  /*eeb0*/  LOP3.LUT R9, R10, 0xff, RZ, 0xc0, !PT ;  /* 0x000000ff0a097812 */ /* 0x000fe200078ec0ff */
[----:B------:R3:W-:Y:S02]  /*eec0*/  MUFU.EX2 R142, R3 ;  /* 0x00000003008e7308 */ /* 0x0007e40000000800 */
[----:B------:R-:W-:Y:S01]  /*eed0*/  HSET2.LE.AND R2, R2, R182, PT ;  /* 0x000000b602027233 */ /* 0x000fe20003803000 */
[----:B------:R-:W-:-:S05]  /*eee0*/  PRMT R9, R9, 0x5410, R16 ;  /* 0x0000541009097816 */ /* 0x000fca0000000010 */
[----:B------:R4:W-:Y:S01]  /*eef0*/  MUFU.EX2 R124, R8 ;  /* 0x00000008007c7308 */ /* 0x0009e20000000800 */
[----:B---3--:R-:W-:Y:S01]  /*ef00*/  F2FP.BF16.PACK_AB R3, R127, R155 ;  /* 0x0000009b7f03723e */ /* 0x008fe200000010ff */
[----:B------:R-:W-:Y:S01]  /*ef10*/  IMAD.MOV.U32 R231, RZ, RZ, R74 ;  /* 0x000000ffffe77224 */ /* 0x000fe200078e004a */
[--C-:B------:R-:W-:Y:S01]  /*ef20*/  HSET2.LE.AND R9, R9, R182.reuse, PT ;  /* 0x000000b609097233 */ /* 0x100fe20003803000 */
[----:B------:R-:W-:Y:S01]  /*ef30*/  FFMA.FTZ R11, R225, c[0x0][0x23c], -R14 ;  /* 0x00008f00e10b7a23 */ /* 0x000fe2000001080e */
[----:B----4-:R-:W-:Y:S01]  /*ef40*/  LOP3.LUT R8, R2, R3, RZ, 0xc0, !PT ;  /* 0x0000000302087212 */ /* 0x010fe200078ec0ff */
[----:B------:R-:W-:Y:S01]  /*ef50*/  FFMA.FTZ R3, R129, c[0x0][0x23c], -R0 ;  /* 0x00008f0081037a23 */ /* 0x000fe20000010800 */
[----:B--2---:R-:W-:Y:S01]  /*ef60*/  F2FP.BF16.PACK_AB R10, R125, R126 ;  /* 0x0000007e7d0a723e */ /* 0x004fe200000010ff */
[----:B------:R-:W-:Y:S02]  /*ef70*/  HSET2.LE.AND R2, R15, R182, PT ;  /* 0x000000b60f027233 */ /* 0x000fe40003803000 */
[----:B------:R1:W-:Y:S01]  /*ef80*/  MUFU.EX2 R74, R3 ;  /* 0x00000003004a7308 */ /* 0x0003e20000000800 */
[----:B------:R-:W-:Y:S01]  /*ef90*/  IMAD.MOV.U32 R232, RZ, RZ, R143 ;  /* 0x000000ffffe87224 */ /* 0x000fe200078e008f */
[----:B------:R-:W-:Y:S01]  /*efa0*/  LOP3.LUT R9, R9, R10, RZ, 0xc0, !PT ;  /* 0x0000000a09097212 */ /* 0x000fe200078ec0ff */
[C---:B------:R-:W-:Y:S05]  /*efb0*/  HMMA.16816.F32.BF16 R52, R4.reuse, R48, R92 ;  /* 0x000000300434723c */ /* 0x040fea000004185c */
[----:B------:R2:W3:Y:S03]  /*efc0*/  MUFU.EX2 R143, R11 ;  /* 0x0000000b008f7308 */ /* 0x0004e60000000800 */
[----:B------:R-:W-:Y:S01]  /*efd0*/  HMMA.16816.F32.BF16 R48, R4, R50, R136 ;  /* 0x000000320430723c */ /* 0x000fe20000041888 */
[----:B-1----:R-:W-:-:S06]  /*efe0*/  F2FP.BF16.PACK_AB R3, R152, R153 ;  /* 0x000000999803723e */ /* 0x002fcc00000010ff */
[----:B------:R-:W-:Y:S01]  /*eff0*/  IMAD.WIDE.U32 R136, R28, -0x2daee0ad, RZ ;  /* 0xd2511f531c887825 */ /* 0x000fe200078e00ff */
[----:B------:R-:W-:Y:S01]  /*f000*/  LOP3.LUT R10, R2, R3, RZ, 0xc0, !PT ;  /* 0x00000003020a7212 */ /* 0x000fe200078ec0ff */
[C---:B------:R-:W-:Y:S02]  /*f010*/  HMMA.16816.F32.BF16 R56, R4.reuse, R40, R108 ;  /* 0x000000280438723c */ /* 0x040fe4000004186c */
[----:B------:R-:W-:Y:S01]  /*f020*/  IMAD.WIDE.U32 R2, R29, -0x2daee0ad, RZ ;  /* 0xd2511f531d027825 */ /* 0x000fe200078e00ff */
[----:B--2---:R-:W-:Y:S01]  /*f030*/  LOP3.LUT R11, R19, 0xff, RZ, 0xc0, !PT ;  /* 0x000000ff130b7812 */ /* 0x004fe200078ec0ff */
[----:B------:R-:W-:Y:S04]  /*f040*/  LDSM.16.MT88.4 R28, [R187+0x7000] ;  /* 0x00700000bb1c783b */ /* 0x000fe80000004200 */
[----:B------:R-:W-:Y:S01]  /*f050*/  HMMA.16816.F32.BF16 R132, R4, R24, R76 ;  /* 0x000000180484723c */ /* 0x000fe2000004184c */
[----:B------:R-:W-:-:S07]  /*f060*/  LOP3.LUT R2, R137, UR6, R2, 0x96, !PT ;  /* 0x0000000689027c12 */ /* 0x000fce000f8e9602 */
[----:B------:R-:W-:Y:S01]  /*f070*/  HMMA.16816.F32.BF16 R88, R4, R26, R88 ;  /* 0x0000001a0458723c */ /* 0x000fe20000041858 */
[----:B------:R-:W-:-:S07]  /*f080*/  PRMT R11, R11, 0x5410, R18 ;  /* 0x000054100b0b7816 */ /* 0x000fce0000000012 */
[C---:B------:R-:W-:Y:S08]  /*f090*/  HMMA.16816.F32.BF16 R64, R4.reuse, R20, R64 ;  /* 0x000000140440723c */ /* 0x040ff00000041840 */
[C---:B------:R-:W-:Y:S08]  /*f0a0*/  HMMA.16816.F32.BF16 R60, R4.reuse, R22, R104 ;  /* 0x00000016043c723c */ /* 0x040ff00000041868 */
[----:B------:R-:W-:Y:S01]  /*f0b0*/  HMMA.16816.F32.BF16 R40, R4, R42, R120 ;  /* 0x0000002a0428723c */ /* 0x000fe20000041878 */
[----:B------:R-:W-:Y:S01]  /*f0c0*/  HSET2.LE.AND R11, R11, R182, PT ;  /* 0x000000b60b0b7233 */ /* 0x000fe20003803000 */
[----:B------:R-:W-:Y:S01]  /*f0d0*/  IMAD.MOV.U32 R234, RZ, RZ, R34 ;  /* 0x000000ffffea7224 */ /* 0x000fe200078e0022 */
[----:B---3--:R-:W-:Y:S01]  /*f0e0*/  F2FP.BF16.PACK_AB R15, R142, R143 ;  /* 0x0000008f8e0f723e */ /* 0x008fe200000010ff */
[----:B------:R-:W-:Y:S01]  /*f0f0*/  IMAD.MOV.U32 R233, RZ, RZ, R32 ;  /* 0x000000ffffe97224 */ /* 0x000fe200078e0020 */
[----:B------:R-:W-:Y:S02]  /*f100*/  LDSM.16.MT88.4 R24, [R188+0x7000] ;  /* 0x00700000bc18783b */ /* 0x000fe40000004200 */
[----:B------:R-:W-:-:S02]  /*f110*/  FFMA.FTZ R4, R131, c[0x0][0x23c], -R0 ;  /* 0x00008f0083047a23 */ /* 0x000fc40000010800 */
[----:B------:R-:W-:Y:S01]  /*f120*/  FFMA.FTZ R5, R156, c[0x0][0x23c], -R12 ;  /* 0x00008f009c057a23 */ /* 0x000fe2000001080c */
[----:B------:R-:W1:Y:S01]  /*f130*/  LDSM.16.MT88.4 R32, [R185+0x7000] ;  /* 0x00700000b920783b */ /* 0x000e620000004200 */
[----:B------:R2:W-:Y:S01]  /*f140*/  MUFU.EX2 R68, R4 ;  /* 0x0000000400447308 */ /* 0x0005e20000000800 */
[----:B------:R-:W-:Y:S01]  /*f150*/  FFMA.FTZ R16, R130, c[0x0][0x23c], -R0 ;  /* 0x00008f0082107a23 */ /* 0x000fe20000010800 */
[----:B------:R-:W-:Y:S01]  /*f160*/  LOP3.LUT R11, R11, R15, RZ, 0xc0, !PT ;  /* 0x0000000f0b0b7212 */ /* 0x000fe200078ec0ff */
[----:B------:R-:W-:Y:S01]  /*f170*/  IMAD.MOV.U32 R230, RZ, RZ, R73 ;  /* 0x000000ffffe67224 */ /* 0x000fe200078e0049 */
[----:B------:R-:W3:Y:S04]  /*f180*/  LDSM.16.MT88.4 R20, [R186+0x7000] ;  /* 0x00700000ba14783b */ /* 0x000ee80000004200 */
[----:B------:R4:W-:Y:S01]  /*f190*/  MUFU.EX2 R45, R5 ;  /* 0x00000005002d7308 */ /* 0x0009e20000000800 */
[----:B------:R-:W-:Y:S04]  /*f1a0*/  LDSM.16.MT88.4 R104, [R188+0x7800] ;  /* 0x00780000bc68783b */ /* 0x000fe80000004200 */
[----:B------:R-:W-:Y:S01]  /*f1b0*/  LDSM.16.MT88.4 R120, [R186+0x7800] ;  /* 0x00780000ba78783b */ /* 0x000fe20000004200 */
[----:B--2---:R-:W-:Y:S01]  /*f1c0*/  LOP3.LUT R4, R3, UR8, R46, 0x96, !PT ;  /* 0x0000000803047c12 */ /* 0x004fe2000f8e962e */
[----:B------:R-:W-:-:S04]  /*f1d0*/  IMAD.WIDE.U32 R2, R2, -0x326172a9, RZ ;  /* 0xcd9e8d5702027825 */ /* 0x000fc800078e00ff */
[----:B------:R-:W-:Y:S01]  /*f1e0*/  IMAD.WIDE.U32 R18, R4, -0x326172a9, RZ ;  /* 0xcd9e8d5704127825 */ /* 0x000fe200078e00ff */
[----:B------:R-:W-:Y:S02]  /*f1f0*/  SHF.R.U32.HI R6, RZ, 0x10, R2 ;  /* 0x00000010ff067819 */ /* 0x000fe40000011602 */
[----:B----4-:R-:W-:Y:S01]  /*f200*/  LOP3.LUT R5, R2, 0xffff, RZ, 0xc0, !PT ;  /* 0x0000ffff02057812 */ /* 0x010fe200078ec0ff */
[----:B------:R-:W-:Y:S01]  /*f210*/  FFMA.FTZ R4, R154, c[0x0][0x23c], -R12 ;  /* 0x00008f009a047a23 */ /* 0x000fe2000001080c */
[----:B------:R-:W-:Y:S01]  /*f220*/  LOP3.LUT R15, R2, 0xff, RZ, 0xc0, !PT ;  /* 0x000000ff020f7812 */ /* 0x000fe200078ec0ff */
[----:B------:R2:W4:Y:S01]  /*f230*/  MUFU.EX2 R73, R16 ;  /* 0x0000001000497308 */ /* 0x0005220000000800 */
[----:B------:R-:W-:Y:S02]  /*f240*/  SHF.R.U32.HI R5, RZ, 0x8, R5 ;  /* 0x00000008ff057819 */ /* 0x000fe40000011605 */
[----:B------:R-:W-:Y:S02]  /*f250*/  SHF.R.U32.HI R7, RZ, 0x18, R2 ;  /* 0x00000018ff077819 */ /* 0x000fe40000011602 */
[----:B------:R-:W-:-:S03]  /*f260*/  LOP3.LUT R2, R3, UR17, R18, 0x96, !PT ;  /* 0x0000001103027c12 */ /* 0x000fc6000f8e9612 */
[----:B------:R5:W-:Y:S01]  /*f270*/  MUFU.EX2 R47, R4 ;  /* 0x00000004002f7308 */ /* 0x000be20000000800 */
[----:B------:R-:W-:Y:S01]  /*f280*/  FFMA.FTZ R3, R157, c[0x0][0x23c], -R12 ;  /* 0x00008f009d037a23 */ /* 0x000fe2000001080c */
[----:B--2---:R-:W-:-:S06]  /*f290*/  PRMT R16, R15, 0x5410, R5 ;  /* 0x000054100f107816 */ /* 0x004fcc0000000005 */
[----:B------:R2:W1:Y:S01]  /*f2a0*/  MUFU.EX2 R46, R3 ;  /* 0x00000003002e7308 */ /* 0x0004620000000800 */
[----:B------:R-:W-:Y:S02]  /*f2b0*/  LOP3.LUT R5, R2, 0xffff, RZ, 0xc0, !PT ;  /* 0x0000ffff02057812 */ /* 0x000fe400078ec0ff */
[----:B-----5:R-:W-:-:S04]  /*f2c0*/  LOP3.LUT R4, R6, 0xff, RZ, 0xc0, !PT ;  /* 0x000000ff06047812 */ /* 0x020fc800078ec0ff */
[----:B------:R-:W-:Y:S01]  /*f2d0*/  PRMT R17, R4, 0x5410, R7 ;  /* 0x0000541004117816 */ /* 0x000fe20000000007 */
[----:B------:R-:W-:Y:S01]  /*f2e0*/  FFMA.FTZ R7, R165, c[0x0][0x23c], -R12 ;  /* 0x00008f00a5077a23 */ /* 0x000fe2000001080c */
[--C-:B------:R-:W-:Y:S02]  /*f2f0*/  SHF.R.U32.HI R4, RZ, 0x10, R2.reuse ;  /* 0x00000010ff047819 */ /* 0x100fe40000011602 */
[----:B------:R-:W-:Y:S01]  /*f300*/  SHF.R.U32.HI R6, RZ, 0x8, R5 ;  /* 0x00000008ff067819 */ /* 0x000fe20000011605 */
[----:B------:R5:W3:Y:S01]  /*f310*/  MUFU.EX2 R39, R7 ;  /* 0x0000000700277308 */ /* 0x000ae20000000800 */
[----:B------:R-:W-:Y:S02]  /*f320*/  LOP3.LUT R5, R2, 0xff, RZ, 0xc0, !PT ;  /* 0x000000ff02057812 */ /* 0x000fe400078ec0ff */
[----:B--2---:R-:W-:Y:S02]  /*f330*/  SHF.R.U32.HI R3, RZ, 0x18, R2 ;  /* 0x00000018ff037819 */ /* 0x004fe40000011602 */
[----:B------:R-:W-:-:S02]  /*f340*/  LOP3.LUT R2, R4, 0xff, RZ, 0xc0, !PT ;  /* 0x000000ff04027812 */ /* 0x000fc400078ec0ff */
[----:B------:R-:W-:Y:S02]  /*f350*/  PRMT R15, R5, 0x5410, R6 ;  /* 0x00005410050f7816 */ /* 0x000fe40000000006 */
[----:B------:R-:W-:Y:S01]  /*f360*/  PRMT R5, R2, 0x5410, R3 ;  /* 0x0000541002057816 */ /* 0x000fe20000000003 */
[--C-:B------:R-:W-:Y:S01]  /*f370*/  HSET2.LE.AND R2, R16, R182.reuse, PT ;  /* 0x000000b610027233 */ /* 0x100fe20003803000 */
[----:B----4-:R-:W-:Y:S02]  /*f380*/  F2FP.BF16.PACK_AB R3, R68, R73 ;  /* 0x000000494403723e */ /* 0x010fe400000010ff */
[----:B-1----:R-:W-:Y:S02]  /*f390*/  F2FP.BF16.PACK_AB R4, R46, R47 ;  /* 0x0000002f2e04723e */ /* 0x002fe400000010ff */
[----:B------:R-:W-:Y:S01]  /*f3a0*/  LOP3.LUT R6, R2, R3, RZ, 0xc0, !PT ;  /* 0x0000000302067212 */ /* 0x000fe200078ec0ff */
[--C-:B-----5:R-:W-:Y:S01]  /*f3b0*/  HSET2.LE.AND R7, R17, R182.reuse, PT ;  /* 0x000000b611077233 */ /* 0x120fe20003803000 */
[----:B------:R-:W-:Y:S01]  /*f3c0*/  F2FP.BF16.PACK_AB R3, R74, R124 ;  /* 0x0000007c4a03723e */ /* 0x000fe200000010ff */
[--C-:B------:R-:W-:Y:S01]  /*f3d0*/  HSET2.LE.AND R2, R15, R182.reuse, PT ;  /* 0x000000b60f027233 */ /* 0x100fe20003803000 */
[----:B---3--:R-:W-:Y:S01]  /*f3e0*/  F2FP.BF16.PACK_AB R15, R39, R45 ;  /* 0x0000002d270f723e */ /* 0x008fe200000010ff */
[----:B------:R-:W-:Y:S01]  /*f3f0*/  HSET2.LE.AND R5, R5, R182, PT ;  /* 0x000000b605057233 */ /* 0x000fe20003803000 */
[----:B------:R-:W-:-:S02]  /*f400*/  LOP3.LUT R7, R7, R4, RZ, 0xc0, !PT ;  /* 0x0000000407077212 */ /* 0x000fc400078ec0ff */
[----:B------:R-:W-:Y:S01]  /*f410*/  LOP3.LUT R4, R2, R3, RZ, 0xc0, !PT ;  /* 0x0000000302047212 */ /* 0x000fe200078ec0ff */
[----:B------:R-:W-:Y:S01]  /*f420*/  FFMA.FTZ R2, R243, c[0x0][0x23c], -R13 ;  /* 0x00008f00f3027a23 */ /* 0x000fe2000001080d */
[----:B------:R-:W-:-:S03]  /*f430*/  LOP3.LUT R5, R5, R15, RZ, 0xc0, !PT ;  /* 0x0000000f05057212 */ /* 0x000fc600078ec0ff */
[----:B------:R1:W-:Y:S01]  /*f440*/  MUFU.EX2 R36, R2 ;  /* 0x0000000200247308 */ /* 0x0003e20000000800 */
[----:B------:R-:W-:Y:S01]  /*f450*/  HMMA.16816.F32.BF16 R84, R8, R34, R84 ;  /* 0x000000220854723c */ /* 0x000fe20000041854 */
[----:B------:R-:W-:-:S07]  /*f460*/  LOP3.LUT R3, R37, UR7, R44, 0x96, !PT ;  /* 0x0000000725037c12 */ /* 0x000fce000f8e962c */
[----:B------:R-:W-:Y:S01]  /*f470*/  HMMA.16816.F32.BF16 R108, R4, R34, R88 ;  /* 0x00000022046c723c */ /* 0x000fe20000041858 */
[----:B------:R-:W2:Y:S01]  /*f480*/  LDSM.16.MT88.4 R88, [R185+0x7800] ;  /* 0x00780000b958783b */ /* 0x000ea20000004200 */
[----:B-1----:R-:W-:-:S04]  /*f490*/  FFMA.FTZ R2, R245, c[0x0][0x23c], -R13 ;  /* 0x00008f00f5027a23 */ /* 0x002fc8000001080d */
[----:B------:R1:W3:Y:S02]  /*f4a0*/  MUFU.EX2 R34, R2 ;  /* 0x0000000200227308 */ /* 0x0002e40000000800 */
[-C--:B------:R-:W-:Y:S08]  /*f4b0*/  HMMA.16816.F32.BF16 R80, R8, R32.reuse, R80 ;  /* 0x000000200850723c */ /* 0x080ff00000041850 */
[----:B------:R-:W-:Y:S01]  /*f4c0*/  HMMA.16816.F32.BF16 R92, R4, R32, R132 ;  /* 0x00000020045c723c */ /* 0x000fe20000041884 */
[----:B-1----:R-:W-:-:S04]  /*f4d0*/  FFMA.FTZ R2, R244, c[0x0][0x23c], -R13 ;  /* 0x00008f00f4027a23 */ /* 0x002fc8000001080d */
[----:B------:R1:W-:Y:S03]  /*f4e0*/  MUFU.EX2 R33, R2 ;  /* 0x0000000200217308 */ /* 0x0003e60000000800 */
[----:B------:R-:W-:Y:S01]  /*f4f0*/  HMMA.16816.F32.BF16 R96, R8, R24, R96 ;  /* 0x000000180860723c */ /* 0x000fe20000041860 */
[----:B-1----:R-:W-:-:S04]  /*f500*/  FFMA.FTZ R2, R247, c[0x0][0x23c], -R13 ;  /* 0x00008f00f7027a23 */ /* 0x002fc8000001080d */
[----:B------:R1:W-:Y:S03]  /*f510*/  MUFU.EX2 R32, R2 ;  /* 0x0000000200207308 */ /* 0x0003e60000000800 */
[C---:B------:R-:W-:Y:S08]  /*f520*/  HMMA.16816.F32.BF16 R100, R8.reuse, R26, R100 ;  /* 0x0000001a0864723c */ /* 0x040ff00000041864 */
[----:B------:R-:W-:Y:S01]  /*f530*/  HMMA.16816.F32.BF16 R112, R8, R20, R112 ;  /* 0x000000140870723c */ /* 0x000fe20000041870 */
[----:B-1----:R-:W-:-:S07]  /*f540*/  IMAD.WIDE.U32 R2, R3, -0x2daee0ad, RZ ;  /* 0xd2511f5303027825 */ /* 0x002fce00078e00ff */
[C---:B------:R-:W-:Y:S08]  /*f550*/  HMMA.16816.F32.BF16 R116, R8.reuse, R22, R116 ;  /* 0x000000160874723c */ /* 0x040ff00000041874 */
[----:B------:R-:W-:Y:S01]  /*f560*/  HMMA.16816.F32.BF16 R128, R8, R28, R148 ;  /* 0x0000001c0880723c */ /* 0x000fe20000041894 */
[----:B------:R-:W-:-:S07]  /*f570*/  LOP3.LUT R18, R2, 0xff, RZ, 0xc0, !PT ;  /* 0x000000ff02127812 */ /* 0x000fce00078ec0ff */
[----:B------:R-:W-:Y:S01]  /*f580*/  HMMA.16816.F32.BF16 R76, R8, R30, R144 ;  /* 0x0000001e084c723c */ /* 0x000fe20000041890 */
[----:B------:R-:W-:-:S06]  /*f590*/  SHF.R.U32.HI R13, RZ, 0x10, R2 ;  /* 0x00000010ff0d7819 */ /* 0x000fcc0000011602 */
[----:B------:R-:W-:Y:S01]  /*f5a0*/  FFMA.FTZ R9, R246, c[0x0][0x23c], -R14 ;  /* 0x00008f00f6097a23 */ /* 0x000fe2000001080e */
[----:B------:R-:W-:Y:S02]  /*f5b0*/  LOP3.LUT R8, R3, UR16, R38, 0x96, !PT ;  /* 0x0000001003087c12 */ /* 0x000fe4000f8e9626 */
[----:B------:R-:W-:Y:S01]  /*f5c0*/  LOP3.LUT R11, R2, 0xffff, RZ, 0xc0, !PT ;  /* 0x0000ffff020b7812 */ /* 0x000fe200078ec0ff */
[----:B------:R-:W-:Y:S01]  /*f5d0*/  FFMA.FTZ R3, R248, c[0x0][0x23c], -R14 ;  /* 0x00008f00f8037a23 */ /* 0x000fe2000001080e */
[----:B------:R-:W-:Y:S01]  /*f5e0*/  HMMA.16816.F32.BF16 R60, R4, R26, R60 ;  /* 0x0000001a043c723c */ /* 0x000fe2000004183c */
[----:B------:R1:W-:Y:S01]  /*f5f0*/  MUFU.EX2 R27, R9 ;  /* 0x00000009001b7308 */ /* 0x0003e20000000800 */
[----:B------:R-:W-:Y:S02]  /*f600*/  SHF.R.U32.HI R17, RZ, 0x18, R2 ;  /* 0x00000018ff117819 */ /* 0x000fe40000011602 */
[----:B------:R-:W-:Y:S02]  /*f610*/  SHF.R.U32.HI R2, RZ, 0x8, R11 ;  /* 0x00000008ff027819 */ /* 0x000fe4000001160b */
[----:B------:R-:W-:-:S03]  /*f620*/  LOP3.LUT R16, R8, 0xff, RZ, 0xc0, !PT ;  /* 0x000000ff08107812 */ /* 0x000fc600078ec0ff */
[----:B------:R4:W-:Y:S01]  /*f630*/  MUFU.EX2 R26, R3 ;  /* 0x00000003001a7308 */ /* 0x0009e20000000800 */
[----:B------:R-:W-:Y:S02]  /*f640*/  SHF.R.U32.HI R15, RZ, 0x18, R8 ;  /* 0x00000018ff0f7819 */ /* 0x000fe40000011608 */
[----:B-1----:R-:W-:Y:S01]  /*f650*/  LOP3.LUT R9, R8, 0xffff, RZ, 0xc0, !PT ;  /* 0x0000ffff08097812 */ /* 0x002fe200078ec0ff */
[----:B------:R-:W-:Y:S01]  /*f660*/  FFMA.FTZ R10, R249, c[0x0][0x23c], -R14 ;  /* 0x00008f00f90a7a23 */ /* 0x000fe2000001080e */
[----:B----4-:R-:W-:Y:S02]  /*f670*/  SHF.R.U32.HI R3, RZ, 0x10, R8 ;  /* 0x00000010ff037819 */ /* 0x010fe40000011608 */
[----:B------:R-:W-:Y:S02]  /*f680*/  SHF.R.U32.HI R8, RZ, 0x8, R9 ;  /* 0x00000008ff087819 */ /* 0x000fe40000011609 */
[----:B------:R-:W-:Y:S02]  /*f690*/  LOP3.LUT R9, R3, 0xff, RZ, 0xc0, !PT ;  /* 0x000000ff03097812 */ /* 0x000fe400078ec0ff */
[----:B------:R-:W-:Y:S01]  /*f6a0*/  PRMT R3, R18, 0x5410, R2 ;  /* 0x0000541012037816 */ /* 0x000fe20000000002 */
[----:B------:R-:W-:Y:S01]  /*f6b0*/  FFMA.FTZ R2, R250, c[0x0][0x23c], -R14 ;  /* 0x00008f00fa027a23 */ /* 0x000fe2000001080e */
[----:B------:R-:W-:Y:S01]  /*f6c0*/  HMMA.16816.F32.BF16 R64, R4, R24, R64 ;  /* 0x000000180440723c */ /* 0x000fe20000041840 */
[----:B------:R1:W-:Y:S01]  /*f6d0*/  MUFU.EX2 R25, R10 ;  /* 0x0000000a00197308 */ /* 0x0003e20000000800 */
[----:B------:R-:W-:-:S07]  /*f6e0*/  PRMT R8, R16, 0x5410, R8 ;  /* 0x0000541010087816 */ /* 0x000fce0000000008 */
[----:B------:R4:W5:Y:S01]  /*f6f0*/  MUFU.EX2 R24, R2 ;  /* 0x0000000200187308 */ /* 0x0009620000000800 */
[----:B------:R-:W-:-:S04]  /*f700*/  LOP3.LUT R11, R13, 0xff, RZ, 0xc0, !PT ;  /* 0x000000ff0d0b7812 */ /* 0x000fc800078ec0ff */
[----:B------:R-:W-:Y:S01]  /*f710*/  PRMT R14, R11, 0x5410, R17 ;  /* 0x000054100b0e7816 */ /* 0x000fe20000000011 */
[--C-:B-1----:R-:W-:Y:S01]  /*f720*/  HSET2.LE.AND R10, R3, R182.reuse, PT ;  /* 0x000000b6030a7233 */ /* 0x102fe20003803000 */
[----:B---3--:R-:W-:Y:S02]  /*f730*/  F2FP.BF16.PACK_AB R3, R34, R36 ;  /* 0x000000242203723e */ /* 0x008fe400000010ff */
[----:B------:R-:W-:Y:S01]  /*f740*/  PRMT R9, R9, 0x5410, R15 ;  /* 0x0000541009097816 */ /* 0x000fe2000000000f */
[----:B----4-:R-:W-:-:S05]  /*f750*/  HSET2.LE.AND R2, R8, R182, PT ;  /* 0x000000b608027233 */ /* 0x010fca0003803000 */
[----:B------:R-:W-:Y:S01]  /*f760*/  LOP3.LUT R132, R2, R3, RZ, 0xc0, !PT ;  /* 0x0000000302847212 */ /* 0x000fe200078ec0ff */
[--C-:B------:R-:W-:Y:S01]  /*f770*/  HSET2.LE.AND R2, R14, R182.reuse, PT ;  /* 0x000000b60e027233 */ /* 0x100fe20003803000 */
[----:B-----5:R-:W-:Y:S01]  /*f780*/  F2FP.BF16.PACK_AB R3, R24, R25 ;  /* 0x000000191803723e */ /* 0x020fe200000010ff */
[----:B------:R-:W-:Y:S01]  /*f790*/  HSET2.LE.AND R8, R9, R182, PT ;  /* 0x000000b609087233 */ /* 0x000fe20003803000 */
[----:B------:R-:W-:Y:S02]  /*f7a0*/  F2FP.BF16.PACK_AB R9, R26, R27 ;  /* 0x0000001b1a09723e */ /* 0x000fe400000010ff */
[----:B------:R-:W-:Y:S01]  /*f7b0*/  LOP3.LUT R135, R2, R3, RZ, 0xc0, !PT ;  /* 0x0000000302877212 */ /* 0x000fe200078ec0ff */
[--C-:B------:R-:W-:Y:S01]  /*f7c0*/  FFMA.FTZ R2, R212, c[0x0][0x23c], -R0.reuse ;  /* 0x00008f00d4027a23 */ /* 0x100fe20000010800 */
[----:B------:R-:W-:Y:S01]  /*f7d0*/  HMMA.16816.F32.BF16 R56, R4, R20, R56 ;  /* 0x000000140438723c */ /* 0x000fe20000041838 */
[----:B------:R-:W-:Y:S01]  /*f7e0*/  LOP3.LUT R133, R8, R9, RZ, 0xc0, !PT ;  /* 0x0000000908857212 */ /* 0x000fe200078ec0ff */
[--C-:B------:R-:W-:Y:S01]  /*f7f0*/  FFMA.FTZ R13, R175, c[0x0][0x23c], -R0.reuse ;  /* 0x00008f00af0d7a23 */ /* 0x100fe20000010800 */
[----:B------:R1:W-:Y:S01]  /*f800*/  MUFU.EX2 R21, R2 ;  /* 0x0000000200157308 */ /* 0x0003e20000000800 */
[----:B------:R-:W-:-:S02]  /*f810*/  FFMA.FTZ R8, R176, c[0x0][0x23c], -R0 ;  /* 0x00008f00b0087a23 */ /* 0x000fc40000010800 */
[----:B------:R-:W-:Y:S02]  /*f820*/  FFMA.FTZ R0, R213, c[0x0][0x23c], -R0 ;  /* 0x00008f00d5007a23 */ /* 0x000fe40000010800 */
[----:B------:R-:W-:Y:S03]  /*f830*/  HMMA.16816.F32.BF16 R40, R4, R22, R40 ;  /* 0x000000160428723c */ /* 0x000fe60000041828 */
[----:B------:R3:W-:Y:S01]  /*f840*/  MUFU.EX2 R22, R0 ;  /* 0x0000000000167308 */ /* 0x0007e20000000800 */
[----:B-1----:R-:W-:-:S04]  /*f850*/  LOP3.LUT R2, R19, UR7, R210, 0x96, !PT ;  /* 0x0000000713027c12 */ /* 0x002fc8000f8e96d2 */
[----:B------:R-:W-:Y:S03]  /*f860*/  HMMA.16816.F32.BF16 R52, R4, R28, R52 ;  /* 0x0000001c0434723c */ /* 0x000fe60000041834 */
[----:B------:R-:W-:Y:S01]  /*f870*/  MUFU.EX2 R23, R13 ;  /* 0x0000000d00177308 */ /* 0x000fe20000000800 */
[----:B------:R-:W-:Y:S01]  /*f880*/  F2FP.BF16.PACK_AB R11, R32, R33 ;  /* 0x00000021200b723e */ /* 0x000fe200000010ff */
[----:B------:R-:W1:Y:S01]  /*f890*/  LDSM.16.MT88.4 R16, [R187+0x7800] ;  /* 0x00780000bb10783b */ /* 0x000e620000004200 */
[----:B------:R-:W-:-:S04]  /*f8a0*/  IMAD.WIDE.U32 R2, R2, -0x2daee0ad, RZ ;  /* 0xd2511f5302027825 */ /* 0x000fc800078e00ff */
[--C-:B---3--:R-:W-:Y:S01]  /*f8b0*/  FFMA.FTZ R0, R218, c[0x0][0x23c], -R12.reuse ;  /* 0x00008f00da007a23 */ /* 0x108fe2000001080c */
[----:B------:R-:W-:Y:S03]  /*f8c0*/  HMMA.16816.F32.BF16 R48, R4, R30, R48 ;  /* 0x0000001e0430723c */ /* 0x000fe60000041830 */
[----:B------:R3:W-:Y:S04]  /*f8d0*/  MUFU.EX2 R13, R0 ;  /* 0x00000000000d7308 */ /* 0x0007e80000000800 */
[--C-:B------:R-:W-:Y:S01]  /*f8e0*/  FFMA.FTZ R4, R219, c[0x0][0x23c], -R12.reuse ;  /* 0x00008f00db047a23 */ /* 0x100fe2000001080c */
[----:B------:R-:W-:Y:S01]  /*f8f0*/  LOP3.LUT R7, R2, 0xffff, RZ, 0xc0, !PT ;  /* 0x0000ffff02077812 */ /* 0x000fe200078ec0ff */
[----:B------:R-:W-:-:S02]  /*f900*/  FFMA.FTZ R5, R215, c[0x0][0x23c], -R12 ;  /* 0x00008f00d7057a23 */ /* 0x000fc4000001080c */
[----:B------:R4:W5:Y:S01]  /*f910*/  MUFU.EX2 R20, R8 ;  /* 0x0000000800147308 */ /* 0x0009620000000800 */
[----:B------:R-:W-:Y:S02]  /*f920*/  LOP3.LUT R134, R10, R11, RZ, 0xc0, !PT ;  /* 0x0000000b0a867212 */ /* 0x000fe400078ec0ff */
[----:B------:R-:W-:Y:S02]  /*f930*/  SHF.R.U32.HI R6, RZ, 0x10, R2 ;  /* 0x00000010ff067819 */ /* 0x000fe40000011602 */
[----:B---3--:R-:W-:-:S03]  /*f940*/  LOP3.LUT R0, R3, UR16, R136, 0x96, !PT ;  /* 0x0000001003007c12 */ /* 0x008fc6000f8e9688 */
[----:B------:R3:W1:Y:S01]  /*f950*/  MUFU.EX2 R15, R4 ;  /* 0x00000004000f7308 */ /* 0x0006620000000800 */
[----:B------:R-:W-:Y:S01]  /*f960*/  FFMA.FTZ R3, R214, c[0x0][0x23c], -R12 ;  /* 0x00008f00d6037a23 */ /* 0x000fe2000001080c */
[----:B------:R-:W-:Y:S02]  /*f970*/  SHF.R.U32.HI R11, RZ, 0x18, R2 ;  /* 0x00000018ff0b7819 */ /* 0x000fe40000011602 */
[----:B------:R-:W-:Y:S02]  /*f980*/  LOP3.LUT R10, R0, 0xff, RZ, 0xc0, !PT ;  /* 0x000000ff000a7812 */ /* 0x000fe400078ec0ff */
[--C-:B------:R-:W-:Y:S02]  /*f990*/  SHF.R.U32.HI R9, RZ, 0x18, R0.reuse ;  /* 0x00000018ff097819 */ /* 0x100fe40000011600 */
[----:B----4-:R-:W-:Y:S01]  /*f9a0*/  LOP3.LUT R8, R2, 0xff, RZ, 0xc0, !PT ;  /* 0x000000ff02087812 */ /* 0x010fe200078ec0ff */
[----:B------:R4:W-:Y:S01]  /*f9b0*/  MUFU.EX2 R14, R3 ;  /* 0x00000003000e7308 */ /* 0x0009e20000000800 */
[----:B------:R-:W-:-:S02]  /*f9c0*/  SHF.R.U32.HI R2, RZ, 0x10, R0 ;  /* 0x00000010ff027819 */ /* 0x000fc40000011600 */
[----:B------:R-:W-:Y:S02]  /*f9d0*/  LOP3.LUT R6, R6, 0xff, RZ, 0xc0, !PT ;  /* 0x000000ff06067812 */ /* 0x000fe400078ec0ff */
[----:B---3--:R-:W-:-:S03]  /*f9e0*/  LOP3.LUT R4, R0, 0xffff, RZ, 0xc0, !PT ;  /* 0x0000ffff00047812 */ /* 0x008fc600078ec0ff */
[----:B------:R3:W1:Y:S01]  /*f9f0*/  MUFU.EX2 R12, R5 ;  /* 0x00000005000c7308 */ /* 0x0006620000000800 */
[----:B------:R-:W-:Y:S02]  /*fa00*/  SHF.R.U32.HI R0, RZ, 0x8, R7 ;  /* 0x00000008ff007819 */ /* 0x000fe40000011607 */
[----:B------:R-:W-:Y:S02]  /*fa10*/  SHF.R.U32.HI R4, RZ, 0x8, R4 ;  /* 0x00000008ff047819 */ /* 0x000fe40000011604 */
[----:B------:R-:W-:Y:S02]  /*fa20*/  PRMT R0, R8, 0x5410, R0 ;  /* 0x0000541008007816 */ /* 0x000fe40000000000 */
[----:B------:R-:W-:Y:S02]  /*fa30*/  PRMT R4, R10, 0x5410, R4 ;  /* 0x000054100a047816 */ /* 0x000fe40000000004 */
[----:B----4-:R-:W-:Y:S02]  /*fa40*/  LOP3.LUT R3, R2, 0xff, RZ, 0xc0, !PT ;  /* 0x000000ff02037812 */ /* 0x010fe400078ec0ff */
[----:B------:R-:W-:-:S02]  /*fa50*/  PRMT R2, R6, 0x5410, R11 ;  /* 0x0000541006027816 */ /* 0x000fc4000000000b */
[----:B------:R-:W-:Y:S01]  /*fa60*/  PRMT R3, R3, 0x5410, R9 ;  /* 0x0000541003037816 */ /* 0x000fe20000000009 */
[--C-:B---3--:R-:W-:Y:S02]  /*fa70*/  HSET2.LE.AND R5, R0, R182.reuse, PT ;  /* 0x000000b600057233 */ /* 0x108fe40003803000 */
[--C-:B------:R-:W-:Y:S01]  /*fa80*/  HSET2.LE.AND R7, R2, R182.reuse, PT ;  /* 0x000000b602077233 */ /* 0x100fe20003803000 */
[----:B-----5:R-:W-:Y:S01]  /*fa90*/  F2FP.BF16.PACK_AB R2, R20, R23 ;  /* 0x000000171402723e */ /* 0x020fe200000010ff */
[--C-:B------:R-:W-:Y:S01]  /*faa0*/  HSET2.LE.AND R0, R4, R182.reuse, PT ;  /* 0x000000b604007233 */ /* 0x100fe20003803000 */
[----:B-1----:R-:W-:Y:S01]  /*fab0*/  F2FP.BF16.PACK_AB R4, R15, R13 ;  /* 0x0000000d0f04723e */ /* 0x002fe200000010ff */
[----:B------:R-:W-:-:S03]  /*fac0*/  HSET2.LE.AND R3, R3, R182, PT ;  /* 0x000000b603037233 */ /* 0x000fc60003803000 */
[----:B------:R-:W-:Y:S02]  /*fad0*/  LOP3.LUT R136, R0, R2, RZ, 0xc0, !PT ;  /* 0x0000000200887212 */ /* 0x000fe400078ec0ff */
[----:B------:R-:W-:Y:S02]  /*fae0*/  F2FP.BF16.PACK_AB R0, R12, R14 ;  /* 0x0000000e0c00723e */ /* 0x000fe400000010ff */
[----:B------:R-:W-:Y:S02]  /*faf0*/  F2FP.BF16.PACK_AB R6, R22, R21 ;  /* 0x000000151606723e */ /* 0x000fe400000010ff */
[----:B------:R-:W-:Y:S01]  /*fb00*/  LOP3.LUT R139, R7, R0, RZ, 0xc0, !PT ;  /* 0x00000000078b7212 */ /* 0x000fe200078ec0ff */
[----:B------:R-:W-:Y:S01]  /*fb10*/  FFMA.FTZ R0, R239, R141, R220 ;  /* 0x0000008def007223 */ /* 0x000fe200000100dc */
[----:B------:R-:W-:Y:S01]  /*fb20*/  LOP3.LUT R137, R3, R4, RZ, 0xc0, !PT ;  /* 0x0000000403897212 */ /* 0x000fe200078ec0ff */
[----:B------:R-:W-:Y:S01]  /*fb30*/  FFMA.FTZ R3, R232, R140, R178 ;  /* 0x0000008ce8037223 */ /* 0x000fe200000100b2 */
[----:B------:R-:W-:Y:S01]  /*fb40*/  LOP3.LUT R138, R5, R6, RZ, 0xc0, !PT ;  /* 0x00000006058a7212 */ /* 0x000fe200078ec0ff */
[----:B------:R-:W-:-:S02]  /*fb50*/  FFMA.FTZ R2, R234, R181, R233 ;  /* 0x000000b5ea027223 */ /* 0x000fc400000100e9 */
[----:B------:R-:W-:Y:S02]  /*fb60*/  FFMA.FTZ R4, R228, R180, R235 ;  /* 0x000000b4e4047223 */ /* 0x000fe400000100eb */
        /* <DEDUP_REMOVED lines=59> */
[C---:B--2---:R-:W-:Y:S01]  /*ff20*/  HMMA.16816.F32.BF16 R80, R132.reuse, R88, R80 ;  /* 0x000000588450723c */ /* 0x044fe20000041850 */
[----:B------:R-:W-:Y:S01]  /*ff30*/  FADD.FTZ R2, R32, R2 ;  /* 0x0000000220027221 */ /* 0x000fe20000010000 */
[----:B------:R1:W-:Y:S04]  /*ff40*/  STL [R1+0x20], R5 ;  /* 0x0000200501007387 */ /* 0x0003e80000100800 */
[----:B------:R1:W-:Y:S02]  /*ff50*/  STL [R1+0x24], R3 ;  /* 0x0000240301007387 */ /* 0x0003e40000100800 */
[C---:B------:R-:W-:Y:S02]  /*ff60*/  HMMA.16816.F32.BF16 R84, R132.reuse, R90, R84 ;  /* 0x0000005a8454723c */ /* 0x040fe40000041854 */
[----:B------:R1:W-:Y:S06]  /*ff70*/  STL [R1+0x2c], R0 ;  /* 0x00002c0001007387 */ /* 0x0003ec0000100800 */
[C---:B------:R-:W-:Y:S01]  /*ff80*/  HMMA.16816.F32.BF16 R96, R132.reuse, R104, R96 ;  /* 0x000000688460723c */ /* 0x040fe20000041860 */
[----:B------:R1:W-:Y:S07]  /*ff90*/  STL [R1+0x28], R2 ;  /* 0x0000280201007387 */ /* 0x0003ee0000100800 */
        /* <DEDUP_REMOVED lines=13> */
.L_x_1622:
[----:B-1----:R-:W-:-:S13]  /*10070*/  ISETP.GT.AND P0, PT, R75, UR18, PT ;  /* 0x000000124b007c0c */ /* 0x002fda000bf04270 */
[----:B------:R-:W-:Y:S05]  /*10080*/  @!P0 BRA `(.L_x_1625) ;  /* 0x0000495000008947 */ /* 0x000fea0003800000 */
[----:B------:R-:W2:Y:S01]  /*10090*/  LDL.LU R0, [R1+0x88] ;  /* 0x0000880001007983 */ /* 0x000ea20000300800 */
[----:B------:R-:W1:Y:S01]  /*100a0*/  LDC.U8 R252, c[0x0][0x2d8] ;  /* 0x0000b600fffc7b82 */ /* 0x000e620000000000 */
[----:B------:R-:W-:Y:S01]  /*100b0*/  UMOV UR21, 0x5 ;  /* 0x0000000500157882 */ /* 0x000fe20000000000 */
[----:B------:R-:W-:Y:S01]  /*100c0*/  MOV R68, R71 ;  /* 0x0000004700447202 */ /* 0x000fe20000000f00 */
[----:B------:R-:W3:Y:S01]  /*100d0*/  LDL.LU R2, [R1+0x30] ;  /* 0x0000300001027983 */ /* 0x000ee20000300800 */
[----:B------:R-:W-:Y:S01]  /*100e0*/  ULDC.64 UR4, c[0x0][0x1a0] ;  /* 0x0000680000047ab9 */ /* 0x000fe20000000a00 */
[----:B------:R-:W-:Y:S01]  /*100f0*/  MOV R3, R72 ;  /* 0x0000004800037202 */ /* 0x000fe20000000f00 */
[----:B------:R-:W-:Y:S01]  /*10100*/  USHF.L.U64.HI UR26, UR4, UR21, UR5 ;  /* 0x00000015041a7299 */ /* 0x000fe20008010205 */
[----:B------:R-:W4:Y:S01]  /*10110*/  LDL.LU R8, [R1+0x78] ;  /* 0x0000780001087983 */ /* 0x000f220000300800 */
[----:B------:R-:W-:Y:S01]  /*10120*/  USHF.L.U32 UR27, UR4, 0x5, URZ ;  /* 0x00000005041b7899 */ /* 0x000fe2000800063f */
[----:B------:R-:W-:-:S02]  /*10130*/  MOV R74, R69 ;  /* 0x00000045004a7202 */ /* 0x000fc40000000f00 */
[----:B------:R-:W5:Y:S01]  /*10140*/  LDL.LU.64 R6, [R1+0x60] ;  /* 0x0000600001067983 */ /* 0x000f620000300a00 */
[----:B------:R-:W-:Y:S01]  /*10150*/  ULDC.64 UR4, c[0x0][0x198] ;  /* 0x0000660000047ab9 */ /* 0x000fe20000000a00 */
[----:B------:R-:W-:Y:S01]  /*10160*/  MOV R73, R70 ;  /* 0x0000004600497202 */ /* 0x000fe20000000f00 */
[----:B------:R-:W-:Y:S01]  /*10170*/  USHF.L.U64.HI UR5, UR4, UR21, UR5 ;  /* 0x0000001504057299 */ /* 0x000fe20008010205 */
[----:B------:R-:W5:Y:S01]  /*10180*/  LDL.LU.64 R4, [R1+0x70] ;  /* 0x0000700001047983 */ /* 0x000f620000300a00 */
[----:B------:R-:W-:-:S03]  /*10190*/  USHF.L.U32 UR4, UR4, 0x5, URZ ;  /* 0x0000000504047899 */ /* 0x000fc6000800063f */
[----:B------:R-:W3:Y:S01]  /*101a0*/  LDL.LU R9, [R1+0x18] ;  /* 0x0000180001097983 */ /* 0x000ee20000300800 */
[----:B-1----:R-:W-:Y:S01]  /*101b0*/  PRMT R252, R252, 0x7054, R252 ;  /* 0x00007054fcfc7816 */ /* 0x002fe200000000fc */
[----:B--2---:R-:W-:-:S04]  /*101c0*/  IMAD.WIDE.U32 R10, R0, -0x326172a9, RZ ;  /* 0xcd9e8d57000a7825 */ /* 0x004fc800078e00ff */
[----:B----4-:R-:W-:-:S04]  /*101d0*/  IMAD.WIDE.U32 R250, R8, -0x2daee0ad, RZ ;  /* 0xd2511f5308fa7825 */ /* 0x010fc800078e00ff */
[----:B---3--:R-:W-:-:S05]  /*101e0*/  IMAD.WIDE.U32 R12, R9, -0x326172a9, RZ ;  /* 0xcd9e8d57090c7825 */ /* 0x008fca00078e00ff */
[-C--:B------:R-:W-:Y:S01]  /*101f0*/  LOP3.LUT R0, R13, R2.reuse, RZ, 0x3c, !PT ;  /* 0x000000020d007212 */ /* 0x080fe200078e3cff */
[----:B------:R-:W-:Y:S01]  /*10200*/  STL.64 [R1+0x18], R12 ;  /* 0x0000180c01007387 */ /* 0x000fe20000100a00 */
[----:B------:R-:W-:-:S03]  /*10210*/  LOP3.LUT R2, R11, R2, RZ, 0x3c, !PT ;  /* 0x000000020b027212 */ /* 0x000fc600078e3cff */
[----:B------:R1:W-:Y:S01]  /*10220*/  STL.64 [R1+0x10], R10 ;  /* 0x0000100a01007387 */ /* 0x0003e20000100a00 */
[----:B-----5:R-:W-:Y:S01]  /*10230*/  MOV R5, R7 ;  /* 0x0000000700057202 */ /* 0x020fe20000000f00 */
[----:B------:R-:W-:-:S04]  /*10240*/  IMAD.WIDE.U32 R8, R2, -0x2daee0ad, RZ ;  /* 0xd2511f5302087825 */ /* 0x000fc800078e00ff */
[----:B-1----:R-:W-:-:S05]  /*10250*/  IMAD.WIDE.U32 R10, R0, -0x2daee0ad, RZ ;  /* 0xd2511f53000a7825 */ /* 0x002fca00078e00ff */
[----:B------:R1:W-:Y:S04]  /*10260*/  STL.64 [R1], R10 ;  /* 0x0000000a01007387 */ /* 0x0003e80000100a00 */
[----:B------:R1:W-:Y:S04]  /*10270*/  STL.64 [R1+0x30], R4 ;  /* 0x0000300401007387 */ /* 0x0003e80000100a00 */
[----:B------:R1:W-:Y:S01]  /*10280*/  STL.64 [R1+0x8], R8 ;  /* 0x0000080801007387 */ /* 0x0003e20000100a00 */
[----:B------:R-:W-:Y:S05]  /*10290*/  BRA `(.L_x_1626) ;  /* 0x000001b000007947 */ /* 0x000fea0003800000 */
.L_x_1628:
        /* <DEDUP_REMOVED lines=27> */
.L_x_1626:
[----:B-1----:R-:W2:Y:S01]  /*10450*/  LDL.64 R4, [R1+0x30] ;  /* 0x0000300001047983 */ /* 0x002ea20000100a00 */
[----:B------:R-:W-:Y:S04]  /*10460*/  DEPBAR.LE SB0, 0x0 ;  /* 0x000080000000791a */ /* 0x000fe80000000000 */
[----:B------:R-:W-:Y:S01]  /*10470*/  IADD3 R207, R75, -0x1, RZ ;  /* 0xffffffff4bcf7810 */ /* 0x000fe20007ffe0ff */
[----:B------:R-:W-:Y:S03]  /*10480*/  BAR.SYNC.DEFER_BLOCKING 0x0 ;  /* 0x0000000000007b1d */ /* 0x000fe60000010000 */
[----:B------:R-:W-:Y:S01]  /*10490*/  SHF.R.S32.HI R2, RZ, 0x1f, R207 ;  /* 0x0000001fff027819 */ /* 0x000fe200000114cf */
[C---:B------:R-:W-:Y:S04]  /*104a0*/  IMAD R0, R207.reuse, UR19, RZ ;  /* 0x00000013cf007c24 */ /* 0x040fe8000f8e02ff */
[----:B------:R-:W-:Y:S02]  /*104b0*/  IMAD R0, R2, UR20, R0 ;  /* 0x0000001402007c24 */ /* 0x000fe4000f8e0200 */
[----:B--2---:R-:W-:Y:S04]  /*104c0*/  IMAD.WIDE.U32 R4, R207, UR20, R4 ;  /* 0x00000014cf047c25 */ /* 0x004fe8000f8e0004 */
[----:B------:R-:W-:Y:S01]  /*104d0*/  IMAD.IADD R0, R5, 0x1, R0 ;  /* 0x0000000105007824 */ /* 0x000fe200078e0200 */
[C---:B------:R-:W-:Y:S04]  /*104e0*/  LEA R8, P1, R4.reuse, c[0x0][0x170], 0x1 ;  /* 0x00005c0004087a11 */ /* 0x040fe800078208ff */
[----:B------:R-:W-:Y:S02]  /*104f0*/  LEA.HI.X R9, R4, c[0x0][0x174], R0, 0x1, P1 ;  /* 0x00005d0004097a11 */ /* 0x000fe400008f0c00 */
[----:B------:R-:W-:Y:S03]  /*10500*/  IADD3 R6, P0, R8, UR27, RZ ;  /* 0x0000001b08067c10 */ /* 0x000fe6000ff1e0ff */
[----:B------:R-:W-:Y:S01]  /*10510*/  @!PT LDS RZ, [RZ] ;  /* 0x00000000fffff984 */ /* 0x000fe20000000800 */
[----:B------:R-:W-:Y:S01]  /*10520*/  @!PT LDS RZ, [RZ] ;  /* 0x00000000fffff984 */ /* 0x000fe20000000800 */
[----:B------:R-:W-:Y:S01]  /*10530*/  @!PT LDS RZ, [RZ] ;  /* 0x00000000fffff984 */ /* 0x000fe20000000800 */
[----:B------:R1:W-:Y:S01]  /*10540*/  LDGSTS.E.BYPASS.LTC128B.128 [R208+0x6000], [R8.64] ;  /* 0x0600000008d07fae */ /* 0x0003e2000b901d56 */
[----:B------:R-:W-:Y:S02]  /*10550*/  IADD3.X R7, R9, UR26, RZ, P0, !PT ;  /* 0x0000001a09077c10 */ /* 0x000fe400087fe4ff */
[----:B------:R-:W-:Y:S03]  /*10560*/  IADD3 R4, P1, R6, UR27, RZ ;  /* 0x0000001b06047c10 */ /* 0x000fe6000ff3e0ff */
[----:B------:R2:W-:Y:S01]  /*10570*/  LDGSTS.E.BYPASS.LTC128B.128 [R208+0x6800], [R6.64] ;  /* 0x0680000006d07fae */ /* 0x0005e2000b901d56 */
[----:B------:R-:W-:Y:S02]  /*10580*/  IADD3.X R5, R7, UR26, RZ, P1, !PT ;  /* 0x0000001a07057c10 */ /* 0x000fe40008ffe4ff */
[----:B------:R-:W-:Y:S03]  /*10590*/  IADD3 R10, P0, R4, UR27, RZ ;  /* 0x0000001b040a7c10 */ /* 0x000fe6000ff1e0ff */
[----:B------:R2:W-:Y:S01]  /*105a0*/  LDGSTS.E.BYPASS.LTC128B.128 [R208+0x7000], [R4.64] ;  /* 0x0700000004d07fae */ /* 0x0005e2000b901d56 */
[----:B------:R-:W-:Y:S02]  /*105b0*/  IADD3.X R11, R5, UR26, RZ, P0, !PT ;  /* 0x0000001a050b7c10 */ /* 0x000fe400087fe4ff */
[----:B------:R-:W-:Y:S03]  /*105c0*/  ISETP.GT.AND P0, PT, R207, UR18, PT ;  /* 0x00000012cf007c0c */ /* 0x000fe6000bf04270 */
[----:B------:R1:W-:Y:S06]  /*105d0*/  LDGSTS.E.BYPASS.LTC128B.128 [R208+0x7800], [R10.64] ;  /* 0x078000000ad07fae */ /* 0x0003ec000b901d56 */
[----:B------:R-:W-:Y:S06]  /*105e0*/  LDSM.16.M88.4 R64, [R191] ;  /* 0x00000000bf40783b */ /* 0x000fec0000000200 */
[----:B------:R-:W2:Y:S06]  /*105f0*/  LDSM.16.M88.4 R16, [R184+0x4000] ;  /* 0x00400000b810783b */ /* 0x000eac0000000200 */
[----:B------:R-:W1:Y:S06]  /*10600*/  LDSM.16.M88.4 R60, [R191+0x2000] ;  /* 0x00200000bf3c783b */ /* 0x000e6c0000000200 */
[----:B------:R-:W3:Y:S06]  /*10610*/  LDSM.16.M88.4 R32, [R184+0x4800] ;  /* 0x00480000b820783b */ /* 0x000eec0000000200 */
[----:B------:R-:W0:Y:S06]  /*10620*/  LDGDEPBAR ;  /* 0x00000000000079af */ /* 0x000e2c0000000000 */
[----:B------:R-:W4:Y:S06]  /*10630*/  LDSM.16.M88.4 R48, [R184+0x5000] ;  /* 0x00500000b830783b */ /* 0x000f2c0000000200 */
[----:B------:R-:W5:Y:S06]  /*10640*/  LDSM.16.M88.4 R140, [R184+0x5800] ;  /* 0x00580000b88c783b */ /* 0x000f6c0000000200 */
[----:B------:R-:W-:Y:S01]  /*10650*/  LDSM.16.M88.4 R144, [R194] ;  /* 0x00000000c290783b */ /* 0x000fe20000000200 */
[-C--:B--2---:R-:W-:Y:S05]  /*10660*/  HMMA.16816.F32.BF16 R4, R64, R16.reuse, RZ ;  /* 0x000000104004723c */ /* 0x084fea00000418ff */
[----:B------:R-:W2:Y:S03]  /*10670*/  LDSM.16.M88.4 R148, [R190+0x4000] ;  /* 0x00400000be94783b */ /* 0x000ea60000000200 */
[C---:B-1----:R-:W-:Y:S03]  /*10680*/  HMMA.16816.F32.BF16 R8, R60.reuse, R16, RZ ;  /* 0x000000103c08723c */ /* 0x042fe600000418ff */
[----:B------:R-:W1:Y:S06]  /*10690*/  LDSM.16.M88.4 R152, [R194+0x2000] ;  /* 0x00200000c298783b */ /* 0x000e6c0000000200 */
[----:B------:R-:W1:Y:S01]  /*106a0*/  LDSM.16.M88.4 R156, [R190+0x4800] ;  /* 0x00480000be9c783b */ /* 0x000e620000000200 */
[-C--:B------:R-:W-:Y:S05]  /*106b0*/  HMMA.16816.F32.BF16 R12, R60, R18.reuse, RZ ;  /* 0x000000123c0c723c */ /* 0x080fea00000418ff */
[----:B------:R-:W1:Y:S03]  /*106c0*/  LDSM.16.M88.4 R160, [R190+0x5000] ;  /* 0x00500000bea0783b */ /* 0x000e660000000200 */
[C---:B------:R-:W-:Y:S03]  /*106d0*/  HMMA.16816.F32.BF16 R16, R64.reuse, R18, RZ ;  /* 0x000000124010723c */ /* 0x040fe600000418ff */
[----:B------:R-:W1:Y:S05]  /*106e0*/  LDSM.16.M88.4 R164, [R190+0x5800] ;  /* 0x00580000bea4783b */ /* 0x000e6a0000000200 */
[-C--:B---3--:R-:W-:Y:S01]  /*106f0*/  HMMA.16816.F32.BF16 R20, R64, R32.reuse, RZ ;  /* 0x000000204014723c */ /* 0x088fe200000418ff */
[----:B------:R-:W-:Y:S06]  /*10700*/  LDSM.16.M88.4 R168, [R192+0x2000] ;  /* 0x00200000c0a8783b */ /* 0x000fec0000000200 */
[----:B------:R-:W-:Y:S01]  /*10710*/  LDSM.16.M88.4 R172, [R193+0x2000] ;  /* 0x00200000c1ac783b */ /* 0x000fe20000000200 */
[C---:B------:R-:W-:Y:S05]  /*10720*/  HMMA.16816.F32.BF16 R24, R60.reuse, R32, RZ ;  /* 0x000000203c18723c */ /* 0x040fea00000418ff */
[----:B------:R-:W-:Y:S03]  /*10730*/  LDSM.16.M88.4 R176, [R189+0x800] ;  /* 0x00080000bdb0783b */ /* 0x000fe60000000200 */
[-C--:B------:R-:W-:Y:S03]  /*10740*/  HMMA.16816.F32.BF16 R28, R60, R34.reuse, RZ ;  /* 0x000000223c1c723c */ /* 0x080fe600000418ff */
[----:B------:R-:W-:Y:S05]  /*10750*/  LDSM.16.M88.4 R180, [R189+0x1000] ;  /* 0x00100000bdb4783b */ /* 0x000fea0000000200 */
        /* <DEDUP_REMOVED lines=30> */
[----:B------:R-:W-:Y:S06]  /*10940*/  LDSM.16.M88.4 R144, [R193] ;  /* 0x00000000c190783b */ /* 0x000fec0000000200 */
[----:B------:R-:W4:Y:S01]  /*10950*/  LDSM.16.M88.4 R164, [R189] ;  /* 0x00000000bda4783b */ /* 0x000f220000000200 */
[-C--:B-1----:R-:W-:Y:S08]  /*10960*/  HMMA.16816.F32.BF16 R4, R140, R148.reuse, R4 ;  /* 0x000000948c04723c */ /* 0x082ff00000041804 */
[C---:B------:R-:W-:Y:S08]  /*10970*/  HMMA.16816.F32.BF16 R8, R168.reuse, R148, R8 ;  /* 0x00000094a808723c */ /* 0x040ff00000041808 */
[-C--:B------:R-:W-:Y:S08]  /*10980*/  HMMA.16816.F32.BF16 R12, R168, R150.reuse, R12 ;  /* 0x00000096a80c723c */ /* 0x080ff0000004180c */
[C---:B------:R-:W-:Y:S01]  /*10990*/  HMMA.16816.F32.BF16 R16, R140.reuse, R150, R16 ;  /* 0x000000968c10723c */ /* 0x040fe20000041810 */
[----:B------:R-:W1:Y:S01]  /*109a0*/  LDSM.16.M88.4 R148, [R189+0x1800] ;  /* 0x00180000bd94783b */ /* 0x000e620000000200 */
[----:B------:R-:W-:Y:S05]  /*109b0*/  DEPBAR.LE SB0, 0x0 ;  /* 0x000080000000791a */ /* 0x000fea0000000000 */
[----:B------:R-:W-:Y:S01]  /*109c0*/  BAR.SYNC.DEFER_BLOCKING 0x0 ;  /* 0x0000000000007b1d */ /* 0x000fe20000010000 */
        /* <DEDUP_REMOVED lines=27> */
[----:B------:R-:W-:Y:S01]  /*10b80*/  HMMA.16816.F32.BF16 R64, R144, R150, R64 ;  /* 0x000000969040723c */ /* 0x000fe20000041840 */
[----:B------:R-:W-:-:S07]  /*10b90*/  @P0 BRA `(.L_x_1628) ;  /* 0xfffff70000000947 */ /* 0x000fce000383ffff */
.L_x_1627:
[----:B------:R-:W2:Y:S01]  /*10ba0*/  S2R R0, SR_TID.X ;  /* 0x0000000000007919 */ /* 0x000ea20000002100 */
[C---:B------:R-:W-:Y:S07]  /*10bb0*/  IMAD.SHL.U32 R159, R207.reuse, 0x2, RZ ;  /* 0x00000002cf9f7824 */ /* 0x040fee00078e00ff */
[----:B------:R-:W3:Y:S06]  /*10bc0*/  LDL.64 R212, [R1] ;  /* 0x0000000001d47983 */ /* 0x000eec0000100a00 */
[----:B------:R-:W4:Y:S06]  /*10bd0*/  LDL.64 R210, [R1+0x10] ;  /* 0x0000100001d27983 */ /* 0x000f2c0000100a00 */
[----:B------:R-:W5:Y:S06]  /*10be0*/  LDL.64 R180, [R1+0x18] ;  /* 0x0000180001b47983 */ /* 0x000f6c0000100a00 */
[----:B------:R-:W3:Y:S01]  /*10bf0*/  LDL.64 R214, [R1+0x8] ;  /* 0x0000080001d67983 */ /* 0x000ee20000100a00 */
[----:B--2---:R-:W-:Y:S05]  /*10c00*/  IMAD.SHL.U32 R0, R0, 0x2, RZ ;  /* 0x0000000200007824 */ /* 0x004fea00078e00ff */
[----:B------:R-:W-:Y:S05]  /*10c10*/  LOP3.LUT R0, R0, 0x6, RZ, 0xc0, !PT ;  /* 0x0000000600007812 */ /* 0x000fea00078ec0ff */
[----:B------:R-:W-:Y:S05]  /*10c20*/  IMAD R0, R207, 0x40, R0 ;  /* 0x00000040cf007824 */ /* 0x000fea00078e0200 */
[C---:B------:R-:W-:Y:S02]  /*10c30*/  IADD3 R75, R0.reuse, 0x1, RZ ;  /* 0x00000001004b7810 */ /* 0x040fe40007ffe0ff */
[CC--:B------:R-:W-:Y:S02]  /*10c40*/  ISETP.GE.AND P3, PT, R0.reuse, R202.reuse, PT ;  /* 0x000000ca0000720c */ /* 0x0c0fe40003f66270 */
[C---:B------:R-:W-:Y:S02]  /*10c50*/  ISETP.GE.AND P2, PT, R75.reuse, R202, PT ;  /* 0x000000ca4b00720c */ /* 0x040fe40003f46270 */
[CC--:B------:R-:W-:Y:S02]  /*10c60*/  ISETP.GE.AND P0, PT, R75.reuse, R201.reuse, PT ;  /* 0x000000c94b00720c */ /* 0x0c0fe40003f06270 */
[C---:B------:R-:W-:Y:S02]  /*10c70*/  ISETP.GE.AND P1, PT, R0.reuse, R201, PT ;  /* 0x000000c90000720c */ /* 0x040fe40003f26270 */
[C---:B------:R-:W-:Y:S02]  /*10c80*/  IADD3 R72, R0.reuse, 0x8, RZ ;  /* 0x0000000800487810 */ /* 0x040fe40007ffe0ff */
[C---:B-1----:R-:W-:Y:S02]  /*10c90*/  IADD3 R71, R0.reuse, 0x9, RZ ;  /* 0x0000000900477810 */ /* 0x042fe40007ffe0ff */
[CC--:B------:R-:W-:Y:S02]  /*10ca0*/  ISETP.GE.OR P3, PT, R0.reuse, R206.reuse, !P3 ;  /* 0x000000ce0000720c */ /* 0x0c0fe40005f66670 */
[C---:B------:R-:W-:Y:S02]  /*10cb0*/  ISETP.GE.OR P2, PT, R75.reuse, R206, !P2 ;  /* 0x000000ce4b00720c */ /* 0x040fe40005746670 */
[-C--:B------:R-:W-:Y:S02]  /*10cc0*/  ISETP.GE.OR P0, PT, R75, R205.reuse, !P0 ;  /* 0x000000cd4b00720c */ /* 0x080fe40004706670 */
[----:B------:R-:W-:Y:S02]  /*10cd0*/  ISETP.GE.OR P1, PT, R0, R205, !P1 ;  /* 0x000000cd0000720c */ /* 0x000fe40004f26670 */
[----:B------:R-:W-:Y:S02]  /*10ce0*/  FSEL R146, R4, -INF , !P3 ;  /* 0xff80000004927808 */ /* 0x000fe40005800000 */
[----:B------:R-:W-:Y:S02]  /*10cf0*/  FSEL R148, R5, -INF , !P2 ;  /* 0xff80000005947808 */ /* 0x000fe40005000000 */
[----:B------:R-:W-:Y:S02]  /*10d00*/  FSEL R149, R7, -INF , !P0 ;  /* 0xff80000007957808 */ /* 0x000fe40004000000 */
[-C--:B------:R-:W-:Y:S02]  /*10d10*/  ISETP.GE.AND P3, PT, R72, R202.reuse, PT ;  /* 0x000000ca4800720c */ /* 0x080fe40003f66270 */
[C---:B------:R-:W-:Y:S02]  /*10d20*/  ISETP.GE.AND P2, PT, R71.reuse, R202, PT ;  /* 0x000000ca4700720c */ /* 0x040fe40003f46270 */
[CC--:B------:R-:W-:Y:S02]  /*10d30*/  ISETP.GE.AND P0, PT, R71.reuse, R201.reuse, PT ;  /* 0x000000c94700720c */ /* 0x0c0fe40003f06270 */
[----:B------:R-:W-:Y:S02]  /*10d40*/  FSEL R147, R6, -INF , !P1 ;  /* 0xff80000006937808 */ /* 0x000fe40004800000 */
[C---:B------:R-:W-:Y:S02]  /*10d50*/  ISETP.GE.AND P1, PT, R72.reuse, R201, PT ;  /* 0x000000c94800720c */ /* 0x040fe40003f26270 */
[-C--:B------:R-:W-:Y:S02]  /*10d60*/  ISETP.GE.OR P3, PT, R72, R206.reuse, !P3 ;  /* 0x000000ce4800720c */ /* 0x080fe40005f66670 */
[C---:B------:R-:W-:Y:S02]  /*10d70*/  ISETP.GE.OR P2, PT, R71.reuse, R206, !P2 ;  /* 0x000000ce4700720c */ /* 0x040fe40005746670 */
[-C--:B------:R-:W-:Y:S02]  /*10d80*/  ISETP.GE.OR P0, PT, R71, R205.reuse, !P0 ;  /* 0x000000cd4700720c */ /* 0x080fe40004706670 */
[C---:B------:R-:W-:Y:S02]  /*10d90*/  IADD3 R70, R0.reuse, 0x10, RZ ;  /* 0x0000001000467810 */ /* 0x040fe40007ffe0ff */
[----:B------:R-:W-:Y:S02]  /*10da0*/  IADD3 R69, R0, 0x11, RZ ;  /* 0x0000001100457810 */ /* 0x000fe40007ffe0ff */
        /* <DEDUP_REMOVED lines=8> */
[C---:B------:R-:W-:Y:S02]  /*10e30*/  IADD3 R19, R0.reuse, 0x18, RZ ;  /* 0x0000001800137810 */ /* 0x040fe40007ffe0ff */
[----:B------:R-:W-:Y:S02]  /*10e40*/  IADD3 R18, R0, 0x19, RZ ;  /* 0x0000001900127810 */ /* 0x000fe40007ffe0ff */
[C---:B------:R-:W-:Y:S02]  /*10e50*/  ISETP.GE.AND P1, PT, R70.reuse, R201, PT ;  /* 0x000000c94600720c */ /* 0x040fe40003f26270 */
        /* <DEDUP_REMOVED lines=9> */
[-C--:B------:R-:W-:Y:S02]  /*10ef0*/  ISETP.GE.AND P0, PT, R18, R201.reuse, PT ;  /* 0x000000c91200720c */ /* 0x080fe40003f06270 */
[----:B------:R-:W-:Y:S02]  /*10f00*/  FSEL R157, R22, -INF , !P1 ;  /* 0xff800000169d7808 */ /* 0x000fe40004800000 */
[C---:B------:R-:W-:Y:S02]  /*10f10*/  ISETP.GE.AND P1, PT, R19.reuse, R201, PT ;  /* 0x000000c91300720c */ /* 0x040fe40003f26270 */
[CC--:B------:R-:W-:Y:S02]  /*10f20*/  ISETP.GE.OR P3, PT, R19.reuse, R206.reuse, !P3 ;  /* 0x000000ce1300720c */ /* 0x0c0fe40005f66670 */
        /* <DEDUP_REMOVED lines=26> */
[C---:B------:R-:W-:Y:S01]  /*110d0*/  ISETP.GE.AND P1, PT, R7.reuse, R201, PT ;  /* 0x000000c90700720c */ /* 0x040fe20003f26270 */
[----:B------:R-:W-:Y:S01]  /*110e0*/  LDSM.16.MT88.4 R36, [R188+0x6000] ;  /* 0x00600000bc24783b */ /* 0x000fe20000004200 */
        /* <DEDUP_REMOVED lines=9> */
[C---:B------:R-:W-:Y:S02]  /*11180*/  ISETP.GE.AND P0, PT, R0.reuse, R200, PT ;  /* 0x000000c80000720c */ /* 0x040fe40003f06270 */
[C---:B------:R-:W-:Y:S02]  /*11190*/  ISETP.GE.AND P3, PT, R0.reuse, R199, PT ;  /* 0x000000c70000720c */ /* 0x040fe40003f66270 */
[----:B------:R-:W-:Y:S02]  /*111a0*/  IADD3 R2, R0, 0x38, RZ ;  /* 0x0000003800027810 */ /* 0x000fe40007ffe0ff */
[C---:B------:R-:W-:Y:S02]  /*111b0*/  ISETP.GE.AND P6, PT, R5.reuse, R202, PT ;  /* 0x000000ca0500720c */ /* 0x040fe40003fc6270 */
[----:B------:R-:W-:Y:S02]  /*111c0*/  ISETP.GE.AND P2, PT, R4, R201, PT ;  /* 0x000000c90400720c */ /* 0x000fe40003f46270 */
[----:B------:R-:W-:Y:S02]  /*111d0*/  FSEL R166, R50, -INF , !P1 ;  /* 0xff80000032a67808 */ /* 0x000fe40004800000 */
[C---:B------:R-:W-:Y:S02]  /*111e0*/  ISETP.GE.OR P0, PT, R0.reuse, R204, !P0 ;  /* 0x000000cc0000720c */ /* 0x040fe40004706670 */
[C---:B------:R-:W-:Y:S02]  /*111f0*/  ISETP.GE.OR P3, PT, R0.reuse, R203, !P3 ;  /* 0x000000cb0000720c */ /* 0x040fe40005f66670 */
[----:B------:R-:W-:Y:S02]  /*11200*/  IADD3 R0, R0, 0x39, RZ ;  /* 0x0000003900007810 */ /* 0x000fe40007ffe0ff */
[----:B------:R-:W-:Y:S02]  /*11210*/  ISETP.GE.AND P1, PT, R2, R202, PT ;  /* 0x000000ca0200720c */ /* 0x000fe40003f26270 */
[----:B------:R-:W-:Y:S02]  /*11220*/  ISETP.GE.OR P6, PT, R5, R206, !P6 ;  /* 0x000000ce0500720c */ /* 0x000fe400077c6670 */
[----:B------:R-:W-:Y:S02]  /*11230*/  ISETP.GE.OR P2, PT, R4, R205, !P2 ;  /* 0x000000cd0400720c */ /* 0x000fe40005746670 */
[----:B------:R-:W-:Y:S02]  /*11240*/  FSEL R234, R52, -INF , !P6 ;  /* 0xff80000034ea7808 */ /* 0x000fe40007000000 */
[----:B------:R-:W-:Y:S02]  /*11250*/  FSEL R240, R55, -INF , !P2 ;  /* 0xff80000037f07808 */ /* 0x000fe40005000000 */
[----:B------:R-:W-:Y:S02]  /*11260*/  ISETP.GE.AND P6, PT, R0, R202, PT ;  /* 0x000000ca0000720c */ /* 0x000fe40003fc6270 */
[-C--:B------:R-:W-:Y:S02]  /*11270*/  ISETP.GE.OR P2, PT, R2, R206.reuse, !P1 ;  /* 0x000000ce0200720c */ /* 0x080fe40004f46670 */
[C---:B------:R-:W-:Y:S02]  /*11280*/  ISETP.GE.AND P1, PT, R0.reuse, R201, PT ;  /* 0x000000c90000720c */ /* 0x040fe40003f26270 */
[C---:B------:R-:W-:Y:S02]  /*11290*/  ISETP.GE.OR P6, PT, R0.reuse, R206, !P6 ;  /* 0x000000ce0000720c */ /* 0x040fe400077c6670 */
[----:B------:R-:W-:Y:S02]  /*112a0*/  ISETP.GE.OR P1, PT, R0, R205, !P1 ;  /* 0x000000cd0000720c */ /* 0x000fe40004f26670 */
[----:B------:R-:W-:Y:S02]  /*112b0*/  ISETP.GE.AND P5, PT, R4, R202, PT ;  /* 0x000000ca0400720c */ /* 0x000fe40003fa6270 */
[----:B------:R-:W-:Y:S02]  /*112c0*/  FSEL R223, R65, -INF , !P6 ;  /* 0xff80000041df7808 */ /* 0x000fe40007000000 */
[----:B------:R-:W-:Y:S02]  /*112d0*/  FSEL R232, R67, -INF , !P1 ;  /* 0xff80000043e87808 */ /* 0x000fe40004800000 */
[C---:B------:R-:W-:Y:S02]  /*112e0*/  ISETP.GE.AND P6, PT, R72.reuse, R200, PT ;  /* 0x000000c84800720c */ /* 0x040fe40003fc6270 */
[----:B------:R-:W-:Y:S02]  /*112f0*/  ISETP.GE.AND P1, PT, R72, R199, PT ;  /* 0x000000c74800720c */ /* 0x000fe40003f26270 */
[----:B------:R-:W-:Y:S02]  /*11300*/  ISETP.GE.OR P5, PT, R4, R206, !P5 ;  /* 0x000000ce0400720c */ /* 0x000fe40006fa6670 */
[C---:B------:R-:W-:Y:S02]  /*11310*/  ISETP.GE.OR P6, PT, R72.reuse, R204, !P6 ;  /* 0x000000cc4800720c */ /* 0x040fe400077c6670 */
[----:B------:R-:W-:Y:S02]  /*11320*/  ISETP.GE.OR P1, PT, R72, R203, !P1 ;  /* 0x000000cb4800720c */ /* 0x000fe40004f26670 */
[----:B------:R-:W-:Y:S02]  /*11330*/  FMNMX.FTZ R72, R146, R3, !PT ;  /* 0x0000000392487209 */ /* 0x000fe40007810000 */
[----:B------:R-:W-:Y:S02]  /*11340*/  FSEL R237, R53, -INF , !P5 ;  /* 0xff80000035ed7808 */ /* 0x000fe40006800000 */
[----:B------:R-:W-:Y:S02]  /*11350*/  ISETP.GE.AND P5, PT, R2, R201, PT ;  /* 0x000000c90200720c */ /* 0x000fe40003fa6270 */
[----:B------:R-:W-:Y:S02]  /*11360*/  FMNMX.FTZ R72, R148, R72, !PT ;  /* 0x0000004894487209 */ /* 0x000fe40007810000 */
[----:B------:R-:W-:Y:S02]  /*11370*/  ISETP.GE.OR P5, PT, R2, R205, !P5 ;  /* 0x000000cd0200720c */ /* 0x000fe40006fa6670 */
[----:B------:R-:W-:Y:S02]  /*11380*/  FMNMX.FTZ R72, R140, R72, !PT ;  /* 0x000000488c487209 */ /* 0x000fe40007810000 */
[----:B------:R-:W-:Y:S02]  /*11390*/  FSEL R227, R66, -INF , !P5 ;  /* 0xff80000042e37808 */ /* 0x000fe40006800000 */
[C---:B------:R-:W-:Y:S02]  /*113a0*/  ISETP.GE.AND P5, PT, R71.reuse, R200, PT ;  /* 0x000000c84700720c */ /* 0x040fe40003fa6270 */
[----:B------:R-:W-:Y:S02]  /*113b0*/  FSEL R21, R8, -INF , !P0 ;  /* 0xff80000008157808 */ /* 0x000fe40004000000 */
[----:B------:R-:W-:Y:S02]  /*113c0*/  ISETP.GE.AND P0, PT, R71, R199, PT ;  /* 0x000000c74700720c */ /* 0x000fe40003f06270 */
[----:B------:R-:W-:Y:S02]  /*113d0*/  FMNMX.FTZ R72, R141, R72, !PT ;  /* 0x000000488d487209 */ /* 0x000fe40007810000 */
        /* <DEDUP_REMOVED lines=11> */
[C---:B------:R-:W-:Y:S02]  /*11490*/  ISETP.GE.AND P4, PT, R5.reuse, R201, PT ;  /* 0x000000c90500720c */ /* 0x040fe40003f86270 */
[----:B------:R-:W-:Y:S02]  /*114a0*/  FMNMX.FTZ R72, R170, R72, !PT ;  /* 0x00000048aa487209 */ /* 0x000fe40007810000 */
[----:B------:R-:W-:Y:S02]  /*114b0*/  FMNMX.FTZ R71, R158, R71, !PT ;  /* 0x000000479e477209 */ /* 0x000fe40007810000 */
[----:B------:R-:W-:Y:S02]  /*114c0*/  ISETP.GE.OR P4, PT, R5, R205, !P4 ;  /* 0x000000cd0500720c */ /* 0x000fe40006786670 */
[----:B------:R-:W-:Y:S02]  /*114d0*/  FMNMX.FTZ R72, R173, R72, !PT ;  /* 0x00000048ad487209 */ /* 0x000fe40007810000 */
[----:B------:R-:W-:Y:S02]  /*114e0*/  FMNMX.FTZ R71, R153, R71, !PT ;  /* 0x0000004799477209 */ /* 0x000fe40007810000 */
[----:B------:R-:W-:Y:S02]  /*114f0*/  FSEL R238, R54, -INF , !P4 ;  /* 0xff80000036ee7808 */ /* 0x000fe40006000000 */
[C---:B------:R-:W-:Y:S01]  /*11500*/  ISETP.GE.AND P4, PT, R75.reuse, R200, PT ;  /* 0x000000c84b00720c */ /* 0x040fe20003f86270 */
[----:B------:R-:W-:Y:S01]  /*11510*/  LDSM.16.MT88.4 R52, [R186+0x6000] ;  /* 0x00600000ba34783b */ /* 0x000fe20000004200 */
[----:B------:R-:W-:Y:S02]  /*11520*/  FMNMX.FTZ R72, R164, R72, !PT ;  /* 0x00000048a4487209 */ /* 0x000fe40007810000 */
[----:B------:R-:W-:Y:S02]  /*11530*/  FMNMX.FTZ R71, R154, R71, !PT ;  /* 0x000000479a477209 */ /* 0x000fe40007810000 */
[----:B------:R-:W-:Y:S02]  /*11540*/  ISETP.GE.OR P4, PT, R75, R204, !P4 ;  /* 0x000000cc4b00720c */ /* 0x000fe40006786670 */
[----:B------:R-:W-:Y:S02]  /*11550*/  FMNMX.FTZ R72, R165, R72, !PT ;  /* 0x00000048a5487209 */ /* 0x000fe40007810000 */
[----:B------:R-:W-:Y:S02]  /*11560*/  FMNMX.FTZ R71, R175, R71, !PT ;  /* 0x00000047af477209 */ /* 0x000fe40007810000 */
[----:B------:R-:W-:Y:S02]  /*11570*/  FSEL R23, R10, -INF , !P3 ;  /* 0xff8000000a177808 */ /* 0x000fe40005800000 */
[----:B------:R-:W-:Y:S02]  /*11580*/  FSEL R22, R9, -INF , !P4 ;  /* 0xff80000009167808 */ /* 0x000fe40006000000 */
[-C--:B------:R-:W-:Y:S02]  /*11590*/  ISETP.GE.AND P4, PT, R70, R200.reuse, PT ;  /* 0x000000c84600720c */ /* 0x080fe40003f86270 */
[----:B------:R-:W-:Y:S02]  /*115a0*/  ISETP.GE.AND P3, PT, R69, R200, PT ;  /* 0x000000c84500720c */ /* 0x000fe40003f66270 */
[----:B------:R-:W-:Y:S02]  /*115b0*/  FMNMX.FTZ R72, R234, R72, !PT ;  /* 0x00000048ea487209 */ /* 0x000fe40007810000 */
[----:B------:R-:W-:Y:S02]  /*115c0*/  FMNMX.FTZ R71, R177, R71, !PT ;  /* 0x00000047b1477209 */ /* 0x000fe40007810000 */
[----:B------:R-:W-:Y:S02]  /*115d0*/  FSEL R222, R64, -INF , !P2 ;  /* 0xff80000040de7808 */ /* 0x000fe40005000000 */
[----:B------:R-:W-:Y:S02]  /*115e0*/  ISETP.GE.AND P2, PT, R75, R199, PT ;  /* 0x000000c74b00720c */ /* 0x000fe40003f46270 */
[-C--:B------:R-:W-:Y:S02]  /*115f0*/  ISETP.GE.OR P4, PT, R70, R204.reuse, !P4 ;  /* 0x000000cc4600720c */ /* 0x080fe40006786670 */
[----:B------:R-:W-:Y:S02]  /*11600*/  ISETP.GE.OR P3, PT, R69, R204, !P3 ;  /* 0x000000cc4500720c */ /* 0x000fe40005f66670 */
[----:B------:R-:W-:Y:S02]  /*11610*/  FMNMX.FTZ R72, R237, R72, !PT ;  /* 0x00000048ed487209 */ /* 0x000fe40007810000 */
[----:B------:R-:W-:Y:S02]  /*11620*/  FMNMX.FTZ R71, R166, R71, !PT ;  /* 0x00000047a6477209 */ /* 0x000fe40007810000 */
[----:B------:R-:W-:Y:S02]  /*11630*/  ISETP.GE.OR P2, PT, R75, R203, !P2 ;  /* 0x000000cb4b00720c */ /* 0x000fe40005746670 */
[----:B------:R-:W-:Y:S02]  /*11640*/  FSEL R160, R24, -INF , !P4 ;  /* 0xff80000018a07808 */ /* 0x000fe40006000000 */
[----:B------:R-:W-:Y:S02]  /*11650*/  ISETP.GE.AND P4, PT, R18, R199, PT ;  /* 0x000000c71200720c */ /* 0x000fe40003f86270 */
[----:B------:R-:W-:Y:S02]  /*11660*/  FSEL R161, R25, -INF , !P3 ;  /* 0xff80000019a17808 */ /* 0x000fe40005800000 */
[----:B------:R-:W-:Y:S02]  /*11670*/  ISETP.GE.AND P3, PT, R17, R200, PT ;  /* 0x000000c81100720c */ /* 0x000fe40003f66270 */
[----:B------:R-:W-:Y:S02]  /*11680*/  FMNMX.FTZ R72, R222, R72, !PT ;  /* 0x00000048de487209 */ /* 0x000fe40007810000 */
[----:B------:R-:W-:Y:S02]  /*11690*/  FMNMX.FTZ R71, R167, R71, !PT ;  /* 0x00000047a7477209 */ /* 0x000fe40007810000 */
[----:B------:R-:W-:Y:S02]  /*116a0*/  FSEL R32, R11, -INF , !P2 ;  /* 0xff8000000b207808 */ /* 0x000fe40005000000 */
[-C--:B------:R-:W-:Y:S02]  /*116b0*/  ISETP.GE.AND P2, PT, R70, R199.reuse, PT ;  /* 0x000000c74600720c */ /* 0x080fe40003f46270 */
[----:B------:R-:W-:Y:S02]  /*116c0*/  FSEL R10, R12, -INF , !P6 ;  /* 0xff8000000c0a7808 */ /* 0x000fe40007000000 */
[----:B------:R-:W-:Y:S02]  /*116d0*/  ISETP.GE.AND P6, PT, R69, R199, PT ;  /* 0x000000c74500720c */ /* 0x000fe40003fc6270 */
[----:B------:R-:W-:Y:S02]  /*116e0*/  ISETP.GE.OR P4, PT, R18, R203, !P4 ;  /* 0x000000cb1200720c */ /* 0x000fe40006786670 */
[----:B------:R-:W-:Y:S02]  /*116f0*/  ISETP.GE.OR P3, PT, R17, R204, !P3 ;  /* 0x000000cc1100720c */ /* 0x000fe40005f66670 */
[----:B------:R-:W-:Y:S02]  /*11700*/  FMNMX.FTZ R72, R223, R72, !PT ;  /* 0x00000048df487209 */ /* 0x000fe40007810000 */
[----:B------:R-:W-:Y:S02]  /*11710*/  FMNMX.FTZ R71, R238, R71, !PT ;  /* 0x00000047ee477209 */ /* 0x000fe40007810000 */
[-C--:B------:R-:W-:Y:S01]  /*11720*/  ISETP.GE.OR P2, PT, R70, R203.reuse, !P2 ;  /* 0x000000cb4600720c */ /* 0x080fe20005746670 */
[----:B------:R-:W1:Y:S01]  /*11730*/  SHFL.BFLY PT, R8, R72, 0x2, 0x1f ;  /* 0x0c401f0048087f89 */ /* 0x000e6200000e0000 */
[----:B------:R-:W-:Y:S02]  /*11740*/  ISETP.GE.OR P6, PT, R69, R203, !P6 ;  /* 0x000000cb4500720c */ /* 0x000fe400077c6670 */
[----:B------:R-:W-:Y:S02]  /*11750*/  FSEL R51, R31, -INF , !P4 ;  /* 0xff8000001f337808 */ /* 0x000fe40006000000 */
[-C--:B------:R-:W-:Y:S02]  /*11760*/  ISETP.GE.AND P4, PT, R6, R200.reuse, PT ;  /* 0x000000c80600720c */ /* 0x080fe40003f86270 */
[----:B------:R-:W-:Y:S02]  /*11770*/  FSEL R168, R40, -INF , !P3 ;  /* 0xff80000028a87808 */ /* 0x000fe40005800000 */
[-C--:B------:R-:W-:Y:S02]  /*11780*/  ISETP.GE.AND P3, PT, R6, R199.reuse, PT ;  /* 0x000000c70600720c */ /* 0x080fe40003f66270 */
[----:B------:R-:W-:Y:S02]  /*11790*/  FSEL R14, R14, -INF , !P1 ;  /* 0xff8000000e0e7808 */ /* 0x000fe40004800000 */
[----:B------:R-:W-:Y:S02]  /*117a0*/  FSEL R15, R15, -INF , !P0 ;  /* 0xff8000000f0f7808 */ /* 0x000fe40004000000 */
[----:B------:R-:W-:Y:S02]  /*117b0*/  ISETP.GE.AND P0, PT, R19, R199, PT ;  /* 0x000000c71300720c */ /* 0x000fe40003f06270 */
[-C--:B------:R-:W-:Y:S02]  /*117c0*/  ISETP.GE.AND P1, PT, R18, R200.reuse, PT ;  /* 0x000000c81200720c */ /* 0x080fe40003f26270 */
[----:B------:R-:W-:Y:S02]  /*117d0*/  FMNMX.FTZ R71, R240, R71, !PT ;  /* 0x00000047f0477209 */ /* 0x000fe40007810000 */
[----:B------:R-:W-:Y:S02]  /*117e0*/  FSEL R162, R26, -INF , !P2 ;  /* 0xff8000001aa27808 */ /* 0x000fe40005000000 */
[----:B------:R-:W-:Y:S02]  /*117f0*/  ISETP.GE.AND P2, PT, R17, R199, PT ;  /* 0x000000c71100720c */ /* 0x000fe40003f46270 */
[----:B------:R-:W-:Y:S02]  /*11800*/  FSEL R163, R27, -INF , !P6 ;  /* 0xff8000001ba37808 */ /* 0x000fe40007000000 */
[----:B------:R-:W-:Y:S02]  /*11810*/  ISETP.GE.AND P6, PT, R16, R200, PT ;  /* 0x000000c81000720c */ /* 0x000fe40003fc6270 */
[CC--:B------:R-:W-:Y:S02]  /*11820*/  ISETP.GE.OR P4, PT, R6.reuse, R204.reuse, !P4 ;  /* 0x000000cc0600720c */ /* 0x0c0fe40006786670 */
[----:B------:R-:W-:Y:S02]  /*11830*/  ISETP.GE.OR P3, PT, R6, R203, !P3 ;  /* 0x000000cb0600720c */ /* 0x000fe40005f66670 */
[----:B------:R-:W-:Y:S02]  /*11840*/  FMNMX.FTZ R6, R21, R73, !PT ;  /* 0x0000004915067209 */ /* 0x000fe40007810000 */
[----:B------:R-:W-:Y:S02]  /*11850*/  ISETP.GE.OR P0, PT, R19, R203, !P0 ;  /* 0x000000cb1300720c */ /* 0x000fe40004706670 */
[----:B------:R-:W-:Y:S02]  /*11860*/  ISETP.GE.OR P1, PT, R18, R204, !P1 ;  /* 0x000000cc1200720c */ /* 0x000fe40004f26670 */
[----:B------:R-:W-:Y:S02]  /*11870*/  FSEL R20, R13, -INF , !P5 ;  /* 0xff8000000d147808 */ /* 0x000fe40006800000 */
[----:B------:R-:W-:Y:S02]  /*11880*/  ISETP.GE.AND P5, PT, R19, R200, PT ;  /* 0x000000c81300720c */ /* 0x000fe40003fa6270 */
[----:B------:R-:W-:Y:S02]  /*11890*/  FMNMX.FTZ R71, R227, R71, !PT ;  /* 0x00000047e3477209 */ /* 0x000fe40007810000 */
[----:B------:R-:W-:Y:S02]  /*118a0*/  FMNMX.FTZ R6, R22, R6, !PT ;  /* 0x0000000616067209 */ /* 0x000fe40007810000 */
[----:B------:R-:W-:Y:S02]  /*118b0*/  ISETP.GE.OR P2, PT, R17, R203, !P2 ;  /* 0x000000cb1100720c */ /* 0x000fe40005746670 */
[----:B------:R-:W-:Y:S02]  /*118c0*/  ISETP.GE.OR P6, PT, R16, R204, !P6 ;  /* 0x000000cc1000720c */ /* 0x000fe400077c6670 */
[----:B------:R-:W-:Y:S02]  /*118d0*/  FSEL R49, R29, -INF , !P1 ;  /* 0xff8000001d317808 */ /* 0x000fe40004800000 */
[----:B------:R-:W-:Y:S02]  /*118e0*/  FSEL R50, R30, -INF , !P0 ;  /* 0xff8000001e327808 */ /* 0x000fe40004000000 */
[C---:B------:R-:W-:Y:S02]  /*118f0*/  ISETP.GE.AND P0, PT, R7.reuse, R199, PT ;  /* 0x000000c70700720c */ /* 0x040fe40003f06270 */
[----:B------:R-:W-:Y:S02]  /*11900*/  ISETP.GE.AND P1, PT, R7, R200, PT ;  /* 0x000000c80700720c */ /* 0x000fe40003f26270 */
[----:B------:R-:W-:Y:S02]  /*11910*/  ISETP.GE.OR P5, PT, R19, R204, !P5 ;  /* 0x000000cc1300720c */ /* 0x000fe40006fa6670 */
[----:B------:R-:W-:Y:S02]  /*11920*/  FMNMX.FTZ R71, R232, R71, !PT ;  /* 0x00000047e8477209 */ /* 0x000fe40007810000 */
[----:B------:R-:W-:Y:S02]  /*11930*/  FMNMX.FTZ R6, R10, R6, !PT ;  /* 0x000000060a067209 */ /* 0x000fe40007810000 */
[----:B------:R-:W-:Y:S02]  /*11940*/  FSEL R169, R41, -INF , !P6 ;  /* 0xff80000029a97808 */ /* 0x000fe40007000000 */
[C---:B------:R-:W-:Y:S02]  /*11950*/  ISETP.GE.AND P6, PT, R5.reuse, R200, PT ;  /* 0x000000c80500720c */ /* 0x040fe40003fc6270 */
[----:B------:R-:W-:Y:S02]  /*11960*/  FSEL R172, R42, -INF , !P2 ;  /* 0xff8000002aac7808 */ /* 0x000fe40005000000 */
[----:B------:R-:W-:Y:S02]  /*11970*/  ISETP.GE.AND P2, PT, R5, R199, PT ;  /* 0x000000c70500720c */ /* 0x000fe40003f46270 */
[C---:B------:R-:W-:Y:S02]  /*11980*/  ISETP.GE.OR P0, PT, R7.reuse, R203, !P0 ;  /* 0x000000cb0700720c */ /* 0x040fe40004706670 */
[-C--:B------:R-:W-:Y:S02]  /*11990*/  ISETP.GE.OR P1, PT, R7, R204.reuse, !P1 ;  /* 0x000000cc0700720c */ /* 0x080fe40004f26670 */
[----:B------:R-:W-:Y:S01]  /*119a0*/  FSEL R48, R28, -INF , !P5 ;  /* 0xff8000001c307808 */ /* 0x000fe20006800000 */
[----:B------:R-:W2:Y:S01]  /*119b0*/  SHFL.BFLY PT, R7, R71, 0x2, 0x1f ;  /* 0x0c401f0047077f89 */ /* 0x000ea200000e0000 */
[----:B------:R-:W-:Y:S02]  /*119c0*/  ISETP.GE.AND P5, PT, R16, R199, PT ;  /* 0x000000c71000720c */ /* 0x000fe40003fa6270 */
[C---:B------:R-:W-:Y:S02]  /*119d0*/  ISETP.GE.OR P6, PT, R5.reuse, R204, !P6 ;  /* 0x000000cc0500720c */ /* 0x040fe400077c6670 */
[-C--:B------:R-:W-:Y:S02]  /*119e0*/  ISETP.GE.OR P2, PT, R5, R203.reuse, !P2 ;  /* 0x000000cb0500720c */ /* 0x080fe40005746670 */
[----:B------:R-:W-:Y:S02]  /*119f0*/  FMNMX.FTZ R5, R20, R6, !PT ;  /* 0x0000000614057209 */ /* 0x000fe40007810000 */
[----:B------:R-:W-:Y:S02]  /*11a00*/  ISETP.GE.OR P5, PT, R16, R203, !P5 ;  /* 0x000000cb1000720c */ /* 0x000fe40006fa6670 */
[----:B------:R-:W-:Y:S02]  /*11a10*/  FMNMX.FTZ R5, R160, R5, !PT ;  /* 0x00000005a0057209 */ /* 0x000fe40007810000 */
[----:B------:R-:W-:Y:S02]  /*11a20*/  FMNMX.FTZ R6, R23, R74, !PT ;  /* 0x0000004a17067209 */ /* 0x000fe40007810000 */
[----:B------:R-:W-:Y:S02]  /*11a30*/  FSEL R176, R43, -INF , !P5 ;  /* 0xff8000002bb07808 */ /* 0x000fe40006800000 */
[----:B------:R-:W-:Y:S02]  /*11a40*/  FSEL R178, R44, -INF , !P1 ;  /* 0xff8000002cb27808 */ /* 0x000fe40004800000 */
[C---:B------:R-:W-:Y:S02]  /*11a50*/  ISETP.GE.AND P5, PT, R4.reuse, R200, PT ;  /* 0x000000c80400720c */ /* 0x040fe40003fa6270 */
[----:B------:R-:W-:Y:S02]  /*11a60*/  ISETP.GE.AND P1, PT, R4, R199, PT ;  /* 0x000000c70400720c */ /* 0x000fe40003f26270 */
[----:B------:R-:W-:Y:S02]  /*11a70*/  FMNMX.FTZ R5, R161, R5, !PT ;  /* 0x00000005a1057209 */ /* 0x000fe40007810000 */
[----:B-1----:R-:W-:Y:S02]  /*11a80*/  FMNMX.FTZ R72, R72, R8, !PT ;  /* 0x0000000848487209 */ /* 0x002fe40007810000 */
[C---:B------:R-:W-:Y:S02]  /*11a90*/  ISETP.GE.OR P5, PT, R4.reuse, R204, !P5 ;  /* 0x000000cc0400720c */ /* 0x040fe40006fa6670 */
[----:B------:R-:W-:Y:S02]  /*11aa0*/  ISETP.GE.OR P1, PT, R4, R203, !P1 ;  /* 0x000000cb0400720c */ /* 0x000fe40004f26670 */
[----:B------:R-:W-:Y:S02]  /*11ab0*/  FMNMX.FTZ R4, R32, R6, !PT ;  /* 0x0000000620047209 */ /* 0x000fe40007810000 */
[----:B------:R-:W-:Y:S02]  /*11ac0*/  FMNMX.FTZ R70, R48, R5, !PT ;  /* 0x0000000530467209 */ /* 0x000fe40007810000 */
[----:B------:R-:W1:Y:S01]  /*11ad0*/  SHFL.BFLY PT, R5, R72, 0x1, 0x1f ;  /* 0x0c201f0048057f89 */ /* 0x000e6200000e0000 */
[----:B------:R-:W-:Y:S02]  /*11ae0*/  FMNMX.FTZ R4, R14, R4, !PT ;  /* 0x000000040e047209 */ /* 0x000fe40007810000 */
[----:B------:R-:W-:Y:S02]  /*11af0*/  FSEL R182, R46, -INF , !P0 ;  /* 0xff8000002eb67808 */ /* 0x000fe40004000000 */
[----:B------:R-:W-:Y:S02]  /*11b00*/  FMNMX.FTZ R4, R15, R4, !PT ;  /* 0x000000040f047209 */ /* 0x000fe40007810000 */
[----:B------:R-:W-:Y:S02]  /*11b10*/  FSEL R179, R45, -INF , !P4 ;  /* 0xff8000002db37808 */ /* 0x000fe40006000000 */
[C---:B------:R-:W-:Y:S02]  /*11b20*/  ISETP.GE.AND P4, PT, R2.reuse, R200, PT ;  /* 0x000000c80200720c */ /* 0x040fe40003f86270 */
[----:B------:R-:W-:Y:S02]  /*11b30*/  ISETP.GE.AND P0, PT, R2, R199, PT ;  /* 0x000000c70200720c */ /* 0x000fe40003f06270 */
[----:B------:R-:W-:Y:S02]  /*11b40*/  FMNMX.FTZ R4, R162, R4, !PT ;  /* 0x00000004a2047209 */ /* 0x000fe40007810000 */
[----:B--2---:R-:W-:Y:S02]  /*11b50*/  FMNMX.FTZ R71, R71, R7, !PT ;  /* 0x0000000747477209 */ /* 0x004fe40007810000 */
[C---:B------:R-:W-:Y:S02]  /*11b60*/  ISETP.GE.OR P4, PT, R2.reuse, R204, !P4 ;  /* 0x000000cc0200720c */ /* 0x040fe40006786670 */
[----:B------:R-:W-:Y:S02]  /*11b70*/  ISETP.GE.OR P0, PT, R2, R203, !P0 ;  /* 0x000000cb0200720c */ /* 0x000fe40004706670 */
[----:B------:R-:W-:Y:S02]  /*11b80*/  FMNMX.FTZ R2, R163, R4, !PT ;  /* 0x00000004a3027209 */ /* 0x000fe40007810000 */
[----:B------:R-:W2:Y:S01]  /*11b90*/  SHFL.BFLY PT, R4, R71, 0x1, 0x1f ;  /* 0x0c201f0047047f89 */ /* 0x000ea200000e0000 */
[----:B------:R-:W-:Y:S02]  /*11ba0*/  FSEL R183, R47, -INF , !P3 ;  /* 0xff8000002fb77808 */ /* 0x000fe40005800000 */
[----:B------:R-:W-:Y:S02]  /*11bb0*/  ISETP.GE.AND P3, PT, R0, R200, PT ;  /* 0x000000c80000720c */ /* 0x000fe40003f66270 */
[----:B-1----:R-:W-:Y:S02]  /*11bc0*/  FMNMX.FTZ R72, R72, R5, !PT ;  /* 0x0000000548487209 */ /* 0x002fe40007810000 */
[----:B------:R-:W-:Y:S02]  /*11bd0*/  ISETP.GE.OR P3, PT, R0, R204, !P3 ;  /* 0x000000cc0000720c */ /* 0x000fe40005f66670 */
[----:B------:R-:W-:Y:S01]  /*11be0*/  FSEL R221, R58, -INF , !P2 ;  /* 0xff8000003add7808 */ /* 0x000fe20005000000 */
[C---:B------:R-:W-:Y:S01]  /*11bf0*/  FMUL.FTZ R144, R72.reuse, c[0x0][0x23c] ;  /* 0x00008f0048907a20 */ /* 0x040fe20000410000 */
[----:B------:R-:W-:Y:S02]  /*11c00*/  FSEL R230, R61, -INF , !P3 ;  /* 0xff8000003de67808 */ /* 0x000fe40005800000 */
[----:B------:R-:W-:Y:S02]  /*11c10*/  FSETP.NEU.FTZ.AND P3, PT, R72, -INF , PT ;  /* 0xff8000004800780b */ /* 0x000fe40003f7d000 */
[----:B------:R-:W-:Y:S02]  /*11c20*/  FMNMX.FTZ R2, R50, R2, !PT ;  /* 0x0000000232027209 */ /* 0x000fe40007810000 */
[----:B------:R-:W-:Y:S02]  /*11c30*/  FSEL R144, R144, RZ, P3 ;  /* 0x000000ff90907208 */ /* 0x000fe40001800000 */
[----:B------:R-:W-:Y:S02]  /*11c40*/  FMNMX.FTZ R70, R49, R70, !PT ;  /* 0x0000004631467209 */ /* 0x000fe40007810000 */
[----:B------:R-:W-:Y:S01]  /*11c50*/  FMNMX.FTZ R2, R51, R2, !PT ;  /* 0x0000000233027209 */ /* 0x000fe20007810000 */
[----:B------:R-:W-:Y:S01]  /*11c60*/  FFMA.FTZ R24, R156, c[0x0][0x23c], -R144 ;  /* 0x00008f009c187a23 */ /* 0x000fe20000010890 */
[----:B------:R-:W-:Y:S01]  /*11c70*/  FMNMX.FTZ R70, R168, R70, !PT ;  /* 0x00000046a8467209 */ /* 0x000fe20007810000 */
[----:B----4-:R-:W-:Y:S01]  /*11c80*/  IMAD.MOV.U32 R156, RZ, RZ, R210 ;  /* 0x000000ffff9c7224 */ /* 0x010fe200078e00d2 */
[----:B--2---:R-:W-:Y:S01]  /*11c90*/  FMNMX.FTZ R71, R71, R4, !PT ;  /* 0x0000000447477209 */ /* 0x004fe20007810000 */
[----:B------:R-:W-:Y:S01]  /*11ca0*/  FFMA.FTZ R4, R141, c[0x0][0x23c], -R144 ;  /* 0x00008f008d047a23 */ /* 0x000fe20000010890 */
[----:B------:R-:W-:Y:S02]  /*11cb0*/  FSEL R220, R57, -INF , !P5 ;  /* 0xff80000039dc7808 */ /* 0x000fe40006800000 */
[C---:B------:R-:W-:Y:S01]  /*11cc0*/  FSETP.NEU.FTZ.AND P2, PT, R71.reuse, -INF , PT ;  /* 0xff8000004700780b */ /* 0x040fe20003f5d000 */
[----:B------:R1:W-:Y:S01]  /*11cd0*/  MUFU.EX2 R249, R4 ;  /* 0x0000000400f97308 */ /* 0x0003e20000000800 */
[----:B------:R-:W-:Y:S01]  /*11ce0*/  FMUL.FTZ R145, R71, c[0x0][0x23c] ;  /* 0x00008f0047917a20 */ /* 0x000fe20000410000 */
        /* <DEDUP_REMOVED lines=8> */
[----:B------:R-:W-:Y:S01]  /*11d70*/  FSEL R219, R56, -INF , !P6 ;  /* 0xff80000038db7808 */ /* 0x000fe20007000000 */
[----:B------:R2:W-:Y:S01]  /*11d80*/  MUFU.EX2 R243, R6 ;  /* 0x0000000600f37308 */ /* 0x0005e20000000800 */
[----:B------:R-:W-:Y:S01]  /*11d90*/  FMNMX.FTZ R2, R183, R2, !PT ;  /* 0x00000002b7027209 */ /* 0x000fe20007810000 */
[----:B------:R-:W-:Y:S01]  /*11da0*/  FFMA.FTZ R28, R157, c[0x0][0x23c], -R145 ;  /* 0x00008f009d1c7a23 */ /* 0x000fe20000010891 */
[----:B------:R-:W-:Y:S01]  /*11db0*/  FMNMX.FTZ R70, R179, R70, !PT ;  /* 0x00000046b3467209 */ /* 0x000fe20007810000 */
[----:B---3--:R-:W-:Y:S01]  /*11dc0*/  IMAD.MOV.U32 R154, RZ, RZ, R212 ;  /* 0x000000ffff9a7224 */ /* 0x008fe200078e00d4 */
[----:B------:R-:W-:Y:S01]  /*11dd0*/  FSEL R224, R59, -INF , !P1 ;  /* 0xff8000003be07808 */ /* 0x000fe20004800000 */
[----:B------:R-:W-:Y:S01]  /*11de0*/  IMAD.MOV.U32 R157, RZ, RZ, R211 ;  /* 0x000000ffff9d7224 */ /* 0x000fe200078e00d3 */
[----:B------:R-:W-:Y:S01]  /*11df0*/  ISETP.GE.AND P1, PT, R0, R199, PT ;  /* 0x000000c70000720c */ /* 0x000fe20003f26270 */
[--C-:B-1----:R-:W-:Y:S01]  /*11e00*/  FFMA.FTZ R4, R142, c[0x0][0x23c], -R145.reuse ;  /* 0x00008f008e047a23 */ /* 0x102fe20000010891 */
[----:B------:R-:W-:Y:S02]  /*11e10*/  FSEL R231, R60, -INF , !P4 ;  /* 0xff8000003ce77808 */ /* 0x000fe40006000000 */
[----:B------:R-:W-:Y:S01]  /*11e20*/  ISETP.GE.OR P1, PT, R0, R203, !P1 ;  /* 0x000000cb0000720c */ /* 0x000fe20004f26670 */
[----:B------:R1:W-:Y:S01]  /*11e30*/  MUFU.EX2 R246, R4 ;  /* 0x0000000400f67308 */ /* 0x0003e20000000800 */
[----:B------:R-:W-:Y:S02]  /*11e40*/  FMNMX.FTZ R2, R221, R2, !PT ;  /* 0x00000002dd027209 */ /* 0x000fe40007810000 */
[----:B------:R-:W-:Y:S02]  /*11e50*/  FMNMX.FTZ R70, R219, R70, !PT ;  /* 0x00000046db467209 */ /* 0x000fe40007810000 */
[----:B------:R-:W-:Y:S01]  /*11e60*/  FMNMX.FTZ R0, R224, R2, !PT ;  /* 0x00000002e0007209 */ /* 0x000fe20007810000 */
[--C-:B------:R-:W-:Y:S01]  /*11e70*/  FFMA.FTZ R2, R140, c[0x0][0x23c], -R144.reuse ;  /* 0x00008f008c027a23 */ /* 0x100fe20000010890 */
[----:B------:R-:W-:Y:S02]  /*11e80*/  FMNMX.FTZ R70, R220, R70, !PT ;  /* 0x00000046dc467209 */ /* 0x000fe40007810000 */
[----:B------:R-:W-:Y:S01]  /*11e90*/  FSEL R233, R62, -INF , !P0 ;  /* 0xff8000003ee97808 */ /* 0x000fe20004000000 */
[----:B------:R3:W-:Y:S01]  /*11ea0*/  MUFU.EX2 R248, R2 ;  /* 0x0000000200f87308 */ /* 0x0007e20000000800 */
[----:B------:R-:W-:Y:S01]  /*11eb0*/  FMNMX.FTZ R70, R231, R70, !PT ;  /* 0x00000046e7467209 */ /* 0x000fe20007810000 */
[--C-:B--2---:R-:W-:Y:S01]  /*11ec0*/  FFMA.FTZ R6, R149, c[0x0][0x23c], -R145.reuse ;  /* 0x00008f0095067a23 */ /* 0x104fe20000010891 */
[----:B------:R-:W-:Y:S02]  /*11ed0*/  FSEL R75, R63, -INF , !P1 ;  /* 0xff8000003f4b7808 */ /* 0x000fe40004800000 */
[----:B------:R-:W-:Y:S02]  /*11ee0*/  FMNMX.FTZ R70, R230, R70, !PT ;  /* 0x00000046e6467209 */ /* 0x000fe40007810000 */
[----:B------:R-:W-:Y:S03]  /*11ef0*/  FMNMX.FTZ R0, R233, R0, !PT ;  /* 0x00000000e9007209 */ /* 0x000fe60007810000 */
[----:B------:R-:W-:Y:S01]  /*11f00*/  MUFU.EX2 R242, R6 ;  /* 0x0000000600f27308 */ /* 0x000fe20000000800 */
[----:B------:R-:W2:Y:S01]  /*11f10*/  SHFL.BFLY PT, R5, R70, 0x2, 0x1f ;  /* 0x0c401f0046057f89 */ /* 0x000ea200000e0000 */
[----:B------:R-:W-:Y:S01]  /*11f20*/  FMNMX.FTZ R0, R75, R0, !PT ;  /* 0x000000004b007209 */ /* 0x000fe20007810000 */
[----:B-1----:R-:W-:Y:S07]  /*11f30*/  FFMA.FTZ R4, R143, c[0x0][0x23c], -R145 ;  /* 0x00008f008f047a23 */ /* 0x002fee0000010891 */
[----:B------:R1:W4:Y:S01]  /*11f40*/  MUFU.EX2 R247, R4 ;  /* 0x0000000400f77308 */ /* 0x0003220000000800 */
[----:B---3--:R-:W3:Y:S01]  /*11f50*/  SHFL.BFLY PT, R2, R0, 0x2, 0x1f ;  /* 0x0c401f0000027f89 */ /* 0x008ee200000e0000 */
[----:B--2---:R-:W-:Y:S02]  /*11f60*/  FMNMX.FTZ R70, R70, R5, !PT ;  /* 0x0000000546467209 */ /* 0x004fe40007810000 */
[----:B------:R-:W-:Y:S05]  /*11f70*/  LOP3.LUT R5, R251, UR25, R159, 0x96, !PT ;  /* 0x00000019fb057c12 */ /* 0x000fea000f8e969f */
[----:B------:R-:W2:Y:S01]  /*11f80*/  SHFL.BFLY PT, R7, R70, 0x1, 0x1f ;  /* 0x0c201f0046077f89 */ /* 0x000ea200000e0000 */
[----:B-1----:R-:W-:Y:S01]  /*11f90*/  FFMA.FTZ R4, R146, c[0x0][0x23c], -R144 ;  /* 0x00008f0092047a23 */ /* 0x002fe20000010890 */
[----:B----4-:R-:W-:Y:S03]  /*11fa0*/  F2FP.BF16.PACK_AB R143, R247, R246 ;  /* 0x000000f6f78f723e */ /* 0x010fe600000010ff */
[----:B------:R1:W-:Y:S01]  /*11fb0*/  MUFU.EX2 R245, R4 ;  /* 0x0000000400f57308 */ /* 0x0003e20000000800 */
[----:B---3--:R-:W-:Y:S05]  /*11fc0*/  FMNMX.FTZ R0, R0, R2, !PT ;  /* 0x0000000200007209 */ /* 0x008fea0007810000 */
[----:B------:R-:W3:Y:S01]  /*11fd0*/  SHFL.BFLY PT, R2, R0, 0x1, 0x1f ;  /* 0x0c201f0000027f89 */ /* 0x000ee200000e0000 */
[----:B--2---:R-:W-:Y:S02]  /*11fe0*/  FMNMX.FTZ R70, R70, R7, !PT ;  /* 0x0000000746467209 */ /* 0x004fe40007810000 */
[----:B------:R-:W-:Y:S02]  /*11ff0*/  LOP3.LUT R7, R215, UR14, R250, 0x96, !PT ;  /* 0x0000000ed7077c12 */ /* 0x000fe4000f8e96fa */
[C---:B------:R-:W-:Y:S01]  /*12000*/  FSETP.NEU.FTZ.AND P1, PT, R70.reuse, -INF , PT ;  /* 0xff8000004600780b */ /* 0x040fe20003f3d000 */
[----:B------:R-:W-:Y:S02]  /*12010*/  FMUL.FTZ R146, R70, c[0x0][0x23c] ;  /* 0x00008f0046927a20 */ /* 0x000fe40000410000 */
[----:B-1----:R-:W-:Y:S03]  /*12020*/  FFMA.FTZ R4, R148, c[0x0][0x23c], -R144 ;  /* 0x00008f0094047a23 */ /* 0x002fe60000010890 */
[----:B------:R-:W-:Y:S01]  /*12030*/  FSEL R146, R146, RZ, P1 ;  /* 0x000000ff92927208 */ /* 0x000fe20000800000 */
[----:B------:R-:W-:Y:S01]  /*12040*/  IMAD.WIDE.U32 R148, R7, -0x326172a9, RZ ;  /* 0xcd9e8d5707947825 */ /* 0x000fe200078e00ff */
[----:B------:R1:W2:Y:S01]  /*12050*/  MUFU.EX2 R244, R4 ;  /* 0x0000000400f47308 */ /* 0x0002a20000000800 */
[----:B---3--:R-:W-:Y:S02]  /*12060*/  FMNMX.FTZ R69, R0, R2, !PT ;  /* 0x0000000200457209 */ /* 0x008fe40007810000 */
[----:B------:R-:W-:Y:S02]  /*12070*/  FFMA.FTZ R0, R20, c[0x0][0x23c], -R146 ;  /* 0x00008f0014007a23 */ /* 0x000fe40000010892 */
[C---:B------:R-:W-:Y:S01]  /*12080*/  FSETP.NEU.FTZ.AND P0, PT, R69.reuse, -INF , PT ;  /* 0xff8000004500780b */ /* 0x040fe20003f1d000 */
[----:B------:R-:W-:Y:S04]  /*12090*/  FMUL.FTZ R147, R69, c[0x0][0x23c] ;  /* 0x00008f0045937a20 */ /* 0x000fe80000410000 */
[----:B------:R3:W-:Y:S01]  /*120a0*/  MUFU.EX2 R239, R0 ;  /* 0x0000000000ef7308 */ /* 0x0007e20000000800 */
[----:B------:R-:W-:Y:S02]  /*120b0*/  FSEL R147, R147, RZ, P0 ;  /* 0x000000ff93937208 */ /* 0x000fe40000000000 */
[----:B-1----:R-:W-:Y:S05]  /*120c0*/  LOP3.LUT R4, R213, UR14, R250, 0x96, !PT ;  /* 0x0000000ed5047c12 */ /* 0x002fea000f8e96fa */
[----:B------:R-:W-:Y:S04]  /*120d0*/  IMAD.WIDE.U32 R150, R4, -0x326172a9, RZ ;  /* 0xcd9e8d5704967825 */ /* 0x000fe800078e00ff */
[----:B------:R-:W-:Y:S04]  /*120e0*/  IMAD.WIDE.U32 R4, R5, -0x326172a9, RZ ;  /* 0xcd9e8d5705047825 */ /* 0x000fe800078e00ff */
[--C-:B---3--:R-:W-:Y:S01]  /*120f0*/  FFMA.FTZ R0, R14, c[0x0][0x23c], -R147.reuse ;  /* 0x00008f000e007a23 */ /* 0x108fe20000010893 */
[C---:B-----5:R-:W-:Y:S02]  /*12100*/  LOP3.LUT R8, R5.reuse, UR15, R180, 0x96, !PT ;  /* 0x0000000f05087c12 */ /* 0x060fe4000f8e96b4 */
[----:B------:R-:W-:Y:S01]  /*12110*/  LOP3.LUT R9, R5, UR15, R210, 0x96, !PT ;  /* 0x0000000f05097c12 */ /* 0x000fe2000f8e96d2 */
[----:B------:R-:W-:Y:S01]  /*12120*/  MUFU.EX2 R236, R0 ;  /* 0x0000000000ec7308 */ /* 0x000fe20000000800 */
[----:B------:R-:W-:Y:S01]  /*12130*/  FFMA.FTZ R5, R10, c[0x0][0x23c], -R146 ;  /* 0x00008f000a057a23 */ /* 0x000fe20000010892 */
[--C-:B------:R-:W-:Y:S01]  /*12140*/  LOP3.LUT R10, R149, UR13, R4.reuse, 0x96, !PT ;  /* 0x0000000d950a7c12 */ /* 0x100fe2000f8e9604 */
[----:B------:R-:W-:Y:S01]  /*12150*/  IMAD.WIDE.U32 R6, R8, -0x2daee0ad, RZ ;  /* 0xd2511f5308067825 */ /* 0x000fe200078e00ff */
[----:B------:R-:W-:Y:S03]  /*12160*/  LOP3.LUT R12, R151, UR13, R4, 0x96, !PT ;  /* 0x0000000d970c7c12 */ /* 0x000fe6000f8e9604 */
[----:B------:R-:W-:Y:S01]  /*12170*/  IMAD.WIDE.U32 R10, R10, -0x2daee0ad, RZ ;  /* 0xd2511f530a0a7825 */ /* 0x000fe200078e00ff */
[----:B------:R-:W-:Y:S02]  /*12180*/  LOP3.LUT R7, R7, UR12, R212, 0x96, !PT ;  /* 0x0000000c07077c12 */ /* 0x000fe4000f8e96d4 */
[----:B------:R1:W3:Y:S01]  /*12190*/  MUFU.EX2 R241, R5 ;  /* 0x0000000500f17308 */ /* 0x0002e20000000800 */
[----:B------:R-:W-:Y:S05]  /*121a0*/  IMAD.WIDE.U32 R12, R12, -0x2daee0ad, RZ ;  /* 0xd2511f530c0c7825 */ /* 0x000fea00078e00ff */
[----:B------:R-:W-:Y:S01]  /*121b0*/  LOP3.LUT R8, R13, UR10, R6, 0x96, !PT ;  /* 0x0000000a0d087c12 */ /* 0x000fe2000f8e9606 */
[----:B------:R-:W-:Y:S03]  /*121c0*/  IMAD.WIDE.U32 R6, R7, -0x326172a9, RZ ;  /* 0xcd9e8d5707067825 */ /* 0x000fe600078e00ff */
[----:B------:R-:W-:Y:S01]  /*121d0*/  MUFU.EX2 R212, R28 ;  /* 0x0000001c00d47308 */ /* 0x000fe20000000800 */
[----:B------:R-:W-:Y:S05]  /*121e0*/  IMAD.WIDE.U32 R34, R8, -0x326172a9, RZ ;  /* 0xcd9e8d5708227825 */ /* 0x000fea00078e00ff */
[----:B------:R-:W-:Y:S05]  /*121f0*/  LOP3.LUT R6, R35, UR9, R6, 0x96, !PT ;  /* 0x0000000923067c12 */ /* 0x000fea000f8e9606 */
[----:B------:R-:W-:Y:S04]  /*12200*/  IMAD.WIDE.U32 R56, R6, -0x2daee0ad, RZ ;  /* 0xd2511f5306387825 */ /* 0x000fe800078e00ff */
[----:B-1----:R-:W-:Y:S05]  /*12210*/  IMAD.WIDE.U32 R4, R9, -0x2daee0ad, RZ ;  /* 0xd2511f5309047825 */ /* 0x002fea00078e00ff */
[----:B------:R-:W-:Y:S02]  /*12220*/  LOP3.LUT R5, R5, UR12, R214, 0x96, !PT ;  /* 0x0000000c05057c12 */ /* 0x000fe4000f8e96d6 */
[----:B------:R-:W-:Y:S03]  /*12230*/  LOP3.LUT R2, R11, UR10, R4, 0x96, !PT ;  /* 0x0000000a0b027c12 */ /* 0x000fe6000f8e9604 */
[----:B------:R-:W-:Y:S04]  /*12240*/  IMAD.WIDE.U32 R4, R5, -0x326172a9, RZ ;  /* 0xcd9e8d5705047825 */ /* 0x000fe800078e00ff */
[----:B------:R-:W-:Y:S01]  /*12250*/  IMAD.WIDE.U32 R42, R2, -0x326172a9, RZ ;  /* 0xcd9e8d57022a7825 */ /* 0x000fe200078e00ff */
[----:B------:R-:W-:Y:S02]  /*12260*/  LOP3.LUT R2, R7, UR11, R150, 0x96, !PT ;  /* 0x0000000b07027c12 */ /* 0x000fe4000f8e9696 */
[----:B------:R-:W-:Y:S02]  /*12270*/  LOP3.LUT R8, R5, UR11, R148, 0x96, !PT ;  /* 0x0000000b05087c12 */ /* 0x000fe4000f8e9694 */
[----:B------:R-:W-:Y:S01]  /*12280*/  LOP3.LUT R0, R43, UR9, R4, 0x96, !PT ;  /* 0x000000092b007c12 */ /* 0x000fe2000f8e9604 */
        /* <DEDUP_REMOVED lines=12> */
[----:B------:R4:W5:Y:S04]  /*12350*/  MUFU.EX2 R235, R2 ;  /* 0x0000000200eb7308 */ /* 0x0009680000000800 */
        /* <DEDUP_REMOVED lines=10> */
[----:B------:R1:W1:Y:S01]  /*12400*/  MUFU.EX2 R228, R0 ;  /* 0x0000000000e47308 */ /* 0x0002620000000800 */
[----:B------:R-:W-:Y:S02]  /*12410*/  LOP3.LUT R4, R5, UR17, R44, 0x96, !PT ;  /* 0x0000001105047c12 */ /* 0x000fe4000f8e962c */
[----:B----4-:R-:W-:Y:S02]  /*12420*/  LOP3.LUT R2, R6, 0xffff, RZ, 0xc0, !PT ;  /* 0x0000ffff06027812 */ /* 0x010fe400078ec0ff */
        /* <DEDUP_REMOVED lines=14> */
[----:B------:R-:W-:Y:S01]  /*12510*/  PRMT R13, R7, 0x5410, R13 ;  /* 0x00005410070d7816 */ /* 0x000fe2000000000d */
[----:B------:R-:W1:Y:S01]  /*12520*/  LDSM.16.MT88.4 R20, [R185+0x6000] ;  /* 0x00600000b914783b */ /* 0x000e620000004200 */
[----:B------:R-:W-:Y:S01]  /*12530*/  FFMA.FTZ R12, R153, c[0x0][0x23c], -R145 ;  /* 0x00008f00990c7a23 */ /* 0x000fe20000010891 */
[----:B------:R4:W-:Y:S01]  /*12540*/  MUFU.EX2 R226, R0 ;  /* 0x0000000000e27308 */ /* 0x0009e20000000800 */
[----:B------:R-:W-:Y:S01]  /*12550*/  SHF.R.U32.HI R8, RZ, 0x18, R4 ;  /* 0x00000018ff087819 */ /* 0x000fe20000011604 */
[----:B------:R-:W-:Y:S01]  /*12560*/  FFMA.FTZ R7, R32, c[0x0][0x23c], -R147 ;  /* 0x00008f0020077a23 */ /* 0x000fe20000010893 */
[--C-:B------:R-:W-:Y:S01]  /*12570*/  HSET2.LE.AND R67, R15, R252.reuse, PT ;  /* 0x000000fc0f437233 */ /* 0x100fe20003803000 */
[----:B------:R-:W-:Y:S01]  /*12580*/  FMUL.FTZ R2, R2, c[0x0][0x23c] ;  /* 0x00008f0002027a20 */ /* 0x000fe20000410000 */
[----:B------:R-:W-:Y:S01]  /*12590*/  LOP3.LUT R40, R41, UR7, R34, 0x96, !PT ;  /* 0x0000000729287c12 */ /* 0x000fe2000f8e9622 */
[----:B------:R-:W-:Y:S01]  /*125a0*/  FFMA.FTZ R32, R158, c[0x0][0x23c], -R145 ;  /* 0x00008f009e207a23 */ /* 0x000fe20000010891 */
[----:B------:R-:W-:Y:S01]  /*125b0*/  SHF.R.U32.HI R10, RZ, 0x18, R6 ;  /* 0x00000018ff0a7819 */ /* 0x000fe20000011606 */
[----:B------:R-:W-:Y:S01]  /*125c0*/  IMAD.MOV.U32 R153, RZ, RZ, R215 ;  /* 0x000000ffff997224 */ /* 0x000fe200078e00d7 */
[----:B------:R-:W-:Y:S01]  /*125d0*/  LOP3.LUT R44, R45, UR7, R42, 0x96, !PT ;  /* 0x000000072d2c7c12 */ /* 0x000fe2000f8e962a */
        /* <DEDUP_REMOVED lines=8> */
[----:B------:R-:W-:Y:S02]  /*12660*/  LOP3.LUT R60, R45, UR16, R60, 0x96, !PT ;  /* 0x000000102d3c7c12 */ /* 0x000fe4000f8e963c */
[----:B----4-:R-:W-:Y:S02]  /*12670*/  LOP3.LUT R0, R6, 0xffff, RZ, 0xc0, !PT ;  /* 0x0000ffff06007812 */ /* 0x010fe400078ec0ff */
[----:B------:R-:W-:Y:S01]  /*12680*/  LOP3.LUT R57, R44, 0xffff, RZ, 0xc0, !PT ;  /* 0x0000ffff2c397812 */ /* 0x000fe200078ec0ff */
[----:B------:R-:W-:Y:S01]  /*12690*/  FFMA.FTZ R45, R50, c[0x0][0x23c], -R147 ;  /* 0x00008f00322d7a23 */ /* 0x000fe20000010893 */
[----:B------:R-:W-:Y:S01]  /*126a0*/  SHF.R.U32.HI R5, RZ, 0x8, R0 ;  /* 0x00000008ff057819 */ /* 0x000fe20000011600 */
[----:B------:R-:W-:Y:S01]  /*126b0*/  MUFU.EX2 R215, R16 ;  /* 0x0000001000d77308 */ /* 0x000fe20000000800 */
        /* <DEDUP_REMOVED lines=8> */
[----:B------:R-:W-:Y:S01]  /*12740*/  SHF.R.U32.HI R4, RZ, 0x8, R3 ;  /* 0x00000008ff047819 */ /* 0x000fe20000011603 */
[----:B------:R-:W-:Y:S01]  /*12750*/  MUFU.EX2 R211, R32 ;  /* 0x0000002000d37308 */ /* 0x000fe20000000800 */
[----:B------:R-:W-:Y:S02]  /*12760*/  LOP3.LUT R3, R5, 0xff, RZ, 0xc0, !PT ;  /* 0x000000ff05037812 */ /* 0x000fe400078ec0ff */
[----:B-1----:R-:W-:Y:S02]  /*12770*/  SHF.R.U32.HI R7, RZ, 0x10, R6 ;  /* 0x00000010ff077819 */ /* 0x002fe40000011606 */
[----:B------:R-:W-:Y:S02]  /*12780*/  PRMT R8, R3, 0x5410, R8 ;  /* 0x0000541003087816 */ /* 0x000fe40000000008 */
[----:B------:R-:W-:Y:S01]  /*12790*/  LOP3.LUT R6, R7, 0xff, RZ, 0xc0, !PT ;  /* 0x000000ff07067812 */ /* 0x000fe200078ec0ff */
[----:B------:R-:W-:Y:S01]  /*127a0*/  FFMA.FTZ R7, R152, c[0x0][0x23c], -R144 ;  /* 0x00008f0098077a23 */ /* 0x000fe20000010890 */
[----:B------:R-:W-:Y:S01]  /*127b0*/  PRMT R9, R9, 0x5410, R4 ;  /* 0x0000541009097816 */ /* 0x000fe20000000004 */
[----:B------:R-:W1:Y:S01]  /*127c0*/  MUFU.EX2 R68, R0 ;  /* 0x0000000000447308 */ /* 0x000e620000000800 */
[----:B------:R-:W-:Y:S01]  /*127d0*/  PRMT R6, R6, 0x5410, R10 ;  /* 0x0000541006067816 */ /* 0x000fe2000000000a */
[--C-:B------:R-:W-:Y:S01]  /*127e0*/  HSET2.LE.AND R65, R8, R252.reuse, PT ;  /* 0x000000fc08417233 */ /* 0x100fe20003803000 */
[----:B------:R-:W-:Y:S01]  /*127f0*/  F2FP.BF16.PACK_AB R4, R249, R248 ;  /* 0x000000f8f904723e */ /* 0x000fe200000010ff */
[--C-:B------:R-:W-:Y:S01]  /*12800*/  HSET2.LE.AND R64, R9, R252.reuse, PT ;  /* 0x000000fc09407233 */ /* 0x100fe20003803000 */
[----:B------:R-:W-:Y:S01]  /*12810*/  FFMA.FTZ R9, R33, c[0x0][0x23c], -R144 ;  /* 0x00008f0021097a23 */ /* 0x000fe20000010890 */
[--C-:B------:R-:W-:Y:S01]  /*12820*/  HSET2.LE.AND R141, R6, R252.reuse, PT ;  /* 0x000000fc068d7233 */ /* 0x100fe20003803000 */
[----:B------:R-:W-:Y:S01]  /*12830*/  LOP3.LUT R142, R142, R4, RZ, 0xc0, !PT ;  /* 0x000000048e8e7212 */ /* 0x000fe200078ec0ff */
[--C-:B------:R-:W-:Y:S01]  /*12840*/  HSET2.LE.AND R4, R13, R252.reuse, PT ;  /* 0x000000fc0d047233 */ /* 0x100fe20003803000 */
[----:B--2---:R-:W-:Y:S01]  /*12850*/  F2FP.BF16.PACK_AB R5, R244, R245 ;  /* 0x000000f5f405723e */ /* 0x004fe200000010ff */
[----:B------:R2:W4:Y:S01]  /*12860*/  MUFU.EX2 R3, R2 ;  /* 0x0000000200037308 */ /* 0x0005220000000800 */
[----:B------:R-:W-:Y:S01]  /*12870*/  F2FP.BF16.PACK_AB R6, R242, R243 ;  /* 0x000000f3f206723e */ /* 0x000fe200000010ff */
[----:B------:R-:W-:Y:S01]  /*12880*/  IMAD.MOV.U32 R152, RZ, RZ, R214 ;  /* 0x000000ffff987224 */ /* 0x000fe200078e00d6 */
[----:B------:R-:W-:Y:S02]  /*12890*/  LOP3.LUT R143, R4, R143, RZ, 0xc0, !PT ;  /* 0x0000008f048f7212 */ /* 0x000fe400078ec0ff */
[----:B------:R-:W-:Y:S02]  /*128a0*/  LOP3.LUT R140, R140, R5, RZ, 0xc0, !PT ;  /* 0x000000058c8c7212 */ /* 0x000fe400078ec0ff */
[----:B------:R-:W-:Y:S02]  /*128b0*/  LOP3.LUT R141, R141, R6, RZ, 0xc0, !PT ;  /* 0x000000068d8d7212 */ /* 0x000fe400078ec0ff */
[----:B---3--:R-:W-:Y:S01]  /*128c0*/  F2FP.BF16.PACK_AB R4, R239, R241 ;  /* 0x000000f1ef04723e */ /* 0x008fe200000010ff */
[----:B------:R3:W-:Y:S01]  /*128d0*/  MUFU.EX2 R218, R7 ;  /* 0x0000000700da7308 */ /* 0x0007e20000000800 */
[----:B-----5:R-:W-:Y:S02]  /*128e0*/  F2FP.BF16.PACK_AB R5, R235, R236 ;  /* 0x000000eceb05723e */ /* 0x020fe400000010ff */
[----:B------:R-:W-:Y:S01]  /*128f0*/  F2FP.BF16.PACK_AB R6, R228, R229 ;  /* 0x000000e5e406723e */ /* 0x000fe200000010ff */
[----:B-1----:R-:W-:Y:S01]  /*12900*/  FMUL.FTZ R16, R68, R88 ;  /* 0x0000005844107220 */ /* 0x002fe20000410000 */
[----:B------:R-:W-:Y:S01]  /*12910*/  FSEL R0, R70, RZ, P1 ;  /* 0x000000ff46007208 */ /* 0x000fe20000800000 */
[----:B------:R-:W-:Y:S01]  /*12920*/  FMUL.FTZ R17, R68, R89 ;  /* 0x0000005944117220 */ /* 0x000fe20000410000 */
[----:B------:R-:W-:Y:S01]  /*12930*/  LOP3.LUT R66, R66, R4, RZ, 0xc0, !PT ;  /* 0x0000000442427212 */ /* 0x000fe200078ec0ff */
[C---:B------:R-:W-:Y:S01]  /*12940*/  FMUL.FTZ R4, R68.reuse, R76 ;  /* 0x0000004c44047220 */ /* 0x040fe20000410000 */
[----:B------:R-:W-:Y:S01]  /*12950*/  LOP3.LUT R67, R67, R5, RZ, 0xc0, !PT ;  /* 0x0000000543437212 */ /* 0x000fe200078ec0ff */
[----:B------:R-:W-:Y:S01]  /*12960*/  MUFU.EX2 R217, R9 ;  /* 0x0000000900d97308 */ /* 0x000fe20000000800 */
[----:B------:R-:W-:Y:S01]  /*12970*/  FMUL.FTZ R5, R68, R77 ;  /* 0x0000004d44057220 */ /* 0x000fe20000410000 */
[----:B------:R-:W-:Y:S01]  /*12980*/  LOP3.LUT R64, R64, R6, RZ, 0xc0, !PT ;  /* 0x0000000640407212 */ /* 0x000fe200078ec0ff */
[----:B------:R-:W-:Y:S01]  /*12990*/  FMUL.FTZ R32, R68, R104 ;  /* 0x0000006844207220 */ /* 0x000fe20000410000 */
[----:B------:R-:W-:Y:S01]  /*129a0*/  F2FP.BF16.PACK_AB R8, R225, R226 ;  /* 0x000000e2e108723e */ /* 0x000fe200000010ff */
[----:B--2---:R-:W-:Y:S01]  /*129b0*/  FADD.FTZ R2, -R0, R73 ;  /* 0x0000004900027221 */ /* 0x004fe20000010100 */
[----:B------:R-:W-:Y:S01]  /*129c0*/  FSEL R0, R69, RZ, P0 ;  /* 0x000000ff45007208 */ /* 0x000fe20000000000 */
[----:B----4-:R-:W-:Y:S01]  /*129d0*/  FMUL.FTZ R6, R3, R78 ;  /* 0x0000004e03067220 */ /* 0x010fe20000410000 */
[----:B------:R-:W-:Y:S01]  /*129e0*/  LOP3.LUT R65, R65, R8, RZ, 0xc0, !PT ;  /* 0x0000000841417212 */ /* 0x000fe200078ec0ff */
[----:B------:R-:W-:Y:S01]  /*129f0*/  FMUL.FTZ R2, R2, c[0x0][0x23c] ;  /* 0x00008f0002027a20 */ /* 0x000fe20000410000 */
[----:B------:R-:W-:Y:S01]  /*12a00*/  MUFU.EX2 R209, R41 ;  /* 0x0000002900d17308 */ /* 0x000fe20000000800 */
[----:B------:R-:W-:Y:S01]  /*12a10*/  FADD.FTZ R0, -R0, R74 ;  /* 0x0000004a00007221 */ /* 0x000fe20000010100 */
[----:B------:R-:W-:Y:S01]  /*12a20*/  SHF.R.U32.HI R73, RZ, 0x18, R40 ;  /* 0x00000018ff497819 */ /* 0x000fe20000011628 */
[C---:B------:R-:W-:Y:S01]  /*12a30*/  FMUL.FTZ R18, R3.reuse, R90 ;  /* 0x0000005a03127220 */ /* 0x040fe20000410000 */
[--C-:B------:R-:W-:Y:S01]  /*12a40*/  SHF.R.U32.HI R61, RZ, 0x18, R44.reuse ;  /* 0x00000018ff3d7819 */ /* 0x100fe2000001162c */
[----:B------:R-:W-:Y:S01]  /*12a50*/  FMUL.FTZ R0, R0, c[0x0][0x23c] ;  /* 0x00008f0000007a20 */ /* 0x000fe20000410000 */
[----:B------:R-:W-:Y:S01]  /*12a60*/  SHF.R.U32.HI R62, RZ, 0x10, R44 ;  /* 0x00000010ff3e7819 */ /* 0x000fe2000001162c */
[C---:B---3--:R-:W-:Y:S01]  /*12a70*/  FMUL.FTZ R7, R3.reuse, R79 ;  /* 0x0000004f03077220 */ /* 0x048fe20000410000 */
[----:B------:R-:W-:Y:S01]  /*12a80*/  LOP3.LUT R74, R60, 0xff, RZ, 0xc0, !PT ;  /* 0x000000ff3c4a7812 */ /* 0x000fe200078ec0ff */
[----:B------:R-:W1:Y:S01]  /*12a90*/  LDSM.16.MT88.4 R76, [R187+0x6000] ;  /* 0x00600000bb4c783b */ /* 0x000e620000004200 */
[----:B------:R-:W2:Y:S01]  /*12aa0*/  MUFU.EX2 R2, R2 ;  /* 0x0000000200027308 */ /* 0x000ea20000000800 */
[----:B------:R-:W-:Y:S01]  /*12ab0*/  FMUL.FTZ R49, R68, R121 ;  /* 0x0000007944317220 */ /* 0x000fe20000410000 */
[----:B------:R-:W-:Y:S01]  /*12ac0*/  LOP3.LUT R63, R44, 0xff, RZ, 0xc0, !PT ;  /* 0x000000ff2c3f7812 */ /* 0x000fe200078ec0ff */
[C---:B------:R-:W-:Y:S01]  /*12ad0*/  FMUL.FTZ R50, R3.reuse, R122 ;  /* 0x0000007a03327220 */ /* 0x040fe20000410000 */
[-C--:B------:R-:W-:Y:S01]  /*12ae0*/  HMMA.16816.F32.BF16 R4, R140, R20.reuse, R4 ;  /* 0x000000148c04723c */ /* 0x080fe20000041804 */
[C---:B------:R-:W-:Y:S01]  /*12af0*/  FMUL.FTZ R19, R3.reuse, R91 ;  /* 0x0000005b03137220 */ /* 0x040fe20000410000 */
[----:B------:R-:W-:Y:S01]  /*12b00*/  LOP3.LUT R58, R58, 0xff, RZ, 0xc0, !PT ;  /* 0x000000ff3a3a7812 */ /* 0x000fe200078ec0ff */
[----:B------:R-:W-:Y:S01]  /*12b10*/  FMUL.FTZ R33, R68, R105 ;  /* 0x0000006944217220 */ /* 0x000fe20000410000 */
[----:B------:R-:W-:Y:S01]  /*12b20*/  SHF.R.U32.HI R57, RZ, 0x8, R57 ;  /* 0x00000008ff397819 */ /* 0x000fe20000011639 */
[C---:B------:R-:W-:Y:S01]  /*12b30*/  FMUL.FTZ R34, R3.reuse, R106 ;  /* 0x0000006a03227220 */ /* 0x040fe20000410000 */
[----:B------:R-:W3:Y:S01]  /*12b40*/  MUFU.EX2 R0, R0 ;  /* 0x0000000000007308 */ /* 0x000ee20000000800 */
[----:B------:R-:W-:Y:S01]  /*12b50*/  FMUL.FTZ R35, R3, R107 ;  /* 0x0000006b03237220 */ /* 0x000fe20000410000 */
[----:B------:R-:W-:Y:S02]  /*12b60*/  PRMT R91, R63, 0x5410, R57 ;  /* 0x000054103f5b7816 */ /* 0x000fe40000000039 */
[----:B------:R-:W-:Y:S02]  /*12b70*/  ISETP.GT.AND P0, PT, R207, UR18, PT ;  /* 0x00000012cf007c0c */ /* 0x000fe4000bf04270 */
[----:B------:R-:W-:Y:S02]  /*12b80*/  LOP3.LUT R57, R60, 0xffff, RZ, 0xc0, !PT ;  /* 0x0000ffff3c397812 */ /* 0x000fe400078ec0ff */
[----:B------:R-:W-:Y:S01]  /*12b90*/  SHF.R.U32.HI R59, RZ, 0x8, R59 ;  /* 0x00000008ff3b7819 */ /* 0x000fe2000001163b */
[C---:B--2---:R-:W-:Y:S01]  /*12ba0*/  FMUL.FTZ R8, R2.reuse, R80 ;  /* 0x0000005002087220 */ /* 0x044fe20000410000 */
[--C-:B------:R-:W-:Y:S01]  /*12bb0*/  SHF.R.U32.HI R80, RZ, 0x18, R56.reuse ;  /* 0x00000018ff507819 */ /* 0x100fe20000011638 */
[----:B------:R-:W-:Y:S01]  /*12bc0*/  FMUL.FTZ R9, R2, R81 ;  /* 0x0000005102097220 */ /* 0x000fe20000410000 */
[----:B------:R-:W-:Y:S01]  /*12bd0*/  LOP3.LUT R81, R56, 0xff, RZ, 0xc0, !PT ;  /* 0x000000ff38517812 */ /* 0x000fe200078ec0ff */
[C---:B------:R-:W-:Y:S02]  /*12be0*/  FMUL.FTZ R12, R2.reuse, R84 ;  /* 0x00000054020c7220 */ /* 0x040fe40000410000 */
[C---:B------:R-:W-:Y:S02]  /*12bf0*/  FMUL.FTZ R13, R2.reuse, R85 ;  /* 0x00000055020d7220 */ /* 0x040fe40000410000 */
[----:B------:R-:W-:Y:S02]  /*12c00*/  FMUL.FTZ R25, R2, R97 ;  /* 0x0000006102197220 */ /* 0x000fe40000410000 */
[----:B---3--:R-:W-:Y:S01]  /*12c10*/  FMUL.FTZ R10, R0, R82 ;  /* 0x00000052000a7220 */ /* 0x008fe20000410000 */
[----:B------:R-:W-:Y:S01]  /*12c20*/  LOP3.LUT R82, R40, 0xff, RZ, 0xc0, !PT ;  /* 0x000000ff28527812 */ /* 0x000fe200078ec0ff */
[----:B------:R-:W-:Y:S01]  /*12c30*/  FMUL.FTZ R11, R0, R83 ;  /* 0x00000053000b7220 */ /* 0x000fe20000410000 */
[----:B------:R-:W-:Y:S01]  /*12c40*/  PRMT R83, R58, 0x5410, R73 ;  /* 0x000054103a537816 */ /* 0x000fe20000000049 */
[----:B------:R-:W-:Y:S01]  /*12c50*/  FMUL.FTZ R14, R0, R86 ;  /* 0x00000056000e7220 */ /* 0x000fe20000410000 */
[----:B------:R-:W-:Y:S01]  /*12c60*/  PRMT R82, R82, 0x5410, R59 ;  /* 0x0000541052527816 */ /* 0x000fe2000000003b */
[C---:B------:R-:W-:Y:S01]  /*12c70*/  FMUL.FTZ R15, R0.reuse, R87 ;  /* 0x00000057000f7220 */ /* 0x040fe20000410000 */
[----:B------:R-:W-:Y:S01]  /*12c80*/  SHF.R.U32.HI R58, RZ, 0x10, R56 ;  /* 0x00000010ff3a7819 */ /* 0x000fe20000011638 */
[----:B------:R-:W3:Y:S01]  /*12c90*/  LDSM.16.MT88.4 R84, [R185+0x6800] ;  /* 0x00680000b954783b */ /* 0x000ee20000004200 */
[C---:B------:R-:W-:Y:S01]  /*12ca0*/  HMMA.16816.F32.BF16 R8, R64.reuse, R20, R8 ;  /* 0x000000144008723c */ /* 0x040fe20000041808 */
[C---:B------:R-:W-:Y:S01]  /*12cb0*/  FMUL.FTZ R46, R0.reuse, R118 ;  /* 0x00000076002e7220 */ /* 0x040fe20000410000 */
[--C-:B------:R-:W-:Y:S01]  /*12cc0*/  HSET2.LE.AND R82, R82, R252.reuse, PT ;  /* 0x000000fc52527233 */ /* 0x100fe20003803000 */
[C---:B------:R-:W-:Y:S01]  /*12cd0*/  FMUL.FTZ R47, R0.reuse, R119 ;  /* 0x00000077002f7220 */ /* 0x040fe20000410000 */
[--C-:B------:R-:W-:Y:S01]  /*12ce0*/  HSET2.LE.AND R83, R83, R252.reuse, PT ;  /* 0x000000fc53537233 */ /* 0x100fe20003803000 */
[----:B------:R-:W-:Y:S01]  /*12cf0*/  FMUL.FTZ R26, R0, R98 ;  /* 0x00000062001a7220 */ /* 0x000fe20000410000 */
[----:B------:R-:W-:Y:S01]  /*12d00*/  LOP3.LUT R63, R58, 0xff, RZ, 0xc0, !PT ;  /* 0x000000ff3a3f7812 */ /* 0x000fe200078ec0ff */
[----:B------:R-:W-:Y:S01]  /*12d10*/  FFMA.FTZ R20, R155, c[0x0][0x23c], -R144 ;  /* 0x00008f009b147a23 */ /* 0x000fe20000010890 */
[-C--:B------:R-:W-:Y:S01]  /*12d20*/  HMMA.16816.F32.BF16 R12, R64, R22.reuse, R12 ;  /* 0x00000016400c723c */ /* 0x080fe2000004180c */
[----:B------:R-:W-:Y:S02]  /*12d30*/  IMAD.MOV.U32 R155, RZ, RZ, R213 ;  /* 0x000000ffff9b7224 */ /* 0x000fe400078e00d5 */
[----:B------:R3:W-:Y:S01]  /*12d40*/  MUFU.EX2 R214, R20 ;  /* 0x0000001400d67308 */ /* 0x0007e20000000800 */
[----:B------:R-:W-:Y:S01]  /*12d50*/  FMUL.FTZ R21, R68, R93 ;  /* 0x0000005d44157220 */ /* 0x000fe20000410000 */
[----:B------:R-:W-:Y:S01]  /*12d60*/  PRMT R88, R63, 0x5410, R80 ;  /* 0x000054103f587816 */ /* 0x000fe20000000050 */
[C---:B------:R-:W-:Y:S02]  /*12d70*/  FMUL.FTZ R63, R0.reuse, R135 ;  /* 0x00000087003f7220 */ /* 0x040fe40000410000 */
[C---:B------:R-:W-:Y:S01]  /*12d80*/  HMMA.16816.F32.BF16 R16, R140.reuse, R22, R16 ;  /* 0x000000168c10723c */ /* 0x040fe20000041810 */
[----:B------:R-:W-:Y:S03]  /*12d90*/  FMUL.FTZ R27, R0, R99 ;  /* 0x00000063001b7220 */ /* 0x000fe60000410000 */
[C---:B------:R-:W-:Y:S01]  /*12da0*/  FMUL.FTZ R28, R2.reuse, R100 ;  /* 0x00000064021c7220 */ /* 0x040fe20000410000 */
[----:B------:R-:W4:Y:S01]  /*12db0*/  MUFU.EX2 R213, R24 ;  /* 0x0000001800d57308 */ /* 0x000f220000000800 */
[----:B------:R-:W-:Y:S02]  /*12dc0*/  FMUL.FTZ R29, R2, R101 ;  /* 0x00000065021d7220 */ /* 0x000fe40000410000 */
[C---:B------:R-:W-:Y:S04]  /*12dd0*/  FMUL.FTZ R22, R3.reuse, R94 ;  /* 0x0000005e03167220 */ /* 0x040fe80000410000 */
[----:B------:R-:W-:Y:S02]  /*12de0*/  FMUL.FTZ R23, R3, R95 ;  /* 0x0000005f03177220 */ /* 0x000fe40000410000 */
[C---:B------:R-:W-:Y:S02]  /*12df0*/  FMUL.FTZ R30, R0.reuse, R102 ;  /* 0x00000066001e7220 */ /* 0x040fe40000410000 */
[----:B------:R-:W-:Y:S02]  /*12e00*/  FMUL.FTZ R31, R0, R103 ;  /* 0x00000067001f7220 */ /* 0x000fe40000410000 */
[----:B------:R-:W-:Y:S02]  /*12e10*/  FMUL.FTZ R40, R2, R112 ;  /* 0x0000007002287220 */ /* 0x000fe40000410000 */
[----:B---3--:R-:W-:Y:S02]  /*12e20*/  FMUL.FTZ R20, R68, R92 ;  /* 0x0000005c44147220 */ /* 0x008fe40000410000 */
[----:B------:R-:W-:Y:S02]  /*12e30*/  FMUL.FTZ R41, R2, R113 ;  /* 0x0000007102297220 */ /* 0x000fe40000410000 */
[C---:B------:R-:W-:Y:S02]  /*12e40*/  FMUL.FTZ R42, R0.reuse, R114 ;  /* 0x00000072002a7220 */ /* 0x040fe40000410000 */
[----:B------:R-:W-:Y:S01]  /*12e50*/  FMUL.FTZ R43, R0, R115 ;  /* 0x00000073002b7220 */ /* 0x000fe20000410000 */
[-C--:B------:R-:W-:Y:S01]  /*12e60*/  HMMA.16816.F32.BF16 R20, R140, R36.reuse, R20 ;  /* 0x000000248c14723c */ /* 0x080fe20000041814 */
[----:B------:R-:W-:Y:S01]  /*12e70*/  IMAD.MOV.U32 R95, RZ, RZ, R181 ;  /* 0x000000ffff5f7224 */ /* 0x000fe200078e00b5 */
[----:B----4-:R-:W-:Y:S01]  /*12e80*/  F2FP.BF16.PACK_AB R80, R213, R214 ;  /* 0x000000d6d550723e */ /* 0x010fe200000010ff */
[C---:B------:R-:W-:Y:S01]  /*12e90*/  FMUL.FTZ R24, R2.reuse, R96 ;  /* 0x0000006002187220 */ /* 0x040fe20000410000 */
[----:B------:R3:W-:Y:S01]  /*12ea0*/  MUFU.EX2 R181, R45 ;  /* 0x0000002d00b57308 */ /* 0x0007e20000000800 */
[----:B------:R-:W-:Y:S02]  /*12eb0*/  IMAD.MOV.U32 R94, RZ, RZ, R180 ;  /* 0x000000ffff5e7224 */ /* 0x000fe400078e00b4 */
[----:B------:R-:W-:Y:S02]  /*12ec0*/  FMUL.FTZ R44, R2, R116 ;  /* 0x00000074022c7220 */ /* 0x000fe40000410000 */
[C---:B------:R-:W-:Y:S01]  /*12ed0*/  FMUL.FTZ R58, R0.reuse, R130 ;  /* 0x00000082003a7220 */ /* 0x040fe20000410000 */
[C---:B------:R-:W-:Y:S02]  /*12ee0*/  HMMA.16816.F32.BF16 R24, R64.reuse, R36, R24 ;  /* 0x000000244018723c */ /* 0x040fe40000041818 */
[----:B------:R-:W-:Y:S05]  /*12ef0*/  FMUL.FTZ R59, R0, R131 ;  /* 0x00000083003b7220 */ /* 0x000fea0000410000 */
[--C-:B------:R-:W-:Y:S01]  /*12f00*/  FFMA.FTZ R36, R48, c[0x0][0x23c], -R146.reuse ;  /* 0x00008f0030247a23 */ /* 0x100fe20000010892 */
[-C--:B------:R-:W-:Y:S01]  /*12f10*/  HMMA.16816.F32.BF16 R28, R64, R38.reuse, R28 ;  /* 0x00000026401c723c */ /* 0x080fe2000004181c */
[----:B------:R-:W-:Y:S02]  /*12f20*/  FFMA.FTZ R48, R51, c[0x0][0x23c], -R147 ;  /* 0x00008f0033307a23 */ /* 0x000fe40000010893 */
[----:B------:R4:W-:Y:S01]  /*12f30*/  MUFU.EX2 R210, R36 ;  /* 0x0000002400d27308 */ /* 0x0009e20000000800 */
[C---:B------:R-:W-:Y:S02]  /*12f40*/  FMUL.FTZ R51, R3.reuse, R123 ;  /* 0x0000007b03337220 */ /* 0x040fe40000410000 */
[----:B------:R-:W-:Y:S02]  /*12f50*/  FMUL.FTZ R37, R68, R109 ;  /* 0x0000006d44257220 */ /* 0x000fe40000410000 */
[C---:B------:R-:W-:Y:S01]  /*12f60*/  HMMA.16816.F32.BF16 R32, R140.reuse, R38, R32 ;  /* 0x000000268c20723c */ /* 0x040fe20000041820 */
[----:B---3--:R-:W-:Y:S04]  /*12f70*/  FMUL.FTZ R45, R2, R117 ;  /* 0x00000075022d7220 */ /* 0x008fe80000410000 */
[----:B------:R3:W5:Y:S02]  /*12f80*/  MUFU.EX2 R180, R48 ;  /* 0x0000003000b47308 */ /* 0x0007640000000800 */
[C---:B------:R-:W-:Y:S02]  /*12f90*/  FMUL.FTZ R38, R3.reuse, R110 ;  /* 0x0000006e03267220 */ /* 0x040fe40000410000 */
[----:B------:R-:W-:Y:S03]  /*12fa0*/  FMUL.FTZ R39, R3, R111 ;  /* 0x0000006f03277220 */ /* 0x000fe60000410000 */
[C---:B----4-:R-:W-:Y:S07]  /*12fb0*/  FMUL.FTZ R36, R68.reuse, R108 ;  /* 0x0000006c44247220 */ /* 0x050fee0000410000 */
[-C--:B------:R-:W-:Y:S01]  /*12fc0*/  HMMA.16816.F32.BF16 R36, R140, R52.reuse, R36 ;  /* 0x000000348c24723c */ /* 0x080fe20000041824 */
[----:B---3--:R-:W-:Y:S02]  /*12fd0*/  FMUL.FTZ R48, R68, R120 ;  /* 0x0000007844307220 */ /* 0x008fe40000410000 */
        /* <DEDUP_REMOVED lines=17> */
[----:B------:R-:W-:Y:S01]  /*130f0*/  PRMT R73, R81, 0x5410, R73 ;  /* 0x0000541051497816 */ /* 0x000fe20000000049 */
[----:B------:R4:W-:Y:S02]  /*13100*/  MUFU.EX2 R126, R56 ;  /* 0x00000038007e7308 */ /* 0x0009e40000000800 */
[----:B------:R-:W-:Y:S01]  /*13110*/  FMUL.FTZ R55, R3, R127 ;  /* 0x0000007f03377220 */ /* 0x000fe20000410000 */
[----:B------:R-:W-:Y:S01]  /*13120*/  SHF.R.U32.HI R81, RZ, 0x18, R60 ;  /* 0x00000018ff517819 */ /* 0x000fe2000001163c */
[----:B------:R-:W-:Y:S01]  /*13130*/  FMUL.FTZ R62, R0, R134 ;  /* 0x00000086003e7220 */ /* 0x000fe20000410000 */
[----:B------:R-:W-:Y:S01]  /*13140*/  F2FP.BF16.PACK_AB R74, R215, R216 ;  /* 0x000000d8d74a723e */ /* 0x000fe200000010ff */
[----:B------:R-:W2:Y:S01]  /*13150*/  LDL.LU R127, [R1+0x20] ;  /* 0x00002000017f7983 */ /* 0x000ea20000300800 */
[----:B---3--:R-:W-:Y:S02]  /*13160*/  FFMA.FTZ R53, R161, c[0x0][0x23c], -R146 ;  /* 0x00008f00a1357a23 */ /* 0x008fe40000010892 */
[----:B------:R-:W-:Y:S01]  /*13170*/  LOP3.LUT R83, R83, R74, RZ, 0xc0, !PT ;  /* 0x0000004a53537212 */ /* 0x000fe200078ec0ff */
[--C-:B------:R-:W-:Y:S01]  /*13180*/  HSET2.LE.AND R74, R91, R252.reuse, PT ;  /* 0x000000fc5b4a7233 */ /* 0x100fe20003803000 */
[----:B-----5:R-:W-:Y:S01]  /*13190*/  F2FP.BF16.PACK_AB R91, R180, R181 ;  /* 0x000000b5b45b723e */ /* 0x020fe200000010ff */
[----:B------:R3:W5:Y:S01]  /*131a0*/  MUFU.EX2 R174, R53 ;  /* 0x0000003500ae7308 */ /* 0x0007620000000800 */
[----:B------:R-:W2:Y:S04]  /*131b0*/  LDL.LU R119, [R1+0x24] ;  /* 0x0000240001777983 */ /* 0x000ea80000300800 */
[----:B------:R-:W2:Y:S04]  /*131c0*/  LDL.LU R118, [R1+0x28] ;  /* 0x0000280001767983 */ /* 0x000ea80000300800 */
[----:B------:R-:W2:Y:S01]  /*131d0*/  LDL.LU R117, [R1+0x2c] ;  /* 0x00002c0001757983 */ /* 0x000ea20000300800 */
[----:B----4-:R-:W-:Y:S02]  /*131e0*/  FMUL.FTZ R56, R2, R128 ;  /* 0x0000008002387220 */ /* 0x010fe40000410000 */
[----:B---3--:R-:W-:Y:S02]  /*131f0*/  FMUL.FTZ R53, R68, R125 ;  /* 0x0000007d44357220 */ /* 0x008fe40000410000 */
[----:B------:R3:W4:Y:S05]  /*13200*/  MUFU.EX2 R125, R61 ;  /* 0x0000003d007d7308 */ /* 0x00072a0000000800 */
[-C--:B-1----:R-:W-:Y:S08]  /*13210*/  HMMA.16816.F32.BF16 R52, R140, R76.reuse, R52 ;  /* 0x0000004c8c34723c */ /* 0x082ff00000041834 */
[C---:B------:R-:W-:Y:S07]  /*13220*/  HMMA.16816.F32.BF16 R56, R64.reuse, R76, R56 ;  /* 0x0000004c4038723c */ /* 0x040fee0000041838 */
[--C-:B------:R-:W-:Y:S01]  /*13230*/  HSET2.LE.AND R76, R73, R252.reuse, PT ;  /* 0x000000fc494c7233 */ /* 0x100fe20003803000 */
[----:B------:R-:W-:Y:S04]  /*13240*/  F2FP.BF16.PACK_AB R73, R217, R218 ;  /* 0x000000dad949723e */ /* 0x000fe800000010ff */
[----:B------:R-:W-:Y:S01]  /*13250*/  LOP3.LUT R82, R82, R73, RZ, 0xc0, !PT ;  /* 0x0000004952527212 */ /* 0x000fe200078ec0ff */
[----:B------:R-:W-:Y:S01]  /*13260*/  FFMA.FTZ R73, R165, c[0x0][0x23c], -R144 ;  /* 0x00008f00a5497a23 */ /* 0x000fe20000010890 */
[----:B---3--:R-:W-:Y:S01]  /*13270*/  SHF.R.U32.HI R61, RZ, 0x10, R60 ;  /* 0x00000010ff3d7819 */ /* 0x008fe2000001163c */
[--C-:B------:R-:W-:Y:S01]  /*13280*/  FFMA.FTZ R60, R164, c[0x0][0x23c], -R144.reuse ;  /* 0x00008f00a43c7a23 */ /* 0x100fe20000010890 */
[----:B------:R-:W-:Y:S01]  /*13290*/  LOP3.LUT R80, R76, R80, RZ, 0xc0, !PT ;  /* 0x000000504c507212 */ /* 0x000fe200078ec0ff */
[----:B------:R1:W-:Y:S01]  /*132a0*/  MUFU.EX2 R165, R73 ;  /* 0x0000004900a57308 */ /* 0x0003e20000000800 */
[----:B------:R-:W-:Y:S01]  /*132b0*/  LOP3.LUT R77, R61, 0xff, RZ, 0xc0, !PT ;  /* 0x000000ff3d4d7812 */ /* 0x000fe200078ec0ff */
[--C-:B------:R-:W-:Y:S01]  /*132c0*/  HSET2.LE.AND R76, R90, R252.reuse, PT ;  /* 0x000000fc5a4c7233 */ /* 0x100fe20003803000 */
[----:B------:R-:W-:Y:S01]  /*132d0*/  F2FP.BF16.PACK_AB R90, R209, R210 ;  /* 0x000000d2d15a723e */ /* 0x000fe200000010ff */
[----:B------:R-:W-:Y:S01]  /*132e0*/  FMUL.FTZ R61, R2, R133 ;  /* 0x00000085023d7220 */ /* 0x000fe20000410000 */
[----:B------:R-:W-:Y:S01]  /*132f0*/  PRMT R89, R77, 0x5410, R81 ;  /* 0x000054104d597816 */ /* 0x000fe20000000051 */
[--C-:B------:R-:W-:Y:S01]  /*13300*/  HSET2.LE.AND R81, R88, R252.reuse, PT ;  /* 0x000000fc58517233 */ /* 0x100fe20003803000 */
[----:B------:R-:W-:Y:S01]  /*13310*/  LOP3.LUT R90, R74, R90, RZ, 0xc0, !PT ;  /* 0x0000005a4a5a7212 */ /* 0x000fe200078ec0ff */
[--C-:B------:R-:W-:Y:S01]  /*13320*/  HSET2.LE.AND R88, R92, R252.reuse, PT ;  /* 0x000000fc5c587233 */ /* 0x100fe20003803000 */
[--C-:B------:R-:W-:Y:S01]  /*13330*/  FFMA.FTZ R74, R167, c[0x0][0x23c], -R145.reuse ;  /* 0x00008f00a74a7a23 */ /* 0x100fe20000010891 */
[----:B------:R3:W-:Y:S01]  /*13340*/  MUFU.EX2 R171, R60 ;  /* 0x0000003c00ab7308 */ /* 0x0007e20000000800 */
[--C-:B------:R-:W-:Y:S01]  /*13350*/  HSET2.LE.AND R89, R89, R252.reuse, PT ;  /* 0x000000fc59597233 */ /* 0x100fe20003803000 */
[----:B------:R-:W-:Y:S01]  /*13360*/  IADD3 R92, R159, 0x1, RZ ;  /* 0x000000019f5c7810 */ /* 0x000fe20007ffe0ff */
[--C-:B------:R-:W-:Y:S01]  /*13370*/  FFMA.FTZ R77, R166, c[0x0][0x23c], -R145.reuse ;  /* 0x00008f00a64d7a23 */ /* 0x100fe20000010891 */
[----:B------:R-:W-:Y:S06]  /*13380*/  LOP3.LUT R91, R76, R91, RZ, 0xc0, !PT ;  /* 0x0000005b4c5b7212 */ /* 0x000fec00078ec0ff */
[----:B------:R4:W-:Y:S01]  /*13390*/  MUFU.EX2 R163, R74 ;  /* 0x0000004a00a37308 */ /* 0x0009e20000000800 */
[----:B-1----:R-:W-:Y:S04]  /*133a0*/  F2FP.BF16.PACK_AB R73, R211, R212 ;  /* 0x000000d4d349723e */ /* 0x002fe800000010ff */
[----:B------:R-:W-:Y:S02]  /*133b0*/  LOP3.LUT R81, R81, R73, RZ, 0xc0, !PT ;  /* 0x0000004951517212 */ /* 0x000fe400078ec0ff */
[----:B-----5:R-:W-:Y:S03]  /*133c0*/  F2FP.BF16.PACK_AB R73, R174, R116 ;  /* 0x00000074ae49723e */ /* 0x020fe600000010ff */
[----:B------:R-:W-:Y:S01]  /*133d0*/  MUFU.EX2 R164, R77 ;  /* 0x0000004d00a47308 */ /* 0x000fe20000000800 */
[----:B------:R-:W-:Y:S01]  /*133e0*/  LOP3.LUT R88, R88, R73, RZ, 0xc0, !PT ;  /* 0x0000004958587212 */ /* 0x000fe200078ec0ff */
[----:B------:R-:W-:Y:S02]  /*133f0*/  FFMA.FTZ R73, R170, c[0x0][0x23c], -R144 ;  /* 0x00008f00aa497a23 */ /* 0x000fe40000010890 */
[----:B---3--:R-:W-:Y:S06]  /*13400*/  FMUL.FTZ R60, R2, R132 ;  /* 0x00000084023c7220 */ /* 0x008fec0000410000 */
[----:B------:R1:W-:Y:S01]  /*13410*/  MUFU.EX2 R124, R73 ;  /* 0x00000049007c7308 */ /* 0x0003e20000000800 */
[-C--:B------:R-:W-:Y:S01]  /*13420*/  HMMA.16816.F32.BF16 R60, R64, R78.reuse, R60 ;  /* 0x0000004e403c723c */ /* 0x080fe2000004183c */
[----:B----4-:R-:W-:Y:S04]  /*13430*/  F2FP.BF16.PACK_AB R74, R125, R126 ;  /* 0x0000007e7d4a723e */ /* 0x010fe800000010ff */
[----:B------:R-:W-:Y:S02]  /*13440*/  LOP3.LUT R89, R89, R74, RZ, 0xc0, !PT ;  /* 0x0000004a59597212 */ /* 0x000fe400078ec0ff */
[----:B------:R-:W-:Y:S01]  /*13450*/  LOP3.LUT R74, R251, UR25, R92, 0x96, !PT ;  /* 0x00000019fb4a7c12 */ /* 0x000fe2000f8e965c */
[----:B------:R-:W-:Y:S04]  /*13460*/  FMUL.FTZ R64, R68, R136 ;  /* 0x0000008844407220 */ /* 0x000fe80000410000 */
[----:B------:R-:W-:Y:S04]  /*13470*/  IMAD.WIDE.U32 R98, R74, -0x326172a9, RZ ;  /* 0xcd9e8d574a627825 */ /* 0x000fe800078e00ff */
[----:B------:R-:W-:Y:S01]  /*13480*/  FMUL.FTZ R65, R68, R137 ;  /* 0x0000008944417220 */ /* 0x000fe20000410000 */
[----:B------:R-:W-:Y:S01]  /*13490*/  LOP3.LUT R74, R99, UR15, R156, 0x96, !PT ;  /* 0x0000000f634a7c12 */ /* 0x000fe2000f8e969c */
[----:B------:R-:W-:Y:S01]  /*134a0*/  FMUL.FTZ R66, R3, R138 ;  /* 0x0000008a03427220 */ /* 0x000fe20000410000 */
[--C-:B------:R-:W-:Y:S01]  /*134b0*/  LOP3.LUT R96, R151, UR13, R98.reuse, 0x96, !PT ;  /* 0x0000000d97607c12 */ /* 0x100fe2000f8e9662 */
[----:B------:R-:W-:Y:S01]  /*134c0*/  FMUL.FTZ R67, R3, R139 ;  /* 0x0000008b03437220 */ /* 0x000fe20000410000 */
[----:B------:R-:W-:Y:S01]  /*134d0*/  LOP3.LUT R98, R149, UR13, R98, 0x96, !PT ;  /* 0x0000000d95627c12 */ /* 0x000fe2000f8e9662 */
[----:B-1----:R-:W-:Y:S01]  /*134e0*/  FFMA.FTZ R73, R173, c[0x0][0x23c], -R144 ;  /* 0x00008f00ad497a23 */ /* 0x002fe20000010890 */
[----:B------:R-:W-:Y:S01]  /*134f0*/  LOP3.LUT R94, R99, UR15, R94, 0x96, !PT ;  /* 0x0000000f635e7c12 */ /* 0x000fe2000f8e965e */
[----:B------:R-:W-:Y:S02]  /*13500*/  IMAD.WIDE.U32 R100, R74, -0x2daee0ad, RZ ;  /* 0xd2511f534a647825 */ /* 0x000fe400078e00ff */
[----:B------:R1:W3:Y:S01]  /*13510*/  MUFU.EX2 R162, R73 ;  /* 0x0000004900a27308 */ /* 0x0002e20000000800 */
[----:B------:R-:W-:Y:S01]  /*13520*/  HMMA.16816.F32.BF16 R64, R140, R78, R64 ;  /* 0x0000004e8c40723c */ /* 0x000fe20000041840 */
[----:B------:R-:W-:Y:S01]  /*13530*/  IMAD.WIDE.U32 R98, R98, -0x2daee0ad, RZ ;  /* 0xd2511f5362627825 */ /* 0x000fe200078e00ff */
[----:B------:R-:W4:Y:S03]  /*13540*/  LDSM.16.MT88.4 R76, [R188+0x6800] ;  /* 0x00680000bc4c783b */ /* 0x000f260000004200 */
        /* <DEDUP_REMOVED lines=9> */
[-C--:B------:R-:W-:Y:S01]  /*135e0*/  HMMA.16816.F32.BF16 R12, R88, R86.reuse, R12 ;  /* 0x00000056580c723c */ /* 0x080fe2000004180c */
[--C-:B-1----:R-:W-:Y:S03]  /*135f0*/  FFMA.FTZ R73, R175, c[0x0][0x23c], -R145.reuse ;  /* 0x00008f00af497a23 */ /* 0x102fe60000010891 */
[----:B------:R-:W-:Y:S01]  /*13600*/  LOP3.LUT R95, R93, UR11, R150, 0x96, !PT ;  /* 0x0000000b5d5f7c12 */ /* 0x000fe2000f8e9696 */
[----:B------:R1:W-:Y:S01]  /*13610*/  MUFU.EX2 R161, R73 ;  /* 0x0000004900a17308 */ /* 0x0003e20000000800 */
[----:B------:R-:W-:Y:S02]  /*13620*/  IMAD.WIDE.U32 R108, R94, -0x326172a9, RZ ;  /* 0xcd9e8d575e6c7825 */ /* 0x000fe400078e00ff */
[C---:B------:R-:W-:Y:S01]  /*13630*/  HMMA.16816.F32.BF16 R16, R80.reuse, R86, R16 ;  /* 0x000000565010723c */ /* 0x040fe20000041810 */
[----:B------:R-:W5:Y:S03]  /*13640*/  LDSM.16.MT88.4 R84, [R186+0x6800] ;  /* 0x00680000ba54783b */ /* 0x000f660000004200 */
[----:B------:R-:W-:Y:S04]  /*13650*/  FFMA.FTZ R93, R168, c[0x0][0x23c], -R146 ;  /* 0x00008f00a85d7a23 */ /* 0x000fe80000010892 */
[----:B------:R3:W-:Y:S01]  /*13660*/  MUFU.EX2 R131, R93 ;  /* 0x0000005d00837308 */ /* 0x0007e20000000800 */
[-C--:B----4-:R-:W-:Y:S08]  /*13670*/  HMMA.16816.F32.BF16 R20, R80, R76.reuse, R20 ;  /* 0x0000004c5014723c */ /* 0x090ff00000041814 */
[C---:B------:R-:W-:Y:S01]  /*13680*/  HMMA.16816.F32.BF16 R24, R88.reuse, R76, R24 ;  /* 0x0000004c5818723c */ /* 0x040fe20000041818 */
[----:B-1----:R-:W-:Y:S06]  /*13690*/  FFMA.FTZ R73, R177, c[0x0][0x23c], -R145 ;  /* 0x00008f00b1497a23 */ /* 0x002fec0000010891 */
[----:B------:R-:W-:Y:S01]  /*136a0*/  IMAD.WIDE.U32 R76, R95, -0x2daee0ad, RZ ;  /* 0xd2511f535f4c7825 */ /* 0x000fe200078e00ff */
[-C--:B------:R-:W-:Y:S01]  /*136b0*/  HMMA.16816.F32.BF16 R28, R88, R78.reuse, R28 ;  /* 0x0000004e581c723c */ /* 0x080fe2000004181c */
[----:B------:R1:W-:Y:S03]  /*136c0*/  MUFU.EX2 R160, R73 ;  /* 0x0000004900a07308 */ /* 0x0003e60000000800 */
[----:B------:R-:W-:Y:S02]  /*136d0*/  LOP3.LUT R96, R77, UR8, R96, 0x96, !PT ;  /* 0x000000084d607c12 */ /* 0x000fe4000f8e9660 */
[----:B---3--:R-:W-:Y:S02]  /*136e0*/  LOP3.LUT R93, R109, UR9, R92, 0x96, !PT ;  /* 0x000000096d5d7c12 */ /* 0x008fe4000f8e965c */
[C---:B------:R-:W-:Y:S01]  /*136f0*/  HMMA.16816.F32.BF16 R32, R80.reuse, R78, R32 ;  /* 0x0000004e5020723c */ /* 0x040fe20000041820 */
[----:B------:R-:W-:Y:S04]  /*13700*/  IMAD.WIDE.U32 R104, R96, -0x326172a9, RZ ;  /* 0xcd9e8d5760687825 */ /* 0x000fe800078e00ff */
[----:B------:R-:W-:Y:S03]  /*13710*/  IMAD.WIDE.U32 R106, R93, -0x2daee0ad, RZ ;  /* 0xd2511f535d6a7825 */ /* 0x000fe600078e00ff */
[-C--:B-----5:R-:W-:Y:S08]  /*13720*/  HMMA.16816.F32.BF16 R36, R80, R84.reuse, R36 ;  /* 0x000000545024723c */ /* 0x0a0ff00000041824 */
[C---:B------:R-:W-:Y:S01]  /*13730*/  HMMA.16816.F32.BF16 R40, R88.reuse, R84, R40 ;  /* 0x000000545828723c */ /* 0x040fe20000041828 */
[----:B-1----:R-:W-:Y:S05]  /*13740*/  LOP3.LUT R73, R101, UR12, R152, 0x96, !PT ;  /* 0x0000000c65497c12 */ /* 0x002fea000f8e9698 */
[----:B------:R-:W-:Y:S02]  /*13750*/  IMAD.WIDE.U32 R100, R73, -0x326172a9, RZ ;  /* 0xcd9e8d5749647825 */ /* 0x000fe400078e00ff */
[-C--:B------:R-:W-:Y:S04]  /*13760*/  HMMA.16816.F32.BF16 R44, R88, R86.reuse, R44 ;  /* 0x00000056582c723c */ /* 0x080fe8000004182c */
[----:B------:R-:W-:Y:S01]  /*13770*/  FFMA.FTZ R73, R169, c[0x0][0x23c], -R146 ;  /* 0x00008f00a9497a23 */ /* 0x000fe20000010892 */
[----:B------:R-:W-:Y:S02]  /*13780*/  LOP3.LUT R74, R111, UR9, R100, 0x96, !PT ;  /* 0x000000096f4a7c12 */ /* 0x000fe4000f8e9664 */
[----:B------:R-:W-:Y:S01]  /*13790*/  LOP3.LUT R92, R101, UR11, R148, 0x96, !PT ;  /* 0x0000000b655c7c12 */ /* 0x000fe2000f8e9694 */
[C---:B------:R-:W-:Y:S01]  /*137a0*/  HMMA.16816.F32.BF16 R48, R80.reuse, R86, R48 ;  /* 0x000000565030723c */ /* 0x040fe20000041830 */
[----:B------:R1:W3:Y:S03]  /*137b0*/  MUFU.EX2 R130, R73 ;  /* 0x0000004900827308 */ /* 0x0002e60000000800 */
        /* <DEDUP_REMOVED lines=41> */
[----:B-----5:R-:W-:Y:S01]  /*13a50*/  FFMA.FTZ R74, R182, c[0x0][0x23c], -R147 ;  /* 0x00008f00b64a7a23 */ /* 0x020fe20000010893 */
[----:B------:R-:W-:Y:S01]  /*13a60*/  PRMT R102, R102, 0x5410, R93 ;  /* 0x0000541066667816 */ /* 0x000fe2000000005d */
[----:B------:R-:W-:Y:S01]  /*13a70*/  HMMA.16816.F32.BF16 R64, R80, R78, R64 ;  /* 0x0000004e5040723c */ /* 0x000fe20000041840 */
[----:B------:R-:W-:Y:S03]  /*13a80*/  MUFU.EX2 R156, R84 ;  /* 0x00000054009c7308 */ /* 0x000fe60000000800 */
[----:B------:R-:W-:Y:S01]  /*13a90*/  SHF.R.U32.HI R87, RZ, 0x18, R94 ;  /* 0x00000018ff577819 */ /* 0x000fe2000001165e */
[--C-:B------:R-:W-:Y:S01]  /*13aa0*/  HSET2.LE.AND R85, R85, R252.reuse, PT ;  /* 0x000000fc55557233 */ /* 0x100fe20003803000 */
[----:B------:R-:W-:Y:S01]  /*13ab0*/  F2FP.BF16.PACK_AB R76, R162, R124 ;  /* 0x0000007ca24c723e */ /* 0x000fe200000010ff */
[----:B------:R-:W-:Y:S01]  /*13ac0*/  FFMA.FTZ R80, R232, c[0x0][0x23c], -R145 ;  /* 0x00008f00e8507a23 */ /* 0x000fe20000010891 */
[--C-:B------:R-:W-:Y:S01]  /*13ad0*/  HSET2.LE.AND R78, R99, R252.reuse, PT ;  /* 0x000000fc634e7233 */ /* 0x100fe20003803000 */
[----:B--2---:R-:W-:Y:S02]  /*13ae0*/  FFMA.FTZ R68, R68, R127, R245 ;  /* 0x0000007f44447223 */ /* 0x004fe400000100f5 */
[----:B------:R2:W5:Y:S01]  /*13af0*/  MUFU.EX2 R157, R74 ;  /* 0x0000004a009d7308 */ /* 0x0005620000000800 */
[----:B------:R-:W-:Y:S02]  /*13b00*/  FFMA.FTZ R2, R2, R118, R229 ;  /* 0x0000007602027223 */ /* 0x000fe400000100e5 */
[----:B-1----:R-:W-:Y:S02]  /*13b10*/  FFMA.FTZ R73, R178, c[0x0][0x23c], -R146 ;  /* 0x00008f00b2497a23 */ /* 0x002fe40000010892 */
[----:B------:R-:W-:Y:S02]  /*13b20*/  FFMA.FTZ R3, R3, R119, R243 ;  /* 0x0000007703037223 */ /* 0x000fe400000100f3 */
[----:B------:R-:W-:Y:S02]  /*13b30*/  FFMA.FTZ R0, R0, R117, R226 ;  /* 0x0000007500007223 */ /* 0x000fe400000100e2 */
[----:B------:R-:W-:Y:S01]  /*13b40*/  FADD.FTZ R3, R242, R3 ;  /* 0x00000003f2037221 */ /* 0x000fe20000010000 */
[----:B------:R1:W1:Y:S01]  /*13b50*/  MUFU.EX2 R159, R73 ;  /* 0x00000049009f7308 */ /* 0x0002620000000800 */
[----:B------:R-:W-:Y:S02]  /*13b60*/  FADD.FTZ R0, R225, R0 ;  /* 0x00000000e1007221 */ /* 0x000fe40000010000 */
[----:B------:R-:W-:Y:S07]  /*13b70*/  FADD.FTZ R2, R228, R2 ;  /* 0x00000002e4027221 */ /* 0x000fee0000010000 */
[----:B------:R3:W-:Y:S01]  /*13b80*/  MUFU.EX2 R152, R80 ;  /* 0x0000005000987308 */ /* 0x0007e20000000800 */
[----:B--2---:R-:W-:Y:S04]  /*13b90*/  SHF.R.U32.HI R74, RZ, 0x10, R94 ;  /* 0x00000010ff4a7819 */ /* 0x004fe8000001165e */
        /* <DEDUP_REMOVED lines=18> */
[----:B---3--:R-:W3:Y:S01]  /*13cc0*/  LDSM.16.MT88.4 R80, [R186+0x7000] ;  /* 0x00700000ba50783b */ /* 0x008ee20000004200 */
[----:B------:R-:W-:Y:S01]  /*13cd0*/  LOP3.LUT R84, R84, R76, RZ, 0xc0, !PT ;  /* 0x0000004c54547212 */ /* 0x000fe200078ec0ff */
[--C-:B------:R-:W-:Y:S01]  /*13ce0*/  HSET2.LE.AND R76, R97, R252.reuse, PT ;  /* 0x000000fc614c7233 */ /* 0x100fe20003803000 */
[----:B------:R-:W-:Y:S01]  /*13cf0*/  FFMA.FTZ R97, R227, c[0x0][0x23c], -R145 ;  /* 0x00008f00e3617a23 */ /* 0x000fe20000010891 */
[----:B------:R-:W-:Y:S01]  /*13d00*/  LOP3.LUT R87, R87, R74, RZ, 0xc0, !PT ;  /* 0x0000004a57577212 */ /* 0x000fe200078ec0ff */
[--C-:B------:R-:W-:Y:S01]  /*13d10*/  HSET2.LE.AND R77, R96, R252.reuse, PT ;  /* 0x000000fc604d7233 */ /* 0x100fe20003803000 */
[----:B------:R-:W-:Y:S02]  /*13d20*/  F2FP.BF16.PACK_AB R74, R130, R131 ;  /* 0x00000083824a723e */ /* 0x000fe400000010ff */
[----:B----4-:R-:W-:Y:S01]  /*13d30*/  F2FP.BF16.PACK_AB R96, R128, R129 ;  /* 0x000000818060723e */ /* 0x010fe200000010ff */
[----:B------:R-:W-:Y:S01]  /*13d40*/  MUFU.EX2 R153, R97 ;  /* 0x0000006100997308 */ /* 0x000fe20000000800 */
[----:B------:R-:W-:Y:S02]  /*13d50*/  LOP3.LUT R76, R76, R74, RZ, 0xc0, !PT ;  /* 0x0000004a4c4c7212 */ /* 0x000fe400078ec0ff */
[----:B-----5:R-:W-:Y:S02]  /*13d60*/  F2FP.BF16.PACK_AB R74, R156, R157 ;  /* 0x0000009d9c4a723e */ /* 0x020fe400000010ff */
[----:B------:R-:W-:Y:S02]  /*13d70*/  LOP3.LUT R77, R77, R96, RZ, 0xc0, !PT ;  /* 0x000000604d4d7212 */ /* 0x000fe400078ec0ff */
[----:B------:R-:W-:Y:S01]  /*13d80*/  LOP3.LUT R79, R79, R74, RZ, 0xc0, !PT ;  /* 0x0000004a4f4f7212 */ /* 0x000fe200078ec0ff */
[----:B------:R-:W-:Y:S04]  /*13d90*/  FFMA.FTZ R74, R221, c[0x0][0x23c], -R147 ;  /* 0x00008f00dd4a7a23 */ /* 0x000fe80000010893 */
[----:B------:R-:W-:Y:S01]  /*13da0*/  MUFU.EX2 R143, R74 ;  /* 0x0000004a008f7308 */ /* 0x000fe20000000800 */
[----:B--2---:R-:W-:Y:S04]  /*13db0*/  F2FP.BF16.PACK_AB R73, R165, R171 ;  /* 0x000000aba549723e */ /* 0x004fe800000010ff */
[----:B------:R-:W-:Y:S01]  /*13dc0*/  LOP3.LUT R86, R86, R73, RZ, 0xc0, !PT ;  /* 0x0000004956567212 */ /* 0x000fe200078ec0ff */
[--C-:B------:R-:W-:Y:S04]  /*13dd0*/  FFMA.FTZ R73, R223, c[0x0][0x23c], -R144.reuse ;  /* 0x00008f00df497a23 */ /* 0x100fe80000010890 */
[----:B------:R2:W-:Y:S02]  /*13de0*/  MUFU.EX2 R154, R73 ;  /* 0x00000049009a7308 */ /* 0x0005e40000000800 */
[----:B--2---:R-:W-:Y:S04]  /*13df0*/  F2FP.BF16.PACK_AB R73, R160, R161 ;  /* 0x000000a1a049723e */ /* 0x004fe800000010ff */
[----:B------:R-:W-:Y:S02]  /*13e00*/  LOP3.LUT R85, R85, R73, RZ, 0xc0, !PT ;  /* 0x0000004955557212 */ /* 0x000fe400078ec0ff */
[----:B------:R-:W-:Y:S04]  /*13e10*/  F2FP.BF16.PACK_AB R73, R158, R159 ;  /* 0x0000009f9e49723e */ /* 0x000fe800000010ff */
[----:B------:R-:W-:Y:S01]  /*13e20*/  LOP3.LUT R78, R78, R73, RZ, 0xc0, !PT ;  /* 0x000000494e4e7212 */ /* 0x000fe200078ec0ff */
[-C--:B-1----:R-:W-:Y:S01]  /*13e30*/  HMMA.16816.F32.BF16 R4, R84, R92.reuse, R4 ;  /* 0x0000005c5404723c */ /* 0x082fe20000041804 */
[--C-:B------:R-:W-:Y:S02]  /*13e40*/  FFMA.FTZ R73, R234, c[0x0][0x23c], -R144.reuse ;  /* 0x00008f00ea497a23 */ /* 0x100fe40000010890 */
[----:B------:R-:W-:Y:S02]  /*13e50*/  FFMA.FTZ R144, R237, c[0x0][0x23c], -R144 ;  /* 0x00008f00ed907a23 */ /* 0x000fe40000010890 */
[----:B------:R1:W-:Y:S03]  /*13e60*/  MUFU.EX2 R151, R73 ;  /* 0x0000004900977308 */ /* 0x0003e60000000800 */
[C---:B------:R-:W-:Y:S07]  /*13e70*/  HMMA.16816.F32.BF16 R8, R76.reuse, R92, R8 ;  /* 0x0000005c4c08723c */ /* 0x040fee0000041808 */
        /* <DEDUP_REMOVED lines=12> */
[----:B------:R1:W-:Y:S04]  /*13f40*/  MUFU.EX2 R149, R73 ;  /* 0x0000004900957308 */ /* 0x0003e80000000800 */
[----:B------:R-:W-:Y:S02]  /*13f50*/  IMAD.WIDE.U32 R94, R94, -0x2daee0ad, RZ ;  /* 0xd2511f535e5e7825 */ /* 0x000fe400078e00ff */
[C---:B------:R-:W-:Y:S04]  /*13f60*/  HMMA.16816.F32.BF16 R24, R76.reuse, R88, R24 ;  /* 0x000000584c18723c */ /* 0x040fe80000041818 */
[----:B------:R-:W-:Y:S01]  /*13f70*/  LOP3.LUT R74, R95, UR16, R112, 0x96, !PT ;  /* 0x000000105f4a7c12 */ /* 0x000fe2000f8e9670 */
[----:B------:R-:W-:Y:S01]  /*13f80*/  MUFU.EX2 R148, R145 ;  /* 0x0000009100947308 */ /* 0x000fe20000000800 */
[----:B------:R-:W-:Y:S02]  /*13f90*/  LOP3.LUT R95, R94, 0xffff, RZ, 0xc0, !PT ;  /* 0x0000ffff5e5f7812 */ /* 0x000fe400078ec0ff */
[-C--:B------:R-:W-:Y:S01]  /*13fa0*/  HMMA.16816.F32.BF16 R28, R76, R90.reuse, R28 ;  /* 0x0000005a4c1c723c */ /* 0x080fe2000004181c */
[----:B------:R-:W-:Y:S07]  /*13fb0*/  SHF.R.U32.HI R99, RZ, 0x10, R94 ;  /* 0x00000010ff637819 */ /* 0x000fee000001165e */
[C---:B------:R-:W-:Y:S01]  /*13fc0*/  HMMA.16816.F32.BF16 R32, R84.reuse, R90, R32 ;  /* 0x0000005a5420723c */ /* 0x040fe20000041820 */
[----:B------:R-:W2:Y:S03]  /*13fd0*/  LDSM.16.MT88.4 R88, [R187+0x7000] ;  /* 0x00700000bb58783b */ /* 0x000ea60000004200 */
[--C-:B-1----:R-:W-:Y:S04]  /*13fe0*/  FFMA.FTZ R73, R219, c[0x0][0x23c], -R146.reuse ;  /* 0x00008f00db497a23 */ /* 0x102fe80000010892 */
[-C--:B---3--:R-:W-:Y:S01]  /*13ff0*/  HMMA.16816.F32.BF16 R36, R84, R80.reuse, R36 ;  /* 0x000000505424723c */ /* 0x088fe20000041824 */
[----:B------:R1:W-:Y:S07]  /*14000*/  MUFU.EX2 R145, R73 ;  /* 0x0000004900917308 */ /* 0x0003ee0000000800 */
        /* <DEDUP_REMOVED lines=46> */
[----:B------:R-:W-:Y:S02]  /*142f0*/  LOP3.LUT R82, R74, 0xff, RZ, 0xc0, !PT ;  /* 0x000000ff4a527812 */ /* 0x000fe400078ec0ff */
        /* <DEDUP_REMOVED lines=110> */
.L_x_1625:
[----:B------:R-:W2:Y:S04]  /*149e0*/  LDL.LU R6, [R1+0x20] ;  /* 0x0000200001067983 */ /* 0x000ea80000300800 */
[----:B------:R-:W3:Y:S04]  /*149f0*/  LDL.LU R4, [R1+0x24] ;  /* 0x0000240001047983 */ /* 0x000ee80000300800 */
        /* <DEDUP_REMOVED lines=20> */
[----:B------:R-:W-:Y:S01]  /*14b40*/  SHFL.BFLY PT, R7, R5, 0x1, 0x1f ;  /* 0x0c201f0005077f89 */ /* 0x000fe200000e0000 */
[----:B-1----:R-:W-:Y:S02]  /*14b50*/  FADD.FTZ R35, R2, R6 ;  /* 0x0000000602237221 */ /* 0x002fe40000010000 */
[----:B--2---:R-:W-:-:S05]  /*14b60*/  FADD.FTZ R4, R4, R8 ;  /* 0x0000000804047221 */ /* 0x004fca0000010000 */
[----:B------:R-:W1:Y:S01]  /*14b70*/  SHFL.BFLY PT, R6, R4, 0x1, 0x1f ;  /* 0x0c201f0004067f89 */ /* 0x000e6200000e0000 */
[----:B---3--:R-:W-:Y:S02]  /*14b80*/  FADD.FTZ R34, R0, R3 ;  /* 0x0000000300227221 */ /* 0x008fe40000010000 */
[----:B------:R-:W-:-:S05]  /*14b90*/  @P0 IMAD.WIDE.U32 R2, R60, c[0x0][0x1e8], RZ ;  /* 0x00007a003c020a25 */ /* 0x000fca00078e00ff */
[----:B------:R-:W-:Y:S02]  /*14ba0*/  @P0 MOV R39, R2 ;  /* 0x0000000200270202 */ /* 0x000fe40000000f00 */
[----:B------:R-:W-:Y:S01]  /*14bb0*/  @!P0 SHF.R.S32.HI R2, RZ, 0x1f, R58 ;  /* 0x0000001fff028819 */ /* 0x000fe2000001143a */
[----:B------:R-:W-:-:S04]  /*14bc0*/  @!P0 IMAD.WIDE.U32 R8, R58, c[0x0][0x1e0], RZ ;  /* 0x000078003a088a25 */ /* 0x000fc800078e00ff */
[----:B------:R-:W-:Y:S01]  /*14bd0*/  @!P0 IMAD R2, R2, c[0x0][0x1e0], RZ ;  /* 0x0000780002028a24 */ /* 0x000fe200078e02ff */
[----:B------:R-:W-:-:S03]  /*14be0*/  FSETP.NE.FTZ.AND P5, PT, R35, RZ, PT ;  /* 0x000000ff2300720b */ /* 0x000fc60003fb5000 */
[----:B------:R-:W-:Y:S01]  /*14bf0*/  @!P0 IMAD R2, R58, c[0x0][0x1e4], R2 ;  /* 0x000079003a028a24 */ /* 0x000fe200078e0202 */
[----:B------:R-:W-:Y:S01]  /*14c00*/  @!P0 MOV R39, R8 ;  /* 0x0000000800278202 */ /* 0x000fe20000000f00 */
[----:B------:R-:W-:Y:S02]  /*14c10*/  @P0 IMAD R56, R60, c[0x0][0x1ec], R3 ;  /* 0x00007b003c380a24 */ /* 0x000fe400078e0203 */
[----:B-1----:R-:W-:Y:S01]  /*14c20*/  FADD.FTZ R37, R4, R6 ;  /* 0x0000000604257221 */ /* 0x002fe20000010000 */
[----:B------:R-:W-:Y:S01]  /*14c30*/  @!P0 IADD3 R56, R9, R2, RZ ;  /* 0x0000000209388210 */ /* 0x000fe20007ffe0ff */
[----:B------:R-:W-:Y:S01]  /*14c40*/  FADD.FTZ R36, R5, R7 ;  /* 0x0000000705247221 */ /* 0x000fe20000010000 */
[----:B------:R-:W-:Y:S02]  /*14c50*/  MOV R0, 0x3f800000 ;  /* 0x3f80000000007802 */ /* 0x000fe40000000f00 */
[----:B------:R-:W-:Y:S02]  /*14c60*/  FSETP.NE.FTZ.AND P0, PT, R37, RZ, PT ;  /* 0x000000ff2500720b */ /* 0x000fe40003f15000 */
[----:B------:R-:W-:-:S02]  /*14c70*/  FSETP.NE.FTZ.AND P3, PT, R36, RZ, PT ;  /* 0x000000ff2400720b */ /* 0x000fc40003f75000 */
[----:B------:R-:W-:Y:S01]  /*14c80*/  MOV R4, 0x3f800000 ;  /* 0x3f80000000047802 */ /* 0x000fe20000000f00 */
[----:B------:R-:W1:Y:S01]  /*14c90*/  @P5 MUFU.RCP R0, R35 ;  /* 0x0000002300005308 */ /* 0x000e620000001000 */
[----:B------:R-:W-:Y:S02]  /*14ca0*/  MOV R2, 0x3f800000 ;  /* 0x3f80000000027802 */ /* 0x000fe40000000f00 */
[--C-:B------:R-:W-:Y:S02]  /*14cb0*/  SHF.R.S32.HI R5, RZ, 0x2, R33.reuse ;  /* 0x00000002ff057819 */ /* 0x100fe40000011421 */
[----:B------:R-:W-:-:S03]  /*14cc0*/  SHF.R.S32.HI R7, RZ, 0x1f, R33 ;  /* 0x0000001fff077819 */ /* 0x000fc60000011421 */
[----:B------:R-:W2:Y:S01]  /*14cd0*/  @P0 MUFU.RCP R4, R37 ;  /* 0x0000002500040308 */ /* 0x000ea20000001000 */
[----:B------:R-:W-:Y:S02]  /*14ce0*/  FSETP.NE.FTZ.AND P4, PT, R34, RZ, PT ;  /* 0x000000ff2200720b */ /* 0x000fe40003f95000 */
[----:B------:R-:W-:-:S05]  /*14cf0*/  LEA.HI R7, R7, R5, RZ, 0x3 ;  /* 0x0000000507077211 */ /* 0x000fca00078f18ff */
[----:B------:R-:W3:Y:S01]  /*14d00*/  @P3 MUFU.RCP R2, R36 ;  /* 0x0000002400023308 */ /* 0x000ee20000001000 */
[----:B------:R-:W-:Y:S01]  /*14d10*/  LOP3.LUT R7, R7, 0xfffffff8, RZ, 0xc0, !PT ;  /* 0xfffffff807077812 */ /* 0x000fe200078ec0ff */
[----:B-1----:R-:W-:Y:S01]  /*14d20*/  FMUL.FTZ R0, R0, c[0x0][0x2dc] ;  /* 0x0000b70000007a20 */ /* 0x002fe20000410000 */
[----:B------:R-:W-:-:S03]  /*14d30*/  MOV R3, 0x3f800000 ;  /* 0x3f80000000037802 */ /* 0x000fc60000000f00 */
        /* <DEDUP_REMOVED lines=36> */
[----:B---3--:R-:W-:-:S03]  /*14f80*/  FMUL.FTZ R2, R2, c[0x0][0x2dc] ;  /* 0x0000b70002027a20 */ /* 0x008fc60000410000 */
[----:B------:R-:W-:Y:S01]  /*14f90*/  ISETP.NE.U32.AND P1, PT, R0, 0x1, PT ;  /* 0x000000010000780c */ /* 0x000fe20003f25070 */
[C---:B------:R-:W-:Y:S01]  /*14fa0*/  FMUL.FTZ R80, R2.reuse, R80 ;  /* 0x0000005002507220 */ /* 0x040fe20000410000 */
[----:B------:R-:W-:Y:S01]  /*14fb0*/  LOP3.LUT R0, R33, 0x3ffffffc, RZ, 0xc0, !PT ;  /* 0x3ffffffc21007812 */ /* 0x000fe200078ec0ff */
        /* <DEDUP_REMOVED lines=14> */
[----:B------:R-:W-:Y:S01]  /*150a0*/  FMUL.FTZ R133, R2, R133 ;  /* 0x0000008502857220 */ /* 0x000fe20000410000 */
[----:B------:R-:W-:Y:S01]  /*150b0*/  SHF.L.U32 R2, R7, 0x6, RZ ;  /* 0x0000000607027819 */ /* 0x000fe200000006ff */
[----:B------:R-:W-:Y:S01]  /*150c0*/  IMAD.IADD R0, R57, 0x1, -R0 ;  /* 0x0000000139007824 */ /* 0x000fe200078e0a00 */
[----:B------:R-:W-:Y:S02]  /*150d0*/  SHF.R.S32.HI R33, RZ, 0x5, R38 ;  /* 0x00000005ff217819 */ /* 0x000fe40000011426 */
[----:B------:R-:W-:Y:S01]  /*150e0*/  LOP3.LUT R2, R2, 0x1c0, RZ, 0xc0, !PT ;  /* 0x000001c002027812 */ /* 0x000fe200078ec0ff */
[----:B-1----:R-:W-:Y:S01]  /*150f0*/  FMUL.FTZ R3, R3, c[0x0][0x2dc] ;  /* 0x0000b70003037a20 */ /* 0x002fe20000410000 */
[----:B------:R-:W-:-:S02]  /*15100*/  LEA R0, R33, R0, 0x9 ;  /* 0x0000000021007211 */ /* 0x000fc400078e48ff */
[----:B------:R-:W-:Y:S02]  /*15110*/  LEA.HI R2, R2, R2, RZ, 0x1d ;  /* 0x0000000202027211 */ /* 0x000fe400078fe8ff */
[----:B------:R-:W-:Y:S01]  /*15120*/  MOV R6, 0xfffffff0 ;  /* 0xfffffff000067802 */ /* 0x000fe20000000f00 */
[C---:B------:R-:W-:Y:S01]  /*15130*/  FMUL.FTZ R78, R3.reuse, R78 ;  /* 0x0000004e034e7220 */ /* 0x040fe20000410000 */
[----:B------:R-:W-:Y:S01]  /*15140*/  LEA R0, R0, R2, 0x1 ;  /* 0x0000000200007211 */ /* 0x000fe200078e08ff */
[----:B------:R-:W-:Y:S01]  /*15150*/  FMUL.FTZ R14, R3, R79 ;  /* 0x0000004f030e7220 */ /* 0x000fe20000410000 */
[----:B------:R-:W-:Y:S02]  /*15160*/  SEL R6, R6, 0x10, !P1 ;  /* 0x0000001006067807 */ /* 0x000fe40004800000 */
[----:B------:R-:W-:Y:S01]  /*15170*/  R2P PR, R7, 0x6 ;  /* 0x0000000607007804 */ /* 0x000fe20000000000 */
[C---:B------:R-:W-:Y:S01]  /*15180*/  FMUL.FTZ R90, R3.reuse, R90 ;  /* 0x0000005a035a7220 */ /* 0x040fe20000410000 */
[----:B------:R-:W-:Y:S01]  /*15190*/  F2FP.BF16.PACK_AB R14, R14, R78 ;  /* 0x0000004e0e0e723e */ /* 0x000fe200000010ff */
[----:B------:R-:W-:Y:S01]  /*151a0*/  FMUL.FTZ R5, R3, R91 ;  /* 0x0000005b03057220 */ /* 0x000fe20000410000 */
[----:B------:R-:W-:-:S02]  /*151b0*/  SHF.L.U32 R2, R0, 0x1, RZ ;  /* 0x0000000100027819 */ /* 0x000fc400000006ff */
        /* <DEDUP_REMOVED lines=49> */
[----:B------:R-:W-:-:S03]  /*154d0*/  F2FP.BF16.PACK_AB R19, R19, R120 ;  /* 0x000000781313723e */ /* 0x000fc600000010ff */
[----:B------:R-:W-:Y:S01]  /*154e0*/  STS [R5+0x2000], R30 ;  /* 0x0020001e05007388 */ /* 0x000fe20000000800 */
[----:B------:R-:W-:-:S03]  /*154f0*/  F2FP.BF16.PACK_AB R18, R18, R122 ;  /* 0x0000007a1212723e */ /* 0x000fc600000010ff */
[----:B------:R1:W-:Y:S01]  /*15500*/  STS [R5+0x2400], R98 ;  /* 0x0024006205007388 */ /* 0x0003e20000000800 */
[----:B------:R-:W-:Y:S01]  /*15510*/  F2FP.BF16.PACK_AB R22, R22, R112 ;  /* 0x000000701616723e */ /* 0x000fe200000010ff */
[----:B------:R-:W2:Y:S01]  /*15520*/  LDC.U8 R28, c[0x0][0x329] ;  /* 0x0000ca40ff1c7b82 */ /* 0x000ea20000000000 */
        /* <DEDUP_REMOVED lines=9> */
[C---:B-1----:R-:W-:Y:S02]  /*155c0*/  IADD3 R5, R6.reuse, R2, RZ ;  /* 0x0000000206057210 */ /* 0x042fe40007ffe0ff */
        /* <DEDUP_REMOVED lines=9> */
[----:B------:R-:W-:Y:S02]  /*15660*/  F2FP.BF16.PACK_AB R11, R11, R130 ;  /* 0x000000820b0b723e */ /* 0x000fe400000010ff */
[----:B------:R-:W-:Y:S01]  /*15670*/  F2FP.BF16.PACK_AB R7, R133, R132 ;  /* 0x000000848507723e */ /* 0x000fe200000010ff */
[----:B------:R-:W-:Y:S01]  /*15680*/  STS [R2+0x2000], R17 ;  /* 0x0020001102007388 */ /* 0x000fe20000000800 */
[----:B------:R-:W-:Y:S01]  /*15690*/  F2FP.BF16.PACK_AB R10, R10, R134 ;  /* 0x000000860a0a723e */ /* 0x000fe200000010ff */
[----:B------:R-:W3:Y:S02]  /*156a0*/  LDC.U8 R20, c[0x0][0x328] ;  /* 0x0000ca00ff147b82 */ /* 0x000ee40000000000 */
[----:B------:R-:W-:Y:S04]  /*156b0*/  STS [R2+0x2400], R16 ;  /* 0x0024001002007388 */ /* 0x000fe80000000800 */
[----:B------:R-:W-:Y:S04]  /*156c0*/  STS [R3], R15 ;  /* 0x0000000f03007388 */ /* 0x000fe80000000800 */
[----:B------:R-:W-:Y:S01]  /*156d0*/  STS [R3+0x400], R13 ;  /* 0x0004000d03007388 */ /* 0x000fe20000000800 */
[----:B-1----:R-:W-:-:S05]  /*156e0*/  IADD3 R0, R14, R2, RZ ;  /* 0x000000020e007210 */ /* 0x002fca0007ffe0ff */
[----:B------:R-:W-:Y:S04]  /*156f0*/  STS [R0], R9 ;  /* 0x0000000900007388 */ /* 0x000fe80000000800 */
[----:B------:R1:W-:Y:S04]  /*15700*/  STS [R5], R8 ;  /* 0x0000000805007388 */ /* 0x0003e80000000800 */
[----:B------:R-:W-:Y:S04]  /*15710*/  STS [R3+0x2000], R12 ;  /* 0x0020000c03007388 */ /* 0x000fe80000000800 */
[----:B------:R-:W-:Y:S04]  /*15720*/  STS [R3+0x2400], R11 ;  /* 0x0024000b03007388 */ /* 0x000fe80000000800 */
[----:B------:R4:W-:Y:S04]  /*15730*/  STS [R0+0x2000], R7 ;  /* 0x0020000700007388 */ /* 0x0009e80000000800 */
[----:B------:R4:W-:Y:S04]  /*15740*/  STS [R5+0x2000], R10 ;  /* 0x0020000a05007388 */ /* 0x0009e80000000800 */
[----:B------:R-:W-:Y:S01]  /*15750*/  BAR.SYNC.DEFER_BLOCKING 0x0 ;  /* 0x0000000000007b1d */ /* 0x000fe20000010000 */
[----:B--2---:R-:W-:-:S02]  /*15760*/  ISETP.NE.AND P6, PT, R28, RZ, PT ;  /* 0x000000ff1c00720c */ /* 0x004fc40003fc5270 */
[----:B---3--:R-:W-:-:S03]  /*15770*/  ISETP.NE.AND P2, PT, R20, RZ, PT ;  /* 0x000000ff1400720c */ /* 0x008fc60003f45270 */
[----:B-1----:R-:W1:Y:S01]  /*15780*/  S2R R8, SR_CTAID.X ;  /* 0x0000000000087919 */ /* 0x002e620000002500 */
        /* <DEDUP_REMOVED lines=16> */
[----:B------:R-:W4:Y:S01]  /*15890*/  LDS.128 R208, [R208+0x3800] ;  /* 0x00380000d0d07984 */ /* 0x000f220000000c00 */
        /* <DEDUP_REMOVED lines=74> */
.L_x_1630:
[----:B----4-:R-:W-:Y:S05]  /*15d40*/  BSYNC B0 ;  /* 0x0000000000007941 */ /* 0x010fea0003800000 */
.L_x_1629:
[----:B-1----:R-:W2:Y:S04]  /*15d50*/  LDL.LU.64 R8, [R1+0x68] ;  /* 0x0000680001087983 */ /* 0x002ea80000300a00 */
[----:B------:R-:W3:Y:S04]  /*15d60*/  LDL.LU.64 R4, [R1+0x48] ;  /* 0x0000480001047983 */ /* 0x000ee80000300a00 */
[----:B------:R1:W5:Y:S01]  /*15d70*/  LDL.64 R10, [R1+0x38] ;  /* 0x00003800010a7983 */ /* 0x0003620000100a00 */
[----:B------:R-:W-:Y:S01]  /*15d80*/  SHF.R.S32.HI R0, RZ, 0x1f, R17 ;  /* 0x0000001fff007819 */ /* 0x000fe20000011411 */
[----:B------:R-:W-:Y:S04]  /*15d90*/  BSSY B0, `(.L_x_1631) ;  /* 0x0000011000007945 */ /* 0x000fe80003800000 */
[----:B------:R-:W-:-:S04]  /*15da0*/  IMAD R0, R0, c[0x0][0x1f0], RZ ;  /* 0x00007c0000007a24 */ /* 0x000fc800078e02ff */
[----:B------:R-:W-:Y:S01]  /*15db0*/  IMAD R0, R17, c[0x0][0x1f4], R0 ;  /* 0x00007d0011007a24 */ /* 0x000fe200078e0200 */
[----:B--2---:R-:W-:-:S04]  /*15dc0*/  IADD3 R2, P0, R8, R39, RZ ;  /* 0x0000002708027210 */ /* 0x004fc80007f1e0ff */
[----:B------:R-:W-:Y:S02]  /*15dd0*/  IADD3.X R3, R9, R56, RZ, P0, !PT ;  /* 0x0000003809037210 */ /* 0x000fe400007fe4ff */
[----:B---3-5:R-:W-:-:S03]  /*15de0*/  ISETP.GE.AND P0, PT, R4, R59, PT ;  /* 0x0000003b0400720c */ /* 0x028fc60003f06270 */
[----:B------:R-:W-:-:S05]  /*15df0*/  IMAD.WIDE.U32 R8, R17, c[0x0][0x1f0], R2 ;  /* 0x00007c0011087a25 */ /* 0x000fca00078e0002 */
[----:B------:R-:W-:-:S05]  /*15e00*/  IADD3 R7, R0, R9, RZ ;  /* 0x0000000900077210 */ /* 0x000fca0007ffe0ff */
        /* <DEDUP_REMOVED lines=9> */
.L_x_1632:
[----:B-1----:R-:W-:Y:S05]  /*15ea0*/  BSYNC B0 ;  /* 0x0000000000007941 */ /* 0x002fea0003800000 */
.L_x_1631:
[----:B------:R-:W2:Y:S01]  /*15eb0*/  LDL.LU R0, [R1+0x7c] ;  /* 0x00007c0001007983 */ /* 0x000ea20000300800 */
[----:B------:R-:W-:Y:S01]  /*15ec0*/  BSSY B0, `(.L_x_1633) ;  /* 0x000000e000007945 */ /* 0x000fe20003800000 */
[----:B--2---:R-:W-:-:S13]  /*15ed0*/  ISETP.GE.AND P0, PT, R0, R59, PT ;  /* 0x0000003b0000720c */ /* 0x004fda0003f06270 */
        /* <DEDUP_REMOVED lines=12> */
.L_x_1634:
[----:B------:R-:W-:Y:S05]  /*15fa0*/  BSYNC B0 ;  /* 0x0000000000007941 */ /* 0x000fea0003800000 */
.L_x_1633:
        /* <DEDUP_REMOVED lines=15> */
.L_x_1636:
[----:B------:R-:W-:Y:S05]  /*160a0*/  BSYNC B0 ;  /* 0x0000000000007941 */ /* 0x000fea0003800000 */
.L_x_1635:
        /* <DEDUP_REMOVED lines=15> */
.L_x_1638:
[----:B------:R-:W-:Y:S05]  /*161a0*/  BSYNC B0 ;  /* 0x0000000000007941 */ /* 0x000fea0003800000 */
.L_x_1637:
        /* <DEDUP_REMOVED lines=15> */
.L_x_1640:
[----:B------:R-:W-:Y:S05]  /*162a0*/  BSYNC B0 ;  /* 0x0000000000007941 */ /* 0x000fea0003800000 */
.L_x_1639:
        /* <DEDUP_REMOVED lines=15> */
.L_x_1642:
[----:B------:R-:W-:Y:S05]  /*163a0*/  BSYNC B0 ;  /* 0x0000000000007941 */ /* 0x000fea0003800000 */
.L_x_1641:
        /* <DEDUP_REMOVED lines=15> */
.L_x_1644:
[----:B------:R-:W-:Y:S05]  /*164a0*/  BSYNC B0 ;  /* 0x0000000000007941 */ /* 0x000fea0003800000 */
.L_x_1643:
[----:B------:R-:W2:Y:S02]  /*164b0*/  LDL.LU R0, [R1+0x94] ;  /* 0x0000940001007983 */ /* 0x000ea40000300800 */
[----:B--2---:R-:W-:-:S13]  /*164c0*/  ISETP.GE.AND P0, PT, R0, R59, PT ;  /* 0x0000003b0000720c */ /* 0x004fda0003f06270 */
        /* <DEDUP_REMOVED lines=13> */
.L_x_1645:
        /* <DEDUP_REMOVED lines=14> */
.L_x_2137:


//--------------------- .text._ZN5flash16flash_fwd_kernelI23Flash_fwd_kernel_traitsILi64ELi128ELi64ELi4ELb0ELb0EN7cutlass10bfloat16_tE19Flash_kernel_traitsILi64ELi128ELi64ELi4ES3_EELb0ELb0ELb1ELb0ELb0ELb1ELb1ELb0EEEvNS_16Flash_fwd_paramsE --------------------------
	.section	.text._ZN5flash16flash_fwd_kernelI23Flash_fwd_kernel_traitsILi64ELi128ELi64ELi4ELb0ELb0EN7cutlass10bfloat16_tE19Flash_kernel_traitsILi64ELi128ELi64ELi4ES3_EELb0ELb0ELb1ELb0ELb0ELb1ELb1ELb0EEEvNS_16Flash_fwd_paramsE,"ax",@progbits
	.sectioninfo	@"SHI_REGISTERS=255"
	.align	128
        .global         _ZN5flash16flash_fwd_kernelI23Flash_fwd_kernel_traitsILi64ELi128ELi64ELi4ELb0ELb0EN7cutlass10bfloat16_tE19Flash_kernel_traitsILi64ELi128ELi64ELi4ES3_EELb0ELb0ELb1ELb0ELb0ELb1ELb1ELb0EEEvNS_16Flash_fwd_paramsE
        .type           _ZN5flash16flash_fwd_kernelI23Flash_fwd_kernel_traitsILi64ELi128ELi64ELi4ELb0ELb0EN7cutlass10bfloat16_tE19Flash_kernel_traitsILi64ELi128ELi64ELi4ES3_EELb0ELb0ELb1ELb0ELb0ELb1ELb1ELb0EEEvNS_16Flash_fwd_paramsE,@function
        .size           _ZN5flash16flash_fwd_kernelI23Flash_fwd_kernel_traitsILi64ELi128ELi64ELi4ELb0ELb0EN7cutlass10bfloat16_tE19Flash_kernel_traitsILi64ELi128ELi64ELi4ES3_EELb0ELb0ELb1ELb0ELb0ELb1ELb1ELb0EEEvNS_16Flash_fwd_paramsE,(.L_x_2138 - _ZN5flash16flash_fwd_kernelI23Flash_fwd_kernel_traitsILi64ELi128ELi64ELi4ELb0ELb0EN7cutlass10bfloat16_tE19Flash_kernel_traitsILi64ELi128ELi64ELi4ES3_EELb0ELb0ELb1ELb0ELb0ELb1ELb1ELb0EEEvNS_16Flash_fwd_paramsE)
        .other          _ZN5flash16flash_fwd_kernelI23Flash_fwd_kernel_traitsILi64ELi128ELi64ELi4ELb0ELb0EN7cutlass10bfloat16_tE19Flash_kernel_traitsILi64ELi128ELi64ELi4ES3_EELb0ELb0ELb1ELb0ELb0ELb1ELb1ELb0EEEvNS_16Flash_fwd_paramsE,@"STO_CUDA_ENTRY STV_DEFAULT"
_ZN5flash16flash_fwd_kernelI23Flash_fwd_kernel_traitsILi64ELi128ELi64ELi4ELb0ELb0EN7cutlass10bfloat16_tE19Flash_kernel_traitsILi64ELi128ELi64ELi4ES3_EELb0ELb0ELb1ELb0ELb0ELb1ELb1ELb0EEEvNS_16Flash_fwd_paramsE:
.text._ZN5flash16flash_fwd_kernelI23Flash_fwd_kernel_traitsILi64ELi128ELi64ELi4ELb0ELb0EN7cutlass10bfloat16_tE19Flash_kernel_traitsILi64ELi128ELi64ELi4ES3_EELb0ELb0ELb1ELb0ELb0ELb1ELb1ELb0EEEvNS_16Flash_fwd_paramsE:
        /* <DEDUP_REMOVED lines=22> */
[----:B------:R-:W2:Y:S01]  /*0160*/  S2R R16, SR_CTAID.Z ;  /* 0x0000000000107919 */ /* 0x000ea20000002700 */
        /* <DEDUP_REMOVED lines=11> */
.L_x_1646:
[----:B---34-:R-:W-:Y:S02]  /*0220*/  MOV R0, c[0x0][0x218] ;  /* 0x0000860000007a02 */ /* 0x018fe40000000f00 */
.L_x_1647:
        /* <DEDUP_REMOVED lines=12> */
[----:B------:R-:W-:Y:S01]  /*02f0*/  IADD3 R0, R56, R167, -R57 ;  /* 0x000000a738007210 */ /* 0x000fe20007ffe839 */
[----:B------:R-:W2:Y:S03]  /*0300*/  S2R R166, SR_TID.X ;  /* 0x0000000000a67919 */ /* 0x000ea60000002100 */
[----:B------:R-:W-:-:S04]  /*0310*/  IADD3 R0, R0, -c[0x0][0x2e4], RZ ;  /* 0x8000b90000007a10 */ /* 0x000fc80007ffe0ff */
[----:B------:R-:W-:-:S04]  /*0320*/  SHF.R.S32.HI R2, RZ, 0x1f, R0 ;  /* 0x0000001fff027819 */ /* 0x000fc80000011400 */
[----:B------:R-:W-:Y:S02]  /*0330*/  LEA.HI R0, R2, R0, RZ, 0x6 ;  /* 0x0000000002007211 */ /* 0x000fe400078f30ff */
[----:B------:R-:W-:Y:S02]  /*0340*/  IADD3 R2, R56, 0x3f, RZ ;  /* 0x0000003f38027810 */ /* 0x000fe40007ffe0ff */
[----:B------:R3:W4:Y:S02]  /*0350*/  R2UR UR8, R0 ;  /* 0x00000000000873c2 */ /* 0x00072400000e0000 */
[----:B------:R-:W-:-:S04]  /*0360*/  SHF.R.S32.HI R3, RZ, 0x1f, R2 ;  /* 0x0000001fff037819 */ /* 0x000fc80000011402 */
[----:B------:R-:W-:-:S04]  /*0370*/  LEA.HI R2, R3, R2, RZ, 0x6 ;  /* 0x0000000203027211 */ /* 0x000fc800078f30ff */
[----:B------:R-:W-:Y:S02]  /*0380*/  SHF.R.S32.HI R2, RZ, 0x6, R2 ;  /* 0x00000006ff027819 */ /* 0x000fe40000011402 */
[----:B---3--:R-:W-:Y:S01]  /*0390*/  IADD3 R0, -R57, 0xbf, R167 ;  /* 0x000000bf39007810 */ /* 0x008fe20007ffe1a7 */
[----:B----4-:R-:W-:-:S03]  /*03a0*/  USHF.R.S32.HI UR8, URZ, 0x6, UR8 ;  /* 0x000000063f087899 */ /* 0x010fc60008011408 */
[----:B------:R-:W-:Y:S01]  /*03b0*/  IADD3 R0, R0, c[0x0][0x2e8], R56 ;  /* 0x0000ba0000007a10 */ /* 0x000fe20007ffe038 */
[----:B------:R-:W-:-:S03]  /*03c0*/  UISETP.LT.AND UP0, UPT, URZ, UR8, UPT ;  /* 0x000000083f00728c */ /* 0x000fc6000bf01270 */
[----:B-1----:R-:W-:Y:S01]  /*03d0*/  SHF.R.S32.HI R4, RZ, 0x1f, R0 ;  /* 0x0000001fff047819 */ /* 0x002fe20000011400 */
[----:B------:R-:W-:-:S03]  /*03e0*/  USEL UR8, URZ, UR8, !UP0 ;  /* 0x000000083f087287 */ /* 0x000fc6000c000000 */
[----:B------:R-:W-:-:S04]  /*03f0*/  LEA.HI R0, R4, R0, RZ, 0x6 ;  /* 0x0000000004007211 */ /* 0x000fc800078f30ff */
[----:B------:R-:W-:-:S04]  /*0400*/  SHF.R.S32.HI R0, RZ, 0x6, R0 ;  /* 0x00000006ff007819 */ /* 0x000fc80000011400 */
[----:B------:R-:W-:-:S04]  /*0410*/  IMNMX R234, R2, R0, PT ;  /* 0x0000000002ea7217 */ /* 0x000fc80003800200 */
[----:B------:R-:W-:-:S13]  /*0420*/  ISETP.GT.AND P0, PT, R234, UR8, PT ;  /* 0x00000008ea007c0c */ /* 0x000fda000bf04270 */
[----:B------:R-:W-:Y:S05]  /*0430*/  @P0 BRA `(.L_x_1648) ;  /* 0x00000f2000000947 */ /* 0x000fea0003800000 */
[----:B--2---:R-:W1:Y:S01]  /*0440*/  LDC.U8 R6, c[0x0][0x329] ;  /* 0x0000ca40ff067b82 */ /* 0x004e620000000000 */
[----:B------:R-:W-:Y:S01]  /*0450*/  ISETP.NE.AND P0, PT, R252, -0x1, PT ;  /* 0xfffffffffc00780c */ /* 0x000fe20003f05270 */
[----:B------:R-:W-:Y:S01]  /*0460*/  IMAD.IADD R14, R57, 0x1, -R167 ;  /* 0x00000001390e7824 */ /* 0x000fe200078e0aa7 */
[----:B------:R-:W-:Y:S01]  /*0470*/  SHF.R.S32.HI R10, RZ, 0x1f, R166 ;  /* 0x0000001fff0a7819 */ /* 0x000fe200000114a6 */
[----:B------:R-:W-:Y:S03]  /*0480*/  BSSY B0, `(.L_x_1649) ;  /* 0x000003a000007945 */ /* 0x000fe60003800000 */
[----:B------:R-:W-:Y:S01]  /*0490*/  LEA.HI R10, R10, R166, RZ, 0x3 ;  /* 0x000000a60a0a7211 */ /* 0x000fe200078f18ff */
[----:B------:R-:W2:Y:S03]  /*04a0*/  LDC.U8 R0, c[0x0][0x328] ;  /* 0x0000ca00ff007b82 */ /* 0x000ea60000000000 */
[----:B------:R-:W-:-:S02]  /*04b0*/  LOP3.LUT R4, R10, 0x1ffffff8, RZ, 0xc0, !PT ;  /* 0x1ffffff80a047812 */ /* 0x000fc400078ec0ff */
[----:B------:R-:W-:Y:S01]  /*04c0*/  SHF.R.S32.HI R10, RZ, 0x3, R10 ;  /* 0x00000003ff0a7819 */ /* 0x000fe2000001140a */
[----:B------:R-:W-:-:S04]  /*04d0*/  @P0 IMAD.WIDE.U32 R2, R252, c[0x0][0x1e8], RZ ;  /* 0x00007a00fc020a25 */ /* 0x000fc800078e00ff */
[----:B------:R-:W-:Y:S01]  /*04e0*/  @P0 IMAD R5, R252, c[0x0][0x1ec], R3 ;  /* 0x00007b00fc050a24 */ /* 0x000fe200078e0203 */
[----:B-1----:R-:W-:Y:S02]  /*04f0*/  ISETP.NE.AND P2, PT, R6, RZ, PT ;  /* 0x000000ff0600720c */ /* 0x002fe40003f45270 */
[----:B--2---:R-:W-:Y:S02]  /*0500*/  ISETP.NE.AND P1, PT, R0, RZ, PT ;  /* 0x000000ff0000720c */ /* 0x004fe40003f25270 */
[----:B------:R-:W-:Y:S02]  /*0510*/  @!P0 SHF.R.S32.HI R0, RZ, 0x1f, R11 ;  /* 0x0000001fff008819 */ /* 0x000fe4000001140b */
[----:B------:R-:W-:-:S07]  /*0520*/  ISETP.NE.OR P3, PT, R6, RZ, !P1 ;  /* 0x000000ff0600720c */ /* 0x000fce0004f65670 */
[----:B------:R-:W-:Y:S02]  /*0530*/  @P2 IMAD.MOV.U32 R8, RZ, RZ, c[0x0][0x210] ;  /* 0x00008400ff082624 */ /* 0x000fe400078e00ff */
[----:B------:R-:W-:Y:S02]  /*0540*/  @!P0 IMAD R3, R0, c[0x0][0x1e0], RZ ;  /* 0x0000780000038a24 */ /* 0x000fe400078e02ff */
[----:B------:R-:W-:-:S04]  /*0550*/  @!P0 IMAD.WIDE.U32 R6, R11, c[0x0][0x1e0], RZ ;  /* 0x000078000b068a25 */ /* 0x000fc800078e00ff */
[----:B------:R-:W-:Y:S01]  /*0560*/  IMAD.IADD R0, R166, 0x1, -R4 ;  /* 0x00000001a6007824 */ /* 0x000fe200078e0a04 */
[----:B------:R-:W-:Y:S01]  /*0570*/  @!P0 MOV R2, R6 ;  /* 0x0000000600028202 */ /* 0x000fe20000000f00 */
[----:B------:R-:W-:Y:S02]  /*0580*/  @!P2 IMAD.MOV.U32 R9, RZ, RZ, c[0x0][0x214] ;  /* 0x00008500ff09a624 */ /* 0x000fe400078e00ff */
[----:B------:R-:W-:Y:S02]  /*0590*/  @!P0 IMAD R4, R11, c[0x0][0x1e4], R3 ;  /* 0x000079000b048a24 */ /* 0x000fe400078e0203 */
[----:B------:R-:W-:Y:S01]  /*05a0*/  @P2 IMAD R8, R8, c[0x0][0x214], RZ ;  /* 0x0000850008082a24 */ /* 0x000fe200078e02ff */
[----:B------:R-:W-:Y:S01]  /*05b0*/  @!P2 SEL R8, R9, c[0x0][0x234], !P1 ;  /* 0x00008d000908aa07 */ /* 0x000fe20004800000 */
[----:B------:R-:W-:Y:S01]  /*05c0*/  IMAD.SHL.U32 R0, R0, 0x8, RZ ;  /* 0x0000000800007824 */ /* 0x000fe200078e00ff */
[----:B------:R-:W-:Y:S01]  /*05d0*/  @!P0 IADD3 R5, R7, R4, RZ ;  /* 0x0000000407058210 */ /* 0x000fe20007ffe0ff */
[----:B------:R-:W-:Y:S01]  /*05e0*/  @P2 IMAD.MOV.U32 R3, RZ, RZ, 0x1 ;  /* 0x00000001ff032424 */ /* 0x000fe200078e00ff */
[----:B------:R-:W-:Y:S01]  /*05f0*/  SHF.R.S32.HI R9, RZ, 0x1f, R16 ;  /* 0x0000001fff097819 */ /* 0x000fe20000011410 */
[----:B------:R-:W-:Y:S01]  /*0600*/  @!P2 IMAD R3, R8, c[0x0][0x1c0], RZ ;  /* 0x000070000803aa24 */ /* 0x000fe200078e02ff */
[----:B------:R-:W-:Y:S01]  /*0610*/  IADD3 R4, P1, R0, R2, RZ ;  /* 0x0000000200047210 */ /* 0x000fe20007f3e0ff */
[----:B------:R-:W-:-:S02]  /*0620*/  @!P3 IMAD R7, R11, c[0x0][0x214], RZ ;  /* 0x000085000b07ba24 */ /* 0x000fc400078e02ff */
[----:B------:R-:W-:Y:S01]  /*0630*/  @P2 IMAD.MOV.U32 R15, RZ, RZ, c[0x0][0x210] ;  /* 0x00008400ff0f2624 */ /* 0x000fe200078e00ff */
[----:B------:R-:W-:Y:S01]  /*0640*/  LEA.HI.X.SX32 R5, R0, R5, 0x1, P1 ;  /* 0x0000000500057211 */ /* 0x000fe200008f0eff */
[----:B------:R-:W-:Y:S01]  /*0650*/  IMAD R0, R11, R3, RZ ;  /* 0x000000030b007224 */ /* 0x000fe200078e02ff */
[----:B------:R-:W-:Y:S01]  /*0660*/  @!P2 MOV R15, 0x1 ;  /* 0x00000001000fa802 */ /* 0x000fe20000000f00 */
[----:B------:R-:W-:Y:S01]  /*0670*/  CS2R R2, SRZ ;  /* 0x0000000000027805 */ /* 0x000fe2000001ff00 */
[----:B------:R-:W-:Y:S01]  /*0680*/  @!P3 SEL R7, R7, R252, !P0 ;  /* 0x000000fc0707b207 */ /* 0x000fe20004000000 */
[----:B------:R-:W-:Y:S01]  /*0690*/  IMAD R9, R9, c[0x0][0x1f0], RZ ;  /* 0x00007c0009097a24 */ /* 0x000fe200078e02ff */
[----:B------:R-:W-:Y:S01]  /*06a0*/  SEL R0, R0, RZ, P3 ;  /* 0x000000ff00007207 */ /* 0x000fe20001800000 */
[----:B------:R-:W-:Y:S01]  /*06b0*/  IMAD R6, R167, R15, RZ ;  /* 0x0000000fa7067224 */ /* 0x000fe200078e02ff */
[----:B------:R-:W-:Y:S01]  /*06c0*/  ISETP.GE.AND P2, PT, R10, R14, PT ;  /* 0x0000000e0a00720c */ /* 0x000fe20003f46270 */
[--C-:B------:R-:W-:Y:S01]  /*06d0*/  @!P3 IMAD.MOV.U32 R2, RZ, RZ, R7.reuse ;  /* 0x000000ffff02b224 */ /* 0x100fe200078e0007 */
[----:B------:R-:W-:Y:S01]  /*06e0*/  SHF.R.S32.HI R11, RZ, 0x1f, R10 ;  /* 0x0000001fff0b7819 */ /* 0x000fe2000001140a */
[C---:B------:R-:W-:Y:S01]  /*06f0*/  IMAD R0, R16.reuse, R8, R0 ;  /* 0x0000000810007224 */ /* 0x040fe200078e0200 */
[----:B------:R-:W-:Y:S01]  /*0700*/  @!P3 SHF.R.S32.HI R3, RZ, 0x1f, R7 ;  /* 0x0000001fff03b819 */ /* 0x000fe20000011407 */
[----:B------:R-:W-:-:S02]  /*0710*/  IMAD R9, R16, c[0x0][0x1f4], R9 ;  /* 0x00007d0010097a24 */ /* 0x000fc400078e0209 */
        /* <DEDUP_REMOVED lines=16> */
.L_x_1650:
[----:B------:R-:W-:Y:S05]  /*0820*/  BSYNC B0 ;  /* 0x0000000000007941 */ /* 0x000fea0003800000 */
.L_x_1649:
        /* <DEDUP_REMOVED lines=15> */
.L_x_1652:
[----:B------:R-:W-:Y:S05]  /*0920*/  BSYNC B0 ;  /* 0x0000000000007941 */ /* 0x000fea0003800000 */
.L_x_1651:
        /* <DEDUP_REMOVED lines=15> */
.L_x_1654:
[----:B------:R-:W-:Y:S05]  /*0a20*/  BSYNC B0 ;  /* 0x0000000000007941 */ /* 0x000fea0003800000 */
.L_x_1653:
        /* <DEDUP_REMOVED lines=15> */
.L_x_1656:
[----:B------:R-:W-:Y:S05]  /*0b20*/  BSYNC B0 ;  /* 0x0000000000007941 */ /* 0x000fea0003800000 */
.L_x_1655:
        /* <DEDUP_REMOVED lines=15> */
.L_x_1658:
[----:B------:R-:W-:Y:S05]  /*0c20*/  BSYNC B0 ;  /* 0x0000000000007941 */ /* 0x000fea0003800000 */
.L_x_1657:
        /* <DEDUP_REMOVED lines=15> */
.L_x_1660:
[----:B------:R-:W-:Y:S05]  /*0d20*/  BSYNC B0 ;  /* 0x0000000000007941 */ /* 0x000fea0003800000 */
.L_x_1659:
        /* <DEDUP_REMOVED lines=15> */
.L_x_1662:
[----:B------:R-:W-:Y:S05]  /*0e20*/  BSYNC B0 ;  /* 0x0000000000007941 */ /* 0x000fea0003800000 */
.L_x_1661:
        /* <DEDUP_REMOVED lines=15> */
.L_x_1664:
[----:B------:R-:W-:Y:S05]  /*0f20*/  BSYNC B0 ;  /* 0x0000000000007941 */ /* 0x000fea0003800000 */
.L_x_1663:
        /* <DEDUP_REMOVED lines=67> */
.L_x_1648:
[----:B--2---:R-:W-:Y:S02]  /*1360*/  ISETP.NE.AND P1, PT, R252, -0x1, PT ;  /* 0xfffffffffc00780c */ /* 0x004fe40003f25270 */
[----:B------:R-:W-:-:S11]  /*1370*/  ISETP.NE.AND P0, PT, R8, -0x1, PT ;  /* 0xffffffff0800780c */ /* 0x000fd60003f05270 */
[----:B------:R-:W-:Y:S01]  /*1380*/  @!P1 SHF.R.S32.HI R4, RZ, 0x1f, R11 ;  /* 0x0000001fff049819 */ /* 0x000fe2000001140b */
        /* <DEDUP_REMOVED lines=24> */
.L_x_1665:
[----:B------:R-:W-:Y:S02]  /*1510*/  IABS R4, c[0x0][0x1c8] ;  /* 0x0000720000047a13 */ /* 0x000fe40000000000 */
        /* <DEDUP_REMOVED lines=41> */
.L_x_1666:
[----:B------:R-:W-:Y:S01]  /*17b0*/  SHF.R.S32.HI R32, RZ, 0x1f, R166 ;  /* 0x0000001fff207819 */ /* 0x000fe200000114a6 */
[----:B------:R-:W-:Y:S01]  /*17c0*/  IMAD.IADD R245, R57, 0x1, -R167 ;  /* 0x0000000139f57824 */ /* 0x000fe200078e0aa7 */
[----:B------:R-:W-:Y:S01]  /*17d0*/  IADD3 R213, R234, -0x1, RZ ;  /* 0xffffffffead57810 */ /* 0x000fe20007ffe0ff */
[----:B------:R-:W-:Y:S01]  /*17e0*/  IMAD R7, R6, c[0x0][0x1a8], RZ ;  /* 0x00006a0006077a24 */ /* 0x000fe200078e02ff */
[CC--:B------:R-:W-:Y:S01]  /*17f0*/  LEA.HI R0, R32.reuse, R166.reuse, RZ, 0x3 ;  /* 0x000000a620007211 */ /* 0x0c0fe200078f18ff */
[----:B------:R-:W-:Y:S01]  /*1800*/  UMOV UR12, 0x6 ;  /* 0x00000006000c7882 */ /* 0x000fe20000000000 */
[----:B------:R-:W-:Y:S01]  /*1810*/  LEA.HI R6, R32, R166, RZ, 0x6 ;  /* 0x000000a620067211 */ /* 0x000fe200078f30ff */
[----:B------:R-:W-:Y:S01]  /*1820*/  IMAD R7, R16, c[0x0][0x1ac], R7 ;  /* 0x00006b0010077a24 */ /* 0x000fe200078e0207 */
[----:B------:R-:W-:Y:S01]  /*1830*/  SHF.R.S32.HI R34, RZ, 0x3, R0 ;  /* 0x00000003ff227819 */ /* 0x000fe20000011400 */
[----:B------:R-:W-:Y:S01]  /*1840*/  ULDC.64 UR6, c[0x0][0x198] ;  /* 0x0000660000067ab9 */ /* 0x000fe20000000a00 */
[----:B------:R-:W-:Y:S01]  /*1850*/  LOP3.LUT R2, R0, 0xfffffff8, RZ, 0xc0, !PT ;  /* 0xfffffff800027812 */ /* 0x000fe200078ec0ff */
[----:B------:R-:W-:Y:S01]  /*1860*/  IMAD.SHL.U32 R6, R6, 0x8, RZ ;  /* 0x0000000806067824 */ /* 0x000fe200078e00ff */
[C---:B------:R-:W-:Y:S01]  /*1870*/  IADD3 R37, R34.reuse, 0x10, RZ ;  /* 0x0000001022257810 */ /* 0x040fe20007ffe0ff */
[----:B------:R-:W-:Y:S01]  /*1880*/  IMAD.SHL.U32 R0, R34, 0x40, RZ ;  /* 0x0000004022007824 */ /* 0x000fe200078e00ff */
[----:B------:R-:W-:Y:S01]  /*1890*/  SHF.R.S32.HI R35, RZ, 0x1f, R34 ;  /* 0x0000001fff237819 */ /* 0x000fe20000011422 */
[----:B------:R-:W-:Y:S01]  /*18a0*/  IMAD.IADD R30, R166, 0x1, -R2 ;  /* 0x00000001a61e7824 */ /* 0x000fe200078e0a02 */
[----:B------:R-:W-:Y:S01]  /*18b0*/  ISETP.GE.AND P0, PT, R37, R245, PT ;  /* 0x000000f52500720c */ /* 0x000fe20003f06270 */
[----:B------:R-:W-:Y:S01]  /*18c0*/  USHF.L.U64.HI UR10, UR6, UR12, UR7 ;  /* 0x0000000c060a7299 */ /* 0x000fe20008010207 */
[----:B------:R-:W-:Y:S01]  /*18d0*/  LOP3.LUT R0, R0, 0x1c0, RZ, 0xc0, !PT ;  /* 0x000001c000007812 */ /* 0x000fe200078ec0ff */
[----:B------:R-:W-:Y:S01]  /*18e0*/  IMAD.SHL.U32 R38, R30, 0x8, RZ ;  /* 0x000000081e267824 */ /* 0x000fe200078e00ff */
[----:B------:R-:W-:Y:S01]  /*18f0*/  IADD3 R36, R34, 0x20, RZ ;  /* 0x0000002022247810 */ /* 0x000fe20007ffe0ff */
[----:B------:R-:W-:Y:S01]  /*1900*/  IMAD.WIDE R248, R248, 0x80, R34 ;  /* 0x00000080f8f87825 */ /* 0x000fe200078e0222 */
[----:B------:R-:W-:Y:S01]  /*1910*/  IADD3 R4, R34, 0x40, RZ ;  /* 0x0000004022047810 */ /* 0x000fe20007ffe0ff */
[----:B------:R-:W-:Y:S01]  /*1920*/  STL.64 [R1], R34 ;  /* 0x0000002201007387 */ /* 0x000fe20000100a00 */
[----:B------:R-:W-:Y:S01]  /*1930*/  LOP3.LUT R2, R0, 0x38, R38, 0xf8, !PT ;  /* 0x0000003800027812 */ /* 0x000fe200078ef826 */
[----:B------:R-:W-:Y:S01]  /*1940*/  USHF.L.U32 UR11, UR6, 0x6, URZ ;  /* 0x00000006060b7899 */ /* 0x000fe2000800063f */
[----:B------:R-:W-:Y:S01]  /*1950*/  SHF.R.U32.HI R0, RZ, 0x3, R0 ;  /* 0x00000003ff007819 */ /* 0x000fe20000011600 */
[----:B------:R-:W-:Y:S01]  /*1960*/  STL [R1+0x28], R37 ;  /* 0x0000282501007387 */ /* 0x000fe20000100800 */
[----:B------:R-:W-:Y:S01]  /*1970*/  SHF.R.S32.HI R39, RZ, 0x1f, R38 ;  /* 0x0000001fff277819 */ /* 0x000fe20000011426 */
[----:B------:R-:W-:Y:S01]  /*1980*/  USHF.L.U32 UR9, UR7, 0x5, URZ ;  /* 0x0000000507097899 */ /* 0x000fe2000800063f */
[----:B------:R-:W-:Y:S01]  /*1990*/  LOP3.LUT R5, R2, R0, RZ, 0x3c, !PT ;  /* 0x0000000002057212 */ /* 0x000fe200078e3cff */
[----:B------:R-:W-:Y:S01]  /*19a0*/  STL [R1+0x2c], R36 ;  /* 0x00002c2401007387 */ /* 0x000fe20000100800 */
[----:B------:R-:W-:Y:S01]  /*19b0*/  IADD3 R2, P1, R38, R9, RZ ;  /* 0x0000000926027210 */ /* 0x000fe20007f3e0ff */
[----:B------:R-:W-:Y:S01]  /*19c0*/  UIMAD.WIDE.U32 UR14, UR6, 0x20, URZ ;  /* 0x00000020060e78a5 */ /* 0x000fe2000f8e003f */
[-C--:B------:R-:W-:Y:S01]  /*19d0*/  ISETP.GE.AND P6, PT, R36, R245.reuse, PT ;  /* 0x000000f52400720c */ /* 0x080fe20003fc6270 */
[----:B------:R1:W-:Y:S01]  /*19e0*/  STL [R1+0x40], R4 ;  /* 0x0000400401007387 */ /* 0x0003e20000100800 */
[-C--:B------:R-:W-:Y:S01]  /*19f0*/  ISETP.GE.AND P4, PT, R4, R245.reuse, PT ;  /* 0x000000f50400720c */ /* 0x080fe20003f86270 */
[----:B------:R-:W-:Y:S01]  /*1a00*/  IMAD.X R3, R39, 0x1, R10, P1 ;  /* 0x0000000127037824 */ /* 0x000fe200008e060a */
[----:B------:R-:W-:Y:S01]  /*1a10*/  IADD3 R33, R34, 0x30, RZ ;  /* 0x0000003022217810 */ /* 0x000fe20007ffe0ff */
[----:B------:R-:W-:Y:S01]  /*1a20*/  ULDC.64 UR4, c[0x0][0x1a0] ;  /* 0x0000680000047ab9 */ /* 0x000fe20000000a00 */
[----:B------:R-:W-:Y:S01]  /*1a30*/  LOP3.LUT R212, R5, 0xfffffe00, R6, 0xf8, !PT ;  /* 0xfffffe0005d47812 */ /* 0x000fe200078ef806 */
[----:B------:R-:W-:Y:S01]  /*1a40*/  IMAD.WIDE.U32 R2, R16, c[0x0][0x1a8], R2 ;  /* 0x00006a0010027a25 */ /* 0x000fe200078e0002 */
[----:B------:R-:W-:Y:S01]  /*1a50*/  ISETP.GE.AND P5, PT, R33, R245, PT ;  /* 0x000000f52100720c */ /* 0x000fe20003fa6270 */
[----:B------:R-:W-:Y:S01]  /*1a60*/  STL [R1+0x30], R33 ;  /* 0x0000302101007387 */ /* 0x000fe20000100800 */
[C---:B------:R-:W-:Y:S01]  /*1a70*/  IADD3 R40, R34.reuse, 0x50, RZ ;  /* 0x0000005022287810 */ /* 0x040fe20007ffe0ff */
[----:B------:R-:W-:Y:S01]  /*1a80*/  IMAD.IADD R3, R3, 0x1, R7 ;  /* 0x0000000103037824 */ /* 0x000fe200078e0207 */
[----:B------:R-:W-:Y:S01]  /*1a90*/  IADD3 R21, R34, 0x60, RZ ;  /* 0x0000006022157810 */ /* 0x000fe20007ffe0ff */
[----:B------:R-:W-:Y:S01]  /*1aa0*/  IMAD.SHL.U32 R212, R212, 0x2, RZ ;  /* 0x00000002d4d47824 */ /* 0x000fe200078e00ff */
[----:B------:R-:W-:Y:S01]  /*1ab0*/  @!P6 IADD3 R12, P2, R248, 0x20, RZ ;  /* 0x00000020f80ce810 */ /* 0x000fe20007f5e0ff */
[----:B------:R-:W-:Y:S01]  /*1ac0*/  STL.64 [R1+0x18], R38 ;  /* 0x0000182601007387 */ /* 0x000fe20000100a00 */
[----:B------:R-:W-:Y:S01]  /*1ad0*/  USHF.L.U64.HI UR12, UR4, UR12, UR5 ;  /* 0x0000000c040c7299 */ /* 0x000fe20008010205 */
[----:B------:R-:W-:Y:S01]  /*1ae0*/  LEA.HI R157, R32, R166, RZ, 0x5 ;  /* 0x000000a6209d7211 */ /* 0x000fe200078f28ff */
[----:B------:R-:W-:Y:S01]  /*1af0*/  USHF.L.U32 UR13, UR4, 0x6, URZ ;  /* 0x00000006040d7899 */ /* 0x000fe2000800063f */
[----:B------:R-:W-:Y:S01]  /*1b00*/  @!P6 IMAD.X R5, RZ, RZ, R249, P2 ;  /* 0x000000ffff05e224 */ /* 0x000fe200010e06f9 */
[C---:B------:R-:W-:Y:S01]  /*1b10*/  @!P4 IADD3 R9, P2, R248.reuse, 0x40, RZ ;  /* 0x00000040f809c810 */ /* 0x040fe20007f5e0ff */
[----:B------:R-:W-:Y:S01]  /*1b20*/  STL [R1+0x34], R40 ;  /* 0x0000342801007387 */ /* 0x000fe20000100800 */
[----:B------:R-:W-:-:S02]  /*1b30*/  @!P5 IADD3 R8, P3, R248, 0x30, RZ ;  /* 0x00000030f808d810 */ /* 0x000fc40007f7e0ff */
[----:B------:R-:W-:Y:S01]  /*1b40*/  SHF.R.S32.HI R156, RZ, 0x5, R157 ;  /* 0x00000005ff9c7819 */ /* 0x000fe2000001149d */
[----:B------:R2:W-:Y:S01]  /*1b50*/  STL [R1+0x38], R21 ;  /* 0x0000381501007387 */ /* 0x0005e20000100800 */
[----:B-1----:R-:W-:-:S05]  /*1b60*/  @!P0 IADD3 R4, P1, R248, 0x10, RZ ;  /* 0x00000010f8048810 */ /* 0x002fca0007f3e0ff */
        /* <DEDUP_REMOVED lines=36> */
[----:B------:R-:W-:Y:S02]  /*1db0*/  @!P5 LEA R22, P2, R6, c[0x0][0x160], 0x1 ;  /* 0x000058000616da11 */ /* 0x000fe400078408ff */
        /* <DEDUP_REMOVED lines=13> */
[----:B------:R-:W-:Y:S01]  /*1e90*/  @!P3 IMAD.X R4, RZ, RZ, R249, P0 ;  /* 0x000000ffff04b224 */ /* 0x000fe200000e06f9 */
[----:B------:R-:W-:-:S03]  /*1ea0*/  @!P2 IADD3 R5, P0, R248, 0x60, RZ ;  /* 0x00000060f805a810 */ /* 0x000fc60007f1e0ff */
[----:B------:R-:W-:Y:S02]  /*1eb0*/  @!P3 IMAD R4, R4, c[0x0][0x190], RZ ;  /* 0x000064000404ba24 */ /* 0x000fe400078e02ff */
[----:B------:R-:W-:Y:S01]  /*1ec0*/  @!P2 IMAD.X R0, RZ, RZ, R249, P0 ;  /* 0x000000ffff00a224 */ /* 0x000fe200000e06f9 */
[----:B---3--:R-:W-:-:S03]  /*1ed0*/  @!P1 IADD3 R9, P0, R248, 0x70, RZ ;  /* 0x00000070f8099810 */ /* 0x008fc60007f1e0ff */
[----:B------:R-:W-:Y:S02]  /*1ee0*/  @!P2 IMAD R10, R0, c[0x0][0x190], RZ ;  /* 0x00006400000aaa24 */ /* 0x000fe400078e02ff */
[C---:B------:R-:W-:Y:S02]  /*1ef0*/  @!P3 IMAD R0, R6.reuse, c[0x0][0x194], R4 ;  /* 0x000065000600ba24 */ /* 0x040fe400078e0204 */
[----:B------:R-:W-:-:S04]  /*1f00*/  @!P3 IMAD.WIDE.U32 R6, R6, c[0x0][0x190], R2 ;  /* 0x000064000606ba25 */ /* 0x000fc800078e0002 */
[----:B------:R-:W-:Y:S02]  /*1f10*/  @!P1 IMAD.X R8, RZ, RZ, R249, P0 ;  /* 0x000000ffff089224 */ /* 0x000fe400000e06f9 */
[----:B------:R-:W-:Y:S01]  /*1f20*/  @!P2 IMAD R12, R5, c[0x0][0x194], R10 ;  /* 0x00006500050caa24 */ /* 0x000fe200078e020a */
[----:B------:R-:W-:Y:S01]  /*1f30*/  @!P3 LEA R10, P0, R6, c[0x0][0x160], 0x1 ;  /* 0x00005800060aba11 */ /* 0x000fe200078008ff */
[----:B------:R-:W-:Y:S02]  /*1f40*/  @!P3 IMAD.IADD R0, R7, 0x1, R0 ;  /* 0x000000010700b824 */ /* 0x000fe400078e0200 */
[----:B------:R-:W-:-:S03]  /*1f50*/  @!P2 IMAD.WIDE.U32 R4, R5, c[0x0][0x190], R2 ;  /* 0x000064000504aa25 */ /* 0x000fc600078e0002 */
[----:B------:R-:W-:Y:S01]  /*1f60*/  @!P3 LEA.HI.X R11, R6, c[0x0][0x164], R0, 0x1, P0 ;  /* 0x00005900060bba11 */ /* 0x000fe200000f0c00 */
[----:B------:R-:W-:Y:S01]  /*1f70*/  @!P1 IMAD R8, R8, c[0x0][0x190], RZ ;  /* 0x0000640008089a24 */ /* 0x000fe200078e02ff */
[C---:B------:R-:W-:Y:S01]  /*1f80*/  @!P2 LEA R18, P0, R4.reuse, c[0x0][0x160], 0x1 ;  /* 0x000058000412aa11 */ /* 0x040fe200078008ff */
[----:B------:R-:W-:Y:S02]  /*1f90*/  @!P2 IMAD.IADD R0, R5, 0x1, R12 ;  /* 0x000000010500a824 */ /* 0x000fe400078e020c */
[C---:B------:R-:W-:Y:S01]  /*1fa0*/  @!P1 IMAD R6, R9.reuse, c[0x0][0x194], R8 ;  /* 0x0000650009069a24 */ /* 0x040fe200078e0208 */
[----:B------:R2:W-:Y:S01]  /*1fb0*/  @!P3 LDGSTS.E.BYPASS.LTC128B.128 [R212+0x2800], [R10.64] ;  /* 0x028000000ad4bfae */ /* 0x0005e2000b901d50 */
[----:B------:R-:W-:Y:S01]  /*1fc0*/  @!P1 IMAD.WIDE.U32 R2, R9, c[0x0][0x190], R2 ;  /* 0x0000640009029a25 */ /* 0x000fe200078e0002 */
[----:B------:R-:W-:-:S03]  /*1fd0*/  @!P2 LEA.HI.X R19, R4, c[0x0][0x164], R0, 0x1, P0 ;  /* 0x000059000413aa11 */ /* 0x000fc600000f0c00 */
[----:B------:R-:W-:Y:S01]  /*1fe0*/  @!P1 IMAD.IADD R3, R3, 0x1, R6 ;  /* 0x0000000103039824 */ /* 0x000fe200078e0206 */
[----:B-1----:R-:W-:Y:S01]  /*1ff0*/  @!P1 LEA R14, P0, R2, c[0x0][0x160], 0x1 ;  /* 0x00005800020e9a11 */ /* 0x002fe200078008ff */
        /* <DEDUP_REMOVED lines=19> */
[-C--:B------:R-:W-:Y:S01]  /*2130*/  ISETP.GE.AND P3, PT, R36, R9.reuse, PT ;  /* 0x000000092400720c */ /* 0x080fe20003f66270 */
[----:B------:R-:W-:Y:S01]  /*2140*/  IMAD R2, R26, c[0x0][0x1b4], R0 ;  /* 0x00006d001a027a24 */ /* 0x000fe200078e0200 */
[----:B------:R-:W-:Y:S01]  /*2150*/  ISETP.GE.AND P2, PT, R33, R9, PT ;  /* 0x000000092100720c */ /* 0x000fe20003f46270 */
[----:B------:R-:W-:Y:S01]  /*2160*/  IMAD R0, R213, UR10, RZ ;  /* 0x0000000ad5007c24 */ /* 0x000fe2000f8e02ff */
[----:B------:R-:W-:Y:S01]  /*2170*/  STL.64 [R1+0x8], R236 ;  /* 0x000008ec01007387 */ /* 0x000fe20000100a00 */
[----:B------:R-:W-:-:S02]  /*2180*/  IMAD.IADD R251, R237, 0x1, R2 ;  /* 0x00000001edfb7824 */ /* 0x000fc400078e0202 */
[----:B------:R-:W-:Y:S02]  /*2190*/  IMAD R0, R17, UR11, R0 ;  /* 0x0000000b11007c24 */ /* 0x000fe4000f8e0200 */
[----:B------:R-:W-:-:S04]  /*21a0*/  IMAD.WIDE.U32 R2, R213, UR11, R250 ;  /* 0x0000000bd5027c25 */ /* 0x000fc8000f8e00fa */
[----:B------:R-:W-:Y:S01]  /*21b0*/  IMAD.U32 R4, RZ, RZ, UR6 ;  /* 0x00000006ff047e24 */ /* 0x000fe2000f8e00ff */
[----:B------:R-:W-:Y:S01]  /*21c0*/  @!P5 LEA R6, P6, R2, c[0x0][0x168], 0x1 ;  /* 0x00005a000206da11 */ /* 0x000fe200078c08ff */
[----:B------:R-:W-:Y:S02]  /*21d0*/  IMAD.U32 R7, RZ, RZ, UR6 ;  /* 0x00000006ff077e24 */ /* 0x000fe4000f8e00ff */
[----:B------:R-:W-:Y:S02]  /*21e0*/  IMAD.U32 R5, RZ, RZ, UR7 ;  /* 0x00000007ff057e24 */ /* 0x000fe4000f8e00ff */
[----:B------:R-:W-:Y:S01]  /*21f0*/  IMAD.IADD R3, R3, 0x1, R0 ;  /* 0x0000000103037824 */ /* 0x000fe200078e0200 */
[----:B------:R-:W-:Y:S01]  /*2200*/  @!P4 LEA R0, P0, R4, R2, 0x4 ;  /* 0x000000020400c211 */ /* 0x000fe200078020ff */
[----:B--2---:R-:W-:Y:S02]  /*2210*/  IMAD.U32 R10, RZ, RZ, UR9 ;  /* 0x00000009ff0a7e24 */ /* 0x004fe4000f8e00ff */
[----:B------:R-:W-:Y:S01]  /*2220*/  IMAD R11, R213, UR12, RZ ;  /* 0x0000000cd50b7c24 */ /* 0x000fe2000f8e02ff */
[----:B------:R-:W-:Y:S01]  /*2230*/  @!P4 LEA.HI.X R5, R7, R3, R5, 0x4, P0 ;  /* 0x000000030705c211 */ /* 0x000fe200000f2405 */
[----:B-1----:R-:W-:Y:S01]  /*2240*/  IMAD.WIDE.U32 R18, R26, c[0x0][0x1b8], R12 ;  /* 0x00006e001a127a25 */ /* 0x002fe200078e000c */
[----:B------:R-:W-:-:S02]  /*2250*/  ISETP.GE.AND P0, PT, R33, R9, PT ;  /* 0x000000092100720c */ /* 0x000fc40003f06270 */
[----:B------:R-:W-:Y:S01]  /*2260*/  @!P5 LEA.HI.X R7, R2, c[0x0][0x16c], R3, 0x1, P6 ;  /* 0x00005b000207da11 */ /* 0x000fe200030f0c03 */
[----:B------:R-:W-:Y:S01]  /*2270*/  IMAD R17, R17, UR13, R11 ;  /* 0x0000000d11117c24 */ /* 0x000fe2000f8e020b */
[----:B------:R-:W-:Y:S01]  /*2280*/  @!P4 LEA R4, P6, R0, c[0x0][0x168], 0x1 ;  /* 0x00005a000004ca11 */ /* 0x000fe200078c08ff */
[----:B------:R-:W-:Y:S01]  /*2290*/  IMAD.MOV.U32 R226, RZ, RZ, R18 ;  /* 0x000000ffffe27224 */ /* 0x000fe200078e0012 */
[----:B------:R-:W-:Y:S01]  /*22a0*/  LEA.HI R11, R32, R166, RZ, 0x4 ;  /* 0x000000a6200b7211 */ /* 0x000fe200078f20ff */
[----:B------:R1:W-:Y:S01]  /*22b0*/  @!P5 LDGSTS.E.BYPASS.LTC128B.128 [R212+0x4000], [R6.64] ;  /* 0x0400000006d4dfae */ /* 0x0003e2000b901d50 */
[----:B------:R-:W-:Y:S01]  /*22c0*/  @!P4 LEA.HI.X R5, R0, c[0x0][0x16c], R5, 0x1, P6 ;  /* 0x00005b000005ca11 */ /* 0x000fe200030f0c05 */
[----:B------:R-:W-:Y:S01]  /*22d0*/  IMAD.U32 R0, RZ, RZ, UR6 ;  /* 0x00000006ff007e24 */ /* 0x000fe2000f8e00ff */
[----:B------:R-:W-:Y:S01]  /*22e0*/  @!P3 IADD3 R8, P6, R2, UR14, RZ ;  /* 0x0000000e0208bc10 */ /* 0x000fe2000ffde0ff */
[----:B---3--:R-:W-:Y:S01]  /*22f0*/  IMAD.U32 R14, RZ, RZ, UR4 ;  /* 0x00000004ff0e7e24 */ /* 0x008fe2000f8e00ff */
[-C--:B------:R-:W-:Y:S01]  /*2300*/  ISETP.GE.AND P5, PT, R37, R9.reuse, PT ;  /* 0x000000092500720c */ /* 0x080fe20003fa6270 */
[----:B------:R-:W-:Y:S01]  /*2310*/  VOTEU.ALL UP0, P0 ;  /* 0x00000000003f7886 */ /* 0x000fe20000000000 */
[----:B------:R-:W-:Y:S01]  /*2320*/  @!P3 IADD3.X R10, R3, UR15, R10, P6, !PT ;  /* 0x0000000f030abc10 */ /* 0x000fe2000b7fe40a */
[----:B------:R-:W-:Y:S01]  /*2330*/  @!P0 IMAD.WIDE.U32 R2, R0, 0x30, R2 ;  /* 0x0000003000028825 */ /* 0x000fe200078e0002 */
[----:B------:R2:W-:Y:S01]  /*2340*/  @!P4 LDGSTS.E.BYPASS.LTC128B.128 [R212+0x4800], [R4.64] ;  /* 0x0480000004d4cfae */ /* 0x0005e2000b901d50 */
[-C--:B------:R-:W-:Y:S01]  /*2350*/  ISETP.GE.AND P6, PT, R34, R9.reuse, PT ;  /* 0x000000092200720c */ /* 0x080fe20003fc6270 */
[----:B------:R-:W-:Y:S01]  /*2360*/  @!UP0 UIMAD UR9, UR7, 0x30, URZ ;  /* 0x00000030070988a4 */ /* 0x000fe2000f8e023f */
[----:B------:R-:W-:Y:S01]  /*2370*/  IMAD R0, R16, c[0x0][0x1b8], RZ ;  /* 0x00006e0010007a24 */ /* 0x000fe200078e02ff */
[----:B------:R-:W-:Y:S01]  /*2380*/  ISETP.GE.AND P4, PT, R36, R9, PT ;  /* 0x000000092400720c */ /* 0x000fe20003f86270 */
[----:B------:R-:W-:Y:S01]  /*2390*/  IMAD.U32 R16, RZ, RZ, UR4 ;  /* 0x00000004ff107e24 */ /* 0x000fe2000f8e00ff */
[----:B------:R-:W-:Y:S01]  /*23a0*/  SHF.R.S32.HI R9, RZ, 0x4, R11 ;  /* 0x00000004ff097819 */ /* 0x000fe2000001140b */
[----:B------:R-:W-:Y:S01]  /*23b0*/  IMAD.U32 R13, RZ, RZ, UR5 ;  /* 0x00000005ff0d7e24 */ /* 0x000fe2000f8e00ff */
[----:B------:R-:W-:Y:S01]  /*23c0*/  UIMAD.WIDE.U32 UR14, UR4, 0x20, URZ ;  /* 0x00000020040e78a5 */ /* 0x000fe2000f8e003f */
[----:B------:R-:W-:Y:S01]  /*23d0*/  STL.64 [R1+0x20], R18 ;  /* 0x0000201201007387 */ /* 0x000fe20000100a00 */
[----:B------:R-:W-:Y:S01]  /*23e0*/  VOTEU.ALL UP0, P2 ;  /* 0x00000000003f7886 */ /* 0x000fe20001000000 */
[----:B-1----:R-:W-:-:S04]  /*23f0*/  @!P3 LEA R6, P1, R8, c[0x0][0x168], 0x1 ;  /* 0x00005a000806ba11 */ /* 0x002fc800078208ff */
[----:B------:R-:W-:Y:S01]  /*2400*/  @!P3 LEA.HI.X R7, R8, c[0x0][0x16c], R10, 0x1, P1 ;  /* 0x00005b000807ba11 */ /* 0x000fe200008f0c0a */
[----:B------:R-:W-:Y:S01]  /*2410*/  IMAD R8, R26, c[0x0][0x1bc], R0 ;  /* 0x00006f001a087a24 */ /* 0x000fe200078e0200 */
[----:B------:R-:W-:Y:S01]  /*2420*/  @!P0 IADD3 R0, R3, UR9, RZ ;  /* 0x0000000903008c10 */ /* 0x000fe2000fffe0ff */
[----:B------:R-:W-:Y:S01]  /*2430*/  IMAD.SHL.U32 R10, R34, 0x8, RZ ;  /* 0x00000008220a7824 */ /* 0x000fe200078e00ff */
[----:B------:R-:W-:Y:S01]  /*2440*/  LOP3.LUT R3, R11, 0xfffffff0, RZ, 0xc0, !PT ;  /* 0xfffffff00b037812 */ /* 0x000fe200078ec0ff */
[----:B------:R1:W-:Y:S01]  /*2450*/  @!P3 LDGSTS.E.BYPASS.LTC128B.128 [R212+0x5000], [R6.64] ;  /* 0x0500000006d4bfae */ /* 0x0003e2000b901d50 */
[C---:B--2---:R-:W-:Y:S01]  /*2460*/  @!P0 LEA R4, P1, R2.reuse, c[0x0][0x168], 0x1 ;  /* 0x00005a0002048a11 */ /* 0x044fe200078208ff */
[----:B------:R-:W-:Y:S01]  /*2470*/  IMAD.IADD R227, R19, 0x1, R8 ;  /* 0x0000000113e37824 */ /* 0x000fe200078e0208 */
[----:B------:R-:W-:Y:S01]  /*2480*/  LEA.HI R11, R11, R9, RZ, 0x1 ;  /* 0x000000090b0b7211 */ /* 0x000fe200078f08ff */
[----:B------:R-:W-:Y:S01]  /*2490*/  USHF.L.U32 UR9, UR5, 0x5, URZ ;  /* 0x0000000505097899 */ /* 0x000fe2000800063f */
[----:B------:R-:W-:Y:S01]  /*24a0*/  @!P0 LEA.HI.X R5, R2, c[0x0][0x16c], R0, 0x1, P1 ;  /* 0x00005b0002058a11 */ /* 0x000fe200008f0c00 */
[----:B------:R-:W-:Y:S01]  /*24b0*/  IMAD.IADD R0, R166, 0x1, -R3 ;  /* 0x00000001a6007824 */ /* 0x000fe200078e0a03 */
[----:B------:R-:W-:Y:S01]  /*24c0*/  LOP3.LUT R12, R11, 0xfffffffe, RZ, 0xc0, !PT ;  /* 0xfffffffe0b0c7812 */ /* 0x000fe200078ec0ff */
[----:B------:R-:W-:Y:S01]  /*24d0*/  IMAD.SHL.U32 R2, R30, 0x40, RZ ;  /* 0x000000401e027824 */ /* 0x000fe200078e00ff */
[----:B------:R-:W-:Y:S02]  /*24e0*/  STL.64 [R1+0x10], R226 ;  /* 0x000010e201007387 */ /* 0x000fe40000100a00 */
[----:B------:R-:W-:Y:S01]  /*24f0*/  SHF.R.S32.HI R3, RZ, 0x1f, R0 ;  /* 0x0000001fff037819 */ /* 0x000fe20000011400 */
[----:B------:R-:W-:Y:S01]  /*2500*/  IMAD.IADD R9, R9, 0x1, -R12 ;  /* 0x0000000109097824 */ /* 0x000fe200078e0a0c */
[----:B------:R2:W-:Y:S01]  /*2510*/  @!P0 LDGSTS.E.BYPASS.LTC128B.128 [R212+0x5800], [R4.64] ;  /* 0x0580000004d48fae */ /* 0x0005e2000b901d50 */
[----:B------:R-:W-:-:S02]  /*2520*/  LOP3.LUT R8, R2, 0x1c0, RZ, 0xc0, !PT ;  /* 0x000001c002087812 */ /* 0x000fc400078ec0ff */
[----:B------:R-:W-:Y:S01]  /*2530*/  LEA.HI R15, R3, R0, RZ, 0x3 ;  /* 0x00000000030f7211 */ /* 0x000fe200078f18ff */
[----:B------:R-:W0:Y:S01]  /*2540*/  LDGDEPBAR ;  /* 0x00000000000079af */ /* 0x000e220000000000 */
[----:B------:R-:W-:Y:S01]  /*2550*/  LOP3.LUT R11, R8, 0x8, R10, 0xf8, !PT ;  /* 0x00000008080b7812 */ /* 0x000fe200078ef80a */
[----:B------:R-:W-:Y:S01]  /*2560*/  IMAD.WIDE.U32 R2, R213, UR13, R226 ;  /* 0x0000000dd5027c25 */ /* 0x000fe2000f8e00e2 */
[----:B------:R-:W-:Y:S02]  /*2570*/  LOP3.LUT R10, R15, 0xfffffff8, RZ, 0xc0, !PT ;  /* 0xfffffff80f0a7812 */ /* 0x000fe400078ec0ff */
[----:B------:R-:W-:Y:S01]  /*2580*/  SHF.R.U32.HI R8, RZ, 0x3, R8 ;  /* 0x00000003ff087819 */ /* 0x000fe20000011608 */
[----:B------:R-:W-:Y:S01]  /*2590*/  IMAD.IADD R3, R3, 0x1, R17 ;  /* 0x0000000103037824 */ /* 0x000fe200078e0211 */
[----:B------:R-:W-:Y:S01]  /*25a0*/  @!P5 LEA R14, P1, R14, R2, 0x4 ;  /* 0x000000020e0ed211 */ /* 0x000fe200078220ff */
[----:B------:R-:W-:Y:S01]  /*25b0*/  IMAD.IADD R20, R0, 0x1, -R10 ;  /* 0x0000000100147824 */ /* 0x000fe200078e0a0a */
[----:B------:R-:W-:Y:S01]  /*25c0*/  LOP3.LUT R0, R11, R8, RZ, 0x3c, !PT ;  /* 0x000000080b007212 */ /* 0x000fe200078e3cff */
[----:B------:R-:W-:Y:S01]  /*25d0*/  IMAD.U32 R10, RZ, RZ, UR9 ;  /* 0x00000009ff0a7e24 */ /* 0x000fe2000f8e00ff */
[----:B------:R-:W-:Y:S01]  /*25e0*/  @!P5 LEA.HI.X R11, R16, R3, R13, 0x4, P1 ;  /* 0x00000003100bd211 */ /* 0x000fe200008f240d */
[----:B------:R-:W-:Y:S01]  /*25f0*/  @!UP0 UIMAD UR9, UR5, 0x30, URZ ;  /* 0x00000030050988a4 */ /* 0x000fe2000f8e023f */
[C---:B------:R-:W-:Y:S01]  /*2600*/  @!P6 LEA R12, P1, R2.reuse, c[0x0][0x170], 0x1 ;  /* 0x00005c00020cea11 */ /* 0x040fe200078208ff */
[C---:B------:R-:W-:Y:S01]  /*2610*/  IMAD R0, R9.reuse, 0x200, R0 ;  /* 0x0000020009007824 */ /* 0x040fe200078e0200 */
[C---:B-1----:R-:W-:Y:S01]  /*2620*/  @!P4 IADD3 R7, P0, R2.reuse, UR14, RZ ;  /* 0x0000000e0207cc10 */ /* 0x042fe2000ff1e0ff */
[----:B------:R-:W-:Y:S01]  /*2630*/  IMAD.SHL.U32 R9, R9, 0x8, RZ ;  /* 0x0000000809097824 */ /* 0x000fe200078e00ff */
[----:B------:R-:W-:Y:S01]  /*2640*/  @!P6 LEA.HI.X R13, R2, c[0x0][0x174], R3, 0x1, P1 ;  /* 0x00005d00020dea11 */ /* 0x000fe200008f0c03 */
[----:B------:R-:W-:Y:S01]  /*2650*/  IMAD.SHL.U32 R188, R0, 0x2, RZ ;  /* 0x0000000200bc7824 */ /* 0x000fe200078e00ff */
[----:B------:R-:W-:Y:S01]  /*2660*/  @!P5 LEA R8, P1, R14, c[0x0][0x170], 0x1 ;  /* 0x00005c000e08da11 */ /* 0x000fe200078208ff */
[----:B------:R-:W-:-:S02]  /*2670*/  IMAD.MOV.U32 R0, RZ, RZ, 0x20 ;  /* 0x00000020ff007424 */ /* 0x000fc400078e00ff */
[----:B--2---:R-:W-:Y:S01]  /*2680*/  IMAD.SHL.U32 R4, R20, 0x40, RZ ;  /* 0x0000004014047824 */ /* 0x004fe200078e00ff */
[----:B------:R-:W-:-:S04]  /*2690*/  DEPBAR.LE SB0, 0x0 ;  /* 0x000080000000791a */ /* 0x000fc80000000000 */
[----:B------:R-:W-:Y:S01]  /*26a0*/  LOP3.LUT R4, R4, 0x1c0, RZ, 0xc0, !PT ;  /* 0x000001c004047812 */ /* 0x000fe200078ec0ff */
[----:B------:R-:W-:Y:S01]  /*26b0*/  IMAD.U32 R5, RZ, RZ, UR4 ;  /* 0x00000004ff057e24 */ /* 0x000fe2000f8e00ff */
[----:B------:R-:W-:Y:S01]  /*26c0*/  BAR.SYNC.DEFER_BLOCKING 0x0 ;  /* 0x0000000000007b1d */ /* 0x000fe20000010000 */
[----:B------:R-:W-:Y:S02]  /*26d0*/  IADD3 R199, R188, 0x4040, RZ ;  /* 0x00004040bcc77810 */ /* 0x000fe40007ffe0ff */
[----:B------:R-:W-:Y:S02]  /*26e0*/  LOP3.LUT R9, R4, 0x8, R9, 0xf8, !PT ;  /* 0x0000000804097812 */ /* 0x000fe400078ef809 */
[----:B------:R-:W-:Y:S01]  /*26f0*/  SHF.R.U32.HI R6, RZ, 0x3, R4 ;  /* 0x00000003ff067819 */ /* 0x000fe20000011604 */
[----:B------:R-:W-:Y:S01]  /*2700*/  @!P2 IMAD.WIDE.U32 R4, R5, 0x30, R2 ;  /* 0x000000300504a825 */ /* 0x000fe200078e0002 */
[----:B------:R-:W-:Y:S02]  /*2710*/  @!P4 IADD3.X R2, R3, UR15, R10, P0, !PT ;  /* 0x0000000f0302cc10 */ /* 0x000fe400087fe40a */
[----:B------:R-:W-:-:S02]  /*2720*/  LOP3.LUT R59, R9, R6, RZ, 0x3c, !PT ;  /* 0x00000006093b7212 */ /* 0x000fc400078e3cff */
[----:B------:R-:W-:Y:S01]  /*2730*/  @!P2 IADD3 R3, R5, UR9, RZ ;  /* 0x000000090503ac10 */ /* 0x000fe2000fffe0ff */
[----:B------:R-:W-:Y:S01]  /*2740*/  IMAD.SHL.U32 R5, R15, 0x40, RZ ;  /* 0x000000400f057824 */ /* 0x000fe200078e00ff */
[----:B------:R-:W-:Y:S02]  /*2750*/  @!P5 LEA.HI.X R9, R14, c[0x0][0x174], R11, 0x1, P1 ;  /* 0x00005d000e09da11 */ /* 0x000fe400008f0c0b */
[----:B------:R-:W-:Y:S02]  /*2760*/  @!P4 LEA R6, P1, R7, c[0x0][0x170], 0x1 ;  /* 0x00005c000706ca11 */ /* 0x000fe400078208ff */
[----:B------:R-:W-:Y:S02]  /*2770*/  LOP3.LUT R58, R5, 0xfffffe00, RZ, 0xc0, !PT ;  /* 0xfffffe00053a7812 */ /* 0x000fe400078ec0ff */
[----:B------:R-:W-:Y:S02]  /*2780*/  @!P4 LEA.HI.X R7, R7, c[0x0][0x174], R2, 0x1, P1 ;  /* 0x00005d000707ca11 */ /* 0x000fe400008f0c02 */
[----:B------:R-:W-:Y:S01]  /*2790*/  @!P2 LEA R10, P0, R4, c[0x0][0x170], 0x1 ;  /* 0x00005c00040aaa11 */ /* 0x000fe200078008ff */
[----:B------:R-:W-:Y:S01]  /*27a0*/  IMAD R2, R156, 0x400, R58 ;  /* 0x000004009c027824 */ /* 0x000fe200078e023a */
[----:B------:R-:W-:Y:S02]  /*27b0*/  @P6 STS.128 [R212+0x6000], RZ ;  /* 0x006000ffd4006388 */ /* 0x000fe40000000c00 */
[----:B------:R-:W-:Y:S01]  /*27c0*/  @!P2 LEA.HI.X R11, R4, c[0x0][0x174], R3, 0x1, P0 ;  /* 0x00005d00040baa11 */ /* 0x000fe200000f0c03 */
[----:B------:R-:W-:Y:S01]  /*27d0*/  IMAD.IADD R2, R59, 0x1, R2 ;  /* 0x000000013b027824 */ /* 0x000fe200078e0202 */
[----:B------:R-:W-:Y:S01]  /*27e0*/  @!PT LDS RZ, [RZ] ;  /* 0x00000000fffff984 */ /* 0x000fe20000000800 */
[----:B------:R-:W-:Y:S01]  /*27f0*/  @!PT LDS RZ, [RZ] ;  /* 0x00000000fffff984 */ /* 0x000fe20000000800 */
[----:B------:R-:W-:Y:S01]  /*2800*/  @!PT LDS RZ, [RZ] ;  /* 0x00000000fffff984 */ /* 0x000fe20000000800 */
[----:B------:R1:W-:Y:S03]  /*2810*/  @!P6 LDGSTS.E.BYPASS.LTC128B.128 [R212+0x6000], [R12.64] ;  /* 0x060000000cd4efae */ /* 0x0003e6000b901d50 */
[----:B------:R-:W-:Y:S01]  /*2820*/  IMAD.SHL.U32 R195, R2, 0x2, RZ ;  /* 0x0000000202c37824 */ /* 0x000fe200078e00ff */
        /* <DEDUP_REMOVED lines=16> */
[----:B------:R-:W-:-:S02]  /*2930*/  R2P PR, R20, 0x6 ;  /* 0x0000000614007804 */ /* 0x000fc40000000000 */
[----:B------:R-:W-:Y:S01]  /*2940*/  IADD3 R20, R188, 0x4000, RZ ;  /* 0x00004000bc147810 */ /* 0x000fe20007ffe0ff */
[----:B------:R-:W-:Y:S02]  /*2950*/  LDSM.16.M88.4 R16, [R195] ;  /* 0x00000000c310783b */ /* 0x000fe40000000200 */
[----:B------:R-:W-:Y:S02]  /*2960*/  SEL R2, R2, 0xfffffff0, !P1 ;  /* 0xfffffff002027807 */ /* 0x000fe40004800000 */
[----:B------:R-:W-:Y:S01]  /*2970*/  SEL R3, R0, 0xffffffe0, !P2 ;  /* 0xffffffe000037807 */ /* 0x000fe20005000000 */
[----:B------:R-:W5:Y:S01]  /*2980*/  LDSM.16.M88.4 R36, [R188+0x4800] ;  /* 0x00480000bc24783b */ /* 0x000f620000000200 */
[----:B------:R-:W-:Y:S01]  /*2990*/  R2P PR, R30, 0x6 ;  /* 0x000000061e007804 */ /* 0x000fe20000000000 */
[--C-:B------:R-:W-:Y:S02]  /*29a0*/  IMAD R198, R2, 0x2, R195.reuse ;  /* 0x0000000202c67824 */ /* 0x100fe400078e02c3 */
[----:B------:R-:W5:Y:S01]  /*29b0*/  LDSM.16.M88.4 R32, [R188+0x5000] ;  /* 0x00500000bc20783b */ /* 0x000f620000000200 */
[----:B------:R-:W-:Y:S01]  /*29c0*/  IMAD R196, R3, 0x2, R195 ;  /* 0x0000000203c47824 */ /* 0x000fe200078e02c3 */
[----:B------:R-:W-:-:S02]  /*29d0*/  SEL R0, R0, 0xffffffe0, !P1 ;  /* 0xffffffe000007807 */ /* 0x000fc40004800000 */
[----:B-1----:R-:W-:Y:S01]  /*29e0*/  LDSM.16.M88.4 R12, [R195+0x2000] ;  /* 0x00200000c30c783b */ /* 0x002fe20000000200 */
[----:B------:R-:W-:Y:S02]  /*29f0*/  IMAD R197, R2, 0x2, R196 ;  /* 0x0000000202c57824 */ /* 0x000fe400078e02c4 */
[----:B------:R-:W-:Y:S01]  /*2a00*/  IMAD.IADD R194, R188, 0x1, R0 ;  /* 0x00000001bcc27824 */ /* 0x000fe200078e0200 */
[----:B---3--:R-:W1:Y:S02]  /*2a10*/  LDSM.16.M88.4 R4, [R188+0x4000] ;  /* 0x00400000bc04783b */ /* 0x008e640000000200 */
[----:B------:R-:W-:Y:S02]  /*2a20*/  @P2 IADD3 R199, R20, -0x40, RZ ;  /* 0xffffffc014c72810 */ /* 0x000fe40007ffe0ff */
[----:B------:R-:W-:Y:S02]  /*2a30*/  LDSM.16.M88.4 R64, [R194+0x4000] ;  /* 0x00400000c240783b */ /* 0x000fe40000000200 */
[C---:B------:R-:W-:Y:S01]  /*2a40*/  IADD3 R202, R199.reuse, 0x800, RZ ;  /* 0x00000800c7ca7810 */ /* 0x040fe20007ffe0ff */
[----:B------:R-:W-:Y:S01]  /*2a50*/  IMAD.IADD R193, R0, 0x1, R199 ;  /* 0x0000000100c17824 */ /* 0x000fe200078e02c7 */
[----:B--2---:R-:W-:Y:S01]  /*2a60*/  LDSM.16.M88.4 R8, [R198] ;  /* 0x00000000c608783b */ /* 0x004fe20000000200 */
[----:B------:R-:W-:-:S02]  /*2a70*/  IADD3 R201, R199, 0x1000, RZ ;  /* 0x00001000c7c97810 */ /* 0x000fc40007ffe0ff */
[----:B------:R-:W-:Y:S01]  /*2a80*/  IADD3 R200, R199, 0x1800, RZ ;  /* 0x00001800c7c87810 */ /* 0x000fe20007ffe0ff */
[----:B------:R-:W2:Y:S04]  /*2a90*/  LDSM.16.M88.4 R72, [R194+0x4800] ;  /* 0x00480000c248783b */ /* 0x000ea80000000200 */
[----:B------:R-:W-:Y:S04]  /*2aa0*/  LDSM.16.M88.4 R76, [R199] ;  /* 0x00000000c74c783b */ /* 0x000fe80000000200 */
[----:B----4-:R-:W3:Y:S04]  /*2ab0*/  LDSM.16.M88.4 R24, [R196] ;  /* 0x00000000c418783b */ /* 0x010ee80000000200 */
[----:B------:R-:W4:Y:S04]  /*2ac0*/  LDSM.16.M88.4 R80, [R194+0x5000] ;  /* 0x00500000c250783b */ /* 0x000f280000000200 */
[----:B------:R-:W3:Y:S01]  /*2ad0*/  LDSM.16.M88.4 R28, [R188+0x5800] ;  /* 0x00580000bc1c783b */ /* 0x000ee20000000200 */
[C---:B-----5:R-:W-:Y:S03]  /*2ae0*/  HMMA.16816.F32.BF16 R48, R16.reuse, R36, RZ ;  /* 0x000000241030723c */ /* 0x060fe600000418ff */
[----:B------:R-:W5:Y:S04]  /*2af0*/  LDSM.16.M88.4 R96, [R199+0x800] ;  /* 0x00080000c760783b */ /* 0x000f680000000200 */
[----:B------:R-:W-:Y:S01]  /*2b00*/  LDSM.16.M88.4 R20, [R197] ;  /* 0x00000000c514783b */ /* 0x000fe20000000200 */
[C---:B------:R-:W-:Y:S03]  /*2b10*/  HMMA.16816.F32.BF16 R44, R16.reuse, R32, RZ ;  /* 0x00000020102c723c */ /* 0x040fe600000418ff */
[----:B------:R-:W3:Y:S04]  /*2b20*/  LDSM.16.M88.4 R84, [R193] ;  /* 0x00000000c154783b */ /* 0x000ee80000000200 */
[----:B------:R-:W3:Y:S01]  /*2b30*/  LDSM.16.M88.4 R136, [R199+0x1000] ;  /* 0x00100000c788783b */ /* 0x000ee20000000200 */
[----:B-1----:R-:W-:Y:S03]  /*2b40*/  HMMA.16816.F32.BF16 R40, R16, R4, RZ ;  /* 0x000000041028723c */ /* 0x002fe600000418ff */
[----:B------:R-:W1:Y:S04]  /*2b50*/  LDSM.16.M88.4 R68, [R194+0x5800] ;  /* 0x00580000c244783b */ /* 0x000e680000000200 */
[----:B------:R-:W-:Y:S01]  /*2b60*/  LDSM.16.M88.4 R104, [R193+0x800] ;  /* 0x00080000c168783b */ /* 0x000fe20000000200 */
[----:B--2---:R-:W-:Y:S03]  /*2b70*/  HMMA.16816.F32.BF16 R48, R8, R72, R48 ;  /* 0x000000480830723c */ /* 0x004fe60000041830 */
[----:B------:R-:W-:Y:S04]  /*2b80*/  LDSM.16.M88.4 R148, [R193+0x1000] ;  /* 0x00100000c194783b */ /* 0x000fe80000000200 */
[----:B------:R-:W-:Y:S01]  /*2b90*/  LDSM.16.M88.4 R152, [R199+0x1800] ;  /* 0x00180000c798783b */ /* 0x000fe20000000200 */
[----:B------:R-:W-:Y:S03]  /*2ba0*/  HMMA.16816.F32.BF16 R92, R12, R4, RZ ;  /* 0x000000040c5c723c */ /* 0x000fe600000418ff */
[----:B------:R-:W0:Y:S05]  /*2bb0*/  LDGDEPBAR ;  /* 0x00000000000079af */ /* 0x000e2a0000000000 */
[----:B------:R-:W-:Y:S08]  /*2bc0*/  HMMA.16816.F32.BF16 R40, R8, R64, R40 ;  /* 0x000000400828723c */ /* 0x000ff00000041828 */
[-C--:B------:R-:W-:Y:S08]  /*2bd0*/  HMMA.16816.F32.BF16 R128, R12, R6.reuse, RZ ;  /* 0x000000060c80723c */ /* 0x080ff000000418ff */
[----:B------:R-:W-:Y:S01]  /*2be0*/  HMMA.16816.F32.BF16 R108, R16, R6, RZ ;  /* 0x00000006106c723c */ /* 0x000fe200000418ff */
[----:B------:R-:W2:Y:S07]  /*2bf0*/  LDSM.16.M88.4 R4, [R198+0x2000] ;  /* 0x00200000c604783b */ /* 0x000eae0000000200 */
[----:B---3--:R-:W-:Y:S08]  /*2c00*/  HMMA.16816.F32.BF16 R40, R24, R76, R40 ;  /* 0x0000004c1828723c */ /* 0x008ff00000041828 */
[----:B----4-:R-:W-:Y:S08]  /*2c10*/  HMMA.16816.F32.BF16 R44, R8, R80, R44 ;  /* 0x00000050082c723c */ /* 0x010ff0000004182c */
[----:B------:R-:W-:Y:S08]  /*2c20*/  HMMA.16816.F32.BF16 R60, R16, R28, RZ ;  /* 0x0000001c103c723c */ /* 0x000ff000000418ff */
[----:B-----5:R-:W-:Y:S08]  /*2c30*/  HMMA.16816.F32.BF16 R48, R24, R96, R48 ;  /* 0x000000601830723c */ /* 0x020ff00000041830 */
[----:B------:R-:W-:Y:S08]  /*2c40*/  HMMA.16816.F32.BF16 R52, R20, R84, R40 ;  /* 0x000000541434723c */ /* 0x000ff00000041828 */
[C---:B------:R-:W-:Y:S08]  /*2c50*/  HMMA.16816.F32.BF16 R88, R12.reuse, R36, RZ ;  /* 0x000000240c58723c */ /* 0x040ff000000418ff */
[C---:B------:R-:W-:Y:S08]  /*2c60*/  HMMA.16816.F32.BF16 R100, R12.reuse, R32, RZ ;  /* 0x000000200c64723c */ /* 0x040ff000000418ff */
[----:B------:R-:W-:Y:S01]  /*2c70*/  HMMA.16816.F32.BF16 R116, R12, R28, RZ ;  /* 0x0000001c0c74723c */ /* 0x000fe200000418ff */
[----:B------:R-:W-:-:S04]  /*2c80*/  FMUL.FTZ R0, R52, c[0x0][0x2ec] ;  /* 0x0000bb0034007a20 */ /* 0x000fc80000410000 */
[----:B------:R3:W4:Y:S03]  /*2c90*/  MUFU.TANH R159, R0 ;  /* 0x00000000009f7308 */ /* 0x0007260000002400 */
[C---:B------:R-:W-:Y:S08]  /*2ca0*/  HMMA.16816.F32.BF16 R124, R12.reuse, R38, RZ ;  /* 0x000000260c7c723c */ /* 0x040ff000000418ff */
[----:B------:R-:W-:Y:S01]  /*2cb0*/  HMMA.16816.F32.BF16 R140, R12, R34, RZ ;  /* 0x000000220c8c723c */ /* 0x000fe200000418ff */
[----:B---3--:R-:W-:-:S07]  /*2cc0*/  FMUL.FTZ R0, R53, c[0x0][0x2ec] ;  /* 0x0000bb0035007a20 */ /* 0x008fce0000410000 */
[----:B------:R-:W-:Y:S01]  /*2cd0*/  HMMA.16816.F32.BF16 R112, R12, R30, RZ ;  /* 0x0000001e0c70723c */ /* 0x000fe200000418ff */
[----:B------:R3:W-:Y:S07]  /*2ce0*/  MUFU.TANH R158, R0 ;  /* 0x00000000009e7308 */ /* 0x0007ee0000002400 */
[C---:B------:R-:W-:Y:S08]  /*2cf0*/  HMMA.16816.F32.BF16 R120, R16.reuse, R38, RZ ;  /* 0x000000261078723c */ /* 0x040ff000000418ff */
[----:B------:R-:W-:Y:S01]  /*2d00*/  HMMA.16816.F32.BF16 R132, R16, R34, RZ ;  /* 0x000000221084723c */ /* 0x000fe200000418ff */
[----:B---3--:R-:W-:-:S07]  /*2d10*/  FMUL.FTZ R0, R54, c[0x0][0x2ec] ;  /* 0x0000bb0036007a20 */ /* 0x008fce0000410000 */
[----:B------:R-:W-:Y:S01]  /*2d20*/  HMMA.16816.F32.BF16 R144, R16, R30, RZ ;  /* 0x0000001e1090723c */ /* 0x000fe200000418ff */
[----:B------:R-:W3:Y:S07]  /*2d30*/  LDSM.16.M88.4 R16, [R196+0x2000] ;  /* 0x00200000c410783b */ /* 0x000eee0000000200 */
[----:B------:R-:W-:Y:S08]  /*2d40*/  HMMA.16816.F32.BF16 R12, R24, R136, R44 ;  /* 0x00000088180c723c */ /* 0x000ff0000004182c */
[----:B-1----:R-:W-:Y:S01]  /*2d50*/  HMMA.16816.F32.BF16 R28, R8, R68, R60 ;  /* 0x00000044081c723c */ /* 0x002fe2000004183c */
[----:B------:R1:W-:Y:S07]  /*2d60*/  MUFU.TANH R62, R0 ;  /* 0x00000000003e7308 */ /* 0x0003ee0000002400 */
[----:B--2---:R-:W-:Y:S01]  /*2d70*/  HMMA.16816.F32.BF16 R32, R4, R64, R92 ;  /* 0x000000400420723c */ /* 0x004fe2000004185c */
[----:B------:R-:W-:Y:S07]  /*2d80*/  LDSM.16.M88.4 R92, [R193+0x1800] ;  /* 0x00180000c15c783b */ /* 0x000fee0000000200 */
[----:B------:R-:W-:Y:S01]  /*2d90*/  HMMA.16816.F32.BF16 R36, R20, R104, R48 ;  /* 0x000000681424723c */ /* 0x000fe20000041830 */
[----:B-1----:R-:W-:-:S07]  /*2da0*/  FMUL.FTZ R0, R55, c[0x0][0x2ec] ;  /* 0x0000bb0037007a20 */ /* 0x002fce0000410000 */
[----:B------:R-:W-:Y:S01]  /*2db0*/  HMMA.16816.F32.BF16 R48, R20, R148, R12 ;  /* 0x000000941430723c */ /* 0x000fe2000004180c */
[----:B------:R-:W1:Y:S01]  /*2dc0*/  LDSM.16.M88.4 R12, [R197+0x2000] ;  /* 0x00200000c50c783b */ /* 0x000e620000000200 */
[----:B------:R-:W-:-:S06]  /*2dd0*/  DEPBAR.LE SB0, 0x0 ;  /* 0x000080000000791a */ /* 0x000fcc0000000000 */
[----:B------:R-:W-:Y:S08]  /*2de0*/  HMMA.16816.F32.BF16 R40, R24, R152, R28 ;  /* 0x000000981828723c */ /* 0x000ff0000004181c */
[----:B------:R-:W-:Y:S01]  /*2df0*/  HMMA.16816.F32.BF16 R88, R4, R72, R88 ;  /* 0x000000480458723c */ /* 0x000fe20000041858 */
[----:B------:R2:W-:Y:S07]  /*2e00*/  MUFU.TANH R73, R0 ;  /* 0x0000000000497308 */ /* 0x0005ee0000002400 */
[----:B---3--:R-:W-:Y:S08]  /*2e10*/  HMMA.16816.F32.BF16 R28, R16, R76, R32 ;  /* 0x0000004c101c723c */ /* 0x008ff00000041820 */
[----:B------:R-:W-:Y:S01]  /*2e20*/  HMMA.16816.F32.BF16 R32, R8, R66, R108 ;  /* 0x000000420820723c */ /* 0x000fe2000004186c */
[----:B--2---:R-:W-:-:S04]  /*2e30*/  FMUL.FTZ R0, R36, c[0x0][0x2ec] ;  /* 0x0000bb0024007a20 */ /* 0x004fc80000410000 */
[----:B------:R2:W-:Y:S03]  /*2e40*/  MUFU.TANH R161, R0 ;  /* 0x0000000000a17308 */ /* 0x0005e60000002400 */
[----:B------:R-:W-:Y:S08]  /*2e50*/  HMMA.16816.F32.BF16 R100, R4, R80, R100 ;  /* 0x000000500464723c */ /* 0x000ff00000041864 */
[----:B-1----:R-:W-:Y:S01]  /*2e60*/  HMMA.16816.F32.BF16 R44, R12, R84, R28 ;  /* 0x000000540c2c723c */ /* 0x002fe2000004181c */
[----:B--2---:R-:W-:-:S07]  /*2e70*/  FMUL.FTZ R0, R37, c[0x0][0x2ec] ;  /* 0x0000bb0025007a20 */ /* 0x004fce0000410000 */
[----:B------:R-:W-:Y:S01]  /*2e80*/  HMMA.16816.F32.BF16 R28, R24, R78, R32 ;  /* 0x0000004e181c723c */ /* 0x000fe20000041820 */
[----:B------:R1:W-:Y:S07]  /*2e90*/  MUFU.TANH R162, R0 ;  /* 0x0000000000a27308 */ /* 0x0003ee0000002400 */
[C---:B------:R-:W-:Y:S08]  /*2ea0*/  HMMA.16816.F32.BF16 R116, R4.reuse, R68, R116 ;  /* 0x000000440474723c */ /* 0x040ff00000041874 */
[----:B------:R-:W-:Y:S01]  /*2eb0*/  HMMA.16816.F32.BF16 R140, R4, R82, R140 ;  /* 0x00000052048c723c */ /* 0x000fe2000004188c */
[----:B-1----:R-:W-:-:S04]  /*2ec0*/  FMUL.FTZ R0, R38, c[0x0][0x2ec] ;  /* 0x0000bb0026007a20 */ /* 0x002fc80000410000 */
[----:B------:R1:W-:Y:S03]  /*2ed0*/  MUFU.TANH R160, R0 ;  /* 0x0000000000a07308 */ /* 0x0003e60000002400 */
[----:B------:R-:W-:Y:S08]  /*2ee0*/  HMMA.16816.F32.BF16 R28, R20, R86, R28 ;  /* 0x00000056141c723c */ /* 0x000ff0000004181c */
[----:B------:R-:W-:Y:S01]  /*2ef0*/  HMMA.16816.F32.BF16 R112, R4, R70, R112 ;  /* 0x000000460470723c */ /* 0x000fe20000041870 */
[----:B-1----:R-:W-:-:S07]  /*2f00*/  FMUL.FTZ R0, R39, c[0x0][0x2ec] ;  /* 0x0000bb0027007a20 */ /* 0x002fce0000410000 */
[----:B------:R-:W-:Y:S01]  /*2f10*/  HMMA.16816.F32.BF16 R36, R20, R92, R40 ;  /* 0x0000005c1424723c */ /* 0x000fe20000041828 */
[----:B------:R1:W-:Y:S07]  /*2f20*/  MUFU.TANH R108, R0 ;  /* 0x00000000006c7308 */ /* 0x0003ee0000002400 */
[----:B------:R-:W-:Y:S08]  /*2f30*/  HMMA.16816.F32.BF16 R40, R4, R66, R128 ;  /* 0x000000420428723c */ /* 0x000ff00000041880 */
[----:B------:R-:W-:Y:S01]  /*2f40*/  HMMA.16816.F32.BF16 R32, R8, R74, R120 ;  /* 0x0000004a0820723c */ /* 0x000fe20000041878 */
[----:B-1----:R-:W-:-:S04]  /*2f50*/  FMUL.FTZ R0, R48, c[0x0][0x2ec] ;  /* 0x0000bb0030007a20 */ /* 0x002fc80000410000 */
[----:B------:R1:W-:Y:S03]  /*2f60*/  MUFU.TANH R109, R0 ;  /* 0x00000000006d7308 */ /* 0x0003e60000002400 */
[C---:B------:R-:W-:Y:S08]  /*2f70*/  HMMA.16816.F32.BF16 R80, R8.reuse, R82, R132 ;  /* 0x000000520850723c */ /* 0x040ff00000041884 */
[----:B------:R-:W-:Y:S01]  /*2f80*/  HMMA.16816.F32.BF16 R68, R8, R70, R144 ;  /* 0x000000460844723c */ /* 0x000fe20000041890 */
[----:B-1----:R-:W-:-:S07]  /*2f90*/  FMUL.FTZ R0, R49, c[0x0][0x2ec] ;  /* 0x0000bb0031007a20 */ /* 0x002fce0000410000 */
[----:B------:R-:W-:Y:S01]  /*2fa0*/  HMMA.16816.F32.BF16 R8, R24, R98, R32 ;  /* 0x000000621808723c */ /* 0x000fe20000041820 */
[----:B------:R1:W-:Y:S02]  /*2fb0*/  MUFU.TANH R111, R0 ;  /* 0x00000000006f7308 */ /* 0x0003e40000002400 */
[----:B-1----:R-:W-:-:S06]  /*2fc0*/  FMUL.FTZ R0, R50, c[0x0][0x2ec] ;  /* 0x0000bb0032007a20 */ /* 0x002fcc0000410000 */
[----:B------:R1:W-:-:S15]  /*2fd0*/  MUFU.TANH R110, R0 ;  /* 0x00000000006e7308 */ /* 0x0003de0000002400 */
[----:B------:R-:W-:Y:S01]  /*2fe0*/  HMMA.16816.F32.BF16 R32, R20, R106, R8 ;  /* 0x0000006a1420723c */ /* 0x000fe20000041808 */
[----:B-1----:R-:W-:-:S07]  /*2ff0*/  FMUL.FTZ R0, R51, c[0x0][0x2ec] ;  /* 0x0000bb0033007a20 */ /* 0x002fce0000410000 */
[----:B------:R-:W-:Y:S01]  /*3000*/  HMMA.16816.F32.BF16 R48, R4, R74, R124 ;  /* 0x0000004a0430723c */ /* 0x000fe2000004187c */
[----:B------:R1:W-:Y:S07]  /*3010*/  MUFU.TANH R84, R0 ;  /* 0x0000000000547308 */ /* 0x0003ee0000002400 */
[----:B------:R-:W-:Y:S08]  /*3020*/  HMMA.16816.F32.BF16 R4, R16, R78, R40 ;  /* 0x0000004e1004723c */ /* 0x000ff00000041828 */
[----:B------:R-:W-:-:S04]  /*3030*/  FMUL.FTZ R33, R33, c[0x0][0x2ec] ;  /* 0x0000bb0021217a20 */ /* 0x000fc80000410000 */
[----:B------:R-:W-:Y:S01]  /*3040*/  MUFU.TANH R76, R33 ;  /* 0x00000021004c7308 */ /* 0x000fe20000002400 */
[----:B------:R-:W-:Y:S01]  /*3050*/  HMMA.16816.F32.BF16 R40, R16, R96, R88 ;  /* 0x000000601028723c */ /* 0x000fe20000041858 */
[----:B-1----:R-:W-:-:S06]  /*3060*/  FMUL.FTZ R0, R36, c[0x0][0x2ec] ;  /* 0x0000bb0024007a20 */ /* 0x002fcc0000410000 */
[----:B------:R1:W-:Y:S01]  /*3070*/  MUFU.TANH R164, R0 ;  /* 0x0000000000a47308 */ /* 0x0003e20000002400 */
[----:B------:R-:W-:Y:S01]  /*3080*/  HMMA.16816.F32.BF16 R48, R16, R98, R48 ;  /* 0x000000621030723c */ /* 0x000fe20000041830 */
[----:B-1----:R-:W-:-:S15]  /*3090*/  FMUL.FTZ R0, R37, c[0x0][0x2ec] ;  /* 0x0000bb0025007a20 */ /* 0x002fde0000410000 */
[C---:B------:R-:W-:Y:S01]  /*30a0*/  HMMA.16816.F32.BF16 R40, R12.reuse, R104, R40 ;  /* 0x000000680c28723c */ /* 0x040fe20000041828 */
[----:B------:R1:W-:Y:S07]  /*30b0*/  MUFU.TANH R165, R0 ;  /* 0x0000000000a57308 */ /* 0x0003ee0000002400 */
[----:B------:R-:W-:Y:S01]  /*30c0*/  HMMA.16816.F32.BF16 R8, R12, R106, R48 ;  /* 0x0000006a0c08723c */ /* 0x000fe20000041830 */
[----:B-1----:R-:W-:-:S04]  /*30d0*/  FMUL.FTZ R0, R38, c[0x0][0x2ec] ;  /* 0x0000bb0026007a20 */ /* 0x002fc80000410000 */
[----:B------:R1:W-:Y:S11]  /*30e0*/  MUFU.TANH R85, R0 ;  /* 0x0000000000557308 */ /* 0x0003f60000002400 */
[----:B------:R-:W-:-:S04]  /*30f0*/  FMUL.FTZ R43, R43, c[0x0][0x2ec] ;  /* 0x0000bb002b2b7a20 */ /* 0x000fc80000410000 */
[----:B------:R-:W-:Y:S01]  /*3100*/  MUFU.TANH R67, R43 ;  /* 0x0000002b00437308 */ /* 0x000fe20000002400 */
[----:B-1----:R-:W-:Y:S02]  /*3110*/  FMUL.FTZ R0, R39, c[0x0][0x2ec] ;  /* 0x0000bb0027007a20 */ /* 0x002fe40000410000 */
[----:B------:R-:W-:Y:S05]  /*3120*/  HMMA.16816.F32.BF16 R36, R12, R86, R4 ;  /* 0x000000560c24723c */ /* 0x000fea0000041804 */
[----:B------:R1:W-:Y:S02]  /*3130*/  MUFU.TANH R163, R0 ;  /* 0x0000000000a37308 */ /* 0x0003e40000002400 */
[----:B------:R-:W-:-:S02]  /*3140*/  FMUL.FTZ R4, R31, c[0x0][0x2ec] ;  /* 0x0000bb001f047a20 */ /* 0x000fc40000410000 */
[----:B------:R-:W-:-:S04]  /*3150*/  IMAD R6, R156, 0x10, R167 ;  /* 0x000000109c067824 */ /* 0x000fc800078e02a7 */
[----:B------:R2:W-:Y:S01]  /*3160*/  MUFU.TANH R66, R4 ;  /* 0x0000000400427308 */ /* 0x0005e20000002400 */
[----:B-1----:R-:W-:-:S07]  /*3170*/  FMUL.FTZ R0, R44, c[0x0][0x2ec] ;  /* 0x0000bb002c007a20 */ /* 0x002fce0000410000 */
[----:B------:R1:W3:Y:S03]  /*3180*/  MUFU.TANH R63, R0 ;  /* 0x00000000003f7308 */ /* 0x0002e60000002400 */
[----:B------:R-:W-:Y:S02]  /*3190*/  FMUL.FTZ R7, R37, c[0x0][0x2ec] ;  /* 0x0000bb0025077a20 */ /* 0x000fe40000410000 */
[----:B--2---:R-:W-:-:S03]  /*31a0*/  FMUL.FTZ R4, R36, c[0x0][0x2ec] ;  /* 0x0000bb0024047a20 */ /* 0x004fc60000410000 */
[----:B------:R-:W-:Y:S01]  /*31b0*/  MUFU.TANH R64, R7 ;  /* 0x0000000700407308 */ /* 0x000fe20000002400 */
[----:B-1----:R-:W-:-:S07]  /*31c0*/  FMUL.FTZ R0, R45, c[0x0][0x2ec] ;  /* 0x0000bb002d007a20 */ /* 0x002fce0000410000 */
[----:B------:R1:W-:Y:S08]  /*31d0*/  MUFU.TANH R44, R4 ;  /* 0x00000004002c7308 */ /* 0x0003f00000002400 */
[----:B------:R2:W-:Y:S01]  /*31e0*/  MUFU.TANH R77, R0 ;  /* 0x00000000004d7308 */ /* 0x0005e20000002400 */
[----:B-1----:R-:W-:Y:S01]  /*31f0*/  IADD3 R4, R56, -c[0x0][0x2e4], -R57 ;  /* 0x8000b90038047a10 */ /* 0x002fe20007ffe839 */
[----:B--2---:R-:W-:-:S06]  /*3200*/  FMUL.FTZ R0, R46, c[0x0][0x2ec] ;  /* 0x0000bb002e007a20 */ /* 0x004fcc0000410000 */
[----:B------:R1:W2:Y:S02]  /*3210*/  MUFU.TANH R52, R0 ;  /* 0x0000000000347308 */ /* 0x0002a40000002400 */
[----:B-1----:R-:W-:-:S06]  /*3220*/  FMUL.FTZ R0, R47, c[0x0][0x2ec] ;  /* 0x0000bb002f007a20 */ /* 0x002fcc0000410000 */
[----:B------:R1:W-:Y:S02]  /*3230*/  MUFU.TANH R61, R0 ;  /* 0x00000000003d7308 */ /* 0x0003e40000002400 */
[----:B-1----:R-:W-:-:S06]  /*3240*/  FMUL.FTZ R0, R28, c[0x0][0x2ec] ;  /* 0x0000bb001c007a20 */ /* 0x002fcc0000410000 */
[----:B------:R1:W5:Y:S02]  /*3250*/  MUFU.TANH R46, R0 ;  /* 0x00000000002e7308 */ /* 0x0003640000002400 */
[----:B-1----:R-:W-:Y:S02]  /*3260*/  FMUL.FTZ R0, R29, c[0x0][0x2ec] ;  /* 0x0000bb001d007a20 */ /* 0x002fe40000410000 */
[----:B------:R-:W-:-:S04]  /*3270*/  FMUL.FTZ R29, R38, c[0x0][0x2ec] ;  /* 0x0000bb00261d7a20 */ /* 0x000fc80000410000 */
[----:B------:R1:W-:Y:S08]  /*3280*/  MUFU.TANH R72, R0 ;  /* 0x0000000000487308 */ /* 0x0003f00000002400 */
[----:B------:R-:W-:Y:S01]  /*3290*/  MUFU.TANH R53, R29 ;  /* 0x0000001d00357308 */ /* 0x000fe20000002400 */
[----:B-1----:R-:W-:Y:S02]  /*32a0*/  FMUL.FTZ R0, R30, c[0x0][0x2ec] ;  /* 0x0000bb001e007a20 */ /* 0x002fe40000410000 */
[----:B------:R-:W-:-:S05]  /*32b0*/  FMUL.FTZ R30, R39, c[0x0][0x2ec] ;  /* 0x0000bb00271e7a20 */ /* 0x000fca0000410000 */
[----:B------:R1:W1:Y:S08]  /*32c0*/  MUFU.TANH R65, R0 ;  /* 0x0000000000417308 */ /* 0x0002700000002400 */
[----:B------:R2:W2:Y:S01]  /*32d0*/  MUFU.TANH R54, R30 ;  /* 0x0000001e00367308 */ /* 0x0004a20000002400 */
[----:B-1----:R-:W-:-:S05]  /*32e0*/  LOP3.LUT R0, R157, 0xffffffe0, RZ, 0xc0, !PT ;  /* 0xffffffe09d007812 */ /* 0x002fca00078ec0ff */
[C---:B------:R-:W-:Y:S02]  /*32f0*/  IMAD.IADD R0, R166.reuse, 0x1, -R0 ;  /* 0x00000001a6007824 */ /* 0x040fe400078e0a00 */
[----:B------:R-:W-:-:S03]  /*3300*/  IMAD.SHL.U32 R166, R166, 0x2, RZ ;  /* 0x00000002a6a67824 */ /* 0x000fc600078e00ff */
[----:B------:R-:W-:Y:S02]  /*3310*/  SHF.R.S32.HI R5, RZ, 0x1f, R0 ;  /* 0x0000001fff057819 */ /* 0x000fe40000011400 */
[----:B------:R-:W-:Y:S02]  /*3320*/  LOP3.LUT R235, R166, 0x6, RZ, 0xc0, !PT ;  /* 0x00000006a6eb7812 */ /* 0x000fe400078ec0ff */
[----:B------:R-:W-:Y:S02]  /*3330*/  LEA.HI R0, R5, R0, RZ, 0x2 ;  /* 0x0000000005007211 */ /* 0x000fe400078f10ff */
[----:B------:R-:W-:Y:S02]  /*3340*/  IADD3 R5, R56, 0x1, -R57 ;  /* 0x0000000138057810 */ /* 0x000fe40007ffe839 */
[----:B------:R-:W-:Y:S02]  /*3350*/  SHF.R.S32.HI R168, RZ, 0x2, R0 ;  /* 0x00000002ffa87819 */ /* 0x000fe40000011400 */
[----:B------:R-:W-:-:S03]  /*3360*/  IADD3 R28, R5, c[0x0][0x2e8], RZ ;  /* 0x0000ba00051c7a10 */ /* 0x000fc60007ffe0ff */
[----:B------:R-:W-:Y:S01]  /*3370*/  IMAD.IADD R0, R168, 0x1, R6 ;  /* 0x00000001a8007824 */ /* 0x000fe200078e0206 */
[----:B------:R1:W-:Y:S03]  /*3380*/  STL [R1+0x44], R168 ;  /* 0x000044a801007387 */ /* 0x0003e60000100800 */
[C---:B------:R-:W-:Y:S01]  /*3390*/  IMAD.IADD R39, R0.reuse, 0x1, R4 ;  /* 0x0000000100277824 */ /* 0x040fe200078e0204 */
[C---:B------:R-:W-:Y:S01]  /*33a0*/  IADD3 R6, R0.reuse, 0x8, RZ ;  /* 0x0000000800067810 */ /* 0x040fe20007ffe0ff */
[C---:B------:R-:W-:Y:S01]  /*33b0*/  IMAD.IADD R7, R0.reuse, 0x1, R28 ;  /* 0x0000000100077824 */ /* 0x040fe200078e021c */
[C---:B------:R-:W-:Y:S02]  /*33c0*/  IADD3 R5, R0.reuse, 0x40, RZ ;  /* 0x0000004000057810 */ /* 0x040fe40007ffe0ff */
[----:B------:R-:W-:Y:S01]  /*33d0*/  IADD3 R0, R0, 0x48, RZ ;  /* 0x0000004800007810 */ /* 0x000fe20007ffe0ff */
[C---:B------:R-:W-:Y:S01]  /*33e0*/  IMAD.IADD R38, R4.reuse, 0x1, R6 ;  /* 0x0000000104267824 */ /* 0x040fe200078e0206 */
[----:B------:R-:W-:Y:S01]  /*33f0*/  IMNMX R210, R7, R56, PT ;  /* 0x0000003807d27217 */ /* 0x000fe20003800200 */
[C-C-:B------:R-:W-:Y:S01]  /*3400*/  IMAD.IADD R37, R4.reuse, 0x1, R5.reuse ;  /* 0x0000000104257824 */ /* 0x140fe200078e0205 */
[----:B------:R-:W-:Y:S01]  /*3410*/  IMNMX R206, RZ, R39, !PT ;  /* 0x00000027ffce7217 */ /* 0x000fe20007800200 */
[----:B------:R-:W-:Y:S01]  /*3420*/  IMAD.IADD R36, R4, 0x1, R0 ;  /* 0x0000000104247824 */ /* 0x000fe200078e0200 */
[----:B------:R-:W-:Y:S01]  /*3430*/  IMNMX R205, RZ, R38, !PT ;  /* 0x00000026ffcd7217 */ /* 0x000fe20007800200 */
[----:B------:R-:W-:Y:S01]  /*3440*/  FMUL.FTZ R4, R40, c[0x0][0x2ec] ;  /* 0x0000bb0028047a20 */ /* 0x000fe20000410000 */
[----:B------:R-:W-:Y:S01]  /*3450*/  IMNMX R204, RZ, R37, !PT ;  /* 0x00000025ffcc7217 */ /* 0x000fe20007800200 */
[C---:B------:R-:W-:Y:S01]  /*3460*/  IMAD.IADD R6, R28.reuse, 0x1, R6 ;  /* 0x000000011c067824 */ /* 0x040fe200078e0206 */
[----:B------:R-:W-:Y:S01]  /*3470*/  IMNMX R203, RZ, R36, !PT ;  /* 0x00000024ffcb7217 */ /* 0x000fe20007800200 */
[----:B------:R1:W1:Y:S01]  /*3480*/  MUFU.TANH R60, R4 ;  /* 0x00000004003c7308 */ /* 0x0002620000002400 */
[----:B------:R-:W-:-:S02]  /*3490*/  IMAD.IADD R5, R28, 0x1, R5 ;  /* 0x000000011c057824 */ /* 0x000fc400078e0205 */
[----:B------:R-:W-:Y:S01]  /*34a0*/  IMAD.IADD R0, R28, 0x1, R0 ;  /* 0x000000011c007824 */ /* 0x000fe200078e0200 */
[-C--:B------:R-:W-:Y:S01]  /*34b0*/  IMNMX R209, R6, R56.reuse, PT ;  /* 0x0000003806d17217 */ /* 0x080fe20003800200 */
[----:B--2---:R-:W-:Y:S01]  /*34c0*/  HMMA.16816.F32.BF16 R28, R16, R136, R100 ;  /* 0x00000088101c723c */ /* 0x004fe20000041864 */
[-C--:B------:R-:W-:Y:S01]  /*34d0*/  IMNMX R208, R5, R56.reuse, PT ;  /* 0x0000003805d07217 */ /* 0x080fe20003800200 */
[----:B------:R-:W-:Y:S01]  /*34e0*/  FMUL.FTZ R7, R42, c[0x0][0x2ec] ;  /* 0x0000bb002a077a20 */ /* 0x000fe20000410000 */
[----:B------:R-:W-:Y:S01]  /*34f0*/  IMNMX R207, R0, R56, PT ;  /* 0x0000003800cf7217 */ /* 0x000fe20003800200 */
[----:B------:R-:W-:Y:S02]  /*3500*/  FMUL.FTZ R6, R41, c[0x0][0x2ec] ;  /* 0x0000bb0029067a20 */ /* 0x000fe40000410000 */
[----:B------:R2:W2:Y:S01]  /*3510*/  MUFU.TANH R55, R7 ;  /* 0x0000000700377308 */ /* 0x0004a20000002400 */
[----:B------:R-:W-:Y:S02]  /*3520*/  FMUL.FTZ R36, R35, c[0x0][0x2ec] ;  /* 0x0000bb0023247a20 */ /* 0x000fe40000410000 */
[----:B------:R-:W-:-:S02]  /*3530*/  IMAD.IADD R0, R58, 0x1, R59 ;  /* 0x000000013a007824 */ /* 0x000fc400078e023b */
[----:B-1----:R-:W-:-:S03]  /*3540*/  IMAD R4, R213, 0x40, R235 ;  /* 0x00000040d5047824 */ /* 0x002fc600078e02eb */
[----:B------:R-:W1:Y:S01]  /*3550*/  MUFU.TANH R74, R6 ;  /* 0x00000006004a7308 */ /* 0x000e620000002400 */
[----:B------:R-:W-:Y:S01]  /*3560*/  BAR.SYNC.DEFER_BLOCKING 0x0 ;  /* 0x0000000000007b1d */ /* 0x000fe20000010000 */
[C---:B------:R-:W-:Y:S02]  /*3570*/  ISETP.GE.AND P1, PT, R4.reuse, R210, PT ;  /* 0x000000d20400720c */ /* 0x040fe40003f26270 */
[C---:B------:R-:W-:Y:S02]  /*3580*/  IADD3 R5, R4.reuse, 0x1, RZ ;  /* 0x0000000104057810 */ /* 0x040fe40007ffe0ff */
[C---:B------:R-:W-:Y:S02]  /*3590*/  ISETP.LT.OR P1, PT, R4.reuse, R206, P1 ;  /* 0x000000ce0400720c */ /* 0x040fe40000f21670 */
[----:B------:R-:W-:Y:S01]  /*35a0*/  ISETP.GE.AND P5, PT, R4, R208, PT ;  /* 0x000000d00400720c */ /* 0x000fe20003fa6270 */
[----:B--2---:R-:W-:Y:S01]  /*35b0*/  FMUL.FTZ R7, R34, c[0x0][0x2ec] ;  /* 0x0000bb0022077a20 */ /* 0x004fe20000410000 */
[----:B----4-:R-:W-:-:S02]  /*35c0*/  FSEL R42, R159, -INF , !P1 ;  /* 0xff8000009f2a7808 */ /* 0x010fc40004800000 */
[C---:B------:R-:W-:Y:S01]  /*35d0*/  ISETP.GE.AND P6, PT, R5.reuse, R210, PT ;  /* 0x000000d20500720c */ /* 0x040fe20003fc6270 */
[----:B------:R2:W-:Y:S01]  /*35e0*/  MUFU.TANH R57, R7 ;  /* 0x0000000700397308 */ /* 0x0005e20000002400 */
[CC--:B------:R-:W-:Y:S02]  /*35f0*/  ISETP.GE.AND P4, PT, R5.reuse, R209.reuse, PT ;  /* 0x000000d10500720c */ /* 0x0c0fe40003f86270 */
[C---:B------:R-:W-:Y:S02]  /*3600*/  ISETP.GE.AND P0, PT, R4.reuse, R209, PT ;  /* 0x000000d10400720c */ /* 0x040fe40003f06270 */
[C---:B------:R-:W-:Y:S02]  /*3610*/  ISETP.GE.AND P1, PT, R4.reuse, R207, PT ;  /* 0x000000cf0400720c */ /* 0x040fe40003f26270 */
[----:B------:R-:W-:Y:S02]  /*3620*/  ISETP.LT.OR P5, PT, R4, R204, P5 ;  /* 0x000000cc0400720c */ /* 0x000fe40002fa1670 */
[----:B------:R-:W-:-:S02]  /*3630*/  ISETP.LT.OR P6, PT, R5, R206, P6 ;  /* 0x000000ce0500720c */ /* 0x000fc400037c1670 */
[-C--:B------:R-:W-:Y:S02]  /*3640*/  ISETP.LT.OR P4, PT, R5, R205.reuse, P4 ;  /* 0x000000cd0500720c */ /* 0x080fe40002781670 */
[C---:B------:R-:W-:Y:S02]  /*3650*/  ISETP.LT.OR P0, PT, R4.reuse, R205, P0 ;  /* 0x000000cd0400720c */ /* 0x040fe40000701670 */
[C---:B------:R-:W-:Y:S01]  /*3660*/  ISETP.LT.OR P1, PT, R4.reuse, R203, P1 ;  /* 0x000000cb0400720c */ /* 0x040fe20000f21670 */
[----:B--2---:R-:W-:Y:S01]  /*3670*/  FMUL.FTZ R7, R9, c[0x0][0x2ec] ;  /* 0x0000bb0009077a20 */ /* 0x004fe20000410000 */
[----:B------:R-:W-:Y:S02]  /*3680*/  IADD3 R6, R4, 0x8, RZ ;  /* 0x0000000804067810 */ /* 0x000fe40007ffe0ff */
[C---:B------:R-:W-:Y:S02]  /*3690*/  ISETP.GE.AND P2, PT, R5.reuse, R208, PT ;  /* 0x000000d00500720c */ /* 0x040fe40003f46270 */
[----:B------:R-:W-:-:S02]  /*36a0*/  ISETP.GE.AND P3, PT, R5, R207, PT ;  /* 0x000000cf0500720c */ /* 0x000fc40003f66270 */
[----:B---3--:R-:W-:Y:S02]  /*36b0*/  FSEL R49, R63, -INF , !P5 ;  /* 0xff8000003f317808 */ /* 0x008fe40006800000 */
[----:B------:R-:W-:Y:S02]  /*36c0*/  FSEL R62, R62, -INF , !P0 ;  /* 0xff8000003e3e7808 */ /* 0x000fe40004000000 */
[----:B------:R-:W-:Y:S02]  /*36d0*/  FSEL R52, R52, -INF , !P1 ;  /* 0xff80000034347808 */ /* 0x000fe40004800000 */
[----:B------:R-:W-:Y:S02]  /*36e0*/  FSEL R45, R158, -INF , !P6 ;  /* 0xff8000009e2d7808 */ /* 0x000fe40007000000 */
[----:B------:R-:W-:Y:S02]  /*36f0*/  FSEL R63, R73, -INF , !P4 ;  /* 0xff800000493f7808 */ /* 0x000fe40006000000 */
[C---:B------:R-:W-:Y:S01]  /*3700*/  ISETP.GE.AND P0, PT, R6.reuse, R210, PT ;  /* 0x000000d20600720c */ /* 0x040fe20003f06270 */
[----:B------:R-:W-:Y:S01]  /*3710*/  MUFU.TANH R73, R36 ;  /* 0x0000002400497308 */ /* 0x000fe20000002400 */
[----:B------:R-:W-:-:S02]  /*3720*/  ISETP.GE.AND P1, PT, R6, R209, PT ;  /* 0x000000d10600720c */ /* 0x000fc40003f26270 */
[C---:B------:R-:W-:Y:S02]  /*3730*/  ISETP.GE.AND P6, PT, R6.reuse, R208, PT ;  /* 0x000000d00600720c */ /* 0x040fe40003fc6270 */
[----:B------:R-:W-:Y:S02]  /*3740*/  ISETP.GE.AND P4, PT, R6, R207, PT ;  /* 0x000000cf0600720c */ /* 0x000fe40003f86270 */
[C---:B------:R-:W-:Y:S02]  /*3750*/  ISETP.LT.OR P2, PT, R5.reuse, R204, P2 ;  /* 0x000000cc0500720c */ /* 0x040fe40001741670 */
[----:B------:R-:W-:Y:S01]  /*3760*/  ISETP.LT.OR P3, PT, R5, R203, P3 ;  /* 0x000000cb0500720c */ /* 0x000fe20001f61670 */
[----:B------:R-:W-:Y:S01]  /*3770*/  FMUL.FTZ R5, R32, c[0x0][0x2ec] ;  /* 0x0000bb0020057a20 */ /* 0x000fe20000410000 */
[C---:B------:R-:W-:Y:S01]  /*3780*/  ISETP.LT.OR P0, PT, R6.reuse, R206, P0 ;  /* 0x000000ce0600720c */ /* 0x040fe20000701670 */
[----:B------:R-:W-:Y:S01]  /*3790*/  HMMA.16816.F32.BF16 R32, R12, R148, R28 ;  /* 0x000000940c20723c */ /* 0x000fe2000004181c */
[C---:B------:R-:W-:Y:S01]  /*37a0*/  ISETP.LT.OR P1, PT, R6.reuse, R205, P1 ;  /* 0x000000cd0600720c */ /* 0x040fe20000f21670 */
[----:B------:R2:W3:Y:S01]  /*37b0*/  MUFU.TANH R58, R5 ;  /* 0x00000005003a7308 */ /* 0x0004e20000002400 */
[----:B------:R-:W-:-:S02]  /*37c0*/  ISETP.LT.OR P6, PT, R6, R204, P6 ;  /* 0x000000cc0600720c */ /* 0x000fc400037c1670 */
[----:B------:R-:W-:Y:S01]  /*37d0*/  ISETP.LT.OR P4, PT, R6, R203, P4 ;  /* 0x000000cb0600720c */ /* 0x000fe20002781670 */
[----:B------:R-:W-:Y:S01]  /*37e0*/  FMUL.FTZ R6, R8, c[0x0][0x2ec] ;  /* 0x0000bb0008067a20 */ /* 0x000fe20000410000 */
[----:B------:R-:W-:Y:S01]  /*37f0*/  FSEL R47, R77, -INF , !P2 ;  /* 0xff8000004d2f7808 */ /* 0x000fe20005000000 */
[----:B------:R-:W-:Y:S01]  /*3800*/  FMUL.FTZ R29, R10, c[0x0][0x2ec] ;  /* 0x0000bb000a1d7a20 */ /* 0x000fe20000410000 */
[----:B-----5:R-:W-:Y:S01]  /*3810*/  FSEL R46, R46, -INF , !P0 ;  /* 0xff8000002e2e7808 */ /* 0x020fe20004000000 */
[----:B------:R-:W-:Y:S01]  /*3820*/  FMUL.FTZ R28, R11, c[0x0][0x2ec] ;  /* 0x0000bb000b1c7a20 */ /* 0x000fe20000410000 */
[----:B------:R4:W5:Y:S01]  /*3830*/  MUFU.TANH R48, R6 ;  /* 0x0000000600307308 */ /* 0x0009620000002400 */
[----:B------:R-:W-:Y:S01]  /*3840*/  HMMA.16816.F32.BF16 R8, R24, R138, R80 ;  /* 0x0000008a1808723c */ /* 0x000fe20000041850 */
[----:B------:R-:W-:Y:S02]  /*3850*/  FSEL R50, R61, -INF , !P3 ;  /* 0xff8000003d327808 */ /* 0x000fe40005800000 */
[----:B------:R-:W-:-:S02]  /*3860*/  FSEL R65, R65, -INF , !P1 ;  /* 0xff80000041417808 */ /* 0x000fc40004800000 */
[----:B------:R-:W-:Y:S02]  /*3870*/  FSEL R51, R53, -INF , !P4 ;  /* 0xff80000035337808 */ /* 0x000fe40006000000 */
[----:B------:R-:W1:Y:S01]  /*3880*/  MUFU.TANH R40, R29 ;  /* 0x0000001d00287308 */ /* 0x000e620000002400 */
[----:B--2---:R-:W-:Y:S01]  /*3890*/  IADD3 R5, R4, 0x9, RZ ;  /* 0x0000000904057810 */ /* 0x004fe20007ffe0ff */
[----:B------:R-:W-:Y:S01]  /*38a0*/  HMMA.16816.F32.BF16 R36, R16, R152, R116 ;  /* 0x000000981024723c */ /* 0x000fe20000041874 */
[----:B------:R-:W-:Y:S02]  /*38b0*/  FSEL R44, R44, -INF , !P6 ;  /* 0xff8000002c2c7808 */ /* 0x000fe40007000000 */
[C---:B------:R-:W-:Y:S01]  /*38c0*/  ISETP.GE.AND P5, PT, R5.reuse, R210, PT ;  /* 0x000000d20500720c */ /* 0x040fe20003fa6270 */
[----:B------:R-:W-:Y:S01]  /*38d0*/  FMUL.FTZ R34, R34, c[0x0][0x2ec] ;  /* 0x0000bb0022227a20 */ /* 0x000fe20000410000 */
[C---:B------:R-:W-:Y:S01]  /*38e0*/  ISETP.GE.AND P2, PT, R5.reuse, R209, PT ;  /* 0x000000d10500720c */ /* 0x040fe20003f46270 */
[----:B------:R2:W1:Y:S01]  /*38f0*/  MUFU.TANH R41, R28 ;  /* 0x0000001c00297308 */ /* 0x0004620000002400 */
[----:B----4-:R-:W-:Y:S01]  /*3900*/  IADD3 R6, R4, 0x10, RZ ;  /* 0x0000001004067810 */ /* 0x010fe20007ffe0ff */
[----:B------:R-:W-:Y:S01]  /*3910*/  HMMA.16816.F32.BF16 R24, R24, R154, R68 ;  /* 0x0000009a1818723c */ /* 0x000fe20000041844 */
[----:B------:R-:W-:-:S02]  /*3920*/  ISETP.GE.AND P0, PT, R5, R207, PT ;  /* 0x000000cf0500720c */ /* 0x000fc40003f06270 */
[C---:B------:R-:W-:Y:S02]  /*3930*/  ISETP.GE.AND P3, PT, R5.reuse, R208, PT ;  /* 0x000000d00500720c */ /* 0x040fe40003f66270 */
[C---:B------:R-:W-:Y:S01]  /*3940*/  ISETP.GE.AND P1, PT, R6.reuse, R210, PT ;  /* 0x000000d20600720c */ /* 0x040fe20003f26270 */
[----:B------:R4:W1:Y:S01]  /*3950*/  MUFU.TANH R61, R7 ;  /* 0x00000007003d7308 */ /* 0x0008620000002400 */
[C---:B------:R-:W-:Y:S01]  /*3960*/  ISETP.LT.OR P5, PT, R5.reuse, R206, P5 ;  /* 0x000000ce0500720c */ /* 0x040fe20002fa1670 */
[----:B------:R-:W-:Y:S01]  /*3970*/  HMMA.16816.F32.BF16 R8, R20, R150, R8 ;  /* 0x000000961408723c */ /* 0x000fe20000041808 */
[C---:B------:R-:W-:Y:S02]  /*3980*/  ISETP.LT.OR P2, PT, R5.reuse, R205, P2 ;  /* 0x000000cd0500720c */ /* 0x040fe40001741670 */
[C---:B------:R-:W-:Y:S02]  /*3990*/  ISETP.LT.OR P0, PT, R5.reuse, R203, P0 ;  /* 0x000000cb0500720c */ /* 0x040fe40000701670 */
[----:B------:R-:W-:Y:S01]  /*39a0*/  ISETP.LT.OR P3, PT, R5, R204, P3 ;  /* 0x000000cc0500720c */ /* 0x000fe20001f61670 */
[----:B------:R-:W-:Y:S01]  /*39b0*/  MUFU.TANH R34, R34 ;  /* 0x0000002200227308 */ /* 0x000fe20000002400 */
[----:B------:R-:W-:Y:S01]  /*39c0*/  ISETP.LT.OR P1, PT, R6, R206, P1 ;  /* 0x000000ce0600720c */ /* 0x000fe20000f21670 */
[----:B--2---:R-:W-:Y:S01]  /*39d0*/  HMMA.16816.F32.BF16 R28, R16, R138, R140 ;  /* 0x0000008a101c723c */ /* 0x004fe2000004188c */
[----:B------:R-:W-:-:S02]  /*39e0*/  IADD3 R5, R4, 0x11, RZ ;  /* 0x0000001104057810 */ /* 0x000fc40007ffe0ff */
[----:B------:R-:W-:Y:S02]  /*39f0*/  FSEL R56, R72, -INF , !P5 ;  /* 0xff80000048387808 */ /* 0x000fe40006800000 */
[----:B------:R-:W-:Y:S01]  /*3a00*/  FSEL R66, R66, -INF , !P2 ;  /* 0xff80000042427808 */ /* 0x000fe20005000000 */
[----:B----4-:R-:W-:Y:S01]  /*3a10*/  FMUL.FTZ R7, R35, c[0x0][0x2ec] ;  /* 0x0000bb0023077a20 */ /* 0x010fe20000410000 */
[----:B------:R-:W-:Y:S01]  /*3a20*/  FSEL R53, R54, -INF , !P0 ;  /* 0xff80000036357808 */ /* 0x000fe20004000000 */
[----:B------:R-:W-:Y:S01]  /*3a30*/  HMMA.16816.F32.BF16 R16, R16, R154, R112 ;  /* 0x0000009a1010723c */ /* 0x000fe20000041870 */
[C---:B------:R-:W-:Y:S02]  /*3a40*/  ISETP.GE.AND P4, PT, R6.reuse, R209, PT ;  /* 0x000000d10600720c */ /* 0x040fe40003f86270 */
[C---:B------:R-:W-:Y:S02]  /*3a50*/  ISETP.GE.AND P5, PT, R6.reuse, R208, PT ;  /* 0x000000d00600720c */ /* 0x040fe40003fa6270 */
[----:B------:R-:W-:-:S02]  /*3a60*/  ISETP.GE.AND P2, PT, R6, R207, PT ;  /* 0x000000cf0600720c */ /* 0x000fc40003f46270 */
[----:B------:R-:W-:Y:S01]  /*3a70*/  FSEL R43, R64, -INF , !P3 ;  /* 0xff800000402b7808 */ /* 0x000fe20005800000 */
[----:B------:R-:W-:Y:S01]  /*3a80*/  HMMA.16816.F32.BF16 R20, R20, R94, R24 ;  /* 0x0000005e1414723c */ /* 0x000fe20000041818 */
[----:B------:R-:W-:Y:S02]  /*3a90*/  FSEL R54, R161, -INF , !P1 ;  /* 0xff800000a1367808 */ /* 0x000fe40004800000 */
[C---:B------:R-:W-:Y:S02]  /*3aa0*/  ISETP.GE.AND P6, PT, R5.reuse, R210, PT ;  /* 0x000000d20500720c */ /* 0x040fe40003fc6270 */
[C---:B------:R-:W-:Y:S02]  /*3ab0*/  ISETP.GE.AND P3, PT, R5.reuse, R209, PT ;  /* 0x000000d10500720c */ /* 0x040fe40003f66270 */
[C---:B------:R-:W-:Y:S01]  /*3ac0*/  ISETP.GE.AND P0, PT, R5.reuse, R208, PT ;  /* 0x000000d00500720c */ /* 0x040fe20003f06270 */
[----:B------:R-:W-:Y:S01]  /*3ad0*/  HMMA.16816.F32.BF16 R28, R12, R150, R28 ;  /* 0x000000960c1c723c */ /* 0x000fe2000004181c */
[----:B------:R-:W-:-:S02]  /*3ae0*/  ISETP.GE.AND P1, PT, R5, R207, PT ;  /* 0x000000cf0500720c */ /* 0x000fc40003f26270 */
[C---:B------:R-:W-:Y:S02]  /*3af0*/  ISETP.LT.OR P4, PT, R6.reuse, R205, P4 ;  /* 0x000000cd0600720c */ /* 0x040fe40002781670 */
[C---:B------:R-:W-:Y:S02]  /*3b00*/  ISETP.LT.OR P5, PT, R6.reuse, R204, P5 ;  /* 0x000000cc0600720c */ /* 0x040fe40002fa1670 */
[----:B------:R-:W-:Y:S01]  /*3b10*/  ISETP.LT.OR P2, PT, R6, R203, P2 ;  /* 0x000000cb0600720c */ /* 0x000fe20001741670 */
[----:B------:R-:W-:Y:S01]  /*3b20*/  FMUL.FTZ R6, R32, c[0x0][0x2ec] ;  /* 0x0000bb0020067a20 */ /* 0x000fe20000410000 */
[C---:B------:R-:W-:Y:S02]  /*3b30*/  ISETP.LT.OR P6, PT, R5.reuse, R206, P6 ;  /* 0x000000ce0500720c */ /* 0x040fe400037c1670 */
[C---:B------:R-:W-:Y:S01]  /*3b40*/  ISETP.LT.OR P3, PT, R5.reuse, R205, P3 ;  /* 0x000000cd0500720c */ /* 0x040fe20001f61670 */
[----:B------:R2:W4:Y:S01]  /*3b50*/  MUFU.TANH R59, R6 ;  /* 0x00000006003b7308 */ /* 0x0005220000002400 */
[----:B------:R-:W-:-:S02]  /*3b60*/  ISETP.LT.OR P0, PT, R5, R204, P0 ;  /* 0x000000cc0500720c */ /* 0x000fc40000701670 */
[----:B------:R-:W-:Y:S01]  /*3b70*/  ISETP.LT.OR P1, PT, R5, R203, P1 ;  /* 0x000000cb0500720c */ /* 0x000fe20000f21670 */
[----:B------:R-:W-:Y:S01]  /*3b80*/  FMUL.FTZ R22, R22, c[0x0][0x2ec] ;  /* 0x0000bb0016167a20 */ /* 0x000fe20000410000 */
[----:B------:R-:W-:Y:S01]  /*3b90*/  IADD3 R5, R4, 0x18, RZ ;  /* 0x0000001804057810 */ /* 0x000fe20007ffe0ff */
[----:B------:R-:W-:Y:S01]  /*3ba0*/  FMUL.FTZ R20, R20, c[0x0][0x2ec] ;  /* 0x0000bb0014147a20 */ /* 0x000fe20000410000 */
[----:B------:R-:W-:Y:S01]  /*3bb0*/  FSEL R131, R160, -INF , !P4 ;  /* 0xff800000a0837808 */ /* 0x000fe20006000000 */
[----:B------:R-:W-:Y:S01]  /*3bc0*/  FMUL.FTZ R21, R21, c[0x0][0x2ec] ;  /* 0x0000bb0015157a20 */ /* 0x000fe20000410000 */
[----:B------:R-:W-:Y:S01]  /*3bd0*/  ISETP.GE.AND P4, PT, R5, R210, PT ;  /* 0x000000d20500720c */ /* 0x000fe20003f86270 */
[----:B------:R-:W-:Y:S01]  /*3be0*/  MUFU.TANH R22, R22 ;  /* 0x0000001600167308 */ /* 0x000fe20000002400 */
[----:B------:R-:W-:Y:S01]  /*3bf0*/  FSEL R64, R60, -INF , !P5 ;  /* 0xff8000003c407808 */ /* 0x000fe20006800000 */
[----:B------:R-:W-:Y:S01]  /*3c00*/  FMUL.FTZ R31, R31, c[0x0][0x2ec] ;  /* 0x0000bb001f1f7a20 */ /* 0x000fe20000410000 */
[----:B------:R-:W-:Y:S01]  /*3c10*/  ISETP.LT.OR P4, PT, R5, R206, P4 ;  /* 0x000000ce0500720c */ /* 0x000fe20002781670 */
[----:B------:R-:W-:Y:S01]  /*3c20*/  FMUL.FTZ R23, R23, c[0x0][0x2ec] ;  /* 0x0000bb0017177a20 */ /* 0x000fe20000410000 */
[----:B------:R-:W-:Y:S01]  /*3c30*/  FSEL R88, R55, -INF , !P2 ;  /* 0xff80000037587808 */ /* 0x000fe20005000000 */
[----:B--2---:R-:W-:Y:S01]  /*3c40*/  FMUL.FTZ R6, R33, c[0x0][0x2ec] ;  /* 0x0000bb0021067a20 */ /* 0x004fe20000410000 */
[----:B------:R-:W-:Y:S01]  /*3c50*/  FSEL R55, R162, -INF , !P6 ;  /* 0xff800000a2377808 */ /* 0x000fe20007000000 */
[----:B------:R2:W-:Y:S01]  /*3c60*/  MUFU.TANH R60, R7 ;  /* 0x00000007003c7308 */ /* 0x0005e20000002400 */
[----:B------:R-:W-:-:S02]  /*3c70*/  FSEL R130, R108, -INF , !P3 ;  /* 0xff8000006c827808 */ /* 0x000fc40005800000 */
[----:B-1----:R-:W-:Y:S02]  /*3c80*/  FSEL R74, R74, -INF , !P0 ;  /* 0xff8000004a4a7808 */ /* 0x002fe40004000000 */
[----:B------:R-:W-:Y:S02]  /*3c90*/  FSEL R75, R67, -INF , !P1 ;  /* 0xff800000434b7808 */ /* 0x000fe40004800000 */
[----:B---3--:R-:W-:Y:S01]  /*3ca0*/  FSEL R101, R58, -INF , !P4 ;  /* 0xff8000003a657808 */ /* 0x008fe20006000000 */
[----:B------:R1:W3:Y:S01]  /*3cb0*/  MUFU.TANH R72, R6 ;  /* 0x0000000600487308 */ /* 0x0002e20000002400 */
[C---:B------:R-:W-:Y:S02]  /*3cc0*/  ISETP.GE.AND P5, PT, R5.reuse, R209, PT ;  /* 0x000000d10500720c */ /* 0x040fe40003fa6270 */
[C---:B------:R-:W-:Y:S02]  /*3cd0*/  ISETP.GE.AND P2, PT, R5.reuse, R208, PT ;  /* 0x000000d00500720c */ /* 0x040fe40003f46270 */
[----:B------:R-:W-:-:S02]  /*3ce0*/  ISETP.GE.AND P6, PT, R5, R207, PT ;  /* 0x000000cf0500720c */ /* 0x000fc40003fc6270 */
[----:B------:R-:W-:Y:S01]  /*3cf0*/  ISETP.LT.OR P5, PT, R5, R205, P5 ;  /* 0x000000cd0500720c */ /* 0x000fe20002fa1670 */
[----:B--2---:R-:W-:Y:S01]  /*3d00*/  FMUL.FTZ R7, R9, c[0x0][0x2ec] ;  /* 0x0000bb0009077a20 */ /* 0x004fe20000410000 */
[C---:B------:R-:W-:Y:S01]  /*3d10*/  ISETP.LT.OR P2, PT, R5.reuse, R204, P2 ;  /* 0x000000cc0500720c */ /* 0x040fe20001741670 */
[----:B------:R-:W-:Y:S01]  /*3d20*/  MUFU.TANH R31, R31 ;  /* 0x0000001f001f7308 */ /* 0x000fe20000002400 */
[----:B------:R-:W-:Y:S01]  /*3d30*/  ISETP.LT.OR P6, PT, R5, R203, P6 ;  /* 0x000000cb0500720c */ /* 0x000fe200037c1670 */
[----:B------:R-:W-:Y:S01]  /*3d40*/  FMUL.FTZ R5, R8, c[0x0][0x2ec] ;  /* 0x0000bb0008057a20 */ /* 0x000fe20000410000 */
[----:B------:R-:W-:Y:S02]  /*3d50*/  FSEL R129, R57, -INF , !P5 ;  /* 0xff80000039817808 */ /* 0x000fe40006800000 */
[----:B-----5:R-:W-:Y:S02]  /*3d60*/  FSEL R68, R48, -INF , !P2 ;  /* 0xff80000030447808 */ /* 0x020fe40005000000 */
[----:B-1----:R-:W-:Y:S01]  /*3d70*/  IADD3 R6, R4, 0x19, RZ ;  /* 0x0000001904067810 */ /* 0x002fe20007ffe0ff */
[----:B------:R1:W-:Y:S01]  /*3d80*/  MUFU.TANH R35, R7 ;  /* 0x0000000700237308 */ /* 0x0003e20000002400 */
[----:B------:R-:W-:-:S02]  /*3d90*/  FSEL R69, R40, -INF , !P6 ;  /* 0xff80000028457808 */ /* 0x000fc40007000000 */
[C---:B------:R-:W-:Y:S02]  /*3da0*/  ISETP.GE.AND P3, PT, R6.reuse, R210, PT ;  /* 0x000000d20600720c */ /* 0x040fe40003f66270 */
[C---:B------:R-:W-:Y:S02]  /*3db0*/  ISETP.GE.AND P0, PT, R6.reuse, R209, PT ;  /* 0x000000d10600720c */ /* 0x040fe40003f06270 */
[C---:B------:R-:W-:Y:S01]  /*3dc0*/  ISETP.GE.AND P1, PT, R6.reuse, R208, PT ;  /* 0x000000d00600720c */ /* 0x040fe20003f26270 */
[----:B------:R2:W-:Y:S01]  /*3dd0*/  MUFU.TANH R33, R5 ;  /* 0x0000000500217308 */ /* 0x0005e20000002400 */
[C---:B------:R-:W-:Y:S02]  /*3de0*/  ISETP.GE.AND P4, PT, R6.reuse, R207, PT ;  /* 0x000000cf0600720c */ /* 0x040fe40003f86270 */
[C---:B------:R-:W-:Y:S02]  /*3df0*/  ISETP.LT.OR P3, PT, R6.reuse, R206, P3 ;  /* 0x000000ce0600720c */ /* 0x040fe40001f61670 */
[----:B------:R-:W-:-:S02]  /*3e00*/  ISETP.LT.OR P0, PT, R6, R205, P0 ;  /* 0x000000cd0600720c */ /* 0x000fc40000701670 */
[----:B------:R-:W-:Y:S01]  /*3e10*/  ISETP.LT.OR P1, PT, R6, R204, P1 ;  /* 0x000000cc0600720c */ /* 0x000fe20000f21670 */
[----:B-1----:R-:W-:Y:S01]  /*3e20*/  FMUL.FTZ R7, R10, c[0x0][0x2ec] ;  /* 0x0000bb000a077a20 */ /* 0x002fe20000410000 */
[----:B------:R-:W-:Y:S01]  /*3e30*/  ISETP.LT.OR P4, PT, R6, R203, P4 ;  /* 0x000000cb0600720c */ /* 0x000fe20002781670 */
[----:B------:R-:W-:Y:S01]  /*3e40*/  FMUL.FTZ R6, R11, c[0x0][0x2ec] ;  /* 0x0000bb000b067a20 */ /* 0x000fe20000410000 */
[----:B------:R-:W-:Y:S01]  /*3e50*/  FSEL R100, R76, -INF , !P3 ;  /* 0xff8000004c647808 */ /* 0x000fe20005800000 */
[----:B------:R-:W-:Y:S01]  /*3e60*/  HMMA.16816.F32.BF16 R8, R12, R92, R36 ;  /* 0x0000005c0c08723c */ /* 0x000fe20000041824 */
[----:B------:R1:W-:Y:S01]  /*3e70*/  MUFU.TANH R32, R7 ;  /* 0x0000000700207308 */ /* 0x0003e20000002400 */
[----:B------:R-:W-:Y:S02]  /*3e80*/  FSEL R125, R73, -INF , !P0 ;  /* 0xff800000497d7808 */ /* 0x000fe40004000000 */
[----:B--2---:R-:W-:Y:S02]  /*3e90*/  IADD3 R5, R4, 0x20, RZ ;  /* 0x0000002004057810 */ /* 0x004fe40007ffe0ff */
[----:B------:R-:W-:-:S02]  /*3ea0*/  FSEL R41, R41, -INF , !P4 ;  /* 0xff80000029297808 */ /* 0x000fc40006000000 */
[C---:B------:R-:W-:Y:S01]  /*3eb0*/  ISETP.GE.AND P5, PT, R5.reuse, R210, PT ;  /* 0x000000d20500720c */ /* 0x040fe20003fa6270 */
[----:B------:R2:W-:Y:S01]  /*3ec0*/  MUFU.TANH R40, R6 ;  /* 0x0000000600287308 */ /* 0x0005e20000002400 */
[C---:B------:R-:W-:Y:S01]  /*3ed0*/  ISETP.GE.AND P2, PT, R5.reuse, R209, PT ;  /* 0x000000d10500720c */ /* 0x040fe20003f46270 */
[----:B------:R-:W-:Y:S01]  /*3ee0*/  HMMA.16816.F32.BF16 R12, R12, R94, R16 ;  /* 0x0000005e0c0c723c */ /* 0x000fe20000041810 */
[C---:B------:R-:W-:Y:S02]  /*3ef0*/  ISETP.LT.OR P5, PT, R5.reuse, R206, P5 ;  /* 0x000000ce0500720c */ /* 0x040fe40002fa1670 */
[----:B------:R-:W-:Y:S02]  /*3f00*/  ISETP.LT.OR P2, PT, R5, R205, P2 ;  /* 0x000000cd0500720c */ /* 0x000fe40001741670 */
[----:B------:R-:W-:Y:S01]  /*3f10*/  FSEL R109, R109, -INF , !P5 ;  /* 0xff8000006d6d7808 */ /* 0x000fe20006800000 */
[----:B-1----:R-:W-:Y:S01]  /*3f20*/  FMUL.FTZ R7, R28, c[0x0][0x2ec] ;  /* 0x0000bb001c077a20 */ /* 0x002fe20000410000 */
[----:B------:R-:W-:Y:S01]  /*3f30*/  FSEL R147, R110, -INF , !P2 ;  /* 0xff8000006e937808 */ /* 0x000fe20005000000 */
[----:B------:R-:W-:Y:S01]  /*3f40*/  MUFU.TANH R20, R20 ;  /* 0x0000001400147308 */ /* 0x000fe20000002400 */
[----:B------:R-:W-:-:S02]  /*3f50*/  ISETP.GE.AND P6, PT, R5, R208, PT ;  /* 0x000000d00500720c */ /* 0x000fc40003fc6270 */
[C---:B------:R-:W-:Y:S02]  /*3f60*/  ISETP.GE.AND P3, PT, R5.reuse, R207, PT ;  /* 0x000000cf0500720c */ /* 0x040fe40003f66270 */
[C---:B------:R-:W-:Y:S01]  /*3f70*/  ISETP.LT.OR P6, PT, R5.reuse, R204, P6 ;  /* 0x000000cc0500720c */ /* 0x040fe200037c1670 */
[----:B------:R-:W-:Y:S01]  /*3f80*/  FMUL.FTZ R8, R8, c[0x0][0x2ec] ;  /* 0x0000bb0008087a20 */ /* 0x000fe20000410000 */
[----:B--2---:R-:W-:Y:S01]  /*3f90*/  IADD3 R6, R4, 0x21, RZ ;  /* 0x0000002104067810 */ /* 0x004fe20007ffe0ff */
[----:B------:R1:W2:Y:S01]  /*3fa0*/  MUFU.TANH R28, R7 ;  /* 0x00000007001c7308 */ /* 0x0002a20000002400 */
[----:B------:R-:W-:Y:S01]  /*3fb0*/  ISETP.LT.OR P3, PT, R5, R203, P3 ;  /* 0x000000cb0500720c */ /* 0x000fe20001f61670 */
[----:B------:R-:W-:Y:S01]  /*3fc0*/  FMUL.FTZ R9, R9, c[0x0][0x2ec] ;  /* 0x0000bb0009097a20 */ /* 0x000fe20000410000 */
[----:B------:R-:W-:Y:S01]  /*3fd0*/  ISETP.GE.AND P0, PT, R6, R210, PT ;  /* 0x000000d20600720c */ /* 0x000fe20003f06270 */
[----:B------:R-:W-:Y:S01]  /*3fe0*/  FMUL.FTZ R10, R10, c[0x0][0x2ec] ;  /* 0x0000bb000a0a7a20 */ /* 0x000fe20000410000 */
[C---:B------:R-:W-:Y:S01]  /*3ff0*/  ISETP.GE.AND P4, PT, R6.reuse, R209, PT ;  /* 0x000000d10600720c */ /* 0x040fe20003f86270 */
[----:B------:R-:W-:Y:S01]  /*4000*/  FMUL.FTZ R11, R11, c[0x0][0x2ec] ;  /* 0x0000bb000b0b7a20 */ /* 0x000fe20000410000 */
[C---:B------:R-:W-:Y:S01]  /*4010*/  ISETP.GE.AND P5, PT, R6.reuse, R208, PT ;  /* 0x000000d00600720c */ /* 0x040fe20003fa6270 */
[----:B------:R-:W-:Y:S01]  /*4020*/  MUFU.TANH R8, R8 ;  /* 0x0000000800087308 */ /* 0x000fe20000002400 */
[----:B------:R-:W-:Y:S01]  /*4030*/  ISETP.GE.AND P2, PT, R6, R207, PT ;  /* 0x000000cf0600720c */ /* 0x000fe20003f46270 */
[----:B------:R-:W-:Y:S01]  /*4040*/  FMUL.FTZ R14, R14, c[0x0][0x2ec] ;  /* 0x0000bb000e0e7a20 */ /* 0x000fe20000410000 */
[----:B------:R-:W-:Y:S01]  /*4050*/  ISETP.LT.OR P0, PT, R6, R206, P0 ;  /* 0x000000ce0600720c */ /* 0x000fe20000701670 */
[----:B------:R-:W-:Y:S01]  /*4060*/  FMUL.FTZ R12, R12, c[0x0][0x2ec] ;  /* 0x0000bb000c0c7a20 */ /* 0x000fe20000410000 */
[C---:B------:R-:W-:Y:S01]  /*4070*/  ISETP.LT.OR P4, PT, R6.reuse, R205, P4 ;  /* 0x000000cd0600720c */ /* 0x040fe20002781670 */
[----:B------:R-:W-:Y:S01]  /*4080*/  FMUL.FTZ R13, R13, c[0x0][0x2ec] ;  /* 0x0000bb000d0d7a20 */ /* 0x000fe20000410000 */
[C---:B------:R-:W-:Y:S01]  /*4090*/  ISETP.LT.OR P5, PT, R6.reuse, R204, P5 ;  /* 0x000000cc0600720c */ /* 0x040fe20002fa1670 */
[----:B-1----:R-:W-:Y:S01]  /*40a0*/  FMUL.FTZ R7, R29, c[0x0][0x2ec] ;  /* 0x0000bb001d077a20 */ /* 0x002fe20000410000 */
[----:B------:R-:W-:Y:S01]  /*40b0*/  ISETP.LT.OR P2, PT, R6, R203, P2 ;  /* 0x000000cb0600720c */ /* 0x000fe20001741670 */
[----:B------:R-:W-:Y:S01]  /*40c0*/  MUFU.TANH R9, R9 ;  /* 0x0000000900097308 */ /* 0x000fe20000002400 */
[C---:B------:R-:W-:Y:S01]  /*40d0*/  IADD3 R5, R4.reuse, 0x28, RZ ;  /* 0x0000002804057810 */ /* 0x040fe20007ffe0ff */
[----:B------:R-:W-:Y:S01]  /*40e0*/  FMUL.FTZ R15, R15, c[0x0][0x2ec] ;  /* 0x0000bb000f0f7a20 */ /* 0x000fe20000410000 */
[----:B------:R-:W-:-:S02]  /*40f0*/  IADD3 R6, R4, 0x29, RZ ;  /* 0x0000002904067810 */ /* 0x000fc40007ffe0ff */
[----:B------:R-:W-:Y:S02]  /*4100*/  FSEL R36, R61, -INF , !P1 ;  /* 0xff8000003d247808 */ /* 0x000fe40004800000 */
[----:B----4-:R-:W-:Y:S01]  /*4110*/  FSEL R124, R59, -INF , !P6 ;  /* 0xff8000003b7c7808 */ /* 0x010fe20007000000 */
[----:B------:R1:W-:Y:S01]  /*4120*/  MUFU.TANH R29, R7 ;  /* 0x00000007001d7308 */ /* 0x0003e20000002400 */
[----:B------:R-:W-:Y:S02]  /*4130*/  FSEL R128, R34, -INF , !P3 ;  /* 0xff80000022807808 */ /* 0x000fe40005800000 */
[----:B------:R-:W-:Y:S02]  /*4140*/  FSEL R108, R111, -INF , !P0 ;  /* 0xff8000006f6c7808 */ /* 0x000fe40004000000 */
[----:B------:R-:W-:Y:S02]  /*4150*/  FSEL R143, R84, -INF , !P4 ;  /* 0xff800000548f7808 */ /* 0x000fe40006000000 */
[C---:B------:R-:W-:Y:S01]  /*4160*/  ISETP.GE.AND P1, PT, R5.reuse, R210, PT ;  /* 0x000000d20500720c */ /* 0x040fe20003f26270 */
[----:B------:R-:W-:Y:S01]  /*4170*/  MUFU.TANH R10, R10 ;  /* 0x0000000a000a7308 */ /* 0x000fe20000002400 */
[----:B------:R-:W-:-:S02]  /*4180*/  ISETP.GE.AND P6, PT, R5, R209, PT ;  /* 0x000000d10500720c */ /* 0x000fc40003fc6270 */
[C---:B------:R-:W-:Y:S02]  /*4190*/  ISETP.GE.AND P3, PT, R5.reuse, R208, PT ;  /* 0x000000d00500720c */ /* 0x040fe40003f66270 */
[C---:B------:R-:W-:Y:S02]  /*41a0*/  ISETP.GE.AND P0, PT, R5.reuse, R207, PT ;  /* 0x000000cf0500720c */ /* 0x040fe40003f06270 */
[----:B------:R-:W-:Y:S01]  /*41b0*/  ISETP.GE.AND P4, PT, R6, R210, PT ;  /* 0x000000d20600720c */ /* 0x000fe20003f86270 */
[----:B-1----:R-:W-:Y:S01]  /*41c0*/  FMUL.FTZ R7, R30, c[0x0][0x2ec] ;  /* 0x0000bb001e077a20 */ /* 0x002fe20000410000 */
[C---:B------:R-:W-:Y:S01]  /*41d0*/  ISETP.LT.OR P1, PT, R5.reuse, R206, P1 ;  /* 0x000000ce0500720c */ /* 0x040fe20000f21670 */
[----:B------:R-:W-:Y:S01]  /*41e0*/  MUFU.TANH R11, R11 ;  /* 0x0000000b000b7308 */ /* 0x000fe20000002400 */
[C---:B------:R-:W-:Y:S02]  /*41f0*/  ISETP.LT.OR P6, PT, R5.reuse, R205, P6 ;  /* 0x000000cd0500720c */ /* 0x040fe400037c1670 */
[----:B------:R-:W-:-:S02]  /*4200*/  ISETP.LT.OR P3, PT, R5, R204, P3 ;  /* 0x000000cc0500720c */ /* 0x000fc40001f61670 */
[----:B------:R-:W-:Y:S02]  /*4210*/  ISETP.LT.OR P0, PT, R5, R203, P0 ;  /* 0x000000cb0500720c */ /* 0x000fe40000701670 */
[----:B------:R-:W-:Y:S01]  /*4220*/  ISETP.LT.OR P4, PT, R6, R206, P4 ;  /* 0x000000ce0600720c */ /* 0x000fe20002781670 */
[----:B------:R-:W1:Y:S01]  /*4230*/  MUFU.TANH R7, R7 ;  /* 0x0000000700077308 */ /* 0x000e620000002400 */
[----:B------:R-:W-:Y:S02]  /*4240*/  IADD3 R5, R4, 0x30, RZ ;  /* 0x0000003004057810 */ /* 0x000fe40007ffe0ff */
[----:B---3--:R-:W-:Y:S02]  /*4250*/  FSEL R123, R72, -INF , !P5 ;  /* 0xff800000487b7808 */ /* 0x008fe40006800000 */
[----:B--2---:R-:W-:Y:S02]  /*4260*/  FSEL R122, R28, -INF , !P3 ;  /* 0xff8000001c7a7808 */ /* 0x004fe40005800000 */
[----:B------:R-:W-:Y:S01]  /*4270*/  FSEL R136, R35, -INF , !P4 ;  /* 0xff80000023887808 */ /* 0x000fe20006000000 */
[----:B------:R-:W2:Y:S01]  /*4280*/  MUFU.TANH R14, R14 ;  /* 0x0000000e000e7308 */ /* 0x000ea20000002400 */
[----:B------:R-:W-:-:S02]  /*4290*/  ISETP.GE.AND P5, PT, R5, R210, PT ;  /* 0x000000d20500720c */ /* 0x000fc40003fa6270 */
[C---:B------:R-:W-:Y:S02]  /*42a0*/  ISETP.GE.AND P3, PT, R5.reuse, R209, PT ;  /* 0x000000d10500720c */ /* 0x040fe40003f66270 */
[C---:B------:R-:W-:Y:S02]  /*42b0*/  ISETP.GE.AND P4, PT, R5.reuse, R207, PT ;  /* 0x000000cf0500720c */ /* 0x040fe40003f86270 */
[----:B------:R-:W-:Y:S01]  /*42c0*/  ISETP.LT.OR P5, PT, R5, R206, P5 ;  /* 0x000000ce0500720c */ /* 0x000fe20002fa1670 */
[----:B------:R-:W-:Y:S01]  /*42d0*/  MUFU.TANH R21, R21 ;  /* 0x0000001500157308 */ /* 0x000fe20000002400 */
[----:B-1----:R-:W-:Y:S02]  /*42e0*/  FSEL R134, R7, -INF , !P0 ;  /* 0xff80000007867808 */ /* 0x002fe40004000000 */
[C---:B------:R-:W-:Y:S02]  /*42f0*/  ISETP.GE.AND P0, PT, R5.reuse, R208, PT ;  /* 0x000000d00500720c */ /* 0x040fe40003f06270 */
[----:B------:R-:W-:-:S02]  /*4300*/  ISETP.LT.OR P3, PT, R5, R205, P3 ;  /* 0x000000cd0500720c */ /* 0x000fc40001f61670 */
[C---:B------:R-:W-:Y:S01]  /*4310*/  ISETP.LT.OR P0, PT, R5.reuse, R204, P0 ;  /* 0x000000cc0500720c */ /* 0x040fe20000701670 */
[----:B------:R-:W-:Y:S01]  /*4320*/  MUFU.TANH R23, R23 ;  /* 0x0000001700177308 */ /* 0x000fe20000002400 */
[----:B------:R-:W-:Y:S02]  /*4330*/  ISETP.LT.OR P4, PT, R5, R203, P4 ;  /* 0x000000cb0500720c */ /* 0x000fe40002781670 */
[----:B------:R-:W-:Y:S02]  /*4340*/  FSEL R127, R60, -INF , !P2 ;  /* 0xff8000003c7f7808 */ /* 0x000fe40005000000 */
[----:B------:R-:W-:Y:S02]  /*4350*/  FSEL R121, R33, -INF , !P1 ;  /* 0xff80000021797808 */ /* 0x000fe40004800000 */
[----:B------:R-:W-:Y:S01]  /*4360*/  FSEL R142, R32, -INF , !P6 ;  /* 0xff800000208e7808 */ /* 0x000fe20007000000 */
[----:B------:R-:W1:Y:S01]  /*4370*/  MUFU.TANH R12, R12 ;  /* 0x0000000c000c7308 */ /* 0x000e620000002400 */
[----:B------:R-:W-:-:S02]  /*4380*/  IADD3 R5, R4, 0x38, RZ ;  /* 0x0000003804057810 */ /* 0x000fc40007ffe0ff */
[C---:B------:R-:W-:Y:S02]  /*4390*/  ISETP.GE.AND P2, PT, R6.reuse, R209, PT ;  /* 0x000000d10600720c */ /* 0x040fe40003f46270 */
[C---:B------:R-:W-:Y:S02]  /*43a0*/  ISETP.GE.AND P1, PT, R6.reuse, R208, PT ;  /* 0x000000d00600720c */ /* 0x040fe40003f26270 */
[----:B------:R-:W-:Y:S01]  /*43b0*/  ISETP.GE.AND P6, PT, R6, R207, PT ;  /* 0x000000cf0600720c */ /* 0x000fe20003fc6270 */
[----:B------:R-:W3:Y:S01]  /*43c0*/  MUFU.TANH R13, R13 ;  /* 0x0000000d000d7308 */ /* 0x000ee20000002400 */
[----:B------:R-:W-:Y:S02]  /*43d0*/  FSEL R141, R8, -INF , !P0 ;  /* 0xff800000088d7808 */ /* 0x000fe40004000000 */
[----:B------:R-:W-:Y:S02]  /*43e0*/  ISETP.GE.AND P0, PT, R5, R209, PT ;  /* 0x000000d10500720c */ /* 0x000fe40003f06270 */
[----:B------:R-:W-:-:S02]  /*43f0*/  ISETP.LT.OR P2, PT, R6, R205, P2 ;  /* 0x000000cd0600720c */ /* 0x000fc40001741670 */
[C---:B------:R-:W-:Y:S01]  /*4400*/  ISETP.LT.OR P1, PT, R6.reuse, R204, P1 ;  /* 0x000000cc0600720c */ /* 0x040fe20000f21670 */
[----:B------:R-:W4:Y:S01]  /*4410*/  MUFU.TANH R15, R15 ;  /* 0x0000000f000f7308 */ /* 0x000f220000002400 */
[----:B------:R-:W-:Y:S02]  /*4420*/  ISETP.LT.OR P6, PT, R6, R203, P6 ;  /* 0x000000cb0600720c */ /* 0x000fe400037c1670 */
[----:B------:R-:W-:Y:S02]  /*4430*/  IADD3 R6, R4, 0x31, RZ ;  /* 0x0000003104067810 */ /* 0x000fe40007ffe0ff */
[----:B------:R-:W-:Y:S02]  /*4440*/  ISETP.LT.OR P0, PT, R5, R205, P0 ;  /* 0x000000cd0500720c */ /* 0x000fe40000701670 */
[----:B------:R-:W-:Y:S02]  /*4450*/  FSEL R137, R40, -INF , !P2 ;  /* 0xff80000028897808 */ /* 0x000fe40005000000 */
[----:B------:R-:W-:-:S02]  /*4460*/  ISETP.GE.AND P2, PT, R6, R210, PT ;  /* 0x000000d20600720c */ /* 0x000fc40003f46270 */
[----:B------:R-:W-:Y:S02]  /*4470*/  FSEL R120, R29, -INF , !P1 ;  /* 0xff8000001d787808 */ /* 0x000fe40004800000 */
[----:B------:R-:W-:Y:S02]  /*4480*/  FSEL R126, R31, -INF , !P6 ;  /* 0xff8000001f7e7808 */ /* 0x000fe40007000000 */
[----:B------:R-:W-:Y:S02]  /*4490*/  FSEL R133, R164, -INF , !P5 ;  /* 0xff800000a4857808 */ /* 0x000fe40006800000 */
[----:B------:R-:W-:Y:S02]  /*44a0*/  FSEL R151, R85, -INF , !P3 ;  /* 0xff80000055977808 */ /* 0x000fe40005800000 */
[----:B------:R-:W-:Y:S02]  /*44b0*/  ISETP.GE.AND P1, PT, R5, R210, PT ;  /* 0x000000d20500720c */ /* 0x000fe40003f26270 */
[----:B------:R-:W-:-:S02]  /*44c0*/  ISETP.GE.AND P6, PT, R6, R209, PT ;  /* 0x000000d10600720c */ /* 0x000fc40003fc6270 */
[C---:B------:R-:W-:Y:S02]  /*44d0*/  ISETP.GE.AND P5, PT, R6.reuse, R208, PT ;  /* 0x000000d00600720c */ /* 0x040fe40003fa6270 */
[----:B------:R-:W-:Y:S02]  /*44e0*/  ISETP.GE.AND P3, PT, R6, R207, PT ;  /* 0x000000cf0600720c */ /* 0x000fe40003f66270 */
[----:B------:R-:W-:Y:S02]  /*44f0*/  FSEL R149, R22, -INF , !P0 ;  /* 0xff80000016957808 */ /* 0x000fe40004000000 */
[----:B------:R-:W-:Y:S02]  /*4500*/  ISETP.GT.AND P0, PT, R213, UR8, PT ;  /* 0x00000008d5007c0c */ /* 0x000fe4000bf04270 */
        /* <DEDUP_REMOVED lines=8> */
[----:B------:R-:W-:Y:S02]  /*4590*/  ISETP.GE.AND P2, PT, R5, R207, PT ;  /* 0x000000cf0500720c */ /* 0x000fe40003f46270 */
        /* <DEDUP_REMOVED lines=12> */
[C---:B------:R-:W-:Y:S02]  /*4660*/  ISETP.LT.OR P5, PT, R4.reuse, R205, P5 ;  /* 0x000000cd0400720c */ /* 0x040fe40002fa1670 */
[C---:B------:R-:W-:Y:S02]  /*4670*/  ISETP.LT.OR P3, PT, R4.reuse, R204, P3 ;  /* 0x000000cc0400720c */ /* 0x040fe40001f61670 */
[----:B------:R-:W-:Y:S02]  /*4680*/  ISETP.LT.OR P1, PT, R4, R203, P1 ;  /* 0x000000cb0400720c */ /* 0x000fe40000f21670 */
[----:B--2---:R-:W-:Y:S02]  /*4690*/  FSEL R144, R14, -INF , !P2 ;  /* 0xff8000000e907808 */ /* 0x004fe40005000000 */
[----:B-1----:R-:W-:-:S02]  /*46a0*/  FSEL R138, R12, -INF , !P4 ;  /* 0xff8000000c8a7808 */ /* 0x002fc40006000000 */
[----:B------:R-:W-:Y:S02]  /*46b0*/  FSEL R14, R21, -INF , !P6 ;  /* 0xff800000150e7808 */ /* 0x000fe40007000000 */
[----:B------:R-:W-:Y:S02]  /*46c0*/  FSEL R150, R23, -INF , !P5 ;  /* 0xff80000017967808 */ /* 0x000fe40006800000 */
[----:B---3--:R-:W-:Y:S02]  /*46d0*/  FSEL R139, R13, -INF , !P3 ;  /* 0xff8000000d8b7808 */ /* 0x008fe40005800000 */
[----:B----4-:R-:W-:Y:S01]  /*46e0*/  FSEL R15, R15, -INF , !P1 ;  /* 0xff8000000f0f7808 */ /* 0x010fe20004800000 */
[----:B------:R-:W-:Y:S05]  /*46f0*/  @!P0 BRA `(.L_x_1667) ;  /* 0x0000018000008947 */ /* 0x000fea0003800000 */
[----:B------:R-:W-:Y:S01]  /*4700*/  IADD3 R4, R234, -0x2, RZ ;  /* 0xfffffffeea047810 */ /* 0x000fe20007ffe0ff */
[----:B------:R-:W-:-:S03]  /*4710*/  USHF.L.U64.HI UR9, UR6, 0x5, UR7 ;  /* 0x0000000506097899 */ /* 0x000fc60008010207 */
[----:B------:R-:W-:Y:S01]  /*4720*/  SHF.R.S32.HI R7, RZ, 0x1f, R4 ;  /* 0x0000001fff077819 */ /* 0x000fe20000011404 */
[C---:B------:R-:W-:Y:S01]  /*4730*/  IMAD R6, R4.reuse, UR10, RZ ;  /* 0x0000000a04067c24 */ /* 0x040fe2000f8e02ff */
[----:B------:R-:W-:Y:S01]  /*4740*/  USHF.L.U32 UR10, UR6, 0x5, URZ ;  /* 0x00000005060a7899 */ /* 0x000fe2000800063f */
        /* <DEDUP_REMOVED lines=19> */
.L_x_1667:
[----:B-1----:R-:W-:Y:S02]  /*4880*/  FMNMX.FTZ R4, R42, R45, !PT ;  /* 0x0000002d2a047209 */ /* 0x002fe40007810000 */
[----:B------:R-:W-:-:S02]  /*4890*/  SHF.L.U32 R189, R0, 0x1, RZ ;  /* 0x0000000100bd7819 */ /* 0x000fc400000006ff */
[----:B------:R-:W-:Y:S02]  /*48a0*/  FMNMX.FTZ R4, R46, R4, !PT ;  /* 0x000000042e047209 */ /* 0x000fe40007810000 */
[-C--:B------:R-:W-:Y:S01]  /*48b0*/  LEA R190, R3, R189.reuse, 0x1 ;  /* 0x000000bd03be7211 */ /* 0x080fe200078e08ff */
[----:B------:R-:W-:Y:S01]  /*48c0*/  LDSM.16.MT88.4 R28, [R189+0x6000] ;  /* 0x00600000bd1c783b */ /* 0x000fe20000004200 */
[----:B------:R-:W-:Y:S02]  /*48d0*/  FMNMX.FTZ R4, R56, R4, !PT ;  /* 0x0000000438047209 */ /* 0x000fe40007810000 */
[----:B------:R-:W-:Y:S01]  /*48e0*/  LEA R192, R2, R189, 0x1 ;  /* 0x000000bd02c07211 */ /* 0x000fe200078e08ff */
[----:B------:R-:W-:Y:S01]  /*48f0*/  LDSM.16.MT88.4 R20, [R190+0x6000] ;  /* 0x00600000be14783b */ /* 0x000fe20000004200 */
[----:B------:R-:W-:Y:S02]  /*4900*/  FMNMX.FTZ R4, R54, R4, !PT ;  /* 0x0000000436047209 */ /* 0x000fe40007810000 */
[----:B------:R-:W-:Y:S01]  /*4910*/  LEA R191, R2, R190, 0x1 ;  /* 0x000000be02bf7211 */ /* 0x000fe200078e08ff */
        /* <DEDUP_REMOVED lines=50> */
[----:B------:R-:W-:-:S03]  /*4c40*/  FMNMX.FTZ R5, R131, R5, !PT ;  /* 0x0000000583057209 */ /* 0x000fc60007810000 */
[----:B------:R-:W3:Y:S01]  /*4c50*/  SHFL.BFLY PT, R6, R70, 0x2, 0x1f ;  /* 0x0c401f0046067f89 */ /* 0x000ee200000e0000 */
[----:B--2---:R-:W-:Y:S02]  /*4c60*/  FMNMX.FTZ R71, R4, R71, !PT ;  /* 0x0000004704477209 */ /* 0x004fe40007810000 */
[----:B------:R-:W-:-:S03]  /*4c70*/  FMNMX.FTZ R4, R130, R5, !PT ;  /* 0x0000000582047209 */ /* 0x000fc60007810000 */
[----:B------:R-:W2:Y:S01]  /*4c80*/  SHFL.BFLY PT, R8, R71, 0x1, 0x1f ;  /* 0x0c201f0047087f89 */ /* 0x000ea200000e0000 */
[----:B------:R-:W-:Y:S02]  /*4c90*/  FMNMX.FTZ R4, R129, R4, !PT ;  /* 0x0000000481047209 */ /* 0x000fe40007810000 */
[----:B-1----:R-:W-:Y:S02]  /*4ca0*/  FMNMX.FTZ R73, R73, R7, !PT ;  /* 0x0000000749497209 */ /* 0x002fe40007810000 */
[----:B------:R-:W-:Y:S02]  /*4cb0*/  FMNMX.FTZ R4, R125, R4, !PT ;  /* 0x000000047d047209 */ /* 0x000fe40007810000 */
[----:B------:R-:W-:Y:S02]  /*4cc0*/  FSETP.NEU.FTZ.AND P1, PT, R73, -INF , PT ;  /* 0xff8000004900780b */ /* 0x000fe40003f3d000 */
[----:B------:R-:W-:Y:S01]  /*4cd0*/  FMNMX.FTZ R5, R147, R4, !PT ;  /* 0x0000000493057209 */ /* 0x000fe20007810000 */
[----:B------:R-:W-:-:S03]  /*4ce0*/  FMUL.FTZ R4, R73, c[0x0][0x23c] ;  /* 0x00008f0049047a20 */ /* 0x000fc60000410000 */
[----:B------:R-:W-:Y:S02]  /*4cf0*/  FMNMX.FTZ R5, R143, R5, !PT ;  /* 0x000000058f057209 */ /* 0x000fe40007810000 */
[----:B------:R-:W-:Y:S02]  /*4d00*/  FSEL R4, R4, RZ, P1 ;  /* 0x000000ff04047208 */ /* 0x000fe40000800000 */
[----:B---3--:R-:W-:Y:S02]  /*4d10*/  FMNMX.FTZ R70, R70, R6, !PT ;  /* 0x0000000646467209 */ /* 0x008fe40007810000 */
[----:B------:R-:W-:Y:S01]  /*4d20*/  FMNMX.FTZ R6, R142, R5, !PT ;  /* 0x000000058e067209 */ /* 0x000fe20007810000 */
[----:B------:R-:W-:Y:S02]  /*4d30*/  FFMA.FTZ R5, R42, c[0x0][0x23c], -R4 ;  /* 0x00008f002a057a23 */ /* 0x000fe40000010804 */
[----:B------:R-:W1:Y:S01]  /*4d40*/  SHFL.BFLY PT, R9, R70, 0x1, 0x1f ;  /* 0x0c201f0046097f89 */ /* 0x000e6200000e0000 */
[----:B------:R-:W-:Y:S01]  /*4d50*/  FMNMX.FTZ R6, R137, R6, !PT ;  /* 0x0000000689067209 */ /* 0x000fe20007810000 */
[----:B------:R3:W-:Y:S01]  /*4d60*/  MUFU.EX2 R224, R5 ;  /* 0x0000000500e07308 */ /* 0x0007e20000000800 */
[----:B--2---:R-:W-:-:S04]  /*4d70*/  FMNMX.FTZ R71, R71, R8, !PT ;  /* 0x0000000847477209 */ /* 0x004fc80007810000 */
[C---:B------:R-:W-:Y:S01]  /*4d80*/  FSETP.NEU.FTZ.AND P1, PT, R71.reuse, -INF , PT ;  /* 0xff8000004700780b */ /* 0x040fe20003f3d000 */
[----:B------:R-:W-:-:S05]  /*4d90*/  FMUL.FTZ R13, R71, c[0x0][0x23c] ;  /* 0x00008f00470d7a20 */ /* 0x000fca0000410000 */
[----:B------:R-:W-:Y:S02]  /*4da0*/  FSEL R13, R13, RZ, P1 ;  /* 0x000000ff0d0d7208 */ /* 0x000fe40000800000 */
[----:B---3--:R-:W-:Y:S01]  /*4db0*/  FMNMX.FTZ R5, R151, R6, !PT ;  /* 0x0000000697057209 */ /* 0x008fe20007810000 */
[----:B------:R-:W-:-:S03]  /*4dc0*/  FFMA.FTZ R6, R45, c[0x0][0x23c], -R4 ;  /* 0x00008f002d067a23 */ /* 0x000fc60000010804 */
[----:B------:R-:W-:Y:S01]  /*4dd0*/  FMNMX.FTZ R5, R148, R5, !PT ;  /* 0x0000000594057209 */ /* 0x000fe20007810000 */
[----:B------:R2:W3:Y:S01]  /*4de0*/  MUFU.EX2 R221, R6 ;  /* 0x0000000600dd7308 */ /* 0x0004e20000000800 */
[----:B-1----:R-:W-:-:S04]  /*4df0*/  FMNMX.FTZ R70, R70, R9, !PT ;  /* 0x0000000946467209 */ /* 0x002fc80007810000 */
[C---:B------:R-:W-:Y:S01]  /*4e00*/  FSETP.NEU.FTZ.AND P1, PT, R70.reuse, -INF , PT ;  /* 0xff8000004600780b */ /* 0x040fe20003f3d000 */
[----:B------:R-:W-:-:S05]  /*4e10*/  FMUL.FTZ R12, R70, c[0x0][0x23c] ;  /* 0x00008f00460c7a20 */ /* 0x000fca0000410000 */
[----:B------:R-:W-:Y:S02]  /*4e20*/  FSEL R12, R12, RZ, P1 ;  /* 0x000000ff0c0c7208 */ /* 0x000fe40000800000 */
[----:B--2---:R-:W-:Y:S01]  /*4e30*/  FMNMX.FTZ R6, R149, R5, !PT ;  /* 0x0000000595067209 */ /* 0x004fe20007810000 */
[----:B------:R-:W-:Y:S01]  /*4e40*/  FFMA.FTZ R5, R46, c[0x0][0x23c], -R4 ;  /* 0x00008f002e057a23 */ /* 0x000fe20000010804 */
[----:B---3--:R-:W-:Y:S01]  /*4e50*/  F2FP.BF16.PACK_AB R16, R221, R224 ;  /* 0x000000e0dd10723e */ /* 0x008fe200000010ff */
[----:B------:R-:W-:Y:S02]  /*4e60*/  FFMA.FTZ R0, R50, c[0x0][0x23c], -R12 ;  /* 0x00008f0032007a23 */ /* 0x000fe4000001080c */
[----:B------:R1:W2:Y:S01]  /*4e70*/  MUFU.EX2 R223, R5 ;  /* 0x0000000500df7308 */ /* 0x0002a20000000800 */
[----:B------:R-:W-:-:S07]  /*4e80*/  FADD.FTZ R3, R224, R221 ;  /* 0x000000dde0037221 */ /* 0x000fce0000010000 */
[----:B------:R3:W-:Y:S01]  /*4e90*/  MUFU.EX2 R187, R0 ;  /* 0x0000000000bb7308 */ /* 0x0007e20000000800 */
[----:B-1----:R-:W-:Y:S01]  /*4ea0*/  FMNMX.FTZ R5, R150, R6, !PT ;  /* 0x0000000696057209 */ /* 0x002fe20007810000 */
[----:B------:R-:W-:Y:S02]  /*4eb0*/  FFMA.FTZ R6, R49, c[0x0][0x23c], -R13 ;  /* 0x00008f0031067a23 */ /* 0x000fe4000001080d */
[----:B--2---:R-:W-:Y:S02]  /*4ec0*/  FADD.FTZ R3, R223, R3 ;  /* 0x00000003df037221 */ /* 0x004fe40000010000 */
[----:B------:R-:W1:Y:S02]  /*4ed0*/  SHFL.BFLY PT, R7, R5, 0x2, 0x1f ;  /* 0x0c401f0005077f89 */ /* 0x000e6400000e0000 */
[----:B------:R2:W-:Y:S01]  /*4ee0*/  MUFU.EX2 R220, R6 ;  /* 0x0000000600dc7308 */ /* 0x0005e20000000800 */
[----:B---3--:R-:W-:-:S07]  /*4ef0*/  FFMA.FTZ R0, R51, c[0x0][0x23c], -R12 ;  /* 0x00008f0033007a23 */ /* 0x008fce000001080c */
[----:B------:R3:W-:Y:S01]  /*4f00*/  MUFU.EX2 R211, R0 ;  /* 0x0000000000d37308 */ /* 0x0007e20000000800 */
[----:B--2---:R-:W-:-:S07]  /*4f10*/  FFMA.FTZ R6, R47, c[0x0][0x23c], -R13 ;  /* 0x00008f002f067a23 */ /* 0x004fce000001080d */
[----:B------:R2:W4:Y:S01]  /*4f20*/  MUFU.EX2 R218, R6 ;  /* 0x0000000600da7308 */ /* 0x0005220000000800 */
[----:B-1----:R-:W-:Y:S01]  /*4f30*/  FMNMX.FTZ R5, R5, R7, !PT ;  /* 0x0000000705057209 */ /* 0x002fe20007810000 */
[----:B---3--:R-:W-:-:S06]  /*4f40*/  FFMA.FTZ R0, R53, c[0x0][0x23c], -R12 ;  /* 0x00008f0035007a23 */ /* 0x008fcc000001080c */
[----:B------:R1:W3:Y:S01]  /*4f50*/  MUFU.EX2 R216, R0 ;  /* 0x0000000000d87308 */ /* 0x0002e20000000800 */
[----:B--2---:R-:W-:Y:S01]  /*4f60*/  FFMA.FTZ R6, R44, c[0x0][0x23c], -R13 ;  /* 0x00008f002c067a23 */ /* 0x004fe2000001080d */
[----:B----4-:R-:W-:Y:S01]  /*4f70*/  F2FP.BF16.PACK_AB R8, R218, R220 ;  /* 0x000000dcda08723e */ /* 0x010fe200000010ff */
[----:B------:R-:W-:Y:S05]  /*4f80*/  LDSM.16.MT88.4 R44, [R191+0x6000] ;  /* 0x00600000bf2c783b */ /* 0x000fea0000004200 */
[----:B------:R2:W-:Y:S01]  /*4f90*/  MUFU.EX2 R219, R6 ;  /* 0x0000000600db7308 */ /* 0x0005e20000000800 */
[----:B-1----:R-:W-:Y:S01]  /*4fa0*/  FFMA.FTZ R0, R56, c[0x0][0x23c], -R4 ;  /* 0x00008f0038007a23 */ /* 0x002fe20000010804 */
[----:B---3--:R-:W-:-:S06]  /*4fb0*/  F2FP.BF16.PACK_AB R11, R216, R211 ;  /* 0x000000d3d80b723e */ /* 0x008fcc00000010ff */
[----:B------:R1:W3:Y:S01]  /*4fc0*/  MUFU.EX2 R186, R0 ;  /* 0x0000000000ba7308 */ /* 0x0002e20000000800 */
[----:B--2---:R-:W-:-:S07]  /*4fd0*/  FFMA.FTZ R6, R43, c[0x0][0x23c], -R13 ;  /* 0x00008f002b067a23 */ /* 0x004fce000001080d */
[----:B------:R2:W4:Y:S01]  /*4fe0*/  MUFU.EX2 R222, R6 ;  /* 0x0000000600de7308 */ /* 0x0005220000000800 */
[----:B-1----:R-:W-:Y:S01]  /*4ff0*/  FFMA.FTZ R0, R54, c[0x0][0x23c], -R4 ;  /* 0x00008f0036007a23 */ /* 0x002fe20000010804 */
[C---:B---3--:R-:W-:Y:S01]  /*5000*/  F2FP.BF16.PACK_AB R18, R186.reuse, R223 ;  /* 0x000000dfba12723e */ /* 0x048fe200000010ff */
[----:B------:R-:W-:-:S05]  /*5010*/  FADD.FTZ R3, R186, R3 ;  /* 0x00000003ba037221 */ /* 0x000fca0000010000 */
[----:B------:R-:W1:Y:S01]  /*5020*/  MUFU.EX2 R214, R0 ;  /* 0x0000000000d67308 */ /* 0x000e620000000800 */
[----:B--2---:R-:W-:Y:S01]  /*5030*/  FFMA.FTZ R6, R52, c[0x0][0x23c], -R12 ;  /* 0x00008f0034067a23 */ /* 0x004fe2000001080c */
[----:B----4-:R-:W-:-:S06]  /*5040*/  F2FP.BF16.PACK_AB R10, R222, R219 ;  /* 0x000000dbde0a723e */ /* 0x010fcc00000010ff */
[----:B------:R2:W3:Y:S01]  /*5050*/  MUFU.EX2 R215, R6 ;  /* 0x0000000600d77308 */ /* 0x0004e20000000800 */
[----:B-1----:R-:W-:Y:S01]  /*5060*/  FADD.FTZ R3, R214, R3 ;  /* 0x00000003d6037221 */ /* 0x002fe20000010000 */
[----:B--2---:R-:W1:Y:S01]  /*5070*/  SHFL.BFLY PT, R6, R5, 0x1, 0x1f ;  /* 0x0c201f0005067f89 */ /* 0x004e6200000e0000 */
[----:B---3--:R-:W-:-:S07]  /*5080*/  F2FP.BF16.PACK_AB R9, R187, R215 ;  /* 0x000000d7bb09723e */ /* 0x008fce00000010ff */
[C---:B------:R-:W-:Y:S08]  /*5090*/  HMMA.16816.F32.BF16 R84, R8.reuse, R28, RZ ;  /* 0x0000001c0854723c */ /* 0x040ff000000418ff */
[----:B------:R-:W-:Y:S01]  /*50a0*/  HMMA.16816.F32.BF16 R80, R8, R30, RZ ;  /* 0x0000001e0850723c */ /* 0x000fe200000418ff */
[----:B-1----:R-:W-:-:S07]  /*50b0*/  FMNMX.FTZ R72, R5, R6, !PT ;  /* 0x0000000605487209 */ /* 0x002fce0007810000 */
[----:B------:R-:W-:Y:S01]  /*50c0*/  HMMA.16816.F32.BF16 R76, R8, R24, RZ ;  /* 0x00000018084c723c */ /* 0x000fe200000418ff */
[C---:B------:R-:W-:Y:S01]  /*50d0*/  FSETP.NEU.FTZ.AND P1, PT, R72.reuse, -INF , PT ;  /* 0xff8000004800780b */ /* 0x040fe20003f3d000 */
[----:B------:R-:W-:-:S06]  /*50e0*/  FMUL.FTZ R2, R72, c[0x0][0x23c] ;  /* 0x00008f0048027a20 */ /* 0x000fcc0000410000 */
[----:B------:R-:W-:Y:S01]  /*50f0*/  HMMA.16816.F32.BF16 R56, R8, R22, RZ ;  /* 0x000000160838723c */ /* 0x000fe200000418ff */
[----:B------:R-:W-:Y:S01]  /*5100*/  FSEL R0, R2, RZ, P1 ;  /* 0x000000ff02007208 */ /* 0x000fe20000800000 */
[----:B------:R-:W-:-:S04]  /*5110*/  FFMA.FTZ R2, R55, c[0x0][0x23c], -R4 ;  /* 0x00008f0037027a23 */ /* 0x000fc80000010804 */
[----:B------:R1:W2:Y:S02]  /*5120*/  MUFU.EX2 R217, R2 ;  /* 0x0000000200d97308 */ /* 0x0002a40000000800 */
[C---:B------:R-:W-:Y:S08]  /*5130*/  HMMA.16816.F32.BF16 R52, R8.reuse, R44, RZ ;  /* 0x0000002c0834723c */ /* 0x040ff000000418ff */
[----:B------:R-:W-:Y:S01]  /*5140*/  HMMA.16816.F32.BF16 R48, R8, R46, RZ ;  /* 0x0000002e0830723c */ /* 0x000fe200000418ff */
[----:B-1----:R-:W-:-:S02]  /*5150*/  FFMA.FTZ R2, R62, c[0x0][0x23c], -R0 ;  /* 0x00008f003e027a23 */ /* 0x002fc40000010800 */
[----:B--2---:R-:W-:Y:S02]  /*5160*/  FADD.FTZ R3, R217, R3 ;  /* 0x00000003d9037221 */ /* 0x004fe40000010000 */
[----:B------:R1:W-:Y:S02]  /*5170*/  MUFU.EX2 R179, R2 ;  /* 0x0000000200b37308 */ /* 0x0003e40000000800 */
[--C-:B-1----:R-:W-:Y:S02]  /*5180*/  FFMA.FTZ R2, R63, c[0x0][0x23c], -R0.reuse ;  /* 0x00008f003f027a23 */ /* 0x102fe40000010800 */
[----:B------:R-:W-:Y:S04]  /*5190*/  HMMA.16816.F32.BF16 R60, R8, R20, RZ ;  /* 0x00000014083c723c */ /* 0x000fe800000418ff */
[----:B------:R1:W2:Y:S02]  /*51a0*/  MUFU.EX2 R175, R2 ;  /* 0x0000000200af7308 */ /* 0x0002a40000000800 */
[----:B-1----:R-:W-:Y:S01]  /*51b0*/  FFMA.FTZ R2, R65, c[0x0][0x23c], -R0 ;  /* 0x00008f0041027a23 */ /* 0x002fe20000010800 */
[----:B--2---:R-:W-:-:S05]  /*51c0*/  F2FP.BF16.PACK_AB R17, R175, R179 ;  /* 0x000000b3af11723e */ /* 0x004fca00000010ff */
[----:B------:R1:W-:Y:S02]  /*51d0*/  MUFU.EX2 R180, R2 ;  /* 0x0000000200b47308 */ /* 0x0003e40000000800 */
[----:B-1----:R-:W-:-:S06]  /*51e0*/  FFMA.FTZ R2, R66, c[0x0][0x23c], -R0 ;  /* 0x00008f0042027a23 */ /* 0x002fcc0000010800 */
[----:B------:R1:W2:Y:S02]  /*51f0*/  MUFU.EX2 R181, R2 ;  /* 0x0000000200b57308 */ /* 0x0002a40000000800 */
[--C-:B-1----:R-:W-:Y:S01]  /*5200*/  FFMA.FTZ R2, R64, c[0x0][0x23c], -R13.reuse ;  /* 0x00008f0040027a23 */ /* 0x102fe2000001080d */
[----:B--2---:R-:W-:Y:S01]  /*5210*/  F2FP.BF16.PACK_AB R19, R181, R180 ;  /* 0x000000b4b513723e */ /* 0x004fe200000010ff */
[----:B------:R-:W-:Y:S04]  /*5220*/  HMMA.16816.F32.BF16 R64, R8, R26, RZ ;  /* 0x0000001a0840723c */ /* 0x000fe800000418ff */
[----:B------:R1:W-:Y:S04]  /*5230*/  MUFU.EX2 R182, R2 ;  /* 0x0000000200b67308 */ /* 0x0003e80000000800 */
[C---:B------:R-:W-:Y:S08]  /*5240*/  HMMA.16816.F32.BF16 R92, R16.reuse, R28, RZ ;  /* 0x0000001c105c723c */ /* 0x040ff000000418ff */
[----:B------:R-:W-:Y:S01]  /*5250*/  HMMA.16816.F32.BF16 R96, R16, R30, RZ ;  /* 0x0000001e1060723c */ /* 0x000fe200000418ff */
[----:B------:R-:W2:Y:S01]  /*5260*/  LDSM.16.MT88.4 R28, [R189+0x6800] ;  /* 0x00680000bd1c783b */ /* 0x000ea20000004200 */
[----:B-1----:R-:W-:-:S04]  /*5270*/  FFMA.FTZ R2, R74, c[0x0][0x23c], -R13 ;  /* 0x00008f004a027a23 */ /* 0x002fc8000001080d */
[----:B------:R1:W3:Y:S02]  /*5280*/  MUFU.EX2 R185, R2 ;  /* 0x0000000200b97308 */ /* 0x0002e40000000800 */
[C---:B------:R-:W-:Y:S08]  /*5290*/  HMMA.16816.F32.BF16 R104, R16.reuse, R26, RZ ;  /* 0x0000001a1068723c */ /* 0x040ff000000418ff */
[----:B------:R-:W-:Y:S01]  /*52a0*/  HMMA.16816.F32.BF16 R116, R16, R22, RZ ;  /* 0x000000161074723c */ /* 0x000fe200000418ff */
[----:B-1----:R-:W-:Y:S01]  /*52b0*/  FFMA.FTZ R2, R68, c[0x0][0x23c], -R13 ;  /* 0x00008f0044027a23 */ /* 0x002fe2000001080d */
[----:B---3--:R-:W-:-:S03]  /*52c0*/  F2FP.BF16.PACK_AB R8, R185, R182 ;  /* 0x000000b6b908723e */ /* 0x008fc600000010ff */
[----:B------:R1:W-:Y:S02]  /*52d0*/  MUFU.EX2 R184, R2 ;  /* 0x0000000200b87308 */ /* 0x0003e40000000800 */
[----:B-1----:R-:W-:Y:S02]  /*52e0*/  FFMA.FTZ R2, R36, c[0x0][0x23c], -R13 ;  /* 0x00008f0024027a23 */ /* 0x002fe4000001080d */
[----:B------:R-:W1:Y:S04]  /*52f0*/  LDSM.16.MT88.4 R36, [R192+0x6800] ;  /* 0x00680000c024783b */ /* 0x000e680000004200 */
[----:B------:R3:W4:Y:S02]  /*5300*/  MUFU.EX2 R183, R2 ;  /* 0x0000000200b77308 */ /* 0x0007240000000800 */
[--C-:B---3--:R-:W-:Y:S01]  /*5310*/  FFMA.FTZ R2, R88, c[0x0][0x23c], -R12.reuse ;  /* 0x00008f0058027a23 */ /* 0x108fe2000001080c */
[----:B----4-:R-:W-:Y:S01]  /*5320*/  F2FP.BF16.PACK_AB R10, R183, R184 ;  /* 0x000000b8b70a723e */ /* 0x010fe200000010ff */
[C---:B------:R-:W-:Y:S04]  /*5330*/  HMMA.16816.F32.BF16 R88, R16.reuse, R24, RZ ;  /* 0x000000181058723c */ /* 0x040fe800000418ff */
[----:B------:R3:W-:Y:S04]  /*5340*/  MUFU.EX2 R174, R2 ;  /* 0x0000000200ae7308 */ /* 0x0007e80000000800 */
[C---:B------:R-:W-:Y:S08]  /*5350*/  HMMA.16816.F32.BF16 R24, R16.reuse, R20, RZ ;  /* 0x000000141018723c */ /* 0x040ff000000418ff */
[----:B------:R-:W-:Y:S01]  /*5360*/  HMMA.16816.F32.BF16 R20, R16, R44, RZ ;  /* 0x0000002c1014723c */ /* 0x000fe200000418ff */
[----:B---3--:R-:W-:-:S04]  /*5370*/  FFMA.FTZ R2, R75, c[0x0][0x23c], -R12 ;  /* 0x00008f004b027a23 */ /* 0x008fc8000001080c */
[----:B------:R3:W4:Y:S02]  /*5380*/  MUFU.EX2 R178, R2 ;  /* 0x0000000200b27308 */ /* 0x0007240000000800 */
[----:B---3--:R-:W-:Y:S01]  /*5390*/  FFMA.FTZ R2, R69, c[0x0][0x23c], -R12 ;  /* 0x00008f0045027a23 */ /* 0x008fe2000001080c */
[----:B----4-:R-:W-:-:S05]  /*53a0*/  F2FP.BF16.PACK_AB R9, R178, R174 ;  /* 0x000000aeb209723e */ /* 0x010fca00000010ff */
[----:B------:R3:W-:Y:S02]  /*53b0*/  MUFU.EX2 R177, R2 ;  /* 0x0000000200b17308 */ /* 0x0007e40000000800 */
[----:B---3--:R-:W-:Y:S02]  /*53c0*/  FFMA.FTZ R2, R41, c[0x0][0x23c], -R12 ;  /* 0x00008f0029027a23 */ /* 0x008fe4000001080c */
[----:B------:R-:W3:Y:S04]  /*53d0*/  LDSM.16.MT88.4 R40, [R191+0x6800] ;  /* 0x00680000bf28783b */ /* 0x000ee80000004200 */
[----:B------:R4:W5:Y:S02]  /*53e0*/  MUFU.EX2 R176, R2 ;  /* 0x0000000200b07308 */ /* 0x0009640000000800 */
[----:B----4-:R-:W-:Y:S01]  /*53f0*/  FFMA.FTZ R2, R101, c[0x0][0x23c], -R4 ;  /* 0x00008f0065027a23 */ /* 0x010fe20000010804 */
[----:B-----5:R-:W-:-:S05]  /*5400*/  F2FP.BF16.PACK_AB R11, R176, R177 ;  /* 0x000000b1b00b723e */ /* 0x020fca00000010ff */
[----:B------:R4:W-:Y:S02]  /*5410*/  MUFU.EX2 R173, R2 ;  /* 0x0000000200ad7308 */ /* 0x0009e40000000800 */
[C---:B--2---:R-:W-:Y:S08]  /*5420*/  HMMA.16816.F32.BF16 R112, R8.reuse, R28, R84 ;  /* 0x0000001c0870723c */ /* 0x044ff00000041854 */
[----:B------:R-:W-:Y:S01]  /*5430*/  HMMA.16816.F32.BF16 R84, R8, R32, R60 ;  /* 0x000000200854723c */ /* 0x000fe2000004183c */
[----:B----4-:R-:W-:-:S04]  /*5440*/  FFMA.FTZ R2, R100, c[0x0][0x23c], -R4 ;  /* 0x00008f0064027a23 */ /* 0x010fc80000010804 */
[----:B------:R2:W4:Y:S03]  /*5450*/  MUFU.EX2 R172, R2 ;  /* 0x0000000200ac7308 */ /* 0x0005260000000800 */
[C---:B------:R-:W-:Y:S08]  /*5460*/  HMMA.16816.F32.BF16 R80, R8.reuse, R30, R80 ;  /* 0x0000001e0850723c */ /* 0x040ff00000041850 */
[----:B-1----:R-:W-:Y:S01]  /*5470*/  HMMA.16816.F32.BF16 R64, R8, R38, R64 ;  /* 0x000000260840723c */ /* 0x002fe20000041840 */
[----:B--2---:R-:W-:-:S07]  /*5480*/  FFMA.FTZ R2, R109, c[0x0][0x23c], -R4 ;  /* 0x00008f006d027a23 */ /* 0x004fce0000010804 */
[C---:B------:R-:W-:Y:S01]  /*5490*/  HMMA.16816.F32.BF16 R60, R8.reuse, R34, R56 ;  /* 0x00000022083c723c */ /* 0x040fe20000041838 */
[----:B------:R1:W-:Y:S07]  /*54a0*/  MUFU.EX2 R171, R2 ;  /* 0x0000000200ab7308 */ /* 0x0003ee0000000800 */
[----:B---3--:R-:W-:Y:S08]  /*54b0*/  HMMA.16816.F32.BF16 R48, R8, R42, R48 ;  /* 0x0000002a0830723c */ /* 0x008ff00000041830 */
[----:B------:R-:W-:Y:S01]  /*54c0*/  HMMA.16816.F32.BF16 R100, R16, R46, RZ ;  /* 0x0000002e1064723c */ /* 0x000fe200000418ff */
[----:B------:R-:W-:Y:S01]  /*54d0*/  LDSM.16.MT88.4 R16, [R192+0x7000] ;  /* 0x00700000c010783b */ /* 0x000fe20000004200 */
[----:B-1----:R-:W-:-:S04]  /*54e0*/  FFMA.FTZ R2, R108, c[0x0][0x23c], -R4 ;  /* 0x00008f006c027a23 */ /* 0x002fc80000010804 */
[----:B------:R1:W-:Y:S02]  /*54f0*/  MUFU.EX2 R170, R2 ;  /* 0x0000000200aa7308 */ /* 0x0003e40000000800 */
[C---:B------:R-:W-:Y:S08]  /*5500*/  HMMA.16816.F32.BF16 R108, R8.reuse, R36, R76 ;  /* 0x00000024086c723c */ /* 0x040ff0000004184c */
[----:B------:R-:W-:Y:S01]  /*5510*/  HMMA.16816.F32.BF16 R76, R8, R40, R52 ;  /* 0x00000028084c723c */ /* 0x000fe20000041834 */
[----:B-1----:R-:W-:-:S06]  /*5520*/  FFMA.FTZ R2, R131, c[0x0][0x23c], -R0 ;  /* 0x00008f0083027a23 */ /* 0x002fcc0000010800 */
[----:B------:R-:W-:Y:S02]  /*5530*/  F2FP.BF16.PACK_AB R8, R217, R214 ;  /* 0x000000d6d908723e */ /* 0x000fe400000010ff */
[----:B----4-:R-:W-:Y:S01]  /*5540*/  F2FP.BF16.PACK_AB R10, R172, R173 ;  /* 0x000000adac0a723e */ /* 0x010fe200000010ff */
        /* <DEDUP_REMOVED lines=11> */
[C---:B------:R-:W-:Y:S01]  /*5600*/  HMMA.16816.F32.BF16 R56, R8.reuse, R28, R92 ;  /* 0x0000001c0838723c */ /* 0x040fe2000004185c */
[----:B------:R-:W-:Y:S07]  /*5610*/  LDSM.16.MT88.4 R92, [R189+0x7800] ;  /* 0x00780000bd5c783b */ /* 0x000fee0000004200 */
[----:B------:R-:W-:Y:S01]  /*5620*/  HMMA.16816.F32.BF16 R52, R8, R36, R88 ;  /* 0x000000240834723c */ /* 0x000fe20000041858 */
[----:B-1----:R-:W-:-:S04]  /*5630*/  FFMA.FTZ R2, R124, c[0x0][0x23c], -R13 ;  /* 0x00008f007c027a23 */ /* 0x002fc8000001080d */
[----:B------:R1:W-:Y:S03]  /*5640*/  MUFU.EX2 R163, R2 ;  /* 0x0000000200a37308 */ /* 0x0003e60000000800 */
[C---:B------:R-:W-:Y:S01]  /*5650*/  HMMA.16816.F32.BF16 R44, R8.reuse, R30, R96 ;  /* 0x0000001e082c723c */ /* 0x040fe20000041860 */
[----:B------:R-:W-:Y:S07]  /*5660*/  LDSM.16.MT88.4 R28, [R191+0x7000] ;  /* 0x00700000bf1c783b */ /* 0x000fee0000004200 */
[----:B------:R-:W-:Y:S01]  /*5670*/  HMMA.16816.F32.BF16 R36, R8, R38, R104 ;  /* 0x000000260824723c */ /* 0x000fe20000041868 */
[----:B-1----:R-:W-:-:S04]  /*5680*/  FFMA.FTZ R2, R123, c[0x0][0x23c], -R13 ;  /* 0x00008f007b027a23 */ /* 0x002fc8000001080d */
[----:B------:R1:W2:Y:S02]  /*5690*/  MUFU.EX2 R164, R2 ;  /* 0x0000000200a47308 */ /* 0x0002a40000000800 */
[----:B-1----:R-:W-:-:S06]  /*56a0*/  FFMA.FTZ R2, R122, c[0x0][0x23c], -R13 ;  /* 0x00008f007a027a23 */ /* 0x002fcc000001080d */
[----:B------:R1:W-:Y:S02]  /*56b0*/  MUFU.EX2 R162, R2 ;  /* 0x0000000200a27308 */ /* 0x0003e40000000800 */
[----:B-1----:R-:W-:Y:S02]  /*56c0*/  FFMA.FTZ R2, R120, c[0x0][0x23c], -R13 ;  /* 0x00008f0078027a23 */ /* 0x002fe4000001080d */
[C---:B------:R-:W-:Y:S01]  /*56d0*/  HMMA.16816.F32.BF16 R120, R8.reuse, R32, R24 ;  /* 0x000000200878723c */ /* 0x040fe20000041818 */
[----:B------:R-:W-:Y:S03]  /*56e0*/  LDSM.16.MT88.4 R24, [R190+0x7000] ;  /* 0x00700000be18783b */ /* 0x000fe60000004200 */
[----:B------:R1:W3:Y:S04]  /*56f0*/  MUFU.EX2 R161, R2 ;  /* 0x0000000200a17308 */ /* 0x0002e80000000800 */
[----:B------:R-:W-:Y:S01]  /*5700*/  HMMA.16816.F32.BF16 R32, R8, R34, R116 ;  /* 0x000000220820723c */ /* 0x000fe20000041874 */
[----:B-1----:R-:W-:-:S07]  /*5710*/  FFMA.FTZ R2, R128, c[0x0][0x23c], -R12 ;  /* 0x00008f0080027a23 */ /* 0x002fce000001080c */
[C---:B------:R-:W-:Y:S01]  /*5720*/  HMMA.16816.F32.BF16 R128, R8.reuse, R40, R20 ;  /* 0x000000280880723c */ /* 0x040fe20000041814 */
[----:B------:R-:W1:Y:S01]  /*5730*/  LDSM.16.MT88.4 R20, [R189+0x7000] ;  /* 0x00700000bd14783b */ /* 0x000e620000004200 */
[----:B------:R4:W-:Y:S06]  /*5740*/  MUFU.EX2 R160, R2 ;  /* 0x0000000200a07308 */ /* 0x0009ec0000000800 */
[----:B------:R-:W-:Y:S07]  /*5750*/  HMMA.16816.F32.BF16 R40, R8, R42, R100 ;  /* 0x0000002a0828723c */ /* 0x000fee0000041864 */
[----:B--2---:R-:W-:-:S02]  /*5760*/  F2FP.BF16.PACK_AB R8, R164, R163 ;  /* 0x000000a3a408723e */ /* 0x004fc400000010ff */
[----:B---3--:R-:W-:Y:S01]  /*5770*/  F2FP.BF16.PACK_AB R10, R161, R162 ;  /* 0x000000a2a10a723e */ /* 0x008fe200000010ff */
[----:B----4-:R-:W-:-:S04]  /*5780*/  FFMA.FTZ R2, R127, c[0x0][0x23c], -R12 ;  /* 0x00008f007f027a23 */ /* 0x010fc8000001080c */
[----:B------:R2:W3:Y:S02]  /*5790*/  MUFU.EX2 R159, R2 ;  /* 0x00000002009f7308 */ /* 0x0004e40000000800 */
[----:B--2---:R-:W-:Y:S01]  /*57a0*/  FFMA.FTZ R2, R134, c[0x0][0x23c], -R12 ;  /* 0x00008f0086027a23 */ /* 0x004fe2000001080c */
[----:B---3--:R-:W-:-:S05]  /*57b0*/  F2FP.BF16.PACK_AB R9, R159, R160 ;  /* 0x000000a09f09723e */ /* 0x008fca00000010ff */
[----:B------:R2:W-:Y:S02]  /*57c0*/  MUFU.EX2 R158, R2 ;  /* 0x00000002009e7308 */ /* 0x0005e40000000800 */
[----:B--2---:R-:W-:Y:S02]  /*57d0*/  FFMA.FTZ R2, R126, c[0x0][0x23c], -R12 ;  /* 0x00008f007e027a23 */ /* 0x004fe4000001080c */
[----:B------:R-:W-:Y:S04]  /*57e0*/  LDSM.16.MT88.4 R124, [R190+0x7800] ;  /* 0x00780000be7c783b */ /* 0x000fe80000004200 */
[----:B------:R2:W3:Y:S02]  /*57f0*/  MUFU.EX2 R157, R2 ;  /* 0x00000002009d7308 */ /* 0x0004e40000000800 */
[----:B--2---:R-:W-:Y:S01]  /*5800*/  FFMA.FTZ R2, R136, c[0x0][0x23c], -R4 ;  /* 0x00008f0088027a23 */ /* 0x004fe20000010804 */
[----:B---3--:R-:W-:-:S05]  /*5810*/  F2FP.BF16.PACK_AB R11, R157, R158 ;  /* 0x0000009e9d0b723e */ /* 0x008fca00000010ff */
[----:B------:R2:W3:Y:S02]  /*5820*/  MUFU.EX2 R156, R2 ;  /* 0x00000002009c7308 */ /* 0x0004e40000000800 */
[C---:B-1----:R-:W-:Y:S08]  /*5830*/  HMMA.16816.F32.BF16 R96, R8.reuse, R20, R112 ;  /* 0x000000140860723c */ /* 0x042ff00000041870 */
[----:B------:R-:W-:Y:S01]  /*5840*/  HMMA.16816.F32.BF16 R100, R8, R16, R108 ;  /* 0x000000100864723c */ /* 0x000fe2000004186c */
[----:B------:R-:W1:Y:S01]  /*5850*/  LDSM.16.MT88.4 R108, [R192+0x7800] ;  /* 0x00780000c06c783b */ /* 0x000e620000004200 */
[----:B--2---:R-:W-:Y:S01]  /*5860*/  FFMA.FTZ R2, R133, c[0x0][0x23c], -R4 ;  /* 0x00008f0085027a23 */ /* 0x004fe20000010804 */
[----:B---3--:R-:W-:-:S03]  /*5870*/  F2FP.BF16.PACK_AB R6, R156, R169 ;  /* 0x000000a99c06723e */ /* 0x008fc600000010ff */
[----:B------:R2:W-:Y:S02]  /*5880*/  MUFU.EX2 R155, R2 ;  /* 0x00000002009b7308 */ /* 0x0005e40000000800 */
[C---:B------:R-:W-:Y:S08]  /*5890*/  HMMA.16816.F32.BF16 R116, R8.reuse, R24, R84 ;  /* 0x000000180874723c */ /* 0x040ff00000041854 */
[----:B------:R-:W-:Y:S01]  /*58a0*/  HMMA.16816.F32.BF16 R76, R8, R28, R76 ;  /* 0x0000001c084c723c */ /* 0x000fe2000004184c */
[----:B--2---:R-:W-:-:S07]  /*58b0*/  FFMA.FTZ R2, R135, c[0x0][0x23c], -R4 ;  /* 0x00008f0087027a23 */ /* 0x004fce0000010804 */
[C---:B------:R-:W-:Y:S01]  /*58c0*/  HMMA.16816.F32.BF16 R88, R8.reuse, R22, R80 ;  /* 0x000000160858723c */ /* 0x040fe20000041850 */
[----:B------:R2:W-:Y:S07]  /*58d0*/  MUFU.EX2 R154, R2 ;  /* 0x00000002009a7308 */ /* 0x0005ee0000000800 */
[C---:B------:R-:W-:Y:S08]  /*58e0*/  HMMA.16816.F32.BF16 R64, R8.reuse, R18, R64 ;  /* 0x000000120840723c */ /* 0x040ff00000041840 */
[----:B------:R-:W-:Y:S01]  /*58f0*/  HMMA.16816.F32.BF16 R60, R8, R26, R60 ;  /* 0x0000001a083c723c */ /* 0x000fe2000004183c */
[----:B--2---:R-:W-:-:S04]  /*5900*/  FFMA.FTZ R2, R132, c[0x0][0x23c], -R4 ;  /* 0x00008f0084027a23 */ /* 0x004fc80000010804 */
[----:B------:R2:W-:Y:S03]  /*5910*/  MUFU.EX2 R153, R2 ;  /* 0x0000000200997308 */ /* 0x0005e60000000800 */
[----:B------:R-:W-:Y:S01]  /*5920*/  HMMA.16816.F32.BF16 R48, R8, R30, R48 ;  /* 0x0000001e0830723c */ /* 0x000fe20000041830 */
[----:B------:R-:W3:Y:S01]  /*5930*/  LDSM.16.MT88.4 R8, [R191+0x7800] ;  /* 0x00780000bf08783b */ /* 0x000ee20000004200 */
[----:B--2---:R-:W-:-:S04]  /*5940*/  FFMA.FTZ R2, R147, c[0x0][0x23c], -R0 ;  /* 0x00008f0093027a23 */ /* 0x004fc80000010800 */
[----:B------:R2:W-:Y:S02]  /*5950*/  MUFU.EX2 R152, R2 ;  /* 0x0000000200987308 */ /* 0x0005e40000000800 */
[----:B--2---:R-:W-:-:S06]  /*5960*/  FFMA.FTZ R2, R143, c[0x0][0x23c], -R0 ;  /* 0x00008f008f027a23 */ /* 0x004fcc0000010800 */
[----:B------:R2:W4:Y:S02]  /*5970*/  MUFU.EX2 R147, R2 ;  /* 0x0000000200937308 */ /* 0x0005240000000800 */
[----:B--2---:R-:W-:Y:S01]  /*5980*/  FFMA.FTZ R2, R142, c[0x0][0x23c], -R0 ;  /* 0x00008f008e027a23 */ /* 0x004fe20000010800 */
[----:B----4-:R-:W-:-:S05]  /*5990*/  F2FP.BF16.PACK_AB R5, R147, R152 ;  /* 0x000000989305723e */ /* 0x010fca00000010ff */
[----:B------:R2:W-:Y:S02]  /*59a0*/  MUFU.EX2 R75, R2 ;  /* 0x00000002004b7308 */ /* 0x0005e40000000800 */
[----:B--2---:R-:W-:-:S06]  /*59b0*/  FFMA.FTZ R2, R137, c[0x0][0x23c], -R0 ;  /* 0x00008f0089027a23 */ /* 0x004fcc0000010800 */
[----:B------:R2:W4:Y:S02]  /*59c0*/  MUFU.EX2 R74, R2 ;  /* 0x00000002004a7308 */ /* 0x0005240000000800 */
[----:B--2---:R-:W-:Y:S01]  /*59d0*/  FFMA.FTZ R2, R14, c[0x0][0x23c], -R4 ;  /* 0x00008f000e027a23 */ /* 0x004fe20000010804 */
[----:B------:R-:W-:Y:S02]  /*59e0*/  F2FP.BF16.PACK_AB R4, R170, R171 ;  /* 0x000000abaa04723e */ /* 0x000fe400000010ff */
[----:B----4-:R-:W-:-:S03]  /*59f0*/  F2FP.BF16.PACK_AB R7, R74, R75 ;  /* 0x0000004b4a07723e */ /* 0x010fc600000010ff */
[----:B------:R2:W4:Y:S04]  /*5a00*/  MUFU.EX2 R241, R2 ;  /* 0x0000000200f17308 */ /* 0x0005280000000800 */
[C---:B------:R-:W-:Y:S08]  /*5a10*/  HMMA.16816.F32.BF16 R56, R4.reuse, R20, R56 ;  /* 0x000000140438723c */ /* 0x040ff00000041838 */
[----:B------:R-:W-:Y:S01]  /*5a20*/  HMMA.16816.F32.BF16 R52, R4, R16, R52 ;  /* 0x000000100434723c */ /* 0x000fe20000041834 */
[----:B--2---:R-:W-:Y:S01]  /*5a30*/  FFMA.FTZ R2, R141, c[0x0][0x23c], -R13 ;  /* 0x00008f008d027a23 */ /* 0x004fe2000001080d */
[----:B----4-:R-:W-:-:S03]  /*5a40*/  F2FP.BF16.PACK_AB R142, R241, R153 ;  /* 0x00000099f18e723e */ /* 0x010fc600000010ff */
[----:B------:R2:W-:Y:S03]  /*5a50*/  MUFU.EX2 R68, R2 ;  /* 0x0000000200447308 */ /* 0x0005e60000000800 */
[C---:B------:R-:W-:Y:S08]  /*5a60*/  HMMA.16816.F32.BF16 R44, R4.reuse, R22, R44 ;  /* 0x00000016042c723c */ /* 0x040ff0000004182c */
[----:B------:R-:W-:Y:S01]  /*5a70*/  HMMA.16816.F32.BF16 R36, R4, R18, R36 ;  /* 0x000000120424723c */ /* 0x000fe20000041824 */
[----:B--2---:R-:W-:Y:S01]  /*5a80*/  FFMA.FTZ R2, R140, c[0x0][0x23c], -R13 ;  /* 0x00008f008c027a23 */ /* 0x004fe2000001080d */
[----:B------:R-:W-:-:S06]  /*5a90*/  F2FP.BF16.PACK_AB R140, R154, R155 ;  /* 0x0000009b9a8c723e */ /* 0x000fcc00000010ff */
[C---:B------:R-:W-:Y:S01]  /*5aa0*/  HMMA.16816.F32.BF16 R112, R4.reuse, R24, R120 ;  /* 0x000000180470723c */ /* 0x040fe20000041878 */
[----:B------:R2:W4:Y:S07]  /*5ab0*/  MUFU.EX2 R69, R2 ;  /* 0x0000000200457308 */ /* 0x00052e0000000800 */
[C---:B------:R-:W-:Y:S08]  /*5ac0*/  HMMA.16816.F32.BF16 R32, R4.reuse, R26, R32 ;  /* 0x0000001a0420723c */ /* 0x040ff00000041820 */
[----:B------:R-:W-:Y:S01]  /*5ad0*/  HMMA.16816.F32.BF16 R128, R4, R28, R128 ;  /* 0x0000001c0480723c */ /* 0x000fe20000041880 */
[----:B--2---:R-:W-:Y:S01]  /*5ae0*/  FFMA.FTZ R2, R138, c[0x0][0x23c], -R13 ;  /* 0x00008f008a027a23 */ /* 0x004fe2000001080d */
[----:B----4-:R-:W-:-:S03]  /*5af0*/  F2FP.BF16.PACK_AB R136, R69, R68 ;  /* 0x000000444588723e */ /* 0x010fc600000010ff */
[----:B------:R2:W-:Y:S03]  /*5b00*/  MUFU.EX2 R20, R2 ;  /* 0x0000000200147308 */ /* 0x0005e60000000800 */
[----:B------:R-:W-:Y:S07]  /*5b10*/  HMMA.16816.F32.BF16 R40, R4, R30, R40 ;  /* 0x0000001e0428723c */ /* 0x000fee0000041828 */
[----:B------:R-:W-:-:S02]  /*5b20*/  FADD.FTZ R4, R215, R187 ;  /* 0x000000bbd7047221 */ /* 0x000fc40000010000 */
[----:B------:R-:W-:Y:S02]  /*5b30*/  FADD.FTZ R5, R173, R3 ;  /* 0x00000003ad057221 */ /* 0x000fe40000010000 */
[----:B------:R-:W-:Y:S02]  /*5b40*/  FADD.FTZ R4, R211, R4 ;  /* 0x00000004d3047221 */ /* 0x000fe40000010000 */
[----:B--2---:R-:W-:Y:S02]  /*5b50*/  FFMA.FTZ R2, R139, c[0x0][0x23c], -R13 ;  /* 0x00008f008b027a23 */ /* 0x004fe4000001080d */
[----:B------:R-:W-:Y:S02]  /*5b60*/  FADD.FTZ R4, R216, R4 ;  /* 0x00000004d8047221 */ /* 0x000fe40000010000 */
[----:B------:R2:W4:Y:S02]  /*5b70*/  MUFU.EX2 R244, R2 ;  /* 0x0000000200f47308 */ /* 0x0005240000000800 */
[----:B------:R-:W-:-:S04]  /*5b80*/  FADD.FTZ R4, R174, R4 ;  /* 0x00000004ae047221 */ /* 0x000fc80000010000 */
[----:B------:R-:W-:Y:S02]  /*5b90*/  FADD.FTZ R4, R178, R4 ;  /* 0x00000004b2047221 */ /* 0x000fe40000010000 */
[----:B--2---:R-:W-:Y:S01]  /*5ba0*/  FFMA.FTZ R2, R146, c[0x0][0x23c], -R12 ;  /* 0x00008f0092027a23 */ /* 0x004fe2000001080c */
[----:B----4-:R-:W-:-:S03]  /*5bb0*/  F2FP.BF16.PACK_AB R138, R244, R20 ;  /* 0x00000014f48a723e */ /* 0x010fc600000010ff */
        /* <DEDUP_REMOVED lines=9> */
[----:B----4-:R-:W-:-:S05]  /*5c50*/  F2FP.BF16.PACK_AB R139, R243, R13 ;  /* 0x0000000df38b723e */ /* 0x010fca00000010ff */
[----:B------:R2:W-:Y:S02]  /*5c60*/  MUFU.EX2 R12, R2 ;  /* 0x00000002000c7308 */ /* 0x0005e40000000800 */
[C---:B------:R-:W-:Y:S08]  /*5c70*/  HMMA.16816.F32.BF16 R84, R136.reuse, R92, R96 ;  /* 0x0000005c8854723c */ /* 0x040ff00000041860 */
[----:B------:R-:W-:Y:S01]  /*5c80*/  HMMA.16816.F32.BF16 R88, R136, R94, R88 ;  /* 0x0000005e8858723c */ /* 0x000fe20000041858 */
[----:B--2---:R-:W-:-:S04]  /*5c90*/  FFMA.FTZ R2, R148, c[0x0][0x23c], -R0 ;  /* 0x00008f0094027a23 */ /* 0x004fc80000010800 */
[----:B------:R2:W4:Y:S03]  /*5ca0*/  MUFU.EX2 R7, R2 ;  /* 0x0000000200077308 */ /* 0x0005260000000800 */
[C---:B-1----:R-:W-:Y:S08]  /*5cb0*/  HMMA.16816.F32.BF16 R100, R136.reuse, R108, R100 ;  /* 0x0000006c8864723c */ /* 0x042ff00000041864 */
[----:B------:R-:W-:Y:S01]  /*5cc0*/  HMMA.16816.F32.BF16 R104, R136, R110, R64 ;  /* 0x0000006e8868723c */ /* 0x000fe20000041840 */
[--C-:B--2---:R-:W-:Y:S01]  /*5cd0*/  FFMA.FTZ R2, R149, c[0x0][0x23c], -R0.reuse ;  /* 0x00008f0095027a23 */ /* 0x104fe20000010800 */
[----:B----4-:R-:W-:Y:S01]  /*5ce0*/  F2FP.BF16.PACK_AB R141, R7, R12 ;  /* 0x0000000c078d723e */ /* 0x010fe200000010ff */
[----:B------:R-:W-:-:S05]  /*5cf0*/  FFMA.FTZ R0, R150, c[0x0][0x23c], -R0 ;  /* 0x00008f0096007a23 */ /* 0x000fca0000010800 */
[C---:B------:R-:W-:Y:S01]  /*5d00*/  HMMA.16816.F32.BF16 R116, R136.reuse, R124, R116 ;  /* 0x0000007c8874723c */ /* 0x040fe20000041874 */
[----:B------:R1:W-:Y:S07]  /*5d10*/  MUFU.EX2 R6, R2 ;  /* 0x0000000200067308 */ /* 0x0003ee0000000800 */
[C---:B------:R-:W-:Y:S01]  /*5d20*/  HMMA.16816.F32.BF16 R120, R136.reuse, R126, R60 ;  /* 0x0000007e8878723c */ /* 0x040fe2000004183c */
[----:B------:R2:W4:Y:S07]  /*5d30*/  MUFU.EX2 R242, R0 ;  /* 0x0000000000f27308 */ /* 0x00052e0000000800 */
[----:B---3--:R-:W-:Y:S01]  /*5d40*/  HMMA.16816.F32.BF16 R132, R136, R8, R76 ;  /* 0x000000088884723c */ /* 0x008fe2000004184c */
[----:B-1----:R-:W-:-:S04]  /*5d50*/  FADD.FTZ R2, R179, R175 ;  /* 0x000000afb3027221 */ /* 0x002fc80000010000 */
[----:B------:R-:W-:-:S03]  /*5d60*/  FADD.FTZ R2, R180, R2 ;  /* 0x00000002b4027221 */ /* 0x000fc60000010000 */
[----:B------:R-:W-:Y:S01]  /*5d70*/  HMMA.16816.F32.BF16 R136, R136, R10, R48 ;  /* 0x0000000a8888723c */ /* 0x000fe20000041830 */
[----:B--2---:R-:W-:Y:S01]  /*5d80*/  FADD.FTZ R0, R220, R218 ;  /* 0x000000dadc007221 */ /* 0x004fe20000010000 */
[----:B----4-:R-:W-:Y:S01]  /*5d90*/  F2FP.BF16.PACK_AB R143, R242, R6 ;  /* 0x00000006f28f723e */ /* 0x010fe200000010ff */
        /* <DEDUP_REMOVED lines=55> */
[----:B------:R-:W-:Y:S01]  /*6110*/  IADD3 R213, R234, -0x2, RZ ;  /* 0xfffffffeead57810 */ /* 0x000fe20007ffe0ff */
[----:B------:R-:W-:-:S04]  /*6120*/  DEPBAR.LE SB0, 0x0 ;  /* 0x000080000000791a */ /* 0x000fc80000000000 */
[----:B------:R-:W-:Y:S01]  /*6130*/  SHF.R.S32.HI R4, RZ, 0x1f, R213 ;  /* 0x0000001fff047819 */ /* 0x000fe200000114d5 */
[C---:B------:R-:W-:Y:S01]  /*6140*/  IMAD R0, R213.reuse, UR12, RZ ;  /* 0x0000000cd5007c24 */ /* 0x040fe2000f8e02ff */
[----:B------:R-:W-:Y:S01]  /*6150*/  USHF.L.U32 UR14, UR4, 0x5, URZ ;  /* 0x00000005040e7899 */ /* 0x000fe2000800063f */
[----:B------:R-:W-:Y:S01]  /*6160*/  IMAD.WIDE.U32 R2, R213, UR13, R226 ;  /* 0x0000000dd5027c25 */ /* 0x000fe2000f8e00e2 */
[----:B------:R-:W-:-:S03]  /*6170*/  USHF.L.U64.HI UR11, UR4, 0x5, UR5 ;  /* 0x00000005040b7899 */ /* 0x000fc60008010205 */
[----:B------:R-:W-:Y:S01]  /*6180*/  IMAD R0, R4, UR13, R0 ;  /* 0x0000000d04007c24 */ /* 0x000fe2000f8e0200 */
[----:B------:R-:W-:Y:S01]  /*6190*/  BAR.SYNC.DEFER_BLOCKING 0x0 ;  /* 0x0000000000007b1d */ /* 0x000fe20000010000 */
[----:B------:R-:W-:Y:S02]  /*61a0*/  LEA R6, P1, R2, c[0x0][0x170], 0x1 ;  /* 0x00005c0002067a11 */ /* 0x000fe400078208ff */
[----:B------:R-:W-:Y:S02]  /*61b0*/  IMAD.IADD R0, R3, 0x1, R0 ;  /* 0x0000000103007824 */ /* 0x000fe400078e0200 */
[----:B------:R-:W-:-:S03]  /*61c0*/  IADD3 R4, P0, R6, UR14, RZ ;  /* 0x0000000e06047c10 */ /* 0x000fc6000ff1e0ff */
[----:B------:R-:W-:Y:S01]  /*61d0*/  LEA.HI.X R7, R2, c[0x0][0x174], R0, 0x1, P1 ;  /* 0x00005d0002077a11 */ /* 0x000fe200008f0c00 */
[----:B------:R-:W-:Y:S01]  /*61e0*/  IMAD R0, R213, 0x40, R235 ;  /* 0x00000040d5007824 */ /* 0x000fe200078e02eb */
[----:B------:R-:W-:Y:S02]  /*61f0*/  IADD3 R2, P1, R4, UR14, RZ ;  /* 0x0000000e04027c10 */ /* 0x000fe4000ff3e0ff */
[----:B------:R-:W-:Y:S02]  /*6200*/  IADD3.X R5, R7, UR11, RZ, P0, !PT ;  /* 0x0000000b07057c10 */ /* 0x000fe400087fe4ff */
[----:B------:R-:W-:Y:S02]  /*6210*/  IADD3 R8, P0, R2, UR14, RZ ;  /* 0x0000000e02087c10 */ /* 0x000fe4000ff1e0ff */
[----:B------:R-:W-:Y:S02]  /*6220*/  IADD3.X R3, R5, UR11, RZ, P1, !PT ;  /* 0x0000000b05037c10 */ /* 0x000fe40008ffe4ff */
[----:B------:R-:W-:-:S02]  /*6230*/  ISETP.GE.AND P2, PT, R0, R210, PT ;  /* 0x000000d20000720c */ /* 0x000fc40003f46270 */
[----:B------:R-:W-:Y:S02]  /*6240*/  IADD3.X R9, R3, UR11, RZ, P0, !PT ;  /* 0x0000000b03097c10 */ /* 0x000fe400087fe4ff */
[C---:B------:R-:W-:Y:S01]  /*6250*/  ISETP.LT.OR P2, PT, R0.reuse, R206, P2 ;  /* 0x000000ce0000720c */ /* 0x040fe20001741670 */
[----:B------:R-:W-:Y:S01]  /*6260*/  @!PT LDS RZ, [RZ] ;  /* 0x00000000fffff984 */ /* 0x000fe20000000800 */
[----:B------:R-:W-:Y:S01]  /*6270*/  @!PT LDS RZ, [RZ] ;  /* 0x00000000fffff984 */ /* 0x000fe20000000800 */
[----:B------:R-:W-:Y:S01]  /*6280*/  @!PT LDS RZ, [RZ] ;  /* 0x00000000fffff984 */ /* 0x000fe20000000800 */
[----:B------:R1:W-:Y:S01]  /*6290*/  LDGSTS.E.BYPASS.LTC128B.128 [R212+0x6000], [R6.64] ;  /* 0x0600000006d47fae */ /* 0x0003e2000b901d50 */
[C---:B------:R-:W-:Y:S02]  /*62a0*/  ISETP.GE.AND P0, PT, R0.reuse, R209, PT ;  /* 0x000000d10000720c */ /* 0x040fe40003f06270 */
[C---:B------:R-:W-:Y:S01]  /*62b0*/  ISETP.GE.AND P4, PT, R0.reuse, R208, PT ;  /* 0x000000d00000720c */ /* 0x040fe20003f86270 */
[----:B------:R1:W-:Y:S01]  /*62c0*/  LDGSTS.E.BYPASS.LTC128B.128 [R212+0x6800], [R4.64] ;  /* 0x0680000004d47fae */ /* 0x0003e2000b901d50 */
[C---:B------:R-:W-:Y:S02]  /*62d0*/  ISETP.LT.OR P0, PT, R0.reuse, R205, P0 ;  /* 0x000000cd0000720c */ /* 0x040fe40000701670 */
[C---:B------:R-:W-:Y:S01]  /*62e0*/  ISETP.LT.OR P4, PT, R0.reuse, R204, P4 ;  /* 0x000000cc0000720c */ /* 0x040fe20002781670 */
[----:B------:R2:W-:Y:S04]  /*62f0*/  LDGSTS.E.BYPASS.LTC128B.128 [R212+0x7000], [R2.64] ;  /* 0x0700000002d47fae */ /* 0x0005e8000b901d50 */
[----:B------:R3:W-:Y:S04]  /*6300*/  LDGSTS.E.BYPASS.LTC128B.128 [R212+0x7800], [R8.64] ;  /* 0x0780000008d47fae */ /* 0x0007e8000b901d50 */
[----:B------:R-:W-:Y:S04]  /*6310*/  LDSM.16.M88.4 R16, [R195] ;  /* 0x00000000c310783b */ /* 0x000fe80000000200 */
[----:B------:R-:W4:Y:S04]  /*6320*/  LDSM.16.M88.4 R20, [R188+0x4000] ;  /* 0x00400000bc14783b */ /* 0x000f280000000200 */
[----:B------:R-:W5:Y:S04]  /*6330*/  LDSM.16.M88.4 R12, [R195+0x2000] ;  /* 0x00200000c30c783b */ /* 0x000f680000000200 */
[----:B------:R-:W-:Y:S04]  /*6340*/  LDSM.16.M88.4 R36, [R194+0x4000] ;  /* 0x00400000c224783b */ /* 0x000fe80000000200 */
[----:B-1----:R-:W-:Y:S01]  /*6350*/  LDSM.16.M88.4 R4, [R198+0x2000] ;  /* 0x00200000c604783b */ /* 0x002fe20000000200 */
[----:B--2---:R-:W-:-:S03]  /*6360*/  IADD3 R2, R0, 0x1, RZ ;  /* 0x0000000100027810 */ /* 0x004fc60007ffe0ff */
[----:B------:R-:W-:Y:S01]  /*6370*/  LDSM.16.M88.4 R44, [R199] ;  /* 0x00000000c72c783b */ /* 0x000fe20000000200 */
[----:B------:R-:W-:-:S03]  /*6380*/  ISETP.GE.AND P6, PT, R2, R210, PT ;  /* 0x000000d20200720c */ /* 0x000fc60003fc6270 */
[----:B---3--:R-:W1:Y:S01]  /*6390*/  LDSM.16.M88.4 R8, [R198] ;  /* 0x00000000c608783b */ /* 0x008e620000000200 */
[C---:B------:R-:W-:Y:S02]  /*63a0*/  ISETP.GE.AND P5, PT, R2.reuse, R209, PT ;  /* 0x000000d10200720c */ /* 0x040fe40003fa6270 */
[C---:B------:R-:W-:Y:S01]  /*63b0*/  ISETP.GE.AND P3, PT, R2.reuse, R208, PT ;  /* 0x000000d00200720c */ /* 0x040fe20003f66270 */
[----:B------:R-:W2:Y:S01]  /*63c0*/  LDSM.16.M88.4 R32, [R196] ;  /* 0x00000000c420783b */ /* 0x000ea20000000200 */
[C---:B------:R-:W-:Y:S02]  /*63d0*/  ISETP.GE.AND P1, PT, R2.reuse, R207, PT ;  /* 0x000000cf0200720c */ /* 0x040fe40003f26270 */
[C---:B------:R-:W-:Y:S01]  /*63e0*/  ISETP.LT.OR P6, PT, R2.reuse, R206, P6 ;  /* 0x000000ce0200720c */ /* 0x040fe200037c1670 */
[----:B------:R-:W3:Y:S01]  /*63f0*/  LDSM.16.M88.4 R52, [R188+0x4800] ;  /* 0x00480000bc34783b */ /* 0x000ee20000000200 */
[C---:B------:R-:W-:Y:S02]  /*6400*/  ISETP.LT.OR P5, PT, R2.reuse, R205, P5 ;  /* 0x000000cd0200720c */ /* 0x040fe40002fa1670 */
[C---:B------:R-:W-:Y:S01]  /*6410*/  ISETP.LT.OR P3, PT, R2.reuse, R204, P3 ;  /* 0x000000cc0200720c */ /* 0x040fe20001f61670 */
[----:B------:R-:W2:Y:S01]  /*6420*/  LDSM.16.M88.4 R28, [R196+0x2000] ;  /* 0x00200000c41c783b */ /* 0x000ea20000000200 */
[----:B------:R-:W-:-:S02]  /*6430*/  ISETP.LT.OR P1, PT, R2, R203, P1 ;  /* 0x000000cb0200720c */ /* 0x000fc40000f21670 */
[----:B------:R-:W-:Y:S01]  /*6440*/  IADD3 R2, R0, 0x8, RZ ;  /* 0x0000000800027810 */ /* 0x000fe20007ffe0ff */
[----:B------:R-:W2:Y:S01]  /*6450*/  LDSM.16.M88.4 R56, [R194+0x4800] ;  /* 0x00480000c238783b */ /* 0x000ea20000000200 */
[----:B----4-:R-:W-:Y:S03]  /*6460*/  HMMA.16816.F32.BF16 R40, R16, R20, RZ ;  /* 0x000000141028723c */ /* 0x010fe600000418ff */
[----:B------:R-:W-:Y:S04]  /*6470*/  LDSM.16.M88.4 R60, [R193] ;  /* 0x00000000c13c783b */ /* 0x000fe80000000200 */
[----:B------:R-:W0:Y:S01]  /*6480*/  LDGDEPBAR ;  /* 0x00000000000079af */ /* 0x000e220000000000 */
[C---:B-----5:R-:W-:Y:S08]  /*6490*/  HMMA.16816.F32.BF16 R48, R12.reuse, R22, RZ ;  /* 0x000000160c30723c */ /* 0x060ff000000418ff */
[----:B------:R-:W-:Y:S08]  /*64a0*/  HMMA.16816.F32.BF16 R24, R12, R20, RZ ;  /* 0x000000140c18723c */ /* 0x000ff000000418ff */
[----:B-1----:R-:W-:Y:S01]  /*64b0*/  HMMA.16816.F32.BF16 R76, R8, R36, R40 ;  /* 0x00000024084c723c */ /* 0x002fe20000041828 */
[----:B------:R-:W1:Y:S07]  /*64c0*/  LDSM.16.M88.4 R40, [R188+0x5000] ;  /* 0x00500000bc28783b */ /* 0x000e6e0000000200 */
[----:B------:R-:W-:Y:S01]  /*64d0*/  HMMA.16816.F32.BF16 R64, R16, R22, RZ ;  /* 0x000000161040723c */ /* 0x000fe200000418ff */
[----:B------:R-:W-:Y:S07]  /*64e0*/  LDSM.16.M88.4 R20, [R197+0x2000] ;  /* 0x00200000c514783b */ /* 0x000fee0000000200 */
[----:B------:R-:W-:Y:S01]  /*64f0*/  HMMA.16816.F32.BF16 R156, R4, R38, R48 ;  /* 0x00000026049c723c */ /* 0x000fe20000041830 */
[----:B------:R-:W4:Y:S07]  /*6500*/  LDSM.16.M88.4 R48, [R188+0x5800] ;  /* 0x00580000bc30783b */ /* 0x000f2e0000000200 */
[----:B--2---:R-:W-:Y:S08]  /*6510*/  HMMA.16816.F32.BF16 R148, R32, R44, R76 ;  /* 0x0000002c2094723c */ /* 0x004ff0000004184c */
[----:B------:R-:W-:Y:S01]  /*6520*/  HMMA.16816.F32.BF16 R152, R4, R36, R24 ;  /* 0x000000240498723c */ /* 0x000fe20000041818 */
[----:B------:R-:W2:Y:S07]  /*6530*/  LDSM.16.M88.4 R24, [R197] ;  /* 0x00000000c518783b */ /* 0x000eae0000000200 */
[----:B------:R-:W-:Y:S08]  /*6540*/  HMMA.16816.F32.BF16 R76, R8, R38, R64 ;  /* 0x00000026084c723c */ /* 0x000ff00000041840 */
[-C--:B---3--:R-:W-:Y:S08]  /*6550*/  HMMA.16816.F32.BF16 R36, R12, R52.reuse, RZ ;  /* 0x000000340c24723c */ /* 0x088ff000000418ff */
[----:B------:R-:W-:Y:S08]  /*6560*/  HMMA.16816.F32.BF16 R144, R16, R52, RZ ;  /* 0x000000341090723c */ /* 0x000ff000000418ff */
[----:B------:R-:W-:Y:S08]  /*6570*/  HMMA.16816.F32.BF16 R64, R28, R44, R152 ;  /* 0x0000002c1c40723c */ /* 0x000ff00000041898 */
[----:B------:R-:W-:Y:S01]  /*6580*/  HMMA.16816.F32.BF16 R160, R4, R56, R36 ;  /* 0x0000003804a0723c */ /* 0x000fe20000041824 */
[----:B------:R-:W3:Y:S07]  /*6590*/  LDSM.16.M88.4 R36, [R202] ;  /* 0x00000000ca24783b */ /* 0x000eee0000000200 */
[-C--:B------:R-:W-:Y:S08]  /*65a0*/  HMMA.16816.F32.BF16 R156, R28, R46.reuse, R156 ;  /* 0x0000002e1c9c723c */ /* 0x080ff0000004189c */
[----:B------:R-:W-:Y:S08]  /*65b0*/  HMMA.16816.F32.BF16 R44, R32, R46, R76 ;  /* 0x0000002e202c723c */ /* 0x000ff0000004184c */
[----:B------:R-:W-:Y:S08]  /*65c0*/  HMMA.16816.F32.BF16 R152, R8, R56, R144 ;  /* 0x000000380898723c */ /* 0x000ff00000041890 */
[C---:B------:R-:W-:Y:S08]  /*65d0*/  HMMA.16816.F32.BF16 R144, R12.reuse, R54, RZ ;  /* 0x000000360c90723c */ /* 0x040ff000000418ff */
[C---:B-1----:R-:W-:Y:S08]  /*65e0*/  HMMA.16816.F32.BF16 R164, R12.reuse, R40, RZ ;  /* 0x000000280ca4723c */ /* 0x042ff000000418ff */
[C---:B----4-:R-:W-:Y:S08]  /*65f0*/  HMMA.16816.F32.BF16 R168, R12.reuse, R48, RZ ;  /* 0x000000300ca8723c */ /* 0x050ff000000418ff */
[C---:B------:R-:W-:Y:S08]  /*6600*/  HMMA.16816.F32.BF16 R172, R12.reuse, R42, RZ ;  /* 0x0000002a0cac723c */ /* 0x040ff000000418ff */
        /* <DEDUP_REMOVED lines=8> */
[----:B------:R-:W4:Y:S07]  /*6690*/  LDSM.16.M88.4 R16, [R194+0x5000] ;  /* 0x00500000c210783b */ /* 0x000f2e0000000200 */
[C---:B--2---:R-:W-:Y:S08]  /*66a0*/  HMMA.16816.F32.BF16 R148, R24.reuse, R60, R148 ;  /* 0x0000003c1894723c */ /* 0x044ff00000041894 */
[----:B------:R-:W-:Y:S08]  /*66b0*/  HMMA.16816.F32.BF16 R76, R24, R62, R44 ;  /* 0x0000003e184c723c */ /* 0x000ff0000004182c */
[----:B---3--:R-:W-:Y:S08]  /*66c0*/  HMMA.16816.F32.BF16 R48, R32, R36, R152 ;  /* 0x000000242030723c */ /* 0x008ff00000041898 */
[----:B------:R-:W-:Y:S01]  /*66d0*/  HMMA.16816.F32.BF16 R64, R20, R60, R64 ;  /* 0x0000003c1440723c */ /* 0x000fe20000041840 */
[----:B------:R-:W-:-:S02]  /*66e0*/  FMUL.FTZ R148, R148, c[0x0][0x2ec] ;  /* 0x0000bb0094947a20 */ /* 0x000fc40000410000 */
[----:B------:R-:W-:Y:S02]  /*66f0*/  FMUL.FTZ R149, R149, c[0x0][0x2ec] ;  /* 0x0000bb0095957a20 */ /* 0x000fe40000410000 */
[----:B------:R-:W-:Y:S01]  /*6700*/  FMUL.FTZ R150, R150, c[0x0][0x2ec] ;  /* 0x0000bb0096967a20 */ /* 0x000fe20000410000 */
[----:B------:R-:W2:Y:S01]  /*6710*/  MUFU.TANH R231, R148 ;  /* 0x0000009400e77308 */ /* 0x000ea20000002400 */
[----:B------:R-:W-:Y:S01]  /*6720*/  FMUL.FTZ R151, R151, c[0x0][0x2ec] ;  /* 0x0000bb0097977a20 */ /* 0x000fe20000410000 */
[----:B------:R-:W-:Y:S01]  /*6730*/  HMMA.16816.F32.BF16 R44, R28, R36, R160 ;  /* 0x000000241c2c723c */ /* 0x000fe200000418a0 */
[----:B------:R-:W-:Y:S02]  /*6740*/  FMUL.FTZ R76, R76, c[0x0][0x2ec] ;  /* 0x0000bb004c4c7a20 */ /* 0x000fe40000410000 */
[----:B------:R-:W-:Y:S02]  /*6750*/  FMUL.FTZ R77, R77, c[0x0][0x2ec] ;  /* 0x0000bb004d4d7a20 */ /* 0x000fe40000410000 */
[----:B------:R-:W-:Y:S01]  /*6760*/  FMUL.FTZ R78, R78, c[0x0][0x2ec] ;  /* 0x0000bb004e4e7a20 */ /* 0x000fe20000410000 */
[----:B------:R-:W-:Y:S01]  /*6770*/  MUFU.TANH R232, R149 ;  /* 0x0000009500e87308 */ /* 0x000fe20000002400 */
[----:B------:R-:W-:Y:S01]  /*6780*/  FMUL.FTZ R79, R79, c[0x0][0x2ec] ;  /* 0x0000bb004f4f7a20 */ /* 0x000fe20000410000 */
[-C--:B------:R-:W-:Y:S06]  /*6790*/  HMMA.16816.F32.BF16 R144, R4, R58.reuse, R144 ;  /* 0x0000003a0490723c */ /* 0x080fec0000041890 */
[----:B------:R-:W3:Y:S02]  /*67a0*/  MUFU.TANH R230, R150 ;  /* 0x0000009600e67308 */ /* 0x000ee40000002400 */
[----:B------:R-:W-:Y:S01]  /*67b0*/  HMMA.16816.F32.BF16 R56, R8, R58, R52 ;  /* 0x0000003a0838723c */ /* 0x000fe20000041834 */
[----:B------:R-:W-:-:S02]  /*67c0*/  FMUL.FTZ R64, R64, c[0x0][0x2ec] ;  /* 0x0000bb0040407a20 */ /* 0x000fc40000410000 */
[----:B------:R-:W-:Y:S02]  /*67d0*/  FMUL.FTZ R65, R65, c[0x0][0x2ec] ;  /* 0x0000bb0041417a20 */ /* 0x000fe40000410000 */
[----:B------:R-:W-:Y:S01]  /*67e0*/  FMUL.FTZ R66, R66, c[0x0][0x2ec] ;  /* 0x0000bb0042427a20 */ /* 0x000fe20000410000 */
[----:B------:R4:W-:Y:S01]  /*67f0*/  MUFU.TANH R233, R151 ;  /* 0x0000009700e97308 */ /* 0x0009e20000002400 */
[----:B------:R-:W-:Y:S01]  /*6800*/  FMUL.FTZ R67, R67, c[0x0][0x2ec] ;  /* 0x0000bb0043437a20 */ /* 0x000fe20000410000 */
[C---:B-1----:R-:W-:Y:S06]  /*6810*/  HMMA.16816.F32.BF16 R168, R4.reuse, R12, R168 ;  /* 0x0000000c04a8723c */ /* 0x042fec00000418a8 */
[----:B------:R-:W-:Y:S02]  /*6820*/  MUFU.TANH R163, R76 ;  /* 0x0000004c00a37308 */ /* 0x000fe40000002400 */
[C---:B------:R-:W-:Y:S06]  /*6830*/  HMMA.16816.F32.BF16 R152, R4.reuse, R14, R176 ;  /* 0x0000000e0498723c */ /* 0x040fec00000418b0 */
[----:B------:R-:W-:Y:S02]  /*6840*/  MUFU.TANH R227, R77 ;  /* 0x0000004d00e37308 */ /* 0x000fe40000002400 */
[----:B----4-:R-:W-:Y:S06]  /*6850*/  HMMA.16816.F32.BF16 R148, R4, R18, R172 ;  /* 0x000000120494723c */ /* 0x010fec00000418ac */
[----:B------:R-:W-:Y:S02]  /*6860*/  MUFU.TANH R224, R78 ;  /* 0x0000004e00e07308 */ /* 0x000fe40000002400 */
[----:B------:R-:W-:Y:S06]  /*6870*/  HMMA.16816.F32.BF16 R52, R24, R40, R48 ;  /* 0x000000281834723c */ /* 0x000fec0000041830 */
[----:B------:R1:W-:Y:S02]  /*6880*/  MUFU.TANH R226, R79 ;  /* 0x0000004f00e27308 */ /* 0x0003e40000002400 */
[----:B------:R-:W-:Y:S06]  /*6890*/  HMMA.16816.F32.BF16 R48, R8, R16, R180 ;  /* 0x000000100830723c */ /* 0x000fec00000418b4 */
[----:B------:R-:W-:Y:S02]  /*68a0*/  MUFU.TANH R228, R64 ;  /* 0x0000004000e47308 */ /* 0x000fe40000002400 */
[----:B------:R-:W-:Y:S06]  /*68b0*/  HMMA.16816.F32.BF16 R56, R32, R38, R56 ;  /* 0x000000262038723c */ /* 0x000fec0000041838 */
[----:B------:R-:W-:Y:S02]  /*68c0*/  MUFU.TANH R229, R65 ;  /* 0x0000004100e57308 */ /* 0x000fe40000002400 */
[----:B-1----:R-:W-:Y:S01]  /*68d0*/  HMMA.16816.F32.BF16 R76, R4, R16, R164 ;  /* 0x00000010044c723c */ /* 0x002fe200000418a4 */
[----:B------:R-:W1:Y:S01]  /*68e0*/  LDSM.16.M88.4 R4, [R201] ;  /* 0x00000000c904783b */ /* 0x000e620000000200 */
[----:B------:R-:W-:-:S02]  /*68f0*/  FMUL.FTZ R52, R52, c[0x0][0x2ec] ;  /* 0x0000bb0034347a20 */ /* 0x000fc40000410000 */
[----:B------:R-:W-:Y:S02]  /*6900*/  FMUL.FTZ R53, R53, c[0x0][0x2ec] ;  /* 0x0000bb0035357a20 */ /* 0x000fe40000410000 */
[----:B------:R-:W4:Y:S01]  /*6910*/  MUFU.TANH R211, R66 ;  /* 0x0000004200d37308 */ /* 0x000f220000002400 */
[----:B------:R-:W-:Y:S01]  /*6920*/  FMUL.FTZ R54, R54, c[0x0][0x2ec] ;  /* 0x0000bb0036367a20 */ /* 0x000fe20000410000 */
[----:B------:R-:W-:Y:S01]  /*6930*/  HMMA.16816.F32.BF16 R60, R20, R62, R156 ;  /* 0x0000003e143c723c */ /* 0x000fe2000004189c */
[----:B------:R-:W-:-:S05]  /*6940*/  FMUL.FTZ R55, R55, c[0x0][0x2ec] ;  /* 0x0000bb0037377a20 */ /* 0x000fca0000410000 */
[----:B------:R5:W1:Y:S02]  /*6950*/  MUFU.TANH R225, R67 ;  /* 0x0000004300e17308 */ /* 0x000a640000002400 */
[----:B------:R-:W-:Y:S06]  /*6960*/  HMMA.16816.F32.BF16 R56, R24, R42, R56 ;  /* 0x0000002a1838723c */ /* 0x000fec0000041838 */
[----:B------:R-:W-:Y:S02]  /*6970*/  MUFU.TANH R172, R52 ;  /* 0x0000003400ac7308 */ /* 0x000fe40000002400 */
[----:B-----5:R-:W-:Y:S06]  /*6980*/  HMMA.16816.F32.BF16 R64, R20, R40, R44 ;  /* 0x000000281440723c */ /* 0x020fec000004182c */
[----:B------:R-:W-:Y:S02]  /*6990*/  MUFU.TANH R173, R53 ;  /* 0x0000003500ad7308 */ /* 0x000fe40000002400 */
[----:B------:R-:W-:-:S02]  /*69a0*/  FMUL.FTZ R60, R60, c[0x0][0x2ec] ;  /* 0x0000bb003c3c7a20 */ /* 0x000fc40000410000 */
[----:B------:R-:W-:Y:S02]  /*69b0*/  FMUL.FTZ R61, R61, c[0x0][0x2ec] ;  /* 0x0000bb003d3d7a20 */ /* 0x000fe40000410000 */
[----:B------:R-:W-:Y:S01]  /*69c0*/  FMUL.FTZ R62, R62, c[0x0][0x2ec] ;  /* 0x0000bb003e3e7a20 */ /* 0x000fe20000410000 */
[----:B------:R-:W-:Y:S01]  /*69d0*/  HMMA.16816.F32.BF16 R44, R28, R38, R144 ;  /* 0x000000261c2c723c */ /* 0x000fe20000041890 */
[----:B------:R-:W5:Y:S01]  /*69e0*/  LDSM.16.M88.4 R36, [R193+0x1000] ;  /* 0x00100000c124783b */ /* 0x000f620000000200 */
[----:B------:R-:W-:Y:S01]  /*69f0*/  MUFU.TANH R167, R54 ;  /* 0x0000003600a77308 */ /* 0x000fe20000002400 */
[----:B------:R-:W-:Y:S02]  /*6a00*/  FMUL.FTZ R63, R63, c[0x0][0x2ec] ;  /* 0x0000bb003f3f7a20 */ /* 0x000fe40000410000 */
[----:B------:R-:W-:Y:S02]  /*6a10*/  FMUL.FTZ R58, R58, c[0x0][0x2ec] ;  /* 0x0000bb003a3a7a20 */ /* 0x000fe40000410000 */
[----:B------:R-:W-:Y:S01]  /*6a20*/  FMUL.FTZ R57, R57, c[0x0][0x2ec] ;  /* 0x0000bb0039397a20 */ /* 0x000fe20000410000 */
[----:B------:R-:W-:Y:S01]  /*6a30*/  HMMA.16816.F32.BF16 R144, R8, R12, R184 ;  /* 0x0000000c0890723c */ /* 0x000fe200000418b8 */
[----:B------:R-:W-:Y:S01]  /*6a40*/  FMUL.FTZ R56, R56, c[0x0][0x2ec] ;  /* 0x0000bb0038387a20 */ /* 0x000fe20000410000 */
[----:B------:R1:W-:Y:S01]  /*6a50*/  MUFU.TANH R166, R55 ;  /* 0x0000003700a67308 */ /* 0x0003e20000002400 */
[----:B------:R-:W-:-:S02]  /*6a60*/  FMUL.FTZ R59, R59, c[0x0][0x2ec] ;  /* 0x0000bb003b3b7a20 */ /* 0x000fc40000410000 */
[----:B------:R-:W-:-:S05]  /*6a70*/  FMUL.FTZ R67, R67, c[0x0][0x2ec] ;  /* 0x0000bb0043437a20 */ /* 0x000fca0000410000 */
[----:B------:R-:W-:Y:S01]  /*6a80*/  MUFU.TANH R214, R60 ;  /* 0x0000003c00d67308 */ /* 0x000fe20000002400 */
[----:B------:R-:W-:Y:S02]  /*6a90*/  FMUL.FTZ R64, R64, c[0x0][0x2ec] ;  /* 0x0000bb0040407a20 */ /* 0x000fe40000410000 */
[----:B------:R-:W-:Y:S02]  /*6aa0*/  FMUL.FTZ R66, R66, c[0x0][0x2ec] ;  /* 0x0000bb0042427a20 */ /* 0x000fe40000410000 */
[----:B------:R-:W-:Y:S01]  /*6ab0*/  FMUL.FTZ R65, R65, c[0x0][0x2ec] ;  /* 0x0000bb0041417a20 */ /* 0x000fe20000410000 */
[----:B------:R-:W-:Y:S02]  /*6ac0*/  HMMA.16816.F32.BF16 R44, R20, R42, R44 ;  /* 0x0000002a142c723c */ /* 0x000fe4000004182c */
[----:B------:R-:W-:Y:S06]  /*6ad0*/  MUFU.TANH R215, R61 ;  /* 0x0000003d00d77308 */ /* 0x000fec0000002400 */
[----:B-1----:R-:W-:Y:S02]  /*6ae0*/  HMMA.16816.F32.BF16 R52, R8, R18, R220 ;  /* 0x000000120834723c */ /* 0x002fe400000418dc */
[----:B------:R-:W1:Y:S06]  /*6af0*/  MUFU.TANH R3, R62 ;  /* 0x0000003e00037308 */ /* 0x000e6c0000002400 */
[-C--:B------:R-:W-:Y:S02]  /*6b00*/  HMMA.16816.F32.BF16 R16, R32, R4.reuse, R48 ;  /* 0x000000042010723c */ /* 0x080fe40000041830 */
[----:B------:R1:W1:Y:S06]  /*6b10*/  MUFU.TANH R174, R63 ;  /* 0x0000003f00ae7308 */ /* 0x00026c0000002400 */
[----:B------:R-:W-:Y:S01]  /*6b20*/  HMMA.16816.F32.BF16 R40, R28, R4, R76 ;  /* 0x000000041c28723c */ /* 0x000fe2000004184c */
[----:B------:R-:W-:Y:S01]  /*6b30*/  FMUL.FTZ R46, R46, c[0x0][0x2ec] ;  /* 0x0000bb002e2e7a20 */ /* 0x000fe20000410000 */
[----:B------:R-:W-:Y:S01]  /*6b40*/  MUFU.TANH R160, R67 ;  /* 0x0000004300a07308 */ /* 0x000fe20000002400 */
[----:B------:R-:W-:-:S02]  /*6b50*/  FMUL.FTZ R47, R47, c[0x0][0x2ec] ;  /* 0x0000bb002f2f7a20 */ /* 0x000fc40000410000 */
[----:B------:R-:W-:Y:S02]  /*6b60*/  FMUL.FTZ R44, R44, c[0x0][0x2ec] ;  /* 0x0000bb002c2c7a20 */ /* 0x000fe40000410000 */
[----:B------:R-:W-:Y:S01]  /*6b70*/  FMUL.FTZ R45, R45, c[0x0][0x2ec] ;  /* 0x0000bb002d2d7a20 */ /* 0x000fe20000410000 */
[----:B------:R-:W-:Y:S02]  /*6b80*/  HMMA.16816.F32.BF16 R48, R28, R6, R148 ;  /* 0x000000061c30723c */ /* 0x000fe40000041894 */
[----:B------:R2:W-:Y:S06]  /*6b90*/  MUFU.TANH R67, R46 ;  /* 0x0000002e00437308 */ /* 0x0005ec0000002400 */
[----:B-----5:R-:W-:Y:S02]  /*6ba0*/  HMMA.16816.F32.BF16 R16, R24, R36, R16 ;  /* 0x000000241810723c */ /* 0x020fe40000041810 */
[----:B------:R3:W5:Y:S06]  /*6bb0*/  MUFU.TANH R158, R64 ;  /* 0x00000040009e7308 */ /* 0x00076c0000002400 */
[----:B-1----:R-:W-:Y:S01]  /*6bc0*/  HMMA.16816.F32.BF16 R60, R8, R14, R216 ;  /* 0x0000000e083c723c */ /* 0x002fe200000418d8 */
[----:B------:R-:W1:Y:S01]  /*6bd0*/  LDSM.16.M88.4 R8, [R200] ;  /* 0x00000000c808783b */ /* 0x000e620000000200 */
[----:B--2---:R-:W-:Y:S01]  /*6be0*/  FSEL R46, R231, -INF , !P2 ;  /* 0xff800000e72e7808 */ /* 0x004fe20005000000 */
[----:B------:R2:W-:Y:S01]  /*6bf0*/  MUFU.TANH R165, R58 ;  /* 0x0000003a00a57308 */ /* 0x0005e20000002400 */
[----:B------:R-:W-:-:S04]  /*6c00*/  ISETP.GE.AND P2, PT, R0, R207, PT ;  /* 0x000000cf0000720c */ /* 0x000fc80003f46270 */
[----:B------:R-:W-:Y:S01]  /*6c10*/  HMMA.16816.F32.BF16 R12, R32, R6, R52 ;  /* 0x00000006200c723c */ /* 0x000fe20000041834 */
[----:B------:R-:W-:Y:S02]  /*6c20*/  ISETP.LT.OR P2, PT, R0, R203, P2 ;  /* 0x000000cb0000720c */ /* 0x000fe40001741670 */
[----:B---3--:R-:W-:Y:S01]  /*6c30*/  FSEL R64, R230, -INF , !P0 ;  /* 0xff800000e6407808 */ /* 0x008fe20004000000 */
[----:B------:R3:W-:Y:S01]  /*6c40*/  MUFU.TANH R68, R47 ;  /* 0x0000002f00447308 */ /* 0x0007e20000002400 */
[----:B------:R-:W-:Y:S02]  /*6c50*/  ISETP.GE.AND P0, PT, R2, R210, PT ;  /* 0x000000d20200720c */ /* 0x000fe40003f06270 */
[----:B----4-:R-:W-:Y:S01]  /*6c60*/  FSEL R54, R211, -INF , !P2 ;  /* 0xff800000d3367808 */ /* 0x010fe20005000000 */
[----:B------:R-:W-:Y:S01]  /*6c70*/  HMMA.16816.F32.BF16 R4, R20, R36, R40 ;  /* 0x000000241404723c */ /* 0x000fe20000041828 */
[----:B------:R-:W-:Y:S01]  /*6c80*/  FMUL.FTZ R16, R16, c[0x0][0x2ec] ;  /* 0x0000bb0010107a20 */ /* 0x000fe20000410000 */
[----:B------:R-:W-:Y:S01]  /*6c90*/  ISETP.LT.OR P0, PT, R2, R206, P0 ;  /* 0x000000ce0200720c */ /* 0x000fe20000701670 */
[----:B------:R-:W-:Y:S01]  /*6ca0*/  FMUL.FTZ R17, R17, c[0x0][0x2ec] ;  /* 0x0000bb0011117a20 */ /* 0x000fe20000410000 */
[----:B--2---:R-:W-:Y:S01]  /*6cb0*/  FSEL R58, R232, -INF , !P6 ;  /* 0xff800000e83a7808 */ /* 0x004fe20007000000 */
[----:B------:R-:W-:Y:S01]  /*6cc0*/  FMUL.FTZ R18, R18, c[0x0][0x2ec] ;  /* 0x0000bb0012127a20 */ /* 0x000fe20000410000 */
[----:B------:R-:W-:Y:S01]  /*6cd0*/  MUFU.TANH R150, R16 ;  /* 0x0000001000967308 */ /* 0x000fe20000002400 */
[----:B------:R-:W-:Y:S01]  /*6ce0*/  FMUL.FTZ R19, R19, c[0x0][0x2ec] ;  /* 0x0000bb0013137a20 */ /* 0x000fe20000410000 */
[----:B------:R-:W-:-:S02]  /*6cf0*/  ISETP.GE.AND P2, PT, R2, R208, PT ;  /* 0x000000d00200720c */ /* 0x000fc40003f46270 */
[----:B------:R-:W-:Y:S02]  /*6d00*/  ISETP.GE.AND P6, PT, R2, R207, PT ;  /* 0x000000cf0200720c */ /* 0x000fe40003fc6270 */
[----:B---3--:R-:W-:Y:S02]  /*6d10*/  FSEL R47, R228, -INF , !P4 ;  /* 0xff800000e42f7808 */ /* 0x008fe40006000000 */
[----:B------:R-:W-:Y:S01]  /*6d20*/  MUFU.TANH R156, R17 ;  /* 0x00000011009c7308 */ /* 0x000fe20000002400 */
[C---:B------:R-:W-:Y:S02]  /*6d30*/  ISETP.GE.AND P4, PT, R2.reuse, R209, PT ;  /* 0x000000d10200720c */ /* 0x040fe40003f86270 */
[C---:B------:R-:W-:Y:S02]  /*6d40*/  ISETP.LT.OR P2, PT, R2.reuse, R204, P2 ;  /* 0x000000cc0200720c */ /* 0x040fe40001741670 */
[C---:B------:R-:W-:Y:S02]  /*6d50*/  ISETP.LT.OR P4, PT, R2.reuse, R205, P4 ;  /* 0x000000cd0200720c */ /* 0x040fe40002781670 */
[----:B------:R-:W-:Y:S01]  /*6d60*/  ISETP.LT.OR P6, PT, R2, R203, P6 ;  /* 0x000000cb0200720c */ /* 0x000fe200037c1670 */
[----:B------:R-:W-:Y:S01]  /*6d70*/  MUFU.TANH R211, R18 ;  /* 0x0000001200d37308 */ /* 0x000fe20000002400 */
[----:B------:R-:W-:Y:S01]  /*6d80*/  IADD3 R2, R0, 0x9, RZ ;  /* 0x0000000900027810 */ /* 0x000fe20007ffe0ff */
[----:B------:R-:W-:Y:S01]  /*6d90*/  FMUL.FTZ R4, R4, c[0x0][0x2ec] ;  /* 0x0000bb0004047a20 */ /* 0x000fe20000410000 */
[----:B------:R-:W-:Y:S01]  /*6da0*/  FSEL R53, R229, -INF , !P3 ;  /* 0xff800000e5357808 */ /* 0x000fe20005800000 */
[----:B------:R-:W-:Y:S01]  /*6db0*/  FMUL.FTZ R5, R5, c[0x0][0x2ec] ;  /* 0x0000bb0005057a20 */ /* 0x000fe20000410000 */
[----:B------:R-:W-:Y:S01]  /*6dc0*/  FSEL R55, R225, -INF , !P1 ;  /* 0xff800000e1377808 */ /* 0x000fe20004800000 */
[----:B------:R-:W-:Y:S01]  /*6dd0*/  FMUL.FTZ R6, R6, c[0x0][0x2ec] ;  /* 0x0000bb0006067a20 */ /* 0x000fe20000410000 */
[C---:B------:R-:W-:Y:S01]  /*6de0*/  ISETP.GE.AND P3, PT, R2.reuse, R209, PT ;  /* 0x000000d10200720c */ /* 0x040fe20003f66270 */
[----:B------:R2:W-:Y:S01]  /*6df0*/  MUFU.TANH R183, R19 ;  /* 0x0000001300b77308 */ /* 0x0005e20000002400 */
[----:B------:R-:W-:Y:S01]  /*6e00*/  FMUL.FTZ R7, R7, c[0x0][0x2ec] ;  /* 0x0000bb0007077a20 */ /* 0x000fe20000410000 */
[C---:B------:R-:W-:Y:S01]  /*6e10*/  ISETP.GE.AND P1, PT, R2.reuse, R208, PT ;  /* 0x000000d00200720c */ /* 0x040fe20003f26270 */
[----:B-1----:R-:W-:Y:S01]  /*6e20*/  HMMA.16816.F32.BF16 R40, R28, R8, R168 ;  /* 0x000000081c28723c */ /* 0x002fe200000418a8 */
[----:B------:R-:W-:-:S02]  /*6e30*/  ISETP.LT.OR P3, PT, R2, R205, P3 ;  /* 0x000000cd0200720c */ /* 0x000fc40001f61670 */
[----:B------:R-:W-:Y:S02]  /*6e40*/  ISETP.LT.OR P1, PT, R2, R204, P1 ;  /* 0x000000cc0200720c */ /* 0x000fe40000f21670 */
[----:B------:R1:W-:Y:S01]  /*6e50*/  MUFU.TANH R159, R57 ;  /* 0x00000039009f7308 */ /* 0x0003e20000002400 */
[----:B------:R-:W-:Y:S02]  /*6e60*/  FSEL R52, R3, -INF , !P6 ;  /* 0xff80000003347808 */ /* 0x000fe40007000000 */
[----:B------:R-:W-:Y:S05]  /*6e70*/  HMMA.16816.F32.BF16 R28, R28, R10, R152 ;  /* 0x0000000a1c1c723c */ /* 0x000fea0000041898 */
[----:B------:R-:W3:Y:S03]  /*6e80*/  MUFU.TANH R157, R66 ;  /* 0x00000042009d7308 */ /* 0x000ee60000002400 */
[----:B--2---:R-:W-:Y:S01]  /*6e90*/  HMMA.16816.F32.BF16 R16, R24, R38, R12 ;  /* 0x000000261810723c */ /* 0x004fe2000004180c */
[----:B-1----:R-:W-:-:S04]  /*6ea0*/  FSEL R57, R163, -INF , !P0 ;  /* 0xff800000a3397808 */ /* 0x002fc80004000000 */
[----:B------:R-:W-:Y:S01]  /*6eb0*/  MUFU.TANH R164, R4 ;  /* 0x0000000400a47308 */ /* 0x000fe20000002400 */
[C---:B------:R-:W-:Y:S02]  /*6ec0*/  ISETP.GE.AND P0, PT, R2.reuse, R207, PT ;  /* 0x000000cf0200720c */ /* 0x040fe40003f06270 */
[----:B------:R-:W-:Y:S02]  /*6ed0*/  HMMA.16816.F32.BF16 R36, R20, R38, R48 ;  /* 0x000000261424723c */ /* 0x000fe40000041830 */
[----:B------:R-:W-:-:S03]  /*6ee0*/  ISETP.LT.OR P0, PT, R2, R203, P0 ;  /* 0x000000cb0200720c */ /* 0x000fc60000701670 */
[----:B------:R-:W-:Y:S02]  /*6ef0*/  MUFU.TANH R163, R5 ;  /* 0x0000000500a37308 */ /* 0x000fe40000002400 */
[----:B------:R-:W-:Y:S01]  /*6f00*/  FSEL R48, R226, -INF , !P3 ;  /* 0xff800000e2307808 */ /* 0x000fe20005800000 */
[C---:B------:R-:W-:Y:S05]  /*6f10*/  HMMA.16816.F32.BF16 R12, R32.reuse, R8, R144 ;  /* 0x00000008200c723c */ /* 0x040fea0000041890 */
[----:B------:R-:W-:Y:S03]  /*6f20*/  MUFU.TANH R66, R6 ;  /* 0x0000000600427308 */ /* 0x000fe60000002400 */
[----:B------:R-:W-:Y:S01]  /*6f30*/  FMUL.FTZ R3, R16, c[0x0][0x2ec] ;  /* 0x0000bb0010037a20 */ /* 0x000fe20000410000 */
[----:B------:R-:W-:Y:S01]  /*6f40*/  FSEL R16, R215, -INF , !P1 ;  /* 0xff800000d7107808 */ /* 0x000fe20004800000 */
[----:B------:R-:W-:Y:S01]  /*6f50*/  HMMA.16816.F32.BF16 R32, R32, R10, R60 ;  /* 0x0000000a2020723c */ /* 0x000fe2000004183c */
[----:B------:R-:W-:-:S02]  /*6f60*/  FMUL.FTZ R17, R17, c[0x0][0x2ec] ;  /* 0x0000bb0011117a20 */ /* 0x000fc40000410000 */
[----:B------:R-:W-:Y:S01]  /*6f70*/  FMUL.FTZ R18, R18, c[0x0][0x2ec] ;  /* 0x0000bb0012127a20 */ /* 0x000fe20000410000 */
[----:B------:R1:W-:Y:S01]  /*6f80*/  MUFU.TANH R49, R7 ;  /* 0x0000000700317308 */ /* 0x0003e20000002400 */
[----:B------:R-:W-:Y:S02]  /*6f90*/  FMUL.FTZ R19, R19, c[0x0][0x2ec] ;  /* 0x0000bb0013137a20 */ /* 0x000fe40000410000 */
[----:B------:R-:W-:Y:S02]  /*6fa0*/  FMUL.FTZ R36, R36, c[0x0][0x2ec] ;  /* 0x0000bb0024247a20 */ /* 0x000fe40000410000 */
[----:B------:R-:W-:Y:S02]  /*6fb0*/  FMUL.FTZ R38, R38, c[0x0][0x2ec] ;  /* 0x0000bb0026267a20 */ /* 0x000fe40000410000 */
[----:B------:R-:W-:Y:S01]  /*6fc0*/  FMUL.FTZ R37, R37, c[0x0][0x2ec] ;  /* 0x0000bb0025257a20 */ /* 0x000fe20000410000 */
[----:B------:R2:W4:Y:S01]  /*6fd0*/  MUFU.TANH R162, R65 ;  /* 0x0000004100a27308 */ /* 0x0005220000002400 */
[----:B------:R-:W-:Y:S01]  /*6fe0*/  FMUL.FTZ R39, R39, c[0x0][0x2ec] ;  /* 0x0000bb0027277a20 */ /* 0x000fe20000410000 */
[----:B-1----:R-:W1:Y:S06]  /*6ff0*/  LDSM.16.M88.4 R4, [R193+0x1800] ;  /* 0x00180000c104783b */ /* 0x002e6c0000000200 */
[----:B------:R3:W1:Y:S01]  /*7000*/  MUFU.TANH R69, R56 ;  /* 0x0000003800457308 */ /* 0x0006620000002400 */
[----:B------:R-:W-:-:S04]  /*7010*/  DEPBAR.LE SB0, 0x0 ;  /* 0x000080000000791a */ /* 0x000fc80000000000 */
[----:B--2---:R-:W-:-:S03]  /*7020*/  FSEL R65, R233, -INF , !P5 ;  /* 0xff800000e9417808 */ /* 0x004fc60006800000 */
[----:B------:R2:W-:Y:S01]  /*7030*/  MUFU.TANH R161, R59 ;  /* 0x0000003b00a17308 */ /* 0x0005e20000002400 */
[----:B------:R-:W-:-:S04]  /*7040*/  ISETP.GE.AND P5, PT, R2, R210, PT ;  /* 0x000000d20200720c */ /* 0x000fc80003fa6270 */
[----:B------:R-:W-:Y:S02]  /*7050*/  ISETP.LT.OR P5, PT, R2, R206, P5 ;  /* 0x000000ce0200720c */ /* 0x000fe40002fa1670 */
[----:B------:R-:W-:Y:S01]  /*7060*/  IADD3 R2, R0, 0x10, RZ ;  /* 0x0000001000027810 */ /* 0x000fe20007ffe0ff */
[----:B------:R4:W1:Y:S01]  /*7070*/  MUFU.TANH R75, R44 ;  /* 0x0000002c004b7308 */ /* 0x0008620000002400 */
[----:B---3--:R-:W-:Y:S02]  /*7080*/  FSEL R56, R227, -INF , !P5 ;  /* 0xff800000e3387808 */ /* 0x008fe40006800000 */
[C---:B------:R-:W-:Y:S02]  /*7090*/  ISETP.GE.AND P6, PT, R2.reuse, R208, PT ;  /* 0x000000d00200720c */ /* 0x040fe40003fc6270 */
[C---:B------:R-:W-:Y:S02]  /*70a0*/  ISETP.GE.AND P5, PT, R2.reuse, R207, PT ;  /* 0x000000cf0200720c */ /* 0x040fe40003fa6270 */
[----:B------:R-:W-:Y:S01]  /*70b0*/  ISETP.LT.OR P6, PT, R2, R204, P6 ;  /* 0x000000cc0200720c */ /* 0x000fe200037c1670 */
[----:B------:R3:W-:Y:S01]  /*70c0*/  MUFU.TANH R154, R3 ;  /* 0x00000003009a7308 */ /* 0x0007e20000002400 */
[----:B--2---:R-:W-:-:S02]  /*70d0*/  FSEL R59, R224, -INF , !P4 ;  /* 0xff800000e03b7808 */ /* 0x004fc40006000000 */
[C---:B------:R-:W-:Y:S02]  /*70e0*/  ISETP.GE.AND P4, PT, R2.reuse, R210, PT ;  /* 0x000000d20200720c */ /* 0x040fe40003f86270 */
[C---:B------:R-:W-:Y:S02]  /*70f0*/  ISETP.LT.OR P5, PT, R2.reuse, R203, P5 ;  /* 0x000000cb0200720c */ /* 0x040fe40002fa1670 */
[----:B------:R-:W-:Y:S01]  /*7100*/  ISETP.LT.OR P4, PT, R2, R206, P4 ;  /* 0x000000ce0200720c */ /* 0x000fe20002781670 */
[----:B------:R2:W2:Y:S01]  /*7110*/  MUFU.TANH R74, R45 ;  /* 0x0000002d004a7308 */ /* 0x0004a20000002400 */
[----:B----4-:R-:W-:Y:S02]  /*7120*/  FSEL R44, R214, -INF , !P2 ;  /* 0xff800000d62c7808 */ /* 0x010fe40005000000 */
[----:B------:R-:W-:Y:S02]  /*7130*/  ISETP.GE.AND P2, PT, R2, R209, PT ;  /* 0x000000d10200720c */ /* 0x000fe40003f46270 */
[----:B------:R-:W-:-:S02]  /*7140*/  FSEL R148, R172, -INF , !P4 ;  /* 0xff800000ac947808 */ /* 0x000fc40006000000 */
[----:B------:R-:W-:Y:S01]  /*7150*/  ISETP.LT.OR P2, PT, R2, R205, P2 ;  /* 0x000000cd0200720c */ /* 0x000fe20001741670 */
[-C--:B-1----:R-:W-:Y:S01]  /*7160*/  HMMA.16816.F32.BF16 R12, R24, R4.reuse, R12 ;  /* 0x00000004180c723c */ /* 0x082fe2000004180c */
[C---:B------:R-:W-:Y:S01]  /*7170*/  IADD3 R2, R0.reuse, 0x11, RZ ;  /* 0x0000001100027810 */ /* 0x040fe20007ffe0ff */
[----:B------:R-:W-:Y:S01]  /*7180*/  MUFU.TANH R17, R17 ;  /* 0x0000001100117308 */ /* 0x000fe20000002400 */
[----:B---3--:R-:W-:Y:S02]  /*7190*/  IADD3 R3, R0, 0x18, RZ ;  /* 0x0000001800037810 */ /* 0x008fe40007ffe0ff */
[----:B------:R-:W-:Y:S02]  /*71a0*/  FSEL R170, R167, -INF , !P2 ;  /* 0xff800000a7aa7808 */ /* 0x000fe40005000000 */
[----:B------:R-:W-:Y:S01]  /*71b0*/  ISETP.GE.AND P3, PT, R2, R210, PT ;  /* 0x000000d20200720c */ /* 0x000fe20003f66270 */
[----:B------:R-:W-:Y:S01]  /*71c0*/  HMMA.16816.F32.BF16 R8, R20, R4, R40 ;  /* 0x000000041408723c */ /* 0x000fe20000041828 */
[----:B--2---:R-:W-:Y:S01]  /*71d0*/  FSEL R45, R174, -INF , !P0 ;  /* 0xff800000ae2d7808 */ /* 0x004fe20004000000 */
[----:B------:R-:W1:Y:S01]  /*71e0*/  MUFU.TANH R18, R18 ;  /* 0x0000001200127308 */ /* 0x000e620000002400 */
[----:B------:R-:W-:-:S02]  /*71f0*/  ISETP.GE.AND P1, PT, R2, R209, PT ;  /* 0x000000d10200720c */ /* 0x000fc40003f26270 */
[C---:B------:R-:W-:Y:S02]  /*7200*/  ISETP.GE.AND P0, PT, R2.reuse, R208, PT ;  /* 0x000000d00200720c */ /* 0x040fe40003f06270 */
[C---:B------:R-:W-:Y:S01]  /*7210*/  ISETP.GE.AND P4, PT, R2.reuse, R207, PT ;  /* 0x000000cf0200720c */ /* 0x040fe20003f86270 */
[-C--:B------:R-:W-:Y:S01]  /*7220*/  HMMA.16816.F32.BF16 R24, R24, R6.reuse, R32 ;  /* 0x000000061818723c */ /* 0x080fe20000041820 */
[C---:B------:R-:W-:Y:S01]  /*7230*/  ISETP.GE.AND P2, PT, R3.reuse, R210, PT ;  /* 0x000000d20300720c */ /* 0x040fe20003f46270 */
[----:B------:R-:W-:Y:S01]  /*7240*/  MUFU.TANH R19, R19 ;  /* 0x0000001300137308 */ /* 0x000fe20000002400 */
[C---:B------:R-:W-:Y:S02]  /*7250*/  ISETP.LT.OR P3, PT, R2.reuse, R206, P3 ;  /* 0x000000ce0200720c */ /* 0x040fe40001f61670 */
[C---:B------:R-:W-:Y:S02]  /*7260*/  ISETP.LT.OR P1, PT, R2.reuse, R205, P1 ;  /* 0x000000cd0200720c */ /* 0x040fe40000f21670 */
[----:B------:R-:W-:Y:S01]  /*7270*/  ISETP.LT.OR P0, PT, R2, R204, P0 ;  /* 0x000000cc0200720c */ /* 0x000fe20000701670 */
[----:B------:R-:W-:Y:S01]  /*7280*/  FMUL.FTZ R12, R12, c[0x0][0x2ec] ;  /* 0x0000bb000c0c7a20 */ /* 0x000fe20000410000 */
[----:B------:R-:W-:Y:S01]  /*7290*/  ISETP.LT.OR P4, PT, R2, R203, P4 ;  /* 0x000000cb0200720c */ /* 0x000fe20002781670 */
[----:B------:R-:W2:Y:S01]  /*72a0*/  MUFU.TANH R36, R36 ;  /* 0x0000002400247308 */ /* 0x000ea20000002400 */
[----:B------:R-:W-:Y:S01]  /*72b0*/  ISETP.LT.OR P2, PT, R3, R206, P2 ;  /* 0x000000ce0300720c */ /* 0x000fe20001741670 */
[----:B------:R-:W-:Y:S01]  /*72c0*/  FMUL.FTZ R13, R13, c[0x0][0x2ec] ;  /* 0x0000bb000d0d7a20 */ /* 0x000fe20000410000 */
[----:B------:R-:W-:Y:S01]  /*72d0*/  IADD3 R2, R0, 0x19, RZ ;  /* 0x0000001900027810 */ /* 0x000fe20007ffe0ff */
[----:B------:R-:W-:Y:S01]  /*72e0*/  FMUL.FTZ R14, R14, c[0x0][0x2ec] ;  /* 0x0000bb000e0e7a20 */ /* 0x000fe20000410000 */
[----:B-----5:R-:W-:Y:S01]  /*72f0*/  FSEL R79, R158, -INF , !P6 ;  /* 0xff8000009e4f7808 */ /* 0x020fe20007000000 */
[----:B------:R-:W-:Y:S01]  /*7300*/  FMUL.FTZ R8, R8, c[0x0][0x2ec] ;  /* 0x0000bb0008087a20 */ /* 0x000fe20000410000 */
[----:B------:R-:W-:Y:S01]  /*7310*/  FSEL R149, R157, -INF , !P5 ;  /* 0xff8000009d957808 */ /* 0x000fe20006800000 */
[----:B------:R-:W3:Y:S01]  /*7320*/  MUFU.TANH R38, R38 ;  /* 0x0000002600267308 */ /* 0x000ee20000002400 */
[----:B------:R-:W-:Y:S01]  /*7330*/  FSEL R158, R173, -INF , !P3 ;  /* 0xff800000ad9e7808 */ /* 0x000fe20005800000 */
[----:B------:R-:W-:Y:S01]  /*7340*/  FMUL.FTZ R10, R10, c[0x0][0x2ec] ;  /* 0x0000bb000a0a7a20 */ /* 0x000fe20000410000 */
[----:B------:R-:W-:Y:S01]  /*7350*/  FSEL R171, R166, -INF , !P1 ;  /* 0xff800000a6ab7808 */ /* 0x000fe20004800000 */
[----:B------:R-:W-:Y:S01]  /*7360*/  HMMA.16816.F32.BF16 R20, R20, R6, R28 ;  /* 0x000000061414723c */ /* 0x000fe2000004181c */
[----:B------:R-:W-:Y:S01]  /*7370*/  FSEL R144, R162, -INF , !P0 ;  /* 0xff800000a2907808 */ /* 0x000fe20004000000 */
[----:B------:R-:W-:Y:S01]  /*7380*/  FMUL.FTZ R26, R26, c[0x0][0x2ec] ;  /* 0x0000bb001a1a7a20 */ /* 0x000fe20000410000 */
[----:B------:R-:W-:Y:S01]  /*7390*/  FSEL R147, R160, -INF , !P4 ;  /* 0xff800000a0937808 */ /* 0x000fe20006000000 */
[----:B------:R-:W4:Y:S01]  /*73a0*/  MUFU.TANH R37, R37 ;  /* 0x0000002500257308 */ /* 0x000f220000002400 */
[----:B------:R-:W-:Y:S01]  /*73b0*/  FSEL R155, R69, -INF , !P2 ;  /* 0xff800000459b7808 */ /* 0x000fe20005000000 */
[----:B------:R-:W-:Y:S01]  /*73c0*/  FMUL.FTZ R15, R15, c[0x0][0x2ec] ;  /* 0x0000bb000f0f7a20 */ /* 0x000fe20000410000 */
[----:B------:R-:W-:Y:S01]  /*73d0*/  ISETP.GE.AND P6, PT, R3, R209, PT ;  /* 0x000000d10300720c */ /* 0x000fe20003fc6270 */
[----:B------:R-:W-:Y:S01]  /*73e0*/  FMUL.FTZ R9, R9, c[0x0][0x2ec] ;  /* 0x0000bb0009097a20 */ /* 0x000fe20000410000 */
[----:B------:R-:W-:Y:S01]  /*73f0*/  ISETP.GE.AND P5, PT, R3, R208, PT ;  /* 0x000000d00300720c */ /* 0x000fe20003fa6270 */
[----:B------:R-:W-:Y:S01]  /*7400*/  FMUL.FTZ R4, R11, c[0x0][0x2ec] ;  /* 0x0000bb000b047a20 */ /* 0x000fe20000410000 */
[----:B------:R-:W-:Y:S01]  /*7410*/  ISETP.GE.AND P3, PT, R3, R207, PT ;  /* 0x000000cf0300720c */ /* 0x000fe20003f66270 */
[----:B------:R-:W5:Y:S01]  /*7420*/  MUFU.TANH R39, R39 ;  /* 0x0000002700277308 */ /* 0x000f620000002400 */
[----:B------:R-:W-:Y:S01]  /*7430*/  ISETP.GE.AND P1, PT, R2, R210, PT ;  /* 0x000000d20200720c */ /* 0x000fe20003f26270 */
[----:B------:R-:W-:Y:S01]  /*7440*/  FMUL.FTZ R24, R24, c[0x0][0x2ec] ;  /* 0x0000bb0018187a20 */ /* 0x000fe20000410000 */
[C---:B------:R-:W-:Y:S01]  /*7450*/  ISETP.GE.AND P0, PT, R2.reuse, R209, PT ;  /* 0x000000d10200720c */ /* 0x040fe20003f06270 */
[----:B------:R-:W-:Y:S01]  /*7460*/  FMUL.FTZ R25, R25, c[0x0][0x2ec] ;  /* 0x0000bb0019197a20 */ /* 0x000fe20000410000 */
[C---:B------:R-:W-:Y:S01]  /*7470*/  ISETP.GE.AND P4, PT, R2.reuse, R208, PT ;  /* 0x000000d00200720c */ /* 0x040fe20003f86270 */
[----:B------:R-:W-:Y:S01]  /*7480*/  FMUL.FTZ R27, R27, c[0x0][0x2ec] ;  /* 0x0000bb001b1b7a20 */ /* 0x000fe20000410000 */
[----:B------:R-:W-:Y:S01]  /*7490*/  ISETP.GE.AND P2, PT, R2, R207, PT ;  /* 0x000000cf0200720c */ /* 0x000fe20003f46270 */
[----:B------:R-:W1:Y:S01]  /*74a0*/  MUFU.TANH R12, R12 ;  /* 0x0000000c000c7308 */ /* 0x000e620000002400 */
[----:B------:R-:W-:-:S02]  /*74b0*/  ISETP.LT.OR P6, PT, R3, R205, P6 ;  /* 0x000000cd0300720c */ /* 0x000fc400037c1670 */
[C---:B------:R-:W-:Y:S01]  /*74c0*/  ISETP.LT.OR P5, PT, R3.reuse, R204, P5 ;  /* 0x000000cc0300720c */ /* 0x040fe20002fa1670 */
[----:B------:R-:W-:Y:S01]  /*74d0*/  FMUL.FTZ R20, R20, c[0x0][0x2ec] ;  /* 0x0000bb0014147a20 */ /* 0x000fe20000410000 */
[----:B------:R-:W-:Y:S01]  /*74e0*/  ISETP.LT.OR P3, PT, R3, R203, P3 ;  /* 0x000000cb0300720c */ /* 0x000fe20001f61670 */
[----:B------:R-:W-:Y:S01]  /*74f0*/  FMUL.FTZ R21, R21, c[0x0][0x2ec] ;  /* 0x0000bb0015157a20 */ /* 0x000fe20000410000 */
[C---:B------:R-:W-:Y:S01]  /*7500*/  ISETP.LT.OR P1, PT, R2.reuse, R206, P1 ;  /* 0x000000ce0200720c */ /* 0x040fe20000f21670 */
[----:B------:R-:W-:Y:S01]  /*7510*/  MUFU.TANH R13, R13 ;  /* 0x0000000d000d7308 */ /* 0x000fe20000002400 */
[C---:B------:R-:W-:Y:S02]  /*7520*/  ISETP.LT.OR P0, PT, R2.reuse, R205, P0 ;  /* 0x000000cd0200720c */ /* 0x040fe40000701670 */
[C---:B------:R-:W-:Y:S02]  /*7530*/  ISETP.LT.OR P4, PT, R2.reuse, R204, P4 ;  /* 0x000000cc0200720c */ /* 0x040fe40002781670 */
[----:B------:R-:W-:-:S02]  /*7540*/  ISETP.LT.OR P2, PT, R2, R203, P2 ;  /* 0x000000cb0200720c */ /* 0x000fc40001741670 */
[----:B------:R-:W-:Y:S01]  /*7550*/  IADD3 R2, R0, 0x20, RZ ;  /* 0x0000002000027810 */ /* 0x000fe20007ffe0ff */
[----:B------:R-:W1:Y:S01]  /*7560*/  MUFU.TANH R14, R14 ;  /* 0x0000000e000e7308 */ /* 0x000e620000002400 */
[----:B------:R-:W-:Y:S02]  /*7570*/  FSEL R165, R165, -INF , !P6 ;  /* 0xff800000a5a57808 */ /* 0x000fe40007000000 */
[----:B------:R-:W-:Y:S02]  /*7580*/  FSEL R75, R75, -INF , !P5 ;  /* 0xff8000004b4b7808 */ /* 0x000fe40006800000 */
[----:B------:R-:W-:Y:S02]  /*7590*/  FSEL R146, R67, -INF , !P3 ;  /* 0xff80000043927808 */ /* 0x000fe40005800000 */
[----:B------:R-:W-:Y:S01]  /*75a0*/  FSEL R151, R159, -INF , !P1 ;  /* 0xff8000009f977808 */ /* 0x000fe20004800000 */
[----:B------:R-:W1:Y:S01]  /*75b0*/  MUFU.TANH R8, R8 ;  /* 0x0000000800087308 */ /* 0x000e620000002400 */
[----:B------:R-:W-:-:S02]  /*75c0*/  ISETP.GE.AND P6, PT, R2, R210, PT ;  /* 0x000000d20200720c */ /* 0x000fc40003fc6270 */
[C---:B------:R-:W-:Y:S02]  /*75d0*/  ISETP.GE.AND P5, PT, R2.reuse, R209, PT ;  /* 0x000000d10200720c */ /* 0x040fe40003fa6270 */
[C---:B------:R-:W-:Y:S02]  /*75e0*/  ISETP.GE.AND P3, PT, R2.reuse, R208, PT ;  /* 0x000000d00200720c */ /* 0x040fe40003f66270 */
[C---:B------:R-:W-:Y:S01]  /*75f0*/  ISETP.GE.AND P1, PT, R2.reuse, R207, PT ;  /* 0x000000cf0200720c */ /* 0x040fe20003f26270 */
[----:B------:R-:W1:Y:S01]  /*7600*/  MUFU.TANH R10, R10 ;  /* 0x0000000a000a7308 */ /* 0x000e620000002400 */
[C---:B------:R-:W-:Y:S02]  /*7610*/  ISETP.LT.OR P6, PT, R2.reuse, R206, P6 ;  /* 0x000000ce0200720c */ /* 0x040fe400037c1670 */
[C---:B------:R-:W-:Y:S02]  /*7620*/  ISETP.LT.OR P5, PT, R2.reuse, R205, P5 ;  /* 0x000000cd0200720c */ /* 0x040fe40002fa1670 */
[----:B------:R-:W-:-:S02]  /*7630*/  ISETP.LT.OR P3, PT, R2, R204, P3 ;  /* 0x000000cc0200720c */ /* 0x000fc40001f61670 */
[----:B------:R-:W-:Y:S01]  /*7640*/  ISETP.LT.OR P1, PT, R2, R203, P1 ;  /* 0x000000cb0200720c */ /* 0x000fe20000f21670 */
[----:B------:R-:W1:Y:S01]  /*7650*/  MUFU.TANH R26, R26 ;  /* 0x0000001a001a7308 */ /* 0x000e620000002400 */
[----:B------:R-:W-:Y:S02]  /*7660*/  IADD3 R2, R0, 0x21, RZ ;  /* 0x0000002100027810 */ /* 0x000fe40007ffe0ff */
[----:B------:R-:W-:Y:S02]  /*7670*/  FSEL R161, R161, -INF , !P0 ;  /* 0xff800000a1a17808 */ /* 0x000fe40004000000 */
[----:B------:R-:W-:Y:S02]  /*7680*/  FSEL R74, R74, -INF , !P4 ;  /* 0xff8000004a4a7808 */ /* 0x000fe40006000000 */
[----:B------:R-:W-:Y:S01]  /*7690*/  FSEL R145, R68, -INF , !P2 ;  /* 0xff80000044917808 */ /* 0x000fe20005000000 */
[----:B------:R-:W1:Y:S01]  /*76a0*/  MUFU.TANH R15, R15 ;  /* 0x0000000f000f7308 */ /* 0x000e620000002400 */
[----:B------:R-:W-:-:S02]  /*76b0*/  FSEL R150, R150, -INF , !P6 ;  /* 0xff80000096967808 */ /* 0x000fc40007000000 */
[C---:B------:R-:W-:Y:S02]  /*76c0*/  ISETP.GE.AND P0, PT, R2.reuse, R210, PT ;  /* 0x000000d20200720c */ /* 0x040fe40003f06270 */
[C---:B------:R-:W-:Y:S02]  /*76d0*/  ISETP.GE.AND P4, PT, R2.reuse, R209, PT ;  /* 0x000000d10200720c */ /* 0x040fe40003f86270 */
[C---:B------:R-:W-:Y:S01]  /*76e0*/  ISETP.GE.AND P2, PT, R2.reuse, R208, PT ;  /* 0x000000d00200720c */ /* 0x040fe20003f46270 */
[----:B------:R-:W1:Y:S01]  /*76f0*/  MUFU.TANH R9, R9 ;  /* 0x0000000900097308 */ /* 0x000e620000002400 */
[C---:B------:R-:W-:Y:S02]  /*7700*/  ISETP.GE.AND P6, PT, R2.reuse, R207, PT ;  /* 0x000000cf0200720c */ /* 0x040fe40003fc6270 */
[C---:B------:R-:W-:Y:S02]  /*7710*/  ISETP.LT.OR P0, PT, R2.reuse, R206, P0 ;  /* 0x000000ce0200720c */ /* 0x040fe40000701670 */
[----:B------:R-:W-:-:S02]  /*7720*/  ISETP.LT.OR P4, PT, R2, R205, P4 ;  /* 0x000000cd0200720c */ /* 0x000fc40002781670 */
[C---:B------:R-:W-:Y:S01]  /*7730*/  ISETP.LT.OR P2, PT, R2.reuse, R204, P2 ;  /* 0x000000cc0200720c */ /* 0x040fe20001741670 */
[----:B------:R-:W1:Y:S01]  /*7740*/  MUFU.TANH R4, R4 ;  /* 0x0000000400047308 */ /* 0x000e620000002400 */
[----:B------:R-:W-:Y:S02]  /*7750*/  ISETP.LT.OR P6, PT, R2, R203, P6 ;  /* 0x000000cb0200720c */ /* 0x000fe400037c1670 */
[----:B------:R-:W-:Y:S02]  /*7760*/  IADD3 R2, R0, 0x28, RZ ;  /* 0x0000002800027810 */ /* 0x000fe40007ffe0ff */
[----:B------:R-:W-:Y:S02]  /*7770*/  FSEL R211, R211, -INF , !P5 ;  /* 0xff800000d3d37808 */ /* 0x000fe40006800000 */
[----:B------:R-:W-:Y:S01]  /*7780*/  FSEL R164, R164, -INF , !P3 ;  /* 0xff800000a4a47808 */ /* 0x000fe20005800000 */
[----:B------:R-:W1:Y:S01]  /*7790*/  MUFU.TANH R24, R24 ;  /* 0x0000001800187308 */ /* 0x000e620000002400 */
[----:B------:R-:W-:-:S02]  /*77a0*/  FSEL R173, R66, -INF , !P1 ;  /* 0xff80000042ad7808 */ /* 0x000fc40004800000 */
[----:B------:R-:W-:Y:S02]  /*77b0*/  FSEL R156, R156, -INF , !P0 ;  /* 0xff8000009c9c7808 */ /* 0x000fe40004000000 */
[C---:B------:R-:W-:Y:S02]  /*77c0*/  ISETP.GE.AND P5, PT, R2.reuse, R210, PT ;  /* 0x000000d20200720c */ /* 0x040fe40003fa6270 */
[C---:B------:R-:W-:Y:S01]  /*77d0*/  ISETP.GE.AND P3, PT, R2.reuse, R209, PT ;  /* 0x000000d10200720c */ /* 0x040fe20003f66270 */
[----:B------:R-:W-:Y:S01]  /*77e0*/  MUFU.TANH R25, R25 ;  /* 0x0000001900197308 */ /* 0x000fe20000002400 */
[C---:B------:R-:W-:Y:S02]  /*77f0*/  ISETP.GE.AND P1, PT, R2.reuse, R208, PT ;  /* 0x000000d00200720c */ /* 0x040fe40003f26270 */
[C---:B------:R-:W-:Y:S02]  /*7800*/  ISETP.GE.AND P0, PT, R2.reuse, R207, PT ;  /* 0x000000cf0200720c */ /* 0x040fe40003f06270 */
[----:B------:R-:W-:-:S02]  /*7810*/  ISETP.LT.OR P5, PT, R2, R206, P5 ;  /* 0x000000ce0200720c */ /* 0x000fc40002fa1670 */
[C---:B------:R-:W-:Y:S01]  /*7820*/  ISETP.LT.OR P3, PT, R2.reuse, R205, P3 ;  /* 0x000000cd0200720c */ /* 0x040fe20001f61670 */
[----:B------:R-:W-:Y:S01]  /*7830*/  MUFU.TANH R27, R27 ;  /* 0x0000001b001b7308 */ /* 0x000fe20000002400 */
[C---:B------:R-:W-:Y:S02]  /*7840*/  ISETP.LT.OR P1, PT, R2.reuse, R204, P1 ;  /* 0x000000cc0200720c */ /* 0x040fe40000f21670 */
[----:B------:R-:W-:Y:S02]  /*7850*/  ISETP.LT.OR P0, PT, R2, R203, P0 ;  /* 0x000000cb0200720c */ /* 0x000fe40000701670 */
[----:B------:R-:W-:Y:S02]  /*7860*/  IADD3 R2, R0, 0x29, RZ ;  /* 0x0000002900027810 */ /* 0x000fe40007ffe0ff */
[----:B------:R-:W-:Y:S01]  /*7870*/  FSEL R183, R183, -INF , !P4 ;  /* 0xff800000b7b77808 */ /* 0x000fe20006000000 */
[----:B------:R-:W1:Y:S01]  /*7880*/  MUFU.TANH R20, R20 ;  /* 0x0000001400147308 */ /* 0x000e620000002400 */
[----:B------:R-:W-:-:S02]  /*7890*/  FSEL R163, R163, -INF , !P2 ;  /* 0xff800000a3a37808 */ /* 0x000fc40005000000 */
[----:B------:R-:W-:Y:S02]  /*78a0*/  FSEL R174, R49, -INF , !P6 ;  /* 0xff80000031ae7808 */ /* 0x000fe40007000000 */
[----:B------:R-:W-:Y:S02]  /*78b0*/  FSEL R154, R154, -INF , !P5 ;  /* 0xff8000009a9a7808 */ /* 0x000fe40006800000 */
[C---:B------:R-:W-:Y:S01]  /*78c0*/  ISETP.GE.AND P4, PT, R2.reuse, R210, PT ;  /* 0x000000d20200720c */ /* 0x040fe20003f86270 */
[----:B------:R-:W-:Y:S01]  /*78d0*/  MUFU.TANH R21, R21 ;  /* 0x0000001500157308 */ /* 0x000fe20000002400 */
[C---:B------:R-:W-:Y:S02]  /*78e0*/  ISETP.GE.AND P2, PT, R2.reuse, R209, PT ;  /* 0x000000d10200720c */ /* 0x040fe40003f46270 */
[C---:B------:R-:W-:Y:S02]  /*78f0*/  ISETP.GE.AND P6, PT, R2.reuse, R208, PT ;  /* 0x000000d00200720c */ /* 0x040fe40003fc6270 */
[----:B------:R-:W-:-:S02]  /*7900*/  ISETP.GE.AND P5, PT, R2, R207, PT ;  /* 0x000000cf0200720c */ /* 0x000fc40003fa6270 */
[C---:B------:R-:W-:Y:S02]  /*7910*/  ISETP.LT.OR P4, PT, R2.reuse, R206, P4 ;  /* 0x000000ce0200720c */ /* 0x040fe40002781670 */
[C---:B------:R-:W-:Y:S02]  /*7920*/  ISETP.LT.OR P2, PT, R2.reuse, R205, P2 ;  /* 0x000000cd0200720c */ /* 0x040fe40001741670 */
[C---:B------:R-:W-:Y:S02]  /*7930*/  ISETP.LT.OR P6, PT, R2.reuse, R204, P6 ;  /* 0x000000cc0200720c */ /* 0x040fe400037c1670 */
[----:B------:R-:W-:Y:S02]  /*7940*/  ISETP.LT.OR P5, PT, R2, R203, P5 ;  /* 0x000000cb0200720c */ /* 0x000fe40002fa1670 */
[C---:B------:R-:W-:Y:S02]  /*7950*/  IADD3 R2, R0.reuse, 0x30, RZ ;  /* 0x0000003000027810 */ /* 0x040fe40007ffe0ff */
[----:B------:R-:W-:-:S02]  /*7960*/  IADD3 R3, R0, 0x31, RZ ;  /* 0x0000003100037810 */ /* 0x000fc40007ffe0ff */
[----:B-1----:R-:W-:Y:S02]  /*7970*/  FSEL R182, R18, -INF , !P3 ;  /* 0xff80000012b67808 */ /* 0x002fe40005800000 */
[----:B--2---:R-:W-:Y:S02]  /*7980*/  FSEL R160, R36, -INF , !P1 ;  /* 0xff80000024a07808 */ /* 0x004fe40004800000 */
[----:B---3--:R-:W-:Y:S02]  /*7990*/  FSEL R167, R38, -INF , !P0 ;  /* 0xff80000026a77808 */ /* 0x008fe40004000000 */
[----:B------:R-:W-:Y:S02]  /*79a0*/  FSEL R175, R17, -INF , !P4 ;  /* 0xff80000011af7808 */ /* 0x000fe40006000000 */
[----:B------:R-:W-:Y:S01]  /*79b0*/  FSEL R180, R19, -INF , !P2 ;  /* 0xff80000013b47808 */ /* 0x000fe20005000000 */
[----:B------:R-:W-:Y:S01]  /*79c0*/  BAR.SYNC.DEFER_BLOCKING 0x0 ;  /* 0x0000000000007b1d */ /* 0x000fe20000010000 */
        /* <DEDUP_REMOVED lines=11> */
[----:B----4-:R-:W-:Y:S02]  /*7a80*/  FSEL R157, R37, -INF , !P6 ;  /* 0xff800000259d7808 */ /* 0x010fe40007000000 */
[----:B-----5:R-:W-:-:S02]  /*7a90*/  FSEL R166, R39, -INF , !P5 ;  /* 0xff80000027a67808 */ /* 0x020fc40006800000 */
[----:B------:R-:W-:Y:S02]  /*7aa0*/  FSEL R169, R12, -INF , !P3 ;  /* 0xff8000000ca97808 */ /* 0x000fe40005800000 */
        /* <DEDUP_REMOVED lines=13> */
[----:B------:R-:W-:Y:S01]  /*7b80*/  ISETP.LT.OR P3, PT, R3, R203, P3 ;  /* 0x000000cb0300720c */ /* 0x000fe20001f61670 */
[----:B------:R-:W-:Y:S01]  /*7b90*/  FMUL.FTZ R3, R22, c[0x0][0x2ec] ;  /* 0x0000bb0016037a20 */ /* 0x000fe20000410000 */
[C---:B------:R-:W-:Y:S02]  /*7ba0*/  ISETP.LT.OR P1, PT, R2.reuse, R206, P1 ;  /* 0x000000ce0200720c */ /* 0x040fe40000f21670 */
[C---:B------:R-:W-:Y:S02]  /*7bb0*/  ISETP.LT.OR P0, PT, R2.reuse, R205, P0 ;  /* 0x000000cd0200720c */ /* 0x040fe40000701670 */
[C---:B------:R-:W-:Y:S01]  /*7bc0*/  ISETP.LT.OR P4, PT, R2.reuse, R204, P4 ;  /* 0x000000cc0200720c */ /* 0x040fe20002781670 */
[----:B------:R-:W1:Y:S01]  /*7bd0*/  MUFU.TANH R3, R3 ;  /* 0x0000000300037308 */ /* 0x000e620000002400 */
[----:B------:R-:W-:Y:S01]  /*7be0*/  ISETP.LT.OR P2, PT, R2, R203, P2 ;  /* 0x000000cb0200720c */ /* 0x000fe20001741670 */
[----:B------:R-:W-:Y:S01]  /*7bf0*/  FMUL.FTZ R2, R23, c[0x0][0x2ec] ;  /* 0x0000bb0017027a20 */ /* 0x000fe20000410000 */
[----:B------:R-:W-:-:S02]  /*7c00*/  FSEL R216, R26, -INF , !P0 ;  /* 0xff8000001ad87808 */ /* 0x000fc40004000000 */
[----:B------:R-:W-:Y:S02]  /*7c10*/  ISETP.GT.AND P0, PT, R213, UR8, PT ;  /* 0x00000008d5007c0c */ /* 0x000fe4000bf04270 */
[----:B------:R-:W-:Y:S01]  /*7c20*/  IADD3 R0, R0, 0x39, RZ ;  /* 0x0000003900007810 */ /* 0x000fe20007ffe0ff */
[----:B------:R-:W2:Y:S01]  /*7c30*/  MUFU.TANH R2, R2 ;  /* 0x0000000200027308 */ /* 0x000ea20000002400 */
        /* <DEDUP_REMOVED lines=12> */
[----:B------:R-:W-:Y:S02]  /*7d00*/  FSEL R177, R20, -INF , !P4 ;  /* 0xff80000014b17808 */ /* 0x000fe40006000000 */
[----:B-1----:R-:W-:Y:S02]  /*7d10*/  FSEL R184, R3, -INF , !P2 ;  /* 0xff80000003b87808 */ /* 0x002fe40005000000 */
[----:B------:R-:W-:Y:S02]  /*7d20*/  FSEL R176, R25, -INF , !P6 ;  /* 0xff80000019b07808 */ /* 0x000fe40007000000 */
[----:B------:R-:W-:-:S02]  /*7d30*/  FSEL R215, R27, -INF , !P5 ;  /* 0xff8000001bd77808 */ /* 0x000fc40006800000 */
[----:B------:R-:W-:Y:S02]  /*7d40*/  FSEL R178, R21, -INF , !P3 ;  /* 0xff80000015b27808 */ /* 0x000fe40005800000 */
[----:B--2---:R-:W-:Y:S01]  /*7d50*/  FSEL R186, R2, -INF , !P1 ;  /* 0xff80000002ba7808 */ /* 0x004fe20004800000 */
[----:B------:R-:W-:Y:S05]  /*7d60*/  @!P0 BRA `(.L_x_1669) ;  /* 0x000001a000008947 */ /* 0x000fea0003800000 */
[----:B------:R-:W-:Y:S01]  /*7d70*/  IADD3 R0, R234, -0x3, RZ ;  /* 0xfffffffdea007810 */ /* 0x000fe20007ffe0ff */
[----:B------:R-:W-:Y:S02]  /*7d80*/  USHF.L.U32 UR9, UR6, 0x5, URZ ;  /* 0x0000000506097899 */ /* 0x000fe4000800063f */
[----:B------:R-:W-:Y:S01]  /*7d90*/  USHF.L.U64.HI UR10, UR6, 0x5, UR7 ;  /* 0x00000005060a7899 */ /* 0x000fe20008010207 */
[----:B------:R-:W-:Y:S01]  /*7da0*/  SHF.R.S32.HI R4, RZ, 0x1f, R0 ;  /* 0x0000001fff047819 */ /* 0x000fe20000011400 */
[----:B------:R-:W-:-:S04]  /*7db0*/  IMAD.WIDE.U32 R2, R0, c[0x0][0x198], RZ ;  /* 0x0000660000027a25 */ /* 0x000fc800078e00ff */
[----:B------:R-:W-:-:S04]  /*7dc0*/  IMAD R4, R4, c[0x0][0x198], RZ ;  /* 0x0000660004047a24 */ /* 0x000fc800078e02ff */
[----:B------:R-:W-:Y:S01]  /*7dd0*/  IMAD R4, R0, c[0x0][0x19c], R4 ;  /* 0x0000670000047a24 */ /* 0x000fe200078e0204 */
[----:B------:R-:W-:-:S03]  /*7de0*/  LEA R0, P1, R2, R236, 0x6 ;  /* 0x000000ec02007211 */ /* 0x000fc600078230ff */
[----:B------:R-:W-:Y:S01]  /*7df0*/  IMAD.IADD R4, R3, 0x1, R4 ;  /* 0x0000000103047824 */ /* 0x000fe200078e0204 */
[----:B------:R-:W-:-:S04]  /*7e00*/  LEA R6, P2, R0, c[0x0][0x168], 0x1 ;  /* 0x00005a0000067a11 */ /* 0x000fc800078408ff */
        /* <DEDUP_REMOVED lines=16> */
.L_x_1669:
[----:B------:R-:W-:Y:S01]  /*7f10*/  FMNMX.FTZ R0, R73, R46, !PT ;  /* 0x0000002e49007209 */ /* 0x000fe20007810000 */
[----:B------:R-:W-:Y:S03]  /*7f20*/  LDSM.16.MT88.4 R12, [R189+0x6000] ;  /* 0x00600000bd0c783b */ /* 0x000fe60000004200 */
[----:B-1----:R-:W-:Y:S01]  /*7f30*/  FMNMX.FTZ R2, R58, R0, !PT ;  /* 0x000000003a027209 */ /* 0x002fe20007810000 */
        /* <DEDUP_REMOVED lines=54> */
[----:B-1----:R-:W-:-:S03]  /*82a0*/  FMNMX.FTZ R2, R0, R6, !PT ;  /* 0x0000000600027209 */ /* 0x002fc60007810000 */
[----:B------:R-:W1:Y:S04]  /*82b0*/  SHFL.BFLY PT, R6, R4, 0x2, 0x1f ;  /* 0x0c401f0004067f89 */ /* 0x000e6800000e0000 */
[----:B------:R-:W3:Y:S01]  /*82c0*/  SHFL.BFLY PT, R8, R2, 0x1, 0x1f ;  /* 0x0c201f0002087f89 */ /* 0x000ee200000e0000 */
[----:B--2---:R-:W-:Y:S02]  /*82d0*/  FMNMX.FTZ R0, R3, R7, !PT ;  /* 0x0000000703007209 */ /* 0x004fe40007810000 */
[----:B------:R-:W-:-:S03]  /*82e0*/  FMNMX.FTZ R3, R170, R5, !PT ;  /* 0x00000005aa037209 */ /* 0x000fc60007810000 */
[----:B------:R-:W2:Y:S01]  /*82f0*/  SHFL.BFLY PT, R7, R0, 0x1, 0x1f ;  /* 0x0c201f0000077f89 */ /* 0x000ea200000e0000 */
[----:B------:R-:W-:-:S04]  /*8300*/  FMNMX.FTZ R3, R171, R3, !PT ;  /* 0x00000003ab037209 */ /* 0x000fc80007810000 */
[----:B------:R-:W-:-:S04]  /*8310*/  FMNMX.FTZ R3, R165, R3, !PT ;  /* 0x00000003a5037209 */ /* 0x000fc80007810000 */
[----:B------:R-:W-:-:S04]  /*8320*/  FMNMX.FTZ R3, R161, R3, !PT ;  /* 0x00000003a1037209 */ /* 0x000fc80007810000 */
[----:B------:R-:W-:Y:S02]  /*8330*/  FMNMX.FTZ R3, R211, R3, !PT ;  /* 0x00000003d3037209 */ /* 0x000fe40007810000 */
[----:B-1----:R-:W-:Y:S02]  /*8340*/  FMNMX.FTZ R5, R4, R6, !PT ;  /* 0x0000000604057209 */ /* 0x002fe40007810000 */
[----:B------:R-:W-:Y:S02]  /*8350*/  FMNMX.FTZ R3, R183, R3, !PT ;  /* 0x00000003b7037209 */ /* 0x000fe40007810000 */
[----:B---3--:R-:W-:Y:S01]  /*8360*/  FMNMX.FTZ R162, R2, R8, !PT ;  /* 0x0000000802a27209 */ /* 0x008fe20007810000 */
[----:B------:R-:W1:Y:S01]  /*8370*/  SHFL.BFLY PT, R6, R5, 0x1, 0x1f ;  /* 0x0c201f0005067f89 */ /* 0x000e6200000e0000 */
[----:B------:R-:W-:Y:S02]  /*8380*/  FMNMX.FTZ R2, R182, R3, !PT ;  /* 0x00000003b6027209 */ /* 0x000fe40007810000 */
[C---:B------:R-:W-:Y:S01]  /*8390*/  FSETP.NEU.FTZ.AND P3, PT, R162.reuse, -INF , PT ;  /* 0xff800000a200780b */ /* 0x040fe20003f7d000 */
[----:B------:R-:W-:Y:S01]  /*83a0*/  FMUL.FTZ R3, R162, c[0x0][0x23c] ;  /* 0x00008f00a2037a20 */ /* 0x000fe20000410000 */
[----:B------:R-:W-:-:S02]  /*83b0*/  FMNMX.FTZ R2, R180, R2, !PT ;  /* 0x00000002b4027209 */ /* 0x000fc40007810000 */
[----:B--2---:R-:W-:Y:S02]  /*83c0*/  FMNMX.FTZ R153, R0, R7, !PT ;  /* 0x0000000700997209 */ /* 0x004fe40007810000 */
[----:B------:R-:W-:Y:S02]  /*83d0*/  FSEL R0, R3, RZ, P3 ;  /* 0x000000ff03007208 */ /* 0x000fe40001800000 */
[----:B------:R-:W-:Y:S01]  /*83e0*/  FMNMX.FTZ R2, R217, R2, !PT ;  /* 0x00000002d9027209 */ /* 0x000fe20007810000 */
[C---:B------:R-:W-:Y:S01]  /*83f0*/  FMUL.FTZ R3, R153.reuse, c[0x0][0x23c] ;  /* 0x00008f0099037a20 */ /* 0x040fe20000410000 */
[----:B------:R-:W-:Y:S01]  /*8400*/  FSETP.NEU.FTZ.AND P2, PT, R153, -INF , PT ;  /* 0xff8000009900780b */ /* 0x000fe20003f5d000 */
[--C-:B------:R-:W-:Y:S01]  /*8410*/  FFMA.FTZ R4, R46, c[0x0][0x23c], -R0.reuse ;  /* 0x00008f002e047a23 */ /* 0x100fe20000010800 */
[----:B------:R-:W-:Y:S01]  /*8420*/  FMNMX.FTZ R2, R214, R2, !PT ;  /* 0x00000002d6027209 */ /* 0x000fe20007810000 */
[----:B------:R-:W-:Y:S01]  /*8430*/  FFMA.FTZ R9, R56, c[0x0][0x23c], -R0 ;  /* 0x00008f0038097a23 */ /* 0x000fe20000010800 */
[----:B------:R-:W-:Y:S01]  /*8440*/  FSEL R3, R3, RZ, P2 ;  /* 0x000000ff03037208 */ /* 0x000fe20001000000 */
[----:B------:R2:W-:Y:S01]  /*8450*/  MUFU.EX2 R39, R4 ;  /* 0x0000000400277308 */ /* 0x0005e20000000800 */
[----:B-1----:R-:W-:-:S03]  /*8460*/  FMNMX.FTZ R152, R5, R6, !PT ;  /* 0x0000000605987209 */ /* 0x002fc60007810000 */
[----:B------:R-:W-:-:S04]  /*8470*/  FFMA.FTZ R5, R44, c[0x0][0x23c], -R3 ;  /* 0x00008f002c057a23 */ /* 0x000fc80000010803 */
[----:B------:R1:W-:Y:S01]  /*8480*/  MUFU.EX2 R35, R9 ;  /* 0x0000000900237308 */ /* 0x0003e20000000800 */
[----:B------:R-:W-:Y:S02]  /*8490*/  FSETP.NEU.FTZ.AND P1, PT, R152, -INF , PT ;  /* 0xff8000009800780b */ /* 0x000fe40003f3d000 */
[----:B--2---:R-:W-:Y:S01]  /*84a0*/  FMNMX.FTZ R4, R216, R2, !PT ;  /* 0x00000002d8047209 */ /* 0x004fe20007810000 */
[----:B------:R-:W-:-:S04]  /*84b0*/  FFMA.FTZ R2, R47, c[0x0][0x23c], -R3 ;  /* 0x00008f002f027a23 */ /* 0x000fc80000010803 */
[----:B------:R2:W-:Y:S01]  /*84c0*/  MUFU.EX2 R37, R5 ;  /* 0x0000000500257308 */ /* 0x0005e20000000800 */
[----:B------:R-:W-:Y:S02]  /*84d0*/  FMNMX.FTZ R4, R215, R4, !PT ;  /* 0x00000004d7047209 */ /* 0x000fe40007810000 */
[----:B-1----:R-:W-:-:S03]  /*84e0*/  FSEL R9, R162, RZ, P3 ;  /* 0x000000ffa2097208 */ /* 0x002fc60001800000 */
[----:B------:R-:W1:Y:S02]  /*84f0*/  SHFL.BFLY PT, R6, R4, 0x2, 0x1f ;  /* 0x0c401f0004067f89 */ /* 0x000e6400000e0000 */
[----:B------:R3:W-:Y:S01]  /*8500*/  MUFU.EX2 R36, R2 ;  /* 0x0000000200247308 */ /* 0x0007e20000000800 */
[--C-:B--2---:R-:W-:Y:S02]  /*8510*/  FFMA.FTZ R5, R16, c[0x0][0x23c], -R3.reuse ;  /* 0x00008f0010057a23 */ /* 0x104fe40000010803 */
[----:B------:R-:W-:Y:S05]  /*8520*/  LDSM.16.MT88.4 R16, [R192+0x6000] ;  /* 0x00600000c010783b */ /* 0x000fea0000004200 */
[----:B------:R-:W-:Y:S01]  /*8530*/  MUFU.EX2 R23, R5 ;  /* 0x0000000500177308 */ /* 0x000fe20000000800 */
[----:B---3--:R-:W-:-:S07]  /*8540*/  FFMA.FTZ R2, R53, c[0x0][0x23c], -R3 ;  /* 0x00008f0035027a23 */ /* 0x008fce0000010803 */
[----:B------:R2:W-:Y:S01]  /*8550*/  MUFU.EX2 R32, R2 ;  /* 0x0000000200207308 */ /* 0x0005e20000000800 */
[----:B-1----:R-:W-:Y:S02]  /*8560*/  FMNMX.FTZ R4, R4, R6, !PT ;  /* 0x0000000604047209 */ /* 0x002fe40007810000 */
[----:B------:R-:W-:-:S03]  /*8570*/  FSEL R6, R153, RZ, P2 ;  /* 0x000000ff99067208 */ /* 0x000fc60001000000 */
[----:B------:R-:W1:Y:S02]  /*8580*/  SHFL.BFLY PT, R8, R4, 0x1, 0x1f ;  /* 0x0c201f0004087f89 */ /* 0x000e6400000e0000 */
[----:B------:R-:W-:Y:S01]  /*8590*/  FADD.FTZ R7, R71, -R6 ;  /* 0x8000000647077221 */ /* 0x000fe20000010000 */
[----:B------:R-:W-:-:S03]  /*85a0*/  FSEL R6, R152, RZ, P1 ;  /* 0x000000ff98067208 */ /* 0x000fc60000800000 */
[----:B------:R-:W-:Y:S02]  /*85b0*/  FMUL.FTZ R7, R7, c[0x0][0x23c] ;  /* 0x00008f0007077a20 */ /* 0x000fe40000410000 */
[----:B--2---:R-:W-:Y:S02]  /*85c0*/  FMUL.FTZ R2, R152, c[0x0][0x23c] ;  /* 0x00008f0098027a20 */ /* 0x004fe40000410000 */
[----:B------:R-:W2:Y:S03]  /*85d0*/  MUFU.EX2 R78, R7 ;  /* 0x00000007004e7308 */ /* 0x000ea60000000800 */
[----:B------:R-:W-:-:S05]  /*85e0*/  FSEL R2, R2, RZ, P1 ;  /* 0x000000ff02027208 */ /* 0x000fca0000800000 */
[----:B------:R-:W-:-:S04]  /*85f0*/  FFMA.FTZ R5, R54, c[0x0][0x23c], -R2 ;  /* 0x00008f0036057a23 */ /* 0x000fc80000010802 */
[----:B------:R3:W-:Y:S01]  /*8600*/  MUFU.EX2 R33, R5 ;  /* 0x0000000500217308 */ /* 0x0007e20000000800 */
[----:B-1----:R-:W-:Y:S01]  /*8610*/  FMNMX.FTZ R159, R4, R8, !PT ;  /* 0x00000008049f7209 */ /* 0x002fe20007810000 */
[----:B------:R-:W-:Y:S02]  /*8620*/  FFMA.FTZ R4, R58, c[0x0][0x23c], -R0 ;  /* 0x00008f003a047a23 */ /* 0x000fe40000010800 */
[-C--:B--2---:R-:W-:Y:S01]  /*8630*/  FMUL.FTZ R88, R88, R78.reuse ;  /* 0x0000004e58587220 */ /* 0x084fe20000410000 */
[----:B------:R-:W-:Y:S01]  /*8640*/  FSETP.NEU.FTZ.AND P1, PT, R159, -INF , PT ;  /* 0xff8000009f00780b */ /* 0x000fe20003f3d000 */
[-C--:B------:R-:W-:Y:S02]  /*8650*/  FMUL.FTZ R89, R89, R78.reuse ;  /* 0x0000004e59597220 */ /* 0x080fe40000410000 */
[----:B------:R1:W-:Y:S01]  /*8660*/  MUFU.EX2 R20, R4 ;  /* 0x0000000400147308 */ /* 0x0003e20000000800 */
[-C--:B------:R-:W-:Y:S02]  /*8670*/  FMUL.FTZ R100, R100, R78.reuse ;  /* 0x0000004e64647220 */ /* 0x080fe40000410000 */
[----:B------:R-:W-:-:S02]  /*8680*/  FMUL.FTZ R101, R101, R78 ;  /* 0x0000004e65657220 */ /* 0x000fc40000410000 */
[-C--:B------:R-:W-:Y:S02]  /*8690*/  FMUL.FTZ R104, R104, R78.reuse ;  /* 0x0000004e68687220 */ /* 0x080fe40000410000 */
[-C--:B------:R-:W-:Y:S02]  /*86a0*/  FMUL.FTZ R105, R105, R78.reuse ;  /* 0x0000004e69697220 */ /* 0x080fe40000410000 */
[----:B---3--:R-:W-:Y:S02]  /*86b0*/  FFMA.FTZ R5, R55, c[0x0][0x23c], -R2 ;  /* 0x00008f0037057a23 */ /* 0x008fe40000010802 */
[-C--:B------:R-:W-:Y:S02]  /*86c0*/  FMUL.FTZ R84, R84, R78.reuse ;  /* 0x0000004e54547220 */ /* 0x080fe40000410000 */
[----:B------:R2:W-:Y:S01]  /*86d0*/  MUFU.EX2 R22, R5 ;  /* 0x0000000500167308 */ /* 0x0005e20000000800 */
[----:B------:R-:W-:Y:S02]  /*86e0*/  FMUL.FTZ R85, R85, R78 ;  /* 0x0000004e55557220 */ /* 0x000fe40000410000 */
[----:B-1----:R-:W-:-:S02]  /*86f0*/  FMUL.FTZ R4, R159, c[0x0][0x23c] ;  /* 0x00008f009f047a20 */ /* 0x002fc40000410000 */
[-C--:B------:R-:W-:Y:S02]  /*8700*/  FMUL.FTZ R116, R116, R78.reuse ;  /* 0x0000004e74747220 */ /* 0x080fe40000410000 */
[-C--:B------:R-:W-:Y:S01]  /*8710*/  FMUL.FTZ R117, R117, R78.reuse ;  /* 0x0000004e75757220 */ /* 0x080fe20000410000 */
[----:B------:R-:W-:Y:S01]  /*8720*/  FSEL R8, R4, RZ, P1 ;  /* 0x000000ff04087208 */ /* 0x000fe20000800000 */
[----:B------:R-:W-:Y:S01]  /*8730*/  FMUL.FTZ R120, R120, R78 ;  /* 0x0000004e78787220 */ /* 0x000fe20000410000 */
[----:B------:R-:W-:Y:S01]  /*8740*/  F2FP.BF16.PACK_AB R4, R32, R36 ;  /* 0x000000242004723e */ /* 0x000fe200000010ff */
[----:B------:R-:W-:Y:S02]  /*8750*/  FMUL.FTZ R121, R121, R78 ;  /* 0x0000004e79797220 */ /* 0x000fe40000410000 */
[--C-:B------:R-:W-:Y:S02]  /*8760*/  FFMA.FTZ R11, R65, c[0x0][0x23c], -R8.reuse ;  /* 0x00008f00410b7a23 */ /* 0x100fe40000010808 */
[----:B------:R-:W-:-:S02]  /*8770*/  FFMA.FTZ R10, R64, c[0x0][0x23c], -R8 ;  /* 0x00008f00400a7a23 */ /* 0x000fc40000010808 */
[----:B--2---:R-:W-:Y:S01]  /*8780*/  FFMA.FTZ R5, R52, c[0x0][0x23c], -R2 ;  /* 0x00008f0034057a23 */ /* 0x004fe20000010802 */
[----:B------:R1:W-:Y:S01]  /*8790*/  MUFU.EX2 R246, R11 ;  /* 0x0000000b00f67308 */ /* 0x0003e20000000800 */
[-C--:B------:R-:W-:Y:S02]  /*87a0*/  FMUL.FTZ R132, R132, R78.reuse ;  /* 0x0000004e84847220 */ /* 0x080fe40000410000 */
[-C--:B------:R-:W-:Y:S02]  /*87b0*/  FMUL.FTZ R133, R133, R78.reuse ;  /* 0x0000004e85857220 */ /* 0x080fe40000410000 */
[-C--:B------:R-:W-:Y:S02]  /*87c0*/  FMUL.FTZ R136, R136, R78.reuse ;  /* 0x0000004e88887220 */ /* 0x080fe40000410000 */
[----:B------:R-:W-:Y:S01]  /*87d0*/  FMUL.FTZ R137, R137, R78 ;  /* 0x0000004e89897220 */ /* 0x000fe20000410000 */
[----:B------:R2:W-:Y:S01]  /*87e0*/  MUFU.EX2 R34, R5 ;  /* 0x0000000500227308 */ /* 0x0005e20000000800 */
[----:B-1----:R-:W-:-:S07]  /*87f0*/  FFMA.FTZ R11, R48, c[0x0][0x23c], -R8 ;  /* 0x00008f00300b7a23 */ /* 0x002fce0000010808 */
[----:B------:R1:W-:Y:S01]  /*8800*/  MUFU.EX2 R247, R10 ;  /* 0x0000000a00f77308 */ /* 0x0003e20000000800 */
[----:B--2---:R-:W-:-:S07]  /*8810*/  FFMA.FTZ R5, R45, c[0x0][0x23c], -R2 ;  /* 0x00008f002d057a23 */ /* 0x004fce0000010802 */
[----:B------:R-:W-:Y:S08]  /*8820*/  MUFU.EX2 R239, R11 ;  /* 0x0000000b00ef7308 */ /* 0x000ff00000000800 */
[----:B------:R2:W3:Y:S01]  /*8830*/  MUFU.EX2 R21, R5 ;  /* 0x0000000500157308 */ /* 0x0004e20000000800 */
[----:B-1----:R-:W-:-:S07]  /*8840*/  FFMA.FTZ R10, R59, c[0x0][0x23c], -R8 ;  /* 0x00008f003b0a7a23 */ /* 0x002fce0000010808 */
[----:B------:R-:W-:Y:S01]  /*8850*/  MUFU.EX2 R240, R10 ;  /* 0x0000000a00f07308 */ /* 0x000fe20000000800 */
[----:B--2---:R-:W-:Y:S01]  /*8860*/  FADD.FTZ R5, R70, -R6 ;  /* 0x8000000646057221 */ /* 0x004fe20000010000 */
[----:B------:R-:W-:Y:S02]  /*8870*/  F2FP.BF16.PACK_AB R6, R23, R37 ;  /* 0x000000251706723e */ /* 0x000fe400000010ff */
[----:B---3--:R-:W-:Y:S01]  /*8880*/  F2FP.BF16.PACK_AB R7, R21, R34 ;  /* 0x000000221507723e */ /* 0x008fe200000010ff */
[----:B------:R-:W-:-:S04]  /*8890*/  FMUL.FTZ R5, R5, c[0x0][0x23c] ;  /* 0x00008f0005057a20 */ /* 0x000fc80000410000 */
[----:B------:R1:W2:Y:S02]  /*88a0*/  MUFU.EX2 R77, R5 ;  /* 0x00000005004d7308 */ /* 0x0002a40000000800 */
[----:B-1----:R-:W-:Y:S02]  /*88b0*/  FFMA.FTZ R5, R57, c[0x0][0x23c], -R0 ;  /* 0x00008f0039057a23 */ /* 0x002fe40000010800 */
[----:B--2---:R-:W-:-:S04]  /*88c0*/  FMUL.FTZ R90, R90, R77 ;  /* 0x0000004d5a5a7220 */ /* 0x004fc80000410000 */
[----:B------:R1:W2:Y:S01]  /*88d0*/  MUFU.EX2 R38, R5 ;  /* 0x0000000500267308 */ /* 0x0002a20000000800 */
        /* <DEDUP_REMOVED lines=8> */
[----:B-1----:R-:W-:Y:S01]  /*8960*/  F2FP.BF16.PACK_AB R5, R22, R33 ;  /* 0x000000211605723e */ /* 0x002fe200000010ff */
[-C--:B------:R-:W-:Y:S02]  /*8970*/  FMUL.FTZ R119, R119, R77.reuse ;  /* 0x0000004d77777220 */ /* 0x080fe40000410000 */
[-C--:B------:R-:W-:Y:S02]  /*8980*/  FMUL.FTZ R122, R122, R77.reuse ;  /* 0x0000004d7a7a7220 */ /* 0x080fe40000410000 */
[-C--:B------:R-:W-:Y:S02]  /*8990*/  FMUL.FTZ R123, R123, R77.reuse ;  /* 0x0000004d7b7b7220 */ /* 0x080fe40000410000 */
[----:B------:R-:W-:Y:S01]  /*89a0*/  HMMA.16816.F32.BF16 R68, R4, R14, R88 ;  /* 0x0000000e0444723c */ /* 0x000fe20000041858 */
[----:B------:R-:W-:-:S02]  /*89b0*/  FMUL.FTZ R134, R134, R77 ;  /* 0x0000004d86867220 */ /* 0x000fc40000410000 */
[-C--:B------:R-:W-:Y:S02]  /*89c0*/  FMUL.FTZ R135, R135, R77.reuse ;  /* 0x0000004d87877220 */ /* 0x080fe40000410000 */
[-C--:B------:R-:W-:Y:S02]  /*89d0*/  FMUL.FTZ R138, R138, R77.reuse ;  /* 0x0000004d8a8a7220 */ /* 0x080fe40000410000 */
[----:B------:R-:W-:Y:S01]  /*89e0*/  MOV R88, R20 ;  /* 0x0000001400587202 */ /* 0x000fe20000000f00 */
[----:B------:R-:W-:Y:S01]  /*89f0*/  FADD.FTZ R20, R73, -R9 ;  /* 0x8000000949147221 */ /* 0x000fe20000010000 */
[----:B------:R-:W-:Y:S01]  /*8a00*/  FSEL R9, R159, RZ, P1 ;  /* 0x000000ff9f097208 */ /* 0x000fe20000800000 */
[----:B------:R-:W-:Y:S01]  /*8a10*/  FMUL.FTZ R139, R139, R77 ;  /* 0x0000004d8b8b7220 */ /* 0x000fe20000410000 */
[C---:B------:R-:W-:Y:S01]  /*8a20*/  HMMA.16816.F32.BF16 R64, R4.reuse, R16, R100 ;  /* 0x000000100440723c */ /* 0x040fe20000041864 */
[----:B------:R-:W-:Y:S01]  /*8a30*/  FMUL.FTZ R10, R20, c[0x0][0x23c] ;  /* 0x00008f00140a7a20 */ /* 0x000fe20000410000 */
[----:B------:R-:W-:Y:S01]  /*8a40*/  MOV R91, R39 ;  /* 0x00000027005b7202 */ /* 0x000fe20000000f00 */
[----:B------:R-:W-:Y:S01]  /*8a50*/  FADD.FTZ R9, R72, -R9 ;  /* 0x8000000948097221 */ /* 0x000fe20000010000 */
[----:B------:R-:W-:Y:S01]  /*8a60*/  MOV R90, R36 ;  /* 0x00000024005a7202 */ /* 0x000fe20000000f00 */
[----:B------:R-:W1:Y:S01]  /*8a70*/  MUFU.EX2 R76, R10 ;  /* 0x0000000a004c7308 */ /* 0x000e620000000800 */
[----:B------:R-:W-:Y:S01]  /*8a80*/  MOV R89, R33 ;  /* 0x0000002100597202 */ /* 0x000fe20000000f00 */
[----:B------:R-:W-:Y:S01]  /*8a90*/  FMUL.FTZ R9, R9, c[0x0][0x23c] ;  /* 0x00008f0009097a20 */ /* 0x000fe20000410000 */
[----:B------:R-:W-:Y:S01]  /*8aa0*/  HMMA.16816.F32.BF16 R60, R4, R18, R104 ;  /* 0x00000012043c723c */ /* 0x000fe20000041868 */
[----:B--2---:R-:W-:-:S02]  /*8ab0*/  MOV R101, R38 ;  /* 0x0000002600657202 */ /* 0x004fc40000000f00 */
[----:B------:R-:W-:Y:S02]  /*8ac0*/  MOV R100, R37 ;  /* 0x0000002500647202 */ /* 0x000fe40000000f00 */
[----:B------:R2:W3:Y:S01]  /*8ad0*/  MUFU.EX2 R11, R9 ;  /* 0x00000009000b7308 */ /* 0x0004e20000000800 */
[----:B------:R-:W-:Y:S02]  /*8ae0*/  MOV R103, R32 ;  /* 0x0000002000677202 */ /* 0x000fe40000000f00 */
[----:B------:R-:W-:Y:S01]  /*8af0*/  MOV R106, R35 ;  /* 0x00000023006a7202 */ /* 0x000fe20000000f00 */
[C---:B------:R-:W-:Y:S01]  /*8b00*/  HMMA.16816.F32.BF16 R84, R4.reuse, R12, R84 ;  /* 0x0000000c0454723c */ /* 0x040fe20000041854 */
[----:B------:R-:W-:Y:S02]  /*8b10*/  MOV R107, R34 ;  /* 0x00000022006b7202 */ /* 0x000fe40000000f00 */
[----:B------:R-:W-:Y:S01]  /*8b20*/  MOV R105, R23 ;  /* 0x0000001700697202 */ /* 0x000fe20000000f00 */
[----:B-1----:R-:W-:Y:S01]  /*8b30*/  FMUL.FTZ R80, R80, R76 ;  /* 0x0000004c50507220 */ /* 0x002fe20000410000 */
[----:B------:R-:W-:Y:S01]  /*8b40*/  MOV R102, R22 ;  /* 0x0000001600667202 */ /* 0x000fe20000000f00 */
[-C--:B------:R-:W-:Y:S01]  /*8b50*/  FMUL.FTZ R81, R81, R76.reuse ;  /* 0x0000004c51517220 */ /* 0x080fe20000410000 */
[----:B------:R-:W-:Y:S01]  /*8b60*/  MOV R104, R21 ;  /* 0x0000001500687202 */ /* 0x000fe20000000f00 */
[----:B------:R-:W-:Y:S01]  /*8b70*/  HMMA.16816.F32.BF16 R56, R4, R24, R116 ;  /* 0x000000180438723c */ /* 0x000fe20000041874 */
[-C--:B------:R-:W-:Y:S01]  /*8b80*/  FMUL.FTZ R92, R92, R76.reuse ;  /* 0x0000004c5c5c7220 */ /* 0x080fe20000410000 */
[----:B------:R-:W-:Y:S01]  /*8b90*/  LDSM.16.MT88.4 R20, [R190+0x6800] ;  /* 0x00680000be14783b */ /* 0x000fe20000004200 */
[----:B------:R-:W-:-:S02]  /*8ba0*/  FMUL.FTZ R93, R93, R76 ;  /* 0x0000004c5d5d7220 */ /* 0x000fc40000410000 */
[----:B--2---:R-:W-:Y:S02]  /*8bb0*/  FFMA.FTZ R9, R148, c[0x0][0x23c], -R0 ;  /* 0x00008f0094097a23 */ /* 0x004fe40000010800 */
[-C--:B---3--:R-:W-:Y:S01]  /*8bc0*/  FMUL.FTZ R82, R82, R11.reuse ;  /* 0x0000000b52527220 */ /* 0x088fe20000410000 */
[C---:B------:R-:W-:Y:S01]  /*8bd0*/  HMMA.16816.F32.BF16 R52, R4.reuse, R26, R120 ;  /* 0x0000001a0434723c */ /* 0x040fe20000041878 */
[----:B------:R1:W-:Y:S01]  /*8be0*/  MUFU.EX2 R237, R9 ;  /* 0x0000000900ed7308 */ /* 0x0003e20000000800 */
[-C--:B------:R-:W-:Y:S02]  /*8bf0*/  FMUL.FTZ R83, R83, R11.reuse ;  /* 0x0000000b53537220 */ /* 0x080fe40000410000 */
[-C--:B------:R-:W-:Y:S02]  /*8c00*/  FMUL.FTZ R94, R94, R11.reuse ;  /* 0x0000000b5e5e7220 */ /* 0x080fe40000410000 */
[----:B------:R-:W-:Y:S02]  /*8c10*/  FMUL.FTZ R95, R95, R11 ;  /* 0x0000000b5f5f7220 */ /* 0x000fe40000410000 */
[----:B------:R-:W-:Y:S01]  /*8c20*/  HMMA.16816.F32.BF16 R48, R4, R28, R132 ;  /* 0x0000001c0430723c */ /* 0x000fe20000041884 */
[----:B------:R-:W-:-:S02]  /*8c30*/  FMUL.FTZ R96, R96, R76 ;  /* 0x0000004c60607220 */ /* 0x000fc40000410000 */
[-C--:B------:R-:W-:Y:S02]  /*8c40*/  FMUL.FTZ R97, R97, R76.reuse ;  /* 0x0000004c61617220 */ /* 0x080fe40000410000 */
[-C--:B------:R-:W-:Y:S02]  /*8c50*/  FMUL.FTZ R98, R98, R11.reuse ;  /* 0x0000000b62627220 */ /* 0x080fe40000410000 */
[----:B------:R-:W-:Y:S01]  /*8c60*/  FMUL.FTZ R99, R99, R11 ;  /* 0x0000000b63637220 */ /* 0x000fe20000410000 */
[----:B------:R-:W-:Y:S01]  /*8c70*/  HMMA.16816.F32.BF16 R40, R4, R30, R136 ;  /* 0x0000001e0428723c */ /* 0x000fe20000041888 */
[----:B-1----:R-:W-:Y:S02]  /*8c80*/  FFMA.FTZ R9, R144, c[0x0][0x23c], -R3 ;  /* 0x00008f0090097a23 */ /* 0x002fe40000010803 */
[-C--:B------:R-:W-:Y:S02]  /*8c90*/  FMUL.FTZ R108, R108, R76.reuse ;  /* 0x0000004c6c6c7220 */ /* 0x080fe40000410000 */
[----:B------:R1:W-:Y:S01]  /*8ca0*/  MUFU.EX2 R235, R9 ;  /* 0x0000000900eb7308 */ /* 0x0003e20000000800 */
[-C--:B------:R-:W-:Y:S01]  /*8cb0*/  FMUL.FTZ R109, R109, R76.reuse ;  /* 0x0000004c6d6d7220 */ /* 0x080fe20000410000 */
        /* <DEDUP_REMOVED lines=8> */
[-C--:B------:R-:W-:Y:S02]  /*8d40*/  FMUL.FTZ R114, R114, R11.reuse ;  /* 0x0000000b72727220 */ /* 0x080fe40000410000 */
[-C--:B------:R-:W-:Y:S02]  /*8d50*/  FMUL.FTZ R115, R115, R11.reuse ;  /* 0x0000000b73737220 */ /* 0x080fe40000410000 */
[-C--:B------:R-:W-:Y:S01]  /*8d60*/  FMUL.FTZ R124, R124, R76.reuse ;  /* 0x0000004c7c7c7220 */ /* 0x080fe20000410000 */
[----:B------:R-:W-:Y:S01]  /*8d70*/  HMMA.16816.F32.BF16 R44, R4, R12, R80 ;  /* 0x0000000c042c723c */ /* 0x000fe20000041850 */
[----:B-1----:R-:W-:Y:S02]  /*8d80*/  FFMA.FTZ R9, R74, c[0x0][0x23c], -R3 ;  /* 0x00008f004a097a23 */ /* 0x002fe40000010803 */
[----:B------:R-:W-:Y:S02]  /*8d90*/  FMUL.FTZ R125, R125, R76 ;  /* 0x0000004c7d7d7220 */ /* 0x000fe40000410000 */
[----:B------:R1:W-:Y:S01]  /*8da0*/  MUFU.EX2 R233, R9 ;  /* 0x0000000900e97308 */ /* 0x0003e20000000800 */
[----:B------:R-:W-:-:S02]  /*8db0*/  FMUL.FTZ R126, R126, R11 ;  /* 0x0000000b7e7e7220 */ /* 0x000fc40000410000 */
[-C--:B------:R-:W-:Y:S01]  /*8dc0*/  FMUL.FTZ R127, R127, R11.reuse ;  /* 0x0000000b7f7f7220 */ /* 0x080fe20000410000 */
[C---:B------:R-:W-:Y:S01]  /*8dd0*/  HMMA.16816.F32.BF16 R36, R4.reuse, R14, R92 ;  /* 0x0000000e0424723c */ /* 0x040fe2000004185c */
[----:B------:R-:W-:Y:S01]  /*8de0*/  LDSM.16.MT88.4 R12, [R191+0x6800] ;  /* 0x00680000bf0c783b */ /* 0x000fe20000004200 */
[----:B------:R-:W-:Y:S02]  /*8df0*/  FFMA.FTZ R10, R79, c[0x0][0x23c], -R3 ;  /* 0x00008f004f0a7a23 */ /* 0x000fe40000010803 */
[-C--:B------:R-:W-:Y:S01]  /*8e00*/  FMUL.FTZ R128, R128, R76.reuse ;  /* 0x0000004c80807220 */ /* 0x080fe20000410000 */
[----:B------:R-:W-:Y:S01]  /*8e10*/  LDSM.16.MT88.4 R92, [R189+0x7800] ;  /* 0x00780000bd5c783b */ /* 0x000fe20000004200 */
[----:B------:R2:W3:Y:S01]  /*8e20*/  MUFU.EX2 R238, R10 ;  /* 0x0000000a00ee7308 */ /* 0x0004e20000000800 */
[----:B------:R-:W-:Y:S01]  /*8e30*/  FMUL.FTZ R129, R129, R76 ;  /* 0x0000004c81817220 */ /* 0x000fe20000410000 */
[----:B------:R-:W-:Y:S01]  /*8e40*/  HMMA.16816.F32.BF16 R32, R4, R16, R96 ;  /* 0x000000100420723c */ /* 0x000fe20000041860 */
[----:B------:R-:W-:-:S02]  /*8e50*/  FMUL.FTZ R130, R130, R11 ;  /* 0x0000000b82827220 */ /* 0x000fc40000410000 */
[-C--:B------:R-:W-:Y:S02]  /*8e60*/  FMUL.FTZ R131, R131, R11.reuse ;  /* 0x0000000b83837220 */ /* 0x080fe40000410000 */
[----:B-1----:R-:W-:Y:S02]  /*8e70*/  FFMA.FTZ R9, R147, c[0x0][0x23c], -R2 ;  /* 0x00008f0093097a23 */ /* 0x002fe40000010802 */
[-C--:B------:R-:W-:Y:S01]  /*8e80*/  FMUL.FTZ R140, R140, R76.reuse ;  /* 0x0000004c8c8c7220 */ /* 0x080fe20000410000 */
[----:B------:R-:W-:Y:S01]  /*8e90*/  HMMA.16816.F32.BF16 R108, R4, R18, R108 ;  /* 0x00000012046c723c */ /* 0x000fe2000004186c */
[----:B------:R1:W-:Y:S01]  /*8ea0*/  MUFU.EX2 R230, R9 ;  /* 0x0000000900e67308 */ /* 0x0003e20000000800 */
[----:B------:R-:W-:Y:S01]  /*8eb0*/  LDSM.16.MT88.4 R16, [R192+0x6800] ;  /* 0x00680000c010783b */ /* 0x000fe20000004200 */
[----:B------:R-:W-:Y:S02]  /*8ec0*/  FMUL.FTZ R141, R141, R76 ;  /* 0x0000004c8d8d7220 */ /* 0x000fe40000410000 */
[----:B------:R-:W-:-:S02]  /*8ed0*/  FMUL.FTZ R142, R142, R11 ;  /* 0x0000000b8e8e7220 */ /* 0x000fc40000410000 */
[----:B--2---:R-:W-:Y:S01]  /*8ee0*/  FFMA.FTZ R10, R75, c[0x0][0x23c], -R3 ;  /* 0x00008f004b0a7a23 */ /* 0x004fe20000010803 */
[C---:B------:R-:W-:Y:S01]  /*8ef0*/  HMMA.16816.F32.BF16 R112, R4.reuse, R24, R112 ;  /* 0x000000180470723c */ /* 0x040fe20000041870 */
[----:B------:R-:W-:Y:S02]  /*8f00*/  FMUL.FTZ R143, R143, R11 ;  /* 0x0000000b8f8f7220 */ /* 0x000fe40000410000 */
[----:B------:R2:W4:Y:S05]  /*8f10*/  MUFU.EX2 R236, R10 ;  /* 0x0000000a00ec7308 */ /* 0x00052a0000000800 */
[C---:B------:R-:W-:Y:S01]  /*8f20*/  HMMA.16816.F32.BF16 R124, R4.reuse, R26, R124 ;  /* 0x0000001a047c723c */ /* 0x040fe2000004187c */
[--C-:B-1----:R-:W-:Y:S01]  /*8f30*/  FFMA.FTZ R9, R146, c[0x0][0x23c], -R2.reuse ;  /* 0x00008f0092097a23 */ /* 0x102fe20000010802 */
[----:B------:R-:W1:Y:S03]  /*8f40*/  LDSM.16.MT88.4 R24, [R189+0x6800] ;  /* 0x00680000bd18783b */ /* 0x000e660000004200 */
[----:B------:R5:W-:Y:S03]  /*8f50*/  MUFU.EX2 R231, R9 ;  /* 0x0000000900e77308 */ /* 0x000be60000000800 */
[----:B------:R-:W-:Y:S01]  /*8f60*/  HMMA.16816.F32.BF16 R128, R4, R28, R128 ;  /* 0x0000001c0480723c */ /* 0x000fe20000041880 */
[----:B--2---:R-:W-:-:S04]  /*8f70*/  FFMA.FTZ R10, R149, c[0x0][0x23c], -R2 ;  /* 0x00008f00950a7a23 */ /* 0x004fc80000010802 */
[----:B------:R2:W2:Y:S03]  /*8f80*/  MUFU.EX2 R232, R10 ;  /* 0x0000000a00e87308 */ /* 0x0004a60000000800 */
[----:B------:R-:W-:Y:S01]  /*8f90*/  HMMA.16816.F32.BF16 R140, R4, R30, R140 ;  /* 0x0000001e048c723c */ /* 0x000fe2000004188c */
[----:B-----5:R-:W-:-:S06]  /*8fa0*/  FFMA.FTZ R9, R145, c[0x0][0x23c], -R2 ;  /* 0x00008f0091097a23 */ /* 0x020fcc0000010802 */
[----:B---3--:R-:W-:Y:S01]  /*8fb0*/  F2FP.BF16.PACK_AB R4, R235, R238 ;  /* 0x000000eeeb04723e */ /* 0x008fe200000010ff */
[----:B------:R3:W5:Y:S01]  /*8fc0*/  MUFU.EX2 R229, R9 ;  /* 0x0000000900e57308 */ /* 0x0007620000000800 */
[----:B----4-:R-:W-:Y:S01]  /*8fd0*/  F2FP.BF16.PACK_AB R6, R233, R236 ;  /* 0x000000ece906723e */ /* 0x010fe200000010ff */
[----:B--2---:R-:W-:Y:S01]  /*8fe0*/  FFMA.FTZ R10, R158, c[0x0][0x23c], -R0 ;  /* 0x00008f009e0a7a23 */ /* 0x004fe20000010800 */
[----:B------:R-:W-:-:S05]  /*8ff0*/  F2FP.BF16.PACK_AB R5, R230, R232 ;  /* 0x000000e8e605723e */ /* 0x000fca00000010ff */
[----:B------:R-:W2:Y:S01]  /*9000*/  MUFU.EX2 R228, R10 ;  /* 0x0000000a00e47308 */ /* 0x000ea20000000800 */
[----:B---3--:R-:W-:Y:S01]  /*9010*/  FFMA.FTZ R9, R155, c[0x0][0x23c], -R0 ;  /* 0x00008f009b097a23 */ /* 0x008fe20000010800 */
[----:B-----5:R-:W-:-:S06]  /*9020*/  F2FP.BF16.PACK_AB R7, R229, R231 ;  /* 0x000000e7e507723e */ /* 0x020fcc00000010ff */
[----:B------:R3:W-:Y:S01]  /*9030*/  MUFU.EX2 R227, R9 ;  /* 0x0000000900e37308 */ /* 0x0007e20000000800 */
[C---:B-1----:R-:W-:Y:S08]  /*9040*/  HMMA.16816.F32.BF16 R72, R4.reuse, R24, R84 ;  /* 0x000000180448723c */ /* 0x042ff00000041854 */
[----:B------:R-:W-:Y:S01]  /*9050*/  HMMA.16816.F32.BF16 R68, R4, R26, R68 ;  /* 0x0000001a0444723c */ /* 0x000fe20000041844 */
[----:B---3--:R-:W-:-:S04]  /*9060*/  FFMA.FTZ R9, R151, c[0x0][0x23c], -R0 ;  /* 0x00008f0097097a23 */ /* 0x008fc80000010800 */
[----:B------:R1:W3:Y:S03]  /*9070*/  MUFU.EX2 R226, R9 ;  /* 0x0000000900e27308 */ /* 0x0002e60000000800 */
        /* <DEDUP_REMOVED lines=9> */
[----:B------:R-:W-:Y:S07]  /*9110*/  HMMA.16816.F32.BF16 R40, R4, R14, R40 ;  /* 0x0000000e0428723c */ /* 0x000fee0000041828 */
[----:B--2---:R-:W-:-:S02]  /*9120*/  F2FP.BF16.PACK_AB R4, R228, R237 ;  /* 0x000000ede404723e */ /* 0x004fc400000010ff */
[----:B---3--:R-:W-:Y:S01]  /*9130*/  F2FP.BF16.PACK_AB R6, R226, R227 ;  /* 0x000000e3e206723e */ /* 0x008fe200000010ff */
        /* <DEDUP_REMOVED lines=12> */
[----:B------:R-:W2:Y:S01]  /*9200*/  LDSM.16.MT88.4 R24, [R189+0x7000] ;  /* 0x00700000bd18783b */ /* 0x000ea20000004200 */
[----:B-1----:R-:W-:-:S04]  /*9210*/  FFMA.FTZ R9, R154, c[0x0][0x23c], -R0 ;  /* 0x00008f009a097a23 */ /* 0x002fc80000010800 */
[----:B------:R1:W-:Y:S02]  /*9220*/  MUFU.EX2 R219, R9 ;  /* 0x0000000900db7308 */ /* 0x0003e40000000800 */
[C---:B------:R-:W-:Y:S08]  /*9230*/  HMMA.16816.F32.BF16 R32, R4.reuse, R16, R32 ;  /* 0x000000100420723c */ /* 0x040ff00000041820 */
[----:B------:R-:W-:Y:S01]  /*9240*/  HMMA.16816.F32.BF16 R28, R4, R18, R108 ;  /* 0x00000012041c723c */ /* 0x000fe2000004186c */
[----:B------:R-:W-:Y:S04]  /*9250*/  LDSM.16.MT88.4 R16, [R190+0x7000] ;  /* 0x00700000be10783b */ /* 0x000fe80000004200 */
[----:B------:R-:W-:Y:S01]  /*9260*/  LDSM.16.MT88.4 R108, [R192+0x7800] ;  /* 0x00780000c06c783b */ /* 0x000fe20000004200 */
[----:B-1----:R-:W-:-:S02]  /*9270*/  FFMA.FTZ R9, R164, c[0x0][0x23c], -R3 ;  /* 0x00008f00a4097a23 */ /* 0x002fc40000010803 */
[C---:B------:R-:W-:Y:S02]  /*9280*/  HMMA.16816.F32.BF16 R112, R4.reuse, R20, R112 ;  /* 0x000000140470723c */ /* 0x040fe40000041870 */
[----:B------:R1:W-:Y:S06]  /*9290*/  MUFU.EX2 R218, R9 ;  /* 0x0000000900da7308 */ /* 0x0003ec0000000800 */
[C---:B------:R-:W-:Y:S01]  /*92a0*/  HMMA.16816.F32.BF16 R124, R4.reuse, R22, R124 ;  /* 0x00000016047c723c */ /* 0x040fe2000004187c */
[----:B------:R-:W3:Y:S07]  /*92b0*/  LDSM.16.MT88.4 R20, [R192+0x7000] ;  /* 0x00700000c014783b */ /* 0x000eee0000004200 */
[----:B------:R-:W-:Y:S01]  /*92c0*/  HMMA.16816.F32.BF16 R128, R4, R12, R128 ;  /* 0x0000000c0480723c */ /* 0x000fe20000041880 */
[----:B-1----:R-:W-:-:S04]  /*92d0*/  FFMA.FTZ R9, R163, c[0x0][0x23c], -R3 ;  /* 0x00008f00a3097a23 */ /* 0x002fc80000010803 */
[----:B------:R1:W4:Y:S03]  /*92e0*/  MUFU.EX2 R171, R9 ;  /* 0x0000000900ab7308 */ /* 0x0003260000000800 */
[----:B------:R-:W-:Y:S01]  /*92f0*/  HMMA.16816.F32.BF16 R140, R4, R14, R140 ;  /* 0x0000000e048c723c */ /* 0x000fe2000004188c */
[----:B------:R-:W5:Y:S01]  /*9300*/  LDSM.16.MT88.4 R12, [R191+0x7000] ;  /* 0x00700000bf0c783b */ /* 0x000f620000004200 */
[----:B-1----:R-:W-:-:S05]  /*9310*/  FFMA.FTZ R9, R160, c[0x0][0x23c], -R3 ;  /* 0x00008f00a0097a23 */ /* 0x002fca0000010803 */
[----:B----4-:R-:W-:Y:S01]  /*9320*/  F2FP.BF16.PACK_AB R4, R171, R218 ;  /* 0x000000daab04723e */ /* 0x010fe200000010ff */
[----:B------:R1:W-:Y:S02]  /*9330*/  MUFU.EX2 R170, R9 ;  /* 0x0000000900aa7308 */ /* 0x0003e40000000800 */
[----:B-1----:R-:W-:-:S06]  /*9340*/  FFMA.FTZ R9, R157, c[0x0][0x23c], -R3 ;  /* 0x00008f009d097a23 */ /* 0x002fcc0000010803 */
[----:B------:R1:W4:Y:S02]  /*9350*/  MUFU.EX2 R165, R9 ;  /* 0x0000000900a57308 */ /* 0x0003240000000800 */
[----:B-1----:R-:W-:Y:S01]  /*9360*/  FFMA.FTZ R9, R173, c[0x0][0x23c], -R2 ;  /* 0x00008f00ad097a23 */ /* 0x002fe20000010802 */
[----:B----4-:R-:W-:Y:S02]  /*9370*/  F2FP.BF16.PACK_AB R6, R165, R170 ;  /* 0x000000aaa506723e */ /* 0x010fe400000010ff */
[----:B------:R-:W-:-:S03]  /*9380*/  MOV R173, R104 ;  /* 0x0000006800ad7202 */ /* 0x000fc60000000f00 */
[----:B------:R1:W-:Y:S02]  /*9390*/  MUFU.EX2 R164, R9 ;  /* 0x0000000900a47308 */ /* 0x0003e40000000800 */
[----:B-1----:R-:W-:Y:S01]  /*93a0*/  FFMA.FTZ R9, R174, c[0x0][0x23c], -R2 ;  /* 0x00008f00ae097a23 */ /* 0x002fe20000010802 */
[----:B------:R-:W-:-:S05]  /*93b0*/  MOV R174, R105 ;  /* 0x0000006900ae7202 */ /* 0x000fca0000000f00 */
        /* <DEDUP_REMOVED lines=11> */
[----:B------:R1:W4:Y:S02]  /*9470*/  MUFU.EX2 R158, R9 ;  /* 0x00000009009e7308 */ /* 0x0003240000000800 */
[C---:B--2---:R-:W-:Y:S08]  /*9480*/  HMMA.16816.F32.BF16 R72, R4.reuse, R24, R72 ;  /* 0x000000180448723c */ /* 0x044ff00000041848 */
[----:B------:R-:W-:Y:S01]  /*9490*/  HMMA.16816.F32.BF16 R68, R4, R26, R68 ;  /* 0x0000001a0444723c */ /* 0x000fe20000041844 */
[----:B-1----:R-:W-:Y:S01]  /*94a0*/  FFMA.FTZ R9, R169, c[0x0][0x23c], -R0 ;  /* 0x00008f00a9097a23 */ /* 0x002fe20000010800 */
[----:B------:R-:W-:-:S03]  /*94b0*/  MOV R169, R101 ;  /* 0x0000006500a97202 */ /* 0x000fc60000000f00 */
[----:B------:R1:W-:Y:S03]  /*94c0*/  MUFU.EX2 R157, R9 ;  /* 0x00000009009d7308 */ /* 0x0003e60000000800 */
[C---:B---3--:R-:W-:Y:S08]  /*94d0*/  HMMA.16816.F32.BF16 R64, R4.reuse, R20, R64 ;  /* 0x000000140440723c */ /* 0x048ff00000041840 */
[----:B------:R-:W-:Y:S01]  /*94e0*/  HMMA.16816.F32.BF16 R60, R4, R22, R60 ;  /* 0x00000016043c723c */ /* 0x000fe2000004183c */
[----:B-1----:R-:W-:-:S07]  /*94f0*/  FFMA.FTZ R9, R172, c[0x0][0x23c], -R0 ;  /* 0x00008f00ac097a23 */ /* 0x002fce0000010800 */
[C---:B------:R-:W-:Y:S01]  /*9500*/  HMMA.16816.F32.BF16 R56, R4.reuse, R16, R56 ;  /* 0x000000100438723c */ /* 0x040fe20000041838 */
[----:B------:R-:W-:Y:S01]  /*9510*/  MOV R172, R102 ;  /* 0x0000006600ac7202 */ /* 0x000fe20000000f00 */
[----:B------:R1:W-:Y:S06]  /*9520*/  MUFU.EX2 R156, R9 ;  /* 0x00000009009c7308 */ /* 0x0003ec0000000800 */
[C---:B------:R-:W-:Y:S08]  /*9530*/  HMMA.16816.F32.BF16 R52, R4.reuse, R18, R52 ;  /* 0x000000120434723c */ /* 0x040ff00000041834 */
[----:B-----5:R-:W-:Y:S01]  /*9540*/  HMMA.16816.F32.BF16 R48, R4, R12, R48 ;  /* 0x0000000c0430723c */ /* 0x020fe20000041830 */
[--C-:B-1----:R-:W-:Y:S01]  /*9550*/  FFMA.FTZ R9, R168, c[0x0][0x23c], -R0.reuse ;  /* 0x00008f00a8097a23 */ /* 0x102fe20000010800 */
[----:B------:R-:W-:Y:S01]  /*9560*/  MOV R168, R103 ;  /* 0x0000006700a87202 */ /* 0x000fe20000000f00 */
[----:B------:R-:W-:-:S02]  /*9570*/  FFMA.FTZ R0, R176, c[0x0][0x23c], -R0 ;  /* 0x00008f00b0007a23 */ /* 0x000fc40000010800 */
[----:B------:R1:W-:Y:S03]  /*9580*/  MUFU.EX2 R155, R9 ;  /* 0x00000009009b7308 */ /* 0x0003e60000000800 */
[----:B------:R-:W-:Y:S05]  /*9590*/  HMMA.16816.F32.BF16 R40, R4, R14, R40 ;  /* 0x0000000e0428723c */ /* 0x000fea0000041828 */
[----:B------:R2:W-:Y:S02]  /*95a0*/  MUFU.EX2 R154, R0 ;  /* 0x00000000009a7308 */ /* 0x0005e40000000800 */
[----:B------:R-:W-:-:S02]  /*95b0*/  F2FP.BF16.PACK_AB R4, R221, R225 ;  /* 0x000000e1dd04723e */ /* 0x000fc400000010ff */
[----:B----4-:R-:W-:Y:S01]  /*95c0*/  F2FP.BF16.PACK_AB R6, R158, R219 ;  /* 0x000000db9e06723e */ /* 0x010fe200000010ff */
[----:B-1----:R-:W-:Y:S01]  /*95d0*/  FFMA.FTZ R9, R211, c[0x0][0x23c], -R8 ;  /* 0x00008f00d3097a23 */ /* 0x002fe20000010808 */
[----:B------:R-:W-:-:S03]  /*95e0*/  MOV R211, R88 ;  /* 0x0000005800d37202 */ /* 0x000fc60000000f00 */
[----:B------:R1:W-:Y:S01]  /*95f0*/  MUFU.EX2 R151, R9 ;  /* 0x0000000900977308 */ /* 0x0003e20000000800 */
[----:B--2---:R-:W-:-:S07]  /*9600*/  FFMA.FTZ R0, R181, c[0x0][0x23c], -R3 ;  /* 0x00008f00b5007a23 */ /* 0x004fce0000010803 */
[----:B------:R2:W-:Y:S01]  /*9610*/  MUFU.EX2 R146, R0 ;  /* 0x0000000000927308 */ /* 0x0005e20000000800 */
[----:B-1----:R-:W-:Y:S01]  /*9620*/  FFMA.FTZ R9, R183, c[0x0][0x23c], -R8 ;  /* 0x00008f00b7097a23 */ /* 0x002fe20000010808 */
[----:B------:R-:W-:-:S06]  /*9630*/  MOV R183, R89 ;  /* 0x0000005900b77202 */ /* 0x000fcc0000000f00 */
[----:B------:R1:W3:Y:S01]  /*9640*/  MUFU.EX2 R150, R9 ;  /* 0x0000000900967308 */ /* 0x0002e20000000800 */
[----:B--2---:R-:W-:-:S07]  /*9650*/  FFMA.FTZ R0, R179, c[0x0][0x23c], -R3 ;  /* 0x00008f00b3007a23 */ /* 0x004fce0000010803 */
[----:B------:R2:W4:Y:S01]  /*9660*/  MUFU.EX2 R147, R0 ;  /* 0x0000000000937308 */ /* 0x0005220000000800 */
[----:B-1----:R-:W-:Y:S01]  /*9670*/  FFMA.FTZ R9, R182, c[0x0][0x23c], -R8 ;  /* 0x00008f00b6097a23 */ /* 0x002fe20000010808 */
[----:B---3--:R-:W-:Y:S02]  /*9680*/  F2FP.BF16.PACK_AB R5, R150, R151 ;  /* 0x000000979605723e */ /* 0x008fe400000010ff */
[----:B------:R-:W-:-:S04]  /*9690*/  MOV R182, R90 ;  /* 0x0000005a00b67202 */ /* 0x000fc80000000f00 */
[----:B------:R1:W-:Y:S01]  /*96a0*/  MUFU.EX2 R149, R9 ;  /* 0x0000000900957308 */ /* 0x0003e20000000800 */
[--C-:B--2---:R-:W-:Y:S01]  /*96b0*/  FFMA.FTZ R0, R177, c[0x0][0x23c], -R3.reuse ;  /* 0x00008f00b1007a23 */ /* 0x104fe20000010803 */
[----:B----4-:R-:W-:Y:S01]  /*96c0*/  F2FP.BF16.PACK_AB R136, R147, R146 ;  /* 0x000000929388723e */ /* 0x010fe200000010ff */
[----:B------:R-:W-:-:S05]  /*96d0*/  FFMA.FTZ R3, R178, c[0x0][0x23c], -R3 ;  /* 0x00008f00b2037a23 */ /* 0x000fca0000010803 */
[----:B------:R2:W-:Y:S01]  /*96e0*/  MUFU.EX2 R145, R0 ;  /* 0x0000000000917308 */ /* 0x0005e20000000800 */
[----:B-1----:R-:W-:Y:S01]  /*96f0*/  FFMA.FTZ R9, R180, c[0x0][0x23c], -R8 ;  /* 0x00008f00b4097a23 */ /* 0x002fe20000010808 */
[----:B------:R-:W-:-:S06]  /*9700*/  MOV R180, R91 ;  /* 0x0000005b00b47202 */ /* 0x000fcc0000000f00 */
[----:B------:R1:W3:Y:S01]  /*9710*/  MUFU.EX2 R144, R3 ;  /* 0x0000000300907308 */ /* 0x0002e20000000800 */
[----:B--2---:R-:W-:-:S07]  /*9720*/  FFMA.FTZ R0, R187, c[0x0][0x23c], -R2 ;  /* 0x00008f00bb007a23 */ /* 0x004fce0000010802 */
[----:B------:R-:W2:Y:S08]  /*9730*/  MUFU.EX2 R148, R9 ;  /* 0x0000000900947308 */ /* 0x000eb00000000800 */
[----:B------:R4:W-:Y:S01]  /*9740*/  MUFU.EX2 R79, R0 ;  /* 0x00000000004f7308 */ /* 0x0009e20000000800 */
[----:B-1----:R-:W-:Y:S01]  /*9750*/  FFMA.FTZ R3, R242, R11, R247 ;  /* 0x0000000bf2037223 */ /* 0x002fe200000100f7 */
[----:B---3--:R-:W-:-:S02]  /*9760*/  F2FP.BF16.PACK_AB R138, R144, R145 ;  /* 0x00000091908a723e */ /* 0x008fc400000010ff */
[----:B--2---:R-:W-:-:S07]  /*9770*/  F2FP.BF16.PACK_AB R7, R148, R149 ;  /* 0x000000959407723e */ /* 0x004fce00000010ff */
[----:B------:R-:W-:Y:S01]  /*9780*/  HMMA.16816.F32.BF16 R36, R4, R26, R36 ;  /* 0x0000001a0424723c */ /* 0x000fe20000041824 */
[----:B----4-:R-:W-:-:S04]  /*9790*/  FFMA.FTZ R0, R185, c[0x0][0x23c], -R2 ;  /* 0x00008f00b9007a23 */ /* 0x010fc80000010802 */
[----:B------:R1:W2:Y:S03]  /*97a0*/  MUFU.EX2 R27, R0 ;  /* 0x00000000001b7308 */ /* 0x0002a60000000800 */
[C---:B------:R-:W-:Y:S08]  /*97b0*/  HMMA.16816.F32.BF16 R44, R4.reuse, R24, R44 ;  /* 0x00000018042c723c */ /* 0x040ff0000004182c */
[----:B------:R-:W-:Y:S01]  /*97c0*/  HMMA.16816.F32.BF16 R32, R4, R20, R32 ;  /* 0x000000140420723c */ /* 0x000fe20000041820 */
[--C-:B-1----:R-:W-:Y:S01]  /*97d0*/  FFMA.FTZ R0, R184, c[0x0][0x23c], -R2.reuse ;  /* 0x00008f00b8007a23 */ /* 0x102fe20000010802 */
[----:B--2---:R-:W-:Y:S01]  /*97e0*/  F2FP.BF16.PACK_AB R137, R27, R79 ;  /* 0x0000004f1b89723e */ /* 0x004fe200000010ff */
[----:B------:R-:W-:-:S05]  /*97f0*/  FFMA.FTZ R2, R186, c[0x0][0x23c], -R2 ;  /* 0x00008f00ba027a23 */ /* 0x000fca0000010802 */
[C---:B------:R-:W-:Y:S01]  /*9800*/  HMMA.16816.F32.BF16 R28, R4.reuse, R22, R28 ;  /* 0x00000016041c723c */ /* 0x040fe2000004181c */
[----:B------:R1:W-:Y:S07]  /*9810*/  MUFU.EX2 R26, R0 ;  /* 0x00000000001a7308 */ /* 0x0003ee0000000800 */
[C---:B------:R-:W-:Y:S01]  /*9820*/  HMMA.16816.F32.BF16 R128, R4.reuse, R12, R128 ;  /* 0x0000000c0480723c */ /* 0x040fe20000041880 */
[----:B------:R2:W3:Y:S07]  /*9830*/  MUFU.EX2 R25, R2 ;  /* 0x0000000200197308 */ /* 0x0004ee0000000800 */
[----:B------:R-:W-:Y:S01]  /*9840*/  HMMA.16816.F32.BF16 R112, R4, R16, R112 ;  /* 0x000000100470723c */ /* 0x000fe20000041870 */
[----:B-1----:R-:W-:-:S04]  /*9850*/  FFMA.FTZ R0, R217, c[0x0][0x23c], -R8 ;  /* 0x00008f00d9007a23 */ /* 0x002fc80000010808 */
[----:B------:R1:W-:Y:S03]  /*9860*/  MUFU.EX2 R24, R0 ;  /* 0x0000000000187308 */ /* 0x0003e60000000800 */
[----:B------:R-:W-:Y:S01]  /*9870*/  HMMA.16816.F32.BF16 R20, R4, R18, R124 ;  /* 0x000000120414723c */ /* 0x000fe2000004187c */
[----:B--2---:R-:W-:Y:S01]  /*9880*/  FFMA.FTZ R2, R244, R78, R182 ;  /* 0x0000004ef4027223 */ /* 0x004fe200000100b6 */
[----:B------:R-:W2:Y:S01]  /*9890*/  LDSM.16.MT88.4 R124, [R190+0x7800] ;  /* 0x00780000be7c783b */ /* 0x000ea20000004200 */
[----:B---3--:R-:W-:-:S03]  /*98a0*/  F2FP.BF16.PACK_AB R139, R25, R26 ;  /* 0x0000001a198b723e */ /* 0x008fc600000010ff */
[----:B------:R-:W3:Y:S02]  /*98b0*/  LDSM.16.MT88.4 R16, [R191+0x7800] ;  /* 0x00780000bf10783b */ /* 0x000ee40000004200 */
[----:B------:R-:W-:Y:S01]  /*98c0*/  HMMA.16816.F32.BF16 R12, R4, R14, R140 ;  /* 0x0000000e040c723c */ /* 0x000fe2000004188c */
[----:B-1----:R-:W-:-:S06]  /*98d0*/  FFMA.FTZ R0, R214, c[0x0][0x23c], -R8 ;  /* 0x00008f00d6007a23 */ /* 0x002fcc0000010808 */
[----:B------:R-:W-:Y:S01]  /*98e0*/  FFMA.FTZ R4, R241, R76, R180 ;  /* 0x0000004cf1047223 */ /* 0x000fe200000100b4 */
[----:B------:R-:W-:Y:S01]  /*98f0*/  F2FP.BF16.PACK_AB R140, R156, R157 ;  /* 0x0000009d9c8c723e */ /* 0x000fe200000010ff */
[----:B------:R-:W1:Y:S01]  /*9900*/  MUFU.EX2 R10, R0 ;  /* 0x00000000000a7308 */ /* 0x000e620000000800 */
[----:B------:R-:W-:Y:S01]  /*9910*/  FADD.FTZ R7, R246, R3 ;  /* 0x00000003f6077221 */ /* 0x000fe20000010000 */
[----:B------:R-:W-:Y:S01]  /*9920*/  F2FP.BF16.PACK_AB R142, R154, R155 ;  /* 0x0000009b9a8e723e */ /* 0x000fe200000010ff */
[----:B------:R-:W-:Y:S01]  /*9930*/  FADD.FTZ R4, R211, R4 ;  /* 0x00000004d3047221 */ /* 0x000fe20000010000 */
[----:B------:R-:W-:Y:S01]  /*9940*/  HMMA.16816.F32.BF16 R84, R136, R92, R72 ;  /* 0x0000005c8854723c */ /* 0x000fe20000041848 */
[----:B------:R-:W-:Y:S02]  /*9950*/  FADD.FTZ R6, R168, R2 ;  /* 0x00000002a8067221 */ /* 0x000fe40000010000 */
[----:B------:R-:W-:Y:S02]  /*9960*/  FADD.FTZ R3, R169, R4 ;  /* 0x00000004a9037221 */ /* 0x000fe40000010000 */
[----:B------:R-:W-:-:S02]  /*9970*/  FADD.FTZ R2, R240, R7 ;  /* 0x00000007f0027221 */ /* 0x000fc40000010000 */
[----:B------:R-:W-:Y:S01]  /*9980*/  FADD.FTZ R3, R167, R3 ;  /* 0x00000003a7037221 */ /* 0x000fe20000010000 */
[C---:B------:R-:W-:Y:S01]  /*9990*/  HMMA.16816.F32.BF16 R88, R136.reuse, R94, R68 ;  /* 0x0000005e8858723c */ /* 0x040fe20000041844 */
[----:B------:R-:W-:Y:S01]  /*99a0*/  FADD.FTZ R2, R239, R2 ;  /* 0x00000002ef027221 */ /* 0x000fe20000010000 */
[----:B------:R-:W-:Y:S01]  /*99b0*/  MOV R72, R159 ;  /* 0x0000009f00487202 */ /* 0x000fe20000000f00 */
[----:B------:R-:W-:Y:S01]  /*99c0*/  FADD.FTZ R3, R237, R3 ;  /* 0x00000003ed037221 */ /* 0x000fe20000010000 */
[----:B-1----:R-:W-:Y:S01]  /*99d0*/  F2FP.BF16.PACK_AB R141, R10, R24 ;  /* 0x000000180a8d723e */ /* 0x002fe200000010ff */
[----:B------:R-:W-:Y:S01]  /*99e0*/  FFMA.FTZ R0, R216, c[0x0][0x23c], -R8 ;  /* 0x00008f00d8007a23 */ /* 0x000fe20000010808 */
[----:B------:R-:W-:Y:S01]  /*99f0*/  MOV R73, R162 ;  /* 0x000000a200497202 */ /* 0x000fe20000000f00 */
[----:B------:R-:W-:Y:S01]  /*9a00*/  FADD.FTZ R2, R224, R2 ;  /* 0x00000002e0027221 */ /* 0x000fe20000010000 */
[----:B------:R-:W-:Y:S01]  /*9a10*/  HMMA.16816.F32.BF16 R100, R136, R108, R64 ;  /* 0x0000006c8864723c */ /* 0x000fe20000041840 */
[----:B------:R1:W-:Y:S01]  /*9a20*/  MUFU.EX2 R9, R0 ;  /* 0x0000000000097308 */ /* 0x0003e20000000800 */
[----:B------:R-:W-:Y:S01]  /*9a30*/  FADD.FTZ R3, R228, R3 ;  /* 0x00000003e4037221 */ /* 0x000fe20000010000 */
[----:B------:R-:W-:Y:S01]  /*9a40*/  MOV R70, R152 ;  /* 0x0000009800467202 */ /* 0x000fe20000000f00 */
[----:B------:R-:W-:Y:S01]  /*9a50*/  FADD.FTZ R2, R223, R2 ;  /* 0x00000002df027221 */ /* 0x000fe20000010000 */
[----:B------:R-:W-:-:S03]  /*9a60*/  MOV R71, R153 ;  /* 0x0000009900477202 */ /* 0x000fc60000000f00 */
[C---:B------:R-:W-:Y:S08]  /*9a70*/  HMMA.16816.F32.BF16 R104, R136.reuse, R110, R60 ;  /* 0x0000006e8868723c */ /* 0x040ff0000004183c */
[----:B--2---:R-:W-:Y:S01]  /*9a80*/  HMMA.16816.F32.BF16 R116, R136, R124, R56 ;  /* 0x0000007c8874723c */ /* 0x004fe20000041838 */
[----:B-1----:R-:W-:-:S04]  /*9a90*/  FFMA.FTZ R0, R215, c[0x0][0x23c], -R8 ;  /* 0x00008f00d7007a23 */ /* 0x002fc80000010808 */
[----:B------:R1:W2:Y:S03]  /*9aa0*/  MUFU.EX2 R8, R0 ;  /* 0x0000000000087308 */ /* 0x0002a60000000800 */
[C---:B------:R-:W-:Y:S08]  /*9ab0*/  HMMA.16816.F32.BF16 R120, R136.reuse, R126, R52 ;  /* 0x0000007e8878723c */ /* 0x040ff00000041834 */
[----:B---3--:R-:W-:Y:S01]  /*9ac0*/  HMMA.16816.F32.BF16 R132, R136, R16, R48 ;  /* 0x000000108884723c */ /* 0x008fe20000041830 */
[----:B-1----:R-:W-:Y:S01]  /*9ad0*/  FFMA.FTZ R0, R243, R77, R183 ;  /* 0x0000004df3007223 */ /* 0x002fe200000100b7 */
[----:B--2---:R-:W-:-:S06]  /*9ae0*/  F2FP.BF16.PACK_AB R143, R8, R9 ;  /* 0x00000009088f723e */ /* 0x004fcc00000010ff */
[----:B------:R-:W-:Y:S01]  /*9af0*/  HMMA.16816.F32.BF16 R136, R136, R18, R40 ;  /* 0x000000128888723c */ /* 0x000fe20000041828 */
        /* <DEDUP_REMOVED lines=57> */
[----:B------:R-:W-:Y:S05]  /*9e90*/  @!P0 BRA `(.L_x_1668) ;  /* 0x00003c2000008947 */ /* 0x000fea0003800000 */
[----:B------:R-:W2:Y:S04]  /*9ea0*/  LDL.64 R174, [R1+0x20] ;  /* 0x0000200001ae7983 */ /* 0x000ea80000100a00 */
[----:B------:R-:W3:Y:S01]  /*9eb0*/  LDL.64 R166, [R1+0x10] ;  /* 0x0000100001a67983 */ /* 0x000ee20000100a00 */
[----:B------:R-:W-:Y:S01]  /*9ec0*/  IADD3 R213, R234, -0x3, RZ ;  /* 0xfffffffdead57810 */ /* 0x000fe20007ffe0ff */
[----:B------:R-:W-:-:S04]  /*9ed0*/  DEPBAR.LE SB0, 0x0 ;  /* 0x000080000000791a */ /* 0x000fc80000000000 */
[----:B------:R-:W-:Y:S01]  /*9ee0*/  SHF.R.S32.HI R4, RZ, 0x1f, R213 ;  /* 0x0000001fff047819 */ /* 0x000fe200000114d5 */
[----:B------:R-:W-:-:S04]  /*9ef0*/  IMAD.WIDE.U32 R2, R213, c[0x0][0x1a0], RZ ;  /* 0x00006800d5027a25 */ /* 0x000fc800078e00ff */
[----:B------:R-:W-:-:S04]  /*9f00*/  IMAD R4, R4, c[0x0][0x1a0], RZ ;  /* 0x0000680004047a24 */ /* 0x000fc800078e02ff */
[----:B------:R-:W-:-:S05]  /*9f10*/  IMAD R4, R213, c[0x0][0x1a4], R4 ;  /* 0x00006900d5047a24 */ /* 0x000fca00078e0204 */
[----:B------:R-:W-:Y:S01]  /*9f20*/  IADD3 R3, R3, R4, RZ ;  /* 0x0000000403037210 */ /* 0x000fe20007ffe0ff */
        /* <DEDUP_REMOVED lines=16> */
[----:B------:R2:W-:Y:S01]  /*a030*/  LDGSTS.E.BYPASS.LTC128B.128 [R212+0x7000], [R2.64] ;  /* 0x0700000002d47fae */ /* 0x0005e2000b901d50 */
[----:B------:R-:W-:-:S03]  /*a040*/  ISETP.GT.AND P0, PT, R213, UR8, PT ;  /* 0x00000008d5007c0c */ /* 0x000fc6000bf04270 */
[----:B------:R3:W-:Y:S04]  /*a050*/  LDGSTS.E.BYPASS.LTC128B.128 [R212+0x7800], [R8.64] ;  /* 0x0780000008d47fae */ /* 0x0007e8000b901d50 */
[----:B------:R-:W-:Y:S04]  /*a060*/  LDSM.16.M88.4 R32, [R195] ;  /* 0x00000000c320783b */ /* 0x000fe80000000200 */
[----:B------:R-:W1:Y:S04]  /*a070*/  LDSM.16.M88.4 R36, [R188+0x4000] ;  /* 0x00400000bc24783b */ /* 0x000e680000000200 */
[----:B------:R-:W4:Y:S04]  /*a080*/  LDSM.16.M88.4 R28, [R195+0x2000] ;  /* 0x00200000c31c783b */ /* 0x000f280000000200 */
[----:B------:R-:W-:Y:S04]  /*a090*/  LDSM.16.M88.4 R24, [R198] ;  /* 0x00000000c618783b */ /* 0x000fe80000000200 */
[----:B------:R-:W5:Y:S04]  /*a0a0*/  LDSM.16.M88.4 R40, [R194+0x4000] ;  /* 0x00400000c228783b */ /* 0x000f680000000200 */
[----:B------:R-:W2:Y:S04]  /*a0b0*/  LDSM.16.M88.4 R20, [R198+0x2000] ;  /* 0x00200000c614783b */ /* 0x000ea80000000200 */
[----:B------:R-:W-:Y:S04]  /*a0c0*/  LDSM.16.M88.4 R44, [R199] ;  /* 0x00000000c72c783b */ /* 0x000fe80000000200 */
[----:B------:R-:W2:Y:S04]  /*a0d0*/  LDSM.16.M88.4 R16, [R196] ;  /* 0x00000000c410783b */ /* 0x000ea80000000200 */
[----:B------:R-:W2:Y:S04]  /*a0e0*/  LDSM.16.M88.4 R12, [R196+0x2000] ;  /* 0x00200000c40c783b */ /* 0x000ea80000000200 */
[----:B------:R-:W-:Y:S04]  /*a0f0*/  LDSM.16.M88.4 R48, [R193] ;  /* 0x00000000c130783b */ /* 0x000fe80000000200 */
[----:B---3--:R-:W3:Y:S01]  /*a100*/  LDSM.16.M88.4 R8, [R197] ;  /* 0x00000000c508783b */ /* 0x008ee20000000200 */
[-C--:B-1----:R-:W-:Y:S03]  /*a110*/  HMMA.16816.F32.BF16 R4, R32, R36.reuse, RZ ;  /* 0x000000242004723c */ /* 0x082fe600000418ff */
[----:B------:R-:W0:Y:S05]  /*a120*/  LDGDEPBAR ;  /* 0x00000000000079af */ /* 0x000e2a0000000000 */
[----:B----4-:R-:W-:Y:S08]  /*a130*/  HMMA.16816.F32.BF16 R52, R28, R36, RZ ;  /* 0x000000241c34723c */ /* 0x010ff000000418ff */
[----:B------:R-:W-:Y:S08]  /*a140*/  HMMA.16816.F32.BF16 R60, R32, R38, RZ ;  /* 0x00000026203c723c */ /* 0x000ff000000418ff */
[-C--:B-----5:R-:W-:Y:S01]  /*a150*/  HMMA.16816.F32.BF16 R56, R24, R40.reuse, R4 ;  /* 0x000000281838723c */ /* 0x0a0fe20000041804 */
[----:B------:R-:W-:Y:S07]  /*a160*/  LDSM.16.M88.4 R4, [R197+0x2000] ;  /* 0x00200000c504783b */ /* 0x000fee0000000200 */
[----:B--2---:R-:W-:Y:S08]  /*a170*/  HMMA.16816.F32.BF16 R52, R20, R40, R52 ;  /* 0x000000281434723c */ /* 0x004ff00000041834 */
[----:B------:R-:W-:Y:S01]  /*a180*/  HMMA.16816.F32.BF16 R68, R28, R38, RZ ;  /* 0x000000261c44723c */ /* 0x000fe200000418ff */
[----:B------:R-:W-:Y:S07]  /*a190*/  LDSM.16.M88.4 R36, [R194+0x4800] ;  /* 0x00480000c224783b */ /* 0x000fee0000000200 */
[----:B------:R-:W-:Y:S01]  /*a1a0*/  HMMA.16816.F32.BF16 R64, R16, R44, R56 ;  /* 0x0000002c1040723c */ /* 0x000fe20000041838 */
[----:B------:R-:W1:Y:S07]  /*a1b0*/  LDSM.16.M88.4 R56, [R188+0x4800] ;  /* 0x00480000bc38783b */ /* 0x000e6e0000000200 */
[----:B------:R-:W-:Y:S08]  /*a1c0*/  HMMA.16816.F32.BF16 R60, R24, R42, R60 ;  /* 0x0000002a183c723c */ /* 0x000ff0000004183c */
[----:B------:R-:W-:Y:S08]  /*a1d0*/  HMMA.16816.F32.BF16 R52, R12, R44, R52 ;  /* 0x0000002c0c34723c */ /* 0x000ff00000041834 */
[----:B------:R-:W-:Y:S08]  /*a1e0*/  HMMA.16816.F32.BF16 R68, R20, R42, R68 ;  /* 0x0000002a1444723c */ /* 0x000ff00000041844 */
[----:B---3--:R-:W-:Y:S08]  /*a1f0*/  HMMA.16816.F32.BF16 R72, R8, R48, R64 ;  /* 0x000000300848723c */ /* 0x008ff00000041840 */
[----:B------:R-:W-:Y:S08]  /*a200*/  HMMA.16816.F32.BF16 R60, R16, R46, R60 ;  /* 0x0000002e103c723c */ /* 0x000ff0000004183c */
[-C--:B-1----:R-:W-:Y:S08]  /*a210*/  HMMA.16816.F32.BF16 R64, R32, R56.reuse, RZ ;  /* 0x000000382040723c */ /* 0x082ff000000418ff */
[----:B------:R-:W-:Y:S01]  /*a220*/  HMMA.16816.F32.BF16 R40, R28, R56, RZ ;  /* 0x000000381c28723c */ /* 0x000fe200000418ff */
[----:B------:R-:W-:-:S02]  /*a230*/  FMUL.FTZ R72, R72, c[0x0][0x2ec] ;  /* 0x0000bb0048487a20 */ /* 0x000fc40000410000 */
[----:B------:R-:W-:Y:S02]  /*a240*/  FMUL.FTZ R73, R73, c[0x0][0x2ec] ;  /* 0x0000bb0049497a20 */ /* 0x000fe40000410000 */
[----:B------:R-:W-:Y:S01]  /*a250*/  FMUL.FTZ R74, R74, c[0x0][0x2ec] ;  /* 0x0000bb004a4a7a20 */ /* 0x000fe20000410000 */
[----:B------:R-:W1:Y:S01]  /*a260*/  MUFU.TANH R178, R72 ;  /* 0x0000004800b27308 */ /* 0x000e620000002400 */
[----:B------:R-:W-:Y:S01]  /*a270*/  FMUL.FTZ R75, R75, c[0x0][0x2ec] ;  /* 0x0000bb004b4b7a20 */ /* 0x000fe20000410000 */
[----:B------:R-:W-:Y:S01]  /*a280*/  HMMA.16816.F32.BF16 R144, R4, R48, R52 ;  /* 0x000000300490723c */ /* 0x000fe20000041834 */
[----:B------:R-:W2:Y:S05]  /*a290*/  LDSM.16.M88.4 R52, [R202] ;  /* 0x00000000ca34783b */ /* 0x000eaa0000000200 */
[----:B------:R-:W3:Y:S02]  /*a2a0*/  MUFU.TANH R179, R73 ;  /* 0x0000004900b37308 */ /* 0x000ee40000002400 */
[----:B------:R-:W-:Y:S06]  /*a2b0*/  HMMA.16816.F32.BF16 R44, R12, R46, R68 ;  /* 0x0000002e0c2c723c */ /* 0x000fec0000041844 */
[----:B------:R-:W4:Y:S02]  /*a2c0*/  MUFU.TANH R175, R74 ;  /* 0x0000004a00af7308 */ /* 0x000f240000002400 */
[----:B------:R-:W-:Y:S06]  /*a2d0*/  HMMA.16816.F32.BF16 R68, R24, R36, R64 ;  /* 0x000000241844723c */ /* 0x000fec0000041840 */
[----:B------:R5:W1:Y:S02]  /*a2e0*/  MUFU.TANH R174, R75 ;  /* 0x0000004b00ae7308 */ /* 0x000a640000002400 */
[----:B------:R-:W-:Y:S01]  /*a2f0*/  HMMA.16816.F32.BF16 R76, R8, R50, R60 ;  /* 0x00000032084c723c */ /* 0x000fe2000004183c */
[----:B------:R-:W-:-:S02]  /*a300*/  FMUL.FTZ R144, R144, c[0x0][0x2ec] ;  /* 0x0000bb0090907a20 */ /* 0x000fc40000410000 */
[----:B------:R-:W-:Y:S02]  /*a310*/  FMUL.FTZ R145, R145, c[0x0][0x2ec] ;  /* 0x0000bb0091917a20 */ /* 0x000fe40000410000 */
[----:B------:R-:W-:Y:S01]  /*a320*/  FMUL.FTZ R146, R146, c[0x0][0x2ec] ;  /* 0x0000bb0092927a20 */ /* 0x000fe20000410000 */
[----:B------:R-:W1:Y:S01]  /*a330*/  MUFU.TANH R173, R144 ;  /* 0x0000009000ad7308 */ /* 0x000e620000002400 */
[----:B------:R-:W-:Y:S01]  /*a340*/  FMUL.FTZ R147, R147, c[0x0][0x2ec] ;  /* 0x0000bb0093937a20 */ /* 0x000fe20000410000 */
[----:B------:R-:W-:Y:S01]  /*a350*/  HMMA.16816.F32.BF16 R60, R20, R36, R40 ;  /* 0x00000024143c723c */ /* 0x000fe20000041828 */
[----:B------:R-:W1:Y:S05]  /*a360*/  LDSM.16.M88.4 R40, [R193+0x800] ;  /* 0x00080000c128783b */ /* 0x000e6a0000000200 */
[----:B------:R-:W1:Y:S02]  /*a370*/  MUFU.TANH R172, R145 ;  /* 0x0000009100ac7308 */ /* 0x000e640000002400 */
[----:B------:R-:W-:Y:S06]  /*a380*/  HMMA.16816.F32.BF16 R64, R32, R58, RZ ;  /* 0x0000003a2040723c */ /* 0x000fec00000418ff */
[----:B------:R-:W1:Y:S02]  /*a390*/  MUFU.TANH R168, R146 ;  /* 0x0000009200a87308 */ /* 0x000e640000002400 */
[----:B------:R-:W-:Y:S01]  /*a3a0*/  HMMA.16816.F32.BF16 R148, R4, R50, R44 ;  /* 0x000000320494723c */ /* 0x000fe2000004182c */
[----:B------:R-:W1:Y:S01]  /*a3b0*/  LDSM.16.M88.4 R44, [R188+0x5000] ;  /* 0x00500000bc2c783b */ /* 0x000e620000000200 */
[----:B------:R-:W-:-:S02]  /*a3c0*/  FMUL.FTZ R76, R76, c[0x0][0x2ec] ;  /* 0x0000bb004c4c7a20 */ /* 0x000fc40000410000 */
[----:B------:R-:W-:Y:S02]  /*a3d0*/  FMUL.FTZ R77, R77, c[0x0][0x2ec] ;  /* 0x0000bb004d4d7a20 */ /* 0x000fe40000410000 */
[----:B------:R-:W-:Y:S01]  /*a3e0*/  FMUL.FTZ R78, R78, c[0x0][0x2ec] ;  /* 0x0000bb004e4e7a20 */ /* 0x000fe20000410000 */
[----:B------:R-:W1:Y:S01]  /*a3f0*/  MUFU.TANH R166, R76 ;  /* 0x0000004c00a67308 */ /* 0x000e620000002400 */
[----:B-----5:R-:W-:Y:S01]  /*a400*/  HMMA.16816.F32.BF16 R72, R28, R58, RZ ;  /* 0x0000003a1c48723c */ /* 0x020fe200000418ff */
[----:B------:R-:W5:Y:S01]  /*a410*/  LDSM.16.M88.4 R56, [R194+0x5000] ;  /* 0x00500000c238783b */ /* 0x000f620000000200 */
[----:B------:R-:W-:-:S05]  /*a420*/  FMUL.FTZ R79, R79, c[0x0][0x2ec] ;  /* 0x0000bb004f4f7a20 */ /* 0x000fca0000410000 */
[----:B------:R-:W1:Y:S01]  /*a430*/  MUFU.TANH R167, R77 ;  /* 0x0000004d00a77308 */ /* 0x000e620000002400 */
[-C--:B--2---:R-:W-:Y:S07]  /*a440*/  HMMA.16816.F32.BF16 R68, R16, R52.reuse, R68 ;  /* 0x000000341044723c */ /* 0x084fee0000041844 */
[----:B------:R-:W2:Y:S01]  /*a450*/  MUFU.TANH R165, R78 ;  /* 0x0000004e00a57308 */ /* 0x000ea20000002400 */
[----:B------:R-:W-:Y:S01]  /*a460*/  HMMA.16816.F32.BF16 R48, R12, R52, R60 ;  /* 0x000000340c30723c */ /* 0x000fe2000004183c */
[----:B------:R-:W-:-:S02]  /*a470*/  FMUL.FTZ R148, R148, c[0x0][0x2ec] ;  /* 0x0000bb0094947a20 */ /* 0x000fc40000410000 */
[----:B------:R-:W-:Y:S02]  /*a480*/  FMUL.FTZ R149, R149, c[0x0][0x2ec] ;  /* 0x0000bb0095957a20 */ /* 0x000fe40000410000 */
[----:B------:R-:W-:Y:S02]  /*a490*/  FMUL.FTZ R150, R150, c[0x0][0x2ec] ;  /* 0x0000bb0096967a20 */ /* 0x000fe40000410000 */
[----:B------:R1:W1:Y:S01]  /*a4a0*/  MUFU.TANH R164, R79 ;  /* 0x0000004f00a47308 */ /* 0x0002620000002400 */
[----:B------:R-:W-:Y:S01]  /*a4b0*/  HMMA.16816.F32.BF16 R60, R24, R38, R64 ;  /* 0x00000026183c723c */ /* 0x000fe20000041840 */
[----:B------:R-:W-:-:S06]  /*a4c0*/  FMUL.FTZ R151, R151, c[0x0][0x2ec] ;  /* 0x0000bb0097977a20 */ /* 0x000fcc0000410000 */
[----:B------:R2:W2:Y:S01]  /*a4d0*/  MUFU.TANH R170, R147 ;  /* 0x0000009300aa7308 */ /* 0x0004a20000002400 */
[----:B------:R-:W-:Y:S01]  /*a4e0*/  HMMA.16816.F32.BF16 R64, R20, R38, R72 ;  /* 0x000000261440723c */ /* 0x000fe20000041848 */
[----:B------:R-:W3:Y:S06]  /*a4f0*/  LDSM.16.M88.4 R36, [R201] ;  /* 0x00000000c924783b */ /* 0x000eec0000000200 */
[----:B------:R-:W2:Y:S01]  /*a500*/  MUFU.TANH R163, R148 ;  /* 0x0000009400a37308 */ /* 0x000ea20000002400 */
[----:B-1----:R-:W-:Y:S07]  /*a510*/  HMMA.16816.F32.BF16 R76, R8, R40, R68 ;  /* 0x00000028084c723c */ /* 0x002fee0000041844 */
[----:B------:R-:W1:Y:S01]  /*a520*/  MUFU.TANH R161, R149 ;  /* 0x0000009500a17308 */ /* 0x000e620000002400 */
[----:B------:R-:W-:Y:S07]  /*a530*/  HMMA.16816.F32.BF16 R68, R32, R44, RZ ;  /* 0x0000002c2044723c */ /* 0x000fee00000418ff */
[----:B------:R-:W1:Y:S01]  /*a540*/  MUFU.TANH R158, R150 ;  /* 0x00000096009e7308 */ /* 0x000e620000002400 */
[----:B--2---:R-:W-:Y:S07]  /*a550*/  HMMA.16816.F32.BF16 R144, R4, R40, R48 ;  /* 0x000000280490723c */ /* 0x004fee0000041830 */
[----:B------:R2:W1:Y:S01]  /*a560*/  MUFU.TANH R160, R151 ;  /* 0x0000009700a07308 */ /* 0x0004620000002400 */
[----:B------:R-:W-:Y:S01]  /*a570*/  HMMA.16816.F32.BF16 R60, R16, R54, R60 ;  /* 0x00000036103c723c */ /* 0x000fe2000004183c */
[----:B------:R-:W-:-:S02]  /*a580*/  FMUL.FTZ R76, R76, c[0x0][0x2ec] ;  /* 0x0000bb004c4c7a20 */ /* 0x000fc40000410000 */
[----:B------:R-:W-:Y:S02]  /*a590*/  FMUL.FTZ R77, R77, c[0x0][0x2ec] ;  /* 0x0000bb004d4d7a20 */ /* 0x000fe40000410000 */
[----:B------:R-:W-:Y:S02]  /*a5a0*/  FMUL.FTZ R78, R78, c[0x0][0x2ec] ;  /* 0x0000bb004e4e7a20 */ /* 0x000fe40000410000 */
[----:B------:R-:W-:Y:S01]  /*a5b0*/  FMUL.FTZ R79, R79, c[0x0][0x2ec] ;  /* 0x0000bb004f4f7a20 */ /* 0x000fe20000410000 */
[----:B------:R-:W-:Y:S01]  /*a5c0*/  HMMA.16816.F32.BF16 R48, R28, R44, RZ ;  /* 0x0000002c1c30723c */ /* 0x000fe200000418ff */
[----:B------:R-:W1:Y:S07]  /*a5d0*/  MUFU.TANH R157, R76 ;  /* 0x0000004c009d7308 */ /* 0x000e6e0000002400 */
[----:B------:R-:W-:Y:S01]  /*a5e0*/  HMMA.16816.F32.BF16 R64, R12, R54, R64 ;  /* 0x000000360c40723c */ /* 0x000fe20000041840 */
[----:B------:R-:W-:Y:S01]  /*a5f0*/  LDSM.16.M88.4 R52, [R193+0x1000] ;  /* 0x00100000c134783b */ /* 0x000fe20000000200 */
[----:B------:R-:W-:Y:S01]  /*a600*/  FMUL.FTZ R144, R144, c[0x0][0x2ec] ;  /* 0x0000bb0090907a20 */ /* 0x000fe20000410000 */
[----:B------:R-:W1:Y:S01]  /*a610*/  MUFU.TANH R156, R77 ;  /* 0x0000004d009c7308 */ /* 0x000e620000002400 */
[----:B------:R-:W-:-:S02]  /*a620*/  FMUL.FTZ R145, R145, c[0x0][0x2ec] ;  /* 0x0000bb0091917a20 */ /* 0x000fc40000410000 */
[----:B------:R-:W-:Y:S02]  /*a630*/  FMUL.FTZ R146, R146, c[0x0][0x2ec] ;  /* 0x0000bb0092927a20 */ /* 0x000fe40000410000 */
[----:B-----5:R-:W-:Y:S01]  /*a640*/  HMMA.16816.F32.BF16 R68, R24, R56, R68 ;  /* 0x000000381844723c */ /* 0x020fe20000041844 */
[----:B------:R-:W-:Y:S02]  /*a650*/  FMUL.FTZ R147, R147, c[0x0][0x2ec] ;  /* 0x0000bb0093937a20 */ /* 0x000fe40000410000 */
[----:B------:R-:W1:Y:S05]  /*a660*/  MUFU.TANH R155, R144 ;  /* 0x00000090009b7308 */ /* 0x000e6a0000002400 */
[----:B------:R-:W-:Y:S03]  /*a670*/  HMMA.16816.F32.BF16 R72, R8, R42, R60 ;  /* 0x0000002a0848723c */ /* 0x000fe6000004183c */
[----:B------:R-:W1:Y:S05]  /*a680*/  MUFU.TANH R154, R145 ;  /* 0x00000091009a7308 */ /* 0x000e6a0000002400 */
[----:B------:R-:W-:Y:S01]  /*a690*/  HMMA.16816.F32.BF16 R60, R20, R56, R48 ;  /* 0x00000038143c723c */ /* 0x000fe20000041830 */
[----:B------:R-:W5:Y:S02]  /*a6a0*/  LDSM.16.M88.4 R48, [R188+0x5800] ;  /* 0x00580000bc30783b */ /* 0x000f640000000200 */
[----:B------:R-:W1:Y:S05]  /*a6b0*/  MUFU.TANH R183, R78 ;  /* 0x0000004e00b77308 */ /* 0x000e6a0000002400 */
[----:B--2---:R-:W-:Y:S03]  /*a6c0*/  HMMA.16816.F32.BF16 R148, R4, R42, R64 ;  /* 0x0000002a0494723c */ /* 0x004fe60000041840 */
[----:B------:R-:W2:Y:S05]  /*a6d0*/  MUFU.TANH R182, R79 ;  /* 0x0000004f00b67308 */ /* 0x000eaa0000002400 */
[----:B------:R-:W-:Y:S01]  /*a6e0*/  HMMA.16816.F32.BF16 R40, R32, R46, RZ ;  /* 0x0000002e2028723c */ /* 0x000fe200000418ff */
[----:B------:R-:W-:-:S02]  /*a6f0*/  FMUL.FTZ R72, R72, c[0x0][0x2ec] ;  /* 0x0000bb0048487a20 */ /* 0x000fc40000410000 */
[----:B------:R-:W-:Y:S01]  /*a700*/  FMUL.FTZ R73, R73, c[0x0][0x2ec] ;  /* 0x0000bb0049497a20 */ /* 0x000fe20000410000 */
[----:B------:R-:W1:Y:S01]  /*a710*/  MUFU.TANH R146, R146 ;  /* 0x0000009200927308 */ /* 0x000e620000002400 */
[----:B------:R-:W-:Y:S02]  /*a720*/  FMUL.FTZ R74, R74, c[0x0][0x2ec] ;  /* 0x0000bb004a4a7a20 */ /* 0x000fe40000410000 */
[----:B------:R-:W-:Y:S01]  /*a730*/  FMUL.FTZ R75, R75, c[0x0][0x2ec] ;  /* 0x0000bb004b4b7a20 */ /* 0x000fe20000410000 */
[----:B---3--:R-:W-:Y:S04]  /*a740*/  HMMA.16816.F32.BF16 R64, R16, R36, R68 ;  /* 0x000000241040723c */ /* 0x008fe80000041844 */
[----:B------:R-:W3:Y:S04]  /*a750*/  MUFU.TANH R145, R72 ;  /* 0x0000004800917308 */ /* 0x000ee80000002400 */
[----:B------:R-:W-:Y:S01]  /*a760*/  HMMA.16816.F32.BF16 R68, R28, R46, RZ ;  /* 0x0000002e1c44723c */ /* 0x000fe200000418ff */
[----:B------:R-:W-:-:S02]  /*a770*/  FMUL.FTZ R148, R148, c[0x0][0x2ec] ;  /* 0x0000bb0094947a20 */ /* 0x000fc40000410000 */
[----:B------:R-:W-:Y:S01]  /*a780*/  FMUL.FTZ R149, R149, c[0x0][0x2ec] ;  /* 0x0000bb0095957a20 */ /* 0x000fe20000410000 */
[----:B------:R-:W1:Y:S01]  /*a790*/  MUFU.TANH R144, R73 ;  /* 0x0000004900907308 */ /* 0x000e620000002400 */
[----:B------:R-:W-:Y:S02]  /*a7a0*/  FMUL.FTZ R150, R150, c[0x0][0x2ec] ;  /* 0x0000bb0096967a20 */ /* 0x000fe40000410000 */
[----:B------:R-:W-:Y:S01]  /*a7b0*/  FMUL.FTZ R151, R151, c[0x0][0x2ec] ;  /* 0x0000bb0097977a20 */ /* 0x000fe20000410000 */
[----:B------:R-:W-:Y:S04]  /*a7c0*/  HMMA.16816.F32.BF16 R44, R12, R36, R60 ;  /* 0x000000240c2c723c */ /* 0x000fe8000004183c */
[----:B------:R-:W1:Y:S04]  /*a7d0*/  MUFU.TANH R171, R74 ;  /* 0x0000004a00ab7308 */ /* 0x000e680000002400 */
[-C--:B------:R-:W-:Y:S01]  /*a7e0*/  HMMA.16816.F32.BF16 R60, R24, R58.reuse, R40 ;  /* 0x0000003a183c723c */ /* 0x080fe20000041828 */
[----:B------:R-:W1:Y:S03]  /*a7f0*/  LDSM.16.M88.4 R40, [R194+0x5800] ;  /* 0x00580000c228783b */ /* 0x000e660000000200 */
[----:B------:R2:W1:Y:S04]  /*a800*/  MUFU.TANH R169, R75 ;  /* 0x0000004b00a97308 */ /* 0x0004680000002400 */
[----:B------:R-:W-:Y:S04]  /*a810*/  HMMA.16816.F32.BF16 R68, R20, R58, R68 ;  /* 0x0000003a1444723c */ /* 0x000fe80000041844 */
[----:B------:R-:W1:Y:S04]  /*a820*/  MUFU.TANH R147, R147 ;  /* 0x0000009300937308 */ /* 0x000e680000002400 */
[----:B-----5:R-:W-:Y:S04]  /*a830*/  HMMA.16816.F32.BF16 R56, R28, R48, RZ ;  /* 0x000000301c38723c */ /* 0x020fe800000418ff */
[----:B------:R-:W1:Y:S04]  /*a840*/  MUFU.TANH R148, R148 ;  /* 0x0000009400947308 */ /* 0x000e680000002400 */
[----:B--2---:R-:W-:Y:S04]  /*a850*/  HMMA.16816.F32.BF16 R72, R8, R52, R64 ;  /* 0x000000340848723c */ /* 0x004fe80000041840 */
[----:B------:R-:W2:Y:S04]  /*a860*/  MUFU.TANH R149, R149 ;  /* 0x0000009500957308 */ /* 0x000ea80000002400 */
[C---:B------:R-:W-:Y:S04]  /*a870*/  HMMA.16816.F32.BF16 R64, R32.reuse, R48, RZ ;  /* 0x000000302040723c */ /* 0x040fe800000418ff */
[----:B------:R-:W1:Y:S04]  /*a880*/  MUFU.TANH R150, R150 ;  /* 0x0000009600967308 */ /* 0x000e680000002400 */
[-C--:B------:R-:W-:Y:S04]  /*a890*/  HMMA.16816.F32.BF16 R32, R32, R50.reuse, RZ ;  /* 0x000000322020723c */ /* 0x080fe800000418ff */
[----:B------:R-:W1:Y:S04]  /*a8a0*/  MUFU.TANH R151, R151 ;  /* 0x0000009700977308 */ /* 0x000e680000002400 */
[----:B------:R-:W-:Y:S01]  /*a8b0*/  HMMA.16816.F32.BF16 R48, R28, R50, RZ ;  /* 0x000000321c30723c */ /* 0x000fe200000418ff */
[----:B------:R-:W-:-:S02]  /*a8c0*/  FMUL.FTZ R72, R72, c[0x0][0x2ec] ;  /* 0x0000bb0048487a20 */ /* 0x000fc40000410000 */
[----:B------:R-:W-:Y:S02]  /*a8d0*/  FMUL.FTZ R73, R73, c[0x0][0x2ec] ;  /* 0x0000bb0049497a20 */ /* 0x000fe40000410000 */
[----:B------:R-:W-:Y:S02]  /*a8e0*/  FMUL.FTZ R74, R74, c[0x0][0x2ec] ;  /* 0x0000bb004a4a7a20 */ /* 0x000fe40000410000 */
[----:B------:R-:W-:Y:S01]  /*a8f0*/  FMUL.FTZ R75, R75, c[0x0][0x2ec] ;  /* 0x0000bb004b4b7a20 */ /* 0x000fe20000410000 */
[----:B------:R-:W-:Y:S01]  /*a900*/  HMMA.16816.F32.BF16 R76, R4, R52, R44 ;  /* 0x00000034044c723c */ /* 0x000fe2000004182c */
[----:B------:R-:W5:Y:S01]  /*a910*/  LDSM.16.M88.4 R44, [R200] ;  /* 0x00000000c82c783b */ /* 0x000f620000000200 */
[----:B------:R-:W1:Y:S06]  /*a920*/  MUFU.TANH R72, R72 ;  /* 0x0000004800487308 */ /* 0x000e6c0000002400 */
[-C--:B------:R-:W-:Y:S02]  /*a930*/  HMMA.16816.F32.BF16 R60, R16, R38.reuse, R60 ;  /* 0x00000026103c723c */ /* 0x080fe4000004183c */
[----:B------:R-:W2:Y:S06]  /*a940*/  MUFU.TANH R73, R73 ;  /* 0x0000004900497308 */ /* 0x000eac0000002400 */
[----:B------:R-:W-:Y:S01]  /*a950*/  HMMA.16816.F32.BF16 R68, R12, R38, R68 ;  /* 0x000000260c44723c */ /* 0x000fe20000041844 */
[----:B------:R-:W2:Y:S01]  /*a960*/  LDSM.16.M88.4 R36, [R193+0x1800] ;  /* 0x00180000c124783b */ /* 0x000ea20000000200 */
[----:B------:R-:W2:Y:S01]  /*a970*/  MUFU.TANH R74, R74 ;  /* 0x0000004a004a7308 */ /* 0x000ea20000002400 */
[----:B------:R-:W-:-:S05]  /*a980*/  DEPBAR.LE SB0, 0x0 ;  /* 0x000080000000791a */ /* 0x000fca0000000000 */
[-C--:B-1----:R-:W-:Y:S01]  /*a990*/  HMMA.16816.F32.BF16 R64, R24, R40.reuse, R64 ;  /* 0x000000281840723c */ /* 0x082fe20000041840 */
[----:B------:R-:W-:Y:S01]  /*a9a0*/  FMUL.FTZ R76, R76, c[0x0][0x2ec] ;  /* 0x0000bb004c4c7a20 */ /* 0x000fe20000410000 */
[----:B------:R-:W1:Y:S01]  /*a9b0*/  MUFU.TANH R75, R75 ;  /* 0x0000004b004b7308 */ /* 0x000e620000002400 */
[----:B------:R-:W-:Y:S02]  /*a9c0*/  FMUL.FTZ R77, R77, c[0x0][0x2ec] ;  /* 0x0000bb004d4d7a20 */ /* 0x000fe40000410000 */
[----:B------:R-:W-:Y:S02]  /*a9d0*/  FMUL.FTZ R78, R78, c[0x0][0x2ec] ;  /* 0x0000bb004e4e7a20 */ /* 0x000fe40000410000 */
[----:B------:R-:W-:Y:S01]  /*a9e0*/  FMUL.FTZ R79, R79, c[0x0][0x2ec] ;  /* 0x0000bb004f4f7a20 */ /* 0x000fe20000410000 */
[----:B------:R-:W-:Y:S02]  /*a9f0*/  HMMA.16816.F32.BF16 R56, R20, R40, R56 ;  /* 0x000000281438723c */ /* 0x000fe40000041838 */
[----:B------:R-:W1:Y:S06]  /*aa00*/  MUFU.TANH R76, R76 ;  /* 0x0000004c004c7308 */ /* 0x000e6c0000002400 */
[-C--:B------:R-:W-:Y:S02]  /*aa10*/  HMMA.16816.F32.BF16 R24, R24, R42.reuse, R32 ;  /* 0x0000002a1818723c */ /* 0x080fe40000041820 */
[----:B------:R-:W1:Y:S06]  /*aa20*/  MUFU.TANH R77, R77 ;  /* 0x0000004d004d7308 */ /* 0x000e6c0000002400 */
[----:B------:R-:W-:Y:S02]  /*aa30*/  HMMA.16816.F32.BF16 R40, R20, R42, R48 ;  /* 0x0000002a1428723c */ /* 0x000fe40000041830 */
[----:B------:R-:W1:Y:S06]  /*aa40*/  MUFU.TANH R78, R78 ;  /* 0x0000004e004e7308 */ /* 0x000e6c0000002400 */
[-C--:B------:R-:W-:Y:S02]  /*aa50*/  HMMA.16816.F32.BF16 R60, R8, R54.reuse, R60 ;  /* 0x00000036083c723c */ /* 0x080fe4000004183c */
[----:B------:R-:W1:Y:S06]  /*aa60*/  MUFU.TANH R79, R79 ;  /* 0x0000004f004f7308 */ /* 0x000e6c0000002400 */
[----:B------:R-:W-:Y:S08]  /*aa70*/  HMMA.16816.F32.BF16 R68, R4, R54, R68 ;  /* 0x000000360444723c */ /* 0x000ff00000041844 */
[-C--:B-----5:R-:W-:Y:S08]  /*aa80*/  HMMA.16816.F32.BF16 R52, R16, R44.reuse, R64 ;  /* 0x0000002c1034723c */ /* 0x0a0ff00000041840 */
[----:B------:R-:W-:Y:S01]  /*aa90*/  HMMA.16816.F32.BF16 R28, R12, R44, R56 ;  /* 0x0000002c0c1c723c */ /* 0x000fe20000041838 */
[----:B------:R-:W-:-:S02]  /*aaa0*/  FMUL.FTZ R61, R61, c[0x0][0x2ec] ;  /* 0x0000bb003d3d7a20 */ /* 0x000fc40000410000 */
[----:B------:R-:W-:Y:S02]  /*aab0*/  FMUL.FTZ R60, R60, c[0x0][0x2ec] ;  /* 0x0000bb003c3c7a20 */ /* 0x000fe40000410000 */
[----:B------:R-:W-:Y:S02]  /*aac0*/  FMUL.FTZ R62, R62, c[0x0][0x2ec] ;  /* 0x0000bb003e3e7a20 */ /* 0x000fe40000410000 */
[----:B------:R-:W-:Y:S01]  /*aad0*/  FMUL.FTZ R63, R63, c[0x0][0x2ec] ;  /* 0x0000bb003f3f7a20 */ /* 0x000fe20000410000 */
[----:B------:R-:W-:Y:S01]  /*aae0*/  HMMA.16816.F32.BF16 R16, R16, R46, R24 ;  /* 0x0000002e1010723c */ /* 0x000fe20000041818 */
[----:B------:R-:W-:Y:S01]  /*aaf0*/  FMUL.FTZ R68, R68, c[0x0][0x2ec] ;  /* 0x0000bb0044447a20 */ /* 0x000fe20000410000 */
[----:B------:R1:W1:Y:S01]  /*ab00*/  MUFU.TANH R64, R60 ;  /* 0x0000003c00407308 */ /* 0x0002620000002400 */
[----:B------:R-:W-:Y:S02]  /*ab10*/  FMUL.FTZ R69, R69, c[0x0][0x2ec] ;  /* 0x0000bb0045457a20 */ /* 0x000fe40000410000 */
[----:B------:R-:W-:-:S02]  /*ab20*/  FMUL.FTZ R70, R70, c[0x0][0x2ec] ;  /* 0x0000bb0046467a20 */ /* 0x000fc40000410000 */
[----:B------:R-:W-:Y:S01]  /*ab30*/  FMUL.FTZ R44, R71, c[0x0][0x2ec] ;  /* 0x0000bb00472c7a20 */ /* 0x000fe20000410000 */
[----:B------:R-:W-:Y:S02]  /*ab40*/  HMMA.16816.F32.BF16 R12, R12, R46, R40 ;  /* 0x0000002e0c0c723c */ /* 0x000fe40000041828 */
[----:B------:R-:W1:Y:S06]  /*ab50*/  MUFU.TANH R61, R61 ;  /* 0x0000003d003d7308 */ /* 0x000e6c0000002400 */
[-C--:B--2---:R-:W-:Y:S02]  /*ab60*/  HMMA.16816.F32.BF16 R32, R8, R36.reuse, R52 ;  /* 0x000000240820723c */ /* 0x084fe40000041834 */
[----:B------:R2:W1:Y:S06]  /*ab70*/  MUFU.TANH R176, R62 ;  /* 0x0000003e00b07308 */ /* 0x00046c0000002400 */
[----:B------:R-:W-:Y:S02]  /*ab80*/  HMMA.16816.F32.BF16 R20, R4, R36, R28 ;  /* 0x000000240414723c */ /* 0x000fe4000004181c */
[----:B------:R2:W1:Y:S06]  /*ab90*/  MUFU.TANH R177, R63 ;  /* 0x0000003f00b17308 */ /* 0x00046c0000002400 */
[-C--:B------:R-:W-:Y:S02]  /*aba0*/  HMMA.16816.F32.BF16 R8, R8, R38.reuse, R16 ;  /* 0x000000260808723c */ /* 0x080fe40000041810 */
[----:B------:R-:W1:Y:S06]  /*abb0*/  MUFU.TANH R68, R68 ;  /* 0x0000004400447308 */ /* 0x000e6c0000002400 */
[----:B------:R-:W-:Y:S01]  /*abc0*/  HMMA.16816.F32.BF16 R4, R4, R38, R12 ;  /* 0x000000260404723c */ /* 0x000fe2000004180c */
[----:B------:R-:W-:Y:S01]  /*abd0*/  FMUL.FTZ R32, R32, c[0x0][0x2ec] ;  /* 0x0000bb0020207a20 */ /* 0x000fe20000410000 */
[----:B------:R-:W1:Y:S01]  /*abe0*/  MUFU.TANH R69, R69 ;  /* 0x0000004500457308 */ /* 0x000e620000002400 */
[----:B------:R-:W-:-:S02]  /*abf0*/  FMUL.FTZ R33, R33, c[0x0][0x2ec] ;  /* 0x0000bb0021217a20 */ /* 0x000fc40000410000 */
[----:B------:R-:W-:Y:S02]  /*ac00*/  FMUL.FTZ R34, R34, c[0x0][0x2ec] ;  /* 0x0000bb0022227a20 */ /* 0x000fe40000410000 */
[----:B------:R-:W-:Y:S02]  /*ac10*/  FMUL.FTZ R35, R35, c[0x0][0x2ec] ;  /* 0x0000bb0023237a20 */ /* 0x000fe40000410000 */
[----:B------:R-:W-:Y:S01]  /*ac20*/  FMUL.FTZ R20, R20, c[0x0][0x2ec] ;  /* 0x0000bb0014147a20 */ /* 0x000fe20000410000 */
[----:B------:R-:W1:Y:S01]  /*ac30*/  MUFU.TANH R70, R70 ;  /* 0x0000004600467308 */ /* 0x000e620000002400 */
[----:B------:R-:W-:Y:S02]  /*ac40*/  FMUL.FTZ R21, R21, c[0x0][0x2ec] ;  /* 0x0000bb0015157a20 */ /* 0x000fe40000410000 */
[----:B------:R-:W-:Y:S02]  /*ac50*/  FMUL.FTZ R22, R22, c[0x0][0x2ec] ;  /* 0x0000bb0016167a20 */ /* 0x000fe40000410000 */
[----:B------:R-:W-:-:S02]  /*ac60*/  FMUL.FTZ R23, R23, c[0x0][0x2ec] ;  /* 0x0000bb0017177a20 */ /* 0x000fc40000410000 */
[----:B------:R-:W-:Y:S01]  /*ac70*/  FMUL.FTZ R8, R8, c[0x0][0x2ec] ;  /* 0x0000bb0008087a20 */ /* 0x000fe20000410000 */
[----:B------:R-:W1:Y:S01]  /*ac80*/  MUFU.TANH R44, R44 ;  /* 0x0000002c002c7308 */ /* 0x000e620000002400 */
[----:B------:R-:W-:Y:S02]  /*ac90*/  FMUL.FTZ R9, R9, c[0x0][0x2ec] ;  /* 0x0000bb0009097a20 */ /* 0x000fe40000410000 */
[----:B------:R-:W-:Y:S02]  /*aca0*/  FMUL.FTZ R10, R10, c[0x0][0x2ec] ;  /* 0x0000bb000a0a7a20 */ /* 0x000fe40000410000 */
[----:B------:R-:W-:Y:S02]  /*acb0*/  FMUL.FTZ R11, R11, c[0x0][0x2ec] ;  /* 0x0000bb000b0b7a20 */ /* 0x000fe40000410000 */
[----:B------:R-:W-:Y:S01]  /*acc0*/  FMUL.FTZ R4, R4, c[0x0][0x2ec] ;  /* 0x0000bb0004047a20 */ /* 0x000fe20000410000 */
[----:B------:R2:W1:Y:S01]  /*acd0*/  MUFU.TANH R36, R32 ;  /* 0x0000002000247308 */ /* 0x0004620000002400 */
[----:B------:R-:W-:-:S02]  /*ace0*/  FMUL.FTZ R5, R5, c[0x0][0x2ec] ;  /* 0x0000bb0005057a20 */ /* 0x000fc40000410000 */
[----:B------:R-:W-:Y:S02]  /*acf0*/  FMUL.FTZ R6, R6, c[0x0][0x2ec] ;  /* 0x0000bb0006067a20 */ /* 0x000fe40000410000 */
[----:B------:R-:W-:-:S03]  /*ad00*/  FMUL.FTZ R7, R7, c[0x0][0x2ec] ;  /* 0x0000bb0007077a20 */ /* 0x000fc60000410000 */
        /* <DEDUP_REMOVED lines=17> */
[----:B---34-:R-:W3:Y:S01]  /*ae20*/  LDL.64 R180, [R1+0x8] ;  /* 0x0000080001b47983 */ /* 0x018ee20000100a00 */
[----:B------:R-:W-:Y:S01]  /*ae30*/  IADD3 R0, R234, -0x4, RZ ;  /* 0xfffffffcea007810 */ /* 0x000fe20007ffe0ff */
[----:B------:R-:W-:-:S02]  /*ae40*/  USHF.L.U32 UR9, UR6, 0x5, URZ ;  /* 0x0000000506097899 */ /* 0x000fc4000800063f */
[----:B------:R-:W-:Y:S01]  /*ae50*/  USHF.L.U64.HI UR10, UR6, 0x5, UR7 ;  /* 0x00000005060a7899 */ /* 0x000fe20008010207 */
[----:B--2---:R-:W-:Y:S01]  /*ae60*/  SHF.R.S32.HI R4, RZ, 0x1f, R0 ;  /* 0x0000001fff047819 */ /* 0x004fe20000011400 */
[----:B------:R-:W-:-:S04]  /*ae70*/  IMAD.WIDE.U32 R2, R0, c[0x0][0x198], RZ ;  /* 0x0000660000027a25 */ /* 0x000fc800078e00ff */
[----:B------:R-:W-:-:S04]  /*ae80*/  IMAD R4, R4, c[0x0][0x198], RZ ;  /* 0x0000660004047a24 */ /* 0x000fc800078e02ff */
[----:B------:R-:W-:-:S04]  /*ae90*/  IMAD R4, R0, c[0x0][0x19c], R4 ;  /* 0x0000670000047a24 */ /* 0x000fc800078e0204 */
[----:B------:R-:W-:Y:S01]  /*aea0*/  IMAD.IADD R4, R3, 0x1, R4 ;  /* 0x0000000103047824 */ /* 0x000fe200078e0204 */
[----:B---3--:R-:W-:-:S04]  /*aeb0*/  LEA R0, P0, R2, R180, 0x6 ;  /* 0x000000b402007211 */ /* 0x008fc800078030ff */
[----:B------:R-:W-:Y:S02]  /*aec0*/  LEA R6, P1, R0, c[0x0][0x168], 0x1 ;  /* 0x00005a0000067a11 */ /* 0x000fe400078208ff */
        /* <DEDUP_REMOVED lines=16> */
.L_x_1670:
[----:B---34-:R-:W3:Y:S02]  /*afd0*/  S2R R0, SR_TID.X ;  /* 0x0000000000007919 */ /* 0x018ee40000002100 */
[----:B---3--:R-:W-:-:S05]  /*afe0*/  IMAD.SHL.U32 R0, R0, 0x2, RZ ;  /* 0x0000000200007824 */ /* 0x008fca00078e00ff */
[----:B------:R-:W-:-:S05]  /*aff0*/  LOP3.LUT R0, R0, 0x6, RZ, 0xc0, !PT ;  /* 0x0000000600007812 */ /* 0x000fca00078ec0ff */
[----:B------:R-:W-:-:S05]  /*b000*/  IMAD R0, R213, 0x40, R0 ;  /* 0x00000040d5007824 */ /* 0x000fca00078e0200 */
[C---:B------:R-:W-:Y:S02]  /*b010*/  ISETP.GE.AND P6, PT, R0.reuse, R210, PT ;  /* 0x000000d20000720c */ /* 0x040fe40003fc6270 */
[C---:B--2---:R-:W-:Y:S02]  /*b020*/  IADD3 R2, R0.reuse, 0x1, RZ ;  /* 0x0000000100027810 */ /* 0x044fe40007ffe0ff */
[----:B------:R-:W-:Y:S02]  /*b030*/  ISETP.LT.OR P6, PT, R0, R206, P6 ;  /* 0x000000ce0000720c */ /* 0x000fe400037c1670 */
[C---:B------:R-:W-:Y:S02]  /*b040*/  ISETP.GE.AND P3, PT, R2.reuse, R210, PT ;  /* 0x000000d20200720c */ /* 0x040fe40003f66270 */
[C---:B------:R-:W-:Y:S02]  /*b050*/  ISETP.GE.AND P4, PT, R2.reuse, R209, PT ;  /* 0x000000d10200720c */ /* 0x040fe40003f86270 */
[----:B------:R-:W-:-:S02]  /*b060*/  ISETP.GE.AND P2, PT, R2, R208, PT ;  /* 0x000000d00200720c */ /* 0x000fc40003f46270 */
[----:B------:R-:W-:Y:S02]  /*b070*/  ISETP.GE.AND P5, PT, R2, R207, PT ;  /* 0x000000cf0200720c */ /* 0x000fe40003fa6270 */
[----:B------:R-:W-:Y:S02]  /*b080*/  ISETP.GE.AND P0, PT, R0, R209, PT ;  /* 0x000000d10000720c */ /* 0x000fe40003f06270 */
[----:B------:R-:W-:Y:S02]  /*b090*/  FSEL R12, R178, -INF , !P6 ;  /* 0xff800000b20c7808 */ /* 0x000fe40007000000 */
[C---:B------:R-:W-:Y:S02]  /*b0a0*/  ISETP.GE.AND P1, PT, R0.reuse, R208, PT ;  /* 0x000000d00000720c */ /* 0x040fe40003f26270 */
[----:B------:R-:W-:Y:S02]  /*b0b0*/  ISETP.GE.AND P6, PT, R0, R207, PT ;  /* 0x000000cf0000720c */ /* 0x000fe40003fc6270 */
[----:B------:R-:W-:-:S02]  /*b0c0*/  ISETP.LT.OR P3, PT, R2, R206, P3 ;  /* 0x000000ce0200720c */ /* 0x000fc40001f61670 */
[C---:B------:R-:W-:Y:S02]  /*b0d0*/  ISETP.LT.OR P4, PT, R2.reuse, R205, P4 ;  /* 0x000000cd0200720c */ /* 0x040fe40002781670 */
[CC--:B------:R-:W-:Y:S02]  /*b0e0*/  ISETP.LT.OR P2, PT, R2.reuse, R204.reuse, P2 ;  /* 0x000000cc0200720c */ /* 0x0c0fe40001741670 */
[----:B------:R-:W-:Y:S02]  /*b0f0*/  ISETP.LT.OR P5, PT, R2, R203, P5 ;  /* 0x000000cb0200720c */ /* 0x000fe40002fa1670 */
[C---:B------:R-:W-:Y:S02]  /*b100*/  ISETP.LT.OR P0, PT, R0.reuse, R205, P0 ;  /* 0x000000cd0000720c */ /* 0x040fe40000701670 */
[C---:B------:R-:W-:Y:S02]  /*b110*/  IADD3 R2, R0.reuse, 0x8, RZ ;  /* 0x0000000800027810 */ /* 0x040fe40007ffe0ff */
[----:B------:R-:W-:-:S02]  /*b120*/  ISETP.LT.OR P1, PT, R0, R204, P1 ;  /* 0x000000cc0000720c */ /* 0x000fc40000f21670 */
[----:B------:R-:W-:Y:S02]  /*b130*/  ISETP.LT.OR P6, PT, R0, R203, P6 ;  /* 0x000000cb0000720c */ /* 0x000fe400037c1670 */
[----:B------:R-:W-:Y:S02]  /*b140*/  FSEL R32, R175, -INF , !P0 ;  /* 0xff800000af207808 */ /* 0x000fe40004000000 */
[----:B------:R-:W-:Y:S02]  /*b150*/  ISETP.GE.AND P0, PT, R2, R210, PT ;  /* 0x000000d20200720c */ /* 0x000fe40003f06270 */
[----:B------:R-:W-:Y:S02]  /*b160*/  FSEL R13, R173, -INF , !P1 ;  /* 0xff800000ad0d7808 */ /* 0x000fe40004800000 */
[----:B------:R-:W-:Y:S02]  /*b170*/  FSEL R16, R168, -INF , !P6 ;  /* 0xff800000a8107808 */ /* 0x000fe40007000000 */
[----:B------:R-:W-:-:S02]  /*b180*/  FSEL R21, R179, -INF , !P3 ;  /* 0xff800000b3157808 */ /* 0x000fc40005800000 */
[C---:B------:R-:W-:Y:S02]  /*b190*/  ISETP.GE.AND P1, PT, R2.reuse, R209, PT ;  /* 0x000000d10200720c */ /* 0x040fe40003f26270 */
[C---:B------:R-:W-:Y:S02]  /*b1a0*/  ISETP.GE.AND P6, PT, R2.reuse, R208, PT ;  /* 0x000000d00200720c */ /* 0x040fe40003fc6270 */
[C---:B------:R-:W-:Y:S02]  /*b1b0*/  ISETP.GE.AND P3, PT, R2.reuse, R207, PT ;  /* 0x000000cf0200720c */ /* 0x040fe40003f66270 */
[----:B------:R-:W-:Y:S02]  /*b1c0*/  ISETP.LT.OR P0, PT, R2, R206, P0 ;  /* 0x000000ce0200720c */ /* 0x000fe40000701670 */
[----:B------:R-:W-:Y:S02]  /*b1d0*/  IADD3 R3, R0, 0x9, RZ ;  /* 0x0000000900037810 */ /* 0x000fe40007ffe0ff */
[----:B------:R-:W-:-:S02]  /*b1e0*/  ISETP.LT.OR P1, PT, R2, R205, P1 ;  /* 0x000000cd0200720c */ /* 0x000fc40000f21670 */
[C---:B------:R-:W-:Y:S02]  /*b1f0*/  ISETP.LT.OR P6, PT, R2.reuse, R204, P6 ;  /* 0x000000cc0200720c */ /* 0x040fe400037c1670 */
[----:B------:R-:W-:Y:S02]  /*b200*/  ISETP.LT.OR P3, PT, R2, R203, P3 ;  /* 0x000000cb0200720c */ /* 0x000fe40001f61670 */
[----:B------:R-:W-:Y:S02]  /*b210*/  IADD3 R2, R0, 0x10, RZ ;  /* 0x0000001000027810 */ /* 0x000fe40007ffe0ff */
[----:B------:R-:W-:Y:S02]  /*b220*/  FSEL R22, R166, -INF , !P0 ;  /* 0xff800000a6167808 */ /* 0x000fe40004000000 */
[----:B------:R-:W-:Y:S02]  /*b230*/  ISETP.GE.AND P0, PT, R3, R207, PT ;  /* 0x000000cf0300720c */ /* 0x000fe40003f06270 */
[----:B------:R-:W-:-:S02]  /*b240*/  FSEL R33, R174, -INF , !P4 ;  /* 0xff800000ae217808 */ /* 0x000fc40006000000 */
[----:B------:R-:W-:Y:S02]  /*b250*/  FSEL R34, R165, -INF , !P1 ;  /* 0xff800000a5227808 */ /* 0x000fe40004800000 */
[CC--:B------:R-:W-:Y:S02]  /*b260*/  ISETP.GE.AND P4, PT, R3.reuse, R210.reuse, PT ;  /* 0x000000d20300720c */ /* 0x0c0fe40003f86270 */
[----:B------:R-:W-:Y:S02]  /*b270*/  ISETP.GE.AND P1, PT, R2, R210, PT ;  /* 0x000000d20200720c */ /* 0x000fe40003f26270 */
[C---:B------:R-:W-:Y:S02]  /*b280*/  ISETP.LT.OR P0, PT, R3.reuse, R203, P0 ;  /* 0x000000cb0300720c */ /* 0x040fe40000701670 */
[----:B------:R-:W-:Y:S02]  /*b290*/  IADD3 R4, R0, 0x11, RZ ;  /* 0x0000001100047810 */ /* 0x000fe40007ffe0ff */
[----:B------:R-:W-:-:S02]  /*b2a0*/  ISETP.LT.OR P4, PT, R3, R206, P4 ;  /* 0x000000ce0300720c */ /* 0x000fc40002781670 */
[----:B------:R-:W-:Y:S02]  /*b2b0*/  ISETP.LT.OR P1, PT, R2, R206, P1 ;  /* 0x000000ce0200720c */ /* 0x000fe40000f21670 */
[----:B------:R-:W-:Y:S02]  /*b2c0*/  FSEL R14, R172, -INF , !P2 ;  /* 0xff800000ac0e7808 */ /* 0x000fe40005000000 */
[----:B------:R-:W-:Y:S02]  /*b2d0*/  FSEL R18, R170, -INF , !P5 ;  /* 0xff800000aa127808 */ /* 0x000fe40006800000 */
[----:B------:R-:W-:Y:S02]  /*b2e0*/  FSEL R20, R160, -INF , !P0 ;  /* 0xff800000a0147808 */ /* 0x000fe40004000000 */
[C---:B------:R-:W-:Y:S02]  /*b2f0*/  ISETP.GE.AND P2, PT, R3.reuse, R209, PT ;  /* 0x000000d10300720c */ /* 0x040fe40003f46270 */
[----:B------:R-:W-:-:S02]  /*b300*/  ISETP.GE.AND P5, PT, R3, R208, PT ;  /* 0x000000d00300720c */ /* 0x000fc40003fa6270 */
[----:B------:R-:W-:Y:S02]  /*b310*/  ISETP.GE.AND P0, PT, R4, R208, PT ;  /* 0x000000d00400720c */ /* 0x000fe40003f06270 */
[----:B------:R-:W-:Y:S02]  /*b320*/  FSEL R15, R163, -INF , !P6 ;  /* 0xff800000a30f7808 */ /* 0x000fe40007000000 */
[----:B------:R-:W-:Y:S02]  /*b330*/  FSEL R19, R158, -INF , !P3 ;  /* 0xff8000009e137808 */ /* 0x000fe40005800000 */
[----:B------:R-:W-:Y:S02]  /*b340*/  FSEL R23, R167, -INF , !P4 ;  /* 0xff800000a7177808 */ /* 0x000fe40006000000 */
[----:B------:R-:W-:Y:S02]  /*b350*/  FSEL R40, R157, -INF , !P1 ;  /* 0xff8000009d287808 */ /* 0x000fe40004800000 */
[----:B------:R-:W-:-:S02]  /*b360*/  ISETP.GE.AND P6, PT, R2, R209, PT ;  /* 0x000000d10200720c */ /* 0x000fc40003fc6270 */
[C---:B------:R-:W-:Y:S02]  /*b370*/  ISETP.GE.AND P3, PT, R2.reuse, R208, PT ;  /* 0x000000d00200720c */ /* 0x040fe40003f66270 */
[-C--:B------:R-:W-:Y:S02]  /*b380*/  ISETP.GE.AND P4, PT, R2, R207.reuse, PT ;  /* 0x000000cf0200720c */ /* 0x080fe40003f86270 */
[C---:B------:R-:W-:Y:S02]  /*b390*/  ISETP.GE.AND P1, PT, R4.reuse, R207, PT ;  /* 0x000000cf0400720c */ /* 0x040fe40003f26270 */
[C---:B------:R-:W-:Y:S02]  /*b3a0*/  ISETP.LT.OR P2, PT, R3.reuse, R205, P2 ;  /* 0x000000cd0300720c */ /* 0x040fe40001741670 */
[-C--:B------:R-:W-:Y:S02]  /*b3b0*/  ISETP.LT.OR P5, PT, R3, R204.reuse, P5 ;  /* 0x000000cc0300720c */ /* 0x080fe40002fa1670 */
[----:B------:R-:W-:-:S02]  /*b3c0*/  ISETP.LT.OR P0, PT, R4, R204, P0 ;  /* 0x000000cc0400720c */ /* 0x000fc40000701670 */
[----:B------:R-:W-:Y:S02]  /*b3d0*/  IADD3 R3, R0, 0x18, RZ ;  /* 0x0000001800037810 */ /* 0x000fe40007ffe0ff */
[C---:B------:R-:W-:Y:S02]  /*b3e0*/  ISETP.LT.OR P6, PT, R2.reuse, R205, P6 ;  /* 0x000000cd0200720c */ /* 0x040fe400037c1670 */
[C---:B------:R-:W-:Y:S02]  /*b3f0*/  ISETP.LT.OR P3, PT, R2.reuse, R204, P3 ;  /* 0x000000cc0200720c */ /* 0x040fe40001f61670 */
[-C--:B------:R-:W-:Y:S02]  /*b400*/  ISETP.LT.OR P4, PT, R2, R203.reuse, P4 ;  /* 0x000000cb0200720c */ /* 0x080fe40002781670 */
[----:B------:R-:W-:Y:S02]  /*b410*/  ISETP.LT.OR P1, PT, R4, R203, P1 ;  /* 0x000000cb0400720c */ /* 0x000fe40000f21670 */
[----:B------:R-:W-:-:S02]  /*b420*/  IADD3 R2, R0, 0x19, RZ ;  /* 0x0000001900027810 */ /* 0x000fc40007ffe0ff */
[----:B------:R-:W-:Y:S02]  /*b430*/  FSEL R42, R154, -INF , !P0 ;  /* 0xff8000009a2a7808 */ /* 0x000fe40004000000 */
[----:B------:R-:W-:Y:S02]  /*b440*/  ISETP.GE.AND P0, PT, R3, R207, PT ;  /* 0x000000cf0300720c */ /* 0x000fe40003f06270 */
[----:B------:R-:W-:Y:S02]  /*b450*/  FSEL R54, R147, -INF , !P1 ;  /* 0xff80000093367808 */ /* 0x000fe40004800000 */
[C---:B------:R-:W-:Y:S02]  /*b460*/  ISETP.GE.AND P1, PT, R2.reuse, R210, PT ;  /* 0x000000d20200720c */ /* 0x040fe40003f26270 */
[----:B------:R-:W-:Y:S02]  /*b470*/  ISETP.LT.OR P0, PT, R3, R203, P0 ;  /* 0x000000cb0300720c */ /* 0x000fe40000701670 */
[----:B------:R-:W-:-:S02]  /*b480*/  ISETP.LT.OR P1, PT, R2, R206, P1 ;  /* 0x000000ce0200720c */ /* 0x000fc40000f21670 */
[----:B------:R-:W-:Y:S02]  /*b490*/  IADD3 R8, R0, 0x20, RZ ;  /* 0x0000002000087810 */ /* 0x000fe40007ffe0ff */
[----:B------:R-:W-:Y:S02]  /*b4a0*/  FSEL R55, R150, -INF , !P0 ;  /* 0xff80000096377808 */ /* 0x000fe40004000000 */
[----:B------:R-:W-:Y:S02]  /*b4b0*/  ISETP.GE.AND P0, PT, R2, R207, PT ;  /* 0x000000cf0200720c */ /* 0x000fe40003f06270 */
[----:B------:R-:W-:Y:S02]  /*b4c0*/  FSEL R41, R155, -INF , !P3 ;  /* 0xff8000009b297808 */ /* 0x000fe40005800000 */
[----:B------:R-:W-:Y:S02]  /*b4d0*/  ISETP.GE.AND P3, PT, R3, R210, PT ;  /* 0x000000d20300720c */ /* 0x000fe40003f66270 */
[----:B------:R-:W-:-:S02]  /*b4e0*/  FSEL R144, R144, -INF , !P1 ;  /* 0xff80000090907808 */ /* 0x000fc40004800000 */
[----:B------:R-:W-:Y:S02]  /*b4f0*/  ISETP.GE.AND P1, PT, R8, R210, PT ;  /* 0x000000d20800720c */ /* 0x000fe40003f26270 */
[----:B------:R-:W-:Y:S02]  /*b500*/  ISETP.LT.OR P0, PT, R2, R203, P0 ;  /* 0x000000cb0200720c */ /* 0x000fe40000701670 */
[-C--:B------:R-:W-:Y:S02]  /*b510*/  ISETP.LT.OR P3, PT, R3, R206.reuse, P3 ;  /* 0x000000ce0300720c */ /* 0x080fe40001f61670 */
[----:B------:R-:W-:Y:S02]  /*b520*/  ISETP.LT.OR P1, PT, R8, R206, P1 ;  /* 0x000000ce0800720c */ /* 0x000fe40000f21670 */
[----:B------:R-:W-:Y:S02]  /*b530*/  IADD3 R7, R0, 0x21, RZ ;  /* 0x0000002100077810 */ /* 0x000fe40007ffe0ff */
[----:B-1----:R-:W-:-:S02]  /*b540*/  FSEL R60, R151, -INF , !P0 ;  /* 0xff800000973c7808 */ /* 0x002fc40004000000 */
[----:B------:R-:W-:Y:S02]  /*b550*/  ISETP.GE.AND P0, PT, R8, R207, PT ;  /* 0x000000cf0800720c */ /* 0x000fe40003f06270 */
[----:B------:R-:W-:Y:S02]  /*b560*/  FSEL R63, R145, -INF , !P3 ;  /* 0xff800000913f7808 */ /* 0x000fe40005800000 */
[----:B------:R-:W-:Y:S02]  /*b570*/  FSEL R145, R72, -INF , !P1 ;  /* 0xff80000048917808 */ /* 0x000fe40004800000 */
[C---:B------:R-:W-:Y:S02]  /*b580*/  ISETP.GE.AND P1, PT, R7.reuse, R210, PT ;  /* 0x000000d20700720c */ /* 0x040fe40003f26270 */
[----:B------:R-:W-:Y:S02]  /*b590*/  ISETP.LT.OR P0, PT, R8, R203, P0 ;  /* 0x000000cb0800720c */ /* 0x000fe40000701670 */
[----:B------:R-:W-:-:S02]  /*b5a0*/  ISETP.LT.OR P1, PT, R7, R206, P1 ;  /* 0x000000ce0700720c */ /* 0x000fc40000f21670 */
[----:B------:R-:W-:Y:S02]  /*b5b0*/  IADD3 R6, R0, 0x28, RZ ;  /* 0x0000002800067810 */ /* 0x000fe40007ffe0ff */
[----:B------:R-:W-:Y:S02]  /*b5c0*/  FSEL R178, R78, -INF , !P0 ;  /* 0xff8000004eb27808 */ /* 0x000fe40004000000 */
[----:B------:R-:W-:Y:S02]  /*b5d0*/  ISETP.GE.AND P0, PT, R7, R207, PT ;  /* 0x000000cf0700720c */ /* 0x000fe40003f06270 */
[----:B------:R-:W-:Y:S02]  /*b5e0*/  FMNMX.FTZ R10, R162, R12, !PT ;  /* 0x0000000ca20a7209 */ /* 0x000fe40007810000 */
[----:B------:R-:W-:Y:S02]  /*b5f0*/  FSEL R53, R146, -INF , !P4 ;  /* 0xff80000092357808 */ /* 0x000fe40006000000 */
[----:B------:R-:W-:-:S02]  /*b600*/  FSEL R146, R73, -INF , !P1 ;  /* 0xff80000049927808 */ /* 0x000fc40004800000 */
[----:B------:R-:W-:Y:S02]  /*b610*/  FMNMX.FTZ R9, R153, R13, !PT ;  /* 0x0000000d99097209 */ /* 0x000fe40007810000 */
[----:B------:R-:W-:Y:S02]  /*b620*/  ISETP.GE.AND P1, PT, R6, R210, PT ;  /* 0x000000d20600720c */ /* 0x000fe40003f26270 */
[----:B------:R-:W-:Y:S02]  /*b630*/  FSEL R35, R164, -INF , !P2 ;  /* 0xff800000a4237808 */ /* 0x000fe40005000000 */
[----:B------:R-:W-:Y:S02]  /*b640*/  ISETP.LT.OR P0, PT, R7, R203, P0 ;  /* 0x000000cb0700720c */ /* 0x000fe40000701670 */
[----:B------:R-:W-:Y:S02]  /*b650*/  FMNMX.FTZ R10, R21, R10, !PT ;  /* 0x0000000a150a7209 */ /* 0x000fe40007810000 */
[----:B------:R-:W-:-:S02]  /*b660*/  ISETP.GE.AND P2, PT, R4, R210, PT ;  /* 0x000000d20400720c */ /* 0x000fc40003f46270 */
[----:B------:R-:W-:Y:S02]  /*b670*/  FMNMX.FTZ R9, R14, R9, !PT ;  /* 0x000000090e097209 */ /* 0x000fe40007810000 */
[----:B------:R-:W-:Y:S02]  /*b680*/  ISETP.LT.OR P1, PT, R6, R206, P1 ;  /* 0x000000ce0600720c */ /* 0x000fe40000f21670 */
[----:B------:R-:W-:Y:S02]  /*b690*/  IADD3 R5, R0, 0x29, RZ ;  /* 0x0000002900057810 */ /* 0x000fe40007ffe0ff */
[----:B------:R-:W-:Y:S02]  /*b6a0*/  FSEL R180, R79, -INF , !P0 ;  /* 0xff8000004fb47808 */ /* 0x000fe40004000000 */
[----:B------:R-:W-:Y:S02]  /*b6b0*/  FMNMX.FTZ R10, R22, R10, !PT ;  /* 0x0000000a160a7209 */ /* 0x000fe40007810000 */
[----:B------:R-:W-:-:S02]  /*b6c0*/  ISETP.LT.OR P2, PT, R4, R206, P2 ;  /* 0x000000ce0400720c */ /* 0x000fc40001741670 */
[----:B------:R-:W-:Y:S02]  /*b6d0*/  ISETP.GE.AND P0, PT, R6, R207, PT ;  /* 0x000000cf0600720c */ /* 0x000fe40003f06270 */
[----:B------:R-:W-:Y:S02]  /*b6e0*/  FSEL R17, R161, -INF , !P5 ;  /* 0xff800000a1117808 */ /* 0x000fe40006800000 */
[----:B------:R-:W-:Y:S02]  /*b6f0*/  FMNMX.FTZ R9, R15, R9, !PT ;  /* 0x000000090f097209 */ /* 0x000fe40007810000 */
[----:B------:R-:W-:Y:S02]  /*b700*/  FSEL R147, R64, -INF , !P1 ;  /* 0xff80000040937808 */ /* 0x000fe40004800000 */
[----:B------:R-:W-:Y:S02]  /*b710*/  ISETP.GE.AND P5, PT, R4, R209, PT ;  /* 0x000000d10400720c */ /* 0x000fe40003fa6270 */
[----:B------:R-:W-:-:S02]  /*b720*/  ISETP.GE.AND P1, PT, R5, R210, PT ;  /* 0x000000d20500720c */ /* 0x000fc40003f26270 */
[----:B------:R-:W-:Y:S02]  /*b730*/  FMNMX.FTZ R10, R23, R10, !PT ;  /* 0x0000000a170a7209 */ /* 0x000fe40007810000 */
[----:B------:R-:W-:Y:S02]  /*b740*/  FSEL R62, R156, -INF , !P2 ;  /* 0xff8000009c3e7808 */ /* 0x000fe40005000000 */
[----:B------:R-:W-:Y:S02]  /*b750*/  ISETP.LT.OR P0, PT, R6, R203, P0 ;  /* 0x000000cb0600720c */ /* 0x000fe40000701670 */
[----:B------:R-:W-:Y:S02]  /*b760*/  ISETP.GE.AND P2, PT, R3, R208, PT ;  /* 0x000000d00300720c */ /* 0x000fe40003f46270 */
[----:B------:R-:W-:Y:S02]  /*b770*/  FMNMX.FTZ R9, R17, R9, !PT ;  /* 0x0000000911097209 */ /* 0x000fe40007810000 */
[----:B------:R-:W-:-:S02]  /*b780*/  ISETP.LT.OR P5, PT, R4, R205, P5 ;  /* 0x000000cd0400720c */ /* 0x000fc40002fa1670 */
[----:B------:R-:W-:Y:S02]  /*b790*/  ISETP.LT.OR P1, PT, R5, R206, P1 ;  /* 0x000000ce0500720c */ /* 0x000fe40000f21670 */
[----:B------:R-:W-:Y:S02]  /*b7a0*/  FMNMX.FTZ R10, R40, R10, !PT ;  /* 0x0000000a280a7209 */ /* 0x000fe40007810000 */
[----:B------:R-:W-:Y:S02]  /*b7b0*/  IADD3 R4, R0, 0x30, RZ ;  /* 0x0000003000047810 */ /* 0x000fe40007ffe0ff */
[----:B------:R-:W-:Y:S02]  /*b7c0*/  FSEL R179, R70, -INF , !P0 ;  /* 0xff80000046b37808 */ /* 0x000fe40004000000 */
[----:B------:R-:W-:Y:S02]  /*b7d0*/  ISETP.LT.OR P2, PT, R3, R204, P2 ;  /* 0x000000cc0300720c */ /* 0x000fe40001741670 */
[----:B------:R-:W-:-:S02]  /*b7e0*/  ISETP.GE.AND P0, PT, R5, R207, PT ;  /* 0x000000cf0500720c */ /* 0x000fc40003f06270 */
[----:B------:R-:W-:Y:S02]  /*b7f0*/  FMNMX.FTZ R9, R41, R9, !PT ;  /* 0x0000000929097209 */ /* 0x000fe40007810000 */
[----:B------:R-:W-:Y:S02]  /*b800*/  FSEL R187, R61, -INF , !P1 ;  /* 0xff8000003dbb7808 */ /* 0x000fe40004800000 */
[----:B------:R-:W-:Y:S02]  /*b810*/  FMNMX.FTZ R10, R62, R10, !PT ;  /* 0x0000000a3e0a7209 */ /* 0x000fe40007810000 */
[----:B------:R-:W-:Y:S02]  /*b820*/  ISETP.GE.AND P4, PT, R3, R209, PT ;  /* 0x000000d10300720c */ /* 0x000fe40003f86270 */
[----:B------:R-:W-:Y:S02]  /*b830*/  ISETP.GE.AND P1, PT, R4, R210, PT ;  /* 0x000000d20400720c */ /* 0x000fe40003f26270 */
[----:B------:R-:W-:-:S02]  /*b840*/  FSEL R48, R148, -INF , !P2 ;  /* 0xff80000094307808 */ /* 0x000fc40005000000 */
[----:B------:R-:W-:Y:S02]  /*b850*/  ISETP.LT.OR P0, PT, R5, R203, P0 ;  /* 0x000000cb0500720c */ /* 0x000fe40000701670 */
[----:B------:R-:W-:Y:S02]  /*b860*/  FMNMX.FTZ R9, R42, R9, !PT ;  /* 0x000000092a097209 */ /* 0x000fe40007810000 */
[----:B------:R-:W-:Y:S02]  /*b870*/  FMNMX.FTZ R11, R63, R10, !PT ;  /* 0x0000000a3f0b7209 */ /* 0x000fe40007810000 */
[----:B------:R-:W-:Y:S02]  /*b880*/  ISETP.LT.OR P4, PT, R3, R205, P4 ;  /* 0x000000cd0300720c */ /* 0x000fe40002781670 */
[----:B------:R-:W-:Y:S02]  /*b890*/  ISETP.LT.OR P1, PT, R4, R206, P1 ;  /* 0x000000ce0400720c */ /* 0x000fe40000f21670 */
[----:B------:R-:W-:-:S02]  /*b8a0*/  IADD3 R3, R0, 0x31, RZ ;  /* 0x0000003100037810 */ /* 0x000fc40007ffe0ff */
[----:B------:R-:W-:Y:S02]  /*b8b0*/  FSEL R181, R44, -INF , !P0 ;  /* 0xff8000002cb57808 */ /* 0x000fe40004000000 */
[----:B------:R-:W-:Y:S02]  /*b8c0*/  FMNMX.FTZ R10, R48, R9, !PT ;  /* 0x00000009300a7209 */ /* 0x000fe40007810000 */
[----:B------:R-:W-:Y:S02]  /*b8d0*/  ISETP.GE.AND P0, PT, R4, R208, PT ;  /* 0x000000d00400720c */ /* 0x000fe40003f06270 */
[----:B------:R-:W-:Y:S02]  /*b8e0*/  FMNMX.FTZ R9, R152, R16, !PT ;  /* 0x0000001098097209 */ /* 0x000fe40007810000 */
[----:B------:R-:W-:Y:S02]  /*b8f0*/  FMNMX.FTZ R11, R144, R11, !PT ;  /* 0x0000000b900b7209 */ /* 0x000fe40007810000 */
[----:B------:R-:W-:-:S02]  /*b900*/  FSEL R185, R36, -INF , !P1 ;  /* 0xff80000024b97808 */ /* 0x000fc40004800000 */
[C---:B------:R-:W-:Y:S02]  /*b910*/  ISETP.GE.AND P3, PT, R2.reuse, R209, PT ;  /* 0x000000d10200720c */ /* 0x040fe40003f66270 */
[----:B------:R-:W-:Y:S02]  /*b920*/  ISETP.GE.AND P2, PT, R2, R208, PT ;  /* 0x000000d00200720c */ /* 0x000fe40003f46270 */
[----:B------:R-:W-:Y:S02]  /*b930*/  ISETP.GE.AND P1, PT, R3, R210, PT ;  /* 0x000000d20300720c */ /* 0x000fe40003f26270 */
[----:B------:R-:W-:Y:S02]  /*b940*/  ISETP.LT.OR P0, PT, R4, R204, P0 ;  /* 0x000000cc0400720c */ /* 0x000fe40000701670 */
[----:B------:R-:W-:Y:S02]  /*b950*/  FMNMX.FTZ R9, R18, R9, !PT ;  /* 0x0000000912097209 */ /* 0x000fe40007810000 */
[----:B------:R-:W-:-:S02]  /*b960*/  FMNMX.FTZ R73, R145, R11, !PT ;  /* 0x0000000b91497209 */ /* 0x000fc40007810000 */
[C---:B------:R-:W-:Y:S02]  /*b970*/  ISETP.LT.OR P3, PT, R2.reuse, R205, P3 ;  /* 0x000000cd0200720c */ /* 0x040fe40001f61670 */
[----:B------:R-:W-:Y:S02]  /*b980*/  ISETP.LT.OR P2, PT, R2, R204, P2 ;  /* 0x000000cc0200720c */ /* 0x000fe40001741670 */
[----:B------:R-:W-:Y:S02]  /*b990*/  ISETP.LT.OR P1, PT, R3, R206, P1 ;  /* 0x000000ce0300720c */ /* 0x000fe40000f21670 */
[----:B------:R-:W-:Y:S02]  /*b9a0*/  IADD3 R2, R0, 0x38, RZ ;  /* 0x0000003800027810 */ /* 0x000fe40007ffe0ff */
[----:B------:R-:W-:Y:S02]  /*b9b0*/  FSEL R238, R26, -INF , !P0 ;  /* 0xff8000001aee7808 */ /* 0x000fe40004000000 */
[----:B------:R-:W-:-:S02]  /*b9c0*/  FMNMX.FTZ R9, R19, R9, !PT ;  /* 0x0000000913097209 */ /* 0x000fc40007810000 */
[----:B------:R-:W-:Y:S02]  /*b9d0*/  ISETP.GE.AND P0, PT, R3, R208, PT ;  /* 0x000000d00300720c */ /* 0x000fe40003f06270 */
[----:B------:R-:W-:Y:S02]  /*b9e0*/  FMNMX.FTZ R73, R146, R73, !PT ;  /* 0x0000004992497209 */ /* 0x000fe40007810000 */
[----:B------:R-:W-:Y:S02]  /*b9f0*/  FSEL R214, R37, -INF , !P1 ;  /* 0xff80000025d67808 */ /* 0x000fe40004800000 */
[----:B------:R-:W-:Y:S02]  /*ba00*/  ISETP.GE.AND P1, PT, R2, R210, PT ;  /* 0x000000d20200720c */ /* 0x000fe40003f26270 */
[----:B------:R-:W-:Y:S02]  /*ba10*/  FMNMX.FTZ R9, R20, R9, !PT ;  /* 0x0000000914097209 */ /* 0x000fe40007810000 */
[----:B------:R-:W-:-:S02]  /*ba20*/  FSEL R49, R149, -INF , !P2 ;  /* 0xff80000095317808 */ /* 0x000fc40005000000 */
[----:B------:R-:W-:Y:S02]  /*ba30*/  ISETP.LT.OR P0, PT, R3, R204, P0 ;  /* 0x000000cc0300720c */ /* 0x000fe40000701670 */
[----:B------:R-:W-:Y:S02]  /*ba40*/  FMNMX.FTZ R73, R147, R73, !PT ;  /* 0x0000004993497209 */ /* 0x000fe40007810000 */
[----:B------:R-:W-:Y:S02]  /*ba50*/  ISETP.GE.AND P2, PT, R8, R208, PT ;  /* 0x000000d00800720c */ /* 0x000fe40003f46270 */
[----:B------:R-:W-:Y:S02]  /*ba60*/  ISETP.LT.OR P1, PT, R2, R206, P1 ;  /* 0x000000ce0200720c */ /* 0x000fe40000f21670 */
[----:B------:R-:W-:Y:S02]  /*ba70*/  FMNMX.FTZ R9, R53, R9, !PT ;  /* 0x0000000935097209 */ /* 0x000fe40007810000 */
[----:B------:R-:W-:-:S02]  /*ba80*/  IADD3 R0, R0, 0x39, RZ ;  /* 0x0000003900007810 */ /* 0x000fc40007ffe0ff */
[----:B------:R-:W-:Y:S02]  /*ba90*/  FSEL R239, R27, -INF , !P0 ;  /* 0xff8000001bef7808 */ /* 0x000fe40004000000 */
[----:B------:R-:W-:Y:S02]  /*baa0*/  FMNMX.FTZ R73, R187, R73, !PT ;  /* 0x00000049bb497209 */ /* 0x000fe40007810000 */
[----:B------:R-:W-:Y:S02]  /*bab0*/  ISETP.LT.OR P2, PT, R8, R204, P2 ;  /* 0x000000cc0800720c */ /* 0x000fe40001741670 */
[----:B------:R-:W-:Y:S02]  /*bac0*/  ISETP.GE.AND P0, PT, R2, R208, PT ;  /* 0x000000d00200720c */ /* 0x000fe40003f06270 */
[----:B------:R-:W-:Y:S02]  /*bad0*/  FSEL R211, R24, -INF , !P1 ;  /* 0xff80000018d37808 */ /* 0x000fe40004800000 */
[----:B------:R-:W-:-:S02]  /*bae0*/  FMNMX.FTZ R9, R54, R9, !PT ;  /* 0x0000000936097209 */ /* 0x000fc40007810000 */
[----:B------:R-:W-:Y:S02]  /*baf0*/  ISETP.GE.AND P1, PT, R0, R210, PT ;  /* 0x000000d20000720c */ /* 0x000fe40003f26270 */
[----:B------:R-:W-:Y:S02]  /*bb00*/  FMNMX.FTZ R73, R185, R73, !PT ;  /* 0x00000049b9497209 */ /* 0x000fe40007810000 */
[----:B------:R-:W-:Y:S02]  /*bb10*/  FSEL R148, R76, -INF , !P2 ;  /* 0xff8000004c947808 */ /* 0x000fe40005000000 */
[----:B------:R-:W-:Y:S02]  /*bb20*/  ISETP.LT.OR P0, PT, R2, R204, P0 ;  /* 0x000000cc0200720c */ /* 0x000fe40000701670 */
[----:B------:R-:W-:Y:S02]  /*bb30*/  ISETP.GE.AND P2, PT, R7, R208, PT ;  /* 0x000000d00700720c */ /* 0x000fe40003f46270 */
[----:B------:R-:W-:-:S02]  /*bb40*/  FMNMX.FTZ R9, R55, R9, !PT ;  /* 0x0000000937097209 */ /* 0x000fc40007810000 */
[----:B------:R-:W-:Y:S02]  /*bb50*/  ISETP.LT.OR P1, PT, R0, R206, P1 ;  /* 0x000000ce0000720c */ /* 0x000fe40000f21670 */
[----:B------:R-:W-:Y:S02]  /*bb60*/  FMNMX.FTZ R73, R214, R73, !PT ;  /* 0x00000049d6497209 */ /* 0x000fe40007810000 */
[----:B------:R-:W-:Y:S02]  /*bb70*/  FSEL R236, R25, -INF , !P0 ;  /* 0xff80000019ec7808 */ /* 0x000fe40004000000 */
[----:B------:R-:W-:Y:S01]  /*bb80*/  ISETP.LT.OR P2, PT, R7, R204, P2 ;  /* 0x000000cc0700720c */ /* 0x000fe20001741670 */
[----:B------:R-:W-:Y:S01]  /*bb90*/  LDSM.16.MT88.4 R24, [R190+0x6000] ;  /* 0x00600000be18783b */ /* 0x000fe20000004200 */
[----:B------:R-:W-:Y:S02]  /*bba0*/  ISETP.GE.AND P0, PT, R0, R208, PT ;  /* 0x000000d00000720c */ /* 0x000fe40003f06270 */
[----:B------:R-:W-:-:S02]  /*bbb0*/  FMNMX.FTZ R9, R60, R9, !PT ;  /* 0x000000093c097209 */ /* 0x000fc40007810000 */
[----:B------:R-:W-:Y:S02]  /*bbc0*/  FSEL R215, R29, -INF , !P1 ;  /* 0xff8000001dd77808 */ /* 0x000fe40004800000 */
[----:B------:R-:W-:Y:S02]  /*bbd0*/  FMNMX.FTZ R73, R211, R73, !PT ;  /* 0x00000049d3497209 */ /* 0x000fe40007810000 */
[----:B------:R-:W-:Y:S02]  /*bbe0*/  FSEL R149, R77, -INF , !P2 ;  /* 0xff8000004d957808 */ /* 0x000fe40005000000 */
[----:B------:R-:W-:Y:S02]  /*bbf0*/  ISETP.LT.OR P0, PT, R0, R204, P0 ;  /* 0x000000cc0000720c */ /* 0x000fe40000701670 */
[----:B------:R-:W-:Y:S02]  /*bc00*/  ISETP.GE.AND P2, PT, R6, R208, PT ;  /* 0x000000d00600720c */ /* 0x000fe40003f46270 */
[----:B------:R-:W-:-:S02]  /*bc10*/  FMNMX.FTZ R9, R178, R9, !PT ;  /* 0x00000009b2097209 */ /* 0x000fc40007810000 */
[----:B------:R-:W-:Y:S02]  /*bc20*/  FMNMX.FTZ R73, R215, R73, !PT ;  /* 0x00000049d7497209 */ /* 0x000fe40007810000 */
[----:B------:R-:W-:Y:S02]  /*bc30*/  FSEL R226, R28, -INF , !P0 ;  /* 0xff8000001ce27808 */ /* 0x000fe40004000000 */
[----:B------:R-:W-:Y:S02]  /*bc40*/  ISETP.LT.OR P2, PT, R6, R204, P2 ;  /* 0x000000cc0600720c */ /* 0x000fe40001741670 */
[----:B------:R-:W-:Y:S02]  /*bc50*/  ISETP.GE.AND P0, PT, R3, R207, PT ;  /* 0x000000cf0300720c */ /* 0x000fe40003f06270 */
[----:B------:R-:W-:Y:S02]  /*bc60*/  FMNMX.FTZ R70, R180, R9, !PT ;  /* 0x00000009b4467209 */ /* 0x000fe40007810000 */
[----:B------:R-:W1:Y:S01]  /*bc70*/  SHFL.BFLY PT, R9, R73, 0x2, 0x1f ;  /* 0x0c401f0049097f89 */ /* 0x000e6200000e0000 */
[----:B------:R-:W-:-:S02]  /*bc80*/  FSEL R150, R68, -INF , !P2 ;  /* 0xff80000044967808 */ /* 0x000fc40005000000 */
[----:B------:R-:W-:Y:S02]  /*bc90*/  ISETP.LT.OR P0, PT, R3, R203, P0 ;  /* 0x000000cb0300720c */ /* 0x000fe40000701670 */
[----:B------:R-:W-:Y:S02]  /*bca0*/  ISETP.GE.AND P2, PT, R5, R208, PT ;  /* 0x000000d00500720c */ /* 0x000fe40003f46270 */
[----:B------:R-:W-:Y:S02]  /*bcb0*/  FSEL R230, R43, -INF , !P0 ;  /* 0xff8000002be67808 */ /* 0x000fe40004000000 */
[----:B------:R-:W-:Y:S02]  /*bcc0*/  ISETP.LT.OR P2, PT, R5, R204, P2 ;  /* 0x000000cc0500720c */ /* 0x000fe40001741670 */
[----:B------:R-:W-:Y:S02]  /*bcd0*/  ISETP.GE.AND P0, PT, R0, R207, PT ;  /* 0x000000cf0000720c */ /* 0x000fe40003f06270 */
[----:B------:R-:W-:-:S02]  /*bce0*/  FSEL R151, R69, -INF , !P2 ;  /* 0xff80000045977808 */ /* 0x000fc40005000000 */
[----:B------:R-:W-:Y:S02]  /*bcf0*/  ISETP.LT.OR P0, PT, R0, R203, P0 ;  /* 0x000000cb0000720c */ /* 0x000fe40000701670 */
[----:B------:R-:W-:Y:S02]  /*bd00*/  ISETP.GE.AND P2, PT, R8, R209, PT ;  /* 0x000000d10800720c */ /* 0x000fe40003f46270 */
[----:B------:R-:W-:Y:S02]  /*bd10*/  FSEL R237, R30, -INF , !P0 ;  /* 0xff8000001eed7808 */ /* 0x000fe40004000000 */
[----:B------:R-:W-:Y:S02]  /*bd20*/  ISETP.LT.OR P2, PT, R8, R205, P2 ;  /* 0x000000cd0800720c */ /* 0x000fe40001741670 */
[----:B------:R-:W-:Y:S02]  /*bd30*/  ISETP.GE.AND P0, PT, R6, R209, PT ;  /* 0x000000d10600720c */ /* 0x000fe40003f06270 */
[----:B------:R-:W-:-:S02]  /*bd40*/  FMNMX.FTZ R8, R159, R32, !PT ;  /* 0x000000209f087209 */ /* 0x000fc40007810000 */
[----:B------:R-:W-:Y:S02]  /*bd50*/  ISETP.LT.OR P0, PT, R6, R205, P0 ;  /* 0x000000cd0600720c */ /* 0x000fe40000701670 */
[----:B------:R-:W-:Y:S02]  /*bd60*/  FMNMX.FTZ R6, R33, R8, !PT ;  /* 0x0000000821067209 */ /* 0x000fe40007810000 */
[----:B------:R-:W-:Y:S02]  /*bd70*/  ISETP.GE.AND P1, PT, R4, R207, PT ;  /* 0x000000cf0400720c */ /* 0x000fe40003f26270 */
[----:B-1----:R-:W-:Y:S02]  /*bd80*/  FMNMX.FTZ R73, R73, R9, !PT ;  /* 0x0000000949497209 */ /* 0x002fe40007810000 */
[----:B------:R-:W-:Y:S02]  /*bd90*/  FMNMX.FTZ R6, R34, R6, !PT ;  /* 0x0000000622067209 */ /* 0x000fe40007810000 */
[----:B------:R-:W-:Y:S01]  /*bda0*/  ISETP.LT.OR P1, PT, R4, R203, P1 ;  /* 0x000000cb0400720c */ /* 0x000fe20000f21670 */
[----:B------:R-:W1:Y:S01]  /*bdb0*/  SHFL.BFLY PT, R8, R73, 0x1, 0x1f ;  /* 0x0c201f0049087f89 */ /* 0x000e6200000e0000 */
[----:B------:R-:W-:-:S02]  /*bdc0*/  FSEL R43, R183, -INF , !P6 ;  /* 0xff800000b72b7808 */ /* 0x000fc40007000000 */
[----:B------:R-:W-:Y:S02]  /*bdd0*/  FMNMX.FTZ R6, R35, R6, !PT ;  /* 0x0000000623067209 */ /* 0x000fe40007810000 */
[----:B------:R-:W-:Y:S02]  /*bde0*/  FSEL R221, R45, -INF , !P1 ;  /* 0xff8000002ddd7808 */ /* 0x000fe40004800000 */
[----:B------:R-:W-:Y:S02]  /*bdf0*/  ISETP.GE.AND P1, PT, R2, R207, PT ;  /* 0x000000cf0200720c */ /* 0x000fe40003f26270 */
[----:B------:R-:W-:Y:S02]  /*be00*/  ISETP.GE.AND P6, PT, R5, R209, PT ;  /* 0x000000d10500720c */ /* 0x000fe40003fc6270 */
[----:B------:R-:W-:Y:S02]  /*be10*/  FMNMX.FTZ R10, R49, R10, !PT ;  /* 0x0000000a310a7209 */ /* 0x000fe40007810000 */
[----:B------:R-:W-:-:S02]  /*be20*/  FSEL R50, R182, -INF , !P5 ;  /* 0xff800000b6327808 */ /* 0x000fc40006800000 */
[----:B------:R-:W-:Y:S02]  /*be30*/  FMNMX.FTZ R6, R43, R6, !PT ;  /* 0x000000062b067209 */ /* 0x000fe40007810000 */
[----:B------:R-:W-:Y:S02]  /*be40*/  ISETP.LT.OR P1, PT, R2, R203, P1 ;  /* 0x000000cb0200720c */ /* 0x000fe40000f21670 */
[----:B------:R-:W-:Y:S02]  /*be50*/  ISETP.LT.OR P6, PT, R5, R205, P6 ;  /* 0x000000cd0500720c */ /* 0x000fe400037c1670 */
[----:B------:R-:W-:Y:S02]  /*be60*/  ISETP.GE.AND P5, PT, R4, R209, PT ;  /* 0x000000d10400720c */ /* 0x000fe40003fa6270 */
[----:B------:R-:W-:Y:S02]  /*be70*/  FMNMX.FTZ R10, R148, R10, !PT ;  /* 0x0000000a940a7209 */ /* 0x000fe40007810000 */
[----:B------:R-:W-:-:S02]  /*be80*/  FSEL R51, R171, -INF , !P4 ;  /* 0xff800000ab337808 */ /* 0x000fc40006000000 */
[----:B------:R-:W-:Y:S02]  /*be90*/  FMNMX.FTZ R5, R50, R6, !PT ;  /* 0x0000000632057209 */ /* 0x000fe40007810000 */
[----:B------:R-:W-:Y:S02]  /*bea0*/  FSEL R235, R31, -INF , !P1 ;  /* 0xff8000001feb7808 */ /* 0x000fe40004800000 */
[----:B------:R-:W-:Y:S01]  /*beb0*/  ISETP.GE.AND P4, PT, R3, R209, PT ;  /* 0x000000d10300720c */ /* 0x000fe20003f86270 */
[----:B------:R-:W-:Y:S01]  /*bec0*/  LDSM.16.MT88.4 R28, [R191+0x6000] ;  /* 0x00600000bf1c783b */ /* 0x000fe20000004200 */
[----:B------:R-:W-:Y:S02]  /*bed0*/  ISETP.LT.OR P5, PT, R4, R205, P5 ;  /* 0x000000cd0400720c */ /* 0x000fe40002fa1670 */
[----:B------:R-:W-:Y:S02]  /*bee0*/  FMNMX.FTZ R10, R149, R10, !PT ;  /* 0x0000000a950a7209 */ /* 0x000fe40007810000 */
[----:B------:R-:W-:-:S02]  /*bef0*/  ISETP.GE.AND P1, PT, R7, R209, PT ;  /* 0x000000d10700720c */ /* 0x000fc40003f26270 */
[----:B------:R-:W-:Y:S02]  /*bf00*/  FSEL R52, R169, -INF , !P3 ;  /* 0xff800000a9347808 */ /* 0x000fe40005800000 */
[----:B------:R-:W-:Y:S02]  /*bf10*/  FMNMX.FTZ R4, R51, R5, !PT ;  /* 0x0000000533047209 */ /* 0x000fe40007810000 */
[----:B------:R-:W-:Y:S02]  /*bf20*/  ISETP.LT.OR P4, PT, R3, R205, P4 ;  /* 0x000000cd0300720c */ /* 0x000fe40002781670 */
[----:B------:R-:W-:Y:S02]  /*bf30*/  ISETP.GE.AND P3, PT, R2, R209, PT ;  /* 0x000000d10200720c */ /* 0x000fe40003f66270 */
[----:B------:R-:W-:Y:S02]  /*bf40*/  FMNMX.FTZ R10, R150, R10, !PT ;  /* 0x0000000a960a7209 */ /* 0x000fe40007810000 */
[----:B------:R-:W-:-:S02]  /*bf50*/  ISETP.LT.OR P1, PT, R7, R205, P1 ;  /* 0x000000cd0700720c */ /* 0x000fc40000f21670 */
[----:B------:R-:W-:Y:S02]  /*bf60*/  FSEL R173, R74, -INF , !P2 ;  /* 0xff8000004aad7808 */ /* 0x000fe40005000000 */
[----:B------:R-:W-:Y:S02]  /*bf70*/  FMNMX.FTZ R3, R52, R4, !PT ;  /* 0x0000000434037209 */ /* 0x000fe40007810000 */
[----:B------:R-:W-:Y:S02]  /*bf80*/  ISETP.LT.OR P3, PT, R2, R205, P3 ;  /* 0x000000cd0200720c */ /* 0x000fe40001f61670 */
[----:B------:R-:W-:Y:S02]  /*bf90*/  FMNMX.FTZ R10, R151, R10, !PT ;  /* 0x0000000a970a7209 */ /* 0x000fe40007810000 */
[----:B------:R-:W-:Y:S02]  /*bfa0*/  FSEL R175, R75, -INF , !P1 ;  /* 0xff8000004baf7808 */ /* 0x000fe40004800000 */
[----:B------:R-:W-:-:S02]  /*bfb0*/  FMNMX.FTZ R2, R173, R3, !PT ;  /* 0x00000003ad027209 */ /* 0x000fc40007810000 */
[----:B------:R-:W-:Y:S02]  /*bfc0*/  FMNMX.FTZ R10, R238, R10, !PT ;  /* 0x0000000aee0a7209 */ /* 0x000fe40007810000 */
[----:B------:R-:W-:Y:S02]  /*bfd0*/  ISETP.GE.AND P2, PT, R0, R209, PT ;  /* 0x000000d10000720c */ /* 0x000fe40003f46270 */
[----:B------:R-:W-:Y:S02]  /*bfe0*/  FSEL R176, R176, -INF , !P0 ;  /* 0xff800000b0b07808 */ /* 0x000fe40004000000 */
[----:B------:R-:W-:Y:S02]  /*bff0*/  FMNMX.FTZ R2, R175, R2, !PT ;  /* 0x00000002af027209 */ /* 0x000fe40007810000 */
[----:B-1----:R-:W-:Y:S02]  /*c000*/  FMNMX.FTZ R73, R73, R8, !PT ;  /* 0x0000000849497209 */ /* 0x002fe40007810000 */
[----:B------:R-:W-:-:S02]  /*c010*/  FMNMX.FTZ R10, R239, R10, !PT ;  /* 0x0000000aef0a7209 */ /* 0x000fc40007810000 */
[----:B------:R-:W-:Y:S01]  /*c020*/  ISETP.LT.OR P2, PT, R0, R205, P2 ;  /* 0x000000cd0000720c */ /* 0x000fe20001741670 */
[----:B------:R-:W-:Y:S01]  /*c030*/  FMUL.FTZ R0, R73, c[0x0][0x23c] ;  /* 0x00008f0049007a20 */ /* 0x000fe20000410000 */
[----:B------:R-:W-:Y:S02]  /*c040*/  FSEL R177, R177, -INF , !P6 ;  /* 0xff800000b1b17808 */ /* 0x000fe40007000000 */
[----:B------:R-:W-:Y:S02]  /*c050*/  FMNMX.FTZ R2, R176, R2, !PT ;  /* 0x00000002b0027209 */ /* 0x000fe40007810000 */
[----:B------:R-:W-:Y:S02]  /*c060*/  FSETP.NEU.FTZ.AND P0, PT, R73, -INF , PT ;  /* 0xff8000004900780b */ /* 0x000fe40003f1d000 */
[----:B------:R-:W-:Y:S02]  /*c070*/  FMNMX.FTZ R10, R236, R10, !PT ;  /* 0x0000000aec0a7209 */ /* 0x000fe40007810000 */
[----:B------:R-:W-:-:S02]  /*c080*/  FSEL R225, R56, -INF , !P5 ;  /* 0xff80000038e17808 */ /* 0x000fc40006800000 */
[----:B------:R-:W-:Y:S02]  /*c090*/  FMNMX.FTZ R2, R177, R2, !PT ;  /* 0x00000002b1027209 */ /* 0x000fe40007810000 */
[----:B------:R-:W-:Y:S02]  /*c0a0*/  FSEL R0, R0, RZ, P0 ;  /* 0x000000ff00007208 */ /* 0x000fe40000000000 */
[----:B------:R-:W-:Y:S02]  /*c0b0*/  FMNMX.FTZ R71, R226, R10, !PT ;  /* 0x0000000ae2477209 */ /* 0x000fe40007810000 */
[----:B------:R-:W-:Y:S01]  /*c0c0*/  FMNMX.FTZ R70, R179, R70, !PT ;  /* 0x00000046b3467209 */ /* 0x000fe20007810000 */
[----:B------:R-:W-:Y:S01]  /*c0d0*/  FFMA.FTZ R4, R12, c[0x0][0x23c], -R0 ;  /* 0x00008f000c047a23 */ /* 0x000fe20000010800 */
[----:B------:R-:W-:Y:S01]  /*c0e0*/  FSEL R224, R46, -INF , !P4 ;  /* 0xff8000002ee07808 */ /* 0x000fe20006000000 */
[----:B------:R-:W1:Y:S01]  /*c0f0*/  SHFL.BFLY PT, R10, R71, 0x2, 0x1f ;  /* 0x0c401f00470a7f89 */ /* 0x000e6200000e0000 */
[----:B------:R-:W-:Y:S01]  /*c100*/  FMNMX.FTZ R2, R225, R2, !PT ;  /* 0x00000002e1027209 */ /* 0x000fe20007810000 */
[----:B------:R2:W-:Y:S01]  /*c110*/  MUFU.EX2 R233, R4 ;  /* 0x0000000400e97308 */ /* 0x0005e20000000800 */
[----:B------:R-:W-:-:S02]  /*c120*/  FMNMX.FTZ R70, R181, R70, !PT ;  /* 0x00000046b5467209 */ /* 0x000fc40007810000 */
[----:B------:R-:W-:Y:S02]  /*c130*/  FSEL R231, R38, -INF , !P3 ;  /* 0xff80000026e77808 */ /* 0x000fe40005800000 */
[----:B------:R-:W-:Y:S02]  /*c140*/  FMNMX.FTZ R2, R224, R2, !PT ;  /* 0x00000002e0027209 */ /* 0x000fe40007810000 */
[----:B------:R-:W-:Y:S02]  /*c150*/  FMNMX.FTZ R70, R221, R70, !PT ;  /* 0x00000046dd467209 */ /* 0x000fe40007810000 */
[----:B------:R-:W-:Y:S02]  /*c160*/  FSEL R227, R39, -INF , !P2 ;  /* 0xff80000027e37808 */ /* 0x000fe40005000000 */
[----:B------:R-:W-:-:S04]  /*c170*/  FMNMX.FTZ R70, R230, R70, !PT ;  /* 0x00000046e6467209 */ /* 0x000fc80007810000 */
[----:B------:R-:W-:Y:S02]  /*c180*/  FMNMX.FTZ R70, R235, R70, !PT ;  /* 0x00000046eb467209 */ /* 0x000fe40007810000 */
[----:B--2---:R-:W-:Y:S02]  /*c190*/  FMNMX.FTZ R4, R231, R2, !PT ;  /* 0x00000002e7047209 */ /* 0x004fe40007810000 */
[----:B------:R-:W-:Y:S02]  /*c1a0*/  FMNMX.FTZ R70, R237, R70, !PT ;  /* 0x00000046ed467209 */ /* 0x000fe40007810000 */
[----:B------:R-:W-:Y:S02]  /*c1b0*/  FMNMX.FTZ R4, R227, R4, !PT ;  /* 0x00000004e3047209 */ /* 0x000fe40007810000 */
[----:B-1----:R-:W-:Y:S01]  /*c1c0*/  FMNMX.FTZ R71, R71, R10, !PT ;  /* 0x0000000a47477209 */ /* 0x002fe20007810000 */
[----:B------:R-:W1:Y:S01]  /*c1d0*/  SHFL.BFLY PT, R7, R70, 0x2, 0x1f ;  /* 0x0c401f0046077f89 */ /* 0x000e6200000e0000 */
[----:B------:R-:W-:-:S03]  /*c1e0*/  FSEL R10, R73, RZ, P0 ;  /* 0x000000ff490a7208 */ /* 0x000fc60000000000 */
[----:B------:R-:W2:Y:S04]  /*c1f0*/  SHFL.BFLY PT, R6, R4, 0x2, 0x1f ;  /* 0x0c401f0004067f89 */ /* 0x000ea800000e0000 */
[----:B------:R-:W3:Y:S01]  /*c200*/  SHFL.BFLY PT, R9, R71, 0x1, 0x1f ;  /* 0x0c201f0047097f89 */ /* 0x000ee200000e0000 */
[----:B-1----:R-:W-:Y:S02]  /*c210*/  FMNMX.FTZ R70, R70, R7, !PT ;  /* 0x0000000746467209 */ /* 0x002fe40007810000 */
[----:B--2---:R-:W-:-:S03]  /*c220*/  FMNMX.FTZ R4, R4, R6, !PT ;  /* 0x0000000604047209 */ /* 0x004fc60007810000 */
[----:B------:R-:W1:Y:S01]  /*c230*/  SHFL.BFLY PT, R5, R70, 0x1, 0x1f ;  /* 0x0c201f0046057f89 */ /* 0x000e6200000e0000 */
[----:B---3--:R-:W-:-:S03]  /*c240*/  FMNMX.FTZ R71, R71, R9, !PT ;  /* 0x0000000947477209 */ /* 0x008fc60007810000 */
[----:B------:R-:W2:Y:S01]  /*c250*/  SHFL.BFLY PT, R72, R4, 0x1, 0x1f ;  /* 0x0c201f0004487f89 */ /* 0x000ea200000e0000 */
[----:B------:R-:W-:Y:S01]  /*c260*/  FFMA.FTZ R9, R23, c[0x0][0x23c], -R0 ;  /* 0x00008f0017097a23 */ /* 0x000fe20000010800 */
[C---:B------:R-:W-:Y:S01]  /*c270*/  FSETP.NEU.FTZ.AND P1, PT, R71.reuse, -INF , PT ;  /* 0xff8000004700780b */ /* 0x040fe20003f3d000 */
[C---:B------:R-:W-:Y:S02]  /*c280*/  FMUL.FTZ R3, R71.reuse, c[0x0][0x23c] ;  /* 0x00008f0047037a20 */ /* 0x040fe40000410000 */
[----:B------:R-:W-:Y:S01]  /*c290*/  MUFU.EX2 R218, R9 ;  /* 0x0000000900da7308 */ /* 0x000fe20000000800 */
[----:B------:R-:W-:Y:S02]  /*c2a0*/  FSEL R6, R71, RZ, P1 ;  /* 0x000000ff47067208 */ /* 0x000fe40000800000 */
[----:B------:R-:W-:-:S03]  /*c2b0*/  FSEL R3, R3, RZ, P1 ;  /* 0x000000ff03037208 */ /* 0x000fc60000800000 */
[----:B------:R-:W-:Y:S02]  /*c2c0*/  FADD.FTZ R7, R153, -R6 ;  /* 0x8000000699077221 */ /* 0x000fe40000010000 */
[--C-:B------:R-:W-:Y:S02]  /*c2d0*/  FFMA.FTZ R2, R13, c[0x0][0x23c], -R3.reuse ;  /* 0x00008f000d027a23 */ /* 0x100fe40000010803 */
[----:B------:R-:W-:Y:S02]  /*c2e0*/  FMUL.FTZ R7, R7, c[0x0][0x23c] ;  /* 0x00008f0007077a20 */ /* 0x000fe40000410000 */
[----:B------:R3:W-:Y:S01]  /*c2f0*/  MUFU.EX2 R229, R2 ;  /* 0x0000000200e57308 */ /* 0x0007e20000000800 */
[----:B-1----:R-:W-:Y:S01]  /*c300*/  FMNMX.FTZ R70, R70, R5, !PT ;  /* 0x0000000546467209 */ /* 0x002fe20007810000 */
[----:B------:R-:W-:Y:S01]  /*c310*/  FFMA.FTZ R5, R15, c[0x0][0x23c], -R3 ;  /* 0x00008f000f057a23 */ /* 0x000fe20000010803 */
[----:B--2---:R-:W-:Y:S01]  /*c320*/  FMNMX.FTZ R72, R4, R72, !PT ;  /* 0x0000004804487209 */ /* 0x004fe20007810000 */
[----:B------:R-:W-:Y:S01]  /*c330*/  FFMA.FTZ R4, R21, c[0x0][0x23c], -R0 ;  /* 0x00008f0015047a23 */ /* 0x000fe20000010800 */
[----:B------:R-:W-:-:S03]  /*c340*/  FSETP.NEU.FTZ.AND P2, PT, R70, -INF , PT ;  /* 0xff8000004600780b */ /* 0x000fc60003f5d000 */
[----:B------:R1:W-:Y:S01]  /*c350*/  MUFU.EX2 R232, R5 ;  /* 0x0000000500e87308 */ /* 0x0003e20000000800 */
[----:B------:R-:W-:Y:S02]  /*c360*/  FSETP.NEU.FTZ.AND P1, PT, R72, -INF , PT ;  /* 0xff8000004800780b */ /* 0x000fe40003f3d000 */
[----:B------:R-:W-:Y:S01]  /*c370*/  FSEL R6, R70, RZ, P2 ;  /* 0x000000ff46067208 */ /* 0x000fe20001000000 */
[----:B---3--:R-:W-:-:S04]  /*c380*/  FFMA.FTZ R2, R14, c[0x0][0x23c], -R3 ;  /* 0x00008f000e027a23 */ /* 0x008fc80000010803 */
[----:B------:R2:W-:Y:S01]  /*c390*/  MUFU.EX2 R217, R4 ;  /* 0x0000000400d97308 */ /* 0x0005e20000000800 */
[----:B------:R-:W3:Y:S07]  /*c3a0*/  LDSM.16.MT88.4 R12, [R189+0x6000] ;  /* 0x00600000bd0c783b */ /* 0x000eee0000004200 */
[----:B------:R4:W5:Y:S01]  /*c3b0*/  MUFU.EX2 R228, R2 ;  /* 0x0000000200e47308 */ /* 0x0009620000000800 */
[----:B-1----:R-:W-:Y:S02]  /*c3c0*/  FFMA.FTZ R5, R17, c[0x0][0x23c], -R3 ;  /* 0x00008f0011057a23 */ /* 0x002fe40000010803 */
[----:B--2---:R-:W-:-:S05]  /*c3d0*/  FMUL.FTZ R4, R72, c[0x0][0x23c] ;  /* 0x00008f0048047a20 */ /* 0x004fca0000410000 */
[----:B------:R1:W-:Y:S01]  /*c3e0*/  MUFU.EX2 R234, R5 ;  /* 0x0000000500ea7308 */ /* 0x0003e20000000800 */
[----:B------:R-:W-:Y:S01]  /*c3f0*/  FSEL R8, R4, RZ, P1 ;  /* 0x000000ff04087208 */ /* 0x000fe20000800000 */
[----:B----4-:R-:W-:-:S06]  /*c400*/  FMUL.FTZ R2, R70, c[0x0][0x23c] ;  /* 0x00008f0046027a20 */ /* 0x010fcc0000410000 */
[----:B------:R-:W2:Y:S01]  /*c410*/  MUFU.EX2 R75, R7 ;  /* 0x00000007004b7308 */ /* 0x000ea20000000800 */
[--C-:B------:R-:W-:Y:S01]  /*c420*/  FFMA.FTZ R9, R33, c[0x0][0x23c], -R8.reuse ;  /* 0x00008f0021097a23 */ /* 0x100fe20000010808 */
[----:B-----5:R-:W-:Y:S01]  /*c430*/  F2FP.BF16.PACK_AB R4, R228, R229 ;  /* 0x000000e5e404723e */ /* 0x020fe200000010ff */
[----:B------:R-:W-:Y:S01]  /*c440*/  FFMA.FTZ R11, R32, c[0x0][0x23c], -R8 ;  /* 0x00008f00200b7a23 */ /* 0x000fe20000010808 */
[----:B------:R-:W-:-:S04]  /*c450*/  FSEL R2, R2, RZ, P2 ;  /* 0x000000ff02027208 */ /* 0x000fc80001000000 */
[----:B------:R4:W-:Y:S01]  /*c460*/  MUFU.EX2 R184, R9 ;  /* 0x0000000900b87308 */ /* 0x0009e20000000800 */
[----:B-1----:R-:W-:-:S07]  /*c470*/  FFMA.FTZ R5, R16, c[0x0][0x23c], -R2 ;  /* 0x00008f0010057a23 */ /* 0x002fce0000010802 */
[----:B------:R1:W-:Y:S01]  /*c480*/  MUFU.EX2 R220, R5 ;  /* 0x0000000500dc7308 */ /* 0x0003e20000000800 */
[-C--:B--2---:R-:W-:Y:S02]  /*c490*/  FMUL.FTZ R84, R84, R75.reuse ;  /* 0x0000004b54547220 */ /* 0x084fe40000410000 */
[-C--:B------:R-:W-:Y:S02]  /*c4a0*/  FMUL.FTZ R85, R85, R75.reuse ;  /* 0x0000004b55557220 */ /* 0x080fe40000410000 */
[-C--:B------:R-:W-:Y:S02]  /*c4b0*/  FMUL.FTZ R88, R88, R75.reuse ;  /* 0x0000004b58587220 */ /* 0x080fe40000410000 */
[-C--:B------:R-:W-:Y:S01]  /*c4c0*/  FMUL.FTZ R89, R89, R75.reuse ;  /* 0x0000004b59597220 */ /* 0x080fe20000410000 */
[----:B----4-:R-:W-:Y:S01]  /*c4d0*/  FSEL R9, R72, RZ, P1 ;  /* 0x000000ff48097208 */ /* 0x010fe20000800000 */
[----:B------:R2:W-:Y:S01]  /*c4e0*/  MUFU.EX2 R186, R11 ;  /* 0x0000000b00ba7308 */ /* 0x0005e20000000800 */
[----:B------:R-:W-:-:S02]  /*c4f0*/  FMUL.FTZ R100, R100, R75 ;  /* 0x0000004b64647220 */ /* 0x000fc40000410000 */
[-C--:B------:R-:W-:Y:S02]  /*c500*/  FMUL.FTZ R101, R101, R75.reuse ;  /* 0x0000004b65657220 */ /* 0x080fe40000410000 */
[----:B------:R-:W-:Y:S02]  /*c510*/  FADD.FTZ R9, R159, -R9 ;  /* 0x800000099f097221 */ /* 0x000fe40000010000 */
[----:B-1----:R-:W-:Y:S02]  /*c520*/  FFMA.FTZ R5, R18, c[0x0][0x23c], -R2 ;  /* 0x00008f0012057a23 */ /* 0x002fe40000010802 */
[----:B------:R-:W-:Y:S02]  /*c530*/  FMUL.FTZ R9, R9, c[0x0][0x23c] ;  /* 0x00008f0009097a20 */ /* 0x000fe40000410000 */
[----:B------:R1:W-:Y:S01]  /*c540*/  MUFU.EX2 R219, R5 ;  /* 0x0000000500db7308 */ /* 0x0003e20000000800 */
[-C--:B------:R-:W-:Y:S02]  /*c550*/  FMUL.FTZ R104, R104, R75.reuse ;  /* 0x0000004b68687220 */ /* 0x080fe40000410000 */
[----:B------:R-:W-:-:S02]  /*c560*/  FMUL.FTZ R105, R105, R75 ;  /* 0x0000004b69697220 */ /* 0x000fc40000410000 */
[----:B--2---:R-:W-:Y:S02]  /*c570*/  FFMA.FTZ R11, R34, c[0x0][0x23c], -R8 ;  /* 0x00008f00220b7a23 */ /* 0x004fe40000010808 */
[-C--:B------:R-:W-:Y:S01]  /*c580*/  FMUL.FTZ R116, R116, R75.reuse ;  /* 0x0000004b74747220 */ /* 0x080fe20000410000 */
[----:B------:R2:W4:Y:S01]  /*c590*/  MUFU.EX2 R68, R9 ;  /* 0x0000000900447308 */ /* 0x0005220000000800 */
[-C--:B------:R-:W-:Y:S02]  /*c5a0*/  FMUL.FTZ R117, R117, R75.reuse ;  /* 0x0000004b75757220 */ /* 0x080fe40000410000 */
[-C--:B------:R-:W-:Y:S02]  /*c5b0*/  FMUL.FTZ R120, R120, R75.reuse ;  /* 0x0000004b78787220 */ /* 0x080fe40000410000 */
[-C--:B------:R-:W-:Y:S02]  /*c5c0*/  FMUL.FTZ R121, R121, R75.reuse ;  /* 0x0000004b79797220 */ /* 0x080fe40000410000 */
[----:B------:R-:W-:Y:S01]  /*c5d0*/  FMUL.FTZ R132, R132, R75 ;  /* 0x0000004b84847220 */ /* 0x000fe20000410000 */
[----:B------:R-:W-:Y:S01]  /*c5e0*/  MUFU.EX2 R183, R11 ;  /* 0x0000000b00b77308 */ /* 0x000fe20000000800 */
[----:B-1----:R-:W-:-:S02]  /*c5f0*/  FFMA.FTZ R5, R19, c[0x0][0x23c], -R2 ;  /* 0x00008f0013057a23 */ /* 0x002fc40000010802 */
[----:B------:R-:W1:Y:S01]  /*c600*/  LDSM.16.MT88.4 R16, [R192+0x6000] ;  /* 0x00600000c010783b */ /* 0x000e620000004200 */
[-C--:B------:R-:W-:Y:S02]  /*c610*/  FMUL.FTZ R133, R133, R75.reuse ;  /* 0x0000004b85857220 */ /* 0x080fe40000410000 */
[-C--:B------:R-:W-:Y:S02]  /*c620*/  FMUL.FTZ R136, R136, R75.reuse ;  /* 0x0000004b88887220 */ /* 0x080fe40000410000 */
[----:B--2---:R-:W-:Y:S01]  /*c630*/  FFMA.FTZ R9, R40, c[0x0][0x23c], -R0 ;  /* 0x00008f0028097a23 */ /* 0x004fe20000010800 */
[----:B------:R2:W-:Y:S01]  /*c640*/  MUFU.EX2 R223, R5 ;  /* 0x0000000500df7308 */ /* 0x0005e20000000800 */
[----:B------:R-:W-:Y:S02]  /*c650*/  FMUL.FTZ R137, R137, R75 ;  /* 0x0000004b89897220 */ /* 0x000fe40000410000 */
[-C--:B----4-:R-:W-:Y:S02]  /*c660*/  FMUL.FTZ R82, R82, R68.reuse ;  /* 0x0000004452527220 */ /* 0x090fe40000410000 */
[----:B------:R-:W-:-:S02]  /*c670*/  FMUL.FTZ R83, R83, R68 ;  /* 0x0000004453537220 */ /* 0x000fc40000410000 */
[-C--:B------:R-:W-:Y:S01]  /*c680*/  FMUL.FTZ R94, R94, R68.reuse ;  /* 0x000000445e5e7220 */ /* 0x080fe20000410000 */
[----:B------:R4:W-:Y:S01]  /*c690*/  MUFU.EX2 R172, R9 ;  /* 0x0000000900ac7308 */ /* 0x0009e20000000800 */
[-C--:B------:R-:W-:Y:S02]  /*c6a0*/  FMUL.FTZ R95, R95, R68.reuse ;  /* 0x000000445f5f7220 */ /* 0x080fe40000410000 */
[-C--:B------:R-:W-:Y:S02]  /*c6b0*/  FMUL.FTZ R98, R98, R68.reuse ;  /* 0x0000004462627220 */ /* 0x080fe40000410000 */
[-C--:B------:R-:W-:Y:S02]  /*c6c0*/  FMUL.FTZ R99, R99, R68.reuse ;  /* 0x0000004463637220 */ /* 0x080fe40000410000 */
[----:B------:R-:W-:Y:S02]  /*c6d0*/  FMUL.FTZ R110, R110, R68 ;  /* 0x000000446e6e7220 */ /* 0x000fe40000410000 */
[----:B--2---:R-:W-:-:S02]  /*c6e0*/  FFMA.FTZ R5, R20, c[0x0][0x23c], -R2 ;  /* 0x00008f0014057a23 */ /* 0x004fc40000010802 */
[----:B------:R-:W-:Y:S02]  /*c6f0*/  FADD.FTZ R20, R162, -R10 ;  /* 0x8000000aa2147221 */ /* 0x000fe40000010000 */
[----:B------:R2:W5:Y:S01]  /*c700*/  MUFU.EX2 R222, R5 ;  /* 0x0000000500de7308 */ /* 0x0005620000000800 */
[----:B------:R-:W-:Y:S02]  /*c710*/  FFMA.FTZ R10, R35, c[0x0][0x23c], -R8 ;  /* 0x00008f00230a7a23 */ /* 0x000fe40000010808 */
[----:B----4-:R-:W-:Y:S02]  /*c720*/  FFMA.FTZ R9, R42, c[0x0][0x23c], -R3 ;  /* 0x00008f002a097a23 */ /* 0x010fe40000010803 */
[----:B------:R-:W-:Y:S02]  /*c730*/  FMUL.FTZ R11, R20, c[0x0][0x23c] ;  /* 0x00008f00140b7a20 */ /* 0x000fe40000410000 */
[-C--:B------:R-:W-:Y:S01]  /*c740*/  FMUL.FTZ R111, R111, R68.reuse ;  /* 0x000000446f6f7220 */ /* 0x080fe20000410000 */
[----:B------:R4:W-:Y:S01]  /*c750*/  MUFU.EX2 R170, R9 ;  /* 0x0000000900aa7308 */ /* 0x0009e20000000800 */
[----:B------:R-:W-:-:S02]  /*c760*/  FMUL.FTZ R114, R114, R68 ;  /* 0x0000004472727220 */ /* 0x000fc40000410000 */
[-C--:B------:R-:W-:Y:S02]  /*c770*/  FMUL.FTZ R115, R115, R68.reuse ;  /* 0x0000004473737220 */ /* 0x080fe40000410000 */
[-C--:B------:R-:W-:Y:S02]  /*c780*/  FMUL.FTZ R126, R126, R68.reuse ;  /* 0x000000447e7e7220 */ /* 0x080fe40000410000 */
[----:B------:R-:W-:Y:S01]  /*c790*/  FMUL.FTZ R127, R127, R68 ;  /* 0x000000447f7f7220 */ /* 0x000fe20000410000 */
[----:B------:R1:W-:Y:S01]  /*c7a0*/  MUFU.EX2 R182, R10 ;  /* 0x0000000a00b67308 */ /* 0x0003e20000000800 */
[----:B--2---:R-:W-:Y:S01]  /*c7b0*/  FADD.FTZ R5, R152, -R6 ;  /* 0x8000000698057221 */ /* 0x004fe20000010000 */
[----:B------:R-:W-:Y:S01]  /*c7c0*/  F2FP.BF16.PACK_AB R6, R234, R232 ;  /* 0x000000e8ea06723e */ /* 0x000fe200000010ff */
[----:B------:R-:W-:Y:S01]  /*c7d0*/  FMUL.FTZ R130, R130, R68 ;  /* 0x0000004482827220 */ /* 0x000fe20000410000 */
[----:B-----5:R-:W-:Y:S01]  /*c7e0*/  F2FP.BF16.PACK_AB R7, R222, R223 ;  /* 0x000000dfde07723e */ /* 0x020fe200000010ff */
[----:B------:R-:W-:-:S02]  /*c7f0*/  FMUL.FTZ R5, R5, c[0x0][0x23c] ;  /* 0x00008f0005057a20 */ /* 0x000fc40000410000 */
[-C--:B------:R-:W-:Y:S01]  /*c800*/  FMUL.FTZ R131, R131, R68.reuse ;  /* 0x0000004483837220 */ /* 0x080fe20000410000 */
[----:B------:R-:W2:Y:S01]  /*c810*/  MUFU.EX2 R69, R11 ;  /* 0x0000000b00457308 */ /* 0x000ea20000000800 */
[----:B----4-:R-:W-:Y:S02]  /*c820*/  FFMA.FTZ R9, R49, c[0x0][0x23c], -R3 ;  /* 0x00008f0031097a23 */ /* 0x010fe40000010803 */
[-C--:B------:R-:W-:Y:S02]  /*c830*/  FMUL.FTZ R142, R142, R68.reuse ;  /* 0x000000448e8e7220 */ /* 0x080fe40000410000 */
[----:B------:R-:W-:-:S03]  /*c840*/  FMUL.FTZ R143, R143, R68 ;  /* 0x000000448f8f7220 */ /* 0x000fc60000410000 */
[----:B------:R4:W-:Y:S01]  /*c850*/  MUFU.EX2 R169, R9 ;  /* 0x0000000900a97308 */ /* 0x0009e20000000800 */
[----:B-1----:R-:W-:-:S07]  /*c860*/  FFMA.FTZ R10, R41, c[0x0][0x23c], -R3 ;  /* 0x00008f00290a7a23 */ /* 0x002fce0000010803 */
[----:B------:R1:W5:Y:S01]  /*c870*/  MUFU.EX2 R74, R5 ;  /* 0x00000005004a7308 */ /* 0x0003620000000800 */
[-C--:B--2---:R-:W-:Y:S02]  /*c880*/  FMUL.FTZ R80, R80, R69.reuse ;  /* 0x0000004550507220 */ /* 0x084fe40000410000 */
[-C--:B------:R-:W-:Y:S02]  /*c890*/  FMUL.FTZ R81, R81, R69.reuse ;  /* 0x0000004551517220 */ /* 0x080fe40000410000 */
[-C--:B------:R-:W-:Y:S02]  /*c8a0*/  FMUL.FTZ R92, R92, R69.reuse ;  /* 0x000000455c5c7220 */ /* 0x080fe40000410000 */
[-C--:B------:R-:W-:Y:S01]  /*c8b0*/  FMUL.FTZ R93, R93, R69.reuse ;  /* 0x000000455d5d7220 */ /* 0x080fe20000410000 */
[----:B------:R-:W-:Y:S01]  /*c8c0*/  MUFU.EX2 R174, R10 ;  /* 0x0000000a00ae7308 */ /* 0x000fe20000000800 */
[----:B----4-:R-:W-:Y:S02]  /*c8d0*/  FFMA.FTZ R9, R54, c[0x0][0x23c], -R2 ;  /* 0x00008f0036097a23 */ /* 0x010fe40000010802 */
[----:B------:R-:W-:-:S02]  /*c8e0*/  FMUL.FTZ R96, R96, R69 ;  /* 0x0000004560607220 */ /* 0x000fc40000410000 */
[-C--:B------:R-:W-:Y:S02]  /*c8f0*/  FMUL.FTZ R97, R97, R69.reuse ;  /* 0x0000004561617220 */ /* 0x080fe40000410000 */
[----:B------:R-:W-:Y:S01]  /*c900*/  FMUL.FTZ R108, R108, R69 ;  /* 0x000000456c6c7220 */ /* 0x000fe20000410000 */
[----:B------:R2:W-:Y:S01]  /*c910*/  MUFU.EX2 R166, R9 ;  /* 0x0000000900a67308 */ /* 0x0005e20000000800 */
[----:B-1----:R-:W-:Y:S02]  /*c920*/  FFMA.FTZ R5, R22, c[0x0][0x23c], -R0 ;  /* 0x00008f0016057a23 */ /* 0x002fe40000010800 */
[-C--:B-----5:R-:W-:Y:S01]  /*c930*/  FMUL.FTZ R86, R86, R74.reuse ;  /* 0x0000004a56567220 */ /* 0x0a0fe20000410000 */
[----:B------:R-:W-:Y:S01]  /*c940*/  LDSM.16.MT88.4 R20, [R190+0x6800] ;  /* 0x00680000be14783b */ /* 0x000fe20000004200 */
[-C--:B------:R-:W-:Y:S02]  /*c950*/  FMUL.FTZ R87, R87, R74.reuse ;  /* 0x0000004a57577220 */ /* 0x080fe40000410000 */
[-C--:B------:R-:W-:Y:S01]  /*c960*/  FMUL.FTZ R90, R90, R74.reuse ;  /* 0x0000004a5a5a7220 */ /* 0x080fe20000410000 */
[----:B------:R1:W4:Y:S01]  /*c970*/  MUFU.EX2 R216, R5 ;  /* 0x0000000500d87308 */ /* 0x0003220000000800 */
[----:B------:R-:W-:-:S02]  /*c980*/  FMUL.FTZ R91, R91, R74 ;  /* 0x0000004a5b5b7220 */ /* 0x000fc40000410000 */
[-C--:B------:R-:W-:Y:S02]  /*c990*/  FMUL.FTZ R102, R102, R74.reuse ;  /* 0x0000004a66667220 */ /* 0x080fe40000410000 */
[-C--:B------:R-:W-:Y:S02]  /*c9a0*/  FMUL.FTZ R103, R103, R74.reuse ;  /* 0x0000004a67677220 */ /* 0x080fe40000410000 */
[-C--:B------:R-:W-:Y:S02]  /*c9b0*/  FMUL.FTZ R106, R106, R74.reuse ;  /* 0x0000004a6a6a7220 */ /* 0x080fe40000410000 */
[----:B--2---:R-:W-:Y:S02]  /*c9c0*/  FFMA.FTZ R9, R55, c[0x0][0x23c], -R2 ;  /* 0x00008f0037097a23 */ /* 0x004fe40000010802 */
[-C--:B------:R-:W-:Y:S02]  /*c9d0*/  FMUL.FTZ R107, R107, R74.reuse ;  /* 0x0000004a6b6b7220 */ /* 0x080fe40000410000 */
[----:B------:R2:W-:Y:S01]  /*c9e0*/  MUFU.EX2 R167, R9 ;  /* 0x0000000900a77308 */ /* 0x0005e20000000800 */
[----:B------:R-:W-:Y:S01]  /*c9f0*/  FMUL.FTZ R118, R118, R74 ;  /* 0x0000004a76767220 */ /* 0x000fe20000410000 */
[----:B-1----:R-:W-:Y:S01]  /*ca00*/  F2FP.BF16.PACK_AB R5, R219, R220 ;  /* 0x000000dcdb05723e */ /* 0x002fe200000010ff */
[----:B------:R-:W-:-:S02]  /*ca10*/  FMUL.FTZ R119, R119, R74 ;  /* 0x0000004a77777220 */ /* 0x000fc40000410000 */
[-C--:B------:R-:W-:Y:S02]  /*ca20*/  FMUL.FTZ R122, R122, R74.reuse ;  /* 0x0000004a7a7a7220 */ /* 0x080fe40000410000 */
[-C--:B------:R-:W-:Y:S02]  /*ca30*/  FMUL.FTZ R123, R123, R74.reuse ;  /* 0x0000004a7b7b7220 */ /* 0x080fe40000410000 */
[-C--:B------:R-:W-:Y:S01]  /*ca40*/  FMUL.FTZ R134, R134, R74.reuse ;  /* 0x0000004a86867220 */ /* 0x080fe20000410000 */
[----:B---3--:R-:W-:Y:S01]  /*ca50*/  HMMA.16816.F32.BF16 R84, R4, R12, R84 ;  /* 0x0000000c0454723c */ /* 0x008fe20000041854 */
[-C--:B------:R-:W-:Y:S02]  /*ca60*/  FMUL.FTZ R135, R135, R74.reuse ;  /* 0x0000004a87877220 */ /* 0x080fe40000410000 */
[----:B------:R-:W-:Y:S02]  /*ca70*/  FMUL.FTZ R138, R138, R74 ;  /* 0x0000004a8a8a7220 */ /* 0x000fe40000410000 */
[----:B--2---:R-:W-:-:S02]  /*ca80*/  FFMA.FTZ R9, R60, c[0x0][0x23c], -R2 ;  /* 0x00008f003c097a23 */ /* 0x004fc40000010802 */
[----:B------:R-:W-:Y:S01]  /*ca90*/  FMUL.FTZ R139, R139, R74 ;  /* 0x0000004a8b8b7220 */ /* 0x000fe20000410000 */
[C---:B------:R-:W-:Y:S01]  /*caa0*/  HMMA.16816.F32.BF16 R76, R4.reuse, R14, R88 ;  /* 0x0000000e044c723c */ /* 0x040fe20000041858 */
[----:B------:R1:W-:Y:S01]  /*cab0*/  MUFU.EX2 R165, R9 ;  /* 0x0000000900a57308 */ /* 0x0003e20000000800 */
[-C--:B------:R-:W-:Y:S02]  /*cac0*/  FMUL.FTZ R109, R109, R69.reuse ;  /* 0x000000456d6d7220 */ /* 0x080fe40000410000 */
[-C--:B------:R-:W-:Y:S02]  /*cad0*/  FMUL.FTZ R112, R112, R69.reuse ;  /* 0x0000004570707220 */ /* 0x080fe40000410000 */
[-C--:B------:R-:W-:Y:S02]  /*cae0*/  FMUL.FTZ R113, R113, R69.reuse ;  /* 0x0000004571717220 */ /* 0x080fe40000410000 */
[----:B------:R-:W-:Y:S01]  /*caf0*/  HMMA.16816.F32.BF16 R64, R4, R16, R100 ;  /* 0x000000100440723c */ /* 0x000fe20000041864 */
[----:B------:R-:W-:-:S02]  /*cb00*/  FMUL.FTZ R124, R124, R69 ;  /* 0x000000457c7c7220 */ /* 0x000fc40000410000 */
[-C--:B------:R-:W-:Y:S02]  /*cb10*/  FMUL.FTZ R125, R125, R69.reuse ;  /* 0x000000457d7d7220 */ /* 0x080fe40000410000 */
[----:B------:R-:W-:Y:S02]  /*cb20*/  FFMA.FTZ R10, R48, c[0x0][0x23c], -R3 ;  /* 0x00008f00300a7a23 */ /* 0x000fe40000010803 */
[-C--:B------:R-:W-:Y:S01]  /*cb30*/  FMUL.FTZ R128, R128, R69.reuse ;  /* 0x0000004580807220 */ /* 0x080fe20000410000 */
[----:B------:R-:W-:Y:S01]  /*cb40*/  HMMA.16816.F32.BF16 R104, R4, R18, R104 ;  /* 0x000000120468723c */ /* 0x000fe20000041868 */
[----:B-1----:R-:W-:Y:S01]  /*cb50*/  FFMA.FTZ R9, R63, c[0x0][0x23c], -R0 ;  /* 0x00008f003f097a23 */ /* 0x002fe20000010800 */
[----:B------:R1:W2:Y:S01]  /*cb60*/  MUFU.EX2 R171, R10 ;  /* 0x0000000a00ab7308 */ /* 0x0002a20000000800 */
[-C--:B------:R-:W-:Y:S02]  /*cb70*/  FMUL.FTZ R129, R129, R69.reuse ;  /* 0x0000004581817220 */ /* 0x080fe40000410000 */
[----:B------:R-:W-:-:S02]  /*cb80*/  FMUL.FTZ R140, R140, R69 ;  /* 0x000000458c8c7220 */ /* 0x000fc40000410000 */
[----:B------:R-:W-:Y:S01]  /*cb90*/  FMUL.FTZ R141, R141, R69 ;  /* 0x000000458d8d7220 */ /* 0x000fe20000410000 */
[C---:B------:R-:W-:Y:S02]  /*cba0*/  HMMA.16816.F32.BF16 R56, R4.reuse, R24, R116 ;  /* 0x000000180438723c */ /* 0x040fe40000041874 */
[----:B------:R3:W-:Y:S06]  /*cbb0*/  MUFU.EX2 R163, R9 ;  /* 0x0000000900a37308 */ /* 0x0007ec0000000800 */
[----:B------:R-:W-:Y:S01]  /*cbc0*/  HMMA.16816.F32.BF16 R120, R4, R26, R120 ;  /* 0x0000001a0478723c */ /* 0x000fe20000041878 */
[----:B-1----:R-:W-:-:S04]  /*cbd0*/  FFMA.FTZ R10, R53, c[0x0][0x23c], -R2 ;  /* 0x00008f00350a7a23 */ /* 0x002fc80000010802 */
[----:B------:R1:W5:Y:S03]  /*cbe0*/  MUFU.EX2 R168, R10 ;  /* 0x0000000a00a87308 */ /* 0x0003660000000800 */
[----:B------:R-:W-:Y:S01]  /*cbf0*/  HMMA.16816.F32.BF16 R132, R4, R28, R132 ;  /* 0x0000001c0484723c */ /* 0x000fe20000041884 */
[----:B---3--:R-:W-:-:S04]  /*cc00*/  FFMA.FTZ R9, R144, c[0x0][0x23c], -R0 ;  /* 0x00008f0090097a23 */ /* 0x008fc80000010800 */
[----:B------:R3:W-:Y:S03]  /*cc10*/  MUFU.EX2 R162, R9 ;  /* 0x0000000900a27308 */ /* 0x0007e60000000800 */
[----:B------:R-:W-:Y:S01]  /*cc20*/  HMMA.16816.F32.BF16 R136, R4, R30, R136 ;  /* 0x0000001e0488723c */ /* 0x000fe20000041888 */
[----:B-1----:R-:W-:-:S06]  /*cc30*/  FFMA.FTZ R10, R62, c[0x0][0x23c], -R0 ;  /* 0x00008f003e0a7a23 */ /* 0x002fcc0000010800 */
[----:B------:R-:W-:Y:S02]  /*cc40*/  F2FP.BF16.PACK_AB R4, R217, R233 ;  /* 0x000000e9d904723e */ /* 0x000fe400000010ff */
[----:B------:R-:W-:Y:S01]  /*cc50*/  F2FP.BF16.PACK_AB R5, R184, R186 ;  /* 0x000000bab805723e */ /* 0x000fe200000010ff */
[----:B------:R-:W1:Y:S01]  /*cc60*/  MUFU.EX2 R164, R10 ;  /* 0x0000000a00a47308 */ /* 0x000e620000000800 */
[----:B----4-:R-:W-:Y:S02]  /*cc70*/  F2FP.BF16.PACK_AB R6, R218, R216 ;  /* 0x000000d8da06723e */ /* 0x010fe400000010ff */
[----:B------:R-:W-:Y:S01]  /*cc80*/  F2FP.BF16.PACK_AB R7, R182, R183 ;  /* 0x000000b7b607723e */ /* 0x000fe200000010ff */
[----:B---3--:R-:W-:-:S04]  /*cc90*/  FFMA.FTZ R9, R145, c[0x0][0x23c], -R0 ;  /* 0x00008f0091097a23 */ /* 0x008fc80000010800 */
[----:B------:R3:W-:Y:S02]  /*cca0*/  MUFU.EX2 R161, R9 ;  /* 0x0000000900a17308 */ /* 0x0007e40000000800 */
[C---:B------:R-:W-:Y:S08]  /*ccb0*/  HMMA.16816.F32.BF16 R44, R4.reuse, R12, R80 ;  /* 0x0000000c042c723c */ /* 0x040ff00000041850 */
[----:B------:R-:W-:Y:S01]  /*ccc0*/  HMMA.16816.F32.BF16 R36, R4, R14, R92 ;  /* 0x0000000e0424723c */ /* 0x000fe2000004185c */
[----:B------:R-:W-:Y:S04]  /*ccd0*/  LDSM.16.MT88.4 R12, [R191+0x6800] ;  /* 0x00680000bf0c783b */ /* 0x000fe80000004200 */
[----:B------:R-:W-:Y:S01]  /*cce0*/  LDSM.16.MT88.4 R92, [R189+0x7800] ;  /* 0x00780000bd5c783b */ /* 0x000fe20000004200 */
[----:B---3--:R-:W-:-:S02]  /*ccf0*/  FFMA.FTZ R9, R43, c[0x0][0x23c], -R8 ;  /* 0x00008f002b097a23 */ /* 0x008fc40000010808 */
[C---:B------:R-:W-:Y:S02]  /*cd00*/  HMMA.16816.F32.BF16 R32, R4.reuse, R16, R96 ;  /* 0x000000100420723c */ /* 0x040fe40000041860 */
[----:B------:R3:W-:Y:S06]  /*cd10*/  MUFU.EX2 R160, R9 ;  /* 0x0000000900a07308 */ /* 0x0007ec0000000800 */
[C---:B------:R-:W-:Y:S01]  /*cd20*/  HMMA.16816.F32.BF16 R108, R4.reuse, R18, R108 ;  /* 0x00000012046c723c */ /* 0x040fe2000004186c */
[----:B------:R-:W4:Y:S07]  /*cd30*/  LDSM.16.MT88.4 R16, [R192+0x6800] ;  /* 0x00680000c010783b */ /* 0x000f2e0000004200 */
[----:B------:R-:W-:Y:S01]  /*cd40*/  HMMA.16816.F32.BF16 R112, R4, R24, R112 ;  /* 0x000000180470723c */ /* 0x000fe20000041870 */
[----:B---3--:R-:W-:-:S04]  /*cd50*/  FFMA.FTZ R9, R50, c[0x0][0x23c], -R8 ;  /* 0x00008f0032097a23 */ /* 0x008fc80000010808 */
[----:B------:R3:W1:Y:S03]  /*cd60*/  MUFU.EX2 R159, R9 ;  /* 0x00000009009f7308 */ /* 0x0006660000000800 */
[C---:B------:R-:W-:Y:S01]  /*cd70*/  HMMA.16816.F32.BF16 R124, R4.reuse, R26, R124 ;  /* 0x0000001a047c723c */ /* 0x040fe2000004187c */
[----:B------:R-:W1:Y:S07]  /*cd80*/  LDSM.16.MT88.4 R24, [R189+0x6800] ;  /* 0x00680000bd18783b */ /* 0x000e6e0000004200 */
[----:B------:R-:W-:Y:S01]  /*cd90*/  HMMA.16816.F32.BF16 R128, R4, R28, R128 ;  /* 0x0000001c0480723c */ /* 0x000fe20000041880 */
[----:B---3--:R-:W-:-:S07]  /*cda0*/  FFMA.FTZ R9, R51, c[0x0][0x23c], -R8 ;  /* 0x00008f0033097a23 */ /* 0x008fce0000010808 */
[----:B------:R-:W-:Y:S01]  /*cdb0*/  HMMA.16816.F32.BF16 R140, R4, R30, R140 ;  /* 0x0000001e048c723c */ /* 0x000fe2000004188c */
[----:B------:R3:W-:Y:S06]  /*cdc0*/  MUFU.EX2 R157, R9 ;  /* 0x00000009009d7308 */ /* 0x0007ec0000000800 */
[----:B------:R-:W-:Y:S02]  /*cdd0*/  F2FP.BF16.PACK_AB R4, R170, R174 ;  /* 0x000000aeaa04723e */ /* 0x000fe400000010ff */
[----:B--2---:R-:W-:Y:S02]  /*cde0*/  F2FP.BF16.PACK_AB R6, R169, R171 ;  /* 0x000000aba906723e */ /* 0x004fe400000010ff */
[----:B-----5:R-:W-:-:S02]  /*cdf0*/  F2FP.BF16.PACK_AB R5, R166, R168 ;  /* 0x000000a8a605723e */ /* 0x020fc400000010ff */
[----:B------:R-:W-:Y:S01]  /*ce00*/  F2FP.BF16.PACK_AB R7, R165, R167 ;  /* 0x000000a7a507723e */ /* 0x000fe200000010ff */
[----:B---3--:R-:W-:-:S06]  /*ce10*/  FFMA.FTZ R9, R52, c[0x0][0x23c], -R8 ;  /* 0x00008f0034097a23 */ /* 0x008fcc0000010808 */
[C---:B----4-:R-:W-:Y:S01]  /*ce20*/  HMMA.16816.F32.BF16 R64, R4.reuse, R16, R64 ;  /* 0x000000100440723c */ /* 0x050fe20000041840 */
[----:B------:R2:W3:Y:S07]  /*ce30*/  MUFU.EX2 R156, R9 ;  /* 0x00000009009c7308 */ /* 0x0004ee0000000800 */
[C---:B-1----:R-:W-:Y:S08]  /*ce40*/  HMMA.16816.F32.BF16 R80, R4.reuse, R24, R84 ;  /* 0x000000180450723c */ /* 0x042ff00000041854 */
[----:B------:R-:W-:Y:S01]  /*ce50*/  HMMA.16816.F32.BF16 R76, R4, R26, R76 ;  /* 0x0000001a044c723c */ /* 0x000fe2000004184c */
[----:B--2---:R-:W-:-:S04]  /*ce60*/  FFMA.FTZ R9, R146, c[0x0][0x23c], -R0 ;  /* 0x00008f0092097a23 */ /* 0x004fc80000010800 */
        /* <DEDUP_REMOVED lines=9> */
[----:B------:R1:W-:Y:S02]  /*cf00*/  MUFU.EX2 R154, R9 ;  /* 0x00000009009a7308 */ /* 0x0003e40000000800 */
[----:B------:R-:W-:Y:S02]  /*cf10*/  F2FP.BF16.PACK_AB R4, R164, R172 ;  /* 0x000000aca404723e */ /* 0x000fe400000010ff */
[----:B------:R-:W-:Y:S02]  /*cf20*/  F2FP.BF16.PACK_AB R5, R159, R160 ;  /* 0x000000a09f05723e */ /* 0x000fe400000010ff */
[----:B------:R-:W-:Y:S02]  /*cf30*/  F2FP.BF16.PACK_AB R6, R162, R163 ;  /* 0x000000a3a206723e */ /* 0x000fe400000010ff */
[----:B---3--:R-:W-:-:S07]  /*cf40*/  F2FP.BF16.PACK_AB R7, R156, R157 ;  /* 0x0000009d9c07723e */ /* 0x008fce00000010ff */
[----:B------:R-:W-:Y:S01]  /*cf50*/  HMMA.16816.F32.BF16 R44, R4, R24, R44 ;  /* 0x00000018042c723c */ /* 0x000fe2000004182c */
[----:B-1----:R-:W-:-:S04]  /*cf60*/  FFMA.FTZ R9, R149, c[0x0][0x23c], -R3 ;  /* 0x00008f0095097a23 */ /* 0x002fc80000010803 */
[----:B------:R1:W2:Y:S03]  /*cf70*/  MUFU.EX2 R153, R9 ;  /* 0x0000000900997308 */ /* 0x0002a60000000800 */
[C---:B------:R-:W-:Y:S01]  /*cf80*/  HMMA.16816.F32.BF16 R36, R4.reuse, R26, R36 ;  /* 0x0000001a0424723c */ /* 0x040fe20000041824 */
[----:B------:R-:W3:Y:S07]  /*cf90*/  LDSM.16.MT88.4 R24, [R189+0x7000] ;  /* 0x00700000bd18783b */ /* 0x000eee0000004200 */
[----:B------:R-:W-:Y:S01]  /*cfa0*/  HMMA.16816.F32.BF16 R112, R4, R20, R112 ;  /* 0x000000140470723c */ /* 0x000fe20000041870 */
[----:B-1----:R-:W-:-:S07]  /*cfb0*/  FFMA.FTZ R9, R150, c[0x0][0x23c], -R3 ;  /* 0x00008f0096097a23 */ /* 0x002fce0000010803 */
[C---:B------:R-:W-:Y:S01]  /*cfc0*/  HMMA.16816.F32.BF16 R124, R4.reuse, R22, R124 ;  /* 0x00000016047c723c */ /* 0x040fe2000004187c */
[----:B------:R-:W1:Y:S01]  /*cfd0*/  LDSM.16.MT88.4 R20, [R192+0x7000] ;  /* 0x00700000c014783b */ /* 0x000e620000004200 */
[----:B------:R4:W-:Y:S06]  /*cfe0*/  MUFU.EX2 R152, R9 ;  /* 0x0000000900987308 */ /* 0x0009ec0000000800 */
[C---:B------:R-:W-:Y:S08]  /*cff0*/  HMMA.16816.F32.BF16 R32, R4.reuse, R16, R32 ;  /* 0x000000100420723c */ /* 0x040ff00000041820 */
[----:B------:R-:W-:Y:S01]  /*d000*/  HMMA.16816.F32.BF16 R28, R4, R18, R108 ;  /* 0x00000012041c723c */ /* 0x000fe2000004186c */
[----:B------:R-:W5:Y:S01]  /*d010*/  LDSM.16.MT88.4 R16, [R190+0x7000] ;  /* 0x00700000be10783b */ /* 0x000f620000004200 */
[----:B----4-:R-:W-:-:S03]  /*d020*/  FFMA.FTZ R9, R151, c[0x0][0x23c], -R3 ;  /* 0x00008f0097097a23 */ /* 0x010fc60000010803 */
[----:B------:R-:W-:Y:S01]  /*d030*/  LDSM.16.MT88.4 R108, [R192+0x7800] ;  /* 0x00780000c06c783b */ /* 0x000fe20000004200 */
[----:B------:R4:W1:Y:S02]  /*d040*/  MUFU.EX2 R151, R9 ;  /* 0x0000000900977308 */ /* 0x0008640000000800 */
[C---:B------:R-:W-:Y:S08]  /*d050*/  HMMA.16816.F32.BF16 R128, R4.reuse, R12, R128 ;  /* 0x0000000c0480723c */ /* 0x040ff00000041880 */
[----:B------:R-:W-:Y:S01]  /*d060*/  HMMA.16816.F32.BF16 R140, R4, R14, R140 ;  /* 0x0000000e048c723c */ /* 0x000fe2000004188c */
[----:B------:R-:W3:Y:S01]  /*d070*/  LDSM.16.MT88.4 R12, [R191+0x7000] ;  /* 0x00700000bf0c783b */ /* 0x000ee20000004200 */
[----:B----4-:R-:W-:-:S05]  /*d080*/  FFMA.FTZ R9, R178, c[0x0][0x23c], -R2 ;  /* 0x00008f00b2097a23 */ /* 0x010fca0000010802 */
[----:B--2---:R-:W-:Y:S02]  /*d090*/  F2FP.BF16.PACK_AB R4, R153, R154 ;  /* 0x0000009a9904723e */ /* 0x004fe400000010ff */
[----:B-1----:R-:W-:Y:S01]  /*d0a0*/  F2FP.BF16.PACK_AB R6, R151, R152 ;  /* 0x000000989706723e */ /* 0x002fe200000010ff */
        /* <DEDUP_REMOVED lines=10> */
[----:B------:R1:W2:Y:S02]  /*d150*/  MUFU.EX2 R146, R9 ;  /* 0x0000000900927308 */ /* 0x0002a40000000800 */
[C---:B---3--:R-:W-:Y:S08]  /*d160*/  HMMA.16816.F32.BF16 R88, R4.reuse, R26, R76 ;  /* 0x0000001a0458723c */ /* 0x048ff0000004184c */
[----:B------:R-:W-:Y:S01]  /*d170*/  HMMA.16816.F32.BF16 R100, R4, R20, R64 ;  /* 0x000000140464723c */ /* 0x000fe20000041840 */
[----:B-1----:R-:W-:-:S04]  /*d180*/  FFMA.FTZ R9, R185, c[0x0][0x23c], -R0 ;  /* 0x00008f00b9097a23 */ /* 0x002fc80000010800 */
[----:B------:R1:W-:Y:S03]  /*d190*/  MUFU.EX2 R145, R9 ;  /* 0x0000000900917308 */ /* 0x0003e60000000800 */
[C---:B------:R-:W-:Y:S08]  /*d1a0*/  HMMA.16816.F32.BF16 R104, R4.reuse, R22, R60 ;  /* 0x000000160468723c */ /* 0x040ff0000004183c */
[----:B-----5:R-:W-:Y:S01]  /*d1b0*/  HMMA.16816.F32.BF16 R116, R4, R16, R56 ;  /* 0x000000100474723c */ /* 0x020fe20000041838 */
[----:B-1----:R-:W-:-:S07]  /*d1c0*/  FFMA.FTZ R9, R214, c[0x0][0x23c], -R0 ;  /* 0x00008f00d6097a23 */ /* 0x002fce0000010800 */
[C---:B------:R-:W-:Y:S01]  /*d1d0*/  HMMA.16816.F32.BF16 R132, R4.reuse, R12, R48 ;  /* 0x0000000c0484723c */ /* 0x040fe20000041830 */
[----:B------:R1:W-:Y:S07]  /*d1e0*/  MUFU.EX2 R144, R9 ;  /* 0x0000000900907308 */ /* 0x0003ee0000000800 */
[C---:B------:R-:W-:Y:S08]  /*d1f0*/  HMMA.16816.F32.BF16 R120, R4.reuse, R18, R52 ;  /* 0x000000120478723c */ /* 0x040ff00000041834 */
[----:B------:R-:W-:Y:S01]  /*d200*/  HMMA.16816.F32.BF16 R84, R4, R24, R80 ;  /* 0x000000180454723c */ /* 0x000fe20000041850 */
[----:B-1----:R-:W-:-:S02]  /*d210*/  FFMA.FTZ R9, R211, c[0x0][0x23c], -R0 ;  /* 0x00008f00d3097a23 */ /* 0x002fc40000010800 */
[----:B------:R-:W-:Y:S02]  /*d220*/  FFMA.FTZ R0, R215, c[0x0][0x23c], -R0 ;  /* 0x00008f00d7007a23 */ /* 0x000fe40000010800 */
[----:B------:R1:W-:Y:S03]  /*d230*/  MUFU.EX2 R76, R9 ;  /* 0x00000009004c7308 */ /* 0x0003e60000000800 */
[----:B------:R-:W-:Y:S05]  /*d240*/  HMMA.16816.F32.BF16 R52, R4, R14, R40 ;  /* 0x0000000e0434723c */ /* 0x000fea0000041828 */
[----:B------:R3:W-:Y:S02]  /*d250*/  MUFU.EX2 R50, R0 ;  /* 0x0000000000327308 */ /* 0x0007e40000000800 */
[----:B------:R-:W-:-:S02]  /*d260*/  F2FP.BF16.PACK_AB R4, R158, R161 ;  /* 0x000000a19e04723e */ /* 0x000fc400000010ff */
[----:B--2---:R-:W-:Y:S01]  /*d270*/  F2FP.BF16.PACK_AB R6, R146, R155 ;  /* 0x0000009b9206723e */ /* 0x004fe200000010ff */
[----:B-1----:R-:W-:-:S04]  /*d280*/  FFMA.FTZ R9, R173, c[0x0][0x23c], -R8 ;  /* 0x00008f00ad097a23 */ /* 0x002fc80000010808 */
[----:B------:R1:W-:Y:S01]  /*d290*/  MUFU.EX2 R64, R9 ;  /* 0x0000000900407308 */ /* 0x0003e20000000800 */
[----:B---3--:R-:W-:-:S07]  /*d2a0*/  FFMA.FTZ R0, R238, c[0x0][0x23c], -R3 ;  /* 0x00008f00ee007a23 */ /* 0x008fce0000010803 */
[----:B------:R2:W-:Y:S01]  /*d2b0*/  MUFU.EX2 R48, R0 ;  /* 0x0000000000307308 */ /* 0x0005e20000000800 */
[----:B-1----:R-:W-:-:S07]  /*d2c0*/  FFMA.FTZ R9, R175, c[0x0][0x23c], -R8 ;  /* 0x00008f00af097a23 */ /* 0x002fce0000010808 */
[----:B------:R1:W3:Y:S01]  /*d2d0*/  MUFU.EX2 R60, R9 ;  /* 0x00000009003c7308 */ /* 0x0002e20000000800 */
[----:B--2---:R-:W-:-:S07]  /*d2e0*/  FFMA.FTZ R0, R239, c[0x0][0x23c], -R3 ;  /* 0x00008f00ef007a23 */ /* 0x004fce0000010803 */
[----:B------:R2:W4:Y:S01]  /*d2f0*/  MUFU.EX2 R49, R0 ;  /* 0x0000000000317308 */ /* 0x0005220000000800 */
[----:B-1----:R-:W-:Y:S01]  /*d300*/  FFMA.FTZ R9, R176, c[0x0][0x23c], -R8 ;  /* 0x00008f00b0097a23 */ /* 0x002fe20000010808 */
[----:B---3--:R-:W-:-:S06]  /*d310*/  F2FP.BF16.PACK_AB R5, R60, R64 ;  /* 0x000000403c05723e */ /* 0x008fcc00000010ff */
[----:B------:R1:W-:Y:S01]  /*d320*/  MUFU.EX2 R57, R9 ;  /* 0x0000000900397308 */ /* 0x0003e20000000800 */
[--C-:B--2---:R-:W-:Y:S01]  /*d330*/  FFMA.FTZ R0, R236, c[0x0][0x23c], -R3.reuse ;  /* 0x00008f00ec007a23 */ /* 0x104fe20000010803 */
[----:B----4-:R-:W-:Y:S01]  /*d340*/  F2FP.BF16.PACK_AB R136, R49, R48 ;  /* 0x000000303188723e */ /* 0x010fe200000010ff */
[----:B------:R-:W-:Y:S02]  /*d350*/  FFMA.FTZ R3, R226, c[0x0][0x23c], -R3 ;  /* 0x00008f00e2037a23 */ /* 0x000fe40000010803 */
[----:B-1----:R-:W-:-:S04]  /*d360*/  FFMA.FTZ R9, R177, c[0x0][0x23c], -R8 ;  /* 0x00008f00b1097a23 */ /* 0x002fc80000010808 */
[----:B------:R-:W1:Y:S02]  /*d370*/  MUFU.EX2 R56, R9 ;  /* 0x0000000900387308 */ /* 0x000e640000000800 */
[----:B-1----:R-:W-:-:S07]  /*d380*/  F2FP.BF16.PACK_AB R7, R56, R57 ;  /* 0x000000393807723e */ /* 0x002fce00000010ff */
        /* <DEDUP_REMOVED lines=9> */
[----:B---3--:R-:W-:-:S03]  /*d420*/  F2FP.BF16.PACK_AB R138, R25, R44 ;  /* 0x0000002c198a723e */ /* 0x008fc600000010ff */
[----:B------:R-:W-:-:S03]  /*d430*/  FADD.FTZ R3, R217, R3 ;  /* 0x00000003d9037221 */ /* 0x000fc60000010000 */
[----:B------:R-:W-:Y:S01]  /*d440*/  HMMA.16816.F32.BF16 R128, R4, R12, R128 ;  /* 0x0000000c0480723c */ /* 0x000fe20000041880 */
[----:B-1----:R-:W-:-:S07]  /*d450*/  FFMA.FTZ R0, R230, c[0x0][0x23c], -R2 ;  /* 0x00008f00e6007a23 */ /* 0x002fce0000010802 */
[C---:B------:R-:W-:Y:S01]  /*d460*/  HMMA.16816.F32.BF16 R112, R4.reuse, R16, R112 ;  /* 0x000000100470723c */ /* 0x040fe20000041870 */
[----:B------:R1:W2:Y:S07]  /*d470*/  MUFU.EX2 R21, R0 ;  /* 0x0000000000157308 */ /* 0x0002ae0000000800 */
[C---:B------:R-:W-:Y:S01]  /*d480*/  HMMA.16816.F32.BF16 R36, R4.reuse, R18, R124 ;  /* 0x000000120424723c */ /* 0x040fe2000004187c */
[----:B------:R-:W3:Y:S04]  /*d490*/  LDSM.16.MT88.4 R124, [R190+0x7800] ;  /* 0x00780000be7c783b */ /* 0x000ee80000004200 */
[----:B------:R-:W4:Y:S03]  /*d4a0*/  LDSM.16.MT88.4 R16, [R191+0x7800] ;  /* 0x00780000bf10783b */ /* 0x000f260000004200 */
[----:B------:R-:W-:Y:S01]  /*d4b0*/  HMMA.16816.F32.BF16 R12, R4, R14, R140 ;  /* 0x0000000e040c723c */ /* 0x000fe2000004188c */
[--C-:B-1----:R-:W-:Y:S01]  /*d4c0*/  FFMA.FTZ R0, R235, c[0x0][0x23c], -R2.reuse ;  /* 0x00008f00eb007a23 */ /* 0x102fe20000010802 */
[----:B--2---:R-:W-:Y:S01]  /*d4d0*/  F2FP.BF16.PACK_AB R137, R21, R24 ;  /* 0x000000181589723e */ /* 0x004fe200000010ff */
[----:B------:R-:W-:-:S02]  /*d4e0*/  FFMA.FTZ R2, R237, c[0x0][0x23c], -R2 ;  /* 0x00008f00ed027a23 */ /* 0x000fc40000010802 */
[----:B------:R1:W-:Y:S02]  /*d4f0*/  MUFU.EX2 R22, R0 ;  /* 0x0000000000167308 */ /* 0x0003e40000000800 */
[----:B------:R-:W-:Y:S01]  /*d500*/  FFMA.FTZ R4, R242, R68, R186 ;  /* 0x00000044f2047223 */ /* 0x000fe200000100ba */
[----:B------:R-:W-:Y:S01]  /*d510*/  F2FP.BF16.PACK_AB R140, R144, R145 ;  /* 0x00000091908c723e */ /* 0x000fe200000010ff */
[----:B------:R-:W-:Y:S01]  /*d520*/  FADD.FTZ R5, R216, R3 ;  /* 0x00000003d8057221 */ /* 0x000fe20000010000 */
[----:B------:R-:W-:Y:S01]  /*d530*/  F2FP.BF16.PACK_AB R142, R50, R76 ;  /* 0x0000004c328e723e */ /* 0x000fe200000010ff */
[----:B------:R-:W-:Y:S02]  /*d540*/  FADD.FTZ R4, R184, R4 ;  /* 0x00000004b8047221 */ /* 0x000fe40000010000 */
[----:B------:R2:W5:Y:S01]  /*d550*/  MUFU.EX2 R20, R2 ;  /* 0x0000000200147308 */ /* 0x0005620000000800 */
[----:B------:R-:W-:Y:S02]  /*d560*/  FADD.FTZ R7, R218, R5 ;  /* 0x00000005da077221 */ /* 0x000fe40000010000 */
[----:B------:R-:W-:-:S04]  /*d570*/  FADD.FTZ R3, R183, R4 ;  /* 0x00000004b7037221 */ /* 0x000fc80000010000 */
[----:B------:R-:W-:Y:S02]  /*d580*/  FADD.FTZ R6, R182, R3 ;  /* 0x00000003b6067221 */ /* 0x000fe40000010000 */
[----:B-1----:R-:W-:Y:S02]  /*d590*/  FFMA.FTZ R0, R225, c[0x0][0x23c], -R8 ;  /* 0x00008f00e1007a23 */ /* 0x002fe40000010808 */
[----:B------:R-:W-:Y:S02]  /*d5a0*/  FADD.FTZ R3, R172, R7 ;  /* 0x00000007ac037221 */ /* 0x000fe40000010000 */
[----:B------:R1:W-:Y:S01]  /*d5b0*/  MUFU.EX2 R11, R0 ;  /* 0x00000000000b7308 */ /* 0x0003e20000000800 */
[----:B--2---:R-:W-:Y:S01]  /*d5c0*/  FFMA.FTZ R2, R244, R75, R229 ;  /* 0x0000004bf4027223 */ /* 0x004fe200000100e5 */
[----:B-----5:R-:W-:-:S03]  /*d5d0*/  F2FP.BF16.PACK_AB R139, R20, R22 ;  /* 0x00000016148b723e */ /* 0x020fc600000010ff */
[----:B------:R-:W-:-:S04]  /*d5e0*/  FADD.FTZ R2, R228, R2 ;  /* 0x00000002e4027221 */ /* 0x000fc80000010000 */
[----:B------:R-:W-:Y:S01]  /*d5f0*/  FADD.FTZ R2, R232, R2 ;  /* 0x00000002e8027221 */ /* 0x000fe20000010000 */
[C---:B------:R-:W-:Y:S03]  /*d600*/  HMMA.16816.F32.BF16 R84, R136.reuse, R92, R84 ;  /* 0x0000005c8854723c */ /* 0x040fe60000041854 */
[----:B------:R-:W-:Y:S02]  /*d610*/  FADD.FTZ R5, R234, R2 ;  /* 0x00000002ea057221 */ /* 0x000fe40000010000 */
[----:B-1----:R-:W-:Y:S02]  /*d620*/  FFMA.FTZ R0, R224, c[0x0][0x23c], -R8 ;  /* 0x00008f00e0007a23 */ /* 0x002fe40000010808 */
[----:B------:R-:W-:Y:S01]  /*d630*/  FADD.FTZ R2, R160, R6 ;  /* 0x00000006a0027221 */ /* 0x000fe20000010000 */
[C---:B------:R-:W-:Y:S01]  /*d640*/  HMMA.16816.F32.BF16 R88, R136.reuse, R94, R88 ;  /* 0x0000005e8858723c */ /* 0x040fe20000041858 */
[----:B------:R1:W2:Y:S07]  /*d650*/  MUFU.EX2 R9, R0 ;  /* 0x0000000000097308 */ /* 0x0002ae0000000800 */
[C---:B------:R-:W-:Y:S08]  /*d660*/  HMMA.16816.F32.BF16 R100, R136.reuse, R108, R100 ;  /* 0x0000006c8864723c */ /* 0x040ff00000041864 */
[----:B------:R-:W-:Y:S01]  /*d670*/  HMMA.16816.F32.BF16 R104, R136, R110, R104 ;  /* 0x0000006e8868723c */ /* 0x000fe20000041868 */
[----:B-1----:R-:W-:Y:S01]  /*d680*/  FFMA.FTZ R0, R231, c[0x0][0x23c], -R8 ;  /* 0x00008f00e7007a23 */ /* 0x002fe20000010808 */
[----:B--2---:R-:W-:-:S03]  /*d690*/  F2FP.BF16.PACK_AB R141, R9, R11 ;  /* 0x0000000b098d723e */ /* 0x004fc600000010ff */
[----:B------:R1:W-:Y:S03]  /*d6a0*/  MUFU.EX2 R10, R0 ;  /* 0x00000000000a7308 */ /* 0x0003e60000000800 */
[C---:B---3--:R-:W-:Y:S08]  /*d6b0*/  HMMA.16816.F32.BF16 R116, R136.reuse, R124, R116 ;  /* 0x0000007c8874723c */ /* 0x048ff00000041874 */
[----:B------:R-:W-:Y:S01]  /*d6c0*/  HMMA.16816.F32.BF16 R120, R136, R126, R120 ;  /* 0x0000007e8878723c */ /* 0x000fe20000041878 */
[----:B-1----:R-:W-:-:S07]  /*d6d0*/  FFMA.FTZ R0, R227, c[0x0][0x23c], -R8 ;  /* 0x00008f00e3007a23 */ /* 0x002fce0000010808 */
[C---:B----4-:R-:W-:Y:S01]  /*d6e0*/  HMMA.16816.F32.BF16 R132, R136.reuse, R16, R132 ;  /* 0x000000108884723c */ /* 0x050fe20000041884 */
[----:B------:R1:W2:Y:S07]  /*d6f0*/  MUFU.EX2 R8, R0 ;  /* 0x0000000000087308 */ /* 0x0002ae0000000800 */
[----:B------:R-:W-:Y:S01]  /*d700*/  HMMA.16816.F32.BF16 R136, R136, R18, R52 ;  /* 0x000000128888723c */ /* 0x000fe20000041834 */
[----:B-1----:R-:W-:Y:S01]  /*d710*/  FFMA.FTZ R0, R243, R74, R220 ;  /* 0x0000004af3007223 */ /* 0x002fe200000100dc */
[----:B--2---:R-:W-:-:S03]  /*d720*/  F2FP.BF16.PACK_AB R143, R8, R10 ;  /* 0x0000000a088f723e */ /* 0x004fc600000010ff */
[----:B------:R-:W-:-:S04]  /*d730*/  FADD.FTZ R0, R219, R0 ;  /* 0x00000000db007221 */ /* 0x000fc80000010000 */
[----:B------:R-:W-:Y:S01]  /*d740*/  FADD.FTZ R0, R223, R0 ;  /* 0x00000000df007221 */ /* 0x000fe20000010000 */
[C---:B------:R-:W-:Y:S03]  /*d750*/  HMMA.16816.F32.BF16 R80, R140.reuse, R92, R80 ;  /* 0x0000005c8c50723c */ /* 0x040fe60000041850 */
        /* <DEDUP_REMOVED lines=54> */
.L_x_1668:
[----:B------:R-:W-:-:S13]  /*dac0*/  ISETP.GT.AND P0, PT, R213, UR8, PT ;  /* 0x00000008d5007c0c */ /* 0x000fda000bf04270 */
[----:B------:R-:W-:Y:S05]  /*dad0*/  @!P0 BRA `(.L_x_1671) ;  /* 0x00003d1000008947 */ /* 0x000fea0003800000 */
[----:B------:R-:W2:Y:S01]  /*dae0*/  LDL.LU.64 R6, [R1+0x10] ;  /* 0x0000100001067983 */ /* 0x000ea20000300a00 */
[----:B------:R-:W-:Y:S01]  /*daf0*/  IMAD.MOV.U32 R68, RZ, RZ, R72 ;  /* 0x000000ffff447224 */ /* 0x000fe200078e0048 */
[----:B------:R-:W-:Y:S01]  /*db00*/  MOV R75, R70 ;  /* 0x00000046004b7202 */ /* 0x000fe20000000f00 */
[----:B------:R-:W-:Y:S01]  /*db10*/  IMAD.MOV.U32 R3, RZ, RZ, R73 ;  /* 0x000000ffff037224 */ /* 0x000fe200078e0049 */
[----:B------:R-:W3:Y:S01]  /*db20*/  LDL.LU.64 R4, [R1+0x20] ;  /* 0x0000200001047983 */ /* 0x000ee20000300a00 */
[----:B------:R-:W-:Y:S01]  /*db30*/  IMAD.MOV.U32 R74, RZ, RZ, R71 ;  /* 0x000000ffff4a7224 */ /* 0x000fe200078e0047 */
[----:B------:R-:W-:Y:S02]  /*db40*/  USHF.L.U64.HI UR5, UR4, 0x5, UR5 ;  /* 0x0000000504057899 */ /* 0x000fe40008010205 */
[----:B------:R-:W-:Y:S02]  /*db50*/  USHF.L.U64.HI UR7, UR6, 0x5, UR7 ;  /* 0x0000000506077899 */ /* 0x000fe40008010207 */
[----:B------:R-:W-:-:S02]  /*db60*/  USHF.L.U32 UR4, UR4, 0x5, URZ ;  /* 0x0000000504047899 */ /* 0x000fc4000800063f */
[----:B------:R-:W-:Y:S01]  /*db70*/  USHF.L.U32 UR6, UR6, 0x5, URZ ;  /* 0x0000000506067899 */ /* 0x000fe2000800063f */
[----:B--2---:R-:W-:Y:S02]  /*db80*/  MOV R247, R7 ;  /* 0x0000000700f77202 */ /* 0x004fe40000000f00 */
[----:B---3--:R-:W-:Y:S01]  /*db90*/  MOV R246, R4 ;  /* 0x0000000400f67202 */ /* 0x008fe20000000f00 */
[----:B------:R-:W-:Y:S05]  /*dba0*/  BRA `(.L_x_1672) ;  /* 0x000001a000007947 */ /* 0x000fea0003800000 */
.L_x_1674:
[----:B------:R-:W-:Y:S01]  /*dbb0*/  IADD3 R0, R213, -0x2, RZ ;  /* 0xfffffffed5007810 */ /* 0x000fe20007ffe0ff */
[----:B------:R-:W2:Y:S03]  /*dbc0*/  LDL.64 R214, [R1+0x8] ;  /* 0x0000080001d67983 */ /* 0x000ea60000100a00 */
[----:B------:R-:W-:Y:S01]  /*dbd0*/  SHF.R.S32.HI R2, RZ, 0x1f, R0 ;  /* 0x0000001fff027819 */ /* 0x000fe20000011400 */
[----:B------:R-:W-:Y:S04]  /*dbe0*/  IMAD.WIDE.U32 R4, R0, c[0x0][0x198], RZ ;  /* 0x0000660000047a25 */ /* 0x000fe800078e00ff */
[----:B------:R-:W-:Y:S04]  /*dbf0*/  IMAD R2, R2, c[0x0][0x198], RZ ;  /* 0x0000660002027a24 */ /* 0x000fe800078e02ff */
[----:B------:R-:W-:Y:S04]  /*dc00*/  IMAD R2, R0, c[0x0][0x19c], R2 ;  /* 0x0000670000027a24 */ /* 0x000fe800078e0202 */
[----:B------:R-:W-:Y:S01]  /*dc10*/  IMAD.IADD R2, R5, 0x1, R2 ;  /* 0x0000000105027824 */ /* 0x000fe200078e0202 */
[----:B--2---:R-:W-:Y:S04]  /*dc20*/  LEA R0, P0, R4, R214, 0x6 ;  /* 0x000000d604007211 */ /* 0x004fe800078030ff */
        /* <DEDUP_REMOVED lines=18> */
.L_x_1672:
[----:B------:R-:W-:Y:S04]  /*dd50*/  DEPBAR.LE SB0, 0x0 ;  /* 0x000080000000791a */ /* 0x000fe80000000000 */
[----:B------:R-:W-:Y:S01]  /*dd60*/  BAR.SYNC.DEFER_BLOCKING 0x0 ;  /* 0x0000000000007b1d */ /* 0x000fe20000010000 */
[----:B------:R-:W-:Y:S04]  /*dd70*/  IADD3 R211, R213, -0x1, RZ ;  /* 0xffffffffd5d37810 */ /* 0x000fe80007ffe0ff */
[----:B------:R-:W-:Y:S01]  /*dd80*/  SHF.R.S32.HI R2, RZ, 0x1f, R211 ;  /* 0x0000001fff027819 */ /* 0x000fe200000114d3 */
[C---:B------:R-:W-:Y:S02]  /*dd90*/  IMAD R0, R211.reuse, UR12, RZ ;  /* 0x0000000cd3007c24 */ /* 0x040fe4000f8e02ff */
[----:B------:R-:W-:Y:S04]  /*dda0*/  IMAD.WIDE.U32 R4, R211, UR13, R246 ;  /* 0x0000000dd3047c25 */ /* 0x000fe8000f8e00f6 */
[----:B------:R-:W-:Y:S01]  /*ddb0*/  IMAD R0, R2, UR13, R0 ;  /* 0x0000000d02007c24 */ /* 0x000fe2000f8e0200 */
[----:B------:R-:W-:Y:S04]  /*ddc0*/  LEA R8, P1, R4, c[0x0][0x170], 0x1 ;  /* 0x00005c0004087a11 */ /* 0x000fe800078208ff */
[----:B------:R-:W-:Y:S02]  /*ddd0*/  IADD3 R0, R5, R0, RZ ;  /* 0x0000000005007210 */ /* 0x000fe40007ffe0ff */
        /* <DEDUP_REMOVED lines=12> */
[----:B------:R-:W-:Y:S07]  /*dea0*/  ISETP.GT.AND P0, PT, R211, UR8, PT ;  /* 0x00000008d3007c0c */ /* 0x000fee000bf04270 */
        /* <DEDUP_REMOVED lines=101> */
[----:B------:R-:W1:Y:S10]  /*e500*/  MUFU.TANH R180, R14 ;  /* 0x0000000e00b47308 */ /* 0x000e740000002400 */
[----:B------:R-:W1:Y:S01]  /*e510*/  MUFU.TANH R181, R15 ;  /* 0x0000000f00b57308 */ /* 0x000e620000002400 */
[----:B-----5:R-:W5:Y:S01]  /*e520*/  LDSM.16.M88.4 R8, [R193+0x1000] ;  /* 0x00100000c108783b */ /* 0x020f620000000200 */
[-C--:B----4-:R-:W-:Y:S08]  /*e530*/  HMMA.16816.F32.BF16 R20, R156, R4.reuse, R20 ;  /* 0x000000049c14723c */ /* 0x090ff00000041814 */
[----:B------:R-:W4:Y:S01]  /*e540*/  MUFU.TANH R178, R12 ;  /* 0x0000000c00b27308 */ /* 0x000f220000002400 */
[C---:B------:R-:W-:Y:S09]  /*e550*/  HMMA.16816.F32.BF16 R24, R76.reuse, R4, R24 ;  /* 0x000000044c18723c */ /* 0x040ff20000041818 */
[----:B------:R-:W1:Y:S01]  /*e560*/  MUFU.TANH R177, R13 ;  /* 0x0000000d00b17308 */ /* 0x000e620000002400 */
[-C--:B------:R-:W-:Y:S08]  /*e570*/  HMMA.16816.F32.BF16 R28, R76, R6.reuse, R28 ;  /* 0x000000064c1c723c */ /* 0x080ff0000004181c */
[C---:B------:R-:W-:Y:S01]  /*e580*/  HMMA.16816.F32.BF16 R32, R156.reuse, R6, R32 ;  /* 0x000000069c20723c */ /* 0x040fe20000041820 */
[----:B------:R-:W1:Y:S01]  /*e590*/  MUFU.TANH R152, R16 ;  /* 0x0000001000987308 */ /* 0x000e620000002400 */
[----:B------:R-:W1:Y:S01]  /*e5a0*/  LDSM.16.M88.4 R4, [R193+0x1800] ;  /* 0x00180000c104783b */ /* 0x000e620000000200 */
[----:B------:R-:W-:Y:S04]  /*e5b0*/  DEPBAR.LE SB0, 0x0 ;  /* 0x000080000000791a */ /* 0x000fe80000000000 */
[----:B------:R-:W-:Y:S02]  /*e5c0*/  FMUL.FTZ R23, R23, c[0x0][0x2ec] ;  /* 0x0000bb0017177a20 */ /* 0x000fe40000410000 */
[----:B------:R-:W-:Y:S02]  /*e5d0*/  FMUL.FTZ R20, R20, c[0x0][0x2ec] ;  /* 0x0000bb0014147a20 */ /* 0x000fe40000410000 */
[----:B------:R-:W1:Y:S01]  /*e5e0*/  MUFU.TANH R150, R23 ;  /* 0x0000001700967308 */ /* 0x000e620000002400 */
[----:B------:R-:W-:Y:S01]  /*e5f0*/  BAR.SYNC.DEFER_BLOCKING 0x0 ;  /* 0x0000000000007b1d */ /* 0x000fe20000010000 */
[----:B------:R-:W-:Y:S01]  /*e600*/  FMUL.FTZ R22, R22, c[0x0][0x2ec] ;  /* 0x0000bb0016167a20 */ /* 0x000fe20000410000 */
[-C--:B-----5:R-:W-:Y:S05]  /*e610*/  HMMA.16816.F32.BF16 R36, R156, R8.reuse, R36 ;  /* 0x000000089c24723c */ /* 0x0a0fea0000041824 */
[----:B------:R-:W-:Y:S02]  /*e620*/  FMUL.FTZ R25, R25, c[0x0][0x2ec] ;  /* 0x0000bb0019197a20 */ /* 0x000fe40000410000 */
[----:B------:R-:W1:Y:S01]  /*e630*/  MUFU.TANH R148, R20 ;  /* 0x0000001400947308 */ /* 0x000e620000002400 */
[----:B------:R-:W-:Y:S01]  /*e640*/  FMUL.FTZ R27, R27, c[0x0][0x2ec] ;  /* 0x0000bb001b1b7a20 */ /* 0x000fe20000410000 */
[C---:B------:R-:W-:Y:S04]  /*e650*/  HMMA.16816.F32.BF16 R40, R76.reuse, R8, R40 ;  /* 0x000000084c28723c */ /* 0x040fe80000041828 */
[----:B------:R-:W-:Y:S02]  /*e660*/  FMUL.FTZ R29, R29, c[0x0][0x2ec] ;  /* 0x0000bb001d1d7a20 */ /* 0x000fe40000410000 */
[----:B------:R-:W-:Y:S02]  /*e670*/  FMUL.FTZ R31, R31, c[0x0][0x2ec] ;  /* 0x0000bb001f1f7a20 */ /* 0x000fe40000410000 */
[----:B------:R-:W2:Y:S01]  /*e680*/  MUFU.TANH R151, R22 ;  /* 0x0000001600977308 */ /* 0x000ea20000002400 */
[-C--:B------:R-:W-:Y:S03]  /*e690*/  HMMA.16816.F32.BF16 R44, R76, R10.reuse, R44 ;  /* 0x0000000a4c2c723c */ /* 0x080fe6000004182c */
[----:B------:R-:W-:Y:S02]  /*e6a0*/  FMUL.FTZ R35, R35, c[0x0][0x2ec] ;  /* 0x0000bb0023237a20 */ /* 0x000fe40000410000 */
[----:B------:R-:W-:Y:S02]  /*e6b0*/  FMUL.FTZ R21, R21, c[0x0][0x2ec] ;  /* 0x0000bb0015157a20 */ /* 0x000fe40000410000 */
[----:B------:R-:W-:Y:S01]  /*e6c0*/  FMUL.FTZ R36, R36, c[0x0][0x2ec] ;  /* 0x0000bb0024247a20 */ /* 0x000fe20000410000 */
[C---:B------:R-:W-:Y:S01]  /*e6d0*/  HMMA.16816.F32.BF16 R48, R156.reuse, R10, R48 ;  /* 0x0000000a9c30723c */ /* 0x040fe20000041830 */
[----:B------:R-:W2:Y:S03]  /*e6e0*/  MUFU.TANH R167, R25 ;  /* 0x0000001900a77308 */ /* 0x000ea60000002400 */
        /* <DEDUP_REMOVED lines=8> */
[----:B------:R5:W2:Y:S01]  /*e770*/  MUFU.TANH R162, R29 ;  /* 0x0000001d00a27308 */ /* 0x000aa20000002400 */
[----:B------:R-:W-:Y:S02]  /*e780*/  FMUL.FTZ R26, R26, c[0x0][0x2ec] ;  /* 0x0000bb001a1a7a20 */ /* 0x000fe40000410000 */
[-C--:B------:R-:W-:Y:S04]  /*e790*/  HMMA.16816.F32.BF16 R60, R76, R6.reuse, R60 ;  /* 0x000000064c3c723c */ /* 0x080fe8000004183c */
[----:B------:R-:W-:Y:S02]  /*e7a0*/  FMUL.FTZ R28, R28, c[0x0][0x2ec] ;  /* 0x0000bb001c1c7a20 */ /* 0x000fe40000410000 */
[----:B------:R-:W-:Y:S01]  /*e7b0*/  FMUL.FTZ R30, R30, c[0x0][0x2ec] ;  /* 0x0000bb001e1e7a20 */ /* 0x000fe20000410000 */
[----:B------:R2:W2:Y:S01]  /*e7c0*/  MUFU.TANH R174, R31 ;  /* 0x0000001f00ae7308 */ /* 0x0004a20000002400 */
[----:B------:R-:W-:Y:S04]  /*e7d0*/  HMMA.16816.F32.BF16 R64, R156, R6, R64 ;  /* 0x000000069c40723c */ /* 0x000fe80000041840 */
[----:B-1----:R-:W-:Y:S02]  /*e7e0*/  FMUL.FTZ R27, R48, c[0x0][0x2ec] ;  /* 0x0000bb00301b7a20 */ /* 0x002fe40000410000 */
[----:B------:R-:W-:Y:S02]  /*e7f0*/  FMUL.FTZ R32, R32, c[0x0][0x2ec] ;  /* 0x0000bb0020207a20 */ /* 0x000fe40000410000 */
[----:B------:R-:W-:Y:S01]  /*e800*/  FMUL.FTZ R56, R56, c[0x0][0x2ec] ;  /* 0x0000bb0038387a20 */ /* 0x000fe20000410000 */
[----:B------:R1:W1:Y:S03]  /*e810*/  MUFU.TANH R72, R35 ;  /* 0x0000002300487308 */ /* 0x0002660000002400 */
[----:B------:R-:W-:Y:S02]  /*e820*/  FMUL.FTZ R57, R57, c[0x0][0x2ec] ;  /* 0x0000bb0039397a20 */ /* 0x000fe40000410000 */
[----:B-----5:R-:W-:Y:S02]  /*e830*/  FMUL.FTZ R29, R49, c[0x0][0x2ec] ;  /* 0x0000bb00311d7a20 */ /* 0x020fe40000410000 */
[----:B------:R-:W-:Y:S02]  /*e840*/  FMUL.FTZ R60, R60, c[0x0][0x2ec] ;  /* 0x0000bb003c3c7a20 */ /* 0x000fe40000410000 */
[----:B------:R-:W-:Y:S01]  /*e850*/  FMUL.FTZ R61, R61, c[0x0][0x2ec] ;  /* 0x0000bb003d3d7a20 */ /* 0x000fe20000410000 */
[----:B------:R5:W3:Y:S01]  /*e860*/  MUFU.TANH R14, R36 ;  /* 0x00000024000e7308 */ /* 0x000ae20000002400 */
[----:B------:R-:W-:Y:S02]  /*e870*/  FMUL.FTZ R62, R62, c[0x0][0x2ec] ;  /* 0x0000bb003e3e7a20 */ /* 0x000fe40000410000 */
[----:B------:R-:W-:Y:S02]  /*e880*/  FMUL.FTZ R63, R63, c[0x0][0x2ec] ;  /* 0x0000bb003f3f7a20 */ /* 0x000fe40000410000 */
[----:B--2---:R-:W-:Y:S02]  /*e890*/  FMUL.FTZ R31, R52, c[0x0][0x2ec] ;  /* 0x0000bb00341f7a20 */ /* 0x004fe40000410000 */
[----:B------:R-:W-:Y:S02]  /*e8a0*/  FMUL.FTZ R20, R64, c[0x0][0x2ec] ;  /* 0x0000bb0040147a20 */ /* 0x000fe40000410000 */
[----:B------:R-:W-:Y:S01]  /*e8b0*/  FMUL.FTZ R15, R65, c[0x0][0x2ec] ;  /* 0x0000bb00410f7a20 */ /* 0x000fe20000410000 */
[----:B------:R2:W2:Y:S01]  /*e8c0*/  MUFU.TANH R23, R37 ;  /* 0x0000002500177308 */ /* 0x0004a20000002400 */
[----:B------:R-:W-:Y:S02]  /*e8d0*/  FMUL.FTZ R22, R66, c[0x0][0x2ec] ;  /* 0x0000bb0042167a20 */ /* 0x000fe40000410000 */
[----:B------:R-:W-:Y:S02]  /*e8e0*/  FMUL.FTZ R25, R67, c[0x0][0x2ec] ;  /* 0x0000bb0043197a20 */ /* 0x000fe40000410000 */
[----:B-1----:R-:W-:Y:S02]  /*e8f0*/  FMUL.FTZ R35, R55, c[0x0][0x2ec] ;  /* 0x0000bb0037237a20 */ /* 0x002fe40000410000 */
[----:B------:R-:W-:Y:S02]  /*e900*/  FMUL.FTZ R33, R33, c[0x0][0x2ec] ;  /* 0x0000bb0021217a20 */ /* 0x000fe40000410000 */
[----:B------:R-:W-:Y:S01]  /*e910*/  FMUL.FTZ R34, R34, c[0x0][0x2ec] ;  /* 0x0000bb0022227a20 */ /* 0x000fe20000410000 */
[----:B------:R1:W1:Y:S01]  /*e920*/  MUFU.TANH R70, R38 ;  /* 0x0000002600467308 */ /* 0x0002620000002400 */
[----:B------:R-:W-:Y:S02]  /*e930*/  FMUL.FTZ R40, R40, c[0x0][0x2ec] ;  /* 0x0000bb0028287a20 */ /* 0x000fe40000410000 */
        /* <DEDUP_REMOVED lines=12> */
[----:B-1----:R-:W-:Y:S07]  /*ea00*/  FMUL.FTZ R38, R51, c[0x0][0x2ec] ;  /* 0x0000bb0033267a20 */ /* 0x002fee0000410000 */
[----:B------:R1:W1:Y:S01]  /*ea10*/  MUFU.TANH R155, R18 ;  /* 0x00000012009b7308 */ /* 0x0002620000002400 */
[----:B-----5:R-:W-:Y:S09]  /*ea20*/  FMUL.FTZ R39, R50, c[0x0][0x2ec] ;  /* 0x0000bb0032277a20 */ /* 0x020ff20000410000 */
        /* <DEDUP_REMOVED lines=38> */
.L_x_1673:
[----:B------:R-:W2:Y:S08]  /*ec90*/  S2R R0, SR_TID.X ;  /* 0x0000000000007919 */ /* 0x000eb00000002100 */
[----:B------:R-:W-:Y:S01]  /*eca0*/  LDSM.16.MT88.4 R52, [R190+0x6000] ;  /* 0x00600000be34783b */ /* 0x000fe20000004200 */
[----:B--2---:R-:W-:Y:S05]  /*ecb0*/  IMAD.SHL.U32 R0, R0, 0x2, RZ ;  /* 0x0000000200007824 */ /* 0x004fea00078e00ff */
[----:B------:R-:W-:Y:S05]  /*ecc0*/  LOP3.LUT R0, R0, 0x6, RZ, 0xc0, !PT ;  /* 0x0000000600007812 */ /* 0x000fea00078ec0ff */
[----:B------:R-:W-:Y:S05]  /*ecd0*/  IMAD R0, R211, 0x40, R0 ;  /* 0x00000040d3007824 */ /* 0x000fea00078e0200 */
[C---:B------:R-:W-:Y:S02]  /*ece0*/  ISETP.GE.AND P1, PT, R0.reuse, R204, PT ;  /* 0x000000cc0000720c */ /* 0x040fe40003f26270 */
[C---:B------:R-:W-:Y:S02]  /*ecf0*/  IADD3 R13, R0.reuse, 0x9, RZ ;  /* 0x00000009000d7810 */ /* 0x040fe40007ffe0ff */
[C---:B------:R-:W-:Y:S02]  /*ed00*/  ISETP.GE.OR P1, PT, R0.reuse, R208, !P1 ;  /* 0x000000d00000720c */ /* 0x040fe40004f26670 */
[C---:B-1----:R-:W-:Y:S02]  /*ed10*/  IADD3 R9, R0.reuse, 0x19, RZ ;  /* 0x0000001900097810 */ /* 0x042fe40007ffe0ff */
[----:B------:R-:W-:Y:S02]  /*ed20*/  FSEL R26, R169, -INF , !P1 ;  /* 0xff800000a91a7808 */ /* 0x000fe40004800000 */
[CC--:B------:R-:W-:Y:S02]  /*ed30*/  ISETP.GE.AND P1, PT, R13.reuse, R206.reuse, PT ;  /* 0x000000ce0d00720c */ /* 0x0c0fe40003f26270 */
[C---:B------:R-:W-:Y:S02]  /*ed40*/  ISETP.GE.AND P5, PT, R0.reuse, R206, PT ;  /* 0x000000ce0000720c */ /* 0x040fe40003fa6270 */
[-C--:B------:R-:W-:Y:S02]  /*ed50*/  ISETP.GE.OR P1, PT, R13, R210.reuse, !P1 ;  /* 0x000000d20d00720c */ /* 0x080fe40004f26670 */
[C---:B------:R-:W-:Y:S02]  /*ed60*/  IADD3 R2, R0.reuse, 0x1, RZ ;  /* 0x0000000100027810 */ /* 0x040fe40007ffe0ff */
[----:B------:R-:W-:Y:S02]  /*ed70*/  FSEL R24, R149, -INF , !P1 ;  /* 0xff80000095187808 */ /* 0x000fe40004800000 */
[----:B------:R-:W-:Y:S02]  /*ed80*/  ISETP.GE.OR P5, PT, R0, R210, !P5 ;  /* 0x000000d20000720c */ /* 0x000fe40006fa6670 */
[C---:B------:R-:W-:Y:S02]  /*ed90*/  ISETP.GE.AND P1, PT, R9.reuse, R206, PT ;  /* 0x000000ce0900720c */ /* 0x040fe40003f26270 */
[----:B------:R-:W-:Y:S02]  /*eda0*/  FSEL R16, R166, -INF , !P5 ;  /* 0xff800000a6107808 */ /* 0x000fe40006800000 */
[----:B------:R-:W-:Y:S02]  /*edb0*/  ISETP.GE.AND P2, PT, R2, R204, PT ;  /* 0x000000cc0200720c */ /* 0x000fe40003f46270 */
[----:B------:R-:W-:Y:S02]  /*edc0*/  IADD3 R8, R0, 0x20, RZ ;  /* 0x0000002000087810 */ /* 0x000fe40007ffe0ff */
[----:B------:R-:W-:Y:S02]  /*edd0*/  ISETP.GE.OR P1, PT, R9, R210, !P1 ;  /* 0x000000d20900720c */ /* 0x000fe40004f26670 */
[C---:B------:R-:W-:Y:S02]  /*ede0*/  ISETP.GE.AND P4, PT, R2.reuse, R206, PT ;  /* 0x000000ce0200720c */ /* 0x040fe40003f86270 */
[C---:B------:R-:W-:Y:S02]  /*edf0*/  ISETP.GE.AND P3, PT, R2.reuse, R205, PT ;  /* 0x000000cd0200720c */ /* 0x040fe40003f66270 */
[----:B------:R-:W-:Y:S02]  /*ee00*/  ISETP.GE.AND P6, PT, R2, R203, PT ;  /* 0x000000cb0200720c */ /* 0x000fe40003fc6270 */
[C---:B------:R-:W-:Y:S02]  /*ee10*/  ISETP.GE.AND P0, PT, R0.reuse, R205, PT ;  /* 0x000000cd0000720c */ /* 0x040fe40003f06270 */
[----:B------:R-:W-:Y:S02]  /*ee20*/  ISETP.GE.AND P5, PT, R0, R203, PT ;  /* 0x000000cb0000720c */ /* 0x000fe40003fa6270 */
[C---:B------:R-:W-:Y:S02]  /*ee30*/  ISETP.GE.OR P2, PT, R2.reuse, R208, !P2 ;  /* 0x000000d00200720c */ /* 0x040fe40005746670 */
[----:B------:R-:W-:Y:S02]  /*ee40*/  FSEL R34, R19, -INF , !P1 ;  /* 0xff80000013227808 */ /* 0x000fe40004800000 */
[C---:B------:R-:W-:Y:S02]  /*ee50*/  ISETP.GE.OR P4, PT, R2.reuse, R210, !P4 ;  /* 0x000000d20200720c */ /* 0x040fe40006786670 */
[-C--:B------:R-:W-:Y:S02]  /*ee60*/  ISETP.GE.OR P3, PT, R2, R209.reuse, !P3 ;  /* 0x000000d10200720c */ /* 0x080fe40005f66670 */
[C---:B------:R-:W-:Y:S02]  /*ee70*/  IADD3 R12, R0.reuse, 0x10, RZ ;  /* 0x00000010000c7810 */ /* 0x040fe40007ffe0ff */
[C---:B------:R-:W-:Y:S02]  /*ee80*/  ISETP.GE.OR P0, PT, R0.reuse, R209, !P0 ;  /* 0x000000d10000720c */ /* 0x040fe40004706670 */
[-C--:B------:R-:W-:Y:S02]  /*ee90*/  ISETP.GE.OR P5, PT, R0, R207.reuse, !P5 ;  /* 0x000000cf0000720c */ /* 0x080fe40006fa6670 */
[-C--:B------:R-:W-:Y:S02]  /*eea0*/  ISETP.GE.AND P1, PT, R8, R206.reuse, PT ;  /* 0x000000ce0800720c */ /* 0x080fe40003f26270 */
[----:B------:R-:W-:Y:S02]  /*eeb0*/  ISETP.GE.OR P6, PT, R2, R207, !P6 ;  /* 0x000000cf0200720c */ /* 0x000fe400077c6670 */
[----:B------:R-:W-:Y:S02]  /*eec0*/  IADD3 R2, R0, 0x8, RZ ;  /* 0x0000000800027810 */ /* 0x000fe40007ffe0ff */
[----:B------:R-:W-:Y:S02]  /*eed0*/  FSEL R18, R170, -INF , !P0 ;  /* 0xff800000aa127808 */ /* 0x000fe40004000000 */
[----:B------:R-:W-:Y:S02]  /*eee0*/  FSEL R28, R160, -INF , !P5 ;  /* 0xff800000a01c7808 */ /* 0x000fe40006800000 */
[-C--:B------:R-:W-:Y:S02]  /*eef0*/  ISETP.GE.AND P0, PT, R2, R206.reuse, PT ;  /* 0x000000ce0200720c */ /* 0x080fe40003f06270 */
[----:B------:R-:W-:Y:S02]  /*ef00*/  ISETP.GE.AND P5, PT, R12, R206, PT ;  /* 0x000000ce0c00720c */ /* 0x000fe40003fa6270 */
[-C--:B------:R-:W-:Y:S02]  /*ef10*/  ISETP.GE.OR P1, PT, R8, R210.reuse, !P1 ;  /* 0x000000d20800720c */ /* 0x080fe40004f26670 */
[C---:B------:R-:W-:Y:S02]  /*ef20*/  IADD3 R7, R0.reuse, 0x21, RZ ;  /* 0x0000002100077810 */ /* 0x040fe40007ffe0ff */
[----:B------:R-:W-:Y:S02]  /*ef30*/  IADD3 R11, R0, 0x11, RZ ;  /* 0x00000011000b7810 */ /* 0x000fe40007ffe0ff */
[-C--:B------:R-:W-:Y:S02]  /*ef40*/  ISETP.GE.OR P0, PT, R2, R210.reuse, !P0 ;  /* 0x000000d20200720c */ /* 0x080fe40004706670 */
[----:B------:R-:W-:Y:S02]  /*ef50*/  ISETP.GE.OR P5, PT, R12, R210, !P5 ;  /* 0x000000d20c00720c */ /* 0x000fe40006fa6670 */
[C---:B------:R-:W-:Y:S02]  /*ef60*/  IADD3 R6, R0.reuse, 0x28, RZ ;  /* 0x0000002800067810 */ /* 0x040fe40007ffe0ff */
[----:B------:R-:W-:Y:S02]  /*ef70*/  IADD3 R10, R0, 0x18, RZ ;  /* 0x00000018000a7810 */ /* 0x000fe40007ffe0ff */
[----:B------:R-:W-:Y:S02]  /*ef80*/  FSEL R58, R14, -INF , !P1 ;  /* 0xff8000000e3a7808 */ /* 0x000fe40004800000 */
[-C--:B------:R-:W-:Y:S02]  /*ef90*/  ISETP.GE.AND P1, PT, R7, R206.reuse, PT ;  /* 0x000000ce0700720c */ /* 0x080fe40003f26270 */
[----:B------:R-:W-:Y:S02]  /*efa0*/  FSEL R21, R152, -INF , !P0 ;  /* 0xff80000098157808 */ /* 0x000fe40004000000 */
[----:B------:R-:W-:Y:S02]  /*efb0*/  FSEL R17, R171, -INF , !P4 ;  /* 0xff800000ab117808 */ /* 0x000fe40006000000 */
[----:B------:R-:W-:Y:S02]  /*efc0*/  ISETP.GE.AND P4, PT, R11, R206, PT ;  /* 0x000000ce0b00720c */ /* 0x000fe40003f86270 */
[----:B------:R-:W-:Y:S02]  /*efd0*/  FSEL R19, R175, -INF , !P3 ;  /* 0xff800000af137808 */ /* 0x000fe40005800000 */
[----:B------:R-:W-:Y:S02]  /*efe0*/  ISETP.GE.OR P1, PT, R7, R210, !P1 ;  /* 0x000000d20700720c */ /* 0x000fe40004f26670 */
[-C--:B------:R-:W-:Y:S02]  /*eff0*/  ISETP.GE.AND P3, PT, R6, R206.reuse, PT ;  /* 0x000000ce0600720c */ /* 0x080fe40003f66270 */
[----:B------:R-:W-:Y:S02]  /*f000*/  ISETP.GE.AND P0, PT, R10, R206, PT ;  /* 0x000000ce0a00720c */ /* 0x000fe40003f06270 */
[----:B------:R-:W-:Y:S02]  /*f010*/  FSEL R30, R148, -INF , !P5 ;  /* 0xff800000941e7808 */ /* 0x000fe40006800000 */
[C---:B------:R-:W-:Y:S02]  /*f020*/  ISETP.GE.AND P5, PT, R2.reuse, R205, PT ;  /* 0x000000cd0200720c */ /* 0x040fe40003fa6270 */
[-C--:B------:R-:W-:Y:S02]  /*f030*/  ISETP.GE.OR P4, PT, R11, R210.reuse, !P4 ;  /* 0x000000d20b00720c */ /* 0x080fe40006786670 */
[----:B------:R-:W-:Y:S02]  /*f040*/  ISETP.GE.OR P5, PT, R2, R209, !P5 ;  /* 0x000000d10200720c */ /* 0x000fe40006fa6670 */
[----:B------:R-:W-:Y:S02]  /*f050*/  FSEL R59, R23, -INF , !P1 ;  /* 0xff800000173b7808 */ /* 0x000fe40004800000 */
[-C--:B------:R-:W-:Y:S02]  /*f060*/  ISETP.GE.OR P0, PT, R10, R210.reuse, !P0 ;  /* 0x000000d20a00720c */ /* 0x080fe40004706670 */
[----:B------:R-:W-:Y:S02]  /*f070*/  IADD3 R5, R0, 0x29, RZ ;  /* 0x0000002900057810 */ /* 0x000fe40007ffe0ff */
[----:B------:R-:W-:Y:S02]  /*f080*/  ISETP.GE.AND P1, PT, R13, R205, PT ;  /* 0x000000cd0d00720c */ /* 0x000fe40003f26270 */
[----:B------:R-:W-:Y:S02]  /*f090*/  ISETP.GE.OR P3, PT, R6, R210, !P3 ;  /* 0x000000d20600720c */ /* 0x000fe40005f66670 */
[----:B------:R-:W-:Y:S02]  /*f0a0*/  FSEL R23, R155, -INF , !P5 ;  /* 0xff8000009b177808 */ /* 0x000fe40006800000 */
[----:B------:R-:W-:Y:S02]  /*f0b0*/  FSEL R32, R147, -INF , !P4 ;  /* 0xff80000093207808 */ /* 0x000fe40006000000 */
[----:B------:R-:W-:Y:S02]  /*f0c0*/  FSEL R33, R71, -INF , !P0 ;  /* 0xff80000047217808 */ /* 0x000fe40004000000 */
[----:B------:R-:W-:Y:S02]  /*f0d0*/  IADD3 R4, R0, 0x30, RZ ;  /* 0x0000003000047810 */ /* 0x000fe40007ffe0ff */
[----:B------:R-:W-:Y:S02]  /*f0e0*/  ISETP.GE.AND P5, PT, R5, R206, PT ;  /* 0x000000ce0500720c */ /* 0x000fe40003fa6270 */
[----:B------:R-:W-:Y:S02]  /*f0f0*/  ISETP.GE.OR P1, PT, R13, R209, !P1 ;  /* 0x000000d10d00720c */ /* 0x000fe40004f26670 */
[----:B------:R-:W-:Y:S02]  /*f100*/  FSEL R158, R27, -INF , !P3 ;  /* 0xff8000001b9e7808 */ /* 0x000fe40005800000 */
[----:B------:R-:W-:Y:S02]  /*f110*/  ISETP.GE.AND P3, PT, R12, R205, PT ;  /* 0x000000cd0c00720c */ /* 0x000fe40003f66270 */
[C---:B------:R-:W-:Y:S02]  /*f120*/  ISETP.GE.AND P4, PT, R2.reuse, R204, PT ;  /* 0x000000cc0200720c */ /* 0x040fe40003f86270 */
[----:B------:R-:W-:Y:S02]  /*f130*/  ISETP.GE.AND P0, PT, R2, R203, PT ;  /* 0x000000cb0200720c */ /* 0x000fe40003f06270 */
[----:B------:R-:W-:Y:S02]  /*f140*/  FSEL R27, R154, -INF , !P1 ;  /* 0xff8000009a1b7808 */ /* 0x000fe40004800000 */
[----:B------:R-:W-:Y:S02]  /*f150*/  ISETP.GE.OR P4, PT, R2, R208, !P4 ;  /* 0x000000d00200720c */ /* 0x000fe40006786670 */
[----:B------:R-:W-:Y:S02]  /*f160*/  ISETP.GE.OR P5, PT, R5, R210, !P5 ;  /* 0x000000d20500720c */ /* 0x000fe40006fa6670 */
[----:B------:R-:W-:Y:S02]  /*f170*/  ISETP.GE.OR P3, PT, R12, R209, !P3 ;  /* 0x000000d10c00720c */ /* 0x000fe40005f66670 */
[----:B------:R-:W-:Y:S02]  /*f180*/  ISETP.GE.OR P0, PT, R2, R207, !P0 ;  /* 0x000000cf0200720c */ /* 0x000fe40004706670 */
[----:B------:R-:W-:Y:S02]  /*f190*/  IADD3 R2, R0, 0x31, RZ ;  /* 0x0000003100027810 */ /* 0x000fe40007ffe0ff */
[-C--:B------:R-:W-:Y:S02]  /*f1a0*/  ISETP.GE.AND P1, PT, R4, R206.reuse, PT ;  /* 0x000000ce0400720c */ /* 0x080fe40003f26270 */
[----:B------:R-:W-:Y:S02]  /*f1b0*/  FSEL R159, R29, -INF , !P5 ;  /* 0xff8000001d9f7808 */ /* 0x000fe40006800000 */
[----:B------:R-:W-:Y:S02]  /*f1c0*/  ISETP.GE.AND P5, PT, R11, R205, PT ;  /* 0x000000cd0b00720c */ /* 0x000fe40003fa6270 */
[----:B------:R-:W-:Y:S02]  /*f1d0*/  FSEL R29, R151, -INF , !P3 ;  /* 0xff800000971d7808 */ /* 0x000fe40005800000 */
[----:B------:R-:W-:Y:S02]  /*f1e0*/  ISETP.GE.AND P3, PT, R2, R206, PT ;  /* 0x000000ce0200720c */ /* 0x000fe40003f66270 */
[-C--:B------:R-:W-:Y:S02]  /*f1f0*/  ISETP.GE.OR P1, PT, R4, R210.reuse, !P1 ;  /* 0x000000d20400720c */ /* 0x080fe40004f26670 */
[----:B------:R-:W-:Y:S02]  /*f200*/  ISETP.GE.OR P5, PT, R11, R209, !P5 ;  /* 0x000000d10b00720c */ /* 0x000fe40006fa6670 */
[----:B------:R-:W-:Y:S02]  /*f210*/  ISETP.GE.OR P3, PT, R2, R210, !P3 ;  /* 0x000000d20200720c */ /* 0x000fe40005f66670 */
[----:B------:R-:W-:Y:S02]  /*f220*/  IADD3 R14, R0, 0x38, RZ ;  /* 0x00000038000e7810 */ /* 0x000fe40007ffe0ff */
[----:B------:R-:W-:Y:S02]  /*f230*/  FSEL R213, R31, -INF , !P1 ;  /* 0xff8000001fd57808 */ /* 0x000fe40004800000 */
[-C--:B------:R-:W-:Y:S02]  /*f240*/  ISETP.GE.AND P1, PT, R10, R205.reuse, PT ;  /* 0x000000cd0a00720c */ /* 0x080fe40003f26270 */
[----:B------:R-:W-:Y:S02]  /*f250*/  FSEL R221, R37, -INF , !P3 ;  /* 0xff80000025dd7808 */ /* 0x000fe40005800000 */
[C---:B------:R-:W-:Y:S02]  /*f260*/  ISETP.GE.AND P3, PT, R9.reuse, R205, PT ;  /* 0x000000cd0900720c */ /* 0x040fe40003f66270 */
[----:B------:R-:W-:Y:S02]  /*f270*/  IADD3 R0, R0, 0x39, RZ ;  /* 0x0000003900007810 */ /* 0x000fe40007ffe0ff */
[----:B------:R-:W-:Y:S02]  /*f280*/  FSEL R31, R150, -INF , !P5 ;  /* 0xff800000961f7808 */ /* 0x000fe40006800000 */
[----:B------:R-:W-:Y:S02]  /*f290*/  ISETP.GE.AND P5, PT, R14, R206, PT ;  /* 0x000000ce0e00720c */ /* 0x000fe40003fa6270 */
[-C--:B------:R-:W-:Y:S02]  /*f2a0*/  ISETP.GE.OR P1, PT, R10, R209.reuse, !P1 ;  /* 0x000000d10a00720c */ /* 0x080fe40004f26670 */
[----:B------:R-:W-:Y:S02]  /*f2b0*/  ISETP.GE.OR P5, PT, R14, R210, !P5 ;  /* 0x000000d20e00720c */ /* 0x000fe40006fa6670 */
[----:B------:R-:W-:Y:S02]  /*f2c0*/  ISETP.GE.OR P3, PT, R9, R209, !P3 ;  /* 0x000000d10900720c */ /* 0x000fe40005f66670 */
[----:B------:R-:W-:Y:S02]  /*f2d0*/  FSEL R40, R73, -INF , !P1 ;  /* 0xff80000049287808 */ /* 0x000fe40004800000 */
[----:B------:R-:W-:Y:S02]  /*f2e0*/  ISETP.GE.AND P1, PT, R0, R206, PT ;  /* 0x000000ce0000720c */ /* 0x000fe40003f26270 */
[----:B------:R-:W-:Y:S02]  /*f2f0*/  FSEL R233, R20, -INF , !P5 ;  /* 0xff80000014e97808 */ /* 0x000fe40006800000 */
[-C--:B------:R-:W-:Y:S02]  /*f300*/  ISETP.GE.AND P5, PT, R8, R205.reuse, PT ;  /* 0x000000cd0800720c */ /* 0x080fe40003fa6270 */
[----:B------:R-:W-:Y:S02]  /*f310*/  ISETP.GE.OR P1, PT, R0, R210, !P1 ;  /* 0x000000d20000720c */ /* 0x000fe40004f26670 */
[----:B------:R-:W-:Y:S02]  /*f320*/  FSEL R41, R72, -INF , !P3 ;  /* 0xff80000048297808 */ /* 0x000fe40005800000 */
[----:B------:R-:W-:Y:S02]  /*f330*/  ISETP.GE.AND P3, PT, R7, R205, PT ;  /* 0x000000cd0700720c */ /* 0x000fe40003f66270 */
[----:B------:R-:W-:Y:S02]  /*f340*/  ISETP.GE.OR P5, PT, R8, R209, !P5 ;  /* 0x000000d10800720c */ /* 0x000fe40006fa6670 */
[----:B------:R-:W-:Y:S02]  /*f350*/  FSEL R238, R15, -INF , !P1 ;  /* 0xff8000000fee7808 */ /* 0x000fe40004800000 */
[----:B------:R-:W-:Y:S02]  /*f360*/  FMNMX.FTZ R15, R16, R3, !PT ;  /* 0x00000003100f7209 */ /* 0x000fe40007810000 */
[----:B------:R-:W-:Y:S02]  /*f370*/  ISETP.GE.OR P3, PT, R7, R209, !P3 ;  /* 0x000000d10700720c */ /* 0x000fe40005f66670 */
[----:B------:R-:W-:Y:S02]  /*f380*/  FMNMX.FTZ R15, R17, R15, !PT ;  /* 0x0000000f110f7209 */ /* 0x000fe40007810000 */
[----:B------:R-:W-:Y:S02]  /*f390*/  FSEL R150, R69, -INF , !P3 ;  /* 0xff80000045967808 */ /* 0x000fe40005800000 */
[-C--:B------:R-:W-:Y:S02]  /*f3a0*/  ISETP.GE.AND P3, PT, R4, R205.reuse, PT ;  /* 0x000000cd0400720c */ /* 0x080fe40003f66270 */
[----:B------:R-:W-:Y:S02]  /*f3b0*/  FSEL R149, R70, -INF , !P5 ;  /* 0xff80000046957808 */ /* 0x000fe40006800000 */
[----:B------:R-:W-:Y:S02]  /*f3c0*/  ISETP.GE.AND P5, PT, R5, R205, PT ;  /* 0x000000cd0500720c */ /* 0x000fe40003fa6270 */
[----:B------:R-:W-:Y:S02]  /*f3d0*/  FMNMX.FTZ R15, R21, R15, !PT ;  /* 0x0000000f150f7209 */ /* 0x000fe40007810000 */
[-C--:B------:R-:W-:Y:S02]  /*f3e0*/  ISETP.GE.OR P5, PT, R5, R209.reuse, !P5 ;  /* 0x000000d10500720c */ /* 0x080fe40006fa6670 */
[----:B------:R-:W-:Y:S02]  /*f3f0*/  ISETP.GE.OR P3, PT, R4, R209, !P3 ;  /* 0x000000d10400720c */ /* 0x000fe40005f66670 */
[----:B------:R-:W-:Y:S02]  /*f400*/  ISETP.GE.AND P1, PT, R6, R205, PT ;  /* 0x000000cd0600720c */ /* 0x000fe40003f26270 */
[----:B------:R-:W-:Y:S02]  /*f410*/  FSEL R166, R38, -INF , !P5 ;  /* 0xff80000026a67808 */ /* 0x000fe40006800000 */
[----:B------:R-:W-:Y:S02]  /*f420*/  FSEL R216, R36, -INF , !P3 ;  /* 0xff80000024d87808 */ /* 0x000fe40005800000 */
[----:B------:R-:W-:Y:S02]  /*f430*/  ISETP.GE.OR P1, PT, R6, R209, !P1 ;  /* 0x000000d10600720c */ /* 0x000fe40004f26670 */
[----:B------:R-:W-:Y:S02]  /*f440*/  FMNMX.FTZ R15, R24, R15, !PT ;  /* 0x0000000f180f7209 */ /* 0x000fe40007810000 */
[-C--:B------:R-:W-:Y:S02]  /*f450*/  ISETP.GE.AND P5, PT, R14, R205.reuse, PT ;  /* 0x000000cd0e00720c */ /* 0x080fe40003fa6270 */
[----:B------:R-:W-:Y:S02]  /*f460*/  ISETP.GE.AND P3, PT, R0, R205, PT ;  /* 0x000000cd0000720c */ /* 0x000fe40003f66270 */
[----:B------:R-:W-:Y:S02]  /*f470*/  FSEL R160, R39, -INF , !P1 ;  /* 0xff80000027a07808 */ /* 0x000fe40004800000 */
[----:B------:R-:W-:Y:S01]  /*f480*/  ISETP.GE.OR P5, PT, R14, R209, !P5 ;  /* 0x000000d10e00720c */ /* 0x000fe20006fa6670 */
[----:B------:R-:W-:Y:S01]  /*f490*/  LDSM.16.MT88.4 R36, [R192+0x6000] ;  /* 0x00600000c024783b */ /* 0x000fe20000004200 */
[----:B------:R-:W-:Y:S02]  /*f4a0*/  FMNMX.FTZ R15, R30, R15, !PT ;  /* 0x0000000f1e0f7209 */ /* 0x000fe40007810000 */
[----:B------:R-:W-:Y:S02]  /*f4b0*/  ISETP.GE.AND P1, PT, R2, R205, PT ;  /* 0x000000cd0200720c */ /* 0x000fe40003f26270 */
[----:B------:R-:W-:Y:S02]  /*f4c0*/  ISETP.GE.OR P3, PT, R0, R209, !P3 ;  /* 0x000000d10000720c */ /* 0x000fe40005f66670 */
[----:B------:R-:W-:Y:S02]  /*f4d0*/  FSEL R239, R22, -INF , !P5 ;  /* 0xff80000016ef7808 */ /* 0x000fe40006800000 */
[----:B------:R-:W-:Y:S02]  /*f4e0*/  FSEL R22, R179, -INF , !P2 ;  /* 0xff800000b3167808 */ /* 0x000fe40005000000 */
[----:B------:R-:W-:Y:S02]  /*f4f0*/  FMNMX.FTZ R15, R32, R15, !PT ;  /* 0x0000000f200f7209 */ /* 0x000fe40007810000 */
[CC--:B------:R-:W-:Y:S02]  /*f500*/  ISETP.GE.AND P2, PT, R12.reuse, R204.reuse, PT ;  /* 0x000000cc0c00720c */ /* 0x0c0fe40003f46270 */
[----:B------:R-:W-:Y:S02]  /*f510*/  FSEL R240, R25, -INF , !P3 ;  /* 0xff80000019f07808 */ /* 0x000fe40005800000 */
[----:B------:R-:W-:Y:S02]  /*f520*/  ISETP.GE.AND P3, PT, R12, R203, PT ;  /* 0x000000cb0c00720c */ /* 0x000fe40003f66270 */
[----:B------:R-:W-:Y:S02]  /*f530*/  ISETP.GE.OR P1, PT, R2, R209, !P1 ;  /* 0x000000d10200720c */ /* 0x000fe40004f26670 */
[----:B------:R-:W-:Y:S02]  /*f540*/  ISETP.GE.AND P5, PT, R13, R203, PT ;  /* 0x000000cb0d00720c */ /* 0x000fe40003fa6270 */
[----:B------:R-:W-:Y:S02]  /*f550*/  FSEL R223, R35, -INF , !P1 ;  /* 0xff80000023df7808 */ /* 0x000fe40004800000 */
[----:B------:R-:W-:Y:S02]  /*f560*/  ISETP.GE.AND P1, PT, R13, R204, PT ;  /* 0x000000cc0d00720c */ /* 0x000fe40003f26270 */
[CC--:B------:R-:W-:Y:S02]  /*f570*/  ISETP.GE.OR P2, PT, R12.reuse, R208.reuse, !P2 ;  /* 0x000000d00c00720c */ /* 0x0c0fe40005746670 */
[----:B------:R-:W-:Y:S02]  /*f580*/  ISETP.GE.OR P3, PT, R12, R207, !P3 ;  /* 0x000000cf0c00720c */ /* 0x000fe40005f66670 */
[----:B------:R-:W-:Y:S02]  /*f590*/  FMNMX.FTZ R12, R33, R15, !PT ;  /* 0x0000000f210c7209 */ /* 0x000fe40007810000 */
[C---:B------:R-:W-:Y:S02]  /*f5a0*/  ISETP.GE.OR P1, PT, R13.reuse, R208, !P1 ;  /* 0x000000d00d00720c */ /* 0x040fe40004f26670 */
[----:B------:R-:W-:Y:S02]  /*f5b0*/  ISETP.GE.OR P5, PT, R13, R207, !P5 ;  /* 0x000000cf0d00720c */ /* 0x000fe40006fa6670 */
[----:B------:R-:W-:Y:S02]  /*f5c0*/  FMNMX.FTZ R13, R34, R12, !PT ;  /* 0x0000000c220d7209 */ /* 0x000fe40007810000 */
[----:B------:R-:W-:Y:S02]  /*f5d0*/  FMNMX.FTZ R12, R18, R68, !PT ;  /* 0x00000044120c7209 */ /* 0x000fe40007810000 */
[----:B------:R-:W-:Y:S02]  /*f5e0*/  FMNMX.FTZ R13, R58, R13, !PT ;  /* 0x0000000d3a0d7209 */ /* 0x000fe40007810000 */
[----:B------:R-:W-:Y:S02]  /*f5f0*/  FSEL R20, R177, -INF , !P1 ;  /* 0xff800000b1147808 */ /* 0x000fe40004800000 */
[----:B------:R-:W-:Y:S02]  /*f600*/  FMNMX.FTZ R73, R59, R13, !PT ;  /* 0x0000000d3b497209 */ /* 0x000fe40007810000 */
[----:B------:R-:W-:Y:S02]  /*f610*/  ISETP.GE.AND P1, PT, R11, R203, PT ;  /* 0x000000cb0b00720c */ /* 0x000fe40003f26270 */
[----:B------:R-:W-:Y:S02]  /*f620*/  FMNMX.FTZ R73, R158, R73, !PT ;  /* 0x000000499e497209 */ /* 0x000fe40007810000 */
[----:B------:R-:W-:Y:S02]  /*f630*/  FMNMX.FTZ R12, R19, R12, !PT ;  /* 0x0000000c130c7209 */ /* 0x000fe40007810000 */
        /* <DEDUP_REMOVED lines=9> */
[----:B------:R-:W-:Y:S02]  /*f6d0*/  FSEL R35, R164, -INF , !P2 ;  /* 0xff800000a4237808 */ /* 0x000fe40005000000 */
[----:B------:R-:W-:Y:S02]  /*f6e0*/  FSEL R25, R167, -INF , !P4 ;  /* 0xff800000a7197808 */ /* 0x000fe40006000000 */
[----:B------:R-:W-:Y:S02]  /*f6f0*/  FMNMX.FTZ R11, R29, R11, !PT ;  /* 0x0000000b1d0b7209 */ /* 0x000fe40007810000 */
[C---:B------:R-:W-:Y:S02]  /*f700*/  ISETP.GE.AND P2, PT, R10.reuse, R204, PT ;  /* 0x000000cc0a00720c */ /* 0x040fe40003f46270 */
[C---:B------:R-:W-:Y:S02]  /*f710*/  ISETP.GE.AND P4, PT, R10.reuse, R203, PT ;  /* 0x000000cb0a00720c */ /* 0x040fe40003f86270 */
[----:B------:R-:W-:Y:S02]  /*f720*/  FMNMX.FTZ R73, R233, R73, !PT ;  /* 0x00000049e9497209 */ /* 0x000fe40007810000 */
[----:B------:R-:W-:Y:S02]  /*f730*/  ISETP.GE.OR P2, PT, R10, R208, !P2 ;  /* 0x000000d00a00720c */ /* 0x000fe40005746670 */
[----:B------:R-:W-:Y:S02]  /*f740*/  FMNMX.FTZ R73, R238, R73, !PT ;  /* 0x00000049ee497209 */ /* 0x000fe40007810000 */
[----:B------:R-:W-:Y:S02]  /*f750*/  ISETP.GE.OR P4, PT, R10, R207, !P4 ;  /* 0x000000cf0a00720c */ /* 0x000fe40006786670 */
[----:B------:R-:W-:Y:S02]  /*f760*/  FMNMX.FTZ R10, R31, R11, !PT ;  /* 0x0000000b1f0a7209 */ /* 0x000fe40007810000 */
[----:B------:R-:W1:Y:S01]  /*f770*/  SHFL.BFLY PT, R11, R73, 0x2, 0x1f ;  /* 0x0c401f00490b7f89 */ /* 0x000e6200000e0000 */
[----:B------:R-:W-:Y:S02]  /*f780*/  FSEL R44, R153, -INF , !P2 ;  /* 0xff800000992c7808 */ /* 0x000fe40005000000 */
[----:B------:R-:W-:Y:S02]  /*f790*/  FMNMX.FTZ R10, R40, R10, !PT ;  /* 0x0000000a280a7209 */ /* 0x000fe40007810000 */
[----:B------:R-:W-:Y:S02]  /*f7a0*/  ISETP.GE.AND P2, PT, R9, R204, PT ;  /* 0x000000cc0900720c */ /* 0x000fe40003f46270 */
[----:B------:R-:W-:Y:S02]  /*f7b0*/  FMNMX.FTZ R10, R41, R10, !PT ;  /* 0x0000000a290a7209 */ /* 0x000fe40007810000 */
[----:B------:R-:W-:Y:S02]  /*f7c0*/  ISETP.GE.OR P2, PT, R9, R208, !P2 ;  /* 0x000000d00900720c */ /* 0x000fe40005746670 */
[----:B------:R-:W-:Y:S02]  /*f7d0*/  FSEL R13, R182, -INF , !P6 ;  /* 0xff800000b60d7808 */ /* 0x000fe40007000000 */
[----:B------:R-:W-:Y:S02]  /*f7e0*/  ISETP.GE.AND P6, PT, R8, R204, PT ;  /* 0x000000cc0800720c */ /* 0x000fe40003fc6270 */
[----:B------:R-:W-:Y:S02]  /*f7f0*/  FMNMX.FTZ R10, R149, R10, !PT ;  /* 0x0000000a950a7209 */ /* 0x000fe40007810000 */
[----:B------:R-:W-:Y:S02]  /*f800*/  FSEL R42, R162, -INF , !P2 ;  /* 0xff800000a22a7808 */ /* 0x000fe40005000000 */
[CC--:B------:R-:W-:Y:S02]  /*f810*/  ISETP.GE.AND P2, PT, R9.reuse, R203.reuse, PT ;  /* 0x000000cb0900720c */ /* 0x0c0fe40003f46270 */
[----:B------:R-:W-:Y:S02]  /*f820*/  FMNMX.FTZ R10, R150, R10, !PT ;  /* 0x0000000a960a7209 */ /* 0x000fe40007810000 */
[----:B------:R-:W-:Y:S02]  /*f830*/  ISETP.GE.OR P6, PT, R8, R208, !P6 ;  /* 0x000000d00800720c */ /* 0x000fe400077c6670 */
[----:B------:R-:W-:Y:S02]  /*f840*/  FSEL R12, R180, -INF , !P0 ;  /* 0xff800000b40c7808 */ /* 0x000fe40004000000 */
[----:B------:R-:W-:Y:S02]  /*f850*/  ISETP.GE.AND P0, PT, R8, R203, PT ;  /* 0x000000cb0800720c */ /* 0x000fe40003f06270 */
[-C--:B------:R-:W-:Y:S02]  /*f860*/  ISETP.GE.OR P2, PT, R9, R207.reuse, !P2 ;  /* 0x000000cf0900720c */ /* 0x080fe40005746670 */
[----:B------:R-:W-:Y:S02]  /*f870*/  FSEL R9, R181, -INF , !P5 ;  /* 0xff800000b5097808 */ /* 0x000fe40006800000 */
[----:B------:R-:W-:Y:S02]  /*f880*/  ISETP.GE.AND P5, PT, R6, R204, PT ;  /* 0x000000cc0600720c */ /* 0x000fe40003fa6270 */
[----:B------:R-:W-:Y:S02]  /*f890*/  ISETP.GE.OR P0, PT, R8, R207, !P0 ;  /* 0x000000cf0800720c */ /* 0x000fe40004706670 */
[----:B------:R-:W-:Y:S02]  /*f8a0*/  FMNMX.FTZ R8, R160, R10, !PT ;  /* 0x0000000aa0087209 */ /* 0x000fe40007810000 */
[----:B------:R-:W-:Y:S02]  /*f8b0*/  FSEL R156, R146, -INF , !P6 ;  /* 0xff800000929c7808 */ /* 0x000fe40007000000 */
[C---:B------:R-:W-:Y:S02]  /*f8c0*/  ISETP.GE.AND P6, PT, R7.reuse, R204, PT ;  /* 0x000000cc0700720c */ /* 0x040fe40003fc6270 */
[-C--:B------:R-:W-:Y:S02]  /*f8d0*/  ISETP.GE.OR P5, PT, R6, R208.reuse, !P5 ;  /* 0x000000d00600720c */ /* 0x080fe40006fa6670 */
[----:B------:R-:W-:Y:S02]  /*f8e0*/  ISETP.GE.OR P6, PT, R7, R208, !P6 ;  /* 0x000000d00700720c */ /* 0x000fe400077c6670 */
[----:B------:R-:W-:Y:S02]  /*f8f0*/  FMNMX.FTZ R8, R166, R8, !PT ;  /* 0x00000008a6087209 */ /* 0x000fe40007810000 */
[----:B------:R-:W-:Y:S02]  /*f900*/  FSEL R47, R172, -INF , !P4 ;  /* 0xff800000ac2f7808 */ /* 0x000fe40006000000 */
[----:B------:R-:W-:Y:S02]  /*f910*/  FSEL R157, R43, -INF , !P5 ;  /* 0xff8000002b9d7808 */ /* 0x000fe40006800000 */
[----:B------:R-:W-:Y:S02]  /*f920*/  FSEL R43, R176, -INF , !P1 ;  /* 0xff800000b02b7808 */ /* 0x000fe40004800000 */
[CC--:B------:R-:W-:Y:S02]  /*f930*/  ISETP.GE.AND P4, PT, R4.reuse, R203.reuse, PT ;  /* 0x000000cb0400720c */ /* 0x0c0fe40003f86270 */
[----:B------:R-:W-:Y:S02]  /*f940*/  ISETP.GE.AND P1, PT, R4, R204, PT ;  /* 0x000000cc0400720c */ /* 0x000fe40003f26270 */
[----:B------:R-:W-:Y:S02]  /*f950*/  FMNMX.FTZ R8, R216, R8, !PT ;  /* 0x00000008d8087209 */ /* 0x000fe40007810000 */
[----:B------:R-:W-:Y:S02]  /*f960*/  FSEL R155, R145, -INF , !P6 ;  /* 0xff800000919b7808 */ /* 0x000fe40007000000 */
[----:B------:R-:W-:Y:S02]  /*f970*/  ISETP.GE.AND P6, PT, R7, R203, PT ;  /* 0x000000cb0700720c */ /* 0x000fe40003fc6270 */
[----:B-1----:R-:W-:Y:S02]  /*f980*/  FMNMX.FTZ R73, R73, R11, !PT ;  /* 0x0000000b49497209 */ /* 0x002fe40007810000 */
[C---:B------:R-:W-:Y:S02]  /*f990*/  ISETP.GE.OR P4, PT, R4.reuse, R207, !P4 ;  /* 0x000000cf0400720c */ /* 0x040fe40006786670 */
[----:B------:R-:W-:Y:S02]  /*f9a0*/  ISETP.GE.OR P1, PT, R4, R208, !P1 ;  /* 0x000000d00400720c */ /* 0x000fe40004f26670 */
[----:B------:R-:W-:Y:S02]  /*f9b0*/  FMNMX.FTZ R4, R28, R75, !PT ;  /* 0x0000004b1c047209 */ /* 0x000fe40007810000 */
[----:B------:R-:W-:Y:S02]  /*f9c0*/  ISETP.GE.OR P6, PT, R7, R207, !P6 ;  /* 0x000000cf0700720c */ /* 0x000fe400077c6670 */
[----:B------:R-:W-:Y:S02]  /*f9d0*/  FMNMX.FTZ R7, R223, R8, !PT ;  /* 0x00000008df077209 */ /* 0x000fe40007810000 */
[----:B------:R-:W-:Y:S01]  /*f9e0*/  FSEL R46, R174, -INF , !P2 ;  /* 0xff800000ae2e7808 */ /* 0x000fe20005000000 */
[----:B------:R-:W1:Y:S01]  /*f9f0*/  SHFL.BFLY PT, R8, R73, 0x1, 0x1f ;  /* 0x0c201f0049087f89 */ /* 0x000e6200000e0000 */
[----:B------:R-:W-:Y:S02]  /*fa00*/  FMNMX.FTZ R4, R13, R4, !PT ;  /* 0x000000040d047209 */ /* 0x000fe40007810000 */
[----:B------:R-:W-:Y:S02]  /*fa10*/  FSEL R185, R56, -INF , !P1 ;  /* 0xff80000038b97808 */ /* 0x000fe40004800000 */
[C---:B------:R-:W-:Y:S02]  /*fa20*/  ISETP.GE.AND P1, PT, R2.reuse, R204, PT ;  /* 0x000000cc0200720c */ /* 0x040fe40003f26270 */
[C---:B------:R-:W-:Y:S02]  /*fa30*/  ISETP.GE.AND P2, PT, R2.reuse, R203, PT ;  /* 0x000000cb0200720c */ /* 0x040fe40003f46270 */
[C---:B------:R-:W-:Y:S02]  /*fa40*/  ISETP.GE.OR P1, PT, R2.reuse, R208, !P1 ;  /* 0x000000d00200720c */ /* 0x040fe40004f26670 */
[----:B------:R-:W-:Y:S02]  /*fa50*/  ISETP.GE.OR P2, PT, R2, R207, !P2 ;  /* 0x000000cf0200720c */ /* 0x000fe40005746670 */
[----:B------:R-:W-:Y:S02]  /*fa60*/  FMNMX.FTZ R2, R12, R4, !PT ;  /* 0x000000040c027209 */ /* 0x000fe40007810000 */
[----:B------:R-:W-:Y:S02]  /*fa70*/  FSEL R45, R173, -INF , !P3 ;  /* 0xff800000ad2d7808 */ /* 0x000fe40005800000 */
[----:B------:R-:W-:Y:S02]  /*fa80*/  FMNMX.FTZ R2, R9, R2, !PT ;  /* 0x0000000209027209 */ /* 0x000fe40007810000 */
[----:B------:R-:W-:Y:S02]  /*fa90*/  ISETP.GE.AND P5, PT, R5, R204, PT ;  /* 0x000000cc0500720c */ /* 0x000fe40003fa6270 */
[----:B------:R-:W-:Y:S02]  /*faa0*/  FMNMX.FTZ R2, R45, R2, !PT ;  /* 0x000000022d027209 */ /* 0x000fe40007810000 */
[----:B------:R-:W-:Y:S02]  /*fab0*/  ISETP.GE.AND P3, PT, R6, R203, PT ;  /* 0x000000cb0600720c */ /* 0x000fe40003f66270 */
[----:B------:R-:W-:Y:S02]  /*fac0*/  FMNMX.FTZ R2, R43, R2, !PT ;  /* 0x000000022b027209 */ /* 0x000fe40007810000 */
[----:B------:R-:W-:Y:S02]  /*fad0*/  ISETP.GE.OR P5, PT, R5, R208, !P5 ;  /* 0x000000d00500720c */ /* 0x000fe40006fa6670 */
[----:B------:R-:W-:Y:S02]  /*fae0*/  FMNMX.FTZ R2, R47, R2, !PT ;  /* 0x000000022f027209 */ /* 0x000fe40007810000 */
[----:B------:R-:W-:Y:S02]  /*faf0*/  FSEL R152, R165, -INF , !P0 ;  /* 0xff800000a5987808 */ /* 0x000fe40004000000 */
[----:B------:R-:W-:Y:S02]  /*fb00*/  FMNMX.FTZ R2, R46, R2, !PT ;  /* 0x000000022e027209 */ /* 0x000fe40007810000 */
[----:B-1----:R-:W-:Y:S02]  /*fb10*/  FMNMX.FTZ R73, R73, R8, !PT ;  /* 0x0000000849497209 */ /* 0x002fe40007810000 */
[----:B------:R-:W-:Y:S02]  /*fb20*/  ISETP.GE.OR P3, PT, R6, R207, !P3 ;  /* 0x000000cf0600720c */ /* 0x000fe40005f66670 */
[----:B------:R-:W-:Y:S01]  /*fb30*/  FSEL R164, R144, -INF , !P5 ;  /* 0xff80000090a47808 */ /* 0x000fe20006800000 */
[----:B------:R-:W-:Y:S01]  /*fb40*/  FMUL.FTZ R77, R73, c[0x0][0x23c] ;  /* 0x00008f00494d7a20 */ /* 0x000fe20000410000 */
[----:B------:R-:W-:Y:S02]  /*fb50*/  ISETP.GE.AND P5, PT, R5, R203, PT ;  /* 0x000000cb0500720c */ /* 0x000fe40003fa6270 */
[----:B------:R-:W-:Y:S02]  /*fb60*/  ISETP.GE.AND P0, PT, R0, R204, PT ;  /* 0x000000cc0000720c */ /* 0x000fe40003f06270 */
[----:B------:R-:W-:Y:S02]  /*fb70*/  FSEL R151, R168, -INF , !P6 ;  /* 0xff800000a8977808 */ /* 0x000fe40007000000 */
[----:B------:R-:W-:Y:S02]  /*fb80*/  FMNMX.FTZ R2, R152, R2, !PT ;  /* 0x0000000298027209 */ /* 0x000fe40007810000 */
[----:B------:R-:W-:Y:S02]  /*fb90*/  FSEL R153, R161, -INF , !P3 ;  /* 0xff800000a1997808 */ /* 0x000fe40005800000 */
[----:B------:R-:W-:Y:S02]  /*fba0*/  FSETP.NEU.FTZ.AND P3, PT, R73, -INF , PT ;  /* 0xff8000004900780b */ /* 0x000fe40003f7d000 */
[----:B------:R-:W-:Y:S02]  /*fbb0*/  ISETP.GE.OR P5, PT, R5, R207, !P5 ;  /* 0x000000cf0500720c */ /* 0x000fe40006fa6670 */
[C---:B------:R-:W-:Y:S02]  /*fbc0*/  ISETP.GE.OR P0, PT, R0.reuse, R208, !P0 ;  /* 0x000000d00000720c */ /* 0x040fe40004706670 */
[----:B------:R-:W-:Y:S02]  /*fbd0*/  FMNMX.FTZ R2, R151, R2, !PT ;  /* 0x0000000297027209 */ /* 0x000fe40007810000 */
[----:B------:R-:W-:Y:S02]  /*fbe0*/  FSEL R77, R77, RZ, P3 ;  /* 0x000000ff4d4d7208 */ /* 0x000fe40001800000 */
[----:B------:R-:W-:Y:S02]  /*fbf0*/  FMNMX.FTZ R2, R153, R2, !PT ;  /* 0x0000000299027209 */ /* 0x000fe40007810000 */
[----:B------:R-:W-:Y:S02]  /*fc00*/  FSEL R181, R61, -INF , !P0 ;  /* 0xff8000003db57808 */ /* 0x000fe40004000000 */
[----:B------:R-:W-:Y:S02]  /*fc10*/  ISETP.GE.AND P0, PT, R0, R203, PT ;  /* 0x000000cb0000720c */ /* 0x000fe40003f06270 */
[----:B------:R-:W-:Y:S02]  /*fc20*/  FSEL R154, R163, -INF , !P5 ;  /* 0xff800000a39a7808 */ /* 0x000fe40006800000 */
[----:B------:R-:W-:Y:S02]  /*fc30*/  FMNMX.FTZ R6, R26, R74, !PT ;  /* 0x0000004a1a067209 */ /* 0x000fe40007810000 */
[----:B------:R-:W-:Y:S02]  /*fc40*/  ISETP.GE.OR P0, PT, R0, R207, !P0 ;  /* 0x000000cf0000720c */ /* 0x000fe40004706670 */
[----:B------:R-:W-:Y:S01]  /*fc50*/  FMNMX.FTZ R0, R154, R2, !PT ;  /* 0x000000029a007209 */ /* 0x000fe20007810000 */
[--C-:B------:R-:W-:Y:S01]  /*fc60*/  FFMA.FTZ R2, R16, c[0x0][0x23c], -R77.reuse ;  /* 0x00008f0010027a23 */ /* 0x100fe2000001084d */
[----:B------:R-:W-:Y:S02]  /*fc70*/  FMNMX.FTZ R6, R22, R6, !PT ;  /* 0x0000000616067209 */ /* 0x000fe40007810000 */
[----:B------:R-:W-:Y:S01]  /*fc80*/  FMNMX.FTZ R7, R239, R7, !PT ;  /* 0x00000007ef077209 */ /* 0x000fe20007810000 */
[----:B------:R1:W-:Y:S01]  /*fc90*/  MUFU.EX2 R237, R2 ;  /* 0x0000000200ed7308 */ /* 0x0003e20000000800 */
[----:B------:R-:W-:Y:S02]  /*fca0*/  FMNMX.FTZ R6, R15, R6, !PT ;  /* 0x000000060f067209 */ /* 0x000fe40007810000 */
[----:B------:R-:W-:Y:S02]  /*fcb0*/  FMNMX.FTZ R72, R240, R7, !PT ;  /* 0x00000007f0487209 */ /* 0x000fe40007810000 */
[----:B------:R-:W-:Y:S02]  /*fcc0*/  FMNMX.FTZ R6, R20, R6, !PT ;  /* 0x0000000614067209 */ /* 0x000fe40007810000 */
[----:B------:R-:W-:Y:S01]  /*fcd0*/  FSEL R184, R57, -INF , !P1 ;  /* 0xff80000039b87808 */ /* 0x000fe20004800000 */
[----:B------:R-:W2:Y:S01]  /*fce0*/  SHFL.BFLY PT, R7, R72, 0x2, 0x1f ;  /* 0x0c401f0048077f89 */ /* 0x000ea200000e0000 */
[----:B------:R-:W-:Y:S02]  /*fcf0*/  FMNMX.FTZ R6, R35, R6, !PT ;  /* 0x0000000623067209 */ /* 0x000fe40007810000 */
[C---:B------:R-:W-:Y:S02]  /*fd00*/  ISETP.GE.AND P1, PT, R14.reuse, R204, PT ;  /* 0x000000cc0e00720c */ /* 0x040fe40003f26270 */
[----:B------:R-:W-:Y:S02]  /*fd10*/  FMNMX.FTZ R5, R25, R6, !PT ;  /* 0x0000000619057209 */ /* 0x000fe40007810000 */
[----:B------:R-:W-:Y:S02]  /*fd20*/  ISETP.GE.OR P1, PT, R14, R208, !P1 ;  /* 0x000000d00e00720c */ /* 0x000fe40004f26670 */
[----:B------:R-:W-:Y:S02]  /*fd30*/  FMNMX.FTZ R5, R44, R5, !PT ;  /* 0x000000052c057209 */ /* 0x000fe40007810000 */
[----:B------:R-:W-:Y:S02]  /*fd40*/  FSEL R179, R48, -INF , !P4 ;  /* 0xff80000030b37808 */ /* 0x000fe40006000000 */
[----:B------:R-:W-:Y:S02]  /*fd50*/  FMNMX.FTZ R71, R42, R5, !PT ;  /* 0x000000052a477209 */ /* 0x000fe40007810000 */
[----:B------:R-:W-:Y:S01]  /*fd60*/  FSEL R182, R60, -INF , !P1 ;  /* 0xff8000003cb67808 */ /* 0x000fe20004800000 */
[--C-:B-1----:R-:W-:Y:S01]  /*fd70*/  FFMA.FTZ R2, R17, c[0x0][0x23c], -R77.reuse ;  /* 0x00008f0011027a23 */ /* 0x102fe2000001084d */
[----:B------:R-:W-:Y:S02]  /*fd80*/  FMNMX.FTZ R71, R156, R71, !PT ;  /* 0x000000479c477209 */ /* 0x000fe40007810000 */
[----:B------:R-:W-:Y:S01]  /*fd90*/  FSEL R180, R49, -INF , !P2 ;  /* 0xff80000031b47808 */ /* 0x000fe20005000000 */
[----:B------:R-:W1:Y:S01]  /*fda0*/  MUFU.EX2 R236, R2 ;  /* 0x0000000200ec7308 */ /* 0x000e620000000800 */
[----:B------:R-:W-:Y:S02]  /*fdb0*/  ISETP.GE.AND P1, PT, R14, R203, PT ;  /* 0x000000cb0e00720c */ /* 0x000fe40003f26270 */
[----:B------:R-:W-:Y:S02]  /*fdc0*/  FMNMX.FTZ R71, R155, R71, !PT ;  /* 0x000000479b477209 */ /* 0x000fe40007810000 */
[----:B--2---:R-:W-:Y:S02]  /*fdd0*/  FMNMX.FTZ R72, R72, R7, !PT ;  /* 0x0000000748487209 */ /* 0x004fe40007810000 */
[----:B------:R-:W-:Y:S02]  /*fde0*/  ISETP.GE.OR P1, PT, R14, R207, !P1 ;  /* 0x000000cf0e00720c */ /* 0x000fe40004f26670 */
[----:B------:R-:W-:Y:S01]  /*fdf0*/  FMNMX.FTZ R71, R157, R71, !PT ;  /* 0x000000479d477209 */ /* 0x000fe20007810000 */
[----:B------:R-:W2:Y:S01]  /*fe00*/  SHFL.BFLY PT, R4, R72, 0x1, 0x1f ;  /* 0x0c201f0048047f89 */ /* 0x000ea200000e0000 */
[----:B------:R-:W-:Y:S02]  /*fe10*/  FMNMX.FTZ R0, R179, R0, !PT ;  /* 0x00000000b3007209 */ /* 0x000fe40007810000 */
[----:B------:R-:W-:Y:S02]  /*fe20*/  FSEL R186, R62, -INF , !P1 ;  /* 0xff8000003eba7808 */ /* 0x000fe40004800000 */
[----:B------:R-:W-:Y:S02]  /*fe30*/  FMNMX.FTZ R0, R180, R0, !PT ;  /* 0x00000000b4007209 */ /* 0x000fe40007810000 */
[----:B------:R-:W-:Y:S02]  /*fe40*/  FMNMX.FTZ R71, R164, R71, !PT ;  /* 0x00000047a4477209 */ /* 0x000fe40007810000 */
[----:B------:R-:W-:Y:S02]  /*fe50*/  FSEL R76, R63, -INF , !P0 ;  /* 0xff8000003f4c7808 */ /* 0x000fe40004000000 */
[----:B------:R-:W-:Y:S02]  /*fe60*/  FMNMX.FTZ R0, R186, R0, !PT ;  /* 0x00000000ba007209 */ /* 0x000fe40007810000 */
[----:B------:R-:W-:Y:S02]  /*fe70*/  FMNMX.FTZ R71, R185, R71, !PT ;  /* 0x00000047b9477209 */ /* 0x000fe40007810000 */
[----:B------:R-:W-:Y:S02]  /*fe80*/  FMNMX.FTZ R0, R76, R0, !PT ;  /* 0x000000004c007209 */ /* 0x000fe40007810000 */
[----:B------:R-:W-:Y:S02]  /*fe90*/  FMNMX.FTZ R71, R184, R71, !PT ;  /* 0x00000047b8477209 */ /* 0x000fe40007810000 */
[----:B-1----:R-:W-:Y:S01]  /*fea0*/  F2FP.BF16.PACK_AB R144, R236, R237 ;  /* 0x000000edec90723e */ /* 0x002fe200000010ff */
[----:B------:R-:W1:Y:S01]  /*feb0*/  SHFL.BFLY PT, R2, R0, 0x2, 0x1f ;  /* 0x0c401f0000027f89 */ /* 0x000e6200000e0000 */
[----:B------:R-:W-:Y:S02]  /*fec0*/  FMNMX.FTZ R71, R182, R71, !PT ;  /* 0x00000047b6477209 */ /* 0x000fe40007810000 */
[----:B--2---:R-:W-:Y:S02]  /*fed0*/  FMNMX.FTZ R72, R72, R4, !PT ;  /* 0x0000000448487209 */ /* 0x004fe40007810000 */
[----:B------:R-:W-:Y:S02]  /*fee0*/  FMNMX.FTZ R71, R181, R71, !PT ;  /* 0x00000047b5477209 */ /* 0x000fe40007810000 */
[C---:B------:R-:W-:Y:S01]  /*fef0*/  FSETP.NEU.FTZ.AND P2, PT, R72.reuse, -INF , PT ;  /* 0xff8000004800780b */ /* 0x040fe20003f5d000 */
[----:B------:R-:W-:Y:S02]  /*ff00*/  FMUL.FTZ R78, R72, c[0x0][0x23c] ;  /* 0x00008f00484e7a20 */ /* 0x000fe40000410000 */
[----:B------:R-:W2:Y:S03]  /*ff10*/  SHFL.BFLY PT, R5, R71, 0x2, 0x1f ;  /* 0x0c401f0047057f89 */ /* 0x000ea600000e0000 */
[----:B------:R-:W-:Y:S05]  /*ff20*/  FSEL R78, R78, RZ, P2 ;  /* 0x000000ff4e4e7208 */ /* 0x000fea0001000000 */
[--C-:B------:R-:W-:Y:S04]  /*ff30*/  FFMA.FTZ R4, R18, c[0x0][0x23c], -R78.reuse ;  /* 0x00008f0012047a23 */ /* 0x100fe8000001084e */
[----:B------:R3:W-:Y:S01]  /*ff40*/  MUFU.EX2 R231, R4 ;  /* 0x0000000400e77308 */ /* 0x0007e20000000800 */
[----:B-1----:R-:W-:Y:S01]  /*ff50*/  FMNMX.FTZ R0, R0, R2, !PT ;  /* 0x0000000200007209 */ /* 0x002fe20007810000 */
[--C-:B------:R-:W-:Y:S08]  /*ff60*/  FFMA.FTZ R2, R23, c[0x0][0x23c], -R78.reuse ;  /* 0x00008f0017027a23 */ /* 0x100ff0000001084e */
[----:B------:R1:W-:Y:S01]  /*ff70*/  MUFU.EX2 R229, R2 ;  /* 0x0000000200e57308 */ /* 0x0003e20000000800 */
[----:B--2---:R-:W-:Y:S05]  /*ff80*/  FMNMX.FTZ R71, R71, R5, !PT ;  /* 0x0000000547477209 */ /* 0x004fea0007810000 */
[----:B------:R-:W2:Y:S01]  /*ff90*/  SHFL.BFLY PT, R5, R71, 0x1, 0x1f ;  /* 0x0c201f0047057f89 */ /* 0x000ea200000e0000 */
[--C-:B---3--:R-:W-:Y:S04]  /*ffa0*/  FFMA.FTZ R4, R19, c[0x0][0x23c], -R78.reuse ;  /* 0x00008f0013047a23 */ /* 0x108fe8000001084e */
[----:B------:R3:W4:Y:S03]  /*ffb0*/  MUFU.EX2 R232, R4 ;  /* 0x0000000400e87308 */ /* 0x0007260000000800 */
[----:B-1----:R-:W1:Y:S01]  /*ffc0*/  SHFL.BFLY PT, R2, R0, 0x1, 0x1f ;  /* 0x0c201f0000027f89 */ /* 0x002e6200000e0000 */
[----:B--2---:R-:W-:Y:S01]  /*ffd0*/  FMNMX.FTZ R71, R71, R5, !PT ;  /* 0x0000000547477209 */ /* 0x004fe20007810000 */
[--C-:B------:R-:W-:Y:S03]  /*ffe0*/  FFMA.FTZ R5, R32, c[0x0][0x23c], -R77.reuse ;  /* 0x00008f0020057a23 */ /* 0x100fe6000001084d */
[C---:B------:R-:W-:Y:S02]  /*fff0*/  FSETP.NEU.FTZ.AND P1, PT, R71.reuse, -INF , PT ;  /* 0xff8000004700780b */ /* 0x040fe40003f3d000 */
[----:B------:R-:W-:Y:S01]  /*10000*/  MUFU.EX2 R224, R5 ;  /* 0x0000000500e07308 */ /* 0x000fe20000000800 */
[----:B------:R-:W-:Y:S05]  /*10010*/  FMUL.FTZ R79, R71, c[0x0][0x23c] ;  /* 0x00008f00474f7a20 */ /* 0x000fea0000410000 */
[----:B------:R-:W-:Y:S01]  /*10020*/  FSEL R79, R79, RZ, P1 ;  /* 0x000000ff4f4f7208 */ /* 0x000fe20000800000 */
[----:B---3--:R-:W-:Y:S01]  /*10030*/  FFMA.FTZ R4, R21, c[0x0][0x23c], -R77 ;  /* 0x00008f0015047a23 */ /* 0x008fe2000001084d */
[----:B----4-:R-:W-:Y:S03]  /*10040*/  F2FP.BF16.PACK_AB R145, R232, R231 ;  /* 0x000000e7e891723e */ /* 0x010fe600000010ff */
[----:B------:R2:W-:Y:S01]  /*10050*/  MUFU.EX2 R234, R4 ;  /* 0x0000000400ea7308 */ /* 0x0005e20000000800 */
[----:B-1----:R-:W-:Y:S01]  /*10060*/  FMNMX.FTZ R70, R0, R2, !PT ;  /* 0x0000000200467209 */ /* 0x002fe20007810000 */
[----:B------:R-:W-:Y:S02]  /*10070*/  FFMA.FTZ R0, R15, c[0x0][0x23c], -R79 ;  /* 0x00008f000f007a23 */ /* 0x000fe4000001084f */
[--C-:B------:R-:W-:Y:S01]  /*10080*/  FFMA.FTZ R2, R30, c[0x0][0x23c], -R77.reuse ;  /* 0x00008f001e027a23 */ /* 0x100fe2000001084d */
[C---:B------:R-:W-:Y:S01]  /*10090*/  FSETP.NEU.FTZ.AND P0, PT, R70.reuse, -INF , PT ;  /* 0xff8000004600780b */ /* 0x040fe20003f1d000 */
[----:B------:R-:W-:Y:S04]  /*100a0*/  FMUL.FTZ R148, R70, c[0x0][0x23c] ;  /* 0x00008f0046947a20 */ /* 0x000fe80000410000 */
[----:B------:R1:W-:Y:S01]  /*100b0*/  MUFU.EX2 R226, R0 ;  /* 0x0000000000e27308 */ /* 0x0003e20000000800 */
[----:B------:R-:W-:Y:S09]  /*100c0*/  FSEL R148, R148, RZ, P0 ;  /* 0x000000ff94947208 */ /* 0x000ff20000000000 */
[----:B------:R3:W-:Y:S01]  /*100d0*/  MUFU.EX2 R220, R2 ;  /* 0x0000000200dc7308 */ /* 0x0007e20000000800 */
[----:B--2---:R-:W-:Y:S09]  /*100e0*/  FFMA.FTZ R4, R24, c[0x0][0x23c], -R77 ;  /* 0x00008f0018047a23 */ /* 0x004ff2000001084d */
[----:B------:R2:W4:Y:S01]  /*100f0*/  MUFU.EX2 R235, R4 ;  /* 0x0000000400eb7308 */ /* 0x0005220000000800 */
[----:B-1----:R-:W-:Y:S09]  /*10100*/  FFMA.FTZ R0, R20, c[0x0][0x23c], -R79 ;  /* 0x00008f0014007a23 */ /* 0x002ff2000001084f */
[----:B------:R1:W5:Y:S01]  /*10110*/  MUFU.EX2 R228, R0 ;  /* 0x0000000000e47308 */ /* 0x0003620000000800 */
[----:B---3--:R-:W-:Y:S09]  /*10120*/  FFMA.FTZ R2, R33, c[0x0][0x23c], -R77 ;  /* 0x00008f0021027a23 */ /* 0x008ff2000001084d */
[----:B------:R3:W-:Y:S01]  /*10130*/  MUFU.EX2 R219, R2 ;  /* 0x0000000200db7308 */ /* 0x0007e20000000800 */
[----:B--2---:R-:W-:Y:S01]  /*10140*/  FFMA.FTZ R4, R27, c[0x0][0x23c], -R78 ;  /* 0x00008f001b047a23 */ /* 0x004fe2000001084e */
[----:B----4-:R-:W-:Y:S08]  /*10150*/  F2FP.BF16.PACK_AB R146, R235, R234 ;  /* 0x000000eaeb92723e */ /* 0x010ff000000010ff */
[----:B------:R2:W4:Y:S01]  /*10160*/  MUFU.EX2 R230, R4 ;  /* 0x0000000400e67308 */ /* 0x0005220000000800 */
[--C-:B-1----:R-:W-:Y:S01]  /*10170*/  FFMA.FTZ R0, R28, c[0x0][0x23c], -R148.reuse ;  /* 0x00008f001c007a23 */ /* 0x102fe20000010894 */
[----:B-----5:R-:W-:Y:S08]  /*10180*/  F2FP.BF16.PACK_AB R66, R228, R226 ;  /* 0x000000e2e442723e */ /* 0x020ff000000010ff */
[----:B------:R1:W-:Y:S01]  /*10190*/  MUFU.EX2 R187, R0 ;  /* 0x0000000000bb7308 */ /* 0x0003e20000000800 */
[----:B---3--:R-:W-:Y:S01]  /*101a0*/  FSEL R2, R72, RZ, P2 ;  /* 0x000000ff48027208 */ /* 0x008fe20001000000 */
[--C-:B--2---:R-:W-:Y:S01]  /*101b0*/  FFMA.FTZ R4, R26, c[0x0][0x23c], -R79.reuse ;  /* 0x00008f001a047a23 */ /* 0x104fe2000001084f */
[----:B----4-:R-:W-:Y:S07]  /*101c0*/  F2FP.BF16.PACK_AB R147, R230, R229 ;  /* 0x000000e5e693723e */ /* 0x010fee00000010ff */
[----:B------:R2:W-:Y:S01]  /*101d0*/  MUFU.EX2 R225, R4 ;  /* 0x0000000400e17308 */ /* 0x0005e20000000800 */
[--C-:B-1----:R-:W-:Y:S09]  /*101e0*/  FFMA.FTZ R0, R13, c[0x0][0x23c], -R148.reuse ;  /* 0x00008f000d007a23 */ /* 0x102ff20000010894 */
[----:B------:R1:W3:Y:S01]  /*101f0*/  MUFU.EX2 R214, R0 ;  /* 0x0000000000d67308 */ /* 0x0002e20000000800 */
[----:B--2---:R-:W-:Y:S02]  /*10200*/  FFMA.FTZ R4, R22, c[0x0][0x23c], -R79 ;  /* 0x00008f0016047a23 */ /* 0x004fe4000001084f */
[----:B------:R-:W2:Y:S07]  /*10210*/  LDSM.16.MT88.4 R20, [R189+0x6000] ;  /* 0x00600000bd14783b */ /* 0x000eae0000004200 */
[----:B------:R4:W5:Y:S01]  /*10220*/  MUFU.EX2 R227, R4 ;  /* 0x0000000400e37308 */ /* 0x0009620000000800 */
[----:B-1----:R-:W-:Y:S01]  /*10230*/  FFMA.FTZ R0, R12, c[0x0][0x23c], -R148 ;  /* 0x00008f000c007a23 */ /* 0x002fe20000010894 */
[----:B---3--:R-:W-:Y:S08]  /*10240*/  F2FP.BF16.PACK_AB R65, R214, R187 ;  /* 0x000000bbd641723e */ /* 0x008ff000000010ff */
[----:B------:R1:W-:Y:S01]  /*10250*/  MUFU.EX2 R217, R0 ;  /* 0x0000000000d97308 */ /* 0x0003e20000000800 */
[----:B----4-:R-:W-:Y:S01]  /*10260*/  FFMA.FTZ R4, R29, c[0x0][0x23c], -R78 ;  /* 0x00008f001d047a23 */ /* 0x010fe2000001084e */
[----:B-----5:R-:W-:Y:S08]  /*10270*/  F2FP.BF16.PACK_AB R64, R227, R225 ;  /* 0x000000e1e340723e */ /* 0x020ff000000010ff */
[----:B------:R-:W-:Y:S01]  /*10280*/  MUFU.EX2 R215, R4 ;  /* 0x0000000400d77308 */ /* 0x000fe20000000800 */
[----:B-1----:R-:W-:Y:S09]  /*10290*/  FFMA.FTZ R0, R9, c[0x0][0x23c], -R148 ;  /* 0x00008f0009007a23 */ /* 0x002ff20000010894 */
[----:B------:R1:W3:Y:S02]  /*102a0*/  MUFU.EX2 R222, R0 ;  /* 0x0000000000de7308 */ /* 0x0002e40000000800 */
[----:B-1----:R-:W-:Y:S01]  /*102b0*/  FFMA.FTZ R0, R31, c[0x0][0x23c], -R78 ;  /* 0x00008f001f007a23 */ /* 0x002fe2000001084e */
[----:B---3--:R-:W-:Y:S07]  /*102c0*/  F2FP.BF16.PACK_AB R67, R222, R217 ;  /* 0x000000d9de43723e */ /* 0x008fee00000010ff */
[----:B------:R1:W-:Y:S02]  /*102d0*/  MUFU.EX2 R218, R0 ;  /* 0x0000000000da7308 */ /* 0x0003e40000000800 */
[----:B-1----:R-:W-:Y:S05]  /*102e0*/  FSEL R0, R73, RZ, P3 ;  /* 0x000000ff49007208 */ /* 0x002fea0001800000 */
[----:B------:R-:W-:Y:S04]  /*102f0*/  FADD.FTZ R0, -R0, R3 ;  /* 0x0000000300007221 */ /* 0x000fe80000010100 */
[----:B------:R-:W-:Y:S04]  /*10300*/  FMUL.FTZ R0, R0, c[0x0][0x23c] ;  /* 0x00008f0000007a20 */ /* 0x000fe80000410000 */
[----:B------:R1:W3:Y:S02]  /*10310*/  MUFU.EX2 R69, R0 ;  /* 0x0000000000457308 */ /* 0x0002e40000000800 */
[----:B-1----:R-:W-:Y:S01]  /*10320*/  FADD.FTZ R0, -R2, R68 ;  /* 0x0000004402007221 */ /* 0x002fe20000010100 */
[----:B------:R-:W-:Y:S01]  /*10330*/  FSEL R2, R71, RZ, P1 ;  /* 0x000000ff47027208 */ /* 0x000fe20000800000 */
[C---:B---3--:R-:W-:Y:S02]  /*10340*/  FMUL.FTZ R4, R69.reuse, R80 ;  /* 0x0000005045047220 */ /* 0x048fe40000410000 */
[----:B------:R-:W-:Y:S02]  /*10350*/  FMUL.FTZ R0, R0, c[0x0][0x23c] ;  /* 0x00008f0000007a20 */ /* 0x000fe40000410000 */
[C---:B------:R-:W-:Y:S02]  /*10360*/  FMUL.FTZ R5, R69.reuse, R81 ;  /* 0x0000005145057220 */ /* 0x040fe40000410000 */
[----:B------:R1:W3:Y:S01]  /*10370*/  MUFU.EX2 R68, R0 ;  /* 0x0000000000447308 */ /* 0x0002e20000000800 */
[C---:B------:R-:W-:Y:S02]  /*10380*/  FMUL.FTZ R16, R69.reuse, R92 ;  /* 0x0000005c45107220 */ /* 0x040fe40000410000 */
[C---:B------:R-:W-:Y:S02]  /*10390*/  FMUL.FTZ R17, R69.reuse, R93 ;  /* 0x0000005d45117220 */ /* 0x040fe40000410000 */
[C---:B------:R-:W-:Y:S02]  /*103a0*/  FMUL.FTZ R32, R69.reuse, R108 ;  /* 0x0000006c45207220 */ /* 0x040fe40000410000 */
[C---:B------:R-:W-:Y:S02]  /*103b0*/  FMUL.FTZ R33, R69.reuse, R109 ;  /* 0x0000006d45217220 */ /* 0x040fe40000410000 */
[C---:B------:R-:W-:Y:S02]  /*103c0*/  FMUL.FTZ R48, R69.reuse, R124 ;  /* 0x0000007c45307220 */ /* 0x040fe40000410000 */
[----:B------:R-:W-:Y:S02]  /*103d0*/  FMUL.FTZ R49, R69, R125 ;  /* 0x0000007d45317220 */ /* 0x000fe40000410000 */
[----:B-1----:R-:W-:Y:S01]  /*103e0*/  FADD.FTZ R0, -R2, R74 ;  /* 0x0000004a02007221 */ /* 0x002fe20000010100 */
[----:B------:R-:W-:Y:S01]  /*103f0*/  FSEL R2, R70, RZ, P0 ;  /* 0x000000ff46027208 */ /* 0x000fe20000000000 */
[----:B---3--:R-:W-:Y:S01]  /*10400*/  FMUL.FTZ R6, R68, R82 ;  /* 0x0000005244067220 */ /* 0x008fe20000410000 */
[----:B------:R-:W-:Y:S01]  /*10410*/  ISETP.GT.AND P0, PT, R211, UR8, PT ;  /* 0x00000008d3007c0c */ /* 0x000fe2000bf04270 */
[----:B------:R-:W-:Y:S02]  /*10420*/  FMUL.FTZ R0, R0, c[0x0][0x23c] ;  /* 0x00008f0000007a20 */ /* 0x000fe40000410000 */
[C---:B------:R-:W-:Y:S02]  /*10430*/  FMUL.FTZ R7, R68.reuse, R83 ;  /* 0x0000005344077220 */ /* 0x040fe40000410000 */
[----:B------:R1:W3:Y:S01]  /*10440*/  MUFU.EX2 R3, R0 ;  /* 0x0000000000037308 */ /* 0x0002e20000000800 */
[----:B------:R-:W4:Y:S01]  /*10450*/  LDSM.16.MT88.4 R80, [R191+0x6000] ;  /* 0x00600000bf50783b */ /* 0x000f220000004200 */
[C---:B------:R-:W-:Y:S02]  /*10460*/  FMUL.FTZ R18, R68.reuse, R94 ;  /* 0x0000005e44127220 */ /* 0x040fe40000410000 */
[C---:B------:R-:W-:Y:S01]  /*10470*/  FMUL.FTZ R19, R68.reuse, R95 ;  /* 0x0000005f44137220 */ /* 0x040fe20000410000 */
[-C--:B--2---:R-:W-:Y:S01]  /*10480*/  HMMA.16816.F32.BF16 R4, R144, R20.reuse, R4 ;  /* 0x000000149004723c */ /* 0x084fe20000041804 */
[C---:B------:R-:W-:Y:S02]  /*10490*/  FMUL.FTZ R50, R68.reuse, R126 ;  /* 0x0000007e44327220 */ /* 0x040fe40000410000 */
[----:B------:R-:W-:Y:S01]  /*104a0*/  FMUL.FTZ R51, R68, R127 ;  /* 0x0000007f44337220 */ /* 0x000fe20000410000 */
[----:B------:R-:W-:Y:S01]  /*104b0*/  LDSM.16.MT88.4 R92, [R192+0x6800] ;  /* 0x00680000c05c783b */ /* 0x000fe20000004200 */
[----:B------:R-:W-:Y:S07]  /*104c0*/  FFMA.FTZ R74, R164, c[0x0][0x23c], -R79 ;  /* 0x00008f00a44a7a23 */ /* 0x000fee000001084f */
[----:B------:R-:W-:Y:S01]  /*104d0*/  LDSM.16.MT88.4 R124, [R190+0x7800] ;  /* 0x00780000be7c783b */ /* 0x000fe20000004200 */
[----:B-1----:R-:W-:Y:S02]  /*104e0*/  FADD.FTZ R0, -R2, R75 ;  /* 0x0000004b02007221 */ /* 0x002fe40000010100 */
[----:B------:R-:W-:Y:S02]  /*104f0*/  FFMA.FTZ R2, R34, c[0x0][0x23c], -R77 ;  /* 0x00008f0022027a23 */ /* 0x000fe4000001084d */
[----:B------:R-:W-:Y:S02]  /*10500*/  FMUL.FTZ R0, R0, c[0x0][0x23c] ;  /* 0x00008f0000007a20 */ /* 0x000fe40000410000 */
[----:B------:R1:W-:Y:S01]  /*10510*/  MUFU.EX2 R183, R2 ;  /* 0x0000000200b77308 */ /* 0x0003e20000000800 */
[C---:B---3--:R-:W-:Y:S02]  /*10520*/  FMUL.FTZ R57, R3.reuse, R133 ;  /* 0x0000008503397220 */ /* 0x048fe40000410000 */
[C---:B------:R-:W-:Y:S02]  /*10530*/  FMUL.FTZ R8, R3.reuse, R84 ;  /* 0x0000005403087220 */ /* 0x040fe40000410000 */
[C---:B------:R-:W-:Y:S02]  /*10540*/  FMUL.FTZ R9, R3.reuse, R85 ;  /* 0x0000005503097220 */ /* 0x040fe40000410000 */
[C---:B------:R-:W-:Y:S02]  /*10550*/  FMUL.FTZ R56, R3.reuse, R132 ;  /* 0x0000008403387220 */ /* 0x040fe40000410000 */
[C---:B------:R-:W-:Y:S01]  /*10560*/  FMUL.FTZ R12, R3.reuse, R88 ;  /* 0x00000058030c7220 */ /* 0x040fe20000410000 */
[----:B------:R-:W2:Y:S01]  /*10570*/  MUFU.EX2 R0, R0 ;  /* 0x0000000000007308 */ /* 0x000ea20000000800 */
[C---:B------:R-:W-:Y:S02]  /*10580*/  FMUL.FTZ R13, R3.reuse, R89 ;  /* 0x00000059030d7220 */ /* 0x040fe40000410000 */
[C---:B------:R-:W-:Y:S02]  /*10590*/  FMUL.FTZ R24, R3.reuse, R100 ;  /* 0x0000006403187220 */ /* 0x040fe40000410000 */
[C---:B------:R-:W-:Y:S02]  /*105a0*/  FMUL.FTZ R28, R3.reuse, R104 ;  /* 0x00000068031c7220 */ /* 0x040fe40000410000 */
[C---:B------:R-:W-:Y:S02]  /*105b0*/  FMUL.FTZ R29, R3.reuse, R105 ;  /* 0x00000069031d7220 */ /* 0x040fe40000410000 */
[----:B------:R-:W-:Y:S02]  /*105c0*/  FMUL.FTZ R34, R68, R110 ;  /* 0x0000006e44227220 */ /* 0x000fe40000410000 */
[C---:B------:R-:W-:Y:S02]  /*105d0*/  FMUL.FTZ R60, R3.reuse, R136 ;  /* 0x00000088033c7220 */ /* 0x040fe40000410000 */
[C---:B------:R-:W-:Y:S02]  /*105e0*/  FMUL.FTZ R61, R3.reuse, R137 ;  /* 0x00000089033d7220 */ /* 0x040fe40000410000 */
[--C-:B-1----:R-:W-:Y:S02]  /*105f0*/  FFMA.FTZ R2, R40, c[0x0][0x23c], -R78.reuse ;  /* 0x00008f0028027a23 */ /* 0x102fe4000001084e */
[----:B------:R-:W-:Y:S02]  /*10600*/  FMUL.FTZ R40, R3, R116 ;  /* 0x0000007403287220 */ /* 0x000fe40000410000 */
[----:B------:R1:W-:Y:S01]  /*10610*/  MUFU.EX2 R178, R2 ;  /* 0x0000000200b27308 */ /* 0x0003e20000000800 */
[C---:B--2---:R-:W-:Y:S02]  /*10620*/  FMUL.FTZ R10, R0.reuse, R86 ;  /* 0x00000056000a7220 */ /* 0x044fe40000410000 */
[C---:B------:R-:W-:Y:S02]  /*10630*/  FMUL.FTZ R11, R0.reuse, R87 ;  /* 0x00000057000b7220 */ /* 0x040fe40000410000 */
[----:B------:R-:W2:Y:S01]  /*10640*/  LDSM.16.MT88.4 R84, [R189+0x6800] ;  /* 0x00680000bd54783b */ /* 0x000ea20000004200 */
[C---:B------:R-:W-:Y:S02]  /*10650*/  FMUL.FTZ R26, R0.reuse, R102 ;  /* 0x00000066001a7220 */ /* 0x040fe40000410000 */
[C---:B------:R-:W-:Y:S02]  /*10660*/  FMUL.FTZ R27, R0.reuse, R103 ;  /* 0x00000067001b7220 */ /* 0x040fe40000410000 */
[C---:B------:R-:W-:Y:S01]  /*10670*/  HMMA.16816.F32.BF16 R8, R64.reuse, R20, R8 ;  /* 0x000000144008723c */ /* 0x040fe20000041808 */
[C---:B------:R-:W-:Y:S02]  /*10680*/  FMUL.FTZ R14, R0.reuse, R90 ;  /* 0x0000005a000e7220 */ /* 0x040fe40000410000 */
[C---:B------:R-:W-:Y:S02]  /*10690*/  FMUL.FTZ R15, R0.reuse, R91 ;  /* 0x0000005b000f7220 */ /* 0x040fe40000410000 */
[C---:B------:R-:W-:Y:S02]  /*106a0*/  FMUL.FTZ R30, R0.reuse, R106 ;  /* 0x0000006a001e7220 */ /* 0x040fe40000410000 */
[C---:B------:R-:W-:Y:S02]  /*106b0*/  FMUL.FTZ R20, R69.reuse, R96 ;  /* 0x0000006045147220 */ /* 0x040fe40000410000 */
[----:B------:R-:W-:Y:S01]  /*106c0*/  FMUL.FTZ R21, R69, R97 ;  /* 0x0000006145157220 */ /* 0x000fe20000410000 */
[-C--:B------:R-:W-:Y:S02]  /*106d0*/  HMMA.16816.F32.BF16 R12, R64, R22.reuse, R12 ;  /* 0x00000016400c723c */ /* 0x080fe4000004180c */
[----:B-1----:R-:W-:Y:S02]  /*106e0*/  FFMA.FTZ R2, R41, c[0x0][0x23c], -R78 ;  /* 0x00008f0029027a23 */ /* 0x002fe4000001084e */
[C---:B------:R-:W-:Y:S02]  /*106f0*/  FMUL.FTZ R31, R0.reuse, R107 ;  /* 0x0000006b001f7220 */ /* 0x040fe40000410000 */
[----:B------:R1:W-:Y:S01]  /*10700*/  MUFU.EX2 R177, R2 ;  /* 0x0000000200b17308 */ /* 0x0003e20000000800 */
[----:B------:R-:W-:Y:S01]  /*10710*/  FMUL.FTZ R41, R3, R117 ;  /* 0x0000007503297220 */ /* 0x000fe20000410000 */
[C---:B------:R-:W-:Y:S01]  /*10720*/  HMMA.16816.F32.BF16 R16, R144.reuse, R22, R16 ;  /* 0x000000169010723c */ /* 0x040fe20000041810 */
[C---:B------:R-:W-:Y:S03]  /*10730*/  FMUL.FTZ R62, R0.reuse, R138 ;  /* 0x0000008a003e7220 */ /* 0x040fe60000410000 */
[----:B------:R-:W-:Y:S03]  /*10740*/  FMUL.FTZ R63, R0, R139 ;  /* 0x0000008b003f7220 */ /* 0x000fe60000410000 */
[C---:B------:R-:W-:Y:S02]  /*10750*/  FMUL.FTZ R22, R68.reuse, R98 ;  /* 0x0000006244167220 */ /* 0x040fe40000410000 */
[C---:B------:R-:W-:Y:S02]  /*10760*/  FMUL.FTZ R23, R68.reuse, R99 ;  /* 0x0000006344177220 */ /* 0x040fe40000410000 */
[----:B------:R-:W3:Y:S05]  /*10770*/  LDSM.16.MT88.4 R96, [R190+0x6800] ;  /* 0x00680000be60783b */ /* 0x000eea0000004200 */
[-C--:B------:R-:W-:Y:S01]  /*10780*/  HMMA.16816.F32.BF16 R20, R144, R36.reuse, R20 ;  /* 0x000000249014723c */ /* 0x080fe20000041814 */
[--C-:B-1----:R-:W-:Y:S02]  /*10790*/  FFMA.FTZ R2, R35, c[0x0][0x23c], -R79.reuse ;  /* 0x00008f0023027a23 */ /* 0x102fe4000001084f */
[----:B------:R-:W-:Y:S02]  /*107a0*/  FMUL.FTZ R35, R68, R111 ;  /* 0x0000006f44237220 */ /* 0x000fe40000410000 */
[----:B------:R1:W-:Y:S01]  /*107b0*/  MUFU.EX2 R176, R2 ;  /* 0x0000000200b07308 */ /* 0x0003e20000000800 */
[----:B------:R-:W-:Y:S01]  /*107c0*/  LDSM.16.MT88.4 R108, [R192+0x7800] ;  /* 0x00780000c06c783b */ /* 0x000fe20000004200 */
[--C-:B-1----:R-:W-:Y:S02]  /*107d0*/  FFMA.FTZ R2, R25, c[0x0][0x23c], -R79.reuse ;  /* 0x00008f0019027a23 */ /* 0x102fe4000001084f */
[----:B------:R-:W-:Y:S06]  /*107e0*/  FMUL.FTZ R25, R3, R101 ;  /* 0x0000006503197220 */ /* 0x000fec0000410000 */
[----:B------:R1:W5:Y:S01]  /*107f0*/  MUFU.EX2 R175, R2 ;  /* 0x0000000200af7308 */ /* 0x0003620000000800 */
[----:B------:R-:W-:Y:S01]  /*10800*/  LDSM.16.MT88.4 R100, [R189+0x7800] ;  /* 0x00780000bd64783b */ /* 0x000fe20000004200 */
[C---:B------:R-:W-:Y:S07]  /*10810*/  HMMA.16816.F32.BF16 R24, R64.reuse, R36, R24 ;  /* 0x000000244018723c */ /* 0x040fee0000041818 */
[C---:B------:R-:W-:Y:S01]  /*10820*/  FMUL.FTZ R36, R69.reuse, R112 ;  /* 0x0000007045247220 */ /* 0x040fe20000410000 */
[-C--:B------:R-:W-:Y:S01]  /*10830*/  HMMA.16816.F32.BF16 R28, R64, R38.reuse, R28 ;  /* 0x00000026401c723c */ /* 0x080fe2000004181c */
[----:B------:R-:W-:Y:S07]  /*10840*/  FMUL.FTZ R37, R69, R113 ;  /* 0x0000007145257220 */ /* 0x000fee0000410000 */
[C---:B------:R-:W-:Y:S01]  /*10850*/  HMMA.16816.F32.BF16 R32, R144.reuse, R38, R32 ;  /* 0x000000269020723c */ /* 0x040fe20000041820 */
[--C-:B-1----:R-:W-:Y:S03]  /*10860*/  FFMA.FTZ R2, R44, c[0x0][0x23c], -R79.reuse ;  /* 0x00008f002c027a23 */ /* 0x102fe6000001084f */
[----:B-----5:R-:W-:Y:S01]  /*10870*/  F2FP.BF16.PACK_AB R88, R175, R176 ;  /* 0x000000b0af58723e */ /* 0x020fe200000010ff */
[----:B------:R-:W-:Y:S01]  /*10880*/  FMUL.FTZ R44, R3, R120 ;  /* 0x00000078032c7220 */ /* 0x000fe20000410000 */
[----:B------:R1:W-:Y:S01]  /*10890*/  MUFU.EX2 R174, R2 ;  /* 0x0000000200ae7308 */ /* 0x0003e20000000800 */
[C---:B------:R-:W-:Y:S02]  /*108a0*/  FMUL.FTZ R38, R68.reuse, R114 ;  /* 0x0000007244267220 */ /* 0x040fe40000410000 */
[----:B------:R-:W-:Y:S07]  /*108b0*/  FMUL.FTZ R39, R68, R115 ;  /* 0x0000007344277220 */ /* 0x000fee0000410000 */
[-C--:B------:R-:W-:Y:S01]  /*108c0*/  HMMA.16816.F32.BF16 R36, R144, R52.reuse, R36 ;  /* 0x000000349024723c */ /* 0x080fe20000041824 */
[----:B-1----:R-:W-:Y:S02]  /*108d0*/  FFMA.FTZ R2, R42, c[0x0][0x23c], -R79 ;  /* 0x00008f002a027a23 */ /* 0x002fe4000001084f */
[C---:B------:R-:W-:Y:S02]  /*108e0*/  FMUL.FTZ R42, R0.reuse, R118 ;  /* 0x00000076002a7220 */ /* 0x040fe40000410000 */
[----:B------:R1:W5:Y:S02]  /*108f0*/  MUFU.EX2 R173, R2 ;  /* 0x0000000200ad7308 */ /* 0x0003640000000800 */
[--C-:B-1----:R-:W-:Y:S01]  /*10900*/  FFMA.FTZ R2, R45, c[0x0][0x23c], -R148.reuse ;  /* 0x00008f002d027a23 */ /* 0x102fe20000010894 */
[----:B-----5:R-:W-:Y:S01]  /*10910*/  F2FP.BF16.PACK_AB R90, R173, R174 ;  /* 0x000000aead5a723e */ /* 0x020fe200000010ff */
[----:B------:R-:W-:Y:S06]  /*10920*/  FMUL.FTZ R45, R3, R121 ;  /* 0x00000079032d7220 */ /* 0x000fec0000410000 */
[----:B------:R1:W-:Y:S02]  /*10930*/  MUFU.EX2 R172, R2 ;  /* 0x0000000200ac7308 */ /* 0x0003e40000000800 */
[--C-:B-1----:R-:W-:Y:S02]  /*10940*/  FFMA.FTZ R2, R43, c[0x0][0x23c], -R148.reuse ;  /* 0x00008f002b027a23 */ /* 0x102fe40000010894 */
[C---:B------:R-:W-:Y:S06]  /*10950*/  FMUL.FTZ R43, R0.reuse, R119 ;  /* 0x00000077002b7220 */ /* 0x040fec0000410000 */
[----:B------:R1:W5:Y:S01]  /*10960*/  MUFU.EX2 R171, R2 ;  /* 0x0000000200ab7308 */ /* 0x0003620000000800 */
[C---:B------:R-:W-:Y:S07]  /*10970*/  HMMA.16816.F32.BF16 R40, R64.reuse, R52, R40 ;  /* 0x000000344028723c */ /* 0x040fee0000041828 */
[C---:B------:R-:W-:Y:S02]  /*10980*/  FMUL.FTZ R52, R69.reuse, R128 ;  /* 0x0000008045347220 */ /* 0x040fe40000410000 */
[----:B------:R-:W-:Y:S03]  /*10990*/  FMUL.FTZ R53, R69, R129 ;  /* 0x0000008145357220 */ /* 0x000fe60000410000 */
[--C-:B-1----:R-:W-:Y:S01]  /*109a0*/  FFMA.FTZ R2, R47, c[0x0][0x23c], -R148.reuse ;  /* 0x00008f002f027a23 */ /* 0x102fe20000010894 */
[----:B-----5:R-:W-:Y:S01]  /*109b0*/  F2FP.BF16.PACK_AB R89, R171, R172 ;  /* 0x000000acab59723e */ /* 0x020fe200000010ff */
[----:B------:R-:W-:Y:S02]  /*109c0*/  FMUL.FTZ R47, R0, R123 ;  /* 0x0000007b002f7220 */ /* 0x000fe40000410000 */
[----:B------:R1:W-:Y:S02]  /*109d0*/  MUFU.EX2 R170, R2 ;  /* 0x0000000200aa7308 */ /* 0x0003e40000000800 */
[----:B-1----:R-:W-:Y:S02]  /*109e0*/  FFMA.FTZ R2, R46, c[0x0][0x23c], -R148 ;  /* 0x00008f002e027a23 */ /* 0x002fe40000010894 */
[----:B------:R-:W-:Y:S06]  /*109f0*/  FMUL.FTZ R46, R0, R122 ;  /* 0x0000007a002e7220 */ /* 0x000fec0000410000 */
[----:B------:R1:W5:Y:S01]  /*10a00*/  MUFU.EX2 R169, R2 ;  /* 0x0000000200a97308 */ /* 0x0003620000000800 */
[-C--:B------:R-:W-:Y:S08]  /*10a10*/  HMMA.16816.F32.BF16 R44, R64, R54.reuse, R44 ;  /* 0x00000036402c723c */ /* 0x080ff0000004182c */
[C---:B------:R-:W-:Y:S07]  /*10a20*/  HMMA.16816.F32.BF16 R48, R144.reuse, R54, R48 ;  /* 0x000000369030723c */ /* 0x040fee0000041830 */
[C---:B------:R-:W-:Y:S02]  /*10a30*/  FMUL.FTZ R54, R68.reuse, R130 ;  /* 0x0000008244367220 */ /* 0x040fe40000410000 */
[----:B------:R-:W-:Y:S03]  /*10a40*/  FMUL.FTZ R55, R68, R131 ;  /* 0x0000008344377220 */ /* 0x000fe60000410000 */
[--C-:B-1----:R-:W-:Y:S01]  /*10a50*/  FFMA.FTZ R2, R58, c[0x0][0x23c], -R77.reuse ;  /* 0x00008f003a027a23 */ /* 0x102fe2000001084d */
[----:B-----5:R-:W-:Y:S01]  /*10a60*/  F2FP.BF16.PACK_AB R91, R169, R170 ;  /* 0x000000aaa95b723e */ /* 0x020fe200000010ff */
[C---:B------:R-:W-:Y:S02]  /*10a70*/  FMUL.FTZ R58, R0.reuse, R134 ;  /* 0x00000086003a7220 */ /* 0x040fe40000410000 */
[-C--:B----4-:R-:W-:Y:S01]  /*10a80*/  HMMA.16816.F32.BF16 R52, R144, R80.reuse, R52 ;  /* 0x000000509034723c */ /* 0x090fe20000041834 */
[----:B------:R1:W-:Y:S02]  /*10a90*/  MUFU.EX2 R168, R2 ;  /* 0x0000000200a87308 */ /* 0x0003e40000000800 */
[----:B-1----:R-:W-:Y:S02]  /*10aa0*/  FFMA.FTZ R2, R59, c[0x0][0x23c], -R77 ;  /* 0x00008f003b027a23 */ /* 0x002fe4000001084d */
[C---:B------:R-:W-:Y:S06]  /*10ab0*/  FMUL.FTZ R59, R0.reuse, R135 ;  /* 0x00000087003b7220 */ /* 0x040fec0000410000 */
[----:B------:R1:W4:Y:S01]  /*10ac0*/  MUFU.EX2 R167, R2 ;  /* 0x0000000200a77308 */ /* 0x0003220000000800 */
[----:B------:R-:W-:Y:S01]  /*10ad0*/  FFMA.FTZ R0, R0, R243, R187 ;  /* 0x000000f300007223 */ /* 0x000fe200000100bb */
[C---:B------:R-:W-:Y:S03]  /*10ae0*/  HMMA.16816.F32.BF16 R56, R64.reuse, R80, R56 ;  /* 0x000000504038723c */ /* 0x040fe60000041838 */
[----:B------:R-:W-:Y:S04]  /*10af0*/  FADD.FTZ R0, R214, R0 ;  /* 0x00000000d6007221 */ /* 0x000fe80000010000 */
[----:B------:R-:W-:Y:S01]  /*10b00*/  F2FP.BF16.PACK_AB R80, R224, R220 ;  /* 0x000000dce050723e */ /* 0x000fe200000010ff */
[-C--:B------:R-:W-:Y:S01]  /*10b10*/  HMMA.16816.F32.BF16 R60, R64, R82.reuse, R60 ;  /* 0x00000052403c723c */ /* 0x080fe2000004183c */
[----:B------:R-:W-:Y:S06]  /*10b20*/  F2FP.BF16.PACK_AB R81, R218, R215 ;  /* 0x000000d7da51723e */ /* 0x000fec00000010ff */
[C---:B------:R-:W-:Y:S02]  /*10b30*/  FMUL.FTZ R64, R69.reuse, R140 ;  /* 0x0000008c45407220 */ /* 0x040fe40000410000 */
[----:B------:R-:W-:Y:S03]  /*10b40*/  FMUL.FTZ R65, R69, R141 ;  /* 0x0000008d45417220 */ /* 0x000fe60000410000 */
[--C-:B-1----:R-:W-:Y:S02]  /*10b50*/  FFMA.FTZ R2, R149, c[0x0][0x23c], -R78.reuse ;  /* 0x00008f0095027a23 */ /* 0x102fe4000001084e */
[C---:B------:R-:W-:Y:S02]  /*10b60*/  FMUL.FTZ R66, R68.reuse, R142 ;  /* 0x0000008e44427220 */ /* 0x040fe40000410000 */
[----:B------:R1:W-:Y:S01]  /*10b70*/  MUFU.EX2 R165, R2 ;  /* 0x0000000200a57308 */ /* 0x0003e20000000800 */
[C---:B------:R-:W-:Y:S02]  /*10b80*/  FMUL.FTZ R67, R68.reuse, R143 ;  /* 0x0000008f44437220 */ /* 0x040fe40000410000 */
[----:B------:R-:W-:Y:S02]  /*10b90*/  FFMA.FTZ R68, R68, R242, R231 ;  /* 0x000000f244447223 */ /* 0x000fe400000100e7 */
[----:B------:R-:W-:Y:S03]  /*10ba0*/  FFMA.FTZ R69, R69, R241, R237 ;  /* 0x000000f145457223 */ /* 0x000fe600000100ed */
[----:B------:R-:W-:Y:S07]  /*10bb0*/  HMMA.16816.F32.BF16 R64, R144, R82, R64 ;  /* 0x000000529040723c */ /* 0x000fee0000041840 */
[----:B------:R-:W-:Y:S02]  /*10bc0*/  F2FP.BF16.PACK_AB R82, R183, R219 ;  /* 0x000000dbb752723e */ /* 0x000fe400000010ff */
[----:B------:R-:W-:Y:S07]  /*10bd0*/  F2FP.BF16.PACK_AB R83, R177, R178 ;  /* 0x000000b2b153723e */ /* 0x000fee00000010ff */
[-C--:B--2---:R-:W-:Y:S01]  /*10be0*/  HMMA.16816.F32.BF16 R4, R80, R84.reuse, R4 ;  /* 0x000000545004723c */ /* 0x084fe20000041804 */
[--C-:B-1----:R-:W-:Y:S04]  /*10bf0*/  FFMA.FTZ R2, R150, c[0x0][0x23c], -R78.reuse ;  /* 0x00008f0096027a23 */ /* 0x102fe8000001084e */
[----:B------:R1:W2:Y:S03]  /*10c00*/  MUFU.EX2 R162, R2 ;  /* 0x0000000200a27308 */ /* 0x0002a60000000800 */
[C---:B------:R-:W-:Y:S08]  /*10c10*/  HMMA.16816.F32.BF16 R8, R88.reuse, R84, R8 ;  /* 0x000000545808723c */ /* 0x040ff00000041808 */
[-C--:B------:R-:W-:Y:S08]  /*10c20*/  HMMA.16816.F32.BF16 R12, R88, R86.reuse, R12 ;  /* 0x00000056580c723c */ /* 0x080ff0000004180c */
[C---:B------:R-:W-:Y:S01]  /*10c30*/  HMMA.16816.F32.BF16 R16, R80.reuse, R86, R16 ;  /* 0x000000565010723c */ /* 0x040fe20000041810 */
[----:B------:R-:W5:Y:S03]  /*10c40*/  LDSM.16.MT88.4 R84, [R191+0x6800] ;  /* 0x00680000bf54783b */ /* 0x000f660000004200 */
[--C-:B-1----:R-:W-:Y:S04]  /*10c50*/  FFMA.FTZ R2, R158, c[0x0][0x23c], -R77.reuse ;  /* 0x00008f009e027a23 */ /* 0x102fe8000001084d */
[-C--:B------:R-:W-:Y:S01]  /*10c60*/  HMMA.16816.F32.BF16 R20, R80, R92.reuse, R20 ;  /* 0x0000005c5014723c */ /* 0x080fe20000041814 */
[----:B------:R1:W-:Y:S07]  /*10c70*/  MUFU.EX2 R163, R2 ;  /* 0x0000000200a37308 */ /* 0x0003ee0000000800 */
[C---:B------:R-:W-:Y:S08]  /*10c80*/  HMMA.16816.F32.BF16 R24, R88.reuse, R92, R24 ;  /* 0x0000005c5818723c */ /* 0x040ff00000041818 */
[-C--:B------:R-:W-:Y:S08]  /*10c90*/  HMMA.16816.F32.BF16 R28, R88, R94.reuse, R28 ;  /* 0x0000005e581c723c */ /* 0x080ff0000004181c */
[C---:B------:R-:W-:Y:S01]  /*10ca0*/  HMMA.16816.F32.BF16 R32, R80.reuse, R94, R32 ;  /* 0x0000005e5020723c */ /* 0x040fe20000041820 */
[----:B-1----:R-:W-:Y:S01]  /*10cb0*/  FFMA.FTZ R2, R159, c[0x0][0x23c], -R77 ;  /* 0x00008f009f027a23 */ /* 0x002fe2000001084d */
[----:B------:R-:W1:Y:S03]  /*10cc0*/  LDSM.16.MT88.4 R92, [R189+0x7000] ;  /* 0x00700000bd5c783b */ /* 0x000e660000004200 */
[----:B------:R2:W1:Y:S03]  /*10cd0*/  MUFU.EX2 R161, R2 ;  /* 0x0000000200a17308 */ /* 0x0004660000000800 */
[-C--:B---3--:R-:W-:Y:S08]  /*10ce0*/  HMMA.16816.F32.BF16 R36, R80, R96.reuse, R36 ;  /* 0x000000605024723c */ /* 0x088ff00000041824 */
[C---:B------:R-:W-:Y:S08]  /*10cf0*/  HMMA.16816.F32.BF16 R40, R88.reuse, R96, R40 ;  /* 0x000000605828723c */ /* 0x040ff00000041828 */
[-C--:B------:R-:W-:Y:S01]  /*10d00*/  HMMA.16816.F32.BF16 R44, R88, R98.reuse, R44 ;  /* 0x00000062582c723c */ /* 0x080fe2000004182c */
[--C-:B--2---:R-:W-:Y:S07]  /*10d10*/  FFMA.FTZ R2, R160, c[0x0][0x23c], -R78.reuse ;  /* 0x00008f00a0027a23 */ /* 0x104fee000001084e */
[C---:B------:R-:W-:Y:S01]  /*10d20*/  HMMA.16816.F32.BF16 R48, R80.reuse, R98, R48 ;  /* 0x000000625030723c */ /* 0x040fe20000041830 */
[----:B------:R2:W-:Y:S01]  /*10d30*/  MUFU.EX2 R160, R2 ;  /* 0x0000000200a07308 */ /* 0x0005e20000000800 */
[----:B------:R-:W-:Y:S06]  /*10d40*/  LDSM.16.MT88.4 R96, [R190+0x7000] ;  /* 0x00700000be60783b */ /* 0x000fec0000004200 */
[-C--:B-----5:R-:W-:Y:S08]  /*10d50*/  HMMA.16816.F32.BF16 R52, R80, R84.reuse, R52 ;  /* 0x000000545034723c */ /* 0x0a0ff00000041834 */
[C---:B------:R-:W-:Y:S08]  /*10d60*/  HMMA.16816.F32.BF16 R56, R88.reuse, R84, R56 ;  /* 0x000000545838723c */ /* 0x040ff00000041838 */
[-C--:B------:R-:W-:Y:S01]  /*10d70*/  HMMA.16816.F32.BF16 R60, R88, R86.reuse, R60 ;  /* 0x00000056583c723c */ /* 0x080fe2000004183c */
[----:B--2---:R-:W-:Y:S01]  /*10d80*/  FFMA.FTZ R2, R166, c[0x0][0x23c], -R78 ;  /* 0x00008f00a6027a23 */ /* 0x004fe2000001084e */
[----:B------:R-:W2:Y:S03]  /*10d90*/  LDSM.16.MT88.4 R88, [R192+0x7000] ;  /* 0x00700000c058783b */ /* 0x000ea60000004200 */
[----:B------:R3:W5:Y:S03]  /*10da0*/  MUFU.EX2 R159, R2 ;  /* 0x00000002009f7308 */ /* 0x0007660000000800 */
[----:B------:R-:W-:Y:S07]  /*10db0*/  HMMA.16816.F32.BF16 R64, R80, R86, R64 ;  /* 0x000000565040723c */ /* 0x000fee0000041840 */
[----:B----4-:R-:W-:Y:S02]  /*10dc0*/  F2FP.BF16.PACK_AB R80, R167, R168 ;  /* 0x000000a8a750723e */ /* 0x010fe400000010ff */
[----:B------:R-:W-:Y:S03]  /*10dd0*/  F2FP.BF16.PACK_AB R81, R162, R165 ;  /* 0x000000a5a251723e */ /* 0x000fe600000010ff */
[----:B-1----:R-:W-:Y:S01]  /*10de0*/  F2FP.BF16.PACK_AB R82, R161, R163 ;  /* 0x000000a3a152723e */ /* 0x002fe200000010ff */
[--C-:B---3--:R-:W-:Y:S01]  /*10df0*/  FFMA.FTZ R2, R156, c[0x0][0x23c], -R79.reuse ;  /* 0x00008f009c027a23 */ /* 0x108fe2000001084f */
[----:B-----5:R-:W-:Y:S03]  /*10e00*/  F2FP.BF16.PACK_AB R83, R159, R160 ;  /* 0x000000a09f53723e */ /* 0x020fe600000010ff */
[----:B------:R1:W-:Y:S04]  /*10e10*/  MUFU.EX2 R135, R2 ;  /* 0x0000000200877308 */ /* 0x0003e80000000800 */
[-C--:B------:R-:W-:Y:S01]  /*10e20*/  HMMA.16816.F32.BF16 R4, R80, R92.reuse, R4 ;  /* 0x0000005c5004723c */ /* 0x080fe20000041804 */
[--C-:B-1----:R-:W-:Y:S05]  /*10e30*/  FFMA.FTZ R2, R155, c[0x0][0x23c], -R79.reuse ;  /* 0x00008f009b027a23 */ /* 0x102fea000001084f */
[----:B------:R1:W3:Y:S02]  /*10e40*/  MUFU.EX2 R134, R2 ;  /* 0x0000000200867308 */ /* 0x0002e40000000800 */
[----:B-1----:R-:W-:Y:S01]  /*10e50*/  FFMA.FTZ R2, R157, c[0x0][0x23c], -R79 ;  /* 0x00008f009d027a23 */ /* 0x002fe2000001084f */
[----:B---3--:R-:W-:Y:S07]  /*10e60*/  F2FP.BF16.PACK_AB R84, R134, R135 ;  /* 0x000000878654723e */ /* 0x008fee00000010ff */
[----:B------:R-:W-:Y:S10]  /*10e70*/  MUFU.EX2 R157, R74 ;  /* 0x0000004a009d7308 */ /* 0x000ff40000000800 */
[----:B------:R1:W3:Y:S02]  /*10e80*/  MUFU.EX2 R158, R2 ;  /* 0x00000002009e7308 */ /* 0x0002e40000000800 */
[--C-:B-1----:R-:W-:Y:S01]  /*10e90*/  FFMA.FTZ R2, R152, c[0x0][0x23c], -R148.reuse ;  /* 0x00008f0098027a23 */ /* 0x102fe20000010894 */
[----:B---3--:R-:W-:Y:S07]  /*10ea0*/  F2FP.BF16.PACK_AB R86, R157, R158 ;  /* 0x0000009e9d56723e */ /* 0x008fee00000010ff */
[----:B------:R1:W-:Y:S02]  /*10eb0*/  MUFU.EX2 R133, R2 ;  /* 0x0000000200857308 */ /* 0x0003e40000000800 */
[--C-:B-1----:R-:W-:Y:S08]  /*10ec0*/  FFMA.FTZ R2, R151, c[0x0][0x23c], -R148.reuse ;  /* 0x00008f0097027a23 */ /* 0x102ff00000010894 */
[----:B------:R1:W3:Y:S02]  /*10ed0*/  MUFU.EX2 R132, R2 ;  /* 0x0000000200847308 */ /* 0x0002e40000000800 */
[--C-:B-1----:R-:W-:Y:S01]  /*10ee0*/  FFMA.FTZ R2, R153, c[0x0][0x23c], -R148.reuse ;  /* 0x00008f0099027a23 */ /* 0x102fe20000010894 */
[----:B---3--:R-:W-:Y:S07]  /*10ef0*/  F2FP.BF16.PACK_AB R85, R132, R133 ;  /* 0x000000858455723e */ /* 0x008fee00000010ff */
[----:B------:R1:W-:Y:S02]  /*10f00*/  MUFU.EX2 R156, R2 ;  /* 0x00000002009c7308 */ /* 0x0003e40000000800 */
[----:B-1----:R-:W-:Y:S08]  /*10f10*/  FFMA.FTZ R2, R154, c[0x0][0x23c], -R148 ;  /* 0x00008f009a027a23 */ /* 0x002ff00000010894 */
[----:B------:R1:W3:Y:S02]  /*10f20*/  MUFU.EX2 R155, R2 ;  /* 0x00000002009b7308 */ /* 0x0002e40000000800 */
[----:B-1----:R-:W-:Y:S01]  /*10f30*/  FFMA.FTZ R2, R213, c[0x0][0x23c], -R77 ;  /* 0x00008f00d5027a23 */ /* 0x002fe2000001084d */
[----:B---3--:R-:W-:Y:S01]  /*10f40*/  F2FP.BF16.PACK_AB R87, R155, R156 ;  /* 0x0000009c9b57723e */ /* 0x008fe200000010ff */
[----:B------:R-:W-:Y:S06]  /*10f50*/  IMAD.MOV.U32 R213, RZ, RZ, R211 ;  /* 0x000000ffffd57224 */ /* 0x000fec00078e00d3 */
[----:B------:R1:W-:Y:S01]  /*10f60*/  MUFU.EX2 R154, R2 ;  /* 0x00000002009a7308 */ /* 0x0003e20000000800 */
[C---:B------:R-:W-:Y:S08]  /*10f70*/  HMMA.16816.F32.BF16 R8, R84.reuse, R92, R8 ;  /* 0x0000005c5408723c */ /* 0x040ff00000041808 */
[-C--:B------:R-:W-:Y:S08]  /*10f80*/  HMMA.16816.F32.BF16 R12, R84, R94.reuse, R12 ;  /* 0x0000005e540c723c */ /* 0x080ff0000004180c */
[C---:B------:R-:W-:Y:S01]  /*10f90*/  HMMA.16816.F32.BF16 R16, R80.reuse, R94, R16 ;  /* 0x0000005e5010723c */ /* 0x040fe20000041810 */
[----:B------:R-:W3:Y:S03]  /*10fa0*/  LDSM.16.MT88.4 R92, [R191+0x7000] ;  /* 0x00700000bf5c783b */ /* 0x000ee60000004200 */
[--C-:B-1----:R-:W-:Y:S04]  /*10fb0*/  FFMA.FTZ R2, R221, c[0x0][0x23c], -R77.reuse ;  /* 0x00008f00dd027a23 */ /* 0x102fe8000001084d */
[-C--:B--2---:R-:W-:Y:S01]  /*10fc0*/  HMMA.16816.F32.BF16 R20, R80, R88.reuse, R20 ;  /* 0x000000585014723c */ /* 0x084fe20000041814 */
[----:B------:R1:W2:Y:S07]  /*10fd0*/  MUFU.EX2 R153, R2 ;  /* 0x0000000200997308 */ /* 0x0002ae0000000800 */
[C---:B------:R-:W-:Y:S08]  /*10fe0*/  HMMA.16816.F32.BF16 R24, R84.reuse, R88, R24 ;  /* 0x000000585418723c */ /* 0x040ff00000041818 */
[-C--:B------:R-:W-:Y:S08]  /*10ff0*/  HMMA.16816.F32.BF16 R28, R84, R90.reuse, R28 ;  /* 0x0000005a541c723c */ /* 0x080ff0000004181c */
[C---:B------:R-:W-:Y:S01]  /*11000*/  HMMA.16816.F32.BF16 R32, R80.reuse, R90, R32 ;  /* 0x0000005a5020723c */ /* 0x040fe20000041820 */
[--C-:B-1----:R-:W-:Y:S03]  /*11010*/  FFMA.FTZ R2, R216, c[0x0][0x23c], -R78.reuse ;  /* 0x00008f00d8027a23 */ /* 0x102fe6000001084e */
[----:B--2---:R-:W-:Y:S01]  /*11020*/  F2FP.BF16.PACK_AB R140, R153, R154 ;  /* 0x0000009a998c723e */ /* 0x004fe200000010ff */
[----:B------:R1:W-:Y:S03]  /*11030*/  MUFU.EX2 R152, R2 ;  /* 0x0000000200987308 */ /* 0x0003e60000000800 */
[-C--:B------:R-:W-:Y:S08]  /*11040*/  HMMA.16816.F32.BF16 R36, R80, R96.reuse, R36 ;  /* 0x000000605024723c */ /* 0x080ff00000041824 */
[C---:B------:R-:W-:Y:S08]  /*11050*/  HMMA.16816.F32.BF16 R40, R84.reuse, R96, R40 ;  /* 0x000000605428723c */ /* 0x040ff00000041828 */
[-C--:B------:R-:W-:Y:S01]  /*11060*/  HMMA.16816.F32.BF16 R44, R84, R98.reuse, R44 ;  /* 0x00000062542c723c */ /* 0x080fe2000004182c */
[--C-:B-1----:R-:W-:Y:S07]  /*11070*/  FFMA.FTZ R2, R223, c[0x0][0x23c], -R78.reuse ;  /* 0x00008f00df027a23 */ /* 0x102fee000001084e */
[C---:B------:R-:W-:Y:S01]  /*11080*/  HMMA.16816.F32.BF16 R48, R80.reuse, R98, R48 ;  /* 0x000000625030723c */ /* 0x040fe20000041830 */
[----:B------:R1:W2:Y:S07]  /*11090*/  MUFU.EX2 R151, R2 ;  /* 0x0000000200977308 */ /* 0x0002ae0000000800 */
[-C--:B---3--:R-:W-:Y:S08]  /*110a0*/  HMMA.16816.F32.BF16 R52, R80, R92.reuse, R52 ;  /* 0x0000005c5034723c */ /* 0x088ff00000041834 */
[C---:B------:R-:W-:Y:S08]  /*110b0*/  HMMA.16816.F32.BF16 R56, R84.reuse, R92, R56 ;  /* 0x0000005c5438723c */ /* 0x040ff00000041838 */
[-C--:B------:R-:W-:Y:S01]  /*110c0*/  HMMA.16816.F32.BF16 R60, R84, R94.reuse, R60 ;  /* 0x0000005e543c723c */ /* 0x080fe2000004183c */
[--C-:B-1----:R-:W-:Y:S03]  /*110d0*/  FFMA.FTZ R2, R233, c[0x0][0x23c], -R77.reuse ;  /* 0x00008f00e9027a23 */ /* 0x102fe6000001084d */
[----:B------:R-:W-:Y:S01]  /*110e0*/  FFMA.FTZ R77, R238, c[0x0][0x23c], -R77 ;  /* 0x00008f00ee4d7a23 */ /* 0x000fe2000001084d */
[----:B------:R1:W-:Y:S01]  /*110f0*/  MUFU.EX2 R150, R2 ;  /* 0x0000000200967308 */ /* 0x0003e20000000800 */
[----:B--2---:R-:W-:Y:S02]  /*11100*/  F2FP.BF16.PACK_AB R141, R151, R152 ;  /* 0x00000098978d723e */ /* 0x004fe400000010ff */
[----:B------:R-:W-:Y:S07]  /*11110*/  HMMA.16816.F32.BF16 R64, R80, R94, R64 ;  /* 0x0000005e5040723c */ /* 0x000fee0000041840 */
[----:B------:R-:W2:Y:S01]  /*11120*/  MUFU.EX2 R149, R77 ;  /* 0x0000004d00957308 */ /* 0x000ea20000000800 */
[--C-:B-1----:R-:W-:Y:S04]  /*11130*/  FFMA.FTZ R2, R239, c[0x0][0x23c], -R78.reuse ;  /* 0x00008f00ef027a23 */ /* 0x102fe8000001084e */
[----:B------:R-:W-:Y:S05]  /*11140*/  FFMA.FTZ R78, R240, c[0x0][0x23c], -R78 ;  /* 0x00008f00f04e7a23 */ /* 0x000fea000001084e */
[----:B------:R1:W-:Y:S01]  /*11150*/  MUFU.EX2 R147, R2 ;  /* 0x0000000200937308 */ /* 0x0003e20000000800 */
[----:B--2---:R-:W-:Y:S09]  /*11160*/  F2FP.BF16.PACK_AB R142, R149, R150 ;  /* 0x00000096958e723e */ /* 0x004ff200000010ff */
[----:B------:R-:W2:Y:S01]  /*11170*/  MUFU.EX2 R146, R78 ;  /* 0x0000004e00927308 */ /* 0x000ea20000000800 */
[--C-:B-1----:R-:W-:Y:S09]  /*11180*/  FFMA.FTZ R2, R185, c[0x0][0x23c], -R79.reuse ;  /* 0x00008f00b9027a23 */ /* 0x102ff2000001084f */
[----:B------:R1:W-:Y:S01]  /*11190*/  MUFU.EX2 R144, R2 ;  /* 0x0000000200907308 */ /* 0x0003e20000000800 */
[----:B--2---:R-:W-:Y:S07]  /*111a0*/  F2FP.BF16.PACK_AB R143, R146, R147 ;  /* 0x00000093928f723e */ /* 0x004fee00000010ff */
[-C--:B------:R-:W-:Y:S01]  /*111b0*/  HMMA.16816.F32.BF16 R80, R140, R100.reuse, R4 ;  /* 0x000000648c50723c */ /* 0x080fe20000041804 */
[----:B------:R-:W2:Y:S01]  /*111c0*/  LDSM.16.MT88.4 R4, [R191+0x7800] ;  /* 0x00780000bf04783b */ /* 0x000ea20000004200 */
[--C-:B-1----:R-:W-:Y:S04]  /*111d0*/  FFMA.FTZ R2, R184, c[0x0][0x23c], -R79.reuse ;  /* 0x00008f00b8027a23 */ /* 0x102fe8000001084f */
[----:B------:R1:W3:Y:S02]  /*111e0*/  MUFU.EX2 R145, R2 ;  /* 0x0000000200917308 */ /* 0x0002e40000000800 */
[--C-:B-1----:R-:W-:Y:S01]  /*111f0*/  FFMA.FTZ R2, R182, c[0x0][0x23c], -R79.reuse ;  /* 0x00008f00b6027a23 */ /* 0x102fe2000001084f */
[----:B---3--:R-:W-:Y:S03]  /*11200*/  F2FP.BF16.PACK_AB R136, R145, R144 ;  /* 0x000000909188723e */ /* 0x008fe600000010ff */
[----:B------:R-:W-:Y:S04]  /*11210*/  FFMA.FTZ R79, R181, c[0x0][0x23c], -R79 ;  /* 0x00008f00b54f7a23 */ /* 0x000fe8000001084f */
[----:B------:R1:W-:Y:S10]  /*11220*/  MUFU.EX2 R78, R2 ;  /* 0x00000002004e7308 */ /* 0x0003f40000000800 */
[----:B------:R-:W3:Y:S01]  /*11230*/  MUFU.EX2 R79, R79 ;  /* 0x0000004f004f7308 */ /* 0x000ee20000000800 */
[--C-:B-1----:R-:W-:Y:S09]  /*11240*/  FFMA.FTZ R2, R179, c[0x0][0x23c], -R148.reuse ;  /* 0x00008f00b3027a23 */ /* 0x102ff20000010894 */
[----:B------:R1:W-:Y:S01]  /*11250*/  MUFU.EX2 R77, R2 ;  /* 0x00000002004d7308 */ /* 0x0003e20000000800 */
[----:B---3--:R-:W-:Y:S01]  /*11260*/  F2FP.BF16.PACK_AB R138, R79, R78 ;  /* 0x0000004e4f8a723e */ /* 0x008fe200000010ff */
[--C-:B-1----:R-:W-:Y:S08]  /*11270*/  FFMA.FTZ R2, R180, c[0x0][0x23c], -R148.reuse ;  /* 0x00008f00b4027a23 */ /* 0x102ff00000010894 */
[----:B------:R1:W3:Y:S02]  /*11280*/  MUFU.EX2 R75, R2 ;  /* 0x00000002004b7308 */ /* 0x0002e40000000800 */
[--C-:B-1----:R-:W-:Y:S01]  /*11290*/  FFMA.FTZ R2, R186, c[0x0][0x23c], -R148.reuse ;  /* 0x00008f00ba027a23 */ /* 0x102fe20000010894 */
[----:B---3--:R-:W-:Y:S01]  /*112a0*/  F2FP.BF16.PACK_AB R137, R75, R77 ;  /* 0x0000004d4b89723e */ /* 0x008fe200000010ff */
[----:B------:R-:W-:Y:S06]  /*112b0*/  FFMA.FTZ R148, R76, c[0x0][0x23c], -R148 ;  /* 0x00008f004c947a23 */ /* 0x000fec0000010894 */
[----:B------:R1:W-:Y:S10]  /*112c0*/  MUFU.EX2 R74, R2 ;  /* 0x00000002004a7308 */ /* 0x0003f40000000800 */
[----:B------:R-:W3:Y:S01]  /*112d0*/  MUFU.EX2 R148, R148 ;  /* 0x0000009400947308 */ /* 0x000ee20000000800 */
[----:B-1----:R-:W-:Y:S02]  /*112e0*/  FFMA.FTZ R2, R3, R244, R225 ;  /* 0x000000f403027223 */ /* 0x002fe400000100e1 */
[----:B------:R-:W-:Y:S02]  /*112f0*/  FADD.FTZ R3, R232, R68 ;  /* 0x00000044e8037221 */ /* 0x000fe40000010000 */
[----:B------:R-:W-:Y:S02]  /*11300*/  FADD.FTZ R2, R227, R2 ;  /* 0x00000002e3027221 */ /* 0x000fe40000010000 */
[----:B------:R-:W-:Y:S01]  /*11310*/  IMAD.MOV.U32 R68, RZ, RZ, R72 ;  /* 0x000000ffff447224 */ /* 0x000fe200078e0048 */
[----:B---3--:R-:W-:Y:S07]  /*11320*/  F2FP.BF16.PACK_AB R139, R148, R74 ;  /* 0x0000004a948b723e */ /* 0x008fee00000010ff */
        /* <DEDUP_REMOVED lines=72> */
[----:B------:R-:W-:Y:S02]  /*117b0*/  IMAD.MOV.U32 R75, RZ, RZ, R70 ;  /* 0x000000ffff4b7224 */ /* 0x000fe400078e0046 */
[----:B------:R-:W-:Y:S02]  /*117c0*/  IMAD.MOV.U32 R3, RZ, RZ, R73 ;  /* 0x000000ffff037224 */ /* 0x000fe400078e0049 */
[----:B------:R-:W-:Y:S01]  /*117d0*/  IMAD.MOV.U32 R74, RZ, RZ, R71 ;  /* 0x000000ffff4a7224 */ /* 0x000fe200078e0047 */
[----:B------:R-:W-:-:S05]  /*117e0*/  @P0 BRA `(.L_x_1672) ;  /* 0xffffc56000000947 */ /* 0x000fca000383ffff */
.L_x_1671:
[----:B------:R-:W1:Y:S01]  /*117f0*/  SHFL.BFLY PT, R0, R241, 0x2, 0x1f ;  /* 0x0c401f00f1007f89 */ /* 0x000e6200000e0000 */
[----:B------:R-:W-:Y:S01]  /*11800*/  ISETP.NE.AND P0, PT, R252, -0x1, PT ;  /* 0xfffffffffc00780c */ /* 0x000fe20003f05270 */
[----:B------:R-:W-:Y:S02]  /*11810*/  BSSY B0, `(.L_x_1675) ;  /* 0x0000128000007945 */ /* 0x000fe40003800000 */
[----:B------:R-:W2:Y:S04]  /*11820*/  SHFL.BFLY PT, R2, R242, 0x2, 0x1f ;  /* 0x0c401f00f2027f89 */ /* 0x000ea800000e0000 */
[----:B------:R-:W3:Y:S04]  /*11830*/  SHFL.BFLY PT, R5, R244, 0x2, 0x1f ;  /* 0x0c401f00f4057f89 */ /* 0x000ee800000e0000 */
[----:B------:R-:W4:Y:S04]  /*11840*/  SHFL.BFLY PT, R4, R243, 0x2, 0x1f ;  /* 0x0c401f00f3047f89 */ /* 0x000f2800000e0000 */
[----:B------:R-:W5:Y:S04]  /*11850*/  S2R R59, SR_CTAID.Y ;  /* 0x00000000003b7919 */ /* 0x000f680000002600 */
[----:B------:R-:W5:Y:S01]  /*11860*/  S2R R58, SR_TID.X ;  /* 0x00000000003a7919 */ /* 0x000f620000002100 */
[----:B-1----:R-:W-:-:S02]  /*11870*/  FADD.FTZ R0, R0, R241 ;  /* 0x000000f100007221 */ /* 0x002fc40000010000 */
[----:B--2---:R-:W-:-:S03]  /*11880*/  FADD.FTZ R2, R2, R242 ;  /* 0x000000f202027221 */ /* 0x004fc60000010000 */
[----:B------:R-:W1:Y:S01]  /*11890*/  SHFL.BFLY PT, R3, R0, 0x1, 0x1f ;  /* 0x0c201f0000037f89 */ /* 0x000e6200000e0000 */
[----:B---3--:R-:W-:-:S03]  /*118a0*/  FADD.FTZ R5, R5, R244 ;  /* 0x000000f405057221 */ /* 0x008fc60000010000 */
[----:B------:R-:W2:Y:S01]  /*118b0*/  SHFL.BFLY PT, R8, R2, 0x1, 0x1f ;  /* 0x0c201f0002087f89 */ /* 0x000ea200000e0000 */
[----:B----4-:R-:W-:-:S03]  /*118c0*/  FADD.FTZ R4, R4, R243 ;  /* 0x000000f304047221 */ /* 0x010fc60000010000 */
[----:B------:R-:W3:Y:S01]  /*118d0*/  SHFL.BFLY PT, R7, R5, 0x1, 0x1f ;  /* 0x0c201f0005077f89 */ /* 0x000ee200000e0000 */
[----:B-----5:R-:W-:-:S03]  /*118e0*/  @!P0 SHF.R.S32.HI R10, RZ, 0x1f, R59 ;  /* 0x0000001fff0a8819 */ /* 0x020fc6000001143b */
[----:B------:R-:W4:Y:S01]  /*118f0*/  SHFL.BFLY PT, R6, R4, 0x1, 0x1f ;  /* 0x0c201f0004067f89 */ /* 0x000f2200000e0000 */
[----:B------:R-:W-:Y:S01]  /*11900*/  SHF.R.S32.HI R43, RZ, 0x1f, R58 ;  /* 0x0000001fff2b7819 */ /* 0x000fe2000001143a */
[----:B------:R-:W-:Y:S02]  /*11910*/  @!P0 IMAD R10, R10, c[0x0][0x1e0], RZ ;  /* 0x000078000a0a8a24 */ /* 0x000fe400078e02ff */
[----:B-1----:R-:W-:Y:S01]  /*11920*/  FADD.FTZ R39, R0, R3 ;  /* 0x0000000300277221 */ /* 0x002fe20000010000 */
[----:B------:R-:W-:Y:S01]  /*11930*/  MOV R0, 0x3f800000 ;  /* 0x3f80000000007802 */ /* 0x000fe20000000f00 */
[----:B--2---:R-:W-:-:S03]  /*11940*/  FADD.FTZ R40, R2, R8 ;  /* 0x0000000802287221 */ /* 0x004fc60000010000 */
[----:B------:R-:W-:Y:S01]  /*11950*/  FSETP.NE.FTZ.AND P5, PT, R39, RZ, PT ;  /* 0x000000ff2700720b */ /* 0x000fe20003fb5000 */
[----:B------:R-:W-:Y:S01]  /*11960*/  @P0 IMAD.WIDE.U32 R2, R252, c[0x0][0x1e8], RZ ;  /* 0x00007a00fc020a25 */ /* 0x000fe200078e00ff */
[----:B------:R-:W-:-:S03]  /*11970*/  FSETP.NE.FTZ.AND P4, PT, R40, RZ, PT ;  /* 0x000000ff2800720b */ /* 0x000fc60003f95000 */
[----:B---3--:R-:W-:Y:S01]  /*11980*/  FADD.FTZ R41, R5, R7 ;  /* 0x0000000705297221 */ /* 0x008fe20000010000 */
[----:B------:R-:W-:Y:S01]  /*11990*/  @P0 MOV R56, R2 ;  /* 0x0000000200380202 */ /* 0x000fe20000000f00 */
[----:B------:R-:W-:Y:S01]  /*119a0*/  @P0 IMAD R57, R252, c[0x0][0x1ec], R3 ;  /* 0x00007b00fc390a24 */ /* 0x000fe200078e0203 */
[----:B------:R-:W-:Y:S01]  /*119b0*/  MOV R3, 0x3f800000 ;  /* 0x3f80000000037802 */ /* 0x000fe20000000f00 */
[----:B------:R-:W-:Y:S01]  /*119c0*/  @!P0 IMAD.WIDE.U32 R8, R59, c[0x0][0x1e0], RZ ;  /* 0x000078003b088a25 */ /* 0x000fe200078e00ff */
[----:B------:R-:W-:-:S03]  /*119d0*/  FSETP.NE.FTZ.AND P3, PT, R41, RZ, PT ;  /* 0x000000ff2900720b */ /* 0x000fc60003f75000 */
[----:B------:R-:W1:Y:S01]  /*119e0*/  @P5 MUFU.RCP R0, R39 ;  /* 0x0000002700005308 */ /* 0x000e620000001000 */
[----:B------:R-:W-:Y:S01]  /*119f0*/  @!P0 IMAD R2, R59, c[0x0][0x1e4], R10 ;  /* 0x000079003b028a24 */ /* 0x000fe200078e020a */
[----:B------:R-:W-:Y:S01]  /*11a00*/  @!P0 MOV R56, R8 ;  /* 0x0000000800388202 */ /* 0x000fe20000000f00 */
[----:B----4-:R-:W-:Y:S01]  /*11a10*/  FADD.FTZ R42, R4, R6 ;  /* 0x00000006042a7221 */ /* 0x010fe20000010000 */
[----:B------:R-:W-:Y:S01]  /*11a20*/  MOV R6, 0xfffffff0 ;  /* 0xfffffff000067802 */ /* 0x000fe20000000f00 */
[----:B------:R-:W-:Y:S01]  /*11a30*/  @!P0 IMAD.IADD R57, R9, 0x1, R2 ;  /* 0x0000000109398824 */ /* 0x000fe200078e0202 */
[----:B------:R-:W-:Y:S02]  /*11a40*/  MOV R2, 0x3f800000 ;  /* 0x3f80000000027802 */ /* 0x000fe40000000f00 */
[----:B------:R-:W2:Y:S01]  /*11a50*/  @P4 MUFU.RCP R3, R40 ;  /* 0x0000002800034308 */ /* 0x000ea20000001000 */
[----:B------:R-:W-:-:S07]  /*11a60*/  FSETP.NE.FTZ.AND P0, PT, R42, RZ, PT ;  /* 0x000000ff2a00720b */ /* 0x000fce0003f15000 */
[----:B------:R-:W3:Y:S01]  /*11a70*/  @P3 MUFU.RCP R2, R41 ;  /* 0x0000002900023308 */ /* 0x000ee20000001000 */
[C---:B-1----:R-:W-:Y:S02]  /*11a80*/  FMUL.FTZ R80, R0.reuse, R80 ;  /* 0x0000005000507220 */ /* 0x042fe40000410000 */
        /* <DEDUP_REMOVED lines=21> */
[----:B------:R-:W-:Y:S01]  /*11be0*/  MOV R0, 0x3f800000 ;  /* 0x3f80000000007802 */ /* 0x000fe20000000f00 */
[----:B--2---:R-:W-:Y:S01]  /*11bf0*/  FMUL.FTZ R82, R3, R82 ;  /* 0x0000005203527220 */ /* 0x004fe20000410000 */
        /* <DEDUP_REMOVED lines=24> */
[C---:B------:R-:W-:Y:S01]  /*11d80*/  LEA.HI R3, R43.reuse, R58, RZ, 0x2 ;  /* 0x0000003a2b037211 */ /* 0x040fe200078f10ff */
[C---:B---3--:R-:W-:Y:S01]  /*11d90*/  FMUL.FTZ R84, R2.reuse, R84 ;  /* 0x0000005402547220 */ /* 0x048fe20000410000 */
        /* <DEDUP_REMOVED lines=55> */
[C---:B------:R-:W-:Y:S02]  /*12110*/  SHF.L.U32 R3, R0.reuse, 0x6, RZ ;  /* 0x0000000600037819 */ /* 0x040fe400000006ff */
[----:B------:R-:W-:Y:S01]  /*12120*/  LOP3.LUT R4, R0, 0x1, RZ, 0xc0, !PT ;  /* 0x0000000100047812 */ /* 0x000fe200078ec0ff */
[----:B------:R-:W-:Y:S01]  /*12130*/  IMAD.IADD R2, R58, 0x1, -R2 ;  /* 0x000000013a027824 */ /* 0x000fe200078e0a02 */
[----:B------:R-:W-:-:S02]  /*12140*/  LOP3.LUT R3, R3, 0x1c0, RZ, 0xc0, !PT ;  /* 0x000001c003037812 */ /* 0x000fc400078ec0ff */
[----:B------:R-:W-:Y:S02]  /*12150*/  ISETP.NE.U32.AND P1, PT, R4, 0x1, PT ;  /* 0x000000010400780c */ /* 0x000fe40003f25070 */
[----:B------:R-:W-:Y:S02]  /*12160*/  LEA R2, R38, R2, 0x9 ;  /* 0x0000000226027211 */ /* 0x000fe400078e48ff */
[----:B------:R-:W-:Y:S02]  /*12170*/  LEA.HI R3, R3, R3, RZ, 0x1d ;  /* 0x0000000303037211 */ /* 0x000fe400078fe8ff */
[----:B------:R-:W-:Y:S02]  /*12180*/  SEL R6, R6, 0x10, !P1 ;  /* 0x0000001006067807 */ /* 0x000fe40004800000 */
[----:B------:R-:W-:Y:S02]  /*12190*/  LEA R2, R2, R3, 0x1 ;  /* 0x0000000302027211 */ /* 0x000fe400078e08ff */
[----:B------:R-:W-:-:S02]  /*121a0*/  R2P PR, R0, 0x6 ;  /* 0x0000000600007804 */ /* 0x000fc40000000000 */
[----:B------:R-:W-:Y:S02]  /*121b0*/  SHF.L.U32 R2, R2, 0x1, RZ ;  /* 0x0000000102027819 */ /* 0x000fe400000006ff */
[----:B------:R-:W-:Y:S02]  /*121c0*/  MOV R0, 0x20 ;  /* 0x0000002000007802 */ /* 0x000fe40000000f00 */
[----:B------:R-:W-:Y:S01]  /*121d0*/  F2FP.BF16.PACK_AB R13, R135, R13 ;  /* 0x0000000d870d723e */ /* 0x000fe200000010ff */
[----:B------:R-:W-:Y:S01]  /*121e0*/  IMAD.IADD R3, R2, 0x1, R6 ;  /* 0x0000000102037824 */ /* 0x000fe200078e0206 */
[----:B------:R1:W-:Y:S01]  /*121f0*/  STS [R2+0x400], R7 ;  /* 0x0004000702007388 */ /* 0x0003e20000000800 */
[----:B------:R-:W-:-:S03]  /*12200*/  F2FP.BF16.PACK_AB R9, R139, R9 ;  /* 0x000000098b09723e */ /* 0x000fc600000010ff */
[----:B------:R2:W-:Y:S04]  /*12210*/  STS [R2], R8 ;  /* 0x0000000802007388 */ /* 0x0005e80000000800 */
[----:B------:R3:W-:Y:S04]  /*12220*/  STS [R3], R5 ;  /* 0x0000000503007388 */ /* 0x0007e80000000800 */
[----:B------:R4:W-:Y:S04]  /*12230*/  STS [R3+0x400], R14 ;  /* 0x0004000e03007388 */ /* 0x0009e80000000800 */
[----:B------:R5:W-:Y:S04]  /*12240*/  STS [R2+0x2000], R15 ;  /* 0x0020000f02007388 */ /* 0x000be80000000800 */
[----:B------:R5:W-:Y:S04]  /*12250*/  STS [R2+0x2400], R16 ;  /* 0x0024001002007388 */ /* 0x000be80000000800 */
[----:B------:R-:W-:Y:S01]  /*12260*/  STS [R3+0x2000], R23 ;  /* 0x0020001703007388 */ /* 0x000fe20000000800 */
[----:B-1----:R-:W-:-:S02]  /*12270*/  SEL R7, R0, 0xffffffe0, !P1 ;  /* 0xffffffe000077807 */ /* 0x002fc40004800000 */
[C---:B------:R-:W-:Y:S01]  /*12280*/  IADD3 R0, R2.reuse, 0x40, RZ ;  /* 0x0000004002007810 */ /* 0x040fe20007ffe0ff */
[----:B------:R1:W-:Y:S01]  /*12290*/  STS [R3+0x2400], R22 ;  /* 0x0024001603007388 */ /* 0x0003e20000000800 */
[C---:B------:R-:W-:Y:S01]  /*122a0*/  @P2 IADD3 R0, R2.reuse, -0x40, RZ ;  /* 0xffffffc002002810 */ /* 0x040fe20007ffe0ff */
[----:B--2---:R-:W2:Y:S01]  /*122b0*/  LDC.U8 R8, c[0x0][0x329] ;  /* 0x0000ca40ff087b82 */ /* 0x004ea20000000000 */
[-C--:B------:R-:W-:Y:S02]  /*122c0*/  IADD3 R4, R3, R7.reuse, RZ ;  /* 0x0000000703047210 */ /* 0x080fe40007ffe0ff */
[----:B---3--:R-:W-:-:S05]  /*122d0*/  IADD3 R5, R2, R7, RZ ;  /* 0x0000000702057210 */ /* 0x008fca0007ffe0ff */
[----:B------:R-:W-:Y:S01]  /*122e0*/  STS [R5], R21 ;  /* 0x0000001505007388 */ /* 0x000fe20000000800 */
[----:B----4-:R-:W3:Y:S01]  /*122f0*/  LDC.U8 R14, c[0x0][0x328] ;  /* 0x0000ca00ff0e7b82 */ /* 0x010ee20000000000 */
[----:B-----5:R-:W-:Y:S02]  /*12300*/  MOV R15, 0x7f800000 ;  /* 0x7f800000000f7802 */ /* 0x020fe40000000f00 */
[----:B------:R-:W-:Y:S01]  /*12310*/  STS [R5+0x400], R20 ;  /* 0x0004001405007388 */ /* 0x000fe20000000800 */
[----:B------:R-:W-:-:S03]  /*12320*/  IADD3 R2, R7, 0x400, R0 ;  /* 0x0000040007027810 */ /* 0x000fc60007ffe000 */
[----:B------:R-:W-:Y:S01]  /*12330*/  STS [R4], R18 ;  /* 0x0000001204007388 */ /* 0x000fe20000000800 */
[----:B------:R-:W-:-:S03]  /*12340*/  MOV R16, 0x7f800000 ;  /* 0x7f80000000107802 */ /* 0x000fc60000000f00 */
[----:B------:R4:W-:Y:S01]  /*12350*/  STS [R4+0x400], R17 ;  /* 0x0004001104007388 */ /* 0x0009e20000000800 */
[----:B-1----:R-:W-:-:S03]  /*12360*/  IADD3 R3, R7, R0, RZ ;  /* 0x0000000007037210 */ /* 0x002fc60007ffe0ff */
[----:B------:R-:W-:Y:S01]  /*12370*/  STS [R5+0x2000], R19 ;  /* 0x0020001305007388 */ /* 0x000fe20000000800 */
[----:B--2---:R-:W-:-:S03]  /*12380*/  ISETP.NE.AND P2, PT, R8, RZ, PT ;  /* 0x000000ff0800720c */ /* 0x004fc60003f45270 */
[----:B------:R1:W-:Y:S04]  /*12390*/  STS [R5+0x2400], R25 ;  /* 0x0024001905007388 */ /* 0x0003e80000000800 */
[----:B------:R-:W-:Y:S01]  /*123a0*/  STS [R4+0x2000], R24 ;  /* 0x0020001804007388 */ /* 0x000fe20000000800 */
[----:B---3--:R-:W-:Y:S02]  /*123b0*/  ISETP.NE.AND P1, PT, R14, RZ, PT ;  /* 0x000000ff0e00720c */ /* 0x008fe40003f25270 */
[----:B------:R-:W-:Y:S01]  /*123c0*/  MOV R14, 0x7f800000 ;  /* 0x7f800000000e7802 */ /* 0x000fe20000000f00 */
[----:B------:R2:W-:Y:S01]  /*123d0*/  STS [R4+0x2400], R33 ;  /* 0x0024002104007388 */ /* 0x0005e20000000800 */
[----:B------:R-:W-:-:S03]  /*123e0*/  ISETP.NE.OR P6, PT, R8, RZ, !P1 ;  /* 0x000000ff0800720c */ /* 0x000fc60004fc5670 */
[----:B------:R-:W-:Y:S04]  /*123f0*/  STS [R0], R32 ;  /* 0x0000002000007388 */ /* 0x000fe80000000800 */
[----:B------:R-:W-:Y:S04]  /*12400*/  STS [R0+0x400], R31 ;  /* 0x0004001f00007388 */ /* 0x000fe80000000800 */
[----:B------:R-:W3:Y:S04]  /*12410*/  S2R R8, SR_CTAID.X ;  /* 0x0000000000087919 */ /* 0x000ee80000002500 */
[----:B----4-:R-:W4:Y:S01]  /*12420*/  S2R R17, SR_CTAID.Z ;  /* 0x0000000000117919 */ /* 0x010f220000002700 */
[C---:B-1----:R-:W-:Y:S01]  /*12430*/  IADD3 R5, R6.reuse, R2, RZ ;  /* 0x0000000206057210 */ /* 0x042fe20007ffe0ff */
[----:B------:R-:W-:-:S02]  /*12440*/  IMAD.IADD R2, R6, 0x1, R0 ;  /* 0x0000000106027824 */ /* 0x000fc400078e0200 */
[----:B------:R-:W1:Y:S03]  /*12450*/  @P5 MUFU.LG2 R6, R39 ;  /* 0x0000002700065308 */ /* 0x000e660000000c00 */
[----:B------:R-:W-:Y:S01]  /*12460*/  STS [R2], R29 ;  /* 0x0000001d02007388 */ /* 0x000fe20000000800 */
[----:B--2---:R-:W-:-:S03]  /*12470*/  @P2 MOV R4, c[0x0][0x210] ;  /* 0x0000840000042a02 */ /* 0x004fc60000000f00 */
[----:B------:R-:W-:Y:S02]  /*12480*/  STS [R2+0x400], R28 ;  /* 0x0004001c02007388 */ /* 0x000fe40000000800 */
[----:B------:R-:W-:Y:S02]  /*12490*/  @P2 IMAD R4, R4, c[0x0][0x214], RZ ;  /* 0x0000850004042a24 */ /* 0x000fe400078e02ff */
[----:B------:R-:W-:Y:S04]  /*124a0*/  STS [R0+0x2000], R30 ;  /* 0x0020001e00007388 */ /* 0x000fe80000000800 */
[----:B------:R2:W-:Y:S01]  /*124b0*/  STS [R0+0x2400], R34 ;  /* 0x0024002200007388 */ /* 0x0005e20000000800 */
[----:B-1----:R-:W-:-:S03]  /*124c0*/  @P5 FMUL.FTZ R6, R6, 0.69314718246459960938 ;  /* 0x3f31721806065820 */ /* 0x002fc60000410000 */
[----:B------:R-:W-:Y:S01]  /*124d0*/  STS [R2+0x2000], R37 ;  /* 0x0020002502007388 */ /* 0x000fe20000000800 */
[----:B------:R-:W-:-:S03]  /*124e0*/  @P5 FFMA.FTZ R16, R73, c[0x0][0x238], R6 ;  /* 0x00008e0049105a23 */ /* 0x000fc60000010006 */
[----:B------:R1:W-:Y:S04]  /*124f0*/  STS [R2+0x2400], R36 ;  /* 0x0024002402007388 */ /* 0x0003e80000000800 */
[----:B------:R-:W-:Y:S04]  /*12500*/  STS [R3], R35 ;  /* 0x0000002303007388 */ /* 0x000fe80000000800 */
[----:B------:R-:W-:Y:S01]  /*12510*/  STS [R3+0x400], R27 ;  /* 0x0004001b03007388 */ /* 0x000fe20000000800 */
[----:B--2---:R-:W-:-:S05]  /*12520*/  IADD3 R0, R7, R2, RZ ;  /* 0x0000000207007210 */ /* 0x004fca0007ffe0ff */
[----:B------:R-:W-:Y:S01]  /*12530*/  STS [R0], R12 ;  /* 0x0000000c00007388 */ /* 0x000fe20000000800 */
[----:B-1----:R-:W-:-:S03]  /*12540*/  LOP3.LUT R2, R43, 0xffffffe0, RZ, 0xc0, !PT ;  /* 0xffffffe02b027812 */ /* 0x002fc600078ec0ff */
[----:B------:R1:W-:Y:S01]  /*12550*/  STS [R5], R11 ;  /* 0x0000000b05007388 */ /* 0x0003e20000000800 */
[----:B------:R-:W-:-:S03]  /*12560*/  IADD3 R7, -R2, R58, RZ ;  /* 0x0000003a02077210 */ /* 0x000fc60007ffe1ff */
[----:B------:R-:W-:Y:S04]  /*12570*/  STS [R3+0x2000], R26 ;  /* 0x0020001a03007388 */ /* 0x000fe80000000800 */
[----:B------:R2:W-:Y:S04]  /*12580*/  STS [R3+0x2400], R13 ;  /* 0x0024000d03007388 */ /* 0x0005e80000000800 */
[----:B------:R5:W-:Y:S04]  /*12590*/  STS [R0+0x2000], R10 ;  /* 0x0020000a00007388 */ /* 0x000be80000000800 */
[----:B------:R3:W-:Y:S04]  /*125a0*/  STS [R5+0x2000], R9 ;  /* 0x0020000905007388 */ /* 0x0007e80000000800 */
[----:B------:R-:W-:Y:S06]  /*125b0*/  BAR.SYNC.DEFER_BLOCKING 0x0 ;  /* 0x0000000000007b1d */ /* 0x000fec0000010000 */
[----:B-1----:R-:W1:Y:S01]  /*125c0*/  @P4 MUFU.LG2 R11, R40 ;  /* 0x00000028000b4308 */ /* 0x002e620000000c00 */
[----:B--2---:R-:W-:Y:S01]  /*125d0*/  CS2R R2, SRZ ;  /* 0x0000000000027805 */ /* 0x004fe2000001ff00 */
[----:B------:R-:W-:-:S02]  /*125e0*/  MOV R13, 0x7f800000 ;  /* 0x7f800000000d7802 */ /* 0x000fc40000000f00 */
[----:B-----5:R-:W-:-:S04]  /*125f0*/  @!P2 MOV R0, c[0x0][0x214] ;  /* 0x000085000000aa02 */ /* 0x020fc80000000f00 */
[----:B------:R-:W2:Y:S01]  /*12600*/  @P3 MUFU.LG2 R10, R41 ;  /* 0x00000029000a3308 */ /* 0x000ea20000000c00 */
[----:B------:R-:W-:Y:S01]  /*12610*/  @!P2 SEL R4, R0, c[0x0][0x234], !P1 ;  /* 0x00008d000004aa07 */ /* 0x000fe20004800000 */
[----:B------:R-:W-:Y:S01]  /*12620*/  @P2 IMAD.MOV.U32 R0, RZ, RZ, 0x1 ;  /* 0x00000001ff002424 */ /* 0x000fe200078e00ff */
[----:B------:R-:W-:Y:S01]  /*12630*/  ISETP.NE.OR P1, PT, R252, -0x1, P6 ;  /* 0xfffffffffc00780c */ /* 0x000fe20003725670 */
[----:B------:R2:W2:Y:S01]  /*12640*/  LDS.128 R20, [R212] ;  /* 0x00000000d4147984 */ /* 0x0004a20000000c00 */
[----:B---3--:R-:W-:Y:S01]  /*12650*/  @P2 MOV R5, c[0x0][0x210] ;  /* 0x0000840000052a02 */ /* 0x008fe20000000f00 */
[----:B------:R-:W-:Y:S02]  /*12660*/  @!P2 IMAD R0, R4, c[0x0][0x1c0], RZ ;  /* 0x000070000400aa24 */ /* 0x000fe400078e02ff */
[----:B------:R-:W3:Y:S01]  /*12670*/  @P0 MUFU.LG2 R9, R42 ;  /* 0x0000002a00090308 */ /* 0x000ee20000000c00 */
[----:B------:R2:W2:Y:S01]  /*12680*/  LDS.128 R24, [R212+0x800] ;  /* 0x00080000d4187984 */ /* 0x0004a20000000c00 */
[----:B------:R-:W-:Y:S01]  /*12690*/  @!P2 MOV R5, 0x1 ;  /* 0x000000010005a802 */ /* 0x000fe20000000f00 */
[----:B------:R-:W-:-:S02]  /*126a0*/  IMAD R0, R59, R0, RZ ;  /* 0x000000003b007224 */ /* 0x000fc400078e02ff */
[----:B------:R2:W2:Y:S02]  /*126b0*/  LDS.128 R28, [R212+0x1000] ;  /* 0x00100000d41c7984 */ /* 0x0004a40000000c00 */
[----:B------:R-:W-:Y:S01]  /*126c0*/  IMAD R6, R8, R5, RZ ;  /* 0x0000000508067224 */ /* 0x000fe200078e02ff */
[----:B------:R-:W-:Y:S01]  /*126d0*/  SEL R0, R0, RZ, P6 ;  /* 0x000000ff00007207 */ /* 0x000fe20003000000 */
[----:B------:R2:W2:Y:S01]  /*126e0*/  LDS.128 R32, [R212+0x1800] ;  /* 0x00180000d4207984 */ /* 0x0004a20000000c00 */
[----:B------:R-:W-:Y:S01]  /*126f0*/  @!P1 IMAD R252, R59, c[0x0][0x214], RZ ;  /* 0x000085003bfc9a24 */ /* 0x000fe200078e02ff */
[----:B------:R-:W-:Y:S01]  /*12700*/  LOP3.LUT P1, RZ, R7, 0x3, RZ, 0xc0, !PT ;  /* 0x0000000307ff7812 */ /* 0x000fe2000782c0ff */
[----:B-1----:R-:W-:Y:S01]  /*12710*/  @P4 FMUL.FTZ R7, R11, 0.69314718246459960938 ;  /* 0x3f3172180b074820 */ /* 0x002fe20000410000 */
[----:B------:R1:W1:Y:S01]  /*12720*/  LDS.128 R44, [R212+0x2000] ;  /* 0x00200000d42c7984 */ /* 0x0002620000000c00 */
[----:B------:R-:W-:Y:S01]  /*12730*/  @!P6 IMAD.MOV.U32 R2, RZ, RZ, R252 ;  /* 0x000000ffff02e224 */ /* 0x000fe200078e00fc */
[----:B------:R-:W-:Y:S01]  /*12740*/  SHF.L.U32 R8, R6, 0x7, RZ ;  /* 0x0000000706087819 */ /* 0x000fe200000006ff */
[----:B----4-:R-:W-:Y:S01]  /*12750*/  IMAD R0, R17, R4, R0 ;  /* 0x0000000411007224 */ /* 0x010fe200078e0200 */
[----:B------:R4:W1:Y:S01]  /*12760*/  LDS.128 R48, [R212+0x2800] ;  /* 0x00280000d4307984 */ /* 0x0008620000000c00 */
[----:B--2---:R-:W-:Y:S01]  /*12770*/  @P3 FMUL.FTZ R6, R10, 0.69314718246459960938 ;  /* 0x3f3172180a063820 */ /* 0x004fe20000410000 */
[----:B------:R-:W-:Y:S01]  /*12780*/  @!P6 SHF.R.S32.HI R3, RZ, 0x1f, R252 ;  /* 0x0000001fff03e819 */ /* 0x000fe200000114fc */
[----:B---3--:R-:W-:Y:S01]  /*12790*/  @P0 FMUL.FTZ R4, R9, 0.69314718246459960938 ;  /* 0x3f31721809040820 */ /* 0x008fe20000410000 */
[----:B------:R4:W2:Y:S01]  /*127a0*/  LDS.128 R52, [R212+0x3000] ;  /* 0x00300000d4347984 */ /* 0x0008a20000000c00 */
[----:B------:R-:W-:Y:S01]  /*127b0*/  IADD3 R10, P5, P2, R8, R2, R0 ;  /* 0x00000002080a7210 */ /* 0x000fe20007abe000 */
[----:B------:R-:W-:Y:S01]  /*127c0*/  @P4 FFMA.FTZ R15, R72, c[0x0][0x238], R7 ;  /* 0x00008e00480f4a23 */ /* 0x000fe20000010007 */
[----:B------:R-:W-:Y:S01]  /*127d0*/  SHF.R.S32.HI R2, RZ, 0x1f, R8 ;  /* 0x0000001fff027819 */ /* 0x000fe20000011408 */
[----:B------:R-:W3:Y:S01]  /*127e0*/  LDS.128 R212, [R212+0x3800] ;  /* 0x00380000d4d47984 */ /* 0x000ee20000000c00 */
[----:B------:R-:W-:Y:S01]  /*127f0*/  SHF.R.S32.HI R0, RZ, 0x1f, R0 ;  /* 0x0000001fff007819 */ /* 0x000fe20000011400 */
[----:B------:R-:W-:-:S02]  /*12800*/  @P3 FFMA.FTZ R13, R71, c[0x0][0x238], R6 ;  /* 0x00008e00470d3a23 */ /* 0x000fc40000010006 */
[----:B------:R-:W-:Y:S01]  /*12810*/  @P0 FFMA.FTZ R14, R70, c[0x0][0x238], R4 ;  /* 0x00008e00460e0a23 */ /* 0x000fe20000010004 */
        /* <DEDUP_REMOVED lines=39> */
.L_x_1676:
[----:B------:R-:W-:Y:S05]  /*12a90*/  BSYNC B0 ;  /* 0x0000000000007941 */ /* 0x000fea0003800000 */
.L_x_1675:
[----:B----4-:R-:W4:Y:S04]  /*12aa0*/  LDL.LU.64 R8, [R1+0x18] ;  /* 0x0000180001087983 */ /* 0x010f280000300a00 */
[----:B------:R-:W5:Y:S01]  /*12ab0*/  LDL.LU.64 R4, [R1] ;  /* 0x0000000001047983 */ /* 0x000f620000300a00 */
[----:B------:R-:W-:Y:S01]  /*12ac0*/  SHF.R.S32.HI R0, RZ, 0x1f, R17 ;  /* 0x0000001fff007819 */ /* 0x000fe20000011411 */
[----:B------:R-:W-:Y:S04]  /*12ad0*/  BSSY B0, `(.L_x_1677) ;  /* 0x0000011000007945 */ /* 0x000fe80003800000 */
[----:B------:R-:W-:-:S04]  /*12ae0*/  IMAD R0, R0, c[0x0][0x1f0], RZ ;  /* 0x00007c0000007a24 */ /* 0x000fc800078e02ff */
[----:B------:R-:W-:Y:S01]  /*12af0*/  IMAD R0, R17, c[0x0][0x1f4], R0 ;  /* 0x00007d0011007a24 */ /* 0x000fe200078e0200 */
[----:B----4-:R-:W-:-:S04]  /*12b00*/  IADD3 R2, P0, R8, R56, RZ ;  /* 0x0000003808027210 */ /* 0x010fc80007f1e0ff */
[----:B------:R-:W-:Y:S02]  /*12b10*/  IADD3.X R3, R9, R57, RZ, P0, !PT ;  /* 0x0000003909037210 */ /* 0x000fe400007fe4ff */
[----:B-----5:R-:W-:-:S03]  /*12b20*/  ISETP.GE.AND P0, PT, R4, R245, PT ;  /* 0x000000f50400720c */ /* 0x020fc60003f06270 */
[----:B------:R-:W-:-:S05]  /*12b30*/  IMAD.WIDE.U32 R8, R17, c[0x0][0x1f0], R2 ;  /* 0x00007c0011087a25 */ /* 0x000fca00078e0002 */
[----:B------:R-:W-:-:S05]  /*12b40*/  IADD3 R7, R0, R9, RZ ;  /* 0x0000000900077210 */ /* 0x000fca0007ffe0ff */
        /* <DEDUP_REMOVED lines=9> */
.L_x_1678:
[----:B------:R-:W-:Y:S05]  /*12be0*/  BSYNC B0 ;  /* 0x0000000000007941 */ /* 0x000fea0003800000 */
.L_x_1677:
[----:B------:R-:W5:Y:S01]  /*12bf0*/  LDL.LU R0, [R1+0x28] ;  /* 0x0000280001007983 */ /* 0x000f620000300800 */
[----:B------:R-:W-:Y:S01]  /*12c00*/  BSSY B0, `(.L_x_1679) ;  /* 0x000000e000007945 */ /* 0x000fe20003800000 */
[----:B-----5:R-:W-:-:S13]  /*12c10*/  ISETP.GE.AND P0, PT, R0, R245, PT ;  /* 0x000000f50000720c */ /* 0x020fda0003f06270 */
[----:B------:R-:W-:Y:S05]  /*12c20*/  @P0 BRA `(.L_x_1680) ;  /* 0x000000b000000947 */ /* 0x000fea0003800000 */
[----:B----4-:R-:W-:Y:S01]  /*12c30*/  IADD3 R4, P0, R248, 0x10, RZ ;  /* 0x00000010f8047810 */ /* 0x010fe20007f1e0ff */
        /* <DEDUP_REMOVED lines=10> */
.L_x_1680:
[----:B------:R-:W-:Y:S05]  /*12ce0*/  BSYNC B0 ;  /* 0x0000000000007941 */ /* 0x000fea0003800000 */
.L_x_1679:
        /* <DEDUP_REMOVED lines=15> */
.L_x_1682:
[----:B------:R-:W-:Y:S05]  /*12de0*/  BSYNC B0 ;  /* 0x0000000000007941 */ /* 0x000fea0003800000 */
.L_x_1681:
        /* <DEDUP_REMOVED lines=15> */
.L_x_1684:
[----:B------:R-:W-:Y:S05]  /*12ee0*/  BSYNC B0 ;  /* 0x0000000000007941 */ /* 0x000fea0003800000 */
.L_x_1683:
        /* <DEDUP_REMOVED lines=15> */
.L_x_1686:
[----:B------:R-:W-:Y:S05]  /*12fe0*/  BSYNC B0 ;  /* 0x0000000000007941 */ /* 0x000fea0003800000 */
.L_x_1685:
[----:B------:R-:W5:Y:S01]  /*12ff0*/  LDL.LU R0, [R1+0x34] ;  /* 0x0000340001007983 */ /* 0x000f620000300800 */
[----:B------:R-:W-:Y:S01]  /*13000*/  BSSY B0, `(.L_x_1687) ;  /* 0x000000e000007945 */ /* 0x000fe20003800000 */
[----:B-----5:R-:W-:-:S13]  /*13010*/  ISETP.GE.AND P0, PT, R0, R245, PT ;  /* 0x000000f50000720c */ /* 0x020fda0003f06270 */
[----:B------:R-:W-:Y:S05]  /*13020*/  @P0 BRA `(.L_x_1688) ;  /* 0x000000b000000947 */ /* 0x000fea0003800000 */
[----:B-1--4-:R-:W-:Y:S01]  /*13030*/  IADD3 R4, P0, R248, 0x50, RZ ;  /* 0x00000050f8047810 */ /* 0x012fe20007f1e0ff */
        /* <DEDUP_REMOVED lines=10> */
.L_x_1688:
[----:B------:R-:W-:Y:S05]  /*130e0*/  BSYNC B0 ;  /* 0x0000000000007941 */ /* 0x000fea0003800000 */
.L_x_1687:
        /* <DEDUP_REMOVED lines=15> */
.L_x_1690:
[----:B------:R-:W-:Y:S05]  /*131e0*/  BSYNC B0 ;  /* 0x0000000000007941 */ /* 0x000fea0003800000 */
.L_x_1689:
[----:B------:R-:W5:Y:S02]  /*131f0*/  LDL.LU R0, [R1+0x3c] ;  /* 0x00003c0001007983 */ /* 0x000f640000300800 */
[----:B-----5:R-:W-:-:S13]  /*13200*/  ISETP.GE.AND P0, PT, R0, R245, PT ;  /* 0x000000f50000720c */ /* 0x020fda0003f06270 */
[----:B------:R-:W-:Y:S05]  /*13210*/  @P0 EXIT ;  /* 0x000000000000094d */ /* 0x000fea0003800000 */
[----:B------:R-:W-:Y:S01]  /*13220*/  IADD3 R6, P0, R248, 0x70, RZ ;  /* 0x00000070f8067810 */ /* 0x000fe20007f1e0ff */
[----:B------:R-:W-:Y:S01]  /*13230*/  IMAD.MOV.U32 R2, RZ, RZ, R8 ;  /* 0x000000ffff027224 */ /* 0x000fe200078e0008 */
[----:B------:R-:W-:-:S03]  /*13240*/  MOV R3, R7 ;  /* 0x0000000700037202 */ /* 0x000fc60000000f00 */
[----:B------:R-:W-:Y:S02]  /*13250*/  IMAD.X R0, RZ, RZ, R249, P0 ;  /* 0x000000ffff007224 */ /* 0x000fe400000e06f9 */
[----:B-1--4-:R-:W-:-:S04]  /*13260*/  IMAD.WIDE.U32 R4, R6, c[0x0][0x1e8], R2 ;  /* 0x00007a0006047a25 */ /* 0x012fc800078e0002 */
[----:B------:R-:W-:Y:S01]  /*13270*/  IMAD R0, R0, c[0x0][0x1e8], RZ ;  /* 0x00007a0000007a24 */ /* 0x000fe200078e02ff */
[----:B------:R-:W-:-:S03]  /*13280*/  LEA R2, P0, R4, c[0x0][0x1d0], 0x1 ;  /* 0x0000740004027a11 */ /* 0x000fc600078008ff */
[----:B------:R-:W-:-:S05]  /*13290*/  IMAD R0, R6, c[0x0][0x1ec], R0 ;  /* 0x00007b0006007a24 */ /* 0x000fca00078e0200 */
[----:B------:R-:W-:-:S04]  /*132a0*/  IADD3 R0, R0, R5, RZ ;  /* 0x0000000500007210 */ /* 0x000fc80007ffe0ff */
[----:B------:R-:W-:-:S05]  /*132b0*/  LEA.HI.X R3, R4, c[0x0][0x1d4], R0, 0x1, P0 ;  /* 0x0000750004037a11 */ /* 0x000fca00000f0c00 */
[----:B---3--:R-:W-:Y:S01]  /*132c0*/  STG.E.128 [R2.64], R212 ;  /* 0x000000d402007986 */ /* 0x008fe2000c101d10 */
[----:B------:R-:W-:Y:S05]  /*132d0*/  EXIT ;  /* 0x000000000000794d */ /* 0x000fea0003800000 */
.L_x_1691:
        /* <DEDUP_REMOVED lines=10> */
.L_x_2138:


//--------------------- .text._ZN5flash16flash_fwd_kernelI23Flash_fwd_kernel_traitsILi64ELi128ELi64ELi4ELb0ELb0EN7cutlass10bfloat16_tE19Flash_kernel_traitsILi64ELi128ELi64ELi4ES3_EELb1ELb0ELb1ELb1ELb0ELb0ELb0ELb0EEEvNS_16Flash_fwd_paramsE --------------------------
	.section	.text._ZN5flash16flash_fwd_kernelI23Flash_fwd_kernel_traitsILi64ELi128ELi64ELi4ELb0ELb0EN7cutlass10bfloat16_tE19Flash_kernel_traitsILi64ELi128ELi64ELi4ES3_EELb1ELb0ELb1ELb1ELb0ELb0ELb0ELb0EEEvNS_16Flash_fwd_paramsE,"ax",@progbits
	.sectioninfo	@"SHI_REGISTERS=255"
	.align	128
        .global         _ZN5flash16flash_fwd_kernelI23Flash_fwd_kernel_traitsILi64ELi128ELi64ELi4ELb0ELb0EN7cutlass10bfloat16_tE19Flash_kernel_traitsILi64ELi128ELi64ELi4ES3_EELb1ELb0ELb1ELb1ELb0ELb0ELb0ELb0EEEvNS_16Flash_fwd_paramsE
        .type           _ZN5flash16flash_fwd_kernelI23Flash_fwd_kernel_traitsILi64ELi128ELi64ELi4ELb0ELb0EN7cutlass10bfloat16_tE19Flash_kernel_traitsILi64ELi128ELi64ELi4ES3_EELb1ELb0ELb1ELb1ELb0ELb0ELb0ELb0EEEvNS_16Flash_fwd_paramsE,@function
        .size           _ZN5flash16flash_fwd_kernelI23Flash_fwd_kernel_traitsILi64ELi128ELi64ELi4ELb0ELb0EN7cutlass10bfloat16_tE19Flash_kernel_traitsILi64ELi128ELi64ELi4ES3_EELb1ELb0ELb1ELb1ELb0ELb0ELb0ELb0EEEvNS_16Flash_fwd_paramsE,(.L_x_2139 - _ZN5flash16flash_fwd_kernelI23Flash_fwd_kernel_traitsILi64ELi128ELi64ELi4ELb0ELb0EN7cutlass10bfloat16_tE19Flash_kernel_traitsILi64ELi128ELi64ELi4ES3_EELb1ELb0ELb1ELb1ELb0ELb0ELb0ELb0EEEvNS_16Flash_fwd_paramsE)
        .other          _ZN5flash16flash_fwd_kernelI23Flash_fwd_kernel_traitsILi64ELi128ELi64ELi4ELb0ELb0EN7cutlass10bfloat16_tE19Flash_kernel_traitsILi64ELi128ELi64ELi4ES3_EELb1ELb0ELb1ELb1ELb0ELb0ELb0ELb0EEEvNS_16Flash_fwd_paramsE,@"STO_CUDA_ENTRY STV_DEFAULT"
_ZN5flash16flash_fwd_kernelI23Flash_fwd_kernel_traitsILi64ELi128ELi64ELi4ELb0ELb0EN7cutlass10bfloat16_tE19Flash_kernel_traitsILi64ELi128ELi64ELi4ES3_EELb1ELb0ELb1ELb1ELb0ELb0ELb0ELb0EEEvNS_16Flash_fwd_paramsE:
.text._ZN5flash16flash_fwd_kernelI23Flash_fwd_kernel_traitsILi64ELi128ELi64ELi4ELb0ELb0EN7cutlass10bfloat16_tE19Flash_kernel_traitsILi64ELi128ELi64ELi4ES3_EELb1ELb0ELb1ELb1ELb0ELb0ELb0ELb0EEEvNS_16Flash_fwd_paramsE:
        /* <DEDUP_REMOVED lines=12> */
[----:B------:R-:W-:-:S02]  /*00c0*/  ULDC.64 UR4, c[0x0][0x250] ;  /* 0x0000940000047ab9 */ /* 0x000fc40000000a00 */
[----:B------:R-:W-:Y:S01]  /*00d0*/  ULDC.64 UR8, c[0x0][0x240] ;  /* 0x0000900000087ab9 */ /* 0x000fe20000000a00 */
[----:B------:R3:W4:Y:S02]  /*00e0*/  @P1 LDG.E.64 R4, [R2.64] ;  /* 0x0000001c02041981 */ /* 0x000724000c1e1b00 */
[----:B---3--:R-:W-:Y:S01]  /*00f0*/  @P1 IMAD.MOV.U32 R2, RZ, RZ, R7 ;  /* 0x000000ffff021224 */ /* 0x008fe200078e0007 */
[----:B------:R-:W-:-:S06]  /*0100*/  @P1 MOV R3, R8 ;  /* 0x0000000800031202 */ /* 0x000fcc0000000f00 */
[----:B------:R-:W3:Y:S01]  /*0110*/  @P1 LDG.E.64 R2, [R2.64] ;  /* 0x0000001c02021981 */ /* 0x000ee2000c1e1b00 */
[----:B------:R-:W5:Y:S01]  /*0120*/  S2UR UR15, SR_CTAID.Y ;  /* 0x00000000000f79c3 */ /* 0x000f620000002600 */
[----:B------:R-:W-:Y:S02]  /*0130*/  UISETP.NE.U32.AND UP1, UPT, URZ, UR4, UPT ;  /* 0x000000043f00728c */ /* 0x000fe4000bf25070 */
[----:B------:R-:W-:Y:S02]  /*0140*/  UISETP.NE.U32.AND UP2, UPT, URZ, UR8, UPT ;  /* 0x000000083f00728c */ /* 0x000fe4000bf45070 */
[----:B------:R-:W-:Y:S02]  /*0150*/  UISETP.NE.AND.EX UP1, UPT, URZ, UR5, UPT, UP1 ;  /* 0x000000053f00728c */ /* 0x000fe4000bf25310 */
[----:B------:R-:W-:Y:S01]  /*0160*/  UISETP.NE.AND.EX UP2, UPT, URZ, UR9, UPT, UP2 ;  /* 0x000000093f00728c */ /* 0x000fe2000bf45320 */
[----:B------:R-:W1:Y:S01]  /*0170*/  S2UR UR14, SR_CTAID.Z ;  /* 0x00000000000e79c3 */ /* 0x000e620000002700 */
[----:B------:R-:W-:-:S02]  /*0180*/  ULDC.64 UR4, c[0x0][0x248] ;  /* 0x0000920000047ab9 */ /* 0x000fc40000000a00 */
[----:B------:R-:W-:Y:S02]  /*0190*/  UISETP.EQ.U32.AND UP0, UPT, URZ, UR4, UPT ;  /* 0x000000043f00728c */ /* 0x000fe4000bf02070 */
[----:B------:R-:W-:Y:S01]  /*01a0*/  UMOV UR13, 0x4 ;  /* 0x00000004000d7882 */ /* 0x000fe20000000000 */
[----:B------:R-:W-:Y:S01]  /*01b0*/  PLOP3.LUT P2, PT, PT, PT, UP2, 0x80, 0x0 ;  /* 0x000000000000781c */ /* 0x000fe20003f4f028 */
[----:B------:R-:W-:Y:S02]  /*01c0*/  ULDC.64 UR8, c[0x0][0x240] ;  /* 0x0000900000087ab9 */ /* 0x000fe40000000a00 */
[----:B-----5:R-:W-:Y:S02]  /*01d0*/  UIMAD.WIDE UR8, UR15, UR13, UR8 ;  /* 0x0000000d0f0872a5 */ /* 0x020fe4000f8e0208 */
[----:B-1----:R-:W-:-:S06]  /*01e0*/  ULOP3.LUT UR7, UR14, UR6, UR15, 0xfe, !UPT ;  /* 0x000000060e077292 */ /* 0x002fcc000f8efe0f */
[----:B--2---:R-:W-:Y:S01]  /*01f0*/  LOP3.LUT P0, RZ, R19, UR7, RZ, 0xfc, !PT ;  /* 0x0000000713ff7c12 */ /* 0x004fe2000f80fcff */
[----:B------:R-:W-:Y:S02]  /*0200*/  ULDC.U8 UR7, c[0x0][0x312] ;  /* 0x0000c48000077ab9 */ /* 0x000fe40000000000 */
[----:B------:R-:W-:-:S04]  /*0210*/  UISETP.NE.AND UP3, UPT, UR7, URZ, UPT ;  /* 0x0000003f0700728c */ /* 0x000fc8000bf65270 */
[----:B------:R-:W-:-:S06]  /*0220*/  UISETP.EQ.OR.EX UP0, UPT, URZ, UR5, !UP3, UP0 ;  /* 0x000000053f00728c */ /* 0x000fcc000df02700 */
[----:B------:R-:W-:Y:S02]  /*0230*/  @!P0 IMAD.MOV.U32 R10, RZ, RZ, c[0x0][0x308] ;  /* 0x0000c200ff0a8624 */ /* 0x000fe400078e00ff */
[----:B------:R-:W-:Y:S01]  /*0240*/  @!P0 IMAD.MOV.U32 R11, RZ, RZ, c[0x0][0x30c] ;  /* 0x0000c300ff0b8624 */ /* 0x000fe200078e00ff */
[----:B------:R-:W-:Y:S02]  /*0250*/  ULDC.64 UR4, c[0x0][0x248] ;  /* 0x0000920000047ab9 */ /* 0x000fe40000000a00 */
[----:B------:R-:W-:Y:S01]  /*0260*/  UIMAD.WIDE UR4, UR15, UR13, UR4 ;  /* 0x0000000d0f0472a5 */ /* 0x000fe2000f8e0204 */
[----:B----4-:R-:W1:Y:S08]  /*0270*/  @P1 R2UR UR30, R4 ;  /* 0x00000000041e13c2 */ /* 0x010e7000000e0000 */
[----:B------:R-:W2:Y:S01]  /*0280*/  @P1 R2UR UR31, R5 ;  /* 0x00000000051f13c2 */ /* 0x000ea200000e0000 */
[----:B-1----:R-:W-:Y:S01]  /*0290*/  IMAD.U32 R4, RZ, RZ, UR30 ;  /* 0x0000001eff047e24 */ /* 0x002fe2000f8e00ff */
[----:B---3--:R-:W-:Y:S01]  /*02a0*/  @P1 IADD3 R7, P3, R2, c[0x0][0x300], RZ ;  /* 0x0000c00002071a10 */ /* 0x008fe20007f7e0ff */
[----:B------:R-:W-:Y:S01]  /*02b0*/  IMAD.U32 R2, RZ, RZ, UR8 ;  /* 0x00000008ff027e24 */ /* 0x000fe2000f8e00ff */
[----:B--2---:R-:W-:-:S03]  /*02c0*/  MOV R5, UR31 ;  /* 0x0000001f00057c02 */ /* 0x004fc60008000f00 */
[----:B------:R-:W-:Y:S02]  /*02d0*/  @P1 IMAD.X R8, RZ, RZ, R3, P3 ;  /* 0x000000ffff081224 */ /* 0x000fe400018e0603 */
[----:B------:R1:W-:Y:S01]  /*02e0*/  @!P0 STG.E.64 [R10.64], R4 ;  /* 0x000000040a008986 */ /* 0x0003e2000c101b1c */
[----:B------:R-:W-:Y:S01]  /*02f0*/  PLOP3.LUT P1, PT, PT, PT, UP0, 0x80, 0x0 ;  /* 0x000000000000781c */ /* 0x000fe20003f2f008 */
[----:B------:R-:W-:Y:S01]  /*0300*/  IMAD.U32 R3, RZ, RZ, UR9 ;  /* 0x00000009ff037e24 */ /* 0x000fe2000f8e00ff */
[----:B------:R-:W-:Y:S02]  /*0310*/  ULDC.64 UR8, c[0x0][0x250] ;  /* 0x0000940000087ab9 */ /* 0x000fe40000000a00 */
[----:B------:R-:W-:Y:S01]  /*0320*/  @UP1 UIMAD.WIDE UR8, UR15, UR13, UR8 ;  /* 0x0000000d0f0812a5 */ /* 0x000fe2000f8e0208 */
[----:B-1----:R-:W-:Y:S01]  /*0330*/  @!P0 MOV R4, R7 ;  /* 0x0000000700048202 */ /* 0x002fe20000000f00 */
[----:B------:R-:W-:-:S05]  /*0340*/  @!P0 IMAD.MOV.U32 R5, RZ, RZ, R8 ;  /* 0x000000ffff058224 */ /* 0x000fca00078e0008 */
[----:B------:R1:W-:Y:S01]  /*0350*/  @!P0 STG.E.64 [R10.64+0x8], R4 ;  /* 0x000008040a008986 */ /* 0x0003e2000c101b1c */
[----:B------:R-:W-:-:S03]  /*0360*/  PLOP3.LUT P0, PT, PT, PT, UP1, 0x80, 0x0 ;  /* 0x000000000000781c */ /* 0x000fc60003f0f018 */
[----:B------:R2:W3:Y:S04]  /*0370*/  @P2 LDG.E R9, [R2.64] ;  /* 0x0000001c02092981 */ /* 0x0004e8000c1e1900 */
[----:B------:R2:W4:Y:S01]  /*0380*/  @P2 LDG.E R6, [R2.64+0x4] ;  /* 0x0000041c02062981 */ /* 0x000522000c1e1900 */
[----:B-1----:R-:W-:Y:S02]  /*0390*/  IMAD.U32 R4, RZ, RZ, UR8 ;  /* 0x00000008ff047e24 */ /* 0x002fe4000f8e00ff */
[----:B------:R-:W-:Y:S01]  /*03a0*/  IMAD.U32 R5, RZ, RZ, UR9 ;  /* 0x00000009ff057e24 */ /* 0x000fe2000f8e00ff */
[----:B--2---:R-:W-:Y:S01]  /*03b0*/  MOV R2, UR4 ;  /* 0x0000000400027c02 */ /* 0x004fe20008000f00 */
[----:B------:R-:W-:-:S03]  /*03c0*/  IMAD.U32 R3, RZ, RZ, UR5 ;  /* 0x00000005ff037e24 */ /* 0x000fc6000f8e00ff */
[----:B------:R1:W2:Y:S04]  /*03d0*/  @P0 LDG.E R4, [R4.64] ;  /* 0x0000001c04040981 */ /* 0x0002a8000c1e1900 */
[----:B------:R-:W5:Y:S01]  /*03e0*/  @!P1 LDG.E R0, [R2.64] ;  /* 0x0000001c02009981 */ /* 0x000f62000c1e1900 */
[----:B------:R-:W-:Y:S01]  /*03f0*/  SHF.R.S32.HI R13, RZ, 0x1f, R19 ;  /* 0x0000001fff0d7819 */ /* 0x000fe20000011413 */
[----:B------:R-:W-:Y:S02]  /*0400*/  UMOV UR20, 0xffffffff ;  /* 0xffffffff00147882 */ /* 0x000fe40000000000 */
[----:B------:R-:W-:Y:S02]  /*0410*/  UMOV UR26, 0xffffffff ;  /* 0xffffffff001a7882 */ /* 0x000fe40000000000 */
[----:B------:R-:W-:-:S02]  /*0420*/  ULDC UR4, c[0x0][0x1c0] ;  /* 0x0000700000047ab9 */ /* 0x000fc40000000800 */
[----:B------:R-:W-:Y:S02]  /*0430*/  UMOV UR18, URZ ;  /* 0x0000003f00127c82 */ /* 0x000fe40008000000 */
[----:B------:R-:W-:-:S04]  /*0440*/  UIMAD UR4, UR15, UR4, UR14 ;  /* 0x000000040f0472a4 */ /* 0x000fc8000f8e020e */
[----:B------:R-:W-:-:S04]  /*0450*/  USHF.L.U32 UR5, UR4, 0x5, URZ ;  /* 0x0000000504057899 */ /* 0x000fc8000800063f */
[----:B------:R-:W-:Y:S01]  /*0460*/  USHF.R.S32.HI UR4, URZ, 0x1f, UR5 ;  /* 0x0000001f3f047899 */ /* 0x000fe20008011405 */
[----:B-1----:R-:W-:Y:S01]  /*0470*/  LEA.HI R5, R13, R19, RZ, 0x5 ;  /* 0x000000130d057211 */ /* 0x002fe200078f28ff */
[----:B---3--:R-:W1:Y:S08]  /*0480*/  @P2 R2UR UR26, R9 ;  /* 0x00000000091a23c2 */ /* 0x008e7000000e0000 */
[----:B----4-:R-:W1:Y:S08]  /*0490*/  @P2 R2UR UR11, R6 ;  /* 0x00000000060b23c2 */ /* 0x010e7000000e0000 */
[----:B--2---:R2:W3:Y:S01]  /*04a0*/  @P0 R2UR UR18, R4 ;  /* 0x00000000041203c2 */ /* 0x0044e200000e0000 */
[----:B------:R-:W-:Y:S01]  /*04b0*/  ISETP.NE.U32.AND P0, PT, RZ, c[0x0][0x248], PT ;  /* 0x00009200ff007a0c */ /* 0x000fe20003f05070 */
[----:B-1----:R-:W-:-:S03]  /*04c0*/  @UP2 UIADD3 UR11, UR11, -UR26, URZ ;  /* 0x8000001a0b0b2290 */ /* 0x002fc6000fffe03f */
[----:B------:R-:W-:-:S03]  /*04d0*/  ISETP.NE.AND.EX P2, PT, RZ, c[0x0][0x24c], PT, P0 ;  /* 0x00009300ff007a0c */ /* 0x000fc60003f45300 */
[----:B-----5:R1:W4:Y:S01]  /*04e0*/  @!P1 R2UR UR20, R0 ;  /* 0x00000000001493c2 */ /* 0x02032200000e0000 */
[----:B------:R-:W-:Y:S01]  /*04f0*/  @!UP2 ULDC UR11, c[0x0][0x214] ;  /* 0x00008500000baab9 */ /* 0x000fe20000000800 */
[----:B-1----:R-:W-:-:S05]  /*0500*/  LOP3.LUT R0, R5, 0xffffffe0, RZ, 0xc0, !PT ;  /* 0xffffffe005007812 */ /* 0x002fca00078ec0ff */
[----:B------:R-:W-:-:S05]  /*0510*/  IMAD.IADD R16, R19, 0x1, -R0 ;  /* 0x0000000113107824 */ /* 0x000fca00078e0a00 */
[--C-:B------:R-:W-:Y:S02]  /*0520*/  IADD3 R177, P1, P0, R7, UR5, R16.reuse ;  /* 0x0000000507b17c10 */ /* 0x100fe4000f83e010 */
[----:B------:R-:W-:-:S03]  /*0530*/  SHF.R.S32.HI R0, RZ, 0x1f, R16 ;  /* 0x0000001fff007819 */ /* 0x000fc60000011410 */
[----:B------:R2:W-:Y:S01]  /*0540*/  STL [R1+0x60], R177 ;  /* 0x000060b101007387 */ /* 0x0005e20000100800 */
[----:B------:R-:W-:Y:S01]  /*0550*/  IADD3.X R243, R8, UR4, R0, P1, P0 ;  /* 0x0000000408f37c10 */ /* 0x000fe20008fe0400 */
[----:B--234-:R-:W-:Y:S05]  /*0560*/  @!P2 BRA `(.L_x_1692) ;  /* 0x000000700000a947 */ /* 0x01cfea0003800000 */
[----:B------:R-:W-:-:S13]  /*0570*/  PLOP3.LUT P0, PT, PT, PT, UP3, 0x80, 0x0 ;  /* 0x000000000000781c */ /* 0x000fda0003f0f038 */
[----:B------:R-:W2:Y:S04]  /*0580*/  @P0 LDG.E R0, [R2.64+0x4] ;  /* 0x0000041c02000981 */ /* 0x000ea8000c1e1900 */
[----:B------:R-:W3:Y:S01]  /*0590*/  @!P0 LDG.E R2, [R2.64] ;  /* 0x0000001c02028981 */ /* 0x000ee2000c1e1900 */
[----:B--2---:R-:W1:Y:S02]  /*05a0*/  @P0 R2UR UR7, R0 ;  /* 0x00000000000703c2 */ /* 0x004e6400000e0000 */
[----:B-1----:R-:W-:-:S11]  /*05b0*/  @UP3 UIADD3 UR7, UR7, -UR20, URZ ;  /* 0x8000001407073290 */ /* 0x002fd6000fffe03f */
[----:B---3--:R1:W2:Y:S02]  /*05c0*/  @!P0 R2UR UR7, R2 ;  /* 0x00000000020783c2 */ /* 0x0082a400000e0000 */
[----:B-12---:R-:W-:Y:S05]  /*05d0*/  BRA `(.L_x_1693) ;  /* 0x0000001000007947 */ /* 0x006fea0003800000 */
.L_x_1692:
[----:B------:R-:W-:Y:S02]  /*05e0*/  ULDC UR7, c[0x0][0x218] ;  /* 0x0000860000077ab9 */ /* 0x000fe40000000800 */
.L_x_1693:
        /* <DEDUP_REMOVED lines=21> */
[----:B------:R-:W-:Y:S02]  /*0740*/  UIADD3 UR6, UR10, UR9, -UR11 ;  /* 0x000000090a067290 */ /* 0x000fe4000fffe80b */
[----:B------:R-:W-:Y:S02]  /*0750*/  UIADD3 UR4, -UR11, 0xbf, UR9 ;  /* 0x000000bf0b047890 */ /* 0x000fe4000fffe109 */
[----:B------:R-:W-:Y:S02]  /*0760*/  ULDC UR12, c[0x0][0x2e4] ;  /* 0x0000b900000c7ab9 */ /* 0x000fe40000000800 */
[----:B------:R-:W-:Y:S02]  /*0770*/  ULDC UR5, c[0x0][0x2e8] ;  /* 0x0000ba0000057ab9 */ /* 0x000fe40000000800 */
[----:B------:R-:W-:Y:S02]  /*0780*/  UIADD3 UR7, UR10, 0x3f, URZ ;  /* 0x0000003f0a077890 */ /* 0x000fe4000fffe03f */
[----:B------:R-:W-:-:S02]  /*0790*/  UIADD3 UR12, UR6, -UR12, URZ ;  /* 0x8000000c060c7290 */ /* 0x000fc4000fffe03f */
[----:B------:R-:W-:Y:S02]  /*07a0*/  UIADD3 UR5, UR4, UR5, UR10 ;  /* 0x0000000504057290 */ /* 0x000fe4000fffe00a */
[----:B------:R-:W-:Y:S02]  /*07b0*/  USHF.R.S32.HI UR6, URZ, 0x1f, UR7 ;  /* 0x0000001f3f067899 */ /* 0x000fe40008011407 */
[----:B------:R-:W-:Y:S02]  /*07c0*/  USHF.R.S32.HI UR8, URZ, 0x1f, UR12 ;  /* 0x0000001f3f087899 */ /* 0x000fe4000801140c */
[----:B------:R-:W-:Y:S02]  /*07d0*/  USHF.R.S32.HI UR4, URZ, 0x1f, UR5 ;  /* 0x0000001f3f047899 */ /* 0x000fe40008011405 */
[----:B------:R-:W-:Y:S02]  /*07e0*/  ULEA.HI UR6, UR6, UR7, URZ, 0x6 ;  /* 0x0000000706067291 */ /* 0x000fe4000f8f303f */
        /* <DEDUP_REMOVED lines=12> */
[----:B------:R-:W-:Y:S01]  /*08b0*/  UISETP.NE.AND UP0, UPT, UR26, -0x1, UPT ;  /* 0xffffffff1a00788c */ /* 0x000fe2000bf05270 */
[----:B------:R-:W-:Y:S01]  /*08c0*/  LEA.HI R4, R13, R19, RZ, 0x3 ;  /* 0x000000130d047211 */ /* 0x000fe200078f18ff */
[----:B------:R-:W-:Y:S01]  /*08d0*/  ULDC.64 UR4, c[0x0][0x1e8] ;  /* 0x00007a0000047ab9 */ /* 0x000fe20000000a00 */
[----:B------:R-:W1:Y:S01]  /*08e0*/  S2R R8, SR_CTAID.Z ;  /* 0x0000000000087919 */ /* 0x000e620000002700 */
[----:B------:R-:W-:Y:S01]  /*08f0*/  USHF.R.S32.HI UR10, URZ, 0x1f, UR14 ;  /* 0x0000001f3f0a7899 */ /* 0x000fe2000801140e */
[----:B------:R-:W-:Y:S01]  /*0900*/  LOP3.LUT R0, R4, 0xfffffff8, RZ, 0xc0, !PT ;  /* 0xfffffff804007812 */ /* 0x000fe200078ec0ff */
[----:B------:R-:W-:Y:S01]  /*0910*/  ULDC.64 UR6, c[0x0][0x1e0] ;  /* 0x0000780000067ab9 */ /* 0x000fe20000000a00 */
[----:B------:R-:W2:Y:S01]  /*0920*/  S2R R6, SR_CTAID.X ;  /* 0x0000000000067919 */ /* 0x000ea20000002500 */
[----:B------:R-:W-:Y:S01]  /*0930*/  UIADD3 UR11, -UR9, UR11, URZ ;  /* 0x0000000b090b7290 */ /* 0x000fe2000fffe13f */
[----:B------:R-:W-:Y:S01]  /*0940*/  SHF.R.S32.HI R4, RZ, 0x3, R4 ;  /* 0x00000003ff047819 */ /* 0x000fe20000011404 */
[----:B------:R-:W-:Y:S01]  /*0950*/  IMAD.IADD R14, R19, 0x1, -R0 ;  /* 0x00000001130e7824 */ /* 0x000fe200078e0a00 */
[----:B------:R-:W-:Y:S01]  /*0960*/  @UP0 UIMAD.WIDE.U32 UR12, UR26, UR4, URZ ;  /* 0x000000041a0c02a5 */ /* 0x000fe2000f8e003f */
[----:B------:R-:W-:Y:S01]  /*0970*/  BSSY B0, `(.L_x_1695) ;  /* 0x000003d000007945 */ /* 0x000fe20003800000 */
[----:B------:R-:W-:Y:S01]  /*0980*/  @!UP0 UIMAD.WIDE.U32 UR16, UR15, UR6, URZ ;  /* 0x000000060f1082a5 */ /* 0x000fe2000f8e003f */
[----:B------:R-:W-:Y:S01]  /*0990*/  IMAD.SHL.U32 R0, R14, 0x8, RZ ;  /* 0x000000080e007824 */ /* 0x000fe200078e00ff */
[----:B------:R-:W-:Y:S01]  /*09a0*/  @UP0 UIMAD UR8, UR26, UR5, UR13 ;  /* 0x000000051a0802a4 */ /* 0x000fe2000f8e020d */
[----:B------:R-:W-:Y:S01]  /*09b0*/  SHF.R.S32.HI R5, RZ, 0x1f, R4 ;  /* 0x0000001fff057819 */ /* 0x000fe20000011404 */
[----:B------:R-:W-:Y:S01]  /*09c0*/  @!UP0 USHF.R.S32.HI UR13, URZ, 0x1f, UR15 ;  /* 0x0000001f3f0d8899 */ /* 0x000fe2000801140f */
[----:B------:R-:W-:Y:S01]  /*09d0*/  ISETP.GE.AND P4, PT, R4, UR11, PT ;  /* 0x0000000b04007c0c */ /* 0x000fe2000bf86270 */
[----:B------:R-:W-:Y:S01]  /*09e0*/  ULDC.64 UR4, c[0x0][0x1f0] ;  /* 0x00007c0000047ab9 */ /* 0x000fe20000000a00 */
[----:B------:R-:W-:Y:S01]  /*09f0*/  ISETP.GE.AND P1, PT, R0, c[0x0][0x220], PT ;  /* 0x0000880000007a0c */ /* 0x000fe20003f26270 */
[----:B------:R-:W-:-:S02]  /*0a00*/  UIMAD UR4, UR10, UR4, URZ ;  /* 0x000000040a0472a4 */ /* 0x000fc4000f8e023f */
[----:B------:R-:W-:Y:S02]  /*0a10*/  @!UP0 UIMAD UR13, UR13, UR6, URZ ;  /* 0x000000060d0d82a4 */ /* 0x000fe4000f8e023f */
[----:B------:R-:W-:Y:S02]  /*0a20*/  UIMAD UR5, UR14, UR5, UR4 ;  /* 0x000000050e0572a4 */ /* 0x000fe4000f8e0204 */
[----:B------:R-:W-:Y:S02]  /*0a30*/  ULDC.U8 UR10, c[0x0][0x328] ;  /* 0x0000ca00000a7ab9 */ /* 0x000fe40000000000 */
[----:B------:R-:W-:Y:S02]  /*0a40*/  ULDC.U8 UR4, c[0x0][0x329] ;  /* 0x0000ca4000047ab9 */ /* 0x000fe40000000000 */
[----:B------:R-:W-:Y:S02]  /*0a50*/  UISETP.NE.AND UP2, UPT, UR4, URZ, UPT ;  /* 0x0000003f0400728c */ /* 0x000fe4000bf45270 */
[----:B------:R-:W-:-:S02]  /*0a60*/  UISETP.NE.AND UP3, UPT, UR10, URZ, UPT ;  /* 0x0000003f0a00728c */ /* 0x000fc4000bf65270 */
[----:B------:R-:W-:Y:S02]  /*0a70*/  @!UP0 UIMAD UR13, UR15, UR7, UR13 ;  /* 0x000000070f0d82a4 */ /* 0x000fe4000f8e020d */
[----:B------:R-:W-:Y:S02]  /*0a80*/  UISETP.EQ.AND UP3, UPT, UR4, URZ, UP3 ;  /* 0x0000003f0400728c */ /* 0x000fe40009f62270 */
[----:B------:R-:W-:Y:S02]  /*0a90*/  @UP0 UMOV UR18, UR12 ;  /* 0x0000000c00120c82 */ /* 0x000fe40008000000 */
[----:B------:R-:W-:Y:S02]  /*0aa0*/  ULDC UR7, c[0x0][0x214] ;  /* 0x0000850000077ab9 */ /* 0x000fe40000000800 */
[----:B------:R-:W-:Y:S02]  /*0ab0*/  @!UP2 UISETP.NE.AND UP1, UPT, UR10, URZ, UPT ;  /* 0x0000003f0a00a28c */ /* 0x000fe4000bf25270 */
[----:B------:R-:W-:-:S02]  /*0ac0*/  @UP2 ULDC UR12, c[0x0][0x210] ;  /* 0x00008400000c2ab9 */ /* 0x000fc40000000800 */
[----:B------:R-:W-:Y:S02]  /*0ad0*/  ULDC UR6, c[0x0][0x234] ;  /* 0x00008d0000067ab9 */ /* 0x000fe40000000800 */
[----:B------:R-:W-:Y:S02]  /*0ae0*/  @UP2 UIMAD UR12, UR12, UR7, URZ ;  /* 0x000000070c0c22a4 */ /* 0x000fe4000f8e023f */
[----:B------:R-:W-:Y:S02]  /*0af0*/  @!UP2 USEL UR12, UR7, UR6, !UP1 ;  /* 0x00000006070ca287 */ /* 0x000fe4000c800000 */
[----:B------:R-:W-:Y:S02]  /*0b00*/  ULDC UR4, c[0x0][0x1c0] ;  /* 0x0000700000047ab9 */ /* 0x000fe40000000800 */
[----:B------:R-:W-:Y:S02]  /*0b10*/  @UP2 UMOV UR19, 0x1 ;  /* 0x0000000100132882 */ /* 0x000fe40000000000 */
[----:B------:R-:W-:-:S02]  /*0b20*/  @!UP2 UIMAD UR19, UR12, UR4, URZ ;  /* 0x000000040c13a2a4 */ /* 0x000fc4000f8e023f */
[----:B------:R-:W-:Y:S02]  /*0b30*/  @!UP0 UMOV UR18, UR16 ;  /* 0x0000001000128c82 */ /* 0x000fe40008000000 */
[----:B------:R-:W-:Y:S01]  /*0b40*/  @!UP0 UIADD3 UR8, UR17, UR13, URZ ;  /* 0x0000000d11088290 */ /* 0x000fe2000fffe03f */
[C---:B------:R-:W-:Y:S01]  /*0b50*/  IADD3 R2, P0, R0.reuse, UR18, RZ ;  /* 0x0000001200027c10 */ /* 0x040fe2000ff1e0ff */
[----:B------:R-:W-:Y:S02]  /*0b60*/  @UP3 UIMAD UR10, UR15, UR7, URZ ;  /* 0x000000070f0a32a4 */ /* 0x000fe4000f8e023f */
[----:B------:R-:W-:Y:S02]  /*0b70*/  UIMAD UR19, UR15, UR19, URZ ;  /* 0x000000130f1372a4 */ /* 0x000fe4000f8e023f */
[----:B------:R-:W-:Y:S01]  /*0b80*/  @UP3 USEL UR10, UR10, UR26, !UP0 ;  /* 0x0000001a0a0a3287 */ /* 0x000fe2000c000000 */
[----:B------:R-:W-:Y:S01]  /*0b90*/  LEA.HI.X.SX32 R3, R0, UR8, 0x1, P0 ;  /* 0x0000000800037c11 */ /* 0x000fe200080f0eff */
[----:B------:R-:W-:Y:S01]  /*0ba0*/  @UP2 ULDC UR20, c[0x0][0x210] ;  /* 0x0000840000142ab9 */ /* 0x000fe20000000800 */
[----:B------:R-:W-:Y:S01]  /*0bb0*/  ISETP.GE.OR P0, PT, R4, UR11, P1 ;  /* 0x0000000b04007c0c */ /* 0x000fe20008f06670 */
[----:B------:R-:W-:-:S02]  /*0bc0*/  USEL UR19, UR19, URZ, !UP3 ;  /* 0x0000003f13137287 */ /* 0x000fc4000d800000 */
[----:B------:R-:W-:Y:S01]  /*0bd0*/  @!UP2 UMOV UR20, 0x1 ;  /* 0x000000010014a882 */ /* 0x000fe20000000000 */
[----:B-1----:R-:W-:Y:S01]  /*0be0*/  IMAD.WIDE.U32 R8, R8, c[0x0][0x1f0], R2 ;  /* 0x00007c0008087a25 */ /* 0x002fe200078e0002 */
[----:B------:R-:W-:Y:S02]  /*0bf0*/  UIMAD UR9, UR9, UR20, URZ ;  /* 0x00000014090972a4 */ /* 0x000fe4000f8e023f */
[----:B------:R-:W-:Y:S01]  /*0c00*/  UIMAD UR12, UR14, UR12, UR19 ;  /* 0x0000000c0e0c72a4 */ /* 0x000fe2000f8e0213 */
[----:B--2---:R-:W-:Y:S01]  /*0c10*/  IMAD.WIDE R2, R6, 0x80, R4 ;  /* 0x0000008006027825 */ /* 0x004fe200078e0204 */
[----:B------:R-:W-:Y:S01]  /*0c20*/  @!UP3 UMOV UR22, URZ ;  /* 0x0000003f0016bc82 */ /* 0x000fe20008000000 */
[----:B------:R-:W-:Y:S01]  /*0c30*/  IADD3 R7, R9, UR5, RZ ;  /* 0x0000000509077c10 */ /* 0x000fe2000fffe0ff */
[----:B------:R-:W-:Y:S02]  /*0c40*/  @UP3 UMOV UR22, UR10 ;  /* 0x0000000a00163c82 */ /* 0x000fe40008000000 */
        /* <DEDUP_REMOVED lines=15> */
.L_x_1696:
[----:B------:R-:W-:Y:S05]  /*0d40*/  BSYNC B0 ;  /* 0x0000000000007941 */ /* 0x000fea0003800000 */
.L_x_1695:
        /* <DEDUP_REMOVED lines=16> */
.L_x_1698:
[----:B------:R-:W-:Y:S05]  /*0e50*/  BSYNC B0 ;  /* 0x0000000000007941 */ /* 0x000fea0003800000 */
.L_x_1697:
        /* <DEDUP_REMOVED lines=17> */
.L_x_1700:
[----:B------:R-:W-:Y:S05]  /*0f70*/  BSYNC B0 ;  /* 0x0000000000007941 */ /* 0x000fea0003800000 */
.L_x_1699:
        /* <DEDUP_REMOVED lines=16> */
.L_x_1702:
[----:B------:R-:W-:Y:S05]  /*1080*/  BSYNC B0 ;  /* 0x0000000000007941 */ /* 0x000fea0003800000 */
.L_x_1701:
        /* <DEDUP_REMOVED lines=17> */
.L_x_1704:
[----:B------:R-:W-:Y:S05]  /*11a0*/  BSYNC B0 ;  /* 0x0000000000007941 */ /* 0x000fea0003800000 */
.L_x_1703:
        /* <DEDUP_REMOVED lines=17> */
.L_x_1706:
[----:B------:R-:W-:Y:S05]  /*12c0*/  BSYNC B0 ;  /* 0x0000000000007941 */ /* 0x000fea0003800000 */
.L_x_1705:
        /* <DEDUP_REMOVED lines=16> */
.L_x_1708:
[----:B------:R-:W-:Y:S05]  /*13d0*/  BSYNC B0 ;  /* 0x0000000000007941 */ /* 0x000fea0003800000 */
.L_x_1707:
        /* <DEDUP_REMOVED lines=15> */
.L_x_1710:
[----:B------:R-:W-:Y:S05]  /*14d0*/  BSYNC B0 ;  /* 0x0000000000007941 */ /* 0x000fea0003800000 */
.L_x_1709:
        /* <DEDUP_REMOVED lines=69> */
.L_x_1694:
[----:B------:R-:W-:Y:S01]  /*1930*/  UISETP.NE.AND UP0, UPT, UR26, -0x1, UPT ;  /* 0xffffffff1a00788c */ /* 0x000fe2000bf05270 */
[----:B------:R-:W1:Y:S01]  /*1940*/  LDC.U8 R81, c[0x0][0x2d8] ;  /* 0x0000b600ff517b82 */ /* 0x000e620000000000 */
[----:B------:R-:W-:Y:S02]  /*1950*/  UISETP.NE.AND UP1, UPT, UR20, -0x1, UPT ;  /* 0xffffffff1400788c */ /* 0x000fe4000bf25270 */
[----:B------:R-:W-:Y:S02]  /*1960*/  ULDC.64 UR4, c[0x0][0x190] ;  /* 0x0000640000047ab9 */ /* 0x000fe40000000a00 */
[----:B------:R-:W-:Y:S02]  /*1970*/  ULDC.64 UR6, c[0x0][0x178] ;  /* 0x00005e0000067ab9 */ /* 0x000fe40000000a00 */
[----:B------:R-:W-:-:S03]  /*1980*/  PLOP3.LUT P0, PT, PT, PT, UP1, 0x80, 0x0 ;  /* 0x000000000000781c */ /* 0x000fc60003f0f018 */
[----:B------:R-:W-:Y:S02]  /*1990*/  @UP0 UIMAD.WIDE.U32 UR16, UR26, UR4, URZ ;  /* 0x000000041a1002a5 */ /* 0x000fe4000f8e003f */
[----:B------:R-:W-:Y:S02]  /*19a0*/  @!UP0 USHF.R.S32.HI UR12, URZ, 0x1f, UR15 ;  /* 0x0000001f3f0c8899 */ /* 0x000fe4000801140f */
[----:B------:R-:W-:Y:S02]  /*19b0*/  @UP0 UIMAD UR8, UR26, UR5, UR17 ;  /* 0x000000051a0802a4 */ /* 0x000fe4000f8e0211 */
[----:B------:R-:W-:Y:S02]  /*19c0*/  @UP1 UIADD3 UR17, UR18, UR20, URZ ;  /* 0x0000001412111290 */ /* 0x000fe4000fffe03f */
[----:B------:R-:W-:Y:S02]  /*19d0*/  ULDC.64 UR4, c[0x0][0x198] ;  /* 0x0000660000047ab9 */ /* 0x000fe40000000a00 */
[----:B------:R-:W-:-:S02]  /*19e0*/  @!UP0 UIMAD UR12, UR12, UR6, URZ ;  /* 0x000000060c0c82a4 */ /* 0x000fc4000f8e023f */
[----:B------:R-:W-:Y:S02]  /*19f0*/  @UP1 UIMAD.WIDE.U32 UR22, UR17, UR4, URZ ;  /* 0x00000004111612a5 */ /* 0x000fe4000f8e003f */
[----:B------:R-:W-:Y:S02]  /*1a00*/  @!UP0 UIMAD.WIDE.U32 UR24, UR15, UR6, URZ ;  /* 0x000000060f1882a5 */ /* 0x000fe4000f8e003f */
[----:B------:R-:W-:Y:S02]  /*1a10*/  @!UP0 UIMAD UR7, UR15, UR7, UR12 ;  /* 0x000000070f0782a4 */ /* 0x000fe4000f8e020c */
[----:B------:R-:W-:Y:S02]  /*1a20*/  @UP1 UIMAD UR12, UR17, UR5, UR23 ;  /* 0x00000005110c12a4 */ /* 0x000fe4000f8e0217 */
[----:B------:R-:W-:Y:S02]  /*1a30*/  @UP0 UMOV UR6, UR16 ;  /* 0x0000001000060c82 */ /* 0x000fe40008000000 */
[----:B------:R-:W-:-:S02]  /*1a40*/  USHF.R.S32.HI UR17, URZ, 0x1f, UR14 ;  /* 0x0000001f3f117899 */ /* 0x000fc4000801140e */
[----:B------:R-:W-:Y:S02]  /*1a50*/  @!UP0 UIADD3 UR8, UR25, UR7, URZ ;  /* 0x0000000719088290 */ /* 0x000fe4000fffe03f */
[----:B------:R-:W-:Y:S02]  /*1a60*/  @!UP0 UMOV UR6, UR24 ;  /* 0x0000001800068c82 */ /* 0x000fe40008000000 */
[----:B------:R-:W-:Y:S01]  /*1a70*/  @UP1 UMOV UR16, UR22 ;  /* 0x0000001600101c82 */ /* 0x000fe20008000000 */
[----:B------:R-:W-:Y:S05]  /*1a80*/  @P0 BRA `(.L_x_1711) ;  /* 0x000000d000000947 */ /* 0x000fea0003800000 */
[----:B-1----:R-:W-:Y:S02]  /*1a90*/  USHF.R.S32.HI UR12, URZ, 0x1f, UR18 ;  /* 0x0000001f3f0c7899 */ /* 0x002fe40008011412 */
[----:B------:R-:W-:Y:S02]  /*1aa0*/  ULDC.64 UR4, c[0x0][0x198] ;  /* 0x0000660000047ab9 */ /* 0x000fe40000000a00 */
[----:B------:R-:W-:Y:S02]  /*1ab0*/  UIMAD UR12, UR12, UR4, URZ ;  /* 0x000000040c0c72a4 */ /* 0x000fe4000f8e023f */
[----:B------:R-:W-:-:S02]  /*1ac0*/  UIMAD.WIDE.U32 UR22, UR18, UR4, URZ ;  /* 0x00000004121672a5 */ /* 0x000fc4000f8e003f */
[----:B------:R-:W-:Y:S02]  /*1ad0*/  UIMAD UR12, UR18, UR5, UR12 ;  /* 0x00000005120c72a4 */ /* 0x000fe4000f8e020c */
[----:B------:R-:W-:Y:S02]  /*1ae0*/  USHF.R.S32.HI UR7, URZ, 0x1f, UR15 ;  /* 0x0000001f3f077899 */ /* 0x000fe4000801140f */
[----:B------:R-:W-:Y:S02]  /*1af0*/  UIADD3 UR23, UR23, UR12, URZ ;  /* 0x0000000c17177290 */ /* 0x000fe4000fffe03f */
[----:B------:R-:W-:Y:S02]  /*1b00*/  ULDC.64 UR4, c[0x0][0x180] ;  /* 0x0000600000047ab9 */ /* 0x000fe40000000a00 */
[----:B------:R-:W-:Y:S02]  /*1b10*/  UIMAD UR7, UR7, UR4, URZ ;  /* 0x00000004070772a4 */ /* 0x000fe4000f8e023f */
[----:B------:R-:W-:-:S02]  /*1b20*/  UIMAD.WIDE.U32 UR22, UR15, UR4, UR22 ;  /* 0x000000040f1672a5 */ /* 0x000fc4000f8e0016 */
[----:B------:R-:W-:-:S04]  /*1b30*/  UIMAD UR5, UR15, UR5, UR7 ;  /* 0x000000050f0572a4 */ /* 0x000fc8000f8e0207 */
[----:B------:R-:W-:Y:S02]  /*1b40*/  UIADD3 UR12, UR23, UR5, URZ ;  /* 0x00000005170c7290 */ /* 0x000fe4000fffe03f */
[----:B------:R-:W-:Y:S02]  /*1b50*/  UMOV UR16, UR22 ;  /* 0x0000001600107c82 */ /* 0x000fe40008000000 */
.L_x_1711:
[----:B-1----:R-:W-:Y:S01]  /*1b60*/  IABS R4, c[0x0][0x1c8] ;  /* 0x0000720000047a13 */ /* 0x002fe20000000000 */
        /* <DEDUP_REMOVED lines=43> */
.L_x_1712:
[----:B------:R-:W1:Y:S01]  /*1e20*/  S2R R244, SR_CTAID.X ;  /* 0x0000000000f47919 */ /* 0x000e620000002500 */
[CC--:B------:R-:W-:Y:S01]  /*1e30*/  LEA.HI R0, R13.reuse, R19.reuse, RZ, 0x3 ;  /* 0x000000130d007211 */ /* 0x0c0fe200078f18ff */
[----:B------:R-:W-:Y:S01]  /*1e40*/  ULDC.64 UR4, c[0x0][0x1a8] ;  /* 0x00006a0000047ab9 */ /* 0x000fe20000000a00 */
[----:B------:R-:W-:Y:S01]  /*1e50*/  LEA.HI R4, R13, R19, RZ, 0x6 ;  /* 0x000000130d047211 */ /* 0x000fe200078f30ff */
[----:B------:R-:W2:Y:S01]  /*1e60*/  S2R R8, SR_CTAID.Z ;  /* 0x0000000000087919 */ /* 0x000ea20000002700 */
[----:B------:R-:W-:Y:S01]  /*1e70*/  SHF.R.S32.HI R10, RZ, 0x3, R0 ;  /* 0x00000003ff0a7819 */ /* 0x000fe20000011400 */
[----:B------:R-:W-:Y:S01]  /*1e80*/  UIMAD UR4, UR17, UR4, URZ ;  /* 0x00000004110472a4 */ /* 0x000fe2000f8e023f */
[----:B------:R-:W-:Y:S01]  /*1e90*/  LOP3.LUT R0, R0, 0xfffffff8, RZ, 0xc0, !PT ;  /* 0xfffffff800007812 */ /* 0x000fe200078ec0ff */
[----:B------:R-:W-:Y:S01]  /*1ea0*/  IMAD.SHL.U32 R4, R4, 0x8, RZ ;  /* 0x0000000804047824 */ /* 0x000fe200078e00ff */
[----:B------:R-:W-:Y:S01]  /*1eb0*/  SHF.R.S32.HI R11, RZ, 0x1f, R10 ;  /* 0x0000001fff0b7819 */ /* 0x000fe2000001140a */
[----:B------:R-:W-:Y:S01]  /*1ec0*/  IMAD.SHL.U32 R2, R10, 0x40, RZ ;  /* 0x000000400a027824 */ /* 0x000fe200078e00ff */
[----:B------:R-:W-:Y:S01]  /*1ed0*/  UIMAD UR4, UR14, UR5, UR4 ;  /* 0x000000050e0472a4 */ /* 0x000fe2000f8e0204 */
[----:B------:R-:W-:Y:S01]  /*1ee0*/  IMAD.IADD R28, R19, 0x1, -R0 ;  /* 0x00000001131c7824 */ /* 0x000fe200078e0a00 */
[----:B------:R-:W-:Y:S01]  /*1ef0*/  BSSY B0, `(.L_x_1713) ;  /* 0x0000023000007945 */ /* 0x000fe20003800000 */
[----:B------:R-:W-:-:S02]  /*1f00*/  SHF.R.S32.HI R80, RZ, 0x5, R5 ;  /* 0x00000005ff507819 */ /* 0x000fc40000011405 */
[----:B------:R-:W-:Y:S01]  /*1f10*/  IMAD.SHL.U32 R180, R28, 0x8, RZ ;  /* 0x000000081cb47824 */ /* 0x000fe200078e00ff */
[----:B------:R-:W-:Y:S02]  /*1f20*/  LOP3.LUT R0, R2, 0x1c0, RZ, 0xc0, !PT ;  /* 0x000001c002007812 */ /* 0x000fe400078ec0ff */
[----:B------:R-:W-:Y:S02]  /*1f30*/  SHF.R.S32.HI R18, RZ, 0x1f, R12 ;  /* 0x0000001fff127819 */ /* 0x000fe4000001140c */
[----:B------:R-:W-:Y:S02]  /*1f40*/  SHF.R.S32.HI R181, RZ, 0x1f, R180 ;  /* 0x0000001fffb57819 */ /* 0x000fe400000114b4 */
[----:B------:R-:W-:Y:S01]  /*1f50*/  SHF.R.U32.HI R3, RZ, 0x3, R0 ;  /* 0x00000003ff037819 */ /* 0x000fe20000011600 */
[----:B-1----:R-:W-:Y:S01]  /*1f60*/  IMAD.WIDE R20, R244, 0x80, R10 ;  /* 0x00000080f4147825 */ /* 0x002fe200078e020a */
[----:B------:R-:W-:Y:S01]  /*1f70*/  IADD3 R2, P0, R180, UR6, RZ ;  /* 0x00000006b4027c10 */ /* 0x000fe2000ff1e0ff */
[----:B------:R1:W-:Y:S01]  /*1f80*/  STL.64 [R1+0x48], R180 ;  /* 0x000048b401007387 */ /* 0x0003e20000100a00 */
[----:B------:R-:W-:Y:S01]  /*1f90*/  LOP3.LUT R0, R0, 0x38, R180, 0xf8, !PT ;  /* 0x0000003800007812 */ /* 0x000fe200078ef8b4 */
[----:B------:R-:W-:-:S02]  /*1fa0*/  UIADD3 UR6, -UR9, UR11, URZ ;  /* 0x0000000b09067290 */ /* 0x000fc4000fffe13f */
[----:B------:R1:W-:Y:S01]  /*1fb0*/  STL.64 [R1+0x40], R20 ;  /* 0x0000401401007387 */ /* 0x0003e20000100a00 */
[----:B------:R-:W-:Y:S02]  /*1fc0*/  LOP3.LUT R0, R0, R3, RZ, 0x3c, !PT ;  /* 0x0000000300007212 */ /* 0x000fe400078e3cff */
[----:B------:R-:W-:Y:S02]  /*1fd0*/  IADD3.X R3, R181, UR8, RZ, P0, !PT ;  /* 0x00000008b5037c10 */ /* 0x000fe400087fe4ff */
        /* <DEDUP_REMOVED lines=20> */
.L_x_1714:
[----:B------:R-:W-:Y:S05]  /*2120*/  BSYNC B0 ;  /* 0x0000000000007941 */ /* 0x000fea0003800000 */
.L_x_1713:
        /* <DEDUP_REMOVED lines=21> */
.L_x_1716:
[----:B------:R-:W-:Y:S05]  /*2280*/  BSYNC B0 ;  /* 0x0000000000007941 */ /* 0x000fea0003800000 */
.L_x_1715:
        /* <DEDUP_REMOVED lines=21> */
.L_x_1718:
[----:B------:R-:W-:Y:S05]  /*23e0*/  BSYNC B0 ;  /* 0x0000000000007941 */ /* 0x000fea0003800000 */
.L_x_1717:
        /* <DEDUP_REMOVED lines=21> */
.L_x_1720:
[----:B------:R-:W-:Y:S05]  /*2540*/  BSYNC B0 ;  /* 0x0000000000007941 */ /* 0x000fea0003800000 */
.L_x_1719:
[----:B------:R-:W-:Y:S01]  /*2550*/  IADD3 R0, R10, 0x40, RZ ;  /* 0x000000400a007810 */ /* 0x000fe20007ffe0ff */
[----:B------:R-:W-:Y:S03]  /*2560*/  BSSY B0, `(.L_x_1721) ;  /* 0x0000015000007945 */ /* 0x000fe60003800000 */
[----:B------:R-:W-:Y:S01]  /*2570*/  ISETP.GE.AND P0, PT, R0, UR6, PT ;  /* 0x0000000600007c0c */ /* 0x000fe2000bf06270 */
        /* <DEDUP_REMOVED lines=19> */
.L_x_1722:
[----:B------:R-:W-:Y:S05]  /*26b0*/  BSYNC B0 ;  /* 0x0000000000007941 */ /* 0x000fea0003800000 */
.L_x_1721:
[----:B-1----:R-:W-:Y:S01]  /*26c0*/  IADD3 R0, R10, 0x50, RZ ;  /* 0x000000500a007810 */ /* 0x002fe20007ffe0ff */
        /* <DEDUP_REMOVED lines=21> */
.L_x_1724:
[----:B------:R-:W-:Y:S05]  /*2820*/  BSYNC B0 ;  /* 0x0000000000007941 */ /* 0x000fea0003800000 */
.L_x_1723:
        /* <DEDUP_REMOVED lines=22> */
.L_x_1726:
[----:B------:R-:W-:Y:S05]  /*2990*/  BSYNC B0 ;  /* 0x0000000000007941 */ /* 0x000fea0003800000 */
.L_x_1725:
[----:B-1----:R-:W-:Y:S01]  /*29a0*/  IADD3 R0, R10, 0x70, RZ ;  /* 0x000000700a007810 */ /* 0x002fe20007ffe0ff */
[----:B------:R-:W-:Y:S01]  /*29b0*/  UMOV UR22, 0x6 ;  /* 0x0000000600167882 */ /* 0x000fe20000000000 */
[----:B------:R-:W-:Y:S01]  /*29c0*/  BSSY B0, `(.L_x_1727) ;  /* 0x0000018000007945 */ /* 0x000fe20003800000 */
[----:B------:R-:W-:Y:S01]  /*29d0*/  ULDC.64 UR20, c[0x0][0x198] ;  /* 0x0000660000147ab9 */ /* 0x000fe20000000a00 */
[----:B------:R-:W-:Y:S01]  /*29e0*/  ISETP.GE.AND P0, PT, R0, UR6, PT ;  /* 0x0000000600007c0c */ /* 0x000fe2000bf06270 */
[----:B------:R1:W-:Y:S01]  /*29f0*/  STL [R1+0x68], R0 ;  /* 0x0000680001007387 */ /* 0x0003e20000100800 */
[----:B------:R-:W-:Y:S02]  /*2a00*/  USHF.L.U64.HI UR7, UR20, UR22, UR21 ;  /* 0x0000001614077299 */ /* 0x000fe40008010215 */
[----:B------:R-:W-:-:S09]  /*2a10*/  USHF.L.U32 UR8, UR20, 0x6, URZ ;  /* 0x0000000614087899 */ /* 0x000fd2000800063f */
        /* <DEDUP_REMOVED lines=18> */
.L_x_1728:
[----:B------:R-:W-:Y:S05]  /*2b40*/  BSYNC B0 ;  /* 0x0000000000007941 */ /* 0x000fea0003800000 */
.L_x_1727:
[----:B------:R-:W-:Y:S01]  /*2b50*/  IMAD R6, R11, c[0x0][0x198], RZ ;  /* 0x000066000b067a24 */ /* 0x000fe200078e02ff */
[----:B------:R-:W-:Y:S01]  /*2b60*/  LEA.HI R13, R13, R19, RZ, 0x4 ;  /* 0x000000130d0d7211 */ /* 0x000fe200078f20ff */
[--C-:B---3--:R-:W-:Y:S01]  /*2b70*/  IMAD.WIDE.U32 R4, R10, c[0x0][0x198], R180.reuse ;  /* 0x000066000a047a25 */ /* 0x108fe200078e00b4 */
[----:B------:R-:W-:Y:S01]  /*2b80*/  UIADD3 UR35, UR32, -0x1, URZ ;  /* 0xffffffff20237890 */ /* 0x000fe2000fffe03f */
[----:B------:R-:W-:Y:S01]  /*2b90*/  MOV R176, UR8 ;  /* 0x0000000800b07c02 */ /* 0x000fe20008000f00 */
[----:B------:R-:W-:Y:S01]  /*2ba0*/  BSSY B0, `(.L_x_1729) ;  /* 0x000002f000007945 */ /* 0x000fe20003800000 */
[----:B-1----:R-:W-:Y:S01]  /*2bb0*/  IMAD R0, R11, c[0x0][0x1a0], RZ ;  /* 0x000068000b007a24 */ /* 0x002fe200078e02ff */
[----:B------:R-:W-:Y:S01]  /*2bc0*/  IADD3 R4, P1, R4, UR16, RZ ;  /* 0x0000001004047c10 */ /* 0x000fe2000ff3e0ff */
[C---:B------:R-:W-:Y:S01]  /*2bd0*/  IMAD.WIDE.U32 R2, R10.reuse, c[0x0][0x1a0], R180 ;  /* 0x000068000a027a25 */ /* 0x040fe200078e00b4 */
[----:B------:R-:W-:Y:S02]  /*2be0*/  USHF.R.S32.HI UR16, URZ, 0x1f, UR35 ;  /* 0x0000001f3f107899 */ /* 0x000fe40008011423 */
[----:B------:R-:W-:Y:S01]  /*2bf0*/  UIMAD UR4, UR7, UR35, URZ ;  /* 0x00000023070472a4 */ /* 0x000fe2000f8e023f */
[----:B------:R-:W-:Y:S01]  /*2c00*/  IMAD R6, R10, c[0x0][0x19c], R6 ;  /* 0x000067000a067a24 */ /* 0x000fe200078e0206 */
[----:B------:R-:W-:Y:S01]  /*2c10*/  IADD3 R2, P0, R2, UR24, RZ ;  /* 0x0000001802027c10 */ /* 0x000fe2000ff1e0ff */
[----:B------:R-:W-:Y:S01]  /*2c20*/  IMAD R0, R10, c[0x0][0x1a4], R0 ;  /* 0x000069000a007a24 */ /* 0x000fe200078e0200 */
[----:B------:R-:W-:Y:S01]  /*2c30*/  UIMAD UR4, UR16, UR8, UR4 ;  /* 0x00000008100472a4 */ /* 0x000fe2000f8e0204 */
[C---:B------:R-:W-:Y:S01]  /*2c40*/  IMAD R7, R18.reuse, c[0x0][0x1b0], RZ ;  /* 0x00006c0012077a24 */ /* 0x040fe200078e02ff */
[----:B------:R-:W-:Y:S01]  /*2c50*/  IADD3.X R5, R5, UR12, R6, P1, !PT ;  /* 0x0000000c05057c10 */ /* 0x000fe20008ffe406 */
[----:B------:R-:W-:Y:S01]  /*2c60*/  UIMAD UR12, UR35, -0x40, UR10 ;  /* 0xffffffc0230c78a4 */ /* 0x000fe2000f8e020a */
[----:B------:R-:W-:Y:S01]  /*2c70*/  IADD3.X R3, R3, UR23, R0, P0, !PT ;  /* 0x0000001703037c10 */ /* 0x000fe200087fe400 */
[----:B------:R-:W-:Y:S01]  /*2c80*/  IMAD R0, R18, c[0x0][0x1b8], RZ ;  /* 0x00006e0012007a24 */ /* 0x000fe200078e02ff */
[----:B------:R-:W-:Y:S01]  /*2c90*/  LOP3.LUT R6, R13, 0xfffffff0, RZ, 0xc0, !PT ;  /* 0xfffffff00d067812 */ /* 0x000fe200078ec0ff */
[----:B------:R-:W-:-:S02]  /*2ca0*/  IMAD R7, R12, c[0x0][0x1b4], R7 ;  /* 0x00006d000c077a24 */ /* 0x000fc400078e0207 */
[----:B------:R-:W-:Y:S01]  /*2cb0*/  IMAD.WIDE.U32 R24, R12, c[0x0][0x1b0], R4 ;  /* 0x00006c000c187a25 */ /* 0x000fe200078e0004 */
[----:B------:R-:W-:Y:S02]  /*2cc0*/  IADD3 R6, -R6, R19, RZ ;  /* 0x0000001306067210 */ /* 0x000fe40007ffe1ff */
[----:B------:R-:W-:Y:S01]  /*2cd0*/  ISETP.GE.AND P0, PT, R10, UR12, PT ;  /* 0x0000000c0a007c0c */ /* 0x000fe2000bf06270 */
[C---:B------:R-:W-:Y:S01]  /*2ce0*/  IMAD R8, R12.reuse, c[0x0][0x1bc], R0 ;  /* 0x00006f000c087a24 */ /* 0x040fe200078e0200 */
[----:B------:R1:W-:Y:S01]  /*2cf0*/  STL.64 [R1+0x58], R24 ;  /* 0x0000581801007387 */ /* 0x0003e20000100a00 */
[----:B------:R-:W-:Y:S01]  /*2d00*/  IMAD.WIDE.U32 R20, R12, c[0x0][0x1b8], R2 ;  /* 0x00006e000c147a25 */ /* 0x000fe200078e0002 */
[----:B------:R-:W-:-:S03]  /*2d10*/  SHF.R.S32.HI R0, RZ, 0x1f, R6 ;  /* 0x0000001fff007819 */ /* 0x000fc60000011406 */
[----:B------:R-:W-:Y:S01]  /*2d20*/  IMAD.IADD R179, R25, 0x1, R7 ;  /* 0x0000000119b37824 */ /* 0x000fe200078e0207 */
[----:B------:R1:W-:Y:S01]  /*2d30*/  STL.64 [R1+0x28], R20 ;  /* 0x0000281401007387 */ /* 0x0003e20000100a00 */
[----:B------:R-:W-:Y:S01]  /*2d40*/  IMAD.MOV.U32 R178, RZ, RZ, R24 ;  /* 0x000000ffffb27224 */ /* 0x000fe200078e0018 */
[----:B------:R-:W-:Y:S01]  /*2d50*/  LEA.HI R0, R0, R6, RZ, 0x3 ;  /* 0x0000000600007211 */ /* 0x000fe200078f18ff */
[----:B------:R-:W-:Y:S02]  /*2d60*/  IMAD.IADD R23, R21, 0x1, R8 ;  /* 0x0000000115177824 */ /* 0x000fe400078e0208 */
[----:B------:R-:W-:Y:S01]  /*2d70*/  IMAD.WIDE.U32 R2, R176, UR35, R178 ;  /* 0x00000023b0027c25 */ /* 0x000fe2000f8e00b2 */
[----:B------:R1:W-:Y:S01]  /*2d80*/  STL.64 [R1+0x50], R178 ;  /* 0x000050b201007387 */ /* 0x0003e20000100a00 */
[C---:B------:R-:W-:Y:S02]  /*2d90*/  SHF.L.U32 R4, R0.reuse, 0x6, RZ ;  /* 0x0000000600047819 */ /* 0x040fe400000006ff */
[----:B------:R-:W-:Y:S01]  /*2da0*/  LOP3.LUT R0, R0, 0xfffffff8, RZ, 0xc0, !PT ;  /* 0xfffffff800007812 */ /* 0x000fe200078ec0ff */
[----:B------:R1:W-:Y:S01]  /*2db0*/  STL [R1+0x14], R23 ;  /* 0x0000141701007387 */ /* 0x0003e20000100800 */
[----:B------:R-:W-:-:S02]  /*2dc0*/  IADD3 R5, R3, UR4, RZ ;  /* 0x0000000403057c10 */ /* 0x000fc4000fffe0ff */
[----:B------:R-:W-:Y:S02]  /*2dd0*/  IADD3 R12, R6, -R0, RZ ;  /* 0x80000000060c7210 */ /* 0x000fe40007ffe0ff */
[----:B------:R-:W-:Y:S01]  /*2de0*/  LOP3.LUT R145, R4, 0xfffffe00, RZ, 0xc0, !PT ;  /* 0xfffffe0004917812 */ /* 0x000fe200078ec0ff */
        /* <DEDUP_REMOVED lines=10> */
.L_x_1730:
[----:B------:R-:W-:Y:S05]  /*2e90*/  BSYNC B0 ;  /* 0x0000000000007941 */ /* 0x000fea0003800000 */
.L_x_1729:
        /* <DEDUP_REMOVED lines=10> */
[----:B-1----:R-:W-:Y:S02]  /*2f40*/  IADD3.X R7, R5, UR20, RZ, P0, !PT ;  /* 0x0000001405077c10 */ /* 0x002fe400087fe4ff */
[----:B------:R-:W-:-:S04]  /*2f50*/  LEA R6, P0, R0, c[0x0][0x168], 0x1 ;  /* 0x00005a0000067a11 */ /* 0x000fc800078008ff */
[----:B------:R-:W-:-:S05]  /*2f60*/  LEA.HI.X R7, R0, c[0x0][0x16c], R7, 0x1, P0 ;  /* 0x00005b0000077a11 */ /* 0x000fca00000f0c07 */
[----:B------:R-:W-:Y:S01]  /*2f70*/  @!PT LDS RZ, [RZ] ;  /* 0x00000000fffff984 */ /* 0x000fe20000000800 */
[----:B------:R-:W-:Y:S01]  /*2f80*/  @!PT LDS RZ, [RZ] ;  /* 0x00000000fffff984 */ /* 0x000fe20000000800 */
[----:B------:R-:W-:Y:S01]  /*2f90*/  @!PT LDS RZ, [RZ] ;  /* 0x00000000fffff984 */ /* 0x000fe20000000800 */
[----:B------:R1:W-:Y:S04]  /*2fa0*/  LDGSTS.E.BYPASS.LTC128B.128 [R211+0x4800], [R6.64] ;  /* 0x0480000006d37fae */ /* 0x0003e8000b901d5c */
.L_x_1732:
[----:B------:R-:W-:Y:S05]  /*2fb0*/  BSYNC B0 ;  /* 0x0000000000007941 */ /* 0x000fea0003800000 */
.L_x_1731:
[----:B------:R-:W-:Y:S01]  /*2fc0*/  ISETP.GE.AND P0, PT, R15, UR12, PT ;  /* 0x0000000c0f007c0c */ /* 0x000fe2000bf06270 */
[----:B------:R-:W-:-:S12]  /*2fd0*/  BSSY B0, `(.L_x_1733) ;  /* 0x000000f000007945 */ /* 0x000fd80003800000 */
        /* <DEDUP_REMOVED lines=14> */
.L_x_1734:
[----:B------:R-:W-:Y:S05]  /*30c0*/  BSYNC B0 ;  /* 0x0000000000007941 */ /* 0x000fea0003800000 */
.L_x_1733:
        /* <DEDUP_REMOVED lines=18> */
.L_x_1736:
[----:B------:R-:W-:Y:S05]  /*31f0*/  BSYNC B0 ;  /* 0x0000000000007941 */ /* 0x000fea0003800000 */
.L_x_1735:
[----:B------:R-:W-:Y:S01]  /*3200*/  ULDC.64 UR4, c[0x0][0x318] ;  /* 0x0000c60000047ab9 */ /* 0x000fe20000000a00 */
[----:B------:R-:W0:Y:S01]  /*3210*/  LDGDEPBAR ;  /* 0x00000000000079af */ /* 0x000e220000000000 */
[----:B------:R-:W-:Y:S01]  /*3220*/  UISETP.NE.U32.AND UP1, UPT, URZ, UR4, UPT ;  /* 0x000000043f00728c */ /* 0x000fe2000bf25070 */
[----:B------:R-:W-:Y:S02]  /*3230*/  IMAD.MOV.U32 R4, RZ, RZ, R22 ;  /* 0x000000ffff047224 */ /* 0x000fe400078e0016 */
        /* <DEDUP_REMOVED lines=16> */
[----:B-1----:R-:W-:-:S02]  /*3340*/  MOV R2, UR14 ;  /* 0x0000000e00027c02 */ /* 0x002fc40008000f00 */
[----:B------:R-:W-:Y:S01]  /*3350*/  ISETP.GE.AND P1, PT, R10, UR12, PT ;  /* 0x0000000c0a007c0c */ /* 0x000fe2000bf26270 */
[----:B------:R-:W-:Y:S01]  /*3360*/  IMAD.MOV.U32 R4, RZ, RZ, R20 ;  /* 0x000000ffff047224 */ /* 0x000fe200078e0014 */
[----:B------:R-:W-:Y:S01]  /*3370*/  ULDC.64 UR24, c[0x0][0x1a0] ;  /* 0x0000680000187ab9 */ /* 0x000fe20000000a00 */
[----:B------:R-:W-:-:S05]  /*3380*/  IMAD.U32 R3, RZ, RZ, UR15 ;  /* 0x0000000fff037e24 */ /* 0x000fca000f8e00ff */
[----:B------:R1:W5:Y:S01]  /*3390*/  @P0 LDG.E R0, [R2.64] ;  /* 0x0000001c02000981 */ /* 0x000362000c1e1900 */
[----:B------:R-:W-:Y:S01]  /*33a0*/  USHF.L.U64.HI UR22, UR24, UR22, UR25 ;  /* 0x0000001618167299 */ /* 0x000fe20008010219 */
[----:B------:R-:W-:Y:S01]  /*33b0*/  IMAD.U32 R6, RZ, RZ, UR35 ;  /* 0x00000023ff067e24 */ /* 0x000fe2000f8e00ff */
[----:B------:R-:W-:Y:S01]  /*33c0*/  USHF.L.U32 UR23, UR24, 0x6, URZ ;  /* 0x0000000618177899 */ /* 0x000fe2000800063f */
[----:B------:R-:W-:Y:S01]  /*33d0*/  BAR.SYNC.DEFER_BLOCKING 0x0 ;  /* 0x0000000000007b1d */ /* 0x000fe20000010000 */
[----:B------:R-:W-:Y:S01]  /*33e0*/  UIMAD UR15, UR22, UR35, URZ ;  /* 0x00000023160f72a4 */ /* 0x000fe2000f8e023f */
[----:B------:R-:W-:Y:S01]  /*33f0*/  SHF.L.U32 R19, R19, 0x1, RZ ;  /* 0x0000000113137819 */ /* 0x000fe200000006ff */
[----:B------:R-:W-:Y:S01]  /*3400*/  UIADD3 UR14, UR10, 0x1, -UR11 ;  /* 0x000000010a0e7890 */ /* 0x000fe2000fffe80b */
[----:B------:R-:W-:Y:S01]  /*3410*/  LEA R244, R244, R80, 0x3 ;  /* 0x00000050f4f47211 */ /* 0x000fe200078e18ff */
[----:B------:R-:W-:Y:S01]  /*3420*/  UIMAD UR15, UR16, UR23, UR15 ;  /* 0x00000017100f72a4 */ /* 0x000fe2000f8e020f */
[----:B------:R2:W-:Y:S01]  /*3430*/  STL.64 [R1+0x10], R4 ;  /* 0x0000100401007387 */ /* 0x0005e20000100a00 */
[----:B------:R-:W-:Y:S01]  /*3440*/  IMAD.WIDE.U32 R6, R6, UR23, R4 ;  /* 0x0000001706067c25 */ /* 0x000fe2000f8e0004 */
[----:B------:R-:W-:Y:S01]  /*3450*/  ULDC UR4, c[0x0][0x2e8] ;  /* 0x0000ba0000047ab9 */ /* 0x000fe20000000800 */
[----:B------:R-:W-:Y:S01]  /*3460*/  BSSY B0, `(.L_x_1737) ;  /* 0x0000018000007945 */ /* 0x000fe20003800000 */
[----:B------:R-:W-:Y:S01]  /*3470*/  UMOV UR27, URZ ;  /* 0x0000003f001b7c82 */ /* 0x000fe20008000000 */
[----:B------:R-:W-:Y:S01]  /*3480*/  LOP3.LUT R252, R19, 0x6, RZ, 0xc0, !PT ;  /* 0x0000000613fc7812 */ /* 0x000fe200078ec0ff */
[----:B------:R-:W-:Y:S01]  /*3490*/  UIADD3 UR4, UR14, UR4, URZ ;  /* 0x000000040e047290 */ /* 0x000fe2000fffe03f */
[----:B------:R-:W-:Y:S01]  /*34a0*/  IADD3 R9, R7, UR15, RZ ;  /* 0x0000000f07097c10 */ /* 0x000fe2000fffe0ff */
[----:B-1----:R-:W5:Y:S01]  /*34b0*/  @P0 MUFU.RCP R2, c[0x0][0x238] ;  /* 0x00008e0000020b08 */ /* 0x002f620000001000 */
[----:B------:R2:W-:Y:S01]  /*34c0*/  @P1 STS.128 [R211+0x6000], RZ ;  /* 0x006000ffd3001388 */ /* 0x0005e20000000c00 */
[----:B-----5:R-:W-:-:S04]  /*34d0*/  @P0 FMUL.FTZ R0, R0, R2 ;  /* 0x0000000200000220 */ /* 0x020fc80000410000 */
[----:B------:R1:W5:Y:S02]  /*34e0*/  @P0 R2UR UR5, R0 ;  /* 0x00000000000503c2 */ /* 0x00036400000e0000 */
[----:B-1----:R-:W-:Y:S01]  /*34f0*/  SHF.R.S32.HI R0, RZ, 0x1f, R16 ;  /* 0x0000001fff007819 */ /* 0x002fe20000011410 */
[----:B-----5:R-:W-:-:S03]  /*3500*/  @UP1 UMOV UR27, UR5 ;  /* 0x00000005001b1c82 */ /* 0x020fc60008000000 */
[----:B------:R-:W-:-:S04]  /*3510*/  LEA.HI R0, R0, R16, RZ, 0x2 ;  /* 0x0000001000007211 */ /* 0x000fc800078f10ff */
[----:B------:R-:W-:-:S05]  /*3520*/  SHF.R.S32.HI R82, RZ, 0x2, R0 ;  /* 0x00000002ff527819 */ /* 0x000fca0000011400 */
[----:B------:R2:W-:Y:S01]  /*3530*/  STL [R1+0x64], R82 ;  /* 0x0000645201007387 */ /* 0x0005e20000100800 */
        /* <DEDUP_REMOVED lines=10> */
.L_x_1738:
[----:B------:R-:W-:Y:S05]  /*35e0*/  BSYNC B0 ;  /* 0x0000000000007941 */ /* 0x000fea0003800000 */
.L_x_1737:
        /* <DEDUP_REMOVED lines=18> */
.L_x_1740:
[----:B------:R-:W-:Y:S05]  /*3710*/  BSYNC B0 ;  /* 0x0000000000007941 */ /* 0x000fea0003800000 */
.L_x_1739:
[----:B------:R-:W-:Y:S01]  /*3720*/  ISETP.GE.AND P0, PT, R15, UR12, PT ;  /* 0x0000000c0f007c0c */ /* 0x000fe2000bf06270 */
        /* <DEDUP_REMOVED lines=16> */
.L_x_1742:
[----:B------:R-:W-:Y:S05]  /*3830*/  BSYNC B0 ;  /* 0x0000000000007941 */ /* 0x000fea0003800000 */
.L_x_1741:
[----:B------:R-:W-:Y:S01]  /*3840*/  ISETP.GE.AND P0, PT, R14, UR12, PT ;  /* 0x0000000c0e007c0c */ /* 0x000fe2000bf06270 */
[----:B-1----:R-:W-:Y:S01]  /*3850*/  IMAD.MOV.U32 R2, RZ, RZ, 0x10 ;  /* 0x00000010ff027424 */ /* 0x002fe200078e00ff */
        /* <DEDUP_REMOVED lines=22> */
.L_x_1744:
[----:B------:R-:W-:Y:S05]  /*39c0*/  BSYNC B0 ;  /* 0x0000000000007941 */ /* 0x000fea0003800000 */
.L_x_1743:
        /* <DEDUP_REMOVED lines=9> */
[----:B------:R-:W-:Y:S01]  /*3a60*/  UISETP.GT.AND UP0, UPT, UR35, UR19, UPT ;  /* 0x000000132300728c */ /* 0x000fe2000bf04270 */
[----:B------:R-:W-:Y:S01]  /*3a70*/  LOP3.LUT R3, R3, 0x1c0, RZ, 0xc0, !PT ;  /* 0x000001c003037812 */ /* 0x000fe200078ec0ff */
[----:B------:R-:W-:-:S02]  /*3a80*/  UIADD3 UR18, UR31, 0x646e171e, URZ ;  /* 0x646e171e1f127890 */ /* 0x000fc4000fffe03f */
        /* <DEDUP_REMOVED lines=24> */
[----:B------:R-:W-:Y:S02]  /*3c10*/  IMAD.U32 R3, RZ, RZ, UR35 ;  /* 0x00000023ff037e24 */ /* 0x000fe4000f8e00ff */
[----:B------:R-:W-:Y:S01]  /*3c20*/  IMAD R193, R2, 0x2, R192 ;  /* 0x0000000202c17824 */ /* 0x000fe200078e02c0 */
[----:B------:R-:W2:Y:S01]  /*3c30*/  LDSM.16.M88.4 R16, [R184+0x4800] ;  /* 0x00480000b810783b */ /* 0x000ea20000000200 */
[----:B------:R-:W-:Y:S01]  /*3c40*/  IMAD.IADD R189, R0, 0x1, R195 ;  /* 0x0000000100bd7824 */ /* 0x000fe200078e02c3 */
[----:B------:R-:W-:-:S02]  /*3c50*/  LEA R0, R80, UR9, 0x4 ;  /* 0x0000000950007c11 */ /* 0x000fc4000f8e20ff */
[----:B------:R-:W3:Y:S01]  /*3c60*/  LDSM.16.M88.4 R24, [R184+0x5000] ;  /* 0x00500000b818783b */ /* 0x000ee20000000200 */
[C---:B------:R-:W-:Y:S02]  /*3c70*/  IADD3 R198, R195.reuse, 0x800, RZ ;  /* 0x00000800c3c67810 */ /* 0x040fe40007ffe0ff */
[----:B------:R-:W-:Y:S01]  /*3c80*/  IMAD.IADD R0, R82, 0x1, R0 ;  /* 0x0000000152007824 */ /* 0x000fe200078e0200 */
[----:B------:R-:W4:Y:S01]  /*3c90*/  LDSM.16.M88.4 R44, [R184+0x5800] ;  /* 0x00580000b82c783b */ /* 0x000f220000000200 */
[C---:B------:R-:W-:Y:S02]  /*3ca0*/  IADD3 R197, R195.reuse, 0x1000, RZ ;  /* 0x00001000c3c57810 */ /* 0x040fe40007ffe0ff */
[----:B------:R-:W-:Y:S01]  /*3cb0*/  IADD3 R196, R195, 0x1800, RZ ;  /* 0x00001800c3c47810 */ /* 0x000fe20007ffe0ff */
[----:B------:R-:W-:Y:S01]  /*3cc0*/  LDSM.16.M88.4 R40, [R190+0x4000] ;  /* 0x00400000be28783b */ /* 0x000fe20000000200 */
[----:B------:R-:W-:-:S03]  /*3cd0*/  IADD3 R200, R0, UR11, RZ ;  /* 0x0000000b00c87c10 */ /* 0x000fc6000fffe0ff */
[----:B------:R-:W-:Y:S04]  /*3ce0*/  LDSM.16.M88.4 R36, [R190+0x4800] ;  /* 0x00480000be24783b */ /* 0x000fe80000000200 */
[----:B------:R-:W-:Y:S04]  /*3cf0*/  LDSM.16.M88.4 R32, [R190+0x5000] ;  /* 0x00500000be20783b */ /* 0x000fe80000000200 */
[----:B------:R-:W-:Y:S04]  /*3d00*/  LDSM.16.M88.4 R28, [R190+0x5800] ;  /* 0x00580000be1c783b */ /* 0x000fe80000000200 */
[----:B------:R-:W-:Y:S01]  /*3d10*/  LDSM.16.M88.4 R72, [R195+0x1000] ;  /* 0x00100000c348783b */ /* 0x000fe20000000200 */
[-C--:B-1----:R-:W-:Y:S03]  /*3d20*/  HMMA.16816.F32.BF16 R116, R20, R12.reuse, RZ ;  /* 0x0000000c1474723c */ /* 0x082fe600000418ff */
[----:B------:R-:W-:Y:S04]  /*3d30*/  LDSM.16.M88.4 R48, [R195+0x800] ;  /* 0x00080000c330783b */ /* 0x000fe80000000200 */
[----:B------:R-:W-:Y:S01]  /*3d40*/  LDSM.16.M88.4 R132, [R195+0x1800] ;  /* 0x00180000c384783b */ /* 0x000fe20000000200 */
[C---:B-----5:R-:W-:Y:S08]  /*3d50*/  HMMA.16816.F32.BF16 R56, R8.reuse, R12, RZ ;  /* 0x0000000c0838723c */ /* 0x060ff000000418ff */
[-C--:B------:R-:W-:Y:S08]  /*3d60*/  HMMA.16816.F32.BF16 R68, R8, R14.reuse, RZ ;  /* 0x0000000e0844723c */ /* 0x080ff000000418ff */
[----:B------:R-:W-:Y:S01]  /*3d70*/  HMMA.16816.F32.BF16 R128, R20, R14, RZ ;  /* 0x0000000e1480723c */ /* 0x000fe200000418ff */
[----:B------:R-:W1:Y:S07]  /*3d80*/  LDSM.16.M88.4 R12, [R194+0x2000] ;  /* 0x00200000c20c783b */ /* 0x000e6e0000000200 */
[C---:B--2---:R-:W-:Y:S08]  /*3d90*/  HMMA.16816.F32.BF16 R52, R8.reuse, R16, RZ ;  /* 0x000000100834723c */ /* 0x044ff000000418ff */
[----:B------:R-:W-:Y:S08]  /*3da0*/  HMMA.16816.F32.BF16 R76, R8, R18, RZ ;  /* 0x00000012084c723c */ /* 0x000ff000000418ff */
[C---:B------:R-:W-:Y:S08]  /*3db0*/  HMMA.16816.F32.BF16 R100, R20.reuse, R16, RZ ;  /* 0x000000101464723c */ /* 0x040ff000000418ff */
[----:B------:R-:W-:Y:S01]  /*3dc0*/  HMMA.16816.F32.BF16 R124, R20, R18, RZ ;  /* 0x00000012147c723c */ /* 0x000fe200000418ff */
[----:B------:R-:W2:Y:S07]  /*3dd0*/  LDSM.16.M88.4 R16, [R194] ;  /* 0x00000000c210783b */ /* 0x000eae0000000200 */
[C---:B---3--:R-:W-:Y:S08]  /*3de0*/  HMMA.16816.F32.BF16 R60, R8.reuse, R24, RZ ;  /* 0x00000018083c723c */ /* 0x048ff000000418ff */
[C---:B----4-:R-:W-:Y:S08]  /*3df0*/  HMMA.16816.F32.BF16 R64, R8.reuse, R44, RZ ;  /* 0x0000002c0840723c */ /* 0x050ff000000418ff */
[C---:B------:R-:W-:Y:S08]  /*3e00*/  HMMA.16816.F32.BF16 R88, R8.reuse, R26, RZ ;  /* 0x0000001a0858723c */ /* 0x040ff000000418ff */
[----:B------:R-:W-:Y:S01]  /*3e10*/  HMMA.16816.F32.BF16 R84, R8, R46, RZ ;  /* 0x0000002e0854723c */ /* 0x000fe200000418ff */
[----:B------:R-:W-:Y:S07]  /*3e20*/  LDSM.16.M88.4 R8, [R192+0x2000] ;  /* 0x00200000c008783b */ /* 0x000fee0000000200 */
[C---:B------:R-:W-:Y:S08]  /*3e30*/  HMMA.16816.F32.BF16 R92, R20.reuse, R24, RZ ;  /* 0x00000018145c723c */ /* 0x040ff000000418ff */
[C---:B------:R-:W-:Y:S01]  /*3e40*/  HMMA.16816.F32.BF16 R120, R20.reuse, R26, RZ ;  /* 0x0000001a1478723c */ /* 0x040fe200000418ff */
[----:B------:R-:W3:Y:S07]  /*3e50*/  LDSM.16.M88.4 R24, [R195] ;  /* 0x00000000c318783b */ /* 0x000eee0000000200 */
[C---:B------:R-:W-:Y:S08]  /*3e60*/  HMMA.16816.F32.BF16 R96, R20.reuse, R44, RZ ;  /* 0x0000002c1460723c */ /* 0x040ff000000418ff */
[----:B------:R-:W-:Y:S01]  /*3e70*/  HMMA.16816.F32.BF16 R112, R20, R46, RZ ;  /* 0x0000002e1470723c */ /* 0x000fe200000418ff */
[----:B------:R-:W4:Y:S07]  /*3e80*/  LDSM.16.M88.4 R20, [R192] ;  /* 0x00000000c014783b */ /* 0x000f2e0000000200 */
        /* <DEDUP_REMOVED lines=10> */
[----:B------:R-:W-:Y:S08]  /*3f30*/  HMMA.16816.F32.BF16 R100, R16, R28, R96 ;  /* 0x0000001c1064723c */ /* 0x000ff00000041860 */
[----:B---3--:R-:W-:Y:S08]  /*3f40*/  HMMA.16816.F32.BF16 R96, R8, R24, R108 ;  /* 0x000000180860723c */ /* 0x008ff0000004186c */
[----:B------:R-:W-:Y:S08]  /*3f50*/  HMMA.16816.F32.BF16 R40, R16, R42, R128 ;  /* 0x0000002a1028723c */ /* 0x000ff00000041880 */
[----:B------:R-:W-:Y:S08]  /*3f60*/  HMMA.16816.F32.BF16 R108, R8, R72, R60 ;  /* 0x00000048086c723c */ /* 0x000ff0000004183c */
[----:B------:R-:W-:Y:S01]  /*3f70*/  HMMA.16816.F32.BF16 R84, R16, R38, R124 ;  /* 0x000000261054723c */ /* 0x000fe2000004187c */
[----:B------:R-:W-:Y:S07]  /*3f80*/  LDSM.16.M88.4 R36, [R193] ;  /* 0x00000000c124783b */ /* 0x000fee0000000200 */
[C---:B------:R-:W-:Y:S08]  /*3f90*/  HMMA.16816.F32.BF16 R104, R8.reuse, R48, R104 ;  /* 0x000000300868723c */ /* 0x040ff00000041868 */
[C---:B------:R-:W-:Y:S01]  /*3fa0*/  HMMA.16816.F32.BF16 R128, R8.reuse, R132, R52 ;  /* 0x000000840880723c */ /* 0x040fe20000041834 */
[----:B------:R-:W-:Y:S07]  /*3fb0*/  LDSM.16.M88.4 R52, [R193+0x2000] ;  /* 0x00200000c134783b */ /* 0x000fee0000000200 */
[C---:B------:R-:W-:Y:S08]  /*3fc0*/  HMMA.16816.F32.BF16 R68, R8.reuse, R26, R68 ;  /* 0x0000001a0844723c */ /* 0x040ff00000041844 */
[C---:B------:R-:W-:Y:S08]  /*3fd0*/  HMMA.16816.F32.BF16 R60, R8.reuse, R50, R64 ;  /* 0x00000032083c723c */ /* 0x040ff00000041840 */
[C---:B------:R-:W-:Y:S08]  /*3fe0*/  HMMA.16816.F32.BF16 R116, R8.reuse, R74, R56 ;  /* 0x0000004a0874723c */ /* 0x040ff00000041838 */
[----:B------:R-:W-:Y:S01]  /*3ff0*/  HMMA.16816.F32.BF16 R172, R8, R134, R44 ;  /* 0x0000008608ac723c */ /* 0x000fe2000004182c */
[----:B------:R-:W1:Y:S07]  /*4000*/  LDSM.16.M88.4 R8, [R189] ;  /* 0x00000000bd08783b */ /* 0x000e6e0000000200 */
[C---:B------:R-:W-:Y:S07]  /*4010*/  HMMA.16816.F32.BF16 R92, R16.reuse, R32, R92 ;  /* 0x00000020105c723c */ /* 0x040fee000004185c */
[----:B------:R-:W-:Y:S01]  /*4020*/  IMAD R32, R3, 0x40, R252 ;  /* 0x0000004003207824 */ /* 0x000fe200078e02fc */
[----:B------:R-:W-:Y:S03]  /*4030*/  HMMA.16816.F32.BF16 R112, R16, R30, R112 ;  /* 0x0000001e1070723c */ /* 0x000fe60000041870 */
[----:B------:R-:W-:-:S05]  /*4040*/  IMAD.IADD R3, R200, 0x1, -R32 ;  /* 0x00000001c8037824 */ /* 0x000fca00078e0a20 */
[----:B----4-:R-:W-:Y:S01]  /*4050*/  HMMA.16816.F32.BF16 R28, R20, R24, R12 ;  /* 0x00000018141c723c */ /* 0x010fe2000004180c */
[----:B------:R-:W-:-:S05]  /*4060*/  IABS R3, R3 ;  /* 0x0000000300037213 */ /* 0x000fca0000000000 */
[----:B------:R-:W-:Y:S01]  /*4070*/  IMAD.MOV.U32 R5, RZ, RZ, R3 ;  /* 0x000000ffff057224 */ /* 0x000fe200078e0003 */
[C---:B------:R-:W-:Y:S01]  /*4080*/  IADD3 R14, R0.reuse, 0x8, RZ ;  /* 0x00000008000e7810 */ /* 0x040fe20007ffe0ff */
[----:B------:R-:W-:Y:S01]  /*4090*/  HMMA.16816.F32.BF16 R88, R16, R34, R120 ;  /* 0x000000221058723c */ /* 0x000fe20000041878 */
[----:B------:R-:W-:Y:S01]  /*40a0*/  IADD3 R13, R0, 0x40, RZ ;  /* 0x00000040000d7810 */ /* 0x000fe20007ffe0ff */
[----:B------:R2:W3:Y:S01]  /*40b0*/  I2F R17, R5 ;  /* 0x0000000500117306 */ /* 0x0004e20000201400 */
[----:B------:R-:W-:Y:S02]  /*40c0*/  IADD3 R199, R14, UR11, RZ ;  /* 0x0000000b0ec77c10 */ /* 0x000fe4000fffe0ff */
[----:B------:R-:W-:Y:S02]  /*40d0*/  IADD3 R201, R13, UR11, RZ ;  /* 0x0000000b0dc97c10 */ /* 0x000fe4000fffe0ff */
[----:B------:R-:W-:Y:S01]  /*40e0*/  IADD3 R12, R0, 0x48, RZ ;  /* 0x00000048000c7810 */ /* 0x000fe20007ffe0ff */
[----:B------:R-:W-:Y:S01]  /*40f0*/  IMAD.IADD R6, R199, 0x1, -R32 ;  /* 0x00000001c7067824 */ /* 0x000fe200078e0a20 */
[----:B------:R-:W-:Y:S01]  /*4100*/  HMMA.16816.F32.BF16 R40, R20, R26, R40 ;  /* 0x0000001a1428723c */ /* 0x000fe20000041828 */
[----:B------:R-:W4:Y:S01]  /*4110*/  LDSM.16.M88.4 R24, [R189+0x800] ;  /* 0x00080000bd18783b */ /* 0x000f220000000200 */
[----:B------:R-:W-:-:S02]  /*4120*/  IADD3 R205, R12, UR11, RZ ;  /* 0x0000000b0ccd7c10 */ /* 0x000fc4000fffe0ff */
[----:B------:R-:W-:Y:S01]  /*4130*/  IABS R3, R6 ;  /* 0x0000000600037213 */ /* 0x000fe20000000000 */
[----:B------:R-:W-:-:S03]  /*4140*/  IMAD.IADD R6, R201, 0x1, -R32 ;  /* 0x00000001c9067824 */ /* 0x000fc600078e0a20 */
[-C--:B-1----:R-:W-:Y:S01]  /*4150*/  HMMA.16816.F32.BF16 R28, R36, R8.reuse, R28 ;  /* 0x00000008241c723c */ /* 0x082fe2000004181c */
[----:B--2---:R-:W-:Y:S01]  /*4160*/  IMAD.MOV.U32 R5, RZ, RZ, R3 ;  /* 0x000000ffff057224 */ /* 0x004fe200078e0003 */
[----:B------:R-:W-:Y:S01]  /*4170*/  IABS R3, R6 ;  /* 0x0000000600037213 */ /* 0x000fe20000000000 */
[----:B------:R-:W-:Y:S02]  /*4180*/  IMAD.IADD R6, R205, 0x1, -R32 ;  /* 0x00000001cd067824 */ /* 0x000fe400078e0a20 */
[----:B------:R1:W2:Y:S03]  /*4190*/  I2F R16, R5 ;  /* 0x0000000500107306 */ /* 0x0002a60000201400 */
[----:B------:R-:W-:Y:S01]  /*41a0*/  IABS R6, R6 ;  /* 0x0000000600067213 */ /* 0x000fe20000000000 */
[C---:B------:R-:W-:Y:S04]  /*41b0*/  HMMA.16816.F32.BF16 R44, R52.reuse, R8, R96 ;  /* 0x00000008342c723c */ /* 0x040fe80000041860 */
[----:B------:R-:W5:Y:S03]  /*41c0*/  I2F R7, R6 ;  /* 0x0000000600077306 */ /* 0x000f660000201400 */
[----:B------:R-:W-:Y:S01]  /*41d0*/  SHF.R.S32.HI R8, RZ, 0x1f, R80 ;  /* 0x0000001fff087819 */ /* 0x000fe20000011450 */
[----:B------:R-:W-:Y:S01]  /*41e0*/  HMMA.16816.F32.BF16 R68, R52, R10, R68 ;  /* 0x0000000a3444723c */ /* 0x000fe20000041844 */
[----:B------:R-:W-:Y:S01]  /*41f0*/  IADD3 R9, R13, UR4, RZ ;  /* 0x000000040d097c10 */ /* 0x000fe2000fffe0ff */
[----:B-1----:R-:W-:Y:S01]  /*4200*/  IMAD.MOV.U32 R5, RZ, RZ, R3 ;  /* 0x000000ffff057224 */ /* 0x002fe200078e0003 */
[----:B------:R-:W-:-:S02]  /*4210*/  IADD3 R3, R32, 0x1, RZ ;  /* 0x0000000120037810 */ /* 0x000fc40007ffe0ff */
[----:B------:R-:W-:Y:S01]  /*4220*/  IMNMX R208, R9, UR10, PT ;  /* 0x0000000a09d07c17 */ /* 0x000fe2000b800200 */
[----:B------:R1:W1:Y:S02]  /*4230*/  I2F R15, R5 ;  /* 0x00000005000f7306 */ /* 0x0002640000201400 */
[----:B------:R-:W-:Y:S01]  /*4240*/  HMMA.16816.F32.BF16 R40, R36, R10, R40 ;  /* 0x0000000a2428723c */ /* 0x000fe20000041828 */
[----:B------:R-:W-:Y:S01]  /*4250*/  IADD3 R9, R201, -c[0x0][0x2e4], RZ ;  /* 0x8000b900c9097a10 */ /* 0x000fe20007ffe0ff */
[----:B---3--:R-:W-:Y:S01]  /*4260*/  FFMA.FTZ R18, R17, -UR27, R28 ;  /* 0x8000001b11127c23 */ /* 0x008fe2000801001c */
[----:B------:R-:W-:Y:S01]  /*4270*/  ISETP.GE.AND P1, PT, R3, R208, PT ;  /* 0x000000d00300720c */ /* 0x000fe20003f26270 */
[----:B------:R-:W-:Y:S01]  /*4280*/  IMAD.IADD R13, R201, 0x1, -R3 ;  /* 0x00000001c90d7824 */ /* 0x000fe200078e0a03 */
[----:B------:R-:W-:Y:S01]  /*4290*/  IMNMX R203, RZ, R9, !PT ;  /* 0x00000009ffcb7217 */ /* 0x000fe20007800200 */
[----:B--2---:R-:W-:Y:S01]  /*42a0*/  FFMA.FTZ R16, R16, -UR27, R30 ;  /* 0x8000001b10107c23 */ /* 0x004fe2000801001e */
[----:B------:R-:W-:Y:S01]  /*42b0*/  IADD3 R10, R12, UR4, RZ ;  /* 0x000000040c0a7c10 */ /* 0x000fe2000fffe0ff */
[----:B-----5:R-:W-:Y:S01]  /*42c0*/  FFMA.FTZ R19, R7, -UR27, R46 ;  /* 0x8000001b07137c23 */ /* 0x020fe2000801002e */
[----:B------:R-:W-:Y:S01]  /*42d0*/  IADD3 R7, R32, 0x9, RZ ;  /* 0x0000000920077810 */ /* 0x000fe20007ffe0ff */
[----:B------:R-:W-:Y:S01]  /*42e0*/  HMMA.16816.F32.BF16 R76, R20, R48, R76 ;  /* 0x00000030144c723c */ /* 0x000fe2000004184c */
[----:B------:R-:W-:-:S02]  /*42f0*/  IMNMX R207, R10, UR10, PT ;  /* 0x0000000a0acf7c17 */ /* 0x000fc4000b800200 */
[----:B------:R-:W-:Y:S01]  /*4300*/  IADD3 R10, R205, -c[0x0][0x2e4], RZ ;  /* 0x8000b900cd0a7a10 */ /* 0x000fe20007ffe0ff */
[C---:B------:R-:W-:Y:S01]  /*4310*/  IMAD.IADD R12, R200.reuse, 0x1, -R7 ;  /* 0x00000001c80c7824 */ /* 0x040fe200078e0a07 */
[----:B------:R-:W-:Y:S01]  /*4320*/  ISETP.LT.OR P1, PT, R3, R203, P1 ;  /* 0x000000cb0300720c */ /* 0x000fe20000f21670 */
[----:B-1----:R-:W-:Y:S01]  /*4330*/  IMAD.IADD R5, R200, 0x1, -R3 ;  /* 0x00000001c8057824 */ /* 0x002fe200078e0a03 */
[----:B------:R-:W-:Y:S01]  /*4340*/  IMNMX R202, RZ, R10, !PT ;  /* 0x0000000affca7217 */ /* 0x000fe20007800200 */
[----:B------:R-:W-:Y:S01]  /*4350*/  FFMA.FTZ R30, R15, -UR27, R44 ;  /* 0x8000001b0f1e7c23 */ /* 0x000fe2000801002c */
[----:B------:R-:W-:Y:S01]  /*4360*/  IABS R12, R12 ;  /* 0x0000000c000c7213 */ /* 0x000fe20000000000 */
[----:B------:R-:W-:Y:S01]  /*4370*/  HMMA.16816.F32.BF16 R84, R20, R50, R84 ;  /* 0x000000321454723c */ /* 0x000fe20000041854 */
[----:B------:R-:W-:Y:S02]  /*4380*/  IABS R5, R5 ;  /* 0x0000000500057213 */ /* 0x000fe40000000000 */
[----:B------:R-:W-:-:S02]  /*4390*/  IABS R13, R13 ;  /* 0x0000000d000d7213 */ /* 0x000fc40000000000 */
[----:B------:R1:W2:Y:S03]  /*43a0*/  I2F R6, R5 ;  /* 0x0000000500067306 */ /* 0x0002a60000201400 */
[-C--:B----4-:R-:W-:Y:S08]  /*43b0*/  HMMA.16816.F32.BF16 R56, R52, R24.reuse, R104 ;  /* 0x000000183438723c */ /* 0x090ff00000041868 */
[----:B------:R-:W-:Y:S01]  /*43c0*/  HMMA.16816.F32.BF16 R48, R36, R24, R76 ;  /* 0x000000182430723c */ /* 0x000fe2000004184c */
[----:B-1----:R-:W-:Y:S01]  /*43d0*/  LEA.HI R5, R8, R80, RZ, 0x2 ;  /* 0x0000005008057211 */ /* 0x002fe200078f10ff */
[----:B--2---:R-:W-:Y:S01]  /*43e0*/  FFMA.FTZ R29, R6, -UR27, R29 ;  /* 0x8000001b061d7c23 */ /* 0x004fe2000801001d */
[----:B------:R-:W-:-:S05]  /*43f0*/  IADD3 R8, R14, UR4, RZ ;  /* 0x000000040e087c10 */ /* 0x000fca000fffe0ff */
[C---:B------:R-:W-:Y:S01]  /*4400*/  HMMA.16816.F32.BF16 R92, R20.reuse, R72, R92 ;  /* 0x00000048145c723c */ /* 0x040fe2000004185c */
[----:B------:R-:W-:Y:S02]  /*4410*/  LOP3.LUT R5, R5, 0xfffffffc, RZ, 0xc0, !PT ;  /* 0xfffffffc05057812 */ /* 0x000fe400078ec0ff */
[----:B------:R-:W-:Y:S02]  /*4420*/  IMNMX R209, R8, UR10, PT ;  /* 0x0000000a08d17c17 */ /* 0x000fe4000b800200 */
[----:B------:R-:W-:Y:S01]  /*4430*/  IADD3 R8, R199, -c[0x0][0x2e4], RZ ;  /* 0x8000b900c7087a10 */ /* 0x000fe20007ffe0ff */
[----:B------:R-:W-:Y:S01]  /*4440*/  IMAD.IADD R5, R80, 0x1, -R5 ;  /* 0x0000000150057824 */ /* 0x000fe200078e0a05 */
[----:B------:R-:W-:Y:S01]  /*4450*/  ISETP.GE.AND P2, PT, R3, R209, PT ;  /* 0x000000d10300720c */ /* 0x000fe20003f46270 */
[----:B------:R-:W-:Y:S01]  /*4460*/  HMMA.16816.F32.BF16 R100, R20, R132, R100 ;  /* 0x000000841464723c */ /* 0x000fe20000041864 */
[----:B------:R-:W-:Y:S01]  /*4470*/  IMNMX R204, RZ, R8, !PT ;  /* 0x00000008ffcc7217 */ /* 0x000fe20007800200 */
[----:B------:R-:W-:Y:S01]  /*4480*/  IMAD.MOV.U32 R8, RZ, RZ, R12 ;  /* 0x000000ffff087224 */ /* 0x000fe200078e000c */
[----:B------:R1:W-:Y:S01]  /*4490*/  STL [R1+0x78], R5 ;  /* 0x0000780501007387 */ /* 0x0003e20000100800 */
[----:B------:R-:W-:-:S02]  /*44a0*/  P2R R12, PR, RZ, 0x2 ;  /* 0x00000002ff0c7803 */ /* 0x000fc40000000000 */
[----:B------:R2:W3:Y:S01]  /*44b0*/  I2F R33, R8 ;  /* 0x0000000800217306 */ /* 0x0004e20000201400 */
[----:B------:R-:W-:Y:S01]  /*44c0*/  ISETP.LT.OR P6, PT, R3, R204, P2 ;  /* 0x000000cc0300720c */ /* 0x000fe200017c1670 */
[----:B------:R-:W-:Y:S01]  /*44d0*/  HMMA.16816.F32.BF16 R88, R20, R74, R88 ;  /* 0x0000004a1458723c */ /* 0x000fe20000041858 */
[----:B------:R-:W-:-:S07]  /*44e0*/  IADD3 R6, R32, 0x10, RZ ;  /* 0x0000001020067810 */ /* 0x000fce0007ffe0ff */
[----:B------:R-:W-:Y:S01]  /*44f0*/  HMMA.16816.F32.BF16 R132, R20, R134, R112 ;  /* 0x000000861484723c */ /* 0x000fe20000041870 */
[----:B--2---:R-:W-:-:S05]  /*4500*/  IMAD.IADD R8, R205, 0x1, -R3 ;  /* 0x00000001cd087824 */ /* 0x004fca00078e0a03 */
[----:B------:R-:W-:Y:S02]  /*4510*/  IABS R8, R8 ;  /* 0x0000000800087213 */ /* 0x000fe40000000000 */
[----:B-1----:R-:W-:Y:S02]  /*4520*/  IADD3 R5, R0, UR4, RZ ;  /* 0x0000000400057c10 */ /* 0x002fe4000fffe0ff */
[----:B------:R-:W-:Y:S02]  /*4530*/  IADD3 R0, R32, 0x8, RZ ;  /* 0x0000000820007810 */ /* 0x000fe40007ffe0ff */
[----:B------:R-:W-:Y:S02]  /*4540*/  IMNMX R210, R5, UR10, PT ;  /* 0x0000000a05d27c17 */ /* 0x000fe4000b800200 */
[C---:B------:R-:W-:Y:S01]  /*4550*/  IADD3 R5, R200.reuse, -c[0x0][0x2e4], RZ ;  /* 0x8000b900c8057a10 */ /* 0x040fe20007ffe0ff */
[--C-:B------:R-:W-:Y:S01]  /*4560*/  IMAD.IADD R11, R200, 0x1, -R0.reuse ;  /* 0x00000001c80b7824 */ /* 0x100fe200078e0a00 */
[----:B------:R-:W-:Y:S01]  /*4570*/  ISETP.GE.AND P0, PT, R3, R210, PT ;  /* 0x000000d20300720c */ /* 0x000fe20003f06270 */
[--C-:B------:R-:W-:Y:S01]  /*4580*/  IMAD.IADD R9, R201, 0x1, -R0.reuse ;  /* 0x00000001c9097824 */ /* 0x100fe200078e0a00 */
[----:B------:R-:W-:Y:S01]  /*4590*/  IMNMX R206, RZ, R5, !PT ;  /* 0x00000005ffce7217 */ /* 0x000fe20007800200 */
[----:B------:R-:W-:Y:S01]  /*45a0*/  IMAD.IADD R10, R205, 0x1, -R0 ;  /* 0x00000001cd0a7824 */ /* 0x000fe200078e0a00 */
[----:B------:R-:W-:Y:S01]  /*45b0*/  IABS R5, R11 ;  /* 0x0000000b00057213 */ /* 0x000fe20000000000 */
[----:B------:R-:W-:Y:S01]  /*45c0*/  IMAD.IADD R11, R199, 0x1, -R3 ;  /* 0x00000001c70b7824 */ /* 0x000fe200078e0a03 */
[----:B------:R-:W-:-:S02]  /*45d0*/  ISETP.LT.OR P4, PT, R3, R206, P0 ;  /* 0x000000ce0300720c */ /* 0x000fc40000781670 */
[C---:B------:R-:W-:Y:S01]  /*45e0*/  ISETP.GE.AND P0, PT, R3.reuse, R207, PT ;  /* 0x000000cf0300720c */ /* 0x040fe20003f06270 */
[----:B------:R1:W-:Y:S01]  /*45f0*/  I2F R17, R5 ;  /* 0x0000000500117306 */ /* 0x0003e20000201400 */
[C---:B------:R-:W-:Y:S02]  /*4600*/  ISETP.GE.AND P3, PT, R32.reuse, R210, PT ;  /* 0x000000d22000720c */ /* 0x040fe40003f66270 */
[----:B------:R-:W-:Y:S01]  /*4610*/  ISETP.LT.OR P0, PT, R3, R202, P0 ;  /* 0x000000ca0300720c */ /* 0x000fe20000701670 */
[----:B------:R-:W-:Y:S01]  /*4620*/  IMAD.IADD R3, R199, 0x1, -R0 ;  /* 0x00000001c7037824 */ /* 0x000fe200078e0a00 */
[----:B------:R-:W-:Y:S02]  /*4630*/  ISETP.LT.OR P1, PT, R32, R206, P3 ;  /* 0x000000ce2000720c */ /* 0x000fe40001f21670 */
[----:B------:R-:W-:Y:S02]  /*4640*/  ISETP.GE.AND P2, PT, R0, R210, PT ;  /* 0x000000d20000720c */ /* 0x000fe40003f46270 */
[----:B------:R-:W-:-:S02]  /*4650*/  FSEL R97, R18, -INF , !P1 ;  /* 0xff80000012617808 */ /* 0x000fc40004800000 */
[----:B------:R-:W-:Y:S02]  /*4660*/  ISETP.GE.AND P1, PT, R32, R208, PT ;  /* 0x000000d02000720c */ /* 0x000fe40003f26270 */
[----:B------:R-:W-:Y:S02]  /*4670*/  ISETP.LT.OR P2, PT, R0, R206, P2 ;  /* 0x000000ce0000720c */ /* 0x000fe40001741670 */
[----:B------:R-:W-:Y:S02]  /*4680*/  IABS R3, R3 ;  /* 0x0000000300037213 */ /* 0x000fe40000000000 */
[----:B-1----:R-:W-:Y:S02]  /*4690*/  IABS R5, R11 ;  /* 0x0000000b00057213 */ /* 0x002fe40000000000 */
[----:B------:R-:W-:Y:S02]  /*46a0*/  P2R R11, PR, RZ, 0x1 ;  /* 0x00000001ff0b7803 */ /* 0x000fe40000000000 */
[C---:B------:R-:W-:Y:S01]  /*46b0*/  ISETP.GE.AND P0, PT, R32.reuse, R209, PT ;  /* 0x000000d12000720c */ /* 0x040fe20003f06270 */
[----:B------:R1:W2:Y:S01]  /*46c0*/  I2F R14, R5 ;  /* 0x00000005000e7306 */ /* 0x0002a20000201400 */
[----:B------:R-:W-:-:S02]  /*46d0*/  ISETP.LT.OR P1, PT, R32, R203, P1 ;  /* 0x000000cb2000720c */ /* 0x000fc40000f21670 */
[----:B------:R-:W-:Y:S02]  /*46e0*/  ISETP.LT.OR P0, PT, R32, R204, P0 ;  /* 0x000000cc2000720c */ /* 0x000fe40000701670 */
[----:B------:R-:W-:Y:S02]  /*46f0*/  P2R R28, PR, RZ, 0x4 ;  /* 0x00000004ff1c7803 */ /* 0x000fe40000000000 */
[----:B------:R-:W-:Y:S02]  /*4700*/  FSEL R99, R16, -INF , !P0 ;  /* 0xff80000010637808 */ /* 0x000fe40004000000 */
[----:B------:R-:W-:Y:S02]  /*4710*/  ISETP.GE.AND P0, PT, R32, R207, PT ;  /* 0x000000cf2000720c */ /* 0x000fe40003f06270 */
[----:B------:R-:W-:Y:S02]  /*4720*/  FSEL R80, R30, -INF , !P1 ;  /* 0xff8000001e507808 */ /* 0x000fe40004800000 */
[----:B------:R-:W-:-:S02]  /*4730*/  ISETP.LT.OR P0, PT, R32, R202, P0 ;  /* 0x000000ca2000720c */ /* 0x000fc40000701670 */
[C---:B------:R-:W-:Y:S01]  /*4740*/  ISETP.GE.AND P2, PT, R0.reuse, R209, PT ;  /* 0x000000d10000720c */ /* 0x040fe20003f46270 */
[----:B-1----:R-:W-:Y:S01]  /*4750*/  IMAD.MOV.U32 R5, RZ, RZ, R13 ;  /* 0x000000ffff057224 */ /* 0x002fe200078e000d */
[----:B------:R-:W-:Y:S01]  /*4760*/  FSEL R82, R19, -INF , !P0 ;  /* 0xff80000013527808 */ /* 0x000fe20004000000 */
[----:B---3--:R-:W-:Y:S01]  /*4770*/  FFMA.FTZ R19, R33, -UR27, R41 ;  /* 0x8000001b21137c23 */ /* 0x008fe20008010029 */
[C---:B------:R-:W-:Y:S01]  /*4780*/  ISETP.GE.AND P1, PT, R0.reuse, R208, PT ;  /* 0x000000d00000720c */ /* 0x040fe20003f26270 */
[----:B------:R1:W3:Y:S01]  /*4790*/  I2F R15, R5 ;  /* 0x00000005000f7306 */ /* 0x0002e20000201400 */
[C---:B------:R-:W-:Y:S02]  /*47a0*/  ISETP.GE.AND P0, PT, R0.reuse, R207, PT ;  /* 0x000000cf0000720c */ /* 0x040fe40003f06270 */
[----:B------:R-:W-:Y:S02]  /*47b0*/  FSEL R96, R29, -INF , !P4 ;  /* 0xff8000001d607808 */ /* 0x000fe40006000000 */
[----:B------:R-:W-:-:S02]  /*47c0*/  ISETP.LT.OR P5, PT, R0, R204, P2 ;  /* 0x000000cc0000720c */ /* 0x000fc400017a1670 */
[----:B------:R-:W-:Y:S02]  /*47d0*/  ISETP.NE.AND P2, PT, R12, RZ, PT ;  /* 0x000000ff0c00720c */ /* 0x000fe40003f45270 */
[C---:B------:R-:W-:Y:S02]  /*47e0*/  ISETP.LT.OR P4, PT, R0.reuse, R203, P1 ;  /* 0x000000cb0000720c */ /* 0x040fe40000f81670 */
[----:B------:R-:W-:Y:S01]  /*47f0*/  ISETP.LT.OR P3, PT, R0, R202, P0 ;  /* 0x000000ca0000720c */ /* 0x000fe20000761670 */
[----:B------:R-:W-:Y:S01]  /*4800*/  IMAD.IADD R0, R200, 0x1, -R6 ;  /* 0x00000001c8007824 */ /* 0x000fe200078e0a06 */
[----:B------:R-:W-:Y:S01]  /*4810*/  ISETP.NE.AND P1, PT, R11, RZ, PT ;  /* 0x000000ff0b00720c */ /* 0x000fe20003f25270 */
[----:B--2---:R-:W-:Y:S01]  /*4820*/  FFMA.FTZ R11, R14, -UR27, R31 ;  /* 0x8000001b0e0b7c23 */ /* 0x004fe2000801001f */
[----:B------:R-:W-:Y:S01]  /*4830*/  ISETP.GE.AND P0, PT, R7, R210, PT ;  /* 0x000000d20700720c */ /* 0x000fe20003f06270 */
[----:B-1----:R-:W-:Y:S01]  /*4840*/  IMAD.MOV.U32 R5, RZ, RZ, R8 ;  /* 0x000000ffff057224 */ /* 0x002fe200078e0008 */
[----:B------:R-:W-:Y:S01]  /*4850*/  IABS R0, R0 ;  /* 0x0000000000007213 */ /* 0x000fe20000000000 */
[----:B---3--:R-:W-:Y:S01]  /*4860*/  FFMA.FTZ R15, R15, -UR27, R45 ;  /* 0x8000001b0f0f7c23 */ /* 0x008fe2000801002d */
[----:B------:R-:W-:Y:S01]  /*4870*/  FSEL R98, R11, -INF , !P6 ;  /* 0xff8000000b627808 */ /* 0x000fe20007000000 */
[----:B------:R1:W2:Y:S01]  /*4880*/  I2F R13, R5 ;  /* 0x00000005000d7306 */ /* 0x0002a20000201400 */
[----:B------:R-:W-:Y:S01]  /*4890*/  ISETP.LT.OR P6, PT, R7, R206, P0 ;  /* 0x000000ce0700720c */ /* 0x000fe200007c1670 */
[----:B------:R-:W-:Y:S01]  /*48a0*/  IMAD.MOV.U32 R8, RZ, RZ, R0 ;  /* 0x000000ffff087224 */ /* 0x000fe200078e0000 */
[----:B------:R-:W-:Y:S01]  /*48b0*/  IADD3 R0, R32, 0x18, RZ ;  /* 0x0000001820007810 */ /* 0x000fe20007ffe0ff */
[----:B------:R-:W-:Y:S01]  /*48c0*/  IMAD.IADD R11, R201, 0x1, -R7 ;  /* 0x00000001c90b7824 */ /* 0x000fe200078e0a07 */
[----:B------:R-:W-:-:S02]  /*48d0*/  ISETP.NE.AND P0, PT, R28, RZ, PT ;  /* 0x000000ff1c00720c */ /* 0x000fc40003f05270 */
[----:B------:R-:W-:Y:S01]  /*48e0*/  FSEL R66, R15, -INF , !P2 ;  /* 0xff8000000f427808 */ /* 0x000fe20005000000 */
[----:B------:R3:W-:Y:S01]  /*48f0*/  I2F R24, R8 ;  /* 0x0000000800187306 */ /* 0x0007e20000201400 */
[----:B------:R-:W-:Y:S01]  /*4900*/  ISETP.GE.AND P2, PT, R7, R209, PT ;  /* 0x000000d10700720c */ /* 0x000fe20003f46270 */
[----:B------:R-:W-:Y:S01]  /*4910*/  HMMA.16816.F32.BF16 R28, R36, R26, R84 ;  /* 0x0000001a241c723c */ /* 0x000fe20000041854 */
[----:B------:R-:W-:Y:S02]  /*4920*/  FSEL R77, R19, -INF , !P6 ;  /* 0xff800000134d7808 */ /* 0x000fe40007000000 */
[----:B------:R-:W-:Y:S01]  /*4930*/  ISETP.LT.OR P2, PT, R7, R204, P2 ;  /* 0x000000cc0700720c */ /* 0x000fe20001741670 */
[----:B-1----:R-:W-:Y:S01]  /*4940*/  IMAD.MOV.U32 R5, RZ, RZ, R3 ;  /* 0x000000ffff057224 */ /* 0x002fe200078e0003 */
[----:B------:R-:W-:Y:S01]  /*4950*/  IABS R3, R9 ;  /* 0x0000000900037213 */ /* 0x000fe20000000000 */
[----:B--2---:R-:W-:Y:S02]  /*4960*/  FFMA.FTZ R14, R13, -UR27, R47 ;  /* 0x8000001b0d0e7c23 */ /* 0x004fe4000801002f */
[----:B------:R-:W1:Y:S01]  /*4970*/  I2F R9, R5 ;  /* 0x0000000500097306 */ /* 0x000e620000201400 */
[----:B------:R-:W-:-:S02]  /*4980*/  FFMA.FTZ R13, R17, -UR27, R40 ;  /* 0x8000001b110d7c23 */ /* 0x000fc40008010028 */
[----:B------:R-:W-:Y:S01]  /*4990*/  FSEL R72, R14, -INF , !P1 ;  /* 0xff8000000e487808 */ /* 0x000fe20004800000 */
[----:B---3--:R-:W-:Y:S01]  /*49a0*/  IMAD.IADD R8, R200, 0x1, -R0 ;  /* 0x00000001c8087824 */ /* 0x008fe200078e0a00 */
[----:B------:R-:W-:Y:S02]  /*49b0*/  ISETP.GE.AND P1, PT, R7, R208, PT ;  /* 0x000000d00700720c */ /* 0x000fe40003f26270 */
[----:B------:R-:W-:Y:S01]  /*49c0*/  FSEL R79, R13, -INF , !P0 ;  /* 0xff8000000d4f7808 */ /* 0x000fe20004000000 */
[----:B------:R2:W3:Y:S01]  /*49d0*/  I2F R12, R3 ;  /* 0x00000003000c7306 */ /* 0x0004e20000201400 */
[----:B------:R-:W-:Y:S02]  /*49e0*/  IABS R8, R8 ;  /* 0x0000000800087213 */ /* 0x000fe40000000000 */
[C---:B------:R-:W-:Y:S02]  /*49f0*/  ISETP.GE.AND P0, PT, R7.reuse, R207, PT ;  /* 0x000000cf0700720c */ /* 0x040fe40003f06270 */
[----:B------:R-:W-:-:S02]  /*4a00*/  ISETP.LT.OR P1, PT, R7, R203, P1 ;  /* 0x000000cb0700720c */ /* 0x000fc40000f21670 */
[----:B------:R-:W-:Y:S01]  /*4a10*/  ISETP.LT.OR P0, PT, R7, R202, P0 ;  /* 0x000000ca0700720c */ /* 0x000fe20000701670 */
[----:B-1----:R-:W-:Y:S01]  /*4a20*/  FFMA.FTZ R16, R9, -UR27, R42 ;  /* 0x8000001b09107c23 */ /* 0x002fe2000801002a */
[----:B------:R-:W-:-:S04]  /*4a30*/  IABS R5, R10 ;  /* 0x0000000a00057213 */ /* 0x000fc80000000000 */
[----:B------:R1:W4:Y:S01]  /*4a40*/  I2F R10, R5 ;  /* 0x00000005000a7306 */ /* 0x0003220000201400 */
[----:B------:R-:W-:Y:S02]  /*4a50*/  FSEL R83, R16, -INF , !P5 ;  /* 0xff80000010537808 */ /* 0x000fe40006800000 */
[----:B--2---:R-:W-:Y:S01]  /*4a60*/  IADD3 R3, R32, 0x11, RZ ;  /* 0x0000001120037810 */ /* 0x004fe20007ffe0ff */
[----:B---3--:R-:W-:Y:S01]  /*4a70*/  FFMA.FTZ R18, R12, -UR27, R68 ;  /* 0x8000001b0c127c23 */ /* 0x008fe20008010044 */
[----:B------:R-:W-:Y:S02]  /*4a80*/  P2R R12, PR, RZ, 0x4 ;  /* 0x00000004ff0c7803 */ /* 0x000fe40000000000 */
[----:B------:R-:W-:Y:S02]  /*4a90*/  ISETP.GE.AND P2, PT, R6, R209, PT ;  /* 0x000000d10600720c */ /* 0x000fe40003f46270 */
[----:B------:R-:W-:Y:S02]  /*4aa0*/  FSEL R67, R18, -INF , !P4 ;  /* 0xff80000012437808 */ /* 0x000fe40006000000 */
[----:B------:R-:W-:-:S02]  /*4ab0*/  ISETP.LT.OR P5, PT, R6, R204, P2 ;  /* 0x000000cc0600720c */ /* 0x000fc400017a1670 */
[----:B------:R-:W-:Y:S01]  /*4ac0*/  ISETP.NE.AND P6, PT, R12, RZ, PT ;  /* 0x000000ff0c00720c */ /* 0x000fe20003fc5270 */
[----:B------:R-:W-:Y:S02]  /*4ad0*/  FFMA.FTZ R12, R24, -UR27, R48 ;  /* 0x8000001b180c7c23 */ /* 0x000fe40008010030 */
[----:B-1----:R-:W-:Y:S02]  /*4ae0*/  IMAD.IADD R5, R200, 0x1, -R3 ;  /* 0x00000001c8057824 */ /* 0x002fe400078e0a03 */
[----:B----4-:R-:W-:-:S03]  /*4af0*/  FFMA.FTZ R17, R10, -UR27, R70 ;  /* 0x8000001b0a117c23 */ /* 0x010fc60008010046 */
        /* <DEDUP_REMOVED lines=22> */
[----:B------:R-:W-:Y:S01]  /*4c60*/  IABS R14, R8 ;  /* 0x00000008000e7213 */ /* 0x000fe20000000000 */
[----:B------:R1:W2:Y:S01]  /*4c70*/  I2F R11, R7 ;  /* 0x00000007000b7306 */ /* 0x0002a20000201400 */
[C---:B------:R-:W-:Y:S01]  /*4c80*/  ISETP.GE.AND P0, PT, R6.reuse, R210, PT ;  /* 0x000000d20600720c */ /* 0x040fe20003f06270 */
[----:B------:R-:W-:Y:S01]  /*4c90*/  IMAD.IADD R8, R201, 0x1, -R6 ;  /* 0x00000001c9087824 */ /* 0x000fe200078e0a06 */
[----:B------:R-:W-:Y:S01]  /*4ca0*/  ISETP.NE.AND P1, PT, R9, RZ, PT ;  /* 0x000000ff0900720c */ /* 0x000fe20003f25270 */
[----:B------:R-:W-:Y:S01]  /*4cb0*/  IMAD.IADD R9, R205, 0x1, -R3 ;  /* 0x00000001cd097824 */ /* 0x000fe200078e0a03 */
[----:B------:R-:W-:Y:S02]  /*4cc0*/  ISETP.LT.OR P0, PT, R6, R206, P0 ;  /* 0x000000ce0600720c */ /* 0x000fe40000701670 */
[----:B------:R-:W-:Y:S01]  /*4cd0*/  IABS R8, R8 ;  /* 0x0000000800087213 */ /* 0x000fe20000000000 */
[----:B------:R-:W3:Y:S01]  /*4ce0*/  I2F R16, R14 ;  /* 0x0000000e00107306 */ /* 0x000ee20000201400 */
[----:B------:R-:W-:-:S02]  /*4cf0*/  P2R R15, PR, RZ, 0x1 ;  /* 0x00000001ff0f7803 */ /* 0x000fc40000000000 */
        /* <DEDUP_REMOVED lines=60> */
[----:B------:R-:W-:Y:S01]  /*50c0*/  HMMA.16816.F32.BF16 R24, R52, R26, R60 ;  /* 0x0000001a3418723c */ /* 0x000fe2000004183c */
[----:B---3--:R-:W-:Y:S01]  /*50d0*/  IMAD.MOV.U32 R6, RZ, RZ, R7 ;  /* 0x000000ffff067224 */ /* 0x008fe200078e0007 */
[----:B------:R-:W-:Y:S01]  /*50e0*/  ISETP.GE.AND P0, PT, R5, R210, PT ;  /* 0x000000d20500720c */ /* 0x000fe20003f06270 */
[----:B------:R-:W-:Y:S01]  /*50f0*/  IMAD.IADD R7, R201, 0x1, -R0 ;  /* 0x00000001c9077824 */ /* 0x000fe200078e0a00 */
[----:B------:R-:W-:Y:S01]  /*5100*/  ISETP.NE.AND P2, PT, R15, RZ, PT ;  /* 0x000000ff0f00720c */ /* 0x000fe20003f45270 */
[----:B------:R2:W3:Y:S01]  /*5110*/  I2F R14, R6 ;  /* 0x00000006000e7306 */ /* 0x0004e20000201400 */
[----:B----4-:R-:W-:Y:S01]  /*5120*/  FFMA.FTZ R11, R33, -UR27, R57 ;  /* 0x8000001b210b7c23 */ /* 0x010fe20008010039 */
[----:B------:R-:W-:-:S04]  /*5130*/  ISETP.NE.AND P1, PT, R13, RZ, PT ;  /* 0x000000ff0d00720c */ /* 0x000fc80003f25270 */
        /* <DEDUP_REMOVED lines=8> */
[----:B---3--:R-:W-:Y:S02]  /*51c0*/  FFMA.FTZ R9, R14, -UR27, R59 ;  /* 0x8000001b0e097c23 */ /* 0x008fe4000801003b */
[----:B------:R-:W-:Y:S02]  /*51d0*/  FFMA.FTZ R14, R44, -UR27, R29 ;  /* 0x8000001b2c0e7c23 */ /* 0x000fe4000801001d */
[----:B-1----:R-:W-:Y:S01]  /*51e0*/  HMMA.16816.F32.BF16 R44, R52, R18, R116 ;  /* 0x00000012342c723c */ /* 0x002fe20000041874 */
        /* <DEDUP_REMOVED lines=20> */
[----:B------:R-:W-:Y:S01]  /*5330*/  HMMA.16816.F32.BF16 R40, R36, R16, R92 ;  /* 0x000000102428723c */ /* 0x000fe2000004185c */
[----:B------:R-:W-:Y:S02]  /*5340*/  P2R R20, PR, RZ, 0x4 ;  /* 0x00000004ff147803 */ /* 0x000fe40000000000 */
[----:B------:R-:W-:Y:S02]  /*5350*/  FSEL R125, R8, -INF , !P0 ;  /* 0xff800000087d7808 */ /* 0x000fe40004000000 */
[C---:B------:R-:W-:Y:S01]  /*5360*/  ISETP.GE.AND P0, PT, R5.reuse, R207, PT ;  /* 0x000000cf0500720c */ /* 0x040fe20003f06270 */
[----:B-1----:R-:W-:Y:S01]  /*5370*/  IMAD.MOV.U32 R6, RZ, RZ, R0 ;  /* 0x000000ffff067224 */ /* 0x002fe200078e0000 */
[----:B------:R-:W-:Y:S01]  /*5380*/  IABS R0, R7 ;  /* 0x0000000700007213 */ /* 0x000fe20000000000 */
[----:B---3--:R-:W-:Y:S01]  /*5390*/  FFMA.FTZ R13, R22, -UR27, R26 ;  /* 0x8000001b160d7c23 */ /* 0x008fe2000801001a */
[----:B------:R-:W-:Y:S01]  /*53a0*/  ISETP.LT.OR P0, PT, R5, R202, P0 ;  /* 0x000000ca0500720c */ /* 0x000fe20000701670 */
[----:B------:R1:W3:Y:S01]  /*53b0*/  I2F R12, R6 ;  /* 0x00000006000c7306 */ /* 0x0002e20000201400 */
[----:B------:R-:W-:-:S02]  /*53c0*/  IADD3 R5, R32, 0x28, RZ ;  /* 0x0000002820057810 */ /* 0x000fc40007ffe0ff */
[----:B------:R-:W-:Y:S01]  /*53d0*/  P2R R15, PR, RZ, 0x1 ;  /* 0x00000001ff0f7803 */ /* 0x000fe20000000000 */
[----:B--2---:R-:W-:Y:S01]  /*53e0*/  FFMA.FTZ R17, R21, -UR27, R31 ;  /* 0x8000001b15117c23 */ /* 0x004fe2000801001f */
[----:B------:R-:W-:Y:S01]  /*53f0*/  IADD3 R3, R32, 0x20, RZ ;  /* 0x0000002020037810 */ /* 0x000fe20007ffe0ff */
[----:B------:R-:W-:Y:S01]  /*5400*/  HMMA.16816.F32.BF16 R28, R36, R18, R88 ;  /* 0x00000012241c723c */ /* 0x000fe20000041858 */
[----:B------:R-:W-:Y:S02]  /*5410*/  P2R R16, PR, RZ, 0x2 ;  /* 0x00000002ff107803 */ /* 0x000fe40000000000 */
[C---:B------:R-:W-:Y:S01]  /*5420*/  ISETP.GE.AND P0, PT, R3.reuse, R210, PT ;  /* 0x000000d20300720c */ /* 0x040fe20003f06270 */
[----:B------:R-:W-:Y:S01]  /*5430*/  IMAD.IADD R7, R200, 0x1, -R3 ;  /* 0x00000001c8077824 */ /* 0x000fe200078e0a03 */
[C---:B------:R-:W-:Y:S02]  /*5440*/  ISETP.GE.AND P2, PT, R3.reuse, R209, PT ;  /* 0x000000d10300720c */ /* 0x040fe40003f46270 */
[----:B------:R-:W-:-:S02]  /*5450*/  ISETP.LT.OR P0, PT, R3, R206, P0 ;  /* 0x000000ce0300720c */ /* 0x000fc40000701670 */
[C---:B------:R-:W-:Y:S01]  /*5460*/  ISETP.GE.AND P1, PT, R3.reuse, R208, PT ;  /* 0x000000d00300720c */ /* 0x040fe20003f26270 */
[----:B-1----:R-:W-:Y:S01]  /*5470*/  IMAD.MOV.U32 R6, RZ, RZ, R0 ;  /* 0x000000ffff067224 */ /* 0x002fe200078e0000 */
[----:B------:R-:W-:Y:S01]  /*5480*/  IABS R0, R7 ;  /* 0x0000000700007213 */ /* 0x000fe20000000000 */
[----:B---3--:R-:W-:Y:S01]  /*5490*/  FFMA.FTZ R22, R12, -UR27, R25 ;  /* 0x8000001b0c167c23 */ /* 0x008fe20008010019 */
[----:B------:R-:W-:Y:S01]  /*54a0*/  P2R R9, PR, RZ, 0x1 ;  /* 0x00000001ff097803 */ /* 0x000fe20000000000 */
[----:B------:R-:W1:Y:S01]  /*54b0*/  I2F R10, R6 ;  /* 0x00000006000a7306 */ /* 0x000e620000201400 */
[----:B------:R-:W-:Y:S02]  /*54c0*/  ISETP.GE.AND P0, PT, R3, R207, PT ;  /* 0x000000cf0300720c */ /* 0x000fe40003f06270 */
[----:B------:R-:W-:Y:S02]  /*54d0*/  FSEL R35, R11, -INF , !P4 ;  /* 0xff8000000b237808 */ /* 0x000fe40006000000 */
[----:B------:R-:W-:-:S02]  /*54e0*/  FSEL R74, R13, -INF , !P3 ;  /* 0xff8000000d4a7808 */ /* 0x000fc40005800000 */
[C---:B------:R-:W-:Y:S01]  /*54f0*/  ISETP.LT.OR P5, PT, R3.reuse, R204, P2 ;  /* 0x000000cc0300720c */ /* 0x040fe200017a1670 */
[----:B------:R2:W3:Y:S01]  /*5500*/  I2F R7, R0 ;  /* 0x0000000000077306 */ /* 0x0004e20000201400 */
[C---:B------:R-:W-:Y:S02]  /*5510*/  ISETP.LT.OR P4, PT, R3.reuse, R203, P1 ;  /* 0x000000cb0300720c */ /* 0x040fe40000f81670 */
[----:B------:R-:W-:Y:S02]  /*5520*/  ISETP.LT.OR P3, PT, R3, R202, P0 ;  /* 0x000000ca0300720c */ /* 0x000fe40000761670 */
[----:B------:R-:W-:Y:S02]  /*5530*/  FSEL R123, R14, -INF , !P6 ;  /* 0xff8000000e7b7808 */ /* 0x000fe40007000000 */
[----:B------:R-:W-:Y:S01]  /*5540*/  ISETP.NE.AND P6, PT, R20, RZ, PT ;  /* 0x000000ff1400720c */ /* 0x000fe20003fc5270 */
[----:B-1----:R-:W-:Y:S01]  /*5550*/  FFMA.FTZ R12, R10, -UR27, R27 ;  /* 0x8000001b0a0c7c23 */ /* 0x002fe2000801001b */
[----:B------:R-:W-:Y:S01]  /*5560*/  ISETP.NE.AND P2, PT, R16, RZ, PT ;  /* 0x000000ff1000720c */ /* 0x000fe20003f45270 */
[----:B------:R-:W1:Y:S01]  /*5570*/  LDSM.16.M88.4 R24, [R189+0x1800] ;  /* 0x00180000bd18783b */ /* 0x000e620000000200 */
[----:B------:R-:W-:Y:S01]  /*5580*/  FSEL R142, R17, -INF , !P6 ;  /* 0xff800000118e7808 */ /* 0x000fe20007000000 */
[----:B------:R-:W-:-:S04]  /*5590*/  DEPBAR.LE SB0, 0x0 ;  /* 0x000080000000791a */ /* 0x000fc80000000000 */
[----:B--2---:R-:W-:Y:S01]  /*55a0*/  IADD3 R0, R32, 0x21, RZ ;  /* 0x0000002120007810 */ /* 0x004fe20007ffe0ff */
[----:B---3--:R-:W-:Y:S01]  /*55b0*/  FFMA.FTZ R21, R7, -UR27, R40 ;  /* 0x8000001b07157c23 */ /* 0x008fe20008010028 */
[----:B------:R-:W-:Y:S01]  /*55c0*/  BAR.SYNC.DEFER_BLOCKING 0x0 ;  /* 0x0000000000007b1d */ /* 0x000fe20000010000 */
[----:B------:R-:W-:Y:S01]  /*55d0*/  IMAD.IADD R7, R200, 0x1, -R5 ;  /* 0x00000001c8077824 */ /* 0x000fe200078e0a05 */
[----:B------:R-:W-:Y:S01]  /*55e0*/  ISETP.GE.AND P0, PT, R0, R210, PT ;  /* 0x000000d20000720c */ /* 0x000fe20003f06270 */
[----:B------:R-:W-:Y:S01]  /*55f0*/  IMAD.IADD R6, R200, 0x1, -R0 ;  /* 0x00000001c8067824 */ /* 0x000fe200078e0a00 */
[----:B------:R-:W-:Y:S02]  /*5600*/  ISETP.NE.AND P1, PT, R15, RZ, PT ;  /* 0x000000ff0f00720c */ /* 0x000fe40003f25270 */
[----:B------:R-:W-:Y:S02]  /*5610*/  IABS R7, R7 ;  /* 0x0000000700077213 */ /* 0x000fe40000000000 */
[----:B------:R-:W-:-:S02]  /*5620*/  IABS R6, R6 ;  /* 0x0000000600067213 */ /* 0x000fc40000000000 */
[----:B------:R2:W-:Y:S01]  /*5630*/  I2F R33, R7 ;  /* 0x0000000700217306 */ /* 0x0005e20000201400 */
[----:B------:R-:W-:Y:S02]  /*5640*/  ISETP.LT.OR P6, PT, R0, R206, P0 ;  /* 0x000000ce0000720c */ /* 0x000fe400007c1670 */
[----:B------:R-:W-:Y:S01]  /*5650*/  IMAD.MOV.U32 R8, RZ, RZ, R6 ;  /* 0x000000ffff087224 */ /* 0x000fe200078e0006 */
[----:B------:R-:W-:Y:S01]  /*5660*/  ISETP.NE.AND P0, PT, R9, RZ, PT ;  /* 0x000000ff0900720c */ /* 0x000fe20003f05270 */
[----:B------:R-:W-:Y:S01]  /*5670*/  IMAD.IADD R6, R199, 0x1, -R3 ;  /* 0x00000001c7067824 */ /* 0x000fe200078e0a03 */
[----:B------:R-:W-:Y:S02]  /*5680*/  FSEL R34, R22, -INF , !P2 ;  /* 0xff80000016227808 */ /* 0x000fe40005000000 */
[----:B------:R3:W4:Y:S01]  /*5690*/  I2F R23, R8 ;  /* 0x0000000800177306 */ /* 0x0007220000201400 */
[----:B------:R-:W-:Y:S02]  /*56a0*/  FSEL R69, R12, -INF , !P1 ;  /* 0xff8000000c457808 */ /* 0x000fe40004800000 */
[----:B------:R-:W-:-:S02]  /*56b0*/  IABS R6, R6 ;  /* 0x0000000600067213 */ /* 0x000fc40000000000 */
[----:B------:R-:W-:Y:S02]  /*56c0*/  FSEL R164, R21, -INF , !P0 ;  /* 0xff80000015a47808 */ /* 0x000fe40004000000 */
[C---:B------:R-:W-:Y:S01]  /*56d0*/  ISETP.GE.AND P2, PT, R0.reuse, R209, PT ;  /* 0x000000d10000720c */ /* 0x040fe20003f46270 */
[----:B------:R5:W5:Y:S01]  /*56e0*/  I2F R10, R6 ;  /* 0x00000006000a7306 */ /* 0x000b620000201400 */
[----:B--2---:R-:W-:Y:S01]  /*56f0*/  IMAD.IADD R7, R199, 0x1, -R0 ;  /* 0x00000001c7077824 */ /* 0x004fe200078e0a00 */
[C---:B------:R-:W-:Y:S02]  /*5700*/  ISETP.GE.AND P1, PT, R0.reuse, R208, PT ;  /* 0x000000d00000720c */ /* 0x040fe40003f26270 */
[C---:B------:R-:W-:Y:S02]  /*5710*/  ISETP.GE.AND P0, PT, R0.reuse, R207, PT ;  /* 0x000000cf0000720c */ /* 0x040fe40003f06270 */
[C---:B------:R-:W-:Y:S01]  /*5720*/  ISETP.LT.OR P2, PT, R0.reuse, R204, P2 ;  /* 0x000000cc0000720c */ /* 0x040fe20001741670 */
[----:B-1----:R-:W-:Y:S01]  /*5730*/  HMMA.16816.F32.BF16 R56, R36, R24, R100 ;  /* 0x000000182438723c */ /* 0x002fe20000041864 */
[----:B---3--:R-:W-:Y:S01]  /*5740*/  IMAD.IADD R8, R201, 0x1, -R3 ;  /* 0x00000001c9087824 */ /* 0x008fe200078e0a03 */
[C---:B------:R-:W-:Y:S01]  /*5750*/  ISETP.LT.OR P1, PT, R0.reuse, R203, P1 ;  /* 0x000000cb0000720c */ /* 0x040fe20000f21670 */
[----:B----4-:R-:W-:Y:S01]  /*5760*/  FFMA.FTZ R13, R23, -UR27, R41 ;  /* 0x8000001b170d7c23 */ /* 0x010fe20008010029 */
[----:B------:R-:W-:-:S02]  /*5770*/  ISETP.LT.OR P0, PT, R0, R202, P0 ;  /* 0x000000ca0000720c */ /* 0x000fc40000701670 */
[----:B------:R-:W-:Y:S02]  /*5780*/  IABS R8, R8 ;  /* 0x0000000800087213 */ /* 0x000fe40000000000 */
[----:B------:R-:W-:Y:S01]  /*5790*/  P2R R16, PR, RZ, 0x1 ;  /* 0x00000001ff107803 */ /* 0x000fe20000000000 */
[----:B-----5:R-:W-:Y:S01]  /*57a0*/  IMAD.IADD R6, R205, 0x1, -R3 ;  /* 0x00000001cd067824 */ /* 0x020fe200078e0a03 */
[----:B------:R-:W-:Y:S01]  /*57b0*/  ISETP.GE.AND P0, PT, R5, R210, PT ;  /* 0x000000d20500720c */ /* 0x000fe20003f06270 */
[----:B------:R-:W-:Y:S01]  /*57c0*/  IMAD.MOV.U32 R3, RZ, RZ, R8 ;  /* 0x000000ffff037224 */ /* 0x000fe200078e0008 */
[----:B------:R-:W-:Y:S01]  /*57d0*/  P2R R20, PR, RZ, 0x4 ;  /* 0x00000004ff147803 */ /* 0x000fe20000000000 */
[----:B------:R-:W-:Y:S01]  /*57e0*/  FFMA.FTZ R10, R10, -UR27, R42 ;  /* 0x8000001b0a0a7c23 */ /* 0x000fe2000801002a */
[----:B------:R-:W-:Y:S01]  /*57f0*/  IABS R11, R6 ;  /* 0x00000006000b7213 */ /* 0x000fe20000000000 */
[----:B------:R1:W2:Y:S01]  /*5800*/  I2F R8, R3 ;  /* 0x0000000300087306 */ /* 0x0002a20000201400 */
[----:B------:R-:W-:Y:S01]  /*5810*/  IMAD.IADD R6, R201, 0x1, -R0 ;  /* 0x00000001c9067824 */ /* 0x000fe200078e0a00 */
[----:B------:R-:W-:Y:S01]  /*5820*/  ISETP.LT.OR P0, PT, R5, R206, P0 ;  /* 0x000000ce0500720c */ /* 0x000fe20000701670 */
[----:B------:R-:W-:Y:S01]  /*5830*/  HMMA.16816.F32.BF16 R60, R52, R24, R128 ;  /* 0x00000018343c723c */ /* 0x000fe20000041880 */
[----:B------:R-:W-:-:S02]  /*5840*/  FSEL R167, R10, -INF , !P5 ;  /* 0xff8000000aa77808 */ /* 0x000fc40006800000 */
[----:B------:R-:W-:Y:S02]  /*5850*/  IABS R6, R6 ;  /* 0x0000000600067213 */ /* 0x000fe40000000000 */
[----:B------:R-:W-:Y:S02]  /*5860*/  P2R R17, PR, RZ, 0x2 ;  /* 0x00000002ff117803 */ /* 0x000fe40000000000 */
[----:B------:R-:W-:Y:S02]  /*5870*/  P2R R18, PR, RZ, 0x1 ;  /* 0x00000001ff127803 */ /* 0x000fe40000000000 */
[C---:B------:R-:W-:Y:S02]  /*5880*/  ISETP.GE.AND P2, PT, R5.reuse, R209, PT ;  /* 0x000000d10500720c */ /* 0x040fe40003f46270 */
[C---:B------:R-:W-:Y:S02]  /*5890*/  ISETP.GE.AND P1, PT, R5.reuse, R208, PT ;  /* 0x000000d00500720c */ /* 0x040fe40003f26270 */
[----:B-1----:R-:W-:Y:S01]  /*58a0*/  IABS R3, R7 ;  /* 0x0000000700037213 */ /* 0x002fe20000000000 */
[----:B------:R-:W-:Y:S01]  /*58b0*/  IMAD.MOV.U32 R7, RZ, RZ, R11 ;  /* 0x000000ffff077224 */ /* 0x000fe200078e000b */
[----:B------:R-:W-:Y:S01]  /*58c0*/  ISETP.GE.AND P0, PT, R5, R207, PT ;  /* 0x000000cf0500720c */ /* 0x000fe20003f06270 */
[----:B--2---:R-:W-:Y:S01]  /*58d0*/  FFMA.FTZ R11, R8, -UR27, R48 ;  /* 0x8000001b080b7c23 */ /* 0x004fe20008010030 */
[----:B------:R1:W-:Y:S01]  /*58e0*/  I2F R21, R3 ;  /* 0x0000000300157306 */ /* 0x0003e20000201400 */
[----:B------:R-:W-:Y:S01]  /*58f0*/  IMAD.IADD R8, R201, 0x1, -R5 ;  /* 0x00000001c9087824 */ /* 0x000fe200078e0a05 */
[----:B------:R-:W-:-:S02]  /*5900*/  ISETP.LT.OR P5, PT, R5, R204, P2 ;  /* 0x000000cc0500720c */ /* 0x000fc400017a1670 */
[----:B------:R-:W-:Y:S02]  /*5910*/  FSEL R141, R11, -INF , !P4 ;  /* 0xff8000000b8d7808 */ /* 0x000fe40006000000 */
[----:B------:R-:W-:Y:S02]  /*5920*/  ISETP.LT.OR P4, PT, R5, R203, P1 ;  /* 0x000000cb0500720c */ /* 0x000fe40000f81670 */
[----:B------:R-:W2:Y:S01]  /*5930*/  I2F R7, R7 ;  /* 0x0000000700077306 */ /* 0x000ea20000201400 */
[----:B------:R-:W-:Y:S02]  /*5940*/  FSEL R160, R13, -INF , !P6 ;  /* 0xff8000000da07808 */ /* 0x000fe40007000000 */
[----:B------:R-:W-:Y:S02]  /*5950*/  ISETP.NE.AND P2, PT, R17, RZ, PT ;  /* 0x000000ff1100720c */ /* 0x000fe40003f45270 */
[----:B------:R-:W-:Y:S02]  /*5960*/  ISETP.NE.AND P6, PT, R20, RZ, PT ;  /* 0x000000ff1400720c */ /* 0x000fe40003fc5270 */
[----:B------:R-:W-:Y:S01]  /*5970*/  ISETP.NE.AND P1, PT, R16, RZ, PT ;  /* 0x000000ff1000720c */ /* 0x000fe20003f25270 */
[----:B-1----:R-:W-:-:S02]  /*5980*/  IMAD.IADD R3, R205, 0x1, -R0 ;  /* 0x00000001cd037824 */ /* 0x002fc400078e0a00 */
[----:B------:R-:W-:-:S03]  /*5990*/  IMAD.MOV.U32 R0, RZ, RZ, R6 ;  /* 0x000000ffff007224 */ /* 0x000fc600078e0006 */
[----:B------:R-:W-:Y:S01]  /*59a0*/  IABS R6, R3 ;  /* 0x0000000300067213 */ /* 0x000fe20000000000 */
[----:B------:R-:W-:Y:S01]  /*59b0*/  IMAD.IADD R3, R199, 0x1, -R5 ;  /* 0x00000001c7037824 */ /* 0x000fe200078e0a05 */
[----:B------:R1:W3:Y:S01]  /*59c0*/  I2F R15, R0 ;  /* 0x00000000000f7306 */ /* 0x0002e20000201400 */
[----:B--2---:R-:W-:-:S03]  /*59d0*/  FFMA.FTZ R12, R7, -UR27, R50 ;  /* 0x8000001b070c7c23 */ /* 0x004fc60008010032 */
[----:B------:R-:W-:Y:S02]  /*59e0*/  IABS R3, R3 ;  /* 0x0000000300037213 */ /* 0x000fe40000000000 */
[----:B------:R-:W-:Y:S01]  /*59f0*/  FSEL R150, R12, -INF , !P3 ;  /* 0xff8000000c967808 */ /* 0x000fe20005800000 */
[----:B------:R-:W-:Y:S01]  /*5a00*/  FFMA.FTZ R12, R21, -UR27, R43 ;  /* 0x8000001b150c7c23 */ /* 0x000fe2000801002b */
[----:B------:R2:W4:Y:S01]  /*5a10*/  I2F R19, R6 ;  /* 0x0000000600137306 */ /* 0x0005220000201400 */
[----:B------:R-:W-:Y:S01]  /*5a20*/  IMAD.MOV.U32 R7, RZ, RZ, R3 ;  /* 0x000000ffff077224 */ /* 0x000fe200078e0003 */
[----:B------:R-:W-:Y:S01]  /*5a30*/  IABS R3, R8 ;  /* 0x0000000800037213 */ /* 0x000fe20000000000 */
[----:B------:R-:W-:Y:S01]  /*5a40*/  IMAD.IADD R8, R205, 0x1, -R5 ;  /* 0x00000001cd087824 */ /* 0x000fe200078e0a05 */
[----:B------:R-:W-:Y:S02]  /*5a50*/  ISETP.LT.OR P3, PT, R5, R202, P0 ;  /* 0x000000ca0500720c */ /* 0x000fe40000761670 */
[----:B------:R-:W-:-:S02]  /*5a60*/  FSEL R162, R12, -INF , !P6 ;  /* 0xff8000000ca27808 */ /* 0x000fc40007000000 */
[----:B-1----:R-:W-:Y:S01]  /*5a70*/  IADD3 R0, R32, 0x29, RZ ;  /* 0x0000002920007810 */ /* 0x002fe20007ffe0ff */
[----:B------:R1:W5:Y:S01]  /*5a80*/  I2F R14, R7 ;  /* 0x00000007000e7306 */ /* 0x0003620000201400 */
[----:B---3--:R-:W-:Y:S02]  /*5a90*/  FFMA.FTZ R16, R15, -UR27, R49 ;  /* 0x8000001b0f107c23 */ /* 0x008fe40008010031 */
[----:B------:R-:W-:Y:S01]  /*5aa0*/  ISETP.GE.AND P0, PT, R0, R210, PT ;  /* 0x000000d20000720c */ /* 0x000fe20003f06270 */
[----:B------:R-:W-:Y:S02]  /*5ab0*/  IMAD.IADD R9, R200, 0x1, -R0 ;  /* 0x00000001c8097824 */ /* 0x000fe400078e0a00 */
[----:B------:R-:W-:Y:S01]  /*5ac0*/  FFMA.FTZ R15, R33, -UR27, R28 ;  /* 0x8000001b210f7c23 */ /* 0x000fe2000801001c */
[----:B--2---:R-:W-:Y:S01]  /*5ad0*/  IADD3 R6, R32, 0x30, RZ ;  /* 0x0000003020067810 */ /* 0x004fe20007ffe0ff */
[----:B----4-:R-:W-:Y:S01]  /*5ae0*/  FFMA.FTZ R13, R19, -UR27, R51 ;  /* 0x8000001b130d7c23 */ /* 0x010fe20008010033 */
[----:B------:R-:W-:-:S02]  /*5af0*/  IABS R9, R9 ;  /* 0x0000000900097213 */ /* 0x000fc40000000000 */
        /* <DEDUP_REMOVED lines=9> */
[----:B-----5:R-:W-:Y:S01]  /*5b90*/  FFMA.FTZ R19, R14, -UR27, R30 ;  /* 0x8000001b0e137c23 */ /* 0x020fe2000801001e */
[----:B------:R-:W-:-:S02]  /*5ba0*/  FSEL R154, R15, -INF , !P0 ;  /* 0xff8000000f9a7808 */ /* 0x000fc40004000000 */
[C---:B------:R-:W-:Y:S02]  /*5bb0*/  ISETP.GE.AND P2, PT, R0.reuse, R209, PT ;  /* 0x000000d10000720c */ /* 0x040fe40003f46270 */
[----:B------:R3:W4:Y:S01]  /*5bc0*/  I2F R8, R3 ;  /* 0x0000000300087306 */ /* 0x0007220000201400 */
[C---:B------:R-:W-:Y:S02]  /*5bd0*/  ISETP.GE.AND P1, PT, R0.reuse, R208, PT ;  /* 0x000000d00000720c */ /* 0x040fe40003f26270 */
[C---:B------:R-:W-:Y:S02]  /*5be0*/  ISETP.GE.AND P0, PT, R0.reuse, R207, PT ;  /* 0x000000cf0000720c */ /* 0x040fe40003f06270 */
[C---:B------:R-:W-:Y:S02]  /*5bf0*/  ISETP.LT.OR P2, PT, R0.reuse, R204, P2 ;  /* 0x000000cc0000720c */ /* 0x040fe40001741670 */
[----:B------:R-:W-:Y:S01]  /*5c00*/  ISETP.LT.OR P1, PT, R0, R203, P1 ;  /* 0x000000cb0000720c */ /* 0x000fe20000f21670 */
[----:B------:R5:W5:Y:S01]  /*5c10*/  I2F R10, R7 ;  /* 0x00000007000a7306 */ /* 0x000b620000201400 */
[----:B-1----:R-:W-:Y:S01]  /*5c20*/  IADD3 R5, R32, 0x31, RZ ;  /* 0x0000003120057810 */ /* 0x002fe20007ffe0ff */
[----:B--2---:R-:W-:Y:S01]  /*5c30*/  FFMA.FTZ R12, R17, -UR27, R29 ;  /* 0x8000001b110c7c23 */ /* 0x004fe2000801001d */
[----:B------:R-:W-:-:S02]  /*5c40*/  ISETP.LT.OR P0, PT, R0, R202, P0 ;  /* 0x000000ca0000720c */ /* 0x000fc40000701670 */
[----:B------:R-:W-:Y:S02]  /*5c50*/  P2R R15, PR, RZ, 0x4 ;  /* 0x00000004ff0f7803 */ /* 0x000fe40000000000 */
[----:B------:R-:W-:Y:S01]  /*5c60*/  P2R R13, PR, RZ, 0x1 ;  /* 0x00000001ff0d7803 */ /* 0x000fe20000000000 */
[----:B---3--:R-:W-:Y:S01]  /*5c70*/  IMAD.IADD R3, R200, 0x1, -R6 ;  /* 0x00000001c8037824 */ /* 0x008fe200078e0a06 */
[----:B------:R-:W-:Y:S01]  /*5c80*/  ISETP.GE.AND P0, PT, R6, R210, PT ;  /* 0x000000d20600720c */ /* 0x000fe20003f06270 */
[----:B----4-:R-:W-:Y:S01]  /*5c90*/  FFMA.FTZ R20, R8, -UR27, R46 ;  /* 0x8000001b08147c23 */ /* 0x010fe2000801002e */
[----:B------:R-:W-:Y:S02]  /*5ca0*/  P2R R14, PR, RZ, 0x2 ;  /* 0x00000002ff0e7803 */ /* 0x000fe40000000000 */
[----:B------:R-:W-:Y:S02]  /*5cb0*/  IABS R3, R3 ;  /* 0x0000000300037213 */ /* 0x000fe40000000000 */
[----:B------:R-:W-:Y:S01]  /*5cc0*/  ISETP.LT.OR P0, PT, R6, R206, P0 ;  /* 0x000000ce0600720c */ /* 0x000fe20000701670 */
[----:B-----5:R-:W-:Y:S01]  /*5cd0*/  IMAD.IADD R7, R199, 0x1, -R0 ;  /* 0x00000001c7077824 */ /* 0x020fe200078e0a00 */
[----:B------:R1:W2:Y:S01]  /*5ce0*/  I2F R22, R3 ;  /* 0x0000000300167306 */ /* 0x0002a20000201400 */
[----:B------:R-:W-:Y:S01]  /*5cf0*/  FFMA.FTZ R21, R10, -UR27, R44 ;  /* 0x8000001b0a157c23 */ /* 0x000fe2000801002c */
[----:B------:R-:W-:Y:S01]  /*5d00*/  P2R R16, PR, RZ, 0x1 ;  /* 0x00000001ff107803 */ /* 0x000fe20000000000 */
[----:B------:R-:W-:Y:S01]  /*5d10*/  IMAD.IADD R10, R200, 0x1, -R5 ;  /* 0x00000001c80a7824 */ /* 0x000fe200078e0a05 */
[----:B------:R-:W-:-:S02]  /*5d20*/  IABS R7, R7 ;  /* 0x0000000700077213 */ /* 0x000fc40000000000 */
[C---:B------:R-:W-:Y:S02]  /*5d30*/  ISETP.GE.AND P2, PT, R6.reuse, R209, PT ;  /* 0x000000d10600720c */ /* 0x040fe40003f46270 */
[C---:B------:R-:W-:Y:S01]  /*5d40*/  ISETP.GE.AND P1, PT, R6.reuse, R208, PT ;  /* 0x000000d00600720c */ /* 0x040fe20003f26270 */
[----:B------:R-:W-:Y:S01]  /*5d50*/  IMAD.MOV.U32 R8, RZ, RZ, R7 ;  /* 0x000000ffff087224 */ /* 0x000fe200078e0007 */
[----:B------:R-:W-:Y:S02]  /*5d60*/  IABS R7, R9 ;  /* 0x0000000900077213 */ /* 0x000fe40000000000 */
[----:B------:R-:W-:Y:S01]  /*5d70*/  ISETP.GE.AND P0, PT, R6, R207, PT ;  /* 0x000000cf0600720c */ /* 0x000fe20003f06270 */
[----:B------:R3:W4:Y:S01]  /*5d80*/  I2F R11, R8 ;  /* 0x00000008000b7306 */ /* 0x0007220000201400 */
[----:B------:R-:W-:Y:S02]  /*5d90*/  FSEL R148, R12, -INF , !P6 ;  /* 0xff8000000c947808 */ /* 0x000fe40007000000 */
[----:B-1----:R-:W-:Y:S01]  /*5da0*/  IADD3 R3, R32, 0x38, RZ ;  /* 0x0000003820037810 */ /* 0x002fe20007ffe0ff */
[----:B--2---:R-:W-:Y:S01]  /*5db0*/  FFMA.FTZ R12, R22, -UR27, R56 ;  /* 0x8000001b160c7c23 */ /* 0x004fe20008010038 */
[----:B------:R-:W-:-:S02]  /*5dc0*/  ISETP.NE.AND P6, PT, R15, RZ, PT ;  /* 0x000000ff0f00720c */ /* 0x000fc40003fc5270 */
[----:B------:R-:W-:Y:S01]  /*5dd0*/  FSEL R157, R19, -INF , !P5 ;  /* 0xff800000139d7808 */ /* 0x000fe20006800000 */
[----:B------:R-:W-:Y:S01]  /*5de0*/  IMAD.IADD R9, R200, 0x1, -R3 ;  /* 0x00000001c8097824 */ /* 0x000fe200078e0a03 */
[----:B------:R-:W-:Y:S02]  /*5df0*/  FSEL R137, R21, -INF , !P4 ;  /* 0xff80000015897808 */ /* 0x000fe40006000000 */
[----:B------:R-:W-:Y:S02]  /*5e00*/  FSEL R139, R20, -INF , !P3 ;  /* 0xff800000148b7808 */ /* 0x000fe40005800000 */
[----:B------:R-:W-:Y:S02]  /*5e10*/  IABS R9, R9 ;  /* 0x0000000900097213 */ /* 0x000fe40000000000 */
[C---:B------:R-:W-:Y:S01]  /*5e20*/  ISETP.LT.OR P5, PT, R6.reuse, R204, P2 ;  /* 0x000000cc0600720c */ /* 0x040fe200017a1670 */
[----:B---3--:R-:W-:Y:S01]  /*5e30*/  IMAD.MOV.U32 R8, RZ, RZ, R7 ;  /* 0x000000ffff087224 */ /* 0x008fe200078e0007 */
[----:B------:R-:W-:Y:S01]  /*5e40*/  IABS R7, R10 ;  /* 0x0000000a00077213 */ /* 0x000fe20000000000 */
[----:B----4-:R-:W-:Y:S01]  /*5e50*/  FFMA.FTZ R17, R11, -UR27, R31 ;  /* 0x8000001b0b117c23 */ /* 0x010fe2000801001f */
[C---:B------:R-:W-:Y:S01]  /*5e60*/  ISETP.LT.OR P4, PT, R6.reuse, R203, P1 ;  /* 0x000000cb0600720c */ /* 0x040fe20000f81670 */
[----:B------:R1:W2:Y:S01]  /*5e70*/  I2F R10, R8 ;  /* 0x00000008000a7306 */ /* 0x0002a20000201400 */
[----:B------:R-:W-:Y:S01]  /*5e80*/  ISETP.LT.OR P3, PT, R6, R202, P0 ;  /* 0x000000ca0600720c */ /* 0x000fe20000761670 */
[----:B------:R-:W-:Y:S01]  /*5e90*/  HMMA.16816.F32.BF16 R28, R36, R26, R132 ;  /* 0x0000001a241c723c */ /* 0x000fe20000041884 */
[----:B------:R-:W-:-:S02]  /*5ea0*/  ISETP.GE.AND P0, PT, R5, R210, PT ;  /* 0x000000d20500720c */ /* 0x000fc40003f06270 */
[----:B------:R-:W-:Y:S02]  /*5eb0*/  FSEL R152, R17, -INF , !P6 ;  /* 0xff80000011987808 */ /* 0x000fe40007000000 */
[----:B------:R-:W-:Y:S01]  /*5ec0*/  ISETP.LT.OR P6, PT, R5, R206, P0 ;  /* 0x000000ce0500720c */ /* 0x000fe200007c1670 */
[----:B------:R3:W4:Y:S01]  /*5ed0*/  I2F R23, R7 ;  /* 0x0000000700177306 */ /* 0x0007220000201400 */
[----:B------:R-:W-:Y:S02]  /*5ee0*/  ISETP.NE.AND P2, PT, R14, RZ, PT ;  /* 0x000000ff0e00720c */ /* 0x000fe40003f45270 */
[----:B------:R-:W-:Y:S02]  /*5ef0*/  ISETP.NE.AND P1, PT, R13, RZ, PT ;  /* 0x000000ff0d00720c */ /* 0x000fe40003f25270 */
[----:B------:R-:W-:Y:S01]  /*5f00*/  ISETP.NE.AND P0, PT, R16, RZ, PT ;  /* 0x000000ff1000720c */ /* 0x000fe20003f05270 */
[----:B-1----:R-:W-:Y:S01]  /*5f10*/  IMAD.IADD R8, R205, 0x1, -R0 ;  /* 0x00000001cd087824 */ /* 0x002fe200078e0a00 */
[----:B------:R-:W-:Y:S01]  /*5f20*/  IADD3 R0, R32, 0x39, RZ ;  /* 0x0000003920007810 */ /* 0x000fe20007ffe0ff */
[----:B--2---:R-:W-:Y:S01]  /*5f30*/  FFMA.FTZ R18, R10, -UR27, R45 ;  /* 0x8000001b0a127c23 */ /* 0x004fe2000801002d */
[----:B------:R-:W-:Y:S01]  /*5f40*/  FSEL R169, R12, -INF , !P0 ;  /* 0xff8000000ca97808 */ /* 0x000fe20004000000 */
        /* <DEDUP_REMOVED lines=8> */
[C---:B------:R-:W-:Y:S02]  /*5fd0*/  ISETP.GE.AND P0, PT, R5.reuse, R207, PT ;  /* 0x000000cf0500720c */ /* 0x040fe40003f06270 */
[C---:B------:R-:W-:Y:S02]  /*5fe0*/  ISETP.LT.OR P2, PT, R5.reuse, R204, P2 ;  /* 0x000000cc0500720c */ /* 0x040fe40001741670 */
[----:B------:R2:W-:Y:S01]  /*5ff0*/  I2F R25, R7 ;  /* 0x0000000700197306 */ /* 0x0005e20000201400 */
[----:B------:R-:W-:-:S02]  /*6000*/  ISETP.LT.OR P0, PT, R5, R202, P0 ;  /* 0x000000ca0500720c */ /* 0x000fc40000701670 */
[----:B------:R-:W-:Y:S02]  /*6010*/  P2R R13, PR, RZ, 0x4 ;  /* 0x00000004ff0d7803 */ /* 0x000fe40000000000 */
[----:B------:R-:W-:Y:S02]  /*6020*/  P2R R14, PR, RZ, 0x1 ;  /* 0x00000001ff0e7803 */ /* 0x000fe40000000000 */
[C---:B------:R-:W-:Y:S02]  /*6030*/  ISETP.GE.AND P0, PT, R3.reuse, R210, PT ;  /* 0x000000d20300720c */ /* 0x040fe40003f06270 */
[C---:B------:R-:W-:Y:S02]  /*6040*/  ISETP.GE.AND P2, PT, R3.reuse, R209, PT ;  /* 0x000000d10300720c */ /* 0x040fe40003f46270 */
[----:B------:R-:W-:Y:S02]  /*6050*/  ISETP.LT.OR P0, PT, R3, R206, P0 ;  /* 0x000000ce0300720c */ /* 0x000fe40000701670 */
        /* <DEDUP_REMOVED lines=50> */
[----:B------:R-:W-:Y:S02]  /*6380*/  FSEL R147, R9, -INF , !P1 ;  /* 0xff80000009937808 */ /* 0x000fe40004800000 */
        /* <DEDUP_REMOVED lines=12> */
[----:B------:R-:W-:-:S02]  /*6450*/  ISETP.GE.AND P0, PT, R0, R210, PT ;  /* 0x000000d20000720c */ /* 0x000fc40003f06270 */
[----:B------:R-:W-:Y:S01]  /*6460*/  FSEL R170, R7, -INF , !P4 ;  /* 0xff80000007aa7808 */ /* 0x000fe20006000000 */
[----:B------:R-:W-:Y:S01]  /*6470*/  FFMA.FTZ R7, R25, -UR27, R28 ;  /* 0x8000001b19077c23 */ /* 0x000fe2000801001c */
[----:B------:R-:W-:Y:S02]  /*6480*/  ISETP.LT.OR P4, PT, R0, R206, P0 ;  /* 0x000000ce0000720c */ /* 0x000fe40000781670 */
[----:B------:R-:W-:Y:S01]  /*6490*/  FSEL R153, R8, -INF , !P2 ;  /* 0xff80000008997808 */ /* 0x000fe20005000000 */
[----:B------:R3:W4:Y:S01]  /*64a0*/  I2F R10, R5 ;  /* 0x00000005000a7306 */ /* 0x0007220000201400 */
[C---:B------:R-:W-:Y:S02]  /*64b0*/  ISETP.GE.AND P0, PT, R0.reuse, R208, PT ;  /* 0x000000d00000720c */ /* 0x040fe40003f06270 */
[----:B------:R-:W-:Y:S02]  /*64c0*/  ISETP.GE.AND P2, PT, R0, R207, PT ;  /* 0x000000cf0000720c */ /* 0x000fe40003f46270 */
[----:B------:R-:W-:-:S02]  /*64d0*/  FSEL R163, R7, -INF , !P3 ;  /* 0xff80000007a37808 */ /* 0x000fc40005800000 */
[C---:B------:R-:W-:Y:S01]  /*64e0*/  ISETP.LT.OR P3, PT, R0.reuse, R204, P1 ;  /* 0x000000cc0000720c */ /* 0x040fe20000f61670 */
[----:B-1----:R-:W-:Y:S01]  /*64f0*/  IMAD.IADD R6, R201, 0x1, -R0 ;  /* 0x00000001c9067824 */ /* 0x002fe200078e0a00 */
[C---:B------:R-:W-:Y:S01]  /*6500*/  ISETP.LT.OR P1, PT, R0.reuse, R203, P0 ;  /* 0x000000cb0000720c */ /* 0x040fe20000721670 */
[----:B--2---:R-:W-:Y:S01]  /*6510*/  FFMA.FTZ R8, R13, -UR27, R16 ;  /* 0x8000001b0d087c23 */ /* 0x004fe20008010010 */
[----:B------:R-:W-:Y:S02]  /*6520*/  ISETP.LT.OR P0, PT, R0, R202, P2 ;  /* 0x000000ca0000720c */ /* 0x000fe40001701670 */
[----:B------:R-:W-:Y:S01]  /*6530*/  ISETP.NE.AND P2, PT, R12, RZ, PT ;  /* 0x000000ff0c00720c */ /* 0x000fe20003f45270 */
[----:B---3--:R-:W-:Y:S01]  /*6540*/  IMAD.MOV.U32 R5, RZ, RZ, R3 ;  /* 0x000000ffff057224 */ /* 0x008fe200078e0003 */
[----:B------:R-:W-:Y:S01]  /*6550*/  IABS R3, R6 ;  /* 0x0000000600037213 */ /* 0x000fe20000000000 */
[----:B------:R-:W-:Y:S02]  /*6560*/  IMAD.IADD R6, R205, 0x1, -R0 ;  /* 0x00000001cd067824 */ /* 0x000fe400078e0a00 */
[----:B------:R1:W2:Y:S01]  /*6570*/  I2F R11, R5 ;  /* 0x00000005000b7306 */ /* 0x0002a20000201400 */
[----:B------:R-:W-:Y:S01]  /*6580*/  IMAD.IADD R0, R145, 0x1, R144 ;  /* 0x0000000191007824 */ /* 0x000fe200078e0290 */
[----:B------:R-:W-:Y:S01]  /*6590*/  FSEL R144, R8, -INF , !P6 ;  /* 0xff80000008907808 */ /* 0x000fe20007000000 */
[----:B----4-:R-:W-:-:S02]  /*65a0*/  FFMA.FTZ R7, R10, -UR27, R18 ;  /* 0x8000001b0a077c23 */ /* 0x010fc40008010012 */
[----:B------:R-:W-:-:S03]  /*65b0*/  FFMA.FTZ R10, R24, -UR27, R29 ;  /* 0x8000001b180a7c23 */ /* 0x000fc6000801001d */
[----:B------:R-:W-:Y:S02]  /*65c0*/  FSEL R149, R7, -INF , !P5 ;  /* 0xff80000007957808 */ /* 0x000fe40006800000 */
        /* <DEDUP_REMOVED lines=18> */
[----:B------:R-:W-:Y:S01]  /*66f0*/  UIADD3 UR5, UR32, -0x2, URZ ;  /* 0xfffffffe20057890 */ /* 0x000fe2000fffe03f */
[----:B------:R-:W-:Y:S01]  /*6700*/  ISETP.GE.AND P0, PT, R180, c[0x0][0x220], PT ;  /* 0x00008800b4007a0c */ /* 0x000fe20003f06270 */
[----:B------:R-:W-:Y:S01]  /*6710*/  IMAD.MOV.U32 R17, RZ, RZ, c[0x0][0x198] ;  /* 0x00006600ff117624 */ /* 0x000fe200078e00ff */
[----:B------:R-:W-:Y:S01]  /*6720*/  BSSY B0, `(.L_x_1746) ;  /* 0x000002d000007945 */ /* 0x000fe20003800000 */
[----:B------:R-:W-:Y:S02]  /*6730*/  USHF.R.S32.HI UR4, URZ, 0x1f, UR5 ;  /* 0x0000001f3f047899 */ /* 0x000fe40008011405 */
        /* <DEDUP_REMOVED lines=43> */
.L_x_1747:
[----:B------:R-:W-:Y:S05]  /*69f0*/  BSYNC B0 ;  /* 0x0000000000007941 */ /* 0x000fea0003800000 */
.L_x_1746:
[----:B------:R-:W0:Y:S02]  /*6a00*/  LDGDEPBAR ;  /* 0x00000000000079af */ /* 0x000e240000000000 */
.L_x_1745:
[----:B------:R-:W-:Y:S01]  /*6a10*/  FMNMX.FTZ R3, R80, R66, !PT ;  /* 0x0000004250037209 */ /* 0x000fe20007810000 */
[----:B------:R-:W-:Y:S01]  /*6a20*/  USHF.L.U32 UR4, UR35, 0x1, URZ ;  /* 0x0000000123047899 */ /* 0x000fe2000800063f */
[----:B------:R-:W-:Y:S01]  /*6a30*/  FMNMX.FTZ R5, R82, R72, !PT ;  /* 0x0000004852057209 */ /* 0x000fe20007810000 */
[----:B------:R-:W-:Y:S01]  /*6a40*/  IMAD.WIDE.U32 R234, R177, -0x2daee0ad, RZ ;  /* 0xd2511f53b1ea7825 */ /* 0x000fe200078e00ff */
[----:B------:R-:W-:Y:S01]  /*6a50*/  FMNMX.FTZ R3, R67, R3, !PT ;  /* 0x0000000343037209 */ /* 0x000fe20007810000 */
[----:B------:R-:W-:Y:S01]  /*6a60*/  UIADD3 UR15, UR31, -0x4498517b, URZ ;  /* 0xbb67ae851f0f7890 */ /* 0x000fe2000fffe03f */
[----:B------:R-:W-:Y:S01]  /*6a70*/  FMNMX.FTZ R5, R68, R5, !PT ;  /* 0x0000000544057209 */ /* 0x000fe20007810000 */
[----:B------:R-:W-:Y:S01]  /*6a80*/  IMAD.WIDE.U32 R174, R244, -0x326172a9, RZ ;  /* 0xcd9e8d57f4ae7825 */ /* 0x000fe200078e00ff */
[----:B------:R-:W-:Y:S01]  /*6a90*/  FMNMX.FTZ R3, R64, R3, !PT ;  /* 0x0000000340037209 */ /* 0x000fe20007810000 */
[----:B------:R-:W-:Y:S01]  /*6aa0*/  UIADD3 UR16, UR30, -0x61c88647, URZ ;  /* 0x9e3779b91e107890 */ /* 0x000fe2000fffe03f */
[----:B------:R-:W-:Y:S01]  /*6ab0*/  FMNMX.FTZ R5, R65, R5, !PT ;  /* 0x0000000541057209 */ /* 0x000fe20007810000 */
[----:B------:R-:W-:Y:S01]  /*6ac0*/  UIADD3 UR14, UR30, 0x3c6ef372, URZ ;  /* 0x3c6ef3721e0e7890 */ /* 0x000fe2000fffe03f */
        /* <DEDUP_REMOVED lines=9> */
[----:B------:R-:W-:Y:S01]  /*6b60*/  UIADD3 UR7, UR31, -0x56f99767, URZ ;  /* 0xa90668991f077890 */ /* 0x000fe2000fffe03f */
        /* <DEDUP_REMOVED lines=8> */
[----:B-1----:R-:W-:Y:S01]  /*6bf0*/  LOP3.LUT R10, R175, R243, RZ, 0x3c, !PT ;  /* 0x000000f3af0a7212 */ /* 0x002fe200078e3cff */
[----:B------:R-:W-:Y:S01]  /*6c00*/  IMAD.SHL.U32 R185, R0, 0x2, RZ ;  /* 0x0000000200b97824 */ /* 0x000fe200078e00ff */
[----:B------:R-:W-:Y:S01]  /*6c10*/  FMNMX.FTZ R3, R138, R3, !PT ;  /* 0x000000038a037209 */ /* 0x000fe20007810000 */
[----:B------:R-:W-:-:S02]  /*6c20*/  IMAD R172, R81, 0x10000, R81 ;  /* 0x0001000051ac7824 */ /* 0x000fc400078e0251 */
[----:B------:R-:W-:Y:S01]  /*6c30*/  IMAD.WIDE.U32 R60, R10, -0x2daee0ad, RZ ;  /* 0xd2511f530a3c7825 */ /* 0x000fe200078e00ff */
[----:B------:R-:W-:Y:S01]  /*6c40*/  FMNMX.FTZ R3, R137, R3, !PT ;  /* 0x0000000389037209 */ /* 0x000fe20007810000 */
[----:B------:R-:W-:Y:S02]  /*6c50*/  LDSM.16.MT88.4 R20, [R185+0x6000] ;  /* 0x00600000b914783b */ /* 0x000fe40000004200 */
[--C-:B------:R-:W-:Y:S01]  /*6c60*/  IMAD R186, R4, 0x2, R185.reuse ;  /* 0x0000000204ba7824 */ /* 0x100fe200078e02b9 */
[----:B------:R-:W-:Y:S01]  /*6c70*/  FMNMX.FTZ R3, R136, R3, !PT ;  /* 0x0000000388037209 */ /* 0x000fe20007810000 */
[C---:B------:R-:W-:Y:S02]  /*6c80*/  IMAD R188, R2.reuse, 0x2, R185 ;  /* 0x0000000202bc7824 */ /* 0x040fe400078e02b9 */
[----:B------:R-:W-:Y:S01]  /*6c90*/  IMAD R187, R2, 0x2, R186 ;  /* 0x0000000202bb7824 */ /* 0x000fe200078e02ba */
[----:B------:R-:W-:Y:S01]  /*6ca0*/  FMNMX.FTZ R3, R156, R3, !PT ;  /* 0x000000039c037209 */ /* 0x000fe20007810000 */
[----:B------:R-:W-:Y:S03]  /*6cb0*/  LDSM.16.MT88.4 R36, [R186+0x6000] ;  /* 0x00600000ba24783b */ /* 0x000fe60000004200 */
[----:B------:R-:W-:Y:S01]  /*6cc0*/  FMNMX.FTZ R3, R147, R3, !PT ;  /* 0x0000000393037209 */ /* 0x000fe20007810000 */
[----:B------:R-:W-:Y:S03]  /*6cd0*/  LDSM.16.MT88.4 R28, [R188+0x6000] ;  /* 0x00600000bc1c783b */ /* 0x000fe60000004200 */
[----:B------:R-:W-:Y:S01]  /*6ce0*/  FMNMX.FTZ R3, R144, R3, !PT ;  /* 0x0000000390037209 */ /* 0x000fe20007810000 */
[----:B------:R-:W-:Y:S03]  /*6cf0*/  LDSM.16.MT88.4 R40, [R187+0x6000] ;  /* 0x00600000bb28783b */ /* 0x000fe60000004200 */
[----:B------:R-:W-:-:S05]  /*6d00*/  FMNMX.FTZ R3, R145, R3, !PT ;  /* 0x0000000391037209 */ /* 0x000fca0007810000 */
[----:B--2---:R-:W1:Y:S02]  /*6d10*/  SHFL.BFLY PT, R6, R3, 0x2, 0x1f ;  /* 0x0c401f0003067f89 */ /* 0x004e6400000e0000 */
[----:B-1----:R-:W-:Y:S02]  /*6d20*/  FMNMX.FTZ R16, R3, R6, !PT ;  /* 0x0000000603107209 */ /* 0x002fe40007810000 */
[----:B------:R-:W-:Y:S02]  /*6d30*/  FMNMX.FTZ R3, R74, R5, !PT ;  /* 0x000000054a037209 */ /* 0x000fe40007810000 */
[----:B------:R-:W-:Y:S01]  /*6d40*/  FMNMX.FTZ R6, R97, R96, !PT ;  /* 0x0000006061067209 */ /* 0x000fe20007810000 */
[----:B------:R-:W-:Y:S01]  /*6d50*/  SHFL.BFLY PT, R71, R16, 0x1, 0x1f ;  /* 0x0c201f0010477f89 */ /* 0x000fe200000e0000 */
[----:B------:R-:W-:Y:S02]  /*6d60*/  FMNMX.FTZ R3, R69, R3, !PT ;  /* 0x0000000345037209 */ /* 0x000fe40007810000 */
[----:B------:R-:W-:-:S02]  /*6d70*/  FMNMX.FTZ R5, R99, R98, !PT ;  /* 0x0000006263057209 */ /* 0x000fc40007810000 */
[----:B------:R-:W-:Y:S02]  /*6d80*/  FMNMX.FTZ R3, R150, R3, !PT ;  /* 0x0000000396037209 */ /* 0x000fe40007810000 */
[----:B------:R-:W-:Y:S02]  /*6d90*/  FMNMX.FTZ R7, R79, R6, !PT ;  /* 0x000000064f077209 */ /* 0x000fe40007810000 */
[----:B------:R-:W-:Y:S02]  /*6da0*/  FMNMX.FTZ R3, R146, R3, !PT ;  /* 0x0000000392037209 */ /* 0x000fe40007810000 */
[----:B------:R-:W-:Y:S01]  /*6db0*/  FMNMX.FTZ R6, R83, R5, !PT ;  /* 0x0000000553067209 */ /* 0x000fe20007810000 */
[----:B------:R-:W-:Y:S01]  /*6dc0*/  IMAD.U32 R5, RZ, RZ, UR4 ;  /* 0x00000004ff057e24 */ /* 0x000fe2000f8e00ff */
[----:B------:R-:W-:Y:S01]  /*6dd0*/  FMNMX.FTZ R3, R139, R3, !PT ;  /* 0x000000038b037209 */ /* 0x000fe20007810000 */
[----:B------:R-:W-:Y:S01]  /*6de0*/  UIADD3 UR4, UR4, 0x1, URZ ;  /* 0x0000000104047890 */ /* 0x000fe2000fffe03f */
[----:B------:R-:W-:-:S02]  /*6df0*/  FMNMX.FTZ R9, R77, R7, !PT ;  /* 0x000000074d097209 */ /* 0x000fc40007810000 */
[----:B------:R-:W-:Y:S02]  /*6e00*/  FMNMX.FTZ R3, R140, R3, !PT ;  /* 0x000000038c037209 */ /* 0x000fe40007810000 */
        /* <DEDUP_REMOVED lines=8> */
[----:B------:R-:W-:Y:S02]  /*6e90*/  LOP3.LUT R6, R51, R243, RZ, 0x3c, !PT ;  /* 0x000000f333067212 */ /* 0x000fe400078e3cff */
[----:B------:R-:W-:Y:S02]  /*6ea0*/  FMNMX.FTZ R3, R151, R3, !PT ;  /* 0x0000000397037209 */ /* 0x000fe40007810000 */
[----:B------:R-:W-:Y:S01]  /*6eb0*/  FMNMX.FTZ R5, R125, R5, !PT ;  /* 0x000000057d057209 */ /* 0x000fe20007810000 */
[----:B------:R-:W-:Y:S01]  /*6ec0*/  IMAD.WIDE.U32 R46, R6, -0x2daee0ad, RZ ;  /* 0xd2511f53062e7825 */ /* 0x000fe200078e00ff */
[----:B------:R-:W-:Y:S01]  /*6ed0*/  LOP3.LUT R7, R61, UR15, R234, 0x96, !PT ;  /* 0x0000000f3d077c12 */ /* 0x000fe2000f8e96ea */
[----:B------:R-:W1:Y:S01]  /*6ee0*/  SHFL.BFLY PT, R70, R3, 0x2, 0x1f ;  /* 0x0c401f0003467f89 */ /* 0x000e6200000e0000 */
[----:B------:R-:W-:-:S02]  /*6ef0*/  FMNMX.FTZ R5, R123, R5, !PT ;  /* 0x000000057b057209 */ /* 0x000fc40007810000 */
[----:B------:R-:W-:Y:S01]  /*6f00*/  LOP3.LUT R6, R47, UR15, R234, 0x96, !PT ;  /* 0x0000000f2f067c12 */ /* 0x000fe2000f8e96ea */
[----:B------:R-:W-:Y:S01]  /*6f10*/  IMAD.WIDE.U32 R224, R7, -0x326172a9, RZ ;  /* 0xcd9e8d5707e07825 */ /* 0x000fe200078e00ff */
[----:B------:R-:W-:Y:S02]  /*6f20*/  FMNMX.FTZ R5, R164, R5, !PT ;  /* 0x00000005a4057209 */ /* 0x000fe40007810000 */
[----:B------:R-:W-:Y:S01]  /*6f30*/  FMNMX.FTZ R11, R158, R8, !PT ;  /* 0x000000089e0b7209 */ /* 0x000fe20007810000 */
[----:B------:R-:W-:Y:S01]  /*6f40*/  IMAD.WIDE.U32 R44, R6, -0x326172a9, RZ ;  /* 0xcd9e8d57062c7825 */ /* 0x000fe200078e00ff */
[----:B------:R-:W-:Y:S02]  /*6f50*/  LOP3.LUT R10, R13, UR16, R174, 0x96, !PT ;  /* 0x000000100d0a7c12 */ /* 0x000fe4000f8e96ae */
[----:B------:R-:W-:Y:S02]  /*6f60*/  FMNMX.FTZ R5, R160, R5, !PT ;  /* 0x00000005a0057209 */ /* 0x000fe40007810000 */
[----:B------:R-:W-:Y:S01]  /*6f70*/  FMNMX.FTZ R6, R155, R11, !PT ;  /* 0x0000000b9b067209 */ /* 0x000fe20007810000 */
[----:B------:R-:W-:Y:S01]  /*6f80*/  IMAD.WIDE.U32 R14, R10, -0x2daee0ad, RZ ;  /* 0xd2511f530a0e7825 */ /* 0x000fe200078e00ff */
[----:B------:R-:W-:-:S02]  /*6f90*/  LOP3.LUT R8, R13, UR16, R50, 0x96, !PT ;  /* 0x000000100d087c12 */ /* 0x000fc4000f8e9632 */
[----:B------:R-:W-:Y:S02]  /*6fa0*/  FMNMX.FTZ R5, R154, R5, !PT ;  /* 0x000000059a057209 */ /* 0x000fe40007810000 */
[----:B------:R-:W-:Y:S02]  /*6fb0*/  FMNMX.FTZ R10, R143, R6, !PT ;  /* 0x000000068f0a7209 */ /* 0x000fe40007810000 */
[--C-:B------:R-:W-:Y:S02]  /*6fc0*/  LOP3.LUT R9, R225, UR14, R12.reuse, 0x96, !PT ;  /* 0x0000000ee1097c12 */ /* 0x100fe4000f8e960c */
[----:B------:R-:W-:Y:S01]  /*6fd0*/  LOP3.LUT R7, R45, UR14, R12, 0x96, !PT ;  /* 0x0000000e2d077c12 */ /* 0x000fe2000f8e960c */
[----:B------:R-:W-:Y:S01]  /*6fe0*/  IMAD.WIDE.U32 R12, R8, -0x2daee0ad, RZ ;  /* 0xd2511f53080c7825 */ /* 0x000fe200078e00ff */
[----:B------:R-:W-:Y:S02]  /*6ff0*/  FMNMX.FTZ R8, R148, R5, !PT ;  /* 0x0000000594087209 */ /* 0x000fe40007810000 */
[----:B------:R-:W-:Y:S01]  /*7000*/  FMNMX.FTZ R5, R142, R10, !PT ;  /* 0x0000000a8e057209 */ /* 0x000fe20007810000 */
[----:B------:R-:W-:Y:S01]  /*7010*/  IMAD.WIDE.U32 R6, R7, -0x2daee0ad, RZ ;  /* 0xd2511f5307067825 */ /* 0x000fe200078e00ff */
[----:B------:R-:W-:-:S02]  /*7020*/  FMNMX.FTZ R8, R169, R8, !PT ;  /* 0x00000008a9087209 */ /* 0x000fc40007810000 */
[----:B------:R-:W-:Y:S01]  /*7030*/  FMNMX.FTZ R5, R167, R5, !PT ;  /* 0x00000005a7057209 */ /* 0x000fe20007810000 */
[----:B------:R-:W-:Y:S01]  /*7040*/  IMAD.WIDE.U32 R32, R9, -0x2daee0ad, RZ ;  /* 0xd2511f5309207825 */ /* 0x000fe200078e00ff */
[----:B------:R-:W-:Y:S02]  /*7050*/  FMNMX.FTZ R8, R168, R8, !PT ;  /* 0x00000008a8087209 */ /* 0x000fe40007810000 */
[----:B-1----:R-:W-:Y:S02]  /*7060*/  FMNMX.FTZ R70, R3, R70, !PT ;  /* 0x0000004603467209 */ /* 0x002fe40007810000 */
[----:B------:R-:W-:Y:S02]  /*7070*/  FMNMX.FTZ R3, R162, R5, !PT ;  /* 0x00000005a2037209 */ /* 0x000fe40007810000 */
[----:B------:R-:W-:Y:S02]  /*7080*/  LOP3.LUT R11, R7, UR11, R12, 0x96, !PT ;  /* 0x0000000b070b7c12 */ /* 0x000fe4000f8e960c */
[----:B------:R-:W-:-:S02]  /*7090*/  FMNMX.FTZ R5, R163, R8, !PT ;  /* 0x00000008a3057209 */ /* 0x000fc40007810000 */
[----:B------:R-:W-:Y:S01]  /*70a0*/  FMNMX.FTZ R7, R157, R3, !PT ;  /* 0x000000039d077209 */ /* 0x000fe20007810000 */
[----:B------:R-:W-:Y:S01]  /*70b0*/  IMAD.WIDE.U32 R18, R11, -0x326172a9, RZ ;  /* 0xcd9e8d570b127825 */ /* 0x000fe200078e00ff */
[----:B------:R-:W-:Y:S02]  /*70c0*/  FMNMX.FTZ R3, R161, R5, !PT ;  /* 0x00000005a1037209 */ /* 0x000fe40007810000 */
[----:B------:R-:W-:Y:S02]  /*70d0*/  LOP3.LUT R9, R13, UR13, R46, 0x96, !PT ;  /* 0x0000000d0d097c12 */ /* 0x000fe4000f8e962e */
[----:B------:R-:W-:Y:S01]  /*70e0*/  FMNMX.FTZ R5, R152, R7, !PT ;  /* 0x0000000798057209 */ /* 0x000fe20007810000 */
[----:B------:R-:W1:Y:S01]  /*70f0*/  SHFL.BFLY PT, R73, R3, 0x2, 0x1f ;  /* 0x0c401f0003497f89 */ /* 0x000e6200000e0000 */
[----:B------:R-:W-:Y:S01]  /*7100*/  LOP3.LUT R17, R15, UR13, R60, 0x96, !PT ;  /* 0x0000000d0f117c12 */ /* 0x000fe2000f8e963c */
[----:B------:R-:W-:Y:S01]  /*7110*/  IMAD.WIDE.U32 R8, R9, -0x326172a9, RZ ;  /* 0xcd9e8d5709087825 */ /* 0x000fe200078e00ff */
[----:B------:R-:W-:-:S02]  /*7120*/  FMNMX.FTZ R7, R171, R5, !PT ;  /* 0x00000005ab077209 */ /* 0x000fc40007810000 */
[----:B------:R-:W-:Y:S01]  /*7130*/  LOP3.LUT R15, R33, UR11, R14, 0x96, !PT ;  /* 0x0000000b210f7c12 */ /* 0x000fe2000f8e960e */
[----:B------:R-:W-:Y:S01]  /*7140*/  IMAD.WIDE.U32 R12, R17, -0x326172a9, RZ ;  /* 0xcd9e8d57110c7825 */ /* 0x000fe200078e00ff */
[----:B------:R-:W2:Y:S01]  /*7150*/  SHFL.BFLY PT, R14, R70, 0x1, 0x1f ;  /* 0x0c201f00460e7f89 */ /* 0x000ea200000e0000 */
[----:B------:R-:W-:Y:S02]  /*7160*/  FMNMX.FTZ R7, R170, R7, !PT ;  /* 0x00000007aa077209 */ /* 0x000fe40007810000 */
[----:B------:R-:W-:Y:S01]  /*7170*/  LOP3.LUT R8, R19, UR10, R8, 0x96, !PT ;  /* 0x0000000a13087c12 */ /* 0x000fe2000f8e9608 */
[----:B------:R-:W-:Y:S01]  /*7180*/  IMAD.WIDE.U32 R120, R15, -0x326172a9, RZ ;  /* 0xcd9e8d570f787825 */ /* 0x000fe200078e00ff */
[----:B------:R-:W-:Y:S02]  /*7190*/  FMNMX.FTZ R7, R165, R7, !PT ;  /* 0x00000007a5077209 */ /* 0x000fe40007810000 */
[----:B------:R-:W-:Y:S01]  /*71a0*/  FMNMX.FTZ R71, R16, R71, !PT ;  /* 0x0000004710477209 */ /* 0x000fe20007810000 */
[----:B------:R-:W-:Y:S01]  /*71b0*/  IMAD.WIDE.U32 R26, R8, -0x2daee0ad, RZ ;  /* 0xd2511f53081a7825 */ /* 0x000fe200078e00ff */
[----:B------:R-:W-:-:S02]  /*71c0*/  FMNMX.FTZ R8, R166, R7, !PT ;  /* 0x00000007a6087209 */ /* 0x000fc40007810000 */
[----:B------:R-:W-:Y:S01]  /*71d0*/  LOP3.LUT R10, R9, UR12, R44, 0x96, !PT ;  /* 0x0000000c090a7c12 */ /* 0x000fe2000f8e962c */
[C---:B------:R-:W-:Y:S01]  /*71e0*/  FMUL.FTZ R5, R71.reuse, c[0x0][0x23c] ;  /* 0x00008f0047057a20 */ /* 0x040fe20000410000 */
[----:B------:R-:W-:Y:S01]  /*71f0*/  FSETP.NEU.FTZ.AND P0, PT, R71, -INF , PT ;  /* 0xff8000004700780b */ /* 0x000fe20003f1d000 */
[----:B------:R-:W3:Y:S01]  /*7200*/  SHFL.BFLY PT, R15, R8, 0x2, 0x1f ;  /* 0x0c401f00080f7f89 */ /* 0x000ee200000e0000 */
[----:B------:R-:W-:Y:S01]  /*7210*/  LOP3.LUT R17, R13, UR12, R224, 0x96, !PT ;  /* 0x0000000c0d117c12 */ /* 0x000fe2000f8e96e0 */
[----:B------:R-:W-:Y:S01]  /*7220*/  IMAD.WIDE.U32 R10, R10, -0x2daee0ad, RZ ;  /* 0xd2511f530a0a7825 */ /* 0x000fe200078e00ff */
[----:B------:R-:W-:Y:S02]  /*7230*/  FSEL R5, R5, RZ, P0 ;  /* 0x000000ff05057208 */ /* 0x000fe40000000000 */
[----:B-1----:R-:W-:Y:S02]  /*7240*/  FMNMX.FTZ R73, R3, R73, !PT ;  /* 0x0000004903497209 */ /* 0x002fe40007810000 */
[----:B------:R-:W-:Y:S01]  /*7250*/  LOP3.LUT R7, R27, UR7, R10, 0x96, !PT ;  /* 0x000000071b077c12 */ /* 0x000fe2000f8e960a */
[--C-:B------:R-:W-:Y:S01]  /*7260*/  FFMA.FTZ R9, R80, c[0x0][0x23c], -R5.reuse ;  /* 0x00008f0050097a23 */ /* 0x100fe20000010805 */
[----:B------:R-:W-:Y:S01]  /*7270*/  LOP3.LUT R10, R11, UR9, R6, 0x96, !PT ;  /* 0x000000090b0a7c12 */ /* 0x000fe2000f8e9606 */
[----:B------:R-:W-:Y:S01]  /*7280*/  FFMA.FTZ R3, R67, c[0x0][0x23c], -R5 ;  /* 0x00008f0043037a23 */ /* 0x000fe20000010805 */
[----:B--2---:R-:W-:Y:S01]  /*7290*/  FMNMX.FTZ R70, R70, R14, !PT ;  /* 0x0000000e46467209 */ /* 0x004fe20007810000 */
[----:B------:R1:W-:Y:S01]  /*72a0*/  MUFU.EX2 R245, R9 ;  /* 0x0000000900f57308 */ /* 0x0003e20000000800 */
[----:B------:R-:W-:Y:S01]  /*72b0*/  IMAD.WIDE.U32 R6, R7, -0x326172a9, RZ ;  /* 0xcd9e8d5707067825 */ /* 0x000fe200078e00ff */
[----:B------:R-:W2:Y:S01]  /*72c0*/  SHFL.BFLY PT, R16, R73, 0x1, 0x1f ;  /* 0x0c201f0049107f89 */ /* 0x000ea200000e0000 */
[----:B------:R-:W-:-:S02]  /*72d0*/  FSETP.NEU.FTZ.AND P0, PT, R70, -INF , PT ;  /* 0xff8000004600780b */ /* 0x000fc40003f1d000 */
[----:B------:R-:W-:Y:S01]  /*72e0*/  LOP3.LUT R19, R121, UR10, R12, 0x96, !PT ;  /* 0x0000000a79137c12 */ /* 0x000fe2000f8e960c */
[----:B------:R-:W-:Y:S01]  /*72f0*/  IMAD.WIDE.U32 R24, R10, -0x326172a9, RZ ;  /* 0xcd9e8d570a187825 */ /* 0x000fe200078e00ff */
[----:B------:R-:W-:Y:S01]  /*7300*/  LOP3.LUT R13, R6, 0xff, RZ, 0xc0, !PT ;  /* 0x000000ff060d7812 */ /* 0x000fe200078ec0ff */
[----:B------:R4:W-:Y:S01]  /*7310*/  MUFU.EX2 R242, R3 ;  /* 0x0000000300f27308 */ /* 0x0009e20000000800 */
[--C-:B------:R-:W-:Y:S01]  /*7320*/  SHF.R.U32.HI R10, RZ, 0x10, R6.reuse ;  /* 0x00000010ff0a7819 */ /* 0x100fe20000011606 */
[----:B------:R-:W-:Y:S01]  /*7330*/  IMAD.WIDE.U32 R62, R19, -0x2daee0ad, RZ ;  /* 0xd2511f53133e7825 */ /* 0x000fe200078e00ff */
[----:B------:R-:W-:Y:S02]  /*7340*/  SHF.R.U32.HI R12, RZ, 0x18, R6 ;  /* 0x00000018ff0c7819 */ /* 0x000fe40000011606 */
[----:B---3--:R-:W-:Y:S02]  /*7350*/  FMNMX.FTZ R8, R8, R15, !PT ;  /* 0x0000000f08087209 */ /* 0x008fe40007810000 */
[----:B------:R-:W-:Y:S01]  /*7360*/  LOP3.LUT R18, R25, UR8, R18, 0x96, !PT ;  /* 0x0000000819127c12 */ /* 0x000fe2000f8e9612 */
[----:B-1----:R-:W-:-:S04]  /*7370*/  FFMA.FTZ R9, R66, c[0x0][0x23c], -R5 ;  /* 0x00008f0042097a23 */ /* 0x002fc80000010805 */
[----:B------:R1:W-:Y:S01]  /*7380*/  MUFU.EX2 R240, R9 ;  /* 0x0000000900f07308 */ /* 0x0003e20000000800 */
[----:B----4-:R-:W-:Y:S01]  /*7390*/  FMUL.FTZ R3, R70, c[0x0][0x23c] ;  /* 0x00008f0046037a20 */ /* 0x010fe20000410000 */
[----:B--2---:R-:W-:-:S04]  /*73a0*/  FMNMX.FTZ R73, R73, R16, !PT ;  /* 0x0000001049497209 */ /* 0x004fc80007810000 */
[----:B------:R-:W-:Y:S02]  /*73b0*/  FSEL R3, R3, RZ, P0 ;  /* 0x000000ff03037208 */ /* 0x000fe40000000000 */
[----:B------:R-:W-:-:S03]  /*73c0*/  FSETP.NEU.FTZ.AND P0, PT, R73, -INF , PT ;  /* 0xff8000004900780b */ /* 0x000fc60003f1d000 */
[----:B------:R-:W-:Y:S01]  /*73d0*/  FFMA.FTZ R0, R82, c[0x0][0x23c], -R3 ;  /* 0x00008f0052007a23 */ /* 0x000fe20000010803 */
[----:B-1----:R-:W-:Y:S01]  /*73e0*/  LOP3.LUT R9, R6, 0xffff, RZ, 0xc0, !PT ;  /* 0x0000ffff06097812 */ /* 0x002fe200078ec0ff */
[----:B------:R-:W-:Y:S02]  /*73f0*/  FFMA.FTZ R6, R64, c[0x0][0x23c], -R5 ;  /* 0x00008f0040067a23 */ /* 0x000fe40000010805 */
[----:B------:R1:W-:Y:S01]  /*7400*/  MUFU.EX2 R237, R0 ;  /* 0x0000000000ed7308 */ /* 0x0003e20000000800 */
[----:B------:R-:W-:Y:S02]  /*7410*/  SHF.R.U32.HI R11, RZ, 0x8, R9 ;  /* 0x00000008ff0b7819 */ /* 0x000fe40000011609 */
[----:B------:R-:W-:Y:S02]  /*7420*/  LOP3.LUT R9, R10, 0xff, RZ, 0xc0, !PT ;  /* 0x000000ff0a097812 */ /* 0x000fe400078ec0ff */
[----:B------:R-:W-:Y:S01]  /*7430*/  PRMT R15, R13, 0x5410, R11 ;  /* 0x000054100d0f7816 */ /* 0x000fe2000000000b */
[----:B------:R-:W-:-:S02]  /*7440*/  FFMA.FTZ R11, R65, c[0x0][0x23c], -R3 ;  /* 0x00008f00410b7a23 */ /* 0x000fc40000010803 */
[----:B------:R2:W3:Y:S01]  /*7450*/  MUFU.EX2 R241, R6 ;  /* 0x0000000600f17308 */ /* 0x0004e20000000800 */
[----:B------:R-:W-:Y:S01]  /*7460*/  PRMT R14, R9, 0x5410, R12 ;  /* 0x00005410090e7816 */ /* 0x000fe2000000000c */
[----:B------:R-:W-:-:S06]  /*7470*/  HSET2.LE.AND R2, R15, R172, PT ;  /* 0x000000ac0f027233 */ /* 0x000fcc0003803000 */
[----:B------:R4:W-:Y:S01]  /*7480*/  MUFU.EX2 R238, R11 ;  /* 0x0000000b00ee7308 */ /* 0x0009e20000000800 */
[----:B-1----:R-:W-:-:S05]  /*7490*/  FMUL.FTZ R0, R73, c[0x0][0x23c] ;  /* 0x00008f0049007a20 */ /* 0x002fca0000410000 */
[----:B------:R-:W-:Y:S02]  /*74a0*/  FSEL R0, R0, RZ, P0 ;  /* 0x000000ff00007208 */ /* 0x000fe40000000000 */
[----:B--2---:R-:W-:Y:S01]  /*74b0*/  LOP3.LUT R6, R7, UR17, R24, 0x96, !PT ;  /* 0x0000001107067c12 */ /* 0x004fe2000f8e9618 */
[----:B------:R-:W-:Y:S01]  /*74c0*/  FFMA.FTZ R7, R68, c[0x0][0x23c], -R3 ;  /* 0x00008f0044077a23 */ /* 0x000fe20000010803 */
[----:B---3--:R-:W-:Y:S02]  /*74d0*/  F2FP.BF16.PACK_AB R4, R241, R242 ;  /* 0x000000f2f104723e */ /* 0x008fe400000010ff */
[C---:B------:R-:W-:Y:S01]  /*74e0*/  LOP3.LUT R9, R6.reuse, 0xffff, RZ, 0xc0, !PT ;  /* 0x0000ffff06097812 */ /* 0x040fe200078ec0ff */
[----:B------:R1:W2:Y:S01]  /*74f0*/  MUFU.EX2 R239, R7 ;  /* 0x0000000700ef7308 */ /* 0x0002a20000000800 */
[----:B------:R-:W-:Y:S01]  /*7500*/  LOP3.LUT R12, R6, 0xff, RZ, 0xc0, !PT ;  /* 0x000000ff060c7812 */ /* 0x000fe200078ec0ff */
[----:B----4-:R-:W3:Y:S01]  /*7510*/  SHFL.BFLY PT, R11, R8, 0x1, 0x1f ;  /* 0x0c201f00080b7f89 */ /* 0x010ee200000e0000 */
[----:B------:R-:W-:-:S02]  /*7520*/  SHF.R.U32.HI R10, RZ, 0x18, R6 ;  /* 0x00000018ff0a7819 */ /* 0x000fc40000011606 */
[----:B------:R-:W-:-:S04]  /*7530*/  SHF.R.U32.HI R9, RZ, 0x8, R9 ;  /* 0x00000008ff097819 */ /* 0x000fc80000011609 */
[----:B------:R-:W-:Y:S01]  /*7540*/  PRMT R13, R12, 0x5410, R9 ;  /* 0x000054100c0d7816 */ /* 0x000fe20000000009 */
[----:B------:R-:W-:-:S04]  /*7550*/  FFMA.FTZ R9, R97, c[0x0][0x23c], -R0 ;  /* 0x00008f0061097a23 */ /* 0x000fc80000010800 */
[----:B------:R-:W-:Y:S01]  /*7560*/  MUFU.EX2 R233, R9 ;  /* 0x0000000900e97308 */ /* 0x000fe20000000800 */
[----:B-1----:R-:W-:-:S04]  /*7570*/  SHF.R.U32.HI R7, RZ, 0x10, R6 ;  /* 0x00000010ff077819 */ /* 0x002fc80000011606 */
[----:B------:R-:W-:Y:S02]  /*7580*/  LOP3.LUT R6, R7, 0xff, RZ, 0xc0, !PT ;  /* 0x000000ff07067812 */ /* 0x000fe400078ec0ff */
[----:B--2---:R-:W-:Y:S02]  /*7590*/  F2FP.BF16.PACK_AB R7, R238, R239 ;  /* 0x000000efee07723e */ /* 0x004fe400000010ff */
[----:B------:R-:W-:Y:S01]  /*75a0*/  PRMT R12, R6, 0x5410, R10 ;  /* 0x00005410060c7816 */ /* 0x000fe2000000000a */
[----:B------:R-:W-:Y:S01]  /*75b0*/  FFMA.FTZ R6, R72, c[0x0][0x23c], -R3 ;  /* 0x00008f0048067a23 */ /* 0x000fe20000010803 */
[----:B------:R-:W-:Y:S01]  /*75c0*/  LOP3.LUT R10, R2, R4, RZ, 0xc0, !PT ;  /* 0x00000004020a7212 */ /* 0x000fe200078ec0ff */
[----:B------:R-:W-:Y:S01]  /*75d0*/  FFMA.FTZ R4, R96, c[0x0][0x23c], -R0 ;  /* 0x00008f0060047a23 */ /* 0x000fe20000010800 */
[----:B------:R-:W-:Y:S01]  /*75e0*/  HSET2.LE.AND R2, R13, R172, PT ;  /* 0x000000ac0d027233 */ /* 0x000fe20003803000 */
[----:B------:R1:W2:Y:S01]  /*75f0*/  MUFU.EX2 R236, R6 ;  /* 0x0000000600ec7308 */ /* 0x0002a20000000800 */
[----:B---3--:R-:W-:-:S04]  /*7600*/  FMNMX.FTZ R72, R8, R11, !PT ;  /* 0x0000000b08487209 */ /* 0x008fc80007810000 */
[----:B------:R-:W-:-:S03]  /*7610*/  FSETP.NEU.FTZ.AND P0, PT, R72, -INF , PT ;  /* 0xff8000004800780b */ /* 0x000fc60003f1d000 */
[----:B------:R3:W-:Y:S01]  /*7620*/  MUFU.EX2 R232, R4 ;  /* 0x0000000400e87308 */ /* 0x0007e20000000800 */
[----:B-1----:R-:W-:Y:S01]  /*7630*/  HSET2.LE.AND R6, R14, R172, PT ;  /* 0x000000ac0e067233 */ /* 0x002fe20003803000 */
[----:B------:R-:W-:-:S04]  /*7640*/  IMAD.WIDE.U32 R14, R17, -0x2daee0ad, RZ ;  /* 0xd2511f53110e7825 */ /* 0x000fc800078e00ff */
[----:B------:R-:W-:Y:S01]  /*7650*/  LOP3.LUT R11, R6, R7, RZ, 0xc0, !PT ;  /* 0x00000007060b7212 */ /* 0x000fe200078ec0ff */
[----:B------:R-:W-:Y:S01]  /*7660*/  HSET2.LE.AND R6, R12, R172, PT ;  /* 0x000000ac0c067233 */ /* 0x000fe20003803000 */
[----:B--2---:R-:W-:Y:S01]  /*7670*/  F2FP.BF16.PACK_AB R7, R236, R237 ;  /* 0x000000edec07723e */ /* 0x004fe200000010ff */
[--C-:B------:R-:W-:Y:S01]  /*7680*/  FFMA.FTZ R12, R79, c[0x0][0x23c], -R0.reuse ;  /* 0x00008f004f0c7a23 */ /* 0x100fe20000010800 */
[----:B---3--:R-:W-:Y:S02]  /*7690*/  F2FP.BF16.PACK_AB R4, R240, R245 ;  /* 0x000000f5f004723e */ /* 0x008fe400000010ff */
[----:B------:R-:W-:Y:S01]  /*76a0*/  LOP3.LUT R9, R6, R7, RZ, 0xc0, !PT ;  /* 0x0000000706097212 */ /* 0x000fe200078ec0ff */
[----:B------:R-:W-:Y:S01]  /*76b0*/  FFMA.FTZ R7, R77, c[0x0][0x23c], -R0 ;  /* 0x00008f004d077a23 */ /* 0x000fe20000010800 */
[----:B------:R-:W-:Y:S01]  /*76c0*/  LOP3.LUT R8, R2, R4, RZ, 0xc0, !PT ;  /* 0x0000000402087212 */ /* 0x000fe200078ec0ff */
[----:B------:R-:W-:Y:S01]  /*76d0*/  FMUL.FTZ R2, R72, c[0x0][0x23c] ;  /* 0x00008f0048027a20 */ /* 0x000fe20000410000 */
[----:B------:R-:W-:Y:S01]  /*76e0*/  LOP3.LUT R4, R15, UR9, R32, 0x96, !PT ;  /* 0x000000090f047c12 */ /* 0x000fe2000f8e9620 */
[----:B------:R1:W-:Y:S01]  /*76f0*/  MUFU.EX2 R231, R7 ;  /* 0x0000000700e77308 */ /* 0x0003e20000000800 */
[----:B------:R-:W-:-:S02]  /*7700*/  LOP3.LUT R6, R63, UR7, R14, 0x96, !PT ;  /* 0x000000073f067c12 */ /* 0x000fc4000f8e960e */
[----:B------:R-:W-:Y:S01]  /*7710*/  FSEL R2, R2, RZ, P0 ;  /* 0x000000ff02027208 */ /* 0x000fe20000000000 */
[----:B------:R-:W-:Y:S01]  /*7720*/  IMAD.WIDE.U32 R48, R4, -0x326172a9, RZ ;  /* 0xcd9e8d5704307825 */ /* 0x000fe200078e00ff */
[C---:B------:R-:W-:Y:S03]  /*7730*/  HMMA.16816.F32.BF16 R84, R8.reuse, R20, RZ ;  /* 0x000000140854723c */ /* 0x040fe600000418ff */
[----:B------:R-:W-:Y:S01]  /*7740*/  FFMA.FTZ R4, R83, c[0x0][0x23c], -R2 ;  /* 0x00008f0053047a23 */ /* 0x000fe20000010802 */
[----:B------:R2:W-:Y:S04]  /*7750*/  MUFU.EX2 R230, R12 ;  /* 0x0000000c00e67308 */ /* 0x0005e80000000800 */
[----:B------:R-:W-:Y:S01]  /*7760*/  HMMA.16816.F32.BF16 R100, R8, R28, RZ ;  /* 0x0000001c0864723c */ /* 0x000fe200000418ff */
[----:B-1----:R-:W-:-:S03]  /*7770*/  IMAD.WIDE.U32 R6, R6, -0x326172a9, RZ ;  /* 0xcd9e8d5706067825 */ /* 0x002fc600078e00ff */
[----:B------:R1:W-:Y:S02]  /*7780*/  MUFU.EX2 R228, R4 ;  /* 0x0000000400e47308 */ /* 0x0003e40000000800 */
[C---:B------:R-:W-:Y:S02]  /*7790*/  LOP3.LUT R15, R6.reuse, 0xffff, RZ, 0xc0, !PT ;  /* 0x0000ffff060f7812 */ /* 0x040fe400078ec0ff */
[C---:B------:R-:W-:Y:S01]  /*77a0*/  HMMA.16816.F32.BF16 R92, R8.reuse, R36, RZ ;  /* 0x00000024085c723c */ /* 0x040fe200000418ff */
[--C-:B------:R-:W-:Y:S02]  /*77b0*/  SHF.R.U32.HI R13, RZ, 0x10, R6.reuse ;  /* 0x00000010ff0d7819 */ /* 0x100fe40000011606 */
[----:B--2---:R-:W-:Y:S02]  /*77c0*/  LOP3.LUT R12, R6, 0xff, RZ, 0xc0, !PT ;  /* 0x000000ff060c7812 */ /* 0x004fe400078ec0ff */
[----:B------:R-:W-:Y:S02]  /*77d0*/  SHF.R.U32.HI R15, RZ, 0x8, R15 ;  /* 0x00000008ff0f7819 */ /* 0x000fe4000001160f */
[----:B------:R-:W-:Y:S01]  /*77e0*/  SHF.R.U32.HI R16, RZ, 0x18, R6 ;  /* 0x00000018ff107819 */ /* 0x000fe20000011606 */
[----:B------:R-:W-:Y:S01]  /*77f0*/  HMMA.16816.F32.BF16 R104, R8, R40, RZ ;  /* 0x000000280868723c */ /* 0x000fe200000418ff */
[----:B------:R-:W-:-:S02]  /*7800*/  LOP3.LUT R13, R13, 0xff, RZ, 0xc0, !PT ;  /* 0x000000ff0d0d7812 */ /* 0x000fc400078ec0ff */
[----:B-1----:R-:W-:Y:S01]  /*7810*/  LOP3.LUT R4, R7, UR17, R48, 0x96, !PT ;  /* 0x0000001107047c12 */ /* 0x002fe2000f8e9630 */
[--C-:B------:R-:W-:Y:S01]  /*7820*/  FFMA.FTZ R7, R78, c[0x0][0x23c], -R2.reuse ;  /* 0x00008f004e077a23 */ /* 0x100fe20000010802 */
[----:B------:R-:W-:Y:S01]  /*7830*/  PRMT R15, R12, 0x5410, R15 ;  /* 0x000054100c0f7816 */ /* 0x000fe2000000000f */
[----:B------:R-:W-:Y:S01]  /*7840*/  FFMA.FTZ R12, R98, c[0x0][0x23c], -R2 ;  /* 0x00008f00620c7a23 */ /* 0x000fe20000010802 */
[C---:B------:R-:W-:Y:S01]  /*7850*/  LOP3.LUT R6, R4.reuse, 0xffff, RZ, 0xc0, !PT ;  /* 0x0000ffff04067812 */ /* 0x040fe200078ec0ff */
[----:B------:R1:W2:Y:S01]  /*7860*/  MUFU.EX2 R229, R7 ;  /* 0x0000000700e57308 */ /* 0x0002a20000000800 */
[----:B------:R-:W-:Y:S01]  /*7870*/  LOP3.LUT R14, R4, 0xff, RZ, 0xc0, !PT ;  /* 0x000000ff040e7812 */ /* 0x000fe200078ec0ff */
[----:B------:R-:W-:Y:S01]  /*7880*/  HMMA.16816.F32.BF16 R108, R8, R22, RZ ;  /* 0x00000016086c723c */ /* 0x000fe200000418ff */
[----:B------:R-:W-:Y:S02]  /*7890*/  PRMT R13, R13, 0x5410, R16 ;  /* 0x000054100d0d7816 */ /* 0x000fe40000000010 */
[----:B------:R-:W-:-:S03]  /*78a0*/  SHF.R.U32.HI R16, RZ, 0x18, R4 ;  /* 0x00000018ff107819 */ /* 0x000fc60000011604 */
[----:B------:R3:W-:Y:S02]  /*78b0*/  MUFU.EX2 R220, R12 ;  /* 0x0000000c00dc7308 */ /* 0x0007e40000000800 */
[----:B------:R-:W-:Y:S01]  /*78c0*/  HMMA.16816.F32.BF16 R88, R8, R38, RZ ;  /* 0x000000260858723c */ /* 0x000fe200000418ff */
[----:B-1----:R-:W-:-:S07]  /*78d0*/  FFMA.FTZ R7, R99, c[0x0][0x23c], -R2 ;  /* 0x00008f0063077a23 */ /* 0x002fce0000010802 */
[----:B------:R-:W-:Y:S01]  /*78e0*/  HMMA.16816.F32.BF16 R96, R8, R30, RZ ;  /* 0x0000001e0860723c */ /* 0x000fe200000418ff */
[----:B------:R1:W4:Y:S01]  /*78f0*/  MUFU.EX2 R223, R7 ;  /* 0x0000000700df7308 */ /* 0x0003220000000800 */
[----:B---3--:R-:W-:-:S06]  /*7900*/  FFMA.FTZ R12, R76, c[0x0][0x23c], -R5 ;  /* 0x00008f004c0c7a23 */ /* 0x008fcc0000010805 */
[----:B------:R-:W-:Y:S01]  /*7910*/  HMMA.16816.F32.BF16 R80, R8, R42, RZ ;  /* 0x0000002a0850723c */ /* 0x000fe200000418ff */
[----:B------:R3:W-:Y:S06]  /*7920*/  MUFU.EX2 R227, R12 ;  /* 0x0000000c00e37308 */ /* 0x0007ec0000000800 */
[----:B------:R-:W-:Y:S01]  /*7930*/  FFMA.FTZ R8, R34, c[0x0][0x23c], -R5 ;  /* 0x00008f0022087a23 */ /* 0x000fe20000010805 */
[----:B-1----:R-:W-:-:S03]  /*7940*/  SHF.R.U32.HI R7, RZ, 0x8, R6 ;  /* 0x00000008ff077819 */ /* 0x002fc60000011606 */
[----:B------:R-:W-:Y:S01]  /*7950*/  MUFU.EX2 R221, R8 ;  /* 0x0000000800dd7308 */ /* 0x000fe20000000800 */
[----:B------:R-:W-:Y:S01]  /*7960*/  SHF.R.U32.HI R6, RZ, 0x10, R4 ;  /* 0x00000010ff067819 */ /* 0x000fe20000011604 */
[--C-:B------:R-:W-:Y:S01]  /*7970*/  HSET2.LE.AND R4, R15, R172.reuse, PT ;  /* 0x000000ac0f047233 */ /* 0x100fe20003803000 */
[----:B------:R-:W-:Y:S01]  /*7980*/  PRMT R17, R14, 0x5410, R7 ;  /* 0x000054100e117816 */ /* 0x000fe20000000007 */
[----:B------:R-:W-:Y:S01]  /*7990*/  HSET2.LE.AND R7, R13, R172, PT ;  /* 0x000000ac0d077233 */ /* 0x000fe20003803000 */
[----:B--2---:R-:W-:Y:S02]  /*79a0*/  F2FP.BF16.PACK_AB R15, R229, R228 ;  /* 0x000000e4e50f723e */ /* 0x004fe400000010ff */
[----:B------:R-:W-:Y:S02]  /*79b0*/  LOP3.LUT R14, R6, 0xff, RZ, 0xc0, !PT ;  /* 0x000000ff060e7812 */ /* 0x000fe400078ec0ff */
[----:B------:R-:W-:Y:S01]  /*79c0*/  LOP3.LUT R15, R7, R15, RZ, 0xc0, !PT ;  /* 0x0000000f070f7212 */ /* 0x000fe200078ec0ff */
[----:B------:R-:W-:Y:S01]  /*79d0*/  FFMA.FTZ R7, R75, c[0x0][0x23c], -R5 ;  /* 0x00008f004b077a23 */ /* 0x000fe20000010805 */
[----:B------:R-:W-:-:S02]  /*79e0*/  F2FP.BF16.PACK_AB R6, R231, R230 ;  /* 0x000000e6e706723e */ /* 0x000fc400000010ff */
[----:B---3--:R-:W-:Y:S01]  /*79f0*/  PRMT R12, R14, 0x5410, R16 ;  /* 0x000054100e0c7816 */ /* 0x008fe20000000010 */
[----:B------:R1:W-:Y:S01]  /*7a00*/  MUFU.EX2 R226, R7 ;  /* 0x0000000700e27308 */ /* 0x0003e20000000800 */
[----:B------:R-:W-:Y:S01]  /*7a10*/  LOP3.LUT R14, R4, R6, RZ, 0xc0, !PT ;  /* 0x00000006040e7212 */ /* 0x000fe200078ec0ff */
[--C-:B------:R-:W-:Y:S01]  /*7a20*/  HSET2.LE.AND R4, R17, R172.reuse, PT ;  /* 0x000000ac11047233 */ /* 0x100fe20003803000 */
[----:B------:R-:W-:Y:S02]  /*7a30*/  F2FP.BF16.PACK_AB R6, R232, R233 ;  /* 0x000000e9e806723e */ /* 0x000fe400000010ff */
[----:B----4-:R-:W-:Y:S01]  /*7a40*/  F2FP.BF16.PACK_AB R13, R220, R223 ;  /* 0x000000dfdc0d723e */ /* 0x010fe200000010ff */
[----:B-1----:R-:W-:Y:S01]  /*7a50*/  HSET2.LE.AND R7, R12, R172, PT ;  /* 0x000000ac0c077233 */ /* 0x002fe20003803000 */
[----:B------:R-:W-:Y:S01]  /*7a60*/  LOP3.LUT R12, R4, R6, RZ, 0xc0, !PT ;  /* 0x00000006040c7212 */ /* 0x000fe200078ec0ff */
[----:B------:R-:W-:Y:S02]  /*7a70*/  FFMA.FTZ R4, R35, c[0x0][0x23c], -R5 ;  /* 0x00008f0023047a23 */ /* 0x000fe40000010805 */
[----:B------:R-:W1:Y:S01]  /*7a80*/  LDSM.16.MT88.4 R32, [R186+0x6800] ;  /* 0x00680000ba20783b */ /* 0x000e620000004200 */
[----:B------:R-:W-:Y:S01]  /*7a90*/  LOP3.LUT R13, R7, R13, RZ, 0xc0, !PT ;  /* 0x0000000d070d7212 */ /* 0x000fe200078ec0ff */
[----:B------:R-:W-:Y:S01]  /*7aa0*/  IMAD.WIDE.U32 R6, R18, -0x2daee0ad, RZ ;  /* 0xd2511f5312067825 */ /* 0x000fe200078e00ff */
[----:B------:R2:W-:Y:S04]  /*7ab0*/  MUFU.EX2 R222, R4 ;  /* 0x0000000400de7308 */ /* 0x0005e80000000800 */
[----:B------:R-:W-:Y:S01]  /*7ac0*/  LOP3.LUT R9, R6, 0xffff, RZ, 0xc0, !PT ;  /* 0x0000ffff06097812 */ /* 0x000fe200078ec0ff */
[----:B------:R-:W-:Y:S01]  /*7ad0*/  HMMA.16816.F32.BF16 R116, R12, R30, RZ ;  /* 0x0000001e0c74723c */ /* 0x000fe200000418ff */
[----:B------:R-:W-:-:S02]  /*7ae0*/  SHF.R.U32.HI R8, RZ, 0x10, R6 ;  /* 0x00000010ff087819 */ /* 0x000fc40000011606 */
[----:B------:R-:W-:Y:S02]  /*7af0*/  SHF.R.U32.HI R16, RZ, 0x8, R9 ;  /* 0x00000008ff107819 */ /* 0x000fe40000011609 */
[----:B------:R-:W-:Y:S01]  /*7b00*/  LOP3.LUT R9, R8, 0xff, RZ, 0xc0, !PT ;  /* 0x000000ff08097812 */ /* 0x000fe200078ec0ff */
[--C-:B------:R-:W-:Y:S01]  /*7b10*/  FFMA.FTZ R8, R69, c[0x0][0x23c], -R3.reuse ;  /* 0x00008f0045087a23 */ /* 0x100fe20000010803 */
[----:B------:R-:W-:Y:S01]  /*7b20*/  LOP3.LUT R18, R6, 0xff, RZ, 0xc0, !PT ;  /* 0x000000ff06127812 */ /* 0x000fe200078ec0ff */
[C---:B------:R-:W-:Y:S01]  /*7b30*/  HMMA.16816.F32.BF16 R76, R12.reuse, R20, RZ ;  /* 0x000000140c4c723c */ /* 0x040fe200000418ff */
[----:B------:R-:W-:Y:S01]  /*7b40*/  SHF.R.U32.HI R17, RZ, 0x18, R6 ;  /* 0x00000018ff117819 */ /* 0x000fe20000011606 */
[----:B------:R3:W-:Y:S01]  /*7b50*/  MUFU.EX2 R218, R8 ;  /* 0x0000000800da7308 */ /* 0x0007e20000000800 */
[----:B--2---:R-:W-:Y:S01]  /*7b60*/  LOP3.LUT R4, R7, UR18, R26, 0x96, !PT ;  /* 0x0000001207047c12 */ /* 0x004fe2000f8e961a */
[----:B------:R-:W-:Y:S01]  /*7b70*/  FFMA.FTZ R7, R74, c[0x0][0x23c], -R3 ;  /* 0x00008f004a077a23 */ /* 0x000fe20000010803 */
[----:B------:R-:W-:Y:S01]  /*7b80*/  PRMT R9, R9, 0x5410, R17 ;  /* 0x0000541009097816 */ /* 0x000fe20000000011 */
[----:B------:R-:W2:Y:S01]  /*7b90*/  LDSM.16.MT88.4 R24, [R185+0x6800] ;  /* 0x00680000b918783b */ /* 0x000ea20000004200 */
[C---:B------:R-:W-:Y:S01]  /*7ba0*/  LOP3.LUT R6, R4.reuse, 0xffff, RZ, 0xc0, !PT ;  /* 0x0000ffff04067812 */ /* 0x040fe200078ec0ff */
[C---:B------:R-:W-:Y:S01]  /*7bb0*/  HMMA.16816.F32.BF16 R112, R12.reuse, R22, RZ ;  /* 0x000000160c70723c */ /* 0x040fe200000418ff */
[----:B------:R-:W-:Y:S01]  /*7bc0*/  LOP3.LUT R11, R4, 0xff, RZ, 0xc0, !PT ;  /* 0x000000ff040b7812 */ /* 0x000fe200078ec0ff */
[----:B------:R4:W5:Y:S01]  /*7bd0*/  MUFU.EX2 R219, R7 ;  /* 0x0000000700db7308 */ /* 0x0009620000000800 */
[----:B------:R-:W-:Y:S01]  /*7be0*/  SHF.R.U32.HI R10, RZ, 0x18, R4 ;  /* 0x00000018ff0a7819 */ /* 0x000fe20000011604 */
[----:B------:R-:W1:Y:S04]  /*7bf0*/  LDSM.16.MT88.4 R20, [R188+0x6800] ;  /* 0x00680000bc14783b */ /* 0x000e680000004200 */
[----:B------:R-:W-:Y:S01]  /*7c00*/  HMMA.16816.F32.BF16 R64, R12, R28, RZ ;  /* 0x0000001c0c40723c */ /* 0x000fe200000418ff */
[----:B---3--:R-:W-:-:S07]  /*7c10*/  SHF.R.U32.HI R8, RZ, 0x8, R6 ;  /* 0x00000008ff087819 */ /* 0x008fce0000011606 */
[C---:B------:R-:W-:Y:S01]  /*7c20*/  HMMA.16816.F32.BF16 R56, R12.reuse, R36, RZ ;  /* 0x000000240c38723c */ /* 0x040fe200000418ff */
[----:B----4-:R-:W-:Y:S02]  /*7c30*/  SHF.R.U32.HI R7, RZ, 0x10, R4 ;  /* 0x00000010ff077819 */ /* 0x010fe40000011604 */
[----:B------:R-:W-:Y:S02]  /*7c40*/  PRMT R4, R18, 0x5410, R16 ;  /* 0x0000541012047816 */ /* 0x000fe40000000010 */
[----:B------:R-:W-:Y:S01]  /*7c50*/  LOP3.LUT R6, R7, 0xff, RZ, 0xc0, !PT ;  /* 0x000000ff07067812 */ /* 0x000fe200078ec0ff */
[--C-:B------:R-:W-:Y:S01]  /*7c60*/  FFMA.FTZ R7, R124, c[0x0][0x23c], -R3.reuse ;  /* 0x00008f007c077a23 */ /* 0x100fe20000010803 */
[----:B------:R-:W-:Y:S01]  /*7c70*/  PRMT R16, R11, 0x5410, R8 ;  /* 0x000054100b107816 */ /* 0x000fe20000000008 */
[----:B------:R-:W-:Y:S01]  /*7c80*/  FFMA.FTZ R8, R122, c[0x0][0x23c], -R3 ;  /* 0x00008f007a087a23 */ /* 0x000fe20000010803 */
[----:B-----5:R-:W-:Y:S01]  /*7c90*/  F2FP.BF16.PACK_AB R11, R218, R219 ;  /* 0x000000dbda0b723e */ /* 0x020fe200000010ff */
[----:B------:R3:W-:Y:S01]  /*7ca0*/  MUFU.EX2 R217, R7 ;  /* 0x0000000700d97308 */ /* 0x0007e20000000800 */
[----:B------:R-:W-:Y:S01]  /*7cb0*/  PRMT R17, R6, 0x5410, R10 ;  /* 0x0000541006117816 */ /* 0x000fe2000000000a */
[--C-:B------:R-:W-:Y:S01]  /*7cc0*/  HSET2.LE.AND R4, R4, R172.reuse, PT ;  /* 0x000000ac04047233 */ /* 0x100fe20003803000 */
[----:B------:R-:W-:Y:S01]  /*7cd0*/  F2FP.BF16.PACK_AB R6, R221, R222 ;  /* 0x000000dedd06723e */ /* 0x000fe200000010ff */
[----:B------:R-:W-:Y:S01]  /*7ce0*/  HMMA.16816.F32.BF16 R132, R12, R38, RZ ;  /* 0x000000260c84723c */ /* 0x000fe200000418ff */
[----:B------:R-:W4:Y:S02]  /*7cf0*/  LDSM.16.MT88.4 R36, [R187+0x6800] ;  /* 0x00680000bb24783b */ /* 0x000f240000004200 */
[----:B------:R-:W-:Y:S01]  /*7d00*/  LOP3.LUT R10, R4, R6, RZ, 0xc0, !PT ;  /* 0x00000006040a7212 */ /* 0x000fe200078ec0ff */
[----:B------:R5:W1:Y:S01]  /*7d10*/  MUFU.EX2 R216, R8 ;  /* 0x0000000800d87308 */ /* 0x000a620000000800 */
[----:B------:R-:W-:Y:S01]  /*7d20*/  HSET2.LE.AND R4, R16, R172, PT ;  /* 0x000000ac10047233 */ /* 0x000fe20003803000 */
[----:B------:R-:W-:-:S02]  /*7d30*/  F2FP.BF16.PACK_AB R6, R226, R227 ;  /* 0x000000e3e206723e */ /* 0x000fc400000010ff */
[----:B------:R-:W-:Y:S01]  /*7d40*/  HMMA.16816.F32.BF16 R52, R12, R40, RZ ;  /* 0x000000280c34723c */ /* 0x000fe200000418ff */
[----:B---3--:R-:W-:Y:S01]  /*7d50*/  HSET2.LE.AND R7, R9, R172, PT ;  /* 0x000000ac09077233 */ /* 0x008fe20003803000 */
[----:B------:R-:W-:-:S06]  /*7d60*/  FFMA.FTZ R9, R126, c[0x0][0x23c], -R0 ;  /* 0x00008f007e097a23 */ /* 0x000fcc0000010800 */
[----:B------:R-:W-:Y:S01]  /*7d70*/  HMMA.16816.F32.BF16 R128, R12, R42, RZ ;  /* 0x0000002a0c80723c */ /* 0x000fe200000418ff */
[----:B------:R-:W-:Y:S01]  /*7d80*/  LOP3.LUT R11, R7, R11, RZ, 0xc0, !PT ;  /* 0x0000000b070b7212 */ /* 0x000fe200078ec0ff */
[----:B------:R-:W-:Y:S01]  /*7d90*/  FFMA.FTZ R7, R127, c[0x0][0x23c], -R0 ;  /* 0x00008f007f077a23 */ /* 0x000fe20000010800 */
[----:B------:R3:W-:Y:S01]  /*7da0*/  MUFU.EX2 R214, R9 ;  /* 0x0000000900d67308 */ /* 0x0007e20000000800 */
[----:B-----5:R-:W-:Y:S01]  /*7db0*/  LOP3.LUT R8, R4, R6, RZ, 0xc0, !PT ;  /* 0x0000000604087212 */ /* 0x020fe200078ec0ff */
[----:B------:R-:W-:Y:S01]  /*7dc0*/  HSET2.LE.AND R4, R17, R172, PT ;  /* 0x000000ac11047233 */ /* 0x000fe20003803000 */
[----:B-1----:R-:W-:Y:S01]  /*7dd0*/  F2FP.BF16.PACK_AB R6, R216, R217 ;  /* 0x000000d9d806723e */ /* 0x002fe200000010ff */
[----:B------:R-:W-:-:S04]  /*7de0*/  FFMA.FTZ R12, R143, c[0x0][0x23c], -R2 ;  /* 0x00008f008f0c7a23 */ /* 0x000fc80000010802 */
[----:B------:R1:W-:Y:S01]  /*7df0*/  MUFU.EX2 R215, R7 ;  /* 0x0000000700d77308 */ /* 0x0003e20000000800 */
[----:B---3--:R-:W-:Y:S01]  /*7e00*/  LOP3.LUT R9, R4, R6, RZ, 0xc0, !PT ;  /* 0x0000000604097212 */ /* 0x008fe200078ec0ff */
[----:B------:R-:W-:Y:S01]  /*7e10*/  FFMA.FTZ R4, R125, c[0x0][0x23c], -R0 ;  /* 0x00008f007d047a23 */ /* 0x000fe20000010800 */
[----:B------:R-:W-:-:S05]  /*7e20*/  LOP3.LUT R6, R49, UR8, R120, 0x96, !PT ;  /* 0x0000000831067c12 */ /* 0x000fca000f8e9678 */
[----:B------:R-:W-:Y:S01]  /*7e30*/  MUFU.EX2 R183, R12 ;  /* 0x0000000c00b77308 */ /* 0x000fe20000000800 */
[----:B------:R-:W-:Y:S01]  /*7e40*/  HMMA.16816.F32.BF16 R124, R8, R32, R92 ;  /* 0x00000020087c723c */ /* 0x000fe2000004185c */
[----:B-1----:R-:W-:-:S06]  /*7e50*/  IMAD.U32 R7, RZ, RZ, UR4 ;  /* 0x00000004ff077e24 */ /* 0x002fcc000f8e00ff */
[----:B------:R1:W-:Y:S01]  /*7e60*/  MUFU.EX2 R213, R4 ;  /* 0x0000000400d57308 */ /* 0x0003e20000000800 */
[----:B------:R-:W-:Y:S01]  /*7e70*/  LOP3.LUT R7, R235, UR31, R7, 0x96, !PT ;  /* 0x0000001feb077c12 */ /* 0x000fe2000f8e9607 */
[----:B--2---:R-:W-:Y:S04]  /*7e80*/  HMMA.16816.F32.BF16 R84, R8, R24, R84 ;  /* 0x000000180854723c */ /* 0x004fe80000041854 */
[----:B------:R-:W-:-:S04]  /*7e90*/  IMAD.WIDE.U32 R30, R7, -0x326172a9, RZ ;  /* 0xcd9e8d57071e7825 */ /* 0x000fc800078e00ff */
[----:B------:R-:W-:Y:S01]  /*7ea0*/  FFMA.FTZ R7, R123, c[0x0][0x23c], -R0 ;  /* 0x00008f007b077a23 */ /* 0x000fe20000010800 */
[----:B------:R-:W-:Y:S03]  /*7eb0*/  HMMA.16816.F32.BF16 R100, R8, R20, R100 ;  /* 0x000000140864723c */ /* 0x000fe60000041864 */
[----:B------:R2:W3:Y:S01]  /*7ec0*/  MUFU.EX2 R212, R7 ;  /* 0x0000000700d47308 */ /* 0x0004e20000000800 */
[----:B-1----:R-:W-:-:S04]  /*7ed0*/  LOP3.LUT R4, R31, UR16, R50, 0x96, !PT ;  /* 0x000000101f047c12 */ /* 0x002fc8000f8e9632 */
[----:B----4-:R-:W-:Y:S01]  /*7ee0*/  HMMA.16816.F32.BF16 R104, R8, R36, R104 ;  /* 0x000000240868723c */ /* 0x010fe20000041868 */
[----:B------:R-:W-:-:S04]  /*7ef0*/  IMAD.WIDE.U32 R28, R4, -0x2daee0ad, RZ ;  /* 0xd2511f53041c7825 */ /* 0x000fc800078e00ff */
[----:B------:R-:W-:Y:S01]  /*7f00*/  FFMA.FTZ R4, R158, c[0x0][0x23c], -R2 ;  /* 0x00008f009e047a23 */ /* 0x000fe20000010802 */
[----:B------:R-:W-:Y:S02]  /*7f10*/  LOP3.LUT R19, R29, UR13, R46, 0x96, !PT ;  /* 0x0000000d1d137c12 */ /* 0x000fe4000f8e962e */
[----:B------:R-:W-:Y:S01]  /*7f20*/  HMMA.16816.F32.BF16 R108, R8, R26, R108 ;  /* 0x0000001a086c723c */ /* 0x000fe2000004186c */
[----:B------:R1:W-:Y:S01]  /*7f30*/  MUFU.EX2 R182, R4 ;  /* 0x0000000400b67308 */ /* 0x0003e20000000800 */
[----:B--2---:R-:W-:-:S05]  /*7f40*/  IMAD.WIDE.U32 R6, R6, -0x2daee0ad, RZ ;  /* 0xd2511f5306067825 */ /* 0x004fca00078e00ff */
[C---:B------:R-:W-:Y:S01]  /*7f50*/  LOP3.LUT R13, R6.reuse, 0xffff, RZ, 0xc0, !PT ;  /* 0x0000ffff060d7812 */ /* 0x040fe200078ec0ff */
[C---:B------:R-:W-:Y:S01]  /*7f60*/  HMMA.16816.F32.BF16 R96, R8.reuse, R22, R96 ;  /* 0x000000160860723c */ /* 0x040fe20000041860 */
[----:B------:R-:W-:Y:S02]  /*7f70*/  LOP3.LUT R14, R6, 0xff, RZ, 0xc0, !PT ;  /* 0x000000ff060e7812 */ /* 0x000fe400078ec0ff */
[--C-:B------:R-:W-:Y:S02]  /*7f80*/  SHF.R.U32.HI R12, RZ, 0x10, R6.reuse ;  /* 0x00000010ff0c7819 */ /* 0x100fe40000011606 */
[----:B------:R-:W-:Y:S01]  /*7f90*/  SHF.R.U32.HI R18, RZ, 0x18, R6 ;  /* 0x00000018ff127819 */ /* 0x000fe20000011606 */
[--C-:B------:R-:W-:Y:S01]  /*7fa0*/  FFMA.FTZ R6, R142, c[0x0][0x23c], -R2.reuse ;  /* 0x00008f008e067a23 */ /* 0x100fe20000010802 */
[----:B------:R-:W-:Y:S01]  /*7fb0*/  LOP3.LUT R17, R12, 0xff, RZ, 0xc0, !PT ;  /* 0x000000ff0c117812 */ /* 0x000fe200078ec0ff */
[----:B------:R-:W-:Y:S01]  /*7fc0*/  FFMA.FTZ R12, R155, c[0x0][0x23c], -R2 ;  /* 0x00008f009b0c7a23 */ /* 0x000fe20000010802 */
[----:B-1----:R-:W-:Y:S01]  /*7fd0*/  LOP3.LUT R4, R7, UR18, R62, 0x96, !PT ;  /* 0x0000001207047c12 */ /* 0x002fe2000f8e963e */
[----:B------:R1:W2:Y:S01]  /*7fe0*/  MUFU.EX2 R181, R6 ;  /* 0x0000000600b57308 */ /* 0x0002a20000000800 */
[----:B------:R-:W-:Y:S01]  /*7ff0*/  SHF.R.U32.HI R7, RZ, 0x8, R13 ;  /* 0x00000008ff077819 */ /* 0x000fe2000001160d */
[----:B------:R-:W-:Y:S01]  /*8000*/  HMMA.16816.F32.BF16 R120, R8, R34, R88 ;  /* 0x000000220878723c */ /* 0x000fe20000041858 */
[----:B------:R-:W-:-:S02]  /*8010*/  LOP3.LUT R16, R4, 0xff, RZ, 0xc0, !PT ;  /* 0x000000ff04107812 */ /* 0x000fc400078ec0ff */
[----:B------:R-:W-:Y:S02]  /*8020*/  PRMT R13, R14, 0x5410, R7 ;  /* 0x000054100e0d7816 */ /* 0x000fe40000000007 */
[----:B------:R-:W-:Y:S01]  /*8030*/  LOP3.LUT R7, R4, 0xffff, RZ, 0xc0, !PT ;  /* 0x0000ffff04077812 */ /* 0x000fe200078ec0ff */
[----:B------:R4:W5:Y:S01]  /*8040*/  MUFU.EX2 R180, R12 ;  /* 0x0000000c00b47308 */ /* 0x0009620000000800 */
[--C-:B------:R-:W-:Y:S01]  /*8050*/  SHF.R.U32.HI R15, RZ, 0x18, R4.reuse ;  /* 0x00000018ff0f7819 */ /* 0x100fe20000011604 */
[----:B------:R-:W-:Y:S01]  /*8060*/  HMMA.16816.F32.BF16 R92, R8, R38, R80 ;  /* 0x00000026085c723c */ /* 0x000fe20000041850 */
[----:B------:R-:W-:Y:S02]  /*8070*/  SHF.R.U32.HI R14, RZ, 0x8, R7 ;  /* 0x00000008ff0e7819 */ /* 0x000fe40000011607 */
[----:B-1----:R-:W-:Y:S01]  /*8080*/  SHF.R.U32.HI R6, RZ, 0x10, R4 ;  /* 0x00000010ff067819 */ /* 0x002fe20000011604 */
[----:B------:R-:W-:Y:S01]  /*8090*/  HSET2.LE.AND R4, R13, R172, PT ;  /* 0x000000ac0d047233 */ /* 0x000fe20003803000 */
[----:B------:R-:W-:-:S02]  /*80a0*/  PRMT R13, R16, 0x5410, R14 ;  /* 0x00005410100d7816 */ /* 0x000fc4000000000e */
[----:B------:R-:W-:Y:S01]  /*80b0*/  IMAD.WIDE.U32 R10, R19, -0x326172a9, RZ ;  /* 0xcd9e8d57130a7825 */ /* 0x000fe200078e00ff */
[----:B------:R-:W-:Y:S02]  /*80c0*/  LOP3.LUT R7, R6, 0xff, RZ, 0xc0, !PT ;  /* 0x000000ff06077812 */ /* 0x000fe400078ec0ff */
[----:B---3--:R-:W-:Y:S01]  /*80d0*/  F2FP.BF16.PACK_AB R6, R212, R213 ;  /* 0x000000d5d406723e */ /* 0x008fe200000010ff */
[----:B------:R-:W-:Y:S01]  /*80e0*/  FFMA.FTZ R8, R141, c[0x0][0x23c], -R5 ;  /* 0x00008f008d087a23 */ /* 0x000fe20000010805 */
[----:B----4-:R-:W-:Y:S02]  /*80f0*/  PRMT R12, R17, 0x5410, R18 ;  /* 0x00005410110c7816 */ /* 0x010fe40000000012 */
[----:B------:R-:W-:Y:S01]  /*8100*/  LOP3.LUT R14, R4, R6, RZ, 0xc0, !PT ;  /* 0x00000006040e7212 */ /* 0x000fe200078ec0ff */
[----:B------:R1:W-:Y:S01]  /*8110*/  MUFU.EX2 R179, R8 ;  /* 0x0000000800b37308 */ /* 0x0003e20000000800 */
[----:B------:R-:W-:Y:S01]  /*8120*/  PRMT R16, R7, 0x5410, R15 ;  /* 0x0000541007107816 */ /* 0x000fe2000000000f */
[--C-:B------:R-:W-:Y:S01]  /*8130*/  HSET2.LE.AND R4, R12, R172.reuse, PT ;  /* 0x000000ac0c047233 */ /* 0x100fe20003803000 */
[----:B--2---:R-:W-:Y:S01]  /*8140*/  F2FP.BF16.PACK_AB R6, R181, R183 ;  /* 0x000000b7b506723e */ /* 0x004fe200000010ff */
[----:B------:R-:W-:Y:S01]  /*8150*/  HSET2.LE.AND R7, R13, R172, PT ;  /* 0x000000ac0d077233 */ /* 0x000fe20003803000 */
[----:B------:R-:W-:-:S02]  /*8160*/  LOP3.LUT R17, R45, UR14, R30, 0x96, !PT ;  /* 0x0000000e2d117c12 */ /* 0x000fc4000f8e961e */
[----:B------:R-:W-:Y:S02]  /*8170*/  F2FP.BF16.PACK_AB R12, R214, R215 ;  /* 0x000000d7d60c723e */ /* 0x000fe400000010ff */
[----:B------:R-:W-:Y:S01]  /*8180*/  LOP3.LUT R15, R4, R6, RZ, 0xc0, !PT ;  /* 0x00000006040f7212 */ /* 0x000fe200078ec0ff */
[----:B------:R-:W-:Y:S01]  /*8190*/  HSET2.LE.AND R4, R16, R172, PT ;  /* 0x000000ac10047233 */ /* 0x000fe20003803000 */
[----:B------:R-:W-:Y:S01]  /*81a0*/  LOP3.LUT R12, R7, R12, RZ, 0xc0, !PT ;  /* 0x0000000c070c7212 */ /* 0x000fe200078ec0ff */
[----:B------:R-:W-:Y:S01]  /*81b0*/  IMAD.WIDE.U32 R6, R17, -0x2daee0ad, RZ ;  /* 0xd2511f5311067825 */ /* 0x000fe200078e00ff */
[----:B-----5:R-:W-:-:S04]  /*81c0*/  F2FP.BF16.PACK_AB R13, R180, R182 ;  /* 0x000000b6b40d723e */ /* 0x020fc800000010ff */
[----:B------:R-:W-:Y:S02]  /*81d0*/  LOP3.LUT R13, R4, R13, RZ, 0xc0, !PT ;  /* 0x0000000d040d7212 */ /* 0x000fe400078ec0ff */
[----:B------:R-:W-:Y:S01]  /*81e0*/  LOP3.LUT R4, R7, UR11, R28, 0x96, !PT ;  /* 0x0000000b07047c12 */ /* 0x000fe2000f8e961c */
[----:B------:R-:W-:-:S04]  /*81f0*/  FFMA.FTZ R7, R138, c[0x0][0x23c], -R5 ;  /* 0x00008f008a077a23 */ /* 0x000fc80000010805 */
[----:B------:R-:W-:Y:S01]  /*8200*/  IMAD.WIDE.U32 R42, R4, -0x326172a9, RZ ;  /* 0xcd9e8d57042a7825 */ /* 0x000fe200078e00ff */
[----:B------:R-:W-:Y:S01]  /*8210*/  LOP3.LUT R4, R11, UR12, R44, 0x96, !PT ;  /* 0x0000000c0b047c12 */ /* 0x000fe2000f8e962c */
[----:B------:R2:W-:Y:S01]  /*8220*/  MUFU.EX2 R178, R7 ;  /* 0x0000000700b27308 */ /* 0x0005e20000000800 */
[----:B------:R-:W-:Y:S01]  /*8230*/  LOP3.LUT R11, R31, UR16, R174, 0x96, !PT ;  /* 0x000000101f0b7c12 */ /* 0x000fe2000f8e96ae */
[----:B------:R-:W-:Y:S01]  /*8240*/  HMMA.16816.F32.BF16 R80, R12, R24, R76 ;  /* 0x000000180c50723c */ /* 0x000fe2000004184c */
[----:B------:R-:W-:Y:S01]  /*8250*/  LOP3.LUT R10, R43, UR10, R10, 0x96, !PT ;  /* 0x0000000a2b0a7c12 */ /* 0x000fe2000f8e960a */
[----:B-1----:R-:W-:-:S04]  /*8260*/  IMAD.WIDE.U32 R8, R4, -0x2daee0ad, RZ ;  /* 0xd2511f5304087825 */ /* 0x002fc800078e00ff */
[----:B------:R-:W-:Y:S01]  /*8270*/  IMAD.WIDE.U32 R40, R10, -0x2daee0ad, RZ ;  /* 0xd2511f530a287825 */ /* 0x000fe200078e00ff */
[----:B------:R-:W-:Y:S01]  /*8280*/  LOP3.LUT R10, R225, UR14, R30, 0x96, !PT ;  /* 0x0000000ee10a7c12 */ /* 0x000fe2000f8e961e */
[C---:B------:R-:W-:Y:S01]  /*8290*/  HMMA.16816.F32.BF16 R76, R12.reuse, R20, R64 ;  /* 0x000000140c4c723c */ /* 0x040fe20000041840 */
[----:B------:R-:W1:Y:S01]  /*82a0*/  LDSM.16.MT88.4 R28, [R188+0x7000] ;  /* 0x00700000bc1c783b */ /* 0x000e620000004200 */
[----:B------:R-:W-:Y:S02]  /*82b0*/  FFMA.FTZ R4, R137, c[0x0][0x23c], -R5 ;  /* 0x00008f0089047a23 */ /* 0x000fe40000010805 */
[----:B------:R-:W-:Y:S01]  /*82c0*/  IMAD.WIDE.U32 R62, R10, -0x2daee0ad, RZ ;  /* 0xd2511f530a3e7825 */ /* 0x000fe200078e00ff */
[----:B--2---:R-:W-:Y:S01]  /*82d0*/  LOP3.LUT R7, R9, UR9, R6, 0x96, !PT ;  /* 0x0000000909077c12 */ /* 0x004fe2000f8e9606 */
[----:B------:R2:W-:Y:S01]  /*82e0*/  MUFU.EX2 R177, R4 ;  /* 0x0000000400b17308 */ /* 0x0005e20000000800 */
[----:B------:R-:W-:Y:S01]  /*82f0*/  LOP3.LUT R6, R41, UR7, R8, 0x96, !PT ;  /* 0x0000000729067c12 */ /* 0x000fe2000f8e9608 */
[----:B------:R-:W-:Y:S01]  /*8300*/  IMAD.WIDE.U32 R8, R11, -0x2daee0ad, RZ ;  /* 0xd2511f530b087825 */ /* 0x000fe200078e00ff */
[----:B------:R-:W-:Y:S03]  /*8310*/  HMMA.16816.F32.BF16 R64, R12, R32, R56 ;  /* 0x000000200c40723c */ /* 0x000fe60000041838 */
[----:B------:R-:W-:Y:S01]  /*8320*/  IMAD.WIDE.U32 R44, R7, -0x326172a9, RZ ;  /* 0xcd9e8d57072c7825 */ /* 0x000fe200078e00ff */
[----:B------:R-:W-:-:S02]  /*8330*/  LOP3.LUT R17, R63, UR11, R8, 0x96, !PT ;  /* 0x0000000b3f117c12 */ /* 0x000fc4000f8e9608 */
[----:B------:R-:W-:Y:S01]  /*8340*/  LOP3.LUT R18, R9, UR13, R60, 0x96, !PT ;  /* 0x0000000d09127c12 */ /* 0x000fe2000f8e963c */
[----:B------:R-:W-:Y:S01]  /*8350*/  IMAD.WIDE.U32 R6, R6, -0x326172a9, RZ ;  /* 0xcd9e8d5706067825 */ /* 0x000fe200078e00ff */
[C---:B------:R-:W-:Y:S01]  /*8360*/  HMMA.16816.F32.BF16 R56, R12.reuse, R26, R112 ;  /* 0x0000001a0c38723c */ /* 0x040fe20000041870 */
[----:B------:R-:W-:Y:S02]  /*8370*/  LDSM.16.MT88.4 R24, [R185+0x7000] ;  /* 0x00700000b918783b */ /* 0x000fe40000004200 */
[----:B------:R-:W-:Y:S01]  /*8380*/  FFMA.FTZ R8, R139, c[0x0][0x23c], -R3 ;  /* 0x00008f008b087a23 */ /* 0x000fe20000010803 */
[----:B------:R-:W-:Y:S01]  /*8390*/  LOP3.LUT R9, R6, 0xffff, RZ, 0xc0, !PT ;  /* 0x0000ffff06097812 */ /* 0x000fe200078ec0ff */
[----:B--2---:R-:W-:Y:S01]  /*83a0*/  FFMA.FTZ R4, R136, c[0x0][0x23c], -R5 ;  /* 0x00008f0088047a23 */ /* 0x004fe20000010805 */
[----:B------:R-:W-:Y:S01]  /*83b0*/  LOP3.LUT R16, R6, 0xff, RZ, 0xc0, !PT ;  /* 0x000000ff06107812 */ /* 0x000fe200078ec0ff */
[----:B------:R2:W-:Y:S01]  /*83c0*/  MUFU.EX2 R175, R8 ;  /* 0x0000000800af7308 */ /* 0x0005e20000000800 */
[----:B------:R-:W-:Y:S01]  /*83d0*/  SHF.R.U32.HI R11, RZ, 0x18, R6 ;  /* 0x00000018ff0b7819 */ /* 0x000fe20000011606 */
[----:B------:R-:W-:Y:S01]  /*83e0*/  IMAD.WIDE.U32 R18, R18, -0x326172a9, RZ ;  /* 0xcd9e8d5712127825 */ /* 0x000fe200078e00ff */
[----:B------:R-:W-:Y:S01]  /*83f0*/  SHF.R.U32.HI R10, RZ, 0x8, R9 ;  /* 0x00000008ff0a7819 */ /* 0x000fe20000011609 */
[C---:B------:R-:W-:Y:S02]  /*8400*/  HMMA.16816.F32.BF16 R136, R12.reuse, R36, R52 ;  /* 0x000000240c88723c */ /* 0x040fe40000041834 */
[----:B------:R-:W-:Y:S01]  /*8410*/  IMAD.WIDE.U32 R68, R17, -0x326172a9, RZ ;  /* 0xcd9e8d5711447825 */ /* 0x000fe200078e00ff */
[----:B------:R-:W-:Y:S01]  /*8420*/  PRMT R10, R16, 0x5410, R10 ;  /* 0x00005410100a7816 */ /* 0x000fe2000000000a */
[----:B------:R3:W4:Y:S04]  /*8430*/  MUFU.EX2 R176, R4 ;  /* 0x0000000400b07308 */ /* 0x0007280000000800 */
[----:B------:R-:W-:Y:S01]  /*8440*/  HMMA.16816.F32.BF16 R52, R12, R22, R116 ;  /* 0x000000160c34723c */ /* 0x000fe20000041874 */
[----:B------:R-:W-:Y:S01]  /*8450*/  LDSM.16.MT88.4 R20, [R186+0x7000] ;  /* 0x00700000ba14783b */ /* 0x000fe20000004200 */
[----:B--2---:R-:W-:-:S04]  /*8460*/  SHF.R.U32.HI R8, RZ, 0x10, R6 ;  /* 0x00000010ff087819 */ /* 0x004fc80000011606 */
[----:B------:R-:W-:Y:S02]  /*8470*/  LOP3.LUT R8, R8, 0xff, RZ, 0xc0, !PT ;  /* 0x000000ff08087812 */ /* 0x000fe400078ec0ff */
[C---:B------:R-:W-:Y:S01]  /*8480*/  HMMA.16816.F32.BF16 R48, R12.reuse, R34, R132 ;  /* 0x000000220c30723c */ /* 0x040fe20000041884 */
[----:B------:R-:W2:Y:S01]  /*8490*/  LDSM.16.MT88.4 R32, [R187+0x7000] ;  /* 0x00700000bb20783b */ /* 0x000ea20000004200 */
[----:B---3--:R-:W-:Y:S01]  /*84a0*/  LOP3.LUT R4, R7, UR17, R44, 0x96, !PT ;  /* 0x0000001107047c12 */ /* 0x008fe2000f8e962c */
[----:B------:R-:W-:Y:S01]  /*84b0*/  FFMA.FTZ R7, R140, c[0x0][0x23c], -R3 ;  /* 0x00008f008c077a23 */ /* 0x000fe20000010803 */
[----:B------:R-:W-:Y:S02]  /*84c0*/  PRMT R11, R8, 0x5410, R11 ;  /* 0x00005410080b7816 */ /* 0x000fe4000000000b */
[C---:B------:R-:W-:Y:S01]  /*84d0*/  LOP3.LUT R6, R4.reuse, 0xffff, RZ, 0xc0, !PT ;  /* 0x0000ffff04067812 */ /* 0x040fe200078ec0ff */
[----:B------:R3:W5:Y:S01]  /*84e0*/  MUFU.EX2 R174, R7 ;  /* 0x0000000700ae7308 */ /* 0x0007620000000800 */
[----:B------:R-:W-:Y:S01]  /*84f0*/  LOP3.LUT R9, R4, 0xff, RZ, 0xc0, !PT ;  /* 0x000000ff04097812 */ /* 0x000fe200078ec0ff */
[----:B------:R-:W-:Y:S01]  /*8500*/  HMMA.16816.F32.BF16 R36, R12, R38, R128 ;  /* 0x000000260c24723c */ /* 0x000fe20000041880 */
[----:B------:R-:W-:-:S04]  /*8510*/  SHF.R.U32.HI R6, RZ, 0x8, R6 ;  /* 0x00000008ff067819 */ /* 0x000fc80000011606 */
[----:B------:R-:W-:Y:S02]  /*8520*/  PRMT R16, R9, 0x5410, R6 ;  /* 0x0000541009107816 */ /* 0x000fe40000000006 */
[--C-:B------:R-:W-:Y:S02]  /*8530*/  SHF.R.U32.HI R6, RZ, 0x10, R4.reuse ;  /* 0x00000010ff067819 */ /* 0x100fe40000011604 */
[----:B------:R-:W-:Y:S01]  /*8540*/  SHF.R.U32.HI R9, RZ, 0x18, R4 ;  /* 0x00000018ff097819 */ /* 0x000fe20000011604 */
[----:B------:R-:W-:Y:S01]  /*8550*/  HSET2.LE.AND R4, R10, R172, PT ;  /* 0x000000ac0a047233 */ /* 0x000fe20003803000 */
[----:B------:R-:W-:Y:S02]  /*8560*/  LOP3.LUT R8, R6, 0xff, RZ, 0xc0, !PT ;  /* 0x000000ff06087812 */ /* 0x000fe400078ec0ff */
[----:B----4-:R-:W-:Y:S01]  /*8570*/  F2FP.BF16.PACK_AB R6, R176, R177 ;  /* 0x000000b1b006723e */ /* 0x010fe200000010ff */
[----:B---3--:R-:W-:Y:S01]  /*8580*/  FFMA.FTZ R7, R150, c[0x0][0x23c], -R3 ;  /* 0x00008f0096077a23 */ /* 0x008fe20000010803 */
[----:B------:R-:W-:-:S02]  /*8590*/  PRMT R8, R8, 0x5410, R9 ;  /* 0x0000541008087816 */ /* 0x000fc40000000009 */
[----:B------:R-:W-:Y:S01]  /*85a0*/  LOP3.LUT R10, R4, R6, RZ, 0xc0, !PT ;  /* 0x00000006040a7212 */ /* 0x000fe200078ec0ff */
[----:B------:R3:W-:Y:S01]  /*85b0*/  MUFU.EX2 R173, R7 ;  /* 0x0000000700ad7308 */ /* 0x0007e20000000800 */
[----:B------:R-:W-:Y:S01]  /*85c0*/  FFMA.FTZ R6, R164, c[0x0][0x23c], -R0 ;  /* 0x00008f00a4067a23 */ /* 0x000fe20000010800 */
[----:B------:R-:W-:Y:S01]  /*85d0*/  HSET2.LE.AND R4, R16, R172, PT ;  /* 0x000000ac10047233 */ /* 0x000fe20003803000 */
[----:B------:R-:W-:Y:S01]  /*85e0*/  LOP3.LUT R12, R69, UR10, R18, 0x96, !PT ;  /* 0x0000000a450c7c12 */ /* 0x000fe2000f8e9612 */
[----:B------:R-:W-:-:S04]  /*85f0*/  FFMA.FTZ R16, R160, c[0x0][0x23c], -R0 ;  /* 0x00008f00a0107a23 */ /* 0x000fc80000010800 */
[----:B------:R4:W-:Y:S01]  /*8600*/  MUFU.EX2 R155, R6 ;  /* 0x00000006009b7308 */ /* 0x0009e20000000800 */
[----:B------:R-:W-:-:S04]  /*8610*/  IMAD.WIDE.U32 R46, R12, -0x2daee0ad, RZ ;  /* 0xd2511f530c2e7825 */ /* 0x000fc800078e00ff */
[----:B------:R-:W-:Y:S02]  /*8620*/  FFMA.FTZ R12, R167, c[0x0][0x23c], -R2 ;  /* 0x00008f00a70c7a23 */ /* 0x000fe40000010802 */
[----:B---3--:R-:W-:Y:S02]  /*8630*/  FFMA.FTZ R7, R146, c[0x0][0x23c], -R3 ;  /* 0x00008f0092077a23 */ /* 0x008fe40000010803 */
[----:B------:R3:W-:Y:S01]  /*8640*/  MUFU.EX2 R74, R12 ;  /* 0x0000000c004a7308 */ /* 0x0007e20000000800 */
[----:B----4-:R-:W-:-:S07]  /*8650*/  F2FP.BF16.PACK_AB R6, R178, R179 ;  /* 0x000000b3b206723e */ /* 0x010fce00000010ff */
[----:B------:R4:W1:Y:S01]  /*8660*/  MUFU.EX2 R158, R7 ;  /* 0x00000007009e7308 */ /* 0x0008620000000800 */
[----:B---3--:R-:W-:-:S07]  /*8670*/  FFMA.FTZ R12, R157, c[0x0][0x23c], -R2 ;  /* 0x00008f009d0c7a23 */ /* 0x008fce0000010802 */
[----:B------:R-:W-:Y:S01]  /*8680*/  MUFU.EX2 R150, R16 ;  /* 0x0000001000967308 */ /* 0x000fe20000000800 */
[----:B----4-:R-:W-:Y:S01]  /*8690*/  HSET2.LE.AND R7, R11, R172, PT ;  /* 0x000000ac0b077233 */ /* 0x010fe20003803000 */
[----:B-----5:R-:W-:-:S06]  /*86a0*/  F2FP.BF16.PACK_AB R11, R174, R175 ;  /* 0x000000afae0b723e */ /* 0x020fcc00000010ff */
[----:B------:R-:W-:Y:S01]  /*86b0*/  MUFU.EX2 R69, R12 ;  /* 0x0000000c00457308 */ /* 0x000fe20000000800 */
[----:B-1----:R-:W-:Y:S02]  /*86c0*/  F2FP.BF16.PACK_AB R9, R158, R173 ;  /* 0x000000ad9e09723e */ /* 0x002fe400000010ff */
[----:B------:R-:W-:Y:S01]  /*86d0*/  LOP3.LUT R11, R7, R11, RZ, 0xc0, !PT ;  /* 0x0000000b070b7212 */ /* 0x000fe200078ec0ff */
[----:B------:R-:W-:Y:S01]  /*86e0*/  HSET2.LE.AND R7, R8, R172, PT ;  /* 0x000000ac08077233 */ /* 0x000fe20003803000 */
[----:B------:R-:W-:Y:S01]  /*86f0*/  LOP3.LUT R8, R4, R6, RZ, 0xc0, !PT ;  /* 0x0000000604087212 */ /* 0x000fe200078ec0ff */
[----:B------:R-:W-:Y:S01]  /*8700*/  FFMA.FTZ R4, R154, c[0x0][0x23c], -R0 ;  /* 0x00008f009a047a23 */ /* 0x000fe20000010800 */
[----:B------:R-:W-:Y:S02]  /*8710*/  LOP3.LUT R6, R19, UR12, R224, 0x96, !PT ;  /* 0x0000000c13067c12 */ /* 0x000fe4000f8e96e0 */
[----:B------:R-:W-:Y:S01]  /*8720*/  LOP3.LUT R9, R7, R9, RZ, 0xc0, !PT ;  /* 0x0000000907097212 */ /* 0x000fe200078ec0ff */
[----:B------:R1:W-:Y:S02]  /*8730*/  MUFU.EX2 R146, R4 ;  /* 0x0000000400927308 */ /* 0x0003e40000000800 */
[----:B------:R-:W-:-:S04]  /*8740*/  IMAD.WIDE.U32 R6, R6, -0x2daee0ad, RZ ;  /* 0xd2511f5306067825 */ /* 0x000fc800078e00ff */
[----:B------:R-:W-:Y:S01]  /*8750*/  HMMA.16816.F32.BF16 R100, R8, R28, R100 ;  /* 0x0000001c0864723c */ /* 0x000fe20000041864 */
[----:B------:R-:W-:-:S07]  /*8760*/  LOP3.LUT R6, R47, UR7, R6, 0x96, !PT ;  /* 0x000000072f067c12 */ /* 0x000fce000f8e9606 */
[----:B--2---:R-:W-:Y:S01]  /*8770*/  HMMA.16816.F32.BF16 R132, R8, R32, R104 ;  /* 0x000000200884723c */ /* 0x004fe20000041868 */
[----:B-1----:R-:W-:-:S04]  /*8780*/  FFMA.FTZ R4, R148, c[0x0][0x23c], -R0 ;  /* 0x00008f0094047a23 */ /* 0x002fc80000010800 */
[----:B------:R1:W2:Y:S03]  /*8790*/  MUFU.EX2 R75, R4 ;  /* 0x00000004004b7308 */ /* 0x0002a60000000800 */
[C---:B------:R-:W-:Y:S08]  /*87a0*/  HMMA.16816.F32.BF16 R84, R8.reuse, R24, R84 ;  /* 0x000000180854723c */ /* 0x040ff00000041854 */
[----:B------:R-:W-:Y:S01]  /*87b0*/  HMMA.16816.F32.BF16 R116, R8, R20, R124 ;  /* 0x000000140874723c */ /* 0x000fe2000004187c */
[----:B------:R-:W-:Y:S01]  /*87c0*/  LDSM.16.MT88.4 R124, [R186+0x7800] ;  /* 0x00780000ba7c783b */ /* 0x000fe20000004200 */
[----:B-1----:R-:W-:Y:S01]  /*87d0*/  LOP3.LUT R4, R7, UR9, R62, 0x96, !PT ;  /* 0x0000000907047c12 */ /* 0x002fe2000f8e963e */
[----:B------:R-:W-:-:S05]  /*87e0*/  IMAD.WIDE.U32 R6, R6, -0x326172a9, RZ ;  /* 0xcd9e8d5706067825 */ /* 0x000fca00078e00ff */
[C---:B------:R-:W-:Y:S01]  /*87f0*/  HMMA.16816.F32.BF16 R88, R8.reuse, R26, R108 ;  /* 0x0000001a0858723c */ /* 0x040fe2000004186c */
[----:B------:R-:W-:Y:S01]  /*8800*/  LDSM.16.MT88.4 R108, [R188+0x7800] ;  /* 0x00780000bc6c783b */ /* 0x000fe20000004200 */
[----:B------:R-:W-:Y:S01]  /*8810*/  IMAD.WIDE.U32 R18, R4, -0x326172a9, RZ ;  /* 0xcd9e8d5704127825 */ /* 0x000fe200078e00ff */
[----:B------:R-:W-:Y:S02]  /*8820*/  LOP3.LUT R14, R6, 0xffff, RZ, 0xc0, !PT ;  /* 0x0000ffff060e7812 */ /* 0x000fe400078ec0ff */
[----:B------:R-:W-:Y:S02]  /*8830*/  SHF.R.U32.HI R12, RZ, 0x10, R6 ;  /* 0x00000010ff0c7819 */ /* 0x000fe40000011606 */
[----:B------:R-:W-:Y:S01]  /*8840*/  LOP3.LUT R4, R7, UR17, R18, 0x96, !PT ;  /* 0x0000001107047c12 */ /* 0x000fe2000f8e9612 */
[----:B------:R-:W-:Y:S01]  /*8850*/  FFMA.FTZ R7, R152, c[0x0][0x23c], -R2 ;  /* 0x00008f0098077a23 */ /* 0x000fe20000010802 */
[----:B------:R-:W-:Y:S01]  /*8860*/  LOP3.LUT R13, R6, 0xff, RZ, 0xc0, !PT ;  /* 0x000000ff060d7812 */ /* 0x000fe200078ec0ff */
[----:B------:R-:W-:Y:S01]  /*8870*/  HMMA.16816.F32.BF16 R104, R8, R30, R96 ;  /* 0x0000001e0868723c */ /* 0x000fe20000041860 */
[----:B------:R-:W-:Y:S01]  /*8880*/  SHF.R.U32.HI R14, RZ, 0x8, R14 ;  /* 0x00000008ff0e7819 */ /* 0x000fe2000001160e */
[----:B------:R1:W3:Y:S01]  /*8890*/  MUFU.EX2 R47, R7 ;  /* 0x00000007002f7308 */ /* 0x0002e20000000800 */
[----:B------:R-:W-:Y:S01]  /*88a0*/  LOP3.LUT R17, R12, 0xff, RZ, 0xc0, !PT ;  /* 0x000000ff0c117812 */ /* 0x000fe200078ec0ff */
[----:B------:R-:W-:Y:S01]  /*88b0*/  FFMA.FTZ R12, R162, c[0x0][0x23c], -R2 ;  /* 0x00008f00a20c7a23 */ /* 0x000fe20000010802 */
[----:B------:R-:W-:-:S02]  /*88c0*/  SHF.R.U32.HI R18, RZ, 0x18, R6 ;  /* 0x00000018ff127819 */ /* 0x000fc40000011606 */
[----:B------:R-:W-:Y:S01]  /*88d0*/  PRMT R14, R13, 0x5410, R14 ;  /* 0x000054100d0e7816 */ /* 0x000fe2000000000e */
[C---:B------:R-:W-:Y:S01]  /*88e0*/  HMMA.16816.F32.BF16 R120, R8.reuse, R22, R120 ;  /* 0x000000160878723c */ /* 0x040fe20000041878 */
[C---:B------:R-:W-:Y:S01]  /*88f0*/  LOP3.LUT R6, R4.reuse, 0xffff, RZ, 0xc0, !PT ;  /* 0x0000ffff04067812 */ /* 0x040fe200078ec0ff */
[----:B------:R4:W5:Y:S01]  /*8900*/  MUFU.EX2 R44, R12 ;  /* 0x0000000c002c7308 */ /* 0x0009620000000800 */
[----:B------:R-:W-:Y:S02]  /*8910*/  LOP3.LUT R16, R4, 0xff, RZ, 0xc0, !PT ;  /* 0x000000ff04107812 */ /* 0x000fe400078ec0ff */
[----:B------:R-:W-:Y:S02]  /*8920*/  SHF.R.U32.HI R15, RZ, 0x18, R4 ;  /* 0x00000018ff0f7819 */ /* 0x000fe40000011604 */
[----:B------:R-:W-:Y:S01]  /*8930*/  SHF.R.U32.HI R13, RZ, 0x8, R6 ;  /* 0x00000008ff0d7819 */ /* 0x000fe20000011606 */
[----:B------:R-:W-:Y:S01]  /*8940*/  HMMA.16816.F32.BF16 R60, R8, R34, R92 ;  /* 0x00000022083c723c */ /* 0x000fe2000004185c */
[----:B--2---:R-:W-:Y:S01]  /*8950*/  F2FP.BF16.PACK_AB R6, R75, R146 ;  /* 0x000000924b06723e */ /* 0x004fe200000010ff */
[----:B------:R-:W2:Y:S01]  /*8960*/  LDSM.16.MT88.4 R92, [R185+0x7800] ;  /* 0x00780000b95c783b */ /* 0x000ea20000004200 */
[----:B-1----:R-:W-:Y:S01]  /*8970*/  SHF.R.U32.HI R7, RZ, 0x10, R4 ;  /* 0x00000010ff077819 */ /* 0x002fe20000011604 */
[----:B------:R-:W-:Y:S01]  /*8980*/  HSET2.LE.AND R4, R14, R172, PT ;  /* 0x000000ac0e047233 */ /* 0x000fe20003803000 */
[----:B------:R-:W-:-:S02]  /*8990*/  PRMT R13, R16, 0x5410, R13 ;  /* 0x00005410100d7816 */ /* 0x000fc4000000000d */
[----:B------:R-:W-:Y:S02]  /*89a0*/  LOP3.LUT R7, R7, 0xff, RZ, 0xc0, !PT ;  /* 0x000000ff07077812 */ /* 0x000fe400078ec0ff */
[----:B------:R-:W-:Y:S02]  /*89b0*/  LOP3.LUT R14, R4, R6, RZ, 0xc0, !PT ;  /* 0x00000006040e7212 */ /* 0x000fe400078ec0ff */
[----:B----4-:R-:W-:Y:S02]  /*89c0*/  PRMT R12, R17, 0x5410, R18 ;  /* 0x00005410110c7816 */ /* 0x010fe40000000012 */
[----:B------:R-:W-:Y:S01]  /*89d0*/  PRMT R15, R7, 0x5410, R15 ;  /* 0x00005410070f7816 */ /* 0x000fe2000000000f */
[--C-:B------:R-:W-:Y:S01]  /*89e0*/  HSET2.LE.AND R7, R13, R172.reuse, PT ;  /* 0x000000ac0d077233 */ /* 0x100fe20003803000 */
[----:B---3--:R-:W-:Y:S01]  /*89f0*/  F2FP.BF16.PACK_AB R6, R47, R69 ;  /* 0x000000452f06723e */ /* 0x008fe200000010ff */
[--C-:B------:R-:W-:Y:S01]  /*8a00*/  HSET2.LE.AND R4, R12, R172.reuse, PT ;  /* 0x000000ac0c047233 */ /* 0x100fe20003803000 */
[----:B------:R-:W-:Y:S01]  /*8a10*/  F2FP.BF16.PACK_AB R12, R150, R155 ;  /* 0x0000009b960c723e */ /* 0x000fe200000010ff */
[----:B------:R-:W-:Y:S01]  /*8a20*/  HSET2.LE.AND R13, R15, R172, PT ;  /* 0x000000ac0f0d7233 */ /* 0x000fe20003803000 */
[----:B-----5:R-:W-:-:S02]  /*8a30*/  F2FP.BF16.PACK_AB R16, R44, R74 ;  /* 0x0000004a2c10723e */ /* 0x020fc400000010ff */
[----:B------:R-:W-:Y:S01]  /*8a40*/  LOP3.LUT R15, R4, R6, RZ, 0xc0, !PT ;  /* 0x00000006040f7212 */ /* 0x000fe200078ec0ff */
[----:B------:R-:W-:Y:S01]  /*8a50*/  FFMA.FTZ R4, R156, c[0x0][0x23c], -R5 ;  /* 0x00008f009c047a23 */ /* 0x000fe20000010805 */
[----:B------:R-:W-:Y:S01]  /*8a60*/  LOP3.LUT R12, R7, R12, RZ, 0xc0, !PT ;  /* 0x0000000c070c7212 */ /* 0x000fe200078ec0ff */
[----:B------:R-:W-:Y:S01]  /*8a70*/  FFMA.FTZ R7, R159, c[0x0][0x23c], -R3 ;  /* 0x00008f009f077a23 */ /* 0x000fe20000010803 */
[----:B------:R-:W-:Y:S01]  /*8a80*/  LOP3.LUT R13, R13, R16, RZ, 0xc0, !PT ;  /* 0x000000100d0d7212 */ /* 0x000fe200078ec0ff */
[----:B------:R1:W-:Y:S06]  /*8a90*/  MUFU.EX2 R43, R4 ;  /* 0x00000004002b7308 */ /* 0x0003ec0000000800 */
[C---:B------:R-:W-:Y:S08]  /*8aa0*/  HMMA.16816.F32.BF16 R76, R12.reuse, R28, R76 ;  /* 0x0000001c0c4c723c */ /* 0x040ff0000004184c */
[----:B------:R-:W-:Y:S01]  /*8ab0*/  HMMA.16816.F32.BF16 R56, R12, R26, R56 ;  /* 0x0000001a0c38723c */ /* 0x000fe20000041838 */
[----:B------:R-:W-:Y:S01]  /*8ac0*/  MUFU.EX2 R27, R7 ;  /* 0x00000007001b7308 */ /* 0x000fe20000000800 */
[----:B-1----:R-:W-:-:S06]  /*8ad0*/  FFMA.FTZ R4, R147, c[0x0][0x23c], -R5 ;  /* 0x00008f0093047a23 */ /* 0x002fcc0000010805 */
[C---:B------:R-:W-:Y:S01]  /*8ae0*/  HMMA.16816.F32.BF16 R80, R12.reuse, R24, R80 ;  /* 0x000000180c50723c */ /* 0x040fe20000041850 */
[----:B------:R1:W3:Y:S07]  /*8af0*/  MUFU.EX2 R41, R4 ;  /* 0x0000000400297308 */ /* 0x0002ee0000000800 */
[C---:B------:R-:W-:Y:S08]  /*8b00*/  HMMA.16816.F32.BF16 R128, R12.reuse, R32, R136 ;  /* 0x000000200c80723c */ /* 0x040ff00000041888 */
        /* <DEDUP_REMOVED lines=9> */
[----:B------:R-:W1:Y:S01]  /*8ba0*/  LDSM.16.MT88.4 R12, [R187+0x7800] ;  /* 0x00780000bb0c783b */ /* 0x000e620000004200 */
[----:B----4-:R-:W-:-:S05]  /*8bb0*/  IMAD.WIDE.U32 R4, R4, -0x2daee0ad, RZ ;  /* 0xd2511f5304047825 */ /* 0x010fca00078e00ff */
[----:B------:R-:W-:Y:S02]  /*8bc0*/  LOP3.LUT R6, R5, UR18, R40, 0x96, !PT ;  /* 0x0000001205067c12 */ /* 0x000fe4000f8e9628 */
[C---:B------:R-:W-:Y:S01]  /*8bd0*/  LOP3.LUT R10, R4.reuse, 0xffff, RZ, 0xc0, !PT ;  /* 0x0000ffff040a7812 */ /* 0x040fe200078ec0ff */
[----:B------:R-:W-:Y:S01]  /*8be0*/  FFMA.FTZ R5, R153, c[0x0][0x23c], -R3 ;  /* 0x00008f0099057a23 */ /* 0x000fe20000010803 */
[----:B------:R-:W-:Y:S02]  /*8bf0*/  LOP3.LUT R17, R4, 0xff, RZ, 0xc0, !PT ;  /* 0x000000ff04117812 */ /* 0x000fe400078ec0ff */
[--C-:B------:R-:W-:Y:S01]  /*8c00*/  SHF.R.U32.HI R11, RZ, 0x10, R4.reuse ;  /* 0x00000010ff0b7819 */ /* 0x100fe20000011604 */
[----:B------:R4:W1:Y:S01]  /*8c10*/  MUFU.EX2 R26, R5 ;  /* 0x00000005001a7308 */ /* 0x0008620000000800 */
[----:B------:R-:W-:Y:S02]  /*8c20*/  SHF.R.U32.HI R16, RZ, 0x18, R4 ;  /* 0x00000018ff107819 */ /* 0x000fe40000011604 */
[----:B------:R-:W-:-:S02]  /*8c30*/  LOP3.LUT R4, R6, 0xffff, RZ, 0xc0, !PT ;  /* 0x0000ffff06047812 */ /* 0x000fc400078ec0ff */
[----:B------:R-:W-:Y:S02]  /*8c40*/  LOP3.LUT R9, R6, 0xff, RZ, 0xc0, !PT ;  /* 0x000000ff06097812 */ /* 0x000fe400078ec0ff */
[--C-:B------:R-:W-:Y:S02]  /*8c50*/  SHF.R.U32.HI R7, RZ, 0x10, R6.reuse ;  /* 0x00000010ff077819 */ /* 0x100fe40000011606 */
[----:B------:R-:W-:Y:S02]  /*8c60*/  SHF.R.U32.HI R8, RZ, 0x18, R6 ;  /* 0x00000018ff087819 */ /* 0x000fe40000011606 */
[----:B------:R-:W-:Y:S02]  /*8c70*/  SHF.R.U32.HI R6, RZ, 0x8, R10 ;  /* 0x00000008ff067819 */ /* 0x000fe4000001160a */
[----:B------:R-:W-:Y:S02]  /*8c80*/  SHF.R.U32.HI R4, RZ, 0x8, R4 ;  /* 0x00000008ff047819 */ /* 0x000fe40000011604 */
[----:B------:R-:W-:Y:S01]  /*8c90*/  LOP3.LUT R10, R11, 0xff, RZ, 0xc0, !PT ;  /* 0x000000ff0b0a7812 */ /* 0x000fe200078ec0ff */
[----:B----4-:R-:W-:-:S03]  /*8ca0*/  FFMA.FTZ R5, R149, c[0x0][0x23c], -R3 ;  /* 0x00008f0095057a23 */ /* 0x010fc60000010803 */
[----:B------:R-:W-:Y:S01]  /*8cb0*/  PRMT R10, R10, 0x5410, R16 ;  /* 0x000054100a0a7816 */ /* 0x000fe20000000010 */
[----:B------:R4:W-:Y:S02]  /*8cc0*/  MUFU.EX2 R25, R5 ;  /* 0x0000000500197308 */ /* 0x0009e40000000800 */
[----:B----4-:R-:W-:Y:S02]  /*8cd0*/  LOP3.LUT R5, R7, 0xff, RZ, 0xc0, !PT ;  /* 0x000000ff07057812 */ /* 0x010fe400078ec0ff */
[----:B------:R-:W-:Y:S01]  /*8ce0*/  PRMT R7, R17, 0x5410, R6 ;  /* 0x0000541011077816 */ /* 0x000fe20000000006 */
[----:B------:R-:W-:Y:S01]  /*8cf0*/  FFMA.FTZ R6, R151, c[0x0][0x23c], -R3 ;  /* 0x00008f0097067a23 */ /* 0x000fe20000010803 */
[----:B------:R-:W-:Y:S01]  /*8d00*/  PRMT R3, R9, 0x5410, R4 ;  /* 0x0000541009037816 */ /* 0x000fe20000000004 */
[----:B------:R-:W-:Y:S01]  /*8d10*/  FFMA.FTZ R9, R169, c[0x0][0x23c], -R0 ;  /* 0x00008f00a9097a23 */ /* 0x000fe20000010800 */
[----:B------:R-:W-:Y:S01]  /*8d20*/  PRMT R5, R5, 0x5410, R8 ;  /* 0x0000541005057816 */ /* 0x000fe20000000008 */
[----:B------:R1:W4:Y:S01]  /*8d30*/  MUFU.EX2 R24, R6 ;  /* 0x0000000600187308 */ /* 0x0003220000000800 */
[----:B---3--:R-:W-:Y:S01]  /*8d40*/  F2FP.BF16.PACK_AB R4, R41, R43 ;  /* 0x0000002b2904723e */ /* 0x008fe200000010ff */
[--C-:B------:R-:W-:Y:S01]  /*8d50*/  HSET2.LE.AND R3, R3, R172.reuse, PT ;  /* 0x000000ac03037233 */ /* 0x100fe20003803000 */
[----:B-----5:R-:W-:Y:S01]  /*8d60*/  F2FP.BF16.PACK_AB R8, R28, R29 ;  /* 0x0000001d1c08723e */ /* 0x020fe200000010ff */
[----:B------:R-:W-:-:S02]  /*8d70*/  HSET2.LE.AND R5, R5, R172, PT ;  /* 0x000000ac05057233 */ /* 0x000fc40003803000 */
[--C-:B------:R-:W-:Y:S01]  /*8d80*/  HSET2.LE.AND R7, R7, R172.reuse, PT ;  /* 0x000000ac07077233 */ /* 0x100fe20003803000 */
[----:B------:R-:W-:Y:S01]  /*8d90*/  LOP3.LUT R136, R3, R4, RZ, 0xc0, !PT ;  /* 0x0000000403887212 */ /* 0x000fe200078ec0ff */
[----:B------:R-:W-:Y:S01]  /*8da0*/  HSET2.LE.AND R3, R10, R172, PT ;  /* 0x000000ac0a037233 */ /* 0x000fe20003803000 */
[----:B------:R-:W-:Y:S02]  /*8db0*/  MUFU.EX2 R23, R9 ;  /* 0x0000000900177308 */ /* 0x000fe40000000800 */
[----:B------:R-:W-:Y:S02]  /*8dc0*/  LOP3.LUT R138, R7, R8, RZ, 0xc0, !PT ;  /* 0x00000008078a7212 */ /* 0x000fe400078ec0ff */
[----:B-1----:R-:W-:Y:S02]  /*8dd0*/  F2FP.BF16.PACK_AB R6, R26, R27 ;  /* 0x0000001b1a06723e */ /* 0x002fe400000010ff */
[----:B----4-:R-:W-:Y:S02]  /*8de0*/  F2FP.BF16.PACK_AB R4, R24, R25 ;  /* 0x000000191804723e */ /* 0x010fe400000010ff */
[----:B------:R-:W-:Y:S01]  /*8df0*/  LOP3.LUT R137, R5, R6, RZ, 0xc0, !PT ;  /* 0x0000000605897212 */ /* 0x000fe200078ec0ff */
[--C-:B------:R-:W-:Y:S01]  /*8e00*/  FFMA.FTZ R5, R168, c[0x0][0x23c], -R0.reuse ;  /* 0x00008f00a8057a23 */ /* 0x100fe20000010800 */
[----:B------:R-:W-:Y:S01]  /*8e10*/  LOP3.LUT R139, R3, R4, RZ, 0xc0, !PT ;  /* 0x00000004038b7212 */ /* 0x000fe200078ec0ff */
[----:B------:R-:W-:-:S02]  /*8e20*/  FFMA.FTZ R3, R163, c[0x0][0x23c], -R0 ;  /* 0x00008f00a3037a23 */ /* 0x000fc40000010800 */
[----:B------:R-:W-:Y:S01]  /*8e30*/  FFMA.FTZ R0, R161, c[0x0][0x23c], -R0 ;  /* 0x00008f00a1007a23 */ /* 0x000fe20000010800 */
[----:B------:R-:W-:Y:S03]  /*8e40*/  MUFU.EX2 R21, R5 ;  /* 0x0000000500157308 */ /* 0x000fe60000000800 */
[C---:B--2---:R-:W-:Y:S05]  /*8e50*/  HMMA.16816.F32.BF16 R84, R136.reuse, R92, R84 ;  /* 0x0000005c8854723c */ /* 0x044fea0000041854 */
[----:B------:R1:W-:Y:S03]  /*8e60*/  MUFU.EX2 R20, R0 ;  /* 0x0000000000147308 */ /* 0x0003e60000000800 */
[C---:B------:R-:W-:Y:S05]  /*8e70*/  HMMA.16816.F32.BF16 R88, R136.reuse, R94, R88 ;  /* 0x0000005e8858723c */ /* 0x040fea0000041858 */
[----:B------:R2:W-:Y:S03]  /*8e80*/  MUFU.EX2 R22, R3 ;  /* 0x0000000300167308 */ /* 0x0005e60000000800 */
[----:B------:R-:W-:Y:S01]  /*8e90*/  HMMA.16816.F32.BF16 R100, R136, R108, R100 ;  /* 0x0000006c8864723c */ /* 0x000fe20000041864 */
[----:B-1----:R-:W-:-:S07]  /*8ea0*/  LOP3.LUT R0, R19, UR8, R68, 0x96, !PT ;  /* 0x0000000813007c12 */ /* 0x002fce000f8e9644 */
[----:B------:R-:W-:Y:S01]  /*8eb0*/  HMMA.16816.F32.BF16 R104, R136, R110, R104 ;  /* 0x0000006e8868723c */ /* 0x000fe20000041868 */
[----:B------:R-:W-:-:S04]  /*8ec0*/  IMAD.WIDE.U32 R4, R0, -0x2daee0ad, RZ ;  /* 0xd2511f5300047825 */ /* 0x000fc800078e00ff */
[----:B--2---:R-:W-:Y:S01]  /*8ed0*/  FFMA.FTZ R3, R171, c[0x0][0x23c], -R2 ;  /* 0x00008f00ab037a23 */ /* 0x004fe20000010802 */
[----:B------:R-:W-:Y:S02]  /*8ee0*/  LOP3.LUT R0, R5, UR18, R46, 0x96, !PT ;  /* 0x0000001205007c12 */ /* 0x000fe4000f8e962e */
[C---:B------:R-:W-:Y:S01]  /*8ef0*/  HMMA.16816.F32.BF16 R116, R136.reuse, R124, R116 ;  /* 0x0000007c8874723c */ /* 0x040fe20000041874 */
[C---:B------:R-:W-:Y:S01]  /*8f00*/  LOP3.LUT R6, R4.reuse, 0xffff, RZ, 0xc0, !PT ;  /* 0x0000ffff04067812 */ /* 0x040fe200078ec0ff */
[----:B------:R1:W-:Y:S01]  /*8f10*/  MUFU.EX2 R19, R3 ;  /* 0x0000000300137308 */ /* 0x0003e20000000800 */
[----:B------:R-:W-:Y:S02]  /*8f20*/  LOP3.LUT R10, R4, 0xff, RZ, 0xc0, !PT ;  /* 0x000000ff040a7812 */ /* 0x000fe400078ec0ff */
[--C-:B------:R-:W-:Y:S02]  /*8f30*/  SHF.R.U32.HI R5, RZ, 0x10, R4.reuse ;  /* 0x00000010ff057819 */ /* 0x100fe40000011604 */
[----:B------:R-:W-:Y:S01]  /*8f40*/  SHF.R.U32.HI R11, RZ, 0x18, R4 ;  /* 0x00000018ff0b7819 */ /* 0x000fe20000011604 */
[----:B------:R-:W-:Y:S01]  /*8f50*/  FFMA.FTZ R4, R170, c[0x0][0x23c], -R2 ;  /* 0x00008f00aa047a23 */ /* 0x000fe20000010802 */
[----:B------:R-:W-:Y:S01]  /*8f60*/  SHF.R.U32.HI R6, RZ, 0x8, R6 ;  /* 0x00000008ff067819 */ /* 0x000fe20000011606 */
[----:B------:R-:W-:Y:S01]  /*8f70*/  HMMA.16816.F32.BF16 R120, R136, R126, R120 ;  /* 0x0000007e8878723c */ /* 0x000fe20000041878 */
[----:B------:R-:W-:Y:S01]  /*8f80*/  LOP3.LUT R9, R5, 0xff, RZ, 0xc0, !PT ;  /* 0x000000ff05097812 */ /* 0x000fe200078ec0ff */
[----:B------:R-:W-:Y:S01]  /*8f90*/  MUFU.EX2 R16, R4 ;  /* 0x0000000400107308 */ /* 0x000fe20000000800 */
[----:B------:R-:W-:-:S02]  /*8fa0*/  LOP3.LUT R8, R0, 0xff, RZ, 0xc0, !PT ;  /* 0x000000ff00087812 */ /* 0x000fc400078ec0ff */
[----:B------:R-:W-:Y:S01]  /*8fb0*/  SHF.R.U32.HI R7, RZ, 0x18, R0 ;  /* 0x00000018ff077819 */ /* 0x000fe20000011600 */
[--C-:B-1----:R-:W-:Y:S02]  /*8fc0*/  FFMA.FTZ R3, R165, c[0x0][0x23c], -R2.reuse ;  /* 0x00008f00a5037a23 */ /* 0x102fe40000010802 */
[C---:B------:R-:W-:Y:S02]  /*8fd0*/  HMMA.16816.F32.BF16 R132, R136.reuse, R12, R132 ;  /* 0x0000000c8884723c */ /* 0x040fe40000041884 */
[----:B------:R1:W-:Y:S06]  /*8fe0*/  MUFU.EX2 R18, R3 ;  /* 0x0000000300127308 */ /* 0x0003ec0000000800 */
[----:B------:R-:W-:Y:S01]  /*8ff0*/  HMMA.16816.F32.BF16 R136, R136, R14, R60 ;  /* 0x0000000e8888723c */ /* 0x000fe2000004183c */
[----:B-1----:R-:W-:Y:S01]  /*9000*/  FFMA.FTZ R3, R166, c[0x0][0x23c], -R2 ;  /* 0x00008f00a6037a23 */ /* 0x002fe20000010802 */
[----:B------:R-:W-:-:S03]  /*9010*/  LOP3.LUT R2, R0, 0xffff, RZ, 0xc0, !PT ;  /* 0x0000ffff00027812 */ /* 0x000fc600078ec0ff */
[----:B------:R1:W2:Y:S01]  /*9020*/  MUFU.EX2 R17, R3 ;  /* 0x0000000300117308 */ /* 0x0002a20000000800 */
[----:B------:R-:W-:Y:S02]  /*9030*/  SHF.R.U32.HI R5, RZ, 0x8, R2 ;  /* 0x00000008ff057819 */ /* 0x000fe40000011602 */
[----:B------:R-:W-:Y:S02]  /*9040*/  PRMT R2, R9, 0x5410, R11 ;  /* 0x0000541009027816 */ /* 0x000fe4000000000b */
[----:B------:R-:W-:-:S05]  /*9050*/  PRMT R5, R8, 0x5410, R5 ;  /* 0x0000541008057816 */ /* 0x000fca0000000005 */
[--C-:B------:R-:W-:Y:S01]  /*9060*/  HSET2.LE.AND R5, R5, R172.reuse, PT ;  /* 0x000000ac05057233 */ /* 0x100fe20003803000 */
[----:B-1----:R-:W-:Y:S02]  /*9070*/  SHF.R.U32.HI R3, RZ, 0x10, R0 ;  /* 0x00000010ff037819 */ /* 0x002fe40000011600 */
[----:B------:R-:W-:Y:S02]  /*9080*/  PRMT R0, R10, 0x5410, R6 ;  /* 0x000054100a007816 */ /* 0x000fe40000000006 */
[----:B------:R-:W-:Y:S02]  /*9090*/  LOP3.LUT R3, R3, 0xff, RZ, 0xc0, !PT ;  /* 0x000000ff03037812 */ /* 0x000fe400078ec0ff */
[----:B--2---:R-:W-:Y:S01]  /*90a0*/  F2FP.BF16.PACK_AB R4, R17, R18 ;  /* 0x000000121104723e */ /* 0x004fe200000010ff */
[--C-:B------:R-:W-:Y:S01]  /*90b0*/  HSET2.LE.AND R0, R0, R172.reuse, PT ;  /* 0x000000ac00007233 */ /* 0x100fe20003803000 */
[----:B------:R-:W-:Y:S01]  /*90c0*/  PRMT R7, R3, 0x5410, R7 ;  /* 0x0000541003077816 */ /* 0x000fe20000000007 */
[----:B------:R-:W-:Y:S01]  /*90d0*/  HSET2.LE.AND R3, R2, R172, PT ;  /* 0x000000ac02037233 */ /* 0x000fe20003803000 */
[----:B------:R-:W-:-:S02]  /*90e0*/  F2FP.BF16.PACK_AB R2, R20, R22 ;  /* 0x000000161402723e */ /* 0x000fc400000010ff */
[----:B------:R-:W-:Y:S01]  /*90f0*/  F2FP.BF16.PACK_AB R6, R21, R23 ;  /* 0x000000171506723e */ /* 0x000fe200000010ff */
[----:B------:R-:W-:Y:S01]  /*9100*/  HSET2.LE.AND R7, R7, R172, PT ;  /* 0x000000ac07077233 */ /* 0x000fe20003803000 */
[----:B------:R-:W-:Y:S01]  /*9110*/  LOP3.LUT R142, R0, R2, RZ, 0xc0, !PT ;  /* 0x00000002008e7212 */ /* 0x000fe200078ec0ff */
[----:B------:R-:W-:Y:S01]  /*9120*/  FADD.FTZ R2, R245, R240 ;  /* 0x000000f0f5027221 */ /* 0x000fe20000010000 */
[----:B------:R-:W-:Y:S02]  /*9130*/  F2FP.BF16.PACK_AB R0, R16, R19 ;  /* 0x000000131000723e */ /* 0x000fe400000010ff */
[----:B------:R-:W-:Y:S01]  /*9140*/  LOP3.LUT R143, R3, R4, RZ, 0xc0, !PT ;  /* 0x00000004038f7212 */ /* 0x000fe200078ec0ff */
[----:B------:R-:W-:Y:S01]  /*9150*/  FADD.FTZ R3, R223, R220 ;  /* 0x000000dcdf037221 */ /* 0x000fe20000010000 */
[----:B------:R-:W-:Y:S01]  /*9160*/  LOP3.LUT R141, R7, R0, RZ, 0xc0, !PT ;  /* 0x00000000078d7212 */ /* 0x000fe200078ec0ff */
[----:B------:R-:W-:Y:S01]  /*9170*/  FADD.FTZ R0, R233, R232 ;  /* 0x000000e8e9007221 */ /* 0x000fe20000010000 */
[----:B------:R-:W-:Y:S01]  /*9180*/  LOP3.LUT R140, R5, R6, RZ, 0xc0, !PT ;  /* 0x00000006058c7212 */ /* 0x000fe200078ec0ff */
        /* <DEDUP_REMOVED lines=72> */
[----:B------:R-:W-:Y:S01]  /*9610*/  UIADD3 UR4, UR32, -0x2, URZ ;  /* 0xfffffffe20047890 */ /* 0x000fe2000fffe03f */
[----:B------:R-:W-:-:S04]  /*9620*/  DEPBAR.LE SB0, 0x0 ;  /* 0x000080000000791a */ /* 0x000fc80000000000 */
[----:B------:R-:W-:Y:S01]  /*9630*/  USHF.R.S32.HI UR5, URZ, 0x1f, UR4 ;  /* 0x0000001f3f057899 */ /* 0x000fe20008011404 */
[----:B------:R-:W-:Y:S01]  /*9640*/  IMAD.U32 R2, RZ, RZ, UR4 ;  /* 0x00000004ff027e24 */ /* 0x000fe2000f8e00ff */
[----:B------:R-:W-:Y:S01]  /*9650*/  UIMAD UR4, UR22, UR4, URZ ;  /* 0x00000004160472a4 */ /* 0x000fe2000f8e023f */
[----:B------:R-:W-:Y:S01]  /*9660*/  IMAD.MOV.U32 R14, RZ, RZ, c[0x0][0x1a4] ;  /* 0x00006900ff0e7624 */ /* 0x000fe200078e00ff */
[----:B------:R-:W-:Y:S01]  /*9670*/  UIADD3 UR35, UR32, -0x2, URZ ;  /* 0xfffffffe20237890 */ /* 0x000fe2000fffe03f */
[----:B------:R-:W-:Y:S01]  /*9680*/  IMAD.WIDE.U32 R6, R246, c[0x0][0x1a0], RZ ;  /* 0x00006800f6067a25 */ /* 0x000fe200078e00ff */
[----:B------:R-:W-:Y:S01]  /*9690*/  UIMAD UR4, UR5, UR23, UR4 ;  /* 0x00000017050472a4 */ /* 0x000fe2000f8e0204 */
[----:B------:R-:W-:Y:S01]  /*96a0*/  LOP3.LUT R0, R0, 0xfffffff7, RZ, 0xc0, !PT ;  /* 0xfffffff700007812 */ /* 0x000fe200078ec0ff */
[----:B------:R-:W-:Y:S01]  /*96b0*/  UISETP.GT.AND UP0, UPT, UR35, UR19, UPT ;  /* 0x000000132300728c */ /* 0x000fe2000bf04270 */
[----:B------:R-:W-:Y:S01]  /*96c0*/  IMAD.SHL.U32 R13, R14, 0x20, RZ ;  /* 0x000000200e0d7824 */ /* 0x000fe200078e00ff */
[----:B------:R-:W-:Y:S01]  /*96d0*/  BAR.SYNC.DEFER_BLOCKING 0x0 ;  /* 0x0000000000007b1d */ /* 0x000fe20000010000 */
[----:B--2---:R-:W-:Y:S01]  /*96e0*/  ISETP.GE.AND P2, PT, R144, c[0x0][0x220], PT ;  /* 0x0000880090007a0c */ /* 0x004fe20003f46270 */
[----:B---3--:R-:W-:-:S03]  /*96f0*/  IMAD.WIDE.U32 R2, R2, UR23, R156 ;  /* 0x0000001702027c25 */ /* 0x008fc6000f8e009c */
[----:B------:R-:W-:Y:S02]  /*9700*/  P2R R68, PR, RZ, 0x4 ;  /* 0x00000004ff447803 */ /* 0x000fe40000000000 */
[----:B------:R-:W-:-:S07]  /*9710*/  IADD3 R3, R3, UR4, RZ ;  /* 0x0000000403037c10 */ /* 0x000fce000fffe0ff */
[C---:B------:R-:W-:Y:S01]  /*9720*/  @!P2 IADD3 R5, P0, R2.reuse, R6, RZ ;  /* 0x000000060205a210 */ /* 0x040fe20007f1e0ff */
[----:B------:R-:W-:Y:S01]  /*9730*/  @!P2 IMAD.MOV.U32 R12, RZ, RZ, 0x30 ;  /* 0x00000030ff0ca424 */ /* 0x000fe200078e00ff */
[C---:B------:R-:W-:Y:S01]  /*9740*/  @!P2 IADD3 R4, P1, R2.reuse, UR25, RZ ;  /* 0x000000190204ac10 */ /* 0x040fe2000ff3e0ff */
[----:B------:R-:W-:Y:S01]  /*9750*/  @P2 STS.128 [R211+0x6000], RZ ;  /* 0x006000ffd3002388 */ /* 0x000fe20000000c00 */
[C---:B------:R-:W-:Y:S02]  /*9760*/  @!P2 IADD3.X R13, R3.reuse, R7, R13, P0, !PT ;  /* 0x00000007030da210 */ /* 0x040fe400007fe40d */
[----:B------:R-:W-:Y:S02]  /*9770*/  @!P2 IADD3.X R7, R3, UR24, RZ, P1, !PT ;  /* 0x000000180307ac10 */ /* 0x000fe40008ffe4ff */
[----:B------:R-:W-:Y:S02]  /*9780*/  @!P2 LEA R10, P3, R2, c[0x0][0x170], 0x1 ;  /* 0x00005c00020aaa11 */ /* 0x000fe400078608ff */
[----:B------:R-:W-:-:S02]  /*9790*/  @!P2 LEA R8, P1, R4, c[0x0][0x170], 0x1 ;  /* 0x00005c000408aa11 */ /* 0x000fc400078208ff */
[--C-:B------:R-:W-:Y:S01]  /*97a0*/  @!P2 LEA.HI.X R11, R2, c[0x0][0x174], R3.reuse, 0x1, P3 ;  /* 0x00005d00020baa11 */ /* 0x100fe200018f0c03 */
[----:B------:R-:W-:Y:S01]  /*97b0*/  @!P2 IMAD.WIDE.U32 R2, R12, c[0x0][0x1a0], R2 ;  /* 0x000068000c02aa25 */ /* 0x000fe200078e0002 */
[----:B------:R-:W-:Y:S02]  /*97c0*/  @!P2 LEA.HI.X R9, R4, c[0x0][0x174], R7, 0x1, P1 ;  /* 0x00005d000409aa11 */ /* 0x000fe400008f0c07 */
[C---:B------:R-:W-:Y:S01]  /*97d0*/  @!P2 LEA R6, P0, R5.reuse, c[0x0][0x170], 0x1 ;  /* 0x00005c000506aa11 */ /* 0x040fe200078008ff */
[----:B------:R-:W-:Y:S01]  /*97e0*/  @!P2 IMAD R4, R14, 0x30, RZ ;  /* 0x000000300e04a824 */ /* 0x000fe200078e02ff */
[----:B------:R-:W-:Y:S01]  /*97f0*/  @!PT LDS RZ, [RZ] ;  /* 0x00000000fffff984 */ /* 0x000fe20000000800 */
[----:B------:R-:W-:Y:S01]  /*9800*/  @!PT LDS RZ, [RZ] ;  /* 0x00000000fffff984 */ /* 0x000fe20000000800 */
[----:B------:R-:W-:Y:S01]  /*9810*/  @!PT LDS RZ, [RZ] ;  /* 0x00000000fffff984 */ /* 0x000fe20000000800 */
[----:B------:R2:W-:Y:S02]  /*9820*/  @!P2 LDGSTS.E.BYPASS.LTC128B.128 [R211+0x6000], [R10.64] ;  /* 0x060000000ad3afae */ /* 0x0005e4000b901d5c */
        /* <DEDUP_REMOVED lines=8> */
[----:B------:R2:W-:Y:S01]  /*98b0*/  @!P2 LDGSTS.E.BYPASS.LTC128B.128 [R211+0x6800], [R8.64] ;  /* 0x0680000008d3afae */ /* 0x0005e2000b901d5c */
[----:B------:R-:W-:-:S03]  /*98c0*/  IMAD.U32 R2, RZ, RZ, UR35 ;  /* 0x00000023ff027e24 */ /* 0x000fc6000f8e00ff */
[----:B------:R-:W-:Y:S01]  /*98d0*/  @P2 STS.128 [R211+0x7000], RZ ;  /* 0x007000ffd3002388 */ /* 0x000fe20000000c00 */
[----:B------:R-:W-:-:S03]  /*98e0*/  IMAD R2, R2, 0x40, R252 ;  /* 0x0000004002027824 */ /* 0x000fc600078e02fc */
[----:B------:R-:W-:Y:S01]  /*98f0*/  @!PT LDS RZ, [RZ] ;  /* 0x00000000fffff984 */ /* 0x000fe20000000800 */
[----:B------:R-:W-:Y:S01]  /*9900*/  @!PT LDS RZ, [RZ] ;  /* 0x00000000fffff984 */ /* 0x000fe20000000800 */
[----:B------:R-:W-:Y:S01]  /*9910*/  @!PT LDS RZ, [RZ] ;  /* 0x00000000fffff984 */ /* 0x000fe20000000800 */
[----:B------:R3:W-:Y:S01]  /*9920*/  @!P2 LDGSTS.E.BYPASS.LTC128B.128 [R211+0x7000], [R6.64] ;  /* 0x0700000006d3afae */ /* 0x0007e2000b901d5c */
[--C-:B------:R-:W-:Y:S01]  /*9930*/  IMAD.IADD R3, R200, 0x1, -R2.reuse ;  /* 0x00000001c8037824 */ /* 0x100fe200078e0a02 */
[C---:B------:R-:W-:Y:S02]  /*9940*/  ISETP.GE.AND P0, PT, R2.reuse, R210, PT ;  /* 0x000000d20200720c */ /* 0x040fe40003f06270 */
[----:B------:R-:W-:Y:S01]  /*9950*/  @P2 STS.128 [R211+0x7800], RZ ;  /* 0x007800ffd3002388 */ /* 0x000fe20000000c00 */
[C---:B------:R-:W-:Y:S02]  /*9960*/  ISETP.GE.AND P5, PT, R2.reuse, R209, PT ;  /* 0x000000d10200720c */ /* 0x040fe40003fa6270 */
[----:B------:R-:W-:Y:S01]  /*9970*/  IABS R3, R3 ;  /* 0x0000000300037213 */ /* 0x000fe20000000000 */
[----:B------:R-:W-:Y:S01]  /*9980*/  @!PT LDS RZ, [RZ] ;  /* 0x00000000fffff984 */ /* 0x000fe20000000800 */
[----:B------:R-:W-:Y:S01]  /*9990*/  @!PT LDS RZ, [RZ] ;  /* 0x00000000fffff984 */ /* 0x000fe20000000800 */
[----:B------:R-:W-:Y:S01]  /*99a0*/  @!PT LDS RZ, [RZ] ;  /* 0x00000000fffff984 */ /* 0x000fe20000000800 */
[----:B------:R3:W-:Y:S01]  /*99b0*/  @!P2 LDGSTS.E.BYPASS.LTC128B.128 [R211+0x7800], [R4.64] ;  /* 0x0780000004d3afae */ /* 0x0007e2000b901d5c */
[C---:B------:R-:W-:Y:S02]  /*99c0*/  ISETP.LT.OR P0, PT, R2.reuse, R206, P0 ;  /* 0x000000ce0200720c */ /* 0x040fe40000701670 */
[----:B------:R-:W-:Y:S01]  /*99d0*/  ISETP.GE.AND P6, PT, R2, R208, PT ;  /* 0x000000d00200720c */ /* 0x000fe20003fc6270 */
[----:B------:R-:W-:Y:S04]  /*99e0*/  LDSM.16.M88.4 R16, [R191] ;  /* 0x00000000bf10783b */ /* 0x000fe80000000200 */
[----:B------:R-:W4:Y:S04]  /*99f0*/  LDSM.16.M88.4 R24, [R184+0x4800] ;  /* 0x00480000b818783b */ /* 0x000f280000000200 */
[----:B--2---:R-:W2:Y:S04]  /*9a00*/  LDSM.16.M88.4 R8, [R184+0x4000] ;  /* 0x00400000b808783b */ /* 0x004ea80000000200 */
[----:B------:R-:W-:Y:S04]  /*9a10*/  LDSM.16.M88.4 R20, [R184+0x5000] ;  /* 0x00500000b814783b */ /* 0x000fe80000000200 */
[----:B------:R-:W-:Y:S04]  /*9a20*/  LDSM.16.M88.4 R28, [R184+0x5800] ;  /* 0x00580000b81c783b */ /* 0x000fe80000000200 */
[----:B------:R-:W-:Y:S04]  /*9a30*/  LDSM.16.M88.4 R40, [R190+0x4800] ;  /* 0x00480000be28783b */ /* 0x000fe80000000200 */
[----:B---3--:R-:W3:Y:S04]  /*9a40*/  LDSM.16.M88.4 R4, [R191+0x2000] ;  /* 0x00200000bf04783b */ /* 0x008ee80000000200 */
[----:B------:R-:W-:Y:S04]  /*9a50*/  LDSM.16.M88.4 R36, [R190+0x5000] ;  /* 0x00500000be24783b */ /* 0x000fe80000000200 */
[----:B------:R-:W-:Y:S04]  /*9a60*/  LDSM.16.M88.4 R48, [R190+0x5800] ;  /* 0x00580000be30783b */ /* 0x000fe80000000200 */
[----:B------:R-:W-:Y:S04]  /*9a70*/  LDSM.16.M88.4 R44, [R190+0x4000] ;  /* 0x00400000be2c783b */ /* 0x000fe80000000200 */
[----:B------:R-:W-:Y:S01]  /*9a80*/  LDSM.16.M88.4 R12, [R194] ;  /* 0x00000000c20c783b */ /* 0x000fe20000000200 */
[C---:B----4-:R-:W-:Y:S03]  /*9a90*/  HMMA.16816.F32.BF16 R64, R16.reuse, R24, RZ ;  /* 0x000000181040723c */ /* 0x050fe600000418ff */
[----:B------:R-:W-:Y:S04]  /*9aa0*/  LDSM.16.M88.4 R32, [R195] ;  /* 0x00000000c320783b */ /* 0x000fe80000000200 */
[----:B------:R-:W0:Y:S01]  /*9ab0*/  LDGDEPBAR ;  /* 0x00000000000079af */ /* 0x000e220000000000 */
[C---:B--2---:R-:W-:Y:S08]  /*9ac0*/  HMMA.16816.F32.BF16 R164, R16.reuse, R8, RZ ;  /* 0x0000000810a4723c */ /* 0x044ff000000418ff */
[----:B------:R-:W-:Y:S08]  /*9ad0*/  HMMA.16816.F32.BF16 R212, R16, R10, RZ ;  /* 0x0000000a10d4723c */ /* 0x000ff000000418ff */
[C---:B---3--:R-:W-:Y:S08]  /*9ae0*/  HMMA.16816.F32.BF16 R56, R4.reuse, R8, RZ ;  /* 0x000000080438723c */ /* 0x048ff000000418ff */
[C---:B------:R-:W-:Y:S01]  /*9af0*/  HMMA.16816.F32.BF16 R160, R4.reuse, R10, RZ ;  /* 0x0000000a04a0723c */ /* 0x040fe200000418ff */
[----:B------:R-:W2:Y:S07]  /*9b00*/  LDSM.16.M88.4 R8, [R194+0x2000] ;  /* 0x00200000c208783b */ /* 0x000eae0000000200 */
[C---:B------:R-:W-:Y:S08]  /*9b10*/  HMMA.16816.F32.BF16 R152, R4.reuse, R26, RZ ;  /* 0x0000001a0498723c */ /* 0x040ff000000418ff */
[C---:B------:R-:W-:Y:S08]  /*9b20*/  HMMA.16816.F32.BF16 R144, R4.reuse, R22, RZ ;  /* 0x000000160490723c */ /* 0x040ff000000418ff */
[C---:B------:R-:W-:Y:S08]  /*9b30*/  HMMA.16816.F32.BF16 R52, R4.reuse, R30, RZ ;  /* 0x0000001e0434723c */ /* 0x040ff000000418ff */
[----:B------:R-:W-:Y:S08]  /*9b40*/  HMMA.16816.F32.BF16 R156, R4, R24, RZ ;  /* 0x00000018049c723c */ /* 0x000ff000000418ff */
[----:B------:R-:W-:Y:S08]  /*9b50*/  HMMA.16816.F32.BF16 R180, R16, R26, RZ ;  /* 0x0000001a10b4723c */ /* 0x000ff000000418ff */
[C---:B------:R-:W-:Y:S08]  /*9b60*/  HMMA.16816.F32.BF16 R148, R4.reuse, R20, RZ ;  /* 0x000000140494723c */ /* 0x040ff000000418ff */
[----:B------:R-:W-:Y:S01]  /*9b70*/  HMMA.16816.F32.BF16 R76, R4, R28, RZ ;  /* 0x0000001c044c723c */ /* 0x000fe200000418ff */
[----:B------:R-:W3:Y:S07]  /*9b80*/  LDSM.16.M88.4 R4, [R192+0x2000] ;  /* 0x00200000c004783b */ /* 0x000eee0000000200 */
[C---:B------:R-:W-:Y:S08]  /*9b90*/  HMMA.16816.F32.BF16 R24, R16.reuse, R20, RZ ;  /* 0x000000141018723c */ /* 0x040ff000000418ff */
[----:B------:R-:W-:Y:S01]  /*9ba0*/  HMMA.16816.F32.BF16 R176, R16, R22, RZ ;  /* 0x0000001610b0723c */ /* 0x000fe200000418ff */
[----:B------:R-:W4:Y:S07]  /*9bb0*/  LDSM.16.M88.4 R20, [R192] ;  /* 0x00000000c014783b */ /* 0x000f2e0000000200 */
[C---:B--2---:R-:W-:Y:S08]  /*9bc0*/  HMMA.16816.F32.BF16 R172, R8.reuse, R42, R152 ;  /* 0x0000002a08ac723c */ /* 0x044ff00000041898 */
[C---:B------:R-:W-:Y:S08]  /*9bd0*/  HMMA.16816.F32.BF16 R152, R8.reuse, R38, R144 ;  /* 0x000000260898723c */ /* 0x040ff00000041890 */
[C---:B------:R-:W-:Y:S08]  /*9be0*/  HMMA.16816.F32.BF16 R144, R8.reuse, R50, R52 ;  /* 0x000000320890723c */ /* 0x040ff00000041834 */
[-C--:B------:R-:W-:Y:S08]  /*9bf0*/  HMMA.16816.F32.BF16 R56, R8, R44.reuse, R56 ;  /* 0x0000002c0838723c */ /* 0x080ff00000041838 */
[----:B------:R-:W-:Y:S01]  /*9c00*/  HMMA.16816.F32.BF16 R52, R12, R44, R164 ;  /* 0x0000002c0c34723c */ /* 0x000fe200000418a4 */
[----:B------:R-:W-:Y:S07]  /*9c10*/  LDSM.16.M88.4 R164, [R196] ;  /* 0x00000000c4a4783b */ /* 0x000fee0000000200 */
[C---:B------:R-:W-:Y:S08]  /*9c20*/  HMMA.16816.F32.BF16 R60, R16.reuse, R28, RZ ;  /* 0x0000001c103c723c */ /* 0x040ff000000418ff */
[----:B------:R-:W-:Y:S01]  /*9c30*/  HMMA.16816.F32.BF16 R168, R16, R30, RZ ;  /* 0x0000001e10a8723c */ /* 0x000fe200000418ff */
[----:B------:R-:W-:Y:S04]  /*9c40*/  LDSM.16.M88.4 R16, [R193+0x2000] ;  /* 0x00200000c110783b */ /* 0x000fe80000000200 */
[----:B------:R-:W-:Y:S03]  /*9c50*/  LDSM.16.M88.4 R28, [R198] ;  /* 0x00000000c61c783b */ /* 0x000fe60000000200 */
[C---:B------:R-:W-:Y:S08]  /*9c60*/  HMMA.16816.F32.BF16 R156, R8.reuse, R40, R156 ;  /* 0x00000028089c723c */ /* 0x040ff0000004189c */
[C---:B------:R-:W-:Y:S08]  /*9c70*/  HMMA.16816.F32.BF16 R148, R8.reuse, R36, R148 ;  /* 0x000000240894723c */ /* 0x040ff00000041894 */
[C---:B------:R-:W-:Y:S08]  /*9c80*/  HMMA.16816.F32.BF16 R76, R8.reuse, R48, R76 ;  /* 0x00000030084c723c */ /* 0x040ff0000004184c */
[----:B------:R-:W-:Y:S01]  /*9c90*/  HMMA.16816.F32.BF16 R160, R8, R46, R160 ;  /* 0x0000002e08a0723c */ /* 0x000fe200000418a0 */
[----:B------:R-:W-:Y:S07]  /*9ca0*/  LDSM.16.M88.4 R8, [R193] ;  /* 0x00000000c108783b */ /* 0x000fee0000000200 */
[----:B------:R-:W-:Y:S01]  /*9cb0*/  HMMA.16816.F32.BF16 R216, R12, R36, R24 ;  /* 0x000000240cd8723c */ /* 0x000fe20000041818 */
[----:B------:R-:W2:Y:S07]  /*9cc0*/  LDSM.16.M88.4 R24, [R189] ;  /* 0x00000000bd18783b */ /* 0x000eae0000000200 */
[-C--:B---3--:R-:W-:Y:S08]  /*9cd0*/  HMMA.16816.F32.BF16 R56, R4, R32.reuse, R56 ;  /* 0x000000200438723c */ /* 0x088ff00000041838 */
[----:B----4-:R-:W-:Y:S08]  /*9ce0*/  HMMA.16816.F32.BF16 R52, R20, R32, R52 ;  /* 0x000000201434723c */ /* 0x010ff00000041834 */
[C---:B------:R-:W-:Y:S01]  /*9cf0*/  HMMA.16816.F32.BF16 R220, R12.reuse, R48, R60 ;  /* 0x000000300cdc723c */ /* 0x040fe2000004183c */
[----:B------:R-:W3:Y:S07]  /*9d00*/  LDSM.16.M88.4 R60, [R197] ;  /* 0x00000000c53c783b */ /* 0x000eee0000000200 */
[C---:B------:R-:W-:Y:S08]  /*9d10*/  HMMA.16816.F32.BF16 R44, R12.reuse, R46, R212 ;  /* 0x0000002e0c2c723c */ /* 0x040ff000000418d4 */
[C---:B------:R-:W-:Y:S08]  /*9d20*/  HMMA.16816.F32.BF16 R64, R12.reuse, R40, R64 ;  /* 0x000000280c40723c */ /* 0x040ff00000041840 */
[C---:B------:R-:W-:Y:S08]  /*9d30*/  HMMA.16816.F32.BF16 R180, R12.reuse, R42, R180 ;  /* 0x0000002a0cb4723c */ /* 0x040ff000000418b4 */
[C---:B------:R-:W-:Y:S08]  /*9d40*/  HMMA.16816.F32.BF16 R176, R12.reuse, R38, R176 ;  /* 0x000000260cb0723c */ /* 0x040ff000000418b0 */
[----:B------:R-:W-:Y:S07]  /*9d50*/  HMMA.16816.F32.BF16 R212, R12, R50, R168 ;  /* 0x000000320cd4723c */ /* 0x000fee00000418a8 */
[----:B------:R-:W-:Y:S01]  /*9d60*/  IMAD.IADD R13, R199, 0x1, -R2 ;  /* 0x00000001c70d7824 */ /* 0x000fe200078e0a02 */
[----:B--2---:R-:W-:Y:S01]  /*9d70*/  HMMA.16816.F32.BF16 R56, R16, R24, R56 ;  /* 0x000000181038723c */ /* 0x004fe20000041838 */
[----:B------:R-:W-:-:S03]  /*9d80*/  IMAD.MOV.U32 R12, RZ, RZ, R3 ;  /* 0x000000ffff0c7224 */ /* 0x000fc600078e0003 */
[----:B------:R-:W-:Y:S01]  /*9d90*/  IABS R3, R13 ;  /* 0x0000000d00037213 */ /* 0x000fe20000000000 */
[----:B------:R-:W-:Y:S01]  /*9da0*/  IMAD.IADD R13, R201, 0x1, -R2 ;  /* 0x00000001c90d7824 */ /* 0x000fe200078e0a02 */
[----:B------:R2:W4:Y:S02]  /*9db0*/  I2F R36, R12 ;  /* 0x0000000c00247306 */ /* 0x0005240000201400 */
[----:B------:R-:W-:Y:S08]  /*9dc0*/  HMMA.16816.F32.BF16 R52, R8, R24, R52 ;  /* 0x000000180834723c */ /* 0x000ff00000041834 */
[----:B------:R-:W-:Y:S01]  /*9dd0*/  HMMA.16816.F32.BF16 R156, R4, R28, R156 ;  /* 0x0000001c049c723c */ /* 0x000fe2000004189c */
[----:B--2---:R-:W-:Y:S01]  /*9de0*/  IMAD.MOV.U32 R12, RZ, RZ, R3 ;  /* 0x000000ffff0c7224 */ /* 0x004fe200078e0003 */
[----:B------:R-:W-:-:S06]  /*9df0*/  IABS R3, R13 ;  /* 0x0000000d00037213 */ /* 0x000fcc0000000000 */
[----:B---3--:R-:W-:Y:S01]  /*9e00*/  HMMA.16816.F32.BF16 R148, R4, R60, R148 ;  /* 0x0000003c0494723c */ /* 0x008fe20000041894 */
[----:B------:R2:W3:Y:S01]  /*9e10*/  I2F R25, R12 ;  /* 0x0000000c00197306 */ /* 0x0004e20000201400 */
[----:B------:R-:W-:Y:S01]  /*9e20*/  IMAD.MOV.U32 R13, RZ, RZ, R3 ;  /* 0x000000ffff0d7224 */ /* 0x000fe200078e0003 */
[----:B------:R-:W-:-:S05]  /*9e30*/  IADD3 R3, R2, 0x1, RZ ;  /* 0x0000000102037810 */ /* 0x000fca0007ffe0ff */
[C---:B------:R-:W-:Y:S01]  /*9e40*/  HMMA.16816.F32.BF16 R76, R4.reuse, R164, R76 ;  /* 0x000000a4044c723c */ /* 0x040fe2000004184c */
[C---:B------:R-:W-:Y:S01]  /*9e50*/  ISETP.GE.AND P1, PT, R3.reuse, R208, PT ;  /* 0x000000d00300720c */ /* 0x040fe20003f26270 */
[----:B------:R-:W-:Y:S01]  /*9e60*/  IMAD.IADD R14, R200, 0x1, -R3 ;  /* 0x00000001c80e7824 */ /* 0x000fe200078e0a03 */
[----:B------:R5:W-:Y:S01]  /*9e70*/  I2F R24, R13 ;  /* 0x0000000d00187306 */ /* 0x000be20000201400 */
[C---:B------:R-:W-:Y:S02]  /*9e80*/  ISETP.GE.AND P4, PT, R3.reuse, R210, PT ;  /* 0x000000d20300720c */ /* 0x040fe40003f86270 */
[C---:B------:R-:W-:Y:S02]  /*9e90*/  ISETP.LT.OR P1, PT, R3.reuse, R203, P1 ;  /* 0x000000cb0300720c */ /* 0x040fe40000f21670 */
[----:B------:R-:W-:Y:S01]  /*9ea0*/  HMMA.16816.F32.BF16 R40, R4, R34, R160 ;  /* 0x000000220428723c */ /* 0x000fe200000418a0 */
[----:B------:R-:W-:Y:S01]  /*9eb0*/  ISETP.GE.AND P3, PT, R3, R209, PT ;  /* 0x000000d10300720c */ /* 0x000fe20003f66270 */
[----:B--2---:R-:W-:Y:S01]  /*9ec0*/  IMAD.IADD R12, R205, 0x1, -R2 ;  /* 0x00000001cd0c7824 */ /* 0x004fe200078e0a02 */
[----:B------:R-:W-:-:S02]  /*9ed0*/  ISETP.LT.OR P4, PT, R3, R206, P4 ;  /* 0x000000ce0300720c */ /* 0x000fc40002781670 */
[----:B------:R-:W-:Y:S02]  /*9ee0*/  ISETP.LT.OR P2, PT, R3, R204, P3 ;  /* 0x000000cc0300720c */ /* 0x000fe40001f41670 */
[----:B------:R-:W-:Y:S01]  /*9ef0*/  IABS R12, R12 ;  /* 0x0000000c000c7213 */ /* 0x000fe20000000000 */
[C---:B------:R-:W-:Y:S03]  /*9f00*/  HMMA.16816.F32.BF16 R172, R4.reuse, R30, R172 ;  /* 0x0000001e04ac723c */ /* 0x040fe600000418ac */
[----:B------:R-:W-:Y:S01]  /*9f10*/  @P1 LOP3.LUT R0, R0, 0x8, RZ, 0xfc, !PT ;  /* 0x0000000800001812 */ /* 0x000fe200078efcff */
[----:B-----5:R-:W-:Y:S01]  /*9f20*/  IMAD.MOV.U32 R13, RZ, RZ, R12 ;  /* 0x000000ffff0d7224 */ /* 0x020fe200078e000c */
[----:B------:R-:W-:Y:S01]  /*9f30*/  IABS R12, R14 ;  /* 0x0000000e000c7213 */ /* 0x000fe20000000000 */
[----:B------:R-:W-:Y:S01]  /*9f40*/  IMAD.IADD R14, R199, 0x1, -R3 ;  /* 0x00000001c70e7824 */ /* 0x000fe200078e0a03 */
[----:B------:R-:W-:Y:S01]  /*9f50*/  LOP3.LUT R0, R0, 0xfffffffb, RZ, 0xc0, !PT ;  /* 0xfffffffb00007812 */ /* 0x000fe200078ec0ff */
[----:B------:R2:W5:Y:S01]  /*9f60*/  I2F R15, R13 ;  /* 0x0000000d000f7306 */ /* 0x0005620000201400 */
[----:B------:R-:W-:Y:S01]  /*9f70*/  HMMA.16816.F32.BF16 R152, R4, R62, R152 ;  /* 0x0000003e0498723c */ /* 0x000fe20000041898 */
[----:B------:R-:W-:-:S07]  /*9f80*/  ISETP.LT.OR P1, PT, R2, R203, P6 ;  /* 0x000000cb0200720c */ /* 0x000fce0003721670 */
[----:B------:R-:W-:Y:S01]  /*9f90*/  HMMA.16816.F32.BF16 R228, R4, R166, R144 ;  /* 0x000000a604e4723c */ /* 0x000fe20000041890 */
[----:B--2---:R-:W-:Y:S01]  /*9fa0*/  IMAD.MOV.U32 R13, RZ, RZ, R12 ;  /* 0x000000ffff0d7224 */ /* 0x004fe200078e000c */
[----:B------:R-:W-:-:S05]  /*9fb0*/  IABS R12, R14 ;  /* 0x0000000e000c7213 */ /* 0x000fca0000000000 */
[----:B----4-:R-:W-:Y:S01]  /*9fc0*/  FFMA.FTZ R5, R36, -UR27, R52 ;  /* 0x8000001b24057c23 */ /* 0x010fe20008010034 */
[C---:B------:R-:W-:Y:S01]  /*9fd0*/  HMMA.16816.F32.BF16 R32, R20.reuse, R34, R44 ;  /* 0x000000221420723c */ /* 0x040fe2000004182c */
[----:B------:R5:W-:Y:S01]  /*9fe0*/  I2F R14, R13 ;  /* 0x0000000d000e7306 */ /* 0x000be20000201400 */
[----:B---3--:R-:W-:Y:S01]  /*9ff0*/  FFMA.FTZ R7, R25, -UR27, R54 ;  /* 0x8000001b19077c23 */ /* 0x008fe20008010036 */
[----:B------:R-:W-:Y:S02]  /*a000*/  P2R R6, PR, RZ, 0x10 ;  /* 0x00000010ff067803 */ /* 0x000fe40000000000 */
[----:B------:R-:W-:Y:S01]  /*a010*/  FSEL R169, R5, -INF , !P0 ;  /* 0xff80000005a97808 */ /* 0x000fe20004000000 */
[----:B------:R-:W-:Y:S01]  /*a020*/  IMAD.IADD R5, R205, 0x1, -R3 ;  /* 0x00000001cd057824 */ /* 0x000fe200078e0a03 */
[C---:B------:R-:W-:Y:S01]  /*a030*/  ISETP.GE.AND P0, PT, R3.reuse, R207, PT ;  /* 0x000000cf0300720c */ /* 0x040fe20003f06270 */
[----:B------:R-:W-:Y:S01]  /*a040*/  HMMA.16816.F32.BF16 R44, R20, R28, R64 ;  /* 0x0000001c142c723c */ /* 0x000fe20000041840 */
[----:B------:R-:W2:Y:S02]  /*a050*/  I2F R4, R12 ;  /* 0x0000000c00047306 */ /* 0x000ea40000201400 */
[----:B------:R-:W-:-:S02]  /*a060*/  ISETP.LT.OR P0, PT, R3, R202, P0 ;  /* 0x000000ca0300720c */ /* 0x000fc40000701670 */
[----:B------:R-:W-:-:S03]  /*a070*/  IABS R5, R5 ;  /* 0x0000000500057213 */ /* 0x000fc60000000000 */
[-C--:B------:R-:W-:Y:S01]  /*a080*/  HMMA.16816.F32.BF16 R36, R16, R26.reuse, R40 ;  /* 0x0000001a1024723c */ /* 0x080fe20000041828 */
[----:B-----5:R-:W-:Y:S01]  /*a090*/  FFMA.FTZ R13, R15, -UR27, R58 ;  /* 0x8000001b0f0d7c23 */ /* 0x020fe2000801003a */
[----:B------:R-:W3:Y:S06]  /*a0a0*/  I2F R25, R5 ;  /* 0x0000000500197306 */ /* 0x000eec0000201400 */
[----:B------:R-:W-:Y:S01]  /*a0b0*/  @P0 LOP3.LUT R0, R0, 0x4, RZ, 0xfc, !PT ;  /* 0x0000000400000812 */ /* 0x000fe200078efcff */
[----:B--2---:R-:W-:Y:S01]  /*a0c0*/  FFMA.FTZ R15, R4, -UR27, R55 ;  /* 0x8000001b040f7c23 */ /* 0x004fe20008010037 */
[C---:B------:R-:W-:Y:S01]  /*a0d0*/  ISETP.LT.OR P0, PT, R2.reuse, R204, P5 ;  /* 0x000000cc0200720c */ /* 0x040fe20002f01670 */
[----:B------:R-:W-:Y:S01]  /*a0e0*/  IMAD.IADD R4, R201, 0x1, -R3 ;  /* 0x00000001c9047824 */ /* 0x000fe200078e0a03 */
[----:B------:R-:W-:Y:S01]  /*a0f0*/  IADD3 R3, R2, 0x8, RZ ;  /* 0x0000000802037810 */ /* 0x000fe20007ffe0ff */
[----:B------:R-:W-:Y:S01]  /*a100*/  FFMA.FTZ R12, R24, -UR27, R56 ;  /* 0x8000001b180c7c23 */ /* 0x000fe20008010038 */
[----:B------:R-:W-:Y:S01]  /*a110*/  ISETP.NE.AND P5, PT, R6, RZ, PT ;  /* 0x000000ff0600720c */ /* 0x000fe20003fa5270 */
[----:B------:R-:W-:Y:S01]  /*a120*/  FFMA.FTZ R24, R14, -UR27, R53 ;  /* 0x8000001b0e187c23 */ /* 0x000fe20008010035 */
[----:B------:R-:W-:Y:S01]  /*a130*/  IABS R4, R4 ;  /* 0x0000000400047213 */ /* 0x000fe20000000000 */
[----:B------:R-:W-:Y:S01]  /*a140*/  IMAD.IADD R6, R199, 0x1, -R3 ;  /* 0x00000001c7067824 */ /* 0x000fe200078e0a03 */
[----:B------:R-:W-:Y:S01]  /*a150*/  FSEL R226, R7, -INF , !P0 ;  /* 0xff80000007e27808 */ /* 0x000fe20004000000 */
[----:B------:R-:W-:Y:S01]  /*a160*/  HMMA.16816.F32.BF16 R32, R8, R26, R32 ;  /* 0x0000001a0820723c */ /* 0x000fe20000041820 */
[----:B------:R2:W-:Y:S01]  /*a170*/  I2F R14, R4 ;  /* 0x00000004000e7306 */ /* 0x0005e20000201400 */
[----:B------:R-:W-:-:S02]  /*a180*/  ISETP.GE.AND P0, PT, R2, R207, PT ;  /* 0x000000cf0200720c */ /* 0x000fc40003f06270 */
[----:B------:R-:W-:Y:S02]  /*a190*/  FSEL R53, R12, -INF , !P1 ;  /* 0xff8000000c357808 */ /* 0x000fe40004800000 */
[----:B------:R-:W-:Y:S02]  /*a1a0*/  ISETP.LT.OR P0, PT, R2, R202, P0 ;  /* 0x000000ca0200720c */ /* 0x000fe40000701670 */
[----:B------:R-:W-:Y:S01]  /*a1b0*/  ISETP.GE.AND P4, PT, R3, R210, PT ;  /* 0x000000d20300720c */ /* 0x000fe20003f86270 */
[----:B------:R-:W-:Y:S01]  /*a1c0*/  HMMA.16816.F32.BF16 R40, R20, R30, R180 ;  /* 0x0000001e1428723c */ /* 0x000fe200000418b4 */
[----:B------:R-:W-:Y:S02]  /*a1d0*/  FSEL R55, R13, -INF , !P0 ;  /* 0xff8000000d377808 */ /* 0x000fe40004000000 */
[C---:B------:R-:W-:Y:S02]  /*a1e0*/  ISETP.GE.AND P3, PT, R3.reuse, R209, PT ;  /* 0x000000d10300720c */ /* 0x040fe40003f66270 */
[----:B------:R-:W-:-:S02]  /*a1f0*/  ISETP.GE.AND P1, PT, R3, R208, PT ;  /* 0x000000d00300720c */ /* 0x000fc40003f26270 */
[----:B------:R-:W-:Y:S01]  /*a200*/  ISETP.GE.AND P0, PT, R3, R207, PT ;  /* 0x000000cf0300720c */ /* 0x000fe20003f06270 */
[----:B--2---:R-:W-:Y:S01]  /*a210*/  IMAD.IADD R4, R200, 0x1, -R3 ;  /* 0x00000001c8047824 */ /* 0x004fe200078e0a03 */
[----:B------:R-:W-:Y:S02]  /*a220*/  FSEL R171, R24, -INF , !P5 ;  /* 0xff80000018ab7808 */ /* 0x000fe40006800000 */
[----:B------:R-:W-:Y:S01]  /*a230*/  FSEL R227, R15, -INF , !P2 ;  /* 0xff8000000fe37808 */ /* 0x000fe20005000000 */
[----:B---3--:R-:W-:Y:S01]  /*a240*/  FFMA.FTZ R15, R25, -UR27, R59 ;  /* 0x8000001b190f7c23 */ /* 0x008fe2000801003b */
[----:B------:R-:W-:Y:S02]  /*a250*/  IABS R4, R4 ;  /* 0x0000000400047213 */ /* 0x000fe40000000000 */
[C---:B------:R-:W-:Y:S02]  /*a260*/  ISETP.LT.OR P6, PT, R3.reuse, R206, P4 ;  /* 0x000000ce0300720c */ /* 0x040fe400027c1670 */
[----:B------:R-:W-:Y:S01]  /*a270*/  ISETP.LT.OR P5, PT, R3, R204, P3 ;  /* 0x000000cc0300720c */ /* 0x000fe20001fa1670 */
[----:B------:R-:W-:Y:S01]  /*a280*/  IMAD.MOV.U32 R5, RZ, RZ, R4 ;  /* 0x000000ffff057224 */ /* 0x000fe200078e0004 */
[----:B------:R-:W-:-:S02]  /*a290*/  IABS R4, R6 ;  /* 0x0000000600047213 */ /* 0x000fc40000000000 */
[C---:B------:R-:W-:Y:S01]  /*a2a0*/  ISETP.LT.OR P1, PT, R3.reuse, R203, P1 ;  /* 0x000000cb0300720c */ /* 0x040fe20000f21670 */
[----:B------:R2:W3:Y:S01]  /*a2b0*/  I2F R7, R5 ;  /* 0x0000000500077306 */ /* 0x0004e20000201400 */
[----:B------:R-:W-:Y:S02]  /*a2c0*/  ISETP.LT.OR P2, PT, R3, R202, P0 ;  /* 0x000000ca0300720c */ /* 0x000fe40000741670 */
[C---:B------:R-:W-:Y:S02]  /*a2d0*/  LOP3.LUT P4, RZ, R0.reuse, 0x8, RZ, 0xc0, !PT ;  /* 0x0000000800ff7812 */ /* 0x040fe4000788c0ff */
[C---:B------:R-:W-:Y:S02]  /*a2e0*/  LOP3.LUT P3, RZ, R0.reuse, 0x4, RZ, 0xc0, !PT ;  /* 0x0000000400ff7812 */ /* 0x040fe4000786c0ff */
[----:B------:R-:W-:Y:S01]  /*a2f0*/  LOP3.LUT R0, R0, 0xfffffffd, RZ, 0xc0, !PT ;  /* 0xfffffffd00007812 */ /* 0x000fe200078ec0ff */
[----:B------:R-:W4:Y:S01]  /*a300*/  I2F R6, R4 ;  /* 0x0000000400067306 */ /* 0x000f220000201400 */
[----:B------:R-:W-:-:S03]  /*a310*/  FSEL R54, R15, -INF , !P3 ;  /* 0xff8000000f367808 */ /* 0x000fc60005800000 */
[----:B------:R-:W-:Y:S01]  /*a320*/  @P1 LOP3.LUT R0, R0, 0x2, RZ, 0xfc, !PT ;  /* 0x0000000200001812 */ /* 0x000fe200078efcff */
[----:B--2---:R-:W-:Y:S02]  /*a330*/  IMAD.IADD R5, R201, 0x1, -R3 ;  /* 0x00000001c9057824 */ /* 0x004fe400078e0a03 */
[----:B---3--:R-:W-:-:S05]  /*a340*/  FFMA.FTZ R25, R7, -UR27, R32 ;  /* 0x8000001b07197c23 */ /* 0x008fca0008010020 */
[----:B------:R-:W-:Y:S01]  /*a350*/  FSEL R162, R25, -INF , !P6 ;  /* 0xff80000019a27808 */ /* 0x000fe20007000000 */
[----:B----4-:R-:W-:Y:S01]  /*a360*/  FFMA.FTZ R24, R6, -UR27, R34 ;  /* 0x8000001b06187c23 */ /* 0x010fe20008010022 */
[----:B------:R-:W-:Y:S01]  /*a370*/  IABS R4, R5 ;  /* 0x0000000500047213 */ /* 0x000fe20000000000 */
[----:B------:R-:W-:Y:S01]  /*a380*/  IMAD.IADD R5, R205, 0x1, -R3 ;  /* 0x00000001cd057824 */ /* 0x000fe200078e0a03 */
[----:B------:R-:W-:Y:S02]  /*a390*/  IADD3 R3, R2, 0x9, RZ ;  /* 0x0000000902037810 */ /* 0x000fe40007ffe0ff */
[----:B------:R2:W-:Y:S01]  /*a3a0*/  I2F R28, R4 ;  /* 0x00000004001c7306 */ /* 0x0005e20000201400 */
[----:B------:R-:W-:Y:S02]  /*a3b0*/  FSEL R168, R24, -INF , !P5 ;  /* 0xff80000018a87808 */ /* 0x000fe40006800000 */
[----:B------:R-:W-:Y:S01]  /*a3c0*/  IABS R13, R5 ;  /* 0x00000005000d7213 */ /* 0x000fe20000000000 */
[----:B------:R-:W-:Y:S01]  /*a3d0*/  IMAD.IADD R5, R200, 0x1, -R3 ;  /* 0x00000001c8057824 */ /* 0x000fe200078e0a03 */
[----:B------:R-:W-:-:S02]  /*a3e0*/  ISETP.GE.AND P3, PT, R3, R209, PT ;  /* 0x000000d10300720c */ /* 0x000fc40003f66270 */
[C---:B------:R-:W-:Y:S01]  /*a3f0*/  ISETP.GE.AND P1, PT, R3.reuse, R208, PT ;  /* 0x000000d00300720c */ /* 0x040fe20003f26270 */
[----:B------:R3:W4:Y:S01]  /*a400*/  I2F R29, R13 ;  /* 0x0000000d001d7306 */ /* 0x0007220000201400 */
[----:B------:R-:W-:Y:S02]  /*a410*/  IABS R12, R5 ;  /* 0x00000005000c7213 */ /* 0x000fe40000000000 */
[C---:B------:R-:W-:Y:S02]  /*a420*/  ISETP.GE.AND P0, PT, R3.reuse, R207, PT ;  /* 0x000000cf0300720c */ /* 0x040fe40003f06270 */
[C---:B------:R-:W-:Y:S02]  /*a430*/  ISETP.LT.OR P5, PT, R3.reuse, R204, P3 ;  /* 0x000000cc0300720c */ /* 0x040fe40001fa1670 */
[C---:B------:R-:W-:Y:S01]  /*a440*/  ISETP.LT.OR P1, PT, R3.reuse, R203, P1 ;  /* 0x000000cb0300720c */ /* 0x040fe20000f21670 */
[----:B--2---:R-:W-:Y:S01]  /*a450*/  FFMA.FTZ R4, R14, -UR27, R57 ;  /* 0x8000001b0e047c23 */ /* 0x004fe20008010039 */
[----:B------:R-:W-:Y:S01]  /*a460*/  ISETP.LT.OR P0, PT, R3, R202, P0 ;  /* 0x000000ca0300720c */ /* 0x000fe20000701670 */
[----:B------:R-:W-:-:S03]  /*a470*/  IMAD.IADD R14, R199, 0x1, -R3 ;  /* 0x00000001c70e7824 */ /* 0x000fc600078e0a03 */
[----:B------:R-:W-:Y:S02]  /*a480*/  FSEL R52, R4, -INF , !P4 ;  /* 0xff80000004347808 */ /* 0x000fe40006000000 */
[----:B------:R-:W2:Y:S01]  /*a490*/  LDSM.16.M88.4 R4, [R189+0x800] ;  /* 0x00080000bd04783b */ /* 0x000ea20000000200 */
[----:B---3--:R-:W-:Y:S01]  /*a4a0*/  IMAD.MOV.U32 R13, RZ, RZ, R12 ;  /* 0x000000ffff0d7224 */ /* 0x008fe200078e000c */
[----:B------:R-:W-:Y:S01]  /*a4b0*/  IABS R12, R14 ;  /* 0x0000000e000c7213 */ /* 0x000fe20000000000 */
[----:B----4-:R-:W-:Y:S01]  /*a4c0*/  FFMA.FTZ R15, R29, -UR27, R38 ;  /* 0x8000001b1d0f7c23 */ /* 0x010fe20008010026 */
[C---:B------:R-:W-:Y:S01]  /*a4d0*/  ISETP.GE.AND P4, PT, R3.reuse, R210, PT ;  /* 0x000000d20300720c */ /* 0x040fe20003f86270 */
[----:B------:R3:W-:Y:S03]  /*a4e0*/  I2F R26, R13 ;  /* 0x0000000d001a7306 */ /* 0x0007e60000201400 */
[----:B------:R-:W-:-:S02]  /*a4f0*/  ISETP.LT.OR P6, PT, R3, R206, P4 ;  /* 0x000000ce0300720c */ /* 0x000fc400027c1670 */
[C---:B------:R-:W-:Y:S02]  /*a500*/  LOP3.LUT P4, RZ, R0.reuse, 0x2, RZ, 0xc0, !PT ;  /* 0x0000000200ff7812 */ /* 0x040fe4000788c0ff */
[----:B------:R-:W-:Y:S01]  /*a510*/  LOP3.LUT R0, R0, 0xfffffff7, RZ, 0xc0, !PT ;  /* 0xfffffff700007812 */ /* 0x000fe200078ec0ff */
[----:B------:R4:W5:Y:S01]  /*a520*/  I2F R14, R12 ;  /* 0x0000000c000e7306 */ /* 0x0009620000201400 */
[----:B------:R-:W-:Y:S02]  /*a530*/  FSEL R51, R15, -INF , !P2 ;  /* 0xff8000000f337808 */ /* 0x000fe40005000000 */
[----:B------:R-:W-:-:S04]  /*a540*/  @P1 LOP3.LUT R0, R0, 0x8, RZ, 0xfc, !PT ;  /* 0x0000000800001812 */ /* 0x000fc800078efcff */
[----:B------:R-:W-:Y:S01]  /*a550*/  LOP3.LUT R0, R0, 0xfffffffb, RZ, 0xc0, !PT ;  /* 0xfffffffb00007812 */ /* 0x000fe200078ec0ff */
[----:B---3--:R-:W-:-:S03]  /*a560*/  IMAD.IADD R13, R201, 0x1, -R3 ;  /* 0x00000001c90d7824 */ /* 0x008fc600078e0a03 */
[----:B------:R-:W-:Y:S02]  /*a570*/  @P0 LOP3.LUT R0, R0, 0x4, RZ, 0xfc, !PT ;  /* 0x0000000400000812 */ /* 0x000fe400078efcff */
[----:B----4-:R-:W-:Y:S01]  /*a580*/  IABS R12, R13 ;  /* 0x0000000d000c7213 */ /* 0x010fe20000000000 */
[----:B------:R-:W-:Y:S01]  /*a590*/  IMAD.IADD R13, R205, 0x1, -R3 ;  /* 0x00000001cd0d7824 */ /* 0x000fe200078e0a03 */
[----:B------:R-:W-:Y:S01]  /*a5a0*/  IADD3 R3, R2, 0x10, RZ ;  /* 0x0000001002037810 */ /* 0x000fe20007ffe0ff */
[----:B-----5:R-:W-:Y:S01]  /*a5b0*/  FFMA.FTZ R25, R14, -UR27, R35 ;  /* 0x8000001b0e197c23 */ /* 0x020fe20008010023 */
[----:B------:R3:W4:Y:S02]  /*a5c0*/  I2F R27, R12 ;  /* 0x0000000c001b7306 */ /* 0x0007240000201400 */
[----:B------:R-:W-:Y:S01]  /*a5d0*/  IABS R24, R13 ;  /* 0x0000000d00187213 */ /* 0x000fe20000000000 */
[----:B------:R-:W-:Y:S01]  /*a5e0*/  FFMA.FTZ R13, R28, -UR27, R36 ;  /* 0x8000001b1c0d7c23 */ /* 0x000fe20008010024 */
[----:B------:R-:W-:Y:S01]  /*a5f0*/  ISETP.GE.AND P3, PT, R3, R209, PT ;  /* 0x000000d10300720c */ /* 0x000fe20003f66270 */
[----:B------:R-:W-:Y:S01]  /*a600*/  IMAD.IADD R14, R199, 0x1, -R3 ;  /* 0x00000001c70e7824 */ /* 0x000fe200078e0a03 */
[----:B------:R-:W-:Y:S01]  /*a610*/  ISETP.GE.AND P1, PT, R3, R208, PT ;  /* 0x000000d00300720c */ /* 0x000fe20003f26270 */
[----:B------:R-:W-:Y:S01]  /*a620*/  IMAD.MOV.U32 R28, RZ, RZ, R24 ;  /* 0x000000ffff1c7224 */ /* 0x000fe200078e0018 */
[----:B------:R-:W-:Y:S01]  /*a630*/  FSEL R50, R13, -INF , !P4 ;  /* 0xff8000000d327808 */ /* 0x000fe20006000000 */
[----:B------:R-:W-:Y:S01]  /*a640*/  FFMA.FTZ R24, R26, -UR27, R33 ;  /* 0x8000001b1a187c23 */ /* 0x000fe20008010021 */
[C---:B------:R-:W-:Y:S01]  /*a650*/  ISETP.GE.AND P4, PT, R3.reuse, R210, PT ;  /* 0x000000d20300720c */ /* 0x040fe20003f86270 */
[----:B------:R5:W-:Y:S01]  /*a660*/  I2F R26, R28 ;  /* 0x0000001c001a7306 */ /* 0x000be20000201400 */
[----:B------:R-:W-:Y:S01]  /*a670*/  ISETP.GE.AND P0, PT, R3, R207, PT ;  /* 0x000000cf0300720c */ /* 0x000fe20003f06270 */
[----:B--2---:R-:W-:Y:S01]  /*a680*/  HMMA.16816.F32.BF16 R32, R16, R4, R156 ;  /* 0x000000041020723c */ /* 0x004fe2000004189c */
[----:B------:R-:W-:Y:S01]  /*a690*/  FSEL R59, R24, -INF , !P6 ;  /* 0xff800000183b7808 */ /* 0x000fe20007000000 */
[----:B---3--:R-:W-:Y:S01]  /*a6a0*/  IMAD.IADD R12, R200, 0x1, -R3 ;  /* 0x00000001c80c7824 */ /* 0x008fe200078e0a03 */
[----:B------:R-:W-:-:S02]  /*a6b0*/  FSEL R160, R25, -INF , !P5 ;  /* 0xff80000019a07808 */ /* 0x000fc40006800000 */
[C---:B------:R-:W-:Y:S02]  /*a6c0*/  ISETP.LT.OR P6, PT, R3.reuse, R206, P4 ;  /* 0x000000ce0300720c */ /* 0x040fe400027c1670 */
[----:B------:R-:W-:Y:S02]  /*a6d0*/  IABS R12, R12 ;  /* 0x0000000c000c7213 */ /* 0x000fe40000000000 */
[C---:B------:R-:W-:Y:S02]  /*a6e0*/  ISETP.LT.OR P5, PT, R3.reuse, R204, P3 ;  /* 0x000000cc0300720c */ /* 0x040fe40001fa1670 */
[C---:B------:R-:W-:Y:S01]  /*a6f0*/  ISETP.LT.OR P1, PT, R3.reuse, R203, P1 ;  /* 0x000000cb0300720c */ /* 0x040fe20000f21670 */
[----:B------:R-:W-:Y:S01]  /*a700*/  IMAD.MOV.U32 R13, RZ, RZ, R12 ;  /* 0x000000ffff0d7224 */ /* 0x000fe200078e000c */
[----:B------:R-:W-:Y:S01]  /*a710*/  IABS R12, R14 ;  /* 0x0000000e000c7213 */ /* 0x000fe20000000000 */
[----:B-----5:R-:W-:Y:S01]  /*a720*/  HMMA.16816.F32.BF16 R28, R8, R4, R44 ;  /* 0x00000004081c723c */ /* 0x020fe2000004182c */
[----:B------:R-:W-:Y:S01]  /*a730*/  ISETP.LT.OR P2, PT, R3, R202, P0 ;  /* 0x000000ca0300720c */ /* 0x000fe20000741670 */
[----:B------:R2:W3:Y:S01]  /*a740*/  I2F R14, R13 ;  /* 0x0000000d000e7306 */ /* 0x0004e20000201400 */
[----:B------:R-:W-:-:S02]  /*a750*/  LOP3.LUT P4, RZ, R0, 0x8, RZ, 0xc0, !PT ;  /* 0x0000000800ff7812 */ /* 0x000fc4000788c0ff */
[C---:B------:R-:W-:Y:S02]  /*a760*/  LOP3.LUT P3, RZ, R0.reuse, 0x4, RZ, 0xc0, !PT ;  /* 0x0000000400ff7812 */ /* 0x040fe4000786c0ff */
[----:B----4-:R-:W-:Y:S01]  /*a770*/  FFMA.FTZ R5, R27, -UR27, R37 ;  /* 0x8000001b1b057c23 */ /* 0x010fe20008010025 */
[----:B------:R-:W-:Y:S01]  /*a780*/  LOP3.LUT R0, R0, 0xfffffffd, RZ, 0xc0, !PT ;  /* 0xfffffffd00007812 */ /* 0x000fe200078ec0ff */
[----:B------:R-:W-:Y:S01]  /*a790*/  HMMA.16816.F32.BF16 R44, R20, R62, R176 ;  /* 0x0000003e142c723c */ /* 0x000fe200000418b0 */
[----:B------:R4:W5:Y:S02]  /*a7a0*/  I2F R15, R12 ;  /* 0x0000000c000f7306 */ /* 0x0009640000201400 */
[----:B------:R-:W-:Y:S02]  /*a7b0*/  FSEL R48, R5, -INF , !P4 ;  /* 0xff80000005307808 */ /* 0x000fe40006000000 */
[----:B------:R-:W-:Y:S01]  /*a7c0*/  @P1 LOP3.LUT R0, R0, 0x2, RZ, 0xfc, !PT ;  /* 0x0000000200001812 */ /* 0x000fe200078efcff */
[----:B--2---:R-:W-:-:S09]  /*a7d0*/  IMAD.IADD R13, R201, 0x1, -R3 ;  /* 0x00000001c90d7824 */ /* 0x004fd200078e0a03 */
[----:B---3--:R-:W-:Y:S01]  /*a7e0*/  FFMA.FTZ R14, R14, -UR27, R28 ;  /* 0x8000001b0e0e7c23 */ /* 0x008fe2000801001c */
[----:B----4-:R-:W-:Y:S01]  /*a7f0*/  IABS R12, R13 ;  /* 0x0000000d000c7213 */ /* 0x010fe20000000000 */
[----:B------:R-:W-:Y:S01]  /*a800*/  IMAD.IADD R13, R205, 0x1, -R3 ;  /* 0x00000001cd0d7824 */ /* 0x000fe200078e0a03 */
[----:B------:R-:W-:Y:S01]  /*a810*/  IADD3 R3, R2, 0x11, RZ ;  /* 0x0000001102037810 */ /* 0x000fe20007ffe0ff */
[----:B-----5:R-:W-:Y:S01]  /*a820*/  FFMA.FTZ R15, R15, -UR27, R30 ;  /* 0x8000001b0f0f7c23 */ /* 0x020fe2000801001e */
[----:B------:R2:W-:Y:S01]  /*a830*/  I2F R25, R12 ;  /* 0x0000000c00197306 */ /* 0x0005e20000201400 */
[----:B------:R-:W-:Y:S02]  /*a840*/  FSEL R183, R14, -INF , !P6 ;  /* 0xff8000000eb77808 */ /* 0x000fe40007000000 */
[----:B------:R-:W-:Y:S01]  /*a850*/  IABS R24, R13 ;  /* 0x0000000d00187213 */ /* 0x000fe20000000000 */
[----:B------:R-:W-:Y:S01]  /*a860*/  IMAD.IADD R4, R200, 0x1, -R3 ;  /* 0x00000001c8047824 */ /* 0x000fe200078e0a03 */
[C---:B------:R-:W-:Y:S01]  /*a870*/  ISETP.GE.AND P4, PT, R3.reuse, R210, PT ;  /* 0x000000d20300720c */ /* 0x040fe20003f86270 */
[----:B------:R-:W-:Y:S01]  /*a880*/  FFMA.FTZ R13, R26, -UR27, R39 ;  /* 0x8000001b1a0d7c23 */ /* 0x000fe20008010027 */
[----:B------:R-:W-:Y:S01]  /*a890*/  ISETP.GE.AND P1, PT, R3, R208, PT ;  /* 0x000000d00300720c */ /* 0x000fe20003f26270 */
[----:B------:R-:W-:Y:S01]  /*a8a0*/  HMMA.16816.F32.BF16 R36, R20, R60, R216 ;  /* 0x0000003c1424723c */ /* 0x000fe200000418d8 */
[----:B------:R-:W-:-:S02]  /*a8b0*/  IABS R4, R4 ;  /* 0x0000000400047213 */ /* 0x000fc40000000000 */
[----:B------:R-:W-:Y:S02]  /*a8c0*/  FSEL R49, R13, -INF , !P3 ;  /* 0xff8000000d317808 */ /* 0x000fe40005800000 */
[C---:B------:R-:W-:Y:S01]  /*a8d0*/  ISETP.GE.AND P3, PT, R3.reuse, R209, PT ;  /* 0x000000d10300720c */ /* 0x040fe20003f66270 */
[----:B------:R-:W-:Y:S01]  /*a8e0*/  IMAD.MOV.U32 R5, RZ, RZ, R4 ;  /* 0x000000ffff057224 */ /* 0x000fe200078e0004 */
[----:B------:R-:W-:Y:S01]  /*a8f0*/  ISETP.GE.AND P0, PT, R3, R207, PT ;  /* 0x000000cf0300720c */ /* 0x000fe20003f06270 */
[----:B--2---:R-:W-:Y:S01]  /*a900*/  IMAD.MOV.U32 R12, RZ, RZ, R24 ;  /* 0x000000ffff0c7224 */ /* 0x004fe200078e0018 */
[----:B------:R-:W-:Y:S02]  /*a910*/  FSEL R233, R15, -INF , !P5 ;  /* 0xff8000000fe97808 */ /* 0x000fe40006800000 */
[C---:B------:R-:W-:Y:S01]  /*a920*/  ISETP.LT.OR P6, PT, R3.reuse, R206, P4 ;  /* 0x000000ce0300720c */ /* 0x040fe200027c1670 */
[----:B------:R2:W3:Y:S01]  /*a930*/  I2F R26, R12 ;  /* 0x0000000c001a7306 */ /* 0x0004e20000201400 */
[----:B------:R-:W-:-:S02]  /*a940*/  ISETP.LT.OR P5, PT, R3, R204, P3 ;  /* 0x000000cc0300720c */ /* 0x000fc40001fa1670 */
[C---:B------:R-:W-:Y:S02]  /*a950*/  ISETP.LT.OR P1, PT, R3.reuse, R203, P1 ;  /* 0x000000cb0300720c */ /* 0x040fe40000f21670 */
[----:B------:R-:W-:Y:S02]  /*a960*/  ISETP.LT.OR P0, PT, R3, R202, P0 ;  /* 0x000000ca0300720c */ /* 0x000fe40000701670 */
[C---:B------:R-:W-:Y:S02]  /*a970*/  LOP3.LUT P4, RZ, R0.reuse, 0x2, RZ, 0xc0, !PT ;  /* 0x0000000200ff7812 */ /* 0x040fe4000788c0ff */
[----:B------:R-:W-:Y:S01]  /*a980*/  LOP3.LUT R0, R0, 0xfffffff7, RZ, 0xc0, !PT ;  /* 0xfffffff700007812 */ /* 0x000fe200078ec0ff */
[----:B--2---:R-:W-:-:S06]  /*a990*/  IMAD.IADD R12, R199, 0x1, -R3 ;  /* 0x00000001c70c7824 */ /* 0x004fcc00078e0a03 */
[----:B------:R-:W-:Y:S01]  /*a9a0*/  @P1 LOP3.LUT R0, R0, 0x8, RZ, 0xfc, !PT ;  /* 0x0000000800001812 */ /* 0x000fe200078efcff */
[----:B---3--:R-:W-:Y:S01]  /*a9b0*/  FFMA.FTZ R13, R26, -UR27, R34 ;  /* 0x8000001b1a0d7c23 */ /* 0x008fe20008010022 */
[----:B------:R-:W-:Y:S02]  /*a9c0*/  IABS R4, R12 ;  /* 0x0000000c00047213 */ /* 0x000fe40000000000 */
[----:B------:R2:W-:Y:S01]  /*a9d0*/  I2F R12, R5 ;  /* 0x00000005000c7306 */ /* 0x0005e20000201400 */
[----:B------:R-:W-:Y:S02]  /*a9e0*/  LOP3.LUT R0, R0, 0xfffffffb, RZ, 0xc0, !PT ;  /* 0xfffffffb00007812 */ /* 0x000fe400078ec0ff */
[----:B------:R-:W-:Y:S02]  /*a9f0*/  FSEL R161, R13, -INF , !P2 ;  /* 0xff8000000da17808 */ /* 0x000fe40005000000 */
[----:B------:R-:W-:-:S03]  /*aa00*/  @P0 LOP3.LUT R0, R0, 0x4, RZ, 0xfc, !PT ;  /* 0x0000000400000812 */ /* 0x000fc600078efcff */
[----:B------:R3:W4:Y:S01]  /*aa10*/  I2F R14, R4 ;  /* 0x00000004000e7306 */ /* 0x0007220000201400 */
[----:B--2---:R-:W-:-:S05]  /*aa20*/  IMAD.IADD R5, R201, 0x1, -R3 ;  /* 0x00000001c9057824 */ /* 0x004fca00078e0a03 */
[----:B---3--:R-:W-:Y:S01]  /*aa30*/  IABS R4, R5 ;  /* 0x0000000500047213 */ /* 0x008fe20000000000 */
[----:B------:R-:W-:Y:S01]  /*aa40*/  IMAD.IADD R5, R205, 0x1, -R3 ;  /* 0x00000001cd057824 */ /* 0x000fe200078e0a03 */
[----:B------:R-:W-:Y:S01]  /*aa50*/  IADD3 R3, R2, 0x18, RZ ;  /* 0x0000001802037810 */ /* 0x000fe20007ffe0ff */
[----:B----4-:R-:W-:Y:S01]  /*aa60*/  FFMA.FTZ R14, R14, -UR27, R31 ;  /* 0x8000001b0e0e7c23 */ /* 0x010fe2000801001f */
[----:B------:R2:W-:Y:S02]  /*aa70*/  I2F R24, R4 ;  /* 0x0000000400187306 */ /* 0x0005e40000201400 */
[----:B------:R-:W-:Y:S01]  /*aa80*/  IABS R15, R5 ;  /* 0x00000005000f7213 */ /* 0x000fe20000000000 */
[----:B------:R-:W-:Y:S01]  /*aa90*/  FFMA.FTZ R5, R25, -UR27, R32 ;  /* 0x8000001b19057c23 */ /* 0x000fe20008010020 */
[C---:B------:R-:W-:Y:S02]  /*aaa0*/  ISETP.GE.AND P3, PT, R3.reuse, R209, PT ;  /* 0x000000d10300720c */ /* 0x040fe40003f66270 */
[----:B------:R-:W-:Y:S01]  /*aab0*/  ISETP.GE.AND P1, PT, R3, R208, PT ;  /* 0x000000d00300720c */ /* 0x000fe20003f26270 */
[----:B------:R-:W-:Y:S01]  /*aac0*/  IMAD.MOV.U32 R25, RZ, RZ, R15 ;  /* 0x000000ffff197224 */ /* 0x000fe200078e000f */
[----:B------:R-:W-:Y:S01]  /*aad0*/  FSEL R58, R5, -INF , !P4 ;  /* 0xff800000053a7808 */ /* 0x000fe20006000000 */
[----:B------:R-:W-:Y:S01]  /*aae0*/  FFMA.FTZ R15, R12, -UR27, R29 ;  /* 0x8000001b0c0f7c23 */ /* 0x000fe2000801001d */
[----:B------:R-:W-:Y:S01]  /*aaf0*/  ISETP.GE.AND P4, PT, R3, R210, PT ;  /* 0x000000d20300720c */ /* 0x000fe20003f86270 */
[--C-:B------:R-:W-:Y:S01]  /*ab00*/  IMAD.IADD R12, R199, 0x1, -R3.reuse ;  /* 0x00000001c70c7824 */ /* 0x100fe200078e0a03 */
[----:B------:R-:W-:Y:S01]  /*ab10*/  HMMA.16816.F32.BF16 R28, R8, R6, R40 ;  /* 0x00000006081c723c */ /* 0x000fe20000041828 */
[----:B------:R-:W-:Y:S01]  /*ab20*/  ISETP.GE.AND P0, PT, R3, R207, PT ;  /* 0x000000cf0300720c */ /* 0x000fe20003f06270 */
[----:B------:R-:W3:Y:S01]  /*ab30*/  I2F R25, R25 ;  /* 0x0000001900197306 */ /* 0x000ee20000201400 */
[----:B------:R-:W-:Y:S01]  /*ab40*/  FSEL R181, R15, -INF , !P6 ;  /* 0xff8000000fb57808 */ /* 0x000fe20007000000 */
[----:B--2---:R-:W-:Y:S01]  /*ab50*/  IMAD.IADD R4, R200, 0x1, -R3 ;  /* 0x00000001c8047824 */ /* 0x004fe200078e0a03 */
[----:B------:R-:W-:-:S02]  /*ab60*/  FSEL R232, R14, -INF , !P5 ;  /* 0xff8000000ee87808 */ /* 0x000fc40006800000 */
[C---:B------:R-:W-:Y:S01]  /*ab70*/  ISETP.LT.OR P6, PT, R3.reuse, R206, P4 ;  /* 0x000000ce0300720c */ /* 0x040fe200027c1670 */
[----:B------:R-:W-:Y:S01]  /*ab80*/  HMMA.16816.F32.BF16 R40, R16, R6, R172 ;  /* 0x000000061028723c */ /* 0x000fe200000418ac */
[----:B------:R-:W-:Y:S02]  /*ab90*/  IABS R4, R4 ;  /* 0x0000000400047213 */ /* 0x000fe40000000000 */
[C---:B------:R-:W-:Y:S02]  /*aba0*/  ISETP.LT.OR P5, PT, R3.reuse, R204, P3 ;  /* 0x000000cc0300720c */ /* 0x040fe40001fa1670 */
[C---:B------:R-:W-:Y:S01]  /*abb0*/  ISETP.LT.OR P1, PT, R3.reuse, R203, P1 ;  /* 0x000000cb0300720c */ /* 0x040fe20000f21670 */
[----:B------:R-:W-:Y:S01]  /*abc0*/  IMAD.MOV.U32 R5, RZ, RZ, R4 ;  /* 0x000000ffff057224 */ /* 0x000fe200078e0004 */
[----:B------:R-:W-:Y:S02]  /*abd0*/  IABS R4, R12 ;  /* 0x0000000c00047213 */ /* 0x000fe40000000000 */
[----:B------:R-:W-:Y:S01]  /*abe0*/  ISETP.LT.OR P2, PT, R3, R202, P0 ;  /* 0x000000ca0300720c */ /* 0x000fe20000741670 */
[----:B------:R2:W4:Y:S01]  /*abf0*/  I2F R13, R5 ;  /* 0x00000005000d7306 */ /* 0x0005220000201400 */
[C---:B------:R-:W-:Y:S01]  /*ac00*/  LOP3.LUT P4, RZ, R0.reuse, 0x8, RZ, 0xc0, !PT ;  /* 0x0000000800ff7812 */ /* 0x040fe2000788c0ff */
[----:B---3--:R-:W-:Y:S01]  /*ac10*/  FFMA.FTZ R15, R25, -UR27, R35 ;  /* 0x8000001b190f7c23 */ /* 0x008fe20008010023 */
[----:B------:R-:W-:-:S02]  /*ac20*/  LOP3.LUT P3, RZ, R0, 0x4, RZ, 0xc0, !PT ;  /* 0x0000000400ff7812 */ /* 0x000fc4000786c0ff */
[----:B------:R-:W-:Y:S02]  /*ac30*/  LOP3.LUT R0, R0, 0xfffffffd, RZ, 0xc0, !PT ;  /* 0xfffffffd00007812 */ /* 0x000fe400078ec0ff */
[----:B------:R-:W-:Y:S01]  /*ac40*/  FSEL R159, R15, -INF , !P3 ;  /* 0xff8000000f9f7808 */ /* 0x000fe20005800000 */
[----:B------:R3:W5:Y:S01]  /*ac50*/  I2F R12, R4 ;  /* 0x00000004000c7306 */ /* 0x0007620000201400 */
[----:B------:R-:W-:Y:S01]  /*ac60*/  @P1 LOP3.LUT R0, R0, 0x2, RZ, 0xfc, !PT ;  /* 0x0000000200001812 */ /* 0x000fe200078efcff */
[----:B--2---:R-:W-:Y:S02]  /*ac70*/  IMAD.IADD R5, R201, 0x1, -R3 ;  /* 0x00000001c9057824 */ /* 0x004fe400078e0a03 */
[----:B----4-:R-:W-:-:S05]  /*ac80*/  FFMA.FTZ R25, R13, -UR27, R28 ;  /* 0x8000001b0d197c23 */ /* 0x010fca000801001c */
[----:B------:R-:W-:Y:S02]  /*ac90*/  FSEL R172, R25, -INF , !P6 ;  /* 0xff80000019ac7808 */ /* 0x000fe40007000000 */
[----:B---3--:R-:W-:Y:S01]  /*aca0*/  IABS R4, R5 ;  /* 0x0000000500047213 */ /* 0x008fe20000000000 */
[----:B------:R-:W-:Y:S01]  /*acb0*/  IMAD.IADD R5, R205, 0x1, -R3 ;  /* 0x00000001cd057824 */ /* 0x000fe200078e0a03 */
[----:B------:R-:W-:Y:S02]  /*acc0*/  IADD3 R3, R2, 0x19, RZ ;  /* 0x0000001902037810 */ /* 0x000fe40007ffe0ff */
[----:B------:R2:W-:Y:S02]  /*acd0*/  I2F R27, R4 ;  /* 0x00000004001b7306 */ /* 0x0005e40000201400 */
[----:B------:R-:W-:Y:S01]  /*ace0*/  IABS R6, R5 ;  /* 0x0000000500067213 */ /* 0x000fe20000000000 */
[--C-:B------:R-:W-:Y:S01]  /*acf0*/  IMAD.IADD R5, R200, 0x1, -R3.reuse ;  /* 0x00000001c8057824 */ /* 0x100fe200078e0a03 */
[----:B------:R-:W-:Y:S01]  /*ad00*/  ISETP.GE.AND P3, PT, R3, R209, PT ;  /* 0x000000d10300720c */ /* 0x000fe20003f66270 */
[----:B------:R-:W-:Y:S01]  /*ad10*/  IMAD.IADD R14, R199, 0x1, -R3 ;  /* 0x00000001c70e7824 */ /* 0x000fe200078e0a03 */
[----:B------:R-:W-:-:S02]  /*ad20*/  ISETP.GE.AND P1, PT, R3, R208, PT ;  /* 0x000000d00300720c */ /* 0x000fc40003f26270 */
[C---:B------:R-:W-:Y:S02]  /*ad30*/  ISETP.GE.AND P0, PT, R3.reuse, R207, PT ;  /* 0x000000cf0300720c */ /* 0x040fe40003f06270 */
[C---:B------:R-:W-:Y:S02]  /*ad40*/  ISETP.LT.OR P1, PT, R3.reuse, R203, P1 ;  /* 0x000000cb0300720c */ /* 0x040fe40000f21670 */
[----:B------:R-:W-:Y:S01]  /*ad50*/  ISETP.LT.OR P0, PT, R3, R202, P0 ;  /* 0x000000ca0300720c */ /* 0x000fe20000701670 */
[----:B--2---:R-:W-:Y:S02]  /*ad60*/  FFMA.FTZ R4, R24, -UR27, R33 ;  /* 0x8000001b18047c23 */ /* 0x004fe40008010021 */
[----:B-----5:R-:W-:Y:S01]  /*ad70*/  FFMA.FTZ R24, R12, -UR27, R30 ;  /* 0x8000001b0c187c23 */ /* 0x020fe2000801001e */
[----:B------:R-:W-:Y:S01]  /*ad80*/  IABS R12, R5 ;  /* 0x00000005000c7213 */ /* 0x000fe20000000000 */
[----:B------:R2:W3:Y:S01]  /*ad90*/  I2F R30, R6 ;  /* 0x00000006001e7306 */ /* 0x0004e20000201400 */
[----:B------:R-:W-:-:S02]  /*ada0*/  FSEL R57, R4, -INF , !P4 ;  /* 0xff80000004397808 */ /* 0x000fc40006000000 */
[C---:B------:R-:W-:Y:S01]  /*adb0*/  ISETP.GE.AND P4, PT, R3.reuse, R210, PT ;  /* 0x000000d20300720c */ /* 0x040fe20003f86270 */
[----:B------:R-:W-:Y:S01]  /*adc0*/  IMAD.MOV.U32 R13, RZ, RZ, R12 ;  /* 0x000000ffff0d7224 */ /* 0x000fe200078e000c */
[----:B------:R-:W-:Y:S02]  /*add0*/  IABS R12, R14 ;  /* 0x0000000e000c7213 */ /* 0x000fe40000000000 */
[----:B------:R-:W-:Y:S01]  /*ade0*/  FSEL R180, R24, -INF , !P5 ;  /* 0xff80000018b47808 */ /* 0x000fe20006800000 */
[----:B------:R4:W5:Y:S01]  /*adf0*/  I2F R26, R13 ;  /* 0x0000000d001a7306 */ /* 0x0009620000201400 */
[C---:B------:R-:W-:Y:S02]  /*ae00*/  ISETP.LT.OR P6, PT, R3.reuse, R206, P4 ;  /* 0x000000ce0300720c */ /* 0x040fe400027c1670 */
[----:B------:R-:W-:Y:S02]  /*ae10*/  ISETP.LT.OR P5, PT, R3, R204, P3 ;  /* 0x000000cc0300720c */ /* 0x000fe40001fa1670 */
[----:B------:R-:W-:-:S02]  /*ae20*/  LOP3.LUT P4, RZ, R0, 0x2, RZ, 0xc0, !PT ;  /* 0x0000000200ff7812 */ /* 0x000fc4000788c0ff */
[----:B------:R-:W-:Y:S01]  /*ae30*/  LOP3.LUT R0, R0, 0xfffffff7, RZ, 0xc0, !PT ;  /* 0xfffffff700007812 */ /* 0x000fe200078ec0ff */
[----:B--2---:R-:W2:Y:S01]  /*ae40*/  LDSM.16.M88.4 R4, [R189+0x1000] ;  /* 0x00100000bd04783b */ /* 0x004ea20000000200 */
[----:B------:R1:W1:Y:S01]  /*ae50*/  I2F R14, R12 ;  /* 0x0000000c000e7306 */ /* 0x0002620000201400 */
[----:B---3--:R-:W-:Y:S01]  /*ae60*/  FFMA.FTZ R15, R30, -UR27, R42 ;  /* 0x8000001b1e0f7c23 */ /* 0x008fe2000801002a */
[----:B------:R-:W-:-:S04]  /*ae70*/  @P1 LOP3.LUT R0, R0, 0x8, RZ, 0xfc, !PT ;  /* 0x0000000800001812 */ /* 0x000fc800078efcff */
[----:B------:R-:W-:Y:S01]  /*ae80*/  LOP3.LUT R0, R0, 0xfffffffb, RZ, 0xc0, !PT ;  /* 0xfffffffb00007812 */ /* 0x000fe200078ec0ff */
[----:B----4-:R-:W-:Y:S01]  /*ae90*/  IMAD.IADD R13, R201, 0x1, -R3 ;  /* 0x00000001c90d7824 */ /* 0x010fe200078e0a03 */
[----:B------:R-:W-:Y:S01]  /*aea0*/  FSEL R157, R15, -INF , !P2 ;  /* 0xff8000000f9d7808 */ /* 0x000fe20005000000 */
[----:B-----5:R-:W-:Y:S01]  /*aeb0*/  FFMA.FTZ R25, R26, -UR27, R29 ;  /* 0x8000001b1a197c23 */ /* 0x020fe2000801001d */
[----:B------:R-:W-:-:S04]  /*aec0*/  @P0 LOP3.LUT R0, R0, 0x4, RZ, 0xfc, !PT ;  /* 0x0000000400000812 */ /* 0x000fc800078efcff */
[----:B------:R-:W-:Y:S02]  /*aed0*/  FSEL R163, R25, -INF , !P6 ;  /* 0xff80000019a37808 */ /* 0x000fe40007000000 */
[----:B-1----:R-:W-:Y:S01]  /*aee0*/  IABS R12, R13 ;  /* 0x0000000d000c7213 */ /* 0x002fe20000000000 */
[----:B------:R-:W-:Y:S01]  /*aef0*/  IMAD.IADD R13, R205, 0x1, -R3 ;  /* 0x00000001cd0d7824 */ /* 0x000fe200078e0a03 */
[----:B------:R-:W-:Y:S02]  /*af00*/  IADD3 R3, R2, 0x20, RZ ;  /* 0x0000002002037810 */ /* 0x000fe40007ffe0ff */
[----:B------:R1:W3:Y:S02]  /*af10*/  I2F R28, R12 ;  /* 0x0000000c001c7306 */ /* 0x0002e40000201400 */
[----:B------:R-:W-:Y:S01]  /*af20*/  IABS R24, R13 ;  /* 0x0000000d00187213 */ /* 0x000fe20000000000 */
[----:B------:R-:W-:Y:S01]  /*af30*/  FFMA.FTZ R13, R27, -UR27, R40 ;  /* 0x8000001b1b0d7c23 */ /* 0x000fe20008010028 */
[----:B------:R-:W-:-:S02]  /*af40*/  ISETP.GE.AND P3, PT, R3, R209, PT ;  /* 0x000000d10300720c */ /* 0x000fc40003f66270 */
[----:B------:R-:W-:Y:S01]  /*af50*/  ISETP.GE.AND P1, PT, R3, R208, PT ;  /* 0x000000d00300720c */ /* 0x000fe20003f26270 */
[----:B------:R-:W-:Y:S01]  /*af60*/  IMAD.MOV.U32 R27, RZ, RZ, R24 ;  /* 0x000000ffff1b7224 */ /* 0x000fe200078e0018 */
[----:B------:R-:W-:Y:S01]  /*af70*/  FSEL R56, R13, -INF , !P4 ;  /* 0xff8000000d387808 */ /* 0x000fe20006000000 */
[----:B------:R-:W-:Y:S01]  /*af80*/  FFMA.FTZ R24, R14, -UR27, R31 ;  /* 0x8000001b0e187c23 */ /* 0x000fe2000801001f */
[----:B------:R-:W-:Y:S01]  /*af90*/  ISETP.GE.AND P4, PT, R3, R210, PT ;  /* 0x000000d20300720c */ /* 0x000fe20003f86270 */
[--C-:B------:R-:W-:Y:S01]  /*afa0*/  IMAD.IADD R14, R199, 0x1, -R3.reuse ;  /* 0x00000001c70e7824 */ /* 0x100fe200078e0a03 */
[C---:B------:R-:W-:Y:S01]  /*afb0*/  ISETP.GE.AND P0, PT, R3.reuse, R207, PT ;  /* 0x000000cf0300720c */ /* 0x040fe20003f06270 */
[----:B------:R-:W-:Y:S01]  /*afc0*/  I2F R26, R27 ;  /* 0x0000001b001a7306 */ /* 0x000fe20000201400 */
[----:B------:R-:W-:Y:S01]  /*afd0*/  FSEL R170, R24, -INF , !P5 ;  /* 0xff80000018aa7808 */ /* 0x000fe20006800000 */
[----:B-1----:R-:W-:Y:S01]  /*afe0*/  IMAD.IADD R12, R200, 0x1, -R3 ;  /* 0x00000001c80c7824 */ /* 0x002fe200078e0a03 */
[C---:B------:R-:W-:Y:S01]  /*aff0*/  ISETP.LT.OR P6, PT, R3.reuse, R206, P4 ;  /* 0x000000ce0300720c */ /* 0x040fe200027c1670 */
[----:B--2---:R-:W-:Y:S01]  /*b000*/  HMMA.16816.F32.BF16 R32, R8, R4, R36 ;  /* 0x000000040820723c */ /* 0x004fe20000041824 */
[----:B------:R-:W-:-:S02]  /*b010*/  ISETP.LT.OR P5, PT, R3, R204, P3 ;  /* 0x000000cc0300720c */ /* 0x000fc40001fa1670 */
[----:B------:R-:W-:Y:S02]  /*b020*/  IABS R12, R12 ;  /* 0x0000000c000c7213 */ /* 0x000fe40000000000 */
[C---:B------:R-:W-:Y:S02]  /*b030*/  ISETP.LT.OR P1, PT, R3.reuse, R203, P1 ;  /* 0x000000cb0300720c */ /* 0x040fe40000f21670 */
[----:B------:R-:W-:Y:S01]  /*b040*/  ISETP.LT.OR P2, PT, R3, R202, P0 ;  /* 0x000000ca0300720c */ /* 0x000fe20000741670 */
[----:B------:R-:W-:Y:S01]  /*b050*/  IMAD.MOV.U32 R13, RZ, RZ, R12 ;  /* 0x000000ffff0d7224 */ /* 0x000fe200078e000c */
[----:B------:R-:W-:Y:S01]  /*b060*/  IABS R12, R14 ;  /* 0x0000000e000c7213 */ /* 0x000fe20000000000 */
[----:B------:R-:W-:Y:S01]  /*b070*/  HMMA.16816.F32.BF16 R36, R16, R4, R148 ;  /* 0x000000041024723c */ /* 0x000fe20000041894 */
[C---:B------:R-:W-:Y:S01]  /*b080*/  LOP3.LUT P4, RZ, R0.reuse, 0x8, RZ, 0xc0, !PT ;  /* 0x0000000800ff7812 */ /* 0x040fe2000788c0ff */
[----:B------:R1:W2:Y:S01]  /*b090*/  I2F R14, R13 ;  /* 0x0000000d000e7306 */ /* 0x0002a20000201400 */
[----:B------:R-:W-:-:S02]  /*b0a0*/  LOP3.LUT P3, RZ, R0, 0x4, RZ, 0xc0, !PT ;  /* 0x0000000400ff7812 */ /* 0x000fc4000786c0ff */
[----:B------:R-:W-:Y:S02]  /*b0b0*/  P2R R24, PR, RZ, 0x2 ;  /* 0x00000002ff187803 */ /* 0x000fe40000000000 */
[----:B---3--:R-:W-:-:S03]  /*b0c0*/  FFMA.FTZ R5, R28, -UR27, R41 ;  /* 0x8000001b1c057c23 */ /* 0x008fc60008010029 */
[----:B------:R-:W3:Y:S02]  /*b0d0*/  I2F R15, R12 ;  /* 0x0000000c000f7306 */ /* 0x000ee40000201400 */
[----:B------:R-:W-:Y:S01]  /*b0e0*/  FSEL R147, R5, -INF , !P4 ;  /* 0xff80000005937808 */ /* 0x000fe20006000000 */
[----:B-1----:R-:W-:Y:S02]  /*b0f0*/  IMAD.IADD R13, R201, 0x1, -R3 ;  /* 0x00000001c90d7824 */ /* 0x002fe400078e0a03 */
[----:B--2---:R-:W-:-:S05]  /*b100*/  FFMA.FTZ R14, R14, -UR27, R32 ;  /* 0x8000001b0e0e7c23 */ /* 0x004fca0008010020 */
[----:B------:R-:W-:Y:S01]  /*b110*/  FSEL R237, R14, -INF , !P6 ;  /* 0xff8000000eed7808 */ /* 0x000fe20007000000 */
[----:B---3--:R-:W-:Y:S01]  /*b120*/  FFMA.FTZ R15, R15, -UR27, R34 ;  /* 0x8000001b0f0f7c23 */ /* 0x008fe20008010022 */
[----:B------:R-:W-:Y:S01]  /*b130*/  IABS R12, R13 ;  /* 0x0000000d000c7213 */ /* 0x000fe20000000000 */
[----:B------:R-:W-:Y:S01]  /*b140*/  IMAD.IADD R13, R205, 0x1, -R3 ;  /* 0x00000001cd0d7824 */ /* 0x000fe200078e0a03 */
[----:B------:R-:W-:Y:S02]  /*b150*/  IADD3 R3, R2, 0x21, RZ ;  /* 0x0000002102037810 */ /* 0x000fe40007ffe0ff */
        /* <DEDUP_REMOVED lines=12> */
[C---:B------:R-:W-:Y:S01]  /*b220*/  ISETP.GE.AND P0, PT, R3.reuse, R207, PT ;  /* 0x000000cf0300720c */ /* 0x040fe20003f06270 */
[----:B-1----:R-:W-:Y:S01]  /*b230*/  IMAD.MOV.U32 R12, RZ, RZ, R25 ;  /* 0x000000ffff0c7224 */ /* 0x002fe200078e0019 */
[C---:B------:R-:W-:Y:S02]  /*b240*/  ISETP.LT.OR P6, PT, R3.reuse, R206, P4 ;  /* 0x000000ce0300720c */ /* 0x040fe400027c1670 */
[C---:B------:R-:W-:Y:S01]  /*b250*/  ISETP.LT.OR P5, PT, R3.reuse, R204, P3 ;  /* 0x000000cc0300720c */ /* 0x040fe20001fa1670 */
[----:B------:R1:W2:Y:S01]  /*b260*/  I2F R28, R12 ;  /* 0x0000000c001c7306 */ /* 0x0002a20000201400 */
[----:B------:R-:W-:-:S02]  /*b270*/  ISETP.LT.OR P1, PT, R3, R203, P1 ;  /* 0x000000cb0300720c */ /* 0x000fc40000f21670 */
[----:B------:R-:W-:Y:S02]  /*b280*/  ISETP.LT.OR P0, PT, R3, R202, P0 ;  /* 0x000000ca0300720c */ /* 0x000fe40000701670 */
[----:B------:R-:W-:Y:S02]  /*b290*/  ISETP.NE.AND P4, PT, R24, RZ, PT ;  /* 0x000000ff1800720c */ /* 0x000fe40003f85270 */
[----:B------:R-:W-:Y:S02]  /*b2a0*/  P2R R25, PR, RZ, 0x2 ;  /* 0x00000002ff197803 */ /* 0x000fe40000000000 */
[----:B------:R-:W-:Y:S01]  /*b2b0*/  P2R R24, PR, RZ, 0x1 ;  /* 0x00000001ff187803 */ /* 0x000fe20000000000 */
[----:B-1----:R-:W-:Y:S02]  /*b2c0*/  IMAD.IADD R12, R199, 0x1, -R3 ;  /* 0x00000001c70c7824 */ /* 0x002fe400078e0a03 */
[----:B--2---:R-:W-:-:S03]  /*b2d0*/  FFMA.FTZ R13, R28, -UR27, R38 ;  /* 0x8000001b1c0d7c23 */ /* 0x004fc60008010026 */
[----:B------:R-:W-:Y:S02]  /*b2e0*/  IABS R4, R12 ;  /* 0x0000000c00047213 */ /* 0x000fe40000000000 */
[----:B------:R1:W-:Y:S01]  /*b2f0*/  I2F R12, R5 ;  /* 0x00000005000c7306 */ /* 0x0003e20000201400 */
[----:B------:R-:W-:-:S07]  /*b300*/  FSEL R174, R13, -INF , !P2 ;  /* 0xff8000000dae7808 */ /* 0x000fce0005000000 */
[----:B------:R2:W3:Y:S01]  /*b310*/  I2F R14, R4 ;  /* 0x00000004000e7306 */ /* 0x0004e20000201400 */
[----:B-1----:R-:W-:-:S05]  /*b320*/  IMAD.IADD R5, R201, 0x1, -R3 ;  /* 0x00000001c9057824 */ /* 0x002fca00078e0a03 */
[----:B--2---:R-:W-:Y:S01]  /*b330*/  IABS R4, R5 ;  /* 0x0000000500047213 */ /* 0x004fe20000000000 */
[----:B------:R-:W-:Y:S01]  /*b340*/  IMAD.IADD R5, R205, 0x1, -R3 ;  /* 0x00000001cd057824 */ /* 0x000fe200078e0a03 */
[----:B------:R-:W-:Y:S01]  /*b350*/  IADD3 R3, R2, 0x28, RZ ;  /* 0x0000002802037810 */ /* 0x000fe20007ffe0ff */
[----:B---3--:R-:W-:Y:S01]  /*b360*/  FFMA.FTZ R14, R14, -UR27, R35 ;  /* 0x8000001b0e0e7c23 */ /* 0x008fe20008010023 */
[----:B------:R1:W2:Y:S02]  /*b370*/  I2F R26, R4 ;  /* 0x00000004001a7306 */ /* 0x0002a40000201400 */
[----:B------:R-:W-:Y:S01]  /*b380*/  IABS R15, R5 ;  /* 0x00000005000f7213 */ /* 0x000fe20000000000 */
[----:B------:R-:W-:Y:S01]  /*b390*/  FFMA.FTZ R5, R27, -UR27, R36 ;  /* 0x8000001b1b057c23 */ /* 0x000fe20008010024 */
[----:B------:R-:W-:Y:S02]  /*b3a0*/  FSEL R240, R14, -INF , !P5 ;  /* 0xff8000000ef07808 */ /* 0x000fe40006800000 */
[----:B------:R-:W-:Y:S01]  /*b3b0*/  ISETP.GE.AND P3, PT, R3, R209, PT ;  /* 0x000000d10300720c */ /* 0x000fe20003f66270 */
[----:B------:R-:W-:Y:S01]  /*b3c0*/  IMAD.MOV.U32 R27, RZ, RZ, R15 ;  /* 0x000000ffff1b7224 */ /* 0x000fe200078e000f */
[----:B------:R-:W-:Y:S01]  /*b3d0*/  FSEL R165, R5, -INF , !P4 ;  /* 0xff80000005a57808 */ /* 0x000fe20006000000 */
[----:B------:R-:W-:Y:S01]  /*b3e0*/  FFMA.FTZ R15, R12, -UR27, R33 ;  /* 0x8000001b0c0f7c23 */ /* 0x000fe20008010021 */
[----:B------:R-:W-:Y:S01]  /*b3f0*/  ISETP.GE.AND P4, PT, R3, R210, PT ;  /* 0x000000d20300720c */ /* 0x000fe20003f86270 */
[--C-:B------:R-:W-:Y:S01]  /*b400*/  IMAD.IADD R12, R199, 0x1, -R3.reuse ;  /* 0x00000001c70c7824 */ /* 0x100fe200078e0a03 */
[----:B------:R-:W-:Y:S01]  /*b410*/  HMMA.16816.F32.BF16 R32, R8, R6, R44 ;  /* 0x000000060820723c */ /* 0x000fe2000004182c */
[----:B------:R-:W3:Y:S01]  /*b420*/  I2F R27, R27 ;  /* 0x0000001b001b7306 */ /* 0x000ee20000201400 */
[----:B------:R-:W-:Y:S01]  /*b430*/  FSEL R223, R15, -INF , !P6 ;  /* 0xff8000000fdf7808 */ /* 0x000fe20007000000 */
[----:B-1----:R-:W-:Y:S01]  /*b440*/  IMAD.IADD R4, R200, 0x1, -R3 ;  /* 0x00000001c8047824 */ /* 0x002fe200078e0a03 */
[----:B------:R-:W-:-:S02]  /*b450*/  ISETP.LT.OR P6, PT, R3, R206, P4 ;  /* 0x000000ce0300720c */ /* 0x000fc400027c1670 */
[----:B------:R-:W-:Y:S02]  /*b460*/  ISETP.NE.AND P4, PT, R25, RZ, PT ;  /* 0x000000ff1900720c */ /* 0x000fe40003f85270 */
[----:B------:R-:W-:Y:S01]  /*b470*/  HMMA.16816.F32.BF16 R44, R16, R6, R152 ;  /* 0x00000006102c723c */ /* 0x000fe20000041898 */
[----:B------:R-:W-:Y:S02]  /*b480*/  IABS R4, R4 ;  /* 0x0000000400047213 */ /* 0x000fe40000000000 */
[C---:B------:R-:W-:Y:S02]  /*b490*/  ISETP.GE.AND P1, PT, R3.reuse, R208, PT ;  /* 0x000000d00300720c */ /* 0x040fe40003f26270 */
[C---:B------:R-:W-:Y:S01]  /*b4a0*/  ISETP.GE.AND P0, PT, R3.reuse, R207, PT ;  /* 0x000000cf0300720c */ /* 0x040fe20003f06270 */
[----:B------:R-:W-:Y:S01]  /*b4b0*/  IMAD.MOV.U32 R5, RZ, RZ, R4 ;  /* 0x000000ffff057224 */ /* 0x000fe200078e0004 */
[----:B------:R-:W-:Y:S01]  /*b4c0*/  IABS R4, R12 ;  /* 0x0000000c00047213 */ /* 0x000fe20000000000 */
[----:B--2---:R-:W-:Y:S01]  /*b4d0*/  FFMA.FTZ R7, R26, -UR27, R37 ;  /* 0x8000001b1a077c23 */ /* 0x004fe20008010025 */
[C---:B------:R-:W-:Y:S01]  /*b4e0*/  ISETP.LT.OR P5, PT, R3.reuse, R204, P3 ;  /* 0x000000cc0300720c */ /* 0x040fe20001fa1670 */
[----:B------:R1:W2:Y:S01]  /*b4f0*/  I2F R13, R5 ;  /* 0x00000005000d7306 */ /* 0x0002a20000201400 */
[----:B------:R-:W-:-:S02]  /*b500*/  ISETP.LT.OR P1, PT, R3, R203, P1 ;  /* 0x000000cb0300720c */ /* 0x000fc40000f21670 */
[----:B------:R-:W-:Y:S02]  /*b510*/  ISETP.LT.OR P2, PT, R3, R202, P0 ;  /* 0x000000ca0300720c */ /* 0x000fe40000741670 */
[----:B------:R-:W-:Y:S01]  /*b520*/  ISETP.NE.AND P3, PT, R24, RZ, PT ;  /* 0x000000ff1800720c */ /* 0x000fe20003f65270 */
[----:B---3--:R-:W-:Y:S01]  /*b530*/  FFMA.FTZ R24, R27, -UR27, R39 ;  /* 0x8000001b1b187c23 */ /* 0x008fe20008010027 */
[----:B------:R-:W-:Y:S01]  /*b540*/  P2R R29, PR, RZ, 0x2 ;  /* 0x00000002ff1d7803 */ /* 0x000fe20000000000 */
[----:B------:R-:W3:Y:S01]  /*b550*/  I2F R12, R4 ;  /* 0x00000004000c7306 */ /* 0x000ee20000201400 */
[----:B------:R-:W-:Y:S01]  /*b560*/  FSEL R155, R7, -INF , !P4 ;  /* 0xff800000079b7808 */ /* 0x000fe20006000000 */
[----:B------:R-:W-:Y:S01]  /*b570*/  HMMA.16816.F32.BF16 R36, R20, R166, R212 ;  /* 0x000000a61424723c */ /* 0x000fe200000418d4 */
[----:B------:R-:W-:Y:S01]  /*b580*/  FSEL R164, R24, -INF , !P3 ;  /* 0xff80000018a47808 */ /* 0x000fe20005800000 */
[----:B-1----:R-:W-:Y:S02]  /*b590*/  IMAD.IADD R5, R201, 0x1, -R3 ;  /* 0x00000001c9057824 */ /* 0x002fe400078e0a03 */
[----:B--2---:R-:W-:-:S05]  /*b5a0*/  FFMA.FTZ R26, R13, -UR27, R32 ;  /* 0x8000001b0d1a7c23 */ /* 0x004fca0008010020 */
[----:B------:R-:W-:Y:S01]  /*b5b0*/  FSEL R220, R26, -INF , !P6 ;  /* 0xff8000001adc7808 */ /* 0x000fe20007000000 */
[----:B---3--:R-:W-:Y:S01]  /*b5c0*/  FFMA.FTZ R25, R12, -UR27, R34 ;  /* 0x8000001b0c197c23 */ /* 0x008fe20008010022 */
[----:B------:R-:W-:Y:S01]  /*b5d0*/  IABS R4, R5 ;  /* 0x0000000500047213 */ /* 0x000fe20000000000 */
[----:B------:R-:W-:Y:S01]  /*b5e0*/  IMAD.IADD R5, R205, 0x1, -R3 ;  /* 0x00000001cd057824 */ /* 0x000fe200078e0a03 */
[----:B------:R-:W1:Y:S01]  /*b5f0*/  LDSM.16.M88.4 R12, [R189+0x1800] ;  /* 0x00180000bd0c783b */ /* 0x000e620000000200 */
[----:B------:R-:W-:Y:S01]  /*b600*/  IADD3 R3, R2, 0x29, RZ ;  /* 0x0000002902037810 */ /* 0x000fe20007ffe0ff */
[----:B------:R2:W3:Y:S01]  /*b610*/  I2F R28, R4 ;  /* 0x00000004001c7306 */ /* 0x0004e20000201400 */
[----:B------:R-:W-:Y:S01]  /*b620*/  FSEL R221, R25, -INF , !P5 ;  /* 0xff80000019dd7808 */ /* 0x000fe20006800000 */
[----:B------:R-:W-:-:S04]  /*b630*/  DEPBAR.LE SB0, 0x0 ;  /* 0x000080000000791a */ /* 0x000fc80000000000 */
[----:B------:R-:W-:Y:S02]  /*b640*/  IABS R5, R5 ;  /* 0x0000000500057213 */ /* 0x000fe40000000000 */
[C---:B------:R-:W-:Y:S02]  /*b650*/  ISETP.GE.AND P4, PT, R3.reuse, R210, PT ;  /* 0x000000d20300720c */ /* 0x040fe40003f86270 */
[C---:B------:R-:W-:Y:S01]  /*b660*/  ISETP.GE.AND P3, PT, R3.reuse, R209, PT ;  /* 0x000000d10300720c */ /* 0x040fe20003f66270 */
[----:B------:R-:W-:Y:S01]  /*b670*/  IMAD.MOV.U32 R6, RZ, RZ, R5 ;  /* 0x000000ffff067224 */ /* 0x000fe200078e0005 */
[C---:B------:R-:W-:Y:S02]  /*b680*/  ISETP.GE.AND P1, PT, R3.reuse, R208, PT ;  /* 0x000000d00300720c */ /* 0x040fe40003f26270 */
[C---:B------:R-:W-:Y:S01]  /*b690*/  ISETP.GE.AND P0, PT, R3.reuse, R207, PT ;  /* 0x000000cf0300720c */ /* 0x040fe20003f06270 */
[----:B------:R4:W5:Y:S01]  /*b6a0*/  I2F R31, R6 ;  /* 0x00000006001f7306 */ /* 0x0009620000201400 */
[----:B--2---:R-:W-:Y:S01]  /*b6b0*/  IMAD.IADD R4, R200, 0x1, -R3 ;  /* 0x00000001c8047824 */ /* 0x004fe200078e0a03 */
[C---:B------:R-:W-:Y:S01]  /*b6c0*/  ISETP.LT.OR P6, PT, R3.reuse, R206, P4 ;  /* 0x000000ce0300720c */ /* 0x040fe200027c1670 */
[----:B---3--:R-:W-:Y:S01]  /*b6d0*/  FFMA.FTZ R7, R28, -UR27, R44 ;  /* 0x8000001b1c077c23 */ /* 0x008fe2000801002c */
[----:B------:R-:W-:-:S02]  /*b6e0*/  ISETP.LT.OR P5, PT, R3, R204, P3 ;  /* 0x000000cc0300720c */ /* 0x000fc40001fa1670 */
[----:B------:R-:W-:Y:S02]  /*b6f0*/  IABS R5, R4 ;  /* 0x0000000400057213 */ /* 0x000fe40000000000 */
[----:B------:R-:W-:Y:S02]  /*b700*/  IADD3 R4, R2, 0x30, RZ ;  /* 0x0000003002047810 */ /* 0x000fe40007ffe0ff */
[----:B------:R2:W3:Y:S01]  /*b710*/  I2F R27, R5 ;  /* 0x00000005001b7306 */ /* 0x0004e20000201400 */
[C---:B------:R-:W-:Y:S02]  /*b720*/  ISETP.LT.OR P1, PT, R3.reuse, R203, P1 ;  /* 0x000000cb0300720c */ /* 0x040fe40000f21670 */
[----:B------:R-:W-:Y:S02]  /*b730*/  ISETP.LT.OR P0, PT, R3, R202, P0 ;  /* 0x000000ca0300720c */ /* 0x000fe40000701670 */
[----:B------:R-:W-:Y:S01]  /*b740*/  ISETP.NE.AND P4, PT, R29, RZ, PT ;  /* 0x000000ff1d00720c */ /* 0x000fe20003f85270 */
[----:B----4-:R-:W-:Y:S01]  /*b750*/  IMAD.IADD R6, R199, 0x1, -R3 ;  /* 0x00000001c7067824 */ /* 0x010fe200078e0a03 */
[----:B------:R-:W-:Y:S01]  /*b760*/  P2R R29, PR, RZ, 0x2 ;  /* 0x00000002ff1d7803 */ /* 0x000fe20000000000 */
[----:B-----5:R-:W-:Y:S01]  /*b770*/  FFMA.FTZ R20, R31, -UR27, R46 ;  /* 0x8000001b1f147c23 */ /* 0x020fe2000801002e */
[----:B------:R-:W-:Y:S01]  /*b780*/  FSEL R153, R7, -INF , !P4 ;  /* 0xff80000007997808 */ /* 0x000fe20006000000 */
[----:B------:R-:W-:Y:S01]  /*b790*/  IMAD.IADD R7, R201, 0x1, -R4 ;  /* 0x00000001c9077824 */ /* 0x000fe200078e0a04 */
[----:B------:R-:W-:-:S02]  /*b7a0*/  IABS R6, R6 ;  /* 0x0000000600067213 */ /* 0x000fc40000000000 */
[----:B------:R-:W-:Y:S01]  /*b7b0*/  FSEL R158, R20, -INF , !P2 ;  /* 0xff800000149e7808 */ /* 0x000fe20005000000 */
[----:B-1----:R-:W-:Y:S01]  /*b7c0*/  HMMA.16816.F32.BF16 R36, R8, R14, R36 ;  /* 0x0000000e0824723c */ /* 0x002fe20000041824 */
[----:B------:R1:W4:Y:S01]  /*b7d0*/  I2F R24, R6 ;  /* 0x0000000600187306 */ /* 0x0003220000201400 */
[----:B--2---:R-:W-:Y:S01]  /*b7e0*/  IMAD.IADD R5, R201, 0x1, -R3 ;  /* 0x00000001c9057824 */ /* 0x004fe200078e0a03 */
[----:B------:R-:W-:Y:S01]  /*b7f0*/  P2R R26, PR, RZ, 0x1 ;  /* 0x00000001ff1a7803 */ /* 0x000fe20000000000 */
[----:B---3--:R-:W-:Y:S01]  /*b800*/  FFMA.FTZ R21, R27, -UR27, R33 ;  /* 0x8000001b1b157c23 */ /* 0x008fe20008010021 */
[C---:B------:R-:W-:Y:S02]  /*b810*/  ISETP.GE.AND P4, PT, R4.reuse, R210, PT ;  /* 0x000000d20400720c */ /* 0x040fe40003f86270 */
[----:B------:R-:W-:Y:S01]  /*b820*/  IABS R5, R5 ;  /* 0x0000000500057213 */ /* 0x000fe20000000000 */
[----:B------:R-:W-:Y:S01]  /*b830*/  BAR.SYNC.DEFER_BLOCKING 0x0 ;  /* 0x0000000000007b1d */ /* 0x000fe20000010000 */
[----:B------:R-:W-:-:S02]  /*b840*/  ISETP.GE.AND P3, PT, R4, R209, PT ;  /* 0x000000d10400720c */ /* 0x000fc40003f66270 */
[C---:B------:R-:W-:Y:S02]  /*b850*/  ISETP.GE.AND P1, PT, R4.reuse, R208, PT ;  /* 0x000000d00400720c */ /* 0x040fe40003f26270 */
[C---:B------:R-:W-:Y:S01]  /*b860*/  ISETP.GE.AND P0, PT, R4.reuse, R207, PT ;  /* 0x000000cf0400720c */ /* 0x040fe20003f06270 */
[----:B------:R2:W3:Y:S01]  /*b870*/  I2F R30, R5 ;  /* 0x00000005001e7306 */ /* 0x0004e20000201400 */
[----:B------:R-:W-:Y:S01]  /*b880*/  FSEL R179, R21, -INF , !P6 ;  /* 0xff80000015b37808 */ /* 0x000fe20007000000 */
[----:B-1----:R-:W-:Y:S01]  /*b890*/  IMAD.IADD R6, R205, 0x1, -R3 ;  /* 0x00000001cd067824 */ /* 0x002fe200078e0a03 */
[----:B------:R-:W-:Y:S01]  /*b8a0*/  ISETP.LT.OR P6, PT, R4, R206, P4 ;  /* 0x000000ce0400720c */ /* 0x000fe200027c1670 */
[----:B------:R-:W-:Y:S01]  /*b8b0*/  IMAD.IADD R3, R200, 0x1, -R4 ;  /* 0x00000001c8037824 */ /* 0x000fe200078e0a04 */
[----:B------:R-:W-:Y:S01]  /*b8c0*/  ISETP.LT.OR P1, PT, R4, R203, P1 ;  /* 0x000000cb0400720c */ /* 0x000fe20000f21670 */
[----:B----4-:R-:W-:Y:S01]  /*b8d0*/  FFMA.FTZ R22, R24, -UR27, R35 ;  /* 0x8000001b18167c23 */ /* 0x010fe20008010023 */
[----:B------:R-:W-:Y:S01]  /*b8e0*/  IABS R6, R6 ;  /* 0x0000000600067213 */ /* 0x000fe20000000000 */
[----:B------:R-:W-:Y:S01]  /*b8f0*/  HMMA.16816.F32.BF16 R32, R8, R12, R40 ;  /* 0x0000000c0820723c */ /* 0x000fe20000041828 */
[----:B------:R-:W-:-:S02]  /*b900*/  IABS R3, R3 ;  /* 0x0000000300037213 */ /* 0x000fc40000000000 */
[----:B------:R-:W-:Y:S02]  /*b910*/  FSEL R212, R22, -INF , !P5 ;  /* 0xff80000016d47808 */ /* 0x000fe40006800000 */
[C---:B------:R-:W-:Y:S01]  /*b920*/  ISETP.LT.OR P5, PT, R4.reuse, R204, P3 ;  /* 0x000000cc0400720c */ /* 0x040fe20001fa1670 */
[----:B--2---:R-:W-:Y:S01]  /*b930*/  IMAD.MOV.U32 R5, RZ, RZ, R6 ;  /* 0x000000ffff057224 */ /* 0x004fe200078e0006 */
[----:B------:R-:W-:Y:S01]  /*b940*/  ISETP.LT.OR P2, PT, R4, R202, P0 ;  /* 0x000000ca0400720c */ /* 0x000fe20000741670 */
[----:B------:R-:W-:Y:S01]  /*b950*/  IMAD.MOV.U32 R6, RZ, RZ, R3 ;  /* 0x000000ffff067224 */ /* 0x000fe200078e0003 */
[----:B------:R-:W-:Y:S01]  /*b960*/  IADD3 R3, R2, 0x31, RZ ;  /* 0x0000003102037810 */ /* 0x000fe20007ffe0ff */
[----:B------:R1:W2:Y:S01]  /*b970*/  I2F R25, R5 ;  /* 0x0000000500197306 */ /* 0x0002a20000201400 */
[----:B------:R-:W-:Y:S01]  /*b980*/  HMMA.16816.F32.BF16 R40, R16, R12, R76 ;  /* 0x0000000c1028723c */ /* 0x000fe2000004184c */
[----:B------:R-:W-:Y:S02]  /*b990*/  ISETP.NE.AND P4, PT, R29, RZ, PT ;  /* 0x000000ff1d00720c */ /* 0x000fe40003f85270 */
[----:B------:R-:W-:-:S02]  /*b9a0*/  ISETP.NE.AND P3, PT, R26, RZ, PT ;  /* 0x000000ff1a00720c */ /* 0x000fc40003f65270 */
[----:B------:R-:W-:Y:S02]  /*b9b0*/  P2R R22, PR, RZ, 0x2 ;  /* 0x00000002ff167803 */ /* 0x000fe40000000000 */
[----:B------:R-:W4:Y:S01]  /*b9c0*/  I2F R23, R6 ;  /* 0x0000000600177306 */ /* 0x000f220000201400 */
[----:B---3--:R-:W-:Y:S01]  /*b9d0*/  FFMA.FTZ R13, R30, -UR27, R45 ;  /* 0x8000001b1e0d7c23 */ /* 0x008fe2000801002d */
[C---:B------:R-:W-:Y:S01]  /*b9e0*/  ISETP.GE.AND P1, PT, R3.reuse, R208, PT ;  /* 0x000000d00300720c */ /* 0x040fe20003f26270 */
[----:B------:R-:W-:Y:S01]  /*b9f0*/  HMMA.16816.F32.BF16 R16, R16, R14, R228 ;  /* 0x0000000e1010723c */ /* 0x000fe200000418e4 */
[----:B------:R-:W-:Y:S02]  /*ba00*/  ISETP.GE.AND P0, PT, R3, R207, PT ;  /* 0x000000cf0300720c */ /* 0x000fe40003f06270 */
[----:B------:R-:W-:Y:S01]  /*ba10*/  FSEL R152, R13, -INF , !P4 ;  /* 0xff8000000d987808 */ /* 0x000fe20006000000 */
[----:B-1----:R-:W-:Y:S01]  /*ba20*/  IMAD.IADD R5, R199, 0x1, -R4 ;  /* 0x00000001c7057824 */ /* 0x002fe200078e0a04 */
[----:B------:R-:W-:Y:S01]  /*ba30*/  ISETP.GE.AND P4, PT, R3, R210, PT ;  /* 0x000000d20300720c */ /* 0x000fe20003f86270 */
[----:B--2---:R-:W-:Y:S01]  /*ba40*/  FFMA.FTZ R12, R25, -UR27, R47 ;  /* 0x8000001b190c7c23 */ /* 0x004fe2000801002f */
[----:B------:R-:W-:-:S02]  /*ba50*/  ISETP.LT.OR P1, PT, R3, R203, P1 ;  /* 0x000000cb0300720c */ /* 0x000fc40000f21670 */
[----:B------:R-:W-:Y:S02]  /*ba60*/  IABS R5, R5 ;  /* 0x0000000500057213 */ /* 0x000fe40000000000 */
[----:B------:R-:W-:Y:S01]  /*ba70*/  FSEL R154, R12, -INF , !P3 ;  /* 0xff8000000c9a7808 */ /* 0x000fe20005800000 */
[----:B----4-:R-:W-:Y:S01]  /*ba80*/  FFMA.FTZ R21, R23, -UR27, R32 ;  /* 0x8000001b17157c23 */ /* 0x010fe20008010020 */
[----:B------:R-:W-:Y:S01]  /*ba90*/  ISETP.GE.AND P3, PT, R3, R209, PT ;  /* 0x000000d10300720c */ /* 0x000fe20003f66270 */
[----:B------:R-:W-:Y:S01]  /*baa0*/  IMAD.MOV.U32 R6, RZ, RZ, R5 ;  /* 0x000000ffff067224 */ /* 0x000fe200078e0005 */
[----:B------:R-:W-:Y:S01]  /*bab0*/  IABS R5, R7 ;  /* 0x0000000700057213 */ /* 0x000fe20000000000 */
[----:B------:R-:W-:Y:S01]  /*bac0*/  IMAD.IADD R7, R205, 0x1, -R4 ;  /* 0x00000001cd077824 */ /* 0x000fe200078e0a04 */
[----:B------:R-:W-:Y:S01]  /*bad0*/  FSEL R238, R21, -INF , !P6 ;  /* 0xff80000015ee7808 */ /* 0x000fe20007000000 */
[----:B------:R1:W2:Y:S01]  /*bae0*/  I2F R20, R6 ;  /* 0x0000000600147306 */ /* 0x0002a20000201400 */
[----:B------:R-:W-:Y:S01]  /*baf0*/  IMAD.IADD R4, R199, 0x1, -R3 ;  /* 0x00000001c7047824 */ /* 0x000fe200078e0a03 */
[----:B------:R-:W-:-:S02]  /*bb00*/  ISETP.LT.OR P6, PT, R3, R206, P4 ;  /* 0x000000ce0300720c */ /* 0x000fc400027c1670 */
[----:B------:R-:W-:Y:S02]  /*bb10*/  ISETP.LT.OR P0, PT, R3, R202, P0 ;  /* 0x000000ca0300720c */ /* 0x000fe40000701670 */
[----:B------:R-:W-:Y:S02]  /*bb20*/  ISETP.NE.AND P4, PT, R22, RZ, PT ;  /* 0x000000ff1600720c */ /* 0x000fe40003f85270 */
[----:B------:R-:W-:Y:S01]  /*bb30*/  P2R R21, PR, RZ, 0x2 ;  /* 0x00000002ff157803 */ /* 0x000fe20000000000 */
[----:B-1----:R-:W-:Y:S01]  /*bb40*/  IMAD.MOV.U32 R6, RZ, RZ, R5 ;  /* 0x000000ffff067224 */ /* 0x002fe200078e0005 */
[----:B------:R-:W-:Y:S01]  /*bb50*/  IABS R5, R7 ;  /* 0x0000000700057213 */ /* 0x000fe20000000000 */
[----:B------:R-:W-:Y:S02]  /*bb60*/  IMAD.IADD R7, R201, 0x1, -R3 ;  /* 0x00000001c9077824 */ /* 0x000fe400078e0a03 */
[----:B------:R1:W3:Y:S01]  /*bb70*/  I2F R27, R6 ;  /* 0x00000006001b7306 */ /* 0x0002e20000201400 */
[----:B--2---:R-:W-:-:S05]  /*bb80*/  FFMA.FTZ R20, R20, -UR27, R34 ;  /* 0x8000001b14147c23 */ /* 0x004fca0008010022 */
[----:B------:R-:W-:Y:S02]  /*bb90*/  FSEL R242, R20, -INF , !P5 ;  /* 0xff80000014f27808 */ /* 0x000fe40006800000 */
[----:B------:R2:W-:Y:S01]  /*bba0*/  I2F R24, R5 ;  /* 0x0000000500187306 */ /* 0x0005e20000201400 */
[----:B------:R-:W-:Y:S02]  /*bbb0*/  ISETP.LT.OR P5, PT, R3, R204, P3 ;  /* 0x000000cc0300720c */ /* 0x000fe40001fa1670 */
[----:B------:R-:W-:Y:S01]  /*bbc0*/  P2R R20, PR, RZ, 0x1 ;  /* 0x00000001ff147803 */ /* 0x000fe20000000000 */
[----:B-1----:R-:W-:Y:S02]  /*bbd0*/  IMAD.IADD R6, R200, 0x1, -R3 ;  /* 0x00000001c8067824 */ /* 0x002fe400078e0a03 */
[----:B---3--:R-:W-:-:S03]  /*bbe0*/  FFMA.FTZ R8, R27, -UR27, R40 ;  /* 0x8000001b1b087c23 */ /* 0x008fc60008010028 */
[----:B------:R-:W-:Y:S02]  /*bbf0*/  IABS R6, R6 ;  /* 0x0000000600067213 */ /* 0x000fe40000000000 */
[----:B------:R-:W-:Y:S02]  /*bc00*/  FSEL R178, R8, -INF , !P4 ;  /* 0xff80000008b27808 */ /* 0x000fe40006000000 */
[----:B--2---:R-:W-:Y:S01]  /*bc10*/  IABS R5, R4 ;  /* 0x0000000400057213 */ /* 0x004fe20000000000 */
[----:B------:R1:W2:Y:S01]  /*bc20*/  I2F R23, R6 ;  /* 0x0000000600177306 */ /* 0x0002a20000201400 */
[C---:B------:R-:W-:Y:S02]  /*bc30*/  IADD3 R4, R2.reuse, 0x38, RZ ;  /* 0x0000003802047810 */ /* 0x040fe40007ffe0ff */
[----:B------:R-:W-:Y:S02]  /*bc40*/  IADD3 R2, R2, 0x39, RZ ;  /* 0x0000003902027810 */ /* 0x000fe40007ffe0ff */
[----:B------:R-:W-:-:S02]  /*bc50*/  ISETP.GE.AND P4, PT, R4, R210, PT ;  /* 0x000000d20400720c */ /* 0x000fc40003f86270 */
[C---:B------:R-:W-:Y:S02]  /*bc60*/  ISETP.GE.AND P3, PT, R4.reuse, R209, PT ;  /* 0x000000d10400720c */ /* 0x040fe40003f66270 */
[C---:B------:R-:W-:Y:S02]  /*bc70*/  ISETP.GE.AND P1, PT, R4.reuse, R208, PT ;  /* 0x000000d00400720c */ /* 0x040fe40003f26270 */
[----:B------:R-:W-:Y:S01]  /*bc80*/  ISETP.GE.AND P0, PT, R4, R207, PT ;  /* 0x000000cf0400720c */ /* 0x000fe20003f06270 */
[----:B-1----:R-:W-:Y:S01]  /*bc90*/  IMAD.MOV.U32 R6, RZ, RZ, R5 ;  /* 0x000000ffff067224 */ /* 0x002fe200078e0005 */
[----:B------:R-:W-:Y:S01]  /*bca0*/  IABS R5, R7 ;  /* 0x0000000700057213 */ /* 0x000fe20000000000 */
[----:B------:R-:W-:Y:S02]  /*bcb0*/  IMAD.IADD R7, R205, 0x1, -R3 ;  /* 0x00000001cd077824 */ /* 0x000fe400078e0a03 */
[----:B------:R1:W3:Y:S01]  /*bcc0*/  I2F R13, R6 ;  /* 0x00000006000d7306 */ /* 0x0002e20000201400 */
[----:B------:R-:W-:-:S02]  /*bcd0*/  IMAD.IADD R3, R199, 0x1, -R4 ;  /* 0x00000001c7037824 */ /* 0x000fc400078e0a04 */
[----:B--2---:R-:W-:-:S03]  /*bce0*/  FFMA.FTZ R9, R23, -UR27, R33 ;  /* 0x8000001b17097c23 */ /* 0x004fc60008010021 */
[----:B------:R-:W-:Y:S02]  /*bcf0*/  IABS R3, R3 ;  /* 0x0000000300037213 */ /* 0x000fe40000000000 */
[----:B------:R-:W-:Y:S02]  /*bd00*/  FSEL R236, R9, -INF , !P6 ;  /* 0xff80000009ec7808 */ /* 0x000fe40007000000 */
[----:B------:R-:W-:Y:S02]  /*bd10*/  ISETP.LT.OR P6, PT, R4, R203, P1 ;  /* 0x000000cb0400720c */ /* 0x000fe40000fc1670 */
[----:B------:R-:W-:Y:S01]  /*bd20*/  ISETP.NE.AND P1, PT, R20, RZ, PT ;  /* 0x000000ff1400720c */ /* 0x000fe20003f25270 */
[----:B-1----:R-:W-:Y:S01]  /*bd30*/  IMAD.MOV.U32 R6, RZ, RZ, R5 ;  /* 0x000000ffff067224 */ /* 0x002fe200078e0005 */
[----:B------:R-:W-:Y:S01]  /*bd40*/  IABS R5, R7 ;  /* 0x0000000700057213 */ /* 0x000fe20000000000 */
[----:B---3--:R-:W-:Y:S02]  /*bd50*/  FFMA.FTZ R10, R13, -UR27, R35 ;  /* 0x8000001b0d0a7c23 */ /* 0x008fe40008010023 */
[----:B------:R1:W2:Y:S01]  /*bd60*/  I2F R28, R6 ;  /* 0x00000006001c7306 */ /* 0x0002a20000201400 */
[----:B------:R-:W-:-:S02]  /*bd70*/  FFMA.FTZ R7, R24, -UR27, R42 ;  /* 0x8000001b18077c23 */ /* 0x000fc4000801002a */
[----:B------:R-:W-:Y:S02]  /*bd80*/  FSEL R239, R10, -INF , !P5 ;  /* 0xff8000000aef7808 */ /* 0x000fe40006800000 */
[C---:B------:R-:W-:Y:S02]  /*bd90*/  ISETP.LT.OR P5, PT, R4.reuse, R206, P4 ;  /* 0x000000ce0400720c */ /* 0x040fe400027a1670 */
[----:B------:R-:W-:Y:S01]  /*bda0*/  FSEL R182, R7, -INF , !P2 ;  /* 0xff80000007b67808 */ /* 0x000fe20005000000 */
[----:B------:R-:W3:Y:S01]  /*bdb0*/  I2F R26, R5 ;  /* 0x00000005001a7306 */ /* 0x000ee20000201400 */
[C---:B------:R-:W-:Y:S02]  /*bdc0*/  ISETP.LT.OR P4, PT, R4.reuse, R204, P3 ;  /* 0x000000cc0400720c */ /* 0x040fe40001f81670 */
[----:B------:R-:W-:Y:S02]  /*bdd0*/  ISETP.NE.AND P3, PT, R21, RZ, PT ;  /* 0x000000ff1500720c */ /* 0x000fe40003f65270 */
[----:B------:R-:W-:-:S02]  /*bde0*/  ISETP.LT.OR P2, PT, R4, R202, P0 ;  /* 0x000000ca0400720c */ /* 0x000fc40000741670 */
[----:B------:R-:W-:Y:S01]  /*bdf0*/  ISETP.GE.AND P0, PT, R2, R208, PT ;  /* 0x000000d00200720c */ /* 0x000fe20003f06270 */
[----:B-1----:R-:W-:Y:S02]  /*be00*/  IMAD.IADD R6, R200, 0x1, -R4 ;  /* 0x00000001c8067824 */ /* 0x002fe400078e0a04 */
[----:B--2---:R-:W-:-:S03]  /*be10*/  FFMA.FTZ R9, R28, -UR27, R41 ;  /* 0x8000001b1c097c23 */ /* 0x004fc60008010029 */
[----:B------:R-:W-:Y:S02]  /*be20*/  IABS R6, R6 ;  /* 0x0000000600067213 */ /* 0x000fe40000000000 */
[----:B------:R-:W-:Y:S01]  /*be30*/  FSEL R173, R9, -INF , !P3 ;  /* 0xff80000009ad7808 */ /* 0x000fe20005800000 */
[----:B---3--:R-:W-:Y:S01]  /*be40*/  FFMA.FTZ R8, R26, -UR27, R43 ;  /* 0x8000001b1a087c23 */ /* 0x008fe2000801002b */
[----:B------:R-:W-:Y:S01]  /*be50*/  ISETP.GE.AND P3, PT, R2, R210, PT ;  /* 0x000000d20200720c */ /* 0x000fe20003f66270 */
[----:B------:R-:W-:Y:S02]  /*be60*/  IMAD.MOV.U32 R5, RZ, RZ, R6 ;  /* 0x000000ffff057224 */ /* 0x000fe400078e0006 */
[--C-:B------:R-:W-:Y:S01]  /*be70*/  IMAD.IADD R6, R201, 0x1, -R4.reuse ;  /* 0x00000001c9067824 */ /* 0x100fe200078e0a04 */
[----:B------:R-:W-:Y:S01]  /*be80*/  FSEL R177, R8, -INF , !P1 ;  /* 0xff80000008b17808 */ /* 0x000fe20004800000 */
[----:B------:R1:W-:Y:S01]  /*be90*/  I2F R25, R5 ;  /* 0x0000000500197306 */ /* 0x0003e20000201400 */
[----:B------:R-:W-:Y:S01]  /*bea0*/  ISETP.GE.AND P1, PT, R2, R209, PT ;  /* 0x000000d10200720c */ /* 0x000fe20003f26270 */
[----:B-1----:R-:W-:Y:S01]  /*beb0*/  IMAD.MOV.U32 R5, RZ, RZ, R3 ;  /* 0x000000ffff057224 */ /* 0x002fe200078e0003 */
[----:B------:R-:W-:Y:S01]  /*bec0*/  IABS R3, R6 ;  /* 0x0000000600037213 */ /* 0x000fe20000000000 */
[----:B------:R-:W-:-:S04]  /*bed0*/  IMAD.IADD R6, R205, 0x1, -R4 ;  /* 0x00000001cd067824 */ /* 0x000fc800078e0a04 */
[----:B------:R1:W2:Y:S02]  /*bee0*/  I2F R13, R5 ;  /* 0x00000005000d7306 */ /* 0x0002a40000201400 */
[----:B-1----:R-:W-:Y:S01]  /*bef0*/  IMAD.MOV.U32 R5, RZ, RZ, R3 ;  /* 0x000000ffff057224 */ /* 0x002fe200078e0003 */
[----:B------:R-:W-:Y:S01]  /*bf00*/  IABS R3, R6 ;  /* 0x0000000600037213 */ /* 0x000fe20000000000 */
[----:B------:R-:W-:-:S04]  /*bf10*/  IMAD.IADD R6, R200, 0x1, -R2 ;  /* 0x00000001c8067824 */ /* 0x000fc800078e0a02 */
[----:B------:R1:W3:Y:S01]  /*bf20*/  I2F R22, R5 ;  /* 0x0000000500167306 */ /* 0x0002e20000201400 */
[----:B--2---:R-:W-:-:S05]  /*bf30*/  FFMA.FTZ R7, R13, -UR27, R38 ;  /* 0x8000001b0d077c23 */ /* 0x004fca0008010026 */
[----:B------:R-:W-:Y:S02]  /*bf40*/  FSEL R222, R7, -INF , !P4 ;  /* 0xff80000007de7808 */ /* 0x000fe40006000000 */
[----:B------:R-:W-:Y:S01]  /*bf50*/  ISETP.GE.AND P4, PT, R2, R207, PT ;  /* 0x000000cf0200720c */ /* 0x000fe20003f86270 */
[----:B-1----:R-:W-:Y:S01]  /*bf60*/  IMAD.MOV.U32 R5, RZ, RZ, R3 ;  /* 0x000000ffff057224 */ /* 0x002fe200078e0003 */
[----:B------:R-:W-:Y:S01]  /*bf70*/  IABS R3, R6 ;  /* 0x0000000600037213 */ /* 0x000fe20000000000 */
[----:B------:R-:W-:Y:S02]  /*bf80*/  FFMA.FTZ R6, R25, -UR27, R36 ;  /* 0x8000001b19067c23 */ /* 0x000fe40008010024 */
[----:B------:R1:W-:Y:S03]  /*bf90*/  I2F R12, R5 ;  /* 0x00000005000c7306 */ /* 0x0003e60000201400 */
[----:B------:R-:W-:-:S02]  /*bfa0*/  FSEL R215, R6, -INF , !P5 ;  /* 0xff80000006d77808 */ /* 0x000fc40006800000 */
[C---:B------:R-:W-:Y:S02]  /*bfb0*/  ISETP.LT.OR P5, PT, R2.reuse, R206, P3 ;  /* 0x000000ce0200720c */ /* 0x040fe40001fa1670 */
[C---:B------:R-:W-:Y:S01]  /*bfc0*/  ISETP.LT.OR P3, PT, R2.reuse, R204, P1 ;  /* 0x000000cc0200720c */ /* 0x040fe20000f61670 */
[----:B------:R2:W4:Y:S01]  /*bfd0*/  I2F R11, R3 ;  /* 0x00000003000b7306 */ /* 0x0005220000201400 */
[C---:B------:R-:W-:Y:S02]  /*bfe0*/  ISETP.LT.OR P1, PT, R2.reuse, R203, P0 ;  /* 0x000000cb0200720c */ /* 0x040fe40000721670 */
[----:B------:R-:W-:Y:S01]  /*bff0*/  ISETP.LT.OR P0, PT, R2, R202, P4 ;  /* 0x000000ca0200720c */ /* 0x000fe20002701670 */
[----:B-1----:R-:W-:-:S05]  /*c000*/  IMAD.IADD R5, R199, 0x1, -R2 ;  /* 0x00000001c7057824 */ /* 0x002fca00078e0a02 */
[----:B------:R-:W-:Y:S01]  /*c010*/  IABS R4, R5 ;  /* 0x0000000500047213 */ /* 0x000fe20000000000 */
[--C-:B------:R-:W-:Y:S02]  /*c020*/  IMAD.IADD R5, R205, 0x1, -R2.reuse ;  /* 0x00000001cd057824 */ /* 0x100fe400078e0a02 */
[----:B--2---:R-:W-:Y:S01]  /*c030*/  IMAD.IADD R3, R201, 0x1, -R2 ;  /* 0x00000001c9037824 */ /* 0x004fe200078e0a02 */
[----:B------:R1:W2:Y:S01]  /*c040*/  I2F R10, R4 ;  /* 0x00000004000a7306 */ /* 0x0002a20000201400 */
[----:B---3--:R-:W-:Y:S02]  /*c050*/  FFMA.FTZ R2, R22, -UR27, R16 ;  /* 0x8000001b16027c23 */ /* 0x008fe40008010010 */
[----:B----4-:R-:W-:Y:S01]  /*c060*/  FFMA.FTZ R7, R11, -UR27, R37 ;  /* 0x8000001b0b077c23 */ /* 0x010fe20008010025 */
[----:B------:R-:W-:Y:S02]  /*c070*/  IABS R3, R3 ;  /* 0x0000000300037213 */ /* 0x000fe40000000000 */
[----:B------:R-:W-:-:S02]  /*c080*/  FSEL R167, R2, -INF , !P6 ;  /* 0xff80000002a77808 */ /* 0x000fc40007000000 */
[----:B------:R-:W-:Y:S02]  /*c090*/  PLOP3.LUT P6, PT, PT, PT, UP0, 0x80, 0x0 ;  /* 0x000000000000781c */ /* 0x000fe40003fcf008 */
[----:B------:R-:W-:Y:S01]  /*c0a0*/  FSEL R213, R7, -INF , !P5 ;  /* 0xff80000007d57808 */ /* 0x000fe20006800000 */
[----:B-1----:R-:W-:Y:S01]  /*c0b0*/  IMAD.MOV.U32 R4, RZ, RZ, R3 ;  /* 0x000000ffff047224 */ /* 0x002fe200078e0003 */
[----:B------:R-:W-:Y:S01]  /*c0c0*/  IABS R3, R5 ;  /* 0x0000000500037213 */ /* 0x000fe20000000000 */
[----:B--2---:R-:W-:Y:S02]  /*c0d0*/  FFMA.FTZ R6, R10, -UR27, R39 ;  /* 0x8000001b0a067c23 */ /* 0x004fe40008010027 */
[----:B------:R1:W2:Y:S03]  /*c0e0*/  I2F R5, R4 ;  /* 0x0000000400057306 */ /* 0x0002a60000201400 */
[----:B------:R-:W-:-:S05]  /*c0f0*/  FSEL R214, R6, -INF , !P3 ;  /* 0xff80000006d67808 */ /* 0x000fca0005800000 */
[----:B------:R-:W3:Y:S01]  /*c100*/  I2F R3, R3 ;  /* 0x0000000300037306 */ /* 0x000ee20000201400 */
[----:B-1----:R-:W-:Y:S02]  /*c110*/  FFMA.FTZ R4, R12, -UR27, R18 ;  /* 0x8000001b0c047c23 */ /* 0x002fe40008010012 */
[----:B--2---:R-:W-:-:S03]  /*c120*/  FFMA.FTZ R5, R5, -UR27, R17 ;  /* 0x8000001b05057c23 */ /* 0x004fc60008010011 */
[----:B------:R-:W-:Y:S02]  /*c130*/  FSEL R175, R4, -INF , !P2 ;  /* 0xff80000004af7808 */ /* 0x000fe40005000000 */
[----:B------:R-:W-:Y:S01]  /*c140*/  ISETP.NE.AND P2, PT, R68, RZ, PT ;  /* 0x000000ff4400720c */ /* 0x000fe20003f45270 */
[----:B---3--:R-:W-:Y:S01]  /*c150*/  FFMA.FTZ R2, R3, -UR27, R19 ;  /* 0x8000001b03027c23 */ /* 0x008fe20008010013 */
[----:B------:R-:W-:-:S04]  /*c160*/  FSEL R166, R5, -INF , !P1 ;  /* 0xff80000005a67808 */ /* 0x000fc80004800000 */
[----:B------:R-:W-:Y:S01]  /*c170*/  FSEL R176, R2, -INF , !P0 ;  /* 0xff80000002b07808 */ /* 0x000fe20004000000 */
[----:B------:R-:W-:Y:S05]  /*c180*/  @!P6 BRA `(.L_x_1749) ;  /* 0x000003800000e947 */ /* 0x000fea0003800000 */
[----:B------:R-:W2:Y:S04]  /*c190*/  LDL.64 R144, [R1+0x58] ;  /* 0x0000580001907983 */ /* 0x000ea80000100a00 */
[----:B------:R-:W3:Y:S01]  /*c1a0*/  LDL.64 R74, [R1+0x50] ;  /* 0x00005000014a7983 */ /* 0x000ee20000100a00 */
[----:B------:R-:W-:Y:S01]  /*c1b0*/  UIADD3 UR34, UR32, -0x3, URZ ;  /* 0xfffffffd20227890 */ /* 0x000fe2000fffe03f */
[----:B------:R-:W-:Y:S01]  /*c1c0*/  IMAD.MOV.U32 R13, RZ, RZ, c[0x0][0x198] ;  /* 0x00006600ff0d7624 */ /* 0x000fe200078e00ff */
[----:B------:R-:W-:Y:S01]  /*c1d0*/  ULDC.64 UR4, c[0x0][0x198] ;  /* 0x0000660000047ab9 */ /* 0x000fe20000000a00 */
[----:B------:R-:W-:Y:S01]  /*c1e0*/  @!P2 IMAD.MOV.U32 R7, RZ, RZ, c[0x0][0x19c] ;  /* 0x00006700ff07a624 */ /* 0x000fe200078e00ff */
[----:B------:R-:W-:Y:S01]  /*c1f0*/  USHF.R.S32.HI UR33, URZ, 0x1f, UR34 ;  /* 0x0000001f3f217899 */ /* 0x000fe20008011422 */
[----:B------:R1:W-:Y:S01]  /*c200*/  @P2 STS.128 [R211+0x4000], RZ ;  /* 0x004000ffd3002388 */ /* 0x0003e20000000c00 */
        /* <DEDUP_REMOVED lines=9> */
[----:B------:R-:W-:Y:S02]  /*c2a0*/  @!P2 IADD3 R5, P5, R2, UR21, RZ ;  /* 0x000000150205ac10 */ /* 0x000fe4000ffbe0ff */
[----:B---3--:R-:W-:Y:S02]  /*c2b0*/  LEA.HI.X R3, R4, R75, R3, 0x6, P0 ;  /* 0x0000004b04037211 */ /* 0x008fe400000f3403 */
        /* <DEDUP_REMOVED lines=35> */
.L_x_1751:
[----:B------:R-:W-:Y:S05]  /*c4f0*/  BSYNC B0 ;  /* 0x0000000000007941 */ /* 0x000fea0003800000 */
.L_x_1750:
[----:B------:R-:W0:Y:S02]  /*c500*/  LDGDEPBAR ;  /* 0x00000000000079af */ /* 0x000e240000000000 */
.L_x_1749:
[----:B-1----:R-:W-:Y:S01]  /*c510*/  FMNMX.FTZ R2, R71, R53, !PT ;  /* 0x0000003547027209 */ /* 0x002fe20007810000 */
[----:B------:R-:W-:Y:S01]  /*c520*/  IMAD.WIDE.U32 R228, R251, -0x326172a9, RZ ;  /* 0xcd9e8d57fbe47825 */ /* 0x000fe200078e00ff */
[----:B------:R-:W-:Y:S01]  /*c530*/  USHF.L.U32 UR4, UR35, 0x1, URZ ;  /* 0x0000000123047899 */ /* 0x000fe2000800063f */
[----:B------:R-:W1:Y:S01]  /*c540*/  LDC.U8 R146, c[0x0][0x2d8] ;  /* 0x0000b600ff927b82 */ /* 0x000e620000000000 */
[----:B------:R-:W-:Y:S01]  /*c550*/  FMNMX.FTZ R2, R52, R2, !PT ;  /* 0x0000000234027209 */ /* 0x000fe20007810000 */
[----:B------:R-:W-:Y:S03]  /*c560*/  LDSM.16.MT88.4 R20, [R186+0x6000] ;  /* 0x00600000ba14783b */ /* 0x000fe60000004200 */
[----:B------:R-:W-:Y:S01]  /*c570*/  FMNMX.FTZ R2, R50, R2, !PT ;  /* 0x0000000232027209 */ /* 0x000fe20007810000 */
[----:B------:R-:W-:Y:S03]  /*c580*/  LDSM.16.MT88.4 R24, [R185+0x6000] ;  /* 0x00600000b918783b */ /* 0x000fe60000004200 */
[----:B------:R-:W-:Y:S01]  /*c590*/  FMNMX.FTZ R2, R48, R2, !PT ;  /* 0x0000000230027209 */ /* 0x000fe20007810000 */
[----:B------:R-:W-:Y:S03]  /*c5a0*/  LDSM.16.MT88.4 R16, [R188+0x6000] ;  /* 0x00600000bc10783b */ /* 0x000fe60000004200 */
[----:B------:R-:W-:Y:S01]  /*c5b0*/  FMNMX.FTZ R2, R58, R2, !PT ;  /* 0x000000023a027209 */ /* 0x000fe20007810000 */
[----:B------:R-:W-:Y:S03]  /*c5c0*/  LDSM.16.MT88.4 R36, [R187+0x6000] ;  /* 0x00600000bb24783b */ /* 0x000fe60000004200 */
        /* <DEDUP_REMOVED lines=22> */
[----:B------:R-:W2:Y:S01]  /*c730*/  SHFL.BFLY PT, R4, R2, 0x2, 0x1f ;  /* 0x0c401f0002047f89 */ /* 0x000ea200000e0000 */
[----:B------:R-:W-:Y:S02]  /*c740*/  FMNMX.FTZ R5, R158, R5, !PT ;  /* 0x000000059e057209 */ /* 0x000fe40007810000 */
[----:B-1----:R-:W-:Y:S01]  /*c750*/  PRMT R146, R146, 0x7054, R146 ;  /* 0x0000705492927816 */ /* 0x002fe20000000092 */
[----:B------:R-:W-:Y:S01]  /*c760*/  IMAD.WIDE.U32 R42, R3, -0x2daee0ad, RZ ;  /* 0xd2511f53032a7825 */ /* 0x000fe200078e00ff */
[----:B------:R-:W-:-:S04]  /*c770*/  FMNMX.FTZ R5, R154, R5, !PT ;  /* 0x000000059a057209 */ /* 0x000fc80007810000 */
[----:B------:R-:W-:-:S04]  /*c780*/  FMNMX.FTZ R5, R182, R5, !PT ;  /* 0x00000005b6057209 */ /* 0x000fc80007810000 */
[----:B------:R-:W-:-:S04]  /*c790*/  FMNMX.FTZ R5, R177, R5, !PT ;  /* 0x00000005b1057209 */ /* 0x000fc80007810000 */
[----:B------:R-:W-:-:S04]  /*c7a0*/  FMNMX.FTZ R5, R175, R5, !PT ;  /* 0x00000005af057209 */ /* 0x000fc80007810000 */
[----:B------:R-:W-:Y:S02]  /*c7b0*/  FMNMX.FTZ R5, R176, R5, !PT ;  /* 0x00000005b0057209 */ /* 0x000fe40007810000 */
[----:B--2---:R-:W-:Y:S01]  /*c7c0*/  FMNMX.FTZ R4, R2, R4, !PT ;  /* 0x0000000402047209 */ /* 0x004fe20007810000 */
[----:B------:R-:W-:Y:S02]  /*c7d0*/  IMAD.U32 R2, RZ, RZ, UR31 ;  /* 0x0000001fff027e24 */ /* 0x000fe4000f8e00ff */
[----:B------:R-:W1:Y:S03]  /*c7e0*/  SHFL.BFLY PT, R8, R5, 0x2, 0x1f ;  /* 0x0c401f0005087f89 */ /* 0x000e6600000e0000 */
[----:B------:R-:W-:Y:S01]  /*c7f0*/  LOP3.LUT R3, R235, UR4, R2, 0x96, !PT ;  /* 0x00000004eb037c12 */ /* 0x000fe2000f8e9602 */
[----:B------:R-:W2:Y:S01]  /*c800*/  SHFL.BFLY PT, R9, R4, 0x1, 0x1f ;  /* 0x0c201f0004097f89 */ /* 0x000ea200000e0000 */
[----:B------:R-:W-:Y:S01]  /*c810*/  LOP3.LUT R2, R43, UR15, R234, 0x96, !PT ;  /* 0x0000000f2b027c12 */ /* 0x000fe2000f8e96ea */
[----:B------:R-:W-:-:S02]  /*c820*/  UIADD3 UR4, UR4, 0x1, URZ ;  /* 0x0000000104047890 */ /* 0x000fc4000fffe03f */
[----:B------:R-:W-:-:S04]  /*c830*/  IMAD.WIDE.U32 R34, R3, -0x326172a9, RZ ;  /* 0xcd9e8d5703227825 */ /* 0x000fc800078e00ff */
[----:B------:R-:W-:Y:S01]  /*c840*/  IMAD.WIDE.U32 R32, R2, -0x326172a9, RZ ;  /* 0xcd9e8d5702207825 */ /* 0x000fe200078e00ff */
[----:B------:R-:W-:-:S04]  /*c850*/  LOP3.LUT R2, R35, UR16, R228, 0x96, !PT ;  /* 0x0000001023027c12 */ /* 0x000fc8000f8e96e4 */
[----:B------:R-:W-:Y:S01]  /*c860*/  LOP3.LUT R6, R33, UR14, R34, 0x96, !PT ;  /* 0x0000000e21067c12 */ /* 0x000fe2000f8e9622 */
[----:B------:R-:W-:-:S04]  /*c870*/  IMAD.WIDE.U32 R2, R2, -0x2daee0ad, RZ ;  /* 0xd2511f5302027825 */ /* 0x000fc800078e00ff */
[----:B------:R-:W-:Y:S01]  /*c880*/  IMAD.WIDE.U32 R6, R6, -0x2daee0ad, RZ ;  /* 0xd2511f5306067825 */ /* 0x000fe200078e00ff */
[----:B-1----:R-:W-:Y:S02]  /*c890*/  FMNMX.FTZ R5, R5, R8, !PT ;  /* 0x0000000805057209 */ /* 0x002fe40007810000 */
[----:B------:R-:W-:Y:S02]  /*c8a0*/  LOP3.LUT R3, R3, UR13, R42, 0x96, !PT ;  /* 0x0000000d03037c12 */ /* 0x000fe4000f8e962a */
[----:B------:R-:W-:Y:S01]  /*c8b0*/  LOP3.LUT R7, R7, UR11, R2, 0x96, !PT ;  /* 0x0000000b07077c12 */ /* 0x000fe2000f8e9602 */
[----:B------:R-:W1:Y:S01]  /*c8c0*/  SHFL.BFLY PT, R8, R5, 0x1, 0x1f ;  /* 0x0c201f0005087f89 */ /* 0x000e6200000e0000 */
[----:B--2---:R-:W-:Y:S01]  /*c8d0*/  FMNMX.FTZ R217, R4, R9, !PT ;  /* 0x0000000904d97209 */ /* 0x004fe20007810000 */
[----:B------:R-:W-:-:S03]  /*c8e0*/  IMAD.WIDE.U32 R2, R3, -0x326172a9, RZ ;  /* 0xcd9e8d5703027825 */ /* 0x000fc600078e00ff */
[----:B------:R-:W-:Y:S01]  /*c8f0*/  FSETP.NEU.FTZ.AND P1, PT, R217, -INF , PT ;  /* 0xff800000d900780b */ /* 0x000fe20003f3d000 */
[----:B------:R-:W-:Y:S01]  /*c900*/  IMAD.WIDE.U32 R30, R7, -0x326172a9, RZ ;  /* 0xcd9e8d57071e7825 */ /* 0x000fe200078e00ff */
[----:B------:R-:W-:-:S03]  /*c910*/  LOP3.LUT R3, R3, UR12, R32, 0x96, !PT ;  /* 0x0000000c03037c12 */ /* 0x000fc6000f8e9620 */
[----:B------:R-:W-:Y:S01]  /*c920*/  FMUL.FTZ R13, R217, c[0x0][0x23c] ;  /* 0x00008f00d90d7a20 */ /* 0x000fe20000410000 */
[----:B------:R-:W-:Y:S01]  /*c930*/  LOP3.LUT R4, R31, UR10, R2, 0x96, !PT ;  /* 0x0000000a1f047c12 */ /* 0x000fe2000f8e9602 */
[----:B------:R-:W-:-:S03]  /*c940*/  IMAD.WIDE.U32 R2, R3, -0x2daee0ad, RZ ;  /* 0xd2511f5303027825 */ /* 0x000fc600078e00ff */
[----:B------:R-:W-:Y:S01]  /*c950*/  FSEL R13, R13, RZ, P1 ;  /* 0x000000ff0d0d7208 */ /* 0x000fe20000800000 */
[----:B------:R-:W-:Y:S01]  /*c960*/  IMAD.WIDE.U32 R40, R4, -0x2daee0ad, RZ ;  /* 0xd2511f5304287825 */ /* 0x000fe200078e00ff */
[----:B------:R-:W-:-:S03]  /*c970*/  LOP3.LUT R6, R3, UR9, R6, 0x96, !PT ;  /* 0x0000000903067c12 */ /* 0x000fc6000f8e9606 */
[--C-:B------:R-:W-:Y:S01]  /*c980*/  FFMA.FTZ R3, R52, c[0x0][0x23c], -R13.reuse ;  /* 0x00008f0034037a23 */ /* 0x100fe2000001080d */
[----:B------:R-:W-:Y:S01]  /*c990*/  LOP3.LUT R2, R41, UR7, R2, 0x96, !PT ;  /* 0x0000000729027c12 */ /* 0x000fe2000f8e9602 */
[----:B------:R-:W-:Y:S02]  /*c9a0*/  IMAD.WIDE.U32 R28, R6, -0x326172a9, RZ ;  /* 0xcd9e8d57061c7825 */ /* 0x000fe400078e00ff */
[----:B------:R2:W-:Y:S01]  /*c9b0*/  MUFU.EX2 R230, R3 ;  /* 0x0000000300e67308 */ /* 0x0005e20000000800 */
[----:B-1----:R-:W-:Y:S01]  /*c9c0*/  FMNMX.FTZ R216, R5, R8, !PT ;  /* 0x0000000805d87209 */ /* 0x002fe20007810000 */
[--C-:B------:R-:W-:Y:S02]  /*c9d0*/  FFMA.FTZ R7, R53, c[0x0][0x23c], -R13.reuse ;  /* 0x00008f0035077a23 */ /* 0x100fe4000001080d */
[----:B------:R-:W-:Y:S01]  /*c9e0*/  FFMA.FTZ R5, R50, c[0x0][0x23c], -R13 ;  /* 0x00008f0032057a23 */ /* 0x000fe2000001080d */
[C---:B------:R-:W-:Y:S01]  /*c9f0*/  FSETP.NEU.FTZ.AND P0, PT, R216.reuse, -INF , PT ;  /* 0xff800000d800780b */ /* 0x040fe20003f1d000 */
[----:B------:R-:W-:-:S02]  /*ca00*/  FMUL.FTZ R12, R216, c[0x0][0x23c] ;  /* 0x00008f00d80c7a20 */ /* 0x000fc40000410000 */
[----:B------:R1:W-:Y:S03]  /*ca10*/  MUFU.EX2 R60, R7 ;  /* 0x00000007003c7308 */ /* 0x0003e60000000800 */
[----:B------:R-:W-:Y:S01]  /*ca20*/  FSEL R12, R12, RZ, P0 ;  /* 0x000000ff0c0c7208 */ /* 0x000fe20000000000 */
[----:B--2---:R-:W-:-:S04]  /*ca30*/  IMAD.WIDE.U32 R2, R2, -0x326172a9, RZ ;  /* 0xcd9e8d5702027825 */ /* 0x004fc800078e00ff */
[----:B------:R2:W-:Y:S01]  /*ca40*/  MUFU.EX2 R62, R5 ;  /* 0x00000005003e7308 */ /* 0x0005e20000000800 */
[----:B------:R-:W-:Y:S02]  /*ca50*/  LOP3.LUT R4, R3, UR17, R28, 0x96, !PT ;  /* 0x0000001103047c12 */ /* 0x000fe4000f8e961c */
[----:B------:R-:W-:Y:S01]  /*ca60*/  LOP3.LUT R3, R2, 0xffff, RZ, 0xc0, !PT ;  /* 0x0000ffff02037812 */ /* 0x000fe200078ec0ff */
[----:B-1----:R-:W-:Y:S01]  /*ca70*/  FFMA.FTZ R7, R48, c[0x0][0x23c], -R13 ;  /* 0x00008f0030077a23 */ /* 0x002fe2000001080d */
[----:B------:R-:W-:Y:S02]  /*ca80*/  LOP3.LUT R6, R2, 0xff, RZ, 0xc0, !PT ;  /* 0x000000ff02067812 */ /* 0x000fe400078ec0ff */
[----:B------:R-:W-:Y:S01]  /*ca90*/  SHF.R.U32.HI R9, RZ, 0x18, R2 ;  /* 0x00000018ff097819 */ /* 0x000fe20000011602 */
[----:B------:R1:W3:Y:S01]  /*caa0*/  MUFU.EX2 R231, R7 ;  /* 0x0000000700e77308 */ /* 0x0002e20000000800 */
[----:B------:R-:W-:Y:S02]  /*cab0*/  LOP3.LUT R8, R4, 0xff, RZ, 0xc0, !PT ;  /* 0x000000ff04087812 */ /* 0x000fe400078ec0ff */
[----:B--2---:R-:W-:-:S02]  /*cac0*/  SHF.R.U32.HI R5, RZ, 0x8, R3 ;  /* 0x00000008ff057819 */ /* 0x004fc40000011603 */
[----:B------:R-:W-:Y:S02]  /*cad0*/  SHF.R.U32.HI R3, RZ, 0x10, R2 ;  /* 0x00000010ff037819 */ /* 0x000fe40000011602 */
[----:B------:R-:W-:Y:S02]  /*cae0*/  LOP3.LUT R2, R4, 0xffff, RZ, 0xc0, !PT ;  /* 0x0000ffff04027812 */ /* 0x000fe400078ec0ff */
[----:B------:R-:W-:Y:S02]  /*caf0*/  PRMT R11, R6, 0x5410, R5 ;  /* 0x00005410060b7816 */ /* 0x000fe40000000005 */
[--C-:B------:R-:W-:Y:S02]  /*cb00*/  SHF.R.U32.HI R5, RZ, 0x10, R4.reuse ;  /* 0x00000010ff057819 */ /* 0x100fe40000011604 */
[----:B------:R-:W-:Y:S01]  /*cb10*/  SHF.R.U32.HI R6, RZ, 0x18, R4 ;  /* 0x00000018ff067819 */ /* 0x000fe20000011604 */
[--C-:B------:R-:W-:Y:S01]  /*cb20*/  FFMA.FTZ R4, R49, c[0x0][0x23c], -R12.reuse ;  /* 0x00008f0031047a23 */ /* 0x100fe2000001080c */
[----:B-1----:R-:W-:Y:S01]  /*cb30*/  LOP3.LUT R7, R3, 0xff, RZ, 0xc0, !PT ;  /* 0x000000ff03077812 */ /* 0x002fe200078ec0ff */
[----:B------:R-:W-:-:S02]  /*cb40*/  FFMA.FTZ R3, R51, c[0x0][0x23c], -R12 ;  /* 0x00008f0033037a23 */ /* 0x000fc4000001080c */
[----:B------:R1:W-:Y:S01]  /*cb50*/  MUFU.EX2 R46, R4 ;  /* 0x00000004002e7308 */ /* 0x0003e20000000800 */
[----:B------:R-:W-:Y:S02]  /*cb60*/  PRMT R10, R7, 0x5410, R9 ;  /* 0x00005410070a7816 */ /* 0x000fe40000000009 */
[----:B------:R-:W-:-:S05]  /*cb70*/  FMNMX.FTZ R7, R72, R226, !PT ;  /* 0x000000e248077209 */ /* 0x000fca0007810000 */
[----:B------:R2:W-:Y:S01]  /*cb80*/  MUFU.EX2 R61, R3 ;  /* 0x00000003003d7308 */ /* 0x0005e20000000800 */
[----:B-1----:R-:W-:-:S05]  /*cb90*/  FSEL R4, R216, RZ, P0 ;  /* 0x000000ffd8047208 */ /* 0x002fca0000000000 */
[----:B------:R-:W-:Y:S02]  /*cba0*/  FADD.FTZ R9, R70, -R4 ;  /* 0x8000000446097221 */ /* 0x000fe40000010000 */
[----:B------:R-:W-:Y:S01]  /*cbb0*/  FFMA.FTZ R4, R54, c[0x0][0x23c], -R12 ;  /* 0x00008f0036047a23 */ /* 0x000fe2000001080c */
[----:B--2---:R-:W-:Y:S01]  /*cbc0*/  SHF.R.U32.HI R3, RZ, 0x8, R2 ;  /* 0x00000008ff037819 */ /* 0x004fe20000011602 */
[----:B------:R-:W-:Y:S01]  /*cbd0*/  FMUL.FTZ R9, R9, c[0x0][0x23c] ;  /* 0x00008f0009097a20 */ /* 0x000fe20000410000 */
[----:B------:R-:W-:Y:S01]  /*cbe0*/  LOP3.LUT R2, R5, 0xff, RZ, 0xc0, !PT ;  /* 0x000000ff05027812 */ /* 0x000fe200078ec0ff */
[----:B------:R1:W-:Y:S01]  /*cbf0*/  MUFU.EX2 R47, R4 ;  /* 0x00000004002f7308 */ /* 0x0003e20000000800 */
[----:B------:R-:W-:Y:S02]  /*cc00*/  FSEL R5, R217, RZ, P1 ;  /* 0x000000ffd9057208 */ /* 0x000fe40000800000 */
[----:B------:R-:W-:Y:S02]  /*cc10*/  PRMT R15, R8, 0x5410, R3 ;  /* 0x00005410080f7816 */ /* 0x000fe40000000003 */
[----:B------:R-:W-:Y:S01]  /*cc20*/  FMNMX.FTZ R3, R73, R169, !PT ;  /* 0x000000a949037209 */ /* 0x000fe20007810000 */
[----:B------:R-:W-:Y:S01]  /*cc30*/  FADD.FTZ R8, R71, -R5 ;  /* 0x8000000547087221 */ /* 0x000fe20000010000 */
[----:B------:R-:W-:Y:S01]  /*cc40*/  PRMT R14, R2, 0x5410, R6 ;  /* 0x00005410020e7816 */ /* 0x000fe20000000006 */
[----:B------:R-:W-:Y:S01]  /*cc50*/  FFMA.FTZ R2, R55, c[0x0][0x23c], -R12 ;  /* 0x00008f0037027a23 */ /* 0x000fe2000001080c */
[----:B------:R-:W-:Y:S01]  /*cc60*/  FMNMX.FTZ R5, R171, R3, !PT ;  /* 0x00000003ab057209 */ /* 0x000fe20007810000 */
[----:B------:R-:W2:Y:S01]  /*cc70*/  MUFU.EX2 R144, R9 ;  /* 0x0000000900907308 */ /* 0x000ea20000000800 */
[----:B---3--:R-:W-:Y:S01]  /*cc80*/  F2FP.BF16.PACK_AB R3, R231, R62 ;  /* 0x0000003ee703723e */ /* 0x008fe200000010ff */
[----:B------:R-:W-:Y:S01]  /*cc90*/  FMUL.FTZ R8, R8, c[0x0][0x23c] ;  /* 0x00008f0008087a20 */ /* 0x000fe20000410000 */
[----:B------:R-:W-:-:S02]  /*cca0*/  FMNMX.FTZ R5, R162, R5, !PT ;  /* 0x00000005a2057209 */ /* 0x000fc40007810000 */
[----:B-1----:R-:W-:-:S03]  /*ccb0*/  FMNMX.FTZ R4, R227, R7, !PT ;  /* 0x00000007e3047209 */ /* 0x002fc60007810000 */
[----:B------:R1:W-:Y:S01]  /*ccc0*/  MUFU.EX2 R63, R2 ;  /* 0x00000002003f7308 */ /* 0x0003e20000000800 */
[----:B------:R-:W-:Y:S02]  /*ccd0*/  FMNMX.FTZ R5, R59, R5, !PT ;  /* 0x000000053b057209 */ /* 0x000fe40007810000 */
[----:B------:R-:W-:Y:S02]  /*cce0*/  FMNMX.FTZ R4, R168, R4, !PT ;  /* 0x00000004a8047209 */ /* 0x000fe40007810000 */
[----:B------:R-:W-:-:S03]  /*ccf0*/  FMNMX.FTZ R5, R183, R5, !PT ;  /* 0x00000005b7057209 */ /* 0x000fc60007810000 */
[----:B------:R-:W3:Y:S01]  /*cd00*/  MUFU.EX2 R145, R8 ;  /* 0x0000000800917308 */ /* 0x000ee20000000800 */
[-C--:B--2---:R-:W-:Y:S02]  /*cd10*/  FMUL.FTZ R118, R118, R144.reuse ;  /* 0x0000009076767220 */ /* 0x084fe40000410000 */
[-C--:B------:R-:W-:Y:S02]  /*cd20*/  FMUL.FTZ R119, R119, R144.reuse ;  /* 0x0000009077777220 */ /* 0x080fe40000410000 */
[-C--:B------:R-:W-:Y:S02]  /*cd30*/  FMUL.FTZ R90, R90, R144.reuse ;  /* 0x000000905a5a7220 */ /* 0x080fe40000410000 */
[-C--:B------:R-:W-:Y:S01]  /*cd40*/  FMUL.FTZ R91, R91, R144.reuse ;  /* 0x000000905b5b7220 */ /* 0x080fe20000410000 */
[----:B-1----:R-:W-:Y:S01]  /*cd50*/  HSET2.LE.AND R2, R11, R146, PT ;  /* 0x000000920b027233 */ /* 0x002fe20003803000 */
[-C--:B------:R-:W-:Y:S02]  /*cd60*/  FMUL.FTZ R102, R102, R144.reuse ;  /* 0x0000009066667220 */ /* 0x080fe40000410000 */
[----:B------:R-:W-:-:S02]  /*cd70*/  FMUL.FTZ R103, R103, R144 ;  /* 0x0000009067677220 */ /* 0x000fc40000410000 */
[----:B------:R-:W-:Y:S01]  /*cd80*/  LOP3.LUT R6, R2, R3, RZ, 0xc0, !PT ;  /* 0x0000000302067212 */ /* 0x000fe200078ec0ff */
[--C-:B------:R-:W-:Y:S01]  /*cd90*/  HSET2.LE.AND R2, R10, R146.reuse, PT ;  /* 0x000000920a027233 */ /* 0x100fe20003803000 */
[----:B------:R-:W-:Y:S01]  /*cda0*/  F2FP.BF16.PACK_AB R3, R46, R61 ;  /* 0x0000003d2e03723e */ /* 0x000fe200000010ff */
[----:B---3--:R-:W-:Y:S01]  /*cdb0*/  FMUL.FTZ R116, R116, R145 ;  /* 0x0000009174747220 */ /* 0x008fe20000410000 */
[----:B------:R-:W-:Y:S01]  /*cdc0*/  F2FP.BF16.PACK_AB R8, R47, R63 ;  /* 0x0000003f2f08723e */ /* 0x000fe200000010ff */
[----:B------:R-:W-:Y:S01]  /*cdd0*/  FMUL.FTZ R117, R117, R145 ;  /* 0x0000009175757220 */ /* 0x000fe20000410000 */
[----:B------:R-:W-:Y:S01]  /*cde0*/  LOP3.LUT R7, R2, R3, RZ, 0xc0, !PT ;  /* 0x0000000302077212 */ /* 0x000fe200078ec0ff */
[-C--:B------:R-:W-:Y:S01]  /*cdf0*/  FMUL.FTZ R88, R88, R145.reuse ;  /* 0x0000009158587220 */ /* 0x080fe20000410000 */
[----:B------:R-:W-:Y:S01]  /*ce00*/  FMNMX.FTZ R2, R160, R4, !PT ;  /* 0x00000004a0027209 */ /* 0x000fe20007810000 */
[----:B------:R-:W-:Y:S01]  /*ce10*/  FMUL.FTZ R89, R89, R145 ;  /* 0x0000009159597220 */ /* 0x000fe20000410000 */
[----:B------:R-:W-:Y:S01]  /*ce20*/  FMNMX.FTZ R3, R181, R5, !PT ;  /* 0x00000005b5037209 */ /* 0x000fe20007810000 */
[--C-:B------:R-:W-:Y:S01]  /*ce30*/  HSET2.LE.AND R5, R14, R146.reuse, PT ;  /* 0x000000920e057233 */ /* 0x100fe20003803000 */
[----:B------:R-:W-:Y:S01]  /*ce40*/  FMNMX.FTZ R9, R233, R2, !PT ;  /* 0x00000002e9097209 */ /* 0x000fe20007810000 */
[----:B------:R-:W-:Y:S01]  /*ce50*/  HSET2.LE.AND R2, R15, R146, PT ;  /* 0x000000920f027233 */ /* 0x000fe20003803000 */
[----:B------:R-:W-:Y:S01]  /*ce60*/  FMNMX.FTZ R4, R172, R3, !PT ;  /* 0x00000003ac047209 */ /* 0x000fe20007810000 */
[-C--:B------:R-:W-:Y:S01]  /*ce70*/  FMUL.FTZ R100, R100, R145.reuse ;  /* 0x0000009164647220 */ /* 0x080fe20000410000 */
[----:B------:R-:W-:Y:S01]  /*ce80*/  F2FP.BF16.PACK_AB R3, R230, R60 ;  /* 0x0000003ce603723e */ /* 0x000fe200000010ff */
        /* <DEDUP_REMOVED lines=39> */
[----:B------:R-:W-:Y:S01]  /*d100*/  LOP3.LUT R5, R5, R8, RZ, 0xc0, !PT ;  /* 0x0000000805057212 */ /* 0x000fe200078ec0ff */
[----:B------:R-:W-:Y:S01]  /*d110*/  FMUL.FTZ R139, R139, R144 ;  /* 0x000000908b8b7220 */ /* 0x000fe20000410000 */
[----:B------:R-:W1:Y:S01]  /*d120*/  SHFL.BFLY PT, R8, R2, 0x2, 0x1f ;  /* 0x0c401f0002087f89 */ /* 0x000e6200000e0000 */
[----:B------:R-:W-:-:S04]  /*d130*/  FMNMX.FTZ R3, R222, R3, !PT ;  /* 0x00000003de037209 */ /* 0x000fc80007810000 */
[----:B------:R-:W-:Y:S01]  /*d140*/  FMNMX.FTZ R3, R214, R3, !PT ;  /* 0x00000003d6037209 */ /* 0x000fe20007810000 */
[C---:B------:R-:W-:Y:S07]  /*d150*/  HMMA.16816.F32.BF16 R76, R4.reuse, R20, R116 ;  /* 0x00000014044c723c */ /* 0x040fee0000041874 */
[----:B------:R-:W-:Y:S01]  /*d160*/  IMAD.WIDE.U32 R118, R244, -0x326172a9, RZ ;  /* 0xcd9e8d57f4767825 */ /* 0x000fe200078e00ff */
[C---:B------:R-:W-:Y:S08]  /*d170*/  HMMA.16816.F32.BF16 R68, R4.reuse, R26, R88 ;  /* 0x0000001a0444723c */ /* 0x040ff00000041858 */
[----:B------:R-:W-:Y:S01]  /*d180*/  HMMA.16816.F32.BF16 R148, R4, R16, R100 ;  /* 0x000000100494723c */ /* 0x000fe20000041864 */
[----:B-1----:R-:W-:-:S07]  /*d190*/  FMNMX.FTZ R2, R2, R8, !PT ;  /* 0x0000000802027209 */ /* 0x002fce0007810000 */
        /* <DEDUP_REMOVED lines=10> */
[----:B------:R-:W1:Y:S01]  /*d240*/  SHFL.BFLY PT, R7, R3, 0x2, 0x1f ;  /* 0x0c401f0003077f89 */ /* 0x000e6200000e0000 */
[----:B------:R-:W-:Y:S02]  /*d250*/  IMAD.MOV.U32 R132, RZ, RZ, R47 ;  /* 0x000000ffff847224 */ /* 0x000fe400078e002f */
[----:B------:R-:W-:Y:S02]  /*d260*/  IMAD.MOV.U32 R133, RZ, RZ, R230 ;  /* 0x000000ffff857224 */ /* 0x000fe400078e00e6 */
[----:B------:R-:W-:Y:S01]  /*d270*/  IMAD.MOV.U32 R135, RZ, RZ, R63 ;  /* 0x000000ffff877224 */ /* 0x000fe200078e003f */
[----:B------:R-:W-:Y:S01]  /*d280*/  LOP3.LUT R4, R119, R243, RZ, 0x3c, !PT ;  /* 0x000000f377047212 */ /* 0x000fe200078e3cff */
[----:B------:R-:W-:Y:S01]  /*d290*/  IMAD.MOV.U32 R138, RZ, RZ, R62 ;  /* 0x000000ffff8a7224 */ /* 0x000fe200078e003e */
[----:B------:R-:W-:Y:S01]  /*d2a0*/  LOP3.LUT R6, R35, UR16, R118, 0x96, !PT ;  /* 0x0000001023067c12 */ /* 0x000fe2000f8e9676 */
[----:B------:R-:W-:Y:S01]  /*d2b0*/  IMAD.MOV.U32 R137, RZ, RZ, R61 ;  /* 0x000000ffff897224 */ /* 0x000fe200078e003d */
[----:B------:R-:W-:Y:S01]  /*d2c0*/  LOP3.LUT R5, R225, UR14, R34, 0x96, !PT ;  /* 0x0000000ee1057c12 */ /* 0x000fe2000f8e9622 */
[----:B------:R-:W-:-:S02]  /*d2d0*/  IMAD R116, R4, -0x2daee0ad, RZ ;  /* 0xd2511f5304747824 */ /* 0x000fc400078e02ff */
[----:B------:R-:W-:-:S04]  /*d2e0*/  IMAD.WIDE.U32 R10, R6, -0x2daee0ad, RZ ;  /* 0xd2511f53060a7825 */ /* 0x000fc800078e00ff */
[----:B------:R-:W-:Y:S01]  /*d2f0*/  IMAD.WIDE.U32 R14, R5, -0x2daee0ad, RZ ;  /* 0xd2511f53050e7825 */ /* 0x000fe200078e00ff */
[----:B------:R-:W-:-:S04]  /*d300*/  LOP3.LUT R5, R11, UR13, R116, 0x96, !PT ;  /* 0x0000000d0b057c12 */ /* 0x000fc8000f8e9674 */
[----:B------:R-:W-:Y:S01]  /*d310*/  LOP3.LUT R4, R15, UR11, R10, 0x96, !PT ;  /* 0x0000000b0f047c12 */ /* 0x000fe2000f8e960a */
[----:B------:R-:W-:Y:S01]  /*d320*/  IMAD.WIDE.U32 R8, R5, -0x326172a9, RZ ;  /* 0xcd9e8d5705087825 */ /* 0x000fe200078e00ff */
[----:B------:R-:W2:Y:S01]  /*d330*/  SHFL.BFLY PT, R10, R2, 0x1, 0x1f ;  /* 0x0c201f00020a7f89 */ /* 0x000ea200000e0000 */
[----:B-1----:R-:W-:Y:S02]  /*d340*/  FMNMX.FTZ R3, R3, R7, !PT ;  /* 0x0000000703037209 */ /* 0x002fe40007810000 */
[----:B------:R-:W-:Y:S01]  /*d350*/  IMAD.WIDE.U32 R74, R4, -0x326172a9, RZ ;  /* 0xcd9e8d57044a7825 */ /* 0x000fe200078e00ff */
[----:B------:R-:W-:-:S04]  /*d360*/  LOP3.LUT R4, R9, UR12, R224, 0x96, !PT ;  /* 0x0000000c09047c12 */ /* 0x000fc8000f8e96e0 */
[----:B------:R-:W-:Y:S01]  /*d370*/  LOP3.LUT R6, R75, UR10, R8, 0x96, !PT ;  /* 0x0000000a4b067c12 */ /* 0x000fe2000f8e9608 */
[----:B------:R-:W-:-:S04]  /*d380*/  IMAD.WIDE.U32 R4, R4, -0x2daee0ad, RZ ;  /* 0xd2511f5304047825 */ /* 0x000fc800078e00ff */
[----:B------:R-:W-:Y:S01]  /*d390*/  IMAD.WIDE.U32 R44, R6, -0x2daee0ad, RZ ;  /* 0xd2511f53062c7825 */ /* 0x000fe200078e00ff */
[----:B------:R-:W-:Y:S01]  /*d3a0*/  LOP3.LUT R7, R5, UR9, R14, 0x96, !PT ;  /* 0x0000000905077c12 */ /* 0x000fe2000f8e960e */
[----:B------:R-:W1:Y:S02]  /*d3b0*/  SHFL.BFLY PT, R6, R3, 0x1, 0x1f ;  /* 0x0c201f0003067f89 */ /* 0x000e6400000e0000 */
[----:B------:R-:W-:Y:S01]  /*d3c0*/  FFMA.FTZ R14, R161, c[0x0][0x23c], -R12 ;  /* 0x00008f00a10e7a23 */ /* 0x000fe2000001080c */
[----:B------:R-:W-:Y:S01]  /*d3d0*/  LOP3.LUT R4, R45, UR7, R4, 0x96, !PT ;  /* 0x000000072d047c12 */ /* 0x000fe2000f8e9604 */
[----:B------:R-:W-:Y:S02]  /*d3e0*/  IMAD.WIDE.U32 R34, R7, -0x326172a9, RZ ;  /* 0xcd9e8d5707227825 */ /* 0x000fe400078e00ff */
[----:B------:R-:W-:Y:S02]  /*d3f0*/  MUFU.EX2 R229, R14 ;  /* 0x0000000e00e57308 */ /* 0x000fe40000000800 */
[----:B------:R-:W-:Y:S01]  /*d400*/  IMAD.WIDE.U32 R4, R4, -0x326172a9, RZ ;  /* 0xcd9e8d5704047825 */ /* 0x000fe200078e00ff */
[----:B--2---:R-:W-:-:S04]  /*d410*/  FMNMX.FTZ R219, R2, R10, !PT ;  /* 0x0000000a02db7209 */ /* 0x004fc80007810000 */
[C---:B------:R-:W-:Y:S01]  /*d420*/  FSETP.NEU.FTZ.AND P1, PT, R219.reuse, -INF , PT ;  /* 0xff800000db00780b */ /* 0x040fe20003f3d000 */
[----:B------:R-:W-:Y:S01]  /*d430*/  FMUL.FTZ R2, R219, c[0x0][0x23c] ;  /* 0x00008f00db027a20 */ /* 0x000fe20000410000 */
[C---:B------:R-:W-:Y:S02]  /*d440*/  LOP3.LUT R8, R4.reuse, 0xffff, RZ, 0xc0, !PT ;  /* 0x0000ffff04087812 */ /* 0x040fe400078ec0ff */
[----:B------:R-:W-:Y:S02]  /*d450*/  LOP3.LUT R9, R4, 0xff, RZ, 0xc0, !PT ;  /* 0x000000ff04097812 */ /* 0x000fe400078ec0ff */
[----:B------:R-:W-:Y:S02]  /*d460*/  FSEL R2, R2, RZ, P1 ;  /* 0x000000ff02027208 */ /* 0x000fe40000800000 */
[----:B------:R-:W-:Y:S02]  /*d470*/  SHF.R.U32.HI R8, RZ, 0x8, R8 ;  /* 0x00000008ff087819 */ /* 0x000fe40000011608 */
[----:B-1----:R-:W-:Y:S01]  /*d480*/  FMNMX.FTZ R218, R3, R6, !PT ;  /* 0x0000000603da7209 */ /* 0x002fe20007810000 */
[----:B------:R-:W-:Y:S01]  /*d490*/  FFMA.FTZ R3, R169, c[0x0][0x23c], -R2 ;  /* 0x00008f00a9037a23 */ /* 0x000fe20000010802 */
[--C-:B------:R-:W-:Y:S01]  /*d4a0*/  SHF.R.U32.HI R6, RZ, 0x10, R4.reuse ;  /* 0x00000010ff067819 */ /* 0x100fe20000011604 */
[----:B------:R-:W-:Y:S01]  /*d4b0*/  IMAD.MOV.U32 R169, RZ, RZ, R231 ;  /* 0x000000ffffa97224 */ /* 0x000fe200078e00e7 */
[----:B------:R-:W-:Y:S01]  /*d4c0*/  SHF.R.U32.HI R4, RZ, 0x18, R4 ;  /* 0x00000018ff047819 */ /* 0x000fe20000011604 */
[----:B------:R1:W-:Y:S01]  /*d4d0*/  MUFU.EX2 R117, R3 ;  /* 0x0000000300757308 */ /* 0x0003e20000000800 */
[----:B------:R-:W-:-:S02]  /*d4e0*/  LOP3.LUT R6, R6, 0xff, RZ, 0xc0, !PT ;  /* 0x000000ff06067812 */ /* 0x000fc400078ec0ff */
[----:B------:R-:W-:Y:S02]  /*d4f0*/  PRMT R10, R9, 0x5410, R8 ;  /* 0x00005410090a7816 */ /* 0x000fe40000000008 */
[----:B------:R-:W-:Y:S01]  /*d500*/  PRMT R9, R6, 0x5410, R4 ;  /* 0x0000541006097816 */ /* 0x000fe20000000004 */
[----:B------:R-:W-:Y:S01]  /*d510*/  FFMA.FTZ R6, R59, c[0x0][0x23c], -R2 ;  /* 0x00008f003b067a23 */ /* 0x000fe20000010802 */
[----:B------:R-:W-:Y:S01]  /*d520*/  LOP3.LUT R4, R5, UR17, R34, 0x96, !PT ;  /* 0x0000001105047c12 */ /* 0x000fe2000f8e9622 */
[----:B------:R-:W-:Y:S01]  /*d530*/  FFMA.FTZ R5, R162, c[0x0][0x23c], -R2 ;  /* 0x00008f00a2057a23 */ /* 0x000fe20000010802 */
[----:B------:R-:W-:Y:S01]  /*d540*/  FSETP.NEU.FTZ.AND P0, PT, R218, -INF , PT ;  /* 0xff800000da00780b */ /* 0x000fe20003f1d000 */
[----:B------:R-:W-:Y:S01]  /*d550*/  MUFU.EX2 R136, R6 ;  /* 0x0000000600887308 */ /* 0x000fe20000000800 */
[----:B------:R-:W-:Y:S02]  /*d560*/  IMAD.MOV.U32 R162, RZ, RZ, R46 ;  /* 0x000000ffffa27224 */ /* 0x000fe400078e002e */
[----:B-1----:R-:W-:-:S05]  /*d570*/  FFMA.FTZ R3, R171, c[0x0][0x23c], -R2 ;  /* 0x00008f00ab037a23 */ /* 0x002fca0000010802 */
[----:B------:R1:W2:Y:S08]  /*d580*/  MUFU.EX2 R139, R5 ;  /* 0x00000005008b7308 */ /* 0x0002b00000000800 */
[----:B------:R3:W-:Y:S01]  /*d590*/  MUFU.EX2 R252, R3 ;  /* 0x0000000300fc7308 */ /* 0x0007e20000000800 */
[----:B-1----:R-:W-:-:S04]  /*d5a0*/  LOP3.LUT R5, R4, 0xffff, RZ, 0xc0, !PT ;  /* 0x0000ffff04057812 */ /* 0x002fc800078ec0ff */
[----:B------:R-:W-:Y:S02]  /*d5b0*/  SHF.R.U32.HI R6, RZ, 0x8, R5 ;  /* 0x00000008ff067819 */ /* 0x000fe40000011605 */
[----:B------:R-:W-:Y:S01]  /*d5c0*/  LOP3.LUT R5, R4, 0xff, RZ, 0xc0, !PT ;  /* 0x000000ff04057812 */ /* 0x000fe200078ec0ff */
[----:B---3--:R-:W-:-:S03]  /*d5d0*/  FMUL.FTZ R3, R218, c[0x0][0x23c] ;  /* 0x00008f00da037a20 */ /* 0x008fc60000410000 */
[----:B------:R-:W-:Y:S02]  /*d5e0*/  PRMT R8, R5, 0x5410, R6 ;  /* 0x0000541005087816 */ /* 0x000fe40000000006 */
[----:B------:R-:W-:Y:S02]  /*d5f0*/  SHF.R.U32.HI R6, RZ, 0x10, R4 ;  /* 0x00000010ff067819 */ /* 0x000fe40000011604 */
[----:B------:R-:W-:-:S05]  /*d600*/  FSEL R3, R3, RZ, P0 ;  /* 0x000000ff03037208 */ /* 0x000fca0000000000 */
[--C-:B------:R-:W-:Y:S02]  /*d610*/  FFMA.FTZ R5, R168, c[0x0][0x23c], -R3.reuse ;  /* 0x00008f00a8057a23 */ /* 0x100fe40000010803 */
[----:B------:R-:W-:Y:S02]  /*d620*/  FFMA.FTZ R7, R226, c[0x0][0x23c], -R3 ;  /* 0x00008f00e2077a23 */ /* 0x000fe40000010803 */
[----:B------:R1:W-:Y:S08]  /*d630*/  MUFU.EX2 R251, R5 ;  /* 0x0000000500fb7308 */ /* 0x0003f00000000800 */
[----:B------:R3:W-:Y:S01]  /*d640*/  MUFU.EX2 R249, R7 ;  /* 0x0000000700f97308 */ /* 0x0007e20000000800 */
[----:B-1----:R-:W-:-:S02]  /*d650*/  SHF.R.U32.HI R5, RZ, 0x18, R4 ;  /* 0x00000018ff057819 */ /* 0x002fc40000011604 */
[----:B------:R-:W-:Y:S01]  /*d660*/  LOP3.LUT R4, R6, 0xff, RZ, 0xc0, !PT ;  /* 0x000000ff06047812 */ /* 0x000fe200078ec0ff */
[----:B------:R-:W-:-:S04]  /*d670*/  FFMA.FTZ R6, R160, c[0x0][0x23c], -R3 ;  /* 0x00008f00a0067a23 */ /* 0x000fc80000010803 */
[----:B------:R1:W4:Y:S01]  /*d680*/  MUFU.EX2 R250, R6 ;  /* 0x0000000600fa7308 */ /* 0x0003220000000800 */
[----:B---3--:R-:W-:Y:S01]  /*d690*/  PRMT R7, R4, 0x5410, R5 ;  /* 0x0000541004077816 */ /* 0x008fe20000000005 */
[----:B------:R-:W-:Y:S01]  /*d6a0*/  FFMA.FTZ R4, R227, c[0x0][0x23c], -R3 ;  /* 0x00008f00e3047a23 */ /* 0x000fe20000010803 */
[----:B------:R-:W-:-:S05]  /*d6b0*/  FSEL R5, R219, RZ, P1 ;  /* 0x000000ffdb057208 */ /* 0x000fca0000800000 */
[----:B------:R-:W-:Y:S01]  /*d6c0*/  FADD.FTZ R5, R73, -R5 ;  /* 0x8000000549057221 */ /* 0x000fe20000010000 */
[----:B------:R3:W-:Y:S03]  /*d6d0*/  MUFU.EX2 R248, R4 ;  /* 0x0000000400f87308 */ /* 0x0007e60000000800 */
[----:B------:R-:W-:Y:S01]  /*d6e0*/  FMUL.FTZ R11, R5, c[0x0][0x23c] ;  /* 0x00008f00050b7a20 */ /* 0x000fe20000410000 */
[----:B--2---:R-:W-:Y:S02]  /*d6f0*/  F2FP.BF16.PACK_AB R5, R136, R139 ;  /* 0x0000008b8805723e */ /* 0x004fe400000010ff */
[----:B-1----:R-:W-:Y:S02]  /*d700*/  FSEL R6, R218, RZ, P0 ;  /* 0x000000ffda067208 */ /* 0x002fe40000000000 */
[----:B------:R-:W1:Y:S03]  /*d710*/  MUFU.EX2 R47, R11 ;  /* 0x0000000b002f7308 */ /* 0x000e660000000800 */
[----:B------:R-:W-:Y:S01]  /*d720*/  FADD.FTZ R6, R72, -R6 ;  /* 0x8000000648067221 */ /* 0x000fe20000010000 */
[----:B---3--:R-:W-:-:S03]  /*d730*/  HSET2.LE.AND R4, R10, R146, PT ;  /* 0x000000920a047233 */ /* 0x008fc60003803000 */
[----:B------:R-:W-:Y:S02]  /*d740*/  FMUL.FTZ R6, R6, c[0x0][0x23c] ;  /* 0x00008f0006067a20 */ /* 0x000fe40000410000 */
[----:B------:R-:W-:Y:S01]  /*d750*/  LOP3.LUT R10, R4, R5, RZ, 0xc0, !PT ;  /* 0x00000005040a7212 */ /* 0x000fe200078ec0ff */
[--C-:B------:R-:W-:Y:S01]  /*d760*/  HSET2.LE.AND R4, R9, R146.reuse, PT ;  /* 0x0000009209047233 */ /* 0x100fe20003803000 */
[----:B----4-:R-:W-:Y:S01]  /*d770*/  F2FP.BF16.PACK_AB R5, R250, R251 ;  /* 0x000000fbfa05723e */ /* 0x010fe200000010ff */
[----:B------:R-:W2:Y:S01]  /*d780*/  MUFU.EX2 R46, R6 ;  /* 0x00000006002e7308 */ /* 0x000ea20000000800 */
[----:B-1----:R-:W-:Y:S02]  /*d790*/  FMUL.FTZ R96, R96, R47 ;  /* 0x0000002f60607220 */ /* 0x002fe40000410000 */
[----:B------:R-:W-:Y:S01]  /*d7a0*/  LOP3.LUT R11, R4, R5, RZ, 0xc0, !PT ;  /* 0x00000005040b7212 */ /* 0x000fe200078ec0ff */
[----:B------:R-:W-:Y:S01]  /*d7b0*/  HSET2.LE.AND R4, R8, R146, PT ;  /* 0x0000009208047233 */ /* 0x000fe20003803000 */
[----:B------:R-:W-:Y:S01]  /*d7c0*/  F2FP.BF16.PACK_AB R5, R252, R117 ;  /* 0x00000075fc05723e */ /* 0x000fe200000010ff */
[----:B------:R-:W-:-:S02]  /*d7d0*/  FMUL.FTZ R97, R97, R47 ;  /* 0x0000002f61617220 */ /* 0x000fc40000410000 */
[----:B------:R-:W-:Y:S01]  /*d7e0*/  FMUL.FTZ R108, R108, R47 ;  /* 0x0000002f6c6c7220 */ /* 0x000fe20000410000 */
[----:B------:R-:W-:Y:S01]  /*d7f0*/  LOP3.LUT R8, R4, R5, RZ, 0xc0, !PT ;  /* 0x0000000504087212 */ /* 0x000fe200078ec0ff */
[----:B------:R-:W-:Y:S01]  /*d800*/  HSET2.LE.AND R4, R7, R146, PT ;  /* 0x0000009207047233 */ /* 0x000fe20003803000 */
[----:B------:R-:W-:Y:S01]  /*d810*/  F2FP.BF16.PACK_AB R5, R248, R249 ;  /* 0x000000f9f805723e */ /* 0x000fe200000010ff */
[-C--:B------:R-:W-:Y:S02]  /*d820*/  FMUL.FTZ R109, R109, R47.reuse ;  /* 0x0000002f6d6d7220 */ /* 0x080fe40000410000 */
[----:B------:R-:W-:Y:S01]  /*d830*/  FMUL.FTZ R80, R80, R47 ;  /* 0x0000002f50507220 */ /* 0x000fe20000410000 */
[----:B------:R-:W-:Y:S01]  /*d840*/  LOP3.LUT R9, R4, R5, RZ, 0xc0, !PT ;  /* 0x0000000504097212 */ /* 0x000fe200078ec0ff */
[----:B------:R-:W-:Y:S01]  /*d850*/  FFMA.FTZ R4, R58, c[0x0][0x23c], -R13 ;  /* 0x00008f003a047a23 */ /* 0x000fe2000001080d */
[----:B------:R-:W-:Y:S01]  /*d860*/  LOP3.LUT R5, R29, UR8, R30, 0x96, !PT ;  /* 0x000000081d057c12 */ /* 0x000fe2000f8e961e */
[-C--:B--2---:R-:W-:Y:S01]  /*d870*/  FMUL.FTZ R98, R98, R46.reuse ;  /* 0x0000002e62627220 */ /* 0x084fe20000410000 */
[----:B------:R-:W-:Y:S01]  /*d880*/  LDSM.16.MT88.4 R28, [R188+0x6800] ;  /* 0x00680000bc1c783b */ /* 0x000fe20000004200 */
[----:B------:R1:W-:Y:S01]  /*d890*/  MUFU.EX2 R247, R4 ;  /* 0x0000000400f77308 */ /* 0x0003e20000000800 */
[----:B------:R-:W-:-:S02]  /*d8a0*/  FMUL.FTZ R99, R99, R46 ;  /* 0x0000002e63637220 */ /* 0x000fc40000410000 */
[----:B------:R-:W-:Y:S02]  /*d8b0*/  FFMA.FTZ R6, R147, c[0x0][0x23c], -R13 ;  /* 0x00008f0093067a23 */ /* 0x000fe4000001080d */
[-C--:B------:R-:W-:Y:S02]  /*d8c0*/  FMUL.FTZ R110, R110, R46.reuse ;  /* 0x0000002e6e6e7220 */ /* 0x080fe40000410000 */
[-C--:B------:R-:W-:Y:S01]  /*d8d0*/  FMUL.FTZ R111, R111, R46.reuse ;  /* 0x0000002e6f6f7220 */ /* 0x080fe20000410000 */
[----:B------:R-:W-:Y:S01]  /*d8e0*/  HMMA.16816.F32.BF16 R96, R8, R16, R96 ;  /* 0x000000100860723c */ /* 0x000fe20000041860 */
[----:B------:R-:W-:Y:S01]  /*d8f0*/  MUFU.EX2 R245, R6 ;  /* 0x0000000600f57308 */ /* 0x000fe20000000800 */
[----:B------:R-:W-:Y:S02]  /*d900*/  FMUL.FTZ R81, R81, R47 ;  /* 0x0000002f51517220 */ /* 0x000fe40000410000 */
[-C--:B------:R-:W-:Y:S02]  /*d910*/  FMUL.FTZ R82, R82, R46.reuse ;  /* 0x0000002e52527220 */ /* 0x080fe40000410000 */
[----:B------:R-:W-:-:S02]  /*d920*/  FMUL.FTZ R83, R83, R46 ;  /* 0x0000002e53537220 */ /* 0x000fc40000410000 */
[----:B-1----:R-:W-:Y:S01]  /*d930*/  FFMA.FTZ R4, R57, c[0x0][0x23c], -R13 ;  /* 0x00008f0039047a23 */ /* 0x002fe2000001080d */
[C---:B------:R-:W-:Y:S01]  /*d940*/  HMMA.16816.F32.BF16 R60, R8.reuse, R18, R108 ;  /* 0x00000012083c723c */ /* 0x040fe2000004186c */
[-C--:B------:R-:W-:Y:S02]  /*d950*/  FMUL.FTZ R92, R92, R47.reuse ;  /* 0x0000002f5c5c7220 */ /* 0x080fe40000410000 */
[----:B------:R1:W2:Y:S01]  /*d960*/  MUFU.EX2 R246, R4 ;  /* 0x0000000400f67308 */ /* 0x0002a20000000800 */
[-C--:B------:R-:W-:Y:S02]  /*d970*/  FMUL.FTZ R93, R93, R47.reuse ;  /* 0x0000002f5d5d7220 */ /* 0x080fe40000410000 */
[-C--:B------:R-:W-:Y:S02]  /*d980*/  FMUL.FTZ R94, R94, R46.reuse ;  /* 0x0000002e5e5e7220 */ /* 0x080fe40000410000 */
[----:B------:R-:W-:Y:S01]  /*d990*/  FMUL.FTZ R95, R95, R46 ;  /* 0x0000002e5f5f7220 */ /* 0x000fe20000410000 */
[----:B------:R-:W-:Y:S01]  /*d9a0*/  HMMA.16816.F32.BF16 R80, R8, R24, R80 ;  /* 0x000000180850723c */ /* 0x000fe20000041850 */
[----:B------:R-:W-:-:S02]  /*d9b0*/  FMUL.FTZ R112, R112, R47 ;  /* 0x0000002f70707220 */ /* 0x000fc40000410000 */
[-C--:B------:R-:W-:Y:S02]  /*d9c0*/  FMUL.FTZ R113, R113, R47.reuse ;  /* 0x0000002f71717220 */ /* 0x080fe40000410000 */
[-C--:B------:R-:W-:Y:S02]  /*d9d0*/  FMUL.FTZ R114, R114, R46.reuse ;  /* 0x0000002e72727220 */ /* 0x080fe40000410000 */
[----:B------:R-:W-:Y:S01]  /*d9e0*/  FMUL.FTZ R115, R115, R46 ;  /* 0x0000002e73737220 */ /* 0x000fe20000410000 */
[----:B------:R-:W-:Y:S01]  /*d9f0*/  HMMA.16816.F32.BF16 R92, R8, R26, R92 ;  /* 0x0000001a085c723c */ /* 0x000fe2000004185c */
[-C--:B------:R-:W-:Y:S01]  /*da00*/  FMUL.FTZ R124, R124, R47.reuse ;  /* 0x0000002f7c7c7220 */ /* 0x080fe20000410000 */
[----:B------:R-:W3:Y:S01]  /*da10*/  LDSM.16.MT88.4 R24, [R185+0x6800] ;  /* 0x00680000b918783b */ /* 0x000ee20000004200 */
[----:B-1----:R-:W-:Y:S02]  /*da20*/  FFMA.FTZ R4, R56, c[0x0][0x23c], -R13 ;  /* 0x00008f0038047a23 */ /* 0x002fe4000001080d */
[----:B------:R-:W-:-:S02]  /*da30*/  FMUL.FTZ R125, R125, R47 ;  /* 0x0000002f7d7d7220 */ /* 0x000fc40000410000 */
[----:B------:R1:W-:Y:S01]  /*da40*/  MUFU.EX2 R231, R4 ;  /* 0x0000000400e77308 */ /* 0x0003e20000000800 */
[-C--:B------:R-:W-:Y:S01]  /*da50*/  FMUL.FTZ R126, R126, R46.reuse ;  /* 0x0000002e7e7e7220 */ /* 0x080fe20000410000 */
[C---:B------:R-:W-:Y:S01]  /*da60*/  HMMA.16816.F32.BF16 R56, R8.reuse, R20, R112 ;  /* 0x000000140838723c */ /* 0x040fe20000041870 */
[-C--:B------:R-:W-:Y:S02]  /*da70*/  FMUL.FTZ R127, R127, R46.reuse ;  /* 0x0000002e7f7f7220 */ /* 0x080fe40000410000 */
[-C--:B------:R-:W-:Y:S02]  /*da80*/  FMUL.FTZ R128, R128, R47.reuse ;  /* 0x0000002f80807220 */ /* 0x080fe40000410000 */
[-C--:B------:R-:W-:Y:S02]  /*da90*/  FMUL.FTZ R129, R129, R47.reuse ;  /* 0x0000002f81817220 */ /* 0x080fe40000410000 */
[-C--:B------:R-:W-:Y:S01]  /*daa0*/  FMUL.FTZ R130, R130, R46.reuse ;  /* 0x0000002e82827220 */ /* 0x080fe20000410000 */
[----:B------:R-:W-:Y:S01]  /*dab0*/  HMMA.16816.F32.BF16 R48, R8, R22, R124 ;  /* 0x000000160830723c */ /* 0x000fe2000004187c */
[----:B------:R-:W-:Y:S01]  /*dac0*/  FMUL.FTZ R131, R131, R46 ;  /* 0x0000002e83837220 */ /* 0x000fe20000410000 */
[----:B------:R-:W4:Y:S01]  /*dad0*/  LDSM.16.MT88.4 R20, [R186+0x6800] ;  /* 0x00680000ba14783b */ /* 0x000f220000004200 */
[----:B------:R-:W-:-:S02]  /*dae0*/  FMUL.FTZ R140, R140, R47 ;  /* 0x0000002f8c8c7220 */ /* 0x000fc40000410000 */
[----:B------:R-:W-:Y:S01]  /*daf0*/  FMUL.FTZ R141, R141, R47 ;  /* 0x0000002f8d8d7220 */ /* 0x000fe20000410000 */
[----:B------:R-:W-:Y:S01]  /*db00*/  LDSM.16.MT88.4 R124, [R186+0x7800] ;  /* 0x00780000ba7c783b */ /* 0x000fe20000004200 */
[----:B-1----:R-:W-:Y:S01]  /*db10*/  IMAD.WIDE.U32 R4, R5, -0x2daee0ad, RZ ;  /* 0xd2511f5305047825 */ /* 0x002fe200078e00ff */
[----:B------:R-:W-:Y:S03]  /*db20*/  HMMA.16816.F32.BF16 R52, R8, R36, R128 ;  /* 0x000000240834723c */ /* 0x000fe60000041880 */
[-C--:B------:R-:W-:Y:S01]  /*db30*/  FMUL.FTZ R142, R142, R46.reuse ;  /* 0x0000002e8e8e7220 */ /* 0x080fe20000410000 */
[C---:B------:R-:W-:Y:S01]  /*db40*/  LOP3.LUT R6, R4.reuse, 0xffff, RZ, 0xc0, !PT ;  /* 0x0000ffff04067812 */ /* 0x040fe200078ec0ff */
[----:B------:R-:W-:Y:S01]  /*db50*/  FMUL.FTZ R143, R143, R46 ;  /* 0x0000002e8f8f7220 */ /* 0x000fe20000410000 */
[----:B------:R-:W-:Y:S02]  /*db60*/  LOP3.LUT R15, R4, 0xff, RZ, 0xc0, !PT ;  /* 0x000000ff040f7812 */ /* 0x000fe400078ec0ff */
[----:B------:R-:W-:-:S02]  /*db70*/  SHF.R.U32.HI R7, RZ, 0x10, R4 ;  /* 0x00000010ff077819 */ /* 0x000fc40000011604 */
[----:B------:R-:W-:Y:S01]  /*db80*/  SHF.R.U32.HI R16, RZ, 0x18, R4 ;  /* 0x00000018ff107819 */ /* 0x000fe20000011604 */
[----:B------:R-:W-:Y:S01]  /*db90*/  FFMA.FTZ R4, R157, c[0x0][0x23c], -R12 ;  /* 0x00008f009d047a23 */ /* 0x000fe2000001080c */
[----:B------:R-:W-:Y:S01]  /*dba0*/  SHF.R.U32.HI R6, RZ, 0x8, R6 ;  /* 0x00000008ff067819 */ /* 0x000fe20000011606 */
[----:B------:R-:W-:Y:S01]  /*dbb0*/  HMMA.16816.F32.BF16 R140, R8, R38, R140 ;  /* 0x00000026088c723c */ /* 0x000fe2000004188c */
[----:B------:R-:W-:Y:S01]  /*dbc0*/  LOP3.LUT R7, R7, 0xff, RZ, 0xc0, !PT ;  /* 0x000000ff07077812 */ /* 0x000fe200078ec0ff */
[----:B------:R1:W-:Y:S01]  /*dbd0*/  MUFU.EX2 R230, R4 ;  /* 0x0000000400e67308 */ /* 0x0003e20000000800 */
[----:B------:R-:W-:Y:S01]  /*dbe0*/  PRMT R17, R15, 0x5410, R6 ;  /* 0x000054100f117816 */ /* 0x000fe20000000006 */
[----:B------:R-:W5:Y:S01]  /*dbf0*/  LDSM.16.MT88.4 R36, [R187+0x6800] ;  /* 0x00680000bb24783b */ /* 0x000f620000004200 */
[----:B------:R-:W-:Y:S01]  /*dc00*/  PRMT R18, R7, 0x5410, R16 ;  /* 0x0000541007127816 */ /* 0x000fe20000000010 */
[----:B------:R-:W-:Y:S01]  /*dc10*/  FFMA.FTZ R7, R159, c[0x0][0x23c], -R12 ;  /* 0x00008f009f077a23 */ /* 0x000fe2000001080c */
[----:B--2---:R-:W-:Y:S01]  /*dc20*/  F2FP.BF16.PACK_AB R8, R246, R247 ;  /* 0x000000f7f608723e */ /* 0x004fe200000010ff */
[----:B------:R-:W-:-:S02]  /*dc30*/  FFMA.FTZ R11, R233, c[0x0][0x23c], -R3 ;  /* 0x00008f00e90b7a23 */ /* 0x000fc40000010803 */
[----:B------:R2:W2:Y:S01]  /*dc40*/  MUFU.EX2 R226, R7 ;  /* 0x0000000700e27308 */ /* 0x0004a20000000800 */
[----:B------:R-:W-:Y:S01]  /*dc50*/  IMAD.MOV.U32 R233, RZ, RZ, R162 ;  /* 0x000000ffffe97224 */ /* 0x000fe200078e00a2 */
[----:B-1----:R-:W-:Y:S01]  /*dc60*/  LOP3.LUT R4, R5, UR18, R40, 0x96, !PT ;  /* 0x0000001205047c12 */ /* 0x002fe2000f8e9628 */
[----:B------:R-:W-:-:S05]  /*dc70*/  FFMA.FTZ R5, R156, c[0x0][0x23c], -R12 ;  /* 0x00008f009c057a23 */ /* 0x000fca000001080c */
[----:B------:R-:W-:Y:S01]  /*dc80*/  MUFU.EX2 R168, R11 ;  /* 0x0000000b00a87308 */ /* 0x000fe20000000800 */
[--C-:B------:R-:W-:Y:S02]  /*dc90*/  SHF.R.U32.HI R6, RZ, 0x10, R4.reuse ;  /* 0x00000010ff067819 */ /* 0x100fe40000011604 */
[----:B------:R-:W-:Y:S02]  /*dca0*/  LOP3.LUT R16, R4, 0xff, RZ, 0xc0, !PT ;  /* 0x000000ff04107812 */ /* 0x000fe400078ec0ff */
[----:B------:R-:W-:Y:S01]  /*dcb0*/  LOP3.LUT R14, R6, 0xff, RZ, 0xc0, !PT ;  /* 0x000000ff060e7812 */ /* 0x000fe200078ec0ff */
[--C-:B------:R-:W-:Y:S02]  /*dcc0*/  HSET2.LE.AND R6, R17, R146.reuse, PT ;  /* 0x0000009211067233 */ /* 0x100fe40003803000 */
[----:B------:R1:W1:Y:S01]  /*dcd0*/  MUFU.EX2 R227, R5 ;  /* 0x0000000500e37308 */ /* 0x0002620000000800 */
[----:B------:R-:W-:Y:S01]  /*dce0*/  SHF.R.U32.HI R15, RZ, 0x18, R4 ;  /* 0x00000018ff0f7819 */ /* 0x000fe20000011604 */
[----:B--2---:R-:W-:Y:S01]  /*dcf0*/  HSET2.LE.AND R7, R18, R146, PT ;  /* 0x0000009212077233 */ /* 0x004fe20003803000 */
[----:B------:R-:W-:-:S02]  /*dd00*/  F2FP.BF16.PACK_AB R10, R226, R229 ;  /* 0x000000e5e20a723e */ /* 0x000fc400000010ff */
[----:B------:R-:W-:-:S05]  /*dd10*/  PRMT R14, R14, 0x5410, R15 ;  /* 0x000054100e0e7816 */ /* 0x000fca000000000f */
[----:B------:R-:W-:Y:S01]  /*dd20*/  HSET2.LE.AND R9, R14, R146, PT ;  /* 0x000000920e097233 */ /* 0x000fe20003803000 */
[----:B-1----:R-:W-:Y:S02]  /*dd30*/  LOP3.LUT R5, R4, 0xffff, RZ, 0xc0, !PT ;  /* 0x0000ffff04057812 */ /* 0x002fe400078ec0ff */
[----:B------:R-:W-:Y:S02]  /*dd40*/  F2FP.BF16.PACK_AB R4, R245, R231 ;  /* 0x000000e7f504723e */ /* 0x000fe400000010ff */
[----:B------:R-:W-:Y:S02]  /*dd50*/  SHF.R.U32.HI R5, RZ, 0x8, R5 ;  /* 0x00000008ff057819 */ /* 0x000fe40000011605 */
[----:B------:R-:W-:Y:S02]  /*dd60*/  LOP3.LUT R6, R6, R4, RZ, 0xc0, !PT ;  /* 0x0000000406067212 */ /* 0x000fe400078ec0ff */
[----:B------:R-:W-:Y:S02]  /*dd70*/  PRMT R5, R16, 0x5410, R5 ;  /* 0x0000541010057816 */ /* 0x000fe40000000005 */
[----:B------:R-:W-:-:S03]  /*dd80*/  F2FP.BF16.PACK_AB R4, R227, R230 ;  /* 0x000000e6e304723e */ /* 0x000fc600000010ff */
[----:B------:R-:W-:Y:S01]  /*dd90*/  HSET2.LE.AND R5, R5, R146, PT ;  /* 0x0000009205057233 */ /* 0x000fe20003803000 */
[----:B------:R-:W-:-:S04]  /*dda0*/  LOP3.LUT R7, R7, R4, RZ, 0xc0, !PT ;  /* 0x0000000407077212 */ /* 0x000fc800078ec0ff */
[----:B------:R-:W-:Y:S01]  /*ddb0*/  LOP3.LUT R4, R5, R8, RZ, 0xc0, !PT ;  /* 0x0000000805047212 */ /* 0x000fe200078ec0ff */
[--C-:B------:R-:W-:Y:S01]  /*ddc0*/  FFMA.FTZ R8, R183, c[0x0][0x23c], -R2.reuse ;  /* 0x00008f00b7087a23 */ /* 0x100fe20000010802 */
[----:B------:R-:W-:Y:S01]  /*ddd0*/  LOP3.LUT R5, R9, R10, RZ, 0xc0, !PT ;  /* 0x0000000a09057212 */ /* 0x000fe200078ec0ff */
[--C-:B------:R-:W-:Y:S02]  /*dde0*/  FFMA.FTZ R9, R172, c[0x0][0x23c], -R2.reuse ;  /* 0x00008f00ac097a23 */ /* 0x100fe40000010802 */
[----:B------:R1:W-:Y:S01]  /*ddf0*/  MUFU.EX2 R183, R8 ;  /* 0x0000000800b77308 */ /* 0x0003e20000000800 */
[----:B------:R-:W-:-:S03]  /*de00*/  FFMA.FTZ R10, R163, c[0x0][0x23c], -R2 ;  /* 0x00008f00a30a7a23 */ /* 0x000fc60000010802 */
[C---:B---3--:R-:W-:Y:S04]  /*de10*/  HMMA.16816.F32.BF16 R84, R4.reuse, R24, R84 ;  /* 0x000000180454723c */ /* 0x048fe80000041854 */
[----:B------:R-:W-:Y:S04]  /*de20*/  MUFU.EX2 R172, R9 ;  /* 0x0000000900ac7308 */ /* 0x000fe80000000800 */
[----:B------:R-:W-:Y:S01]  /*de30*/  HMMA.16816.F32.BF16 R68, R4, R26, R68 ;  /* 0x0000001a0444723c */ /* 0x000fe20000041844 */
[----:B-1----:R-:W-:-:S03]  /*de40*/  FFMA.FTZ R8, R181, c[0x0][0x23c], -R2 ;  /* 0x00008f00b5087a23 */ /* 0x002fc60000010802 */
[----:B------:R-:W1:Y:S04]  /*de50*/  MUFU.EX2 R171, R10 ;  /* 0x0000000a00ab7308 */ /* 0x000e680000000800 */
[C---:B------:R-:W-:Y:S04]  /*de60*/  HMMA.16816.F32.BF16 R104, R4.reuse, R30, R104 ;  /* 0x0000001e0468723c */ /* 0x040fe80000041868 */
[----:B------:R2:W-:Y:S04]  /*de70*/  MUFU.EX2 R181, R8 ;  /* 0x0000000800b57308 */ /* 0x0005e80000000800 */
[C---:B----4-:R-:W-:Y:S08]  /*de80*/  HMMA.16816.F32.BF16 R76, R4.reuse, R20, R76 ;  /* 0x00000014044c723c */ /* 0x050ff0000004184c */
[----:B------:R-:W-:Y:S01]  /*de90*/  HMMA.16816.F32.BF16 R88, R4, R22, R88 ;  /* 0x000000160458723c */ /* 0x000fe20000041858 */
[----:B--2---:R-:W-:-:S07]  /*dea0*/  LOP3.LUT R8, R35, UR8, R74, 0x96, !PT ;  /* 0x0000000823087c12 */ /* 0x004fce000f8e964a */
[----:B------:R-:W-:Y:S01]  /*deb0*/  HMMA.16816.F32.BF16 R72, R4, R28, R148 ;  /* 0x0000001c0448723c */ /* 0x000fe20000041894 */
[----:B------:R-:W-:-:S05]  /*dec0*/  IMAD.WIDE.U32 R8, R8, -0x2daee0ad, RZ ;  /* 0xd2511f5308087825 */ /* 0x000fca00078e00ff */
[----:B------:R-:W-:Y:S02]  /*ded0*/  LOP3.LUT R10, R9, UR18, R44, 0x96, !PT ;  /* 0x00000012090a7c12 */ /* 0x000fe4000f8e962c */
[C---:B-----5:R-:W-:Y:S01]  /*dee0*/  HMMA.16816.F32.BF16 R100, R4.reuse, R36, R100 ;  /* 0x000000240464723c */ /* 0x060fe20000041864 */
[C---:B------:R-:W-:Y:S02]  /*def0*/  LOP3.LUT R9, R8.reuse, 0xffff, RZ, 0xc0, !PT ;  /* 0x0000ffff08097812 */ /* 0x040fe400078ec0ff */
[--C-:B------:R-:W-:Y:S02]  /*df00*/  SHF.R.U32.HI R15, RZ, 0x10, R8.reuse ;  /* 0x00000010ff0f7819 */ /* 0x100fe40000011608 */
[----:B------:R-:W-:Y:S02]  /*df10*/  LOP3.LUT R16, R8, 0xff, RZ, 0xc0, !PT ;  /* 0x000000ff08107812 */ /* 0x000fe400078ec0ff */
[----:B------:R-:W-:Y:S01]  /*df20*/  SHF.R.U32.HI R14, RZ, 0x18, R8 ;  /* 0x00000018ff0e7819 */ /* 0x000fe20000011608 */
[----:B------:R-:W-:Y:S01]  /*df30*/  FFMA.FTZ R8, R180, c[0x0][0x23c], -R3 ;  /* 0x00008f00b4087a23 */ /* 0x000fe20000010803 */
[----:B------:R-:W-:Y:S01]  /*df40*/  SHF.R.U32.HI R11, RZ, 0x8, R9 ;  /* 0x00000008ff0b7819 */ /* 0x000fe20000011609 */
[----:B------:R-:W-:Y:S01]  /*df50*/  IMAD.MOV.U32 R180, RZ, RZ, R169 ;  /* 0x000000ffffb47224 */ /* 0x000fe200078e00a9 */
[----:B------:R-:W-:Y:S01]  /*df60*/  LOP3.LUT R9, R15, 0xff, RZ, 0xc0, !PT ;  /* 0x000000ff0f097812 */ /* 0x000fe200078ec0ff */
[----:B------:R2:W-:Y:S01]  /*df70*/  MUFU.EX2 R169, R8 ;  /* 0x0000000800a97308 */ /* 0x0005e20000000800 */
[----:B------:R-:W-:Y:S01]  /*df80*/  PRMT R18, R16, 0x5410, R11 ;  /* 0x0000541010127816 */ /* 0x000fe2000000000b */
[----:B------:R-:W-:Y:S01]  /*df90*/  HMMA.16816.F32.BF16 R64, R4, R38, R64 ;  /* 0x000000260440723c */ /* 0x000fe20000041840 */
[----:B------:R-:W-:Y:S01]  /*dfa0*/  PRMT R17, R9, 0x5410, R14 ;  /* 0x0000541009117816 */ /* 0x000fe2000000000e */
[----:B------:R-:W-:Y:S01]  /*dfb0*/  FFMA.FTZ R9, R232, c[0x0][0x23c], -R3 ;  /* 0x00008f00e8097a23 */ /* 0x000fe20000010803 */
[C---:B------:R-:W-:Y:S01]  /*dfc0*/  LOP3.LUT R11, R10.reuse, 0xffff, RZ, 0xc0, !PT ;  /* 0x0000ffff0a0b7812 */ /* 0x040fe200078ec0ff */
[----:B------:R-:W-:Y:S01]  /*dfd0*/  IMAD.MOV.U32 R232, RZ, RZ, R137 ;  /* 0x000000ffffe87224 */ /* 0x000fe200078e0089 */
[--C-:B------:R-:W-:Y:S01]  /*dfe0*/  SHF.R.U32.HI R14, RZ, 0x10, R10.reuse ;  /* 0x00000010ff0e7819 */ /* 0x100fe2000001160a */
[----:B------:R3:W4:Y:S01]  /*dff0*/  MUFU.EX2 R162, R9 ;  /* 0x0000000900a27308 */ /* 0x0007220000000800 */
[----:B------:R-:W-:Y:S01]  /*e000*/  LOP3.LUT R16, R10, 0xff, RZ, 0xc0, !PT ;  /* 0x000000ff0a107812 */ /* 0x000fe200078ec0ff */
[--C-:B------:R-:W-:Y:S01]  /*e010*/  HSET2.LE.AND R4, R18, R146.reuse, PT ;  /* 0x0000009212047233 */ /* 0x100fe20003803000 */
[----:B------:R-:W-:Y:S01]  /*e020*/  SHF.R.U32.HI R15, RZ, 0x18, R10 ;  /* 0x00000018ff0f7819 */ /* 0x000fe2000001160a */
[----:B------:R-:W-:Y:S01]  /*e030*/  HSET2.LE.AND R6, R17, R146, PT ;  /* 0x0000009211067233 */ /* 0x000fe20003803000 */
[----:B------:R-:W-:-:S02]  /*e040*/  SHF.R.U32.HI R10, RZ, 0x8, R11 ;  /* 0x00000008ff0a7819 */ /* 0x000fc4000001160b */
[----:B-1----:R-:W-:Y:S01]  /*e050*/  F2FP.BF16.PACK_AB R5, R171, R172 ;  /* 0x000000acab05723e */ /* 0x002fe200000010ff */
[----:B--2---:R-:W-:Y:S01]  /*e060*/  FFMA.FTZ R8, R170, c[0x0][0x23c], -R3 ;  /* 0x00008f00aa087a23 */ /* 0x004fe20000010803 */
[----:B------:R-:W-:Y:S01]  /*e070*/  PRMT R10, R16, 0x5410, R10 ;  /* 0x00005410100a7816 */ /* 0x000fe2000000000a */
[----:B------:R-:W-:Y:S02]  /*e080*/  IMAD.MOV.U32 R170, RZ, RZ, R136 ;  /* 0x000000ffffaa7224 */ /* 0x000fe400078e0088 */
[----:B------:R1:W2:Y:S01]  /*e090*/  MUFU.EX2 R163, R8 ;  /* 0x0000000800a37308 */ /* 0x0002a20000000800 */
[----:B---3--:R-:W-:-:S04]  /*e0a0*/  LOP3.LUT R9, R14, 0xff, RZ, 0xc0, !PT ;  /* 0x000000ff0e097812 */ /* 0x008fc800078ec0ff */
[----:B------:R-:W-:Y:S02]  /*e0b0*/  PRMT R9, R9, 0x5410, R15 ;  /* 0x0000541009097816 */ /* 0x000fe4000000000f */
[----:B----4-:R-:W-:-:S03]  /*e0c0*/  F2FP.BF16.PACK_AB R15, R162, R168 ;  /* 0x000000a8a20f723e */ /* 0x010fc600000010ff */
[----:B------:R-:W-:Y:S01]  /*e0d0*/  HSET2.LE.AND R14, R9, R146, PT ;  /* 0x00000092090e7233 */ /* 0x000fe20003803000 */
[----:B------:R-:W-:Y:S01]  /*e0e0*/  F2FP.BF16.PACK_AB R9, R181, R183 ;  /* 0x000000b7b509723e */ /* 0x000fe200000010ff */
[----:B-1----:R-:W-:Y:S01]  /*e0f0*/  IMAD.U32 R8, RZ, RZ, UR31 ;  /* 0x0000001fff087e24 */ /* 0x002fe2000f8e00ff */
[----:B--2---:R-:W-:-:S04]  /*e100*/  F2FP.BF16.PACK_AB R7, R163, R169 ;  /* 0x000000a9a307723e */ /* 0x004fc800000010ff */
[----:B------:R-:W-:Y:S02]  /*e110*/  LOP3.LUT R8, R235, UR4, R8, 0x96, !PT ;  /* 0x00000004eb087c12 */ /* 0x000fe4000f8e9608 */
[----:B------:R-:W-:Y:S01]  /*e120*/  LOP3.LUT R11, R6, R7, RZ, 0xc0, !PT ;  /* 0x00000007060b7212 */ /* 0x000fe200078ec0ff */
[----:B------:R-:W-:Y:S02]  /*e130*/  FFMA.FTZ R7, R165, c[0x0][0x23c], -R13 ;  /* 0x00008f00a5077a23 */ /* 0x000fe4000001080d */
[----:B------:R-:W-:Y:S01]  /*e140*/  IMAD.WIDE.U32 R108, R8, -0x326172a9, RZ ;  /* 0xcd9e8d57086c7825 */ /* 0x000fe200078e00ff */
[----:B------:R-:W-:Y:S01]  /*e150*/  HSET2.LE.AND R8, R10, R146, PT ;  /* 0x000000920a087233 */ /* 0x000fe20003803000 */
[----:B------:R-:W-:Y:S01]  /*e160*/  LOP3.LUT R10, R4, R5, RZ, 0xc0, !PT ;  /* 0x00000005040a7212 */ /* 0x000fe200078ec0ff */
[----:B------:R1:W-:Y:S01]  /*e170*/  MUFU.EX2 R161, R7 ;  /* 0x0000000700a17308 */ /* 0x0003e20000000800 */
[----:B------:R-:W-:Y:S01]  /*e180*/  IMAD.MOV.U32 R165, RZ, RZ, R139 ;  /* 0x000000ffffa57224 */ /* 0x000fe200078e008b */
[----:B------:R-:W-:Y:S01]  /*e190*/  LOP3.LUT R5, R109, UR16, R228, 0x96, !PT ;  /* 0x000000106d057c12 */ /* 0x000fe2000f8e96e4 */
[----:B------:R-:W-:Y:S01]  /*e1a0*/  IMAD.MOV.U32 R228, RZ, RZ, R138 ;  /* 0x000000ffffe47224 */ /* 0x000fe200078e008a */
[----:B------:R-:W-:-:S02]  /*e1b0*/  LOP3.LUT R4, R33, UR14, R108, 0x96, !PT ;  /* 0x0000000e21047c12 */ /* 0x000fc4000f8e966c */
[----:B------:R-:W-:Y:S02]  /*e1c0*/  LOP3.LUT R8, R8, R9, RZ, 0xc0, !PT ;  /* 0x0000000908087212 */ /* 0x000fe400078ec0ff */
[----:B------:R-:W-:Y:S01]  /*e1d0*/  LOP3.LUT R9, R14, R15, RZ, 0xc0, !PT ;  /* 0x0000000f0e097212 */ /* 0x000fe200078ec0ff */
[----:B------:R-:W-:-:S04]  /*e1e0*/  IMAD.WIDE.U32 R14, R5, -0x2daee0ad, RZ ;  /* 0xd2511f53050e7825 */ /* 0x000fc800078e00ff */
[----:B------:R-:W-:Y:S01]  /*e1f0*/  IMAD.WIDE.U32 R4, R4, -0x2daee0ad, RZ ;  /* 0xd2511f5304047825 */ /* 0x000fe200078e00ff */
[----:B------:R-:W-:Y:S01]  /*e200*/  LOP3.LUT R6, R15, UR13, R42, 0x96, !PT ;  /* 0x0000000d0f067c12 */ /* 0x000fe2000f8e962a */
[----:B------:R-:W-:Y:S03]  /*e210*/  HMMA.16816.F32.BF16 R80, R8, R24, R80 ;  /* 0x000000180850723c */ /* 0x000fe60000041850 */
[----:B------:R-:W-:Y:S01]  /*e220*/  LOP3.LUT R14, R5, UR11, R14, 0x96, !PT ;  /* 0x0000000b050e7c12 */ /* 0x000fe2000f8e960e */
[----:B------:R-:W-:-:S04]  /*e230*/  IMAD.WIDE.U32 R16, R6, -0x326172a9, RZ ;  /* 0xcd9e8d5706107825 */ /* 0x000fc800078e00ff */
[----:B------:R-:W-:Y:S01]  /*e240*/  FFMA.FTZ R5, R155, c[0x0][0x23c], -R13 ;  /* 0x00008f009b057a23 */ /* 0x000fe2000001080d */
[----:B------:R-:W-:Y:S01]  /*e250*/  LOP3.LUT R6, R17, UR12, R32, 0x96, !PT ;  /* 0x0000000c11067c12 */ /* 0x000fe2000f8e9620 */
[----:B------:R-:W-:Y:S01]  /*e260*/  IMAD.WIDE.U32 R42, R14, -0x326172a9, RZ ;  /* 0xcd9e8d570e2a7825 */ /* 0x000fe200078e00ff */
[----:B------:R-:W-:Y:S01]  /*e270*/  HMMA.16816.F32.BF16 R92, R8, R26, R92 ;  /* 0x0000001a085c723c */ /* 0x000fe2000004185c */
[----:B------:R2:W3:Y:S01]  /*e280*/  MUFU.EX2 R160, R5 ;  /* 0x0000000500a07308 */ /* 0x0004e20000000800 */
[----:B------:R-:W4:Y:S01]  /*e290*/  LDSM.16.MT88.4 R32, [R185+0x7000] ;  /* 0x00700000b920783b */ /* 0x000f220000004200 */
[----:B-1----:R-:W-:-:S03]  /*e2a0*/  IMAD.WIDE.U32 R6, R6, -0x2daee0ad, RZ ;  /* 0xd2511f5306067825 */ /* 0x002fc600078e00ff */
[----:B------:R-:W1:Y:S01]  /*e2b0*/  LDSM.16.MT88.4 R24, [R188+0x7000] ;  /* 0x00700000bc18783b */ /* 0x000e620000004200 */
[----:B------:R-:W-:Y:S01]  /*e2c0*/  FFMA.FTZ R14, R153, c[0x0][0x23c], -R13 ;  /* 0x00008f00990e7a23 */ /* 0x000fe2000001080d */
[C---:B------:R-:W-:Y:S03]  /*e2d0*/  HMMA.16816.F32.BF16 R96, R8.reuse, R28, R96 ;  /* 0x0000001c0860723c */ /* 0x040fe60000041860 */
[----:B------:R5:W-:Y:S05]  /*e2e0*/  MUFU.EX2 R157, R14 ;  /* 0x0000000e009d7308 */ /* 0x000bea0000000800 */
[C---:B------:R-:W-:Y:S01]  /*e2f0*/  HMMA.16816.F32.BF16 R60, R8.reuse, R30, R60 ;  /* 0x0000001e083c723c */ /* 0x040fe2000004183c */
[----:B--2---:R-:W-:Y:S01]  /*e300*/  LOP3.LUT R5, R43, UR10, R16, 0x96, !PT ;  /* 0x0000000a2b057c12 */ /* 0x004fe2000f8e9610 */
[----:B------:R-:W-:Y:S04]  /*e310*/  LDSM.16.MT88.4 R28, [R187+0x7000] ;  /* 0x00700000bb1c783b */ /* 0x000fe80000004200 */
[----:B------:R-:W-:Y:S01]  /*e320*/  IMAD.WIDE.U32 R40, R5, -0x2daee0ad, RZ ;  /* 0xd2511f5305287825 */ /* 0x000fe200078e00ff */
[----:B------:R-:W-:Y:S01]  /*e330*/  LOP3.LUT R5, R7, UR9, R4, 0x96, !PT ;  /* 0x0000000907057c12 */ /* 0x000fe2000f8e9604 */
[----:B------:R-:W-:Y:S03]  /*e340*/  HMMA.16816.F32.BF16 R56, R8, R20, R56 ;  /* 0x000000140838723c */ /* 0x000fe60000041838 */
[----:B------:R-:W-:Y:S01]  /*e350*/  LOP3.LUT R4, R41, UR7, R6, 0x96, !PT ;  /* 0x0000000729047c12 */ /* 0x000fe2000f8e9606 */
[----:B------:R-:W-:-:S04]  /*e360*/  IMAD.WIDE.U32 R44, R5, -0x326172a9, RZ ;  /* 0xcd9e8d57052c7825 */ /* 0x000fc800078e00ff */
[----:B------:R-:W-:Y:S01]  /*e370*/  IMAD.WIDE.U32 R4, R4, -0x326172a9, RZ ;  /* 0xcd9e8d5704047825 */ /* 0x000fe200078e00ff */
[C---:B------:R-:W-:Y:S01]  /*e380*/  HMMA.16816.F32.BF16 R48, R8.reuse, R22, R48 ;  /* 0x000000160830723c */ /* 0x040fe20000041830 */
[----:B------:R-:W2:Y:S02]  /*e390*/  LDSM.16.MT88.4 R20, [R186+0x7000] ;  /* 0x00700000ba14783b */ /* 0x000ea40000004200 */
[----:B------:R-:W-:Y:S01]  /*e3a0*/  FFMA.FTZ R6, R174, c[0x0][0x23c], -R12 ;  /* 0x00008f00ae067a23 */ /* 0x000fe2000001080c */
[----:B------:R-:W-:Y:S01]  /*e3b0*/  LOP3.LUT R15, R4, 0xffff, RZ, 0xc0, !PT ;  /* 0x0000ffff040f7812 */ /* 0x000fe200078ec0ff */
[----:B-----5:R-:W-:Y:S01]  /*e3c0*/  FFMA.FTZ R14, R152, c[0x0][0x23c], -R13 ;  /* 0x00008f00980e7a23 */ /* 0x020fe2000001080d */
[----:B------:R-:W-:Y:S01]  /*e3d0*/  LOP3.LUT R19, R4, 0xff, RZ, 0xc0, !PT ;  /* 0x000000ff04137812 */ /* 0x000fe200078ec0ff */
[----:B------:R5:W-:Y:S01]  /*e3e0*/  MUFU.EX2 R156, R6 ;  /* 0x00000006009c7308 */ /* 0x000be20000000800 */
[--C-:B------:R-:W-:Y:S01]  /*e3f0*/  SHF.R.U32.HI R16, RZ, 0x10, R4.reuse ;  /* 0x00000010ff107819 */ /* 0x100fe20000011604 */
[----:B------:R-:W-:Y:S01]  /*e400*/  HMMA.16816.F32.BF16 R52, R8, R36, R52 ;  /* 0x000000240834723c */ /* 0x000fe20000041834 */
[----:B------:R-:W-:Y:S01]  /*e410*/  SHF.R.U32.HI R18, RZ, 0x18, R4 ;  /* 0x00000018ff127819 */ /* 0x000fe20000011604 */
[----:B------:R-:W-:Y:S01]  /*e420*/  IMAD.MOV.U32 R174, RZ, RZ, R132 ;  /* 0x000000ffffae7224 */ /* 0x000fe200078e0084 */
[----:B------:R-:W-:-:S03]  /*e430*/  SHF.R.U32.HI R15, RZ, 0x8, R15 ;  /* 0x00000008ff0f7819 */ /* 0x000fc6000001160f */
[----:B------:R1:W-:Y:S02]  /*e440*/  MUFU.EX2 R159, R14 ;  /* 0x0000000e009f7308 */ /* 0x0003e40000000800 */
[----:B------:R-:W-:Y:S01]  /*e450*/  HMMA.16816.F32.BF16 R36, R8, R38, R140 ;  /* 0x000000260824723c */ /* 0x000fe2000004188c */
[----:B-----5:R-:W-:Y:S01]  /*e460*/  LOP3.LUT R6, R5, UR17, R44, 0x96, !PT ;  /* 0x0000001105067c12 */ /* 0x020fe2000f8e962c */
[----:B------:R-:W-:-:S05]  /*e470*/  FFMA.FTZ R5, R158, c[0x0][0x23c], -R12 ;  /* 0x00008f009e057a23 */ /* 0x000fca000001080c */
[----:B------:R-:W-:Y:S01]  /*e480*/  LOP3.LUT R9, R109, UR16, R118, 0x96, !PT ;  /* 0x000000106d097c12 */ /* 0x000fe2000f8e9676 */
[----:B------:R-:W-:Y:S01]  /*e490*/  FFMA.FTZ R10, R237, c[0x0][0x23c], -R2 ;  /* 0x00008f00ed0a7a23 */ /* 0x000fe20000010802 */
[----:B------:R-:W-:Y:S01]  /*e4a0*/  LOP3.LUT R7, R6, 0xffff, RZ, 0xc0, !PT ;  /* 0x0000ffff06077812 */ /* 0x000fe200078ec0ff */
[----:B------:R5:W-:Y:S01]  /*e4b0*/  MUFU.EX2 R153, R5 ;  /* 0x0000000500997308 */ /* 0x000be20000000800 */
[----:B------:R-:W-:Y:S01]  /*e4c0*/  SHF.R.U32.HI R17, RZ, 0x18, R6 ;  /* 0x00000018ff117819 */ /* 0x000fe20000011606 */
[----:B------:R-:W-:Y:S01]  /*e4d0*/  IMAD.MOV.U32 R158, RZ, RZ, R134 ;  /* 0x000000ffff9e7224 */ /* 0x000fe200078e0086 */
[----:B------:R-:W-:Y:S01]  /*e4e0*/  SHF.R.U32.HI R7, RZ, 0x8, R7 ;  /* 0x00000008ff077819 */ /* 0x000fe20000011607 */
[----:B-1----:R-:W-:Y:S01]  /*e4f0*/  FFMA.FTZ R14, R164, c[0x0][0x23c], -R12 ;  /* 0x00008f00a40e7a23 */ /* 0x002fe2000001080c */
[----:B------:R-:W-:Y:S01]  /*e500*/  LOP3.LUT R8, R225, UR14, R108, 0x96, !PT ;  /* 0x0000000ee1087c12 */ /* 0x000fe2000f8e966c */
[----:B------:R-:W-:Y:S01]  /*e510*/  IMAD.MOV.U32 R164, RZ, RZ, R133 ;  /* 0x000000ffffa47224 */ /* 0x000fe200078e0085 */
[----:B------:R-:W-:Y:S01]  /*e520*/  LDSM.16.MT88.4 R108, [R188+0x7800] ;  /* 0x00780000bc6c783b */ /* 0x000fe20000004200 */
[----:B------:R1:W1:Y:S01]  /*e530*/  MUFU.EX2 R155, R14 ;  /* 0x0000000e009b7308 */ /* 0x0002620000000800 */
[----:B------:R-:W-:Y:S01]  /*e540*/  IMAD.MOV.U32 R237, RZ, RZ, R120 ;  /* 0x000000ffffed7224 */ /* 0x000fe200078e0078 */
[----:B-----5:R-:W-:-:S06]  /*e550*/  SHF.R.U32.HI R5, RZ, 0x10, R6 ;  /* 0x00000010ff057819 */ /* 0x020fcc0000011606 */
[----:B------:R5:W-:Y:S01]  /*e560*/  MUFU.EX2 R151, R10 ;  /* 0x0000000a00977308 */ /* 0x000be20000000800 */
[----:B-1----:R-:W-:Y:S02]  /*e570*/  LOP3.LUT R14, R6, 0xff, RZ, 0xc0, !PT ;  /* 0x000000ff060e7812 */ /* 0x002fe400078ec0ff */
[----:B------:R-:W-:Y:S02]  /*e580*/  LOP3.LUT R6, R5, 0xff, RZ, 0xc0, !PT ;  /* 0x000000ff05067812 */ /* 0x000fe400078ec0ff */
[----:B------:R-:W-:Y:S01]  /*e590*/  PRMT R4, R14, 0x5410, R7 ;  /* 0x000054100e047816 */ /* 0x000fe20000000007 */
[----:B------:R-:W-:Y:S01]  /*e5a0*/  FFMA.FTZ R7, R154, c[0x0][0x23c], -R12 ;  /* 0x00008f009a077a23 */ /* 0x000fe2000001080c */
[----:B------:R-:W-:Y:S01]  /*e5b0*/  LOP3.LUT R14, R16, 0xff, RZ, 0xc0, !PT ;  /* 0x000000ff100e7812 */ /* 0x000fe200078ec0ff */
[----:B------:R-:W-:Y:S01]  /*e5c0*/  IMAD.MOV.U32 R154, RZ, RZ, R135 ;  /* 0x000000ffff9a7224 */ /* 0x000fe200078e0087 */
[----:B---3--:R-:W-:Y:S01]  /*e5d0*/  F2FP.BF16.PACK_AB R5, R160, R161 ;  /* 0x000000a1a005723e */ /* 0x008fe200000010ff */
[----:B------:R1:W3:Y:S01]  /*e5e0*/  MUFU.EX2 R152, R7 ;  /* 0x0000000700987308 */ /* 0x0002e20000000800 */
[----:B------:R-:W-:Y:S01]  /*e5f0*/  HSET2.LE.AND R4, R4, R146, PT ;  /* 0x0000009204047233 */ /* 0x000fe20003803000 */
[----:B------:R-:W-:Y:S01]  /*e600*/  PRMT R6, R6, 0x5410, R17 ;  /* 0x0000541006067816 */ /* 0x000fe20000000011 */
[----:B-----5:R-:W-:-:S03]  /*e610*/  IMAD.WIDE.U32 R10, R9, -0x2daee0ad, RZ ;  /* 0xd2511f53090a7825 */ /* 0x020fc600078e00ff */
[----:B------:R-:W-:Y:S01]  /*e620*/  LOP3.LUT R4, R4, R5, RZ, 0xc0, !PT ;  /* 0x0000000504047212 */ /* 0x000fe200078ec0ff */
[----:B------:R-:W-:Y:S01]  /*e630*/  HSET2.LE.AND R5, R6, R146, PT ;  /* 0x0000009206057233 */ /* 0x000fe20003803000 */
[----:B------:R-:W-:Y:S02]  /*e640*/  F2FP.BF16.PACK_AB R6, R155, R156 ;  /* 0x0000009c9b06723e */ /* 0x000fe400000010ff */
[----:B------:R-:W-:Y:S02]  /*e650*/  LOP3.LUT R9, R11, UR13, R116, 0x96, !PT ;  /* 0x0000000d0b097c12 */ /* 0x000fe4000f8e9674 */
[----:B------:R-:W-:Y:S02]  /*e660*/  LOP3.LUT R5, R5, R6, RZ, 0xc0, !PT ;  /* 0x0000000605057212 */ /* 0x000fe400078ec0ff */
[----:B-1----:R-:W-:Y:S02]  /*e670*/  PRMT R7, R19, 0x5410, R15 ;  /* 0x0000541013077816 */ /* 0x002fe4000000000f */
[----:B------:R-:W-:-:S02]  /*e680*/  PRMT R15, R14, 0x5410, R18 ;  /* 0x000054100e0f7816 */ /* 0x000fc40000000012 */
[----:B------:R-:W-:Y:S01]  /*e690*/  F2FP.BF16.PACK_AB R14, R159, R157 ;  /* 0x0000009d9f0e723e */ /* 0x000fe200000010ff */
[--C-:B------:R-:W-:Y:S01]  /*e6a0*/  HSET2.LE.AND R7, R7, R146.reuse, PT ;  /* 0x0000009207077233 */ /* 0x100fe20003803000 */
[----:B---3--:R-:W-:Y:S01]  /*e6b0*/  F2FP.BF16.PACK_AB R16, R152, R153 ;  /* 0x000000999810723e */ /* 0x008fe200000010ff */
[----:B------:R-:W-:-:S03]  /*e6c0*/  HSET2.LE.AND R15, R15, R146, PT ;  /* 0x000000920f0f7233 */ /* 0x000fc60003803000 */
[----:B------:R-:W-:Y:S02]  /*e6d0*/  LOP3.LUT R6, R7, R14, RZ, 0xc0, !PT ;  /* 0x0000000e07067212 */ /* 0x000fe400078ec0ff */
[----:B------:R-:W-:Y:S01]  /*e6e0*/  LOP3.LUT R7, R15, R16, RZ, 0xc0, !PT ;  /* 0x000000100f077212 */ /* 0x000fe200078ec0ff */
[----:B------:R-:W-:-:S04]  /*e6f0*/  IMAD.WIDE.U32 R14, R8, -0x2daee0ad, RZ ;  /* 0xd2511f53080e7825 */ /* 0x000fc800078e00ff */
[----:B------:R-:W-:Y:S02]  /*e700*/  FFMA.FTZ R8, R223, c[0x0][0x23c], -R2 ;  /* 0x00008f00df087a23 */ /* 0x000fe40000010802 */
[----:B------:R-:W-:Y:S01]  /*e710*/  IMAD.MOV.U32 R223, RZ, RZ, R121 ;  /* 0x000000ffffdf7224 */ /* 0x000fe200078e0079 */
[C---:B----4-:R-:W-:Y:S01]  /*e720*/  HMMA.16816.F32.BF16 R84, R4.reuse, R32, R84 ;  /* 0x000000200454723c */ /* 0x050fe20000041854 */
[----:B------:R1:W-:Y:S07]  /*e730*/  MUFU.EX2 R150, R8 ;  /* 0x0000000800967308 */ /* 0x0003ee0000000800 */
[C---:B------:R-:W-:Y:S08]  /*e740*/  HMMA.16816.F32.BF16 R68, R4.reuse, R34, R68 ;  /* 0x000000220444723c */ /* 0x040ff00000041844 */
[----:B------:R-:W-:Y:S01]  /*e750*/  HMMA.16816.F32.BF16 R72, R4, R24, R72 ;  /* 0x000000180448723c */ /* 0x000fe20000041848 */
[----:B-1----:R-:W-:Y:S01]  /*e760*/  LOP3.LUT R8, R15, UR11, R10, 0x96, !PT ;  /* 0x0000000b0f087c12 */ /* 0x002fe2000f8e960a */
[----:B------:R-:W-:-:S04]  /*e770*/  IMAD.WIDE.U32 R10, R9, -0x326172a9, RZ ;  /* 0xcd9e8d57090a7825 */ /* 0x000fc800078e00ff */
[----:B------:R-:W-:Y:S02]  /*e780*/  FFMA.FTZ R9, R220, c[0x0][0x23c], -R2 ;  /* 0x00008f00dc097a23 */ /* 0x000fe40000010802 */
[----:B------:R-:W-:Y:S01]  /*e790*/  IMAD.WIDE.U32 R114, R8, -0x326172a9, RZ ;  /* 0xcd9e8d5708727825 */ /* 0x000fe200078e00ff */
[----:B------:R-:W-:Y:S01]  /*e7a0*/  LOP3.LUT R8, R11, UR12, R224, 0x96, !PT ;  /* 0x0000000c0b087c12 */ /* 0x000fe2000f8e96e0 */
[----:B------:R1:W-:Y:S01]  /*e7b0*/  MUFU.EX2 R131, R9 ;  /* 0x0000000900837308 */ /* 0x0003e20000000800 */
[----:B------:R-:W-:Y:S01]  /*e7c0*/  HMMA.16816.F32.BF16 R104, R4, R26, R104 ;  /* 0x0000001a0468723c */ /* 0x000fe20000041868 */
[----:B------:R-:W-:Y:S01]  /*e7d0*/  IMAD.MOV.U32 R220, RZ, RZ, R122 ;  /* 0x000000ffffdc7224 */ /* 0x000fe200078e007a */
[----:B------:R-:W-:-:S05]  /*e7e0*/  LOP3.LUT R10, R115, UR10, R10, 0x96, !PT ;  /* 0x0000000a730a7c12 */ /* 0x000fca000f8e960a */
[----:B------:R-:W-:Y:S01]  /*e7f0*/  IMAD.WIDE.U32 R112, R10, -0x2daee0ad, RZ ;  /* 0xd2511f530a707825 */ /* 0x000fe200078e00ff */
[C---:B--2---:R-:W-:Y:S03]  /*e800*/  HMMA.16816.F32.BF16 R76, R4.reuse, R20, R76 ;  /* 0x00000014044c723c */ /* 0x044fe6000004184c */
[----:B------:R-:W-:Y:S02]  /*e810*/  FFMA.FTZ R10, R241, c[0x0][0x23c], -R3 ;  /* 0x00008f00f10a7a23 */ /* 0x000fe40000010803 */
[----:B------:R-:W-:Y:S02]  /*e820*/  IMAD.MOV.U32 R241, RZ, RZ, R117 ;  /* 0x000000fffff17224 */ /* 0x000fe400078e0075 */
[----:B-1----:R-:W-:Y:S01]  /*e830*/  FFMA.FTZ R9, R179, c[0x0][0x23c], -R2 ;  /* 0x00008f00b3097a23 */ /* 0x002fe20000010802 */
[C---:B------:R-:W-:Y:S01]  /*e840*/  HMMA.16816.F32.BF16 R132, R4.reuse, R28, R100 ;  /* 0x0000001c0484723c */ /* 0x040fe20000041864 */
[----:B------:R-:W-:Y:S01]  /*e850*/  IMAD.MOV.U32 R179, RZ, RZ, R123 ;  /* 0x000000ffffb37224 */ /* 0x000fe200078e007b */
[----:B------:R1:W-:Y:S06]  /*e860*/  MUFU.EX2 R129, R10 ;  /* 0x0000000a00817308 */ /* 0x0003ec0000000800 */
[C---:B------:R-:W-:Y:S02]  /*e870*/  HMMA.16816.F32.BF16 R120, R4.reuse, R22, R88 ;  /* 0x000000160478723c */ /* 0x040fe40000041858 */
[----:B------:R2:W3:Y:S06]  /*e880*/  MUFU.EX2 R149, R9 ;  /* 0x0000000900957308 */ /* 0x0004ec0000000800 */
[----:B------:R-:W-:Y:S01]  /*e890*/  HMMA.16816.F32.BF16 R64, R4, R30, R64 ;  /* 0x0000001e0440723c */ /* 0x000fe20000041840 */
[----:B-1----:R-:W-:-:S04]  /*e8a0*/  FFMA.FTZ R10, R221, c[0x0][0x23c], -R3 ;  /* 0x00008f00dd0a7a23 */ /* 0x002fc80000010803 */
[----:B------:R-:W-:Y:S02]  /*e8b0*/  MUFU.EX2 R130, R10 ;  /* 0x0000000a00827308 */ /* 0x000fe40000000800 */
[--C-:B------:R-:W-:Y:S02]  /*e8c0*/  FFMA.FTZ R5, R212, c[0x0][0x23c], -R3.reuse ;  /* 0x00008f00d4057a23 */ /* 0x100fe40000010803 */
[----:B------:R-:W-:Y:S02]  /*e8d0*/  FFMA.FTZ R7, R240, c[0x0][0x23c], -R3 ;  /* 0x00008f00f0077a23 */ /* 0x000fe40000010803 */
[----:B--2---:R-:W-:Y:S02]  /*e8e0*/  IMAD.WIDE.U32 R8, R8, -0x2daee0ad, RZ ;  /* 0xd2511f5308087825 */ /* 0x004fe400078e00ff */
[----:B------:R1:W2:Y:S03]  /*e8f0*/  MUFU.EX2 R148, R5 ;  /* 0x0000000500947308 */ /* 0x0002a60000000800 */
[----:B------:R-:W-:-:S02]  /*e900*/  LOP3.LUT R9, R9, UR9, R14, 0x96, !PT ;  /* 0x0000000909097c12 */ /* 0x000fc4000f8e960e */
[----:B------:R-:W-:-:S03]  /*e910*/  LOP3.LUT R8, R113, UR7, R8, 0x96, !PT ;  /* 0x0000000771087c12 */ /* 0x000fc6000f8e9608 */
[----:B------:R-:W-:Y:S01]  /*e920*/  IMAD.WIDE.U32 R18, R9, -0x326172a9, RZ ;  /* 0xcd9e8d5709127825 */ /* 0x000fe200078e00ff */
[----:B------:R4:W5:Y:S03]  /*e930*/  MUFU.EX2 R128, R7 ;  /* 0x0000000700807308 */ /* 0x0009660000000800 */
[----:B------:R-:W-:-:S05]  /*e940*/  IMAD.WIDE.U32 R8, R8, -0x326172a9, RZ ;  /* 0xcd9e8d5708087825 */ /* 0x000fca00078e00ff */
[----:B------:R-:W-:Y:S02]  /*e950*/  LOP3.LUT R6, R8, 0xffff, RZ, 0xc0, !PT ;  /* 0x0000ffff08067812 */ /* 0x000fe400078ec0ff */
[----:B------:R-:W-:Y:S02]  /*e960*/  LOP3.LUT R4, R9, UR17, R18, 0x96, !PT ;  /* 0x0000001109047c12 */ /* 0x000fe4000f8e9612 */
[----:B-1----:R-:W-:Y:S02]  /*e970*/  SHF.R.U32.HI R5, RZ, 0x10, R8 ;  /* 0x00000010ff057819 */ /* 0x002fe40000011608 */
[----:B------:R-:W-:Y:S02]  /*e980*/  SHF.R.U32.HI R11, RZ, 0x8, R6 ;  /* 0x00000008ff0b7819 */ /* 0x000fe40000011606 */
[----:B------:R-:W-:Y:S02]  /*e990*/  LOP3.LUT R10, R5, 0xff, RZ, 0xc0, !PT ;  /* 0x000000ff050a7812 */ /* 0x000fe400078ec0ff */
[----:B------:R-:W-:-:S02]  /*e9a0*/  SHF.R.U32.HI R6, RZ, 0x10, R4 ;  /* 0x00000010ff067819 */ /* 0x000fc40000011604 */
[----:B------:R-:W-:Y:S02]  /*e9b0*/  LOP3.LUT R5, R4, 0xffff, RZ, 0xc0, !PT ;  /* 0x0000ffff04057812 */ /* 0x000fe400078ec0ff */
[----:B------:R-:W-:Y:S02]  /*e9c0*/  LOP3.LUT R15, R8, 0xff, RZ, 0xc0, !PT ;  /* 0x000000ff080f7812 */ /* 0x000fe400078ec0ff */
[----:B------:R-:W-:Y:S02]  /*e9d0*/  SHF.R.U32.HI R14, RZ, 0x18, R8 ;  /* 0x00000018ff0e7819 */ /* 0x000fe40000011608 */
[----:B------:R-:W-:Y:S02]  /*e9e0*/  LOP3.LUT R9, R4, 0xff, RZ, 0xc0, !PT ;  /* 0x000000ff04097812 */ /* 0x000fe400078ec0ff */
[----:B------:R-:W-:Y:S02]  /*e9f0*/  SHF.R.U32.HI R8, RZ, 0x18, R4 ;  /* 0x00000018ff087819 */ /* 0x000fe40000011604 */
[----:B------:R-:W-:-:S02]  /*ea00*/  LOP3.LUT R4, R6, 0xff, RZ, 0xc0, !PT ;  /* 0x000000ff06047812 */ /* 0x000fc400078ec0ff */
[----:B------:R-:W-:Y:S02]  /*ea10*/  SHF.R.U32.HI R5, RZ, 0x8, R5 ;  /* 0x00000008ff057819 */ /* 0x000fe40000011605 */
[----:B------:R-:W-:Y:S02]  /*ea20*/  PRMT R6, R15, 0x5410, R11 ;  /* 0x000054100f067816 */ /* 0x000fe4000000000b */
[----:B------:R-:W-:Y:S02]  /*ea30*/  PRMT R4, R4, 0x5410, R8 ;  /* 0x0000541004047816 */ /* 0x000fe40000000008 */
[----:B------:R-:W-:Y:S01]  /*ea40*/  PRMT R5, R9, 0x5410, R5 ;  /* 0x0000541009057816 */ /* 0x000fe20000000005 */
[--C-:B------:R-:W-:Y:S01]  /*ea50*/  HSET2.LE.AND R6, R6, R146.reuse, PT ;  /* 0x0000009206067233 */ /* 0x100fe20003803000 */
[----:B----4-:R-:W-:Y:S01]  /*ea60*/  PRMT R7, R10, 0x5410, R14 ;  /* 0x000054100a077816 */ /* 0x010fe2000000000e */
[--C-:B------:R-:W-:Y:S01]  /*ea70*/  HSET2.LE.AND R10, R4, R146.reuse, PT ;  /* 0x00000092040a7233 */ /* 0x100fe20003803000 */
[----:B---3--:R-:W-:Y:S01]  /*ea80*/  F2FP.BF16.PACK_AB R4, R149, R131 ;  /* 0x000000839504723e */ /* 0x008fe200000010ff */
[--C-:B------:R-:W-:Y:S01]  /*ea90*/  HSET2.LE.AND R8, R5, R146.reuse, PT ;  /* 0x0000009205087233 */ /* 0x100fe20003803000 */
[----:B------:R-:W-:Y:S01]  /*eaa0*/  F2FP.BF16.PACK_AB R9, R150, R151 ;  /* 0x000000979609723e */ /* 0x000fe200000010ff */
[----:B------:R-:W-:Y:S01]  /*eab0*/  HSET2.LE.AND R7, R7, R146, PT ;  /* 0x0000009207077233 */ /* 0x000fe20003803000 */
[----:B------:R-:W-:-:S02]  /*eac0*/  LOP3.LUT R6, R6, R4, RZ, 0xc0, !PT ;  /* 0x0000000406067212 */ /* 0x000fc400078ec0ff */
[----:B------:R-:W-:Y:S01]  /*ead0*/  LOP3.LUT R4, R8, R9, RZ, 0xc0, !PT ;  /* 0x0000000908047212 */ /* 0x000fe200078ec0ff */
[----:B------:R-:W-:Y:S01]  /*eae0*/  FFMA.FTZ R8, R178, c[0x0][0x23c], -R13 ;  /* 0x00008f00b2087a23 */ /* 0x000fe2000001080d */
[----:B------:R-:W-:Y:S02]  /*eaf0*/  LOP3.LUT R9, R45, UR8, R42, 0x96, !PT ;  /* 0x000000082d097c12 */ /* 0x000fe4000f8e962a */
[----:B--2---:R-:W-:Y:S01]  /*eb00*/  F2FP.BF16.PACK_AB R5, R148, R130 ;  /* 0x000000829405723e */ /* 0x004fe200000010ff */
[----:B------:R1:W-:Y:S01]  /*eb10*/  MUFU.EX2 R147, R8 ;  /* 0x0000000800937308 */ /* 0x0003e20000000800 */
[----:B-----5:R-:W-:Y:S02]  /*eb20*/  F2FP.BF16.PACK_AB R11, R128, R129 ;  /* 0x00000081800b723e */ /* 0x020fe400000010ff */
[----:B------:R-:W-:Y:S02]  /*eb30*/  LOP3.LUT R7, R7, R5, RZ, 0xc0, !PT ;  /* 0x0000000507077212 */ /* 0x000fe400078ec0ff */
[----:B------:R-:W-:Y:S01]  /*eb40*/  LOP3.LUT R5, R10, R11, RZ, 0xc0, !PT ;  /* 0x0000000b0a057212 */ /* 0x000fe200078ec0ff */
[----:B------:R-:W-:-:S06]  /*eb50*/  FFMA.FTZ R11, R182, c[0x0][0x23c], -R12 ;  /* 0x00008f00b60b7a23 */ /* 0x000fcc000001080c */
[----:B------:R-:W-:Y:S01]  /*eb60*/  HMMA.16816.F32.BF16 R60, R4, R26, R60 ;  /* 0x0000001a043c723c */ /* 0x000fe2000004183c */
[----:B-1----:R-:W-:-:S04]  /*eb70*/  FFMA.FTZ R8, R173, c[0x0][0x23c], -R13 ;  /* 0x00008f00ad087a23 */ /* 0x002fc8000001080d */
[----:B------:R1:W-:Y:S03]  /*eb80*/  MUFU.EX2 R44, R8 ;  /* 0x00000008002c7308 */ /* 0x0003e60000000800 */
[C---:B------:R-:W-:Y:S08]  /*eb90*/  HMMA.16816.F32.BF16 R96, R4.reuse, R24, R96 ;  /* 0x000000180460723c */ /* 0x040ff00000041860 */
[----:B------:R-:W-:Y:S01]  /*eba0*/  HMMA.16816.F32.BF16 R80, R4, R32, R80 ;  /* 0x000000200450723c */ /* 0x000fe20000041850 */
[----:B-1----:R-:W-:-:S07]  /*ebb0*/  FFMA.FTZ R8, R167, c[0x0][0x23c], -R13 ;  /* 0x00008f00a7087a23 */ /* 0x002fce000001080d */
[C---:B------:R-:W-:Y:S01]  /*ebc0*/  HMMA.16816.F32.BF16 R32, R4.reuse, R34, R92 ;  /* 0x000000220420723c */ /* 0x040fe2000004185c */
[----:B------:R-:W1:Y:S01]  /*ebd0*/  LDSM.16.MT88.4 R92, [R185+0x7800] ;  /* 0x00780000b95c783b */ /* 0x000e620000004200 */
[----:B------:R2:W-:Y:S06]  /*ebe0*/  MUFU.EX2 R43, R8 ;  /* 0x00000008002b7308 */ /* 0x0005ec0000000800 */
[C---:B------:R-:W-:Y:S08]  /*ebf0*/  HMMA.16816.F32.BF16 R56, R4.reuse, R20, R56 ;  /* 0x000000140438723c */ /* 0x040ff00000041838 */
[----:B------:R-:W-:Y:S01]  /*ec00*/  HMMA.16816.F32.BF16 R48, R4, R22, R48 ;  /* 0x000000160430723c */ /* 0x000fe20000041830 */
[----:B--2---:R-:W-:-:S04]  /*ec10*/  FFMA.FTZ R8, R166, c[0x0][0x23c], -R13 ;  /* 0x00008f00a6087a23 */ /* 0x004fc8000001080d */
[----:B------:R2:W3:Y:S03]  /*ec20*/  MUFU.EX2 R41, R8 ;  /* 0x0000000800297308 */ /* 0x0004e60000000800 */
[C---:B------:R-:W-:Y:S08]  /*ec30*/  HMMA.16816.F32.BF16 R52, R4.reuse, R28, R52 ;  /* 0x0000001c0434723c */ /* 0x040ff00000041834 */
[----:B------:R-:W-:Y:S01]  /*ec40*/  HMMA.16816.F32.BF16 R36, R4, R30, R36 ;  /* 0x0000001e0424723c */ /* 0x000fe20000041824 */
[----:B--2---:R-:W-:-:S06]  /*ec50*/  IMAD.WIDE.U32 R8, R9, -0x2daee0ad, RZ ;  /* 0xd2511f5309087825 */ /* 0x004fcc00078e00ff */
[----:B------:R-:W-:Y:S01]  /*ec60*/  FFMA.FTZ R4, R215, c[0x0][0x23c], -R2 ;  /* 0x00008f00d7047a23 */ /* 0x000fe20000010802 */
[----:B------:R-:W-:Y:S01]  /*ec70*/  LOP3.LUT R10, R9, UR18, R40, 0x96, !PT ;  /* 0x00000012090a7c12 */ /* 0x000fe2000f8e9628 */
[----:B------:R-:W-:Y:S01]  /*ec80*/  FFMA.FTZ R6, R222, c[0x0][0x23c], -R3 ;  /* 0x00008f00de067a23 */ /* 0x000fe20000010803 */
[C---:B------:R-:W-:Y:S01]  /*ec90*/  LOP3.LUT R13, R8.reuse, 0xffff, RZ, 0xc0, !PT ;  /* 0x0000ffff080d7812 */ /* 0x040fe200078ec0ff */
[----:B------:R-:W-:Y:S01]  /*eca0*/  FFMA.FTZ R9, R177, c[0x0][0x23c], -R12 ;  /* 0x00008f00b1097a23 */ /* 0x000fe2000001080c */
[----:B------:R2:W-:Y:S01]  /*ecb0*/  MUFU.EX2 R40, R11 ;  /* 0x0000000b00287308 */ /* 0x0005e20000000800 */
[----:B------:R-:W-:Y:S02]  /*ecc0*/  LOP3.LUT R18, R8, 0xff, RZ, 0xc0, !PT ;  /* 0x000000ff08127812 */ /* 0x000fe400078ec0ff */
[--C-:B------:R-:W-:Y:S02]  /*ecd0*/  SHF.R.U32.HI R16, RZ, 0x10, R8.reuse ;  /* 0x00000010ff107819 */ /* 0x100fe40000011608 */
[----:B------:R-:W-:-:S02]  /*ece0*/  SHF.R.U32.HI R17, RZ, 0x18, R8 ;  /* 0x00000018ff117819 */ /* 0x000fc40000011608 */
[C---:B------:R-:W-:Y:S01]  /*ecf0*/  LOP3.LUT R8, R10.reuse, 0xffff, RZ, 0xc0, !PT ;  /* 0x0000ffff0a087812 */ /* 0x040fe200078ec0ff */
[----:B------:R4:W5:Y:S01]  /*ed00*/  MUFU.EX2 R27, R9 ;  /* 0x00000009001b7308 */ /* 0x0009620000000800 */
[----:B------:R-:W-:Y:S02]  /*ed10*/  LOP3.LUT R15, R10, 0xff, RZ, 0xc0, !PT ;  /* 0x000000ff0a0f7812 */ /* 0x000fe400078ec0ff */
[----:B------:R-:W-:Y:S02]  /*ed20*/  SHF.R.U32.HI R14, RZ, 0x18, R10 ;  /* 0x00000018ff0e7819 */ /* 0x000fe4000001160a */
[----:B------:R-:W-:Y:S02]  /*ed30*/  SHF.R.U32.HI R13, RZ, 0x8, R13 ;  /* 0x00000008ff0d7819 */ /* 0x000fe4000001160d */
[----:B------:R-:W-:Y:S01]  /*ed40*/  SHF.R.U32.HI R8, RZ, 0x8, R8 ;  /* 0x00000008ff087819 */ /* 0x000fe20000011608 */
[----:B------:R1:W-:Y:S01]  /*ed50*/  MUFU.EX2 R23, R4 ;  /* 0x0000000400177308 */ /* 0x0003e20000000800 */
[----:B--2---:R-:W-:-:S02]  /*ed60*/  SHF.R.U32.HI R11, RZ, 0x10, R10 ;  /* 0x00000010ff0b7819 */ /* 0x004fc4000001160a */
[----:B------:R-:W-:Y:S02]  /*ed70*/  PRMT R8, R15, 0x5410, R8 ;  /* 0x000054100f087816 */ /* 0x000fe40000000008 */
[----:B------:R-:W-:Y:S02]  /*ed80*/  LOP3.LUT R10, R11, 0xff, RZ, 0xc0, !PT ;  /* 0x000000ff0b0a7812 */ /* 0x000fe400078ec0ff */
[----:B------:R-:W-:Y:S01]  /*ed90*/  PRMT R11, R18, 0x5410, R13 ;  /* 0x00005410120b7816 */ /* 0x000fe2000000000d */
[----:B----4-:R-:W-:Y:S01]  /*eda0*/  FFMA.FTZ R9, R175, c[0x0][0x23c], -R12 ;  /* 0x00008f00af097a23 */ /* 0x010fe2000001080c */
[----:B------:R-:W-:Y:S01]  /*edb0*/  PRMT R10, R10, 0x5410, R14 ;  /* 0x000054100a0a7816 */ /* 0x000fe2000000000e */
[----:B------:R-:W-:Y:S01]  /*edc0*/  FFMA.FTZ R14, R238, c[0x0][0x23c], -R2 ;  /* 0x00008f00ee0e7a23 */ /* 0x000fe20000010802 */
[----:B------:R-:W-:Y:S01]  /*edd0*/  LOP3.LUT R16, R16, 0xff, RZ, 0xc0, !PT ;  /* 0x000000ff10107812 */ /* 0x000fe200078ec0ff */
[----:B------:R2:W-:Y:S01]  /*ede0*/  MUFU.EX2 R26, R9 ;  /* 0x00000009001a7308 */ /* 0x0005e20000000800 */
[--C-:B------:R-:W-:Y:S01]  /*edf0*/  HSET2.LE.AND R8, R8, R146.reuse, PT ;  /* 0x0000009208087233 */ /* 0x100fe20003803000 */
[----:B---3--:R-:W-:Y:S01]  /*ee00*/  F2FP.BF16.PACK_AB R13, R41, R43 ;  /* 0x0000002b290d723e */ /* 0x008fe200000010ff */
[----:B------:R-:W-:Y:S01]  /*ee10*/  HSET2.LE.AND R10, R10, R146, PT ;  /* 0x000000920a0a7233 */ /* 0x000fe20003803000 */
[----:B------:R-:W-:Y:S01]  /*ee20*/  PRMT R16, R16, 0x5410, R17 ;  /* 0x0000541010107816 */ /* 0x000fe20000000011 */
[----:B-1----:R-:W-:-:S03]  /*ee30*/  FFMA.FTZ R4, R242, c[0x0][0x23c], -R3 ;  /* 0x00008f00f2047a23 */ /* 0x002fc60000010803 */
[----:B------:R1:W-:Y:S01]  /*ee40*/  MUFU.EX2 R20, R6 ;  /* 0x0000000600147308 */ /* 0x0003e20000000800 */
[----:B--2---:R-:W-:Y:S01]  /*ee50*/  FFMA.FTZ R9, R176, c[0x0][0x23c], -R12 ;  /* 0x00008f00b0097a23 */ /* 0x004fe2000001080c */
[----:B------:R-:W-:Y:S01]  /*ee60*/  HSET2.LE.AND R12, R11, R146, PT ;  /* 0x000000920b0c7233 */ /* 0x000fe20003803000 */
[----:B-----5:R-:W-:-:S05]  /*ee70*/  F2FP.BF16.PACK_AB R11, R27, R40 ;  /* 0x000000281b0b723e */ /* 0x020fca00000010ff */
[----:B------:R-:W-:Y:S01]  /*ee80*/  MUFU.EX2 R15, R4 ;  /* 0x00000004000f7308 */ /* 0x000fe20000000800 */
[----:B------:R-:W-:Y:S01]  /*ee90*/  LOP3.LUT R137, R10, R11, RZ, 0xc0, !PT ;  /* 0x0000000b0a897212 */ /* 0x000fe200078ec0ff */
[--C-:B------:R-:W-:Y:S01]  /*eea0*/  FFMA.FTZ R10, R236, c[0x0][0x23c], -R2.reuse ;  /* 0x00008f00ec0a7a23 */ /* 0x100fe20000010802 */
[----:B------:R-:W-:Y:S01]  /*eeb0*/  LOP3.LUT R138, R12, R13, RZ, 0xc0, !PT ;  /* 0x0000000d0c8a7212 */ /* 0x000fe200078ec0ff */
[----:B------:R-:W-:-:S04]  /*eec0*/  FFMA.FTZ R2, R213, c[0x0][0x23c], -R2 ;  /* 0x00008f00d5027a23 */ /* 0x000fc80000010802 */
[----:B------:R2:W3:Y:S01]  /*eed0*/  MUFU.EX2 R25, R9 ;  /* 0x0000000900197308 */ /* 0x0004e20000000800 */
[----:B-1----:R-:W-:-:S07]  /*eee0*/  FFMA.FTZ R6, R239, c[0x0][0x23c], -R3 ;  /* 0x00008f00ef067a23 */ /* 0x002fce0000010803 */
[----:B------:R1:W4:Y:S01]  /*eef0*/  MUFU.EX2 R21, R2 ;  /* 0x0000000200157308 */ /* 0x0003220000000800 */
[----:B--2---:R-:W-:-:S07]  /*ef00*/  F2FP.BF16.PACK_AB R9, R44, R147 ;  /* 0x000000932c09723e */ /* 0x004fce00000010ff */
[----:B------:R-:W-:Y:S01]  /*ef10*/  MUFU.EX2 R24, R14 ;  /* 0x0000000e00187308 */ /* 0x000fe20000000800 */
[----:B------:R-:W-:Y:S01]  /*ef20*/  LOP3.LUT R136, R8, R9, RZ, 0xc0, !PT ;  /* 0x0000000908887212 */ /* 0x000fe200078ec0ff */
[----:B------:R-:W-:Y:S01]  /*ef30*/  HSET2.LE.AND R8, R16, R146, PT ;  /* 0x0000009210087233 */ /* 0x000fe20003803000 */
[----:B---3--:R-:W-:Y:S02]  /*ef40*/  F2FP.BF16.PACK_AB R9, R25, R26 ;  /* 0x0000001a1909723e */ /* 0x008fe400000010ff */
[----:B-1----:R-:W-:-:S03]  /*ef50*/  LOP3.LUT R2, R19, UR8, R114, 0x96, !PT ;  /* 0x0000000813027c12 */ /* 0x002fc6000f8e9672 */
[----:B------:R-:W-:Y:S01]  /*ef60*/  MUFU.EX2 R13, R6 ;  /* 0x00000006000d7308 */ /* 0x000fe20000000800 */
[----:B------:R-:W-:Y:S01]  /*ef70*/  LOP3.LUT R139, R8, R9, RZ, 0xc0, !PT ;  /* 0x00000009088b7212 */ /* 0x000fe200078ec0ff */
[----:B------:R-:W1:Y:S01]  /*ef80*/  LDSM.16.MT88.4 R16, [R187+0x7800] ;  /* 0x00780000bb10783b */ /* 0x000e620000004200 */
[----:B------:R-:W-:-:S05]  /*ef90*/  IMAD.WIDE.U32 R4, R2, -0x2daee0ad, RZ ;  /* 0xd2511f5302047825 */ /* 0x000fca00078e00ff */
[----:B------:R2:W-:Y:S01]  /*efa0*/  MUFU.EX2 R22, R10 ;  /* 0x0000000a00167308 */ /* 0x0005e20000000800 */
[----:B------:R-:W-:Y:S01]  /*efb0*/  LOP3.LUT R2, R5, UR18, R112, 0x96, !PT ;  /* 0x0000001205027c12 */ /* 0x000fe2000f8e9670 */
[C---:B------:R-:W-:Y:S01]  /*efc0*/  HMMA.16816.F32.BF16 R84, R136.reuse, R92, R84 ;  /* 0x0000005c8854723c */ /* 0x040fe20000041854 */
[----:B------:R-:W-:Y:S01]  /*efd0*/  LOP3.LUT R8, R4, 0xffff, RZ, 0xc0, !PT ;  /* 0x0000ffff04087812 */ /* 0x000fe200078ec0ff */
[----:B------:R-:W-:Y:S01]  /*efe0*/  FFMA.FTZ R5, R214, c[0x0][0x23c], -R3 ;  /* 0x00008f00d6057a23 */ /* 0x000fe20000010803 */
[--C-:B------:R-:W-:Y:S02]  /*eff0*/  SHF.R.U32.HI R7, RZ, 0x10, R4.reuse ;  /* 0x00000010ff077819 */ /* 0x100fe40000011604 */
[----:B------:R-:W-:Y:S01]  /*f000*/  LOP3.LUT R11, R4, 0xff, RZ, 0xc0, !PT ;  /* 0x000000ff040b7812 */ /* 0x000fe200078ec0ff */
[----:B------:R3:W5:Y:S01]  /*f010*/  MUFU.EX2 R14, R5 ;  /* 0x00000005000e7308 */ /* 0x0007620000000800 */
[----:B------:R-:W-:Y:S01]  /*f020*/  SHF.R.U32.HI R12, RZ, 0x18, R4 ;  /* 0x00000018ff0c7819 */ /* 0x000fe20000011604 */
[----:B------:R-:W-:Y:S01]  /*f030*/  HMMA.16816.F32.BF16 R88, R136, R94, R68 ;  /* 0x0000005e8858723c */ /* 0x000fe20000041844 */
[----:B------:R-:W-:-:S02]  /*f040*/  SHF.R.U32.HI R8, RZ, 0x8, R8 ;  /* 0x00000008ff087819 */ /* 0x000fc40000011608 */
[C---:B------:R-:W-:Y:S02]  /*f050*/  LOP3.LUT R3, R2.reuse, 0xffff, RZ, 0xc0, !PT ;  /* 0x0000ffff02037812 */ /* 0x040fe400078ec0ff */
[----:B------:R-:W-:Y:S02]  /*f060*/  SHF.R.U32.HI R4, RZ, 0x10, R2 ;  /* 0x00000010ff047819 */ /* 0x000fe40000011602 */
[----:B--2---:R-:W-:Y:S01]  /*f070*/  LOP3.LUT R10, R7, 0xff, RZ, 0xc0, !PT ;  /* 0x000000ff070a7812 */ /* 0x004fe200078ec0ff */
[----:B------:R-:W-:Y:S01]  /*f080*/  HMMA.16816.F32.BF16 R100, R136, R108, R72 ;  /* 0x0000006c8864723c */ /* 0x000fe20000041848 */
[----:B------:R-:W-:Y:S01]  /*f090*/  LOP3.LUT R9, R2, 0xff, RZ, 0xc0, !PT ;  /* 0x000000ff02097812 */ /* 0x000fe200078ec0ff */
[----:B------:R-:W-:Y:S01]  /*f0a0*/  IMAD.MOV.U32 R70, RZ, RZ, R216 ;  /* 0x000000ffff467224 */ /* 0x000fe200078e00d8 */
[----:B------:R-:W-:Y:S01]  /*f0b0*/  SHF.R.U32.HI R7, RZ, 0x18, R2 ;  /* 0x00000018ff077819 */ /* 0x000fe20000011602 */
[----:B------:R-:W-:Y:S01]  /*f0c0*/  IMAD.MOV.U32 R71, RZ, RZ, R217 ;  /* 0x000000ffff477224 */ /* 0x000fe200078e00d9 */
[----:B------:R-:W-:-:S02]  /*f0d0*/  PRMT R2, R11, 0x5410, R8 ;  /* 0x000054100b027816 */ /* 0x000fc40000000008 */
[----:B---3--:R-:W-:Y:S01]  /*f0e0*/  SHF.R.U32.HI R5, RZ, 0x8, R3 ;  /* 0x00000008ff057819 */ /* 0x008fe20000011603 */
[C---:B------:R-:W-:Y:S01]  /*f0f0*/  HMMA.16816.F32.BF16 R104, R136.reuse, R110, R104 ;  /* 0x0000006e8868723c */ /* 0x040fe20000041868 */
[----:B------:R-:W-:Y:S01]  /*f100*/  LOP3.LUT R3, R4, 0xff, RZ, 0xc0, !PT ;  /* 0x000000ff04037812 */ /* 0x000fe200078ec0ff */
[--C-:B------:R-:W-:Y:S01]  /*f110*/  HSET2.LE.AND R2, R2, R146.reuse, PT ;  /* 0x0000009202027233 */ /* 0x100fe20003803000 */
[----:B------:R-:W-:Y:S01]  /*f120*/  PRMT R4, R10, 0x5410, R12 ;  /* 0x000054100a047816 */ /* 0x000fe2000000000c */
[----:B------:R-:W-:Y:S01]  /*f130*/  IMAD.MOV.U32 R72, RZ, RZ, R218 ;  /* 0x000000ffff487224 */ /* 0x000fe200078e00da */
[----:B------:R-:W-:Y:S01]  /*f140*/  PRMT R7, R3, 0x5410, R7 ;  /* 0x0000541003077816 */ /* 0x000fe20000000007 */
[----:B------:R-:W-:Y:S01]  /*f150*/  IMAD.MOV.U32 R73, RZ, RZ, R219 ;  /* 0x000000ffff497224 */ /* 0x000fe200078e00db */
[----:B----4-:R-:W-:Y:S01]  /*f160*/  F2FP.BF16.PACK_AB R3, R21, R23 ;  /* 0x000000171503723e */ /* 0x010fe200000010ff */
[--C-:B------:R-:W-:Y:S01]  /*f170*/  HSET2.LE.AND R4, R4, R146.reuse, PT ;  /* 0x0000009204047233 */ /* 0x100fe20003803000 */
[----:B------:R-:W-:Y:S01]  /*f180*/  PRMT R6, R9, 0x5410, R5 ;  /* 0x0000541009067816 */ /* 0x000fe20000000005 */
[--C-:B------:R-:W-:Y:S01]  /*f190*/  HSET2.LE.AND R8, R7, R146.reuse, PT ;  /* 0x0000009207087233 */ /* 0x100fe20003803000 */
[----:B-----5:R-:W-:Y:S01]  /*f1a0*/  F2FP.BF16.PACK_AB R5, R14, R20 ;  /* 0x000000140e05723e */ /* 0x020fe200000010ff */
[C---:B------:R-:W-:Y:S01]  /*f1b0*/  HMMA.16816.F32.BF16 R116, R136.reuse, R124, R76 ;  /* 0x0000007c8874723c */ /* 0x040fe2000004184c */
[----:B------:R-:W-:Y:S01]  /*f1c0*/  LOP3.LUT R142, R2, R3, RZ, 0xc0, !PT ;  /* 0x00000003028e7212 */ /* 0x000fe200078ec0ff */
[----:B------:R-:W-:Y:S01]  /*f1d0*/  HSET2.LE.AND R6, R6, R146, PT ;  /* 0x0000009206067233 */ /* 0x000fe20003803000 */
[----:B------:R-:W-:Y:S01]  /*f1e0*/  F2FP.BF16.PACK_AB R2, R13, R15 ;  /* 0x0000000f0d02723e */ /* 0x000fe200000010ff */
[----:B------:R-:W-:Y:S01]  /*f1f0*/  FFMA.FTZ R3, R237, R145, R223 ;  /* 0x00000091ed037223 */ /* 0x000fe200000100df */
[----:B------:R-:W-:Y:S01]  /*f200*/  LOP3.LUT R143, R4, R5, RZ, 0xc0, !PT ;  /* 0x00000005048f7212 */ /* 0x000fe200078ec0ff */
[----:B------:R-:W-:Y:S01]  /*f210*/  FFMA.FTZ R5, R179, R47, R241 ;  /* 0x0000002fb3057223 */ /* 0x000fe200000100f1 */
[----:B------:R-:W-:Y:S01]  /*f220*/  F2FP.BF16.PACK_AB R7, R22, R24 ;  /* 0x000000181607723e */ /* 0x000fe200000010ff */
[----:B------:R-:W-:Y:S01]  /*f230*/  FFMA.FTZ R4, R220, R46, R249 ;  /* 0x0000002edc047223 */ /* 0x000fe200000100f9 */
[----:B------:R-:W-:Y:S01]  /*f240*/  LOP3.LUT R141, R8, R2, RZ, 0xc0, !PT ;  /* 0x00000002088d7212 */ /* 0x000fe200078ec0ff */
[----:B------:R-:W-:Y:S01]  /*f250*/  FFMA.FTZ R2, R158, R144, R154 ;  /* 0x000000909e027223 */ /* 0x000fe2000001009a */
[----:B------:R-:W-:Y:S01]  /*f260*/  LOP3.LUT R140, R6, R7, RZ, 0xc0, !PT ;  /* 0x00000007068c7212 */ /* 0x000fe200078ec0ff */
        /* <DEDUP_REMOVED lines=21> */
[----:B-1----:R-:W-:Y:S01]  /*f3c0*/  HMMA.16816.F32.BF16 R132, R136, R16, R132 ;  /* 0x000000108884723c */ /* 0x002fe20000041884 */
        /* <DEDUP_REMOVED lines=59> */
[----:B------:R-:W-:Y:S01]  /*f780*/  BAR.SYNC.DEFER_BLOCKING 0x0 ;  /* 0x0000000000007b1d */ /* 0x000fe20000010000 */
[----:B------:R-:W-:Y:S01]  /*f790*/  IMAD.MOV.U32 R7, RZ, RZ, c[0x0][0x1a0] ;  /* 0x00006800ff077624 */ /* 0x000fe200078e00ff */
[----:B------:R-:W-:Y:S01]  /*f7a0*/  LOP3.LUT R0, R0, 0xfffffff7, RZ, 0xc0, !PT ;  /* 0xfffffff700007812 */ /* 0x000fe200078ec0ff */
[----:B------:R-:W-:Y:S01]  /*f7b0*/  IMAD.MOV.U32 R12, RZ, RZ, c[0x0][0x1a4] ;  /* 0x00006900ff0c7624 */ /* 0x000fe200078e00ff */
[----:B------:R-:W-:Y:S01]  /*f7c0*/  P2R R238, PR, RZ, 0x4 ;  /* 0x00000004ffee7803 */ /* 0x000fe20000000000 */
[----:B------:R-:W-:Y:S02]  /*f7d0*/  UISETP.GT.AND UP0, UPT, UR35, UR19, UPT ;  /* 0x000000132300728c */ /* 0x000fe4000bf04270 */
[----:B------:R-:W-:Y:S02]  /*f7e0*/  ULDC.64 UR4, c[0x0][0x1a0] ;  /* 0x0000680000047ab9 */ /* 0x000fe40000000a00 */
[----:B------:R-:W-:-:S02]  /*f7f0*/  UIMAD UR33, UR33, UR4, URZ ;  /* 0x00000004212172a4 */ /* 0x000fc4000f8e023f */
[----:B------:R-:W-:Y:S02]  /*f800*/  UIMAD.WIDE.U32 UR36, UR35, UR4, URZ ;  /* 0x00000004232472a5 */ /* 0x000fe4000f8e003f */
[----:B------:R-:W-:-:S04]  /*f810*/  UIMAD UR5, UR35, UR5, UR33 ;  /* 0x00000005230572a4 */ /* 0x000fc8000f8e0221 */
[----:B------:R-:W-:Y:S01]  /*f820*/  UIADD3 UR5, UR37, UR5, URZ ;  /* 0x0000000525057290 */ /* 0x000fe2000fffe03f */
[----:B------:R-:W-:Y:S02]  /*f830*/  IMAD.U32 R4, RZ, RZ, UR36 ;  /* 0x00000024ff047e24 */ /* 0x000fe4000f8e00ff */
[----:B------:R-:W-:-:S03]  /*f840*/  IMAD.U32 R5, RZ, RZ, UR37 ;  /* 0x00000025ff057e24 */ /* 0x000fc6000f8e00ff */
[----:B------:R-:W-:Y:S01]  /*f850*/  IMAD.U32 R3, RZ, RZ, UR5 ;  /* 0x00000005ff037e24 */ /* 0x000fe2000f8e00ff */
[----:B------:R-:W-:Y:S01]  /*f860*/  @P2 STS.128 [R211+0x6000], RZ ;  /* 0x006000ffd3002388 */ /* 0x000fe20000000c00 */
[----:B--2---:R-:W-:-:S04]  /*f870*/  LEA R2, P0, R4, R164, 0x6 ;  /* 0x000000a404027211 */ /* 0x004fc800078030ff */
[----:B------:R-:W-:Y:S02]  /*f880*/  @!P2 IADD3 R5, P1, R2, UR25, RZ ;  /* 0x000000190205ac10 */ /* 0x000fe4000ff3e0ff */
[----:B---3--:R-:W-:Y:S02]  /*f890*/  LEA.HI.X R3, R4, R233, R3, 0x6, P0 ;  /* 0x000000e904037211 */ /* 0x008fe400000f3403 */
[----:B------:R-:W-:Y:S01]  /*f8a0*/  @!P2 LEA R8, P0, R5, c[0x0][0x170], 0x1 ;  /* 0x00005c000508aa11 */ /* 0x000fe200078008ff */
[----:B------:R-:W2:Y:S01]  /*f8b0*/  S2R R233, SR_TID.X ;  /* 0x0000000000e97919 */ /* 0x000ea20000002100 */
[----:B------:R-:W-:Y:S02]  /*f8c0*/  @!P2 IADD3.X R6, R3, UR24, RZ, P1, !PT ;  /* 0x000000180306ac10 */ /* 0x000fe40008ffe4ff */
[----:B------:R-:W-:Y:S02]  /*f8d0*/  @!P2 LEA R4, P1, R7, R2, 0x5 ;  /* 0x000000020704a211 */ /* 0x000fe400078228ff */
[----:B------:R-:W-:-:S02]  /*f8e0*/  @!P2 LEA R10, P3, R2, c[0x0][0x170], 0x1 ;  /* 0x00005c00020aaa11 */ /* 0x000fc400078608ff */
[----:B------:R-:W-:Y:S02]  /*f8f0*/  @!P2 LEA.HI.X R9, R5, c[0x0][0x174], R6, 0x1, P0 ;  /* 0x00005d000509aa11 */ /* 0x000fe400000f0c06 */
[----:B------:R-:W-:Y:S02]  /*f900*/  @!P2 LEA R6, P0, R4, c[0x0][0x170], 0x1 ;  /* 0x00005c000406aa11 */ /* 0x000fe400078008ff */
[C---:B------:R-:W-:Y:S02]  /*f910*/  @!P2 LEA.HI.X R5, R7.reuse, R3, R12, 0x5, P1 ;  /* 0x000000030705a211 */ /* 0x040fe400008f2c0c */
[--C-:B------:R-:W-:Y:S01]  /*f920*/  @!P2 LEA.HI.X R11, R2, c[0x0][0x174], R3.reuse, 0x1, P3 ;  /* 0x00005d00020baa11 */ /* 0x100fe200018f0c03 */
[----:B------:R-:W-:Y:S01]  /*f930*/  @!P2 IMAD.WIDE.U32 R2, R7, 0x30, R2 ;  /* 0x000000300702a825 */ /* 0x000fe200078e0002 */
[----:B------:R-:W-:-:S03]  /*f940*/  @!P2 LEA.HI.X R7, R4, c[0x0][0x174], R5, 0x1, P0 ;  /* 0x00005d000407aa11 */ /* 0x000fc600000f0c05 */
[----:B------:R-:W-:Y:S01]  /*f950*/  @!P2 IMAD R4, R12, 0x30, RZ ;  /* 0x000000300c04a824 */ /* 0x000fe200078e02ff */
[----:B------:R-:W-:Y:S01]  /*f960*/  @!PT LDS RZ, [RZ] ;  /* 0x00000000fffff984 */ /* 0x000fe20000000800 */
[----:B------:R-:W-:Y:S01]  /*f970*/  @!PT LDS RZ, [RZ] ;  /* 0x00000000fffff984 */ /* 0x000fe20000000800 */
[----:B------:R-:W-:Y:S01]  /*f980*/  @!PT LDS RZ, [RZ] ;  /* 0x00000000fffff984 */ /* 0x000fe20000000800 */
[----:B------:R3:W-:Y:S03]  /*f990*/  @!P2 LDGSTS.E.BYPASS.LTC128B.128 [R211+0x6000], [R10.64] ;  /* 0x060000000ad3afae */ /* 0x0007e6000b901d5c */
[----:B------:R-:W-:Y:S01]  /*f9a0*/  @!P2 IMAD.IADD R3, R4, 0x1, R3 ;  /* 0x000000010403a824 */ /* 0x000fe200078e0203 */
[C---:B------:R-:W-:Y:S01]  /*f9b0*/  @!P2 LEA R4, P0, R2.reuse, c[0x0][0x170], 0x1 ;  /* 0x00005c000204aa11 */ /* 0x040fe200078008ff */
[----:B------:R-:W-:Y:S01]  /*f9c0*/  @P2 STS.128 [R211+0x6800], RZ ;  /* 0x006800ffd3002388 */ /* 0x000fe20000000c00 */
[----:B--2---:R-:W-:Y:S02]  /*f9d0*/  IMAD.SHL.U32 R233, R233, 0x2, RZ ;  /* 0x00000002e9e97824 */ /* 0x004fe400078e00ff */
[----:B------:R-:W-:Y:S01]  /*f9e0*/  @!P2 LEA.HI.X R5, R2, c[0x0][0x174], R3, 0x1, P0 ;  /* 0x00005d000205aa11 */ /* 0x000fe200000f0c03 */
[----:B------:R-:W-:Y:S01]  /*f9f0*/  @!PT LDS RZ, [RZ] ;  /* 0x00000000fffff984 */ /* 0x000fe20000000800 */
[----:B------:R-:W-:Y:S01]  /*fa00*/  @!PT LDS RZ, [RZ] ;  /* 0x00000000fffff984 */ /* 0x000fe20000000800 */
[----:B------:R-:W-:Y:S01]  /*fa10*/  @!PT LDS RZ, [RZ] ;  /* 0x00000000fffff984 */ /* 0x000fe20000000800 */
[----:B------:R3:W-:Y:S01]  /*fa20*/  @!P2 LDGSTS.E.BYPASS.LTC128B.128 [R211+0x6800], [R8.64] ;  /* 0x0680000008d3afae */ /* 0x0007e2000b901d5c */
[----:B------:R-:W-:Y:S01]  /*fa30*/  IMAD.U32 R2, RZ, RZ, UR35 ;  /* 0x00000023ff027e24 */ /* 0x000fe2000f8e00ff */
[----:B------:R-:W-:-:S02]  /*fa40*/  LOP3.LUT R233, R233, 0x6, RZ, 0xc0, !PT ;  /* 0x00000006e9e97812 */ /* 0x000fc400078ec0ff */
[----:B------:R-:W-:Y:S03]  /*fa50*/  @P2 STS.128 [R211+0x7000], RZ ;  /* 0x007000ffd3002388 */ /* 0x000fe60000000c00 */
[----:B------:R-:W-:Y:S01]  /*fa60*/  IMAD R2, R2, 0x40, R233 ;  /* 0x0000004002027824 */ /* 0x000fe200078e02e9 */
[----:B------:R-:W-:Y:S01]  /*fa70*/  @!PT LDS RZ, [RZ] ;  /* 0x00000000fffff984 */ /* 0x000fe20000000800 */
[----:B------:R-:W-:Y:S01]  /*fa80*/  @!PT LDS RZ, [RZ] ;  /* 0x00000000fffff984 */ /* 0x000fe20000000800 */
[----:B------:R-:W-:Y:S01]  /*fa90*/  @!PT LDS RZ, [RZ] ;  /* 0x00000000fffff984 */ /* 0x000fe20000000800 */
[----:B------:R2:W-:Y:S03]  /*faa0*/  @!P2 LDGSTS.E.BYPASS.LTC128B.128 [R211+0x7000], [R6.64] ;  /* 0x0700000006d3afae */ /* 0x0005e6000b901d5c */
[----:B------:R-:W-:Y:S01]  /*fab0*/  IMAD.IADD R3, R200, 0x1, -R2 ;  /* 0x00000001c8037824 */ /* 0x000fe200078e0a02 */
[----:B------:R-:W-:Y:S01]  /*fac0*/  @P2 STS.128 [R211+0x7800], RZ ;  /* 0x007800ffd3002388 */ /* 0x000fe20000000c00 */
[C---:B------:R-:W-:Y:S02]  /*fad0*/  ISETP.GE.AND P0, PT, R2.reuse, R210, PT ;  /* 0x000000d20200720c */ /* 0x040fe40003f06270 */
[----:B------:R-:W-:Y:S01]  /*fae0*/  ISETP.GE.AND P5, PT, R2, R209, PT ;  /* 0x000000d10200720c */ /* 0x000fe20003fa6270 */
[----:B------:R-:W-:Y:S01]  /*faf0*/  @!PT LDS RZ, [RZ] ;  /* 0x00000000fffff984 */ /* 0x000fe20000000800 */
[----:B------:R-:W-:Y:S01]  /*fb00*/  @!PT LDS RZ, [RZ] ;  /* 0x00000000fffff984 */ /* 0x000fe20000000800 */
[----:B------:R-:W-:Y:S01]  /*fb10*/  @!PT LDS RZ, [RZ] ;  /* 0x00000000fffff984 */ /* 0x000fe20000000800 */
[----:B------:R2:W-:Y:S01]  /*fb20*/  @!P2 LDGSTS.E.BYPASS.LTC128B.128 [R211+0x7800], [R4.64] ;  /* 0x0780000004d3afae */ /* 0x0005e2000b901d5c */
[----:B------:R-:W-:-:S02]  /*fb30*/  IABS R3, R3 ;  /* 0x0000000300037213 */ /* 0x000fc40000000000 */
[C---:B------:R-:W-:Y:S01]  /*fb40*/  ISETP.LT.OR P0, PT, R2.reuse, R206, P0 ;  /* 0x000000ce0200720c */ /* 0x040fe20000701670 */
[----:B------:R-:W-:Y:S01]  /*fb50*/  LDSM.16.M88.4 R16, [R191] ;  /* 0x00000000bf10783b */ /* 0x000fe20000000200 */
[----:B------:R-:W-:-:S03]  /*fb60*/  ISETP.GE.AND P6, PT, R2, R208, PT ;  /* 0x000000d00200720c */ /* 0x000fc60003fc6270 */
[----:B------:R-:W4:Y:S04]  /*fb70*/  LDSM.16.M88.4 R24, [R184+0x4800] ;  /* 0x00480000b818783b */ /* 0x000f280000000200 */
[----:B---3--:R-:W3:Y:S04]  /*fb80*/  LDSM.16.M88.4 R8, [R184+0x4000] ;  /* 0x00400000b808783b */ /* 0x008ee80000000200 */
[----:B------:R-:W-:Y:S04]  /*fb90*/  LDSM.16.M88.4 R20, [R184+0x5000] ;  /* 0x00500000b814783b */ /* 0x000fe80000000200 */
[----:B------:R-:W-:Y:S04]  /*fba0*/  LDSM.16.M88.4 R28, [R184+0x5800] ;  /* 0x00580000b81c783b */ /* 0x000fe80000000200 */
[----:B------:R-:W-:Y:S04]  /*fbb0*/  LDSM.16.M88.4 R40, [R190+0x4800] ;  /* 0x00480000be28783b */ /* 0x000fe80000000200 */
[----:B--2---:R-:W2:Y:S04]  /*fbc0*/  LDSM.16.M88.4 R4, [R191+0x2000] ;  /* 0x00200000bf04783b */ /* 0x004ea80000000200 */
[----:B------:R-:W-:Y:S04]  /*fbd0*/  LDSM.16.M88.4 R36, [R190+0x5000] ;  /* 0x00500000be24783b */ /* 0x000fe80000000200 */
[----:B------:R-:W-:Y:S04]  /*fbe0*/  LDSM.16.M88.4 R48, [R190+0x5800] ;  /* 0x00580000be30783b */ /* 0x000fe80000000200 */
[----:B------:R-:W-:Y:S04]  /*fbf0*/  LDSM.16.M88.4 R44, [R190+0x4000] ;  /* 0x00400000be2c783b */ /* 0x000fe80000000200 */
[----:B------:R-:W-:Y:S01]  /*fc00*/  LDSM.16.M88.4 R12, [R194] ;  /* 0x00000000c20c783b */ /* 0x000fe20000000200 */
[C---:B----4-:R-:W-:Y:S03]  /*fc10*/  HMMA.16816.F32.BF16 R60, R16.reuse, R24, RZ ;  /* 0x00000018103c723c */ /* 0x050fe600000418ff */
[----:B------:R-:W-:Y:S04]  /*fc20*/  LDSM.16.M88.4 R32, [R195] ;  /* 0x00000000c320783b */ /* 0x000fe80000000200 */
[----:B------:R-:W0:Y:S01]  /*fc30*/  LDGDEPBAR ;  /* 0x00000000000079af */ /* 0x000e220000000000 */
[C---:B---3--:R-:W-:Y:S08]  /*fc40*/  HMMA.16816.F32.BF16 R152, R16.reuse, R8, RZ ;  /* 0x000000081098723c */ /* 0x048ff000000418ff */
[----:B------:R-:W-:Y:S08]  /*fc50*/  HMMA.16816.F32.BF16 R180, R16, R10, RZ ;  /* 0x0000000a10b4723c */ /* 0x000ff000000418ff */
[C---:B--2---:R-:W-:Y:S08]  /*fc60*/  HMMA.16816.F32.BF16 R56, R4.reuse, R8, RZ ;  /* 0x000000080438723c */ /* 0x044ff000000418ff */
        /* <DEDUP_REMOVED lines=19> */
[----:B------:R-:W-:Y:S08]  /*fda0*/  HMMA.16816.F32.BF16 R160, R8, R40, R144 ;  /* 0x0000002808a0723c */ /* 0x000ff00000041890 */
[C---:B------:R-:W-:Y:S08]  /*fdb0*/  HMMA.16816.F32.BF16 R164, R16.reuse, R28, RZ ;  /* 0x0000001c10a4723c */ /* 0x040ff000000418ff */
[----:B------:R-:W-:Y:S01]  /*fdc0*/  HMMA.16816.F32.BF16 R156, R16, R30, RZ ;  /* 0x0000001e109c723c */ /* 0x000fe200000418ff */
[----:B------:R-:W-:Y:S04]  /*fdd0*/  LDSM.16.M88.4 R16, [R193+0x2000] ;  /* 0x00200000c110783b */ /* 0x000fe80000000200 */
[----:B------:R-:W-:Y:S03]  /*fde0*/  LDSM.16.M88.4 R28, [R198] ;  /* 0x00000000c61c783b */ /* 0x000fe60000000200 */
[C---:B------:R-:W-:Y:S08]  /*fdf0*/  HMMA.16816.F32.BF16 R72, R8.reuse, R36, R72 ;  /* 0x000000240848723c */ /* 0x040ff00000041848 */
[C---:B------:R-:W-:Y:S01]  /*fe00*/  HMMA.16816.F32.BF16 R144, R8.reuse, R48, R64 ;  /* 0x000000300890723c */ /* 0x040fe20000041840 */
[----:B------:R-:W-:Y:S07]  /*fe10*/  LDSM.16.M88.4 R64, [R197] ;  /* 0x00000000c540783b */ /* 0x000fee0000000200 */
[----:B------:R-:W-:Y:S01]  /*fe20*/  HMMA.16816.F32.BF16 R148, R8, R46, R148 ;  /* 0x0000002e0894723c */ /* 0x000fe20000041894 */
[----:B------:R-:W-:Y:S07]  /*fe30*/  LDSM.16.M88.4 R8, [R193] ;  /* 0x00000000c108783b */ /* 0x000fee0000000200 */
[----:B------:R-:W-:Y:S01]  /*fe40*/  HMMA.16816.F32.BF16 R212, R12, R36, R24 ;  /* 0x000000240cd4723c */ /* 0x000fe20000041818 */
[----:B------:R-:W2:Y:S07]  /*fe50*/  LDSM.16.M88.4 R24, [R189] ;  /* 0x00000000bd18783b */ /* 0x000eae0000000200 */
[-C--:B---3--:R-:W-:Y:S08]  /*fe60*/  HMMA.16816.F32.BF16 R56, R4, R32.reuse, R56 ;  /* 0x000000200438723c */ /* 0x088ff00000041838 */
[----:B----4-:R-:W-:Y:S08]  /*fe70*/  HMMA.16816.F32.BF16 R52, R20, R32, R52 ;  /* 0x000000201434723c */ /* 0x010ff00000041834 */
[C---:B------:R-:W-:Y:S08]  /*fe80*/  HMMA.16816.F32.BF16 R60, R12.reuse, R40, R60 ;  /* 0x000000280c3c723c */ /* 0x040ff0000004183c */
        /* <DEDUP_REMOVED lines=10> */
[----:B------:R2:W3:Y:S02]  /*ff30*/  I2F R36, R12 ;  /* 0x0000000c00247306 */ /* 0x0004e40000201400 */
[----:B------:R-:W-:Y:S08]  /*ff40*/  HMMA.16816.F32.BF16 R52, R8, R24, R52 ;  /* 0x000000180834723c */ /* 0x000ff00000041834 */
[----:B------:R-:W-:Y:S01]  /*ff50*/  HMMA.16816.F32.BF16 R160, R4, R28, R160 ;  /* 0x0000001c04a0723c */ /* 0x000fe200000418a0 */
[----:B--2---:R-:W-:Y:S01]  /*ff60*/  IMAD.MOV.U32 R12, RZ, RZ, R3 ;  /* 0x000000ffff0c7224 */ /* 0x004fe200078e0003 */
[----:B------:R-:W-:-:S06]  /*ff70*/  IABS R3, R13 ;  /* 0x0000000d00037213 */ /* 0x000fcc0000000000 */
[----:B------:R-:W-:Y:S01]  /*ff80*/  HMMA.16816.F32.BF16 R72, R4, R64, R72 ;  /* 0x000000400448723c */ /* 0x000fe20000041848 */
[----:B------:R2:W4:Y:S01]  /*ff90*/  I2F R25, R12 ;  /* 0x0000000c00197306 */ /* 0x0005220000201400 */
        /* <DEDUP_REMOVED lines=26> */
[----:B---3--:R-:W-:Y:S01]  /*10140*/  FFMA.FTZ R5, R36, -UR27, R52 ;  /* 0x8000001b24057c23 */ /* 0x008fe20008010034 */
[C---:B------:R-:W-:Y:S01]  /*10150*/  HMMA.16816.F32.BF16 R32, R20.reuse, R34, R44 ;  /* 0x000000221420723c */ /* 0x040fe2000004182c */
[----:B------:R5:W-:Y:S01]  /*10160*/  I2F R14, R13 ;  /* 0x0000000d000e7306 */ /* 0x000be20000201400 */
[----:B----4-:R-:W-:Y:S01]  /*10170*/  FFMA.FTZ R7, R25, -UR27, R54 ;  /* 0x8000001b19077c23 */ /* 0x010fe20008010036 */
        /* <DEDUP_REMOVED lines=34> */
[----:B------:R-:W-:Y:S01]  /*103a0*/  FSEL R183, R24, -INF , !P5 ;  /* 0xff80000018b77808 */ /* 0x000fe20006800000 */
[----:B------:R-:W-:Y:S01]  /*103b0*/  HMMA.16816.F32.BF16 R48, R20, R152, R164 ;  /* 0x000000981430723c */ /* 0x000fe200000418a4 */
        /* <DEDUP_REMOVED lines=13> */
[----:B------:R-:W4:Y:S04]  /*10490*/  I2F R6, R4 ;  /* 0x0000000400067306 */ /* 0x000f280000201400 */
[----:B------:R-:W-:Y:S01]  /*104a0*/  @P1 LOP3.LUT R0, R0, 0x2, RZ, 0xfc, !PT ;  /* 0x0000000200001812 */ /* 0x000fe200078efcff */
[----:B--2---:R-:W-:-:S02]  /*104b0*/  IMAD.IADD R5, R201, 0x1, -R3 ;  /* 0x00000001c9057824 */ /* 0x004fc400078e0a03 */
        /* <DEDUP_REMOVED lines=14> */
[C---:B------:R-:W-:Y:S02]  /*105a0*/  ISETP.LT.OR P1, PT, R3.reuse, R203, P1 ;  /* 0x000000cb0300720c */ /* 0x040fe40000f21670 */
[----:B------:R-:W-:Y:S01]  /*105b0*/  ISETP.LT.OR P0, PT, R3, R202, P0 ;  /* 0x000000ca0300720c */ /* 0x000fe20000701670 */
[----:B--2---:R-:W-:Y:S01]  /*105c0*/  FFMA.FTZ R4, R14, -UR27, R57 ;  /* 0x8000001b0e047c23 */ /* 0x004fe20008010039 */
[----:B------:R-:W-:Y:S01]  /*105d0*/  FSEL R57, R15, -INF , !P3 ;  /* 0xff8000000f397808 */ /* 0x000fe20005800000 */
[----:B------:R-:W-:Y:S01]  /*105e0*/  IMAD.IADD R14, R199, 0x1, -R3 ;  /* 0x00000001c70e7824 */ /* 0x000fe200078e0a03 */
[----:B------:R-:W-:-:S02]  /*105f0*/  ISETP.GE.AND P3, PT, R3, R209, PT ;  /* 0x000000d10300720c */ /* 0x000fc40003f66270 */
[----:B------:R-:W-:Y:S02]  /*10600*/  FSEL R56, R4, -INF , !P4 ;  /* 0xff80000004387808 */ /* 0x000fe40006000000 */
[----:B------:R-:W2:Y:S01]  /*10610*/  LDSM.16.M88.4 R4, [R189+0x800] ;  /* 0x00080000bd04783b */ /* 0x000ea20000000200 */
[----:B---3--:R-:W-:Y:S01]  /*10620*/  IMAD.MOV.U32 R13, RZ, RZ, R12 ;  /* 0x000000ffff0d7224 */ /* 0x008fe200078e000c */
[----:B------:R-:W-:Y:S01]  /*10630*/  IABS R12, R14 ;  /* 0x0000000e000c7213 */ /* 0x000fe20000000000 */
[----:B----4-:R-:W-:Y:S01]  /*10640*/  FFMA.FTZ R15, R29, -UR27, R38 ;  /* 0x8000001b1d0f7c23 */ /* 0x010fe20008010026 */
[C---:B------:R-:W-:Y:S01]  /*10650*/  ISETP.GE.AND P4, PT, R3.reuse, R210, PT ;  /* 0x000000d20300720c */ /* 0x040fe20003f86270 */
[----:B------:R3:W-:Y:S01]  /*10660*/  I2F R26, R13 ;  /* 0x0000000d001a7306 */ /* 0x0007e20000201400 */
[C---:B------:R-:W-:Y:S02]  /*10670*/  ISETP.LT.OR P5, PT, R3.reuse, R204, P3 ;  /* 0x000000cc0300720c */ /* 0x040fe40001fa1670 */
        /* <DEDUP_REMOVED lines=176> */
[----:B------:R-:W-:-:S02]  /*11180*/  ISETP.LT.OR P6, PT, R3, R206, P4 ;  /* 0x000000ce0300720c */ /* 0x000fc400027c1670 */
[C---:B------:R-:W-:Y:S01]  /*11190*/  ISETP.LT.OR P5, PT, R3.reuse, R204, P3 ;  /* 0x000000cc0300720c */ /* 0x040fe20001fa1670 */
[-C--:B--2---:R-:W-:Y:S01]  /*111a0*/  HMMA.16816.F32.BF16 R32, R8, R4.reuse, R36 ;  /* 0x000000040820723c */ /* 0x084fe20000041824 */
[----:B------:R-:W-:Y:S02]  /*111b0*/  IABS R12, R12 ;  /* 0x0000000c000c7213 */ /* 0x000fe40000000000 */
[C---:B------:R-:W-:Y:S02]  /*111c0*/  LOP3.LUT P4, RZ, R0.reuse, 0x8, RZ, 0xc0, !PT ;  /* 0x0000000800ff7812 */ /* 0x040fe4000788c0ff */
[----:B------:R-:W-:Y:S01]  /*111d0*/  LOP3.LUT P3, RZ, R0, 0x4, RZ, 0xc0, !PT ;  /* 0x0000000400ff7812 */ /* 0x000fe2000786c0ff */
[----:B------:R-:W-:Y:S01]  /*111e0*/  IMAD.MOV.U32 R13, RZ, RZ, R12 ;  /* 0x000000ffff0d7224 */ /* 0x000fe200078e000c */
[----:B------:R-:W-:Y:S01]  /*111f0*/  IABS R12, R14 ;  /* 0x0000000e000c7213 */ /* 0x000fe20000000000 */
[----:B------:R-:W-:Y:S01]  /*11200*/  HMMA.16816.F32.BF16 R36, R16, R4, R72 ;  /* 0x000000041024723c */ /* 0x000fe20000041848 */
[C---:B------:R-:W-:Y:S01]  /*11210*/  ISETP.LT.OR P1, PT, R3.reuse, R203, P1 ;  /* 0x000000cb0300720c */ /* 0x040fe20000f21670 */
[----:B------:R1:W2:Y:S01]  /*11220*/  I2F R15, R13 ;  /* 0x0000000d000f7306 */ /* 0x0002a20000201400 */
[----:B------:R-:W-:-:S02]  /*11230*/  ISETP.LT.OR P2, PT, R3, R202, P0 ;  /* 0x000000ca0300720c */ /* 0x000fc40000741670 */
[----:B------:R-:W-:Y:S02]  /*11240*/  P2R R24, PR, RZ, 0x2 ;  /* 0x00000002ff187803 */ /* 0x000fe40000000000 */
[----:B---3--:R-:W-:-:S03]  /*11250*/  FFMA.FTZ R4, R28, -UR27, R41 ;  /* 0x8000001b1c047c23 */ /* 0x008fc60008010029 */
[----:B------:R3:W4:Y:S02]  /*11260*/  I2F R14, R12 ;  /* 0x0000000c000e7306 */ /* 0x0007240000201400 */
[----:B------:R-:W-:Y:S01]  /*11270*/  FSEL R147, R4, -INF , !P4 ;  /* 0xff80000004937808 */ /* 0x000fe20006000000 */
[----:B-1----:R-:W-:-:S05]  /*11280*/  IMAD.IADD R13, R201, 0x1, -R3 ;  /* 0x00000001c90d7824 */ /* 0x002fca00078e0a03 */
[----:B------:R-:W-:Y:S01]  /*11290*/  IABS R0, R13 ;  /* 0x0000000d00007213 */ /* 0x000fe20000000000 */
[----:B--2---:R-:W-:Y:S02]  /*112a0*/  FFMA.FTZ R13, R15, -UR27, R32 ;  /* 0x8000001b0f0d7c23 */ /* 0x004fe40008010020 */
[----:B---3--:R-:W-:Y:S02]  /*112b0*/  IMAD.IADD R12, R205, 0x1, -R3 ;  /* 0x00000001cd0c7824 */ /* 0x008fe400078e0a03 */
[----:B------:R-:W-:Y:S01]  /*112c0*/  IMAD.MOV.U32 R3, RZ, RZ, R0 ;  /* 0x000000ffff037224 */ /* 0x000fe200078e0000 */
[----:B------:R-:W-:Y:S01]  /*112d0*/  IADD3 R0, R2, 0x21, RZ ;  /* 0x0000002102007810 */ /* 0x000fe20007ffe0ff */
[----:B----4-:R-:W-:Y:S01]  /*112e0*/  FFMA.FTZ R14, R14, -UR27, R34 ;  /* 0x8000001b0e0e7c23 */ /* 0x010fe20008010022 */
[----:B------:R-:W-:Y:S01]  /*112f0*/  IABS R5, R12 ;  /* 0x0000000c00057213 */ /* 0x000fe20000000000 */
[----:B------:R1:W-:Y:S01]  /*11300*/  I2F R27, R3 ;  /* 0x00000003001b7306 */ /* 0x0003e20000201400 */
[----:B------:R-:W-:Y:S01]  /*11310*/  FFMA.FTZ R12, R26, -UR27, R43 ;  /* 0x8000001b1a0c7c23 */ /* 0x000fe2000801002b */
[C---:B------:R-:W-:Y:S01]  /*11320*/  ISETP.GE.AND P4, PT, R0.reuse, R210, PT ;  /* 0x000000d20000720c */ /* 0x040fe20003f86270 */
[----:B------:R-:W-:Y:S01]  /*11330*/  HMMA.16816.F32.BF16 R40, R16, R6, R76 ;  /* 0x000000061028723c */ /* 0x000fe2000004184c */
[----:B------:R-:W-:-:S02]  /*11340*/  ISETP.GE.AND P1, PT, R0, R208, PT ;  /* 0x000000d00000720c */ /* 0x000fc40003f26270 */
[----:B------:R-:W-:Y:S02]  /*11350*/  FSEL R148, R12, -INF , !P3 ;  /* 0xff8000000c947808 */ /* 0x000fe40005800000 */
[----:B------:R2:W3:Y:S01]  /*11360*/  I2F R28, R5 ;  /* 0x00000005001c7306 */ /* 0x0004e20000201400 */
[C---:B------:R-:W-:Y:S02]  /*11370*/  ISETP.GE.AND P3, PT, R0.reuse, R209, PT ;  /* 0x000000d10000720c */ /* 0x040fe40003f66270 */
[----:B------:R-:W-:Y:S02]  /*11380*/  ISETP.GE.AND P0, PT, R0, R207, PT ;  /* 0x000000cf0000720c */ /* 0x000fe40003f06270 */
[----:B------:R-:W-:Y:S02]  /*11390*/  FSEL R233, R13, -INF , !P6 ;  /* 0xff8000000de97808 */ /* 0x000fe40007000000 */
[----:B------:R-:W-:Y:S01]  /*113a0*/  FSEL R237, R14, -INF , !P5 ;  /* 0xff8000000eed7808 */ /* 0x000fe20006800000 */
[----:B-1----:R-:W-:Y:S01]  /*113b0*/  IMAD.IADD R3, R200, 0x1, -R0 ;  /* 0x00000001c8037824 */ /* 0x002fe200078e0a00 */
[----:B------:R-:W-:-:S02]  /*113c0*/  ISETP.LT.OR P6, PT, R0, R206, P4 ;  /* 0x000000ce0000720c */ /* 0x000fc400027c1670 */
[C---:B------:R-:W-:Y:S02]  /*113d0*/  ISETP.LT.OR P5, PT, R0.reuse, R204, P3 ;  /* 0x000000cc0000720c */ /* 0x040fe40001fa1670 */
[----:B------:R-:W-:Y:S02]  /*113e0*/  IABS R3, R3 ;  /* 0x0000000300037213 */ /* 0x000fe40000000000 */
[C---:B------:R-:W-:Y:S01]  /*113f0*/  ISETP.LT.OR P1, PT, R0.reuse, R203, P1 ;  /* 0x000000cb0000720c */ /* 0x040fe20000f21670 */
[----:B--2---:R-:W-:Y:S01]  /*11400*/  IMAD.IADD R5, R199, 0x1, -R0 ;  /* 0x00000001c7057824 */ /* 0x004fe200078e0a00 */
[----:B------:R-:W-:Y:S01]  /*11410*/  ISETP.LT.OR P0, PT, R0, R202, P0 ;  /* 0x000000ca0000720c */ /* 0x000fe20000701670 */
[----:B------:R-:W-:Y:S01]  /*11420*/  IMAD.MOV.U32 R4, RZ, RZ, R3 ;  /* 0x000000ffff047224 */ /* 0x000fe200078e0003 */
[----:B------:R-:W-:Y:S01]  /*11430*/  ISETP.NE.AND P4, PT, R24, RZ, PT ;  /* 0x000000ff1800720c */ /* 0x000fe20003f85270 */
[----:B---3--:R-:W-:Y:S01]  /*11440*/  FFMA.FTZ R12, R28, -UR27, R38 ;  /* 0x8000001b1c0c7c23 */ /* 0x008fe20008010026 */
[----:B------:R-:W-:Y:S01]  /*11450*/  IABS R3, R5 ;  /* 0x0000000500037213 */ /* 0x000fe20000000000 */
[----:B------:R1:W2:Y:S01]  /*11460*/  I2F R15, R4 ;  /* 0x00000004000f7306 */ /* 0x0002a20000201400 */
[----:B------:R-:W-:-:S02]  /*11470*/  P2R R25, PR, RZ, 0x2 ;  /* 0x00000002ff197803 */ /* 0x000fc40000000000 */
[----:B------:R-:W-:Y:S02]  /*11480*/  FSEL R170, R12, -INF , !P2 ;  /* 0xff8000000caa7808 */ /* 0x000fe40005000000 */
[----:B------:R-:W-:-:S03]  /*11490*/  P2R R24, PR, RZ, 0x1 ;  /* 0x00000001ff187803 */ /* 0x000fc60000000000 */
[----:B------:R3:W4:Y:S01]  /*114a0*/  I2F R5, R3 ;  /* 0x0000000300057306 */ /* 0x0007220000201400 */
[----:B-1----:R-:W-:Y:S02]  /*114b0*/  IMAD.IADD R4, R201, 0x1, -R0 ;  /* 0x00000001c9047824 */ /* 0x002fe400078e0a00 */
[----:B--2---:R-:W-:-:S05]  /*114c0*/  FFMA.FTZ R14, R15, -UR27, R33 ;  /* 0x8000001b0f0e7c23 */ /* 0x004fca0008010021 */
[----:B------:R-:W-:Y:S02]  /*114d0*/  FSEL R212, R14, -INF , !P6 ;  /* 0xff8000000ed47808 */ /* 0x000fe40007000000 */
[----:B---3--:R-:W-:Y:S01]  /*114e0*/  IABS R3, R4 ;  /* 0x0000000400037213 */ /* 0x008fe20000000000 */
[----:B------:R-:W-:Y:S01]  /*114f0*/  IMAD.IADD R4, R205, 0x1, -R0 ;  /* 0x00000001cd047824 */ /* 0x000fe200078e0a00 */
[----:B------:R-:W-:Y:S02]  /*11500*/  IADD3 R0, R2, 0x28, RZ ;  /* 0x0000002802007810 */ /* 0x000fe40007ffe0ff */
[----:B------:R1:W2:Y:S02]  /*11510*/  I2F R26, R3 ;  /* 0x00000003001a7306 */ /* 0x0002a40000201400 */
[----:B------:R-:W-:Y:S01]  /*11520*/  IABS R13, R4 ;  /* 0x00000004000d7213 */ /* 0x000fe20000000000 */
[----:B------:R-:W-:Y:S01]  /*11530*/  FFMA.FTZ R4, R27, -UR27, R36 ;  /* 0x8000001b1b047c23 */ /* 0x000fe20008010024 */
[----:B------:R-:W-:-:S02]  /*11540*/  ISETP.GE.AND P3, PT, R0, R209, PT ;  /* 0x000000d10000720c */ /* 0x000fc40003f66270 */
[----:B------:R-:W-:Y:S01]  /*11550*/  ISETP.GE.AND P1, PT, R0, R208, PT ;  /* 0x000000d00000720c */ /* 0x000fe20003f26270 */
[----:B------:R-:W-:Y:S01]  /*11560*/  IMAD.MOV.U32 R27, RZ, RZ, R13 ;  /* 0x000000ffff1b7224 */ /* 0x000fe200078e000d */
[----:B------:R-:W-:Y:S01]  /*11570*/  FSEL R160, R4, -INF , !P4 ;  /* 0xff80000004a07808 */ /* 0x000fe20006000000 */
[----:B----4-:R-:W-:Y:S01]  /*11580*/  FFMA.FTZ R13, R5, -UR27, R35 ;  /* 0x8000001b050d7c23 */ /* 0x010fe20008010023 */
[C---:B------:R-:W-:Y:S01]  /*11590*/  ISETP.GE.AND P4, PT, R0.reuse, R210, PT ;  /* 0x000000d20000720c */ /* 0x040fe20003f86270 */
[--C-:B------:R-:W-:Y:S01]  /*115a0*/  IMAD.IADD R5, R199, 0x1, -R0.reuse ;  /* 0x00000001c7057824 */ /* 0x100fe200078e0a00 */
[----:B------:R-:W-:Y:S01]  /*115b0*/  HMMA.16816.F32.BF16 R32, R8, R6, R44 ;  /* 0x000000060820723c */ /* 0x000fe2000004182c */
[----:B------:R-:W3:Y:S01]  /*115c0*/  I2F R15, R27 ;  /* 0x0000001b000f7306 */ /* 0x000ee20000201400 */
[----:B------:R-:W-:Y:S01]  /*115d0*/  ISETP.GE.AND P0, PT, R0, R207, PT ;  /* 0x000000cf0000720c */ /* 0x000fe20003f06270 */
[----:B-1----:R-:W-:Y:S01]  /*115e0*/  IMAD.IADD R3, R200, 0x1, -R0 ;  /* 0x00000001c8037824 */ /* 0x002fe200078e0a00 */
[----:B------:R-:W-:-:S02]  /*115f0*/  FSEL R236, R13, -INF , !P5 ;  /* 0xff8000000dec7808 */ /* 0x000fc40006800000 */
[----:B------:R-:W-:Y:S01]  /*11600*/  ISETP.LT.OR P6, PT, R0, R206, P4 ;  /* 0x000000ce0000720c */ /* 0x000fe200027c1670 */
[----:B--2---:R-:W-:Y:S01]  /*11610*/  FFMA.FTZ R6, R26, -UR27, R37 ;  /* 0x8000001b1a067c23 */ /* 0x004fe20008010025 */
[----:B------:R-:W-:Y:S01]  /*11620*/  IABS R3, R3 ;  /* 0x0000000300037213 */ /* 0x000fe20000000000 */
[----:B------:R-:W-:Y:S01]  /*11630*/  HMMA.16816.F32.BF16 R44, R20, R154, R220 ;  /* 0x0000009a142c723c */ /* 0x000fe200000418dc */
[C---:B------:R-:W-:Y:S02]  /*11640*/  ISETP.LT.OR P5, PT, R0.reuse, R204, P3 ;  /* 0x000000cc0000720c */ /* 0x040fe40001fa1670 */
[C---:B------:R-:W-:Y:S01]  /*11650*/  ISETP.LT.OR P1, PT, R0.reuse, R203, P1 ;  /* 0x000000cb0000720c */ /* 0x040fe20000f21670 */
[----:B------:R-:W-:Y:S01]  /*11660*/  IMAD.MOV.U32 R4, RZ, RZ, R3 ;  /* 0x000000ffff047224 */ /* 0x000fe200078e0003 */
[----:B------:R-:W-:Y:S02]  /*11670*/  IABS R3, R5 ;  /* 0x0000000500037213 */ /* 0x000fe40000000000 */
[----:B------:R-:W-:Y:S01]  /*11680*/  ISETP.LT.OR P2, PT, R0, R202, P0 ;  /* 0x000000ca0000720c */ /* 0x000fe20000741670 */
[----:B------:R1:W2:Y:S01]  /*11690*/  I2F R12, R4 ;  /* 0x00000004000c7306 */ /* 0x0002a20000201400 */
[----:B---3--:R-:W-:Y:S01]  /*116a0*/  FFMA.FTZ R14, R15, -UR27, R39 ;  /* 0x8000001b0f0e7c23 */ /* 0x008fe20008010027 */
[----:B------:R-:W-:-:S02]  /*116b0*/  ISETP.NE.AND P4, PT, R25, RZ, PT ;  /* 0x000000ff1900720c */ /* 0x000fc40003f85270 */
[----:B------:R-:W-:Y:S02]  /*116c0*/  ISETP.NE.AND P3, PT, R24, RZ, PT ;  /* 0x000000ff1800720c */ /* 0x000fe40003f65270 */
[----:B------:R-:W-:Y:S02]  /*116d0*/  FSEL R153, R6, -INF , !P4 ;  /* 0xff80000006997808 */ /* 0x000fe40006000000 */
[----:B------:R-:W3:Y:S01]  /*116e0*/  I2F R5, R3 ;  /* 0x0000000300057306 */ /* 0x000ee20000201400 */
[----:B------:R-:W-:Y:S02]  /*116f0*/  FSEL R163, R14, -INF , !P3 ;  /* 0xff8000000ea37808 */ /* 0x000fe40005800000 */
[----:B------:R-:W-:Y:S01]  /*11700*/  P2R R28, PR, RZ, 0x2 ;  /* 0x00000002ff1c7803 */ /* 0x000fe20000000000 */
        /* <DEDUP_REMOVED lines=10> */
[--C-:B------:R-:W-:Y:S01]  /*117b0*/  IMAD.IADD R5, R199, 0x1, -R0.reuse ;  /* 0x00000001c7057824 */ /* 0x100fe200078e0a00 */
[C---:B------:R-:W-:Y:S01]  /*117c0*/  ISETP.GE.AND P4, PT, R0.reuse, R210, PT ;  /* 0x000000d20000720c */ /* 0x040fe20003f86270 */
[----:B------:R-:W-:Y:S01]  /*117d0*/  IMAD.IADD R14, R201, 0x1, -R0 ;  /* 0x00000001c90e7824 */ /* 0x000fe200078e0a00 */
[----:B------:R-:W-:Y:S01]  /*117e0*/  ISETP.GE.AND P3, PT, R0, R209, PT ;  /* 0x000000d10000720c */ /* 0x000fe20003f66270 */
[----:B------:R-:W-:Y:S01]  /*117f0*/  IMAD.MOV.U32 R7, RZ, RZ, R4 ;  /* 0x000000ffff077224 */ /* 0x000fe200078e0004 */
[----:B------:R-:W-:-:S02]  /*11800*/  IABS R12, R5 ;  /* 0x00000005000c7213 */ /* 0x000fc40000000000 */
[C---:B------:R-:W-:Y:S01]  /*11810*/  ISETP.GE.AND P1, PT, R0.reuse, R208, PT ;  /* 0x000000d00000720c */ /* 0x040fe20003f26270 */
[----:B------:R2:W3:Y:S01]  /*11820*/  I2F R30, R7 ;  /* 0x00000007001e7306 */ /* 0x0004e20000201400 */
[C---:B------:R-:W-:Y:S02]  /*11830*/  ISETP.GE.AND P0, PT, R0.reuse, R207, PT ;  /* 0x000000cf0000720c */ /* 0x040fe40003f06270 */
[----:B------:R-:W-:Y:S01]  /*11840*/  ISETP.LT.OR P6, PT, R0, R206, P4 ;  /* 0x000000ce0000720c */ /* 0x000fe200027c1670 */
[----:B-1----:R-:W-:Y:S01]  /*11850*/  IMAD.IADD R3, R200, 0x1, -R0 ;  /* 0x00000001c8037824 */ /* 0x002fe200078e0a00 */
[C---:B------:R-:W-:Y:S02]  /*11860*/  ISETP.LT.OR P5, PT, R0.reuse, R204, P3 ;  /* 0x000000cc0000720c */ /* 0x040fe40001fa1670 */
[----:B------:R-:W-:Y:S02]  /*11870*/  ISETP.LT.OR P1, PT, R0, R203, P1 ;  /* 0x000000cb0000720c */ /* 0x000fe40000f21670 */
[----:B------:R-:W-:-:S02]  /*11880*/  IABS R4, R3 ;  /* 0x0000000300047213 */ /* 0x000fc40000000000 */
[----:B------:R-:W-:Y:S02]  /*11890*/  IADD3 R3, R2, 0x30, RZ ;  /* 0x0000003002037810 */ /* 0x000fe40007ffe0ff */
[----:B------:R-:W-:Y:S01]  /*118a0*/  ISETP.LT.OR P0, PT, R0, R202, P0 ;  /* 0x000000ca0000720c */ /* 0x000fe20000701670 */
[----:B------:R-:W-:Y:S01]  /*118b0*/  IMAD.MOV.U32 R13, RZ, RZ, R4 ;  /* 0x000000ffff0d7224 */ /* 0x000fe200078e0004 */
[----:B------:R-:W-:Y:S01]  /*118c0*/  ISETP.NE.AND P4, PT, R28, RZ, PT ;  /* 0x000000ff1c00720c */ /* 0x000fe20003f85270 */
[----:B--2---:R-:W1:Y:S01]  /*118d0*/  LDSM.16.M88.4 R4, [R189+0x1800] ;  /* 0x00180000bd04783b */ /* 0x004e620000000200 */
[----:B---3--:R-:W-:Y:S01]  /*118e0*/  FFMA.FTZ R15, R30, -UR27, R42 ;  /* 0x8000001b1e0f7c23 */ /* 0x008fe2000801002a */
[----:B------:R2:W3:Y:S01]  /*118f0*/  I2F R25, R13 ;  /* 0x0000000d00197306 */ /* 0x0004e20000201400 */
[----:B------:R-:W-:Y:S01]  /*11900*/  P2R R28, PR, RZ, 0x2 ;  /* 0x00000002ff1c7803 */ /* 0x000fe20000000000 */
[----:B------:R-:W-:-:S04]  /*11910*/  DEPBAR.LE SB0, 0x0 ;  /* 0x000080000000791a */ /* 0x000fc80000000000 */
[----:B------:R-:W-:Y:S02]  /*11920*/  FSEL R154, R15, -INF , !P2 ;  /* 0xff8000000f9a7808 */ /* 0x000fe40005000000 */
[----:B------:R-:W-:Y:S01]  /*11930*/  P2R R26, PR, RZ, 0x1 ;  /* 0x00000001ff1a7803 */ /* 0x000fe20000000000 */
[----:B------:R-:W-:Y:S01]  /*11940*/  BAR.SYNC.DEFER_BLOCKING 0x0 ;  /* 0x0000000000007b1d */ /* 0x000fe20000010000 */
[C---:B------:R-:W-:Y:S02]  /*11950*/  ISETP.GE.AND P3, PT, R3.reuse, R209, PT ;  /* 0x000000d10300720c */ /* 0x040fe40003f66270 */
[C---:B------:R-:W-:Y:S02]  /*11960*/  ISETP.GE.AND P1, PT, R3.reuse, R208, PT ;  /* 0x000000d00300720c */ /* 0x040fe40003f26270 */
[----:B------:R-:W-:Y:S01]  /*11970*/  ISETP.GE.AND P0, PT, R3, R207, PT ;  /* 0x000000cf0300720c */ /* 0x000fe20003f06270 */
[----:B--2---:R-:W-:Y:S01]  /*11980*/  IMAD.MOV.U32 R13, RZ, RZ, R12 ;  /* 0x000000ffff0d7224 */ /* 0x004fe200078e000c */
[----:B------:R-:W-:Y:S01]  /*11990*/  IABS R12, R14 ;  /* 0x0000000e000c7213 */ /* 0x000fe20000000000 */
[----:B------:R-:W-:Y:S01]  /*119a0*/  FFMA.FTZ R14, R27, -UR27, R40 ;  /* 0x8000001b1b0e7c23 */ /* 0x000fe20008010028 */
[----:B------:R-:W-:Y:S01]  /*119b0*/  ISETP.LT.OR P1, PT, R3, R203, P1 ;  /* 0x000000cb0300720c */ /* 0x000fe20000f21670 */
[----:B------:R2:W4:Y:S01]  /*119c0*/  I2F R24, R13 ;  /* 0x0000000d00187306 */ /* 0x0005220000201400 */
[----:B---3--:R-:W-:Y:S01]  /*119d0*/  FFMA.FTZ R20, R25, -UR27, R33 ;  /* 0x8000001b19147c23 */ /* 0x008fe20008010021 */
[----:B------:R-:W-:-:S02]  /*119e0*/  ISETP.LT.OR P2, PT, R3, R202, P0 ;  /* 0x000000ca0300720c */ /* 0x000fc40000741670 */
[----:B------:R-:W-:Y:S01]  /*119f0*/  FSEL R151, R14, -INF , !P4 ;  /* 0xff8000000e977808 */ /* 0x000fe20006000000 */
[----:B------:R-:W-:Y:S01]  /*11a00*/  IMAD.IADD R14, R201, 0x1, -R3 ;  /* 0x00000001c90e7824 */ /* 0x000fe200078e0a03 */
[C---:B------:R-:W-:Y:S02]  /*11a10*/  ISETP.GE.AND P4, PT, R3.reuse, R210, PT ;  /* 0x000000d20300720c */ /* 0x040fe40003f86270 */
[----:B------:R3:W-:Y:S01]  /*11a20*/  I2F R29, R12 ;  /* 0x0000000c001d7306 */ /* 0x0007e20000201400 */
[----:B------:R-:W-:Y:S02]  /*11a30*/  FSEL R166, R20, -INF , !P6 ;  /* 0xff80000014a67808 */ /* 0x000fe40007000000 */
[----:B------:R-:W-:Y:S02]  /*11a40*/  ISETP.LT.OR P6, PT, R3, R206, P4 ;  /* 0x000000ce0300720c */ /* 0x000fe400027c1670 */
[----:B------:R-:W-:Y:S01]  /*11a50*/  ISETP.NE.AND P4, PT, R28, RZ, PT ;  /* 0x000000ff1c00720c */ /* 0x000fe20003f85270 */
[----:B--2---:R-:W-:-:S02]  /*11a60*/  IMAD.IADD R13, R205, 0x1, -R0 ;  /* 0x00000001cd0d7824 */ /* 0x004fc400078e0a00 */
[----:B------:R-:W-:Y:S01]  /*11a70*/  IMAD.IADD R0, R200, 0x1, -R3 ;  /* 0x00000001c8007824 */ /* 0x000fe200078e0a03 */
[-C--:B-1----:R-:W-:Y:S01]  /*11a80*/  HMMA.16816.F32.BF16 R36, R16, R4.reuse, R228 ;  /* 0x000000041024723c */ /* 0x082fe200000418e4 */
[----:B----4-:R-:W-:Y:S01]  /*11a90*/  FFMA.FTZ R21, R24, -UR27, R35 ;  /* 0x8000001b18157c23 */ /* 0x010fe20008010023 */
[----:B------:R-:W-:Y:S02]  /*11aa0*/  IABS R13, R13 ;  /* 0x0000000d000d7213 */ /* 0x000fe40000000000 */
[----:B------:R-:W-:Y:S02]  /*11ab0*/  IABS R0, R0 ;  /* 0x0000000000007213 */ /* 0x000fe40000000000 */
[----:B------:R-:W-:Y:S01]  /*11ac0*/  FSEL R173, R21, -INF , !P5 ;  /* 0xff80000015ad7808 */ /* 0x000fe20006800000 */
[----:B---3--:R-:W-:Y:S01]  /*11ad0*/  IMAD.MOV.U32 R12, RZ, RZ, R13 ;  /* 0x000000ffff0c7224 */ /* 0x008fe200078e000d */
[----:B------:R-:W-:Y:S01]  /*11ae0*/  HMMA.16816.F32.BF16 R32, R8, R4, R48 ;  /* 0x000000040820723c */ /* 0x000fe20000041830 */
[----:B------:R-:W-:Y:S01]  /*11af0*/  IMAD.MOV.U32 R13, RZ, RZ, R0 ;  /* 0x000000ffff0d7224 */ /* 0x000fe200078e0000 */
[----:B------:R-:W-:Y:S01]  /*11b00*/  IADD3 R0, R2, 0x31, RZ ;  /* 0x0000003102007810 */ /* 0x000fe20007ffe0ff */
[----:B------:R1:W-:Y:S01]  /*11b10*/  I2F R23, R12 ;  /* 0x0000000c00177306 */ /* 0x0003e20000201400 */
[----:B------:R-:W-:-:S02]  /*11b20*/  ISETP.LT.OR P5, PT, R3, R204, P3 ;  /* 0x000000cc0300720c */ /* 0x000fc40001fa1670 */
[----:B------:R-:W-:Y:S02]  /*11b30*/  ISETP.NE.AND P3, PT, R26, RZ, PT ;  /* 0x000000ff1a00720c */ /* 0x000fe40003f65270 */
[----:B------:R-:W-:Y:S01]  /*11b40*/  P2R R21, PR, RZ, 0x2 ;  /* 0x00000002ff157803 */ /* 0x000fe20000000000 */
[----:B------:R-:W-:Y:S01]  /*11b50*/  HMMA.16816.F32.BF16 R16, R16, R6, R68 ;  /* 0x000000061010723c */ /* 0x000fe20000041844 */
[C---:B------:R-:W-:Y:S01]  /*11b60*/  ISETP.GE.AND P1, PT, R0.reuse, R208, PT ;  /* 0x000000d00000720c */ /* 0x040fe20003f26270 */
[----:B------:R-:W2:Y:S01]  /*11b70*/  I2F R22, R13 ;  /* 0x0000000d00167306 */ /* 0x000ea20000201400 */
[C---:B------:R-:W-:Y:S02]  /*11b80*/  ISETP.GE.AND P0, PT, R0.reuse, R207, PT ;  /* 0x000000cf0000720c */ /* 0x040fe40003f06270 */
[C---:B------:R-:W-:Y:S02]  /*11b90*/  ISETP.LT.OR P1, PT, R0.reuse, R203, P1 ;  /* 0x000000cb0000720c */ /* 0x040fe40000f21670 */
[----:B------:R-:W-:Y:S01]  /*11ba0*/  ISETP.LT.OR P0, PT, R0, R202, P0 ;  /* 0x000000ca0000720c */ /* 0x000fe20000701670 */
[----:B-1----:R-:W-:-:S05]  /*11bb0*/  IMAD.IADD R12, R199, 0x1, -R3 ;  /* 0x00000001c70c7824 */ /* 0x002fca00078e0a03 */
[----:B------:R-:W-:Y:S02]  /*11bc0*/  IABS R12, R12 ;  /* 0x0000000c000c7213 */ /* 0x000fe40000000000 */
[----:B--2---:R-:W-:-:S03]  /*11bd0*/  FFMA.FTZ R20, R22, -UR27, R32 ;  /* 0x8000001b16147c23 */ /* 0x004fc60008010020 */
[----:B------:R-:W-:Y:S01]  /*11be0*/  IMAD.MOV.U32 R13, RZ, RZ, R12 ;  /* 0x000000ffff0d7224 */ /* 0x000fe200078e000c */
[----:B------:R-:W-:Y:S01]  /*11bf0*/  IABS R12, R14 ;  /* 0x0000000e000c7213 */ /* 0x000fe20000000000 */
[----:B------:R-:W-:Y:S01]  /*11c00*/  IMAD.IADD R14, R205, 0x1, -R3 ;  /* 0x00000001cd0e7824 */ /* 0x000fe200078e0a03 */
[----:B------:R-:W-:Y:S01]  /*11c10*/  FSEL R223, R20, -INF , !P6 ;  /* 0xff80000014df7808 */ /* 0x000fe20007000000 */
[----:B------:R1:W2:Y:S01]  /*11c20*/  I2F R15, R13 ;  /* 0x0000000d000f7306 */ /* 0x0002a20000201400 */
[----:B------:R-:W-:-:S05]  /*11c30*/  IMAD.IADD R3, R199, 0x1, -R0 ;  /* 0x00000001c7037824 */ /* 0x000fca00078e0a00 */
[----:B------:R-:W-:Y:S02]  /*11c40*/  IABS R4, R3 ;  /* 0x0000000300047213 */ /* 0x000fe40000000000 */
[C---:B------:R-:W-:Y:S02]  /*11c50*/  IADD3 R3, R2.reuse, 0x38, RZ ;  /* 0x0000003802037810 */ /* 0x040fe40007ffe0ff */
[----:B------:R-:W-:Y:S01]  /*11c60*/  IADD3 R2, R2, 0x39, RZ ;  /* 0x0000003902027810 */ /* 0x000fe20007ffe0ff */
        /* <DEDUP_REMOVED lines=8> */
[----:B------:R-:W-:Y:S02]  /*11cf0*/  FFMA.FTZ R14, R29, -UR27, R41 ;  /* 0x8000001b1d0e7c23 */ /* 0x000fe40008010029 */
[----:B------:R1:W2:Y:S01]  /*11d00*/  I2F R24, R13 ;  /* 0x0000000d00187306 */ /* 0x0002a20000201400 */
[----:B------:R-:W-:Y:S01]  /*11d10*/  HMMA.16816.F32.BF16 R28, R8, R6, R44 ;  /* 0x00000006081c723c */ /* 0x000fe2000004182c */
[----:B------:R-:W-:Y:S01]  /*11d20*/  IMAD.MOV.U32 R5, RZ, RZ, R12 ;  /* 0x000000ffff057224 */ /* 0x000fe200078e000c */
[----:B------:R-:W-:Y:S01]  /*11d30*/  FSEL R150, R14, -INF , !P4 ;  /* 0xff8000000e967808 */ /* 0x000fe20006000000 */
[----:B------:R-:W-:Y:S01]  /*11d40*/  IMAD.IADD R12, R201, 0x1, -R0 ;  /* 0x00000001c90c7824 */ /* 0x000fe200078e0a00 */
[----:B------:R-:W-:-:S03]  /*11d50*/  ISETP.GE.AND P4, PT, R0, R210, PT ;  /* 0x000000d20000720c */ /* 0x000fc60003f86270 */
[----:B------:R4:W5:Y:S01]  /*11d60*/  I2F R22, R5 ;  /* 0x0000000500167306 */ /* 0x0009620000201400 */
[----:B------:R-:W-:Y:S01]  /*11d70*/  ISETP.LT.OR P6, PT, R0, R206, P4 ;  /* 0x000000ce0000720c */ /* 0x000fe200027c1670 */
[----:B---3--:R-:W-:Y:S01]  /*11d80*/  FFMA.FTZ R9, R25, -UR27, R36 ;  /* 0x8000001b19097c23 */ /* 0x008fe20008010024 */
[----:B------:R-:W-:-:S04]  /*11d90*/  ISETP.NE.AND P4, PT, R21, RZ, PT ;  /* 0x000000ff1500720c */ /* 0x000fc80003f85270 */
[----:B------:R-:W-:Y:S01]  /*11da0*/  FSEL R172, R9, -INF , !P4 ;  /* 0xff80000009ac7808 */ /* 0x000fe20006000000 */
[----:B-1----:R-:W-:Y:S01]  /*11db0*/  FFMA.FTZ R13, R23, -UR27, R43 ;  /* 0x8000001b170d7c23 */ /* 0x002fe2000801002b */
[----:B------:R-:W-:Y:S01]  /*11dc0*/  ISETP.GE.AND P4, PT, R3, R210, PT ;  /* 0x000000d20300720c */ /* 0x000fe20003f86270 */
[----:B--2---:R-:W-:-:S03]  /*11dd0*/  FFMA.FTZ R8, R24, -UR27, R38 ;  /* 0x8000001b18087c23 */ /* 0x004fc60008010026 */
[----:B------:R-:W-:Y:S02]  /*11de0*/  FSEL R152, R13, -INF , !P3 ;  /* 0xff8000000d987808 */ /* 0x000fe40005800000 */
[CC--:B------:R-:W-:Y:S01]  /*11df0*/  ISETP.GE.AND P3, PT, R0.reuse, R209.reuse, PT ;  /* 0x000000d10000720c */ /* 0x0c0fe20003f66270 */
[----:B----4-:R-:W-:Y:S01]  /*11e00*/  IMAD.MOV.U32 R5, RZ, RZ, R4 ;  /* 0x000000ffff057224 */ /* 0x010fe200078e0004 */
[----:B------:R-:W-:Y:S01]  /*11e10*/  IABS R4, R12 ;  /* 0x0000000c00047213 */ /* 0x000fe20000000000 */
[----:B------:R-:W-:Y:S01]  /*11e20*/  IMAD.IADD R12, R205, 0x1, -R0 ;  /* 0x00000001cd0c7824 */ /* 0x000fe200078e0a00 */
[----:B------:R-:W-:Y:S01]  /*11e30*/  ISETP.LT.OR P5, PT, R0, R204, P3 ;  /* 0x000000cc0000720c */ /* 0x000fe20001fa1670 */
[----:B------:R1:W2:Y:S01]  /*11e40*/  I2F R14, R5 ;  /* 0x00000005000e7306 */ /* 0x0002a20000201400 */
[----:B------:R-:W-:Y:S01]  /*11e50*/  IMAD.IADD R0, R199, 0x1, -R3 ;  /* 0x00000001c7007824 */ /* 0x000fe200078e0a03 */
[----:B------:R-:W-:Y:S01]  /*11e60*/  P2R R13, PR, RZ, 0x2 ;  /* 0x00000002ff0d7803 */ /* 0x000fe20000000000 */
[----:B-----5:R-:W-:Y:S01]  /*11e70*/  FFMA.FTZ R10, R22, -UR27, R33 ;  /* 0x8000001b160a7c23 */ /* 0x020fe20008010021 */
[----:B------:R-:W-:-:S02]  /*11e80*/  ISETP.GE.AND P3, PT, R3, R209, PT ;  /* 0x000000d10300720c */ /* 0x000fc40003f66270 */
[----:B------:R-:W-:Y:S02]  /*11e90*/  IABS R0, R0 ;  /* 0x0000000000007213 */ /* 0x000fe40000000000 */
[----:B------:R-:W-:Y:S02]  /*11ea0*/  FSEL R221, R10, -INF , !P6 ;  /* 0xff8000000add7808 */ /* 0x000fe40007000000 */
[C---:B------:R-:W-:Y:S02]  /*11eb0*/  ISETP.GE.AND P1, PT, R3.reuse, R208, PT ;  /* 0x000000d00300720c */ /* 0x040fe40003f26270 */
[----:B------:R-:W-:Y:S02]  /*11ec0*/  FSEL R174, R8, -INF , !P2 ;  /* 0xff80000008ae7808 */ /* 0x000fe40005000000 */
[C---:B------:R-:W-:Y:S01]  /*11ed0*/  ISETP.LT.OR P1, PT, R3.reuse, R203, P1 ;  /* 0x000000cb0300720c */ /* 0x040fe20000f21670 */
[----:B-1----:R-:W-:Y:S01]  /*11ee0*/  IMAD.MOV.U32 R5, RZ, RZ, R4 ;  /* 0x000000ffff057224 */ /* 0x002fe200078e0004 */
[----:B------:R-:W-:Y:S01]  /*11ef0*/  IABS R4, R12 ;  /* 0x0000000c00047213 */ /* 0x000fe20000000000 */
[----:B--2---:R-:W-:Y:S01]  /*11f00*/  FFMA.FTZ R11, R14, -UR27, R35 ;  /* 0x8000001b0e0b7c23 */ /* 0x004fe20008010023 */
[----:B------:R-:W-:Y:S01]  /*11f10*/  P2R R12, PR, RZ, 0x1 ;  /* 0x00000001ff0c7803 */ /* 0x000fe20000000000 */
[----:B------:R1:W2:Y:S01]  /*11f20*/  I2F R23, R5 ;  /* 0x0000000500177306 */ /* 0x0002a20000201400 */
[----:B------:R-:W-:-:S02]  /*11f30*/  ISETP.GE.AND P0, PT, R3, R207, PT ;  /* 0x000000cf0300720c */ /* 0x000fc40003f06270 */
[----:B------:R-:W-:Y:S02]  /*11f40*/  ISETP.NE.AND P6, PT, R12, RZ, PT ;  /* 0x000000ff0c00720c */ /* 0x000fe40003fc5270 */
[----:B------:R-:W-:Y:S02]  /*11f50*/  FSEL R222, R11, -INF , !P5 ;  /* 0xff8000000bde7808 */ /* 0x000fe40006800000 */
[C---:B------:R-:W-:Y:S01]  /*11f60*/  ISETP.LT.OR P5, PT, R3.reuse, R206, P4 ;  /* 0x000000ce0300720c */ /* 0x040fe200027a1670 */
[----:B------:R-:W3:Y:S01]  /*11f70*/  I2F R21, R4 ;  /* 0x0000000400157306 */ /* 0x000ee20000201400 */
[C---:B------:R-:W-:Y:S02]  /*11f80*/  ISETP.LT.OR P4, PT, R3.reuse, R204, P3 ;  /* 0x000000cc0300720c */ /* 0x040fe40001f81670 */
[----:B------:R-:W-:Y:S02]  /*11f90*/  ISETP.LT.OR P2, PT, R3, R202, P0 ;  /* 0x000000ca0300720c */ /* 0x000fe40000741670 */
[----:B------:R-:W-:-:S02]  /*11fa0*/  ISETP.NE.AND P3, PT, R13, RZ, PT ;  /* 0x000000ff0d00720c */ /* 0x000fc40003f65270 */
[----:B------:R-:W-:Y:S01]  /*11fb0*/  ISETP.GE.AND P0, PT, R2, R208, PT ;  /* 0x000000d00200720c */ /* 0x000fe20003f06270 */
[----:B-1----:R-:W-:Y:S01]  /*11fc0*/  IMAD.IADD R5, R200, 0x1, -R3 ;  /* 0x00000001c8057824 */ /* 0x002fe200078e0a03 */
[----:B------:R-:W-:Y:S01]  /*11fd0*/  P2R R10, PR, RZ, 0x2 ;  /* 0x00000002ff0a7803 */ /* 0x000fe20000000000 */
[----:B--2---:R-:W-:Y:S01]  /*11fe0*/  FFMA.FTZ R8, R23, -UR27, R37 ;  /* 0x8000001b17087c23 */ /* 0x004fe20008010025 */
[----:B------:R-:W-:Y:S02]  /*11ff0*/  ISETP.GE.AND P1, PT, R2, R209, PT ;  /* 0x000000d10200720c */ /* 0x000fe40003f26270 */
[----:B------:R-:W-:Y:S02]  /*12000*/  IABS R5, R5 ;  /* 0x0000000500057213 */ /* 0x000fe40000000000 */
[----:B------:R-:W-:Y:S01]  /*12010*/  FSEL R164, R8, -INF , !P3 ;  /* 0xff80000008a47808 */ /* 0x000fe20005800000 */
[----:B---3--:R-:W-:Y:S01]  /*12020*/  FFMA.FTZ R7, R21, -UR27, R39 ;  /* 0x8000001b15077c23 */ /* 0x008fe20008010027 */
[----:B------:R-:W-:Y:S01]  /*12030*/  ISETP.GE.AND P3, PT, R2, R210, PT ;  /* 0x000000d20200720c */ /* 0x000fe20003f66270 */
[----:B------:R-:W-:-:S02]  /*12040*/  IMAD.MOV.U32 R4, RZ, RZ, R5 ;  /* 0x000000ffff047224 */ /* 0x000fc400078e0005 */
[--C-:B------:R-:W-:Y:S01]  /*12050*/  IMAD.IADD R5, R201, 0x1, -R3.reuse ;  /* 0x00000001c9057824 */ /* 0x100fe200078e0a03 */
[----:B------:R-:W-:Y:S01]  /*12060*/  FSEL R171, R7, -INF , !P6 ;  /* 0xff80000007ab7808 */ /* 0x000fe20007000000 */
[----:B------:R1:W-:Y:S01]  /*12070*/  I2F R20, R4 ;  /* 0x0000000400147306 */ /* 0x0003e20000201400 */
[C---:B------:R-:W-:Y:S02]  /*12080*/  ISETP.LT.OR P6, PT, R2.reuse, R206, P3 ;  /* 0x000000ce0200720c */ /* 0x040fe40001fc1670 */
[----:B------:R-:W-:Y:S02]  /*12090*/  ISETP.LT.OR P3, PT, R2, R203, P0 ;  /* 0x000000cb0200720c */ /* 0x000fe40000761670 */
[----:B------:R-:W-:Y:S01]  /*120a0*/  ISETP.NE.AND P0, PT, R10, RZ, PT ;  /* 0x000000ff0a00720c */ /* 0x000fe20003f05270 */
[----:B-1----:R-:W-:Y:S01]  /*120b0*/  IMAD.MOV.U32 R4, RZ, RZ, R0 ;  /* 0x000000ffff047224 */ /* 0x002fe200078e0000 */
[----:B------:R-:W-:Y:S01]  /*120c0*/  IABS R0, R5 ;  /* 0x0000000500007213 */ /* 0x000fe20000000000 */
[----:B------:R-:W-:-:S02]  /*120d0*/  IMAD.IADD R5, R205, 0x1, -R3 ;  /* 0x00000001cd057824 */ /* 0x000fc400078e0a03 */
[----:B------:R1:W2:Y:S02]  /*120e0*/  I2F R14, R4 ;  /* 0x00000004000e7306 */ /* 0x0002a40000201400 */
[----:B-1----:R-:W-:Y:S01]  /*120f0*/  IMAD.MOV.U32 R4, RZ, RZ, R0 ;  /* 0x000000ffff047224 */ /* 0x002fe200078e0000 */
[----:B------:R-:W-:Y:S01]  /*12100*/  IABS R0, R5 ;  /* 0x0000000500007213 */ /* 0x000fe20000000000 */
[----:B------:R-:W-:-:S04]  /*12110*/  IMAD.IADD R5, R200, 0x1, -R2 ;  /* 0x00000001c8057824 */ /* 0x000fc800078e0a02 */
[----:B------:R1:W-:Y:S01]  /*12120*/  I2F R15, R4 ;  /* 0x00000004000f7306 */ /* 0x0003e20000201400 */
[----:B--2---:R-:W-:-:S05]  /*12130*/  FFMA.FTZ R6, R14, -UR27, R30 ;  /* 0x8000001b0e067c23 */ /* 0x004fca000801001e */
[----:B------:R-:W-:Y:S02]  /*12140*/  FSEL R220, R6, -INF , !P4 ;  /* 0xff80000006dc7808 */ /* 0x000fe40006000000 */
[----:B------:R-:W-:Y:S01]  /*12150*/  ISETP.GE.AND P4, PT, R2, R207, PT ;  /* 0x000000cf0200720c */ /* 0x000fe20003f86270 */
[----:B-1----:R-:W-:Y:S01]  /*12160*/  IMAD.MOV.U32 R4, RZ, RZ, R0 ;  /* 0x000000ffff047224 */ /* 0x002fe200078e0000 */
[----:B------:R-:W-:Y:S01]  /*12170*/  IABS R0, R5 ;  /* 0x0000000500007213 */ /* 0x000fe20000000000 */
[----:B------:R-:W-:Y:S02]  /*12180*/  FFMA.FTZ R5, R20, -UR27, R28 ;  /* 0x8000001b14057c23 */ /* 0x000fe4000801001c */
[----:B------:R1:W2:Y:S03]  /*12190*/  I2F R12, R4 ;  /* 0x00000004000c7306 */ /* 0x0002a60000201400 */
[----:B------:R-:W-:-:S02]  /*121a0*/  FSEL R215, R5, -INF , !P5 ;  /* 0xff80000005d77808 */ /* 0x000fc40006800000 */
[C---:B------:R-:W-:Y:S02]  /*121b0*/  ISETP.LT.OR P5, PT, R2.reuse, R204, P1 ;  /* 0x000000cc0200720c */ /* 0x040fe40000fa1670 */
[----:B------:R-:W-:Y:S01]  /*121c0*/  ISETP.LT.OR P1, PT, R2, R202, P4 ;  /* 0x000000ca0200720c */ /* 0x000fe20002721670 */
[----:B------:R3:W4:Y:S01]  /*121d0*/  I2F R11, R0 ;  /* 0x00000000000b7306 */ /* 0x0007220000201400 */
[----:B-1----:R-:W-:-:S05]  /*121e0*/  IMAD.IADD R4, R199, 0x1, -R2 ;  /* 0x00000001c7047824 */ /* 0x002fca00078e0a02 */
[----:B------:R-:W-:Y:S01]  /*121f0*/  IABS R3, R4 ;  /* 0x0000000400037213 */ /* 0x000fe20000000000 */
[--C-:B------:R-:W-:Y:S02]  /*12200*/  IMAD.IADD R4, R205, 0x1, -R2.reuse ;  /* 0x00000001cd047824 */ /* 0x100fe400078e0a02 */
[----:B---3--:R-:W-:Y:S01]  /*12210*/  IMAD.IADD R0, R201, 0x1, -R2 ;  /* 0x00000001c9007824 */ /* 0x008fe200078e0a02 */
[----:B------:R1:W3:Y:S01]  /*12220*/  I2F R9, R3 ;  /* 0x0000000300097306 */ /* 0x0002e20000201400 */
[----:B--2---:R-:W-:Y:S02]  /*12230*/  FFMA.FTZ R2, R12, -UR27, R18 ;  /* 0x8000001b0c027c23 */ /* 0x004fe40008010012 */
[----:B----4-:R-:W-:Y:S01]  /*12240*/  FFMA.FTZ R6, R11, -UR27, R29 ;  /* 0x8000001b0b067c23 */ /* 0x010fe2000801001d */
[----:B------:R-:W-:Y:S02]  /*12250*/  IABS R0, R0 ;  /* 0x0000000000007213 */ /* 0x000fe40000000000 */
[----:B------:R-:W-:-:S02]  /*12260*/  FSEL R165, R2, -INF , !P2 ;  /* 0xff80000002a57808 */ /* 0x000fc40005000000 */
[----:B------:R-:W-:Y:S02]  /*12270*/  ISETP.NE.AND P2, PT, R238, RZ, PT ;  /* 0x000000ffee00720c */ /* 0x000fe40003f45270 */
[----:B------:R-:W-:Y:S01]  /*12280*/  FSEL R178, R6, -INF , !P6 ;  /* 0xff80000006b27808 */ /* 0x000fe20007000000 */
[----:B-1----:R-:W-:Y:S01]  /*12290*/  IMAD.MOV.U32 R3, RZ, RZ, R0 ;  /* 0x000000ffff037224 */ /* 0x002fe200078e0000 */
[----:B------:R-:W-:Y:S01]  /*122a0*/  IABS R0, R4 ;  /* 0x0000000400007213 */ /* 0x000fe20000000000 */
[----:B---3--:R-:W-:Y:S02]  /*122b0*/  FFMA.FTZ R5, R9, -UR27, R31 ;  /* 0x8000001b09057c23 */ /* 0x008fe4000801001f */
[----:B------:R-:W1:Y:S03]  /*122c0*/  I2F R4, R3 ;  /* 0x0000000300047306 */ /* 0x000e660000201400 */
[----:B------:R-:W-:-:S05]  /*122d0*/  FSEL R214, R5, -INF , !P5 ;  /* 0xff80000005d67808 */ /* 0x000fca0006800000 */
[----:B------:R2:W3:Y:S01]  /*122e0*/  I2F R3, R0 ;  /* 0x0000000000037306 */ /* 0x0004e20000201400 */
[----:B-1----:R-:W-:-:S05]  /*122f0*/  FFMA.FTZ R4, R4, -UR27, R17 ;  /* 0x8000001b04047c23 */ /* 0x002fca0008010011 */
[----:B------:R-:W-:Y:S01]  /*12300*/  FSEL R155, R4, -INF , !P3 ;  /* 0xff800000049b7808 */ /* 0x000fe20005800000 */
[----:B--2---:R-:W-:-:S05]  /*12310*/  FFMA.FTZ R0, R15, -UR27, R16 ;  /* 0x8000001b0f007c23 */ /* 0x004fca0008010010 */
[----:B------:R-:W-:Y:S01]  /*12320*/  FSEL R161, R0, -INF , !P0 ;  /* 0xff80000000a17808 */ /* 0x000fe20004000000 */
[----:B---3--:R-:W-:Y:S01]  /*12330*/  FFMA.FTZ R0, R3, -UR27, R19 ;  /* 0x8000001b03007c23 */ /* 0x008fe20008010013 */
[----:B------:R-:W-:-:S04]  /*12340*/  PLOP3.LUT P0, PT, PT, PT, UP0, 0x80, 0x0 ;  /* 0x000000000000781c */ /* 0x000fc80003f0f008 */
[----:B------:R-:W-:-:S09]  /*12350*/  FSEL R167, R0, -INF , !P1 ;  /* 0xff80000000a77808 */ /* 0x000fd20004800000 */
        /* <DEDUP_REMOVED lines=24> */
[C---:B------:R-:W-:Y:S02]  /*124e0*/  @!P2 LEA R4, P0, R5.reuse, c[0x0][0x168], 0x1 ;  /* 0x00005a000504aa11 */ /* 0x040fe400078008ff */
        /* <DEDUP_REMOVED lines=30> */
.L_x_1754:
[----:B------:R-:W-:Y:S05]  /*126d0*/  BSYNC B0 ;  /* 0x0000000000007941 */ /* 0x000fea0003800000 */
.L_x_1753:
[----:B------:R-:W0:Y:S02]  /*126e0*/  LDGDEPBAR ;  /* 0x00000000000079af */ /* 0x000e240000000000 */
.L_x_1752:
[----:B------:R-:W-:Y:S01]  /*126f0*/  FMNMX.FTZ R0, R217, R58, !PT ;  /* 0x0000003ad9007209 */ /* 0x000fe20007810000 */
[----:B------:R-:W-:Y:S01]  /*12700*/  USHF.L.U32 UR4, UR35, 0x1, URZ ;  /* 0x0000000123047899 */ /* 0x000fe2000800063f */
[----:B-1----:R-:W-:Y:S01]  /*12710*/  IADD3 R3, R244, 0x4, RZ ;  /* 0x00000004f4037810 */ /* 0x002fe20007ffe0ff */
[----:B------:R-:W1:Y:S01]  /*12720*/  LDC.U8 R146, c[0x0][0x2d8] ;  /* 0x0000b600ff927b82 */ /* 0x000e620000000000 */
[----:B------:R-:W-:Y:S01]  /*12730*/  FMNMX.FTZ R0, R56, R0, !PT ;  /* 0x0000000038007209 */ /* 0x000fe20007810000 */
[----:B------:R-:W-:Y:S01]  /*12740*/  LDSM.16.MT88.4 R24, [R185+0x6000] ;  /* 0x00600000b918783b */ /* 0x000fe20000004200 */
[----:B------:R-:W-:Y:S02]  /*12750*/  IMAD.MOV.U32 R48, RZ, RZ, R242 ;  /* 0x000000ffff307224 */ /* 0x000fe400078e00f2 */
[----:B------:R-:W-:Y:S01]  /*12760*/  FMNMX.FTZ R0, R54, R0, !PT ;  /* 0x0000000036007209 */ /* 0x000fe20007810000 */
[----:B------:R-:W-:Y:S01]  /*12770*/  IMAD.WIDE.U32 R230, R3, -0x326172a9, RZ ;  /* 0xcd9e8d5703e67825 */ /* 0x000fe200078e00ff */
[----:B------:R-:W-:Y:S02]  /*12780*/  LDSM.16.MT88.4 R20, [R188+0x6000] ;  /* 0x00600000bc14783b */ /* 0x000fe40000004200 */
[----:B------:R-:W-:Y:S01]  /*12790*/  FMNMX.FTZ R0, R52, R0, !PT ;  /* 0x0000000034007209 */ /* 0x000fe20007810000 */
[----:B------:R-:W-:Y:S01]  /*127a0*/  IMAD.MOV.U32 R49, RZ, RZ, R240 ;  /* 0x000000ffff317224 */ /* 0x000fe200078e00f0 */
[----:B------:R-:W-:Y:S01]  /*127b0*/  LOP3.LUT R3, R231, R243, RZ, 0x3c, !PT ;  /* 0x000000f3e7037212 */ /* 0x000fe200078e3cff */
[----:B------:R-:W-:Y:S01]  /*127c0*/  LDSM.16.MT88.4 R28, [R186+0x6000] ;  /* 0x00600000ba1c783b */ /* 0x000fe20000004200 */
[----:B------:R-:W-:Y:S01]  /*127d0*/  FMNMX.FTZ R0, R62, R0, !PT ;  /* 0x000000003e007209 */ /* 0x000fe20007810000 */
[----:B------:R-:W-:-:S02]  /*127e0*/  IMAD.MOV.U32 R50, RZ, RZ, R239 ;  /* 0x000000ffff327224 */ /* 0x000fc400078e00ef */
[----:B------:R-:W-:Y:S01]  /*127f0*/  IMAD.WIDE.U32 R42, R3, -0x2daee0ad, RZ ;  /* 0xd2511f53032a7825 */ /* 0x000fe200078e00ff */
[----:B------:R-:W-:Y:S01]  /*12800*/  FMNMX.FTZ R0, R61, R0, !PT ;  /* 0x000000003d007209 */ /* 0x000fe20007810000 */
[----:B------:R-:W-:Y:S02]  /*12810*/  LDSM.16.MT88.4 R32, [R187+0x6000] ;  /* 0x00600000bb20783b */ /* 0x000fe40000004200 */
[----:B------:R-:W-:Y:S01]  /*12820*/  IMAD.MOV.U32 R45, RZ, RZ, R241 ;  /* 0x000000ffff2d7224 */ /* 0x000fe200078e00f1 */
        /* <DEDUP_REMOVED lines=20> */
[----:B-1----:R-:W-:Y:S01]  /*12970*/  PRMT R146, R146, 0x7054, R146 ;  /* 0x0000705492927816 */ /* 0x002fe20000000092 */
[----:B------:R-:W1:Y:S01]  /*12980*/  SHFL.BFLY PT, R2, R0, 0x2, 0x1f ;  /* 0x0c401f0000027f89 */ /* 0x000e6200000e0000 */
[----:B------:R-:W-:-:S04]  /*12990*/  FMNMX.FTZ R4, R154, R4, !PT ;  /* 0x000000049a047209 */ /* 0x000fc80007810000 */
[----:B------:R-:W-:-:S04]  /*129a0*/  FMNMX.FTZ R4, R152, R4, !PT ;  /* 0x0000000498047209 */ /* 0x000fc80007810000 */
[----:B------:R-:W-:-:S04]  /*129b0*/  FMNMX.FTZ R4, R174, R4, !PT ;  /* 0x00000004ae047209 */ /* 0x000fc80007810000 */
[----:B------:R-:W-:-:S04]  /*129c0*/  FMNMX.FTZ R4, R171, R4, !PT ;  /* 0x00000004ab047209 */ /* 0x000fc80007810000 */
[----:B------:R-:W-:-:S04]  /*129d0*/  FMNMX.FTZ R4, R165, R4, !PT ;  /* 0x00000004a5047209 */ /* 0x000fc80007810000 */
[----:B------:R-:W-:Y:S02]  /*129e0*/  FMNMX.FTZ R4, R167, R4, !PT ;  /* 0x00000004a7047209 */ /* 0x000fe40007810000 */
[----:B-1----:R-:W-:Y:S01]  /*129f0*/  FMNMX.FTZ R0, R0, R2, !PT ;  /* 0x0000000200007209 */ /* 0x002fe20007810000 */
        /* <DEDUP_REMOVED lines=27> */
[----:B------:R-:W-:Y:S01]  /*12bb0*/  FFMA.FTZ R0, R56, c[0x0][0x23c], -R12 ;  /* 0x00008f0038007a23 */ /* 0x000fe2000001080c */
[----:B------:R-:W-:Y:S01]  /*12bc0*/  LOP3.LUT R2, R39, UR7, R2, 0x96, !PT ;  /* 0x0000000727027c12 */ /* 0x000fe2000f8e9602 */
[----:B------:R-:W-:Y:S01]  /*12bd0*/  IMAD.WIDE.U32 R16, R6, -0x326172a9, RZ ;  /* 0xcd9e8d5706107825 */ /* 0x000fe200078e00ff */
[----:B-1----:R-:W-:Y:S01]  /*12be0*/  FMNMX.FTZ R70, R4, R70, !PT ;  /* 0x0000004604467209 */ /* 0x002fe20007810000 */
[----:B------:R1:W-:Y:S02]  /*12bf0*/  MUFU.EX2 R251, R0 ;  /* 0x0000000000fb7308 */ /* 0x0003e40000000800 */
[----:B------:R-:W-:Y:S01]  /*12c00*/  IMAD.WIDE.U32 R2, R2, -0x326172a9, RZ ;  /* 0xcd9e8d5702027825 */ /* 0x000fe200078e00ff */
[----:B------:R-:W-:-:S03]  /*12c10*/  FSETP.NEU.FTZ.AND P0, PT, R70, -INF , PT ;  /* 0xff8000004600780b */ /* 0x000fc60003f1d000 */
[--C-:B------:R-:W-:Y:S01]  /*12c20*/  FFMA.FTZ R5, R58, c[0x0][0x23c], -R12.reuse ;  /* 0x00008f003a057a23 */ /* 0x100fe2000001080c */
[----:B------:R-:W-:Y:S01]  /*12c30*/  LOP3.LUT R7, R2, 0xff, RZ, 0xc0, !PT ;  /* 0x000000ff02077812 */ /* 0x000fe200078ec0ff */
[----:B------:R-:W-:Y:S01]  /*12c40*/  FFMA.FTZ R4, R54, c[0x0][0x23c], -R12 ;  /* 0x00008f0036047a23 */ /* 0x000fe2000001080c */
[----:B------:R-:W-:Y:S01]  /*12c50*/  SHF.R.U32.HI R9, RZ, 0x18, R2 ;  /* 0x00000018ff097819 */ /* 0x000fe20000011602 */
[----:B------:R-:W-:Y:S01]  /*12c60*/  FMUL.FTZ R6, R70, c[0x0][0x23c] ;  /* 0x00008f0046067a20 */ /* 0x000fe20000410000 */
[----:B------:R2:W-:Y:S01]  /*12c70*/  MUFU.EX2 R252, R5 ;  /* 0x0000000500fc7308 */ /* 0x0005e20000000800 */
[----:B------:R-:W-:Y:S01]  /*12c80*/  FFMA.FTZ R8, R52, c[0x0][0x23c], -R12 ;  /* 0x00008f0034087a23 */ /* 0x000fe2000001080c */
[----:B-1----:R-:W-:Y:S02]  /*12c90*/  LOP3.LUT R0, R3, UR17, R16, 0x96, !PT ;  /* 0x0000001103007c12 */ /* 0x002fe4000f8e9610 */
[----:B------:R-:W-:-:S04]  /*12ca0*/  LOP3.LUT R3, R2, 0xffff, RZ, 0xc0, !PT ;  /* 0x0000ffff02037812 */ /* 0x000fc800078ec0ff */
[----:B------:R1:W-:Y:S01]  /*12cb0*/  MUFU.EX2 R250, R4 ;  /* 0x0000000400fa7308 */ /* 0x0003e20000000800 */
[----:B--2---:R-:W-:-:S07]  /*12cc0*/  SHF.R.U32.HI R5, RZ, 0x8, R3 ;  /* 0x00000008ff057819 */ /* 0x004fce0000011603 */
[----:B------:R2:W3:Y:S01]  /*12cd0*/  MUFU.EX2 R249, R8 ;  /* 0x0000000800f97308 */ /* 0x0004e20000000800 */
[----:B------:R-:W-:Y:S02]  /*12ce0*/  FSEL R3, R6, RZ, P0 ;  /* 0x000000ff06037208 */ /* 0x000fe40000000000 */
[----:B------:R-:W-:Y:S02]  /*12cf0*/  PRMT R11, R7, 0x5410, R5 ;  /* 0x00005410070b7816 */ /* 0x000fe40000000005 */
[--C-:B------:R-:W-:Y:S02]  /*12d00*/  SHF.R.U32.HI R5, RZ, 0x10, R0.reuse ;  /* 0x00000010ff057819 */ /* 0x100fe40000011600 */
[----:B------:R-:W-:Y:S02]  /*12d10*/  SHF.R.U32.HI R6, RZ, 0x18, R0 ;  /* 0x00000018ff067819 */ /* 0x000fe40000011600 */
[----:B-1----:R-:W-:Y:S02]  /*12d20*/  SHF.R.U32.HI R4, RZ, 0x10, R2 ;  /* 0x00000010ff047819 */ /* 0x002fe40000011602 */
[----:B------:R-:W-:-:S02]  /*12d30*/  LOP3.LUT R2, R0, 0xffff, RZ, 0xc0, !PT ;  /* 0x0000ffff00027812 */ /* 0x000fc400078ec0ff */
[----:B------:R-:W-:Y:S01]  /*12d40*/  LOP3.LUT R7, R4, 0xff, RZ, 0xc0, !PT ;  /* 0x000000ff04077812 */ /* 0x000fe200078ec0ff */
[----:B------:R-:W-:Y:S01]  /*12d50*/  FFMA.FTZ R4, R55, c[0x0][0x23c], -R3 ;  /* 0x00008f0037047a23 */ /* 0x000fe20000010803 */
[----:B------:R-:W-:Y:S02]  /*12d60*/  SHF.R.U32.HI R2, RZ, 0x8, R2 ;  /* 0x00000008ff027819 */ /* 0x000fe40000011602 */
[----:B--2---:R-:W-:Y:S01]  /*12d70*/  LOP3.LUT R8, R0, 0xff, RZ, 0xc0, !PT ;  /* 0x000000ff00087812 */ /* 0x004fe200078ec0ff */
[----:B------:R1:W-:Y:S01]  /*12d80*/  MUFU.EX2 R248, R4 ;  /* 0x0000000400f87308 */ /* 0x0003e20000000800 */
[----:B------:R-:W-:Y:S02]  /*12d90*/  LOP3.LUT R0, R5, 0xff, RZ, 0xc0, !PT ;  /* 0x000000ff05007812 */ /* 0x000fe400078ec0ff */
[----:B------:R-:W-:Y:S02]  /*12da0*/  FSEL R5, R71, RZ, P1 ;  /* 0x000000ff47057208 */ /* 0x000fe40000800000 */
[----:B------:R-:W-:-:S02]  /*12db0*/  PRMT R14, R8, 0x5410, R2 ;  /* 0x00005410080e7816 */ /* 0x000fc40000000002 */
[----:B------:R-:W-:Y:S01]  /*12dc0*/  PRMT R13, R0, 0x5410, R6 ;  /* 0x00005410000d7816 */ /* 0x000fe20000000006 */
[----:B------:R-:W-:Y:S01]  /*12dd0*/  FFMA.FTZ R0, R60, c[0x0][0x23c], -R3 ;  /* 0x00008f003c007a23 */ /* 0x000fe20000010803 */
[----:B------:R-:W-:Y:S01]  /*12de0*/  FSEL R2, R70, RZ, P0 ;  /* 0x000000ff46027208 */ /* 0x000fe20000000000 */
[----:B------:R-:W-:Y:S01]  /*12df0*/  FADD.FTZ R8, R217, -R5 ;  /* 0x80000005d9087221 */ /* 0x000fe20000010000 */
[----:B------:R-:W-:Y:S01]  /*12e00*/  PRMT R10, R7, 0x5410, R9 ;  /* 0x00005410070a7816 */ /* 0x000fe20000000009 */
[----:B------:R2:W-:Y:S01]  /*12e10*/  MUFU.EX2 R246, R0 ;  /* 0x0000000000f67308 */ /* 0x0005e20000000800 */
[----:B------:R-:W-:Y:S01]  /*12e20*/  FMNMX.FTZ R7, R218, R226, !PT ;  /* 0x000000e2da077209 */ /* 0x000fe20007810000 */
[----:B------:R-:W-:Y:S01]  /*12e30*/  FADD.FTZ R9, R216, -R2 ;  /* 0x80000002d8097221 */ /* 0x000fe20000010000 */
[----:B---3--:R-:W-:Y:S01]  /*12e40*/  F2FP.BF16.PACK_AB R2, R249, R250 ;  /* 0x000000faf902723e */ /* 0x008fe200000010ff */
[----:B-1----:R-:W-:Y:S02]  /*12e50*/  FFMA.FTZ R4, R53, c[0x0][0x23c], -R3 ;  /* 0x00008f0035047a23 */ /* 0x002fe40000010803 */
[----:B------:R-:W-:-:S02]  /*12e60*/  FMUL.FTZ R9, R9, c[0x0][0x23c] ;  /* 0x00008f0009097a20 */ /* 0x000fc40000410000 */
[----:B------:R1:W3:Y:S01]  /*12e70*/  MUFU.EX2 R247, R4 ;  /* 0x0000000400f77308 */ /* 0x0002e20000000800 */
[----:B------:R-:W-:Y:S02]  /*12e80*/  FMUL.FTZ R8, R8, c[0x0][0x23c] ;  /* 0x00008f0008087a20 */ /* 0x000fe40000410000 */
[----:B------:R-:W-:Y:S01]  /*12e90*/  IMAD.WIDE.U32 R216, R244, -0x326172a9, RZ ;  /* 0xcd9e8d57f4d87825 */ /* 0x000fe200078e00ff */
[----:B--2---:R-:W-:-:S04]  /*12ea0*/  HSET2.LE.AND R0, R11, R146, PT ;  /* 0x000000920b007233 */ /* 0x004fc80003803000 */
[----:B------:R-:W2:Y:S01]  /*12eb0*/  MUFU.EX2 R144, R9 ;  /* 0x0000000900907308 */ /* 0x000ea20000000800 */
[----:B------:R-:W-:Y:S01]  /*12ec0*/  LOP3.LUT R6, R0, R2, RZ, 0xc0, !PT ;  /* 0x0000000200067212 */ /* 0x000fe200078ec0ff */
[----:B------:R-:W-:Y:S01]  /*12ed0*/  HSET2.LE.AND R0, R10, R146, PT ;  /* 0x000000920a007233 */ /* 0x000fe20003803000 */
[----:B-1----:R-:W-:-:S05]  /*12ee0*/  FMNMX.FTZ R4, R219, R182, !PT ;  /* 0x000000b6db047209 */ /* 0x002fca0007810000 */
[----:B------:R-:W1:Y:S01]  /*12ef0*/  MUFU.EX2 R145, R8 ;  /* 0x0000000800917308 */ /* 0x000e620000000800 */
[----:B---3--:R-:W-:Y:S02]  /*12f00*/  F2FP.BF16.PACK_AB R2, R247, R248 ;  /* 0x000000f8f702723e */ /* 0x008fe400000010ff */
[----:B------:R-:W-:Y:S01]  /*12f10*/  FMNMX.FTZ R5, R183, R4, !PT ;  /* 0x00000004b7057209 */ /* 0x000fe20007810000 */
[----:B------:R-:W-:-:S03]  /*12f20*/  FFMA.FTZ R4, R57, c[0x0][0x23c], -R3 ;  /* 0x00008f0039047a23 */ /* 0x000fc60000010803 */
[----:B------:R-:W-:Y:S01]  /*12f30*/  FMNMX.FTZ R5, R180, R5, !PT ;  /* 0x00000005b4057209 */ /* 0x000fe20007810000 */
[----:B------:R3:W4:Y:S01]  /*12f40*/  MUFU.EX2 R245, R4 ;  /* 0x0000000400f57308 */ /* 0x0007220000000800 */
[-C--:B--2---:R-:W-:Y:S02]  /*12f50*/  FMUL.FTZ R86, R86, R144.reuse ;  /* 0x0000009056567220 */ /* 0x084fe40000410000 */
[----:B------:R-:W-:Y:S01]  /*12f60*/  FMNMX.FTZ R5, R63, R5, !PT ;  /* 0x000000053f057209 */ /* 0x000fe20007810000 */
[-C--:B------:R-:W-:Y:S02]  /*12f70*/  FMUL.FTZ R87, R87, R144.reuse ;  /* 0x0000009057577220 */ /* 0x080fe40000410000 */
[----:B------:R-:W-:Y:S01]  /*12f80*/  FMUL.FTZ R90, R90, R144 ;  /* 0x000000905a5a7220 */ /* 0x000fe20000410000 */
[----:B------:R-:W-:Y:S01]  /*12f90*/  FMNMX.FTZ R5, R177, R5, !PT ;  /* 0x00000005b1057209 */ /* 0x000fe20007810000 */
[-C--:B-1----:R-:W-:Y:S02]  /*12fa0*/  FMUL.FTZ R84, R84, R145.reuse ;  /* 0x0000009154547220 */ /* 0x082fe40000410000 */
[----:B------:R-:W-:-:S02]  /*12fb0*/  FMUL.FTZ R85, R85, R145 ;  /* 0x0000009155557220 */ /* 0x000fc40000410000 */
[-C--:B------:R-:W-:Y:S02]  /*12fc0*/  FMUL.FTZ R88, R88, R145.reuse ;  /* 0x0000009158587220 */ /* 0x080fe40000410000 */
[----:B------:R-:W-:Y:S01]  /*12fd0*/  FMUL.FTZ R89, R89, R145 ;  /* 0x0000009159597220 */ /* 0x000fe20000410000 */
[----:B---3--:R-:W-:Y:S01]  /*12fe0*/  FMNMX.FTZ R4, R227, R7, !PT ;  /* 0x00000007e3047209 */ /* 0x008fe20007810000 */
        /* <DEDUP_REMOVED lines=8> */
[----:B------:R-:W-:Y:S01]  /*13070*/  FMUL.FTZ R102, R102, R144 ;  /* 0x0000009066667220 */ /* 0x000fe20000410000 */
[----:B------:R-:W-:Y:S01]  /*13080*/  FMNMX.FTZ R4, R162, R2, !PT ;  /* 0x00000002a2047209 */ /* 0x000fe20007810000 */
[----:B------:R-:W-:Y:S01]  /*13090*/  FMUL.FTZ R103, R103, R144 ;  /* 0x0000009067677220 */ /* 0x000fe20000410000 */
[----:B------:R-:W-:Y:S01]  /*130a0*/  FMNMX.FTZ R9, R232, R0, !PT ;  /* 0x00000000e8097209 */ /* 0x000fe20007810000 */
[----:B------:R-:W-:Y:S01]  /*130b0*/  HSET2.LE.AND R0, R14, R146, PT ;  /* 0x000000920e007233 */ /* 0x000fe20003803000 */
[----:B------:R-:W-:Y:S01]  /*130c0*/  F2FP.BF16.PACK_AB R2, R251, R252 ;  /* 0x000000fcfb02723e */ /* 0x000fe200000010ff */
[-C--:B------:R-:W-:Y:S01]  /*130d0*/  FMUL.FTZ R104, R104, R145.reuse ;  /* 0x0000009168687220 */ /* 0x080fe20000410000 */
[----:B------:R-:W-:Y:S01]  /*130e0*/  FMNMX.FTZ R10, R158, R4, !PT ;  /* 0x000000049e0a7209 */ /* 0x000fe20007810000 */
[----:B------:R-:W-:Y:S01]  /*130f0*/  FMUL.FTZ R105, R105, R145 ;  /* 0x0000009169697220 */ /* 0x000fe20000410000 */
[----:B------:R-:W-:Y:S01]  /*13100*/  LOP3.LUT R4, R0, R2, RZ, 0xc0, !PT ;  /* 0x0000000200047212 */ /* 0x000fe200078ec0ff */
[-C--:B------:R-:W-:Y:S01]  /*13110*/  FMUL.FTZ R106, R106, R144.reuse ;  /* 0x000000906a6a7220 */ /* 0x080fe20000410000 */
        /* <DEDUP_REMOVED lines=30> */
[----:B----4-:R-:W-:Y:S01]  /*13300*/  F2FP.BF16.PACK_AB R8, R245, R246 ;  /* 0x000000f6f508723e */ /* 0x010fe200000010ff */
[----:B------:R-:W-:Y:S01]  /*13310*/  FMUL.FTZ R138, R138, R144 ;  /* 0x000000908a8a7220 */ /* 0x000fe20000410000 */
[----:B------:R-:W-:Y:S01]  /*13320*/  FMNMX.FTZ R0, R178, R0, !PT ;  /* 0x00000000b2007209 */ /* 0x000fe20007810000 */
[----:B------:R-:W-:Y:S01]  /*13330*/  FMUL.FTZ R139, R139, R144 ;  /* 0x000000908b8b7220 */ /* 0x000fe20000410000 */
[----:B------:R-:W-:Y:S01]  /*13340*/  FMNMX.FTZ R2, R222, R2, !PT ;  /* 0x00000002de027209 */ /* 0x000fe20007810000 */
[----:B------:R-:W-:Y:S01]  /*13350*/  FFMA.FTZ R13, R147, c[0x0][0x23c], -R12 ;  /* 0x00008f00930d7a23 */ /* 0x000fe2000001080c */
[----:B------:R-:W-:-:S02]  /*13360*/  LOP3.LUT R5, R5, R8, RZ, 0xc0, !PT ;  /* 0x0000000805057212 */ /* 0x000fc400078ec0ff */
[----:B------:R-:W1:Y:S01]  /*13370*/  SHFL.BFLY PT, R8, R0, 0x2, 0x1f ;  /* 0x0c401f0000087f89 */ /* 0x000e6200000e0000 */
[----:B------:R-:W-:-:S04]  /*13380*/  FMNMX.FTZ R2, R220, R2, !PT ;  /* 0x00000002dc027209 */ /* 0x000fc80007810000 */
[----:B------:R-:W-:Y:S01]  /*13390*/  FMNMX.FTZ R2, R214, R2, !PT ;  /* 0x00000002d6027209 */ /* 0x000fe20007810000 */
[C---:B------:R-:W-:Y:S08]  /*133a0*/  HMMA.16816.F32.BF16 R84, R4.reuse, R24, R84 ;  /* 0x000000180454723c */ /* 0x040ff00000041854 */
[C---:B------:R-:W-:Y:S08]  /*133b0*/  HMMA.16816.F32.BF16 R88, R4.reuse, R26, R88 ;  /* 0x0000001a0458723c */ /* 0x040ff00000041858 */
[----:B------:R-:W-:Y:S01]  /*133c0*/  HMMA.16816.F32.BF16 R100, R4, R20, R100 ;  /* 0x000000140464723c */ /* 0x000fe20000041864 */
[----:B-1----:R-:W-:-:S07]  /*133d0*/  FMNMX.FTZ R0, R0, R8, !PT ;  /* 0x0000000800007209 */ /* 0x002fce0007810000 */
[C---:B------:R-:W-:Y:S08]  /*133e0*/  HMMA.16816.F32.BF16 R104, R4.reuse, R22, R104 ;  /* 0x000000160468723c */ /* 0x040ff00000041868 */
[C---:B------:R-:W-:Y:S08]  /*133f0*/  HMMA.16816.F32.BF16 R116, R4.reuse, R28, R116 ;  /* 0x0000001c0474723c */ /* 0x040ff00000041874 */
[C---:B------:R-:W-:Y:S08]  /*13400*/  HMMA.16816.F32.BF16 R120, R4.reuse, R30, R120 ;  /* 0x0000001e0478723c */ /* 0x040ff00000041878 */
[C---:B------:R-:W-:Y:S08]  /*13410*/  HMMA.16816.F32.BF16 R132, R4.reuse, R32, R132 ;  /* 0x000000200484723c */ /* 0x040ff00000041884 */
[----:B------:R-:W-:Y:S01]  /*13420*/  HMMA.16816.F32.BF16 R76, R4, R34, R136 ;  /* 0x00000022044c723c */ /* 0x000fe20000041888 */
[----:B------:R-:W1:Y:S06]  /*13430*/  SHFL.BFLY PT, R7, R2, 0x2, 0x1f ;  /* 0x0c401f0002077f89 */ /* 0x000e6c00000e0000 */
[----:B------:R-:W-:Y:S01]  /*13440*/  LOP3.LUT R4, R217, R243, RZ, 0x3c, !PT ;  /* 0x000000f3d9047212 */ /* 0x000fe200078e3cff */
[----:B------:R-:W-:Y:S01]  /*13450*/  IMAD.MOV.U32 R139, RZ, RZ, R48 ;  /* 0x000000ffff8b7224 */ /* 0x000fe200078e0030 */
[----:B------:R-:W-:-:S02]  /*13460*/  LOP3.LUT R6, R19, UR16, R216, 0x96, !PT ;  /* 0x0000001013067c12 */ /* 0x000fc4000f8e96d8 */
[----:B------:R-:W-:Y:S01]  /*13470*/  LOP3.LUT R5, R225, UR14, R18, 0x96, !PT ;  /* 0x0000000ee1057c12 */ /* 0x000fe2000f8e9612 */
[----:B------:R-:W-:Y:S02]  /*13480*/  IMAD R44, R4, -0x2daee0ad, RZ ;  /* 0xd2511f53042c7824 */ /* 0x000fe400078e02ff */
        /* <DEDUP_REMOVED lines=13> */
[----:B------:R-:W1:Y:S03]  /*13560*/  SHFL.BFLY PT, R6, R2, 0x1, 0x1f ;  /* 0x0c201f0002067f89 */ /* 0x000e6600000e0000 */
[----:B------:R-:W-:Y:S01]  /*13570*/  LOP3.LUT R4, R69, UR7, R4, 0x96, !PT ;  /* 0x0000000745047c12 */ /* 0x000fe2000f8e9604 */
[----:B------:R-:W-:-:S04]  /*13580*/  IMAD.WIDE.U32 R18, R7, -0x326172a9, RZ ;  /* 0xcd9e8d5707127825 */ /* 0x000fc800078e00ff */
        /* <DEDUP_REMOVED lines=10> */
[----:B------:R-:W-:-:S02]  /*13630*/  SHF.R.U32.HI R6, RZ, 0x10, R4 ;  /* 0x00000010ff067819 */ /* 0x000fc40000011604 */
[----:B------:R-:W-:Y:S01]  /*13640*/  SHF.R.U32.HI R4, RZ, 0x18, R4 ;  /* 0x00000018ff047819 */ /* 0x000fe20000011604 */
[----:B------:R1:W-:Y:S01]  /*13650*/  MUFU.EX2 R242, R2 ;  /* 0x0000000200f27308 */ /* 0x0003e20000000800 */
[----:B------:R-:W-:Y:S02]  /*13660*/  LOP3.LUT R6, R6, 0xff, RZ, 0xc0, !PT ;  /* 0x000000ff06067812 */ /* 0x000fe400078ec0ff */
[----:B------:R-:W-:Y:S02]  /*13670*/  FSETP.NEU.FTZ.AND P0, PT, R72, -INF , PT ;  /* 0xff8000004800780b */ /* 0x000fe40003f1d000 */
[----:B------:R-:W-:Y:S01]  /*13680*/  PRMT R11, R6, 0x5410, R4 ;  /* 0x00005410060b7816 */ /* 0x000fe20000000004 */
[----:B------:R-:W-:Y:S01]  /*13690*/  FFMA.FTZ R6, R63, c[0x0][0x23c], -R0 ;  /* 0x00008f003f067a23 */ /* 0x000fe20000010800 */
[----:B------:R-:W-:Y:S01]  /*136a0*/  LOP3.LUT R4, R5, UR17, R18, 0x96, !PT ;  /* 0x0000001105047c12 */ /* 0x000fe2000f8e9612 */
[----:B------:R-:W-:Y:S01]  /*136b0*/  FFMA.FTZ R5, R180, c[0x0][0x23c], -R0 ;  /* 0x00008f00b4057a23 */ /* 0x000fe20000010800 */
[----:B------:R-:W-:Y:S01]  /*136c0*/  PRMT R10, R9, 0x5410, R8 ;  /* 0x00005410090a7816 */ /* 0x000fe20000000008 */
[----:B------:R-:W-:Y:S01]  /*136d0*/  MUFU.EX2 R241, R6 ;  /* 0x0000000600f17308 */ /* 0x000fe20000000800 */
[----:B-1----:R-:W-:-:S07]  /*136e0*/  FFMA.FTZ R2, R183, c[0x0][0x23c], -R0 ;  /* 0x00008f00b7027a23 */ /* 0x002fce0000010800 */
        /* <DEDUP_REMOVED lines=15> */
[----:B------:R-:W-:-:S03]  /*137e0*/  FFMA.FTZ R6, R156, c[0x0][0x23c], -R2 ;  /* 0x00008f009c067a23 */ /* 0x000fc60000010802 */
[----:B------:R-:W-:Y:S01]  /*137f0*/  PRMT R9, R4, 0x5410, R5 ;  /* 0x0000541004097816 */ /* 0x000fe20000000005 */
[----:B------:R1:W4:Y:S01]  /*13800*/  MUFU.EX2 R234, R6 ;  /* 0x0000000600ea7308 */ /* 0x0003220000000800 */
[----:B------:R-:W-:Y:S01]  /*13810*/  FSEL R5, R72, RZ, P0 ;  /* 0x000000ff48057208 */ /* 0x000fe20000000000 */
[----:B------:R-:W-:-:S04]  /*13820*/  FFMA.FTZ R4, R227, c[0x0][0x23c], -R2 ;  /* 0x00008f00e3047a23 */ /* 0x000fc80000010802 */
[----:B---3--:R-:W-:Y:S01]  /*13830*/  FADD.FTZ R7, R218, -R5 ;  /* 0x80000005da077221 */ /* 0x008fe20000010000 */
[----:B--2---:R-:W-:Y:S01]  /*13840*/  F2FP.BF16.PACK_AB R5, R241, R240 ;  /* 0x000000f0f105723e */ /* 0x004fe200000010ff */
[----:B------:R2:W-:Y:S02]  /*13850*/  MUFU.EX2 R229, R4 ;  /* 0x0000000400e57308 */ /* 0x0005e40000000800 */
[----:B------:R-:W-:Y:S01]  /*13860*/  FMUL.FTZ R7, R7, c[0x0][0x23c] ;  /* 0x00008f0007077a20 */ /* 0x000fe20000410000 */
[----:B-1----:R-:W-:-:S05]  /*13870*/  FSEL R6, R73, RZ, P1 ;  /* 0x000000ff49067208 */ /* 0x002fca0000800000 */
[----:B------:R-:W1:Y:S01]  /*13880*/  MUFU.EX2 R46, R7 ;  /* 0x00000007002e7308 */ /* 0x000e620000000800 */
[----:B------:R-:W-:Y:S01]  /*13890*/  FADD.FTZ R6, R219, -R6 ;  /* 0x80000006db067221 */ /* 0x000fe20000010000 */
[----:B--2---:R-:W-:-:S03]  /*138a0*/  HSET2.LE.AND R4, R10, R146, PT ;  /* 0x000000920a047233 */ /* 0x004fc60003803000 */
[----:B------:R-:W-:-:S03]  /*138b0*/  FMUL.FTZ R6, R6, c[0x0][0x23c] ;  /* 0x00008f0006067a20 */ /* 0x000fc60000410000 */
[----:B------:R-:W-:Y:S01]  /*138c0*/  MUFU.EX2 R218, R13 ;  /* 0x0000000d00da7308 */ /* 0x000fe20000000800 */
[----:B------:R-:W-:Y:S01]  /*138d0*/  LOP3.LUT R10, R4, R5, RZ, 0xc0, !PT ;  /* 0x00000005040a7212 */ /* 0x000fe200078ec0ff */
[----:B------:R-:W-:Y:S01]  /*138e0*/  HSET2.LE.AND R4, R11, R146, PT ;  /* 0x000000920b047233 */ /* 0x000fe20003803000 */
[----:B----4-:R-:W-:Y:S01]  /*138f0*/  F2FP.BF16.PACK_AB R5, R234, R238 ;  /* 0x000000eeea05723e */ /* 0x010fe200000010ff */
[----:B-1----:R-:W-:-:S04]  /*13900*/  FMUL.FTZ R98, R98, R46 ;  /* 0x0000002e62627220 */ /* 0x002fc80000410000 */
[----:B------:R1:W2:Y:S01]  /*13910*/  MUFU.EX2 R47, R6 ;  /* 0x00000006002f7308 */ /* 0x0002a20000000800 */
[----:B------:R-:W-:Y:S01]  /*13920*/  LOP3.LUT R11, R4, R5, RZ, 0xc0, !PT ;  /* 0x00000005040b7212 */ /* 0x000fe200078ec0ff */
[--C-:B------:R-:W-:Y:S01]  /*13930*/  HSET2.LE.AND R4, R8, R146.reuse, PT ;  /* 0x0000009208047233 */ /* 0x100fe20003803000 */
[----:B------:R-:W-:Y:S01]  /*13940*/  F2FP.BF16.PACK_AB R5, R239, R242 ;  /* 0x000000f2ef05723e */ /* 0x000fe200000010ff */
[-C--:B------:R-:W-:Y:S02]  /*13950*/  FMUL.FTZ R99, R99, R46.reuse ;  /* 0x0000002e63637220 */ /* 0x080fe40000410000 */
[-C--:B------:R-:W-:Y:S01]  /*13960*/  FMUL.FTZ R82, R82, R46.reuse ;  /* 0x0000002e52527220 */ /* 0x080fe20000410000 */
[----:B------:R-:W-:Y:S01]  /*13970*/  LOP3.LUT R8, R4, R5, RZ, 0xc0, !PT ;  /* 0x0000000504087212 */ /* 0x000fe200078ec0ff */
[----:B------:R-:W-:Y:S01]  /*13980*/  HSET2.LE.AND R4, R9, R146, PT ;  /* 0x0000009209047233 */ /* 0x000fe20003803000 */
[----:B------:R-:W-:Y:S01]  /*13990*/  F2FP.BF16.PACK_AB R5, R229, R231 ;  /* 0x000000e7e505723e */ /* 0x000fe200000010ff */
[----:B------:R-:W-:-:S02]  /*139a0*/  FMUL.FTZ R83, R83, R46 ;  /* 0x0000002e53537220 */ /* 0x000fc40000410000 */
[----:B------:R-:W-:Y:S01]  /*139b0*/  FMUL.FTZ R94, R94, R46 ;  /* 0x0000002e5e5e7220 */ /* 0x000fe20000410000 */
[----:B------:R-:W-:Y:S01]  /*139c0*/  LOP3.LUT R9, R4, R5, RZ, 0xc0, !PT ;  /* 0x0000000504097212 */ /* 0x000fe200078ec0ff */
[----:B------:R-:W-:Y:S01]  /*139d0*/  FFMA.FTZ R4, R62, c[0x0][0x23c], -R12 ;  /* 0x00008f003e047a23 */ /* 0x000fe2000001080c */
[----:B------:R-:W-:Y:S01]  /*139e0*/  LOP3.LUT R5, R17, UR8, R36, 0x96, !PT ;  /* 0x0000000811057c12 */ /* 0x000fe2000f8e9624 */
[----:B-1----:R-:W-:Y:S02]  /*139f0*/  FFMA.FTZ R6, R59, c[0x0][0x23c], -R12 ;  /* 0x00008f003b067a23 */ /* 0x002fe4000001080c */
[----:B------:R1:W-:Y:S01]  /*13a00*/  MUFU.EX2 R227, R4 ;  /* 0x0000000400e37308 */ /* 0x0003e20000000800 */
[-C--:B--2---:R-:W-:Y:S02]  /*13a10*/  FMUL.FTZ R96, R96, R47.reuse ;  /* 0x0000002f60607220 */ /* 0x084fe40000410000 */
[-C--:B------:R-:W-:Y:S02]  /*13a20*/  FMUL.FTZ R97, R97, R47.reuse ;  /* 0x0000002f61617220 */ /* 0x080fe40000410000 */
[----:B------:R-:W-:-:S02]  /*13a30*/  FMUL.FTZ R80, R80, R47 ;  /* 0x0000002f50507220 */ /* 0x000fc40000410000 */
[-C--:B------:R-:W-:Y:S01]  /*13a40*/  FMUL.FTZ R81, R81, R47.reuse ;  /* 0x0000002f51517220 */ /* 0x080fe20000410000 */
[----:B------:R-:W-:Y:S01]  /*13a50*/  MUFU.EX2 R226, R6 ;  /* 0x0000000600e27308 */ /* 0x000fe20000000800 */
[-C--:B------:R-:W-:Y:S01]  /*13a60*/  FMUL.FTZ R92, R92, R47.reuse ;  /* 0x0000002f5c5c7220 */ /* 0x080fe20000410000 */
[C---:B------:R-:W-:Y:S01]  /*13a70*/  HMMA.16816.F32.BF16 R64, R8.reuse, R20, R96 ;  /* 0x000000140840723c */ /* 0x040fe20000041860 */
[-C--:B------:R-:W-:Y:S02]  /*13a80*/  FMUL.FTZ R93, R93, R47.reuse ;  /* 0x0000002f5d5d7220 */ /* 0x080fe40000410000 */
[----:B------:R-:W-:Y:S02]  /*13a90*/  FMUL.FTZ R95, R95, R46 ;  /* 0x0000002e5f5f7220 */ /* 0x000fe40000410000 */
[-C--:B------:R-:W-:Y:S02]  /*13aa0*/  FMUL.FTZ R108, R108, R47.reuse ;  /* 0x0000002f6c6c7220 */ /* 0x080fe40000410000 */
[----:B-1----:R-:W-:Y:S01]  /*13ab0*/  FFMA.FTZ R4, R61, c[0x0][0x23c], -R12 ;  /* 0x00008f003d047a23 */ /* 0x002fe2000001080c */
[----:B------:R-:W-:Y:S01]  /*13ac0*/  HMMA.16816.F32.BF16 R80, R8, R24, R80 ;  /* 0x000000180850723c */ /* 0x000fe20000041850 */
[----:B------:R-:W-:-:S02]  /*13ad0*/  FMUL.FTZ R109, R109, R47 ;  /* 0x0000002f6d6d7220 */ /* 0x000fc40000410000 */
[----:B------:R1:W2:Y:S01]  /*13ae0*/  MUFU.EX2 R219, R4 ;  /* 0x0000000400db7308 */ /* 0x0002a20000000800 */
[-C--:B------:R-:W-:Y:S02]  /*13af0*/  FMUL.FTZ R110, R110, R46.reuse ;  /* 0x0000002e6e6e7220 */ /* 0x080fe40000410000 */
[-C--:B------:R-:W-:Y:S02]  /*13b00*/  FMUL.FTZ R111, R111, R46.reuse ;  /* 0x0000002e6f6f7220 */ /* 0x080fe40000410000 */
[-C--:B------:R-:W-:Y:S01]  /*13b10*/  FMUL.FTZ R112, R112, R47.reuse ;  /* 0x0000002f70707220 */ /* 0x080fe20000410000 */
[----:B------:R-:W-:Y:S01]  /*13b20*/  HMMA.16816.F32.BF16 R92, R8, R26, R92 ;  /* 0x0000001a085c723c */ /* 0x000fe2000004185c */
[----:B------:R-:W-:Y:S01]  /*13b30*/  FMUL.FTZ R113, R113, R47 ;  /* 0x0000002f71717220 */ /* 0x000fe20000410000 */
[----:B------:R-:W-:Y:S01]  /*13b40*/  LDSM.16.MT88.4 R24, [R188+0x6800] ;  /* 0x00680000bc18783b */ /* 0x000fe20000004200 */
[-C--:B------:R-:W-:Y:S02]  /*13b50*/  FMUL.FTZ R114, R114, R46.reuse ;  /* 0x0000002e72727220 */ /* 0x080fe40000410000 */
[----:B------:R-:W-:-:S02]  /*13b60*/  FMUL.FTZ R115, R115, R46 ;  /* 0x0000002e73737220 */ /* 0x000fc40000410000 */
[-C--:B------:R-:W-:Y:S01]  /*13b70*/  FMUL.FTZ R124, R124, R47.reuse ;  /* 0x0000002f7c7c7220 */ /* 0x080fe20000410000 */
[----:B------:R-:W-:Y:S01]  /*13b80*/  HMMA.16816.F32.BF16 R60, R8, R22, R108 ;  /* 0x00000016083c723c */ /* 0x000fe2000004186c */
[----:B------:R-:W-:Y:S01]  /*13b90*/  FMUL.FTZ R125, R125, R47 ;  /* 0x0000002f7d7d7220 */ /* 0x000fe20000410000 */
[----:B------:R-:W-:Y:S01]  /*13ba0*/  LDSM.16.MT88.4 R20, [R186+0x6800] ;  /* 0x00680000ba14783b */ /* 0x000fe20000004200 */
[----:B-1----:R-:W-:-:S03]  /*13bb0*/  IMAD.WIDE.U32 R4, R5, -0x2daee0ad, RZ ;  /* 0xd2511f5305047825 */ /* 0x002fc600078e00ff */
[----:B------:R-:W-:Y:S01]  /*13bc0*/  LDSM.16.MT88.4 R108, [R188+0x7800] ;  /* 0x00780000bc6c783b */ /* 0x000fe20000004200 */
[-C--:B------:R-:W-:Y:S01]  /*13bd0*/  FMUL.FTZ R126, R126, R46.reuse ;  /* 0x0000002e7e7e7220 */ /* 0x080fe20000410000 */
[C---:B------:R-:W-:Y:S01]  /*13be0*/  LOP3.LUT R6, R4.reuse, 0xffff, RZ, 0xc0, !PT ;  /* 0x0000ffff04067812 */ /* 0x040fe200078ec0ff */
[-C--:B------:R-:W-:Y:S01]  /*13bf0*/  FMUL.FTZ R127, R127, R46.reuse ;  /* 0x0000002e7f7f7220 */ /* 0x080fe20000410000 */
[----:B------:R-:W-:Y:S01]  /*13c00*/  LOP3.LUT R15, R4, 0xff, RZ, 0xc0, !PT ;  /* 0x000000ff040f7812 */ /* 0x000fe200078ec0ff */
[-C--:B------:R-:W-:Y:S01]  /*13c10*/  FMUL.FTZ R128, R128, R47.reuse ;  /* 0x0000002f80807220 */ /* 0x080fe20000410000 */
[--C-:B------:R-:W-:Y:S01]  /*13c20*/  SHF.R.U32.HI R7, RZ, 0x10, R4.reuse ;  /* 0x00000010ff077819 */ /* 0x100fe20000011604 */
[-C--:B------:R-:W-:Y:S01]  /*13c30*/  FMUL.FTZ R129, R129, R47.reuse ;  /* 0x0000002f81817220 */ /* 0x080fe20000410000 */
[----:B------:R-:W-:Y:S01]  /*13c40*/  SHF.R.U32.HI R14, RZ, 0x18, R4 ;  /* 0x00000018ff0e7819 */ /* 0x000fe20000011604 */
[--C-:B------:R-:W-:Y:S01]  /*13c50*/  FFMA.FTZ R4, R159, c[0x0][0x23c], -R3.reuse ;  /* 0x00008f009f047a23 */ /* 0x100fe20000010803 */
[----:B------:R-:W-:Y:S01]  /*13c60*/  SHF.R.U32.HI R6, RZ, 0x8, R6 ;  /* 0x00000008ff067819 */ /* 0x000fe20000011606 */
[-C--:B------:R-:W-:Y:S01]  /*13c70*/  FMUL.FTZ R130, R130, R46.reuse ;  /* 0x0000002e82827220 */ /* 0x080fe20000410000 */
[----:B------:R-:W-:Y:S01]  /*13c80*/  LOP3.LUT R7, R7, 0xff, RZ, 0xc0, !PT ;  /* 0x000000ff07077812 */ /* 0x000fe200078ec0ff */
[----:B------:R1:W-:Y:S01]  /*13c90*/  MUFU.EX2 R217, R4 ;  /* 0x0000000400d97308 */ /* 0x0003e20000000800 */
[----:B------:R-:W-:Y:S01]  /*13ca0*/  PRMT R17, R15, 0x5410, R6 ;  /* 0x000054100f117816 */ /* 0x000fe20000000006 */
[----:B------:R-:W-:Y:S01]  /*13cb0*/  FMUL.FTZ R131, R131, R46 ;  /* 0x0000002e83837220 */ /* 0x000fe20000410000 */
[----:B------:R-:W-:Y:S01]  /*13cc0*/  PRMT R18, R7, 0x5410, R14 ;  /* 0x0000541007127816 */ /* 0x000fe2000000000e */
[----:B------:R-:W-:Y:S01]  /*13cd0*/  FFMA.FTZ R14, R157, c[0x0][0x23c], -R3 ;  /* 0x00008f009d0e7a23 */ /* 0x000fe20000010803 */
[----:B------:R-:W-:Y:S01]  /*13ce0*/  HMMA.16816.F32.BF16 R56, R8, R28, R112 ;  /* 0x0000001c0838723c */ /* 0x000fe20000041870 */
[----:B------:R-:W-:-:S02]  /*13cf0*/  FMUL.FTZ R140, R140, R47 ;  /* 0x0000002f8c8c7220 */ /* 0x000fc40000410000 */
[----:B------:R-:W-:Y:S01]  /*13d00*/  FMUL.FTZ R141, R141, R47 ;  /* 0x0000002f8d8d7220 */ /* 0x000fe20000410000 */
[----:B------:R3:W-:Y:S01]  /*13d10*/  MUFU.EX2 R181, R14 ;  /* 0x0000000e00b57308 */ /* 0x0007e20000000800 */
[-C--:B------:R-:W-:Y:S02]  /*13d20*/  FMUL.FTZ R142, R142, R46.reuse ;  /* 0x0000002e8e8e7220 */ /* 0x080fe40000410000 */
[----:B------:R-:W-:Y:S01]  /*13d30*/  FMUL.FTZ R143, R143, R46 ;  /* 0x0000002e8f8f7220 */ /* 0x000fe20000410000 */
[C---:B------:R-:W-:Y:S01]  /*13d40*/  HMMA.16816.F32.BF16 R52, R8.reuse, R32, R128 ;  /* 0x000000200834723c */ /* 0x040fe20000041880 */
[----:B------:R-:W-:Y:S01]  /*13d50*/  IMAD.MOV.U32 R99, RZ, RZ, R50 ;  /* 0x000000ffff637224 */ /* 0x000fe200078e0032 */
[----:B-1----:R-:W-:Y:S01]  /*13d60*/  LOP3.LUT R4, R5, UR18, R38, 0x96, !PT ;  /* 0x0000001205047c12 */ /* 0x002fe2000f8e9626 */
[----:B------:R-:W-:Y:S01]  /*13d70*/  FFMA.FTZ R5, R149, c[0x0][0x23c], -R3 ;  /* 0x00008f0095057a23 */ /* 0x000fe20000010803 */
[----:B------:R-:W-:Y:S01]  /*13d80*/  LDSM.16.MT88.4 R36, [R187+0x6800] ;  /* 0x00680000bb24783b */ /* 0x000fe20000004200 */
[----:B------:R-:W-:Y:S01]  /*13d90*/  IMAD.MOV.U32 R98, RZ, RZ, R49 ;  /* 0x000000ffff627224 */ /* 0x000fe200078e0031 */
[C---:B------:R-:W-:Y:S01]  /*13da0*/  LOP3.LUT R6, R4.reuse, 0xffff, RZ, 0xc0, !PT ;  /* 0x0000ffff04067812 */ /* 0x040fe200078ec0ff */
[----:B------:R1:W-:Y:S01]  /*13db0*/  MUFU.EX2 R183, R5 ;  /* 0x0000000500b77308 */ /* 0x0003e20000000800 */
[----:B------:R-:W-:Y:S01]  /*13dc0*/  LOP3.LUT R16, R4, 0xff, RZ, 0xc0, !PT ;  /* 0x000000ff04107812 */ /* 0x000fe200078ec0ff */
[C---:B------:R-:W-:Y:S01]  /*13dd0*/  HMMA.16816.F32.BF16 R48, R8.reuse, R30, R124 ;  /* 0x0000001e0830723c */ /* 0x040fe2000004187c */
[----:B------:R-:W-:Y:S01]  /*13de0*/  SHF.R.U32.HI R15, RZ, 0x18, R4 ;  /* 0x00000018ff0f7819 */ /* 0x000fe20000011604 */
[----:B------:R-:W4:Y:S01]  /*13df0*/  LDSM.16.MT88.4 R28, [R185+0x6800] ;  /* 0x00680000b91c783b */ /* 0x000f220000004200 */
[----:B------:R-:W-:Y:S01]  /*13e00*/  SHF.R.U32.HI R13, RZ, 0x8, R6 ;  /* 0x00000008ff0d7819 */ /* 0x000fe20000011606 */
[----:B------:R-:W-:Y:S01]  /*13e10*/  HSET2.LE.AND R6, R17, R146, PT ;  /* 0x0000009211067233 */ /* 0x000fe20003803000 */
[----:B---3--:R-:W-:Y:S01]  /*13e20*/  FFMA.FTZ R14, R176, c[0x0][0x23c], -R0 ;  /* 0x00008f00b00e7a23 */ /* 0x008fe20000010800 */
[----:B------:R-:W-:Y:S02]  /*13e30*/  LDSM.16.MT88.4 R124, [R186+0x7800] ;  /* 0x00780000ba7c783b */ /* 0x000fe40000004200 */
[----:B------:R-:W-:Y:S01]  /*13e40*/  HMMA.16816.F32.BF16 R140, R8, R34, R140 ;  /* 0x00000022088c723c */ /* 0x000fe2000004188c */
[----:B-1----:R-:W-:Y:S01]  /*13e50*/  SHF.R.U32.HI R5, RZ, 0x10, R4 ;  /* 0x00000010ff057819 */ /* 0x002fe20000011604 */
[----:B------:R-:W-:-:S05]  /*13e60*/  FFMA.FTZ R4, R148, c[0x0][0x23c], -R3 ;  /* 0x00008f0094047a23 */ /* 0x000fca0000010803 */
[--C-:B------:R-:W-:Y:S01]  /*13e70*/  FFMA.FTZ R8, R162, c[0x0][0x23c], -R0.reuse ;  /* 0x00008f00a2087a23 */ /* 0x100fe20000010800 */
[----:B------:R-:W-:Y:S01]  /*13e80*/  LOP3.LUT R7, R5, 0xff, RZ, 0xc0, !PT ;  /* 0x000000ff05077812 */ /* 0x000fe200078ec0ff */
[----:B------:R1:W3:Y:S01]  /*13e90*/  MUFU.EX2 R182, R4 ;  /* 0x0000000400b67308 */ /* 0x0002e20000000800 */
[----:B------:R-:W-:Y:S01]  /*13ea0*/  PRMT R5, R16, 0x5410, R13 ;  /* 0x0000541010057816 */ /* 0x000fe2000000000d */
[----:B------:R-:W-:Y:S01]  /*13eb0*/  FFMA.FTZ R11, R158, c[0x0][0x23c], -R0 ;  /* 0x00008f009e0b7a23 */ /* 0x000fe20000010800 */
[----:B------:R-:W-:Y:S01]  /*13ec0*/  PRMT R15, R7, 0x5410, R15 ;  /* 0x00005410070f7816 */ /* 0x000fe2000000000f */
[--C-:B------:R-:W-:Y:S01]  /*13ed0*/  HSET2.LE.AND R7, R18, R146.reuse, PT ;  /* 0x0000009212077233 */ /* 0x100fe20003803000 */
[----:B--2---:R-:W-:Y:S01]  /*13ee0*/  F2FP.BF16.PACK_AB R13, R219, R227 ;  /* 0x000000e3db0d723e */ /* 0x004fe200000010ff */
[----:B------:R-:W-:Y:S01]  /*13ef0*/  HSET2.LE.AND R5, R5, R146, PT ;  /* 0x0000009205057233 */ /* 0x000fe20003803000 */
[----:B------:R-:W-:Y:S01]  /*13f00*/  IMAD.U32 R10, RZ, RZ, UR31 ;  /* 0x0000001fff0a7e24 */ /* 0x000fe2000f8e00ff */
[----:B------:R2:W-:Y:S01]  /*13f10*/  MUFU.EX2 R115, R8 ;  /* 0x0000000800737308 */ /* 0x0005e20000000800 */
[----:B-1----:R-:W-:-:S07]  /*13f20*/  F2FP.BF16.PACK_AB R4, R218, R226 ;  /* 0x000000e2da04723e */ /* 0x002fce00000010ff */
[----:B------:R1:W5:Y:S01]  /*13f30*/  MUFU.EX2 R176, R11 ;  /* 0x0000000b00b07308 */ /* 0x0003620000000800 */
[----:B------:R-:W-:Y:S01]  /*13f40*/  LOP3.LUT R6, R6, R4, RZ, 0xc0, !PT ;  /* 0x0000000406067212 */ /* 0x000fe200078ec0ff */
[----:B------:R-:W-:Y:S01]  /*13f50*/  FFMA.FTZ R4, R177, c[0x0][0x23c], -R0 ;  /* 0x00008f00b1047a23 */ /* 0x000fe20000010800 */
[----:B--2---:R-:W-:-:S05]  /*13f60*/  LOP3.LUT R8, R19, UR8, R74, 0x96, !PT ;  /* 0x0000000813087c12 */ /* 0x004fca000f8e964a */
[----:B------:R3:W-:Y:S01]  /*13f70*/  MUFU.EX2 R180, R4 ;  /* 0x0000000400b47308 */ /* 0x0007e20000000800 */
[----:B------:R-:W-:Y:S01]  /*13f80*/  IMAD.WIDE.U32 R8, R8, -0x2daee0ad, RZ ;  /* 0xd2511f5308087825 */ /* 0x000fe200078e00ff */
[----:B-1----:R-:W-:-:S06]  /*13f90*/  LOP3.LUT R11, R235, UR4, R10, 0x96, !PT ;  /* 0x00000004eb0b7c12 */ /* 0x002fcc000f8e960a */
[----:B------:R1:W-:Y:S01]  /*13fa0*/  MUFU.EX2 R177, R14 ;  /* 0x0000000e00b17308 */ /* 0x0003e20000000800 */
[----:B------:R-:W-:Y:S01]  /*13fb0*/  LOP3.LUT R10, R9, UR18, R68, 0x96, !PT ;  /* 0x00000012090a7c12 */ /* 0x000fe2000f8e9644 */
[----:B------:R-:W-:Y:S02]  /*13fc0*/  IMAD.MOV.U32 R235, RZ, RZ, R139 ;  /* 0x000000ffffeb7224 */ /* 0x000fe400078e008b */
[----:B------:R-:W-:Y:S01]  /*13fd0*/  IMAD.WIDE.U32 R34, R11, -0x326172a9, RZ ;  /* 0xcd9e8d570b227825 */ /* 0x000fe200078e00ff */
[----:B------:R-:W-:Y:S02]  /*13fe0*/  LOP3.LUT R11, R8, 0xffff, RZ, 0xc0, !PT ;  /* 0x0000ffff080b7812 */ /* 0x000fe400078ec0ff */
[----:B---3--:R-:W-:Y:S01]  /*13ff0*/  F2FP.BF16.PACK_AB R4, R182, R183 ;  /* 0x000000b7b604723e */ /* 0x008fe200000010ff */
[----:B------:R-:W-:Y:S01]  /*14000*/  FFMA.FTZ R9, R169, c[0x0][0x23c], -R2 ;  /* 0x00008f00a9097a23 */ /* 0x000fe20000010802 */
[----:B------:R-:W-:Y:S02]  /*14010*/  SHF.R.U32.HI R11, RZ, 0x8, R11 ;  /* 0x00000008ff0b7819 */ /* 0x000fe4000001160b */
[----:B------:R-:W-:Y:S01]  /*14020*/  LOP3.LUT R7, R7, R4, RZ, 0xc0, !PT ;  /* 0x0000000407077212 */ /* 0x000fe200078ec0ff */
[----:B------:R2:W-:Y:S01]  /*14030*/  MUFU.EX2 R114, R9 ;  /* 0x0000000900727308 */ /* 0x0005e20000000800 */
[----:B------:R-:W-:Y:S01]  /*14040*/  LOP3.LUT R4, R5, R13, RZ, 0xc0, !PT ;  /* 0x0000000d05047212 */ /* 0x000fe200078ec0ff */
[----:B------:R-:W-:Y:S01]  /*14050*/  HSET2.LE.AND R5, R15, R146, PT ;  /* 0x000000920f057233 */ /* 0x000fe20003803000 */
[----:B------:R-:W-:-:S02]  /*14060*/  F2FP.BF16.PACK_AB R13, R181, R217 ;  /* 0x000000d9b50d723e */ /* 0x000fc400000010ff */
[----:B------:R-:W-:Y:S02]  /*14070*/  LOP3.LUT R15, R8, 0xff, RZ, 0xc0, !PT ;  /* 0x000000ff080f7812 */ /* 0x000fe400078ec0ff */
[----:B------:R-:W-:Y:S01]  /*14080*/  LOP3.LUT R5, R5, R13, RZ, 0xc0, !PT ;  /* 0x0000000d05057212 */ /* 0x000fe200078ec0ff */
[----:B------:R-:W-:Y:S01]  /*14090*/  FFMA.FTZ R13, R232, c[0x0][0x23c], -R2 ;  /* 0x00008f00e80d7a23 */ /* 0x000fe20000010802 */
[----:B-1----:R-:W-:Y:S01]  /*140a0*/  SHF.R.U32.HI R14, RZ, 0x18, R8 ;  /* 0x00000018ff0e7819 */ /* 0x002fe20000011608 */
[----:B------:R-:W-:Y:S01]  /*140b0*/  IMAD.MOV.U32 R232, RZ, RZ, R45 ;  /* 0x000000ffffe87224 */ /* 0x000fe200078e002d */
[----:B------:R-:W-:Y:S01]  /*140c0*/  PRMT R16, R15, 0x5410, R11 ;  /* 0x000054100f107816 */ /* 0x000fe2000000000b */
[----:B------:R1:W-:Y:S01]  /*140d0*/  MUFU.EX2 R113, R13 ;  /* 0x0000000d00717308 */ /* 0x0003e20000000800 */
[----:B------:R-:W-:Y:S01]  /*140e0*/  LOP3.LUT R15, R10, 0xff, RZ, 0xc0, !PT ;  /* 0x000000ff0a0f7812 */ /* 0x000fe200078ec0ff */
[----:B----4-:R-:W-:Y:S01]  /*140f0*/  HMMA.16816.F32.BF16 R84, R4, R28, R84 ;  /* 0x0000001c0454723c */ /* 0x010fe20000041854 */
[----:B--2---:R-:W-:-:S05]  /*14100*/  FFMA.FTZ R9, R168, c[0x0][0x23c], -R2 ;  /* 0x00008f00a8097a23 */ /* 0x004fca0000010802 */
[----:B------:R2:W3:Y:S02]  /*14110*/  MUFU.EX2 R162, R9 ;  /* 0x0000000900a27308 */ /* 0x0004e40000000800 */
[----:B------:R-:W-:Y:S01]  /*14120*/  HMMA.16816.F32.BF16 R88, R4, R30, R88 ;  /* 0x0000001e0458723c */ /* 0x000fe20000041858 */
[----:B-1----:R-:W-:Y:S02]  /*14130*/  SHF.R.U32.HI R13, RZ, 0x10, R8 ;  /* 0x00000010ff0d7819 */ /* 0x002fe40000011608 */
[----:B------:R-:W-:-:S05]  /*14140*/  LOP3.LUT R8, R35, UR16, R230, 0x96, !PT ;  /* 0x0000001023087c12 */ /* 0x000fca000f8e96e6 */
[----:B------:R-:W-:Y:S01]  /*14150*/  HMMA.16816.F32.BF16 R100, R4, R24, R100 ;  /* 0x000000180464723c */ /* 0x000fe20000041864 */
[----:B------:R-:W-:Y:S01]  /*14160*/  LOP3.LUT R13, R13, 0xff, RZ, 0xc0, !PT ;  /* 0x000000ff0d0d7812 */ /* 0x000fe200078ec0ff */
[----:B------:R-:W-:Y:S01]  /*14170*/  IMAD.WIDE.U32 R32, R8, -0x2daee0ad, RZ ;  /* 0xd2511f5308207825 */ /* 0x000fe200078e00ff */
[----:B------:R-:W-:Y:S02]  /*14180*/  LOP3.LUT R8, R10, 0xffff, RZ, 0xc0, !PT ;  /* 0x0000ffff0a087812 */ /* 0x000fe400078ec0ff */
[----:B--2---:R-:W-:-:S03]  /*14190*/  SHF.R.U32.HI R9, RZ, 0x10, R10 ;  /* 0x00000010ff097819 */ /* 0x004fc6000001160a */
[C---:B------:R-:W-:Y:S01]  /*141a0*/  HMMA.16816.F32.BF16 R104, R4.reuse, R26, R104 ;  /* 0x0000001a0468723c */ /* 0x040fe20000041868 */
[----:B------:R-:W-:Y:S01]  /*141b0*/  PRMT R17, R13, 0x5410, R14 ;  /* 0x000054100d117816 */ /* 0x000fe2000000000e */
[----:B------:R-:W-:Y:S01]  /*141c0*/  FFMA.FTZ R13, R179, c[0x0][0x23c], -R2 ;  /* 0x00008f00b30d7a23 */ /* 0x000fe20000010802 */
[----:B------:R-:W-:Y:S01]  /*141d0*/  SHF.R.U32.HI R14, RZ, 0x18, R10 ;  /* 0x00000018ff0e7819 */ /* 0x000fe2000001160a */
[----:B------:R-:W-:Y:S01]  /*141e0*/  HSET2.LE.AND R10, R16, R146, PT ;  /* 0x00000092100a7233 */ /* 0x000fe20003803000 */
[----:B------:R-:W-:Y:S01]  /*141f0*/  SHF.R.U32.HI R11, RZ, 0x8, R8 ;  /* 0x00000008ff0b7819 */ /* 0x000fe20000011608 */
[----:B------:R1:W2:Y:S01]  /*14200*/  MUFU.EX2 R112, R13 ;  /* 0x0000000d00707308 */ /* 0x0002a20000000800 */
[----:B------:R-:W-:Y:S01]  /*14210*/  LOP3.LUT R9, R9, 0xff, RZ, 0xc0, !PT ;  /* 0x000000ff09097812 */ /* 0x000fe200078ec0ff */
[----:B------:R-:W-:Y:S01]  /*14220*/  HMMA.16816.F32.BF16 R116, R4, R20, R116 ;  /* 0x000000140474723c */ /* 0x000fe20000041874 */
[----:B-----5:R-:W-:Y:S02]  /*14230*/  F2FP.BF16.PACK_AB R8, R176, R115 ;  /* 0x00000073b008723e */ /* 0x020fe400000010ff */
[----:B------:R-:W-:-:S02]  /*14240*/  PRMT R14, R9, 0x5410, R14 ;  /* 0x00005410090e7816 */ /* 0x000fc4000000000e */
[----:B------:R-:W-:Y:S02]  /*14250*/  LOP3.LUT R10, R10, R8, RZ, 0xc0, !PT ;  /* 0x000000080a0a7212 */ /* 0x000fe400078ec0ff */
[----:B------:R-:W-:Y:S01]  /*14260*/  LOP3.LUT R18, R33, UR13, R42, 0x96, !PT ;  /* 0x0000000d21127c12 */ /* 0x000fe2000f8e962a */
[--C-:B------:R-:W-:Y:S01]  /*14270*/  HSET2.LE.AND R16, R14, R146.reuse, PT ;  /* 0x000000920e107233 */ /* 0x100fe20003803000 */
[----:B------:R-:W-:Y:S01]  /*14280*/  HMMA.16816.F32.BF16 R120, R4, R22, R120 ;  /* 0x000000160478723c */ /* 0x000fe20000041878 */
[----:B---3--:R-:W-:Y:S02]  /*14290*/  F2FP.BF16.PACK_AB R8, R162, R114 ;  /* 0x00000072a208723e */ /* 0x008fe400000010ff */
[----:B-1----:R-:W-:Y:S01]  /*142a0*/  PRMT R13, R15, 0x5410, R11 ;  /* 0x000054100f0d7816 */ /* 0x002fe2000000000b */
[----:B------:R-:W-:Y:S01]  /*142b0*/  HSET2.LE.AND R11, R17, R146, PT ;  /* 0x00000092110b7233 */ /* 0x000fe20003803000 */
[----:B------:R-:W-:-:S03]  /*142c0*/  LOP3.LUT R15, R41, UR14, R34, 0x96, !PT ;  /* 0x0000000e290f7c12 */ /* 0x000fc6000f8e9622 */
[C---:B------:R-:W-:Y:S01]  /*142d0*/  HMMA.16816.F32.BF16 R132, R4.reuse, R36, R132 ;  /* 0x000000240484723c */ /* 0x040fe20000041884 */
[----:B--2---:R-:W-:Y:S01]  /*142e0*/  F2FP.BF16.PACK_AB R17, R112, R113 ;  /* 0x000000717011723e */ /* 0x004fe200000010ff */
[----:B------:R-:W-:Y:S01]  /*142f0*/  HSET2.LE.AND R9, R13, R146, PT ;  /* 0x000000920d097233 */ /* 0x000fe20003803000 */
[----:B------:R-:W-:Y:S01]  /*14300*/  F2FP.BF16.PACK_AB R13, R177, R180 ;  /* 0x000000b4b10d723e */ /* 0x000fe200000010ff */
[----:B------:R-:W-:Y:S01]  /*14310*/  IMAD.WIDE.U32 R14, R15, -0x2daee0ad, RZ ;  /* 0xd2511f530f0e7825 */ /* 0x000fe200078e00ff */
[----:B------:R-:W-:Y:S02]  /*14320*/  LOP3.LUT R11, R11, R8, RZ, 0xc0, !PT ;  /* 0x000000080b0b7212 */ /* 0x000fe400078ec0ff */
[----:B------:R-:W-:Y:S01]  /*14330*/  LOP3.LUT R8, R9, R13, RZ, 0xc0, !PT ;  /* 0x0000000d09087212 */ /* 0x000fe200078ec0ff */
[----:B------:R-:W-:Y:S01]  /*14340*/  HMMA.16816.F32.BF16 R76, R4, R38, R76 ;  /* 0x00000026044c723c */ /* 0x000fe2000004184c */
[----:B------:R-:W-:Y:S02]  /*14350*/  LOP3.LUT R13, R35, UR16, R216, 0x96, !PT ;  /* 0x00000010230d7c12 */ /* 0x000fe4000f8e96d8 */
[----:B------:R-:W-:-:S03]  /*14360*/  LOP3.LUT R9, R16, R17, RZ, 0xc0, !PT ;  /* 0x0000001110097212 */ /* 0x000fc600078ec0ff */
[----:B------:R-:W-:Y:S01]  /*14370*/  IMAD.WIDE.U32 R16, R13, -0x2daee0ad, RZ ;  /* 0xd2511f530d107825 */ /* 0x000fe200078e00ff */
[----:B------:R-:W-:Y:S02]  /*14380*/  LOP3.LUT R4, R15, UR11, R32, 0x96, !PT ;  /* 0x0000000b0f047c12 */ /* 0x000fe4000f8e9620 */
[----:B------:R-:W-:Y:S01]  /*14390*/  LOP3.LUT R13, R225, UR14, R34, 0x96, !PT ;  /* 0x0000000ee10d7c12 */ /* 0x000fe2000f8e9622 */
[----:B------:R-:W-:Y:S01]  /*143a0*/  FFMA.FTZ R5, R160, c[0x0][0x23c], -R12 ;  /* 0x00008f00a0057a23 */ /* 0x000fe2000001080c */
[----:B------:R-:W-:Y:S01]  /*143b0*/  HMMA.16816.F32.BF16 R92, R8, R30, R92 ;  /* 0x0000001e085c723c */ /* 0x000fe2000004185c */
[----:B------:R-:W-:Y:S01]  /*143c0*/  IMAD.WIDE.U32 R6, R18, -0x326172a9, RZ ;  /* 0xcd9e8d5712067825 */ /* 0x000fe200078e00ff */
[----:B------:R-:W1:Y:S01]  /*143d0*/  LDSM.16.MT88.4 R32, [R185+0x7000] ;  /* 0x00700000b920783b */ /* 0x000e620000004200 */
[----:B------:R2:W-:Y:S02]  /*143e0*/  MUFU.EX2 R159, R5 ;  /* 0x00000005009f7308 */ /* 0x0005e40000000800 */
[----:B------:R-:W-:Y:S01]  /*143f0*/  IMAD.WIDE.U32 R42, R4, -0x326172a9, RZ ;  /* 0xcd9e8d57042a7825 */ /* 0x000fe200078e00ff */
[----:B------:R-:W-:-:S02]  /*14400*/  LOP3.LUT R4, R7, UR12, R40, 0x96, !PT ;  /* 0x0000000c07047c12 */ /* 0x000fc4000f8e9628 */
[----:B------:R-:W-:Y:S01]  /*14410*/  HMMA.16816.F32.BF16 R52, R8, R36, R52 ;  /* 0x000000240834723c */ /* 0x000fe20000041834 */
[----:B------:R-:W-:Y:S01]  /*14420*/  IMAD.WIDE.U32 R68, R13, -0x2daee0ad, RZ ;  /* 0xd2511f530d447825 */ /* 0x000fe200078e00ff */
[----:B------:R-:W-:-:S03]  /*14430*/  LOP3.LUT R7, R43, UR10, R6, 0x96, !PT ;  /* 0x0000000a2b077c12 */ /* 0x000fc6000f8e9606 */
[----:B------:R-:W-:Y:S01]  /*14440*/  FFMA.FTZ R6, R151, c[0x0][0x23c], -R12 ;  /* 0x00008f0097067a23 */ /* 0x000fe2000001080c */
[----:B------:R-:W-:Y:S01]  /*14450*/  LOP3.LUT R19, R69, UR11, R16, 0x96, !PT ;  /* 0x0000000b45137c12 */ /* 0x000fe2000f8e9610 */
[----:B------:R-:W-:Y:S01]  /*14460*/  IMAD.WIDE.U32 R40, R7, -0x2daee0ad, RZ ;  /* 0xd2511f5307287825 */ /* 0x000fe200078e00ff */
[----:B------:R-:W-:Y:S01]  /*14470*/  LOP3.LUT R7, R17, UR13, R44, 0x96, !PT ;  /* 0x0000000d11077c12 */ /* 0x000fe2000f8e962c */
[----:B------:R-:W-:Y:S01]  /*14480*/  MUFU.EX2 R157, R6 ;  /* 0x00000006009d7308 */ /* 0x000fe20000000800 */
[----:B------:R-:W-:Y:S01]  /*14490*/  HMMA.16816.F32.BF16 R80, R8, R28, R80 ;  /* 0x0000001c0850723c */ /* 0x000fe20000041850 */
[----:B--2---:R-:W-:Y:S02]  /*144a0*/  FFMA.FTZ R5, R153, c[0x0][0x23c], -R12 ;  /* 0x00008f0099057a23 */ /* 0x004fe4000001080c */
[----:B------:R-:W-:-:S04]  /*144b0*/  IMAD.WIDE.U32 R30, R7, -0x326172a9, RZ ;  /* 0xcd9e8d57071e7825 */ /* 0x000fc800078e00ff */
[----:B------:R2:W-:Y:S01]  /*144c0*/  MUFU.EX2 R158, R5 ;  /* 0x00000005009e7308 */ /* 0x0005e20000000800 */
[----:B------:R-:W-:Y:S01]  /*144d0*/  HMMA.16816.F32.BF16 R64, R8, R24, R64 ;  /* 0x000000180840723c */ /* 0x000fe20000041840 */
[----:B------:R-:W-:Y:S01]  /*144e0*/  FFMA.FTZ R7, R170, c[0x0][0x23c], -R3 ;  /* 0x00008f00aa077a23 */ /* 0x000fe20000010803 */
[----:B------:R-:W-:Y:S01]  /*144f0*/  LOP3.LUT R28, R31, UR12, R224, 0x96, !PT ;  /* 0x0000000c1f1c7c12 */ /* 0x000fe2000f8e96e0 */
[----:B------:R-:W-:-:S04]  /*14500*/  IMAD.WIDE.U32 R96, R19, -0x326172a9, RZ ;  /* 0xcd9e8d5713607825 */ /* 0x000fc800078e00ff */
[----:B------:R-:W-:Y:S01]  /*14510*/  MUFU.EX2 R153, R7 ;  /* 0x0000000700997308 */ /* 0x000fe20000000800 */
[----:B------:R-:W-:Y:S01]  /*14520*/  HMMA.16816.F32.BF16 R60, R8, R26, R60 ;  /* 0x0000001a083c723c */ /* 0x000fe2000004183c */
[----:B------:R-:W3:Y:S01]  /*14530*/  LDSM.16.MT88.4 R24, [R188+0x7000] ;  /* 0x00700000bc18783b */ /* 0x000ee20000004200 */
[----:B--2---:R-:W-:-:S06]  /*14540*/  IMAD.WIDE.U32 R4, R4, -0x2daee0ad, RZ ;  /* 0xd2511f5304047825 */ /* 0x004fcc00078e00ff */
[----:B------:R-:W-:Y:S01]  /*14550*/  HMMA.16816.F32.BF16 R56, R8, R20, R56 ;  /* 0x000000140838723c */ /* 0x000fe20000041838 */
[----:B------:R-:W-:Y:S01]  /*14560*/  LOP3.LUT R6, R5, UR9, R14, 0x96, !PT ;  /* 0x0000000905067c12 */ /* 0x000fe2000f8e960e */
[----:B------:R-:W-:Y:S01]  /*14570*/  FFMA.FTZ R5, R150, c[0x0][0x23c], -R12 ;  /* 0x00008f0096057a23 */ /* 0x000fe2000001080c */
[----:B------:R-:W-:-:S05]  /*14580*/  LOP3.LUT R4, R41, UR7, R4, 0x96, !PT ;  /* 0x0000000729047c12 */ /* 0x000fca000f8e9604 */
[C---:B------:R-:W-:Y:S01]  /*14590*/  HMMA.16816.F32.BF16 R48, R8.reuse, R22, R48 ;  /* 0x000000160830723c */ /* 0x040fe20000041830 */
[----:B------:R2:W-:Y:S01]  /*145a0*/  MUFU.EX2 R156, R5 ;  /* 0x00000005009c7308 */ /* 0x0005e20000000800 */
[----:B------:R-:W-:Y:S01]  /*145b0*/  IMAD.WIDE.U32 R44, R6, -0x326172a9, RZ ;  /* 0xcd9e8d57062c7825 */ /* 0x000fe200078e00ff */
[----:B------:R-:W4:Y:S05]  /*145c0*/  LDSM.16.MT88.4 R20, [R186+0x7000] ;  /* 0x00700000ba14783b */ /* 0x000f2a0000004200 */
[----:B------:R-:W-:Y:S07]  /*145d0*/  HMMA.16816.F32.BF16 R36, R8, R38, R140 ;  /* 0x000000260824723c */ /* 0x000fee000004188c */
[----:B------:R-:W-:Y:S01]  /*145e0*/  FFMA.FTZ R8, R175, c[0x0][0x23c], -R0 ;  /* 0x00008f00af087a23 */ /* 0x000fe20000010800 */
[----:B------:R-:W-:Y:S01]  /*145f0*/  LOP3.LUT R10, R97, UR10, R30, 0x96, !PT ;  /* 0x0000000a610a7c12 */ /* 0x000fe2000f8e961e */
[----:B--2---:R-:W-:-:S02]  /*14600*/  IMAD.WIDE.U32 R4, R4, -0x326172a9, RZ ;  /* 0xcd9e8d5704047825 */ /* 0x004fc400078e00ff */
[----:B------:R2:W-:Y:S02]  /*14610*/  MUFU.EX2 R149, R8 ;  /* 0x0000000800957308 */ /* 0x0005e40000000800 */
[----:B------:R-:W-:Y:S01]  /*14620*/  IMAD.WIDE.U32 R74, R10, -0x2daee0ad, RZ ;  /* 0xd2511f530a4a7825 */ /* 0x000fe200078e00ff */
[----:B------:R-:W-:Y:S02]  /*14630*/  LOP3.LUT R6, R5, UR17, R44, 0x96, !PT ;  /* 0x0000001105067c12 */ /* 0x000fe4000f8e962c */
[C---:B------:R-:W-:Y:S01]  /*14640*/  LOP3.LUT R7, R4.reuse, 0xffff, RZ, 0xc0, !PT ;  /* 0x0000ffff04077812 */ /* 0x040fe200078ec0ff */
[----:B------:R-:W-:Y:S01]  /*14650*/  FFMA.FTZ R5, R163, c[0x0][0x23c], -R3 ;  /* 0x00008f00a3057a23 */ /* 0x000fe20000010803 */
[----:B------:R-:W-:Y:S01]  /*14660*/  LOP3.LUT R18, R4, 0xff, RZ, 0xc0, !PT ;  /* 0x000000ff04127812 */ /* 0x000fe200078ec0ff */
[----:B------:R-:W-:Y:S01]  /*14670*/  FFMA.FTZ R10, R166, c[0x0][0x23c], -R0 ;  /* 0x00008f00a60a7a23 */ /* 0x000fe20000010800 */
[--C-:B------:R-:W-:Y:S01]  /*14680*/  SHF.R.U32.HI R13, RZ, 0x10, R4.reuse ;  /* 0x00000010ff0d7819 */ /* 0x100fe20000011604 */
[----:B------:R5:W1:Y:S01]  /*14690*/  MUFU.EX2 R131, R5 ;  /* 0x0000000500837308 */ /* 0x000a620000000800 */
[----:B------:R-:W-:Y:S01]  /*146a0*/  SHF.R.U32.HI R17, RZ, 0x18, R4 ;  /* 0x00000018ff117819 */ /* 0x000fe20000011604 */
[----:B------:R-:W-:Y:S01]  /*146b0*/  FFMA.FTZ R11, R237, c[0x0][0x23c], -R2 ;  /* 0x00008f00ed0b7a23 */ /* 0x000fe20000010802 */
[----:B------:R-:W-:-:S02]  /*146c0*/  LOP3.LUT R4, R6, 0xffff, RZ, 0xc0, !PT ;  /* 0x0000ffff06047812 */ /* 0x000fc400078ec0ff */
[--C-:B------:R-:W-:Y:S01]  /*146d0*/  SHF.R.U32.HI R14, RZ, 0x10, R6.reuse ;  /* 0x00000010ff0e7819 */ /* 0x100fe20000011606 */
[----:B--2---:R-:W-:Y:S01]  /*146e0*/  IMAD.WIDE.U32 R8, R28, -0x2daee0ad, RZ ;  /* 0xd2511f531c087825 */ /* 0x004fe200078e00ff */
[----:B------:R-:W-:Y:S01]  /*146f0*/  LOP3.LUT R16, R6, 0xff, RZ, 0xc0, !PT ;  /* 0x000000ff06107812 */ /* 0x000fe200078ec0ff */
[----:B------:R-:W2:Y:S01]  /*14700*/  LDSM.16.MT88.4 R28, [R187+0x7000] ;  /* 0x00700000bb1c783b */ /* 0x000ea20000004200 */
[----:B------:R-:W-:Y:S01]  /*14710*/  SHF.R.U32.HI R15, RZ, 0x18, R6 ;  /* 0x00000018ff0f7819 */ /* 0x000fe20000011606 */
[----:B------:R1:W-:Y:S01]  /*14720*/  MUFU.EX2 R148, R10 ;  /* 0x0000000a00947308 */ /* 0x0003e20000000800 */
[----:B------:R-:W-:Y:S02]  /*14730*/  SHF.R.U32.HI R4, RZ, 0x8, R4 ;  /* 0x00000008ff047819 */ /* 0x000fe40000011604 */
[----:B------:R-:W-:Y:S02]  /*14740*/  LOP3.LUT R6, R14, 0xff, RZ, 0xc0, !PT ;  /* 0x000000ff0e067812 */ /* 0x000fe400078ec0ff */
[----:B------:R-:W-:Y:S01]  /*14750*/  PRMT R4, R16, 0x5410, R4 ;  /* 0x0000541010047816 */ /* 0x000fe20000000004 */
[----:B-----5:R-:W-:Y:S01]  /*14760*/  FFMA.FTZ R5, R154, c[0x0][0x23c], -R3 ;  /* 0x00008f009a057a23 */ /* 0x020fe20000010803 */
[----:B------:R-:W-:Y:S01]  /*14770*/  PRMT R6, R6, 0x5410, R15 ;  /* 0x0000541006067816 */ /* 0x000fe2000000000f */
[----:B------:R5:W-:Y:S01]  /*14780*/  MUFU.EX2 R128, R11 ;  /* 0x0000000b00807308 */ /* 0x000be20000000800 */
[----:B------:R-:W-:Y:S01]  /*14790*/  SHF.R.U32.HI R7, RZ, 0x8, R7 ;  /* 0x00000008ff077819 */ /* 0x000fe20000011607 */
[--C-:B------:R-:W-:Y:S01]  /*147a0*/  HSET2.LE.AND R4, R4, R146.reuse, PT ;  /* 0x0000009204047233 */ /* 0x100fe20003803000 */
[----:B------:R-:W-:Y:S01]  /*147b0*/  LOP3.LUT R13, R13, 0xff, RZ, 0xc0, !PT ;  /* 0x000000ff0d0d7812 */ /* 0x000fe200078ec0ff */
[----:B------:R-:W-:Y:S01]  /*147c0*/  HSET2.LE.AND R6, R6, R146, PT ;  /* 0x0000009206067233 */ /* 0x000fe20003803000 */
[----:B------:R-:W-:Y:S01]  /*147d0*/  LOP3.LUT R8, R75, UR7, R8, 0x96, !PT ;  /* 0x000000074b087c12 */ /* 0x000fe2000f8e9608 */
[--C-:B------:R-:W-:Y:S01]  /*147e0*/  FFMA.FTZ R15, R212, c[0x0][0x23c], -R0.reuse ;  /* 0x00008f00d40f7a23 */ /* 0x100fe20000010800 */
[----:B------:R-:W-:Y:S01]  /*147f0*/  PRMT R18, R18, 0x5410, R7 ;  /* 0x0000541012127816 */ /* 0x000fe20000000007 */
[----:B------:R3:W-:Y:S01]  /*14800*/  MUFU.EX2 R151, R5 ;  /* 0x0000000500977308 */ /* 0x0007e20000000800 */
[----:B------:R-:W-:Y:S01]  /*14810*/  PRMT R14, R13, 0x5410, R17 ;  /* 0x000054100d0e7816 */ /* 0x000fe20000000011 */
[----:B------:R-:W-:Y:S01]  /*14820*/  FFMA.FTZ R13, R233, c[0x0][0x23c], -R0 ;  /* 0x00008f00e90d7a23 */ /* 0x000fe20000010800 */
[----:B-1----:R-:W-:-:S02]  /*14830*/  F2FP.BF16.PACK_AB R7, R131, R153 ;  /* 0x000000998307723e */ /* 0x002fc400000010ff */
[----:B------:R-:W-:Y:S01]  /*14840*/  LOP3.LUT R10, R9, UR9, R68, 0x96, !PT ;  /* 0x00000009090a7c12 */ /* 0x000fe2000f8e9644 */
[----:B------:R-:W-:Y:S02]  /*14850*/  IMAD.WIDE.U32 R8, R8, -0x326172a9, RZ ;  /* 0xcd9e8d5708087825 */ /* 0x000fe400078e00ff */
[----:B------:R1:W-:Y:S03]  /*14860*/  MUFU.EX2 R129, R13 ;  /* 0x0000000d00817308 */ /* 0x0003e60000000800 */
[----:B-----5:R-:W-:-:S04]  /*14870*/  LOP3.LUT R11, R8, 0xffff, RZ, 0xc0, !PT ;  /* 0x0000ffff080b7812 */ /* 0x020fc800078ec0ff */
[----:B------:R-:W-:Y:S01]  /*14880*/  SHF.R.U32.HI R11, RZ, 0x8, R11 ;  /* 0x00000008ff0b7819 */ /* 0x000fe2000001160b */
[----:B---3--:R-:W-:Y:S01]  /*14890*/  FFMA.FTZ R5, R152, c[0x0][0x23c], -R3 ;  /* 0x00008f0098057a23 */ /* 0x008fe20000010803 */
[----:B------:R3:W-:Y:S01]  /*148a0*/  MUFU.EX2 R130, R15 ;  /* 0x0000000f00827308 */ /* 0x0007e20000000800 */
[----:B-1----:R-:W-:-:S07]  /*148b0*/  HSET2.LE.AND R13, R14, R146, PT ;  /* 0x000000920e0d7233 */ /* 0x002fce0003803000 */
[----:B------:R1:W5:Y:S01]  /*148c0*/  MUFU.EX2 R150, R5 ;  /* 0x0000000500967308 */ /* 0x0003620000000800 */
[----:B---3--:R-:W-:Y:S02]  /*148d0*/  SHF.R.U32.HI R15, RZ, 0x18, R8 ;  /* 0x00000018ff0f7819 */ /* 0x008fe40000011608 */
[----:B-1----:R-:W-:Y:S02]  /*148e0*/  F2FP.BF16.PACK_AB R5, R158, R159 ;  /* 0x0000009f9e05723e */ /* 0x002fe400000010ff */
[----:B-----5:R-:W-:Y:S02]  /*148f0*/  F2FP.BF16.PACK_AB R14, R150, R151 ;  /* 0x00000097960e723e */ /* 0x020fe400000010ff */
[----:B------:R-:W-:Y:S02]  /*14900*/  LOP3.LUT R4, R4, R5, RZ, 0xc0, !PT ;  /* 0x0000000504047212 */ /* 0x000fe400078ec0ff */
[----:B------:R-:W-:Y:S01]  /*14910*/  LOP3.LUT R5, R6, R7, RZ, 0xc0, !PT ;  /* 0x0000000706057212 */ /* 0x000fe200078ec0ff */
[----:B------:R-:W-:Y:S01]  /*14920*/  HSET2.LE.AND R6, R18, R146, PT ;  /* 0x0000009212067233 */ /* 0x000fe20003803000 */
[----:B------:R-:W-:Y:S01]  /*14930*/  F2FP.BF16.PACK_AB R7, R156, R157 ;  /* 0x0000009d9c07723e */ /* 0x000fe200000010ff */
[----:B------:R-:W-:-:S03]  /*14940*/  IMAD.WIDE.U32 R18, R10, -0x326172a9, RZ ;  /* 0xcd9e8d570a127825 */ /* 0x000fc600078e00ff */
[----:B------:R-:W-:Y:S01]  /*14950*/  LOP3.LUT R6, R6, R7, RZ, 0xc0, !PT ;  /* 0x0000000706067212 */ /* 0x000fe200078ec0ff */
[----:B------:R-:W-:Y:S01]  /*14960*/  FFMA.FTZ R10, R213, c[0x0][0x23c], -R2 ;  /* 0x00008f00d50a7a23 */ /* 0x000fe20000010802 */
[----:B------:R-:W-:Y:S02]  /*14970*/  LOP3.LUT R7, R13, R14, RZ, 0xc0, !PT ;  /* 0x0000000e0d077212 */ /* 0x000fe400078ec0ff */
[----:B------:R-:W-:Y:S01]  /*14980*/  LOP3.LUT R13, R8, 0xff, RZ, 0xc0, !PT ;  /* 0x000000ff080d7812 */ /* 0x000fe200078ec0ff */
[----:B------:R1:W-:Y:S01]  /*14990*/  MUFU.EX2 R147, R10 ;  /* 0x0000000a00937308 */ /* 0x0003e20000000800 */
[----:B------:R-:W-:Y:S02]  /*149a0*/  SHF.R.U32.HI R14, RZ, 0x10, R8 ;  /* 0x00000010ff0e7819 */ /* 0x000fe40000011608 */
[----:B------:R-:W-:Y:S01]  /*149b0*/  PRMT R13, R13, 0x5410, R11 ;  /* 0x000054100d0d7816 */ /* 0x000fe2000000000b */
[----:B------:R-:W-:Y:S01]  /*149c0*/  FFMA.FTZ R11, R236, c[0x0][0x23c], -R2 ;  /* 0x00008f00ec0b7a23 */ /* 0x000fe20000010802 */
[----:B------:R-:W-:Y:S01]  /*149d0*/  HMMA.16816.F32.BF16 R84, R4, R32, R84 ;  /* 0x000000200454723c */ /* 0x000fe20000041854 */
[----:B------:R-:W-:-:S02]  /*149e0*/  LOP3.LUT R8, R9, UR17, R18, 0x96, !PT ;  /* 0x0000001109087c12 */ /* 0x000fc4000f8e9612 */
[----:B------:R-:W-:Y:S01]  /*149f0*/  LOP3.LUT R14, R14, 0xff, RZ, 0xc0, !PT ;  /* 0x000000ff0e0e7812 */ /* 0x000fe200078ec0ff */
[----:B------:R3:W-:Y:S01]  /*14a00*/  MUFU.EX2 R69, R11 ;  /* 0x0000000b00457308 */ /* 0x0007e20000000800 */
[----:B------:R-:W-:Y:S02]  /*14a10*/  LOP3.LUT R9, R8, 0xffff, RZ, 0xc0, !PT ;  /* 0x0000ffff08097812 */ /* 0x000fe400078ec0ff */
[----:B------:R-:W-:Y:S01]  /*14a20*/  PRMT R16, R14, 0x5410, R15 ;  /* 0x000054100e107816 */ /* 0x000fe2000000000f */
[----:B------:R-:W-:Y:S01]  /*14a30*/  HMMA.16816.F32.BF16 R88, R4, R34, R88 ;  /* 0x000000220458723c */ /* 0x000fe20000041858 */
[----:B------:R-:W-:Y:S01]  /*14a40*/  LOP3.LUT R15, R8, 0xff, RZ, 0xc0, !PT ;  /* 0x000000ff080f7812 */ /* 0x000fe200078ec0ff */
[----:B-1----:R-:W-:Y:S01]  /*14a50*/  FFMA.FTZ R10, R173, c[0x0][0x23c], -R2 ;  /* 0x00008f00ad0a7a23 */ /* 0x002fe20000010802 */
[----:B------:R-:W-:-:S03]  /*14a60*/  SHF.R.U32.HI R14, RZ, 0x18, R8 ;  /* 0x00000018ff0e7819 */ /* 0x000fc60000011608 */
[----:B------:R1:W5:Y:S02]  /*14a70*/  MUFU.EX2 R75, R10 ;  /* 0x0000000a004b7308 */ /* 0x0003640000000800 */
[----:B------:R-:W-:Y:S01]  /*14a80*/  HMMA.16816.F32.BF16 R100, R4, R24, R100 ;  /* 0x000000180464723c */ /* 0x000fe20000041864 */
[----:B---3--:R-:W-:-:S07]  /*14a90*/  SHF.R.U32.HI R11, RZ, 0x8, R9 ;  /* 0x00000008ff0b7819 */ /* 0x008fce0000011609 */
[----:B------:R-:W-:Y:S01]  /*14aa0*/  HMMA.16816.F32.BF16 R104, R4, R26, R104 ;  /* 0x0000001a0468723c */ /* 0x000fe20000041868 */
[----:B-1----:R-:W-:-:S07]  /*14ab0*/  SHF.R.U32.HI R10, RZ, 0x10, R8 ;  /* 0x00000010ff0a7819 */ /* 0x002fce0000011608 */
[C---:B----4-:R-:W-:Y:S01]  /*14ac0*/  HMMA.16816.F32.BF16 R116, R4.reuse, R20, R116 ;  /* 0x000000140474723c */ /* 0x050fe20000041874 */
[----:B------:R-:W-:Y:S02]  /*14ad0*/  F2FP.BF16.PACK_AB R8, R148, R149 ;  /* 0x000000959408723e */ /* 0x000fe400000010ff */
[----:B------:R-:W-:Y:S01]  /*14ae0*/  LOP3.LUT R9, R10, 0xff, RZ, 0xc0, !PT ;  /* 0x000000ff0a097812 */ /* 0x000fe200078ec0ff */
[--C-:B------:R-:W-:Y:S01]  /*14af0*/  HSET2.LE.AND R10, R13, R146.reuse, PT ;  /* 0x000000920d0a7233 */ /* 0x100fe20003803000 */
[----:B------:R-:W-:Y:S01]  /*14b00*/  PRMT R13, R15, 0x5410, R11 ;  /* 0x000054100f0d7816 */ /* 0x000fe2000000000b */
[--C-:B------:R-:W-:Y:S01]  /*14b10*/  HSET2.LE.AND R11, R16, R146.reuse, PT ;  /* 0x00000092100b7233 */ /* 0x100fe20003803000 */
[----:B------:R-:W-:Y:S01]  /*14b20*/  PRMT R14, R9, 0x5410, R14 ;  /* 0x00005410090e7816 */ /* 0x000fe2000000000e */
[----:B------:R-:W-:Y:S01]  /*14b30*/  HMMA.16816.F32.BF16 R120, R4, R22, R120 ;  /* 0x000000160478723c */ /* 0x000fe20000041878 */
[----:B------:R-:W-:Y:S01]  /*14b40*/  LOP3.LUT R10, R10, R8, RZ, 0xc0, !PT ;  /* 0x000000080a0a7212 */ /* 0x000fe200078ec0ff */
[--C-:B------:R-:W-:Y:S01]  /*14b50*/  HSET2.LE.AND R9, R13, R146.reuse, PT ;  /* 0x000000920d097233 */ /* 0x100fe20003803000 */
[----:B-----5:R-:W-:Y:S01]  /*14b60*/  F2FP.BF16.PACK_AB R8, R75, R147 ;  /* 0x000000934b08723e */ /* 0x020fe200000010ff */
[----:B------:R-:W-:Y:S01]  /*14b70*/  HSET2.LE.AND R14, R14, R146, PT ;  /* 0x000000920e0e7233 */ /* 0x000fe20003803000 */
[----:B------:R-:W-:-:S02]  /*14b80*/  F2FP.BF16.PACK_AB R13, R130, R129 ;  /* 0x00000081820d723e */ /* 0x000fc400000010ff */
[----:B------:R-:W-:Y:S01]  /*14b90*/  F2FP.BF16.PACK_AB R15, R69, R128 ;  /* 0x00000080450f723e */ /* 0x000fe200000010ff */
[----:B--2---:R-:W-:Y:S01]  /*14ba0*/  HMMA.16816.F32.BF16 R132, R4, R28, R132 ;  /* 0x0000001c0484723c */ /* 0x004fe20000041884 */
[----:B------:R-:W-:Y:S02]  /*14bb0*/  LOP3.LUT R11, R11, R8, RZ, 0xc0, !PT ;  /* 0x000000080b0b7212 */ /* 0x000fe400078ec0ff */
[----:B------:R-:W-:Y:S02]  /*14bc0*/  LOP3.LUT R8, R9, R13, RZ, 0xc0, !PT ;  /* 0x0000000d09087212 */ /* 0x000fe400078ec0ff */
[----:B------:R-:W-:-:S03]  /*14bd0*/  LOP3.LUT R9, R14, R15, RZ, 0xc0, !PT ;  /* 0x0000000f0e097212 */ /* 0x000fc600078ec0ff */
[----:B------:R-:W-:Y:S07]  /*14be0*/  HMMA.16816.F32.BF16 R76, R4, R30, R76 ;  /* 0x0000001e044c723c */ /* 0x000fee000004184c */
[----:B------:R-:W-:Y:S01]  /*14bf0*/  FFMA.FTZ R4, R172, c[0x0][0x23c], -R12 ;  /* 0x00008f00ac047a23 */ /* 0x000fe2000001080c */
[----:B------:R-:W-:Y:S01]  /*14c00*/  LOP3.LUT R5, R45, UR8, R42, 0x96, !PT ;  /* 0x000000082d057c12 */ /* 0x000fe2000f8e962a */
[----:B------:R-:W-:Y:S01]  /*14c10*/  FFMA.FTZ R7, R174, c[0x0][0x23c], -R3 ;  /* 0x00008f00ae077a23 */ /* 0x000fe20000010803 */
[C---:B------:R-:W-:Y:S01]  /*14c20*/  HMMA.16816.F32.BF16 R60, R8.reuse, R26, R60 ;  /* 0x0000001a083c723c */ /* 0x040fe2000004183c */
[----:B------:R1:W-:Y:S07]  /*14c30*/  MUFU.EX2 R68, R4 ;  /* 0x0000000400447308 */ /* 0x0003ee0000000800 */
[C---:B------:R-:W-:Y:S01]  /*14c40*/  HMMA.16816.F32.BF16 R64, R8.reuse, R24, R64 ;  /* 0x000000180840723c */ /* 0x040fe20000041840 */
[----:B------:R-:W-:Y:S07]  /*14c50*/  MUFU.EX2 R27, R7 ;  /* 0x00000007001b7308 */ /* 0x000fee0000000800 */
[----:B------:R-:W-:Y:S01]  /*14c60*/  HMMA.16816.F32.BF16 R56, R8, R20, R56 ;  /* 0x000000140838723c */ /* 0x000fe20000041838 */
[----:B-1----:R-:W-:-:S04]  /*14c70*/  FFMA.FTZ R4, R164, c[0x0][0x23c], -R12 ;  /* 0x00008f00a4047a23 */ /* 0x002fc8000001080c */
[----:B------:R1:W2:Y:S03]  /*14c80*/  MUFU.EX2 R44, R4 ;  /* 0x00000004002c7308 */ /* 0x0002a60000000800 */
[C---:B------:R-:W-:Y:S08]  /*14c90*/  HMMA.16816.F32.BF16 R48, R8.reuse, R22, R48 ;  /* 0x000000160830723c */ /* 0x040ff00000041830 */
[----:B------:R-:W-:Y:S01]  /*14ca0*/  HMMA.16816.F32.BF16 R80, R8, R32, R80 ;  /* 0x000000200850723c */ /* 0x000fe20000041850 */
[----:B-1----:R-:W-:-:S07]  /*14cb0*/  FFMA.FTZ R4, R161, c[0x0][0x23c], -R12 ;  /* 0x00008f00a1047a23 */ /* 0x002fce000001080c */
[C---:B------:R-:W-:Y:S01]  /*14cc0*/  HMMA.16816.F32.BF16 R32, R8.reuse, R34, R92 ;  /* 0x000000220820723c */ /* 0x040fe2000004185c */
[----:B------:R1:W-:Y:S01]  /*14cd0*/  MUFU.EX2 R43, R4 ;  /* 0x00000004002b7308 */ /* 0x0003e20000000800 */
[----:B------:R-:W3:Y:S06]  /*14ce0*/  LDSM.16.MT88.4 R92, [R185+0x7800] ;  /* 0x00780000b95c783b */ /* 0x000eec0000004200 */
[C---:B------:R-:W-:Y:S08]  /*14cf0*/  HMMA.16816.F32.BF16 R52, R8.reuse, R28, R52 ;  /* 0x0000001c0834723c */ /* 0x040ff00000041834 */
[----:B------:R-:W-:Y:S01]  /*14d00*/  HMMA.16816.F32.BF16 R36, R8, R30, R36 ;  /* 0x0000001e0824723c */ /* 0x000fe20000041824 */
[----:B-1----:R-:W-:-:S04]  /*14d10*/  FFMA.FTZ R4, R155, c[0x0][0x23c], -R12 ;  /* 0x00008f009b047a23 */ /* 0x002fc8000001080c */
[----:B------:R1:W4:Y:S02]  /*14d20*/  MUFU.EX2 R41, R4 ;  /* 0x0000000400297308 */ /* 0x0003240000000800 */
[----:B-1----:R-:W-:-:S05]  /*14d30*/  IMAD.WIDE.U32 R4, R5, -0x2daee0ad, RZ ;  /* 0xd2511f5305047825 */ /* 0x002fca00078e00ff */
[----:B------:R-:W-:Y:S02]  /*14d40*/  LOP3.LUT R6, R5, UR18, R40, 0x96, !PT ;  /* 0x0000001205067c12 */ /* 0x000fe4000f8e9628 */
[C---:B------:R-:W-:Y:S01]  /*14d50*/  LOP3.LUT R14, R4.reuse, 0xffff, RZ, 0xc0, !PT ;  /* 0x0000ffff040e7812 */ /* 0x040fe200078ec0ff */
[----:B------:R-:W-:Y:S01]  /*14d60*/  FFMA.FTZ R5, R171, c[0x0][0x23c], -R3 ;  /* 0x00008f00ab057a23 */ /* 0x000fe20000010803 */
[----:B------:R-:W-:Y:S02]  /*14d70*/  LOP3.LUT R17, R4, 0xff, RZ, 0xc0, !PT ;  /* 0x000000ff04117812 */ /* 0x000fe400078ec0ff */
[--C-:B------:R-:W-:Y:S01]  /*14d80*/  SHF.R.U32.HI R15, RZ, 0x10, R4.reuse ;  /* 0x00000010ff0f7819 */ /* 0x100fe20000011604 */
[----:B------:R1:W5:Y:S01]  /*14d90*/  MUFU.EX2 R26, R5 ;  /* 0x00000005001a7308 */ /* 0x0003620000000800 */
        /* <DEDUP_REMOVED lines=8> */
[----:B-1----:R-:W-:-:S03]  /*14e20*/  FFMA.FTZ R5, R165, c[0x0][0x23c], -R3 ;  /* 0x00008f00a5057a23 */ /* 0x002fc60000010803 */
[----:B------:R-:W-:Y:S01]  /*14e30*/  PRMT R14, R14, 0x5410, R16 ;  /* 0x000054100e0e7816 */ /* 0x000fe20000000010 */
[----:B------:R1:W-:Y:S02]  /*14e40*/  MUFU.EX2 R25, R5 ;  /* 0x0000000500197308 */ /* 0x0003e40000000800 */
[----:B-1----:R-:W-:Y:S02]  /*14e50*/  LOP3.LUT R5, R7, 0xff, RZ, 0xc0, !PT ;  /* 0x000000ff07057812 */ /* 0x002fe400078ec0ff */
[----:B------:R-:W-:Y:S01]  /*14e60*/  PRMT R7, R17, 0x5410, R6 ;  /* 0x0000541011077816 */ /* 0x000fe20000000006 */
[----:B------:R-:W-:Y:S01]  /*14e70*/  FFMA.FTZ R6, R167, c[0x0][0x23c], -R3 ;  /* 0x00008f00a7067a23 */ /* 0x000fe20000010803 */
[----:B------:R-:W-:Y:S01]  /*14e80*/  PRMT R3, R13, 0x5410, R4 ;  /* 0x000054100d037816 */ /* 0x000fe20000000004 */
[----:B------:R-:W-:Y:S01]  /*14e90*/  FFMA.FTZ R13, R223, c[0x0][0x23c], -R0 ;  /* 0x00008f00df0d7a23 */ /* 0x000fe20000010800 */
[----:B------:R-:W-:Y:S01]  /*14ea0*/  PRMT R5, R5, 0x5410, R12 ;  /* 0x0000541005057816 */ /* 0x000fe2000000000c */
[----:B------:R5:W1:Y:S01]  /*14eb0*/  MUFU.EX2 R24, R6 ;  /* 0x0000000600187308 */ /* 0x000a620000000800 */
[----:B--2---:R-:W-:Y:S01]  /*14ec0*/  F2FP.BF16.PACK_AB R4, R44, R68 ;  /* 0x000000442c04723e */ /* 0x004fe200000010ff */
[--C-:B------:R-:W-:Y:S01]  /*14ed0*/  HSET2.LE.AND R3, R3, R146.reuse, PT ;  /* 0x0000009203037233 */ /* 0x100fe20003803000 */
[----:B----4-:R-:W-:Y:S01]  /*14ee0*/  F2FP.BF16.PACK_AB R12, R41, R43 ;  /* 0x0000002b290c723e */ /* 0x010fe200000010ff */
[----:B------:R-:W-:-:S02]  /*14ef0*/  HSET2.LE.AND R5, R5, R146, PT ;  /* 0x0000009205057233 */ /* 0x000fc40003803000 */
[--C-:B------:R-:W-:Y:S01]  /*14f00*/  HSET2.LE.AND R7, R7, R146.reuse, PT ;  /* 0x0000009207077233 */ /* 0x100fe20003803000 */
[----:B------:R-:W-:Y:S01]  /*14f10*/  LOP3.LUT R136, R3, R4, RZ, 0xc0, !PT ;  /* 0x0000000403887212 */ /* 0x000fe200078ec0ff */
[----:B------:R-:W-:Y:S01]  /*14f20*/  HSET2.LE.AND R3, R14, R146, PT ;  /* 0x000000920e037233 */ /* 0x000fe20003803000 */
[----:B------:R2:W-:Y:S02]  /*14f30*/  MUFU.EX2 R23, R13 ;  /* 0x0000000d00177308 */ /* 0x0005e40000000800 */
[----:B------:R-:W-:Y:S02]  /*14f40*/  LOP3.LUT R138, R7, R12, RZ, 0xc0, !PT ;  /* 0x0000000c078a7212 */ /* 0x000fe400078ec0ff */
[----:B-----5:R-:W-:Y:S02]  /*14f50*/  F2FP.BF16.PACK_AB R6, R26, R27 ;  /* 0x0000001b1a06723e */ /* 0x020fe400000010ff */
[----:B-1----:R-:W-:Y:S02]  /*14f60*/  F2FP.BF16.PACK_AB R4, R24, R25 ;  /* 0x000000191804723e */ /* 0x002fe400000010ff */
[----:B------:R-:W-:Y:S01]  /*14f70*/  LOP3.LUT R137, R5, R6, RZ, 0xc0, !PT ;  /* 0x0000000605897212 */ /* 0x000fe200078ec0ff */
[--C-:B------:R-:W-:Y:S01]  /*14f80*/  FFMA.FTZ R5, R221, c[0x0][0x23c], -R0.reuse ;  /* 0x00008f00dd057a23 */ /* 0x100fe20000010800 */
[----:B------:R-:W-:Y:S01]  /*14f90*/  LOP3.LUT R139, R3, R4, RZ, 0xc0, !PT ;  /* 0x00000004038b7212 */ /* 0x000fe200078ec0ff */
[----:B------:R-:W-:-:S02]  /*14fa0*/  FFMA.FTZ R3, R215, c[0x0][0x23c], -R0 ;  /* 0x00008f00d7037a23 */ /* 0x000fc40000010800 */
[----:B------:R-:W-:Y:S01]  /*14fb0*/  FFMA.FTZ R0, R178, c[0x0][0x23c], -R0 ;  /* 0x00008f00b2007a23 */ /* 0x000fe20000010800 */
[----:B------:R-:W-:Y:S01]  /*14fc0*/  MUFU.EX2 R21, R5 ;  /* 0x0000000500157308 */ /* 0x000fe20000000800 */
[----:B--2---:R-:W1:Y:S02]  /*14fd0*/  LDSM.16.MT88.4 R12, [R187+0x7800] ;  /* 0x00780000bb0c783b */ /* 0x004e640000004200 */
[C---:B---3--:R-:W-:Y:S05]  /*14fe0*/  HMMA.16816.F32.BF16 R84, R136.reuse, R92, R84 ;  /* 0x0000005c8854723c */ /* 0x048fea0000041854 */
[----:B------:R2:W-:Y:S03]  /*14ff0*/  MUFU.EX2 R20, R0 ;  /* 0x0000000000147308 */ /* 0x0005e60000000800 */
[C---:B------:R-:W-:Y:S05]  /*15000*/  HMMA.16816.F32.BF16 R88, R136.reuse, R94, R88 ;  /* 0x0000005e8858723c */ /* 0x040fea0000041858 */
[----:B------:R3:W-:Y:S03]  /*15010*/  MUFU.EX2 R22, R3 ;  /* 0x0000000300167308 */ /* 0x0007e60000000800 */
[----:B------:R-:W-:Y:S01]  /*15020*/  HMMA.16816.F32.BF16 R100, R136, R108, R100 ;  /* 0x0000006c8864723c */ /* 0x000fe20000041864 */
[----:B--2---:R-:W-:-:S07]  /*15030*/  LOP3.LUT R0, R19, UR8, R96, 0x96, !PT ;  /* 0x0000000813007c12 */ /* 0x004fce000f8e9660 */
[----:B------:R-:W-:Y:S01]  /*15040*/  HMMA.16816.F32.BF16 R104, R136, R110, R104 ;  /* 0x0000006e8868723c */ /* 0x000fe20000041868 */
[----:B------:R-:W-:-:S04]  /*15050*/  IMAD.WIDE.U32 R4, R0, -0x2daee0ad, RZ ;  /* 0xd2511f5300047825 */ /* 0x000fc800078e00ff */
[----:B---3--:R-:W-:Y:S01]  /*15060*/  FFMA.FTZ R3, R228, c[0x0][0x23c], -R2 ;  /* 0x00008f00e4037a23 */ /* 0x008fe20000010802 */
[----:B------:R-:W-:Y:S02]  /*15070*/  LOP3.LUT R0, R5, UR18, R74, 0x96, !PT ;  /* 0x0000001205007c12 */ /* 0x000fe4000f8e964a */
[C---:B------:R-:W-:Y:S01]  /*15080*/  HMMA.16816.F32.BF16 R116, R136.reuse, R124, R116 ;  /* 0x0000007c8874723c */ /* 0x040fe20000041874 */
[C---:B------:R-:W-:Y:S01]  /*15090*/  LOP3.LUT R6, R4.reuse, 0xffff, RZ, 0xc0, !PT ;  /* 0x0000ffff04067812 */ /* 0x040fe200078ec0ff */
[----:B------:R2:W-:Y:S01]  /*150a0*/  MUFU.EX2 R19, R3 ;  /* 0x0000000300137308 */ /* 0x0005e20000000800 */
[----:B------:R-:W-:Y:S01]  /*150b0*/  LOP3.LUT R10, R4, 0xff, RZ, 0xc0, !PT ;  /* 0x000000ff040a7812 */ /* 0x000fe200078ec0ff */
[----:B------:R-:W-:Y:S01]  /*150c0*/  FFMA.FTZ R5, R214, c[0x0][0x23c], -R2 ;  /* 0x00008f00d6057a23 */ /* 0x000fe20000010802 */
[--C-:B------:R-:W-:Y:S02]  /*150d0*/  SHF.R.U32.HI R7, RZ, 0x10, R4.reuse ;  /* 0x00000010ff077819 */ /* 0x100fe40000011604 */
[----:B------:R-:W-:Y:S01]  /*150e0*/  SHF.R.U32.HI R11, RZ, 0x18, R4 ;  /* 0x00000018ff0b7819 */ /* 0x000fe20000011604 */
[----:B------:R-:W-:Y:S01]  /*150f0*/  HMMA.16816.F32.BF16 R120, R136, R126, R120 ;  /* 0x0000007e8878723c */ /* 0x000fe20000041878 */
[C---:B------:R-:W-:Y:S01]  /*15100*/  LOP3.LUT R4, R0.reuse, 0xffff, RZ, 0xc0, !PT ;  /* 0x0000ffff00047812 */ /* 0x040fe200078ec0ff */
[----:B------:R-:W-:Y:S01]  /*15110*/  MUFU.EX2 R16, R5 ;  /* 0x0000000500107308 */ /* 0x000fe20000000800 */
[----:B------:R-:W-:-:S02]  /*15120*/  LOP3.LUT R9, R0, 0xff, RZ, 0xc0, !PT ;  /* 0x000000ff00097812 */ /* 0x000fc400078ec0ff */
[----:B------:R-:W-:Y:S02]  /*15130*/  SHF.R.U32.HI R8, RZ, 0x18, R0 ;  /* 0x00000018ff087819 */ /* 0x000fe40000011600 */
[----:B------:R-:W-:Y:S01]  /*15140*/  SHF.R.U32.HI R4, RZ, 0x8, R4 ;  /* 0x00000008ff047819 */ /* 0x000fe20000011604 */
[C---:B-1----:R-:W-:Y:S01]  /*15150*/  HMMA.16816.F32.BF16 R132, R136.reuse, R12, R132 ;  /* 0x0000000c8884723c */ /* 0x042fe20000041884 */
[----:B--2---:R-:W-:Y:S02]  /*15160*/  FFMA.FTZ R3, R222, c[0x0][0x23c], -R2 ;  /* 0x00008f00de037a23 */ /* 0x004fe40000010802 */
[----:B------:R-:W-:Y:S02]  /*15170*/  PRMT R4, R9, 0x5410, R4 ;  /* 0x0000541009047816 */ /* 0x000fe40000000004 */
[----:B------:R1:W2:Y:S03]  /*15180*/  MUFU.EX2 R18, R3 ;  /* 0x0000000300127308 */ /* 0x0002a60000000800 */
[----:B------:R-:W-:Y:S01]  /*15190*/  HMMA.16816.F32.BF16 R136, R136, R14, R76 ;  /* 0x0000000e8888723c */ /* 0x000fe2000004184c */
[----:B-1----:R-:W-:Y:S01]  /*151a0*/  FFMA.FTZ R3, R220, c[0x0][0x23c], -R2 ;  /* 0x00008f00dc037a23 */ /* 0x002fe20000010802 */
[----:B------:R-:W-:-:S02]  /*151b0*/  SHF.R.U32.HI R2, RZ, 0x10, R0 ;  /* 0x00000010ff027819 */ /* 0x000fc40000011600 */
[----:B------:R-:W-:Y:S01]  /*151c0*/  SHF.R.U32.HI R0, RZ, 0x8, R6 ;  /* 0x00000008ff007819 */ /* 0x000fe20000011606 */
[----:B------:R1:W3:Y:S01]  /*151d0*/  MUFU.EX2 R17, R3 ;  /* 0x0000000300117308 */ /* 0x0002e20000000800 */
[----:B------:R-:W-:Y:S02]  /*151e0*/  LOP3.LUT R6, R7, 0xff, RZ, 0xc0, !PT ;  /* 0x000000ff07067812 */ /* 0x000fe400078ec0ff */
[----:B------:R-:W-:-:S05]  /*151f0*/  PRMT R0, R10, 0x5410, R0 ;  /* 0x000054100a007816 */ /* 0x000fca0000000000 */
[--C-:B------:R-:W-:Y:S02]  /*15200*/  HSET2.LE.AND R5, R0, R146.reuse, PT ;  /* 0x0000009200057233 */ /* 0x100fe40003803000 */
[--C-:B------:R-:W-:Y:S01]  /*15210*/  HSET2.LE.AND R0, R4, R146.reuse, PT ;  /* 0x0000009204007233 */ /* 0x100fe20003803000 */
[----:B--2---:R-:W-:Y:S02]  /*15220*/  F2FP.BF16.PACK_AB R4, R18, R19 ;  /* 0x000000131204723e */ /* 0x004fe400000010ff */
[----:B-1----:R-:W-:Y:S02]  /*15230*/  LOP3.LUT R3, R2, 0xff, RZ, 0xc0, !PT ;  /* 0x000000ff02037812 */ /* 0x002fe400078ec0ff */
[----:B------:R-:W-:Y:S02]  /*15240*/  PRMT R2, R6, 0x5410, R11 ;  /* 0x0000541006027816 */ /* 0x000fe4000000000b */
[----:B------:R-:W-:Y:S02]  /*15250*/  PRMT R3, R3, 0x5410, R8 ;  /* 0x0000541003037816 */ /* 0x000fe40000000008 */
[----:B------:R-:W-:Y:S01]  /*15260*/  F2FP.BF16.PACK_AB R6, R20, R22 ;  /* 0x000000161406723e */ /* 0x000fe200000010ff */
[--C-:B------:R-:W-:Y:S01]  /*15270*/  HSET2.LE.AND R7, R2, R146.reuse, PT ;  /* 0x0000009202077233 */ /* 0x100fe20003803000 */
[----:B------:R-:W-:Y:S01]  /*15280*/  F2FP.BF16.PACK_AB R2, R21, R23 ;  /* 0x000000171502723e */ /* 0x000fe200000010ff */
[----:B------:R-:W-:Y:S01]  /*15290*/  HSET2.LE.AND R3, R3, R146, PT ;  /* 0x0000009203037233 */ /* 0x000fe20003803000 */
[----:B------:R-:W-:-:S02]  /*152a0*/  LOP3.LUT R142, R5, R6, RZ, 0xc0, !PT ;  /* 0x00000006058e7212 */ /* 0x000fc400078ec0ff */
[----:B------:R-:W-:Y:S01]  /*152b0*/  LOP3.LUT R140, R0, R2, RZ, 0xc0, !PT ;  /* 0x00000002008c7212 */ /* 0x000fe200078ec0ff */
[----:B------:R-:W-:Y:S01]  /*152c0*/  FFMA.FTZ R2, R99, R144, R246 ;  /* 0x0000009063027223 */ /* 0x000fe200000100f6 */
[----:B---3--:R-:W-:Y:S02]  /*152d0*/  F2FP.BF16.PACK_AB R0, R16, R17 ;  /* 0x000000111000723e */ /* 0x008fe400000010ff */
[----:B------:R-:W-:Y:S01]  /*152e0*/  LOP3.LUT R141, R3, R4, RZ, 0xc0, !PT ;  /* 0x00000004038d7212 */ /* 0x000fe200078ec0ff */
[----:B------:R-:W-:Y:S01]  /*152f0*/  FFMA.FTZ R4, R235, R46, R231 ;  /* 0x0000002eeb047223 */ /* 0x000fe200000100e7 */
[----:B------:R-:W-:Y:S01]  /*15300*/  LOP3.LUT R143, R7, R0, RZ, 0xc0, !PT ;  /* 0x00000000078f7212 */ /* 0x000fe200078ec0ff */
[----:B------:R-:W-:Y:S02]  /*15310*/  FFMA.FTZ R0, R232, R47, R242 ;  /* 0x0000002fe8007223 */ /* 0x000fe400000100f2 */
[----:B------:R-:W-:Y:S02]  /*15320*/  FFMA.FTZ R3, R98, R145, R252 ;  /* 0x0000009162037223 */ /* 0x000fe400000100fc */
        /* <DEDUP_REMOVED lines=71> */
[----:B------:R1:W-:Y:S02]  /*157a0*/  STL [R1+0x3c], R0 ;  /* 0x00003c0001007387 */ /* 0x0003e40000100800 */
.L_x_1748:
[----:B------:R-:W-:-:S06]  /*157b0*/  UISETP.GT.AND UP0, UPT, UR35, UR19, UPT ;  /* 0x000000132300728c */ /* 0x000fcc000bf04270 */
[----:B------:R-:W-:-:S13]  /*157c0*/  PLOP3.LUT P0, PT, PT, PT, UP0, 0x80, 0x0 ;  /* 0x000000000000781c */ /* 0x000fda0003f0f008 */
        /* <DEDUP_REMOVED lines=15> */
[-C--:B------:R-:W-:Y:S01]  /*158c0*/  LOP3.LUT R0, R13, R243.reuse, RZ, 0x3c, !PT ;  /* 0x000000f30d007212 */ /* 0x080fe200078e3cff */
[----:B------:R-:W-:Y:S01]  /*158d0*/  UIMAD UR37, UR5, 0x30, URZ ;  /* 0x00000030052578a4 */ /* 0x000fe2000f8e023f */
[----:B------:R-:W-:Y:S01]  /*158e0*/  STL.64 [R1+0x20], R12 ;  /* 0x0000200c01007387 */ /* 0x000fe20000100a00 */
[----:B------:R-:W-:Y:S01]  /*158f0*/  IMAD.MOV.U32 R75, RZ, RZ, R70 ;  /* 0x000000ffff4b7224 */ /* 0x000fe200078e0046 */
[----:B------:R-:W-:Y:S01]  /*15900*/  LOP3.LUT R2, R11, R243, RZ, 0x3c, !PT ;  /* 0x000000f30b027212 */ /* 0x000fe200078e3cff */
[----:B------:R-:W-:Y:S01]  /*15910*/  ULDC.64 UR4, c[0x0][0x198] ;  /* 0x0000660000047ab9 */ /* 0x000fe20000000a00 */
[----:B------:R1:W-:Y:S01]  /*15920*/  STL.64 [R1+0x18], R10 ;  /* 0x0000180a01007387 */ /* 0x0003e20000100a00 */
[----:B------:R-:W-:Y:S01]  /*15930*/  UIMAD.WIDE.U32 UR44, UR4, 0x30, URZ ;  /* 0x00000030042c78a5 */ /* 0x000fe2000f8e003f */
[----:B------:R-:W-:Y:S01]  /*15940*/  MOV R74, R71 ;  /* 0x00000047004a7202 */ /* 0x000fe20000000f00 */
[----:B------:R-:W-:Y:S01]  /*15950*/  UIMAD UR41, UR5, 0x30, URZ ;  /* 0x00000030052978a4 */ /* 0x000fe2000f8e023f */
[----:B---3--:R-:W-:Y:S01]  /*15960*/  PRMT R252, R252, 0x7054, R252 ;  /* 0x00007054fcfc7816 */ /* 0x008fe200000000fc */
[----:B------:R-:W-:-:S02]  /*15970*/  USHF.L.U64.HI UR34, UR4, 0x5, UR5 ;  /* 0x0000000504227899 */ /* 0x000fc40008010205 */
[----:B------:R-:W-:Y:S02]  /*15980*/  USHF.L.U32 UR40, UR4, 0x5, URZ ;  /* 0x0000000504287899 */ /* 0x000fe4000800063f */
[----:B------:R-:W-:Y:S02]  /*15990*/  UIADD3 UR37, UR37, UR39, URZ ;  /* 0x0000002725257290 */ /* 0x000fe4000fffe03f */
[----:B------:R-:W-:Y:S01]  /*159a0*/  UIADD3 UR41, UR41, UR45, URZ ;  /* 0x0000002d29297290 */ /* 0x000fe2000fffe03f */
[----:B-1----:R-:W-:-:S05]  /*159b0*/  IMAD.WIDE.U32 R10, R0, -0x2daee0ad, RZ ;  /* 0xd2511f53000a7825 */ /* 0x002fca00078e00ff */
[----:B------:R1:W-:Y:S01]  /*159c0*/  STL.64 [R1], R10 ;  /* 0x0000000a01007387 */ /* 0x0003e20000100a00 */
[----:B--2---:R-:W-:Y:S02]  /*159d0*/  IMAD.MOV.U32 R5, RZ, RZ, R7 ;  /* 0x000000ffff057224 */ /* 0x004fe400078e0007 */
[----:B-----5:R-:W-:-:S04]  /*159e0*/  IMAD.WIDE.U32 R250, R8, -0x2daee0ad, RZ ;  /* 0xd2511f5308fa7825 */ /* 0x020fc800078e00ff */
[----:B------:R-:W-:Y:S01]  /*159f0*/  IMAD.WIDE.U32 R8, R2, -0x2daee0ad, RZ ;  /* 0xd2511f5302087825 */ /* 0x000fe200078e00ff */
[----:B------:R1:W-:Y:S04]  /*15a00*/  STL.64 [R1+0x28], R4 ;  /* 0x0000280401007387 */ /* 0x0003e80000100a00 */
[----:B------:R1:W-:Y:S01]  /*15a10*/  STL.64 [R1+0x8], R8 ;  /* 0x0000080801007387 */ /* 0x0003e20000100a00 */
[----:B----4-:R-:W-:Y:S01]  /*15a20*/  ISETP.GE.AND P4, PT, R14, c[0x0][0x220], PT ;  /* 0x000088000e007a0c */ /* 0x010fe20003f86270 */
[----:B------:R-:W-:Y:S05]  /*15a30*/  BRA `(.L_x_1756) ;  /* 0x0000034000007947 */ /* 0x000fea0003800000 */
.L_x_1758:
        /* <DEDUP_REMOVED lines=9> */
[----:B------:R-:W-:Y:S03]  /*15ad0*/  IMAD.U32 R0, RZ, RZ, UR46 ;  /* 0x0000002eff007e24 */ /* 0x000fe6000f8e00ff */
[----:B------:R-:W-:Y:S06]  /*15ae0*/  UIADD3 UR35, UR47, UR35, URZ ;  /* 0x000000232f237290 */ /* 0x000fec000fffe03f */
[----:B------:R-:W-:Y:S01]  /*15af0*/  IMAD.U32 R2, RZ, RZ, UR35 ;  /* 0x00000023ff027e24 */ /* 0x000fe2000f8e00ff */
[----:B--2---:R-:W-:Y:S01]  /*15b00*/  LEA R0, P0, R0, R70, 0x6 ;  /* 0x0000004600007211 */ /* 0x004fe200078030ff */
[----:B------:R-:W-:Y:S03]  /*15b10*/  IMAD.U32 R70, RZ, RZ, UR46 ;  /* 0x0000002eff467e24 */ /* 0x000fe6000f8e00ff */
[C---:B------:R-:W-:Y:S02]  /*15b20*/  @!P4 IADD3 R71, P2, R0.reuse, UR40, RZ ;  /* 0x000000280047cc10 */ /* 0x040fe4000ff5e0ff */
[----:B------:R-:W-:Y:S02]  /*15b30*/  @!P4 LEA R78, P6, R0, c[0x0][0x168], 0x1 ;  /* 0x00005a00004eca11 */ /* 0x000fe400078c08ff */
[----:B---3--:R-:W-:Y:S02]  /*15b40*/  LEA.HI.X R2, R70, R73, R2, 0x6, P0 ;  /* 0x0000004946027211 */ /* 0x008fe400000f3402 */
        /* <DEDUP_REMOVED lines=8> */
[----:B------:R-:W-:Y:S02]  /*15bd0*/  P2R R70, PR, RZ, 0x4 ;  /* 0x00000004ff467803 */ /* 0x000fe40000000000 */
[----:B------:R-:W-:Y:S01]  /*15be0*/  @!P4 LEA.HI.X R77, R69, c[0x0][0x16c], R77, 0x1, P3 ;  /* 0x00005b00454dca11 */ /* 0x000fe200018f0c4d */
[----:B------:R1:W-:Y:S01]  /*15bf0*/  @P4 STS.128 [R211+0x4800], RZ ;  /* 0x004800ffd3004388 */ /* 0x0003e20000000c00 */
[----:B------:R-:W-:Y:S02]  /*15c00*/  ISETP.NE.AND P5, PT, R70, RZ, PT ;  /* 0x000000ff4600720c */ /* 0x000fe40003fa5270 */
[C---:B------:R-:W-:Y:S01]  /*15c10*/  @!P4 LEA R72, P2, R71.reuse, c[0x0][0x168], 0x1 ;  /* 0x00005a004748ca11 */ /* 0x040fe200078408ff */
[----:B------:R-:W-:Y:S01]  /*15c20*/  @!PT LDS RZ, [RZ] ;  /* 0x00000000fffff984 */ /* 0x000fe20000000800 */
[----:B------:R-:W-:Y:S01]  /*15c30*/  @!PT LDS RZ, [RZ] ;  /* 0x00000000fffff984 */ /* 0x000fe20000000800 */
[----:B------:R-:W-:Y:S01]  /*15c40*/  @!PT LDS RZ, [RZ] ;  /* 0x00000000fffff984 */ /* 0x000fe20000000800 */
[----:B------:R1:W-:Y:S01]  /*15c50*/  @!P4 LDGSTS.E.BYPASS.LTC128B.128 [R211+0x4800], [R76.64] ;  /* 0x048000004cd3cfae */ /* 0x0003e2000b901d5c */
[----:B------:R-:W-:Y:S02]  /*15c60*/  @!P4 IADD3.X R73, R2, UR34, RZ, P5, !PT ;  /* 0x000000220249cc10 */ /* 0x000fe4000affe4ff */
[----:B------:R-:W-:Y:S01]  /*15c70*/  @!P4 IADD3 R144, P1, R0, UR44, RZ ;  /* 0x0000002c0090cc10 */ /* 0x000fe2000ff3e0ff */
[----:B------:R1:W-:Y:S01]  /*15c80*/  @P4 STS.128 [R211+0x5000], RZ ;  /* 0x005000ffd3004388 */ /* 0x0003e20000000c00 */
[----:B------:R-:W-:Y:S02]  /*15c90*/  @!P4 LEA.HI.X R73, R71, c[0x0][0x16c], R73, 0x1, P2 ;  /* 0x00005b004749ca11 */ /* 0x000fe400010f0c49 */
[----:B------:R-:W-:Y:S02]  /*15ca0*/  @!P4 LEA R70, P0, R144, c[0x0][0x168], 0x1 ;  /* 0x00005a009046ca11 */ /* 0x000fe400078008ff */
[----:B------:R-:W-:Y:S01]  /*15cb0*/  @!P4 IADD3.X R145, R2, UR41, RZ, P1, !PT ;  /* 0x000000290291cc10 */ /* 0x000fe20008ffe4ff */
        /* <DEDUP_REMOVED lines=10> */
[----:B------:R-:W0:Y:S01]  /*15d60*/  LDGDEPBAR ;  /* 0x00000000000079af */ /* 0x000e220000000000 */
[----:B------:R-:W-:-:S05]  /*15d70*/  BRA `(.L_x_1757) ;  /* 0x000008a000007947 */ /* 0x000fca0003800000 */
.L_x_1756:
        /* <DEDUP_REMOVED lines=23> */
[C---:B------:R-:W-:Y:S01]  /*15ef0*/  @!P4 LEA R8, P1, R5.reuse, c[0x0][0x170], 0x1 ;  /* 0x00005c000508ca11 */ /* 0x040fe200078208ff */
[----:B------:R-:W-:Y:S01]  /*15f00*/  @P4 STS.128 [R211+0x6800], RZ ;  /* 0x006800ffd3004388 */ /* 0x000fe20000000c00 */
[----:B------:R-:W-:Y:S02]  /*15f10*/  @!P4 IADD3.X R14, R0, UR32, RZ, P0, !PT ;  /* 0x00000020000ecc10 */ /* 0x000fe400087fe4ff */
[----:B------:R-:W-:Y:S02]  /*15f20*/  @!P4 IADD3 R7, P2, R4, UR38, RZ ;  /* 0x000000260407cc10 */ /* 0x000fe4000ff5e0ff */
[----:B------:R-:W-:Y:S01]  /*15f30*/  @!P4 LEA.HI.X R9, R5, c[0x0][0x174], R14, 0x1, P1 ;  /* 0x00005d000509ca11 */ /* 0x000fe200008f0c0e */
[----:B------:R-:W-:Y:S01]  /*15f40*/  @!PT LDS RZ, [RZ] ;  /* 0x00000000fffff984 */ /* 0x000fe20000000800 */
[----:B------:R-:W-:Y:S01]  /*15f50*/  @!PT LDS RZ, [RZ] ;  /* 0x00000000fffff984 */ /* 0x000fe20000000800 */
[----:B------:R-:W-:Y:S01]  /*15f60*/  @!PT LDS RZ, [RZ] ;  /* 0x00000000fffff984 */ /* 0x000fe20000000800 */
[----:B------:R2:W-:Y:S01]  /*15f70*/  @!P4 LDGSTS.E.BYPASS.LTC128B.128 [R211+0x6800], [R10.64] ;  /* 0x068000000ad3cfae */ /* 0x0005e2000b901d5c */
[C---:B------:R-:W-:Y:S02]  /*15f80*/  @!P4 LEA R6, P0, R7.reuse, c[0x0][0x170], 0x1 ;  /* 0x00005c000706ca11 */ /* 0x040fe400078008ff */
[----:B------:R-:W-:Y:S03]  /*15f90*/  @!P4 IADD3.X R15, R0, UR37, RZ, P2, !PT ;  /* 0x00000025000fcc10 */ /* 0x000fe600097fe4ff */
        /* <DEDUP_REMOVED lines=104> */
.L_x_1757:
[----:B------:R-:W2:Y:S01]  /*16620*/  S2R R2, SR_TID.X ;  /* 0x0000000000027919 */ /* 0x000ea20000002100 */
[----:B------:R-:W-:Y:S01]  /*16630*/  IMAD.U32 R0, RZ, RZ, UR36 ;  /* 0x00000024ff007e24 */ /* 0x000fe2000f8e00ff */
[----:B------:R-:W-:Y:S01]  /*16640*/  P2R R180, PR, RZ, 0x10 ;  /* 0x00000010ffb47803 */ /* 0x000fe20000000000 */
[----:B------:R-:W-:Y:S02]  /*16650*/  USHF.L.U32 UR4, UR36, 0x1, URZ ;  /* 0x0000000124047899 */ /* 0x000fe4000800063f */
[----:B------:R-:W-:Y:S02]  /*16660*/  UISETP.GT.AND UP0, UPT, UR36, UR19, UPT ;  /* 0x000000132400728c */ /* 0x000fe4000bf04270 */
[----:B------:R-:W-:Y:S01]  /*16670*/  UMOV UR35, UR36 ;  /* 0x0000002400237c82 */ /* 0x000fe20008000000 */
[----:B--2---:R-:W-:Y:S05]  /*16680*/  IMAD.SHL.U32 R2, R2, 0x2, RZ ;  /* 0x0000000202027824 */ /* 0x004fea00078e00ff */
[----:B------:R-:W-:Y:S05]  /*16690*/  LOP3.LUT R2, R2, 0x6, RZ, 0xc0, !PT ;  /* 0x0000000602027812 */ /* 0x000fea00078ec0ff */
[----:B------:R-:W-:Y:S04]  /*166a0*/  IMAD R0, R0, 0x40, R2 ;  /* 0x0000004000007824 */ /* 0x000fe800078e0202 */
[--C-:B------:R-:W-:Y:S01]  /*166b0*/  IMAD.IADD R2, R200, 0x1, -R0.reuse ;  /* 0x00000001c8027824 */ /* 0x100fe200078e0a00 */
[C---:B------:R-:W-:Y:S01]  /*166c0*/  IADD3 R148, R0.reuse, 0x1, RZ ;  /* 0x0000000100947810 */ /* 0x040fe20007ffe0ff */
[----:B------:R-:W-:Y:S01]  /*166d0*/  IMAD.IADD R69, R199, 0x1, -R0 ;  /* 0x00000001c7457824 */ /* 0x000fe200078e0a00 */
[C---:B------:R-:W-:Y:S02]  /*166e0*/  IADD3 R147, R0.reuse, 0x8, RZ ;  /* 0x0000000800937810 */ /* 0x040fe40007ffe0ff */
[----:B------:R-:W-:Y:S02]  /*166f0*/  IABS R2, R2 ;  /* 0x0000000200027213 */ /* 0x000fe40000000000 */
[C---:B-1----:R-:W-:Y:S02]  /*16700*/  IADD3 R79, R0.reuse, 0x18, RZ ;  /* 0x00000018004f7810 */ /* 0x042fe40007ffe0ff */
[----:B------:R-:W1:Y:S01]  /*16710*/  I2F R179, R2 ;  /* 0x0000000200b37306 */ /* 0x000e620000201400 */
[C---:B------:R-:W-:Y:S02]  /*16720*/  IADD3 R146, R0.reuse, 0x9, RZ ;  /* 0x0000000900927810 */ /* 0x040fe40007ffe0ff */
        /* <DEDUP_REMOVED lines=9> */
[C---:B------:R-:W-:Y:S02]  /*167c0*/  ISETP.GE.AND P3, PT, R0.reuse, R206, PT ;  /* 0x000000ce0000720c */ /* 0x040fe40003f66270 */
[C---:B------:R-:W-:Y:S01]  /*167d0*/  ISETP.GE.AND P2, PT, R0.reuse, R204, PT ;  /* 0x000000cc0000720c */ /* 0x040fe20003f46270 */
[----:B-1----:R-:W-:Y:S01]  /*167e0*/  FFMA.FTZ R4, R179, -UR27, R4 ;  /* 0x8000001bb3047c23 */ /* 0x002fe20008010004 */
[----:B------:R-:W-:Y:S01]  /*167f0*/  IABS R2, R69 ;  /* 0x0000004500027213 */ /* 0x000fe20000000000 */
[----:B------:R-:W-:Y:S01]  /*16800*/  IMAD.IADD R69, R201, 0x1, -R0 ;  /* 0x00000001c9457824 */ /* 0x000fe200078e0a00 */
[----:B------:R-:W-:Y:S02]  /*16810*/  ISETP.GE.AND P4, PT, R79, R206, PT ;  /* 0x000000ce4f00720c */ /* 0x000fe40003f86270 */
[----:B------:R1:W2:Y:S01]  /*16820*/  I2F R178, R2 ;  /* 0x0000000200b27306 */ /* 0x0002a20000201400 */
[C---:B------:R-:W-:Y:S02]  /*16830*/  ISETP.GE.AND P1, PT, R0.reuse, R203, PT ;  /* 0x000000cb0000720c */ /* 0x040fe40003f26270 */
[C---:B------:R-:W-:Y:S02]  /*16840*/  ISETP.GE.AND P0, PT, R0.reuse, R202, PT ;  /* 0x000000ca0000720c */ /* 0x040fe40003f06270 */
[C---:B------:R-:W-:Y:S02]  /*16850*/  ISETP.GE.OR P6, PT, R0.reuse, R210, !P3 ;  /* 0x000000d20000720c */ /* 0x040fe40005fc6670 */
[C---:B------:R-:W-:Y:S02]  /*16860*/  ISETP.GE.OR P5, PT, R0.reuse, R209, !P2 ;  /* 0x000000d10000720c */ /* 0x040fe400057a6670 */
[C---:B------:R-:W-:Y:S02]  /*16870*/  ISETP.GE.OR P3, PT, R0.reuse, R208, !P1 ;  /* 0x000000d00000720c */ /* 0x040fe40004f66670 */
[----:B------:R-:W-:Y:S02]  /*16880*/  ISETP.GE.OR P1, PT, R0, R207, !P0 ;  /* 0x000000cf0000720c */ /* 0x000fe40004726670 */
[-C--:B------:R-:W-:Y:S02]  /*16890*/  ISETP.GE.AND P0, PT, R148, R206.reuse, PT ;  /* 0x000000ce9400720c */ /* 0x080fe40003f06270 */
[----:B------:R-:W-:Y:S02]  /*168a0*/  ISETP.GE.AND P2, PT, R147, R206, PT ;  /* 0x000000ce9300720c */ /* 0x000fe40003f46270 */
[----:B-1----:R-:W-:Y:S01]  /*168b0*/  IABS R2, R69 ;  /* 0x0000004500027213 */ /* 0x002fe20000000000 */
[----:B--2---:R-:W-:Y:S02]  /*168c0*/  FFMA.FTZ R6, R178, -UR27, R6 ;  /* 0x8000001bb2067c23 */ /* 0x004fe40008010006 */
[----:B------:R-:W-:Y:S01]  /*168d0*/  IMAD.IADD R69, R205, 0x1, -R0 ;  /* 0x00000001cd457824 */ /* 0x000fe200078e0a00 */
[----:B------:R1:W2:Y:S04]  /*168e0*/  I2F R177, R2 ;  /* 0x0000000200b17306 */ /* 0x0002a80000201400 */
[----:B-1----:R-:W-:Y:S01]  /*168f0*/  IABS R2, R69 ;  /* 0x0000004500027213 */ /* 0x002fe20000000000 */
[----:B--2---:R-:W-:Y:S02]  /*16900*/  FFMA.FTZ R8, R177, -UR27, R8 ;  /* 0x8000001bb1087c23 */ /* 0x004fe40008010008 */
[C---:B------:R-:W-:Y:S03]  /*16910*/  IMAD.IADD R69, R200.reuse, 0x1, -R148 ;  /* 0x00000001c8457824 */ /* 0x040fe600078e0a94 */
[----:B------:R1:W2:Y:S02]  /*16920*/  I2F R176, R2 ;  /* 0x0000000200b07306 */ /* 0x0002a40000201400 */
[----:B-1----:R-:W-:Y:S01]  /*16930*/  IABS R2, R69 ;  /* 0x0000004500027213 */ /* 0x002fe20000000000 */
[----:B------:R-:W-:Y:S02]  /*16940*/  IMAD.IADD R69, R200, 0x1, -R147 ;  /* 0x00000001c8457824 */ /* 0x000fe400078e0a93 */
[----:B--2---:R-:W-:Y:S05]  /*16950*/  FFMA.FTZ R10, R176, -UR27, R10 ;  /* 0x8000001bb00a7c23 */ /* 0x004fea000801000a */
[----:B------:R1:W2:Y:S02]  /*16960*/  I2F R175, R2 ;  /* 0x0000000200af7306 */ /* 0x0002a40000201400 */
[----:B-1----:R-:W-:Y:S01]  /*16970*/  IABS R2, R69 ;  /* 0x0000004500027213 */ /* 0x002fe20000000000 */
[C---:B------:R-:W-:Y:S02]  /*16980*/  IMAD.IADD R69, R200.reuse, 0x1, -R146 ;  /* 0x00000001c8457824 */ /* 0x040fe400078e0a92 */
[----:B--2---:R-:W-:Y:S05]  /*16990*/  FFMA.FTZ R5, R175, -UR27, R5 ;  /* 0x8000001baf057c23 */ /* 0x004fea0008010005 */
        /* <DEDUP_REMOVED lines=14> */
[----:B------:R-:W-:Y:S02]  /*16a80*/  IMAD.IADD R69, R200, 0x1, -R78 ;  /* 0x00000001c8457824 */ /* 0x000fe400078e0a4e */
[----:B--2---:R-:W-:Y:S05]  /*16a90*/  FFMA.FTZ R21, R171, -UR27, R21 ;  /* 0x8000001bab157c23 */ /* 0x004fea0008010015 */
[----:B------:R1:W2:Y:S02]  /*16aa0*/  I2F R170, R2 ;  /* 0x0000000200aa7306 */ /* 0x0002a40000201400 */
[----:B-1----:R-:W-:Y:S01]  /*16ab0*/  IABS R2, R69 ;  /* 0x0000004500027213 */ /* 0x002fe20000000000 */
[----:B--2---:R-:W-:Y:S02]  /*16ac0*/  FFMA.FTZ R32, R170, -UR27, R32 ;  /* 0x8000001baa207c23 */ /* 0x004fe40008010020 */
[C---:B------:R-:W-:Y:S05]  /*16ad0*/  IMAD.IADD R69, R200.reuse, 0x1, -R77 ;  /* 0x00000001c8457824 */ /* 0x040fea00078e0a4d */
[----:B------:R1:W2:Y:S02]  /*16ae0*/  I2F R169, R2 ;  /* 0x0000000200a97306 */ /* 0x0002a40000201400 */
[----:B-1----:R-:W-:Y:S01]  /*16af0*/  IABS R2, R69 ;  /* 0x0000004500027213 */ /* 0x002fe20000000000 */
[----:B--2---:R-:W-:Y:S02]  /*16b00*/  FFMA.FTZ R33, R169, -UR27, R33 ;  /* 0x8000001ba9217c23 */ /* 0x004fe40008010021 */
[----:B------:R-:W-:Y:S05]  /*16b10*/  IMAD.IADD R69, R200, 0x1, -R76 ;  /* 0x00000001c8457824 */ /* 0x000fea00078e0a4c */
        /* <DEDUP_REMOVED lines=18> */
[----:B--2---:R-:W-:Y:S01]  /*16c40*/  FFMA.FTZ R52, R164, -UR27, R52 ;  /* 0x8000001ba4347c23 */ /* 0x004fe20008010034 */
[----:B------:R-:W-:Y:S06]  /*16c50*/  IADD3 R69, R0, 0x38, RZ ;  /* 0x0000003800457810 */ /* 0x000fec0007ffe0ff */
[----:B------:R1:W2:Y:S01]  /*16c60*/  I2F R163, R2 ;  /* 0x0000000200a37306 */ /* 0x0002a20000201400 */
[----:B------:R-:W-:Y:S05]  /*16c70*/  IMAD.IADD R149, R200, 0x1, -R69 ;  /* 0x00000001c8957824 */ /* 0x000fea00078e0a45 */
[----:B------:R-:W-:Y:S04]  /*16c80*/  IABS R149, R149 ;  /* 0x0000009500957213 */ /* 0x000fe80000000000 */
[----:B------:R3:W4:Y:S01]  /*16c90*/  I2F R162, R149 ;  /* 0x0000009500a27306 */ /* 0x0007220000201400 */
[----:B-1----:R-:W-:Y:S01]  /*16ca0*/  IADD3 R2, R0, 0x39, RZ ;  /* 0x0000003900027810 */ /* 0x002fe20007ffe0ff */
[----:B--2---:R-:W-:Y:S04]  /*16cb0*/  FFMA.FTZ R53, R163, -UR27, R53 ;  /* 0x8000001ba3357c23 */ /* 0x004fe80008010035 */
[----:B------:R-:W-:Y:S05]  /*16cc0*/  IMAD.IADD R150, R200, 0x1, -R2 ;  /* 0x00000001c8967824 */ /* 0x000fea00078e0a02 */
[----:B---3--:R-:W-:Y:S01]  /*16cd0*/  IABS R149, R150 ;  /* 0x0000009600957213 */ /* 0x008fe20000000000 */
[----:B----4-:R-:W-:Y:S02]  /*16ce0*/  FFMA.FTZ R64, R162, -UR27, R64 ;  /* 0x8000001ba2407c23 */ /* 0x010fe40008010040 */
[----:B------:R-:W-:Y:S01]  /*16cf0*/  IMAD.IADD R150, R199, 0x1, -R148 ;  /* 0x00000001c7967824 */ /* 0x000fe200078e0a94 */
[----:B------:R1:W2:Y:S04]  /*16d00*/  I2F R161, R149 ;  /* 0x0000009500a17306 */ /* 0x0002a80000201400 */
[----:B-1----:R-:W-:Y:S01]  /*16d10*/  IABS R149, R150 ;  /* 0x0000009600957213 */ /* 0x002fe20000000000 */
[----:B--2---:R-:W-:Y:S02]  /*16d20*/  FFMA.FTZ R65, R161, -UR27, R65 ;  /* 0x8000001ba1417c23 */ /* 0x004fe40008010041 */
[C---:B------:R-:W-:Y:S03]  /*16d30*/  IMAD.IADD R150, R199.reuse, 0x1, -R147 ;  /* 0x00000001c7967824 */ /* 0x040fe600078e0a93 */
        /* <DEDUP_REMOVED lines=10> */
[C---:B------:R-:W-:Y:S02]  /*16de0*/  IMAD.IADD R150, R199.reuse, 0x1, -R144 ;  /* 0x00000001c7967824 */ /* 0x040fe400078e0a90 */
[----:B--2---:R-:W-:Y:S05]  /*16df0*/  FFMA.FTZ R19, R158, -UR27, R19 ;  /* 0x8000001b9e137c23 */ /* 0x004fea0008010013 */
[----:B------:R1:W2:Y:S02]  /*16e00*/  I2F R157, R149 ;  /* 0x00000095009d7306 */ /* 0x0002a40000201400 */
[----:B-1----:R-:W-:Y:S01]  /*16e10*/  IABS R149, R150 ;  /* 0x0000009600957213 */ /* 0x002fe20000000000 */
[----:B------:R-:W-:Y:S02]  /*16e20*/  IMAD.IADD R150, R199, 0x1, -R79 ;  /* 0x00000001c7967824 */ /* 0x000fe400078e0a4f */
[----:B--2---:R-:W-:Y:S01]  /*16e30*/  FFMA.FTZ R22, R157, -UR27, R22 ;  /* 0x8000001b9d167c23 */ /* 0x004fe20008010016 */
[----:B------:R-:W-:Y:S04]  /*16e40*/  FSEL R157, R10, -INF , !P1 ;  /* 0xff8000000a9d7808 */ /* 0x000fe80004800000 */
[----:B------:R1:W2:Y:S01]  /*16e50*/  I2F R156, R149 ;  /* 0x00000095009c7306 */ /* 0x0002a20000201400 */
[-C--:B------:R-:W-:Y:S02]  /*16e60*/  ISETP.GE.OR P1, PT, R148, R210.reuse, !P0 ;  /* 0x000000d29400720c */ /* 0x080fe40004726670 */
[----:B------:R-:W-:Y:S02]  /*16e70*/  ISETP.GE.OR P0, PT, R147, R210, !P2 ;  /* 0x000000d29300720c */ /* 0x000fe40005706670 */
[----:B------:R-:W-:Y:S02]  /*16e80*/  ISETP.GE.AND P2, PT, R146, R206, PT ;  /* 0x000000ce9200720c */ /* 0x000fe40003f46270 */
[----:B-1----:R-:W-:Y:S01]  /*16e90*/  IABS R149, R150 ;  /* 0x0000009600957213 */ /* 0x002fe20000000000 */
[----:B------:R-:W-:Y:S02]  /*16ea0*/  IMAD.IADD R150, R199, 0x1, -R78 ;  /* 0x00000001c7967824 */ /* 0x000fe400078e0a4e */
[----:B--2---:R-:W-:Y:S01]  /*16eb0*/  FFMA.FTZ R23, R156, -UR27, R23 ;  /* 0x8000001b9c177c23 */ /* 0x004fe20008010017 */
[----:B------:R-:W-:Y:S01]  /*16ec0*/  FSEL R156, R8, -INF , !P3 ;  /* 0xff800000089c7808 */ /* 0x000fe20005800000 */
[----:B------:R1:W2:Y:S01]  /*16ed0*/  I2F R155, R149 ;  /* 0x00000095009b7306 */ /* 0x0002a20000201400 */
[----:B------:R-:W-:Y:S02]  /*16ee0*/  ISETP.GE.AND P3, PT, R145, R206, PT ;  /* 0x000000ce9100720c */ /* 0x000fe40003f66270 */
[----:B-1----:R-:W-:Y:S01]  /*16ef0*/  IABS R149, R150 ;  /* 0x0000009600957213 */ /* 0x002fe20000000000 */
[----:B------:R-:W-:Y:S02]  /*16f00*/  IMAD.IADD R150, R199, 0x1, -R77 ;  /* 0x00000001c7967824 */ /* 0x000fe400078e0a4d */
[----:B--2---:R-:W-:Y:S01]  /*16f10*/  FFMA.FTZ R34, R155, -UR27, R34 ;  /* 0x8000001b9b227c23 */ /* 0x004fe20008010022 */
[----:B------:R-:W-:Y:S03]  /*16f20*/  FSEL R155, R6, -INF , !P5 ;  /* 0xff800000069b7808 */ /* 0x000fe60006800000 */
[----:B------:R1:W2:Y:S01]  /*16f30*/  I2F R154, R149 ;  /* 0x00000095009a7306 */ /* 0x0002a20000201400 */
[----:B------:R-:W-:Y:S02]  /*16f40*/  ISETP.GE.AND P5, PT, R77, R206, PT ;  /* 0x000000ce4d00720c */ /* 0x000fe40003fa6270 */
[----:B-1----:R-:W-:Y:S01]  /*16f50*/  IABS R149, R150 ;  /* 0x0000009600957213 */ /* 0x002fe20000000000 */
[C---:B------:R-:W-:Y:S02]  /*16f60*/  IMAD.IADD R150, R199.reuse, 0x1, -R76 ;  /* 0x00000001c7967824 */ /* 0x040fe400078e0a4c */
[----:B--2---:R-:W-:Y:S01]  /*16f70*/  FFMA.FTZ R35, R154, -UR27, R35 ;  /* 0x8000001b9a237c23 */ /* 0x004fe20008010023 */
[----:B------:R-:W-:Y:S03]  /*16f80*/  FSEL R154, R4, -INF , !P6 ;  /* 0xff800000049a7808 */ /* 0x000fe60007000000 */
[----:B------:R1:W2:Y:S01]  /*16f90*/  I2F R153, R149 ;  /* 0x0000009500997306 */ /* 0x0002a20000201400 */
[----:B------:R-:W-:Y:S01]  /*16fa0*/  ISETP.GE.AND P6, PT, R78, R206, PT ;  /* 0x000000ce4e00720c */ /* 0x000fe20003fc6270 */
[C---:B------:R-:W-:Y:S05]  /*16fb0*/  IMAD.IADD R4, R199.reuse, 0x1, -R70 ;  /* 0x00000001c7047824 */ /* 0x040fea00078e0a46 */
[----:B------:R-:W-:Y:S02]  /*16fc0*/  IABS R4, R4 ;  /* 0x0000000400047213 */ /* 0x000fe40000000000 */
[----:B-1----:R-:W-:Y:S01]  /*16fd0*/  IABS R149, R150 ;  /* 0x0000009600957213 */ /* 0x002fe20000000000 */
[----:B------:R-:W-:Y:S02]  /*16fe0*/  IMAD.IADD R150, R199, 0x1, -R73 ;  /* 0x00000001c7967824 */ /* 0x000fe400078e0a49 */
[----:B--2---:R-:W-:Y:S01]  /*16ff0*/  FFMA.FTZ R38, R153, -UR27, R38 ;  /* 0x8000001b99267c23 */ /* 0x004fe20008010026 */
[----:B------:R-:W-:Y:S01]  /*17000*/  FSEL R153, R5, -INF , !P1 ;  /* 0xff80000005997808 */ /* 0x000fe20004800000 */
[----:B------:R1:W2:Y:S01]  /*17010*/  I2F R152, R149 ;  /* 0x0000009500987306 */ /* 0x0002a20000201400 */
[----:B------:R-:W-:Y:S01]  /*17020*/  ISETP.GE.OR P1, PT, R146, R210, !P2 ;  /* 0x000000d29200720c */ /* 0x000fe20005726670 */
[----:B------:R-:W-:Y:S01]  /*17030*/  IMAD.IADD R5, R201, 0x1, -R144 ;  /* 0x00000001c9057824 */ /* 0x000fe200078e0a90 */
[----:B------:R-:W-:Y:S02]  /*17040*/  ISETP.GE.AND P2, PT, R73, R206, PT ;  /* 0x000000ce4900720c */ /* 0x000fe40003f46270 */
[----:B-1----:R-:W-:Y:S01]  /*17050*/  IABS R149, R150 ;  /* 0x0000009600957213 */ /* 0x002fe20000000000 */
[----:B------:R-:W-:Y:S02]  /*17060*/  IMAD.IADD R150, R199, 0x1, -R72 ;  /* 0x00000001c7967824 */ /* 0x000fe400078e0a48 */
[----:B--2---:R-:W-:Y:S01]  /*17070*/  FFMA.FTZ R39, R152, -UR27, R39 ;  /* 0x8000001b98277c23 */ /* 0x004fe20008010027 */
[----:B------:R-:W-:Y:S01]  /*17080*/  FSEL R152, R17, -INF , !P1 ;  /* 0xff80000011987808 */ /* 0x000fe20004800000 */
[----:B------:R1:W2:Y:S01]  /*17090*/  I2F R151, R149 ;  /* 0x0000009500977306 */ /* 0x0002a20000201400 */
[C---:B------:R-:W-:Y:S04]  /*170a0*/  ISETP.GE.AND P1, PT, R144.reuse, R206, PT ;  /* 0x000000ce9000720c */ /* 0x040fe80003f26270 */
[-C--:B------:R-:W-:Y:S04]  /*170b0*/  ISETP.GE.OR P1, PT, R144, R210.reuse, !P1 ;  /* 0x000000d29000720c */ /* 0x080fe80004f26670 */
[----:B------:R-:W-:Y:S02]  /*170c0*/  FSEL R168, R21, -INF , !P1 ;  /* 0xff80000015a87808 */ /* 0x000fe40004800000 */
[----:B------:R-:W-:Y:S02]  /*170d0*/  ISETP.GE.OR P1, PT, R78, R210, !P6 ;  /* 0x000000d24e00720c */ /* 0x000fe40007726670 */
[C---:B------:R-:W-:Y:S02]  /*170e0*/  ISETP.GE.AND P6, PT, R148.reuse, R204, PT ;  /* 0x000000cc9400720c */ /* 0x040fe40003fc6270 */
[----:B------:R-:W-:Y:S02]  /*170f0*/  FSEL R161, R33, -INF , !P1 ;  /* 0xff80000021a17808 */ /* 0x000fe40004800000 */
[----:B------:R-:W-:Y:S02]  /*17100*/  ISETP.GE.OR P6, PT, R148, R209, !P6 ;  /* 0x000000d19400720c */ /* 0x000fe400077c6670 */
[----:B-1----:R-:W-:Y:S01]  /*17110*/  IABS R149, R150 ;  /* 0x0000009600957213 */ /* 0x002fe20000000000 */
[----:B------:R-:W-:Y:S02]  /*17120*/  IMAD.IADD R150, R199, 0x1, -R71 ;  /* 0x00000001c7967824 */ /* 0x000fe400078e0a47 */
[----:B--2---:R-:W-:Y:S01]  /*17130*/  FFMA.FTZ R50, R151, -UR27, R50 ;  /* 0x8000001b97327c23 */ /* 0x004fe20008010032 */
[----:B------:R-:W-:Y:S02]  /*17140*/  FSEL R151, R16, -INF , !P0 ;  /* 0xff80000010977808 */ /* 0x000fe40004000000 */
[----:B------:R-:W-:Y:S01]  /*17150*/  IABS R0, R150 ;  /* 0x0000009600007213 */ /* 0x000fe20000000000 */
[----:B------:R-:W1:Y:S01]  /*17160*/  I2F R149, R149 ;  /* 0x0000009500957306 */ /* 0x000e620000201400 */
[----:B------:R-:W-:Y:S02]  /*17170*/  ISETP.GE.OR P0, PT, R145, R210, !P3 ;  /* 0x000000d29100720c */ /* 0x000fe40005f06670 */
[----:B------:R-:W-:Y:S02]  /*17180*/  ISETP.GE.AND P3, PT, R76, R206, PT ;  /* 0x000000ce4c00720c */ /* 0x000fe40003f66270 */
[----:B------:R-:W-:Y:S02]  /*17190*/  FSEL R166, R20, -INF , !P0 ;  /* 0xff80000014a67808 */ /* 0x000fe40004000000 */
[-C--:B------:R-:W-:Y:S02]  /*171a0*/  ISETP.GE.OR P1, PT, R76, R210.reuse, !P3 ;  /* 0x000000d24c00720c */ /* 0x080fe40005f26670 */
[----:B------:R-:W-:Y:S01]  /*171b0*/  ISETP.GE.OR P0, PT, R79, R210, !P4 ;  /* 0x000000d24f00720c */ /* 0x000fe20006706670 */
[----:B------:R-:W2:Y:S01]  /*171c0*/  I2F R0, R0 ;  /* 0x0000000000007306 */ /* 0x000ea20000201400 */
[----:B------:R-:W-:Y:S02]  /*171d0*/  FSEL R222, R37, -INF , !P1 ;  /* 0xff80000025de7808 */ /* 0x000fe40004800000 */
[----:B------:R-:W-:Y:S02]  /*171e0*/  ISETP.GE.AND P1, PT, R72, R206, PT ;  /* 0x000000ce4800720c */ /* 0x000fe40003f26270 */
[----:B------:R-:W-:Y:S02]  /*171f0*/  FSEL R160, R32, -INF , !P0 ;  /* 0xff80000020a07808 */ /* 0x000fe40004000000 */
[----:B------:R-:W-:Y:S02]  /*17200*/  ISETP.GE.OR P0, PT, R77, R210, !P5 ;  /* 0x000000d24d00720c */ /* 0x000fe40006f06670 */
[----:B------:R-:W-:Y:S01]  /*17210*/  ISETP.GE.AND P4, PT, R70, R206, PT ;  /* 0x000000ce4600720c */ /* 0x000fe20003f86270 */
[----:B------:R3:W4:Y:S01]  /*17220*/  I2F R150, R4 ;  /* 0x0000000400967306 */ /* 0x0007220000201400 */
[C---:B------:R-:W-:Y:S02]  /*17230*/  ISETP.GE.AND P5, PT, R148.reuse, R203, PT ;  /* 0x000000cb9400720c */ /* 0x040fe40003fa6270 */
[----:B------:R-:W-:Y:S01]  /*17240*/  ISETP.GE.AND P3, PT, R148, R202, PT ;  /* 0x000000ca9400720c */ /* 0x000fe20003f66270 */
[----:B-1----:R-:W-:Y:S01]  /*17250*/  FFMA.FTZ R51, R149, -UR27, R51 ;  /* 0x8000001b95337c23 */ /* 0x002fe20008010033 */
[-C--:B------:R-:W-:Y:S02]  /*17260*/  ISETP.GE.OR P1, PT, R72, R210.reuse, !P1 ;  /* 0x000000d24800720c */ /* 0x080fe40004f26670 */
[----:B------:R-:W-:Y:S02]  /*17270*/  ISETP.GE.OR P3, PT, R148, R207, !P3 ;  /* 0x000000cf9400720c */ /* 0x000fe40005f66670 */
[----:B------:R-:W-:Y:S02]  /*17280*/  FSEL R214, R49, -INF , !P1 ;  /* 0xff80000031d67808 */ /* 0x000fe40004800000 */
[----:B------:R-:W-:Y:S02]  /*17290*/  ISETP.GE.OR P1, PT, R70, R210, !P4 ;  /* 0x000000d24600720c */ /* 0x000fe40006726670 */
[----:B------:R-:W-:Y:S01]  /*172a0*/  ISETP.GE.OR P4, PT, R148, R208, !P5 ;  /* 0x000000d09400720c */ /* 0x000fe20006f86670 */
[----:B--2---:R-:W-:Y:S01]  /*172b0*/  FFMA.FTZ R54, R0, -UR27, R54 ;  /* 0x8000001b00367c23 */ /* 0x004fe20008010036 */
[----:B------:R-:W-:Y:S01]  /*172c0*/  FSEL R221, R36, -INF , !P0 ;  /* 0xff80000024dd7808 */ /* 0x000fe20004000000 */
[--C-:B------:R-:W-:Y:S01]  /*172d0*/  IMAD.IADD R0, R201, 0x1, -R148.reuse ;  /* 0x00000001c9007824 */ /* 0x100fe200078e0a94 */
[----:B------:R-:W-:Y:S01]  /*172e0*/  ISETP.GE.OR P0, PT, R73, R210, !P2 ;  /* 0x000000d24900720c */ /* 0x000fe20005706670 */
[----:B------:R-:W-:Y:S01]  /*172f0*/  IMAD.IADD R148, R205, 0x1, -R148 ;  /* 0x00000001cd947824 */ /* 0x000fe200078e0a94 */
[----:B------:R-:W-:Y:S02]  /*17300*/  ISETP.GE.AND P2, PT, R71, R206, PT ;  /* 0x000000ce4700720c */ /* 0x000fe40003f46270 */
[----:B------:R-:W-:Y:S02]  /*17310*/  IABS R0, R0 ;  /* 0x0000000000007213 */ /* 0x000fe40000000000 */
[----:B------:R-:W-:Y:S01]  /*17320*/  FSEL R183, R48, -INF , !P0 ;  /* 0xff80000030b77808 */ /* 0x000fe20004000000 */
[----:B---3--:R-:W-:Y:S01]  /*17330*/  IMAD.IADD R4, R199, 0x1, -R69 ;  /* 0x00000001c7047824 */ /* 0x008fe200078e0a45 */
[----:B------:R-:W-:Y:S01]  /*17340*/  FSEL R48, R7, -INF , !P6 ;  /* 0xff80000007307808 */ /* 0x000fe20007000000 */
[----:B------:R1:W2:Y:S01]  /*17350*/  I2F R149, R0 ;  /* 0x0000000000957306 */ /* 0x0002a20000201400 */
[----:B------:R-:W-:Y:S01]  /*17360*/  ISETP.GE.OR P0, PT, R71, R210, !P2 ;  /* 0x000000d24700720c */ /* 0x000fe20005706670 */
[----:B----4-:R-:W-:Y:S01]  /*17370*/  FFMA.FTZ R55, R150, -UR27, R55 ;  /* 0x8000001b96377c23 */ /* 0x010fe20008010037 */
[----:B------:R-:W-:Y:S02]  /*17380*/  IABS R4, R4 ;  /* 0x0000000400047213 */ /* 0x000fe40000000000 */
[----:B------:R-:W-:Y:S02]  /*17390*/  FSEL R248, R52, -INF , !P0 ;  /* 0xff80000034f87808 */ /* 0x000fe40004000000 */
[CC--:B------:R-:W-:Y:S02]  /*173a0*/  ISETP.GE.AND P0, PT, R2.reuse, R206.reuse, PT ;  /* 0x000000ce0200720c */ /* 0x0c0fe40003f06270 */
[----:B------:R-:W-:Y:S01]  /*173b0*/  ISETP.GE.AND P2, PT, R69, R206, PT ;  /* 0x000000ce4500720c */ /* 0x000fe20003f46270 */
[----:B------:R3:W4:Y:S01]  /*173c0*/  I2F R16, R4 ;  /* 0x0000000400107306 */ /* 0x0007220000201400 */
[----:B------:R-:W-:Y:S02]  /*173d0*/  ISETP.GE.OR P0, PT, R2, R210, !P0 ;  /* 0x000000d20200720c */ /* 0x000fe40004706670 */
[----:B------:R-:W-:Y:S02]  /*173e0*/  FSEL R249, R53, -INF , !P1 ;  /* 0xff80000035f97808 */ /* 0x000fe40004800000 */
[----:B------:R-:W-:Y:S02]  /*173f0*/  ISETP.GE.AND P5, PT, R147, R204, PT ;  /* 0x000000cc9300720c */ /* 0x000fe40003fa6270 */
[----:B------:R-:W-:Y:S02]  /*17400*/  ISETP.GE.OR P1, PT, R69, R210, !P2 ;  /* 0x000000d24500720c */ /* 0x000fe40005726670 */
[----:B------:R-:W-:Y:S02]  /*17410*/  ISETP.GE.AND P2, PT, R147, R203, PT ;  /* 0x000000cb9300720c */ /* 0x000fe40003f46270 */
[----:B------:R-:W-:Y:S02]  /*17420*/  FSEL R245, R65, -INF , !P0 ;  /* 0xff80000041f57808 */ /* 0x000fe40004000000 */
[----:B------:R-:W-:Y:S01]  /*17430*/  ISETP.GE.AND P0, PT, R147, R202, PT ;  /* 0x000000ca9300720c */ /* 0x000fe20003f06270 */
[----:B-1----:R-:W-:Y:S01]  /*17440*/  IMAD.IADD R0, R201, 0x1, -R147 ;  /* 0x00000001c9007824 */ /* 0x002fe200078e0a93 */
[----:B------:R-:W-:Y:S01]  /*17450*/  FSEL R244, R64, -INF , !P1 ;  /* 0xff80000040f47808 */ /* 0x000fe20004800000 */
[----:B--2---:R-:W-:Y:S01]  /*17460*/  FFMA.FTZ R9, R149, -UR27, R9 ;  /* 0x8000001b95097c23 */ /* 0x004fe20008010009 */
[----:B------:R-:W-:Y:S02]  /*17470*/  ISETP.GE.OR P1, PT, R147, R209, !P5 ;  /* 0x000000d19300720c */ /* 0x000fe40006f26670 */
[----:B------:R-:W-:Y:S02]  /*17480*/  IABS R0, R0 ;  /* 0x0000000000007213 */ /* 0x000fe40000000000 */
[----:B------:R-:W-:Y:S02]  /*17490*/  FSEL R37, R18, -INF , !P1 ;  /* 0xff80000012257808 */ /* 0x000fe40004800000 */
[----:B------:R1:W2:Y:S01]  /*174a0*/  I2F R17, R0 ;  /* 0x0000000000117306 */ /* 0x0002a20000201400 */
[----:B---3--:R-:W-:Y:S01]  /*174b0*/  IMAD.IADD R4, R199, 0x1, -R2 ;  /* 0x00000001c7047824 */ /* 0x008fe200078e0a02 */
[C---:B------:R-:W-:Y:S01]  /*174c0*/  ISETP.GE.OR P6, PT, R147.reuse, R207, !P0 ;  /* 0x000000cf9300720c */ /* 0x040fe200047c6670 */
[----:B----4-:R-:W-:Y:S01]  /*174d0*/  FFMA.FTZ R66, R16, -UR27, R66 ;  /* 0x8000001b10427c23 */ /* 0x010fe20008010042 */
[----:B------:R-:W-:Y:S01]  /*174e0*/  ISETP.GE.OR P5, PT, R147, R208, !P2 ;  /* 0x000000d09300720c */ /* 0x000fe200057a6670 */
[----:B------:R-:W-:Y:S01]  /*174f0*/  IMAD.IADD R147, R205, 0x1, -R147 ;  /* 0x00000001cd937824 */ /* 0x000fe200078e0a93 */
[----:B------:R-:W-:Y:S02]  /*17500*/  IABS R4, R4 ;  /* 0x0000000400047213 */ /* 0x000fe40000000000 */
[-C--:B------:R-:W-:Y:S02]  /*17510*/  ISETP.GE.AND P0, PT, R145, R204.reuse, PT ;  /* 0x000000cc9100720c */ /* 0x080fe40003f06270 */
[----:B------:R-:W3:Y:S01]  /*17520*/  I2F R20, R4 ;  /* 0x0000000400147306 */ /* 0x000ee20000201400 */
[----:B------:R-:W-:Y:S02]  /*17530*/  FSEL R33, R9, -INF , !P4 ;  /* 0xff80000009217808 */ /* 0x000fe40006000000 */
[-C--:B------:R-:W-:Y:S04]  /*17540*/  ISETP.GE.OR P0, PT, R145, R209.reuse, !P0 ;  /* 0x000000d19100720c */ /* 0x080fe80004706670 */
[----:B------:R-:W-:Y:S02]  /*17550*/  FSEL R163, R22, -INF , !P0 ;  /* 0xff80000016a37808 */ /* 0x000fe40004000000 */
[C---:B------:R-:W-:Y:S04]  /*17560*/  ISETP.GE.AND P0, PT, R79.reuse, R204, PT ;  /* 0x000000cc4f00720c */ /* 0x040fe80003f06270 */
[-C--:B------:R-:W-:Y:S01]  /*17570*/  ISETP.GE.OR P0, PT, R79, R209.reuse, !P0 ;  /* 0x000000d14f00720c */ /* 0x080fe20004706670 */
[----:B-1----:R-:W-:Y:S02]  /*17580*/  IMAD.IADD R0, R201, 0x1, -R146 ;  /* 0x00000001c9007824 */ /* 0x002fe400078e0a92 */
[----:B--2---:R-:W-:Y:S01]  /*17590*/  FFMA.FTZ R12, R17, -UR27, R12 ;  /* 0x8000001b110c7c23 */ /* 0x004fe2000801000c */
[----:B------:R-:W-:Y:S02]  /*175a0*/  FSEL R52, R34, -INF , !P0 ;  /* 0xff80000022347808 */ /* 0x000fe40004000000 */
[----:B------:R-:W-:Y:S02]  /*175b0*/  IABS R0, R0 ;  /* 0x0000000000007213 */ /* 0x000fe40000000000 */
[----:B------:R-:W-:Y:S02]  /*175c0*/  FSEL R34, R12, -INF , !P5 ;  /* 0xff8000000c227808 */ /* 0x000fe40006800000 */
[----:B------:R1:W2:Y:S01]  /*175d0*/  I2F R10, R0 ;  /* 0x00000000000a7306 */ /* 0x0002a20000201400 */
[----:B---3--:R-:W-:Y:S01]  /*175e0*/  FFMA.FTZ R67, R20, -UR27, R67 ;  /* 0x8000001b14437c23 */ /* 0x008fe20008010043 */
[CC--:B------:R-:W-:Y:S04]  /*175f0*/  ISETP.GE.AND P0, PT, R77.reuse, R204.reuse, PT ;  /* 0x000000cc4d00720c */ /* 0x0c0fe80003f06270 */
[-C--:B------:R-:W-:Y:S04]  /*17600*/  ISETP.GE.OR P0, PT, R77, R209.reuse, !P0 ;  /* 0x000000d14d00720c */ /* 0x080fe80004706670 */
[----:B------:R-:W-:Y:S02]  /*17610*/  FSEL R217, R38, -INF , !P0 ;  /* 0xff80000026d97808 */ /* 0x000fe40004000000 */
[CC--:B------:R-:W-:Y:S04]  /*17620*/  ISETP.GE.AND P0, PT, R73.reuse, R204.reuse, PT ;  /* 0x000000cc4900720c */ /* 0x0c0fe80003f06270 */
[-C--:B------:R-:W-:Y:S04]  /*17630*/  ISETP.GE.OR P0, PT, R73, R209.reuse, !P0 ;  /* 0x000000d14900720c */ /* 0x080fe80004706670 */
[----:B------:R-:W-:Y:S02]  /*17640*/  FSEL R178, R50, -INF , !P0 ;  /* 0xff80000032b27808 */ /* 0x000fe40004000000 */
[----:B------:R-:W-:Y:S01]  /*17650*/  ISETP.GE.AND P0, PT, R71, R204, PT ;  /* 0x000000cc4700720c */ /* 0x000fe20003f06270 */
[----:B-1----:R-:W-:Y:S02]  /*17660*/  IMAD.IADD R0, R201, 0x1, -R145 ;  /* 0x00000001c9007824 */ /* 0x002fe400078e0a91 */
[----:B--2---:R-:W-:Y:S01]  /*17670*/  FFMA.FTZ R13, R10, -UR27, R13 ;  /* 0x8000001b0a0d7c23 */ /* 0x004fe2000801000d */
[----:B------:R-:W-:Y:S02]  /*17680*/  ISETP.GE.OR P0, PT, R71, R209, !P0 ;  /* 0x000000d14700720c */ /* 0x000fe40004706670 */
[----:B------:R-:W-:Y:S02]  /*17690*/  IABS R0, R0 ;  /* 0x0000000000007213 */ /* 0x000fe40000000000 */
[----:B------:R-:W-:Y:S02]  /*176a0*/  FSEL R247, R54, -INF , !P0 ;  /* 0xff80000036f77808 */ /* 0x000fe40004000000 */
[C---:B------:R-:W-:Y:S01]  /*176b0*/  ISETP.GE.AND P0, PT, R146.reuse, R202, PT ;  /* 0x000000ca9200720c */ /* 0x040fe20003f06270 */
[----:B------:R-:W-:Y:S01]  /*176c0*/  IMAD.MOV.U32 R4, RZ, RZ, R0 ;  /* 0x000000ffff047224 */ /* 0x000fe200078e0000 */
[----:B------:R-:W-:Y:S02]  /*176d0*/  IABS R0, R5 ;  /* 0x0000000500007213 */ /* 0x000fe40000000000 */
[----:B------:R-:W-:Y:S01]  /*176e0*/  P2R R5, PR, RZ, 0x8 ;  /* 0x00000008ff057803 */ /* 0x000fe20000000000 */
[----:B------:R-:W1:Y:S01]  /*176f0*/  I2F R8, R4 ;  /* 0x0000000400087306 */ /* 0x000e620000201400 */
[CC--:B------:R-:W-:Y:S04]  /*17700*/  ISETP.GE.AND P3, PT, R146.reuse, R204.reuse, PT ;  /* 0x000000cc9200720c */ /* 0x0c0fe80003f66270 */
[C---:B------:R-:W-:Y:S02]  /*17710*/  ISETP.GE.OR P1, PT, R146.reuse, R209, !P3 ;  /* 0x000000d19200720c */ /* 0x040fe40005f26670 */
[----:B------:R-:W-:Y:S02]  /*17720*/  ISETP.GE.OR P3, PT, R146, R207, !P0 ;  /* 0x000000cf9200720c */ /* 0x000fe40004766670 */
[----:B------:R-:W-:Y:S01]  /*17730*/  FSEL R36, R19, -INF , !P1 ;  /* 0xff80000013247808 */ /* 0x000fe20004800000 */
[----:B------:R2:W3:Y:S01]  /*17740*/  I2F R6, R0 ;  /* 0x0000000000067306 */ /* 0x0004e20000201400 */
[-C--:B------:R-:W-:Y:S02]  /*17750*/  ISETP.GE.AND P1, PT, R144, R204.reuse, PT ;  /* 0x000000cc9000720c */ /* 0x080fe40003f26270 */
[-C--:B------:R-:W-:Y:S02]  /*17760*/  ISETP.GE.AND P0, PT, R70, R204.reuse, PT ;  /* 0x000000cc4600720c */ /* 0x080fe40003f06270 */
[-C--:B------:R-:W-:Y:S02]  /*17770*/  ISETP.GE.OR P1, PT, R144, R209.reuse, !P1 ;  /* 0x000000d19000720c */ /* 0x080fe40004f26670 */
[-C--:B------:R-:W-:Y:S02]  /*17780*/  ISETP.GE.OR P0, PT, R70, R209.reuse, !P0 ;  /* 0x000000d14600720c */ /* 0x080fe40004706670 */
[----:B------:R-:W-:Y:S02]  /*17790*/  FSEL R164, R23, -INF , !P1 ;  /* 0xff80000017a47808 */ /* 0x000fe40004800000 */
[----:B------:R-:W-:Y:S02]  /*177a0*/  ISETP.GE.AND P1, PT, R78, R204, PT ;  /* 0x000000cc4e00720c */ /* 0x000fe40003f26270 */
[----:B------:R-:W-:Y:S01]  /*177b0*/  FSEL R246, R55, -INF , !P0 ;  /* 0xff80000037f67808 */ /* 0x000fe20004000000 */
[----:B-1----:R-:W-:Y:S01]  /*177c0*/  FFMA.FTZ R24, R8, -UR27, R24 ;  /* 0x8000001b08187c23 */ /* 0x002fe20008010018 */
[----:B------:R-:W-:Y:S01]  /*177d0*/  IABS R4, R148 ;  /* 0x0000009400047213 */ /* 0x000fe20000000000 */
[----:B------:R-:W4:Y:S01]  /*177e0*/  LDL.64 R54, [R1+0x20] ;  /* 0x0000200001367983 */ /* 0x000f220000100a00 */
[-C--:B------:R-:W-:Y:S02]  /*177f0*/  ISETP.GE.OR P1, PT, R78, R209.reuse, !P1 ;  /* 0x000000d14e00720c */ /* 0x080fe40004f26670 */
[----:B------:R-:W1:Y:S01]  /*17800*/  I2F R49, R4 ;  /* 0x0000000400317306 */ /* 0x000e620000201400 */
[-C--:B------:R-:W-:Y:S02]  /*17810*/  ISETP.GE.AND P0, PT, R69, R204.reuse, PT ;  /* 0x000000cc4500720c */ /* 0x080fe40003f06270 */
[----:B------:R-:W-:Y:S01]  /*17820*/  FSEL R158, R35, -INF , !P1 ;  /* 0xff800000239e7808 */ /* 0x000fe20004800000 */
[----:B--2---:R-:W-:Y:S01]  /*17830*/  IMAD.IADD R0, R201, 0x1, -R79 ;  /* 0x00000001c9007824 */ /* 0x004fe200078e0a4f */
[----:B------:R-:W-:Y:S01]  /*17840*/  ISETP.GE.AND P1, PT, R76, R204, PT ;  /* 0x000000cc4c00720c */ /* 0x000fe20003f26270 */
[----:B---3--:R-:W-:Y:S01]  /*17850*/  FFMA.FTZ R25, R6, -UR27, R25 ;  /* 0x8000001b06197c23 */ /* 0x008fe20008010019 */
[-C--:B------:R-:W-:Y:S02]  /*17860*/  ISETP.GE.OR P0, PT, R69, R209.reuse, !P0 ;  /* 0x000000d14500720c */ /* 0x080fe40004706670 */
[----:B------:R-:W-:Y:S02]  /*17870*/  IABS R0, R0 ;  /* 0x0000000000007213 */ /* 0x000fe40000000000 */
[-C--:B------:R-:W-:Y:S02]  /*17880*/  ISETP.GE.OR P1, PT, R76, R209.reuse, !P1 ;  /* 0x000000d14c00720c */ /* 0x080fe40004f26670 */
[----:B------:R2:W3:Y:S01]  /*17890*/  I2F R7, R0 ;  /* 0x0000000000077306 */ /* 0x0004e20000201400 */
[----:B------:R-:W-:Y:S02]  /*178a0*/  FSEL R243, R66, -INF , !P0 ;  /* 0xff80000042f37808 */ /* 0x000fe40004000000 */
[----:B------:R-:W-:Y:S02]  /*178b0*/  FSEL R219, R39, -INF , !P1 ;  /* 0xff80000027db7808 */ /* 0x000fe40004800000 */
[C---:B------:R-:W-:Y:S01]  /*178c0*/  ISETP.GE.AND P1, PT, R72.reuse, R204, PT ;  /* 0x000000cc4800720c */ /* 0x040fe20003f26270 */
[----:B------:R-:W5:Y:S01]  /*178d0*/  LDL.64 R38, [R1+0x8] ;  /* 0x0000080001267983 */ /* 0x000f620000100a00 */
[----:B------:R-:W-:Y:S02]  /*178e0*/  ISETP.GE.AND P0, PT, R145, R202, PT ;  /* 0x000000ca9100720c */ /* 0x000fe40003f06270 */
[----:B------:R-:W-:Y:S01]  /*178f0*/  ISETP.GE.OR P1, PT, R72, R209, !P1 ;  /* 0x000000d14800720c */ /* 0x000fe20004f26670 */
[----:B-1----:R-:W-:Y:S01]  /*17900*/  FFMA.FTZ R11, R49, -UR27, R11 ;  /* 0x8000001b310b7c23 */ /* 0x002fe2000801000b */
[----:B------:R-:W-:Y:S02]  /*17910*/  IABS R4, R147 ;  /* 0x0000009300047213 */ /* 0x000fe40000000000 */
[----:B------:R-:W-:Y:S02]  /*17920*/  FSEL R212, R51, -INF , !P1 ;  /* 0xff80000033d47808 */ /* 0x000fe40004800000 */
[----:B------:R1:W1:Y:S01]  /*17930*/  I2F R53, R4 ;  /* 0x0000000400357306 */ /* 0x0002620000201400 */
[C---:B------:R-:W-:Y:S02]  /*17940*/  ISETP.GE.AND P1, PT, R146.reuse, R203, PT ;  /* 0x000000cb9200720c */ /* 0x040fe40003f26270 */
[----:B------:R-:W-:Y:S02]  /*17950*/  ISETP.GE.OR P4, PT, R145, R207, !P0 ;  /* 0x000000cf9100720c */ /* 0x000fe40004786670 */
[----:B------:R-:W-:Y:S02]  /*17960*/  ISETP.GE.OR P2, PT, R146, R208, !P1 ;  /* 0x000000d09200720c */ /* 0x000fe40004f46670 */
[C---:B------:R-:W-:Y:S01]  /*17970*/  ISETP.GE.AND P0, PT, R2.reuse, R204, PT ;  /* 0x000000cc0200720c */ /* 0x040fe20003f06270 */
[----:B--2---:R-:W-:Y:S01]  /*17980*/  IMAD.IADD R0, R201, 0x1, -R78 ;  /* 0x00000001c9007824 */ /* 0x004fe200078e0a4e */
[----:B------:R-:W-:Y:S01]  /*17990*/  FSEL R35, R13, -INF , !P2 ;  /* 0xff8000000d237808 */ /* 0x000fe20005000000 */
[----:B---3--:R-:W-:Y:S01]  /*179a0*/  FFMA.FTZ R28, R7, -UR27, R28 ;  /* 0x8000001b071c7c23 */ /* 0x008fe2000801001c */
[----:B------:R-:W-:Y:S01]  /*179b0*/  ISETP.NE.AND P2, PT, R5, RZ, PT ;  /* 0x000000ff0500720c */ /* 0x000fe20003f45270 */
[----:B------:R-:W-:Y:S01]  /*179c0*/  IMAD.IADD R5, R201, 0x1, -R71 ;  /* 0x00000001c9057824 */ /* 0x000fe200078e0a47 */
[----:B------:R-:W-:Y:S02]  /*179d0*/  IABS R0, R0 ;  /* 0x0000000000007213 */ /* 0x000fe40000000000 */
[----:B------:R-:W-:Y:S02]  /*179e0*/  FSEL R20, R11, -INF , !P2 ;  /* 0xff8000000b147808 */ /* 0x000fe40005000000 */
[----:B------:R2:W3:Y:S01]  /*179f0*/  I2F R32, R0 ;  /* 0x0000000000207306 */ /* 0x0004e20000201400 */
[----:B------:R-:W-:Y:S02]  /*17a00*/  IABS R5, R5 ;  /* 0x0000000500057213 */ /* 0x000fe40000000000 */
[----:B------:R-:W-:Y:S02]  /*17a10*/  ISETP.GE.OR P0, PT, R2, R209, !P0 ;  /* 0x000000d10200720c */ /* 0x000fe40004706670 */
[-C--:B------:R-:W-:Y:S01]  /*17a20*/  ISETP.GE.AND P1, PT, R145, R203.reuse, PT ;  /* 0x000000cb9100720c */ /* 0x080fe20003f26270 */
[----:B-1----:R-:W-:Y:S01]  /*17a30*/  IMAD.IADD R4, R205, 0x1, -R146 ;  /* 0x00000001cd047824 */ /* 0x002fe200078e0a92 */
[----:B------:R-:W-:Y:S01]  /*17a40*/  FSEL R242, R67, -INF , !P0 ;  /* 0xff80000043f27808 */ /* 0x000fe20004000000 */
[----:B------:R-:W-:Y:S01]  /*17a50*/  FFMA.FTZ R14, R53, -UR27, R14 ;  /* 0x8000001b350e7c23 */ /* 0x000fe2000801000e */
[CC--:B------:R-:W-:Y:S02]  /*17a60*/  ISETP.GE.AND P0, PT, R144.reuse, R203.reuse, PT ;  /* 0x000000cb9000720c */ /* 0x0c0fe40003f06270 */
[-C--:B------:R-:W-:Y:S02]  /*17a70*/  ISETP.GE.OR P1, PT, R145, R208.reuse, !P1 ;  /* 0x000000d09100720c */ /* 0x080fe40004f26670 */
[----:B------:R-:W-:Y:S02]  /*17a80*/  ISETP.GE.OR P0, PT, R144, R208, !P0 ;  /* 0x000000d09000720c */ /* 0x000fe40004706670 */
[----:B------:R-:W-:Y:S02]  /*17a90*/  FSEL R165, R24, -INF , !P1 ;  /* 0xff80000018a57808 */ /* 0x000fe40004800000 */
[----:B------:R-:W-:Y:S02]  /*17aa0*/  FSEL R167, R25, -INF , !P0 ;  /* 0xff80000019a77808 */ /* 0x000fe40004000000 */
[----:B------:R-:W4:Y:S01]  /*17ab0*/  LDL.64 R24, [R1+0x18] ;  /* 0x0000180001187983 */ /* 0x000f220000100a00 */
[----:B------:R-:W-:Y:S02]  /*17ac0*/  ISETP.GE.AND P0, PT, R79, R203, PT ;  /* 0x000000cb4f00720c */ /* 0x000fe40003f06270 */
[----:B------:R-:W-:Y:S02]  /*17ad0*/  ISETP.GE.AND P1, PT, R144, R202, PT ;  /* 0x000000ca9000720c */ /* 0x000fe40003f26270 */
[----:B--2---:R-:W-:Y:S01]  /*17ae0*/  IABS R0, R4 ;  /* 0x0000000400007213 */ /* 0x004fe20000000000 */
[----:B------:R-:W-:Y:S01]  /*17af0*/  IMAD.IADD R4, R201, 0x1, -R77 ;  /* 0x00000001c9047824 */ /* 0x000fe200078e0a4d */
[C---:B------:R-:W-:Y:S01]  /*17b00*/  ISETP.GE.OR P0, PT, R79.reuse, R208, !P0 ;  /* 0x000000d04f00720c */ /* 0x040fe20004706670 */
[----:B---3--:R-:W-:Y:S01]  /*17b10*/  FFMA.FTZ R29, R32, -UR27, R29 ;  /* 0x8000001b201d7c23 */ /* 0x008fe2000801001d */
[----:B------:R-:W1:Y:S01]  /*17b20*/  I2F R23, R0 ;  /* 0x0000000000177306 */ /* 0x000e620000201400 */
[----:B------:R-:W-:Y:S02]  /*17b30*/  ISETP.GE.OR P5, PT, R144, R207, !P1 ;  /* 0x000000cf9000720c */ /* 0x000fe40004fa6670 */
[C---:B------:R-:W-:Y:S02]  /*17b40*/  ISETP.GE.AND P1, PT, R79.reuse, R202, PT ;  /* 0x000000ca4f00720c */ /* 0x040fe40003f26270 */
[----:B------:R-:W-:Y:S02]  /*17b50*/  FSEL R28, R28, -INF , !P0 ;  /* 0xff8000001c1c7808 */ /* 0x000fe40004000000 */
[C---:B------:R-:W-:Y:S02]  /*17b60*/  ISETP.GE.AND P0, PT, R78.reuse, R203, PT ;  /* 0x000000cb4e00720c */ /* 0x040fe40003f06270 */
[----:B------:R-:W-:Y:S02]  /*17b70*/  ISETP.GE.OR P1, PT, R79, R207, !P1 ;  /* 0x000000cf4f00720c */ /* 0x000fe40004f26670 */
[C---:B------:R-:W-:Y:S02]  /*17b80*/  ISETP.GE.OR P0, PT, R78.reuse, R208, !P0 ;  /* 0x000000d04e00720c */ /* 0x040fe40004706670 */
[----:B------:R-:W-:Y:S02]  /*17b90*/  P2R R6, PR, RZ, 0x2 ;  /* 0x00000002ff067803 */ /* 0x000fe40000000000 */
[----:B------:R-:W-:Y:S02]  /*17ba0*/  ISETP.GE.AND P1, PT, R78, R202, PT ;  /* 0x000000ca4e00720c */ /* 0x000fe40003f26270 */
[----:B------:R-:W-:Y:S02]  /*17bb0*/  FSEL R51, R29, -INF , !P0 ;  /* 0xff8000001d337808 */ /* 0x000fe40004000000 */
[----:B------:R-:W-:Y:S02]  /*17bc0*/  ISETP.GE.AND P0, PT, R77, R203, PT ;  /* 0x000000cb4d00720c */ /* 0x000fe40003f06270 */
[----:B------:R-:W-:Y:S02]  /*17bd0*/  FSEL R14, R14, -INF , !P6 ;  /* 0xff8000000e0e7808 */ /* 0x000fe40007000000 */
[----:B------:R-:W-:Y:S01]  /*17be0*/  ISETP.GE.OR P6, PT, R78, R207, !P1 ;  /* 0x000000cf4e00720c */ /* 0x000fe20004fc6670 */
[----:B-1----:R-:W-:Y:S01]  /*17bf0*/  FFMA.FTZ R15, R23, -UR27, R15 ;  /* 0x8000001b170f7c23 */ /* 0x002fe2000801000f */
[----:B------:R-:W-:Y:S01]  /*17c00*/  IABS R0, R4 ;  /* 0x0000000400007213 */ /* 0x000fe20000000000 */
[----:B------:R-:W-:Y:S01]  /*17c10*/  IMAD.IADD R4, R205, 0x1, -R145 ;  /* 0x00000001cd047824 */ /* 0x000fe200078e0a91 */
[----:B------:R-:W-:Y:S02]  /*17c20*/  ISETP.GE.OR P1, PT, R77, R208, !P0 ;  /* 0x000000d04d00720c */ /* 0x000fe40004726670 */
[----:B------:R1:W2:Y:S01]  /*17c30*/  I2F R22, R0 ;  /* 0x0000000000167306 */ /* 0x0002a20000201400 */
[C---:B------:R-:W-:Y:S02]  /*17c40*/  ISETP.GE.AND P0, PT, R76.reuse, R203, PT ;  /* 0x000000cb4c00720c */ /* 0x040fe40003f06270 */
[C---:B------:R-:W-:Y:S02]  /*17c50*/  ISETP.GE.AND P2, PT, R76.reuse, R202, PT ;  /* 0x000000ca4c00720c */ /* 0x040fe40003f46270 */
[C---:B------:R-:W-:Y:S02]  /*17c60*/  ISETP.GE.OR P0, PT, R76.reuse, R208, !P0 ;  /* 0x000000d04c00720c */ /* 0x040fe40004706670 */
[----:B------:R-:W-:Y:S02]  /*17c70*/  FSEL R15, R15, -INF , !P3 ;  /* 0xff8000000f0f7808 */ /* 0x000fe40005800000 */
[C---:B------:R-:W-:Y:S02]  /*17c80*/  ISETP.GE.AND P3, PT, R77.reuse, R202, PT ;  /* 0x000000ca4d00720c */ /* 0x040fe40003f66270 */
[-C--:B------:R-:W-:Y:S02]  /*17c90*/  ISETP.GE.OR P2, PT, R76, R207.reuse, !P2 ;  /* 0x000000cf4c00720c */ /* 0x080fe40005746670 */
[-C--:B------:R-:W-:Y:S02]  /*17ca0*/  ISETP.GE.OR P3, PT, R77, R207.reuse, !P3 ;  /* 0x000000cf4d00720c */ /* 0x080fe40005f66670 */
[----:B-1----:R-:W-:Y:S01]  /*17cb0*/  IABS R0, R4 ;  /* 0x0000000400007213 */ /* 0x002fe20000000000 */
[----:B--2---:R-:W-:Y:S02]  /*17cc0*/  FFMA.FTZ R40, R22, -UR27, R40 ;  /* 0x8000001b16287c23 */ /* 0x004fe40008010028 */
[----:B------:R-:W-:Y:S01]  /*17cd0*/  IMAD.IADD R4, R201, 0x1, -R76 ;  /* 0x00000001c9047824 */ /* 0x000fe200078e0a4c */
[----:B------:R1:W2:Y:S02]  /*17ce0*/  I2F R21, R0 ;  /* 0x0000000000157306 */ /* 0x0002a40000201400 */
[----:B------:R-:W-:Y:S02]  /*17cf0*/  FSEL R172, R40, -INF , !P1 ;  /* 0xff80000028ac7808 */ /* 0x000fe40004800000 */
[----:B------:R-:W-:Y:S02]  /*17d00*/  ISETP.GE.AND P1, PT, R73, R202, PT ;  /* 0x000000ca4900720c */ /* 0x000fe40003f26270 */
[----:B-1----:R-:W-:Y:S01]  /*17d10*/  IABS R0, R4 ;  /* 0x0000000400007213 */ /* 0x002fe20000000000 */
[----:B--2---:R-:W-:Y:S04]  /*17d20*/  FFMA.FTZ R26, R21, -UR27, R26 ;  /* 0x8000001b151a7c23 */ /* 0x004fe8000801001a */
[----:B------:R-:W-:Y:S01]  /*17d30*/  IMAD.MOV.U32 R4, RZ, RZ, R0 ;  /* 0x000000ffff047224 */ /* 0x000fe200078e0000 */
[----:B------:R-:W-:Y:S01]  /*17d40*/  FSEL R159, R26, -INF , !P4 ;  /* 0xff8000001a9f7808 */ /* 0x000fe20006000000 */
[----:B------:R-:W-:Y:S01]  /*17d50*/  IMAD.IADD R0, R205, 0x1, -R144 ;  /* 0x00000001cd007824 */ /* 0x000fe200078e0a90 */
[----:B------:R-:W-:Y:S01]  /*17d60*/  ISETP.GE.OR P4, PT, R73, R207, !P1 ;  /* 0x000000cf4900720c */ /* 0x000fe20004f86670 */
[----:B------:R1:W2:Y:S03]  /*17d70*/  I2F R19, R4 ;  /* 0x0000000400137306 */ /* 0x0002a60000201400 */
[----:B------:R-:W-:Y:S07]  /*17d80*/  IABS R0, R0 ;  /* 0x0000000000007213 */ /* 0x000fee0000000000 */
[----:B------:R-:W3:Y:S01]  /*17d90*/  I2F R17, R0 ;  /* 0x0000000000117306 */ /* 0x000ee20000201400 */
[----:B-1----:R-:W-:Y:S02]  /*17da0*/  IMAD.IADD R4, R201, 0x1, -R73 ;  /* 0x00000001c9047824 */ /* 0x002fe400078e0a49 */
[----:B--2---:R-:W-:Y:S05]  /*17db0*/  FFMA.FTZ R41, R19, -UR27, R41 ;  /* 0x8000001b13297c23 */ /* 0x004fea0008010029 */
[----:B------:R-:W-:Y:S02]  /*17dc0*/  FSEL R175, R41, -INF , !P0 ;  /* 0xff80000029af7808 */ /* 0x000fe40004000000 */
[-C--:B------:R-:W-:Y:S01]  /*17dd0*/  ISETP.GE.AND P0, PT, R73, R203.reuse, PT ;  /* 0x000000cb4900720c */ /* 0x080fe20003f06270 */
[----:B---3--:R-:W-:Y:S01]  /*17de0*/  FFMA.FTZ R27, R17, -UR27, R27 ;  /* 0x8000001b111b7c23 */ /* 0x008fe2000801001b */
[----:B------:R-:W-:Y:S01]  /*17df0*/  IABS R0, R4 ;  /* 0x0000000400007213 */ /* 0x000fe20000000000 */
[----:B------:R-:W-:Y:S01]  /*17e00*/  IMAD.IADD R4, R205, 0x1, -R79 ;  /* 0x00000001cd047824 */ /* 0x000fe200078e0a4f */
[----:B------:R-:W-:Y:S02]  /*17e10*/  ISETP.GE.OR P0, PT, R73, R208, !P0 ;  /* 0x000000d04900720c */ /* 0x000fe40004706670 */
[----:B------:R1:W2:Y:S01]  /*17e20*/  I2F R18, R0 ;  /* 0x0000000000127306 */ /* 0x0002a20000201400 */
[----:B------:R-:W-:Y:S02]  /*17e30*/  FSEL R162, R27, -INF , !P5 ;  /* 0xff8000001ba27808 */ /* 0x000fe40006800000 */
[----:B------:R-:W-:Y:S02]  /*17e40*/  IABS R4, R4 ;  /* 0x0000000400047213 */ /* 0x000fe40000000000 */
[----:B------:R-:W-:Y:S02]  /*17e50*/  ISETP.NE.AND P5, PT, R6, RZ, PT ;  /* 0x000000ff0600720c */ /* 0x000fe40003fa5270 */
[----:B------:R-:W-:Y:S02]  /*17e60*/  P2R R6, PR, RZ, 0x4 ;  /* 0x00000004ff067803 */ /* 0x000fe40000000000 */
[----:B------:R-:W-:Y:S01]  /*17e70*/  ISETP.GE.AND P2, PT, R72, R202, PT ;  /* 0x000000ca4800720c */ /* 0x000fe20003f46270 */
[----:B------:R3:W3:Y:S01]  /*17e80*/  I2F R16, R4 ;  /* 0x0000000400107306 */ /* 0x0006e20000201400 */
[----:B-1----:R-:W-:Y:S02]  /*17e90*/  IMAD.IADD R0, R201, 0x1, -R72 ;  /* 0x00000001c9007824 */ /* 0x002fe400078e0a48 */
[----:B--2---:R-:W-:Y:S03]  /*17ea0*/  FFMA.FTZ R44, R18, -UR27, R44 ;  /* 0x8000001b122c7c23 */ /* 0x004fe6000801002c */
[----:B------:R-:W-:Y:S02]  /*17eb0*/  IABS R0, R0 ;  /* 0x0000000000007213 */ /* 0x000fe40000000000 */
[----:B------:R-:W-:Y:S02]  /*17ec0*/  FSEL R182, R44, -INF , !P0 ;  /* 0xff8000002cb67808 */ /* 0x000fe40004000000 */
[----:B------:R1:W2:Y:S01]  /*17ed0*/  I2F R13, R0 ;  /* 0x00000000000d7306 */ /* 0x0002a20000201400 */
[----:B---3--:R-:W-:Y:S01]  /*17ee0*/  IMAD.IADD R4, R205, 0x1, -R78 ;  /* 0x00000001cd047824 */ /* 0x008fe200078e0a4e */
[-C--:B------:R-:W-:Y:S01]  /*17ef0*/  ISETP.GE.AND P0, PT, R72, R203.reuse, PT ;  /* 0x000000cb4800720c */ /* 0x080fe20003f06270 */
[----:B------:R-:W3:Y:S01]  /*17f00*/  LDL.64 R78, [R1] ;  /* 0x00000000014e7983 */ /* 0x000ee20000100a00 */
[----:B------:R-:W-:Y:S02]  /*17f10*/  FFMA.FTZ R30, R16, -UR27, R30 ;  /* 0x8000001b101e7c23 */ /* 0x000fe4000801001e */
[-C--:B------:R-:W-:Y:S02]  /*17f20*/  ISETP.GE.OR P1, PT, R72, R208.reuse, !P0 ;  /* 0x000000d04800720c */ /* 0x080fe40004726670 */
[C---:B------:R-:W-:Y:S02]  /*17f30*/  ISETP.GE.AND P0, PT, R71.reuse, R203, PT ;  /* 0x000000cb4700720c */ /* 0x040fe40003f06270 */
[----:B------:R-:W-:Y:S02]  /*17f40*/  FSEL R49, R30, -INF , !P5 ;  /* 0xff8000001e317808 */ /* 0x000fe40006800000 */
[----:B------:R-:W-:Y:S02]  /*17f50*/  ISETP.GE.OR P0, PT, R71, R208, !P0 ;  /* 0x000000d04700720c */ /* 0x000fe40004706670 */
[----:B-1----:R-:W-:Y:S01]  /*17f60*/  IABS R0, R4 ;  /* 0x0000000400007213 */ /* 0x002fe20000000000 */
[----:B--2---:R-:W-:Y:S01]  /*17f70*/  FFMA.FTZ R45, R13, -UR27, R45 ;  /* 0x8000001b0d2d7c23 */ /* 0x004fe2000801002d */
[----:B------:R-:W-:Y:S02]  /*17f80*/  FMNMX.FTZ R4, R154, R3, !PT ;  /* 0x000000039a047209 */ /* 0x000fe40007810000 */
[----:B------:R1:W2:Y:S02]  /*17f90*/  I2F R12, R0 ;  /* 0x00000000000c7306 */ /* 0x0002a40000201400 */
[----:B------:R-:W-:Y:S02]  /*17fa0*/  FMNMX.FTZ R4, R153, R4, !PT ;  /* 0x0000000499047209 */ /* 0x000fe40007810000 */
[----:B------:R-:W-:Y:S02]  /*17fb0*/  FSEL R213, R45, -INF , !P1 ;  /* 0xff8000002dd57808 */ /* 0x000fe40004800000 */
[----:B------:R-:W-:Y:S02]  /*17fc0*/  FMNMX.FTZ R4, R151, R4, !PT ;  /* 0x0000000497047209 */ /* 0x000fe40007810000 */
[----:B------:R-:W-:Y:S02]  /*17fd0*/  ISETP.GE.AND P1, PT, R70, R203, PT ;  /* 0x000000cb4600720c */ /* 0x000fe40003f26270 */
[----:B------:R-:W-:Y:S02]  /*17fe0*/  FMNMX.FTZ R4, R152, R4, !PT ;  /* 0x0000000498047209 */ /* 0x000fe40007810000 */
[----:B------:R-:W-:Y:S02]  /*17ff0*/  ISETP.GE.OR P1, PT, R70, R208, !P1 ;  /* 0x000000d04600720c */ /* 0x000fe40004f26670 */
[----:B------:R-:W-:Y:S04]  /*18000*/  FMNMX.FTZ R4, R166, R4, !PT ;  /* 0x00000004a6047209 */ /* 0x000fe80007810000 */
[----:B------:R-:W-:Y:S04]  /*18010*/  FMNMX.FTZ R4, R168, R4, !PT ;  /* 0x00000004a8047209 */ /* 0x000fe80007810000 */
[----:B------:R-:W-:Y:S01]  /*18020*/  FMNMX.FTZ R4, R160, R4, !PT ;  /* 0x00000004a0047209 */ /* 0x000fe20007810000 */
[----:B-1----:R-:W-:Y:S02]  /*18030*/  IMAD.MOV.U32 R0, RZ, RZ, R5 ;  /* 0x000000ffff007224 */ /* 0x002fe400078e0005 */
[----:B--2---:R-:W-:Y:S02]  /*18040*/  FFMA.FTZ R31, R12, -UR27, R31 ;  /* 0x8000001b0c1f7c23 */ /* 0x004fe4000801001f */
[----:B------:R1:W2:Y:S01]  /*18050*/  I2F R11, R0 ;  /* 0x00000000000b7306 */ /* 0x0002a20000201400 */
[----:B------:R-:W-:Y:S02]  /*18060*/  IMAD.IADD R5, R205, 0x1, -R77 ;  /* 0x00000001cd057824 */ /* 0x000fe400078e0a4d */
[----:B------:R-:W-:Y:S02]  /*18070*/  FSEL R50, R31, -INF , !P6 ;  /* 0xff8000001f327808 */ /* 0x000fe40007000000 */
[----:B------:R-:W-:Y:S01]  /*18080*/  ISETP.GE.OR P6, PT, R72, R207, !P2 ;  /* 0x000000cf4800720c */ /* 0x000fe200057c6670 */
[----:B------:R-:W-:Y:S01]  /*18090*/  IMAD.IADD R72, R205, 0x1, -R72 ;  /* 0x00000001cd487824 */ /* 0x000fe200078e0a48 */
[-C--:B------:R-:W-:Y:S02]  /*180a0*/  ISETP.GE.AND P2, PT, R70, R202.reuse, PT ;  /* 0x000000ca4600720c */ /* 0x080fe40003f46270 */
[----:B-1----:R-:W-:Y:S01]  /*180b0*/  IABS R0, R5 ;  /* 0x0000000500007213 */ /* 0x002fe20000000000 */
[----:B------:R-:W-:Y:S02]  /*180c0*/  IMAD.IADD R5, R201, 0x1, -R70 ;  /* 0x00000001c9057824 */ /* 0x000fe400078e0a46 */
[----:B--2---:R-:W-:Y:S01]  /*180d0*/  FFMA.FTZ R56, R11, -UR27, R56 ;  /* 0x8000001b0b387c23 */ /* 0x004fe20008010038 */
[----:B------:R1:W2:Y:S04]  /*180e0*/  I2F R10, R0 ;  /* 0x00000000000a7306 */ /* 0x0002a80000201400 */
[----:B------:R-:W-:Y:S02]  /*180f0*/  FSEL R232, R56, -INF , !P0 ;  /* 0xff80000038e87808 */ /* 0x000fe40004000000 */
[C---:B------:R-:W-:Y:S04]  /*18100*/  ISETP.GE.AND P0, PT, R71.reuse, R202, PT ;  /* 0x000000ca4700720c */ /* 0x040fe80003f06270 */
[----:B------:R-:W-:Y:S01]  /*18110*/  ISETP.GE.OR P5, PT, R71, R207, !P0 ;  /* 0x000000cf4700720c */ /* 0x000fe200047a6670 */
[----:B------:R-:W-:Y:S01]  /*18120*/  IMAD.IADD R71, R205, 0x1, -R71 ;  /* 0x00000001cd477824 */ /* 0x000fe200078e0a47 */
[C---:B------:R-:W-:Y:S04]  /*18130*/  ISETP.GE.AND P0, PT, R69.reuse, R203, PT ;  /* 0x000000cb4500720c */ /* 0x040fe80003f06270 */
[----:B------:R-:W-:Y:S02]  /*18140*/  ISETP.GE.OR P0, PT, R69, R208, !P0 ;  /* 0x000000d04500720c */ /* 0x000fe40004706670 */
[----:B-1----:R-:W-:Y:S01]  /*18150*/  IABS R0, R5 ;  /* 0x0000000500007213 */ /* 0x002fe20000000000 */
[----:B--2---:R-:W-:Y:S01]  /*18160*/  FFMA.FTZ R42, R10, -UR27, R42 ;  /* 0x8000001b0a2a7c23 */ /* 0x004fe2000801002a */
[----:B------:R-:W-:Y:S03]  /*18170*/  FMNMX.FTZ R5, R161, R4, !PT ;  /* 0x00000004a1057209 */ /* 0x000fe60007810000 */
[----:B------:R-:W-:Y:S01]  /*18180*/  IMAD.MOV.U32 R4, RZ, RZ, R0 ;  /* 0x000000ffff047224 */ /* 0x000fe200078e0000 */
[----:B------:R-:W-:Y:S01]  /*18190*/  FSEL R170, R42, -INF , !P3 ;  /* 0xff8000002aaa7808 */ /* 0x000fe20005800000 */
[----:B------:R-:W-:Y:S01]  /*181a0*/  IMAD.IADD R0, R205, 0x1, -R76 ;  /* 0x00000001cd007824 */ /* 0x000fe200078e0a4c */
[----:B------:R-:W-:Y:S01]  /*181b0*/  ISETP.NE.AND P3, PT, R6, RZ, PT ;  /* 0x000000ff0600720c */ /* 0x000fe20003f65270 */
[----:B------:R1:W2:Y:S01]  /*181c0*/  I2F R9, R4 ;  /* 0x0000000400097306 */ /* 0x0002a20000201400 */
[----:B------:R-:W-:Y:S02]  /*181d0*/  FMNMX.FTZ R5, R221, R5, !PT ;  /* 0x00000005dd057209 */ /* 0x000fe40007810000 */
[----:B------:R-:W-:Y:S07]  /*181e0*/  IABS R0, R0 ;  /* 0x0000000000007213 */ /* 0x000fee0000000000 */
[----:B------:R4:W4:Y:S01]  /*181f0*/  I2F R8, R0 ;  /* 0x0000000000087306 */ /* 0x0009220000201400 */
[----:B-1----:R-:W-:Y:S01]  /*18200*/  FMNMX.FTZ R4, R222, R5, !PT ;  /* 0x00000005de047209 */ /* 0x002fe20007810000 */
[----:B------:R-:W-:Y:S02]  /*18210*/  IMAD.IADD R5, R201, 0x1, -R69 ;  /* 0x00000001c9057824 */ /* 0x000fe400078e0a45 */
[----:B--2---:R-:W-:Y:S01]  /*18220*/  FFMA.FTZ R57, R9, -UR27, R57 ;  /* 0x8000001b09397c23 */ /* 0x004fe20008010039 */
[----:B------:R-:W-:Y:S04]  /*18230*/  FMNMX.FTZ R4, R183, R4, !PT ;  /* 0x00000004b7047209 */ /* 0x000fe80007810000 */
[----:B------:R-:W-:Y:S02]  /*18240*/  FMNMX.FTZ R4, R214, R4, !PT ;  /* 0x00000004d6047209 */ /* 0x000fe40007810000 */
[----:B----4-:R-:W-:Y:S01]  /*18250*/  IABS R0, R5 ;  /* 0x0000000500007213 */ /* 0x010fe20000000000 */
[----:B------:R-:W-:Y:S01]  /*18260*/  FFMA.FTZ R43, R8, -UR27, R43 ;  /* 0x8000001b082b7c23 */ /* 0x000fe2000801002b */
[----:B------:R-:W-:Y:S01]  /*18270*/  FSEL R230, R57, -INF , !P1 ;  /* 0xff80000039e67808 */ /* 0x000fe20004800000 */
[----:B------:R-:W-:Y:S01]  /*18280*/  IMAD.IADD R5, R205, 0x1, -R73 ;  /* 0x00000001cd057824 */ /* 0x000fe200078e0a49 */
[----:B------:R1:W2:Y:S01]  /*18290*/  I2F R7, R0 ;  /* 0x0000000000077306 */ /* 0x0002a20000201400 */
[----:B------:R-:W-:Y:S02]  /*182a0*/  FMNMX.FTZ R4, R248, R4, !PT ;  /* 0x00000004f8047209 */ /* 0x000fe40007810000 */
[----:B------:R-:W-:Y:S02]  /*182b0*/  FSEL R173, R43, -INF , !P3 ;  /* 0xff8000002bad7808 */ /* 0x000fe40005800000 */
[----:B------:R-:W-:Y:S02]  /*182c0*/  FMNMX.FTZ R4, R249, R4, !PT ;  /* 0x00000004f9047209 */ /* 0x000fe40007810000 */
[-C--:B------:R-:W-:Y:S01]  /*182d0*/  ISETP.GE.OR P3, PT, R70, R207.reuse, !P2 ;  /* 0x000000cf4600720c */ /* 0x080fe20005766670 */
[----:B------:R-:W-:Y:S01]  /*182e0*/  IMAD.IADD R70, R205, 0x1, -R70 ;  /* 0x00000001cd467824 */ /* 0x000fe200078e0a46 */
[C---:B------:R-:W-:Y:S04]  /*182f0*/  ISETP.GE.AND P1, PT, R69.reuse, R202, PT ;  /* 0x000000ca4500720c */ /* 0x040fe80003f26270 */
[----:B------:R-:W-:Y:S01]  /*18300*/  ISETP.GE.OR P2, PT, R69, R207, !P1 ;  /* 0x000000cf4500720c */ /* 0x000fe20004f46670 */
[----:B------:R-:W-:Y:S01]  /*18310*/  IMAD.IADD R69, R205, 0x1, -R69 ;  /* 0x00000001cd457824 */ /* 0x000fe200078e0a45 */
[C---:B------:R-:W-:Y:S04]  /*18320*/  ISETP.GE.AND P1, PT, R2.reuse, R203, PT ;  /* 0x000000cb0200720c */ /* 0x040fe80003f26270 */
[----:B------:R-:W-:Y:S02]  /*18330*/  ISETP.GE.OR P1, PT, R2, R208, !P1 ;  /* 0x000000d00200720c */ /* 0x000fe40004f26670 */
[----:B-1----:R-:W-:Y:S01]  /*18340*/  IABS R0, R5 ;  /* 0x0000000500007213 */ /* 0x002fe20000000000 */
[----:B--2---:R-:W-:Y:S01]  /*18350*/  FFMA.FTZ R60, R7, -UR27, R60 ;  /* 0x8000001b073c7c23 */ /* 0x004fe2000801003c */
[----:B------:R-:W-:Y:S02]  /*18360*/  FMNMX.FTZ R5, R244, R4, !PT ;  /* 0x00000004f4057209 */ /* 0x000fe40007810000 */
[----:B------:R-:W-:Y:S01]  /*18370*/  IABS R7, R69 ;  /* 0x0000004500077213 */ /* 0x000fe20000000000 */
[----:B------:R-:W-:Y:S01]  /*18380*/  IMAD.MOV.U32 R4, RZ, RZ, R0 ;  /* 0x000000ffff047224 */ /* 0x000fe200078e0000 */
[----:B------:R-:W-:Y:S02]  /*18390*/  FMNMX.FTZ R0, R245, R5, !PT ;  /* 0x00000005f5007209 */ /* 0x000fe40007810000 */
[----:B------:R-:W-:Y:S02]  /*183a0*/  FSEL R234, R60, -INF , !P0 ;  /* 0xff8000003cea7808 */ /* 0x000fe40004000000 */
[----:B------:R-:W1:Y:S01]  /*183b0*/  I2F R7, R7 ;  /* 0x0000000700077306 */ /* 0x000e620000201400 */
[----:B------:R-:W2:Y:S01]  /*183c0*/  SHFL.BFLY PT, R5, R0, 0x2, 0x1f ;  /* 0x0c401f0000057f89 */ /* 0x000ea200000e0000 */
[C---:B------:R-:W-:Y:S04]  /*183d0*/  ISETP.GE.AND P0, PT, R2.reuse, R202, PT ;  /* 0x000000ca0200720c */ /* 0x040fe80003f06270 */
[----:B------:R-:W-:Y:S04]  /*183e0*/  ISETP.GE.OR P0, PT, R2, R207, !P0 ;  /* 0x000000cf0200720c */ /* 0x000fe80004706670 */
[----:B------:R-:W4:Y:S01]  /*183f0*/  I2F R4, R4 ;  /* 0x0000000400047306 */ /* 0x000f220000201400 */
[----:B-1----:R-:W-:Y:S01]  /*18400*/  FFMA.FTZ R62, R7, -UR27, R62 ;  /* 0x8000001b073e7c23 */ /* 0x002fe2000801003e */
[----:B--2---:R-:W-:Y:S01]  /*18410*/  FMNMX.FTZ R73, R0, R5, !PT ;  /* 0x0000000500497209 */ /* 0x004fe20007810000 */
[--C-:B------:R-:W-:Y:S01]  /*18420*/  IMAD.IADD R0, R201, 0x1, -R2.reuse ;  /* 0x00000001c9007824 */ /* 0x100fe200078e0a02 */
[----:B------:R-:W-:Y:S01]  /*18430*/  IABS R5, R71 ;  /* 0x0000004700057213 */ /* 0x000fe20000000000 */
[----:B------:R-:W-:Y:S01]  /*18440*/  IMAD.IADD R2, R205, 0x1, -R2 ;  /* 0x00000001cd027824 */ /* 0x000fe200078e0a02 */
[----:B------:R-:W-:Y:S04]  /*18450*/  FSEL R228, R62, -INF , !P2 ;  /* 0xff8000003ee47808 */ /* 0x000fe80005000000 */
[----:B------:R-:W1:Y:S01]  /*18460*/  I2F R9, R5 ;  /* 0x0000000500097306 */ /* 0x000e620000201400 */
[----:B------:R-:W-:Y:S01]  /*18470*/  IABS R0, R0 ;  /* 0x0000000000007213 */ /* 0x000fe20000000000 */
[----:B----4-:R-:W-:Y:S01]  /*18480*/  FFMA.FTZ R46, R4, -UR27, R46 ;  /* 0x8000001b042e7c23 */ /* 0x010fe2000801002e */
[----:B------:R-:W-:Y:S02]  /*18490*/  FMNMX.FTZ R4, R155, R68, !PT ;  /* 0x000000449b047209 */ /* 0x000fe40007810000 */
[----:B------:R-:W-:Y:S02]  /*184a0*/  IABS R2, R2 ;  /* 0x0000000200027213 */ /* 0x000fe40000000000 */
[----:B------:R-:W-:Y:S03]  /*184b0*/  FMNMX.FTZ R4, R48, R4, !PT ;  /* 0x0000000430047209 */ /* 0x000fe60007810000 */
[----:B------:R-:W2:Y:S01]  /*184c0*/  I2F R6, R0 ;  /* 0x0000000000067306 */ /* 0x000ea20000201400 */
[----:B------:R-:W-:Y:S02]  /*184d0*/  FSEL R176, R46, -INF , !P4 ;  /* 0xff8000002eb07808 */ /* 0x000fe40006000000 */
[----:B------:R-:W-:Y:S02]  /*184e0*/  FMNMX.FTZ R4, R37, R4, !PT ;  /* 0x0000000425047209 */ /* 0x000fe40007810000 */
[----:B------:R-:W-:Y:S02]  /*184f0*/  ISETP.NE.AND P4, PT, R180, RZ, PT ;  /* 0x000000ffb400720c */ /* 0x000fe40003f85270 */
[----:B------:R-:W-:Y:S04]  /*18500*/  FMNMX.FTZ R4, R36, R4, !PT ;  /* 0x0000000424047209 */ /* 0x000fe80007810000 */
[----:B------:R-:W-:Y:S01]  /*18510*/  FMNMX.FTZ R4, R163, R4, !PT ;  /* 0x00000004a3047209 */ /* 0x000fe20007810000 */
[----:B-1----:R-:W-:Y:S03]  /*18520*/  FFMA.FTZ R58, R9, -UR27, R58 ;  /* 0x8000001b093a7c23 */ /* 0x002fe6000801003a */
[----:B------:R-:W-:Y:S04]  /*18530*/  FMNMX.FTZ R4, R164, R4, !PT ;  /* 0x00000004a4047209 */ /* 0x000fe80007810000 */
[----:B------:R-:W-:Y:S02]  /*18540*/  FMNMX.FTZ R4, R52, R4, !PT ;  /* 0x0000000434047209 */ /* 0x000fe40007810000 */
[----:B------:R-:W-:Y:S02]  /*18550*/  FSEL R220, R58, -INF , !P5 ;  /* 0xff8000003adc7808 */ /* 0x000fe40006800000 */
[----:B------:R-:W-:Y:S01]  /*18560*/  FMNMX.FTZ R4, R158, R4, !PT ;  /* 0x000000049e047209 */ /* 0x000fe20007810000 */
[----:B--2---:R-:W-:Y:S02]  /*18570*/  FFMA.FTZ R61, R6, -UR27, R61 ;  /* 0x8000001b063d7c23 */ /* 0x004fe4000801003d */
[----:B------:R-:W1:Y:S01]  /*18580*/  I2F R6, R2 ;  /* 0x0000000200067306 */ /* 0x000e620000201400 */
[----:B------:R-:W-:Y:S02]  /*18590*/  FMNMX.FTZ R0, R217, R4, !PT ;  /* 0x00000004d9007209 */ /* 0x000fe40007810000 */
[----:B------:R-:W-:Y:S02]  /*185a0*/  IABS R4, R72 ;  /* 0x0000004800047213 */ /* 0x000fe40000000000 */
[----:B------:R-:W-:Y:S02]  /*185b0*/  FMNMX.FTZ R0, R219, R0, !PT ;  /* 0x00000000db007209 */ /* 0x000fe40007810000 */
[----:B------:R-:W-:Y:S02]  /*185c0*/  FSEL R226, R61, -INF , !P1 ;  /* 0xff8000003de27808 */ /* 0x000fe40004800000 */
[----:B------:R-:W-:Y:S01]  /*185d0*/  FMNMX.FTZ R0, R178, R0, !PT ;  /* 0x00000000b2007209 */ /* 0x000fe20007810000 */
[----:B------:R2:W4:Y:S03]  /*185e0*/  I2F R10, R4 ;  /* 0x00000004000a7306 */ /* 0x0005260000201400 */
        /* <DEDUP_REMOVED lines=10> */
[----:B------:R-:W-:Y:S02]  /*18690*/  FSEL R76, R63, -INF , !P0 ;  /* 0xff8000003f4c7808 */ /* 0x000fe40004000000 */
[----:B-----5:R-:W-:Y:S01]  /*186a0*/  LOP3.LUT R6, R39, UR15, R250, 0x96, !PT ;  /* 0x0000000f27067c12 */ /* 0x020fe2000f8e96fa */
[----:B------:R-:W1:Y:S01]  /*186b0*/  SHFL.BFLY PT, R5, R72, 0x2, 0x1f ;  /* 0x0c401f0048057f89 */ /* 0x000e6200000e0000 */
[----:B--2---:R-:W-:Y:S01]  /*186c0*/  IABS R4, R70 ;  /* 0x0000004600047213 */ /* 0x004fe20000000000 */
[----:B----4-:R-:W-:Y:S03]  /*186d0*/  FFMA.FTZ R47, R10, -UR27, R47 ;  /* 0x8000001b0a2f7c23 */ /* 0x010fe6000801002f */
[----:B------:R2:W4:Y:S02]  /*186e0*/  I2F R8, R4 ;  /* 0x0000000400087306 */ /* 0x0005240000201400 */
[----:B------:R-:W-:Y:S02]  /*186f0*/  FSEL R169, R47, -INF , !P6 ;  /* 0xff8000002fa97808 */ /* 0x000fe40007000000 */
[----:B-1----:R-:W-:Y:S02]  /*18700*/  FMNMX.FTZ R72, R72, R5, !PT ;  /* 0x0000000548487209 */ /* 0x002fe40007810000 */
[----:B--2---:R-:W-:Y:S01]  /*18710*/  FMNMX.FTZ R4, R165, R0, !PT ;  /* 0x00000000a5047209 */ /* 0x004fe20007810000 */
[----:B----4-:R-:W-:Y:S01]  /*18720*/  FFMA.FTZ R59, R8, -UR27, R59 ;  /* 0x8000001b083b7c23 */ /* 0x010fe2000801003b */
[----:B------:R-:W-:Y:S01]  /*18730*/  FMNMX.FTZ R0, R157, R75, !PT ;  /* 0x0000004b9d007209 */ /* 0x000fe20007810000 */
[----:B------:R-:W-:Y:S01]  /*18740*/  SHFL.BFLY PT, R2, R72, 0x1, 0x1f ;  /* 0x0c201f0048027f89 */ /* 0x000fe200000e0000 */
        /* <DEDUP_REMOVED lines=19> */
[C---:B------:R-:W-:Y:S01]  /*18880*/  FSETP.NEU.FTZ.AND P3, PT, R73.reuse, -INF , PT ;  /* 0xff8000004900780b */ /* 0x040fe20003f7d000 */
[----:B------:R-:W-:Y:S01]  /*18890*/  FMUL.FTZ R77, R73, c[0x0][0x23c] ;  /* 0x00008f00494d7a20 */ /* 0x000fe20000410000 */
[----:B------:R-:W-:Y:S02]  /*188a0*/  FMNMX.FTZ R71, R230, R71, !PT ;  /* 0x00000047e6477209 */ /* 0x000fe40007810000 */
[----:B------:R-:W-:Y:S02]  /*188b0*/  FMNMX.FTZ R72, R72, R2, !PT ;  /* 0x0000000248487209 */ /* 0x000fe40007810000 */
[----:B------:R-:W-:Y:S02]  /*188c0*/  FSEL R77, R77, RZ, P3 ;  /* 0x000000ff4d4d7208 */ /* 0x000fe40001800000 */
[----:B------:R-:W-:Y:S01]  /*188d0*/  FMNMX.FTZ R0, R173, R0, !PT ;  /* 0x00000000ad007209 */ /* 0x000fe20007810000 */
[----:B------:R-:W-:Y:S01]  /*188e0*/  FMUL.FTZ R148, R72, c[0x0][0x23c] ;  /* 0x00008f0048947a20 */ /* 0x000fe20000410000 */
[----:B------:R-:W-:Y:S01]  /*188f0*/  FMNMX.FTZ R71, R234, R71, !PT ;  /* 0x00000047ea477209 */ /* 0x000fe20007810000 */
[--C-:B------:R-:W-:Y:S01]  /*18900*/  FFMA.FTZ R4, R152, c[0x0][0x23c], -R77.reuse ;  /* 0x00008f0098047a23 */ /* 0x100fe2000001084d */
[----:B------:R-:W-:Y:S01]  /*18910*/  FSETP.NEU.FTZ.AND P2, PT, R72, -INF , PT ;  /* 0xff8000004800780b */ /* 0x000fe20003f5d000 */
[--C-:B------:R-:W-:Y:S01]  /*18920*/  FFMA.FTZ R2, R151, c[0x0][0x23c], -R77.reuse ;  /* 0x00008f0097027a23 */ /* 0x100fe2000001084d */
[----:B------:R-:W-:Y:S01]  /*18930*/  FMNMX.FTZ R0, R176, R0, !PT ;  /* 0x00000000b0007209 */ /* 0x000fe20007810000 */
[----:B------:R1:W-:Y:S01]  /*18940*/  MUFU.EX2 R181, R4 ;  /* 0x0000000400b57308 */ /* 0x0003e20000000800 */
[----:B------:R-:W-:Y:S02]  /*18950*/  FMNMX.FTZ R71, R226, R71, !PT ;  /* 0x00000047e2477209 */ /* 0x000fe40007810000 */
[----:B------:R-:W-:Y:S02]  /*18960*/  FSEL R148, R148, RZ, P2 ;  /* 0x000000ff94947208 */ /* 0x000fe40001000000 */
[----:B------:R-:W-:Y:S01]  /*18970*/  FMNMX.FTZ R0, R169, R0, !PT ;  /* 0x00000000a9007209 */ /* 0x000fe20007810000 */
[----:B------:R-:W2:Y:S03]  /*18980*/  SHFL.BFLY PT, R5, R71, 0x2, 0x1f ;  /* 0x0c401f0047057f89 */ /* 0x000ea600000e0000 */
[----:B------:R-:W-:Y:S01]  /*18990*/  FMNMX.FTZ R0, R220, R0, !PT ;  /* 0x00000000dc007209 */ /* 0x000fe20007810000 */
[----:B------:R4:W-:Y:S03]  /*189a0*/  MUFU.EX2 R241, R2 ;  /* 0x0000000200f17308 */ /* 0x0009e60000000800 */
[----:B------:R-:W-:Y:S04]  /*189b0*/  FMNMX.FTZ R0, R223, R0, !PT ;  /* 0x00000000df007209 */ /* 0x000fe80007810000 */
[----:B------:R-:W-:Y:S04]  /*189c0*/  FMNMX.FTZ R0, R228, R0, !PT ;  /* 0x00000000e4007209 */ /* 0x000fe80007810000 */
[----:B------:R-:W-:Y:S01]  /*189d0*/  FMNMX.FTZ R0, R76, R0, !PT ;  /* 0x000000004c007209 */ /* 0x000fe20007810000 */
[--C-:B-1----:R-:W-:Y:S04]  /*189e0*/  FFMA.FTZ R4, R37, c[0x0][0x23c], -R148.reuse ;  /* 0x00008f0025047a23 */ /* 0x102fe80000010894 */
[----:B------:R1:W-:Y:S01]  /*189f0*/  MUFU.EX2 R239, R4 ;  /* 0x0000000400ef7308 */ /* 0x0003e20000000800 */
[----:B--2---:R-:W-:Y:S01]  /*18a00*/  FMNMX.FTZ R71, R71, R5, !PT ;  /* 0x0000000547477209 */ /* 0x004fe20007810000 */
[----:B----4-:R-:W2:Y:S08]  /*18a10*/  SHFL.BFLY PT, R2, R0, 0x2, 0x1f ;  /* 0x0c401f0000027f89 */ /* 0x010eb000000e0000 */
[----:B------:R-:W4:Y:S01]  /*18a20*/  SHFL.BFLY PT, R5, R71, 0x1, 0x1f ;  /* 0x0c201f0047057f89 */ /* 0x000f2200000e0000 */
[--C-:B-1----:R-:W-:Y:S04]  /*18a30*/  FFMA.FTZ R4, R36, c[0x0][0x23c], -R148.reuse ;  /* 0x00008f0024047a23 */ /* 0x102fe80000010894 */
[----:B------:R-:W1:Y:S01]  /*18a40*/  MUFU.EX2 R240, R4 ;  /* 0x0000000400f07308 */ /* 0x000e620000000800 */
[----:B--2---:R-:W-:Y:S01]  /*18a50*/  FMNMX.FTZ R0, R0, R2, !PT ;  /* 0x0000000200007209 */ /* 0x004fe20007810000 */
[----:B------:R-:W-:Y:S08]  /*18a60*/  FFMA.FTZ R2, R153, c[0x0][0x23c], -R77 ;  /* 0x00008f0099027a23 */ /* 0x000ff0000001084d */
[----:B------:R2:W-:Y:S01]  /*18a70*/  MUFU.EX2 R237, R2 ;  /* 0x0000000200ed7308 */ /* 0x0005e20000000800 */
[----:B----4-:R-:W-:Y:S01]  /*18a80*/  FMNMX.FTZ R71, R71, R5, !PT ;  /* 0x0000000547477209 */ /* 0x010fe20007810000 */
[----:B------:R-:W-:Y:S03]  /*18a90*/  IMAD.U32 R5, RZ, RZ, UR31 ;  /* 0x0000001fff057e24 */ /* 0x000fe6000f8e00ff */
[C---:B------:R-:W-:Y:S01]  /*18aa0*/  FSETP.NEU.FTZ.AND P1, PT, R71.reuse, -INF , PT ;  /* 0xff8000004700780b */ /* 0x040fe20003f3d000 */
[----:B------:R-:W-:Y:S01]  /*18ab0*/  FMUL.FTZ R149, R71, c[0x0][0x23c] ;  /* 0x00008f0047957a20 */ /* 0x000fe20000410000 */
[----:B------:R-:W-:Y:S01]  /*18ac0*/  LOP3.LUT R5, R251, UR4, R5, 0x96, !PT ;  /* 0x00000004fb057c12 */ /* 0x000fe2000f8e9605 */
[----:B------:R-:W-:Y:S03]  /*18ad0*/  UIADD3 UR4, UR4, 0x1, URZ ;  /* 0x0000000104047890 */ /* 0x000fe6000fffe03f */
[----:B------:R-:W-:Y:S01]  /*18ae0*/  FSEL R149, R149, RZ, P1 ;  /* 0x000000ff95957208 */ /* 0x000fe20000800000 */
[----:B------:R-:W-:Y:S01]  /*18af0*/  IMAD.WIDE.U32 R8, R5, -0x326172a9, RZ ;  /* 0xcd9e8d5705087825 */ /* 0x000fe200078e00ff */
[----:B-1----:R-:W-:Y:S03]  /*18b00*/  F2FP.BF16.PACK_AB R147, R240, R239 ;  /* 0x000000eff093723e */ /* 0x002fe600000010ff */
[----:B------:R-:W-:Y:S02]  /*18b10*/  FFMA.FTZ R4, R154, c[0x0][0x23c], -R77 ;  /* 0x00008f009a047a23 */ /* 0x000fe4000001084d */
[--C-:B------:R-:W-:Y:S02]  /*18b20*/  FFMA.FTZ R7, R156, c[0x0][0x23c], -R149.reuse ;  /* 0x00008f009c077a23 */ /* 0x100fe40000010895 */
[----:B------:R1:W4:Y:S01]  /*18b30*/  MUFU.EX2 R238, R4 ;  /* 0x0000000400ee7308 */ /* 0x0003220000000800 */
[----:B--2---:R-:W2:Y:S09]  /*18b40*/  SHFL.BFLY PT, R2, R0, 0x1, 0x1f ;  /* 0x0c201f0000027f89 */ /* 0x004eb200000e0000 */
[----:B------:R5:W-:Y:S01]  /*18b50*/  MUFU.EX2 R233, R7 ;  /* 0x0000000700e97308 */ /* 0x000be20000000800 */
[----:B-1----:R-:W-:Y:S01]  /*18b60*/  FFMA.FTZ R4, R155, c[0x0][0x23c], -R148 ;  /* 0x00008f009b047a23 */ /* 0x002fe20000010894 */
[----:B----4-:R-:W-:Y:S01]  /*18b70*/  F2FP.BF16.PACK_AB R144, R237, R238 ;  /* 0x000000eeed90723e */ /* 0x010fe200000010ff */
[----:B------:R-:W-:Y:S07]  /*18b80*/  IMAD.WIDE.U32 R154, R6, -0x326172a9, RZ ;  /* 0xcd9e8d57069a7825 */ /* 0x000fee00078e00ff */
[----:B------:R1:W-:Y:S01]  /*18b90*/  MUFU.EX2 R235, R4 ;  /* 0x0000000400eb7308 */ /* 0x0003e20000000800 */
[----:B--2---:R-:W-:Y:S01]  /*18ba0*/  FMNMX.FTZ R70, R0, R2, !PT ;  /* 0x0000000200467209 */ /* 0x004fe20007810000 */
[----:B------:R-:W-:Y:S01]  /*18bb0*/  FFMA.FTZ R2, R33, c[0x0][0x23c], -R149 ;  /* 0x00008f0021027a23 */ /* 0x000fe20000010895 */
[----:B------:R-:W-:Y:S02]  /*18bc0*/  LOP3.LUT R6, R155, UR14, R8, 0x96, !PT ;  /* 0x0000000e9b067c12 */ /* 0x000fe4000f8e9608 */
[C---:B------:R-:W-:Y:S01]  /*18bd0*/  LOP3.LUT R0, R9.reuse, UR16, R54, 0x96, !PT ;  /* 0x0000001009007c12 */ /* 0x040fe2000f8e9636 */
[C---:B------:R-:W-:Y:S01]  /*18be0*/  FMUL.FTZ R150, R70.reuse, c[0x0][0x23c] ;  /* 0x00008f0046967a20 */ /* 0x040fe20000410000 */
[----:B-----5:R-:W-:Y:S02]  /*18bf0*/  LOP3.LUT R7, R9, UR16, R24, 0x96, !PT ;  /* 0x0000001009077c12 */ /* 0x020fe4000f8e9618 */
[----:B------:R-:W-:Y:S01]  /*18c00*/  FSETP.NEU.FTZ.AND P0, PT, R70, -INF , PT ;  /* 0xff8000004600780b */ /* 0x000fe20003f1d000 */
[----:B------:R2:W-:Y:S01]  /*18c10*/  MUFU.EX2 R151, R2 ;  /* 0x0000000200977308 */ /* 0x0005e20000000800 */
[----:B------:R-:W-:Y:S02]  /*18c20*/  IMAD.WIDE.U32 R12, R0, -0x2daee0ad, RZ ;  /* 0xd2511f53000c7825 */ /* 0x000fe400078e00ff */
[----:B------:R-:W-:Y:S02]  /*18c30*/  FSEL R150, R150, RZ, P0 ;  /* 0x000000ff96967208 */ /* 0x000fe40000000000 */
[----:B------:R-:W-:Y:S04]  /*18c40*/  IMAD.WIDE.U32 R10, R7, -0x2daee0ad, RZ ;  /* 0xd2511f53070a7825 */ /* 0x000fe800078e00ff */
[----:B------:R-:W-:Y:S04]  /*18c50*/  IMAD.WIDE.U32 R6, R6, -0x2daee0ad, RZ ;  /* 0xd2511f5306067825 */ /* 0x000fe800078e00ff */
[----:B------:R-:W-:Y:S01]  /*18c60*/  FFMA.FTZ R9, R157, c[0x0][0x23c], -R150 ;  /* 0x00008f009d097a23 */ /* 0x000fe20000010896 */
[----:B------:R-:W-:Y:S01]  /*18c70*/  LOP3.LUT R0, R7, UR11, R10, 0x96, !PT ;  /* 0x0000000b07007c12 */ /* 0x000fe2000f8e960a */
[----:B-1----:R-:W-:Y:S02]  /*18c80*/  FFMA.FTZ R4, R48, c[0x0][0x23c], -R148 ;  /* 0x00008f0030047a23 */ /* 0x002fe40000010894 */
[----:B------:R-:W-:Y:S01]  /*18c90*/  MUFU.EX2 R231, R9 ;  /* 0x0000000900e77308 */ /* 0x000fe20000000800 */
[----:B------:R-:W-:Y:S02]  /*18ca0*/  IMAD.MOV.U32 R157, RZ, RZ, R181 ;  /* 0x000000ffff9d7224 */ /* 0x000fe400078e00b5 */
[----:B------:R-:W-:Y:S04]  /*18cb0*/  IMAD.WIDE.U32 R56, R0, -0x326172a9, RZ ;  /* 0xcd9e8d5700387825 */ /* 0x000fe800078e00ff */
[----:B------:R-:W-:Y:S01]  /*18cc0*/  FFMA.FTZ R0, R20, c[0x0][0x23c], -R150 ;  /* 0x00008f0014007a23 */ /* 0x000fe20000010896 */
[----:B--2---:R-:W-:Y:S01]  /*18cd0*/  LOP3.LUT R2, R11, UR13, R38, 0x96, !PT ;  /* 0x0000000d0b027c12 */ /* 0x004fe2000f8e9626 */
[----:B------:R-:W1:Y:S01]  /*18ce0*/  LDSM.16.MT88.4 R20, [R185+0x6000] ;  /* 0x00600000b914783b */ /* 0x000e620000004200 */
[----:B------:R3:W2:Y:S10]  /*18cf0*/  MUFU.EX2 R236, R4 ;  /* 0x0000000400ec7308 */ /* 0x0006b40000000800 */
[----:B------:R4:W5:Y:S01]  /*18d00*/  MUFU.EX2 R156, R0 ;  /* 0x00000000009c7308 */ /* 0x0009620000000800 */
[----:B---3--:R-:W-:Y:S05]  /*18d10*/  LOP3.LUT R4, R79, UR15, R250, 0x96, !PT ;  /* 0x0000000f4f047c12 */ /* 0x008fea000f8e96fa */
[----:B------:R-:W-:Y:S04]  /*18d20*/  IMAD.WIDE.U32 R152, R4, -0x326172a9, RZ ;  /* 0xcd9e8d5704987825 */ /* 0x000fe800078e00ff */
[--C-:B----4-:R-:W-:Y:S01]  /*18d30*/  FFMA.FTZ R0, R34, c[0x0][0x23c], -R149.reuse ;  /* 0x00008f0022007a23 */ /* 0x110fe20000010895 */
[----:B------:R-:W-:Y:S02]  /*18d40*/  LOP3.LUT R4, R153, UR14, R8, 0x96, !PT ;  /* 0x0000000e99047c12 */ /* 0x000fe4000f8e9608 */
[----:B------:R-:W-:Y:S01]  /*18d50*/  LOP3.LUT R8, R13, UR13, R78, 0x96, !PT ;  /* 0x0000000d0d087c12 */ /* 0x000fe2000f8e964e */
[----:B------:R3:W-:Y:S02]  /*18d60*/  MUFU.EX2 R229, R0 ;  /* 0x0000000000e57308 */ /* 0x0007e40000000800 */
[----:B------:R-:W-:Y:S04]  /*18d70*/  IMAD.WIDE.U32 R4, R4, -0x2daee0ad, RZ ;  /* 0xd2511f5304047825 */ /* 0x000fe800078e00ff */
[----:B------:R-:W-:Y:S01]  /*18d80*/  IMAD.WIDE.U32 R10, R8, -0x326172a9, RZ ;  /* 0xcd9e8d57080a7825 */ /* 0x000fe200078e00ff */
[----:B------:R-:W-:Y:S03]  /*18d90*/  LOP3.LUT R5, R5, UR11, R12, 0x96, !PT ;  /* 0x0000000b05057c12 */ /* 0x000fe6000f8e960c */
[----:B------:R-:W-:Y:S01]  /*18da0*/  IMAD.WIDE.U32 R12, R2, -0x326172a9, RZ ;  /* 0xcd9e8d57020c7825 */ /* 0x000fe200078e00ff */
[----:B------:R-:W-:Y:S03]  /*18db0*/  LOP3.LUT R8, R11, UR12, R152, 0x96, !PT ;  /* 0x0000000c0b087c12 */ /* 0x000fe6000f8e9698 */
[----:B------:R-:W-:Y:S01]  /*18dc0*/  IMAD.WIDE.U32 R44, R5, -0x326172a9, RZ ;  /* 0xcd9e8d57052c7825 */ /* 0x000fe200078e00ff */
[----:B------:R-:W-:Y:S03]  /*18dd0*/  LOP3.LUT R5, R57, UR10, R12, 0x96, !PT ;  /* 0x0000000a39057c12 */ /* 0x000fe6000f8e960c */
[----:B------:R-:W-:Y:S01]  /*18de0*/  IMAD.WIDE.U32 R8, R8, -0x2daee0ad, RZ ;  /* 0xd2511f5308087825 */ /* 0x000fe200078e00ff */
[----:B------:R-:W-:Y:S02]  /*18df0*/  LOP3.LUT R2, R45, UR10, R10, 0x96, !PT ;  /* 0x0000000a2d027c12 */ /* 0x000fe4000f8e960a */
[----:B------:R-:W-:Y:S01]  /*18e00*/  LOP3.LUT R10, R13, UR12, R154, 0x96, !PT ;  /* 0x0000000c0d0a7c12 */ /* 0x000fe2000f8e969a */
[----:B------:R-:W-:Y:S04]  /*18e10*/  IMAD.WIDE.U32 R60, R5, -0x2daee0ad, RZ ;  /* 0xd2511f53053c7825 */ /* 0x000fe800078e00ff */
[----:B---3--:R-:W-:Y:S02]  /*18e20*/  FFMA.FTZ R0, R35, c[0x0][0x23c], -R149 ;  /* 0x00008f0023007a23 */ /* 0x008fe40000010895 */
[----:B------:R-:W-:Y:S02]  /*18e30*/  IMAD.WIDE.U32 R42, R2, -0x2daee0ad, RZ ;  /* 0xd2511f53022a7825 */ /* 0x000fe400078e00ff */
[----:B------:R3:W4:Y:S02]  /*18e40*/  MUFU.EX2 R227, R0 ;  /* 0x0000000000e37308 */ /* 0x0007240000000800 */
[----:B------:R-:W-:Y:S01]  /*18e50*/  IMAD.WIDE.U32 R10, R10, -0x2daee0ad, RZ ;  /* 0xd2511f530a0a7825 */ /* 0x000fe200078e00ff */
[----:B------:R-:W-:Y:S02]  /*18e60*/  LOP3.LUT R5, R43, UR7, R8, 0x96, !PT ;  /* 0x000000072b057c12 */ /* 0x000fe4000f8e9608 */
[----:B------:R-:W-:Y:S02]  /*18e70*/  LOP3.LUT R8, R9, UR9, R4, 0x96, !PT ;  /* 0x0000000909087c12 */ /* 0x000fe4000f8e9604 */
[----:B------:R-:W-:Y:S01]  /*18e80*/  LOP3.LUT R7, R61, UR7, R10, 0x96, !PT ;  /* 0x000000073d077c12 */ /* 0x000fe2000f8e960a */
[----:B------:R-:W-:Y:S01]  /*18e90*/  IMAD.WIDE.U32 R4, R5, -0x326172a9, RZ ;  /* 0xcd9e8d5705047825 */ /* 0x000fe200078e00ff */
[----:B------:R-:W-:Y:S03]  /*18ea0*/  LOP3.LUT R10, R11, UR9, R6, 0x96, !PT ;  /* 0x000000090b0a7c12 */ /* 0x000fe6000f8e9606 */
[----:B------:R-:W-:Y:S01]  /*18eb0*/  IMAD.WIDE.U32 R46, R8, -0x326172a9, RZ ;  /* 0xcd9e8d57082e7825 */ /* 0x000fe200078e00ff */
[--C-:B------:R-:W-:Y:S02]  /*18ec0*/  SHF.R.U32.HI R2, RZ, 0x10, R4.reuse ;  /* 0x00000010ff027819 */ /* 0x100fe40000011604 */
[----:B------:R-:W-:Y:S01]  /*18ed0*/  LOP3.LUT R8, R4, 0xffff, RZ, 0xc0, !PT ;  /* 0x0000ffff04087812 */ /* 0x000fe200078ec0ff */
[----:B------:R-:W-:Y:S01]  /*18ee0*/  IMAD.WIDE.U32 R40, R10, -0x326172a9, RZ ;  /* 0xcd9e8d570a287825 */ /* 0x000fe200078e00ff */
[----:B------:R-:W-:Y:S02]  /*18ef0*/  LOP3.LUT R12, R4, 0xff, RZ, 0xc0, !PT ;  /* 0x000000ff040c7812 */ /* 0x000fe400078ec0ff */
[----:B------:R-:W-:Y:S01]  /*18f00*/  SHF.R.U32.HI R11, RZ, 0x18, R4 ;  /* 0x00000018ff0b7819 */ /* 0x000fe20000011604 */
[----:B------:R-:W-:Y:S01]  /*18f10*/  IMAD.WIDE.U32 R6, R7, -0x326172a9, RZ ;  /* 0xcd9e8d5707067825 */ /* 0x000fe200078e00ff */
[----:B------:R-:W-:Y:S02]  /*18f20*/  LOP3.LUT R4, R5, UR17, R46, 0x96, !PT ;  /* 0x0000001105047c12 */ /* 0x000fe4000f8e962e */
[----:B------:R-:W-:Y:S01]  /*18f30*/  LOP3.LUT R5, R2, 0xff, RZ, 0xc0, !PT ;  /* 0x000000ff02057812 */ /* 0x000fe200078ec0ff */
[----:B---3--:R-:W-:Y:S01]  /*18f40*/  FFMA.FTZ R0, R14, c[0x0][0x23c], -R150 ;  /* 0x00008f000e007a23 */ /* 0x008fe20000010896 */
[----:B------:R-:W-:Y:S01]  /*18f50*/  LOP3.LUT R44, R47, UR8, R44, 0x96, !PT ;  /* 0x000000082f2c7c12 */ /* 0x000fe2000f8e962c */
[----:B------:R-:W-:Y:S01]  /*18f60*/  FFMA.FTZ R2, R15, c[0x0][0x23c], -R150 ;  /* 0x00008f000f027a23 */ /* 0x000fe20000010896 */
[----:B------:R-:W-:Y:S01]  /*18f70*/  LOP3.LUT R9, R6, 0xffff, RZ, 0xc0, !PT ;  /* 0x0000ffff06097812 */ /* 0x000fe200078ec0ff */
[----:B------:R3:W-:Y:S01]  /*18f80*/  MUFU.EX2 R225, R0 ;  /* 0x0000000000e17308 */ /* 0x0007e20000000800 */
[--C-:B------:R-:W-:Y:S01]  /*18f90*/  SHF.R.U32.HI R10, RZ, 0x10, R6.reuse ;  /* 0x00000010ff0a7819 */ /* 0x100fe20000011606 */
[----:B------:R-:W-:Y:S01]  /*18fa0*/  IMAD.WIDE.U32 R44, R44, -0x2daee0ad, RZ ;  /* 0xd2511f532c2c7825 */ /* 0x000fe200078e00ff */
[----:B------:R-:W-:Y:S02]  /*18fb0*/  LOP3.LUT R14, R6, 0xff, RZ, 0xc0, !PT ;  /* 0x000000ff060e7812 */ /* 0x000fe400078ec0ff */
[----:B------:R-:W-:Y:S02]  /*18fc0*/  SHF.R.U32.HI R13, RZ, 0x18, R6 ;  /* 0x00000018ff0d7819 */ /* 0x000fe40000011606 */
[----:B------:R-:W-:Y:S02]  /*18fd0*/  LOP3.LUT R48, R44, 0xffff, RZ, 0xc0, !PT ;  /* 0x0000ffff2c307812 */ /* 0x000fe400078ec0ff */
[----:B------:R-:W-:Y:S01]  /*18fe0*/  LOP3.LUT R6, R7, UR17, R40, 0x96, !PT ;  /* 0x0000001107067c12 */ /* 0x000fe2000f8e9628 */
[----:B------:R1:W-:Y:S01]  /*18ff0*/  MUFU.EX2 R224, R2 ;  /* 0x0000000200e07308 */ /* 0x0003e20000000800 */
[----:B------:R-:W-:Y:S01]  /*19000*/  SHF.R.U32.HI R8, RZ, 0x8, R8 ;  /* 0x00000008ff087819 */ /* 0x000fe20000011608 */
[----:B------:R-:W-:Y:S01]  /*19010*/  FFMA.FTZ R40, R49, c[0x0][0x23c], -R150 ;  /* 0x00008f0031287a23 */ /* 0x000fe20000010896 */
[----:B------:R-:W-:Y:S02]  /*19020*/  PRMT R11, R5, 0x5410, R11 ;  /* 0x00005410050b7816 */ /* 0x000fe4000000000b */
[----:B------:R-:W-:Y:S02]  /*19030*/  SHF.R.U32.HI R5, RZ, 0x8, R9 ;  /* 0x00000008ff057819 */ /* 0x000fe40000011609 */
[----:B------:R-:W-:Y:S02]  /*19040*/  PRMT R12, R12, 0x5410, R8 ;  /* 0x000054100c0c7816 */ /* 0x000fe40000000008 */
[----:B------:R-:W-:Y:S01]  /*19050*/  LOP3.LUT R8, R4, 0xff, RZ, 0xc0, !PT ;  /* 0x000000ff04087812 */ /* 0x000fe200078ec0ff */
[----:B------:R-:W-:Y:S01]  /*19060*/  MUFU.EX2 R174, R40 ;  /* 0x0000002800ae7308 */ /* 0x000fe20000000800 */
[----:B------:R-:W-:Y:S01]  /*19070*/  PRMT R14, R14, 0x5410, R5 ;  /* 0x000054100e0e7816 */ /* 0x000fe20000000005 */
[--C-:B------:R-:W-:Y:S01]  /*19080*/  HSET2.LE.AND R146, R12, R252.reuse, PT ;  /* 0x000000fc0c927233 */ /* 0x100fe20003803000 */
[----:B------:R-:W-:Y:S02]  /*19090*/  SHF.R.U32.HI R5, RZ, 0x10, R4 ;  /* 0x00000010ff057819 */ /* 0x000fe40000011604 */
[----:B---3--:R-:W-:Y:S01]  /*190a0*/  FSEL R0, R73, RZ, P3 ;  /* 0x000000ff49007208 */ /* 0x008fe20001800000 */
[--C-:B------:R-:W-:Y:S01]  /*190b0*/  HSET2.LE.AND R66, R14, R252.reuse, PT ;  /* 0x000000fc0e427233 */ /* 0x100fe20003803000 */
[--C-:B------:R-:W-:Y:S02]  /*190c0*/  SHF.R.U32.HI R59, RZ, 0x10, R44.reuse ;  /* 0x00000010ff3b7819 */ /* 0x100fe4000001162c */
[----:B------:R-:W-:Y:S01]  /*190d0*/  LOP3.LUT R61, R44, 0xff, RZ, 0xc0, !PT ;  /* 0x000000ff2c3d7812 */ /* 0x000fe200078ec0ff */
[----:B------:R-:W-:Y:S01]  /*190e0*/  FADD.FTZ R0, -R0, R3 ;  /* 0x0000000300007221 */ /* 0x000fe20000010100 */
[----:B------:R-:W-:Y:S02]  /*190f0*/  LOP3.LUT R3, R10, 0xff, RZ, 0xc0, !PT ;  /* 0x000000ff0a037812 */ /* 0x000fe400078ec0ff */
[----:B------:R-:W-:Y:S01]  /*19100*/  SHF.R.U32.HI R58, RZ, 0x18, R44 ;  /* 0x00000018ff3a7819 */ /* 0x000fe2000001162c */
[----:B------:R-:W-:Y:S01]  /*19110*/  FFMA.FTZ R44, R50, c[0x0][0x23c], -R150 ;  /* 0x00008f00322c7a23 */ /* 0x000fe20000010896 */
[----:B-1----:R-:W-:Y:S02]  /*19120*/  LOP3.LUT R2, R4, 0xffff, RZ, 0xc0, !PT ;  /* 0x0000ffff04027812 */ /* 0x002fe400078ec0ff */
[----:B------:R-:W-:Y:S01]  /*19130*/  PRMT R13, R3, 0x5410, R13 ;  /* 0x00005410030d7816 */ /* 0x000fe2000000000d */
[----:B------:R-:W-:Y:S01]  /*19140*/  MUFU.EX2 R171, R44 ;  /* 0x0000002c00ab7308 */ /* 0x000fe20000000800 */
[----:B------:R-:W-:Y:S01]  /*19150*/  SHF.R.U32.HI R7, RZ, 0x8, R2 ;  /* 0x00000008ff077819 */ /* 0x000fe20000011602 */
[----:B------:R-:W-:Y:S01]  /*19160*/  FMUL.FTZ R2, R0, c[0x0][0x23c] ;  /* 0x00008f0000027a20 */ /* 0x000fe20000410000 */
[----:B------:R-:W-:Y:S01]  /*19170*/  FSEL R0, R72, RZ, P2 ;  /* 0x000000ff48007208 */ /* 0x000fe20001000000 */
[--C-:B------:R-:W-:Y:S01]  /*19180*/  HSET2.LE.AND R67, R13, R252.reuse, PT ;  /* 0x000000fc0d437233 */ /* 0x100fe20003803000 */
[----:B------:R-:W-:Y:S02]  /*19190*/  LOP3.LUT R3, R6, 0xffff, RZ, 0xc0, !PT ;  /* 0x0000ffff06037812 */ /* 0x000fe400078ec0ff */
[----:B------:R-:W-:Y:S02]  /*191a0*/  PRMT R9, R8, 0x5410, R7 ;  /* 0x0000541008097816 */ /* 0x000fe40000000007 */
[----:B------:R-:W-:Y:S01]  /*191b0*/  SHF.R.U32.HI R8, RZ, 0x18, R4 ;  /* 0x00000018ff087819 */ /* 0x000fe20000011604 */
[----:B------:R1:W3:Y:S01]  /*191c0*/  MUFU.EX2 R69, R2 ;  /* 0x0000000200457308 */ /* 0x0002e20000000800 */
[----:B------:R-:W-:Y:S02]  /*191d0*/  LOP3.LUT R7, R5, 0xff, RZ, 0xc0, !PT ;  /* 0x000000ff05077812 */ /* 0x000fe400078ec0ff */
[----:B------:R-:W-:Y:S02]  /*191e0*/  LOP3.LUT R5, R6, 0xff, RZ, 0xc0, !PT ;  /* 0x000000ff06057812 */ /* 0x000fe400078ec0ff */
[----:B------:R-:W-:Y:S02]  /*191f0*/  SHF.R.U32.HI R4, RZ, 0x8, R3 ;  /* 0x00000008ff047819 */ /* 0x000fe40000011603 */
[----:B------:R-:W-:Y:S02]  /*19200*/  SHF.R.U32.HI R3, RZ, 0x10, R6 ;  /* 0x00000010ff037819 */ /* 0x000fe40000011606 */
[----:B------:R-:W-:Y:S02]  /*19210*/  PRMT R64, R5, 0x5410, R4 ;  /* 0x0000541005407816 */ /* 0x000fe40000000004 */
[----:B------:R-:W-:Y:S02]  /*19220*/  LOP3.LUT R4, R3, 0xff, RZ, 0xc0, !PT ;  /* 0x000000ff03047812 */ /* 0x000fe400078ec0ff */
[----:B------:R-:W-:Y:S01]  /*19230*/  SHF.R.U32.HI R6, RZ, 0x18, R6 ;  /* 0x00000018ff067819 */ /* 0x000fe20000011606 */
[--C-:B------:R-:W-:Y:S01]  /*19240*/  HSET2.LE.AND R64, R64, R252.reuse, PT ;  /* 0x000000fc40407233 */ /* 0x100fe20003803000 */
[----:B------:R-:W-:Y:S01]  /*19250*/  PRMT R7, R7, 0x5410, R8 ;  /* 0x0000541007077816 */ /* 0x000fe20000000008 */
[----:B------:R-:W-:Y:S01]  /*19260*/  FFMA.FTZ R8, R52, c[0x0][0x23c], -R148 ;  /* 0x00008f0034087a23 */ /* 0x000fe20000010894 */
[----:B------:R-:W-:Y:S01]  /*19270*/  PRMT R6, R4, 0x5410, R6 ;  /* 0x0000541004067816 */ /* 0x000fe20000000006 */
[--C-:B------:R-:W-:Y:S01]  /*19280*/  HSET2.LE.AND R4, R9, R252.reuse, PT ;  /* 0x000000fc09047233 */ /* 0x100fe20003803000 */
[----:B--2---:R-:W-:Y:S01]  /*19290*/  F2FP.BF16.PACK_AB R5, R236, R235 ;  /* 0x000000ebec05723e */ /* 0x004fe200000010ff */
[----:B------:R-:W-:Y:S01]  /*192a0*/  MUFU.EX2 R216, R8 ;  /* 0x0000000800d87308 */ /* 0x000fe20000000800 */
[--C-:B------:R-:W-:Y:S01]  /*192b0*/  HSET2.LE.AND R145, R7, R252.reuse, PT ;  /* 0x000000fc07917233 */ /* 0x100fe20003803000 */
[----:B------:R-:W-:Y:S01]  /*192c0*/  LOP3.LUT R56, R41, UR8, R56, 0x96, !PT ;  /* 0x0000000829387c12 */ /* 0x000fe2000f8e9638 */
[--C-:B------:R-:W-:Y:S01]  /*192d0*/  HSET2.LE.AND R65, R6, R252.reuse, PT ;  /* 0x000000fc06417233 */ /* 0x100fe20003803000 */
[----:B-1----:R-:W-:Y:S01]  /*192e0*/  FADD.FTZ R2, -R0, R68 ;  /* 0x0000004400027221 */ /* 0x002fe20000010100 */
[----:B------:R-:W-:Y:S01]  /*192f0*/  FSEL R0, R71, RZ, P1 ;  /* 0x000000ff47007208 */ /* 0x000fe20000800000 */
[----:B------:R-:W-:Y:S01]  /*19300*/  FFMA.FTZ R6, R161, c[0x0][0x23c], -R77 ;  /* 0x00008f00a1067a23 */ /* 0x000fe2000001084d */
[----:B------:R-:W-:Y:S01]  /*19310*/  LOP3.LUT R144, R4, R144, RZ, 0xc0, !PT ;  /* 0x0000009004907212 */ /* 0x000fe200078ec0ff */
[----:B------:R-:W-:Y:S01]  /*19320*/  FMUL.FTZ R2, R2, c[0x0][0x23c] ;  /* 0x00008f0002027a20 */ /* 0x000fe20000410000 */
[----:B------:R-:W-:Y:S01]  /*19330*/  LOP3.LUT R145, R145, R5, RZ, 0xc0, !PT ;  /* 0x0000000591917212 */ /* 0x000fe200078ec0ff */
[----:B------:R-:W-:Y:S01]  /*19340*/  FADD.FTZ R0, -R0, R74 ;  /* 0x0000004a00007221 */ /* 0x000fe20000010100 */
[----:B------:R-:W-:Y:S01]  /*19350*/  MUFU.EX2 R218, R6 ;  /* 0x0000000600da7308 */ /* 0x000fe20000000800 */
[----:B-----5:R-:W-:Y:S01]  /*19360*/  F2FP.BF16.PACK_AB R4, R156, R231 ;  /* 0x000000e79c04723e */ /* 0x020fe200000010ff */
[----:B------:R-:W-:Y:S01]  /*19370*/  IMAD.MOV.U32 R161, RZ, RZ, R39 ;  /* 0x000000ffffa17224 */ /* 0x000fe200078e0027 */
[----:B----4-:R-:W-:Y:S01]  /*19380*/  F2FP.BF16.PACK_AB R5, R227, R229 ;  /* 0x000000e5e305723e */ /* 0x010fe200000010ff */
[----:B------:R-:W-:Y:S01]  /*19390*/  FMUL.FTZ R0, R0, c[0x0][0x23c] ;  /* 0x00008f0000007a20 */ /* 0x000fe20000410000 */
[----:B------:R-:W-:Y:S01]  /*193a0*/  LOP3.LUT R65, R65, R4, RZ, 0xc0, !PT ;  /* 0x0000000441417212 */ /* 0x000fe200078ec0ff */
[C---:B---3--:R-:W-:Y:S01]  /*193b0*/  FMUL.FTZ R4, R69.reuse, R80 ;  /* 0x0000005045047220 */ /* 0x048fe20000410000 */
[----:B------:R-:W-:Y:S01]  /*193c0*/  LOP3.LUT R66, R66, R5, RZ, 0xc0, !PT ;  /* 0x0000000542427212 */ /* 0x000fe200078ec0ff */
[C---:B------:R-:W-:Y:S02]  /*193d0*/  FMUL.FTZ R5, R69.reuse, R81 ;  /* 0x0000005145057220 */ /* 0x040fe40000410000 */
[----:B------:R1:W2:Y:S01]  /*193e0*/  MUFU.EX2 R68, R2 ;  /* 0x0000000200447308 */ /* 0x0002a20000000800 */
[C---:B------:R-:W-:Y:S02]  /*193f0*/  FMUL.FTZ R17, R69.reuse, R93 ;  /* 0x0000005d45117220 */ /* 0x040fe40000410000 */
[C---:B------:R-:W-:Y:S02]  /*19400*/  FMUL.FTZ R32, R69.reuse, R108 ;  /* 0x0000006c45207220 */ /* 0x040fe40000410000 */
[C---:B------:R-:W-:Y:S02]  /*19410*/  FMUL.FTZ R33, R69.reuse, R109 ;  /* 0x0000006d45217220 */ /* 0x040fe40000410000 */
[----:B------:R-:W-:Y:S03]  /*19420*/  IMAD.WIDE.U32 R56, R56, -0x2daee0ad, RZ ;  /* 0xd2511f5338387825 */ /* 0x000fe600078e00ff */
[----:B------:R3:W4:Y:S01]  /*19430*/  MUFU.EX2 R3, R0 ;  /* 0x0000000000037308 */ /* 0x0007220000000800 */
[----:B------:R-:W-:Y:S01]  /*19440*/  FMUL.FTZ R49, R69, R125 ;  /* 0x0000007d45317220 */ /* 0x000fe20000410000 */
[----:B------:R-:W-:Y:S02]  /*19450*/  LOP3.LUT R60, R57, UR18, R60, 0x96, !PT ;  /* 0x00000012393c7c12 */ /* 0x000fe4000f8e963c */
[----:B-1----:R-:W-:Y:S01]  /*19460*/  FSEL R2, R70, RZ, P0 ;  /* 0x000000ff46027208 */ /* 0x002fe20000000000 */
[C---:B--2---:R-:W-:Y:S01]  /*19470*/  FMUL.FTZ R6, R68.reuse, R82 ;  /* 0x0000005244067220 */ /* 0x044fe20000410000 */
[----:B------:R-:W-:Y:S01]  /*19480*/  PLOP3.LUT P0, PT, PT, PT, UP0, 0x80, 0x0 ;  /* 0x000000000000781c */ /* 0x000fe20003f0f008 */
[C---:B------:R-:W-:Y:S02]  /*19490*/  FMUL.FTZ R7, R68.reuse, R83 ;  /* 0x0000005344077220 */ /* 0x040fe40000410000 */
[C---:B------:R-:W-:Y:S01]  /*194a0*/  FMUL.FTZ R18, R68.reuse, R94 ;  /* 0x0000005e44127220 */ /* 0x040fe20000410000 */
[----:B------:R-:W-:Y:S01]  /*194b0*/  LDSM.16.MT88.4 R80, [R187+0x6000] ;  /* 0x00600000bb50783b */ /* 0x000fe20000004200 */
[C---:B------:R-:W-:Y:S02]  /*194c0*/  FMUL.FTZ R19, R68.reuse, R95 ;  /* 0x0000005f44137220 */ /* 0x040fe40000410000 */
[----:B------:R-:W-:Y:S02]  /*194d0*/  FMUL.FTZ R34, R68, R110 ;  /* 0x0000006e44227220 */ /* 0x000fe40000410000 */
[----:B---3--:R-:W-:Y:S01]  /*194e0*/  FADD.FTZ R0, -R2, R75 ;  /* 0x0000004b02007221 */ /* 0x008fe20000010100 */
[----:B------:R-:W-:Y:S01]  /*194f0*/  F2FP.BF16.PACK_AB R2, R157, R241 ;  /* 0x000000f19d02723e */ /* 0x000fe200000010ff */
[C---:B----4-:R-:W-:Y:S01]  /*19500*/  FMUL.FTZ R8, R3.reuse, R84 ;  /* 0x0000005403087220 */ /* 0x050fe20000410000 */
[----:B------:R-:W-:Y:S01]  /*19510*/  SHF.R.U32.HI R75, RZ, 0x10, R56 ;  /* 0x00000010ff4b7819 */ /* 0x000fe20000011638 */
[----:B------:R-:W-:Y:S01]  /*19520*/  FMUL.FTZ R0, R0, c[0x0][0x23c] ;  /* 0x00008f0000007a20 */ /* 0x000fe20000410000 */
[----:B------:R-:W-:Y:S01]  /*19530*/  LOP3.LUT R146, R146, R2, RZ, 0xc0, !PT ;  /* 0x0000000292927212 */ /* 0x000fe200078ec0ff */
[--C-:B------:R-:W-:Y:S01]  /*19540*/  HSET2.LE.AND R2, R11, R252.reuse, PT ;  /* 0x000000fc0b027233 */ /* 0x100fe20003803000 */
[----:B------:R-:W-:Y:S01]  /*19550*/  FMUL.FTZ R9, R3, R85 ;  /* 0x0000005503097220 */ /* 0x000fe20000410000 */
[----:B------:R-:W-:Y:S01]  /*19560*/  LOP3.LUT R75, R75, 0xff, RZ, 0xc0, !PT ;  /* 0x000000ff4b4b7812 */ /* 0x000fe200078ec0ff */
[C---:B------:R-:W-:Y:S01]  /*19570*/  FMUL.FTZ R12, R3.reuse, R88 ;  /* 0x00000058030c7220 */ /* 0x040fe20000410000 */
[----:B------:R-:W1:Y:S01]  /*19580*/  MUFU.EX2 R0, R0 ;  /* 0x0000000000007308 */ /* 0x000e620000000800 */
[----:B------:R-:W-:Y:S01]  /*19590*/  LOP3.LUT R147, R2, R147, RZ, 0xc0, !PT ;  /* 0x0000009302937212 */ /* 0x000fe200078ec0ff */
[----:B------:R-:W-:Y:S02]  /*195a0*/  FFMA.FTZ R2, R160, c[0x0][0x23c], -R77 ;  /* 0x00008f00a0027a23 */ /* 0x000fe4000001084d */
[----:B------:R-:W-:Y:S02]  /*195b0*/  IMAD.MOV.U32 R160, RZ, RZ, R38 ;  /* 0x000000ffffa07224 */ /* 0x000fe400078e0026 */
[----:B------:R-:W2:Y:S01]  /*195c0*/  LDSM.16.MT88.4 R36, [R188+0x6000] ;  /* 0x00600000bc24783b */ /* 0x000ea20000004200 */
[----:B------:R-:W-:Y:S01]  /*195d0*/  IMAD.MOV.U32 R88, RZ, RZ, R24 ;  /* 0x000000ffff587224 */ /* 0x000fe200078e0018 */
[-C--:B------:R-:W-:Y:S01]  /*195e0*/  HMMA.16816.F32.BF16 R4, R144, R20.reuse, R4 ;  /* 0x000000149004723c */ /* 0x080fe20000041804 */
[C---:B------:R-:W-:Y:S01]  /*195f0*/  FMUL.FTZ R13, R3.reuse, R89 ;  /* 0x00000059030d7220 */ /* 0x040fe20000410000 */
[----:B------:R3:W4:Y:S01]  /*19600*/  MUFU.EX2 R16, R2 ;  /* 0x0000000200107308 */ /* 0x0007220000000800 */
[----:B------:R-:W-:Y:S02]  /*19610*/  IMAD.MOV.U32 R89, RZ, RZ, R25 ;  /* 0x000000ffff597224 */ /* 0x000fe400078e0019 */
[C---:B------:R-:W-:Y:S02]  /*19620*/  FMUL.FTZ R24, R3.reuse, R100 ;  /* 0x0000006403187220 */ /* 0x040fe40000410000 */
[C---:B------:R-:W-:Y:S02]  /*19630*/  FMUL.FTZ R25, R3.reuse, R101 ;  /* 0x0000006503197220 */ /* 0x040fe40000410000 */
[C---:B------:R-:W-:Y:S03]  /*19640*/  FMUL.FTZ R29, R3.reuse, R105 ;  /* 0x00000069031d7220 */ /* 0x040fe60000410000 */
[----:B------:R-:W-:Y:S02]  /*19650*/  FMUL.FTZ R35, R68, R111 ;  /* 0x0000006f44237220 */ /* 0x000fe40000410000 */
[----:B------:R-:W-:Y:S02]  /*19660*/  FMUL.FTZ R40, R3, R116 ;  /* 0x0000007403287220 */ /* 0x000fe40000410000 */
[C---:B-1----:R-:W-:Y:S02]  /*19670*/  FMUL.FTZ R10, R0.reuse, R86 ;  /* 0x00000056000a7220 */ /* 0x042fe40000410000 */
[C---:B------:R-:W-:Y:S02]  /*19680*/  FMUL.FTZ R11, R0.reuse, R87 ;  /* 0x00000057000b7220 */ /* 0x040fe40000410000 */
[C---:B------:R-:W-:Y:S02]  /*19690*/  FMUL.FTZ R14, R0.reuse, R90 ;  /* 0x0000005a000e7220 */ /* 0x040fe40000410000 */
[----:B------:R-:W-:Y:S02]  /*196a0*/  FMUL.FTZ R15, R0, R91 ;  /* 0x0000005b000f7220 */ /* 0x000fe40000410000 */
[----:B------:R-:W-:Y:S01]  /*196b0*/  IMAD.MOV.U32 R90, RZ, RZ, R54 ;  /* 0x000000ffff5a7224 */ /* 0x000fe200078e0036 */
[----:B---3--:R-:W-:Y:S01]  /*196c0*/  F2FP.BF16.PACK_AB R2, R151, R233 ;  /* 0x000000e99702723e */ /* 0x008fe200000010ff */
[----:B------:R-:W-:Y:S02]  /*196d0*/  IMAD.MOV.U32 R91, RZ, RZ, R55 ;  /* 0x000000ffff5b7224 */ /* 0x000fe400078e0037 */
[----:B------:R-:W1:Y:S01]  /*196e0*/  LDSM.16.MT88.4 R52, [R186+0x6000] ;  /* 0x00600000ba34783b */ /* 0x000e620000004200 */
[----:B------:R-:W-:Y:S01]  /*196f0*/  LOP3.LUT R64, R64, R2, RZ, 0xc0, !PT ;  /* 0x0000000240407212 */ /* 0x000fe200078ec0ff */
[----:B------:R-:W-:Y:S01]  /*19700*/  FMUL.FTZ R27, R0, R103 ;  /* 0x00000067001b7220 */ /* 0x000fe20000410000 */
[----:B------:R-:W-:Y:S01]  /*19710*/  F2FP.BF16.PACK_AB R2, R224, R225 ;  /* 0x000000e1e002723e */ /* 0x000fe200000010ff */
[C---:B------:R-:W-:Y:S02]  /*19720*/  FMUL.FTZ R26, R0.reuse, R102 ;  /* 0x00000066001a7220 */ /* 0x040fe40000410000 */
[----:B------:R-:W-:Y:S01]  /*19730*/  FMUL.FTZ R30, R0, R106 ;  /* 0x0000006a001e7220 */ /* 0x000fe20000410000 */
[----:B------:R-:W-:Y:S01]  /*19740*/  LOP3.LUT R67, R67, R2, RZ, 0xc0, !PT ;  /* 0x0000000243437212 */ /* 0x000fe200078ec0ff */
[----:B------:R-:W-:Y:S02]  /*19750*/  FFMA.FTZ R2, R158, c[0x0][0x23c], -R148 ;  /* 0x00008f009e027a23 */ /* 0x000fe40000010894 */
[C---:B------:R-:W-:Y:S02]  /*19760*/  FMUL.FTZ R43, R0.reuse, R119 ;  /* 0x00000077002b7220 */ /* 0x040fe40000410000 */
[----:B------:R3:W-:Y:S01]  /*19770*/  MUFU.EX2 R215, R2 ;  /* 0x0000000200d77308 */ /* 0x0007e20000000800 */
[----:B------:R-:W-:Y:S01]  /*19780*/  FMUL.FTZ R47, R0, R123 ;  /* 0x0000007b002f7220 */ /* 0x000fe20000410000 */
[C---:B------:R-:W-:Y:S01]  /*19790*/  HMMA.16816.F32.BF16 R8, R64.reuse, R20, R8 ;  /* 0x000000144008723c */ /* 0x040fe20000041808 */
[----:B------:R-:W-:Y:S02]  /*197a0*/  FMUL.FTZ R50, R68, R126 ;  /* 0x0000007e44327220 */ /* 0x000fe40000410000 */
[C---:B------:R-:W-:Y:S02]  /*197b0*/  FMUL.FTZ R31, R0.reuse, R107 ;  /* 0x0000006b001f7220 */ /* 0x040fe40000410000 */
[----:B------:R-:W-:Y:S02]  /*197c0*/  FMUL.FTZ R41, R3, R117 ;  /* 0x0000007503297220 */ /* 0x000fe40000410000 */
[C---:B------:R-:W-:Y:S01]  /*197d0*/  FMUL.FTZ R20, R69.reuse, R96 ;  /* 0x0000006045147220 */ /* 0x040fe20000410000 */
[-C--:B------:R-:W-:Y:S01]  /*197e0*/  HMMA.16816.F32.BF16 R12, R64, R22.reuse, R12 ;  /* 0x00000016400c723c */ /* 0x080fe2000004180c */
[----:B------:R-:W-:Y:S03]  /*197f0*/  FMUL.FTZ R21, R69, R97 ;  /* 0x0000006145157220 */ /* 0x000fe60000410000 */
[----:B------:R-:W-:Y:S02]  /*19800*/  FMUL.FTZ R44, R3, R120 ;  /* 0x00000078032c7220 */ /* 0x000fe40000410000 */
[----:B------:R-:W-:Y:S02]  /*19810*/  FMUL.FTZ R46, R0, R122 ;  /* 0x0000007a002e7220 */ /* 0x000fe40000410000 */
[----:B------:R-:W-:Y:S01]  /*19820*/  IMAD.MOV.U32 R84, RZ, RZ, R78 ;  /* 0x000000ffff547224 */ /* 0x000fe200078e004e */
[----:B------:R-:W-:Y:S03]  /*19830*/  LOP3.LUT R78, R56, 0xffff, RZ, 0xc0, !PT ;  /* 0x0000ffff384e7812 */ /* 0x000fe600078ec0ff */
[----:B------:R-:W-:Y:S01]  /*19840*/  SHF.R.U32.HI R57, RZ, 0x8, R48 ;  /* 0x00000008ff397819 */ /* 0x000fe20000011630 */
[----:B------:R-:W-:Y:S01]  /*19850*/  FMUL.FTZ R48, R69, R124 ;  /* 0x0000007c45307220 */ /* 0x000fe20000410000 */
[----:B------:R-:W-:Y:S01]  /*19860*/  SHF.R.U32.HI R78, RZ, 0x8, R78 ;  /* 0x00000008ff4e7819 */ /* 0x000fe2000001164e */
[----:B---3--:R-:W-:Y:S01]  /*19870*/  FFMA.FTZ R2, R166, c[0x0][0x23c], -R77 ;  /* 0x00008f00a6027a23 */ /* 0x008fe2000001084d */
[----:B------:R-:W-:Y:S01]  /*19880*/  PRMT R87, R61, 0x5410, R57 ;  /* 0x000054103d577816 */ /* 0x000fe20000000039 */
[----:B----4-:R-:W-:Y:S02]  /*19890*/  IMAD.MOV.U32 R166, RZ, RZ, R16 ;  /* 0x000000ffffa67224 */ /* 0x010fe400078e0010 */
[----:B------:R3:W-:Y:S01]  /*198a0*/  MUFU.EX2 R62, R2 ;  /* 0x00000002003e7308 */ /* 0x0007e20000000800 */
[----:B------:R-:W-:Y:S01]  /*198b0*/  FMUL.FTZ R16, R69, R92 ;  /* 0x0000005c45107220 */ /* 0x000fe20000410000 */
[----:B------:R-:W-:Y:S01]  /*198c0*/  LOP3.LUT R92, R56, 0xff, RZ, 0xc0, !PT ;  /* 0x000000ff385c7812 */ /* 0x000fe200078ec0ff */
[----:B------:R-:W-:Y:S02]  /*198d0*/  IMAD.MOV.U32 R96, RZ, RZ, R90 ;  /* 0x000000ffff607224 */ /* 0x000fe400078e005a */
[----:B------:R-:W-:Y:S01]  /*198e0*/  IMAD.MOV.U32 R97, RZ, RZ, R91 ;  /* 0x000000ffff617224 */ /* 0x000fe200078e005b */
[----:B------:R-:W-:Y:S01]  /*198f0*/  PRMT R92, R92, 0x5410, R78 ;  /* 0x000054105c5c7816 */ /* 0x000fe2000000004e */
[----:B------:R-:W-:Y:S01]  /*19900*/  IMAD.MOV.U32 R122, RZ, RZ, R157 ;  /* 0x000000ffff7a7224 */ /* 0x000fe200078e009d */
[C---:B------:R-:W-:Y:S01]  /*19910*/  HMMA.16816.F32.BF16 R16, R144.reuse, R22, R16 ;  /* 0x000000169010723c */ /* 0x040fe20000041810 */
[----:B------:R-:W-:Y:S01]  /*19920*/  IMAD.MOV.U32 R85, RZ, RZ, R79 ;  /* 0x000000ffff557224 */ /* 0x000fe200078e004f */
[----:B------:R-:W-:Y:S01]  /*19930*/  SHF.R.U32.HI R79, RZ, 0x18, R56 ;  /* 0x00000018ff4f7819 */ /* 0x000fe20000011638 */
[----:B------:R-:W-:Y:S02]  /*19940*/  FFMA.FTZ R56, R159, c[0x0][0x23c], -R150 ;  /* 0x00008f009f387a23 */ /* 0x000fe40000010896 */
[----:B------:R-:W-:Y:S01]  /*19950*/  IMAD.MOV.U32 R100, RZ, RZ, R84 ;  /* 0x000000ffff647224 */ /* 0x000fe200078e0054 */
[----:B------:R-:W-:Y:S01]  /*19960*/  PRMT R95, R75, 0x5410, R79 ;  /* 0x000054104b5f7816 */ /* 0x000fe2000000004f */
[C---:B------:R-:W-:Y:S01]  /*19970*/  FMUL.FTZ R22, R68.reuse, R98 ;  /* 0x0000006244167220 */ /* 0x040fe20000410000 */
[----:B------:R-:W-:Y:S01]  /*19980*/  SHF.R.U32.HI R79, RZ, 0x18, R60 ;  /* 0x00000018ff4f7819 */ /* 0x000fe2000001163c */
[----:B------:R-:W-:Y:S03]  /*19990*/  FMUL.FTZ R23, R68, R99 ;  /* 0x0000006344177220 */ /* 0x000fe60000410000 */
[----:B------:R-:W-:Y:S01]  /*199a0*/  IMAD.MOV.U32 R98, RZ, RZ, R88 ;  /* 0x000000ffff627224 */ /* 0x000fe200078e0058 */
[--C-:B------:R-:W-:Y:S01]  /*199b0*/  HSET2.LE.AND R95, R95, R252.reuse, PT ;  /* 0x000000fc5f5f7233 */ /* 0x100fe20003803000 */
[----:B------:R-:W-:Y:S02]  /*199c0*/  IMAD.MOV.U32 R99, RZ, RZ, R89 ;  /* 0x000000ffff637224 */ /* 0x000fe400078e0059 */
[-C--:B--2---:R-:W-:Y:S01]  /*199d0*/  HMMA.16816.F32.BF16 R20, R144, R36.reuse, R20 ;  /* 0x000000249014723c */ /* 0x084fe20000041814 */
[----:B---3--:R-:W-:Y:S01]  /*199e0*/  FFMA.FTZ R2, R168, c[0x0][0x23c], -R77 ;  /* 0x00008f00a8027a23 */ /* 0x008fe2000001084d */
[----:B------:R-:W2:Y:S01]  /*199f0*/  LDSM.16.MT88.4 R88, [R185+0x6800] ;  /* 0x00680000b958783b */ /* 0x000ea20000004200 */
[----:B------:R-:W-:Y:S02]  /*19a00*/  IMAD.MOV.U32 R116, RZ, RZ, R156 ;  /* 0x000000ffff747224 */ /* 0x000fe400078e009c */
[----:B------:R3:W-:Y:S01]  /*19a10*/  MUFU.EX2 R158, R2 ;  /* 0x00000002009e7308 */ /* 0x0007e20000000800 */
[----:B------:R-:W-:Y:S02]  /*19a20*/  IMAD.MOV.U32 R101, RZ, RZ, R85 ;  /* 0x000000ffff657224 */ /* 0x000fe400078e0055 */
[C---:B------:R-:W-:Y:S01]  /*19a30*/  HMMA.16816.F32.BF16 R24, R64.reuse, R36, R24 ;  /* 0x000000244018723c */ /* 0x040fe20000041818 */
[----:B------:R-:W-:Y:S06]  /*19a40*/  IMAD.MOV.U32 R117, RZ, RZ, R151 ;  /* 0x000000ffff757224 */ /* 0x000fec00078e0097 */
[C---:B------:R-:W-:Y:S02]  /*19a50*/  FMUL.FTZ R36, R69.reuse, R112 ;  /* 0x0000007045247220 */ /* 0x040fe40000410000 */
[----:B------:R-:W-:Y:S03]  /*19a60*/  FMUL.FTZ R37, R69, R113 ;  /* 0x0000007145257220 */ /* 0x000fe60000410000 */
[--C-:B---3--:R-:W-:Y:S04]  /*19a70*/  FFMA.FTZ R2, R163, c[0x0][0x23c], -R148.reuse ;  /* 0x00008f00a3027a23 */ /* 0x108fe80000010894 */
[----:B------:R3:W-:Y:S02]  /*19a80*/  MUFU.EX2 R181, R2 ;  /* 0x0000000200b57308 */ /* 0x0007e40000000800 */
[----:B---3--:R-:W-:Y:S08]  /*19a90*/  FFMA.FTZ R2, R164, c[0x0][0x23c], -R148 ;  /* 0x00008f00a4027a23 */ /* 0x008ff00000010894 */
[----:B------:R3:W-:Y:S02]  /*19aa0*/  MUFU.EX2 R180, R2 ;  /* 0x0000000200b47308 */ /* 0x0007e40000000800 */
[--C-:B---3--:R-:W-:Y:S02]  /*19ab0*/  FFMA.FTZ R2, R28, c[0x0][0x23c], -R149.reuse ;  /* 0x00008f001c027a23 */ /* 0x108fe40000010895 */
[----:B------:R-:W-:Y:S06]  /*19ac0*/  FMUL.FTZ R28, R3, R104 ;  /* 0x00000068031c7220 */ /* 0x000fec0000410000 */
[----:B------:R3:W-:Y:S01]  /*19ad0*/  MUFU.EX2 R179, R2 ;  /* 0x0000000200b37308 */ /* 0x0007e20000000800 */
[-C--:B------:R-:W-:Y:S08]  /*19ae0*/  HMMA.16816.F32.BF16 R28, R64, R38.reuse, R28 ;  /* 0x00000026401c723c */ /* 0x080ff0000004181c */
[C---:B------:R-:W-:Y:S07]  /*19af0*/  HMMA.16816.F32.BF16 R32, R144.reuse, R38, R32 ;  /* 0x000000269020723c */ /* 0x040fee0000041820 */
[C---:B------:R-:W-:Y:S02]  /*19b00*/  FMUL.FTZ R38, R68.reuse, R114 ;  /* 0x0000007244267220 */ /* 0x040fe40000410000 */
[C---:B------:R-:W-:Y:S03]  /*19b10*/  FMUL.FTZ R39, R68.reuse, R115 ;  /* 0x0000007344277220 */ /* 0x040fe60000410000 */
[----:B---3--:R-:W-:Y:S02]  /*19b20*/  FFMA.FTZ R2, R51, c[0x0][0x23c], -R149 ;  /* 0x00008f0033027a23 */ /* 0x008fe40000010895 */
[----:B------:R-:W-:Y:S02]  /*19b30*/  FMUL.FTZ R51, R68, R127 ;  /* 0x0000007f44337220 */ /* 0x000fe40000410000 */
[-C--:B-1----:R-:W-:Y:S01]  /*19b40*/  HMMA.16816.F32.BF16 R36, R144, R52.reuse, R36 ;  /* 0x000000349024723c */ /* 0x082fe20000041824 */
[----:B------:R1:W3:Y:S01]  /*19b50*/  MUFU.EX2 R177, R2 ;  /* 0x0000000200b17308 */ /* 0x0002e20000000800 */
[----:B------:R-:W-:Y:S01]  /*19b60*/  LDSM.16.MT88.4 R124, [R186+0x7800] ;  /* 0x00780000ba7c783b */ /* 0x000fe20000004200 */
[----:B-1----:R-:W-:Y:S01]  /*19b70*/  LOP3.LUT R2, R45, UR18, R42, 0x96, !PT ;  /* 0x000000122d027c12 */ /* 0x002fe2000f8e962a */
[----:B------:R-:W-:Y:S01]  /*19b80*/  FMUL.FTZ R42, R0, R118 ;  /* 0x00000076002a7220 */ /* 0x000fe20000410000 */
[----:B---3--:R-:W-:Y:S01]  /*19b90*/  F2FP.BF16.PACK_AB R94, R177, R179 ;  /* 0x000000b3b15e723e */ /* 0x008fe200000010ff */
[C---:B------:R-:W-:Y:S01]  /*19ba0*/  FMUL.FTZ R45, R3.reuse, R121 ;  /* 0x00000079032d7220 */ /* 0x040fe20000410000 */
[C---:B------:R-:W-:Y:S01]  /*19bb0*/  LOP3.LUT R57, R2.reuse, 0xffff, RZ, 0xc0, !PT ;  /* 0x0000ffff02397812 */ /* 0x040fe200078ec0ff */
[----:B------:R-:W-:Y:S01]  /*19bc0*/  IMAD.MOV.U32 R121, RZ, RZ, R62 ;  /* 0x000000ffff797224 */ /* 0x000fe200078e003e */
[----:B------:R-:W-:Y:S02]  /*19bd0*/  LOP3.LUT R74, R2, 0xff, RZ, 0xc0, !PT ;  /* 0x000000ff024a7812 */ /* 0x000fe400078ec0ff */
[C---:B------:R-:W-:Y:S01]  /*19be0*/  HMMA.16816.F32.BF16 R40, R64.reuse, R52, R40 ;  /* 0x000000344028723c */ /* 0x040fe20000041828 */
[----:B------:R-:W-:Y:S01]  /*19bf0*/  SHF.R.U32.HI R61, RZ, 0x8, R57 ;  /* 0x00000008ff3d7819 */ /* 0x000fe20000011639 */
[----:B------:R-:W-:Y:S01]  /*19c00*/  FMUL.FTZ R57, R3, R133 ;  /* 0x0000008503397220 */ /* 0x000fe20000410000 */
[----:B------:R-:W-:Y:S02]  /*19c10*/  SHF.R.U32.HI R63, RZ, 0x10, R2 ;  /* 0x00000010ff3f7819 */ /* 0x000fe40000011602 */
[----:B------:R-:W-:Y:S01]  /*19c20*/  PRMT R84, R74, 0x5410, R61 ;  /* 0x000054104a547816 */ /* 0x000fe2000000003d */
[----:B------:R-:W-:Y:S01]  /*19c30*/  FFMA.FTZ R61, R162, c[0x0][0x23c], -R150 ;  /* 0x00008f00a23d7a23 */ /* 0x000fe20000010896 */
[----:B------:R-:W-:Y:S01]  /*19c40*/  LOP3.LUT R52, R59, 0xff, RZ, 0xc0, !PT ;  /* 0x000000ff3b347812 */ /* 0x000fe200078ec0ff */
[-C--:B------:R-:W-:Y:S01]  /*19c50*/  HMMA.16816.F32.BF16 R44, R64, R54.reuse, R44 ;  /* 0x00000036402c723c */ /* 0x080fe2000004182c */
[--C-:B------:R-:W-:Y:S03]  /*19c60*/  FFMA.FTZ R53, R165, c[0x0][0x23c], -R149.reuse ;  /* 0x00008f00a5357a23 */ /* 0x100fe60000010895 */
[----:B------:R-:W-:Y:S01]  /*19c70*/  PRMT R86, R52, 0x5410, R58 ;  /* 0x0000541034567816 */ /* 0x000fe2000000003a */
[----:B------:R1:W-:Y:S01]  /*19c80*/  MUFU.EX2 R120, R53 ;  /* 0x0000003500787308 */ /* 0x0003e20000000800 */
[----:B------:R-:W-:Y:S01]  /*19c90*/  FFMA.FTZ R52, R167, c[0x0][0x23c], -R149 ;  /* 0x00008f00a7347a23 */ /* 0x000fe20000010895 */
[--C-:B------:R-:W-:Y:S01]  /*19ca0*/  HSET2.LE.AND R84, R84, R252.reuse, PT ;  /* 0x000000fc54547233 */ /* 0x100fe20003803000 */
[C---:B------:R-:W-:Y:S01]  /*19cb0*/  HMMA.16816.F32.BF16 R48, R144.reuse, R54, R48 ;  /* 0x000000369030723c */ /* 0x040fe20000041830 */
[----:B------:R-:W-:Y:S03]  /*19cc0*/  SHF.R.U32.HI R62, RZ, 0x18, R2 ;  /* 0x00000018ff3e7819 */ /* 0x000fe60000011602 */
[----:B------:R-:W-:Y:S01]  /*19cd0*/  LOP3.LUT R2, R63, 0xff, RZ, 0xc0, !PT ;  /* 0x000000ff3f027812 */ /* 0x000fe200078ec0ff */
[----:B------:R-:W-:Y:S01]  /*19ce0*/  FMUL.FTZ R58, R0, R134 ;  /* 0x00000086003a7220 */ /* 0x000fe20000410000 */
[--C-:B------:R-:W-:Y:S01]  /*19cf0*/  HSET2.LE.AND R74, R86, R252.reuse, PT ;  /* 0x000000fc564a7233 */ /* 0x100fe20003803000 */
[----:B------:R3:W4:Y:S01]  /*19d00*/  MUFU.EX2 R168, R52 ;  /* 0x0000003400a87308 */ /* 0x0007220000000800 */
[----:B------:R-:W-:Y:S01]  /*19d10*/  FMUL.FTZ R54, R68, R130 ;  /* 0x0000008244367220 */ /* 0x000fe20000410000 */
[----:B------:R-:W-:Y:S03]  /*19d20*/  PRMT R85, R2, 0x5410, R62 ;  /* 0x0000541002557816 */ /* 0x000fe6000000003e */
[----:B------:R-:W-:Y:S01]  /*19d30*/  FMUL.FTZ R55, R68, R131 ;  /* 0x0000008344377220 */ /* 0x000fe20000410000 */
[----:B------:R-:W-:Y:S01]  /*19d40*/  LOP3.LUT R2, R60, 0xffff, RZ, 0xc0, !PT ;  /* 0x0000ffff3c027812 */ /* 0x000fe200078ec0ff */
[C---:B------:R-:W-:Y:S02]  /*19d50*/  FMUL.FTZ R59, R0.reuse, R135 ;  /* 0x00000087003b7220 */ /* 0x040fe40000410000 */
[----:B------:R-:W-:Y:S01]  /*19d60*/  IMAD.MOV.U32 R131, RZ, RZ, R166 ;  /* 0x000000ffff837224 */ /* 0x000fe200078e00a6 */
[----:B------:R5:W-:Y:S01]  /*19d70*/  MUFU.EX2 R130, R56 ;  /* 0x0000003800827308 */ /* 0x000be20000000800 */
[----:B------:R-:W-:Y:S01]  /*19d80*/  SHF.R.U32.HI R78, RZ, 0x8, R2 ;  /* 0x00000008ff4e7819 */ /* 0x000fe20000011602 */
[--C-:B------:R-:W-:Y:S01]  /*19d90*/  HSET2.LE.AND R2, R87, R252.reuse, PT ;  /* 0x000000fc57027233 */ /* 0x100fe20003803000 */
[----:B------:R-:W-:Y:S01]  /*19da0*/  FMUL.FTZ R62, R0, R138 ;  /* 0x0000008a003e7220 */ /* 0x000fe20000410000 */
[----:B------:R-:W-:Y:S01]  /*19db0*/  F2FP.BF16.PACK_AB R86, R218, R131 ;  /* 0x00000083da56723e */ /* 0x000fe200000010ff */
[----:B-1----:R-:W-:Y:S01]  /*19dc0*/  FMUL.FTZ R53, R69, R129 ;  /* 0x0000008145357220 */ /* 0x002fe20000410000 */
[----:B------:R-:W-:Y:S01]  /*19dd0*/  F2FP.BF16.PACK_AB R87, R215, R216 ;  /* 0x000000d8d757723e */ /* 0x000fe200000010ff */
[----:B------:R-:W-:Y:S01]  /*19de0*/  FMUL.FTZ R63, R0, R139 ;  /* 0x0000008b003f7220 */ /* 0x000fe20000410000 */
[----:B------:R-:W-:Y:S01]  /*19df0*/  LOP3.LUT R86, R2, R86, RZ, 0xc0, !PT ;  /* 0x0000005602567212 */ /* 0x000fe200078ec0ff */
[--C-:B------:R-:W-:Y:S01]  /*19e00*/  FFMA.FTZ R2, R214, c[0x0][0x23c], -R77.reuse ;  /* 0x00008f00d6027a23 */ /* 0x100fe2000001084d */
[----:B------:R1:W1:Y:S01]  /*19e10*/  MUFU.EX2 R129, R61 ;  /* 0x0000003d00817308 */ /* 0x0002620000000800 */
[----:B------:R-:W-:Y:S01]  /*19e20*/  IMAD.MOV.U32 R214, RZ, RZ, R158 ;  /* 0x000000ffffd67224 */ /* 0x000fe200078e009e */
[----:B------:R-:W-:Y:S01]  /*19e30*/  LOP3.LUT R87, R74, R87, RZ, 0xc0, !PT ;  /* 0x000000574a577212 */ /* 0x000fe200078ec0ff */
[--C-:B------:R-:W-:Y:S01]  /*19e40*/  HSET2.LE.AND R74, R85, R252.reuse, PT ;  /* 0x000000fc554a7233 */ /* 0x100fe20003803000 */
[----:B---3--:R-:W-:Y:S01]  /*19e50*/  FMUL.FTZ R52, R69, R128 ;  /* 0x0000008045347220 */ /* 0x008fe20000410000 */
[----:B------:R-:W-:Y:S04]  /*19e60*/  F2FP.BF16.PACK_AB R85, R180, R181 ;  /* 0x000000b5b455723e */ /* 0x000fe800000010ff */
[----:B------:R-:W-:Y:S02]  /*19e70*/  LOP3.LUT R85, R74, R85, RZ, 0xc0, !PT ;  /* 0x000000554a557212 */ /* 0x000fe400078ec0ff */
[-C--:B------:R-:W-:Y:S01]  /*19e80*/  HMMA.16816.F32.BF16 R52, R144, R80.reuse, R52 ;  /* 0x000000509034723c */ /* 0x080fe20000041834 */
[----:B----4-:R-:W-:Y:S01]  /*19e90*/  F2FP.BF16.PACK_AB R74, R168, R120 ;  /* 0x00000078a84a723e */ /* 0x010fe200000010ff */
[----:B-----5:R-:W-:Y:S07]  /*19ea0*/  FMUL.FTZ R56, R3, R132 ;  /* 0x0000008403387220 */ /* 0x020fee0000410000 */
[C---:B------:R-:W-:Y:S03]  /*19eb0*/  HMMA.16816.F32.BF16 R56, R64.reuse, R80, R56 ;  /* 0x000000504038723c */ /* 0x040fe60000041838 */
[----:B-1----:R-:W-:Y:S04]  /*19ec0*/  SHF.R.U32.HI R61, RZ, 0x10, R60 ;  /* 0x00000010ff3d7819 */ /* 0x002fe8000001163c */
[----:B------:R-:W-:Y:S01]  /*19ed0*/  LOP3.LUT R80, R60, 0xff, RZ, 0xc0, !PT ;  /* 0x000000ff3c507812 */ /* 0x000fe200078ec0ff */
[----:B------:R-:W-:Y:S01]  /*19ee0*/  FFMA.FTZ R60, R183, c[0x0][0x23c], -R77 ;  /* 0x00008f00b73c7a23 */ /* 0x000fe2000001084d */
[----:B------:R-:W-:Y:S01]  /*19ef0*/  LOP3.LUT R75, R61, 0xff, RZ, 0xc0, !PT ;  /* 0x000000ff3d4b7812 */ /* 0x000fe200078ec0ff */
[----:B------:R1:W-:Y:S02]  /*19f00*/  MUFU.EX2 R183, R2 ;  /* 0x0000000200b77308 */ /* 0x0003e40000000800 */
[----:B------:R-:W-:Y:S01]  /*19f10*/  FMUL.FTZ R61, R3, R137 ;  /* 0x00000089033d7220 */ /* 0x000fe20000410000 */
[----:B------:R-:W-:Y:S01]  /*19f20*/  PRMT R79, R75, 0x5410, R79 ;  /* 0x000054104b4f7816 */ /* 0x000fe2000000004f */
[--C-:B------:R-:W-:Y:S01]  /*19f30*/  HSET2.LE.AND R75, R92, R252.reuse, PT ;  /* 0x000000fc5c4b7233 */ /* 0x100fe20003803000 */
[----:B------:R-:W-:Y:S03]  /*19f40*/  PRMT R78, R80, 0x5410, R78 ;  /* 0x00005410504e7816 */ /* 0x000fe6000000004e */
[--C-:B------:R-:W-:Y:S01]  /*19f50*/  HSET2.LE.AND R93, R79, R252.reuse, PT ;  /* 0x000000fc4f5d7233 */ /* 0x100fe20003803000 */
[----:B------:R-:W-:Y:S01]  /*19f60*/  LOP3.LUT R94, R75, R94, RZ, 0xc0, !PT ;  /* 0x0000005e4b5e7212 */ /* 0x000fe200078ec0ff */
[----:B------:R3:W-:Y:S01]  /*19f70*/  MUFU.EX2 R167, R60 ;  /* 0x0000003c00a77308 */ /* 0x0007e20000000800 */
[----:B------:R-:W-:Y:S01]  /*19f80*/  FFMA.FTZ R75, R212, c[0x0][0x23c], -R148 ;  /* 0x00008f00d44b7a23 */ /* 0x000fe20000010894 */
[--C-:B------:R-:W-:Y:S05]  /*19f90*/  HSET2.LE.AND R92, R78, R252.reuse, PT ;  /* 0x000000fc4e5c7233 */ /* 0x100fea0003803000 */
[----:B------:R-:W-:Y:S01]  /*19fa0*/  LOP3.LUT R92, R92, R74, RZ, 0xc0, !PT ;  /* 0x0000004a5c5c7212 */ /* 0x000fe200078ec0ff */
[----:B------:R-:W-:Y:S02]  /*19fb0*/  IMAD.U32 R74, RZ, RZ, UR31 ;  /* 0x0000001fff4a7e24 */ /* 0x000fe4000f8e00ff */
[----:B------:R4:W-:Y:S03]  /*19fc0*/  MUFU.EX2 R165, R75 ;  /* 0x0000004b00a57308 */ /* 0x0009e60000000800 */
[----:B------:R-:W-:Y:S02]  /*19fd0*/  LOP3.LUT R74, R251, UR4, R74, 0x96, !PT ;  /* 0x00000004fb4a7c12 */ /* 0x000fe4000f8e964a */
[----:B-1----:R-:W-:Y:S04]  /*19fe0*/  F2FP.BF16.PACK_AB R2, R214, R121 ;  /* 0x00000079d602723e */ /* 0x002fe800000010ff */
[----:B------:R-:W-:Y:S01]  /*19ff0*/  LOP3.LUT R84, R84, R2, RZ, 0xc0, !PT ;  /* 0x0000000254547212 */ /* 0x000fe200078ec0ff */
[----:B------:R-:W-:Y:S02]  /*1a000*/  FFMA.FTZ R2, R178, c[0x0][0x23c], -R148 ;  /* 0x00008f00b2027a23 */ /* 0x000fe40000010894 */
[----:B------:R-:W5:Y:S02]  /*1a010*/  LDL.LU R178, [R1+0x30] ;  /* 0x0000300001b27983 */ /* 0x000f640000300800 */
[----:B------:R1:W1:Y:S01]  /*1a020*/  MUFU.EX2 R166, R2 ;  /* 0x0000000200a67308 */ /* 0x0002620000000800 */
[----:B---3--:R-:W-:Y:S01]  /*1a030*/  FMUL.FTZ R60, R3, R136 ;  /* 0x00000088033c7220 */ /* 0x008fe20000410000 */
[----:B------:R-:W3:Y:S04]  /*1a040*/  LDL.LU R123, [R1+0x34] ;  /* 0x00003400017b7983 */ /* 0x000ee80000300800 */
[----:B------:R-:W3:Y:S02]  /*1a050*/  LDL.LU R119, [R1+0x38] ;  /* 0x0000380001777983 */ /* 0x000ee40000300800 */
[-C--:B------:R-:W-:Y:S01]  /*1a060*/  HMMA.16816.F32.BF16 R60, R64, R82.reuse, R60 ;  /* 0x00000052403c723c */ /* 0x080fe2000004183c */
[----:B----4-:R-:W-:Y:S01]  /*1a070*/  IMAD.WIDE.U32 R74, R74, -0x326172a9, RZ ;  /* 0xcd9e8d574a4a7825 */ /* 0x010fe200078e00ff */
[----:B------:R-:W4:Y:S05]  /*1a080*/  LDL.LU R118, [R1+0x3c] ;  /* 0x00003c0001767983 */ /* 0x000f2a0000300800 */
[----:B------:R-:W-:Y:S01]  /*1a090*/  FMUL.FTZ R64, R69, R140 ;  /* 0x0000008c45407220 */ /* 0x000fe20000410000 */
[----:B------:R-:W-:Y:S01]  /*1a0a0*/  LOP3.LUT R78, R75, UR16, R96, 0x96, !PT ;  /* 0x000000104b4e7c12 */ /* 0x000fe2000f8e9660 */
[----:B------:R-:W-:Y:S03]  /*1a0b0*/  FMUL.FTZ R65, R69, R141 ;  /* 0x0000008d45417220 */ /* 0x000fe60000410000 */
[C---:B------:R-:W-:Y:S01]  /*1a0c0*/  FMUL.FTZ R66, R68.reuse, R142 ;  /* 0x0000008e44427220 */ /* 0x040fe20000410000 */
[----:B------:R-:W-:Y:S01]  /*1a0d0*/  LOP3.LUT R75, R75, UR16, R98, 0x96, !PT ;  /* 0x000000104b4b7c12 */ /* 0x000fe2000f8e9662 */
[----:B------:R-:W-:Y:S01]  /*1a0e0*/  FMUL.FTZ R67, R68, R143 ;  /* 0x0000008f44437220 */ /* 0x000fe20000410000 */
[--C-:B------:R-:W-:Y:S01]  /*1a0f0*/  LOP3.LUT R98, R155, UR14, R74.reuse, 0x96, !PT ;  /* 0x0000000e9b627c12 */ /* 0x100fe2000f8e964a */
[----:B------:R-:W-:Y:S01]  /*1a100*/  IMAD.WIDE.U32 R78, R78, -0x2daee0ad, RZ ;  /* 0xd2511f534e4e7825 */ /* 0x000fe200078e00ff */
[----:B-1----:R-:W-:Y:S02]  /*1a110*/  F2FP.BF16.PACK_AB R2, R171, R174 ;  /* 0x000000aeab02723e */ /* 0x002fe400000010ff */
[----:B------:R-:W-:Y:S01]  /*1a120*/  LOP3.LUT R96, R153, UR14, R74, 0x96, !PT ;  /* 0x0000000e99607c12 */ /* 0x000fe2000f8e964a */
[----:B------:R-:W-:Y:S01]  /*1a130*/  IMAD.WIDE.U32 R98, R98, -0x2daee0ad, RZ ;  /* 0xd2511f5362627825 */ /* 0x000fe200078e00ff */
[----:B------:R-:W-:Y:S01]  /*1a140*/  HMMA.16816.F32.BF16 R64, R144, R82, R64 ;  /* 0x000000529040723c */ /* 0x000fe20000041840 */
[----:B------:R-:W-:Y:S01]  /*1a150*/  LOP3.LUT R95, R95, R2, RZ, 0xc0, !PT ;  /* 0x000000025f5f7212 */ /* 0x000fe200078ec0ff */
[----:B------:R-:W1:Y:S01]  /*1a160*/  LDSM.16.MT88.4 R80, [R188+0x6800] ;  /* 0x00680000bc50783b */ /* 0x000e620000004200 */
[----:B------:R-:W-:Y:S01]  /*1a170*/  F2FP.BF16.PACK_AB R2, R129, R130 ;  /* 0x000000828102723e */ /* 0x000fe200000010ff */
[----:B------:R-:W-:Y:S01]  /*1a180*/  IMAD.WIDE.U32 R96, R96, -0x2daee0ad, RZ ;  /* 0xd2511f5360607825 */ /* 0x000fe200078e00ff */
[----:B------:R-:W-:Y:S02]  /*1a190*/  LOP3.LUT R74, R79, UR13, R100, 0x96, !PT ;  /* 0x0000000d4f4a7c12 */ /* 0x000fe4000f8e9664 */
[----:B------:R-:W-:Y:S01]  /*1a1a0*/  LOP3.LUT R93, R93, R2, RZ, 0xc0, !PT ;  /* 0x000000025d5d7212 */ /* 0x000fe200078ec0ff */
[-C--:B--2---:R-:W-:Y:S01]  /*1a1b0*/  HMMA.16816.F32.BF16 R4, R84, R88.reuse, R4 ;  /* 0x000000585404723c */ /* 0x084fe20000041804 */
[----:B------:R-:W-:Y:S03]  /*1a1c0*/  FFMA.FTZ R2, R221, c[0x0][0x23c], -R77 ;  /* 0x00008f00dd027a23 */ /* 0x000fe6000001084d */
[----:B------:R-:W-:Y:S01]  /*1a1d0*/  LOP3.LUT R78, R97, UR11, R78, 0x96, !PT ;  /* 0x0000000b614e7c12 */ /* 0x000fe2000f8e964e */
[----:B------:R2:W-:Y:S01]  /*1a1e0*/  MUFU.EX2 R128, R2 ;  /* 0x0000000200807308 */ /* 0x0005e20000000800 */
[----:B------:R-:W-:Y:S02]  /*1a1f0*/  IMAD.WIDE.U32 R100, R75, -0x2daee0ad, RZ ;  /* 0xd2511f534b647825 */ /* 0x000fe400078e00ff */
[C---:B------:R-:W-:Y:S04]  /*1a200*/  HMMA.16816.F32.BF16 R8, R92.reuse, R88, R8 ;  /* 0x000000585c08723c */ /* 0x040fe80000041808 */
[----:B------:R-:W-:Y:S01]  /*1a210*/  IMAD.WIDE.U32 R108, R78, -0x326172a9, RZ ;  /* 0xcd9e8d574e6c7825 */ /* 0x000fe200078e00ff */
[----:B------:R-:W-:Y:S03]  /*1a220*/  LOP3.LUT R79, R99, UR11, R100, 0x96, !PT ;  /* 0x0000000b634f7c12 */ /* 0x000fe6000f8e9664 */
[-C--:B------:R-:W-:Y:S01]  /*1a230*/  HMMA.16816.F32.BF16 R12, R92, R90.reuse, R12 ;  /* 0x0000005a5c0c723c */ /* 0x080fe2000004180c */
[----:B------:R-:W-:Y:S04]  /*1a240*/  IMAD.WIDE.U32 R74, R74, -0x326172a9, RZ ;  /* 0xcd9e8d574a4a7825 */ /* 0x000fe800078e00ff */
[----:B------:R-:W-:Y:S01]  /*1a250*/  IMAD.WIDE.U32 R110, R79, -0x326172a9, RZ ;  /* 0xcd9e8d574f6e7825 */ /* 0x000fe200078e00ff */
[----:B------:R-:W-:Y:S02]  /*1a260*/  LOP3.LUT R97, R75, UR12, R152, 0x96, !PT ;  /* 0x0000000c4b617c12 */ /* 0x000fe4000f8e9698 */
[C---:B------:R-:W-:Y:S01]  /*1a270*/  HMMA.16816.F32.BF16 R16, R84.reuse, R90, R16 ;  /* 0x0000005a5410723c */ /* 0x040fe20000041810 */
[--C-:B------:R-:W-:Y:S01]  /*1a280*/  FFMA.FTZ R75, R172, c[0x0][0x23c], -R149.reuse ;  /* 0x00008f00ac4b7a23 */ /* 0x100fe20000010895 */
[----:B------:R-:W1:Y:S02]  /*1a290*/  LDSM.16.MT88.4 R88, [R186+0x6800] ;  /* 0x00680000ba58783b */ /* 0x000e640000004200 */
[----:B------:R-:W-:Y:S01]  /*1a2a0*/  FFMA.FTZ R79, R175, c[0x0][0x23c], -R149 ;  /* 0x00008f00af4f7a23 */ /* 0x000fe20000010895 */
[----:B------:R-:W-:Y:S01]  /*1a2b0*/  MUFU.EX2 R135, R75 ;  /* 0x0000004b00877308 */ /* 0x000fe20000000800 */
[----:B--2---:R-:W-:Y:S02]  /*1a2c0*/  FFMA.FTZ R2, R222, c[0x0][0x23c], -R77 ;  /* 0x00008f00de027a23 */ /* 0x004fe4000001084d */
[-C--:B-1----:R-:W-:Y:S07]  /*1a2d0*/  HMMA.16816.F32.BF16 R20, R84, R80.reuse, R20 ;  /* 0x000000505414723c */ /* 0x082fee0000041814 */
[----:B------:R1:W2:Y:S01]  /*1a2e0*/  MUFU.EX2 R164, R2 ;  /* 0x0000000200a47308 */ /* 0x0002a20000000800 */
[C---:B------:R-:W-:Y:S09]  /*1a2f0*/  HMMA.16816.F32.BF16 R24, R92.reuse, R80, R24 ;  /* 0x000000505c18723c */ /* 0x040ff20000041818 */
[----:B------:R-:W2:Y:S01]  /*1a300*/  MUFU.EX2 R134, R79 ;  /* 0x0000004f00867308 */ /* 0x000ea20000000800 */
[-C--:B------:R-:W-:Y:S08]  /*1a310*/  HMMA.16816.F32.BF16 R28, R92, R82.reuse, R28 ;  /* 0x000000525c1c723c */ /* 0x080ff0000004181c */
[C---:B------:R-:W-:Y:S01]  /*1a320*/  HMMA.16816.F32.BF16 R32, R84.reuse, R82, R32 ;  /* 0x000000525420723c */ /* 0x040fe20000041820 */
[--C-:B-1----:R-:W-:Y:S07]  /*1a330*/  FFMA.FTZ R2, R217, c[0x0][0x23c], -R148.reuse ;  /* 0x00008f00d9027a23 */ /* 0x102fee0000010894 */
[-C--:B------:R-:W-:Y:S01]  /*1a340*/  HMMA.16816.F32.BF16 R36, R84, R88.reuse, R36 ;  /* 0x000000585424723c */ /* 0x080fe20000041824 */
[----:B------:R1:W-:Y:S07]  /*1a350*/  MUFU.EX2 R163, R2 ;  /* 0x0000000200a37308 */ /* 0x0003ee0000000800 */
[C---:B------:R-:W-:Y:S08]  /*1a360*/  HMMA.16816.F32.BF16 R40, R92.reuse, R88, R40 ;  /* 0x000000585c28723c */ /* 0x040ff00000041828 */
[-C--:B------:R-:W-:Y:S08]  /*1a370*/  HMMA.16816.F32.BF16 R44, R92, R90.reuse, R44 ;  /* 0x0000005a5c2c723c */ /* 0x080ff0000004182c */
[C---:B------:R-:W-:Y:S01]  /*1a380*/  HMMA.16816.F32.BF16 R48, R84.reuse, R90, R48 ;  /* 0x0000005a5430723c */ /* 0x040fe20000041830 */
[----:B-1----:R-:W-:Y:S04]  /*1a390*/  FFMA.FTZ R2, R219, c[0x0][0x23c], -R148 ;  /* 0x00008f00db027a23 */ /* 0x002fe80000010894 */
[----:B------:R1:W-:Y:S02]  /*1a3a0*/  MUFU.EX2 R162, R2 ;  /* 0x0000000200a27308 */ /* 0x0003e40000000800 */
[----:B-1----:R-:W-:Y:S05]  /*1a3b0*/  LOP3.LUT R2, R101, UR13, R160, 0x96, !PT ;  /* 0x0000000d65027c12 */ /* 0x002fea000f8e96a0 */
[----:B------:R-:W-:Y:S01]  /*1a3c0*/  IMAD.WIDE.U32 R100, R2, -0x326172a9, RZ ;  /* 0xcd9e8d5702647825 */ /* 0x000fe200078e00ff */
[----:B------:R-:W-:Y:S03]  /*1a3d0*/  LOP3.LUT R2, R109, UR10, R74, 0x96, !PT ;  /* 0x0000000a6d027c12 */ /* 0x000fe6000f8e964a */
[----:B------:R-:W-:Y:S01]  /*1a3e0*/  IMAD.WIDE.U32 R74, R97, -0x2daee0ad, RZ ;  /* 0xd2511f53614a7825 */ /* 0x000fe200078e00ff */
[----:B------:R-:W-:Y:S02]  /*1a3f0*/  LOP3.LUT R80, R111, UR10, R100, 0x96, !PT ;  /* 0x0000000a6f507c12 */ /* 0x000fe4000f8e9664 */
[----:B------:R-:W-:Y:S01]  /*1a400*/  LOP3.LUT R78, R101, UR12, R154, 0x96, !PT ;  /* 0x0000000c654e7c12 */ /* 0x000fe2000f8e969a */
[----:B------:R-:W-:Y:S01]  /*1a410*/  IMAD.WIDE.U32 R106, R2, -0x2daee0ad, RZ ;  /* 0xd2511f53026a7825 */ /* 0x000fe200078e00ff */
[----:B------:R-:W-:Y:S03]  /*1a420*/  LOP3.LUT R96, R75, UR9, R96, 0x96, !PT ;  /* 0x000000094b607c12 */ /* 0x000fe6000f8e9660 */
[----:B------:R-:W-:Y:S01]  /*1a430*/  IMAD.WIDE.U32 R112, R80, -0x2daee0ad, RZ ;  /* 0xd2511f5350707825 */ /* 0x000fe200078e00ff */
[----:B------:R-:W-:Y:S01]  /*1a440*/  LOP3.LUT R74, R107, UR7, R74, 0x96, !PT ;  /* 0x000000076b4a7c12 */ /* 0x000fe2000f8e964a */
[----:B------:R-:W1:Y:S02]  /*1a450*/  LDSM.16.MT88.4 R80, [R187+0x6800] ;  /* 0x00680000bb50783b */ /* 0x000e640000004200 */
[----:B------:R-:W-:Y:S04]  /*1a460*/  IMAD.WIDE.U32 R78, R78, -0x2daee0ad, RZ ;  /* 0xd2511f534e4e7825 */ /* 0x000fe800078e00ff */
[----:B------:R-:W-:Y:S01]  /*1a470*/  FFMA.FTZ R2, R170, c[0x0][0x23c], -R150 ;  /* 0x00008f00aa027a23 */ /* 0x000fe20000010896 */
[----:B------:R-:W-:Y:S01]  /*1a480*/  LOP3.LUT R78, R113, UR7, R78, 0x96, !PT ;  /* 0x00000007714e7c12 */ /* 0x000fe2000f8e964e */
[----:B------:R-:W-:Y:S01]  /*1a490*/  IMAD.WIDE.U32 R74, R74, -0x326172a9, RZ ;  /* 0xcd9e8d574a4a7825 */ /* 0x000fe200078e00ff */
[----:B------:R-:W-:Y:S01]  /*1a4a0*/  LOP3.LUT R98, R79, UR9, R98, 0x96, !PT ;  /* 0x000000094f627c12 */ /* 0x000fe2000f8e9662 */
[----:B------:R2:W-:Y:S02]  /*1a4b0*/  MUFU.EX2 R133, R2 ;  /* 0x0000000200857308 */ /* 0x0005e40000000800 */
[----:B------:R-:W-:Y:S01]  /*1a4c0*/  IMAD.WIDE.U32 R104, R96, -0x326172a9, RZ ;  /* 0xcd9e8d5760687825 */ /* 0x000fe200078e00ff */
[----:B------:R-:W-:Y:S02]  /*1a4d0*/  LOP3.LUT R97, R74, 0xffff, RZ, 0xc0, !PT ;  /* 0x0000ffff4a617812 */ /* 0x000fe400078ec0ff */
[--C-:B------:R-:W-:Y:S01]  /*1a4e0*/  SHF.R.U32.HI R100, RZ, 0x10, R74.reuse ;  /* 0x00000010ff647819 */ /* 0x100fe2000001164a */
[----:B------:R-:W-:Y:S01]  /*1a4f0*/  IMAD.WIDE.U32 R78, R78, -0x326172a9, RZ ;  /* 0xcd9e8d574e4e7825 */ /* 0x000fe200078e00ff */
[----:B------:R-:W-:Y:S02]  /*1a500*/  LOP3.LUT R102, R74, 0xff, RZ, 0xc0, !PT ;  /* 0x000000ff4a667812 */ /* 0x000fe400078ec0ff */
[----:B------:R-:W-:Y:S01]  /*1a510*/  SHF.R.U32.HI R101, RZ, 0x18, R74 ;  /* 0x00000018ff657819 */ /* 0x000fe2000001164a */
[----:B------:R-:W-:Y:S01]  /*1a520*/  IMAD.WIDE.U32 R114, R98, -0x326172a9, RZ ;  /* 0xcd9e8d5762727825 */ /* 0x000fe200078e00ff */
[----:B------:R-:W-:Y:S02]  /*1a530*/  LOP3.LUT R74, R75, UR17, R104, 0x96, !PT ;  /* 0x000000114b4a7c12 */ /* 0x000fe4000f8e9668 */
[C---:B------:R-:W-:Y:S02]  /*1a540*/  LOP3.LUT R75, R78.reuse, 0xffff, RZ, 0xc0, !PT ;  /* 0x0000ffff4e4b7812 */ /* 0x040fe400078ec0ff */
[--C-:B------:R-:W-:Y:S02]  /*1a550*/  SHF.R.U32.HI R96, RZ, 0x10, R78.reuse ;  /* 0x00000010ff607819 */ /* 0x100fe4000001164e */
[----:B------:R-:W-:Y:S02]  /*1a560*/  LOP3.LUT R99, R78, 0xff, RZ, 0xc0, !PT ;  /* 0x000000ff4e637812 */ /* 0x000fe400078ec0ff */
[----:B------:R-:W-:Y:S02]  /*1a570*/  SHF.R.U32.HI R98, RZ, 0x18, R78 ;  /* 0x00000018ff627819 */ /* 0x000fe4000001164e */
[----:B------:R-:W-:Y:S02]  /*1a580*/  LOP3.LUT R78, R79, UR17, R114, 0x96, !PT ;  /* 0x000000114f4e7c12 */ /* 0x000fe4000f8e9672 */
[----:B------:R-:W-:Y:S01]  /*1a590*/  SHF.R.U32.HI R79, RZ, 0x8, R75 ;  /* 0x00000008ff4f7819 */ /* 0x000fe2000001164b */
[----:B------:R-:W-:Y:S01]  /*1a5a0*/  FFMA.FTZ R75, R213, c[0x0][0x23c], -R149 ;  /* 0x00008f00d54b7a23 */ /* 0x000fe20000010895 */
[----:B------:R-:W-:Y:S01]  /*1a5b0*/  SHF.R.U32.HI R89, RZ, 0x8, R97 ;  /* 0x00000008ff597819 */ /* 0x000fe20000011661 */
[----:B--2---:R-:W-:Y:S01]  /*1a5c0*/  FFMA.FTZ R2, R173, c[0x0][0x23c], -R150 ;  /* 0x00008f00ad027a23 */ /* 0x004fe20000010896 */
[----:B------:R-:W-:Y:S01]  /*1a5d0*/  PRMT R103, R99, 0x5410, R79 ;  /* 0x0000541063677816 */ /* 0x000fe2000000004f */
[----:B------:R2:W-:Y:S01]  /*1a5e0*/  MUFU.EX2 R160, R75 ;  /* 0x0000004b00a07308 */ /* 0x0005e20000000800 */
[----:B------:R-:W-:Y:S01]  /*1a5f0*/  LOP3.LUT R79, R74, 0xffff, RZ, 0xc0, !PT ;  /* 0x0000ffff4a4f7812 */ /* 0x000fe200078ec0ff */
[-C--:B-1----:R-:W-:Y:S01]  /*1a600*/  HMMA.16816.F32.BF16 R52, R84, R80.reuse, R52 ;  /* 0x000000505434723c */ /* 0x082fe20000041834 */
[----:B------:R-:W-:Y:S02]  /*1a610*/  PRMT R102, R102, 0x5410, R89 ;  /* 0x0000541066667816 */ /* 0x000fe40000000059 */
[----:B------:R-:W-:Y:S02]  /*1a620*/  LOP3.LUT R91, R74, 0xff, RZ, 0xc0, !PT ;  /* 0x000000ff4a5b7812 */ /* 0x000fe400078ec0ff */
[----:B------:R-:W-:Y:S02]  /*1a630*/  LOP3.LUT R89, R78, 0xff, RZ, 0xc0, !PT ;  /* 0x000000ff4e597812 */ /* 0x000fe400078ec0ff */
[----:B------:R-:W-:Y:S01]  /*1a640*/  SHF.R.U32.HI R79, RZ, 0x8, R79 ;  /* 0x00000008ff4f7819 */ /* 0x000fe2000001164f */
[C---:B------:R-:W-:Y:S01]  /*1a650*/  HMMA.16816.F32.BF16 R56, R92.reuse, R80, R56 ;  /* 0x000000505c38723c */ /* 0x040fe20000041838 */
[----:B------:R1:W1:Y:S03]  /*1a660*/  MUFU.EX2 R132, R2 ;  /* 0x0000000200847308 */ /* 0x0002660000000800 */
[----:B------:R-:W-:Y:S02]  /*1a670*/  LOP3.LUT R88, R100, 0xff, RZ, 0xc0, !PT ;  /* 0x000000ff64587812 */ /* 0x000fe400078ec0ff */
[--C-:B------:R-:W-:Y:S02]  /*1a680*/  SHF.R.U32.HI R90, RZ, 0x18, R74.reuse ;  /* 0x00000018ff5a7819 */ /* 0x100fe4000001164a */
[-C--:B------:R-:W-:Y:S01]  /*1a690*/  HMMA.16816.F32.BF16 R60, R92, R82.reuse, R60 ;  /* 0x000000525c3c723c */ /* 0x080fe2000004183c */
[----:B------:R-:W-:Y:S01]  /*1a6a0*/  PRMT R101, R88, 0x5410, R101 ;  /* 0x0000541058657816 */ /* 0x000fe20000000065 */
[----:B------:R-:W-:Y:S02]  /*1a6b0*/  LDSM.16.MT88.4 R92, [R188+0x7000] ;  /* 0x00700000bc5c783b */ /* 0x000fe40000004200 */
[----:B------:R-:W-:Y:S01]  /*1a6c0*/  SHF.R.U32.HI R88, RZ, 0x10, R74 ;  /* 0x00000010ff587819 */ /* 0x000fe2000001164a */
[----:B--2---:R-:W-:Y:S01]  /*1a6d0*/  FFMA.FTZ R75, R176, c[0x0][0x23c], -R150 ;  /* 0x00008f00b04b7a23 */ /* 0x004fe20000010896 */
[----:B------:R-:W-:Y:S02]  /*1a6e0*/  SHF.R.U32.HI R74, RZ, 0x10, R78 ;  /* 0x00000010ff4a7819 */ /* 0x000fe4000001164e */
[----:B------:R-:W-:Y:S01]  /*1a6f0*/  HMMA.16816.F32.BF16 R64, R84, R82, R64 ;  /* 0x000000525440723c */ /* 0x000fe20000041840 */
[----:B------:R-:W-:Y:S01]  /*1a700*/  LOP3.LUT R88, R88, 0xff, RZ, 0xc0, !PT ;  /* 0x000000ff58587812 */ /* 0x000fe200078ec0ff */
[----:B------:R2:W-:Y:S01]  /*1a710*/  MUFU.EX2 R170, R75 ;  /* 0x0000004b00aa7308 */ /* 0x0005e20000000800 */
[----:B------:R-:W-:Y:S01]  /*1a720*/  LDSM.16.MT88.4 R84, [R186+0x7000] ;  /* 0x00700000ba54783b */ /* 0x000fe20000004200 */
[----:B------:R-:W-:Y:S02]  /*1a730*/  LOP3.LUT R74, R74, 0xff, RZ, 0xc0, !PT ;  /* 0x000000ff4a4a7812 */ /* 0x000fe400078ec0ff */
[----:B------:R-:W-:Y:S01]  /*1a740*/  PRMT R100, R88, 0x5410, R90 ;  /* 0x0000541058647816 */ /* 0x000fe2000000005a */
[--C-:B------:R-:W-:Y:S01]  /*1a750*/  HSET2.LE.AND R90, R102, R252.reuse, PT ;  /* 0x000000fc665a7233 */ /* 0x100fe20003803000 */
[----:B-1----:R-:W-:Y:S01]  /*1a760*/  FFMA.FTZ R2, R182, c[0x0][0x23c], -R149 ;  /* 0x00008f00b6027a23 */ /* 0x002fe20000010895 */
[--C-:B------:R-:W-:Y:S03]  /*1a770*/  HSET2.LE.AND R82, R103, R252.reuse, PT ;  /* 0x000000fc67527233 */ /* 0x100fe60003803000 */
[----:B------:R1:W-:Y:S01]  /*1a780*/  MUFU.EX2 R161, R2 ;  /* 0x0000000200a17308 */ /* 0x0003e20000000800 */
[----:B--2---:R-:W-:Y:S09]  /*1a790*/  FFMA.FTZ R75, R169, c[0x0][0x23c], -R150 ;  /* 0x00008f00a94b7a23 */ /* 0x004ff20000010896 */
[----:B------:R2:W2:Y:S01]  /*1a7a0*/  MUFU.EX2 R159, R75 ;  /* 0x0000004b009f7308 */ /* 0x0004a20000000800 */
[----:B-1----:R-:W-:Y:S04]  /*1a7b0*/  LOP3.LUT R2, R96, 0xff, RZ, 0xc0, !PT ;  /* 0x000000ff60027812 */ /* 0x002fe800078ec0ff */
[----:B------:R-:W-:Y:S02]  /*1a7c0*/  PRMT R104, R2, 0x5410, R98 ;  /* 0x0000541002687816 */ /* 0x000fe40000000062 */
[----:B------:R-:W-:Y:S01]  /*1a7d0*/  LOP3.LUT R2, R78, 0xffff, RZ, 0xc0, !PT ;  /* 0x0000ffff4e027812 */ /* 0x000fe200078ec0ff */
[----:B------:R-:W1:Y:S01]  /*1a7e0*/  LDSM.16.MT88.4 R96, [R185+0x7000] ;  /* 0x00700000b960783b */ /* 0x000e620000004200 */
[----:B------:R-:W-:Y:S01]  /*1a7f0*/  SHF.R.U32.HI R78, RZ, 0x18, R78 ;  /* 0x00000018ff4e7819 */ /* 0x000fe2000001164e */
[--C-:B------:R-:W-:Y:S01]  /*1a800*/  HSET2.LE.AND R83, R104, R252.reuse, PT ;  /* 0x000000fc68537233 */ /* 0x100fe20003803000 */
[----:B------:R-:W-:Y:S02]  /*1a810*/  SHF.R.U32.HI R2, RZ, 0x8, R2 ;  /* 0x00000008ff027819 */ /* 0x000fe40000011602 */
[----:B------:R-:W-:Y:S02]  /*1a820*/  PRMT R78, R74, 0x5410, R78 ;  /* 0x000054104a4e7816 */ /* 0x000fe4000000004e */
[----:B------:R-:W-:Y:S02]  /*1a830*/  F2FP.BF16.PACK_AB R74, R165, R166 ;  /* 0x000000a6a54a723e */ /* 0x000fe400000010ff */
[----:B--2---:R-:W-:Y:S01]  /*1a840*/  PRMT R75, R91, 0x5410, R79 ;  /* 0x000054105b4b7816 */ /* 0x004fe2000000004f */
[--C-:B------:R-:W-:Y:S01]  /*1a850*/  HSET2.LE.AND R91, R101, R252.reuse, PT ;  /* 0x000000fc655b7233 */ /* 0x100fe20003803000 */
[----:B------:R-:W-:Y:S01]  /*1a860*/  PRMT R79, R89, 0x5410, R2 ;  /* 0x00005410594f7816 */ /* 0x000fe20000000002 */
[----:B------:R-:W-:Y:S01]  /*1a870*/  FFMA.FTZ R2, R244, c[0x0][0x23c], -R77 ;  /* 0x00008f00f4027a23 */ /* 0x000fe2000001084d */
[--C-:B------:R-:W-:Y:S01]  /*1a880*/  HSET2.LE.AND R89, R100, R252.reuse, PT ;  /* 0x000000fc64597233 */ /* 0x100fe20003803000 */
[----:B-----5:R-:W-:Y:S01]  /*1a890*/  FFMA.FTZ R69, R69, R178, R238 ;  /* 0x000000b245457223 */ /* 0x020fe200000100ee */
[--C-:B------:R-:W-:Y:S01]  /*1a8a0*/  HSET2.LE.AND R88, R75, R252.reuse, PT ;  /* 0x000000fc4b587233 */ /* 0x100fe20003803000 */
[----:B------:R2:W-:Y:S01]  /*1a8b0*/  MUFU.EX2 R158, R2 ;  /* 0x00000002009e7308 */ /* 0x0005e20000000800 */
[----:B------:R-:W-:Y:S01]  /*1a8c0*/  F2FP.BF16.PACK_AB R75, R164, R128 ;  /* 0x00000080a44b723e */ /* 0x000fe200000010ff */
[--C-:B------:R-:W-:Y:S01]  /*1a8d0*/  HSET2.LE.AND R80, R79, R252.reuse, PT ;  /* 0x000000fc4f507233 */ /* 0x100fe20003803000 */
[----:B------:R-:W-:Y:S01]  /*1a8e0*/  LOP3.LUT R91, R91, R74, RZ, 0xc0, !PT ;  /* 0x0000004a5b5b7212 */ /* 0x000fe200078ec0ff */
[--C-:B------:R-:W-:Y:S01]  /*1a8f0*/  HSET2.LE.AND R81, R78, R252.reuse, PT ;  /* 0x000000fc4e517233 */ /* 0x100fe20003803000 */
[----:B------:R-:W-:Y:S01]  /*1a900*/  LOP3.LUT R88, R88, R75, RZ, 0xc0, !PT ;  /* 0x0000004b58587212 */ /* 0x000fe200078ec0ff */
[--C-:B------:R-:W-:Y:S01]  /*1a910*/  FFMA.FTZ R78, R243, c[0x0][0x23c], -R148.reuse ;  /* 0x00008f00f34e7a23 */ /* 0x100fe20000010894 */
[----:B------:R-:W-:Y:S01]  /*1a920*/  F2FP.BF16.PACK_AB R74, R134, R135 ;  /* 0x00000087864a723e */ /* 0x000fe200000010ff */
[----:B---3--:R-:W-:Y:S01]  /*1a930*/  FFMA.FTZ R68, R68, R123, R235 ;  /* 0x0000007b44447223 */ /* 0x008fe200000100eb */
[----:B------:R-:W-:Y:S01]  /*1a940*/  F2FP.BF16.PACK_AB R75, R132, R133 ;  /* 0x00000085844b723e */ /* 0x000fe200000010ff */
[----:B------:R3:W-:Y:S01]  /*1a950*/  MUFU.EX2 R156, R78 ;  /* 0x0000004e009c7308 */ /* 0x0007e20000000800 */
[----:B------:R-:W-:Y:S01]  /*1a960*/  LOP3.LUT R80, R80, R74, RZ, 0xc0, !PT ;  /* 0x0000004a50507212 */ /* 0x000fe200078ec0ff */
[----:B----4-:R-:W-:Y:S01]  /*1a970*/  FFMA.FTZ R0, R0, R118, R231 ;  /* 0x0000007600007223 */ /* 0x010fe200000100e7 */
[----:B------:R-:W-:Y:S02]  /*1a980*/  F2FP.BF16.PACK_AB R74, R159, R170 ;  /* 0x000000aa9f4a723e */ /* 0x000fe400000010ff */
[----:B------:R-:W-:Y:S01]  /*1a990*/  LOP3.LUT R81, R81, R75, RZ, 0xc0, !PT ;  /* 0x0000004b51517212 */ /* 0x000fe200078ec0ff */
[----:B------:R-:W-:Y:S01]  /*1a9a0*/  FFMA.FTZ R75, R242, c[0x0][0x23c], -R148 ;  /* 0x00008f00f24b7a23 */ /* 0x000fe20000010894 */
[----:B------:R-:W-:Y:S01]  /*1a9b0*/  LOP3.LUT R83, R83, R74, RZ, 0xc0, !PT ;  /* 0x0000004a53537212 */ /* 0x000fe200078ec0ff */
[----:B------:R-:W-:Y:S01]  /*1a9c0*/  FADD.FTZ R0, R116, R0 ;  /* 0x0000000074007221 */ /* 0x000fe20000010000 */
[----:B------:R-:W-:Y:S01]  /*1a9d0*/  LOP3.LUT R74, R105, UR8, R108, 0x96, !PT ;  /* 0x00000008694a7c12 */ /* 0x000fe2000f8e966c */
[----:B------:R4:W-:Y:S01]  /*1a9e0*/  MUFU.EX2 R155, R75 ;  /* 0x0000004b009b7308 */ /* 0x0009e20000000800 */
[----:B--2---:R-:W-:Y:S04]  /*1a9f0*/  F2FP.BF16.PACK_AB R2, R183, R167 ;  /* 0x000000a7b702723e */ /* 0x004fe800000010ff */
[----:B------:R-:W-:Y:S01]  /*1aa00*/  LOP3.LUT R90, R90, R2, RZ, 0xc0, !PT ;  /* 0x000000025a5a7212 */ /* 0x000fe200078ec0ff */
[--C-:B------:R-:W-:Y:S04]  /*1aa10*/  FFMA.FTZ R2, R245, c[0x0][0x23c], -R77.reuse ;  /* 0x00008f00f5027a23 */ /* 0x100fe8000001084d */
[----:B------:R2:W5:Y:S01]  /*1aa20*/  MUFU.EX2 R157, R2 ;  /* 0x00000002009d7308 */ /* 0x0005620000000800 */
[----:B---3--:R-:W-:Y:S02]  /*1aa30*/  LOP3.LUT R78, R115, UR8, R110, 0x96, !PT ;  /* 0x00000008734e7c12 */ /* 0x008fe4000f8e966e */
[----:B------:R-:W-:Y:S03]  /*1aa40*/  LDSM.16.MT88.4 R108, [R188+0x7800] ;  /* 0x00780000bc6c783b */ /* 0x000fe60000004200 */
[----:B------:R-:W-:Y:S04]  /*1aa50*/  IMAD.WIDE.U32 R78, R78, -0x2daee0ad, RZ ;  /* 0xd2511f534e4e7825 */ /* 0x000fe800078e00ff */
[----:B----4-:R-:W-:Y:S01]  /*1aa60*/  IMAD.WIDE.U32 R74, R74, -0x2daee0ad, RZ ;  /* 0xd2511f534a4a7825 */ /* 0x010fe200078e00ff */
        /* <DEDUP_REMOVED lines=9> */
[----:B------:R2:W-:Y:S01]  /*1ab00*/  MUFU.EX2 R154, R77 ;  /* 0x0000004d009a7308 */ /* 0x0005e20000000800 */
[-C--:B------:R-:W-:Y:S01]  /*1ab10*/  HMMA.16816.F32.BF16 R12, R80, R98.reuse, R12 ;  /* 0x00000062500c723c */ /* 0x080fe2000004180c */
[--C-:B------:R-:W-:Y:S03]  /*1ab20*/  SHF.R.U32.HI R97, RZ, 0x18, R74.reuse ;  /* 0x00000018ff617819 */ /* 0x100fe6000001164a */
[----:B------:R-:W-:Y:S04]  /*1ab30*/  SHF.R.U32.HI R96, RZ, 0x10, R74 ;  /* 0x00000010ff607819 */ /* 0x000fe8000001164a */
[C---:B------:R-:W-:Y:S01]  /*1ab40*/  HMMA.16816.F32.BF16 R16, R88.reuse, R98, R16 ;  /* 0x000000625810723c */ /* 0x040fe20000041810 */
[--C-:B-1----:R-:W-:Y:S03]  /*1ab50*/  FFMA.FTZ R2, R247, c[0x0][0x23c], -R148.reuse ;  /* 0x00008f00f7027a23 */ /* 0x102fe60000010894 */
[----:B------:R-:W-:Y:S04]  /*1ab60*/  FFMA.FTZ R148, R246, c[0x0][0x23c], -R148 ;  /* 0x00008f00f6947a23 */ /* 0x000fe80000010894 */
[-C--:B------:R-:W-:Y:S01]  /*1ab70*/  HMMA.16816.F32.BF16 R20, R88, R92.reuse, R20 ;  /* 0x0000005c5814723c */ /* 0x080fe20000041814 */
[----:B------:R1:W-:Y:S03]  /*1ab80*/  MUFU.EX2 R153, R2 ;  /* 0x0000000200997308 */ /* 0x0003e60000000800 */
[----:B------:R-:W-:Y:S02]  /*1ab90*/  LOP3.LUT R98, R74, 0xff, RZ, 0xc0, !PT ;  /* 0x000000ff4a627812 */ /* 0x000fe400078ec0ff */
[----:B------:R-:W-:Y:S01]  /*1aba0*/  LOP3.LUT R99, R78, 0xff, RZ, 0xc0, !PT ;  /* 0x000000ff4e637812 */ /* 0x000fe200078ec0ff */
[----:B--2---:R-:W-:Y:S01]  /*1abb0*/  FFMA.FTZ R77, R220, c[0x0][0x23c], -R150 ;  /* 0x00008f00dc4d7a23 */ /* 0x004fe20000010896 */
[C---:B------:R-:W-:Y:S03]  /*1abc0*/  HMMA.16816.F32.BF16 R24, R80.reuse, R92, R24 ;  /* 0x0000005c5018723c */ /* 0x040fe60000041818 */
[----:B------:R-:W2:Y:S05]  /*1abd0*/  MUFU.EX2 R152, R148 ;  /* 0x0000009400987308 */ /* 0x000eaa0000000800 */
[-C--:B------:R-:W-:Y:S05]  /*1abe0*/  HMMA.16816.F32.BF16 R28, R80, R94.reuse, R28 ;  /* 0x0000005e501c723c */ /* 0x080fea000004181c */
[----:B------:R3:W-:Y:S03]  /*1abf0*/  MUFU.EX2 R147, R77 ;  /* 0x0000004d00937308 */ /* 0x0007e60000000800 */
[C---:B------:R-:W-:Y:S01]  /*1ac00*/  HMMA.16816.F32.BF16 R32, R88.reuse, R94, R32 ;  /* 0x0000005e5820723c */ /* 0x040fe20000041820 */
[----:B-1----:R-:W-:Y:S01]  /*1ac10*/  FFMA.FTZ R2, R232, c[0x0][0x23c], -R149 ;  /* 0x00008f00e8027a23 */ /* 0x002fe20000010895 */
[----:B------:R-:W1:Y:S05]  /*1ac20*/  LDSM.16.MT88.4 R92, [R187+0x7000] ;  /* 0x00700000bb5c783b */ /* 0x000e6a0000004200 */
[----:B------:R4:W-:Y:S01]  /*1ac30*/  MUFU.EX2 R151, R2 ;  /* 0x0000000200977308 */ /* 0x0009e20000000800 */
[-C--:B------:R-:W-:Y:S08]  /*1ac40*/  HMMA.16816.F32.BF16 R36, R88, R84.reuse, R36 ;  /* 0x000000545824723c */ /* 0x080ff00000041824 */
[C---:B------:R-:W-:Y:S01]  /*1ac50*/  HMMA.16816.F32.BF16 R40, R80.reuse, R84, R40 ;  /* 0x000000545028723c */ /* 0x040fe20000041828 */
[----:B---3--:R-:W-:Y:S03]  /*1ac60*/  LOP3.LUT R77, R74, 0xffff, RZ, 0xc0, !PT ;  /* 0x0000ffff4a4d7812 */ /* 0x008fe600078ec0ff */
[----:B------:R-:W-:Y:S04]  /*1ac70*/  LOP3.LUT R74, R79, UR18, R112, 0x96, !PT ;  /* 0x000000124f4a7c12 */ /* 0x000fe8000f8e9670 */
[-C--:B------:R-:W-:Y:S01]  /*1ac80*/  HMMA.16816.F32.BF16 R44, R80, R86.reuse, R44 ;  /* 0x00000056502c723c */ /* 0x080fe2000004182c */
[----:B------:R-:W-:Y:S03]  /*1ac90*/  LOP3.LUT R84, R78, 0xffff, RZ, 0xc0, !PT ;  /* 0x0000ffff4e547812 */ /* 0x000fe600078ec0ff */
[----:B------:R-:W-:Y:S02]  /*1aca0*/  SHF.R.U32.HI R79, RZ, 0x8, R77 ;  /* 0x00000008ff4f7819 */ /* 0x000fe4000001164d */
[----:B------:R-:W-:Y:S01]  /*1acb0*/  LOP3.LUT R77, R96, 0xff, RZ, 0xc0, !PT ;  /* 0x000000ff604d7812 */ /* 0x000fe200078ec0ff */
[----:B----4-:R-:W-:Y:S01]  /*1acc0*/  FFMA.FTZ R2, R230, c[0x0][0x23c], -R149 ;  /* 0x00008f00e6027a23 */ /* 0x010fe20000010895 */
[C---:B------:R-:W-:Y:S01]  /*1acd0*/  HMMA.16816.F32.BF16 R48, R88.reuse, R86, R48 ;  /* 0x000000565830723c */ /* 0x040fe20000041830 */
[--C-:B------:R-:W-:Y:S02]  /*1ace0*/  SHF.R.U32.HI R96, RZ, 0x18, R78.reuse ;  /* 0x00000018ff607819 */ /* 0x100fe4000001164e */
[----:B------:R3:W4:Y:S01]  /*1acf0*/  MUFU.EX2 R148, R2 ;  /* 0x0000000200947308 */ /* 0x0007220000000800 */
[----:B------:R-:W-:Y:S02]  /*1ad00*/  PRMT R143, R77, 0x5410, R97 ;  /* 0x000054104d8f7816 */ /* 0x000fe40000000061 */
[----:B------:R-:W-:Y:S02]  /*1ad10*/  SHF.R.U32.HI R85, RZ, 0x10, R78 ;  /* 0x00000010ff557819 */ /* 0x000fe4000001164e */
[----:B------:R-:W-:Y:S01]  /*1ad20*/  PRMT R142, R98, 0x5410, R79 ;  /* 0x00005410628e7816 */ /* 0x000fe2000000004f */
[--C-:B------:R-:W-:Y:S01]  /*1ad30*/  HSET2.LE.AND R143, R143, R252.reuse, PT ;  /* 0x000000fc8f8f7233 */ /* 0x100fe20003803000 */
[-C--:B-1----:R-:W-:Y:S02]  /*1ad40*/  HMMA.16816.F32.BF16 R52, R88, R92.reuse, R52 ;  /* 0x0000005c5834723c */ /* 0x082fe40000041834 */
[----:B------:R-:W-:Y:S01]  /*1ad50*/  SHF.R.U32.HI R84, RZ, 0x8, R84 ;  /* 0x00000008ff547819 */ /* 0x000fe20000011654 */
[--C-:B------:R-:W-:Y:S01]  /*1ad60*/  HSET2.LE.AND R142, R142, R252.reuse, PT ;  /* 0x000000fc8e8e7233 */ /* 0x100fe20003803000 */
[----:B------:R-:W-:Y:S02]  /*1ad70*/  LOP3.LUT R79, R85, 0xff, RZ, 0xc0, !PT ;  /* 0x000000ff554f7812 */ /* 0x000fe400078ec0ff */
[----:B------:R-:W-:Y:S02]  /*1ad80*/  PRMT R84, R99, 0x5410, R84 ;  /* 0x0000541063547816 */ /* 0x000fe40000000054 */
[C---:B------:R-:W-:Y:S01]  /*1ad90*/  HMMA.16816.F32.BF16 R56, R80.reuse, R92, R56 ;  /* 0x0000005c5038723c */ /* 0x040fe20000041838 */
[----:B------:R-:W-:Y:S02]  /*1ada0*/  PRMT R79, R79, 0x5410, R96 ;  /* 0x000054104f4f7816 */ /* 0x000fe40000000060 */
[----:B------:R-:W1:Y:S01]  /*1adb0*/  LDSM.16.MT88.4 R96, [R185+0x7800] ;  /* 0x00780000b960783b */ /* 0x000e620000004200 */
[--C-:B------:R-:W-:Y:S02]  /*1adc0*/  HSET2.LE.AND R138, R84, R252.reuse, PT ;  /* 0x000000fc548a7233 */ /* 0x100fe40003803000 */
[--C-:B------:R-:W-:Y:S02]  /*1add0*/  HSET2.LE.AND R139, R79, R252.reuse, PT ;  /* 0x000000fc4f8b7233 */ /* 0x100fe40003803000 */
[-C--:B------:R-:W-:Y:S01]  /*1ade0*/  HMMA.16816.F32.BF16 R60, R80, R94.reuse, R60 ;  /* 0x0000005e503c723c */ /* 0x080fe2000004183c */
[----:B---3--:R-:W-:Y:S03]  /*1adf0*/  LOP3.LUT R2, R75, UR18, R106, 0x96, !PT ;  /* 0x000000124b027c12 */ /* 0x008fe6000f8e966a */
[----:B------:R-:W-:Y:S01]  /*1ae00*/  FFMA.FTZ R75, R223, c[0x0][0x23c], -R150 ;  /* 0x00008f00df4b7a23 */ /* 0x000fe20000010896 */
[--C-:B------:R-:W-:Y:S02]  /*1ae10*/  SHF.R.U32.HI R77, RZ, 0x10, R2.reuse ;  /* 0x00000010ff4d7819 */ /* 0x100fe40000011602 */
[----:B------:R-:W-:Y:S01]  /*1ae20*/  LOP3.LUT R78, R2, 0xff, RZ, 0xc0, !PT ;  /* 0x000000ff024e7812 */ /* 0x000fe200078ec0ff */
[----:B------:R-:W-:Y:S01]  /*1ae30*/  HMMA.16816.F32.BF16 R64, R88, R94, R64 ;  /* 0x0000005e5840723c */ /* 0x000fe20000041840 */
[----:B------:R3:W1:Y:S03]  /*1ae40*/  MUFU.EX2 R146, R75 ;  /* 0x0000004b00927308 */ /* 0x0006660000000800 */
[----:B------:R-:W-:Y:S01]  /*1ae50*/  LOP3.LUT R77, R77, 0xff, RZ, 0xc0, !PT ;  /* 0x000000ff4d4d7812 */ /* 0x000fe200078ec0ff */
[--C-:B---3--:R-:W-:Y:S02]  /*1ae60*/  FFMA.FTZ R75, R234, c[0x0][0x23c], -R149.reuse ;  /* 0x00008f00ea4b7a23 */ /* 0x108fe40000010895 */
[----:B------:R-:W-:Y:S04]  /*1ae70*/  FFMA.FTZ R149, R226, c[0x0][0x23c], -R149 ;  /* 0x00008f00e2957a23 */ /* 0x000fe80000010895 */
[----:B------:R3:W-:Y:S10]  /*1ae80*/  MUFU.EX2 R145, R75 ;  /* 0x0000004b00917308 */ /* 0x0007f40000000800 */
[----:B------:R-:W1:Y:S01]  /*1ae90*/  MUFU.EX2 R149, R149 ;  /* 0x0000009500957308 */ /* 0x000e620000000800 */
[----:B---3--:R-:W-:Y:S02]  /*1aea0*/  LOP3.LUT R75, R2, 0xffff, RZ, 0xc0, !PT ;  /* 0x0000ffff024b7812 */ /* 0x008fe400078ec0ff */
[----:B------:R-:W-:Y:S02]  /*1aeb0*/  SHF.R.U32.HI R2, RZ, 0x18, R2 ;  /* 0x00000018ff027819 */ /* 0x000fe40000011602 */
[----:B------:R-:W-:Y:S02]  /*1aec0*/  SHF.R.U32.HI R75, RZ, 0x8, R75 ;  /* 0x00000008ff4b7819 */ /* 0x000fe4000001164b */
[----:B------:R-:W-:Y:S01]  /*1aed0*/  PRMT R141, R77, 0x5410, R2 ;  /* 0x000054104d8d7816 */ /* 0x000fe20000000002 */
[--C-:B------:R-:W-:Y:S01]  /*1aee0*/  FFMA.FTZ R2, R228, c[0x0][0x23c], -R150.reuse ;  /* 0x00008f00e4027a23 */ /* 0x100fe20000010896 */
[----:B------:R-:W-:Y:S01]  /*1aef0*/  PRMT R140, R78, 0x5410, R75 ;  /* 0x000054104e8c7816 */ /* 0x000fe2000000004b */
[----:B------:R-:W-:Y:S01]  /*1af00*/  FFMA.FTZ R150, R76, c[0x0][0x23c], -R150 ;  /* 0x00008f004c967a23 */ /* 0x000fe20000010896 */
[--C-:B------:R-:W-:Y:S01]  /*1af10*/  SHF.R.U32.HI R75, RZ, 0x10, R74.reuse ;  /* 0x00000010ff4b7819 */ /* 0x100fe2000001164a */
[----:B------:R3:W-:Y:S01]  /*1af20*/  MUFU.EX2 R144, R2 ;  /* 0x0000000200907308 */ /* 0x0007e20000000800 */
[C---:B------:R-:W-:Y:S01]  /*1af30*/  LOP3.LUT R78, R74.reuse, 0xff, RZ, 0xc0, !PT ;  /* 0x000000ff4a4e7812 */ /* 0x040fe200078ec0ff */
[--C-:B------:R-:W-:Y:S01]  /*1af40*/  HSET2.LE.AND R140, R140, R252.reuse, PT ;  /* 0x000000fc8c8c7233 */ /* 0x100fe20003803000 */
[----:B------:R-:W-:Y:S01]  /*1af50*/  SHF.R.U32.HI R77, RZ, 0x18, R74 ;  /* 0x00000018ff4d7819 */ /* 0x000fe2000001164a */
[--C-:B------:R-:W-:Y:S06]  /*1af60*/  HSET2.LE.AND R141, R141, R252.reuse, PT ;  /* 0x000000fc8d8d7233 */ /* 0x100fec0003803000 */
[----:B------:R-:W1:Y:S01]  /*1af70*/  MUFU.EX2 R150, R150 ;  /* 0x0000009600967308 */ /* 0x000e620000000800 */
[----:B---3--:R-:W-:Y:S02]  /*1af80*/  LOP3.LUT R2, R74, 0xffff, RZ, 0xc0, !PT ;  /* 0x0000ffff4a027812 */ /* 0x008fe400078ec0ff */
[----:B------:R-:W-:Y:S02]  /*1af90*/  LOP3.LUT R74, R75, 0xff, RZ, 0xc0, !PT ;  /* 0x000000ff4b4a7812 */ /* 0x000fe400078ec0ff */
[----:B------:R-:W-:Y:S02]  /*1afa0*/  SHF.R.U32.HI R76, RZ, 0x8, R2 ;  /* 0x00000008ff4c7819 */ /* 0x000fe40000011602 */
[----:B-----5:R-:W-:Y:S02]  /*1afb0*/  F2FP.BF16.PACK_AB R2, R157, R158 ;  /* 0x0000009e9d02723e */ /* 0x020fe400000010ff */
[----:B--2---:R-:W-:Y:S02]  /*1afc0*/  F2FP.BF16.PACK_AB R75, R152, R153 ;  /* 0x00000099984b723e */ /* 0x004fe400000010ff */
[----:B------:R-:W-:Y:S02]  /*1afd0*/  LOP3.LUT R142, R142, R2, RZ, 0xc0, !PT ;  /* 0x000000028e8e7212 */ /* 0x000fe400078ec0ff */
[----:B------:R-:W-:Y:S02]  /*1afe0*/  F2FP.BF16.PACK_AB R2, R155, R156 ;  /* 0x0000009c9b02723e */ /* 0x000fe400000010ff */
[----:B------:R-:W-:Y:S02]  /*1aff0*/  PRMT R77, R74, 0x5410, R77 ;  /* 0x000054104a4d7816 */ /* 0x000fe4000000004d */
[----:B------:R-:W-:Y:S02]  /*1b000*/  F2FP.BF16.PACK_AB R74, R154, R169 ;  /* 0x000000a99a4a723e */ /* 0x000fe400000010ff */
[----:B------:R-:W-:Y:S01]  /*1b010*/  PRMT R76, R78, 0x5410, R76 ;  /* 0x000054104e4c7816 */ /* 0x000fe2000000004c */
[--C-:B------:R-:W-:Y:S01]  /*1b020*/  HSET2.LE.AND R137, R77, R252.reuse, PT ;  /* 0x000000fc4d897233 */ /* 0x100fe20003803000 */
[----:B------:R-:W-:Y:S02]  /*1b030*/  LOP3.LUT R143, R143, R2, RZ, 0xc0, !PT ;  /* 0x000000028f8f7212 */ /* 0x000fe400078ec0ff */
[----:B------:R-:W-:Y:S01]  /*1b040*/  LOP3.LUT R140, R140, R74, RZ, 0xc0, !PT ;  /* 0x0000004a8c8c7212 */ /* 0x000fe200078ec0ff */
[----:B------:R-:W-:Y:S01]  /*1b050*/  HSET2.LE.AND R136, R76, R252, PT ;  /* 0x000000fc4c887233 */ /* 0x000fe20003803000 */
[----:B------:R-:W-:Y:S02]  /*1b060*/  LOP3.LUT R141, R141, R75, RZ, 0xc0, !PT ;  /* 0x0000004b8d8d7212 */ /* 0x000fe400078ec0ff */
[----:B----4-:R-:W-:Y:S02]  /*1b070*/  F2FP.BF16.PACK_AB R76, R148, R151 ;  /* 0x00000097944c723e */ /* 0x010fe400000010ff */
[----:B-1----:R-:W-:Y:S02]  /*1b080*/  F2FP.BF16.PACK_AB R2, R146, R147 ;  /* 0x000000939202723e */ /* 0x002fe400000010ff */
[----:B------:R-:W-:Y:S01]  /*1b090*/  F2FP.BF16.PACK_AB R74, R149, R145 ;  /* 0x00000091954a723e */ /* 0x000fe200000010ff */
[-C--:B------:R-:W-:Y:S01]  /*1b0a0*/  HMMA.16816.F32.BF16 R80, R140, R96.reuse, R4 ;  /* 0x000000608c50723c */ /* 0x080fe20000041804 */
[----:B------:R-:W-:Y:S01]  /*1b0b0*/  F2FP.BF16.PACK_AB R75, R150, R144 ;  /* 0x00000090964b723e */ /* 0x000fe200000010ff */
[----:B------:R-:W1:Y:S01]  /*1b0c0*/  LDSM.16.MT88.4 R4, [R187+0x7800] ;  /* 0x00780000bb04783b */ /* 0x000e620000004200 */
[----:B------:R-:W-:Y:S02]  /*1b0d0*/  LOP3.LUT R136, R136, R76, RZ, 0xc0, !PT ;  /* 0x0000004c88887212 */ /* 0x000fe400078ec0ff */
[----:B------:R-:W-:Y:S01]  /*1b0e0*/  LOP3.LUT R137, R137, R2, RZ, 0xc0, !PT ;  /* 0x0000000289897212 */ /* 0x000fe200078ec0ff */
[----:B------:R-:W-:Y:S01]  /*1b0f0*/  FFMA.FTZ R2, R3, R119, R233 ;  /* 0x0000007703027223 */ /* 0x000fe200000100e9 */
[----:B------:R-:W-:Y:S01]  /*1b100*/  LOP3.LUT R138, R138, R74, RZ, 0xc0, !PT ;  /* 0x0000004a8a8a7212 */ /* 0x000fe200078ec0ff */
[----:B------:R-:W-:Y:S01]  /*1b110*/  FADD.FTZ R3, R236, R68 ;  /* 0x00000044ec037221 */ /* 0x000fe20000010000 */
[----:B------:R-:W-:Y:S03]  /*1b120*/  LOP3.LUT R139, R139, R75, RZ, 0xc0, !PT ;  /* 0x0000004b8b8b7212 */ /* 0x000fe600078ec0ff */
[----:B------:R-:W-:Y:S02]  /*1b130*/  FADD.FTZ R2, R117, R2 ;  /* 0x0000000275027221 */ /* 0x000fe40000010000 */
[----:B------:R-:W-:Y:S02]  /*1b140*/  IMAD.MOV.U32 R75, RZ, RZ, R70 ;  /* 0x000000ffff4b7224 */ /* 0x000fe400078e0046 */
[C---:B------:R-:W-:Y:S01]  /*1b150*/  HMMA.16816.F32.BF16 R84, R136.reuse, R96, R8 ;  /* 0x000000608854723c */ /* 0x040fe20000041808 */
[----:B------:R-:W-:Y:S02]  /*1b160*/  IMAD.MOV.U32 R68, RZ, RZ, R72 ;  /* 0x000000ffff447224 */ /* 0x000fe400078e0048 */
[----:B------:R-:W-:Y:S04]  /*1b170*/  IMAD.MOV.U32 R74, RZ, RZ, R71 ;  /* 0x000000ffff4a7224 */ /* 0x000fe800078e0047 */
        /* <DEDUP_REMOVED lines=77> */
.L_x_1755:
[----:B-1----:R-:W2:Y:S04]  /*1b650*/  LDL.LU R5, [R1+0x30] ;  /* 0x0000300001057983 */ /* 0x002ea80000300800 */
[----:B------:R-:W1:Y:S01]  /*1b660*/  S2R R53, SR_TID.X ;  /* 0x0000000000357919 */ /* 0x000e620000002100 */
[----:B------:R-:W3:Y:S01]  /*1b670*/  S2UR UR7, SR_CTAID.Y ;  /* 0x00000000000779c3 */ /* 0x000ee20000002600 */
[----:B------:R-:W-:-:S02]  /*1b680*/  UISETP.NE.AND UP4, UPT, UR26, -0x1, UPT ;  /* 0xffffffff1a00788c */ /* 0x000fc4000bf85270 */
[----:B------:R-:W4:Y:S01]  /*1b690*/  LDL.LU R2, [R1+0x34] ;  /* 0x0000340001027983 */ /* 0x000f220000300800 */
[----:B------:R-:W-:-:S03]  /*1b6a0*/  ULDC.64 UR4, c[0x0][0x1e8] ;  /* 0x00007a0000047ab9 */ /* 0x000fc60000000a00 */
[----:B------:R-:W5:Y:S04]  /*1b6b0*/  LDL.LU R6, [R1+0x38] ;  /* 0x0000380001067983 */ /* 0x000f680000300800 */
[----:B------:R-:W5:Y:S01]  /*1b6c0*/  LDL.LU R8, [R1+0x3c] ;  /* 0x00003c0001087983 */ /* 0x000f620000300800 */
[----:B------:R-:W-:Y:S01]  /*1b6d0*/  ULDC.U8 UR11, c[0x0][0x329] ;  /* 0x0000ca40000b7ab9 */ /* 0x000fe20000000000 */
[----:B------:R-:W-:Y:S01]  /*1b6e0*/  BSSY B0, `(.L_x_1759) ;  /* 0x000012b000007945 */ /* 0x000fe20003800000 */
[----:B------:R-:W-:Y:S02]  /*1b6f0*/  UISETP.NE.AND UP3, UPT, UR11, URZ, UPT ;  /* 0x0000003f0b00728c */ /* 0x000fe4000bf65270 */
[----:B------:R-:W-:Y:S02]  /*1b700*/  ULDC.U8 UR10, c[0x0][0x328] ;  /* 0x0000ca00000a7ab9 */ /* 0x000fe40000000000 */
[----:B------:R-:W-:-:S02]  /*1b710*/  @UP4 UIMAD.WIDE.U32 UR14, UR26, UR4, URZ ;  /* 0x000000041a0e42a5 */ /* 0x000fc4000f8e003f */
[----:B------:R-:W-:Y:S02]  /*1b720*/  UISETP.NE.AND UP2, UPT, UR10, URZ, UPT ;  /* 0x0000003f0a00728c */ /* 0x000fe4000bf45270 */
[----:B------:R-:W-:Y:S01]  /*1b730*/  @UP4 UIMAD UR8, UR26, UR5, UR15 ;  /* 0x000000051a0842a4 */ /* 0x000fe2000f8e020f */
[----:B-1----:R-:W-:Y:S01]  /*1b740*/  SHF.R.S32.HI R52, RZ, 0x1f, R53 ;  /* 0x0000001fff347819 */ /* 0x002fe20000011435 */
[----:B---3--:R-:W-:Y:S02]  /*1b750*/  @!UP4 USHF.R.S32.HI UR12, URZ, 0x1f, UR7 ;  /* 0x0000001f3f0cc899 */ /* 0x008fe40008011407 */
[----:B------:R-:W-:Y:S01]  /*1b760*/  @!UP3 UISETP.NE.AND UP1, UPT, UR10, URZ, UPT ;  /* 0x0000003f0a00b28c */ /* 0x000fe2000bf25270 */
[----:B------:R-:W1:Y:S01]  /*1b770*/  S2UR UR10, SR_CTAID.X ;  /* 0x00000000000a79c3 */ /* 0x000e620000002500 */
[----:B------:R-:W-:Y:S02]  /*1b780*/  ULDC.64 UR4, c[0x0][0x1e0] ;  /* 0x0000780000047ab9 */ /* 0x000fe40000000a00 */
[----:B------:R-:W-:-:S02]  /*1b790*/  UISETP.EQ.AND UP2, UPT, UR11, URZ, UP2 ;  /* 0x0000003f0b00728c */ /* 0x000fc40009742270 */
[----:B------:R-:W-:Y:S02]  /*1b7a0*/  @!UP4 UIMAD UR12, UR12, UR4, URZ ;  /* 0x000000040c0cc2a4 */ /* 0x000fe4000f8e023f */
[----:B------:R-:W-:Y:S01]  /*1b7b0*/  ULDC UR9, c[0x0][0x214] ;  /* 0x0000850000097ab9 */ /* 0x000fe20000000800 */
[----:B------:R-:W3:Y:S01]  /*1b7c0*/  S2UR UR11, SR_CTAID.Z ;  /* 0x00000000000b79c3 */ /* 0x000ee20000002700 */
[----:B------:R-:W-:Y:S02]  /*1b7d0*/  @!UP4 UIMAD UR12, UR7, UR5, UR12 ;  /* 0x00000005070cc2a4 */ /* 0x000fe4000f8e020c */
[----:B------:R-:W-:Y:S02]  /*1b7e0*/  @UP3 ULDC UR15, c[0x0][0x210] ;  /* 0x00008400000f3ab9 */ /* 0x000fe40000000800 */
[----:B------:R-:W-:Y:S02]  /*1b7f0*/  ULDC UR5, c[0x0][0x234] ;  /* 0x00008d0000057ab9 */ /* 0x000fe40000000800 */
[----:B------:R-:W-:-:S02]  /*1b800*/  @UP3 UIMAD UR15, UR15, UR9, URZ ;  /* 0x000000090f0f32a4 */ /* 0x000fc4000f8e023f */
[----:B------:R-:W-:Y:S02]  /*1b810*/  UISETP.NE.OR UP0, UPT, UR26, -0x1, !UP2 ;  /* 0xffffffff1a00788c */ /* 0x000fe4000d705670 */
[----:B------:R-:W-:Y:S02]  /*1b820*/  @!UP3 USEL UR15, UR9, UR5, !UP1 ;  /* 0x00000005090fb287 */ /* 0x000fe4000c800000 */
[----:B------:R-:W-:Y:S02]  /*1b830*/  @!UP4 UIMAD.WIDE.U32 UR18, UR7, UR4, URZ ;  /* 0x000000040712c2a5 */ /* 0x000fe4000f8e003f */
[----:B------:R-:W-:Y:S02]  /*1b840*/  @UP3 UMOV UR13, 0x1 ;  /* 0x00000001000d3882 */ /* 0x000fe40000000000 */
[----:B------:R-:W-:Y:S02]  /*1b850*/  ULDC UR4, c[0x0][0x1c0] ;  /* 0x0000700000047ab9 */ /* 0x000fe40000000800 */
[----:B------:R-:W-:-:S02]  /*1b860*/  @!UP3 UIMAD UR13, UR15, UR4, URZ ;  /* 0x000000040f0db2a4 */ /* 0x000fc4000f8e023f */
[----:B------:R-:W-:Y:S02]  /*1b870*/  @UP3 ULDC UR16, c[0x0][0x210] ;  /* 0x0000840000103ab9 */ /* 0x000fe40000000800 */
[----:B------:R-:W-:Y:S02]  /*1b880*/  UIMAD UR4, UR7, UR13, URZ ;  /* 0x0000000d070472a4 */ /* 0x000fe4000f8e023f */
[----:B------:R-:W-:Y:S02]  /*1b890*/  @!UP3 UMOV UR16, 0x1 ;  /* 0x000000010010b882 */ /* 0x000fe40000000000 */
[----:B------:R-:W-:Y:S02]  /*1b8a0*/  @!UP0 UIMAD UR26, UR7, UR9, URZ ;  /* 0x00000009071a82a4 */ /* 0x000fe4000f8e023f */
[----:B-1----:R-:W-:Y:S02]  /*1b8b0*/  UIMAD UR10, UR10, UR16, URZ ;  /* 0x000000100a0a72a4 */ /* 0x002fe4000f8e023f */
[----:B------:R-:W-:-:S02]  /*1b8c0*/  USEL UR4, UR4, URZ, !UP2 ;  /* 0x0000003f04047287 */ /* 0x000fc4000d000000 */
[----:B------:R-:W-:Y:S02]  /*1b8d0*/  USHF.L.U32 UR10, UR10, 0x7, URZ ;  /* 0x000000070a0a7899 */ /* 0x000fe4000800063f */
[----:B---3--:R-:W-:Y:S02]  /*1b8e0*/  UIMAD UR15, UR11, UR15, UR4 ;  /* 0x0000000f0b0f72a4 */ /* 0x008fe4000f8e0204 */
[----:B------:R-:W-:Y:S02]  /*1b8f0*/  @!UP2 UMOV UR20, URZ ;  /* 0x0000003f0014ac82 */ /* 0x000fe40008000000 */
[----:B------:R-:W-:Y:S02]  /*1b900*/  @UP2 UMOV UR20, UR26 ;  /* 0x0000001a00142c82 */ /* 0x000fe40008000000 */
[----:B------:R-:W-:Y:S02]  /*1b910*/  @!UP2 UMOV UR21, URZ ;  /* 0x0000003f0015ac82 */ /* 0x000fe40008000000 */
[----:B------:R-:W-:-:S02]  /*1b920*/  USHF.R.S32.HI UR4, URZ, 0x1f, UR10 ;  /* 0x0000001f3f047899 */ /* 0x000fc4000801140a */
[----:B------:R-:W-:Y:S02]  /*1b930*/  @UP2 USHF.R.S32.HI UR21, URZ, 0x1f, UR26 ;  /* 0x0000001f3f152899 */ /* 0x000fe4000801141a */
[----:B------:R-:W-:Y:S02]  /*1b940*/  USHF.R.S32.HI UR5, URZ, 0x1f, UR15 ;  /* 0x0000001f3f057899 */ /* 0x000fe4000801140f */
[----:B------:R-:W-:Y:S02]  /*1b950*/  UIADD3 UR10, UP1, UP0, UR10, UR20, UR15 ;  /* 0x000000140a0a7290 */ /* 0x000fe4000f83e00f */
[----:B------:R-:W-:Y:S02]  /*1b960*/  @!UP4 UIADD3 UR8, UR19, UR12, URZ ;  /* 0x0000000c1308c290 */ /* 0x000fe4000fffe03f */
[----:B------:R-:W-:Y:S02]  /*1b970*/  UIADD3.X UR4, UR4, UR21, UR5, UP1, UP0 ;  /* 0x0000001504047290 */ /* 0x000fe40008fe0405 */
[----:B------:R-:W-:Y:S01]  /*1b980*/  @!UP4 UMOV UR14, UR18 ;  /* 0x00000012000ecc82 */ /* 0x000fe20008000000 */
[----:B--2---:R-:W1:Y:S04]  /*1b990*/  SHFL.BFLY PT, R0, R5, 0x2, 0x1f ;  /* 0x0c401f0005007f89 */ /* 0x004e6800000e0000 */
[----:B----4-:R-:W2:Y:S04]  /*1b9a0*/  SHFL.BFLY PT, R4, R2, 0x2, 0x1f ;  /* 0x0c401f0002047f89 */ /* 0x010ea800000e0000 */
[----:B-----5:R-:W3:Y:S01]  /*1b9b0*/  SHFL.BFLY PT, R3, R6, 0x2, 0x1f ;  /* 0x0c401f0006037f89 */ /* 0x020ee200000e0000 */
[----:B-1----:R-:W-:-:S05]  /*1b9c0*/  FADD.FTZ R0, R0, R5 ;  /* 0x0000000500007221 */ /* 0x002fca0000010000 */
[----:B------:R-:W1:Y:S01]  /*1b9d0*/  SHFL.BFLY PT, R7, R0, 0x1, 0x1f ;  /* 0x0c201f0000077f89 */ /* 0x000e6200000e0000 */
[----:B--2---:R-:W-:-:S03]  /*1b9e0*/  FADD.FTZ R4, R4, R2 ;  /* 0x0000000204047221 */ /* 0x004fc60000010000 */
[----:B------:R-:W2:Y:S01]  /*1b9f0*/  SHFL.BFLY PT, R2, R8, 0x2, 0x1f ;  /* 0x0c401f0008027f89 */ /* 0x000ea200000e0000 */
[----:B---3--:R-:W-:-:S03]  /*1ba00*/  FADD.FTZ R3, R3, R6 ;  /* 0x0000000603037221 */ /* 0x008fc60000010000 */
[----:B------:R-:W3:Y:S04]  /*1ba10*/  SHFL.BFLY PT, R5, R4, 0x1, 0x1f ;  /* 0x0c201f0004057f89 */ /* 0x000ee800000e0000 */
[----:B------:R-:W4:Y:S01]  /*1ba20*/  SHFL.BFLY PT, R6, R3, 0x1, 0x1f ;  /* 0x0c201f0003067f89 */ /* 0x000f2200000e0000 */
[----:B-1----:R-:W-:Y:S02]  /*1ba30*/  FADD.FTZ R37, R0, R7 ;  /* 0x0000000700257221 */ /* 0x002fe40000010000 */
[----:B--2---:R-:W-:-:S03]  /*1ba40*/  FADD.FTZ R2, R2, R8 ;  /* 0x0000000802027221 */ /* 0x004fc60000010000 */
[----:B------:R-:W-:Y:S01]  /*1ba50*/  FSETP.NE.FTZ.AND P5, PT, R37, RZ, PT ;  /* 0x000000ff2500720b */ /* 0x000fe20003fb5000 */
[----:B---3--:R-:W-:Y:S01]  /*1ba60*/  FADD.FTZ R36, R4, R5 ;  /* 0x0000000504247221 */ /* 0x008fe20000010000 */
[----:B------:R-:W1:Y:S01]  /*1ba70*/  SHFL.BFLY PT, R7, R2, 0x1, 0x1f ;  /* 0x0c201f0002077f89 */ /* 0x000e6200000e0000 */
[CC--:B------:R-:W-:Y:S01]  /*1ba80*/  LEA.HI R4, R52.reuse, R53.reuse, RZ, 0x2 ;  /* 0x0000003534047211 */ /* 0x0c0fe200078f10ff */
[----:B----4-:R-:W-:Y:S01]  /*1ba90*/  FADD.FTZ R39, R3, R6 ;  /* 0x0000000603277221 */ /* 0x010fe20000010000 */
[----:B------:R-:W-:Y:S02]  /*1baa0*/  LEA.HI R52, R52, R53, RZ, 0x5 ;  /* 0x0000003534347211 */ /* 0x000fe400078f28ff */
[--C-:B------:R-:W-:Y:S02]  /*1bab0*/  SHF.R.S32.HI R0, RZ, 0x2, R4.reuse ;  /* 0x00000002ff007819 */ /* 0x100fe40000011404 */
[----:B------:R-:W-:Y:S02]  /*1bac0*/  SHF.R.S32.HI R6, RZ, 0x1f, R4 ;  /* 0x0000001fff067819 */ /* 0x000fe40000011404 */
[----:B------:R-:W-:-:S02]  /*1bad0*/  LOP3.LUT R4, R4, 0x3ffffffc, RZ, 0xc0, !PT ;  /* 0x3ffffffc04047812 */ /* 0x000fc400078ec0ff */
[----:B------:R-:W-:Y:S02]  /*1bae0*/  MOV R5, 0x3f800000 ;  /* 0x3f80000000057802 */ /* 0x000fe40000000f00 */
[----:B------:R-:W-:Y:S02]  /*1baf0*/  SHF.R.S32.HI R8, RZ, 0x5, R52 ;  /* 0x00000005ff087819 */ /* 0x000fe40000011434 */
[----:B------:R-:W-:Y:S02]  /*1bb00*/  IADD3 R4, -R4, R53, RZ ;  /* 0x0000003504047210 */ /* 0x000fe40007ffe1ff */
[----:B------:R-:W2:Y:S01]  /*1bb10*/  @P5 MUFU.RCP R5, R37 ;  /* 0x0000002500055308 */ /* 0x000ea20000001000 */
[----:B------:R-:W-:Y:S02]  /*1bb20*/  FSETP.NE.FTZ.AND P3, PT, R39, RZ, PT ;  /* 0x000000ff2700720b */ /* 0x000fe40003f75000 */
[----:B------:R-:W-:Y:S02]  /*1bb30*/  LEA R40, R8, R4, 0x9 ;  /* 0x0000000408287211 */ /* 0x000fe400078e48ff */
[----:B------:R-:W-:Y:S01]  /*1bb40*/  MOV R4, 0x3f800000 ;  /* 0x3f80000000047802 */ /* 0x000fe20000000f00 */
[----:B-1----:R-:W-:Y:S01]  /*1bb50*/  FADD.FTZ R38, R2, R7 ;  /* 0x0000000702267221 */ /* 0x002fe20000010000 */
[----:B------:R-:W-:-:S02]  /*1bb60*/  FSETP.NE.FTZ.AND P4, PT, R36, RZ, PT ;  /* 0x000000ff2400720b */ /* 0x000fc40003f95000 */
[----:B------:R-:W-:Y:S02]  /*1bb70*/  LEA.HI R6, R6, R0, RZ, 0x3 ;  /* 0x0000000006067211 */ /* 0x000fe400078f18ff */
[----:B------:R-:W-:Y:S02]  /*1bb80*/  FSETP.NE.FTZ.AND P0, PT, R38, RZ, PT ;  /* 0x000000ff2600720b */ /* 0x000fe40003f15000 */
[----:B------:R-:W-:Y:S02]  /*1bb90*/  MOV R2, 0x3f800000 ;  /* 0x3f80000000027802 */ /* 0x000fe40000000f00 */
[----:B------:R-:W-:Y:S02]  /*1bba0*/  LOP3.LUT R9, R6, 0xfffffff8, RZ, 0xc0, !PT ;  /* 0xfffffff806097812 */ /* 0x000fe400078ec0ff */
[----:B------:R-:W-:Y:S02]  /*1bbb0*/  MOV R3, 0x3f800000 ;  /* 0x3f80000000037802 */ /* 0x000fe40000000f00 */
[----:B------:R-:W-:Y:S01]  /*1bbc0*/  @P3 MUFU.RCP R2, R39 ;  /* 0x0000002700023308 */ /* 0x000fe20000001000 */
[----:B------:R-:W-:Y:S01]  /*1bbd0*/  IADD3 R9, R0, -R9, RZ ;  /* 0x8000000900097210 */ /* 0x000fe20007ffe0ff */
[----:B--2---:R-:W-:Y:S01]  /*1bbe0*/  FMUL.FTZ R0, R5, c[0x0][0x2dc] ;  /* 0x0000b70005007a20 */ /* 0x004fe20000410000 */
[----:B------:R-:W-:-:S02]  /*1bbf0*/  MOV R5, 0xfffffff0 ;  /* 0xfffffff000057802 */ /* 0x000fc40000000f00 */
[----:B------:R-:W-:Y:S01]  /*1bc00*/  R2P PR, R9, 0x6 ;  /* 0x0000000609007804 */ /* 0x000fe20000000000 */
[C---:B------:R-:W-:Y:S02]  /*1bc10*/  FMUL.FTZ R80, R0.reuse, R80 ;  /* 0x0000005000507220 */ /* 0x040fe40000410000 */
[----:B------:R-:W1:Y:S01]  /*1bc20*/  @P0 MUFU.RCP R4, R38 ;  /* 0x0000002600040308 */ /* 0x000e620000001000 */
[C---:B------:R-:W-:Y:S02]  /*1bc30*/  FMUL.FTZ R8, R0.reuse, R81 ;  /* 0x0000005100087220 */ /* 0x040fe40000410000 */
[C---:B------:R-:W-:Y:S02]  /*1bc40*/  FMUL.FTZ R92, R0.reuse, R92 ;  /* 0x0000005c005c7220 */ /* 0x040fe40000410000 */
[----:B------:R-:W-:Y:S01]  /*1bc50*/  FMUL.FTZ R6, R0, R93 ;  /* 0x0000005d00067220 */ /* 0x000fe20000410000 */
[----:B------:R-:W-:Y:S01]  /*1bc60*/  F2FP.BF16.PACK_AB R8, R8, R80 ;  /* 0x000000500808723e */ /* 0x000fe200000010ff */
[C---:B------:R-:W-:Y:S01]  /*1bc70*/  FMUL.FTZ R96, R0.reuse, R96 ;  /* 0x0000006000607220 */ /* 0x040fe20000410000 */
[----:B------:R-:W2:Y:S01]  /*1bc80*/  @P4 MUFU.RCP R3, R36 ;  /* 0x0000002400034308 */ /* 0x000ea20000001000 */
        /* <DEDUP_REMOVED lines=17> */
[----:B-1----:R-:W-:Y:S02]  /*1bda0*/  FMUL.FTZ R0, R4, c[0x0][0x2dc] ;  /* 0x0000b70004007a20 */ /* 0x002fe40000410000 */
[----:B------:R-:W-:Y:S01]  /*1bdb0*/  FMUL.FTZ R2, R2, c[0x0][0x2dc] ;  /* 0x0000b70002027a20 */ /* 0x000fe20000410000 */
[----:B------:R-:W-:Y:S01]  /*1bdc0*/  F2FP.BF16.PACK_AB R10, R10, R140 ;  /* 0x0000008c0a0a723e */ /* 0x000fe200000010ff */
[----:B------:R-:W-:-:S02]  /*1bdd0*/  FMUL.FTZ R86, R0, R86 ;  /* 0x0000005600567220 */ /* 0x000fc40000410000 */
[C---:B------:R-:W-:Y:S02]  /*1bde0*/  FMUL.FTZ R87, R0.reuse, R87 ;  /* 0x0000005700577220 */ /* 0x040fe40000410000 */
        /* <DEDUP_REMOVED lines=33> */
[----:B------:R-:W-:Y:S01]  /*1c000*/  FMUL.FTZ R104, R2, R104 ;  /* 0x0000006802687220 */ /* 0x000fe20000410000 */
        /* <DEDUP_REMOVED lines=18> */
[C---:B------:R-:W-:Y:S01]  /*1c130*/  FMUL.FTZ R82, R3.reuse, R82 ;  /* 0x0000005203527220 */ /* 0x040fe20000410000 */
        /* <DEDUP_REMOVED lines=27> */
[----:B------:R-:W-:-:S04]  /*1c2f0*/  F2FP.BF16.PACK_AB R24, R24, R130 ;  /* 0x000000821818723e */ /* 0x000fc800000010ff */
        /* <DEDUP_REMOVED lines=25> */
[C---:B---3--:R-:W-:Y:S02]  /*1c490*/  IADD3 R4, R6.reuse, 0x400, R0 ;  /* 0x0000040006047810 */ /* 0x048fe40007ffe000 */
[----:B------:R-:W-:Y:S02]  /*1c4a0*/  MOV R14, 0x7f800000 ;  /* 0x7f800000000e7802 */ /* 0x000fe40000000f00 */
[C---:B------:R-:W-:Y:S02]  /*1c4b0*/  IADD3 R4, R5.reuse, R4, RZ ;  /* 0x0000000405047210 */ /* 0x040fe40007ffe0ff */
[----:B----4-:R-:W-:Y:S02]  /*1c4c0*/  IADD3 R2, R5, R0, RZ ;  /* 0x0000000005027210 */ /* 0x010fe40007ffe0ff */
        /* <DEDUP_REMOVED lines=12> */
[----:B------:R-:W-:Y:S04]  /*1c590*/  STS [R3], R10 ;  /* 0x0000000a03007388 */ /* 0x000fe80000000800 */
[----:B------:R2:W-:Y:S04]  /*1c5a0*/  STS [R4], R9 ;  /* 0x0000000904007388 */ /* 0x0005e80000000800 */
[----:B------:R-:W-:Y:S01]  /*1c5b0*/  STS [R0+0x2000], R22 ;  /* 0x0020001600007388 */ /* 0x000fe20000000800 */
[----:B-1----:R-:W-:-:S03]  /*1c5c0*/  @P3 FMUL.FTZ R2, R2, 0.69314718246459960938 ;  /* 0x3f31721802023820 */ /* 0x002fc60000410000 */
[----:B------:R1:W-:Y:S04]  /*1c5d0*/  STS [R0+0x2400], R21 ;  /* 0x0024001500007388 */ /* 0x0003e80000000800 */
[----:B------:R3:W-:Y:S04]  /*1c5e0*/  STS [R3+0x2000], R20 ;  /* 0x0020001403007388 */ /* 0x0007e80000000800 */
[----:B------:R4:W-:Y:S04]  /*1c5f0*/  STS [R4+0x2000], R19 ;  /* 0x0020001304007388 */ /* 0x0009e80000000800 */
[----:B------:R-:W-:Y:S01]  /*1c600*/  BAR.SYNC.DEFER_BLOCKING 0x0 ;  /* 0x0000000000007b1d */ /* 0x000fe20000010000 */
[----:B--2---:R-:W-:Y:S01]  /*1c610*/  MOV R9, 0x7f800000 ;  /* 0x7f80000000097802 */ /* 0x004fe20000000f00 */
[----:B------:R-:W-:Y:S01]  /*1c620*/  @P3 FFMA.FTZ R9, R71, c[0x0][0x238], R2 ;  /* 0x00008e0047093a23 */ /* 0x000fe20000010002 */
[----:B-1----:R-:W-:-:S04]  /*1c630*/  LOP3.LUT R0, R52, 0xffffffe0, RZ, 0xc0, !PT ;  /* 0xffffffe034007812 */ /* 0x002fc800078ec0ff */
[----:B------:R-:W-:Y:S01]  /*1c640*/  IADD3 R0, -R0, R53, RZ ;  /* 0x0000003500007210 */ /* 0x000fe20007ffe1ff */
[----:B---3--:R-:W1:Y:S03]  /*1c650*/  @P4 MUFU.LG2 R3, R36 ;  /* 0x0000002400034308 */ /* 0x008e660000000c00 */
[----:B------:R-:W-:Y:S01]  /*1c660*/  LOP3.LUT P1, RZ, R0, 0x3, RZ, 0xc0, !PT ;  /* 0x0000000300ff7812 */ /* 0x000fe2000782c0ff */
[----:B----4-:R-:W-:Y:S01]  /*1c670*/  @P5 FMUL.FTZ R4, R5, 0.69314718246459960938 ;  /* 0x3f31721805045820 */ /* 0x010fe20000410000 */
        /* <DEDUP_REMOVED lines=49> */
.L_x_1760:
[----:B------:R-:W-:Y:S05]  /*1c990*/  BSYNC B0 ;  /* 0x0000000000007941 */ /* 0x000fea0003800000 */
.L_x_1759:
[----:B----4-:R-:W4:Y:S04]  /*1c9a0*/  LDL.LU.64 R4, [R1+0x48] ;  /* 0x0000480001047983 */ /* 0x010f280000300a00 */
[----:B------:R-:W3:Y:S04]  /*1c9b0*/  S2R R3, SR_TID.X ;  /* 0x0000000000037919 */ /* 0x000ee80000002100 */
[----:B------:R-:W2:Y:S01]  /*1c9c0*/  S2R R8, SR_CTAID.Z ;  /* 0x0000000000087919 */ /* 0x000ea20000002700 */
[----:B------:R-:W-:-:S02]  /*1c9d0*/  USHF.R.S32.HI UR7, URZ, 0x1f, UR11 ;  /* 0x0000001f3f077899 */ /* 0x000fc4000801140b */
[----:B------:R-:W-:Y:S01]  /*1c9e0*/  ULDC.64 UR4, c[0x0][0x1f0] ;  /* 0x00007c0000047ab9 */ /* 0x000fe20000000a00 */
[----:B------:R1:W5:Y:S01]  /*1c9f0*/  LDL.64 R12, [R1+0x40] ;  /* 0x00004000010c7983 */ /* 0x0003620000100a00 */
[----:B------:R-:W-:Y:S01]  /*1ca00*/  UIMAD UR4, UR7, UR4, URZ ;  /* 0x00000004070472a4 */ /* 0x000fe2000f8e023f */
[----:B------:R-:W-:Y:S03]  /*1ca10*/  BSSY B0, `(.L_x_1761) ;  /* 0x0000014000007945 */ /* 0x000fe60003800000 */
[----:B------:R-:W-:Y:S01]  /*1ca20*/  UIMAD UR4, UR11, UR5, UR4 ;  /* 0x000000050b0472a4 */ /* 0x000fe2000f8e0204 */
[----:B---3--:R-:W-:-:S04]  /*1ca30*/  SHF.R.S32.HI R0, RZ, 0x1f, R3 ;  /* 0x0000001fff007819 */ /* 0x008fc80000011403 */
[----:B------:R-:W-:-:S04]  /*1ca40*/  LEA.HI R0, R0, R3, RZ, 0x3 ;  /* 0x0000000300007211 */ /* 0x000fc800078f18ff */
[----:B------:R-:W-:Y:S02]  /*1ca50*/  SHF.R.S32.HI R10, RZ, 0x3, R0 ;  /* 0x00000003ff0a7819 */ /* 0x000fe40000011400 */
[C---:B----4-:R-:W-:Y:S02]  /*1ca60*/  IADD3 R2, P0, R4.reuse, UR14, RZ ;  /* 0x0000000e04027c10 */ /* 0x050fe4000ff1e0ff */
[----:B------:R-:W-:Y:S02]  /*1ca70*/  ISETP.GE.AND P1, PT, R4, c[0x0][0x220], PT ;  /* 0x0000880004007a0c */ /* 0x000fe40003f26270 */
[----:B------:R-:W-:Y:S02]  /*1ca80*/  IADD3.X R3, R5, UR8, RZ, P0, !PT ;  /* 0x0000000805037c10 */ /* 0x000fe400087fe4ff */
[----:B------:R-:W-:-:S03]  /*1ca90*/  ISETP.GE.OR P0, PT, R10, UR6, P1 ;  /* 0x000000060a007c0c */ /* 0x000fc60008f06670 */
[----:B--2---:R-:W-:-:S05]  /*1caa0*/  IMAD.WIDE.U32 R8, R8, c[0x0][0x1f0], R2 ;  /* 0x00007c0008087a25 */ /* 0x004fca00078e0002 */
        /* <DEDUP_REMOVED lines=10> */
.L_x_1762:
[----:B-1----:R-:W-:Y:S05]  /*1cb50*/  BSYNC B0 ;  /* 0x0000000000007941 */ /* 0x002fea0003800000 */
.L_x_1761:
        /* <DEDUP_REMOVED lines=15> */
.L_x_1764:
[----:B------:R-:W-:Y:S05]  /*1cc50*/  BSYNC B0 ;  /* 0x0000000000007941 */ /* 0x000fea0003800000 */
.L_x_1763:
[----:B------:R-:W-:Y:S01]  /*1cc60*/  IADD3 R0, R10, 0x20, RZ ;  /* 0x000000200a007810 */ /* 0x000fe20007ffe0ff */
[----:B------:R-:W-:Y:S03]  /*1cc70*/  BSSY B0, `(.L_x_1765) ;  /* 0x000000e000007945 */ /* 0x000fe60003800000 */
[----:B------:R-:W-:-:S13]  /*1cc80*/  ISETP.GE.OR P0, PT, R0, UR6, P1 ;  /* 0x0000000600007c0c */ /* 0x000fda0008f06670 */
        /* <DEDUP_REMOVED lines=12> */
.L_x_1766:
[----:B------:R-:W-:Y:S05]  /*1cd50*/  BSYNC B0 ;  /* 0x0000000000007941 */ /* 0x000fea0003800000 */
.L_x_1765:
        /* <DEDUP_REMOVED lines=15> */
.L_x_1768:
[----:B------:R-:W-:Y:S05]  /*1ce50*/  BSYNC B0 ;  /* 0x0000000000007941 */ /* 0x000fea0003800000 */
.L_x_1767:
[----:B------:R-:W2:Y:S01]  /*1ce60*/  LDL.LU R0, [R1+0x74] ;  /* 0x0000740001007983 */ /* 0x000ea20000300800 */
[----:B------:R-:W-:Y:S01]  /*1ce70*/  BSSY B0, `(.L_x_1769) ;  /* 0x000000e000007945 */ /* 0x000fe20003800000 */
[----:B--2---:R-:W-:-:S13]  /*1ce80*/  ISETP.GE.OR P0, PT, R0, UR6, P1 ;  /* 0x0000000600007c0c */ /* 0x004fda0008f06670 */
        /* <DEDUP_REMOVED lines=12> */
.L_x_1770:
[----:B------:R-:W-:Y:S05]  /*1cf50*/  BSYNC B0 ;  /* 0x0000000000007941 */ /* 0x000fea0003800000 */
.L_x_1769:
        /* <DEDUP_REMOVED lines=15> */
.L_x_1772:
[----:B------:R-:W-:Y:S05]  /*1d050*/  BSYNC B0 ;  /* 0x0000000000007941 */ /* 0x000fea0003800000 */
.L_x_1771:
        /* <DEDUP_REMOVED lines=15> */
.L_x_1774:
[----:B------:R-:W-:Y:S05]  /*1d150*/  BSYNC B0 ;  /* 0x0000000000007941 */ /* 0x000fea0003800000 */
.L_x_1773:
[----:B------:R-:W2:Y:S02]  /*1d160*/  LDL.LU R0, [R1+0x68] ;  /* 0x0000680001007983 */ /* 0x000ea40000300800 */
[----:B--2---:R-:W-:-:S13]  /*1d170*/  ISETP.GE.OR P0, PT, R0, UR6, P1 ;  /* 0x0000000600007c0c */ /* 0x004fda0008f06670 */
        /* <DEDUP_REMOVED lines=13> */
.L_x_1775:
        /* <DEDUP_REMOVED lines=11> */
.L_x_2139:


//--------------------- .text._ZN5flash16flash_fwd_kernelI23Flash_fwd_kernel_traitsILi64ELi128ELi64ELi4ELb0ELb0EN7cutlass10bfloat16_tE19Flash_kernel_traitsILi64ELi128ELi64ELi4ES3_EELb1ELb0ELb1ELb0ELb0ELb0ELb0ELb1EEEvNS_16Flash_fwd_paramsE --------------------------
	.section	.text._ZN5flash16flash_fwd_kernelI23Flash_fwd_kernel_traitsILi64ELi128ELi64ELi4ELb0ELb0EN7cutlass10bfloat16_tE19Flash_kernel_traitsILi64ELi128ELi64ELi4ES3_EELb1ELb0ELb1ELb0ELb0ELb0ELb0ELb1EEEvNS_16Flash_fwd_paramsE,"ax",@progbits
	.sectioninfo	@"SHI_REGISTERS=255"
	.align	128
        .global         _ZN5flash16flash_fwd_kernelI23Flash_fwd_kernel_traitsILi64ELi128ELi64ELi4ELb0ELb0EN7cutlass10bfloat16_tE19Flash_kernel_traitsILi64ELi128ELi64ELi4ES3_EELb1ELb0ELb1ELb0ELb0ELb0ELb0ELb1EEEvNS_16Flash_fwd_paramsE
        .type           _ZN5flash16flash_fwd_kernelI23Flash_fwd_kernel_traitsILi64ELi128ELi64ELi4ELb0ELb0EN7cutlass10bfloat16_tE19Flash_kernel_traitsILi64ELi128ELi64ELi4ES3_EELb1ELb0ELb1ELb0ELb0ELb0ELb0ELb1EEEvNS_16Flash_fwd_paramsE,@function
        .size           _ZN5flash16flash_fwd_kernelI23Flash_fwd_kernel_traitsILi64ELi128ELi64ELi4ELb0ELb0EN7cutlass10bfloat16_tE19Flash_kernel_traitsILi64ELi128ELi64ELi4ES3_EELb1ELb0ELb1ELb0ELb0ELb0ELb0ELb1EEEvNS_16Flash_fwd_paramsE,(.L_x_2140 - _ZN5flash16flash_fwd_kernelI23Flash_fwd_kernel_traitsILi64ELi128ELi64ELi4ELb0ELb0EN7cutlass10bfloat16_tE19Flash_kernel_traitsILi64ELi128ELi64ELi4ES3_EELb1ELb0ELb1ELb0ELb0ELb0ELb0ELb1EEEvNS_16Flash_fwd_paramsE)
        .other          _ZN5flash16flash_fwd_kernelI23Flash_fwd_kernel_traitsILi64ELi128ELi64ELi4ELb0ELb0EN7cutlass10bfloat16_tE19Flash_kernel_traitsILi64ELi128ELi64ELi4ES3_EELb1ELb0ELb1ELb0ELb0ELb0ELb0ELb1EEEvNS_16Flash_fwd_paramsE,@"STO_CUDA_ENTRY STV_DEFAULT"
_ZN5flash16flash_fwd_kernelI23Flash_fwd_kernel_traitsILi64ELi128ELi64ELi4ELb0ELb0EN7cutlass10bfloat16_tE19Flash_kernel_traitsILi64ELi128ELi64ELi4ES3_EELb1ELb0ELb1ELb0ELb0ELb0ELb0ELb1EEEvNS_16Flash_fwd_paramsE:
.text._ZN5flash16flash_fwd_kernelI23Flash_fwd_kernel_traitsILi64ELi128ELi64ELi4ELb0ELb0EN7cutlass10bfloat16_tE19Flash_kernel_traitsILi64ELi128ELi64ELi4ES3_EELb1ELb0ELb1ELb0ELb0ELb0ELb0ELb1EEEvNS_16Flash_fwd_paramsE:
        /* <DEDUP_REMOVED lines=10> */
[----:B------:R-:W-:-:S04]  /*00a0*/  IMAD.MOV.U32 R9, RZ, RZ, c[0x0][0x2f8] ;  /* 0x0000be00ff097624 */ /* 0x000fc800078e00ff */
[----:B-1----:R-:W-:Y:S01]  /*00b0*/  @P1 IMAD.MOV.U32 R2, RZ, RZ, R9 ;  /* 0x000000ffff021224 */ /* 0x002fe200078e0009 */
[----:B------:R-:W-:-:S06]  /*00c0*/  @P1 MOV R3, R10 ;  /* 0x0000000a00031202 */ /* 0x000fcc0000000f00 */
[----:B------:R-:W3:Y:S01]  /*00d0*/  @P1 LDG.E.64 R2, [R2.64] ;  /* 0x0000002002021981 */ /* 0x000ee2000c1e1b00 */
[----:B------:R-:W1:Y:S01]  /*00e0*/  LDC.U8 R6, c[0x0][0x312] ;  /* 0x0000c480ff067b82 */ /* 0x000e620000000000 */
[----:B------:R-:W-:Y:S01]  /*00f0*/  ISETP.NE.U32.AND P3, PT, RZ, c[0x0][0x240], PT ;  /* 0x00009000ff007a0c */ /* 0x000fe20003f65070 */
[----:B------:R-:W-:Y:S01]  /*0100*/  IMAD.MOV.U32 R27, RZ, RZ, 0x4 ;  /* 0x00000004ff1b7424 */ /* 0x000fe200078e00ff */
[----:B------:R-:W4:Y:S01]  /*0110*/  S2R R31, SR_CTAID.X ;  /* 0x00000000001f7919 */ /* 0x000f220000002500 */
[----:B------:R-:W-:Y:S01]  /*0120*/  IMAD.MOV.U32 R32, RZ, RZ, -0x1 ;  /* 0xffffffffff207424 */ /* 0x000fe200078e00ff */
[----:B------:R-:W-:Y:S02]  /*0130*/  ISETP.EQ.U32.AND P4, PT, RZ, c[0x0][0x248], PT ;  /* 0x00009200ff007a0c */ /* 0x000fe40003f82070 */
[----:B------:R-:W4:Y:S04]  /*0140*/  S2R R18, SR_CTAID.Y ;  /* 0x0000000000127919 */ /* 0x000f280000002600 */
[----:B------:R-:W4:Y:S04]  /*0150*/  S2R R20, SR_CTAID.Z ;  /* 0x0000000000147919 */ /* 0x000f280000002700 */
[----:B------:R-:W1:Y:S01]  /*0160*/  S2R R26, SR_TID.X ;  /* 0x00000000001a7919 */ /* 0x000e620000002100 */
[----:B----4-:R-:W-:-:S04]  /*0170*/  LOP3.LUT R0, R20, R31, R18, 0xfe, !PT ;  /* 0x0000001f14007212 */ /* 0x010fc800078efe12 */
[----:B-1----:R-:W-:-:S13]  /*0180*/  LOP3.LUT P0, RZ, R0, R26, RZ, 0xfc, !PT ;  /* 0x0000001a00ff7212 */ /* 0x002fda000780fcff */
[----:B------:R-:W-:Y:S01]  /*0190*/  @!P0 MOV R7, c[0x0][0x30c] ;  /* 0x0000c30000078a02 */ /* 0x000fe20000000f00 */
[----:B------:R-:W-:Y:S01]  /*01a0*/  IMAD.MOV.U32 R8, RZ, RZ, RZ ;  /* 0x000000ffff087224 */ /* 0x000fe200078e00ff */
[----:B--2---:R1:W2:Y:S08]  /*01b0*/  @P1 R2UR UR34, R4 ;  /* 0x00000000042213c2 */ /* 0x0042b000000e0000 */
[----:B------:R1:W4:Y:S02]  /*01c0*/  @P1 R2UR UR35, R5 ;  /* 0x00000000052313c2 */ /* 0x00032400000e0000 */
[----:B-1----:R-:W-:Y:S01]  /*01d0*/  IMAD.WIDE R4, R18, R27, c[0x0][0x240] ;  /* 0x0000900012047625 */ /* 0x002fe200078e021b */
[----:B---3--:R-:W-:-:S03]  /*01e0*/  @P1 IADD3 R9, P2, R2, c[0x0][0x300], RZ ;  /* 0x0000c00002091a10 */ /* 0x008fc60007f5e0ff */
[----:B--2---:R-:W-:Y:S02]  /*01f0*/  IMAD.U32 R2, RZ, RZ, UR34 ;  /* 0x00000022ff027e24 */ /* 0x004fe4000f8e00ff */
[----:B------:R-:W-:Y:S01]  /*0200*/  @P1 IMAD.X R10, RZ, RZ, R3, P2 ;  /* 0x000000ffff0a1224 */ /* 0x000fe200010e0603 */
[----:B------:R-:W-:Y:S01]  /*0210*/  ISETP.NE.AND P2, PT, R6, RZ, PT ;  /* 0x000000ff0600720c */ /* 0x000fe20003f45270 */
[----:B------:R-:W-:Y:S01]  /*0220*/  @!P0 IMAD.MOV.U32 R6, RZ, RZ, c[0x0][0x308] ;  /* 0x0000c200ff068624 */ /* 0x000fe200078e00ff */
[----:B------:R-:W-:Y:S01]  /*0230*/  ISETP.NE.AND.EX P1, PT, RZ, c[0x0][0x244], PT, P3 ;  /* 0x00009100ff007a0c */ /* 0x000fe20003f25330 */
[----:B----4-:R-:W-:Y:S01]  /*0240*/  IMAD.U32 R3, RZ, RZ, UR35 ;  /* 0x00000023ff037e24 */ /* 0x010fe2000f8e00ff */
[----:B------:R-:W-:-:S04]  /*0250*/  ISETP.NE.U32.AND P3, PT, RZ, c[0x0][0x250], PT ;  /* 0x00009400ff007a0c */ /* 0x000fc80003f65070 */
[----:B------:R1:W-:Y:S01]  /*0260*/  @!P0 STG.E.64 [R6.64], R2 ;  /* 0x0000000206008986 */ /* 0x0003e2000c101b20 */
[----:B------:R-:W-:Y:S02]  /*0270*/  ISETP.NE.AND.EX P3, PT, RZ, c[0x0][0x254], PT, P3 ;  /* 0x00009500ff007a0c */ /* 0x000fe40003f65330 */
[----:B-1----:R-:W-:Y:S01]  /*0280*/  @!P0 MOV R2, R9 ;  /* 0x0000000900028202 */ /* 0x002fe20000000f00 */
[----:B------:R-:W-:-:S05]  /*0290*/  @!P0 IMAD.MOV.U32 R3, RZ, RZ, R10 ;  /* 0x000000ffff038224 */ /* 0x000fca00078e000a */
[----:B------:R1:W-:Y:S01]  /*02a0*/  @!P0 STG.E.64 [R6.64+0x8], R2 ;  /* 0x0000080206008986 */ /* 0x0003e2000c101b20 */
[----:B------:R-:W-:-:S03]  /*02b0*/  ISETP.EQ.OR.EX P0, PT, RZ, c[0x0][0x24c], !P2, P4 ;  /* 0x00009300ff007a0c */ /* 0x000fc60005702740 */
[----:B------:R2:W3:Y:S04]  /*02c0*/  @P1 LDG.E R32, [R4.64] ;  /* 0x0000002004201981 */ /* 0x0004e8000c1e1900 */
[----:B--2---:R-:W2:Y:S01]  /*02d0*/  @P1 LDG.E R4, [R4.64+0x4] ;  /* 0x0000042004041981 */ /* 0x004ea2000c1e1900 */
[----:B-1----:R-:W-:-:S04]  /*02e0*/  @P3 IMAD.WIDE R2, R18, R27, c[0x0][0x250] ;  /* 0x0000940012023625 */ /* 0x002fc800078e021b */
[----:B------:R-:W-:Y:S01]  /*02f0*/  IMAD.MOV.U32 R11, RZ, RZ, -0x1 ;  /* 0xffffffffff0b7424 */ /* 0x000fe200078e00ff */
[----:B------:R1:W5:Y:S01]  /*0300*/  @P3 LDG.E R8, [R2.64] ;  /* 0x0000002002083981 */ /* 0x000362000c1e1900 */
[----:B------:R-:W-:Y:S01]  /*0310*/  IMAD.WIDE R6, R18, R27, c[0x0][0x248] ;  /* 0x0000920012067625 */ /* 0x000fe200078e021b */
[----:B------:R-:W4:Y:S04]  /*0320*/  LDC.U8 R225, c[0x0][0x2d8] ;  /* 0x0000b600ffe17b82 */ /* 0x000f280000000000 */
[----:B------:R1:W5:Y:S01]  /*0330*/  @!P0 LDG.E R11, [R6.64] ;  /* 0x00000020060b8981 */ /* 0x000362000c1e1900 */
[----:B------:R-:W-:Y:S02]  /*0340*/  ISETP.NE.U32.AND P0, PT, RZ, c[0x0][0x248], PT ;  /* 0x00009200ff007a0c */ /* 0x000fe40003f05070 */
[----:B------:R-:W-:-:S02]  /*0350*/  SHF.R.S32.HI R25, RZ, 0x1f, R26 ;  /* 0x0000001fff197819 */ /* 0x000fc4000001141a */
[----:B------:R-:W-:Y:S02]  /*0360*/  ISETP.NE.AND.EX P0, PT, RZ, c[0x0][0x24c], PT, P0 ;  /* 0x00009300ff007a0c */ /* 0x000fe40003f05300 */
[----:B------:R-:W-:-:S04]  /*0370*/  LEA.HI R15, R25, R26, RZ, 0x5 ;  /* 0x0000001a190f7211 */ /* 0x000fc800078f28ff */
[----:B------:R-:W-:-:S05]  /*0380*/  LOP3.LUT R0, R15, 0xffffffe0, RZ, 0xc0, !PT ;  /* 0xffffffe00f007812 */ /* 0x000fca00078ec0ff */
[----:B------:R-:W-:Y:S01]  /*0390*/  IMAD.IADD R70, R26, 0x1, -R0 ;  /* 0x000000011a467824 */ /* 0x000fe200078e0a00 */
[----:B---3--:R1:W-:Y:S01]  /*03a0*/  STL [R1+0x10c], R32 ;  /* 0x00010c2001007387 */ /* 0x0083e20000100800 */
[----:B--2---:R-:W-:Y:S01]  /*03b0*/  @P1 IADD3 R30, R4, -R32, RZ ;  /* 0x80000020041e1210 */ /* 0x004fe20007ffe0ff */
[----:B------:R-:W-:-:S05]  /*03c0*/  @!P1 IMAD.MOV.U32 R30, RZ, RZ, c[0x0][0x214] ;  /* 0x00008500ff1e9624 */ /* 0x000fca00078e00ff */
[----:B------:R1:W-:Y:S01]  /*03d0*/  STL [R1+0x134], R30 ;  /* 0x0001341e01007387 */ /* 0x0003e20000100800 */
[----:B------:R-:W-:Y:S05]  /*03e0*/  @!P0 BRA `(.L_x_1776) ;  /* 0x0000004000008947 */ /* 0x000fea0003800000 */
[----:B----4-:R-:W2:Y:S02]  /*03f0*/  @P2 LDG.E R0, [R6.64+0x4] ;  /* 0x0000042006002981 */ /* 0x010ea4000c1e1900 */
[----:B--2--5:R-:W-:-:S06]  /*0400*/  @P2 IADD3 R0, R0, -R11, RZ ;  /* 0x8000000b00002210 */ /* 0x024fcc0007ffe0ff */
[----:B------:R2:W5:Y:S01]  /*0410*/  @!P2 LDG.E R0, [R6.64] ;  /* 0x000000200600a981 */ /* 0x000562000c1e1900 */
[----:B------:R-:W-:Y:S05]  /*0420*/  BRA `(.L_x_1777) ;  /* 0x0000001000007947 */ /* 0x000fea0003800000 */
.L_x_1776:
[----:B----4-:R-:W-:Y:S02]  /*0430*/  MOV R0, c[0x0][0x218] ;  /* 0x0000860000007a02 */ /* 0x010fe40000000f00 */
.L_x_1777:
[----:B------:R-:W-:-:S04]  /*0440*/  ISETP.NE.U32.AND P0, PT, RZ, c[0x0][0x258], PT ;  /* 0x00009600ff007a0c */ /* 0x000fc80003f05070 */
[----:B------:R-:W-:-:S13]  /*0450*/  ISETP.NE.AND.EX P1, PT, RZ, c[0x0][0x25c], PT, P0 ;  /* 0x00009700ff007a0c */ /* 0x000fda0003f25300 */
[----:B-1----:R-:W-:-:S06]  /*0460*/  @P1 IMAD.WIDE R2, R18, R27, c[0x0][0x258] ;  /* 0x0000960012021625 */ /* 0x002fcc00078e021b */
[----:B------:R-:W3:Y:S01]  /*0470*/  @P1 LDG.E R3, [R2.64] ;  /* 0x0000002002031981 */ /* 0x000ee2000c1e1900 */
[----:B------:R-:W-:Y:S01]  /*0480*/  @!P1 ISETP.NE.U32.AND P0, PT, RZ, c[0x0][0x268], PT ;  /* 0x00009a00ff009a0c */ /* 0x000fe20003f05070 */
[----:B------:R-:W-:-:S03]  /*0490*/  IMAD.SHL.U32 R28, R31, 0x80, RZ ;  /* 0x000000801f1c7824 */ /* 0x000fc600078e00ff */
[----:B------:R-:W-:Y:S02]  /*04a0*/  @!P1 ISETP.NE.AND.EX P2, PT, RZ, c[0x0][0x26c], PT, P0 ;  /* 0x00009b00ff009a0c */ /* 0x000fe40003f45300 */
[----:B------:R-:W-:Y:S02]  /*04b0*/  ISETP.GT.AND P0, PT, R30, R28, PT ;  /* 0x0000001c1e00720c */ /* 0x000fe40003f04270 */
[----:B------:R-:W-:Y:S01]  /*04c0*/  @!P1 SEL R2, RZ, c[0x0][0x21c], !P2 ;  /* 0x00008700ff029a07 */ /* 0x000fe20005000000 */
[----:B---3-5:R-:W-:-:S03]  /*04d0*/  @P1 IMAD.IADD R68, R3, 0x1, -R8 ;  /* 0x0000000103441824 */ /* 0x028fc600078e0a08 */
        /* <DEDUP_REMOVED lines=11> */
[----:B-1----:R-:W-:Y:S01]  /*0590*/  IADD3 R0, -R30, 0xbf, R28 ;  /* 0x000000bf1e007810 */ /* 0x002fe20007ffe11c */
        /* <DEDUP_REMOVED lines=8> */
[----:B------:R-:W-:Y:S01]  /*0620*/  ISETP.GT.AND P0, PT, R166, UR15, PT ;  /* 0x0000000fa6007c0c */ /* 0x000fe2000bf04270 */
[----:B------:R1:W-:-:S12]  /*0630*/  STL [R1+0x84], R166 ;  /* 0x000084a601007387 */ /* 0x0003d80000100800 */
[----:B------:R-:W-:Y:S05]  /*0640*/  @P0 BRA `(.L_x_1778) ;  /* 0x0000103000000947 */ /* 0x000fea0003800000 */
[----:B------:R-:W3:Y:S01]  /*0650*/  LDC.U8 R0, c[0x0][0x329] ;  /* 0x0000ca40ff007b82 */ /* 0x000ee20000000000 */
[----:B------:R-:W-:Y:S01]  /*0660*/  ISETP.NE.AND P0, PT, R32, -0x1, PT ;  /* 0xffffffff2000780c */ /* 0x000fe20003f05270 */
[----:B------:R-:W-:Y:S01]  /*0670*/  BSSY B0, `(.L_x_1779) ;  /* 0x0000040000007945 */ /* 0x000fe20003800000 */
[----:B------:R-:W-:Y:S02]  /*0680*/  LEA.HI R10, R25, R26, RZ, 0x3 ;  /* 0x0000001a190a7211 */ /* 0x000fe400078f18ff */
[----:B------:R-:W-:Y:S02]  /*0690*/  IADD3 R14, -R28, R30, RZ ;  /* 0x0000001e1c0e7210 */ /* 0x000fe40007ffe1ff */
[----:B------:R-:W-:Y:S01]  /*06a0*/  LOP3.LUT R5, R10, 0xfffffff8, RZ, 0xc0, !PT ;  /* 0xfffffff80a057812 */ /* 0x000fe200078ec0ff */
[----:B--2---:R-:W2:Y:S01]  /*06b0*/  LDC.U8 R6, c[0x0][0x328] ;  /* 0x0000ca00ff067b82 */ /* 0x004ea20000000000 */
[----:B------:R-:W-:Y:S02]  /*06c0*/  SHF.R.S32.HI R10, RZ, 0x3, R10 ;  /* 0x00000003ff0a7819 */ /* 0x000fe4000001140a */
[----:B------:R-:W-:Y:S01]  /*06d0*/  SHF.R.S32.HI R11, RZ, 0x1f, R20 ;  /* 0x0000001fff0b7819 */ /* 0x000fe20000011414 */
[----:B------:R-:W-:-:S02]  /*06e0*/  IMAD.IADD R19, R26, 0x1, -R5 ;  /* 0x000000011a137824 */ /* 0x000fc400078e0a05 */
[----:B------:R-:W-:-:S04]  /*06f0*/  @P0 IMAD.WIDE.U32 R2, R32, c[0x0][0x1e8], RZ ;  /* 0x00007a0020020a25 */ /* 0x000fc800078e00ff */
[----:B------:R-:W-:Y:S02]  /*0700*/  @P0 IMAD R9, R32, c[0x0][0x1ec], R3 ;  /* 0x00007b0020090a24 */ /* 0x000fe400078e0203 */
[----:B------:R-:W-:Y:S02]  /*0710*/  @P0 IMAD.MOV.U32 R4, RZ, RZ, R2 ;  /* 0x000000ffff040224 */ /* 0x000fe400078e0002 */
[----:B------:R-:W-:Y:S01]  /*0720*/  @!P0 IMAD.WIDE.U32 R2, R18, c[0x0][0x1e0], RZ ;  /* 0x0000780012028a25 */ /* 0x000fe200078e00ff */
[----:B---3--:R-:W-:-:S04]  /*0730*/  ISETP.NE.AND P2, PT, R0, RZ, PT ;  /* 0x000000ff0000720c */ /* 0x008fc80003f45270 */
[----:B------:R-:W-:Y:S02]  /*0740*/  @!P0 MOV R4, R2 ;  /* 0x0000000200048202 */ /* 0x000fe40000000f00 */
[----:B--2---:R-:W-:-:S04]  /*0750*/  ISETP.NE.AND P1, PT, R6, RZ, PT ;  /* 0x000000ff0600720c */ /* 0x004fc80003f25270 */
        /* <DEDUP_REMOVED lines=27> */
[----:B------:R-:W-:Y:S01]  /*0910*/  IMAD.WIDE.U32 R12, R20, c[0x0][0x1f0], R4 ;  /* 0x00007c00140c7a25 */ /* 0x000fe200078e0004 */
[----:B------:R-:W-:-:S02]  /*0920*/  ISETP.GE.AND P0, PT, R10, R14, PT ;  /* 0x0000000e0a00720c */ /* 0x000fc40003f06270 */
[----:B------:R-:W-:Y:S01]  /*0930*/  @P1 SHF.R.S32.HI R3, RZ, 0x1f, R7 ;  /* 0x0000001fff031819 */ /* 0x000fe20000011407 */
[C---:B------:R-:W-:Y:S01]  /*0940*/  IMAD R0, R20.reuse, R8, R0 ;  /* 0x0000000814007224 */ /* 0x040fe200078e0200 */
[----:B------:R-:W-:Y:S01]  /*0950*/  P2R R29, PR, RZ, 0x1 ;  /* 0x00000001ff1d7803 */ /* 0x000fe20000000000 */
[----:B------:R-:W-:Y:S01]  /*0960*/  IMAD R9, R20, c[0x0][0x1f4], R9 ;  /* 0x00007d0014097a24 */ /* 0x000fe200078e0209 */
[----:B------:R-:W-:Y:S02]  /*0970*/  SHF.R.S32.HI R11, RZ, 0x1f, R10 ;  /* 0x0000001fff0b7819 */ /* 0x000fe4000001140a */
[----:B------:R-:W-:Y:S01]  /*0980*/  IADD3 R18, P1, P0, R6, R2, R0 ;  /* 0x0000000206127210 */ /* 0x000fe2000783e000 */
[----:B------:R-:W-:Y:S01]  /*0990*/  IMAD.IADD R9, R13, 0x1, R9 ;  /* 0x000000010d097824 */ /* 0x000fe200078e0209 */
        /* <DEDUP_REMOVED lines=13> */
.L_x_1780:
[----:B------:R-:W-:Y:S05]  /*0a70*/  BSYNC B0 ;  /* 0x0000000000007941 */ /* 0x000fea0003800000 */
.L_x_1779:
        /* <DEDUP_REMOVED lines=8> */
[----:B--2---:R-:W-:Y:S02]  /*0b00*/  IMAD R4, R2, c[0x0][0x1e8], RZ ;  /* 0x00007a0002047a24 */ /* 0x004fe400078e02ff */
[----:B------:R-:W-:-:S04]  /*0b10*/  IMAD.MOV.U32 R2, RZ, RZ, R12 ;  /* 0x000000ffff027224 */ /* 0x000fc800078e000c */
[----:B------:R-:W-:-:S04]  /*0b20*/  IMAD.WIDE.U32 R2, R0, c[0x0][0x1e8], R2 ;  /* 0x00007a0000027a25 */ /* 0x000fc800078e0002 */
[----:B------:R-:W-:Y:S01]  /*0b30*/  IMAD R0, R0, c[0x0][0x1ec], R4 ;  /* 0x00007b0000007a24 */ /* 0x000fe200078e0204 */
[----:B------:R-:W-:-:S04]  /*0b40*/  LEA R4, P0, R2, c[0x0][0x1d0], 0x1 ;  /* 0x0000740002047a11 */ /* 0x000fc800078008ff */
[----:B------:R-:W-:-:S04]  /*0b50*/  IADD3 R0, R3, R0, RZ ;  /* 0x0000000003007210 */ /* 0x000fc80007ffe0ff */
[----:B------:R-:W-:-:S05]  /*0b60*/  LEA.HI.X R5, R2, c[0x0][0x1d4], R0, 0x1, P0 ;  /* 0x0000750002057a11 */ /* 0x000fca00000f0c00 */
[----:B------:R2:W-:Y:S02]  /*0b70*/  STG.E.128 [R4.64], RZ ;  /* 0x000000ff04007986 */ /* 0x0005e4000c101d20 */
.L_x_1782:
[----:B------:R-:W-:Y:S05]  /*0b80*/  BSYNC B0 ;  /* 0x0000000000007941 */ /* 0x000fea0003800000 */
.L_x_1781:
        /* <DEDUP_REMOVED lines=16> */
.L_x_1784:
[----:B------:R-:W-:Y:S05]  /*0c90*/  BSYNC B0 ;  /* 0x0000000000007941 */ /* 0x000fea0003800000 */
.L_x_1783:
        /* <DEDUP_REMOVED lines=17> */
.L_x_1786:
[----:B------:R-:W-:Y:S05]  /*0db0*/  BSYNC B0 ;  /* 0x0000000000007941 */ /* 0x000fea0003800000 */
.L_x_1785:
        /* <DEDUP_REMOVED lines=17> */
.L_x_1788:
[----:B------:R-:W-:Y:S05]  /*0ed0*/  BSYNC B0 ;  /* 0x0000000000007941 */ /* 0x000fea0003800000 */
.L_x_1787:
        /* <DEDUP_REMOVED lines=17> */
.L_x_1790:
[----:B------:R-:W-:Y:S05]  /*0ff0*/  BSYNC B0 ;  /* 0x0000000000007941 */ /* 0x000fea0003800000 */
.L_x_1789:
        /* <DEDUP_REMOVED lines=16> */
.L_x_1792:
[----:B------:R-:W-:Y:S05]  /*1100*/  BSYNC B0 ;  /* 0x0000000000007941 */ /* 0x000fea0003800000 */
.L_x_1791:
        /* <DEDUP_REMOVED lines=15> */
[----:B------:R2:W-:Y:S02]  /*1200*/  STG.E.128 [R2.64], RZ ;  /* 0x000000ff02007986 */ /* 0x0005e4000c101d20 */
.L_x_1794:
[----:B------:R-:W-:Y:S05]  /*1210*/  BSYNC B0 ;  /* 0x0000000000007941 */ /* 0x000fea0003800000 */
.L_x_1793:
[----:B------:R-:W-:Y:S02]  /*1220*/  ISETP.NE.AND P0, PT, R29, RZ, PT ;  /* 0x000000ff1d00720c */ /* 0x000fe40003f05270 */
[C---:B------:R-:W-:Y:S02]  /*1230*/  ISETP.NE.OR P4, PT, R19.reuse, RZ, P4 ;  /* 0x000000ff1300720c */ /* 0x040fe40002785670 */
[----:B------:R-:W-:Y:S02]  /*1240*/  ISETP.NE.OR P1, PT, R19, RZ, P0 ;  /* 0x000000ff1300720c */ /* 0x000fe40000725670 */
[----:B------:R-:W-:-:S04]  /*1250*/  ISETP.NE.AND P3, PT, R28, RZ, PT ;  /* 0x000000ff1c00720c */ /* 0x000fc80003f65270 */
[----:B------:R-:W-:-:S05]  /*1260*/  ISETP.NE.OR P3, PT, R19, RZ, P3 ;  /* 0x000000ff1300720c */ /* 0x000fca0001f65670 */
[----:B------:R-:W-:Y:S02]  /*1270*/  @!P4 IMAD.MOV.U32 R12, RZ, RZ, 0x7f800000 ;  /* 0x7f800000ff0cc424 */ /* 0x000fe400078e00ff */
[----:B------:R-:W-:-:S05]  /*1280*/  @!P1 IMAD R0, R10, R15, RZ ;  /* 0x0000000f0a009224 */ /* 0x000fca00078e02ff */
[----:B--2---:R-:W-:-:S04]  /*1290*/  @!P1 IADD3 R2, P0, R0, R18, RZ ;  /* 0x0000001200029210 */ /* 0x004fc80007f1e0ff */
        /* <DEDUP_REMOVED lines=15> */
[----:B--2---:R-:W-:Y:S02]  /*1390*/  @!P0 IMAD.MOV.U32 R0, RZ, RZ, 0x7f800000 ;  /* 0x7f800000ff008424 */ /* 0x004fe400078e00ff */
[----:B------:R-:W-:-:S03]  /*13a0*/  @!P4 IMAD R4, R24, R15, RZ ;  /* 0x0000000f1804c224 */ /* 0x000fc600078e02ff */
[----:B------:R2:W-:Y:S02]  /*13b0*/  @!P0 STG.E [R2.64], R0 ;  /* 0x0000000002008986 */ /* 0x0005e4000c101920 */
[----:B--2---:R-:W-:Y:S01]  /*13c0*/  @!P4 IADD3 R0, P0, R4, R18, RZ ;  /* 0x000000120400c210 */ /* 0x004fe20007f1e0ff */
        /* <DEDUP_REMOVED lines=19> */
[----:B--2---:R-:W-:Y:S01]  /*1500*/  @!P2 IMAD.MOV.U32 R10, RZ, RZ, 0x7f800000 ;  /* 0x7f800000ff0aa424 */ /* 0x004fe200078e00ff */
        /* <DEDUP_REMOVED lines=9> */
[----:B--2---:R-:W-:Y:S02]  /*15a0*/  @!P1 IMAD.MOV.U32 R0, RZ, RZ, 0x7f800000 ;  /* 0x7f800000ff009424 */ /* 0x004fe400078e00ff */
[----:B------:R-:W-:-:S03]  /*15b0*/  @!P0 IMAD.MOV.U32 R8, RZ, RZ, 0x7f800000 ;  /* 0x7f800000ff088424 */ /* 0x000fc600078e00ff */
[----:B------:R3:W-:Y:S04]  /*15c0*/  @!P1 STG.E [R4.64], R0 ;  /* 0x0000000004009986 */ /* 0x0007e8000c101920 */
[----:B------:R3:W-:Y:S01]  /*15d0*/  @!P0 STG.E [R2.64], R8 ;  /* 0x0000000802008986 */ /* 0x0007e2000c101920 */
[----:B------:R-:W-:-:S13]  /*15e0*/  ISETP.NE.OR P0, PT, R19, RZ, P6 ;  /* 0x000000ff1300720c */ /* 0x000fda0003705670 */
        /* <DEDUP_REMOVED lines=9> */
.L_x_1778:
[----:B------:R-:W-:Y:S01]  /*1680*/  IMAD R12, R18, c[0x0][0x1c0], R20 ;  /* 0x00007000120c7a24 */ /* 0x000fe200078e0214 */
[----:B------:R-:W-:Y:S02]  /*1690*/  ISETP.NE.AND P1, PT, R32, -0x1, PT ;  /* 0xffffffff2000780c */ /* 0x000fe40003f25270 */
[----:B------:R-:W-:Y:S02]  /*16a0*/  ISETP.NE.AND P0, PT, R11, -0x1, PT ;  /* 0xffffffff0b00780c */ /* 0x000fe40003f05270 */
[----:B------:R-:W-:Y:S02]  /*16b0*/  SHF.L.U32 R0, R12, 0x5, RZ ;  /* 0x000000050c007819 */ /* 0x000fe400000006ff */
[--C-:B------:R-:W-:Y:S02]  /*16c0*/  SHF.R.S32.HI R5, RZ, 0x1f, R70.reuse ;  /* 0x0000001fff057819 */ /* 0x100fe40000011446 */
[----:B------:R-:W-:-:S02]  /*16d0*/  IADD3 R167, P3, P2, R0, R9, R70 ;  /* 0x0000000900a77210 */ /* 0x000fc40007a7e046 */
[----:B------:R-:W-:-:S03]  /*16e0*/  SHF.R.S32.HI R0, RZ, 0x1f, R0 ;  /* 0x0000001fff007819 */ /* 0x000fc60000011400 */
[----:B------:R3:W-:Y:S01]  /*16f0*/  STL [R1+0x108], R167 ;  /* 0x000108a701007387 */ /* 0x0007e20000100800 */
[----:B------:R-:W-:Y:S01]  /*1700*/  @!P1 SHF.R.S32.HI R4, RZ, 0x1f, R18 ;  /* 0x0000001fff049819 */ /* 0x000fe20000011412 */
[----:B------:R-:W-:Y:S01]  /*1710*/  @P1 IMAD.WIDE.U32 R2, R32, c[0x0][0x190], RZ ;  /* 0x0000640020021a25 */ /* 0x000fe200078e00ff */
[----:B--2---:R-:W-:Y:S02]  /*1720*/  @P0 IADD3 R6, R8, R11, RZ ;  /* 0x0000000b08060210 */ /* 0x004fe40007ffe0ff */
[----:B------:R-:W-:Y:S01]  /*1730*/  IADD3.X R72, R0, R10, R5, P3, P2 ;  /* 0x0000000a00487210 */ /* 0x000fe20001fe4405 */
        /* <DEDUP_REMOVED lines=8> */
[----:B------:R-:W-:Y:S02]  /*17c0*/  IMAD R0, R12, c[0x0][0x224], R28 ;  /* 0x000089000c007a24 */ /* 0x000fe400078e021c */
[----:B------:R-:W-:Y:S01]  /*17d0*/  @P0 IMAD R24, R6, c[0x0][0x19c], R3 ;  /* 0x0000670006180a24 */ /* 0x000fe200078e0203 */
[----:B------:R-:W-:Y:S01]  /*17e0*/  @!P1 IADD3 R13, R5, R7, RZ ;  /* 0x00000007050d9210 */ /* 0x000fe20007ffe0ff */
[----:B------:R-:W-:Y:S01]  /*17f0*/  IMAD R161, R0, c[0x0][0x228], RZ ;  /* 0x00008a0000a17a24 */ /* 0x000fe200078e02ff */
[----:B------:R-:W-:Y:S05]  /*1800*/  @P0 BRA `(.L_x_1795) ;  /* 0x000000b000000947 */ /* 0x000fea0003800000 */
[----:B---3--:R-:W-:Y:S01]  /*1810*/  SHF.R.S32.HI R0, RZ, 0x1f, R8 ;  /* 0x0000001fff007819 */ /* 0x008fe20000011408 */
        /* <DEDUP_REMOVED lines=10> */
.L_x_1795:
[----:B---3--:R-:W-:Y:S02]  /*18c0*/  IABS R4, c[0x0][0x1c8] ;  /* 0x0000720000047a13 */ /* 0x008fe40000000000 */
[----:B------:R-:W-:Y:S02]  /*18d0*/  IABS R5, R20 ;  /* 0x0000001400057213 */ /* 0x000fe40000000000 */
[----:B------:R-:W2:Y:S08]  /*18e0*/  I2F.RP R2, R4 ;  /* 0x0000000400027306 */ /* 0x000eb00000209400 */
[----:B--2---:R-:W2:Y:S02]  /*18f0*/  MUFU.RCP R2, R2 ;  /* 0x0000000200027308 */ /* 0x004ea40000001000 */
[----:B--2---:R-:W-:-:S06]  /*1900*/  IADD3 R2, R2, 0xffffffe, RZ ;  /* 0x0ffffffe02027810 */ /* 0x004fcc0007ffe0ff */
[----:B------:R-:W2:Y:S02]  /*1910*/  F2I.FTZ.U32.TRUNC.NTZ R3, R2 ;  /* 0x0000000200037305 */ /* 0x000ea4000021f000 */
[----:B--2---:R-:W-:Y:S02]  /*1920*/  IMAD.MOV R0, RZ, RZ, -R3 ;  /* 0x000000ffff007224 */ /* 0x004fe400078e0a03 */
        /* <DEDUP_REMOVED lines=35> */
.L_x_1796:
[CC--:B------:R-:W-:Y:S01]  /*1b60*/  LEA.HI R0, R25.reuse, R26.reuse, RZ, 0x3 ;  /* 0x0000001a19007211 */ /* 0x0c0fe200078f18ff */
[----:B------:R-:W-:Y:S01]  /*1b70*/  IMAD.IADD R18, R30, 0x1, -R28 ;  /* 0x000000011e127824 */ /* 0x000fe200078e0a1c */
[----:B------:R-:W-:Y:S01]  /*1b80*/  LEA.HI R3, R25, R26, RZ, 0x6 ;  /* 0x0000001a19037211 */ /* 0x000fe200078f30ff */
[----:B------:R-:W-:Y:S01]  /*1b90*/  IMAD R4, R5, c[0x0][0x1a8], RZ ;  /* 0x00006a0005047a24 */ /* 0x000fe200078e02ff */
[----:B------:R-:W-:Y:S01]  /*1ba0*/  SHF.R.S32.HI R6, RZ, 0x3, R0 ;  /* 0x00000003ff067819 */ /* 0x000fe20000011400 */
[----:B------:R-:W-:Y:S01]  /*1bb0*/  BSSY B0, `(.L_x_1797) ;  /* 0x0000030000007945 */ /* 0x000fe20003800000 */
[----:B------:R-:W-:Y:S01]  /*1bc0*/  LOP3.LUT R0, R0, 0xfffffff8, RZ, 0xc0, !PT ;  /* 0xfffffff800007812 */ /* 0x000fe200078ec0ff */
[----:B------:R-:W-:Y:S01]  /*1bd0*/  IMAD R4, R20, c[0x0][0x1ac], R4 ;  /* 0x00006b0014047a24 */ /* 0x000fe200078e0204 */
[----:B------:R-:W-:Y:S01]  /*1be0*/  SHF.R.S32.HI R22, RZ, 0x5, R15 ;  /* 0x00000005ff167819 */ /* 0x000fe2000001140f */
[----:B------:R-:W-:Y:S01]  /*1bf0*/  IMAD.SHL.U32 R2, R6, 0x40, RZ ;  /* 0x0000004006027824 */ /* 0x000fe200078e00ff */
[----:B------:R-:W-:Y:S01]  /*1c00*/  SHF.R.S32.HI R7, RZ, 0x1f, R6 ;  /* 0x0000001fff077819 */ /* 0x000fe20000011406 */
[----:B------:R-:W-:-:S03]  /*1c10*/  IMAD.IADD R69, R26, 0x1, -R0 ;  /* 0x000000011a457824 */ /* 0x000fc600078e0a00 */
[----:B------:R-:W-:Y:S01]  /*1c20*/  LOP3.LUT R2, R2, 0x1c0, RZ, 0xc0, !PT ;  /* 0x000001c002027812 */ /* 0x000fe200078ec0ff */
[----:B------:R-:W-:-:S05]  /*1c30*/  IMAD.SHL.U32 R192, R69, 0x8, RZ ;  /* 0x0000000845c07824 */ /* 0x000fca00078e00ff */
[--C-:B------:R-:W-:Y:S02]  /*1c40*/  SHF.R.S32.HI R193, RZ, 0x1f, R192.reuse ;  /* 0x0000001fffc17819 */ /* 0x100fe400000114c0 */
[----:B------:R-:W-:Y:S02]  /*1c50*/  LOP3.LUT R0, R2, 0x38, R192, 0xf8, !PT ;  /* 0x0000003802007812 */ /* 0x000fe400078ef8c0 */
[----:B------:R-:W-:Y:S01]  /*1c60*/  SHF.R.U32.HI R2, RZ, 0x3, R2 ;  /* 0x00000003ff027819 */ /* 0x000fe20000011602 */
[----:B------:R2:W-:Y:S01]  /*1c70*/  STL.64 [R1+0x118], R192 ;  /* 0x000118c001007387 */ /* 0x0005e20000100a00 */
[----:B------:R-:W-:Y:S02]  /*1c80*/  IADD3 R8, P0, R192, R9, RZ ;  /* 0x00000009c0087210 */ /* 0x000fe40007f1e0ff */
[----:B------:R-:W-:Y:S01]  /*1c90*/  LOP3.LUT R0, R0, R2, RZ, 0x3c, !PT ;  /* 0x0000000200007212 */ /* 0x000fe200078e3cff */
[----:B------:R2:W-:Y:S01]  /*1ca0*/  STL [R1+0x130], R18 ;  /* 0x0001301201007387 */ /* 0x0005e20000100800 */
[----:B------:R-:W-:Y:S01]  /*1cb0*/  IMAD.SHL.U32 R2, R3, 0x8, RZ ;  /* 0x0000000803027824 */ /* 0x000fe200078e00ff */
[----:B------:R-:W-:Y:S01]  /*1cc0*/  SHF.R.S32.HI R3, RZ, 0x1f, R15 ;  /* 0x0000001fff037819 */ /* 0x000fe2000001140f */
[----:B------:R-:W-:Y:S01]  /*1cd0*/  IMAD.X R9, R193, 0x1, R13, P0 ;  /* 0x00000001c1097824 */ /* 0x000fe200000e060d */
[----:B------:R-:W-:-:S02]  /*1ce0*/  ISETP.GE.AND P0, PT, R6, R18, PT ;  /* 0x000000120600720c */ /* 0x000fc40003f06270 */
[----:B------:R-:W-:Y:S01]  /*1cf0*/  LOP3.LUT R188, R0, 0xfffffe00, R2, 0xf8, !PT ;  /* 0xfffffe0000bc7812 */ /* 0x000fe200078ef802 */
[----:B------:R-:W-:Y:S01]  /*1d00*/  IMAD.WIDE.U32 R8, R20, c[0x0][0x1a8], R8 ;  /* 0x00006a0014087a25 */ /* 0x000fe200078e0008 */
[----:B------:R-:W-:Y:S02]  /*1d10*/  SHF.R.S32.HI R2, RZ, 0x1f, R70 ;  /* 0x0000001fff027819 */ /* 0x000fe40000011446 */
[----:B------:R-:W-:Y:S01]  /*1d20*/  LEA.HI R0, R3, R22, RZ, 0x2 ;  /* 0x0000001603007211 */ /* 0x000fe200078f10ff */
[----:B------:R-:W-:Y:S01]  /*1d30*/  IMAD.SHL.U32 R188, R188, 0x2, RZ ;  /* 0x00000002bcbc7824 */ /* 0x000fe200078e00ff */
[----:B------:R-:W-:Y:S01]  /*1d40*/  LEA.HI R71, R2, R70, RZ, 0x2 ;  /* 0x0000004602477211 */ /* 0x000fe200078f10ff */
[----:B------:R-:W-:Y:S01]  /*1d50*/  IMAD.WIDE R2, R31, 0x80, R6 ;  /* 0x000000801f027825 */ /* 0x000fe200078e0206 */
[----:B------:R-:W-:Y:S02]  /*1d60*/  LOP3.LUT R0, R0, 0xffffffc, RZ, 0xc0, !PT ;  /* 0x0ffffffc00007812 */ /* 0x000fe400078ec0ff */
[----:B------:R-:W-:Y:S01]  /*1d70*/  SHF.R.S32.HI R60, RZ, 0x2, R71 ;  /* 0x00000002ff3c7819 */ /* 0x000fe20000011447 */
[----:B------:R-:W-:Y:S01]  /*1d80*/  IMAD.IADD R5, R9, 0x1, R4 ;  /* 0x0000000109057824 */ /* 0x000fe200078e0204 */
[----:B------:R-:W-:Y:S01]  /*1d90*/  SHF.R.S32.HI R15, RZ, 0x1f, R14 ;  /* 0x0000001fff0f7819 */ /* 0x000fe2000001140e */
[----:B------:R-:W-:-:S04]  /*1da0*/  IMAD.IADD R0, R22, 0x1, -R0 ;  /* 0x0000000116007824 */ /* 0x000fc800078e0a00 */
[----:B------:R-:W-:Y:S01]  /*1db0*/  IMAD R160, R0, 0x10, R60 ;  /* 0x0000001000a07824 */ /* 0x000fe200078e023c */
        /* <DEDUP_REMOVED lines=15> */
.L_x_1798:
[----:B------:R-:W-:Y:S05]  /*1eb0*/  BSYNC B0 ;  /* 0x0000000000007941 */ /* 0x000fea0003800000 */
.L_x_1797:
[----:B------:R-:W-:Y:S01]  /*1ec0*/  IADD3 R21, R6, 0x10, RZ ;  /* 0x0000001006157810 */ /* 0x000fe20007ffe0ff */
[----:B------:R-:W-:Y:S03]  /*1ed0*/  BSSY B0, `(.L_x_1799) ;  /* 0x0000014000007945 */ /* 0x000fe60003800000 */
[----:B------:R-:W-:-:S13]  /*1ee0*/  ISETP.GE.AND P0, PT, R21, R18, PT ;  /* 0x000000121500720c */ /* 0x000fda0003f06270 */
        /* <DEDUP_REMOVED lines=18> */
.L_x_1800:
[----:B------:R-:W-:Y:S05]  /*2010*/  BSYNC B0 ;  /* 0x0000000000007941 */ /* 0x000fea0003800000 */
.L_x_1799:
        /* <DEDUP_REMOVED lines=21> */
.L_x_1802:
[----:B------:R-:W-:Y:S05]  /*2170*/  BSYNC B0 ;  /* 0x0000000000007941 */ /* 0x000fea0003800000 */
.L_x_1801:
        /* <DEDUP_REMOVED lines=21> */
.L_x_1804:
[----:B------:R-:W-:Y:S05]  /*22d0*/  BSYNC B0 ;  /* 0x0000000000007941 */ /* 0x000fea0003800000 */
.L_x_1803:
        /* <DEDUP_REMOVED lines=21> */
.L_x_1806:
[----:B------:R-:W-:Y:S05]  /*2430*/  BSYNC B0 ;  /* 0x0000000000007941 */ /* 0x000fea0003800000 */
.L_x_1805:
        /* <DEDUP_REMOVED lines=21> */
.L_x_1808:
[----:B------:R-:W-:Y:S05]  /*2590*/  BSYNC B0 ;  /* 0x0000000000007941 */ /* 0x000fea0003800000 */
.L_x_1807:
        /* <DEDUP_REMOVED lines=21> */
.L_x_1810:
[----:B------:R-:W-:Y:S05]  /*26f0*/  BSYNC B0 ;  /* 0x0000000000007941 */ /* 0x000fea0003800000 */
.L_x_1809:
        /* <DEDUP_REMOVED lines=24> */
.L_x_1812:
[----:B------:R-:W-:Y:S05]  /*2880*/  BSYNC B0 ;  /* 0x0000000000007941 */ /* 0x000fea0003800000 */
.L_x_1811:
[----:B------:R-:W-:Y:S01]  /*2890*/  IMAD R8, R7, c[0x0][0x198], RZ ;  /* 0x0000660007087a24 */ /* 0x000fe200078e02ff */
[----:B--2---:R-:W-:Y:S01]  /*28a0*/  LEA.HI R18, R25, R26, RZ, 0x4 ;  /* 0x0000001a19127211 */ /* 0x004fe200078f20ff */
[----:B------:R-:W-:Y:S01]  /*28b0*/  IMAD R0, R7, c[0x0][0x1a0], RZ ;  /* 0x0000680007007a24 */ /* 0x000fe200078e02ff */
[----:B------:R-:W-:Y:S01]  /*28c0*/  IADD3 R61, R166, -0x1, RZ ;  /* 0xffffffffa63d7810 */ /* 0x000fe20007ffe0ff */
[--C-:B------:R-:W-:Y:S01]  /*28d0*/  IMAD.WIDE.U32 R4, R6, c[0x0][0x198], R192.reuse ;  /* 0x0000660006047a25 */ /* 0x100fe200078e00c0 */
[----:B------:R-:W-:Y:S01]  /*28e0*/  LOP3.LUT R9, R18, 0xfffffff0, RZ, 0xc0, !PT ;  /* 0xfffffff012097812 */ /* 0x000fe200078ec0ff */
[----:B------:R-:W-:Y:S01]  /*28f0*/  BSSY B0, `(.L_x_1813) ;  /* 0x0000033000007945 */ /* 0x000fe20003800000 */
[----:B------:R-:W-:Y:S01]  /*2900*/  MOV R75, R61 ;  /* 0x0000003d004b7202 */ /* 0x000fe20000000f00 */
[----:B-1----:R-:W-:Y:S01]  /*2910*/  IMAD.WIDE.U32 R2, R6, c[0x0][0x1a0], R192 ;  /* 0x0000680006027a25 */ /* 0x002fe200078e00c0 */
[----:B------:R-:W-:-:S03]  /*2920*/  IADD3 R4, P1, R23, R4, RZ ;  /* 0x0000000417047210 */ /* 0x000fc60007f3e0ff */
[----:B------:R-:W-:Y:S01]  /*2930*/  IMAD R10, R6, c[0x0][0x19c], R8 ;  /* 0x00006700060a7a24 */ /* 0x000fe200078e0208 */
[----:B------:R-:W-:Y:S01]  /*2940*/  IADD3 R2, P0, R16, R2, RZ ;  /* 0x0000000210027210 */ /* 0x000fe20007f1e0ff */
[----:B------:R-:W-:Y:S01]  /*2950*/  IMAD R8, R6, c[0x0][0x1a4], R0 ;  /* 0x0000690006087a24 */ /* 0x000fe200078e0200 */
[----:B------:R-:W-:Y:S01]  /*2960*/  SHF.R.S32.HI R16, RZ, 0x1f, R61 ;  /* 0x0000001fff107819 */ /* 0x000fe2000001143d */
[----:B------:R-:W-:Y:S01]  /*2970*/  IMAD.IADD R0, R26, 0x1, -R9 ;  /* 0x000000011a007824 */ /* 0x000fe200078e0a09 */
[----:B------:R-:W-:Y:S01]  /*2980*/  IADD3.X R5, R24, R5, R10, P1, !PT ;  /* 0x0000000518057210 */ /* 0x000fe20000ffe40a */
[----:B------:R-:W-:Y:S01]  /*2990*/  IMAD R10, R15, c[0x0][0x1b0], RZ ;  /* 0x00006c000f0a7a24 */ /* 0x000fe200078e02ff */
[----:B------:R-:W-:Y:S01]  /*29a0*/  IADD3.X R3, R17, R3, R8, P0, !PT ;  /* 0x0000000311037210 */ /* 0x000fe200007fe408 */
[----:B------:R-:W-:Y:S01]  /*29b0*/  IMAD R9, R15, c[0x0][0x1b8], RZ ;  /* 0x00006e000f097a24 */ /* 0x000fe200078e02ff */
[----:B------:R-:W-:Y:S01]  /*29c0*/  SHF.R.S32.HI R8, RZ, 0x1f, R0 ;  /* 0x0000001fff087819 */ /* 0x000fe20000011400 */
[C---:B------:R-:W-:Y:S01]  /*29d0*/  IMAD R10, R14.reuse, c[0x0][0x1b4], R10 ;  /* 0x00006d000e0a7a24 */ /* 0x040fe200078e020a */
[----:B------:R-:W-:Y:S01]  /*29e0*/  MOV R24, 0x10 ;  /* 0x0000001000187802 */ /* 0x000fe20000000f00 */
[----:B------:R-:W-:Y:S01]  /*29f0*/  IMAD R11, R14, c[0x0][0x1bc], R9 ;  /* 0x00006f000e0b7a24 */ /* 0x000fe200078e0209 */
[----:B------:R-:W-:Y:S01]  /*2a00*/  LEA.HI R8, R8, R0, RZ, 0x3 ;  /* 0x0000000008087211 */ /* 0x000fe200078f18ff */
[----:B------:R-:W-:-:S03]  /*2a10*/  IMAD.WIDE.U32 R36, R14, c[0x0][0x1b0], R4 ;  /* 0x00006c000e247a25 */ /* 0x000fc600078e0004 */
[----:B------:R-:W-:Y:S01]  /*2a20*/  LOP3.LUT R9, R8, 0xfffffff8, RZ, 0xc0, !PT ;  /* 0xfffffff808097812 */ /* 0x000fe200078ec0ff */
[----:B------:R-:W-:Y:S01]  /*2a30*/  IMAD.WIDE.U32 R34, R14, c[0x0][0x1b8], R2 ;  /* 0x00006e000e227a25 */ /* 0x000fe200078e0002 */
[----:B------:R1:W-:Y:S03]  /*2a40*/  STL.64 [R1+0x128], R36 ;  /* 0x0001282401007387 */ /* 0x0003e60000100a00 */
[----:B------:R-:W-:Y:S01]  /*2a50*/  IMAD.IADD R191, R37, 0x1, R10 ;  /* 0x0000000125bf7824 */ /* 0x000fe200078e020a */
[----:B------:R-:W-:Y:S01]  /*2a60*/  IADD3 R33, R35, R11, RZ ;  /* 0x0000000b23217210 */ /* 0x000fe20007ffe0ff */
[----:B------:R-:W-:Y:S01]  /*2a70*/  IMAD.MOV.U32 R190, RZ, RZ, R36 ;  /* 0x000000ffffbe7224 */ /* 0x000fe200078e0024 */
[----:B------:R1:W-:Y:S01]  /*2a80*/  STL.64 [R1+0x138], R34 ;  /* 0x0001382201007387 */ /* 0x0003e20000100a00 */
[C---:B------:R-:W-:Y:S02]  /*2a90*/  IMAD R14, R61.reuse, -0x40, R68 ;  /* 0xffffffc03d0e7824 */ /* 0x040fe400078e0244 */
[----:B------:R-:W-:Y:S01]  /*2aa0*/  IMAD.IADD R15, R0, 0x1, -R9 ;  /* 0x00000001000f7824 */ /* 0x000fe200078e0a09 */
[----:B------:R1:W-:Y:S01]  /*2ab0*/  STL.64 [R1+0x120], R190 ;  /* 0x000120be01007387 */ /* 0x0003e20000100a00 */
[----:B------:R-:W-:Y:S01]  /*2ac0*/  IMAD R0, R74, R61, RZ ;  /* 0x0000003d4a007224 */ /* 0x000fe200078e02ff */
[----:B------:R-:W-:Y:S01]  /*2ad0*/  ISETP.GE.AND P0, PT, R6, R14, PT ;  /* 0x0000000e0600720c */ /* 0x000fe20003f06270 */
[----:B----4-:R-:W-:Y:S01]  /*2ae0*/  IMAD.MOV.U32 R12, RZ, RZ, 0x20 ;  /* 0x00000020ff0c7424 */ /* 0x010fe200078e00ff */
[----:B------:R1:W-:Y:S01]  /*2af0*/  STL [R1+0x114], R33 ;  /* 0x0001142101007387 */ /* 0x0003e20000100800 */
[-C--:B------:R-:W-:Y:S01]  /*2b00*/  IMAD R10, R16, R163.reuse, R0 ;  /* 0x000000a3100a7224 */ /* 0x080fe200078e0200 */
[----:B------:R-:W-:Y:S01]  /*2b10*/  SHF.L.U32 R0, R8, 0x6, RZ ;  /* 0x0000000608007819 */ /* 0x000fe200000006ff */
[----:B------:R-:W-:Y:S01]  /*2b20*/  IMAD.WIDE.U32 R8, R61, R163, R190 ;  /* 0x000000a33d087225 */ /* 0x000fe200078e00be */
[----:B------:R-:W-:-:S02]  /*2b30*/  R2P PR, R15, 0x6 ;  /* 0x000000060f007804 */ /* 0x000fc40000000000 */
[----:B------:R-:W-:Y:S02]  /*2b40*/  LOP3.LUT R17, R0, 0xfffffe00, RZ, 0xc0, !PT ;  /* 0xfffffe0000117812 */ /* 0x000fe400078ec0ff */
[----:B------:R-:W-:Y:S02]  /*2b50*/  IADD3 R11, R9, R10, RZ ;  /* 0x0000000a090b7210 */ /* 0x000fe40007ffe0ff */
[----:B------:R-:W-:Y:S02]  /*2b60*/  SEL R2, R24, 0xfffffff0, !P1 ;  /* 0xfffffff018027807 */ /* 0x000fe40004800000 */
        /* <DEDUP_REMOVED lines=11> */
.L_x_1814:
[----:B------:R-:W-:Y:S05]  /*2c20*/  BSYNC B0 ;  /* 0x0000000000007941 */ /* 0x000fea0003800000 */
.L_x_1813:
        /* <DEDUP_REMOVED lines=10> */
[----:B----4-:R-:W-:-:S04]  /*2cd0*/  LEA R12, P0, R0, c[0x0][0x168], 0x1 ;  /* 0x00005a00000c7a11 */ /* 0x010fc800078008ff */
[----:B------:R-:W-:-:S05]  /*2ce0*/  LEA.HI.X R13, R0, c[0x0][0x16c], R3, 0x1, P0 ;  /* 0x00005b00000d7a11 */ /* 0x000fca00000f0c03 */
[----:B------:R-:W-:Y:S01]  /*2cf0*/  @!PT LDS RZ, [RZ] ;  /* 0x00000000fffff984 */ /* 0x000fe20000000800 */
[----:B------:R-:W-:Y:S01]  /*2d00*/  @!PT LDS RZ, [RZ] ;  /* 0x00000000fffff984 */ /* 0x000fe20000000800 */
[----:B------:R-:W-:Y:S01]  /*2d10*/  @!PT LDS RZ, [RZ] ;  /* 0x00000000fffff984 */ /* 0x000fe20000000800 */
[----:B------:R4:W-:Y:S04]  /*2d20*/  LDGSTS.E.BYPASS.LTC128B.128 [R188+0x4800], [R12.64] ;  /* 0x048000000cbc7fae */ /* 0x0009e8000b901d60 */
.L_x_1816:
[----:B------:R-:W-:Y:S05]  /*2d30*/  BSYNC B0 ;  /* 0x0000000000007941 */ /* 0x000fea0003800000 */
.L_x_1815:
        /* <DEDUP_REMOVED lines=9> */
[----:B----4-:R-:W-:-:S04]  /*2dd0*/  LEA R12, P0, R0, c[0x0][0x168], 0x1 ;  /* 0x00005a00000c7a11 */ /* 0x010fc800078008ff */
[----:B------:R-:W-:-:S05]  /*2de0*/  LEA.HI.X R13, R0, c[0x0][0x16c], R3, 0x1, P0 ;  /* 0x00005b00000d7a11 */ /* 0x000fca00000f0c03 */
[----:B------:R-:W-:Y:S01]  /*2df0*/  @!PT LDS RZ, [RZ] ;  /* 0x00000000fffff984 */ /* 0x000fe20000000800 */
[----:B------:R-:W-:Y:S01]  /*2e00*/  @!PT LDS RZ, [RZ] ;  /* 0x00000000fffff984 */ /* 0x000fe20000000800 */
[----:B------:R-:W-:Y:S01]  /*2e10*/  @!PT LDS RZ, [RZ] ;  /* 0x00000000fffff984 */ /* 0x000fe20000000800 */
[----:B------:R4:W-:Y:S04]  /*2e20*/  LDGSTS.E.BYPASS.LTC128B.128 [R188+0x5000], [R12.64] ;  /* 0x050000000cbc7fae */ /* 0x0009e8000b901d60 */
.L_x_1818:
[----:B------:R-:W-:Y:S05]  /*2e30*/  BSYNC B0 ;  /* 0x0000000000007941 */ /* 0x000fea0003800000 */
.L_x_1817:
[----:B------:R-:W-:Y:S01]  /*2e40*/  IMAD.MOV.U32 R23, RZ, RZ, c[0x0][0x1a0] ;  /* 0x00006800ff177624 */ /* 0x000fe200078e00ff */
[----:B------:R-:W-:Y:S01]  /*2e50*/  ISETP.GE.AND P0, PT, R19, R14, PT ;  /* 0x0000000e1300720c */ /* 0x000fe20003f06270 */
[----:B------:R-:W-:Y:S02]  /*2e60*/  BSSY B0, `(.L_x_1819) ;  /* 0x0000013000007945 */ /* 0x000fe40003800000 */
[C---:B----4-:R-:W-:Y:S01]  /*2e70*/  IMAD.SHL.U32 R12, R23.reuse, 0x40, RZ ;  /* 0x00000040170c7824 */ /* 0x050fe200078e00ff */
        /* <DEDUP_REMOVED lines=17> */
.L_x_1820:
[----:B------:R-:W-:Y:S05]  /*2f90*/  BSYNC B0 ;  /* 0x0000000000007941 */ /* 0x000fea0003800000 */
.L_x_1819:
[----:B------:R-:W0:Y:S01]  /*2fa0*/  LDGDEPBAR ;  /* 0x00000000000079af */ /* 0x000e220000000000 */
[----:B-1----:R-:W-:Y:S01]  /*2fb0*/  SHF.R.S32.HI R9, RZ, 0x4, R18 ;  /* 0x00000004ff097819 */ /* 0x002fe20000011412 */
[----:B------:R-:W-:Y:S01]  /*2fc0*/  IMAD.SHL.U32 R0, R69, 0x40, RZ ;  /* 0x0000004045007824 */ /* 0x000fe200078e00ff */
[C---:B------:R-:W-:Y:S01]  /*2fd0*/  ISETP.GE.AND P0, PT, R6.reuse, R14, PT ;  /* 0x0000000e0600720c */ /* 0x040fe20003f06270 */
[----:B------:R-:W-:Y:S01]  /*2fe0*/  IMAD.SHL.U32 R3, R6, 0x8, RZ ;  /* 0x0000000806037824 */ /* 0x000fe200078e00ff */
[----:B------:R-:W-:Y:S01]  /*2ff0*/  LEA.HI R7, R18, R9, RZ, 0x1 ;  /* 0x0000000912077211 */ /* 0x000fe200078f08ff */
[----:B------:R-:W-:Y:S01]  /*3000*/  IMAD.MOV.U32 R32, RZ, RZ, R34 ;  /* 0x000000ffff207224 */ /* 0x000fe200078e0022 */
[----:B------:R-:W-:Y:S01]  /*3010*/  LOP3.LUT R0, R0, 0x1c0, RZ, 0xc0, !PT ;  /* 0x000001c000007812 */ /* 0x000fe200078ec0ff */
[----:B------:R-:W-:Y:S01]  /*3020*/  IMAD.SHL.U32 R26, R26, 0x2, RZ ;  /* 0x000000021a1a7824 */ /* 0x000fe200078e00ff */
[----:B------:R-:W-:Y:S01]  /*3030*/  LOP3.LUT R7, R7, 0xfffffffe, RZ, 0xc0, !PT ;  /* 0xfffffffe07077812 */ /* 0x000fe200078ec0ff */
[----:B------:R-:W-:Y:S01]  /*3040*/  UIADD3 UR14, UR34, -0x4ab325aa, URZ ;  /* 0xb54cda56220e7890 */ /* 0x000fe2000fffe03f */
[----:B------:R-:W-:Y:S01]  /*3050*/  LEA R198, R31, R22, 0x3 ;  /* 0x000000161fc67211 */ /* 0x000fe200078e18ff */
[----:B------:R1:W-:Y:S01]  /*3060*/  STL.64 [R1+0x110], R32 ;  /* 0x0001102001007387 */ /* 0x0003e20000100a00 */
[----:B------:R-:W-:Y:S01]  /*3070*/  LOP3.LUT R8, R0, 0x8, R3, 0xf8, !PT ;  /* 0x0000000800087812 */ /* 0x000fe200078ef803 */
[----:B------:R-:W-:Y:S01]  /*3080*/  IMAD.IADD R3, R9, 0x1, -R7 ;  /* 0x0000000109037824 */ /* 0x000fe200078e0a07 */
[----:B------:R-:W-:Y:S01]  /*3090*/  SHF.R.U32.HI R4, RZ, 0x3, R0 ;  /* 0x00000003ff047819 */ /* 0x000fe20000011600 */
[----:B------:R-:W-:Y:S01]  /*30a0*/  IMAD.SHL.U32 R0, R15, 0x40, RZ ;  /* 0x000000400f007824 */ /* 0x000fe200078e00ff */
[----:B------:R1:W-:Y:S01]  /*30b0*/  STL [R1+0xe0], R198 ;  /* 0x0000e0c601007387 */ /* 0x0003e20000100800 */
[----:B------:R-:W-:Y:S01]  /*30c0*/  IMAD R9, R22, 0x10, R28 ;  /* 0x0000001016097824 */ /* 0x000fe200078e021c */
[----:B------:R-:W-:Y:S01]  /*30d0*/  LOP3.LUT R8, R8, R4, RZ, 0x3c, !PT ;  /* 0x0000000408087212 */ /* 0x000fe200078e3cff */
[----:B------:R-:W-:Y:S01]  /*30e0*/  IMAD R7, R13, R61, RZ ;  /* 0x0000003d0d077224 */ /* 0x000fe200078e02ff */
[----:B------:R-:W-:Y:S01]  /*30f0*/  LOP3.LUT R0, R0, 0x1c0, RZ, 0xc0, !PT ;  /* 0x000001c000007812 */ /* 0x000fe200078ec0ff */
[----:B------:R-:W-:Y:S01]  /*3100*/  IMAD.IADD R60, R60, 0x1, R9 ;  /* 0x000000013c3c7824 */ /* 0x000fe200078e0209 */
[----:B------:R-:W-:Y:S01]  /*3110*/  SHF.L.U32 R4, R3, 0x3, RZ ;  /* 0x0000000303047819 */ /* 0x000fe200000006ff */
[----:B------:R-:W-:-:S04]  /*3120*/  DEPBAR.LE SB0, 0x0 ;  /* 0x000080000000791a */ /* 0x000fc80000000000 */
[----:B------:R-:W-:Y:S01]  /*3130*/  BAR.SYNC.DEFER_BLOCKING 0x0 ;  /* 0x0000000000007b1d */ /* 0x000fe20000010000 */
[----:B------:R-:W-:Y:S01]  /*3140*/  LOP3.LUT R4, R0, 0x8, R4, 0xf8, !PT ;  /* 0x0000000800047812 */ /* 0x000fe200078ef804 */
[----:B------:R-:W-:Y:S01]  /*3150*/  IMAD R3, R3, 0x200, R8 ;  /* 0x0000020003037824 */ /* 0x000fe200078e0208 */
[----:B------:R-:W-:Y:S01]  /*3160*/  SHF.R.U32.HI R6, RZ, 0x3, R0 ;  /* 0x00000003ff067819 */ /* 0x000fe20000011600 */
[-C--:B------:R-:W-:Y:S01]  /*3170*/  IMAD R7, R16, R12.reuse, R7 ;  /* 0x0000000c10077224 */ /* 0x080fe200078e0207 */
[----:B------:R-:W-:Y:S01]  /*3180*/  LOP3.LUT P1, RZ, R69, 0x2, RZ, 0xc0, !PT ;  /* 0x0000000245ff7812 */ /* 0x000fe2000782c0ff */
[----:B------:R-:W-:Y:S01]  /*3190*/  IMAD.WIDE.U32 R8, R61, R12, R32 ;  /* 0x0000000c3d087225 */ /* 0x000fe200078e0020 */
[----:B------:R-:W-:Y:S01]  /*31a0*/  LOP3.LUT R6, R4, R6, RZ, 0x3c, !PT ;  /* 0x0000000604067212 */ /* 0x000fe200078e3cff */
[----:B------:R-:W-:Y:S01]  /*31b0*/  UIADD3 UR13, UR35, 0x646e171e, URZ ;  /* 0x646e171e230d7890 */ /* 0x000fe2000fffe03f */
[----:B------:R-:W-:Y:S01]  /*31c0*/  LEA R4, R22, R17, 0xa ;  /* 0x0000001116047211 */ /* 0x000fe200078e50ff */
[----:B------:R-:W-:Y:S01]  /*31d0*/  BSSY B0, `(.L_x_1821) ;  /* 0x0000011000007945 */ /* 0x000fe20003800000 */
[----:B------:R-:W-:Y:S01]  /*31e0*/  SEL R0, R24, 0xfffffff0, !P1 ;  /* 0xfffffff018007807 */ /* 0x000fe20004800000 */
[----:B------:R-:W-:Y:S01]  /*31f0*/  IMAD.IADD R11, R9, 0x1, R7 ;  /* 0x00000001090b7824 */ /* 0x000fe200078e0207 */
[----:B------:R-:W-:Y:S01]  /*3200*/  LOP3.LUT R199, R26, 0x6, RZ, 0xc0, !PT ;  /* 0x000000061ac77812 */ /* 0x000fe200078ec0ff */
[----:B------:R-:W-:-:S02]  /*3210*/  IMAD.IADD R4, R6, 0x1, R4 ;  /* 0x0000000106047824 */ /* 0x000fc400078e0204 */
[----:B------:R-:W-:Y:S01]  /*3220*/  IMAD.IADD R6, R17, 0x1, R6 ;  /* 0x0000000111067824 */ /* 0x000fe200078e0206 */
[----:B------:R1:W-:Y:S01]  /*3230*/  @P0 STS.128 [R188+0x6000], RZ ;  /* 0x006000ffbc000388 */ /* 0x0003e20000000c00 */
[----:B------:R-:W-:Y:S05]  /*3240*/  @P0 BRA `(.L_x_1822) ;  /* 0x0000009000000947 */ /* 0x000fea0003800000 */
[----:B------:R-:W-:-:S13]  /*3250*/  ISETP.GE.AND P0, PT, R192, c[0x0][0x220], PT ;  /* 0x00008800c0007a0c */ /* 0x000fda0003f06270 */
[----:B------:R1:W-:Y:S01]  /*3260*/  @P0 STS.128 [R188+0x6000], RZ ;  /* 0x006000ffbc000388 */ /* 0x0003e20000000c00 */
[----:B------:R-:W-:Y:S05]  /*3270*/  @P0 BRA `(.L_x_1822) ;  /* 0x0000006000000947 */ /* 0x000fea0003800000 */
[----:B------:R-:W-:-:S04]  /*3280*/  LEA R12, P0, R8, c[0x0][0x170], 0x1 ;  /* 0x00005c00080c7a11 */ /* 0x000fc800078008ff */
[----:B----4-:R-:W-:-:S05]  /*3290*/  LEA.HI.X R13, R8, c[0x0][0x174], R11, 0x1, P0 ;  /* 0x00005d00080d7a11 */ /* 0x010fca00000f0c0b */
[----:B------:R-:W-:Y:S01]  /*32a0*/  @!PT LDS RZ, [RZ] ;  /* 0x00000000fffff984 */ /* 0x000fe20000000800 */
[----:B------:R-:W-:Y:S01]  /*32b0*/  @!PT LDS RZ, [RZ] ;  /* 0x00000000fffff984 */ /* 0x000fe20000000800 */
[----:B------:R-:W-:Y:S01]  /*32c0*/  @!PT LDS RZ, [RZ] ;  /* 0x00000000fffff984 */ /* 0x000fe20000000800 */
[----:B------:R4:W-:Y:S04]  /*32d0*/  LDGSTS.E.BYPASS.LTC128B.128 [R188+0x6000], [R12.64] ;  /* 0x060000000cbc7fae */ /* 0x0009e8000b901d60 */
.L_x_1822:
[----:B------:R-:W-:Y:S05]  /*32e0*/  BSYNC B0 ;  /* 0x0000000000007941 */ /* 0x000fea0003800000 */
.L_x_1821:
[----:B------:R-:W-:Y:S01]  /*32f0*/  ISETP.GE.AND P0, PT, R21, R14, PT ;  /* 0x0000000e1500720c */ /* 0x000fe20003f06270 */
[----:B------:R-:W-:Y:S01]  /*3300*/  BSSY B0, `(.L_x_1823) ;  /* 0x0000011000007945 */ /* 0x000fe20003800000 */
[C---:B----4-:R-:W-:Y:S01]  /*3310*/  SHF.L.U64.HI R12, R23.reuse, R27, c[0x0][0x1a4] ;  /* 0x00006900170c7619 */ /* 0x050fe2000001021b */
        /* <DEDUP_REMOVED lines=15> */
.L_x_1824:
[----:B------:R-:W-:Y:S05]  /*3410*/  BSYNC B0 ;  /* 0x0000000000007941 */ /* 0x000fea0003800000 */
.L_x_1823:
[----:B------:R-:W-:Y:S01]  /*3420*/  ISETP.GE.AND P0, PT, R20, R14, PT ;  /* 0x0000000e1400720c */ /* 0x000fe20003f06270 */
[----:B------:R-:W-:-:S12]  /*3430*/  BSSY B0, `(.L_x_1825) ;  /* 0x000000f000007945 */ /* 0x000fd80003800000 */
[----:B------:R1:W-:Y:S01]  /*3440*/  @P0 STS.128 [R188+0x7000], RZ ;  /* 0x007000ffbc000388 */ /* 0x0003e20000000c00 */
[----:B------:R-:W-:Y:S05]  /*3450*/  @P0 BRA `(.L_x_1826) ;  /* 0x000000c000000947 */ /* 0x000fea0003800000 */
[----:B------:R-:W-:-:S13]  /*3460*/  ISETP.GE.AND P0, PT, R192, c[0x0][0x220], PT ;  /* 0x00008800c0007a0c */ /* 0x000fda0003f06270 */
[----:B------:R1:W-:Y:S01]  /*3470*/  @P0 STS.128 [R188+0x7000], RZ ;  /* 0x007000ffbc000388 */ /* 0x0003e20000000c00 */
[----:B------:R-:W-:Y:S05]  /*3480*/  @P0 BRA `(.L_x_1826) ;  /* 0x0000009000000947 */ /* 0x000fea0003800000 */
[----:B----4-:R-:W-:Y:S01]  /*3490*/  IMAD.MOV.U32 R13, RZ, RZ, c[0x0][0x1a4] ;  /* 0x00006900ff0d7624 */ /* 0x010fe200078e00ff */
        /* <DEDUP_REMOVED lines=8> */
.L_x_1826:
[----:B------:R-:W-:Y:S05]  /*3520*/  BSYNC B0 ;  /* 0x0000000000007941 */ /* 0x000fea0003800000 */
.L_x_1825:
[----:B------:R-:W-:Y:S01]  /*3530*/  ISETP.GE.AND P0, PT, R19, R14, PT ;  /* 0x0000000e1300720c */ /* 0x000fe20003f06270 */
[----:B------:R-:W-:Y:S01]  /*3540*/  BSSY B0, `(.L_x_1827) ;  /* 0x0000014000007945 */ /* 0x000fe20003800000 */
[C-C-:B------:R-:W-:Y:S02]  /*3550*/  IADD3 R7, R68.reuse, 0x1, -R30.reuse ;  /* 0x0000000144077810 */ /* 0x140fe40007ffe81e */
[----:B------:R-:W-:Y:S02]  /*3560*/  IADD3 R62, R68, -c[0x0][0x2e4], -R30 ;  /* 0x8000b900443e7a10 */ /* 0x000fe40007ffe81e */
[----:B------:R-:W-:-:S07]  /*3570*/  IADD3 R63, R7, c[0x0][0x2e8], RZ ;  /* 0x0000ba00073f7a10 */ /* 0x000fce0007ffe0ff */
        /* <DEDUP_REMOVED lines=16> */
.L_x_1828:
[----:B------:R-:W-:Y:S05]  /*3680*/  BSYNC B0 ;  /* 0x0000000000007941 */ /* 0x000fea0003800000 */
.L_x_1827:
[----:B------:R-:W-:Y:S01]  /*3690*/  IMAD.SHL.U32 R171, R4, 0x2, RZ ;  /* 0x0000000204ab7824 */ /* 0x000fe200078e00ff */
[----:B------:R-:W-:Y:S01]  /*36a0*/  LOP3.LUT P0, RZ, R69, 0x4, RZ, 0xc0, !PT ;  /* 0x0000000445ff7812 */ /* 0x000fe2000780c0ff */
[----:B------:R-:W-:Y:S01]  /*36b0*/  IMAD.SHL.U32 R164, R3, 0x2, RZ ;  /* 0x0000000203a47824 */ /* 0x000fe200078e00ff */
[----:B------:R-:W0:Y:S01]  /*36c0*/  LDGDEPBAR ;  /* 0x00000000000079af */ /* 0x000e220000000000 */
[--C-:B------:R-:W-:Y:S01]  /*36d0*/  IMAD R174, R2, 0x2, R171.reuse ;  /* 0x0000000202ae7824 */ /* 0x100fe200078e02ab */
[----:B------:R-:W-:Y:S01]  /*36e0*/  ISETP.GT.AND P1, PT, R75, UR15, PT ;  /* 0x0000000f4b007c0c */ /* 0x000fe2000bf24270 */
[----:B------:R-:W-:Y:S01]  /*36f0*/  IMAD R170, R0, 0x2, R164 ;  /* 0x0000000200aa7824 */ /* 0x000fe200078e02a4 */
[----:B------:R-:W-:Y:S01]  /*3700*/  LDSM.16.M88.4 R16, [R171] ;  /* 0x00000000ab10783b */ /* 0x000fe20000000200 */
[C---:B------:R-:W-:Y:S01]  /*3710*/  IADD3 R3, R164.reuse, 0x4000, RZ ;  /* 0x00004000a4037810 */ /* 0x040fe20007ffe0ff */
[----:B------:R-:W-:Y:S01]  /*3720*/  IMAD R172, R5, 0x2, R171 ;  /* 0x0000000205ac7824 */ /* 0x000fe200078e02ab */
[----:B------:R-:W-:Y:S01]  /*3730*/  IADD3 R175, R164, 0x4040, RZ ;  /* 0x00004040a4af7810 */ /* 0x000fe20007ffe0ff */
[----:B----4-:R-:W-:Y:S01]  /*3740*/  LDSM.16.M88.4 R12, [R171+0x2000] ;  /* 0x00200000ab0c783b */ /* 0x010fe20000000200 */
[----:B------:R-:W-:Y:S01]  /*3750*/  IADD3 R4, R60, 0x8, RZ ;  /* 0x000000083c047810 */ /* 0x000fe20007ffe0ff */
[----:B------:R-:W-:Y:S01]  /*3760*/  IMAD R173, R2, 0x2, R172 ;  /* 0x0000000202ad7824 */ /* 0x000fe200078e02ac */
[----:B------:R-:W-:Y:S01]  /*3770*/  @P0 IADD3 R175, R3, -0x40, RZ ;  /* 0xffffffc003af0810 */ /* 0x000fe20007ffe0ff */
[----:B------:R-:W4:Y:S01]  /*3780*/  LDSM.16.M88.4 R36, [R164+0x4800] ;  /* 0x00480000a424783b */ /* 0x000f220000000200 */
[C---:B------:R-:W-:Y:S01]  /*3790*/  IADD3 R3, R60.reuse, 0x40, RZ ;  /* 0x000000403c037810 */ /* 0x040fe20007ffe0ff */
[----:B------:R-:W-:Y:S01]  /*37a0*/  IMAD.IADD R7, R60, 0x1, R63 ;  /* 0x000000013c077824 */ /* 0x000fe200078e023f */
[----:B------:R-:W-:Y:S01]  /*37b0*/  LOP3.LUT R179, R179, 0xfffffff7, RZ, 0xc0, !PT ;  /* 0xfffffff7b3b37812 */ /* 0x000fe200078ec0ff */
[----:B-1----:R-:W1:Y:S01]  /*37c0*/  LDSM.16.M88.4 R32, [R164+0x5000] ;  /* 0x00500000a420783b */ /* 0x002e620000000200 */
[----:B------:R-:W-:Y:S01]  /*37d0*/  IMAD R169, R0, 0x2, R175 ;  /* 0x0000000200a97824 */ /* 0x000fe200078e02af */
[----:B------:R-:W-:-:S02]  /*37e0*/  IADD3 R0, R60, 0x48, RZ ;  /* 0x000000483c007810 */ /* 0x000fc40007ffe0ff */
[----:B------:R-:W5:Y:S01]  /*37f0*/  LDSM.16.M88.4 R20, [R164+0x4000] ;  /* 0x00400000a414783b */ /* 0x000f620000000200 */
[----:B------:R-:W-:Y:S02]  /*3800*/  IMNMX R187, R7, R68, PT ;  /* 0x0000004407bb7217 */ /* 0x000fe40003800200 */
[----:B------:R-:W-:Y:S01]  /*3810*/  @P1 LOP3.LUT R179, R179, 0x8, RZ, 0xfc, !PT ;  /* 0x00000008b3b31812 */ /* 0x000fe200078efcff */
[----:B------:R-:W2:Y:S01]  /*3820*/  LDSM.16.M88.4 R28, [R164+0x5800] ;  /* 0x00580000a41c783b */ /* 0x000ea20000000200 */
[C---:B------:R-:W-:Y:S02]  /*3830*/  IADD3 R178, R175.reuse, 0x800, RZ ;  /* 0x00000800afb27810 */ /* 0x040fe40007ffe0ff */
[C---:B------:R-:W-:Y:S01]  /*3840*/  IADD3 R177, R175.reuse, 0x1000, RZ ;  /* 0x00001000afb17810 */ /* 0x040fe20007ffe0ff */
[----:B------:R-:W-:Y:S01]  /*3850*/  LDSM.16.M88.4 R8, [R174+0x2000] ;  /* 0x00200000ae08783b */ /* 0x000fe20000000200 */
[----:B------:R-:W-:-:S03]  /*3860*/  IADD3 R176, R175, 0x1800, RZ ;  /* 0x00001800afb07810 */ /* 0x000fc60007ffe0ff */
[----:B------:R-:W3:Y:S04]  /*3870*/  LDSM.16.M88.4 R40, [R170+0x4800] ;  /* 0x00480000aa28783b */ /* 0x000ee80000000200 */
[----:B------:R-:W2:Y:S04]  /*3880*/  LDSM.16.M88.4 R56, [R170+0x5000] ;  /* 0x00500000aa38783b */ /* 0x000ea80000000200 */
[----:B------:R-:W2:Y:S04]  /*3890*/  LDSM.16.M88.4 R64, [R170+0x5800] ;  /* 0x00580000aa40783b */ /* 0x000ea80000000200 */
[----:B------:R-:W2:Y:S04]  /*38a0*/  LDSM.16.M88.4 R24, [R174] ;  /* 0x00000000ae18783b */ /* 0x000ea80000000200 */
[----:B------:R-:W2:Y:S01]  /*38b0*/  LDSM.16.M88.4 R44, [R170+0x4000] ;  /* 0x00400000aa2c783b */ /* 0x000ea20000000200 */
[C---:B----4-:R-:W-:Y:S08]  /*38c0*/  HMMA.16816.F32.BF16 R92, R12.reuse, R36, RZ ;  /* 0x000000240c5c723c */ /* 0x050ff000000418ff */
[C---:B------:R-:W-:Y:S08]  /*38d0*/  HMMA.16816.F32.BF16 R88, R12.reuse, R38, RZ ;  /* 0x000000260c58723c */ /* 0x040ff000000418ff */
[----:B-1----:R-:W-:Y:S08]  /*38e0*/  HMMA.16816.F32.BF16 R80, R12, R34, RZ ;  /* 0x000000220c50723c */ /* 0x002ff000000418ff */
[C---:B------:R-:W-:Y:S08]  /*38f0*/  HMMA.16816.F32.BF16 R48, R16.reuse, R36, RZ ;  /* 0x000000241030723c */ /* 0x040ff000000418ff */
[-C--:B-----5:R-:W-:Y:S08]  /*3900*/  HMMA.16816.F32.BF16 R104, R16, R20.reuse, RZ ;  /* 0x000000141068723c */ /* 0x0a0ff000000418ff */
[C---:B------:R-:W-:Y:S08]  /*3910*/  HMMA.16816.F32.BF16 R100, R12.reuse, R20, RZ ;  /* 0x000000140c64723c */ /* 0x040ff000000418ff */
[-C--:B------:R-:W-:Y:S08]  /*3920*/  HMMA.16816.F32.BF16 R96, R12, R22.reuse, RZ ;  /* 0x000000160c60723c */ /* 0x080ff000000418ff */
[----:B------:R-:W-:Y:S08]  /*3930*/  HMMA.16816.F32.BF16 R108, R16, R22, RZ ;  /* 0x00000016106c723c */ /* 0x000ff000000418ff */
[C---:B--2---:R-:W-:Y:S08]  /*3940*/  HMMA.16816.F32.BF16 R76, R12.reuse, R28, RZ ;  /* 0x0000001c0c4c723c */ /* 0x044ff000000418ff */
[----:B------:R-:W-:Y:S08]  /*3950*/  HMMA.16816.F32.BF16 R52, R12, R30, RZ ;  /* 0x0000001e0c34723c */ /* 0x000ff000000418ff */
[C---:B------:R-:W-:Y:S08]  /*3960*/  HMMA.16816.F32.BF16 R36, R16.reuse, R38, RZ ;  /* 0x000000261024723c */ /* 0x040ff000000418ff */
[-C--:B------:R-:W-:Y:S08]  /*3970*/  HMMA.16816.F32.BF16 R20, R16, R32.reuse, RZ ;  /* 0x000000201014723c */ /* 0x080ff000000418ff */
[----:B------:R-:W-:Y:S08]  /*3980*/  HMMA.16816.F32.BF16 R84, R12, R32, RZ ;  /* 0x000000200c54723c */ /* 0x000ff000000418ff */
[C---:B------:R-:W-:Y:S08]  /*3990*/  HMMA.16816.F32.BF16 R32, R16.reuse, R34, RZ ;  /* 0x000000221020723c */ /* 0x040ff000000418ff */
[C---:B------:R-:W-:Y:S08]  /*39a0*/  HMMA.16816.F32.BF16 R12, R16.reuse, R28, RZ ;  /* 0x0000001c100c723c */ /* 0x040ff000000418ff */
[----:B------:R-:W-:Y:S01]  /*39b0*/  HMMA.16816.F32.BF16 R28, R16, R30, RZ ;  /* 0x0000001e101c723c */ /* 0x000fe200000418ff */
[----:B------:R-:W-:Y:S07]  /*39c0*/  LDSM.16.M88.4 R16, [R172+0x2000] ;  /* 0x00200000ac10783b */ /* 0x000fee0000000200 */
[C---:B---3--:R-:W-:Y:S08]  /*39d0*/  HMMA.16816.F32.BF16 R148, R8.reuse, R42, R88 ;  /* 0x0000002a0894723c */ /* 0x048ff00000041858 */
[C---:B------:R-:W-:Y:S08]  /*39e0*/  HMMA.16816.F32.BF16 R140, R8.reuse, R58, R80 ;  /* 0x0000003a088c723c */ /* 0x040ff00000041850 */
[C---:B------:R-:W-:Y:S08]  /*39f0*/  HMMA.16816.F32.BF16 R112, R8.reuse, R40, R92 ;  /* 0x000000280870723c */ /* 0x040ff0000004185c */
[C---:B------:R-:W-:Y:S08]  /*3a00*/  HMMA.16816.F32.BF16 R116, R8.reuse, R64, R76 ;  /* 0x000000400874723c */ /* 0x040ff0000004184c */
[----:B------:R-:W-:Y:S01]  /*3a10*/  HMMA.16816.F32.BF16 R88, R8, R66, R52 ;  /* 0x000000420858723c */ /* 0x000fe20000041834 */
[----:B------:R-:W1:Y:S07]  /*3a20*/  LDSM.16.M88.4 R52, [R175] ;  /* 0x00000000af34783b */ /* 0x000e6e0000000200 */
[C---:B------:R-:W-:Y:S01]  /*3a30*/  HMMA.16816.F32.BF16 R128, R24.reuse, R40, R48 ;  /* 0x000000281880723c */ /* 0x040fe20000041830 */
[----:B------:R-:W-:Y:S07]  /*3a40*/  LDSM.16.M88.4 R48, [R175+0x800] ;  /* 0x00080000af30783b */ /* 0x000fee0000000200 */
[----:B------:R-:W-:Y:S01]  /*3a50*/  HMMA.16816.F32.BF16 R80, R24, R42, R36 ;  /* 0x0000002a1850723c */ /* 0x000fe20000041824 */
[----:B------:R-:W2:Y:S04]  /*3a60*/  LDSM.16.M88.4 R40, [R175+0x1800] ;  /* 0x00180000af28783b */ /* 0x000ea80000000200 */
[----:B------:R-:W-:Y:S03]  /*3a70*/  LDSM.16.M88.4 R36, [R169] ;  /* 0x00000000a924783b */ /* 0x000fe60000000200 */
[C---:B------:R-:W-:Y:S08]  /*3a80*/  HMMA.16816.F32.BF16 R100, R8.reuse, R44, R100 ;  /* 0x0000002c0864723c */ /* 0x040ff00000041864 */
[----:B------:R-:W-:Y:S08]  /*3a90*/  HMMA.16816.F32.BF16 R152, R8, R46, R96 ;  /* 0x0000002e0898723c */ /* 0x000ff00000041860 */
[C---:B------:R-:W-:Y:S08]  /*3aa0*/  HMMA.16816.F32.BF16 R124, R24.reuse, R44, R104 ;  /* 0x0000002c187c723c */ /* 0x040ff00000041868 */
[C---:B------:R-:W-:Y:S01]  /*3ab0*/  HMMA.16816.F32.BF16 R132, R24.reuse, R56, R20 ;  /* 0x000000381884723c */ /* 0x040fe20000041814 */
[----:B------:R-:W-:Y:S07]  /*3ac0*/  LDSM.16.M88.4 R20, [R172] ;  /* 0x00000000ac14783b */ /* 0x000fee0000000200 */
[----:B------:R-:W-:Y:S01]  /*3ad0*/  HMMA.16816.F32.BF16 R76, R24, R46, R108 ;  /* 0x0000002e184c723c */ /* 0x000fe2000004186c */
[----:B------:R-:W3:Y:S07]  /*3ae0*/  LDSM.16.M88.4 R44, [R175+0x1000] ;  /* 0x00100000af2c783b */ /* 0x000eee0000000200 */
[----:B------:R-:W-:Y:S01]  /*3af0*/  HMMA.16816.F32.BF16 R144, R8, R56, R84 ;  /* 0x000000380890723c */ /* 0x000fe20000041854 */
[----:B------:R-:W4:Y:S07]  /*3b00*/  LDSM.16.M88.4 R8, [R173+0x2000] ;  /* 0x00200000ad08783b */ /* 0x000f2e0000000200 */
[C---:B------:R-:W-:Y:S01]  /*3b10*/  HMMA.16816.F32.BF16 R136, R24.reuse, R64, R12 ;  /* 0x000000401888723c */ /* 0x040fe2000004180c */
[----:B------:R-:W-:Y:S07]  /*3b20*/  LDSM.16.M88.4 R12, [R173] ;  /* 0x00000000ad0c783b */ /* 0x000fee0000000200 */
[C---:B------:R-:W-:Y:S01]  /*3b30*/  HMMA.16816.F32.BF16 R84, R24.reuse, R58, R32 ;  /* 0x0000003a1854723c */ /* 0x040fe20000041820 */
[----:B------:R-:W5:Y:S07]  /*3b40*/  LDSM.16.M88.4 R32, [R169+0x800] ;  /* 0x00080000a920783b */ /* 0x000f6e0000000200 */
[----:B------:R-:W-:Y:S01]  /*3b50*/  HMMA.16816.F32.BF16 R92, R24, R66, R28 ;  /* 0x00000042185c723c */ /* 0x000fe2000004181c */
[----:B------:R-:W4:Y:S04]  /*3b60*/  LDSM.16.M88.4 R28, [R169+0x1000] ;  /* 0x00100000a91c783b */ /* 0x000f280000000200 */
[----:B------:R-:W4:Y:S01]  /*3b70*/  LDSM.16.M88.4 R24, [R169+0x1800] ;  /* 0x00180000a918783b */ /* 0x000f220000000200 */
[----:B------:R-:W-:-:S04]  /*3b80*/  DEPBAR.LE SB0, 0x0 ;  /* 0x000080000000791a */ /* 0x000fc80000000000 */
[C---:B-1----:R-:W-:Y:S08]  /*3b90*/  HMMA.16816.F32.BF16 R120, R16.reuse, R52, R100 ;  /* 0x000000341078723c */ /* 0x042ff00000041864 */
[C---:B--2---:R-:W-:Y:S08]  /*3ba0*/  HMMA.16816.F32.BF16 R96, R16.reuse, R40, R116 ;  /* 0x000000281060723c */ /* 0x044ff00000041874 */
[C---:B------:R-:W-:Y:S08]  /*3bb0*/  HMMA.16816.F32.BF16 R112, R16.reuse, R48, R112 ;  /* 0x000000301070723c */ /* 0x040ff00000041870 */
        /* <DEDUP_REMOVED lines=13> */
[C---:B----4-:R-:W-:Y:S08]  /*3c90*/  HMMA.16816.F32.BF16 R120, R8.reuse, R36, R120 ;  /* 0x000000240878723c */ /* 0x050ff00000041878 */
[C---:B------:R-:W-:Y:S08]  /*3ca0*/  HMMA.16816.F32.BF16 R116, R8.reuse, R38, R116 ;  /* 0x000000260874723c */ /* 0x040ff00000041874 */
[C---:B-----5:R-:W-:Y:S08]  /*3cb0*/  HMMA.16816.F32.BF16 R112, R8.reuse, R32, R112 ;  /* 0x000000200870723c */ /* 0x060ff00000041870 */
[C---:B------:R-:W-:Y:S08]  /*3cc0*/  HMMA.16816.F32.BF16 R108, R8.reuse, R34, R108 ;  /* 0x00000022086c723c */ /* 0x040ff0000004186c */
[C---:B------:R-:W-:Y:S08]  /*3cd0*/  HMMA.16816.F32.BF16 R104, R8.reuse, R28, R104 ;  /* 0x0000001c0868723c */ /* 0x040ff00000041868 */
[C---:B------:R-:W-:Y:S08]  /*3ce0*/  HMMA.16816.F32.BF16 R100, R8.reuse, R30, R100 ;  /* 0x0000001e0864723c */ /* 0x040ff00000041864 */
[C---:B------:R-:W-:Y:S08]  /*3cf0*/  HMMA.16816.F32.BF16 R136, R8.reuse, R24, R96 ;  /* 0x000000180888723c */ /* 0x040ff00000041860 */
[----:B------:R-:W-:Y:S07]  /*3d00*/  HMMA.16816.F32.BF16 R156, R8, R26, R88 ;  /* 0x0000001a089c723c */ /* 0x000fee0000041858 */
[--C-:B------:R-:W-:Y:S01]  /*3d10*/  IMAD.IADD R11, R4, 0x1, R62.reuse ;  /* 0x00000001040b7824 */ /* 0x100fe200078e023e */
[----:B------:R-:W-:Y:S01]  /*3d20*/  HMMA.16816.F32.BF16 R56, R12, R32, R56 ;  /* 0x000000200c38723c */ /* 0x000fe20000041838 */
[----:B------:R-:W-:-:S02]  /*3d30*/  IMAD.IADD R10, R3, 0x1, R62 ;  /* 0x00000001030a7824 */ /* 0x000fc400078e023e */
[--C-:B------:R-:W-:Y:S01]  /*3d40*/  IMAD.IADD R9, R0, 0x1, R62.reuse ;  /* 0x0000000100097824 */ /* 0x100fe200078e023e */
[----:B------:R-:W-:Y:S01]  /*3d50*/  IMNMX R182, RZ, R11, !PT ;  /* 0x0000000bffb67217 */ /* 0x000fe20007800200 */
[----:B------:R-:W-:Y:S01]  /*3d60*/  IMAD.IADD R8, R60, 0x1, R62 ;  /* 0x000000013c087824 */ /* 0x000fe200078e023e */
[----:B------:R-:W-:Y:S01]  /*3d70*/  IMNMX R181, RZ, R10, !PT ;  /* 0x0000000affb57217 */ /* 0x000fe20007800200 */
[--C-:B------:R-:W-:Y:S01]  /*3d80*/  IMAD.IADD R4, R4, 0x1, R63.reuse ;  /* 0x0000000104047824 */ /* 0x100fe200078e023f */
[----:B------:R-:W-:Y:S01]  /*3d90*/  HMMA.16816.F32.BF16 R80, R12, R28, R48 ;  /* 0x0000001c0c50723c */ /* 0x000fe20000041830 */
[--C-:B------:R-:W-:Y:S01]  /*3da0*/  IMAD.IADD R3, R3, 0x1, R63.reuse ;  /* 0x0000000103037824 */ /* 0x100fe200078e023f */
[----:B------:R-:W-:Y:S01]  /*3db0*/  IMNMX R183, RZ, R8, !PT ;  /* 0x00000008ffb77217 */ /* 0x000fe20007800200 */
[----:B------:R-:W-:Y:S01]  /*3dc0*/  IMAD.IADD R0, R0, 0x1, R63 ;  /* 0x0000000100007824 */ /* 0x000fe200078e023f */
[-C--:B------:R-:W-:Y:S02]  /*3dd0*/  IMNMX R186, R4, R68.reuse, PT ;  /* 0x0000004404ba7217 */ /* 0x080fe40003800200 */
[----:B------:R-:W-:-:S02]  /*3de0*/  IMNMX R185, R3, R68, PT ;  /* 0x0000004403b97217 */ /* 0x000fc40003800200 */
[----:B------:R-:W-:Y:S01]  /*3df0*/  HMMA.16816.F32.BF16 R44, R12, R30, R44 ;  /* 0x0000001e0c2c723c */ /* 0x000fe2000004182c */
[----:B------:R-:W-:Y:S02]  /*3e00*/  IMNMX R184, R0, R68, PT ;  /* 0x0000004400b87217 */ /* 0x000fe40003800200 */
[----:B------:R-:W-:-:S05]  /*3e10*/  IMNMX R180, RZ, R9, !PT ;  /* 0x00000009ffb47217 */ /* 0x000fca0007800200 */
        /* <DEDUP_REMOVED lines=54> */
.L_x_1831:
[----:B------:R-:W-:Y:S05]  /*4180*/  BSYNC B0 ;  /* 0x0000000000007941 */ /* 0x000fea0003800000 */
.L_x_1830:
[----:B------:R-:W0:Y:S02]  /*4190*/  LDGDEPBAR ;  /* 0x00000000000079af */ /* 0x000e240000000000 */
.L_x_1829:
[----:B------:R-:W-:Y:S01]  /*41a0*/  IMAD R0, R61, 0x40, R199 ;  /* 0x000000403d007824 */ /* 0x000fe200078e02c7 */
[----:B------:R-:W-:Y:S01]  /*41b0*/  LOP3.LUT R4, R71, 0x7ffffffc, RZ, 0xc0, !PT ;  /* 0x7ffffffc47047812 */ /* 0x000fe200078ec0ff */
[----:B------:R-:W-:Y:S01]  /*41c0*/  UIADD3 UR16, UR35, -0x4498517b, URZ ;  /* 0xbb67ae8523107890 */ /* 0x000fe2000fffe03f */
[----:B------:R-:W-:Y:S01]  /*41d0*/  IMAD.WIDE.U32 R62, R167, -0x2daee0ad, RZ ;  /* 0xd2511f53a73e7825 */ /* 0x000fe200078e00ff */
[----:B------:R-:W-:Y:S01]  /*41e0*/  UIADD3 UR17, UR34, -0x61c88647, URZ ;  /* 0x9e3779b922117890 */ /* 0x000fe2000fffe03f */
[C---:B------:R-:W-:Y:S01]  /*41f0*/  ISETP.GE.AND P1, PT, R0.reuse, R187, PT ;  /* 0x000000bb0000720c */ /* 0x040fe20003f26270 */
[----:B------:R-:W-:Y:S01]  /*4200*/  UIADD3 UR12, UR34, 0x3c6ef372, URZ ;  /* 0x3c6ef372220c7890 */ /* 0x000fe2000fffe03f */
[----:B------:R-:W-:Y:S01]  /*4210*/  IADD3 R3, R0, 0x1, RZ ;  /* 0x0000000100037810 */ /* 0x000fe20007ffe0ff */
[----:B------:R-:W-:Y:S01]  /*4220*/  IMAD.IADD R124, R70, 0x1, -R4 ;  /* 0x00000001467c7824 */ /* 0x000fe200078e0a04 */
[C---:B------:R-:W-:Y:S01]  /*4230*/  ISETP.GE.AND P0, PT, R0.reuse, R186, PT ;  /* 0x000000ba0000720c */ /* 0x040fe20003f06270 */
[----:B------:R-:W-:Y:S01]  /*4240*/  UIADD3 UR11, UR35, 0x76cf5d0a, URZ ;  /* 0x76cf5d0a230b7890 */ /* 0x000fe2000fffe03f */
[C---:B------:R-:W-:Y:S01]  /*4250*/  ISETP.LT.OR P6, PT, R0.reuse, R183, P1 ;  /* 0x000000b70000720c */ /* 0x040fe20000fc1670 */
[----:B------:R-:W-:Y:S01]  /*4260*/  UIADD3 UR9, UR35, 0x32370b8f, URZ ;  /* 0x32370b8f23097890 */ /* 0x000fe2000fffe03f */
[C---:B------:R-:W-:Y:S01]  /*4270*/  ISETP.GE.AND P1, PT, R3.reuse, R187, PT ;  /* 0x000000bb0300720c */ /* 0x040fe20003f26270 */
[----:B------:R-:W-:Y:S01]  /*4280*/  UIADD3 UR10, UR34, -0x255992d5, URZ ;  /* 0xdaa66d2b220a7890 */ /* 0x000fe2000fffe03f */
[C---:B------:R-:W-:Y:S01]  /*4290*/  ISETP.GE.AND P3, PT, R3.reuse, R185, PT ;  /* 0x000000b90300720c */ /* 0x040fe20003f66270 */
[----:B------:R-:W-:Y:S01]  /*42a0*/  UIADD3 UR8, UR34, 0x78dde6e4, URZ ;  /* 0x78dde6e422087890 */ /* 0x000fe2000fffe03f */
[----:B------:R-:W-:Y:S01]  /*42b0*/  ISETP.LT.OR P5, PT, R0, R182, P0 ;  /* 0x000000b60000720c */ /* 0x000fe200007a1670 */
[----:B------:R-:W-:Y:S01]  /*42c0*/  UIADD3 UR5, UR35, -0x56f99767, URZ ;  /* 0xa906689923057890 */ /* 0x000fe2000fffe03f */
[C---:B------:R-:W-:Y:S01]  /*42d0*/  ISETP.GE.AND P0, PT, R3.reuse, R186, PT ;  /* 0x000000ba0300720c */ /* 0x040fe20003f06270 */
[----:B------:R-:W-:Y:S01]  /*42e0*/  UIADD3 UR7, UR35, -0x126145ec, URZ ;  /* 0xed9eba1423077890 */ /* 0x000fe2000fffe03f */
[C---:B------:R-:W-:Y:S01]  /*42f0*/  ISETP.LT.OR P4, PT, R3.reuse, R183, P1 ;  /* 0x000000b70300720c */ /* 0x040fe20000f81670 */
[----:B------:R-:W-:Y:S01]  /*4300*/  UIADD3 UR6, UR34, 0x1715609d, URZ ;  /* 0x1715609d22067890 */ /* 0x000fe2000fffe03f */
[----:B------:R-:W-:-:S02]  /*4310*/  ISETP.LT.OR P1, PT, R3, R181, P3 ;  /* 0x000000b50300720c */ /* 0x000fc40001f21670 */
[C---:B------:R-:W-:Y:S02]  /*4320*/  ISETP.LT.OR P0, PT, R3.reuse, R182, P0 ;  /* 0x000000b60300720c */ /* 0x040fe40000701670 */
[----:B------:R-:W-:Y:S02]  /*4330*/  ISETP.GE.AND P2, PT, R3, R184, PT ;  /* 0x000000b80300720c */ /* 0x000fe40003f46270 */
[----:B------:R-:W-:Y:S02]  /*4340*/  P2R R4, PR, RZ, 0x2 ;  /* 0x00000002ff047803 */ /* 0x000fe40000000000 */
[----:B------:R-:W-:Y:S02]  /*4350*/  ISETP.GE.AND P1, PT, R0, R185, PT ;  /* 0x000000b90000720c */ /* 0x000fe40003f26270 */
[----:B------:R-:W-:Y:S02]  /*4360*/  FSEL R26, R65, -INF , !P4 ;  /* 0xff800000411a7808 */ /* 0x000fe40006000000 */
[----:B------:R-:W-:-:S02]  /*4370*/  FSEL R36, R67, -INF , !P0 ;  /* 0xff80000043247808 */ /* 0x000fc40004000000 */
[----:B------:R-:W-:Y:S02]  /*4380*/  ISETP.LT.OR P2, PT, R3, R180, P2 ;  /* 0x000000b40300720c */ /* 0x000fe40001741670 */
[----:B------:R-:W-:Y:S02]  /*4390*/  ISETP.NE.AND P4, PT, R4, RZ, PT ;  /* 0x000000ff0400720c */ /* 0x000fe40003f85270 */
[C---:B------:R-:W-:Y:S02]  /*43a0*/  ISETP.GE.AND P0, PT, R0.reuse, R184, PT ;  /* 0x000000b80000720c */ /* 0x040fe40003f06270 */
[C---:B------:R-:W-:Y:S02]  /*43b0*/  IADD3 R4, R0.reuse, 0x8, RZ ;  /* 0x0000000800047810 */ /* 0x040fe40007ffe0ff */
[----:B------:R-:W-:Y:S02]  /*43c0*/  ISETP.LT.OR P1, PT, R0, R181, P1 ;  /* 0x000000b50000720c */ /* 0x000fe40000f21670 */
[----:B------:R-:W-:-:S02]  /*43d0*/  P2R R3, PR, RZ, 0x4 ;  /* 0x00000004ff037803 */ /* 0x000fc40000000000 */
[----:B------:R-:W-:Y:S02]  /*43e0*/  ISETP.LT.OR P0, PT, R0, R180, P0 ;  /* 0x000000b40000720c */ /* 0x000fe40000701670 */
[----:B------:R-:W-:Y:S02]  /*43f0*/  FSEL R120, R120, -INF , !P1 ;  /* 0xff80000078787808 */ /* 0x000fe40004800000 */
[C---:B------:R-:W-:Y:S02]  /*4400*/  ISETP.GE.AND P2, PT, R4.reuse, R186, PT ;  /* 0x000000ba0400720c */ /* 0x040fe40003f46270 */
[----:B------:R-:W-:Y:S02]  /*4410*/  ISETP.GE.AND P1, PT, R4, R185, PT ;  /* 0x000000b90400720c */ /* 0x000fe40003f26270 */
[----:B------:R-:W-:Y:S02]  /*4420*/  FSEL R27, R66, -INF , !P5 ;  /* 0xff800000421b7808 */ /* 0x000fe40006800000 */
[----:B------:R-:W-:-:S02]  /*4430*/  FSEL R122, R122, -INF , !P0 ;  /* 0xff8000007a7a7808 */ /* 0x000fc40004000000 */
[----:B------:R-:W-:Y:S02]  /*4440*/  ISETP.NE.AND P5, PT, R3, RZ, PT ;  /* 0x000000ff0300720c */ /* 0x000fe40003fa5270 */
[C---:B------:R-:W-:Y:S02]  /*4450*/  ISETP.GE.AND P3, PT, R4.reuse, R187, PT ;  /* 0x000000bb0400720c */ /* 0x040fe40003f66270 */
[C---:B------:R-:W-:Y:S02]  /*4460*/  ISETP.GE.AND P0, PT, R4.reuse, R184, PT ;  /* 0x000000b80400720c */ /* 0x040fe40003f06270 */
[----:B------:R-:W-:Y:S02]  /*4470*/  ISETP.LT.OR P2, PT, R4, R182, P2 ;  /* 0x000000b60400720c */ /* 0x000fe40001741670 */
[----:B------:R-:W-:Y:S02]  /*4480*/  IADD3 R3, R0, 0x9, RZ ;  /* 0x0000000900037810 */ /* 0x000fe40007ffe0ff */
[----:B------:R-:W-:-:S02]  /*4490*/  ISETP.LT.OR P1, PT, R4, R181, P1 ;  /* 0x000000b50400720c */ /* 0x000fc40000f21670 */
[----:B-1----:R-:W-:Y:S02]  /*44a0*/  FSEL R14, R64, -INF , !P6 ;  /* 0xff800000400e7808 */ /* 0x002fe40007000000 */
[C---:B------:R-:W-:Y:S02]  /*44b0*/  ISETP.LT.OR P3, PT, R4.reuse, R183, P3 ;  /* 0x000000b70400720c */ /* 0x040fe40001f61670 */
[----:B------:R-:W-:Y:S02]  /*44c0*/  ISETP.LT.OR P6, PT, R4, R180, P0 ;  /* 0x000000b40400720c */ /* 0x000fe400007c1670 */
[----:B------:R-:W-:Y:S02]  /*44d0*/  FSEL R48, R78, -INF , !P2 ;  /* 0xff8000004e307808 */ /* 0x000fe40005000000 */
[----:B------:R-:W-:Y:S02]  /*44e0*/  P2R R4, PR, RZ, 0x2 ;  /* 0x00000002ff047803 */ /* 0x000fe40000000000 */
[----:B------:R-:W-:-:S02]  /*44f0*/  ISETP.GE.AND P2, PT, R3, R184, PT ;  /* 0x000000b80300720c */ /* 0x000fc40003f46270 */
[C---:B------:R-:W-:Y:S02]  /*4500*/  ISETP.GE.AND P1, PT, R3.reuse, R187, PT ;  /* 0x000000bb0300720c */ /* 0x040fe40003f26270 */
[----:B------:R-:W-:Y:S02]  /*4510*/  ISETP.GE.AND P0, PT, R3, R186, PT ;  /* 0x000000ba0300720c */ /* 0x000fe40003f06270 */
[----:B------:R-:W-:Y:S02]  /*4520*/  FSEL R121, R121, -INF , !P4 ;  /* 0xff80000079797808 */ /* 0x000fe40006000000 */
[C---:B------:R-:W-:Y:S02]  /*4530*/  ISETP.LT.OR P4, PT, R3.reuse, R180, P2 ;  /* 0x000000b40300720c */ /* 0x040fe40001781670 */
[----:B------:R-:W-:Y:S02]  /*4540*/  ISETP.LT.OR P1, PT, R3, R183, P1 ;  /* 0x000000b70300720c */ /* 0x000fe40000f21670 */
[----:B------:R-:W-:-:S02]  /*4550*/  ISETP.NE.AND P2, PT, R4, RZ, PT ;  /* 0x000000ff0400720c */ /* 0x000fc40003f45270 */
[C---:B------:R-:W-:Y:S02]  /*4560*/  ISETP.LT.OR P0, PT, R3.reuse, R182, P0 ;  /* 0x000000b60300720c */ /* 0x040fe40000701670 */
[----:B------:R-:W-:Y:S02]  /*4570*/  IADD3 R4, R0, 0x10, RZ ;  /* 0x0000001000047810 */ /* 0x000fe40007ffe0ff */
[----:B------:R-:W-:Y:S02]  /*4580*/  FSEL R39, R76, -INF , !P3 ;  /* 0xff8000004c277808 */ /* 0x000fe40005800000 */
[----:B------:R-:W-:Y:S02]  /*4590*/  ISETP.GE.AND P3, PT, R3, R185, PT ;  /* 0x000000b90300720c */ /* 0x000fe40003f66270 */
[----:B------:R-:W-:Y:S02]  /*45a0*/  FSEL R42, R77, -INF , !P1 ;  /* 0xff8000004d2a7808 */ /* 0x000fe40004800000 */
[----:B------:R-:W-:-:S02]  /*45b0*/  FSEL R49, R79, -INF , !P0 ;  /* 0xff8000004f317808 */ /* 0x000fc40004000000 */
[----:B------:R-:W-:Y:S02]  /*45c0*/  FSEL R116, R116, -INF , !P2 ;  /* 0xff80000074747808 */ /* 0x000fe40005000000 */
[C---:B------:R-:W-:Y:S02]  /*45d0*/  ISETP.GE.AND P1, PT, R4.reuse, R185, PT ;  /* 0x000000b90400720c */ /* 0x040fe40003f26270 */
[C---:B------:R-:W-:Y:S02]  /*45e0*/  ISETP.GE.AND P2, PT, R4.reuse, R186, PT ;  /* 0x000000ba0400720c */ /* 0x040fe40003f46270 */
[----:B------:R-:W-:Y:S02]  /*45f0*/  ISETP.GE.AND P0, PT, R4, R184, PT ;  /* 0x000000b80400720c */ /* 0x000fe40003f06270 */
[----:B------:R-:W-:Y:S02]  /*4600*/  FSEL R123, R123, -INF , !P5 ;  /* 0xff8000007b7b7808 */ /* 0x000fe40006800000 */
[----:B------:R-:W-:-:S02]  /*4610*/  ISETP.LT.OR P5, PT, R3, R181, P3 ;  /* 0x000000b50300720c */ /* 0x000fc40001fa1670 */
[C---:B------:R-:W-:Y:S02]  /*4620*/  ISETP.GE.AND P3, PT, R4.reuse, R187, PT ;  /* 0x000000bb0400720c */ /* 0x040fe40003f66270 */
[----:B------:R-:W-:Y:S02]  /*4630*/  ISETP.LT.OR P1, PT, R4, R181, P1 ;  /* 0x000000b50400720c */ /* 0x000fe40000f21670 */
[----:B------:R-:W-:Y:S02]  /*4640*/  IADD3 R3, R0, 0x11, RZ ;  /* 0x0000001100037810 */ /* 0x000fe40007ffe0ff */
[C---:B------:R-:W-:Y:S02]  /*4650*/  ISETP.LT.OR P2, PT, R4.reuse, R182, P2 ;  /* 0x000000b60400720c */ /* 0x040fe40001741670 */
[C---:B------:R-:W-:Y:S02]  /*4660*/  ISETP.LT.OR P0, PT, R4.reuse, R180, P0 ;  /* 0x000000b40400720c */ /* 0x040fe40000701670 */
[----:B------:R-:W-:-:S02]  /*4670*/  ISETP.LT.OR P3, PT, R4, R183, P3 ;  /* 0x000000b70400720c */ /* 0x000fc40001f61670 */
[----:B------:R-:W-:Y:S02]  /*4680*/  P2R R7, PR, RZ, 0x2 ;  /* 0x00000002ff077803 */ /* 0x000fe40000000000 */
[----:B------:R-:W-:Y:S02]  /*4690*/  P2R R4, PR, RZ, 0x1 ;  /* 0x00000001ff047803 */ /* 0x000fe40000000000 */
[C---:B------:R-:W-:Y:S02]  /*46a0*/  ISETP.GE.AND P1, PT, R3.reuse, R187, PT ;  /* 0x000000bb0300720c */ /* 0x040fe40003f26270 */
[----:B------:R-:W-:Y:S02]  /*46b0*/  FSEL R52, R58, -INF , !P2 ;  /* 0xff8000003a347808 */ /* 0x000fe40005000000 */
[C---:B------:R-:W-:Y:S02]  /*46c0*/  ISETP.GE.AND P0, PT, R3.reuse, R186, PT ;  /* 0x000000ba0300720c */ /* 0x040fe40003f06270 */
[----:B------:R-:W-:-:S02]  /*46d0*/  ISETP.GE.AND P2, PT, R3, R184, PT ;  /* 0x000000b80300720c */ /* 0x000fc40003f46270 */
[----:B------:R-:W-:Y:S02]  /*46e0*/  FSEL R128, R119, -INF , !P4 ;  /* 0xff80000077807808 */ /* 0x000fe40006000000 */
[----:B------:R-:W-:Y:S02]  /*46f0*/  FSEL R117, R117, -INF , !P5 ;  /* 0xff80000075757808 */ /* 0x000fe40006800000 */
[----:B------:R-:W-:Y:S02]  /*4700*/  ISETP.NE.AND P4, PT, R4, RZ, PT ;  /* 0x000000ff0400720c */ /* 0x000fe40003f85270 */
[----:B------:R-:W-:Y:S02]  /*4710*/  FSEL R50, R56, -INF , !P3 ;  /* 0xff80000038327808 */ /* 0x000fe40005800000 */
[C---:B------:R-:W-:Y:S02]  /*4720*/  ISETP.LT.OR P1, PT, R3.reuse, R183, P1 ;  /* 0x000000b70300720c */ /* 0x040fe40000f21670 */
[----:B------:R-:W-:-:S02]  /*4730*/  ISETP.GE.AND P3, PT, R3, R185, PT ;  /* 0x000000b90300720c */ /* 0x000fc40003f66270 */
[C---:B------:R-:W-:Y:S02]  /*4740*/  ISETP.LT.OR P0, PT, R3.reuse, R182, P0 ;  /* 0x000000b60300720c */ /* 0x040fe40000701670 */
[----:B------:R-:W-:Y:S02]  /*4750*/  ISETP.LT.OR P5, PT, R3, R180, P2 ;  /* 0x000000b40300720c */ /* 0x000fe400017a1670 */
[----:B------:R-:W-:Y:S02]  /*4760*/  IADD3 R4, R0, 0x18, RZ ;  /* 0x0000001800047810 */ /* 0x000fe40007ffe0ff */
[----:B------:R-:W-:Y:S02]  /*4770*/  ISETP.NE.AND P2, PT, R7, RZ, PT ;  /* 0x000000ff0700720c */ /* 0x000fe40003f45270 */
[----:B------:R-:W-:Y:S02]  /*4780*/  FSEL R127, R118, -INF , !P6 ;  /* 0xff800000767f7808 */ /* 0x000fe40007000000 */
[----:B------:R-:W-:-:S02]  /*4790*/  FSEL R51, R57, -INF , !P1 ;  /* 0xff80000039337808 */ /* 0x000fc40004800000 */
[----:B------:R-:W-:Y:S02]  /*47a0*/  ISETP.LT.OR P6, PT, R3, R181, P3 ;  /* 0x000000b50300720c */ /* 0x000fe40001fc1670 */
[----:B------:R-:W-:Y:S02]  /*47b0*/  FSEL R53, R59, -INF , !P0 ;  /* 0xff8000003b357808 */ /* 0x000fe40004000000 */
[C---:B------:R-:W-:Y:S02]  /*47c0*/  ISETP.GE.AND P1, PT, R4.reuse, R185, PT ;  /* 0x000000b90400720c */ /* 0x040fe40003f26270 */
[----:B------:R-:W-:Y:S02]  /*47d0*/  ISETP.GE.AND P3, PT, R4, R187, PT ;  /* 0x000000bb0400720c */ /* 0x000fe40003f66270 */
[----:B------:R-:W-:Y:S01]  /*47e0*/  FSEL R118, R112, -INF , !P2 ;  /* 0xff80000070767808 */ /* 0x000fe20005000000 */
[----:B------:R-:W-:Y:S01]  /*47f0*/  IMAD.MOV.U32 R112, RZ, RZ, R166 ;  /* 0x000000ffff707224 */ /* 0x000fe200078e00a6 */
[----:B------:R-:W-:-:S02]  /*4800*/  ISETP.GE.AND P0, PT, R4, R184, PT ;  /* 0x000000b80400720c */ /* 0x000fc40003f06270 */
[----:B------:R-:W-:Y:S02]  /*4810*/  ISETP.GE.AND P2, PT, R4, R186, PT ;  /* 0x000000ba0400720c */ /* 0x000fe40003f46270 */
[----:B------:R-:W-:Y:S02]  /*4820*/  IADD3 R3, R0, 0x19, RZ ;  /* 0x0000001900037810 */ /* 0x000fe40007ffe0ff */
[----:B------:R-:W-:Y:S02]  /*4830*/  FSEL R134, R114, -INF , !P4 ;  /* 0xff80000072867808 */ /* 0x000fe40006000000 */
[C---:B------:R-:W-:Y:S02]  /*4840*/  ISETP.LT.OR P1, PT, R4.reuse, R181, P1 ;  /* 0x000000b50400720c */ /* 0x040fe40000f21670 */
[C---:B------:R-:W-:Y:S02]  /*4850*/  ISETP.LT.OR P4, PT, R4.reuse, R183, P3 ;  /* 0x000000b70400720c */ /* 0x040fe40001f81670 */
[----:B------:R-:W-:-:S02]  /*4860*/  ISETP.LT.OR P0, PT, R4, R180, P0 ;  /* 0x000000b40400720c */ /* 0x000fc40000701670 */
[----:B------:R-:W-:Y:S02]  /*4870*/  ISETP.LT.OR P3, PT, R4, R182, P2 ;  /* 0x000000b60400720c */ /* 0x000fe40001761670 */
[----:B------:R-:W-:Y:S02]  /*4880*/  P2R R7, PR, RZ, 0x2 ;  /* 0x00000002ff077803 */ /* 0x000fe40000000000 */
[C---:B------:R-:W-:Y:S02]  /*4890*/  ISETP.GE.AND P2, PT, R3.reuse, R187, PT ;  /* 0x000000bb0300720c */ /* 0x040fe40003f46270 */
[----:B------:R-:W-:Y:S02]  /*48a0*/  P2R R4, PR, RZ, 0x1 ;  /* 0x00000001ff047803 */ /* 0x000fe40000000000 */
[C---:B------:R-:W-:Y:S02]  /*48b0*/  ISETP.GE.AND P1, PT, R3.reuse, R186, PT ;  /* 0x000000ba0300720c */ /* 0x040fe40003f26270 */
[----:B------:R-:W-:-:S02]  /*48c0*/  ISETP.GE.AND P0, PT, R3, R185, PT ;  /* 0x000000b90300720c */ /* 0x000fc40003f06270 */
[----:B------:R-:W-:Y:S02]  /*48d0*/  FSEL R56, R34, -INF , !P3 ;  /* 0xff80000022387808 */ /* 0x000fe40005800000 */
[----:B------:R-:W-:Y:S02]  /*48e0*/  FSEL R54, R32, -INF , !P4 ;  /* 0xff80000020367808 */ /* 0x000fe40006000000 */
        /* <DEDUP_REMOVED lines=8> */
[----:B------:R-:W-:Y:S02]  /*4970*/  ISETP.NE.AND P5, PT, R7, RZ, PT ;  /* 0x000000ff0700720c */ /* 0x000fe40003fa5270 */
[----:B------:R-:W-:-:S02]  /*4980*/  FSEL R129, R111, -INF , !P0 ;  /* 0xff8000006f817808 */ /* 0x000fc40004000000 */
[C---:B------:R-:W-:Y:S02]  /*4990*/  ISETP.GE.AND P1, PT, R3.reuse, R185, PT ;  /* 0x000000b90300720c */ /* 0x040fe40003f26270 */
[----:B------:R-:W-:Y:S02]  /*49a0*/  IADD3 R7, R0, 0x21, RZ ;  /* 0x0000002100077810 */ /* 0x000fe40007ffe0ff */
[----:B------:R-:W-:Y:S02]  /*49b0*/  ISETP.GE.AND P0, PT, R3, R184, PT ;  /* 0x000000b80300720c */ /* 0x000fe40003f06270 */
[----:B------:R-:W-:Y:S02]  /*49c0*/  FSEL R55, R33, -INF , !P4 ;  /* 0xff80000021377808 */ /* 0x000fe40006000000 */
[----:B------:R-:W-:Y:S02]  /*49d0*/  ISETP.LT.OR P1, PT, R3, R181, P1 ;  /* 0x000000b50300720c */ /* 0x000fe40000f21670 */
[----:B------:R-:W-:-:S02]  /*49e0*/  FSEL R115, R108, -INF , !P5 ;  /* 0xff8000006c737808 */ /* 0x000fc40006800000 */
[-C--:B------:R-:W-:Y:S02]  /*49f0*/  ISETP.GE.AND P4, PT, R7, R187.reuse, PT ;  /* 0x000000bb0700720c */ /* 0x080fe40003f86270 */
[----:B------:R-:W-:Y:S02]  /*4a00*/  ISETP.LT.OR P0, PT, R3, R180, P0 ;  /* 0x000000b40300720c */ /* 0x000fe40000701670 */
[----:B------:R-:W-:Y:S02]  /*4a10*/  FSEL R57, R35, -INF , !P2 ;  /* 0xff80000023397808 */ /* 0x000fe40005000000 */
[-C--:B------:R-:W-:Y:S02]  /*4a20*/  ISETP.GE.AND P5, PT, R7, R186.reuse, PT ;  /* 0x000000ba0700720c */ /* 0x080fe40003fa6270 */
[C---:B------:R-:W-:Y:S02]  /*4a30*/  ISETP.GE.AND P3, PT, R3.reuse, R187, PT ;  /* 0x000000bb0300720c */ /* 0x040fe40003f66270 */
[----:B------:R-:W-:-:S02]  /*4a40*/  ISETP.GE.AND P2, PT, R3, R186, PT ;  /* 0x000000ba0300720c */ /* 0x000fc40003f46270 */
[----:B------:R-:W-:Y:S02]  /*4a50*/  FSEL R125, R113, -INF , !P6 ;  /* 0xff800000717d7808 */ /* 0x000fe40007000000 */
[----:B--2---:R-:W-:Y:S02]  /*4a60*/  P2R R9, PR, RZ, 0x2 ;  /* 0x00000002ff097803 */ /* 0x004fe40000000000 */
[----:B------:R-:W-:Y:S02]  /*4a70*/  ISETP.NE.AND P6, PT, R4, RZ, PT ;  /* 0x000000ff0400720c */ /* 0x000fe40003fc5270 */
[----:B------:R-:W-:Y:S02]  /*4a80*/  ISETP.LT.OR P1, PT, R7, R183, P4 ;  /* 0x000000b70700720c */ /* 0x000fe40002721670 */
[----:B------:R-:W-:Y:S02]  /*4a90*/  P2R R8, PR, RZ, 0x1 ;  /* 0x00000001ff087803 */ /* 0x000fe40000000000 */
[----:B------:R-:W-:-:S02]  /*4aa0*/  IADD3 R4, R0, 0x28, RZ ;  /* 0x0000002800047810 */ /* 0x000fc40007ffe0ff */
[-C--:B------:R-:W-:Y:S02]  /*4ab0*/  ISETP.LT.OR P0, PT, R7, R182.reuse, P5 ;  /* 0x000000b60700720c */ /* 0x080fe40002f01670 */
[C---:B------:R-:W-:Y:S02]  /*4ac0*/  ISETP.LT.OR P3, PT, R3.reuse, R183, P3 ;  /* 0x000000b70300720c */ /* 0x040fe40001f61670 */
[----:B------:R-:W-:Y:S02]  /*4ad0*/  ISETP.LT.OR P2, PT, R3, R182, P2 ;  /* 0x000000b60300720c */ /* 0x000fe40001741670 */
[----:B------:R-:W-:Y:S02]  /*4ae0*/  IADD3 R3, R0, 0x29, RZ ;  /* 0x0000002900037810 */ /* 0x000fe40007ffe0ff */
[----:B------:R-:W-:Y:S02]  /*4af0*/  FSEL R59, R81, -INF , !P1 ;  /* 0xff800000513b7808 */ /* 0x000fe40004800000 */
[----:B------:R-:W-:-:S02]  /*4b00*/  FSEL R61, R83, -INF , !P0 ;  /* 0xff800000533d7808 */ /* 0x000fc40004000000 */
[----:B------:R-:W-:Y:S02]  /*4b10*/  ISETP.GE.AND P1, PT, R4, R187, PT ;  /* 0x000000bb0400720c */ /* 0x000fe40003f26270 */
[----:B------:R-:W-:Y:S02]  /*4b20*/  FSEL R58, R80, -INF , !P3 ;  /* 0xff800000503a7808 */ /* 0x000fe40005800000 */
[CC--:B------:R-:W-:Y:S02]  /*4b30*/  ISETP.GE.AND P0, PT, R4.reuse, R186.reuse, PT ;  /* 0x000000ba0400720c */ /* 0x0c0fe40003f06270 */
[----:B------:R-:W-:Y:S02]  /*4b40*/  ISETP.GE.AND P3, PT, R3, R186, PT ;  /* 0x000000ba0300720c */ /* 0x000fe40003f66270 */
[C---:B------:R-:W-:Y:S02]  /*4b50*/  ISETP.LT.OR P4, PT, R4.reuse, R183, P1 ;  /* 0x000000b70400720c */ /* 0x040fe40000f81670 */
[----:B------:R-:W-:-:S02]  /*4b60*/  ISETP.LT.OR P1, PT, R4, R182, P0 ;  /* 0x000000b60400720c */ /* 0x000fc40000721670 */
[----:B------:R-:W-:Y:S02]  /*4b70*/  ISETP.LT.OR P0, PT, R3, R182, P3 ;  /* 0x000000b60300720c */ /* 0x000fe40001f01670 */
[----:B------:R-:W-:Y:S02]  /*4b80*/  FSEL R64, R46, -INF , !P1 ;  /* 0xff8000002e407808 */ /* 0x000fe40004800000 */
[----:B------:R-:W-:Y:S02]  /*4b90*/  FSEL R47, R47, -INF , !P0 ;  /* 0xff8000002f2f7808 */ /* 0x000fe40004000000 */
[C---:B------:R-:W-:Y:S02]  /*4ba0*/  ISETP.GE.AND P1, PT, R7.reuse, R185, PT ;  /* 0x000000b90700720c */ /* 0x040fe40003f26270 */
[----:B------:R-:W-:Y:S02]  /*4bb0*/  ISETP.GE.AND P0, PT, R7, R184, PT ;  /* 0x000000b80700720c */ /* 0x000fe40003f06270 */
[----:B------:R-:W-:-:S02]  /*4bc0*/  FSEL R126, R110, -INF , !P6 ;  /* 0xff8000006e7e7808 */ /* 0x000fc40007000000 */
[C---:B------:R-:W-:Y:S02]  /*4bd0*/  ISETP.LT.OR P1, PT, R7.reuse, R181, P1 ;  /* 0x000000b50700720c */ /* 0x040fe40000f21670 */
[----:B------:R-:W-:Y:S02]  /*4be0*/  ISETP.LT.OR P6, PT, R7, R180, P0 ;  /* 0x000000b40700720c */ /* 0x000fe400007c1670 */
[----:B------:R-:W-:Y:S02]  /*4bf0*/  FMNMX.FTZ R7, R14, R26, !PT ;  /* 0x0000001a0e077209 */ /* 0x000fe40007810000 */
[----:B------:R-:W-:Y:S02]  /*4c00*/  ISETP.NE.AND P5, PT, R8, RZ, PT ;  /* 0x000000ff0800720c */ /* 0x000fe40003fa5270 */
[----:B------:R-:W-:Y:S02]  /*4c10*/  FMNMX.FTZ R8, R39, R7, !PT ;  /* 0x0000000727087209 */ /* 0x000fe40007810000 */
[----:B------:R-:W-:-:S02]  /*4c20*/  FSEL R60, R82, -INF , !P2 ;  /* 0xff800000523c7808 */ /* 0x000fc40005000000 */
[----:B------:R-:W-:Y:S02]  /*4c30*/  FMNMX.FTZ R7, R27, R36, !PT ;  /* 0x000000241b077209 */ /* 0x000fe40007810000 */
[C---:B------:R-:W-:Y:S02]  /*4c40*/  ISETP.GE.AND P2, PT, R3.reuse, R187, PT ;  /* 0x000000bb0300720c */ /* 0x040fe40003f46270 */
[----:B------:R-:W-:Y:S02]  /*4c50*/  FMNMX.FTZ R8, R42, R8, !PT ;  /* 0x000000082a087209 */ /* 0x000fe40007810000 */
[----:B------:R-:W-:Y:S02]  /*4c60*/  FMNMX.FTZ R7, R48, R7, !PT ;  /* 0x0000000730077209 */ /* 0x000fe40007810000 */
[----:B------:R-:W-:Y:S02]  /*4c70*/  ISETP.LT.OR P2, PT, R3, R183, P2 ;  /* 0x000000b70300720c */ /* 0x000fe40001741670 */
[----:B------:R-:W-:-:S02]  /*4c80*/  FMNMX.FTZ R8, R50, R8, !PT ;  /* 0x0000000832087209 */ /* 0x000fc40007810000 */
[----:B------:R-:W-:Y:S02]  /*4c90*/  IADD3 R10, R0, 0x30, RZ ;  /* 0x00000030000a7810 */ /* 0x000fe40007ffe0ff */
[----:B------:R-:W-:Y:S02]  /*4ca0*/  FMNMX.FTZ R7, R49, R7, !PT ;  /* 0x0000000731077209 */ /* 0x000fe40007810000 */
[----:B------:R-:W-:Y:S02]  /*4cb0*/  FSEL R46, R45, -INF , !P2 ;  /* 0xff8000002d2e7808 */ /* 0x000fe40005000000 */
[----:B------:R-:W-:Y:S02]  /*4cc0*/  FMNMX.FTZ R8, R51, R8, !PT ;  /* 0x0000000833087209 */ /* 0x000fe40007810000 */
[----:B------:R-:W-:Y:S02]  /*4cd0*/  ISETP.GE.AND P2, PT, R10, R187, PT ;  /* 0x000000bb0a00720c */ /* 0x000fe40003f46270 */
[----:B------:R-:W-:-:S02]  /*4ce0*/  FSEL R44, R44, -INF , !P4 ;  /* 0xff8000002c2c7808 */ /* 0x000fc40006000000 */
[C---:B------:R-:W-:Y:S02]  /*4cf0*/  IADD3 R37, R0.reuse, 0x31, RZ ;  /* 0x0000003100257810 */ /* 0x040fe40007ffe0ff */
[C---:B------:R-:W-:Y:S02]  /*4d00*/  IADD3 R38, R0.reuse, 0x38, RZ ;  /* 0x0000003800267810 */ /* 0x040fe40007ffe0ff */
[----:B------:R-:W-:Y:S02]  /*4d10*/  IADD3 R43, R0, 0x39, RZ ;  /* 0x00000039002b7810 */ /* 0x000fe40007ffe0ff */
[----:B------:R-:W-:Y:S02]  /*4d20*/  ISETP.NE.AND P4, PT, R9, RZ, PT ;  /* 0x000000ff0900720c */ /* 0x000fe40003f85270 */
[----:B------:R-:W-:Y:S02]  /*4d30*/  FMNMX.FTZ R0, R52, R7, !PT ;  /* 0x0000000734007209 */ /* 0x000fe40007810000 */
[----:B------:R-:W-:-:S02]  /*4d40*/  P2R R9, PR, RZ, 0x2 ;  /* 0x00000002ff097803 */ /* 0x000fc40000000000 */
[----:B------:R-:W-:Y:S02]  /*4d50*/  FMNMX.FTZ R7, R54, R8, !PT ;  /* 0x0000000836077209 */ /* 0x000fe40007810000 */
[----:B------:R-:W-:Y:S02]  /*4d60*/  ISETP.LT.OR P1, PT, R10, R183, P2 ;  /* 0x000000b70a00720c */ /* 0x000fe40001721670 */
[----:B------:R-:W-:Y:S02]  /*4d70*/  FMNMX.FTZ R7, R55, R7, !PT ;  /* 0x0000000737077209 */ /* 0x000fe40007810000 */
[----:B------:R-:W-:Y:S02]  /*4d80*/  FSEL R66, R28, -INF , !P1 ;  /* 0xff8000001c427808 */ /* 0x000fe40004800000 */
[----:B------:R-:W-:Y:S02]  /*4d90*/  ISETP.GE.AND P1, PT, R37, R187, PT ;  /* 0x000000bb2500720c */ /* 0x000fe40003f26270 */
[----:B------:R-:W-:-:S02]  /*4da0*/  FMNMX.FTZ R7, R58, R7, !PT ;  /* 0x000000073a077209 */ /* 0x000fc40007810000 */
[C---:B------:R-:W-:Y:S02]  /*4db0*/  ISETP.GE.AND P3, PT, R10.reuse, R186, PT ;  /* 0x000000ba0a00720c */ /* 0x040fe40003f66270 */
[----:B------:R-:W-:Y:S02]  /*4dc0*/  ISETP.LT.OR P1, PT, R37, R183, P1 ;  /* 0x000000b72500720c */ /* 0x000fe40000f21670 */
[----:B------:R-:W-:Y:S02]  /*4dd0*/  FMNMX.FTZ R0, R53, R0, !PT ;  /* 0x0000000035007209 */ /* 0x000fe40007810000 */
[----:B------:R-:W-:Y:S02]  /*4de0*/  FMNMX.FTZ R7, R59, R7, !PT ;  /* 0x000000073b077209 */ /* 0x000fe40007810000 */
[----:B------:R-:W-:Y:S02]  /*4df0*/  ISETP.LT.OR P0, PT, R10, R182, P3 ;  /* 0x000000b60a00720c */ /* 0x000fe40001f01670 */
[----:B------:R-:W-:-:S02]  /*4e00*/  FSEL R65, R29, -INF , !P1 ;  /* 0xff8000001d417808 */ /* 0x000fc40004800000 */
[----:B------:R-:W-:Y:S02]  /*4e10*/  ISETP.GE.AND P1, PT, R38, R187, PT ;  /* 0x000000bb2600720c */ /* 0x000fe40003f26270 */
[----:B------:R-:W-:Y:S02]  /*4e20*/  FMNMX.FTZ R0, R56, R0, !PT ;  /* 0x0000000038007209 */ /* 0x000fe40007810000 */
[----:B------:R-:W-:Y:S02]  /*4e30*/  FMNMX.FTZ R7, R44, R7, !PT ;  /* 0x000000072c077209 */ /* 0x000fe40007810000 */
[----:B------:R-:W-:Y:S02]  /*4e40*/  FSEL R98, R30, -INF , !P0 ;  /* 0xff8000001e627808 */ /* 0x000fe40004000000 */
[----:B------:R-:W-:Y:S02]  /*4e50*/  ISETP.GE.AND P0, PT, R37, R186, PT ;  /* 0x000000ba2500720c */ /* 0x000fe40003f06270 */
[----:B------:R-:W-:-:S02]  /*4e60*/  ISETP.LT.OR P1, PT, R38, R183, P1 ;  /* 0x000000b72600720c */ /* 0x000fc40000f21670 */
[----:B------:R-:W-:Y:S02]  /*4e70*/  FMNMX.FTZ R0, R57, R0, !PT ;  /* 0x0000000039007209 */ /* 0x000fe40007810000 */
[----:B------:R-:W-:Y:S02]  /*4e80*/  FMNMX.FTZ R7, R46, R7, !PT ;  /* 0x000000072e077209 */ /* 0x000fe40007810000 */
[----:B------:R-:W-:Y:S02]  /*4e90*/  ISETP.LT.OR P0, PT, R37, R182, P0 ;  /* 0x000000b62500720c */ /* 0x000fe40000701670 */
[----:B------:R-:W-:Y:S02]  /*4ea0*/  FSEL R108, R20, -INF , !P1 ;  /* 0xff800000146c7808 */ /* 0x000fe40004800000 */
[----:B------:R-:W-:Y:S02]  /*4eb0*/  FMNMX.FTZ R0, R60, R0, !PT ;  /* 0x000000003c007209 */ /* 0x000fe40007810000 */
[----:B------:R-:W-:-:S02]  /*4ec0*/  ISETP.GE.AND P1, PT, R43, R187, PT ;  /* 0x000000bb2b00720c */ /* 0x000fc40003f26270 */
[----:B------:R-:W-:Y:S02]  /*4ed0*/  FMNMX.FTZ R7, R66, R7, !PT ;  /* 0x0000000742077209 */ /* 0x000fe40007810000 */
[----:B------:R-:W-:Y:S02]  /*4ee0*/  FSEL R97, R31, -INF , !P0 ;  /* 0xff8000001f617808 */ /* 0x000fe40004000000 */
[----:B------:R-:W-:Y:S02]  /*4ef0*/  FMNMX.FTZ R0, R61, R0, !PT ;  /* 0x000000003d007209 */ /* 0x000fe40007810000 */
[----:B------:R-:W-:Y:S02]  /*4f00*/  ISETP.GE.AND P0, PT, R38, R186, PT ;  /* 0x000000ba2600720c */ /* 0x000fe40003f06270 */
[----:B------:R-:W-:Y:S02]  /*4f10*/  ISETP.LT.OR P1, PT, R43, R183, P1 ;  /* 0x000000b72b00720c */ /* 0x000fe40000f21670 */
[----:B------:R-:W-:-:S02]  /*4f20*/  FMNMX.FTZ R7, R65, R7, !PT ;  /* 0x0000000741077209 */ /* 0x000fc40007810000 */
[----:B------:R-:W-:Y:S02]  /*4f30*/  FMNMX.FTZ R0, R64, R0, !PT ;  /* 0x0000000040007209 */ /* 0x000fe40007810000 */
[----:B------:R-:W-:Y:S02]  /*4f40*/  ISETP.LT.OR P0, PT, R38, R182, P0 ;  /* 0x000000b62600720c */ /* 0x000fe40000701670 */
[----:B------:R-:W-:Y:S02]  /*4f50*/  FSEL R96, R21, -INF , !P1 ;  /* 0xff80000015607808 */ /* 0x000fe40004800000 */
[----:B------:R-:W-:Y:S02]  /*4f60*/  FMNMX.FTZ R7, R108, R7, !PT ;  /* 0x000000076c077209 */ /* 0x000fe40007810000 */
[----:B------:R-:W-:Y:S02]  /*4f70*/  ISETP.GE.AND P3, PT, R4, R185, PT ;  /* 0x000000b90400720c */ /* 0x000fe40003f66270 */
[----:B------:R-:W-:-:S02]  /*4f80*/  FMNMX.FTZ R0, R47, R0, !PT ;  /* 0x000000002f007209 */ /* 0x000fc40007810000 */
[----:B------:R-:W-:Y:S02]  /*4f90*/  ISETP.GE.AND P2, PT, R3, R185, PT ;  /* 0x000000b90300720c */ /* 0x000fe40003f46270 */
[----:B------:R-:W-:Y:S02]  /*4fa0*/  FSEL R109, R22, -INF , !P0 ;  /* 0xff800000166d7808 */ /* 0x000fe40004000000 */
[----:B------:R-:W-:Y:S02]  /*4fb0*/  FMNMX.FTZ R7, R96, R7, !PT ;  /* 0x0000000760077209 */ /* 0x000fe40007810000 */
[----:B------:R-:W-:Y:S02]  /*4fc0*/  ISETP.GE.AND P0, PT, R43, R186, PT ;  /* 0x000000ba2b00720c */ /* 0x000fe40003f06270 */
[----:B------:R-:W-:Y:S01]  /*4fd0*/  FSEL R146, R106, -INF , !P5 ;  /* 0xff8000006a927808 */ /* 0x000fe20006800000 */
[----:B------:R-:W-:Y:S01]  /*4fe0*/  IMAD.MOV.U32 R106, RZ, RZ, R198 ;  /* 0x000000ffff6a7224 */ /* 0x000fe200078e00c6 */
[----:B------:R-:W-:-:S02]  /*4ff0*/  ISETP.LT.OR P5, PT, R4, R181, P3 ;  /* 0x000000b50400720c */ /* 0x000fc40001fa1670 */
[----:B------:R-:W-:Y:S01]  /*5000*/  FMNMX.FTZ R0, R98, R0, !PT ;  /* 0x0000000062007209 */ /* 0x000fe20007810000 */
[----:B------:R-:W-:Y:S01]  /*5010*/  IMAD.WIDE.U32 R110, R106, -0x326172a9, RZ ;  /* 0xcd9e8d576a6e7825 */ /* 0x000fe200078e00ff */
[----:B------:R-:W-:Y:S02]  /*5020*/  ISETP.LT.OR P3, PT, R3, R181, P2 ;  /* 0x000000b50300720c */ /* 0x000fe40001761670 */
[----:B------:R-:W-:Y:S02]  /*5030*/  ISETP.NE.AND P2, PT, R9, RZ, PT ;  /* 0x000000ff0900720c */ /* 0x000fe40003f45270 */
[----:B------:R-:W-:Y:S01]  /*5040*/  ISETP.LT.OR P0, PT, R43, R182, P0 ;  /* 0x000000b62b00720c */ /* 0x000fe20000701670 */
[----:B------:R-:W1:Y:S01]  /*5050*/  SHFL.BFLY PT, R9, R7, 0x2, 0x1f ;  /* 0x0c401f0007097f89 */ /* 0x000e6200000e0000 */
[----:B------:R-:W-:Y:S02]  /*5060*/  FMNMX.FTZ R0, R97, R0, !PT ;  /* 0x0000000061007209 */ /* 0x000fe40007810000 */
[----:B------:R-:W-:-:S02]  /*5070*/  FSEL R99, R23, -INF , !P0 ;  /* 0xff80000017637808 */ /* 0x000fc40004000000 */
[-C--:B------:R-:W-:Y:S02]  /*5080*/  ISETP.GE.AND P1, PT, R4, R184.reuse, PT ;  /* 0x000000b80400720c */ /* 0x080fe40003f26270 */
[----:B------:R-:W-:Y:S02]  /*5090*/  ISETP.GE.AND P0, PT, R3, R184, PT ;  /* 0x000000b80300720c */ /* 0x000fe40003f06270 */
[----:B------:R-:W-:Y:S02]  /*50a0*/  FMNMX.FTZ R0, R109, R0, !PT ;  /* 0x000000006d007209 */ /* 0x000fe40007810000 */
[----:B------:R-:W-:Y:S02]  /*50b0*/  FSEL R145, R104, -INF , !P4 ;  /* 0xff80000068917808 */ /* 0x000fe40006000000 */
[----:B------:R-:W-:Y:S02]  /*50c0*/  LOP3.LUT R114, R72, UR34, RZ, 0x3c, !PT ;  /* 0x0000002248727c12 */ /* 0x000fe4000f8e3cff */
[----:B------:R-:W-:-:S02]  /*50d0*/  ISETP.LT.OR P4, PT, R4, R180, P1 ;  /* 0x000000b40400720c */ /* 0x000fc40000f81670 */
[----:B------:R-:W-:Y:S01]  /*50e0*/  ISETP.LT.OR P1, PT, R3, R180, P0 ;  /* 0x000000b40300720c */ /* 0x000fe20000721670 */
[----:B------:R-:W-:Y:S01]  /*50f0*/  STL [R1+0xdc], R114 ;  /* 0x0000dc7201007387 */ /* 0x000fe20000100800 */
[----:B------:R-:W-:Y:S01]  /*5100*/  FMNMX.FTZ R3, R99, R0, !PT ;  /* 0x0000000063037209 */ /* 0x000fe20007810000 */
[----:B------:R-:W-:Y:S01]  /*5110*/  IMAD.SHL.U32 R0, R75, 0x2, RZ ;  /* 0x000000024b007824 */ /* 0x000fe200078e00ff */
[----:B------:R-:W-:Y:S02]  /*5120*/  LOP3.LUT R8, R111, R114, RZ, 0x3c, !PT ;  /* 0x000000726f087212 */ /* 0x000fe400078e3cff */
[----:B------:R-:W-:Y:S01]  /*5130*/  FSEL R142, R105, -INF , !P2 ;  /* 0xff800000698e7808 */ /* 0x000fe20005000000 */
[----:B------:R-:W2:Y:S01]  /*5140*/  SHFL.BFLY PT, R11, R3, 0x2, 0x1f ;  /* 0x0c401f00030b7f89 */ /* 0x000ea200000e0000 */
[----:B------:R-:W-:Y:S01]  /*5150*/  LOP3.LUT R4, R0, UR35, RZ, 0x3c, !PT ;  /* 0x0000002300047c12 */ /* 0x000fe2000f8e3cff */
[----:B------:R-:W-:Y:S01]  /*5160*/  IMAD.WIDE.U32 R244, R8, -0x2daee0ad, RZ ;  /* 0xd2511f5308f47825 */ /* 0x000fe200078e00ff */
[----:B-1----:R-:W-:-:S02]  /*5170*/  FMNMX.FTZ R7, R7, R9, !PT ;  /* 0x0000000907077209 */ /* 0x002fc40007810000 */
[----:B------:R-:W-:Y:S02]  /*5180*/  LOP3.LUT R8, R63, R4, RZ, 0x3c, !PT ;  /* 0x000000043f087212 */ /* 0x000fe400078e3cff */
[----:B------:R-:W-:Y:S01]  /*5190*/  LOP3.LUT R4, R245, UR16, R62, 0x96, !PT ;  /* 0x00000010f5047c12 */ /* 0x000fe2000f8e963e */
[----:B------:R-:W1:Y:S01]  /*51a0*/  SHFL.BFLY PT, R12, R7, 0x1, 0x1f ;  /* 0x0c201f00070c7f89 */ /* 0x000e6200000e0000 */
[----:B------:R-:W-:Y:S01]  /*51b0*/  IADD3 R0, R0, 0x1, RZ ;  /* 0x0000000100007810 */ /* 0x000fe20007ffe0ff */
[----:B------:R-:W-:Y:S01]  /*51c0*/  IMAD.WIDE.U32 R24, R8, -0x326172a9, RZ ;  /* 0xcd9e8d5708187825 */ /* 0x000fe200078e00ff */
[----:B------:R-:W-:Y:S02]  /*51d0*/  ISETP.GE.AND P2, PT, R10, R185, PT ;  /* 0x000000b90a00720c */ /* 0x000fe40003f46270 */
[----:B------:R-:W-:Y:S01]  /*51e0*/  LOP3.LUT R45, R0, UR35, RZ, 0x3c, !PT ;  /* 0x00000023002d7c12 */ /* 0x000fe2000f8e3cff */
[----:B------:R-:W-:Y:S01]  /*51f0*/  IMAD.WIDE.U32 R30, R4, -0x326172a9, RZ ;  /* 0xcd9e8d57041e7825 */ /* 0x000fe200078e00ff */
[----:B------:R-:W-:-:S02]  /*5200*/  LOP3.LUT R8, R25, UR17, R110, 0x96, !PT ;  /* 0x0000001119087c12 */ /* 0x000fc4000f8e966e */
[----:B------:R-:W-:Y:S02]  /*5210*/  LOP3.LUT R0, R63, R45, RZ, 0x3c, !PT ;  /* 0x0000002d3f007212 */ /* 0x000fe400078e3cff */
[----:B------:R-:W-:Y:S01]  /*5220*/  LOP3.LUT R4, R31, UR12, R24, 0x96, !PT ;  /* 0x0000000c1f047c12 */ /* 0x000fe2000f8e9618 */
[----:B------:R-:W-:Y:S01]  /*5230*/  IMAD.WIDE.U32 R34, R8, -0x2daee0ad, RZ ;  /* 0xd2511f5308227825 */ /* 0x000fe200078e00ff */
[----:B------:R-:W-:Y:S02]  /*5240*/  ISETP.GE.AND P0, PT, R10, R184, PT ;  /* 0x000000b80a00720c */ /* 0x000fe40003f06270 */
[----:B------:R-:W-:Y:S01]  /*5250*/  FSEL R143, R107, -INF , !P6 ;  /* 0xff8000006b8f7808 */ /* 0x000fe20007000000 */
[----:B------:R-:W-:Y:S01]  /*5260*/  IMAD.WIDE.U32 R40, R4, -0x2daee0ad, RZ ;  /* 0xd2511f5304287825 */ /* 0x000fe200078e00ff */
[----:B--2---:R-:W-:Y:S02]  /*5270*/  FMNMX.FTZ R22, R3, R11, !PT ;  /* 0x0000000b03167209 */ /* 0x004fe40007810000 */
[----:B------:R-:W-:Y:S01]  /*5280*/  LOP3.LUT R3, R35, UR11, R244, 0x96, !PT ;  /* 0x0000000b23037c12 */ /* 0x000fe2000f8e96f4 */
[----:B------:R-:W-:Y:S01]  /*5290*/  IMAD.WIDE.U32 R28, R0, -0x326172a9, RZ ;  /* 0xcd9e8d57001c7825 */ /* 0x000fe200078e00ff */
[----:B------:R-:W-:Y:S01]  /*52a0*/  LOP3.LUT R4, R41, UR9, R34, 0x96, !PT ;  /* 0x0000000929047c12 */ /* 0x000fe2000f8e9622 */
[----:B------:R-:W2:Y:S01]  /*52b0*/  SHFL.BFLY PT, R23, R22, 0x1, 0x1f ;  /* 0x0c201f0016177f89 */ /* 0x000ea200000e0000 */
[----:B------:R-:W-:Y:S01]  /*52c0*/  ISETP.LT.OR P6, PT, R10, R181, P2 ;  /* 0x000000b50a00720c */ /* 0x000fe200017c1670 */
[----:B------:R-:W-:Y:S01]  /*52d0*/  IMAD.WIDE.U32 R8, R3, -0x326172a9, RZ ;  /* 0xcd9e8d5703087825 */ /* 0x000fe200078e00ff */
[----:B------:R-:W-:-:S02]  /*52e0*/  LOP3.LUT R0, R29, UR17, R110, 0x96, !PT ;  /* 0x000000111d007c12 */ /* 0x000fc4000f8e966e */
[----:B------:R-:W-:Y:S01]  /*52f0*/  ISETP.LT.OR P0, PT, R10, R180, P0 ;  /* 0x000000b40a00720c */ /* 0x000fe20000701670 */
[----:B------:R-:W-:Y:S01]  /*5300*/  IMAD.WIDE.U32 R20, R4, -0x326172a9, RZ ;  /* 0xcd9e8d5704147825 */ /* 0x000fe200078e00ff */
[----:B------:R-:W-:Y:S02]  /*5310*/  LOP3.LUT R3, R31, UR12, R28, 0x96, !PT ;  /* 0x0000000c1f037c12 */ /* 0x000fe4000f8e961c */
[----:B------:R-:W-:Y:S02]  /*5320*/  LOP3.LUT R10, R9, UR10, R30, 0x96, !PT ;  /* 0x0000000a090a7c12 */ /* 0x000fe4000f8e961e */
[----:B------:R-:W-:Y:S01]  /*5330*/  LOP3.LUT R4, R21, UR8, R8, 0x96, !PT ;  /* 0x0000000815047c12 */ /* 0x000fe2000f8e9608 */
[----:B------:R-:W-:Y:S01]  /*5340*/  IMAD.WIDE.U32 R8, R0, -0x2daee0ad, RZ ;  /* 0xd2511f5300087825 */ /* 0x000fe200078e00ff */
[----:B-1----:R-:W-:Y:S02]  /*5350*/  FMNMX.FTZ R68, R7, R12, !PT ;  /* 0x0000000c07447209 */ /* 0x002fe40007810000 */
[----:B------:R-:W-:Y:S01]  /*5360*/  P2R R78, PR, RZ, 0x1 ;  /* 0x00000001ff4e7803 */ /* 0x000fe20000000000 */
[----:B------:R-:W-:Y:S01]  /*5370*/  IMAD.WIDE.U32 R16, R3, -0x2daee0ad, RZ ;  /* 0xd2511f5303107825 */ /* 0x000fe200078e00ff */
[----:B------:R-:W-:-:S02]  /*5380*/  LOP3.LUT R0, R9, UR11, R244, 0x96, !PT ;  /* 0x0000000b09007c12 */ /* 0x000fc4000f8e96f4 */
[C---:B------:R-:W-:Y:S01]  /*5390*/  FSETP.NEU.FTZ.AND P0, PT, R68.reuse, -INF , PT ;  /* 0xff8000004400780b */ /* 0x040fe20003f1d000 */
[----:B------:R-:W-:Y:S01]  /*53a0*/  FMUL.FTZ R3, R68, c[0x0][0x23c] ;  /* 0x00008f0044037a20 */ /* 0x000fe20000410000 */
[----:B------:R-:W-:Y:S01]  /*53b0*/  LOP3.LUT R7, R17, UR9, R8, 0x96, !PT ;  /* 0x0000000911077c12 */ /* 0x000fe2000f8e9608 */
[----:B------:R-:W-:Y:S01]  /*53c0*/  IMAD.WIDE.U32 R10, R10, -0x2daee0ad, RZ ;  /* 0xd2511f530a0a7825 */ /* 0x000fe200078e00ff */
[----:B------:R-:W-:Y:S02]  /*53d0*/  FSEL R166, R103, -INF , !P1 ;  /* 0xff80000067a67808 */ /* 0x000fe40004800000 */
[----:B--2---:R-:W-:Y:S01]  /*53e0*/  FMNMX.FTZ R69, R22, R23, !PT ;  /* 0x0000001716457209 */ /* 0x004fe20007810000 */
[----:B------:R-:W-:Y:S01]  /*53f0*/  IMAD.WIDE.U32 R18, R4, -0x2daee0ad, RZ ;  /* 0xd2511f5304127825 */ /* 0x000fe200078e00ff */
[----:B------:R-:W-:Y:S02]  /*5400*/  LOP3.LUT R4, R11, UR7, R40, 0x96, !PT ;  /* 0x000000070b047c12 */ /* 0x000fe4000f8e9628 */
[----:B------:R-:W-:Y:S01]  /*5410*/  FSEL R167, R102, -INF , !P4 ;  /* 0xff80000066a77808 */ /* 0x000fe20006000000 */
[----:B------:R-:W-:Y:S01]  /*5420*/  IMAD.WIDE.U32 R12, R0, -0x326172a9, RZ ;  /* 0xcd9e8d57000c7825 */ /* 0x000fe200078e00ff */
[----:B------:R-:W-:-:S02]  /*5430*/  FSEL R0, R3, RZ, P0 ;  /* 0x000000ff03007208 */ /* 0x000fc40000000000 */
[----:B------:R-:W-:Y:S01]  /*5440*/  LOP3.LUT R3, R19, UR5, R10, 0x96, !PT ;  /* 0x0000000513037c12 */ /* 0x000fe2000f8e960a */
[----:B------:R-:W-:Y:S01]  /*5450*/  IMAD.WIDE.U32 R32, R7, -0x326172a9, RZ ;  /* 0xcd9e8d5707207825 */ /* 0x000fe200078e00ff */
[----:B------:R-:W-:Y:S02]  /*5460*/  LOP3.LUT R10, R13, UR10, R30, 0x96, !PT ;  /* 0x0000000a0d0a7c12 */ /* 0x000fe4000f8e961e */
[----:B------:R-:W-:Y:S01]  /*5470*/  FSETP.NEU.FTZ.AND P0, PT, R69, -INF , PT ;  /* 0xff8000004500780b */ /* 0x000fe20003f1d000 */
[----:B------:R-:W-:Y:S01]  /*5480*/  IMAD.WIDE.U32 R8, R3, -0x326172a9, RZ ;  /* 0xcd9e8d5703087825 */ /* 0x000fe200078e00ff */
[----:B------:R-:W-:Y:S02]  /*5490*/  LOP3.LUT R3, R33, UR8, R12, 0x96, !PT ;  /* 0x0000000821037c12 */ /* 0x000fe4000f8e960c */
[----:B------:R-:W-:Y:S01]  /*54a0*/  FSEL R141, R101, -INF , !P3 ;  /* 0xff800000658d7808 */ /* 0x000fe20005800000 */
[----:B------:R-:W-:Y:S01]  /*54b0*/  FFMA.FTZ R7, R14, c[0x0][0x23c], -R0 ;  /* 0x00008f000e077a23 */ /* 0x000fe20000010800 */
[----:B------:R-:W-:Y:S01]  /*54c0*/  FSEL R140, R100, -INF , !P5 ;  /* 0xff800000648c7808 */ /* 0x000fe20006800000 */
[----:B------:R-:W-:Y:S01]  /*54d0*/  IMAD.WIDE.U32 R14, R4, -0x326172a9, RZ ;  /* 0xcd9e8d57040e7825 */ /* 0x000fe200078e00ff */
[----:B------:R-:W-:Y:S01]  /*54e0*/  LOP3.LUT R13, R8, 0xffff, RZ, 0xc0, !PT ;  /* 0x0000ffff080d7812 */ /* 0x000fe200078ec0ff */
[----:B------:R1:W-:Y:S01]  /*54f0*/  MUFU.EX2 R241, R7 ;  /* 0x0000000700f17308 */ /* 0x0003e20000000800 */
[----:B------:R-:W-:Y:S01]  /*5500*/  IADD3 R106, R106, 0x4, RZ ;  /* 0x000000046a6a7810 */ /* 0x000fe20007ffe0ff */
[----:B------:R-:W-:Y:S01]  /*5510*/  IMAD.WIDE.U32 R10, R10, -0x2daee0ad, RZ ;  /* 0xd2511f530a0a7825 */ /* 0x000fe200078e00ff */
[----:B------:R-:W-:-:S02]  /*5520*/  FSEL R107, R136, -INF , !P6 ;  /* 0xff800000886b7808 */ /* 0x000fc40007000000 */
[----:B------:R-:W-:Y:S01]  /*5530*/  LOP3.LUT R34, R41, UR9, R34, 0x96, !PT ;  /* 0x0000000929227c12 */ /* 0x000fe2000f8e9622 */
[----:B------:R-:W-:Y:S01]  /*5540*/  IMAD.WIDE.U32 R22, R3, -0x2daee0ad, RZ ;  /* 0xd2511f5303167825 */ /* 0x000fe200078e00ff */
[----:B------:R-:W-:Y:S01]  /*5550*/  LOP3.LUT R17, R11, UR7, R16, 0x96, !PT ;  /* 0x000000070b117c12 */ /* 0x000fe2000f8e9610 */
[----:B------:R2:W-:Y:S02]  /*5560*/  STL [R1+0xf8], R106 ;  /* 0x0000f86a01007387 */ /* 0x0005e40000100800 */
[----:B------:R-:W-:Y:S01]  /*5570*/  FMUL.FTZ R12, R69, c[0x0][0x23c] ;  /* 0x00008f00450c7a20 */ /* 0x000fe20000410000 */
[----:B------:R-:W-:Y:S01]  /*5580*/  LOP3.LUT R16, R23, UR5, R10, 0x96, !PT ;  /* 0x0000000517107c12 */ /* 0x000fe2000f8e960a */
[----:B------:R-:W-:-:S03]  /*5590*/  FFMA.FTZ R4, R26, c[0x0][0x23c], -R0 ;  /* 0x00008f001a047a23 */ /* 0x000fc60000010800 */
[----:B------:R-:W-:Y:S01]  /*55a0*/  FSEL R3, R12, RZ, P0 ;  /* 0x000000ff0c037208 */ /* 0x000fe20000000000 */
[----:B------:R3:W4:Y:S01]  /*55b0*/  MUFU.EX2 R104, R4 ;  /* 0x0000000400687308 */ /* 0x0007220000000800 */
[----:B-1----:R-:W-:Y:S02]  /*55c0*/  LOP3.LUT R7, R9, UR14, R14, 0x96, !PT ;  /* 0x0000000e09077c12 */ /* 0x002fe4000f8e960e */
[----:B------:R-:W-:Y:S01]  /*55d0*/  LOP3.LUT R14, R15, UR6, R20, 0x96, !PT ;  /* 0x000000060f0e7c12 */ /* 0x000fe2000f8e9614 */
[--C-:B------:R-:W-:Y:S01]  /*55e0*/  FFMA.FTZ R11, R27, c[0x0][0x23c], -R3.reuse ;  /* 0x00008f001b0b7a23 */ /* 0x100fe20000010803 */
[----:B------:R-:W-:Y:S02]  /*55f0*/  LOP3.LUT R10, R7, 0xff, RZ, 0xc0, !PT ;  /* 0x000000ff070a7812 */ /* 0x000fe400078ec0ff */
[----:B------:R-:W-:Y:S01]  /*5600*/  LOP3.LUT R12, R8, 0xff, RZ, 0xc0, !PT ;  /* 0x000000ff080c7812 */ /* 0x000fe200078ec0ff */
[----:B------:R1:W-:Y:S01]  /*5610*/  MUFU.EX2 R201, R11 ;  /* 0x0000000b00c97308 */ /* 0x0003e20000000800 */
[----:B------:R-:W-:Y:S01]  /*5620*/  ISETP.GE.U32.AND P1, PT, R225, R10, PT ;  /* 0x0000000ae100720c */ /* 0x000fe20003f26070 */
[----:B------:R-:W-:Y:S01]  /*5630*/  FFMA.FTZ R10, R36, c[0x0][0x23c], -R3 ;  /* 0x00008f00240a7a23 */ /* 0x000fe20000010803 */
[----:B------:R-:W-:-:S02]  /*5640*/  SHF.R.U32.HI R15, RZ, 0x10, R8 ;  /* 0x00000010ff0f7819 */ /* 0x000fc40000011608 */
[----:B------:R-:W-:Y:S02]  /*5650*/  ISETP.GE.U32.AND P4, PT, R225, R12, PT ;  /* 0x0000000ce100720c */ /* 0x000fe40003f86070 */
[----:B---3--:R-:W-:Y:S01]  /*5660*/  LOP3.LUT R4, R7, 0xffff, RZ, 0xc0, !PT ;  /* 0x0000ffff07047812 */ /* 0x008fe200078ec0ff */
[----:B------:R3:W5:Y:S03]  /*5670*/  MUFU.EX2 R200, R10 ;  /* 0x0000000a00c87308 */ /* 0x0007660000000800 */
[----:B------:R-:W-:-:S04]  /*5680*/  SHF.R.U32.HI R4, RZ, 0x8, R4 ;  /* 0x00000008ff047819 */ /* 0x000fc80000011604 */
[----:B------:R-:W-:Y:S02]  /*5690*/  LOP3.LUT R4, R4, 0xffff, RZ, 0xc0, !PT ;  /* 0x0000ffff04047812 */ /* 0x000fe400078ec0ff */
[----:B-1----:R-:W-:Y:S01]  /*56a0*/  SHF.R.U32.HI R11, RZ, 0x18, R8 ;  /* 0x00000018ff0b7819 */ /* 0x002fe20000011608 */
[----:B------:R-:W-:Y:S01]  /*56b0*/  IMAD.WIDE.U32 R8, R14, -0x2daee0ad, RZ ;  /* 0xd2511f530e087825 */ /* 0x000fe200078e00ff */
[C---:B------:R-:W-:Y:S02]  /*56c0*/  ISETP.GE.U32.AND P0, PT, R225.reuse, R4, PT ;  /* 0x00000004e100720c */ /* 0x040fe40003f06070 */
[----:B----4-:R-:W-:Y:S02]  /*56d0*/  F2FP.BF16.PACK_AB R4, R104, R241 ;  /* 0x000000f16804723e */ /* 0x010fe400000010ff */
[----:B------:R-:W-:Y:S01]  /*56e0*/  ISETP.GE.U32.AND P3, PT, R225, R11, PT ;  /* 0x0000000be100720c */ /* 0x000fe20003f66070 */
[----:B---3--:R-:W-:Y:S01]  /*56f0*/  FFMA.FTZ R10, R39, c[0x0][0x23c], -R0 ;  /* 0x00008f00270a7a23 */ /* 0x008fe20000010800 */
[----:B------:R-:W-:Y:S01]  /*5700*/  PRMT R102, R4, 0x7610, R102 ;  /* 0x0000761004667816 */ /* 0x000fe20000000066 */
[----:B------:R-:W-:Y:S01]  /*5710*/  FFMA.FTZ R11, R42, c[0x0][0x23c], -R0 ;  /* 0x00008f002a0b7a23 */ /* 0x000fe20000010800 */
[----:B------:R-:W-:Y:S01]  /*5720*/  PRMT R101, R4, 0x7632, R101 ;  /* 0x0000763204657816 */ /* 0x000fe20000000065 */
[----:B------:R5:W-:Y:S01]  /*5730*/  MUFU.EX2 R199, R10 ;  /* 0x0000000a00c77308 */ /* 0x000be20000000800 */
[--C-:B------:R-:W-:Y:S01]  /*5740*/  SHF.R.U32.HI R4, RZ, 0x18, R7.reuse ;  /* 0x00000018ff047819 */ /* 0x100fe20000011607 */
[----:B------:R-:W-:Y:S01]  /*5750*/  @!P1 HFMA2.BF16_V2 R67, -RZ.H0_H0, RZ.H0_H0, -R102.H0_H0 ;  /* 0x200000ffff439231 */ /* 0x000fe20000340966 */
[----:B------:R-:W-:Y:S01]  /*5760*/  SHF.R.U32.HI R7, RZ, 0x10, R7 ;  /* 0x00000010ff077819 */ /* 0x000fe20000011607 */
[----:B------:R-:W-:Y:S01]  /*5770*/  @!P0 HFMA2.BF16_V2 R70, -RZ.H0_H0, RZ.H0_H0, -R101.H0_H0 ;  /* 0x200000ffff468231 */ /* 0x000fe20000340965 */
[----:B------:R-:W-:-:S02]  /*5780*/  PRMT R155, R102, 0x5410, R101 ;  /* 0x00005410669b7816 */ /* 0x000fc40000000065 */
[----:B------:R-:W-:Y:S01]  /*5790*/  @!P1 PRMT R102, R67, 0x5410, RZ ;  /* 0x0000541043669816 */ /* 0x000fe200000000ff */
[----:B------:R1:W3:Y:S01]  /*57a0*/  MUFU.EX2 R239, R11 ;  /* 0x0000000b00ef7308 */ /* 0x0002e20000000800 */
[----:B------:R-:W-:Y:S02]  /*57b0*/  ISETP.GE.U32.AND P2, PT, R225, R4, PT ;  /* 0x00000004e100720c */ /* 0x000fe40003f46070 */
[----:B------:R-:W-:Y:S02]  /*57c0*/  @!P0 PRMT R101, R70, 0x5410, RZ ;  /* 0x0000541046658816 */ /* 0x000fe400000000ff */
[----:B------:R-:W-:Y:S02]  /*57d0*/  LOP3.LUT R4, R9, UR13, R18, 0x96, !PT ;  /* 0x0000000d09047c12 */ /* 0x000fe4000f8e9612 */
[----:B------:R-:W-:Y:S02]  /*57e0*/  SHF.R.U32.HI R14, RZ, 0x10, R8 ;  /* 0x00000010ff0e7819 */ /* 0x000fe40000011608 */
[----:B-----5:R-:W-:-:S02]  /*57f0*/  F2FP.BF16.PACK_AB R10, R200, R201 ;  /* 0x000000c9c80a723e */ /* 0x020fc400000010ff */
[----:B------:R-:W-:Y:S02]  /*5800*/  SHF.R.U32.HI R12, RZ, 0x18, R8 ;  /* 0x00000018ff0c7819 */ /* 0x000fe40000011608 */
[C---:B------:R-:W-:Y:S02]  /*5810*/  PRMT R103, R10.reuse, 0x7632, R103 ;  /* 0x000076320a677816 */ /* 0x040fe40000000067 */
[----:B------:R-:W-:Y:S01]  /*5820*/  PRMT R100, R10, 0x7610, R100 ;  /* 0x000076100a647816 */ /* 0x000fe20000000064 */
[----:B-1----:R-:W-:Y:S01]  /*5830*/  FFMA.FTZ R11, R48, c[0x0][0x23c], -R3 ;  /* 0x00008f00300b7a23 */ /* 0x002fe20000010803 */
[----:B------:R-:W-:Y:S01]  /*5840*/  LOP3.LUT R10, R7, 0xff, RZ, 0xc0, !PT ;  /* 0x000000ff070a7812 */ /* 0x000fe200078ec0ff */
[----:B------:R-:W-:Y:S01]  /*5850*/  @!P2 HFMA2.BF16_V2 R71, -RZ.H0_H0, RZ.H0_H0, -R103.H0_H0 ;  /* 0x200000ffff47a231 */ /* 0x000fe20000340967 */
[----:B------:R-:W-:Y:S01]  /*5860*/  SHF.R.U32.HI R7, RZ, 0x8, R13 ;  /* 0x00000008ff077819 */ /* 0x000fe2000001160d */
[----:B------:R1:W-:Y:S01]  /*5870*/  MUFU.EX2 R198, R11 ;  /* 0x0000000b00c67308 */ /* 0x0003e20000000800 */
[----:B------:R-:W-:Y:S01]  /*5880*/  ISETP.GE.U32.AND P1, PT, R225, R10, PT ;  /* 0x0000000ae100720c */ /* 0x000fe20003f26070 */
[----:B------:R-:W-:Y:S01]  /*5890*/  FFMA.FTZ R10, R49, c[0x0][0x23c], -R3 ;  /* 0x00008f00310a7a23 */ /* 0x000fe20000010803 */
[----:B------:R-:W-:-:S02]  /*58a0*/  LOP3.LUT R7, R7, 0xffff, RZ, 0xc0, !PT ;  /* 0x0000ffff07077812 */ /* 0x000fc400078ec0ff */
[----:B------:R-:W-:Y:S01]  /*58b0*/  LOP3.LUT R13, R8, 0xffff, RZ, 0xc0, !PT ;  /* 0x0000ffff080d7812 */ /* 0x000fe200078ec0ff */
[----:B------:R-:W-:Y:S01]  /*58c0*/  FFMA.FTZ R9, R50, c[0x0][0x23c], -R0 ;  /* 0x00008f0032097a23 */ /* 0x000fe20000010800 */
[----:B------:R-:W-:Y:S01]  /*58d0*/  ISETP.GE.U32.AND P0, PT, R225, R7, PT ;  /* 0x00000007e100720c */ /* 0x000fe20003f06070 */
[----:B------:R-:W4:Y:S01]  /*58e0*/  MUFU.EX2 R70, R10 ;  /* 0x0000000a00467308 */ /* 0x000f220000000800 */
[----:B---3--:R-:W-:Y:S02]  /*58f0*/  F2FP.BF16.PACK_AB R7, R239, R199 ;  /* 0x000000c7ef07723e */ /* 0x008fe400000010ff */
[----:B------:R-:W-:Y:S02]  /*5900*/  PRMT R154, R100, 0x5410, R103 ;  /* 0x00005410649a7816 */ /* 0x000fe40000000067 */
[C---:B------:R-:W-:Y:S01]  /*5910*/  PRMT R237, R7.reuse, 0x7610, R237 ;  /* 0x0000761007ed7816 */ /* 0x040fe200000000ed */
[----:B------:R-:W-:Y:S01]  /*5920*/  @!P1 HFMA2.BF16_V2 R74, -RZ.H0_H0, RZ.H0_H0, -R100.H0_H0 ;  /* 0x200000ffff4a9231 */ /* 0x000fe20000340964 */
[----:B------:R-:W-:Y:S01]  /*5930*/  PRMT R236, R7, 0x7632, R236 ;  /* 0x0000763207ec7816 */ /* 0x000fe200000000ec */
[----:B------:R3:W-:Y:S01]  /*5940*/  MUFU.EX2 R251, R9 ;  /* 0x0000000900fb7308 */ /* 0x0007e20000000800 */
[----:B-1----:R-:W-:Y:S01]  /*5950*/  LOP3.LUT R11, R8, 0xff, RZ, 0xc0, !PT ;  /* 0x000000ff080b7812 */ /* 0x002fe200078ec0ff */
[----:B------:R-:W-:Y:S01]  /*5960*/  FFMA.FTZ R8, R51, c[0x0][0x23c], -R0 ;  /* 0x00008f0033087a23 */ /* 0x000fe20000010800 */
[----:B------:R-:W-:Y:S01]  /*5970*/  LOP3.LUT R7, R15, 0xff, RZ, 0xc0, !PT ;  /* 0x000000ff0f077812 */ /* 0x000fe200078ec0ff */
[----:B------:R-:W-:Y:S01]  /*5980*/  @!P0 HFMA2.BF16_V2 R73, -RZ.H0_H0, RZ.H0_H0, -R236.H0_H0 ;  /* 0x200000ffff498231 */ /* 0x000fe200003409ec */
[----:B------:R-:W-:Y:S01]  /*5990*/  @!P2 PRMT R103, R71, 0x5410, RZ ;  /* 0x000054104767a816 */ /* 0x000fe200000000ff */
[----:B------:R-:W-:Y:S01]  /*59a0*/  @!P4 HFMA2.BF16_V2 R72, -RZ.H0_H0, RZ.H0_H0, -R237.H0_H0 ;  /* 0x200000ffff48c231 */ /* 0x000fe200003409ed */
[----:B------:R-:W-:Y:S01]  /*59b0*/  ISETP.GE.U32.AND P2, PT, R225, R7, PT ;  /* 0x00000007e100720c */ /* 0x000fe20003f46070 */
[----:B------:R1:W5:Y:S01]  /*59c0*/  MUFU.EX2 R238, R8 ;  /* 0x0000000800ee7308 */ /* 0x0003620000000800 */
[----:B----4-:R-:W-:Y:S01]  /*59d0*/  F2FP.BF16.PACK_AB R7, R70, R198 ;  /* 0x000000c64607723e */ /* 0x010fe200000010ff */
[----:B------:R-:W-:Y:S01]  /*59e0*/  FFMA.FTZ R10, R52, c[0x0][0x23c], -R3 ;  /* 0x00008f00340a7a23 */ /* 0x000fe20000010803 */
[----:B------:R-:W-:-:S02]  /*59f0*/  @!P1 PRMT R100, R74, 0x5410, RZ ;  /* 0x000054104a649816 */ /* 0x000fc400000000ff */
[C---:B------:R-:W-:Y:S02]  /*5a00*/  PRMT R235, R7.reuse, 0x7632, R235 ;  /* 0x0000763207eb7816 */ /* 0x040fe400000000eb */
[----:B------:R-:W-:Y:S01]  /*5a10*/  PRMT R234, R7, 0x7610, R234 ;  /* 0x0000761007ea7816 */ /* 0x000fe200000000ea */
[----:B------:R4:W-:Y:S01]  /*5a20*/  MUFU.EX2 R218, R10 ;  /* 0x0000000a00da7308 */ /* 0x0009e20000000800 */
[----:B---3--:R-:W-:Y:S01]  /*5a30*/  LOP3.LUT R9, R4, 0xffff, RZ, 0xc0, !PT ;  /* 0x0000ffff04097812 */ /* 0x008fe200078ec0ff */
[----:B------:R-:W-:Y:S01]  /*5a40*/  @!P3 HFMA2.BF16_V2 R76, -RZ.H0_H0, RZ.H0_H0, -R235.H0_H0 ;  /* 0x200000ffff4cb231 */ /* 0x000fe200003409eb */
[----:B------:R-:W-:Y:S01]  /*5a50*/  PRMT R152, R237, 0x5410, R236 ;  /* 0x00005410ed987816 */ /* 0x000fe200000000ec */
[----:B------:R-:W-:Y:S01]  /*5a60*/  @!P2 HFMA2.BF16_V2 R77, -RZ.H0_H0, RZ.H0_H0, -R234.H0_H0 ;  /* 0x200000ffff4da231 */ /* 0x000fe200003409ea */
[----:B------:R-:W-:Y:S02]  /*5a70*/  SHF.R.U32.HI R7, RZ, 0x8, R9 ;  /* 0x00000008ff077819 */ /* 0x000fe40000011609 */
[----:B------:R-:W-:-:S02]  /*5a80*/  @!P0 PRMT R236, R73, 0x5410, RZ ;  /* 0x0000541049ec8816 */ /* 0x000fc400000000ff */
[----:B-1----:R-:W-:Y:S02]  /*5a90*/  LOP3.LUT R8, R4, 0xff, RZ, 0xc0, !PT ;  /* 0x000000ff04087812 */ /* 0x002fe400078ec0ff */
[----:B------:R-:W-:Y:S02]  /*5aa0*/  LOP3.LUT R7, R7, 0xffff, RZ, 0xc0, !PT ;  /* 0x0000ffff07077812 */ /* 0x000fe400078ec0ff */
[----:B------:R-:W-:Y:S01]  /*5ab0*/  ISETP.GE.U32.AND P1, PT, R225, R8, PT ;  /* 0x00000008e100720c */ /* 0x000fe20003f26070 */
[----:B------:R-:W-:Y:S01]  /*5ac0*/  FFMA.FTZ R8, R53, c[0x0][0x23c], -R3 ;  /* 0x00008f0035087a23 */ /* 0x000fe20000010803 */
[----:B------:R-:W-:Y:S01]  /*5ad0*/  ISETP.GE.U32.AND P0, PT, R225, R7, PT ;  /* 0x00000007e100720c */ /* 0x000fe20003f06070 */
[----:B----4-:R-:W-:Y:S01]  /*5ae0*/  FFMA.FTZ R10, R58, c[0x0][0x23c], -R0 ;  /* 0x00008f003a0a7a23 */ /* 0x010fe20000010800 */
[----:B-----5:R-:W-:Y:S01]  /*5af0*/  F2FP.BF16.PACK_AB R9, R238, R251 ;  /* 0x000000fbee09723e */ /* 0x020fe200000010ff */
[----:B------:R1:W3:Y:S01]  /*5b00*/  MUFU.EX2 R219, R8 ;  /* 0x0000000800db7308 */ /* 0x0002e20000000800 */
[----:B------:R-:W-:-:S02]  /*5b10*/  SHF.R.U32.HI R7, RZ, 0x18, R4 ;  /* 0x00000018ff077819 */ /* 0x000fc40000011604 */
[----:B------:R-:W-:Y:S02]  /*5b20*/  PRMT R151, R234, 0x5410, R235 ;  /* 0x00005410ea977816 */ /* 0x000fe400000000eb */
[----:B------:R-:W-:Y:S02]  /*5b30*/  @!P2 PRMT R234, R77, 0x5410, RZ ;  /* 0x000054104deaa816 */ /* 0x000fe400000000ff */
[----:B------:R-:W-:Y:S01]  /*5b40*/  PRMT R233, R9, 0x7610, R233 ;  /* 0x0000761009e97816 */ /* 0x000fe200000000e9 */
[----:B------:R-:W-:Y:S01]  /*5b50*/  MUFU.EX2 R247, R10 ;  /* 0x0000000a00f77308 */ /* 0x000fe20000000800 */
[----:B------:R-:W-:Y:S01]  /*5b60*/  ISETP.GE.U32.AND P2, PT, R225, R7, PT ;  /* 0x00000007e100720c */ /* 0x000fe20003f46070 */
[----:B------:R-:W-:Y:S01]  /*5b70*/  FFMA.FTZ R7, R55, c[0x0][0x23c], -R0 ;  /* 0x00008f0037077a23 */ /* 0x000fe20000010800 */
[----:B------:R-:W-:Y:S01]  /*5b80*/  SHF.R.U32.HI R4, RZ, 0x10, R4 ;  /* 0x00000010ff047819 */ /* 0x000fe20000011604 */
[----:B------:R-:W-:Y:S01]  /*5b90*/  @!P1 HFMA2.BF16_V2 R79, -RZ.H0_H0, RZ.H0_H0, -R233.H0_H0 ;  /* 0x200000ffff4f9231 */ /* 0x000fe200003409e9 */
[----:B------:R-:W-:-:S02]  /*5ba0*/  PRMT R232, R9, 0x7632, R232 ;  /* 0x0000763209e87816 */ /* 0x000fc400000000e8 */
[----:B------:R-:W-:Y:S01]  /*5bb0*/  LOP3.LUT R4, R4, 0xff, RZ, 0xc0, !PT ;  /* 0x000000ff04047812 */ /* 0x000fe200078ec0ff */
[----:B-1----:R-:W-:Y:S01]  /*5bc0*/  FFMA.FTZ R8, R54, c[0x0][0x23c], -R0 ;  /* 0x00008f0036087a23 */ /* 0x002fe20000010800 */
[----:B------:R1:W4:Y:S01]  /*5bd0*/  MUFU.EX2 R248, R7 ;  /* 0x0000000700f87308 */ /* 0x0003220000000800 */
[----:B------:R-:W-:Y:S01]  /*5be0*/  PRMT R149, R233, 0x5410, R232 ;  /* 0x00005410e9957816 */ /* 0x000fe200000000e8 */
[----:B------:R-:W-:Y:S01]  /*5bf0*/  @!P0 HFMA2.BF16_V2 R80, -RZ.H0_H0, RZ.H0_H0, -R232.H0_H0 ;  /* 0x200000ffff508231 */ /* 0x000fe200003409e8 */
[----:B------:R-:W-:Y:S02]  /*5c00*/  @!P1 PRMT R233, R79, 0x5410, RZ ;  /* 0x000054104fe99816 */ /* 0x000fe400000000ff */
[----:B------:R-:W-:Y:S02]  /*5c10*/  ISETP.GE.U32.AND P1, PT, R225, R4, PT ;  /* 0x00000004e100720c */ /* 0x000fe40003f26070 */
[----:B------:R-:W-:Y:S01]  /*5c20*/  SHF.R.U32.HI R4, RZ, 0x8, R13 ;  /* 0x00000008ff047819 */ /* 0x000fe2000001160d */
[----:B------:R3:W5:Y:S01]  /*5c30*/  MUFU.EX2 R222, R8 ;  /* 0x0000000800de7308 */ /* 0x0007620000000800 */
[----:B------:R-:W-:-:S02]  /*5c40*/  @!P4 PRMT R237, R72, 0x5410, RZ ;  /* 0x0000541048edc816 */ /* 0x000fc400000000ff */
[----:B------:R-:W-:Y:S01]  /*5c50*/  ISETP.GE.U32.AND P4, PT, R225, R12, PT ;  /* 0x0000000ce100720c */ /* 0x000fe20003f86070 */
[----:B------:R-:W-:Y:S01]  /*5c60*/  IMAD.WIDE.U32 R12, R17, -0x326172a9, RZ ;  /* 0xcd9e8d57110c7825 */ /* 0x000fe200078e00ff */
[----:B------:R-:W-:Y:S02]  /*5c70*/  LOP3.LUT R4, R4, 0xffff, RZ, 0xc0, !PT ;  /* 0x0000ffff04047812 */ /* 0x000fe400078ec0ff */
[----:B------:R-:W-:Y:S01]  /*5c80*/  @!P0 PRMT R232, R80, 0x5410, RZ ;  /* 0x0000541050e88816 */ /* 0x000fe200000000ff */
[--C-:B-1----:R-:W-:Y:S01]  /*5c90*/  FFMA.FTZ R7, R56, c[0x0][0x23c], -R3.reuse ;  /* 0x00008f0038077a23 */ /* 0x102fe20000010803 */
[C---:B------:R-:W-:Y:S02]  /*5ca0*/  ISETP.GE.U32.AND P0, PT, R225.reuse, R4, PT ;  /* 0x00000004e100720c */ /* 0x040fe40003f06070 */
[----:B------:R-:W-:Y:S01]  /*5cb0*/  @!P3 PRMT R235, R76, 0x5410, RZ ;  /* 0x000054104cebb816 */ /* 0x000fe200000000ff */
[----:B------:R1:W-:Y:S01]  /*5cc0*/  MUFU.EX2 R217, R7 ;  /* 0x0000000700d97308 */ /* 0x0003e20000000800 */
[----:B------:R-:W-:Y:S01]  /*5cd0*/  ISETP.GE.U32.AND P5, PT, R225, R11, PT ;  /* 0x0000000be100720c */ /* 0x000fe20003fa6070 */
[----:B------:R-:W-:Y:S01]  /*5ce0*/  FFMA.FTZ R11, R60, c[0x0][0x23c], -R3 ;  /* 0x00008f003c0b7a23 */ /* 0x000fe20000010803 */
[----:B---3--:R-:W-:-:S04]  /*5cf0*/  F2FP.BF16.PACK_AB R8, R219, R218 ;  /* 0x000000dadb08723e */ /* 0x008fc800000010ff */
[C---:B------:R-:W-:Y:S01]  /*5d00*/  PRMT R231, R8.reuse, 0x7632, R231 ;  /* 0x0000763208e77816 */ /* 0x040fe200000000e7 */
[----:B------:R3:W-:Y:S01]  /*5d10*/  MUFU.EX2 R250, R11 ;  /* 0x0000000b00fa7308 */ /* 0x0007e20000000800 */
[----:B------:R-:W-:Y:S01]  /*5d20*/  PRMT R230, R8, 0x7610, R230 ;  /* 0x0000761008e67816 */ /* 0x000fe200000000e6 */
[----:B------:R-:W-:Y:S02]  /*5d30*/  IMAD.WIDE.U32 R8, R16, -0x326172a9, RZ ;  /* 0xcd9e8d5710087825 */ /* 0x000fe400078e00ff */
[----:B------:R-:W-:Y:S01]  /*5d40*/  @!P2 HFMA2.BF16_V2 R81, -RZ.H0_H0, RZ.H0_H0, -R231.H0_H0 ;  /* 0x200000ffff51a231 */ /* 0x000fe200003409e7 */
[----:B------:R-:W-:Y:S01]  /*5d50*/  PRMT R80, R230, 0x5410, R231 ;  /* 0x00005410e6507816 */ /* 0x000fe200000000e7 */
[----:B------:R-:W-:Y:S01]  /*5d60*/  @!P1 HFMA2.BF16_V2 R83, -RZ.H0_H0, RZ.H0_H0, -R230.H0_H0 ;  /* 0x200000ffff539231 */ /* 0x000fe200003409e6 */
[----:B-1----:R-:W-:Y:S01]  /*5d70*/  FFMA.FTZ R7, R57, c[0x0][0x23c], -R3 ;  /* 0x00008f0039077a23 */ /* 0x002fe20000010803 */
[----:B------:R-:W-:Y:S02]  /*5d80*/  LOP3.LUT R4, R9, UR14, R12, 0x96, !PT ;  /* 0x0000000e09047c12 */ /* 0x000fe4000f8e960c */
[----:B------:R-:W-:Y:S01]  /*5d90*/  @!P2 PRMT R231, R81, 0x5410, RZ ;  /* 0x0000541051e7a816 */ /* 0x000fe200000000ff */
[----:B------:R5:W1:Y:S01]  /*5da0*/  MUFU.EX2 R252, R7 ;  /* 0x0000000700fc7308 */ /* 0x000a620000000800 */
[----:B------:R-:W-:Y:S01]  /*5db0*/  LOP3.LUT R10, R4, 0xff, RZ, 0xc0, !PT ;  /* 0x000000ff040a7812 */ /* 0x000fe200078ec0ff */
[----:B------:R-:W-:Y:S01]  /*5dc0*/  IMAD.MOV.U32 R81, RZ, RZ, R104 ;  /* 0x000000ffff517224 */ /* 0x000fe200078e0068 */
[----:B------:R-:W-:Y:S01]  /*5dd0*/  @!P1 PRMT R230, R83, 0x5410, RZ ;  /* 0x0000541053e69816 */ /* 0x000fe200000000ff */
[----:B----4-:R-:W-:Y:S01]  /*5de0*/  IMAD.MOV.U32 R83, RZ, RZ, R248 ;  /* 0x000000ffff537224 */ /* 0x010fe200078e00f8 */
[----:B------:R-:W-:-:S02]  /*5df0*/  ISETP.GE.U32.AND P2, PT, R225, R10, PT ;  /* 0x0000000ae100720c */ /* 0x000fc40003f46070 */
[----:B------:R-:W-:Y:S01]  /*5e00*/  LOP3.LUT R10, R14, 0xff, RZ, 0xc0, !PT ;  /* 0x000000ff0e0a7812 */ /* 0x000fe200078ec0ff */
[----:B------:R-:W-:Y:S01]  /*5e10*/  IMAD.WIDE.U32 R14, R106, -0x326172a9, RZ ;  /* 0xcd9e8d576a0e7825 */ /* 0x000fe200078e00ff */
[----:B---3--:R-:W-:Y:S02]  /*5e20*/  SHF.R.U32.HI R11, RZ, 0x18, R4 ;  /* 0x00000018ff0b7819 */ /* 0x008fe40000011604 */
[----:B------:R-:W-:Y:S01]  /*5e30*/  ISETP.GE.U32.AND P3, PT, R225, R10, PT ;  /* 0x0000000ae100720c */ /* 0x000fe20003f66070 */
[----:B------:R-:W-:Y:S01]  /*5e40*/  FFMA.FTZ R10, R61, c[0x0][0x23c], -R3 ;  /* 0x00008f003d0a7a23 */ /* 0x000fe20000010803 */
[----:B------:R-:W-:Y:S02]  /*5e50*/  LOP3.LUT R20, R25, UR17, R14, 0x96, !PT ;  /* 0x0000001119147c12 */ /* 0x000fe4000f8e960e */
[----:B-----5:R-:W-:Y:S01]  /*5e60*/  F2FP.BF16.PACK_AB R7, R248, R222 ;  /* 0x000000def807723e */ /* 0x020fe200000010ff */
[----:B------:R-:W-:Y:S02]  /*5e70*/  MUFU.EX2 R242, R10 ;  /* 0x0000000a00f27308 */ /* 0x000fe40000000800 */
[----:B------:R-:W-:Y:S01]  /*5e80*/  IMAD.WIDE.U32 R20, R20, -0x2daee0ad, RZ ;  /* 0xd2511f5314147825 */ /* 0x000fe200078e00ff */
[----:B------:R-:W-:-:S02]  /*5e90*/  PRMT R229, R7, 0x7610, R229 ;  /* 0x0000761007e57816 */ /* 0x000fc400000000e5 */
[----:B------:R-:W-:Y:S01]  /*5ea0*/  PRMT R228, R7, 0x7632, R228 ;  /* 0x0000763207e47816 */ /* 0x000fe200000000e4 */
[----:B------:R-:W-:Y:S02]  /*5eb0*/  FFMA.FTZ R7, R59, c[0x0][0x23c], -R0 ;  /* 0x00008f003b077a23 */ /* 0x000fe40000010800 */
[----:B------:R-:W-:Y:S01]  /*5ec0*/  @!P5 HFMA2.BF16_V2 R84, -RZ.H0_H0, RZ.H0_H0, -R229.H0_H0 ;  /* 0x200000ffff54d231 */ /* 0x000fe200003409e5 */
[----:B------:R-:W-:Y:S01]  /*5ed0*/  PRMT R77, R229, 0x5410, R228 ;  /* 0x00005410e54d7816 */ /* 0x000fe200000000e4 */
[----:B------:R1:W3:Y:S01]  /*5ee0*/  MUFU.EX2 R165, R7 ;  /* 0x0000000700a57308 */ /* 0x0002e20000000800 */
[----:B------:R-:W-:Y:S02]  /*5ef0*/  @!P0 HFMA2.BF16_V2 R82, -RZ.H0_H0, RZ.H0_H0, -R228.H0_H0 ;  /* 0x200000ffff528231 */ /* 0x000fe400003409e4 */
[----:B------:R-:W-:Y:S02]  /*5f00*/  @!P5 PRMT R229, R84, 0x5410, RZ ;  /* 0x0000541054e5d816 */ /* 0x000fe400000000ff */
[----:B------:R-:W-:-:S02]  /*5f10*/  ISETP.NE.AND P5, PT, R78, RZ, PT ;  /* 0x000000ff4e00720c */ /* 0x000fc40003fa5270 */
[----:B------:R-:W-:Y:S02]  /*5f20*/  @!P0 PRMT R228, R82, 0x5410, RZ ;  /* 0x0000541052e48816 */ /* 0x000fe400000000ff */
[----:B------:R-:W-:Y:S02]  /*5f30*/  ISETP.GE.U32.AND P0, PT, R225, R11, PT ;  /* 0x0000000be100720c */ /* 0x000fe40003f06070 */
[----:B------:R-:W-:Y:S02]  /*5f40*/  FSEL R105, R138, -INF , !P5 ;  /* 0xff8000008a697808 */ /* 0x000fe40006800000 */
[----:B-1----:R-:W-:Y:S02]  /*5f50*/  F2FP.BF16.PACK_AB R7, R252, R217 ;  /* 0x000000d9fc07723e */ /* 0x002fe400000010ff */
[----:B---3--:R-:W-:Y:S02]  /*5f60*/  F2FP.BF16.PACK_AB R10, R165, R247 ;  /* 0x000000f7a50a723e */ /* 0x008fe400000010ff */
[----:B------:R-:W-:-:S02]  /*5f70*/  PRMT R227, R7, 0x7632, R227 ;  /* 0x0000763207e37816 */ /* 0x000fc400000000e3 */
[----:B------:R-:W-:Y:S02]  /*5f80*/  PRMT R226, R7, 0x7610, R226 ;  /* 0x0000761007e27816 */ /* 0x000fe400000000e2 */
[----:B------:R-:W-:Y:S01]  /*5f90*/  LOP3.LUT R7, R4, 0xffff, RZ, 0xc0, !PT ;  /* 0x0000ffff04077812 */ /* 0x000fe200078ec0ff */
[----:B------:R-:W-:Y:S01]  /*5fa0*/  @!P4 HFMA2.BF16_V2 R85, -RZ.H0_H0, RZ.H0_H0, -R227.H0_H0 ;  /* 0x200000ffff55c231 */ /* 0x000fe200003409e3 */
[C---:B------:R-:W-:Y:S01]  /*5fb0*/  PRMT R224, R10.reuse, 0x7610, R224 ;  /* 0x000076100ae07816 */ /* 0x040fe200000000e0 */
[----:B------:R-:W-:Y:S01]  /*5fc0*/  @!P3 HFMA2.BF16_V2 R87, -RZ.H0_H0, RZ.H0_H0, -R226.H0_H0 ;  /* 0x200000ffff57b231 */ /* 0x000fe200003409e2 */
[----:B------:R-:W-:Y:S02]  /*5fd0*/  SHF.R.U32.HI R7, RZ, 0x8, R7 ;  /* 0x00000008ff077819 */ /* 0x000fe40000011607 */
[----:B------:R-:W-:Y:S01]  /*5fe0*/  PRMT R223, R10, 0x7632, R223 ;  /* 0x000076320adf7816 */ /* 0x000fe200000000df */
[----:B------:R-:W-:Y:S01]  /*5ff0*/  FFMA.FTZ R10, R44, c[0x0][0x23c], -R0 ;  /* 0x00008f002c0a7a23 */ /* 0x000fe20000010800 */
[----:B------:R-:W-:Y:S01]  /*6000*/  LOP3.LUT R7, R7, 0xffff, RZ, 0xc0, !PT ;  /* 0x0000ffff07077812 */ /* 0x000fe200078ec0ff */
[----:B------:R-:W-:Y:S01]  /*6010*/  @!P2 HFMA2.BF16_V2 R86, -RZ.H0_H0, RZ.H0_H0, -R224.H0_H0 ;  /* 0x200000ffff56a231 */ /* 0x000fe200003409e0 */
[----:B------:R-:W-:Y:S01]  /*6020*/  PRMT R76, R226, 0x5410, R227 ;  /* 0x00005410e24c7816 */ /* 0x000fe200000000e3 */
[----:B------:R1:W-:Y:S01]  /*6030*/  MUFU.EX2 R240, R10 ;  /* 0x0000000a00f07308 */ /* 0x0003e20000000800 */
[----:B------:R-:W-:-:S02]  /*6040*/  ISETP.GE.U32.AND P1, PT, R225, R7, PT ;  /* 0x00000007e100720c */ /* 0x000fc40003f26070 */
[----:B------:R-:W-:Y:S02]  /*6050*/  LOP3.LUT R7, R8, 0xff, RZ, 0xc0, !PT ;  /* 0x000000ff08077812 */ /* 0x000fe400078ec0ff */
[----:B------:R-:W-:Y:S02]  /*6060*/  @!P4 PRMT R227, R85, 0x5410, RZ ;  /* 0x0000541055e3c816 */ /* 0x000fe400000000ff */
[----:B------:R-:W-:Y:S02]  /*6070*/  ISETP.GE.U32.AND P4, PT, R225, R7, PT ;  /* 0x00000007e100720c */ /* 0x000fe40003f86070 */
[----:B------:R-:W-:Y:S02]  /*6080*/  F2FP.BF16.PACK_AB R7, R242, R250 ;  /* 0x000000faf207723e */ /* 0x000fe400000010ff */
[----:B------:R-:W-:Y:S02]  /*6090*/  SHF.R.U32.HI R4, RZ, 0x10, R4 ;  /* 0x00000010ff047819 */ /* 0x000fe40000011604 */
[C---:B------:R-:W-:Y:S01]  /*60a0*/  PRMT R221, R7.reuse, 0x7632, R221 ;  /* 0x0000763207dd7816 */ /* 0x040fe200000000dd */
[----:B------:R-:W-:Y:S01]  /*60b0*/  @!P1 HFMA2.BF16_V2 R88, -RZ.H0_H0, RZ.H0_H0, -R223.H0_H0 ;  /* 0x200000ffff589231 */ /* 0x000fe200003409df */
[----:B------:R-:W-:Y:S01]  /*60c0*/  PRMT R220, R7, 0x7610, R220 ;  /* 0x0000761007dc7816 */ /* 0x000fe200000000dc */
[----:B-1----:R-:W-:Y:S01]  /*60d0*/  FFMA.FTZ R10, R46, c[0x0][0x23c], -R0 ;  /* 0x00008f002e0a7a23 */ /* 0x002fe20000010800 */
[----:B------:R-:W-:Y:S01]  /*60e0*/  LOP3.LUT R7, R4, 0xff, RZ, 0xc0, !PT ;  /* 0x000000ff04077812 */ /* 0x000fe200078ec0ff */
[----:B------:R-:W-:Y:S01]  /*60f0*/  @!P0 HFMA2.BF16_V2 R89, -RZ.H0_H0, RZ.H0_H0, -R221.H0_H0 ;  /* 0x200000ffff598231 */ /* 0x000fe200003409dd */
[----:B------:R-:W-:Y:S01]  /*6100*/  @!P3 PRMT R226, R87, 0x5410, RZ ;  /* 0x0000541057e2b816 */ /* 0x000fe200000000ff */
[----:B------:R-:W1:Y:S01]  /*6110*/  MUFU.EX2 R84, R10 ;  /* 0x0000000a00547308 */ /* 0x000e620000000800 */
[----:B------:R-:W-:-:S02]  /*6120*/  LOP3.LUT R4, R8, 0xffff, RZ, 0xc0, !PT ;  /* 0x0000ffff08047812 */ /* 0x000fc400078ec0ff */
[C---:B------:R-:W-:Y:S01]  /*6130*/  ISETP.GE.U32.AND P3, PT, R225.reuse, R7, PT ;  /* 0x00000007e100720c */ /* 0x040fe20003f66070 */
[----:B------:R-:W-:Y:S01]  /*6140*/  FFMA.FTZ R7, R64, c[0x0][0x23c], -R3 ;  /* 0x00008f0040077a23 */ /* 0x000fe20000010803 */
[----:B------:R-:W-:Y:S02]  /*6150*/  SHF.R.U32.HI R4, RZ, 0x8, R4 ;  /* 0x00000008ff047819 */ /* 0x000fe40000011604 */
[----:B------:R-:W-:Y:S01]  /*6160*/  PRMT R82, R224, 0x5410, R223 ;  /* 0x00005410e0527816 */ /* 0x000fe200000000df */
[----:B------:R3:W-:Y:S01]  /*6170*/  MUFU.EX2 R210, R7 ;  /* 0x0000000700d27308 */ /* 0x0007e20000000800 */
[----:B------:R-:W-:Y:S02]  /*6180*/  LOP3.LUT R4, R4, 0xffff, RZ, 0xc0, !PT ;  /* 0x0000ffff04047812 */ /* 0x000fe400078ec0ff */
[----:B------:R-:W-:Y:S02]  /*6190*/  @!P1 PRMT R223, R88, 0x5410, RZ ;  /* 0x0000541058df9816 */ /* 0x000fe400000000ff */
[----:B------:R-:W-:-:S02]  /*61a0*/  ISETP.GE.U32.AND P1, PT, R225, R4, PT ;  /* 0x00000004e100720c */ /* 0x000fc40003f26070 */
[----:B------:R-:W-:Y:S01]  /*61b0*/  PRMT R243, R220, 0x5410, R221 ;  /* 0x00005410dcf37816 */ /* 0x000fe200000000dd */
[----:B------:R-:W-:Y:S01]  /*61c0*/  @!P3 HFMA2.BF16_V2 R92, -RZ.H0_H0, RZ.H0_H0, -R220.H0_H0 ;  /* 0x200000ffff5cb231 */ /* 0x000fe200003409dc */
[----:B-1----:R-:W-:Y:S02]  /*61d0*/  F2FP.BF16.PACK_AB R4, R84, R240 ;  /* 0x000000f05404723e */ /* 0x002fe400000010ff */
[----:B------:R-:W-:Y:S02]  /*61e0*/  @!P0 PRMT R221, R89, 0x5410, RZ ;  /* 0x0000541059dd8816 */ /* 0x000fe400000000ff */
[C---:B------:R-:W-:Y:S02]  /*61f0*/  PRMT R216, R4.reuse, 0x7610, R216 ;  /* 0x0000761004d87816 */ /* 0x040fe400000000d8 */
[----:B------:R-:W-:Y:S01]  /*6200*/  PRMT R215, R4, 0x7632, R215 ;  /* 0x0000763204d77816 */ /* 0x000fe200000000d7 */
[----:B---3--:R-:W-:Y:S01]  /*6210*/  FFMA.FTZ R7, R47, c[0x0][0x23c], -R3 ;  /* 0x00008f002f077a23 */ /* 0x008fe20000010803 */
[----:B------:R-:W-:Y:S01]  /*6220*/  SHF.R.U32.HI R4, RZ, 0x10, R8 ;  /* 0x00000010ff047819 */ /* 0x000fe20000011608 */
[----:B------:R-:W-:Y:S01]  /*6230*/  @!P4 HFMA2.BF16_V2 R90, -RZ.H0_H0, RZ.H0_H0, -R216.H0_H0 ;  /* 0x200000ffff5ac231 */ /* 0x000fe200003409d8 */
[C---:B------:R-:W-:Y:S01]  /*6240*/  ISETP.GE.AND P0, PT, R37.reuse, R184, PT ;  /* 0x000000b82500720c */ /* 0x040fe20003f06270 */
[----:B------:R1:W3:Y:S01]  /*6250*/  MUFU.EX2 R246, R7 ;  /* 0x0000000700f67308 */ /* 0x0002e20000000800 */
[----:B------:R-:W-:Y:S01]  /*6260*/  LOP3.LUT R4, R4, 0xff, RZ, 0xc0, !PT ;  /* 0x000000ff04047812 */ /* 0x000fe200078ec0ff */
[----:B------:R-:W-:Y:S01]  /*6270*/  @!P1 HFMA2.BF16_V2 R94, -RZ.H0_H0, RZ.H0_H0, -R215.H0_H0 ;  /* 0x200000ffff5e9231 */ /* 0x000fe200003409d7 */
[----:B------:R-:W-:-:S02]  /*6280*/  ISETP.LT.OR P0, PT, R37, R180, P0 ;  /* 0x000000b42500720c */ /* 0x000fc40000701670 */
[----:B------:R-:W-:Y:S02]  /*6290*/  @!P3 PRMT R220, R92, 0x5410, RZ ;  /* 0x000054105cdcb816 */ /* 0x000fe400000000ff */
[----:B------:R-:W-:Y:S02]  /*62a0*/  ISETP.GE.U32.AND P3, PT, R225, R4, PT ;  /* 0x00000004e100720c */ /* 0x000fe40003f66070 */
[----:B------:R-:W-:Y:S02]  /*62b0*/  P2R R10, PR, RZ, 0x1 ;  /* 0x00000001ff0a7803 */ /* 0x000fe40000000000 */
[----:B------:R-:W-:Y:S02]  /*62c0*/  LOP3.LUT R9, R13, UR6, R32, 0x96, !PT ;  /* 0x000000060d097c12 */ /* 0x000fe4000f8e9620 */
[----:B------:R-:W-:Y:S01]  /*62d0*/  @!P2 PRMT R224, R86, 0x5410, RZ ;  /* 0x0000541056e0a816 */ /* 0x000fe200000000ff */
[----:B------:R-:W-:Y:S01]  /*62e0*/  IMAD.MOV.U32 R86, RZ, RZ, R247 ;  /* 0x000000ffff567224 */ /* 0x000fe200078e00f7 */
[----:B------:R-:W-:Y:S01]  /*62f0*/  ISETP.GE.AND P2, PT, R37, R185, PT ;  /* 0x000000b92500720c */ /* 0x000fe20003f46270 */
[----:B------:R-:W-:Y:S01]  /*6300*/  IMAD.WIDE.U32 R12, R9, -0x2daee0ad, RZ ;  /* 0xd2511f53090c7825 */ /* 0x000fe200078e00ff */
[----:B-1----:R-:W-:-:S02]  /*6310*/  SHF.R.U32.HI R7, RZ, 0x18, R8 ;  /* 0x00000018ff077819 */ /* 0x002fc40000011608 */
[----:B---3--:R-:W-:Y:S02]  /*6320*/  F2FP.BF16.PACK_AB R4, R246, R210 ;  /* 0x000000d2f604723e */ /* 0x008fe400000010ff */
[----:B------:R-:W-:Y:S01]  /*6330*/  ISETP.GE.U32.AND P0, PT, R225, R7, PT ;  /* 0x00000007e100720c */ /* 0x000fe20003f06070 */
[----:B------:R-:W-:Y:S01]  /*6340*/  FFMA.FTZ R7, R66, c[0x0][0x23c], -R0 ;  /* 0x00008f0042077a23 */ /* 0x000fe20000010800 */
[C---:B------:R-:W-:Y:S02]  /*6350*/  PRMT R214, R4.reuse, 0x7632, R214 ;  /* 0x0000763204d67816 */ /* 0x040fe400000000d6 */
[----:B------:R-:W-:Y:S01]  /*6360*/  PRMT R213, R4, 0x7610, R213 ;  /* 0x0000761004d57816 */ /* 0x000fe200000000d5 */
[----:B------:R-:W-:Y:S01]  /*6370*/  FFMA.FTZ R4, R65, c[0x0][0x23c], -R0 ;  /* 0x00008f0041047a23 */ /* 0x000fe20000010800 */
[----:B------:R-:W-:Y:S01]  /*6380*/  MUFU.EX2 R87, R7 ;  /* 0x0000000700577308 */ /* 0x000fe20000000800 */
[----:B------:R-:W-:Y:S01]  /*6390*/  LOP3.LUT R44, R13, UR13, R22, 0x96, !PT ;  /* 0x0000000d0d2c7c12 */ /* 0x000fe2000f8e9616 */
[----:B------:R-:W-:Y:S01]  /*63a0*/  IMAD.MOV.U32 R65, RZ, RZ, R238 ;  /* 0x000000ffff417224 */ /* 0x000fe200078e00ee */
[----:B------:R-:W-:Y:S01]  /*63b0*/  @!P3 HFMA2.BF16_V2 R91, -RZ.H0_H0, RZ.H0_H0, -R213.H0_H0 ;  /* 0x200000ffff5bb231 */ /* 0x000fe200003409d5 */
[----:B------:R-:W-:-:S02]  /*63c0*/  PRMT R58, R213, 0x5410, R214 ;  /* 0x00005410d53a7816 */ /* 0x000fc400000000d6 */
[-C--:B------:R-:W-:Y:S01]  /*63d0*/  LOP3.LUT R9, R15, R114.reuse, RZ, 0x3c, !PT ;  /* 0x000000720f097212 */ /* 0x080fe200078e3cff */
[----:B------:R-:W-:Y:S01]  /*63e0*/  @!P0 HFMA2.BF16_V2 R93, -RZ.H0_H0, RZ.H0_H0, -R214.H0_H0 ;  /* 0x200000ffff5d8231 */ /* 0x000fe200003409d6 */
[----:B------:R1:W3:Y:S01]  /*63f0*/  MUFU.EX2 R85, R4 ;  /* 0x0000000400557308 */ /* 0x0002e20000000800 */
[----:B------:R-:W-:Y:S02]  /*6400*/  @!P3 PRMT R213, R91, 0x5410, RZ ;  /* 0x000054105bd5b816 */ /* 0x000fe400000000ff */
[----:B------:R-:W-:Y:S01]  /*6410*/  ISETP.NE.AND P3, PT, R10, RZ, PT ;  /* 0x000000ff0a00720c */ /* 0x000fe20003f65270 */
[----:B------:R-:W-:Y:S01]  /*6420*/  IMAD.WIDE.U32 R10, R106, -0x326172a9, RZ ;  /* 0xcd9e8d576a0a7825 */ /* 0x000fe200078e00ff */
[----:B------:R-:W-:Y:S02]  /*6430*/  @!P0 PRMT R214, R93, 0x5410, RZ ;  /* 0x000054105dd68816 */ /* 0x000fe400000000ff */
[----:B------:R-:W-:Y:S01]  /*6440*/  PRMT R249, R216, 0x5410, R215 ;  /* 0x00005410d8f97816 */ /* 0x000fe200000000d7 */
[----:B------:R-:W-:Y:S01]  /*6450*/  IMAD.WIDE.U32 R18, R9, -0x2daee0ad, RZ ;  /* 0xd2511f5309127825 */ /* 0x000fe200078e00ff */
[----:B------:R-:W-:-:S02]  /*6460*/  LOP3.LUT R8, R11, R114, RZ, 0x3c, !PT ;  /* 0x000000720b087212 */ /* 0x000fc400078e3cff */
[----:B------:R-:W-:Y:S02]  /*6470*/  ISETP.LT.OR P6, PT, R37, R181, P2 ;  /* 0x000000b52500720c */ /* 0x000fe400017c1670 */
[----:B------:R-:W-:Y:S01]  /*6480*/  @!P1 PRMT R215, R94, 0x5410, RZ ;  /* 0x000054105ed79816 */ /* 0x000fe200000000ff */
[----:B------:R-:W-:Y:S01]  /*6490*/  IMAD.WIDE.U32 R16, R8, -0x2daee0ad, RZ ;  /* 0xd2511f5308107825 */ /* 0x000fe200078e00ff */
[----:B------:R-:W-:Y:S02]  /*64a0*/  ISETP.GE.AND P2, PT, R38, R185, PT ;  /* 0x000000b92600720c */ /* 0x000fe40003f46270 */
[----:B-1----:R-:W-:Y:S01]  /*64b0*/  LOP3.LUT R4, R44, 0xff, RZ, 0xc0, !PT ;  /* 0x000000ff2c047812 */ /* 0x002fe200078ec0ff */
[----:B------:R-:W-:Y:S01]  /*64c0*/  IMAD R8, R112, 0x40, R161 ;  /* 0x0000004070087824 */ /* 0x000fe200078e02a1 */
[----:B---3--:R-:W-:Y:S02]  /*64d0*/  F2FP.BF16.PACK_AB R7, R85, R87 ;  /* 0x000000575507723e */ /* 0x008fe400000010ff */
[----:B------:R-:W-:Y:S01]  /*64e0*/  ISETP.GE.U32.AND P0, PT, R225, R4, PT ;  /* 0x00000004e100720c */ /* 0x000fe20003f06070 */
[----:B------:R-:W-:Y:S01]  /*64f0*/  IMAD.SHL.U32 R4, R124, 0x2, RZ ;  /* 0x000000027c047824 */ /* 0x000fe200078e00ff */
[----:B------:R-:W-:-:S02]  /*6500*/  PRMT R212, R7, 0x7610, R212 ;  /* 0x0000761007d47816 */ /* 0x000fc400000000d4 */
[----:B------:R-:W-:Y:S01]  /*6510*/  PRMT R211, R7, 0x7632, R211 ;  /* 0x0000763207d37816 */ /* 0x000fe200000000d3 */
[----:B------:R-:W-:Y:S01]  /*6520*/  IMAD R4, R160, c[0x0][0x228], R4 ;  /* 0x00008a00a0047a24 */ /* 0x000fe200078e0204 */
[--C-:B------:R-:W-:Y:S02]  /*6530*/  LOP3.LUT R11, R17, UR16, R62.reuse, 0x96, !PT ;  /* 0x00000010110b7c12 */ /* 0x100fe4000f8e963e */
[----:B------:R-:W-:Y:S02]  /*6540*/  LOP3.LUT R7, R63, R45, RZ, 0x3c, !PT ;  /* 0x0000002d3f077212 */ /* 0x000fe400078e3cff */
[----:B------:R-:W-:Y:S02]  /*6550*/  LOP3.LUT R17, R19, UR16, R62, 0x96, !PT ;  /* 0x0000001013117c12 */ /* 0x000fe4000f8e963e */
[----:B------:R-:W-:Y:S01]  /*6560*/  IADD3 R19, R8, -0x40, RZ ;  /* 0xffffffc008137810 */ /* 0x000fe20007ffe0ff */
[----:B------:R-:W-:Y:S01]  /*6570*/  @!P0 HFMA2.BF16_V2 R95, -RZ.H0_H0, RZ.H0_H0, -R212.H0_H0 ;  /* 0x200000ffff5f8231 */ /* 0x000fe200003409d4 */
[----:B------:R-:W-:Y:S01]  /*6580*/  PRMT R64, R212, 0x5410, R211 ;  /* 0x00005410d4407816 */ /* 0x000fe200000000d3 */
[----:B------:R-:W-:Y:S01]  /*6590*/  IMAD.WIDE.U32 R8, R7, -0x326172a9, RZ ;  /* 0xcd9e8d5707087825 */ /* 0x000fe200078e00ff */
[----:B------:R-:W-:-:S02]  /*65a0*/  SHF.R.S32.HI R15, RZ, 0x1f, R4 ;  /* 0x0000001fff0f7819 */ /* 0x000fc40000011404 */
[----:B------:R-:W-:Y:S01]  /*65b0*/  @!P0 PRMT R212, R95, 0x5410, RZ ;  /* 0x000054105fd48816 */ /* 0x000fe200000000ff */
[----:B------:R-:W-:Y:S01]  /*65c0*/  IMAD.MOV.U32 R95, RZ, RZ, R249 ;  /* 0x000000ffff5f7224 */ /* 0x000fe200078e00f9 */
[----:B------:R-:W-:Y:S02]  /*65d0*/  IADD3 R114, P0, R19, R4, RZ ;  /* 0x0000000413727210 */ /* 0x000fe40007f1e0ff */
[--C-:B------:R-:W-:Y:S02]  /*65e0*/  LOP3.LUT R7, R25, UR17, R10.reuse, 0x96, !PT ;  /* 0x0000001119077c12 */ /* 0x100fe4000f8e960a */
[----:B------:R-:W-:Y:S01]  /*65f0*/  LOP3.LUT R4, R29, UR17, R10, 0x96, !PT ;  /* 0x000000111d047c12 */ /* 0x000fe2000f8e960a */
[----:B------:R-:W-:Y:S01]  /*6600*/  IMAD.WIDE.U32 R10, R11, -0x326172a9, RZ ;  /* 0xcd9e8d570b0a7825 */ /* 0x000fe200078e00ff */
[----:B------:R-:W-:Y:S02]  /*6610*/  LEA.HI.X.SX32 R124, R19, R15, 0x1, P0 ;  /* 0x0000000f137c7211 */ /* 0x000fe400000f0eff */
[----:B------:R-:W-:Y:S01]  /*6620*/  LOP3.LUT R26, R9, UR17, R14, 0x96, !PT ;  /* 0x00000011091a7c12 */ /* 0x000fe2000f8e960e */
[----:B------:R-:W-:Y:S01]  /*6630*/  IMAD.WIDE.U32 R14, R17, -0x326172a9, RZ ;  /* 0xcd9e8d57110e7825 */ /* 0x000fe200078e00ff */
[----:B------:R-:W-:-:S02]  /*6640*/  ISETP.GE.AND P1, PT, R38, R184, PT ;  /* 0x000000b82600720c */ /* 0x000fc40003f26270 */
[----:B------:R-:W-:Y:S01]  /*6650*/  LOP3.LUT R27, R11, UR12, R24, 0x96, !PT ;  /* 0x0000000c0b1b7c12 */ /* 0x000fe2000f8e9618 */
[----:B------:R-:W-:Y:S01]  /*6660*/  IMAD.WIDE.U32 R22, R4, -0x2daee0ad, RZ ;  /* 0xd2511f5304167825 */ /* 0x000fe200078e00ff */
[----:B------:R-:W-:Y:S02]  /*6670*/  LOP3.LUT R19, R9, UR17, R110, 0x96, !PT ;  /* 0x0000001109137c12 */ /* 0x000fe4000f8e966e */
[----:B------:R-:W-:Y:S01]  /*6680*/  LOP3.LUT R4, R31, UR12, R8, 0x96, !PT ;  /* 0x0000000c1f047c12 */ /* 0x000fe2000f8e9608 */
[----:B------:R-:W-:Y:S01]  /*6690*/  IMAD.WIDE.U32 R24, R7, -0x2daee0ad, RZ ;  /* 0xd2511f5307187825 */ /* 0x000fe200078e00ff */
[----:B------:R-:W-:Y:S02]  /*66a0*/  @!P4 PRMT R216, R90, 0x5410, RZ ;  /* 0x000054105ad8c816 */ /* 0x000fe400000000ff */
[C---:B------:R-:W-:Y:S02]  /*66b0*/  ISETP.LT.OR P5, PT, R38.reuse, R181, P2 ;  /* 0x000000b52600720c */ /* 0x040fe400017a1670 */
[----:B------:R-:W-:Y:S01]  /*66c0*/  ISETP.LT.OR P4, PT, R38, R180, P1 ;  /* 0x000000b42600720c */ /* 0x000fe20000f81670 */
[----:B------:R-:W-:Y:S01]  /*66d0*/  IMAD.WIDE.U32 R38, R4, -0x2daee0ad, RZ ;  /* 0xd2511f5304267825 */ /* 0x000fe200078e00ff */
[----:B------:R-:W-:-:S02]  /*66e0*/  LOP3.LUT R11, R11, UR12, R28, 0x96, !PT ;  /* 0x0000000c0b0b7c12 */ /* 0x000fc4000f8e961c */
[C---:B------:R-:W-:Y:S02]  /*66f0*/  ISETP.GE.AND P2, PT, R43.reuse, R185, PT ;  /* 0x000000b92b00720c */ /* 0x040fe40003f46270 */
[----:B------:R-:W-:Y:S01]  /*6700*/  ISETP.GE.AND P1, PT, R43, R184, PT ;  /* 0x000000b82b00720c */ /* 0x000fe20003f26270 */
[----:B------:R-:W-:Y:S01]  /*6710*/  IMAD.WIDE.U32 R28, R11, -0x2daee0ad, RZ ;  /* 0xd2511f530b1c7825 */ /* 0x000fe200078e00ff */
[----:B------:R-:W-:Y:S02]  /*6720*/  LOP3.LUT R7, R15, UR12, R8, 0x96, !PT ;  /* 0x0000000c0f077c12 */ /* 0x000fe4000f8e9608 */
[--C-:B------:R-:W-:Y:S01]  /*6730*/  LOP3.LUT R25, R25, UR11, R16.reuse, 0x96, !PT ;  /* 0x0000000b19197c12 */ /* 0x100fe2000f8e9610 */
[----:B------:R-:W-:Y:S01]  /*6740*/  IMAD.WIDE.U32 R8, R19, -0x2daee0ad, RZ ;  /* 0xd2511f5313087825 */ /* 0x000fe200078e00ff */
[----:B------:R-:W-:Y:S02]  /*6750*/  LOP3.LUT R15, R23, UR11, R16, 0x96, !PT ;  /* 0x0000000b170f7c12 */ /* 0x000fe4000f8e9610 */
[----:B------:R-:W-:Y:S01]  /*6760*/  LOP3.LUT R32, R35, UR11, R244, 0x96, !PT ;  /* 0x0000000b23207c12 */ /* 0x000fe2000f8e96f4 */
[----:B------:R-:W-:Y:S01]  /*6770*/  IMAD.WIDE.U32 R16, R26, -0x2daee0ad, RZ ;  /* 0xd2511f531a107825 */ /* 0x000fe200078e00ff */
[----:B------:R-:W-:-:S02]  /*6780*/  ISETP.LT.OR P2, PT, R43, R181, P2 ;  /* 0x000000b52b00720c */ /* 0x000fc40001741670 */
[----:B------:R-:W-:Y:S01]  /*6790*/  ISETP.LT.OR P1, PT, R43, R180, P1 ;  /* 0x000000b42b00720c */ /* 0x000fe20000f21670 */
[----:B------:R-:W-:Y:S01]  /*67a0*/  IMAD.WIDE.U32 R42, R7, -0x2daee0ad, RZ ;  /* 0xd2511f53072a7825 */ /* 0x000fe200078e00ff */
[----:B------:R-:W-:Y:S02]  /*67b0*/  LOP3.LUT R31, R9, UR11, R244, 0x96, !PT ;  /* 0x0000000b091f7c12 */ /* 0x000fe4000f8e96f4 */
[----:B------:R-:W-:Y:S01]  /*67c0*/  LOP3.LUT R4, R39, UR9, R8, 0x96, !PT ;  /* 0x0000000927047c12 */ /* 0x000fe2000f8e9608 */
[----:B------:R-:W-:Y:S01]  /*67d0*/  IMAD.WIDE.U32 R8, R27, -0x2daee0ad, RZ ;  /* 0xd2511f531b087825 */ /* 0x000fe200078e00ff */
[--C-:B------:R-:W-:Y:S02]  /*67e0*/  LOP3.LUT R21, R21, UR11, R18.reuse, 0x96, !PT ;  /* 0x0000000b15157c12 */ /* 0x100fe4000f8e9612 */
[----:B------:R-:W-:Y:S01]  /*67f0*/  LOP3.LUT R11, R17, UR11, R18, 0x96, !PT ;  /* 0x0000000b110b7c12 */ /* 0x000fe2000f8e9612 */
[----:B------:R-:W-:Y:S01]  /*6800*/  IMAD.WIDE.U32 R18, R32, -0x326172a9, RZ ;  /* 0xcd9e8d5720127825 */ /* 0x000fe200078e00ff */
[----:B------:R-:W-:-:S02]  /*6810*/  LOP3.LUT R29, R29, UR9, R22, 0x96, !PT ;  /* 0x000000091d1d7c12 */ /* 0x000fc4000f8e9616 */
[----:B------:R-:W-:Y:S01]  /*6820*/  LOP3.LUT R33, R43, UR9, R16, 0x96, !PT ;  /* 0x000000092b217c12 */ /* 0x000fe2000f8e9610 */
[----:B------:R-:W-:Y:S01]  /*6830*/  IMAD.WIDE.U32 R26, R25, -0x326172a9, RZ ;  /* 0xcd9e8d57191a7825 */ /* 0x000fe200078e00ff */
[C---:B------:R-:W-:Y:S02]  /*6840*/  LOP3.LUT R24, R9.reuse, UR9, R24, 0x96, !PT ;  /* 0x0000000909187c12 */ /* 0x040fe4000f8e9618 */
[----:B------:R-:W-:Y:S01]  /*6850*/  LOP3.LUT R39, R9, UR9, R20, 0x96, !PT ;  /* 0x0000000909277c12 */ /* 0x000fe2000f8e9614 */
[----:B------:R-:W-:Y:S01]  /*6860*/  IMAD.WIDE.U32 R22, R15, -0x326172a9, RZ ;  /* 0xcd9e8d570f167825 */ /* 0x000fe200078e00ff */
[----:B------:R-:W-:Y:S02]  /*6870*/  LOP3.LUT R7, R19, UR10, R30, 0x96, !PT ;  /* 0x0000000a13077c12 */ /* 0x000fe4000f8e961e */
[--C-:B------:R-:W-:Y:S01]  /*6880*/  LOP3.LUT R9, R27, UR10, R10.reuse, 0x96, !PT ;  /* 0x0000000a1b097c12 */ /* 0x100fe2000f8e960a */
[----:B------:R-:W-:Y:S01]  /*6890*/  IMAD.WIDE.U32 R34, R34, -0x326172a9, RZ ;  /* 0xcd9e8d5722227825 */ /* 0x000fe200078e00ff */
[----:B------:R-:W-:-:S02]  /*68a0*/  LOP3.LUT R15, R23, UR10, R10, 0x96, !PT ;  /* 0x0000000a170f7c12 */ /* 0x000fc4000f8e960a */
[----:B------:R-:W-:Y:S01]  /*68b0*/  FSEL R94, R137, -INF , !P6 ;  /* 0xff800000895e7808 */ /* 0x000fe20007000000 */
[----:B------:R-:W-:Y:S01]  /*68c0*/  IMAD.WIDE.U32 R16, R31, -0x326172a9, RZ ;  /* 0xcd9e8d571f107825 */ /* 0x000fe200078e00ff */
[----:B------:R-:W-:Y:S02]  /*68d0*/  LOP3.LUT R32, R35, UR8, R18, 0x96, !PT ;  /* 0x0000000823207c12 */ /* 0x000fe4000f8e9612 */
[----:B------:R-:W-:Y:S01]  /*68e0*/  FSEL R67, R156, -INF , !P5 ;  /* 0xff8000009c437808 */ /* 0x000fe20006800000 */
[----:B------:R-:W-:Y:S01]  /*68f0*/  IMAD.WIDE.U32 R36, R4, -0x326172a9, RZ ;  /* 0xcd9e8d5704247825 */ /* 0x000fe200078e00ff */
[----:B------:R-:W-:Y:S02]  /*6900*/  LOP3.LUT R43, R17, UR10, R30, 0x96, !PT ;  /* 0x0000000a112b7c12 */ /* 0x000fe4000f8e961e */
[----:B------:R-:W-:Y:S01]  /*6910*/  FSEL R66, R157, -INF , !P2 ;  /* 0xff8000009d427808 */ /* 0x000fe20005000000 */
[----:B------:R-:W-:Y:S01]  /*6920*/  IMAD.WIDE.U32 R20, R21, -0x326172a9, RZ ;  /* 0xcd9e8d5715147825 */ /* 0x000fe200078e00ff */
[----:B------:R-:W-:-:S02]  /*6930*/  LOP3.LUT R35, R37, UR8, R16, 0x96, !PT ;  /* 0x0000000825237c12 */ /* 0x000fc4000f8e9610 */
        /* <DEDUP_REMOVED lines=35> */
[----:B------:R-:W-:-:S04]  /*6b70*/  IMAD.WIDE.U32 R8, R27, -0x326172a9, RZ ;  /* 0xcd9e8d571b087825 */ /* 0x000fc800078e00ff */
[----:B------:R-:W-:Y:S01]  /*6b80*/  IMAD.WIDE.U32 R24, R7, -0x2daee0ad, RZ ;  /* 0xd2511f5307187825 */ /* 0x000fe200078e00ff */
[----:B------:R-:W-:Y:S02]  /*6b90*/  LOP3.LUT R7, R11, UR6, R34, 0x96, !PT ;  /* 0x000000060b077c12 */ /* 0x000fe4000f8e9622 */
[----:B------:R-:W-:Y:S01]  /*6ba0*/  LOP3.LUT R17, R9, UR14, R10, 0x96, !PT ;  /* 0x0000000e09117c12 */ /* 0x000fe2000f8e960a */
[----:B------:R-:W-:Y:S01]  /*6bb0*/  IMAD.WIDE.U32 R14, R15, -0x326172a9, RZ ;  /* 0xcd9e8d570f0e7825 */ /* 0x000fe200078e00ff */
[----:B------:R-:W-:Y:S02]  /*6bc0*/  LOP3.LUT R21, R25, UR5, R26, 0x96, !PT ;  /* 0x0000000519157c12 */ /* 0x000fe4000f8e961a */
[C---:B------:R-:W-:Y:S01]  /*6bd0*/  LOP3.LUT R25, R8.reuse, 0xff, RZ, 0xc0, !PT ;  /* 0x000000ff08197812 */ /* 0x040fe200078ec0ff */
[----:B------:R-:W-:Y:S01]  /*6be0*/  IMAD.WIDE.U32 R10, R23, -0x326172a9, RZ ;  /* 0xcd9e8d57170a7825 */ /* 0x000fe200078e00ff */
[----:B------:R-:W-:Y:S02]  /*6bf0*/  LOP3.LUT R23, R8, 0xffff, RZ, 0xc0, !PT ;  /* 0x0000ffff08177812 */ /* 0x000fe400078ec0ff */
[--C-:B------:R-:W-:Y:S01]  /*6c00*/  SHF.R.U32.HI R27, RZ, 0x10, R8.reuse ;  /* 0x00000010ff1b7819 */ /* 0x100fe20000011608 */
[----:B------:R-:W-:Y:S01]  /*6c10*/  IMAD.WIDE.U32 R18, R19, -0x326172a9, RZ ;  /* 0xcd9e8d5713127825 */ /* 0x000fe200078e00ff */
[----:B------:R-:W-:-:S02]  /*6c20*/  SHF.R.U32.HI R26, RZ, 0x18, R8 ;  /* 0x00000018ff1a7819 */ /* 0x000fc40000011608 */
[----:B------:R-:W-:Y:S01]  /*6c30*/  LOP3.LUT R31, R11, UR14, R14, 0x96, !PT ;  /* 0x0000000e0b1f7c12 */ /* 0x000fe2000f8e960e */
[----:B------:R-:W-:Y:S01]  /*6c40*/  IMAD.WIDE.U32 R8, R4, -0x326172a9, RZ ;  /* 0xcd9e8d5704087825 */ /* 0x000fe200078e00ff */
[C---:B------:R-:W-:Y:S02]  /*6c50*/  LOP3.LUT R74, R10.reuse, 0xffff, RZ, 0xc0, !PT ;  /* 0x0000ffff0a4a7812 */ /* 0x040fe400078ec0ff */
[----:B------:R-:W-:Y:S01]  /*6c60*/  LOP3.LUT R89, R10, 0xff, RZ, 0xc0, !PT ;  /* 0x000000ff0a597812 */ /* 0x000fe200078ec0ff */
[----:B------:R-:W-:Y:S01]  /*6c70*/  IMAD.WIDE.U32 R50, R37, -0x2daee0ad, RZ ;  /* 0xd2511f5325327825 */ /* 0x000fe200078e00ff */
[--C-:B------:R-:W-:Y:S02]  /*6c80*/  SHF.R.U32.HI R79, RZ, 0x10, R10.reuse ;  /* 0x00000010ff4f7819 */ /* 0x100fe4000001160a */
[----:B------:R-:W-:Y:S01]  /*6c90*/  SHF.R.U32.HI R88, RZ, 0x18, R10 ;  /* 0x00000018ff587819 */ /* 0x000fe2000001160a */
[----:B------:R-:W-:Y:S01]  /*6ca0*/  IMAD.WIDE.U32 R10, R33, -0x2daee0ad, RZ ;  /* 0xd2511f53210a7825 */ /* 0x000fe200078e00ff */
[----:B------:R-:W-:-:S02]  /*6cb0*/  LOP3.LUT R22, R19, UR6, R22, 0x96, !PT ;  /* 0x0000000613167c12 */ /* 0x000fc4000f8e9616 */
[----:B------:R-:W-:Y:S02]  /*6cc0*/  LOP3.LUT R14, R9, UR14, R20, 0x96, !PT ;  /* 0x0000000e090e7c12 */ /* 0x000fe4000f8e9614 */
[C---:B------:R-:W-:Y:S02]  /*6cd0*/  LOP3.LUT R20, R8.reuse, 0xff, RZ, 0xc0, !PT ;  /* 0x000000ff08147812 */ /* 0x040fe400078ec0ff */
[----:B------:R-:W-:Y:S02]  /*6ce0*/  LOP3.LUT R49, R8, 0xffff, RZ, 0xc0, !PT ;  /* 0x0000ffff08317812 */ /* 0x000fe400078ec0ff */
[--C-:B------:R-:W-:Y:S02]  /*6cf0*/  SHF.R.U32.HI R48, RZ, 0x10, R8.reuse ;  /* 0x00000010ff307819 */ /* 0x100fe40000011608 */
[----:B------:R-:W-:Y:S01]  /*6d00*/  SHF.R.U32.HI R19, RZ, 0x18, R8 ;  /* 0x00000018ff137819 */ /* 0x000fe20000011608 */
[----:B------:R-:W-:Y:S01]  /*6d10*/  IMAD.WIDE.U32 R8, R29, -0x326172a9, RZ ;  /* 0xcd9e8d571d087825 */ /* 0x000fe200078e00ff */
[----:B------:R-:W-:-:S02]  /*6d20*/  LOP3.LUT R28, R11, UR13, R28, 0x96, !PT ;  /* 0x0000000d0b1c7c12 */ /* 0x000fc4000f8e961c */
[C---:B------:R-:W-:Y:S02]  /*6d30*/  LOP3.LUT R78, R10.reuse, 0xff, RZ, 0xc0, !PT ;  /* 0x000000ff0a4e7812 */ /* 0x040fe400078ec0ff */
[----:B------:R-:W-:Y:S02]  /*6d40*/  LOP3.LUT R73, R10, 0xffff, RZ, 0xc0, !PT ;  /* 0x0000ffff0a497812 */ /* 0x000fe400078ec0ff */
[--C-:B------:R-:W-:Y:S02]  /*6d50*/  SHF.R.U32.HI R90, RZ, 0x10, R10.reuse ;  /* 0x00000010ff5a7819 */ /* 0x100fe4000001160a */
[----:B------:R-:W-:Y:S01]  /*6d60*/  SHF.R.U32.HI R72, RZ, 0x18, R10 ;  /* 0x00000018ff487819 */ /* 0x000fe2000001160a */
[----:B------:R-:W-:Y:S01]  /*6d70*/  IMAD.WIDE.U32 R10, R7, -0x2daee0ad, RZ ;  /* 0xd2511f53070a7825 */ /* 0x000fe200078e00ff */
[----:B------:R-:W-:Y:S02]  /*6d80*/  LOP3.LUT R29, R9, UR14, R16, 0x96, !PT ;  /* 0x0000000e091d7c12 */ /* 0x000fe4000f8e9610 */
[----:B------:R-:W-:-:S02]  /*6d90*/  LOP3.LUT R61, R8, 0xff, RZ, 0xc0, !PT ;  /* 0x000000ff083d7812 */ /* 0x000fc400078ec0ff */
[----:B------:R-:W-:Y:S02]  /*6da0*/  LOP3.LUT R112, R8, 0xffff, RZ, 0xc0, !PT ;  /* 0x0000ffff08707812 */ /* 0x000fe400078ec0ff */
[--C-:B------:R-:W-:Y:S02]  /*6db0*/  SHF.R.U32.HI R111, RZ, 0x10, R8.reuse ;  /* 0x00000010ff6f7819 */ /* 0x100fe40000011608 */
[----:B------:R-:W-:Y:S01]  /*6dc0*/  SHF.R.U32.HI R60, RZ, 0x18, R8 ;  /* 0x00000018ff3c7819 */ /* 0x000fe20000011608 */
[----:B------:R-:W-:Y:S01]  /*6dd0*/  IMAD.WIDE.U32 R8, R21, -0x326172a9, RZ ;  /* 0xcd9e8d5715087825 */ /* 0x000fe200078e00ff */
[----:B------:R-:W-:Y:S02]  /*6de0*/  LOP3.LUT R92, R15, UR6, R36, 0x96, !PT ;  /* 0x000000060f5c7c12 */ /* 0x000fe4000f8e9624 */
[----:B------:R-:W-:Y:S02]  /*6df0*/  LOP3.LUT R15, R11, UR13, R32, 0x96, !PT ;  /* 0x0000000d0b0f7c12 */ /* 0x000fe4000f8e9620 */
[----:B------:R-:W-:-:S02]  /*6e00*/  LOP3.LUT R35, R10, 0xffff, RZ, 0xc0, !PT ;  /* 0x0000ffff0a237812 */ /* 0x000fc400078ec0ff */
[----:B------:R-:W-:Y:S02]  /*6e10*/  LOP3.LUT R47, R10, 0xff, RZ, 0xc0, !PT ;  /* 0x000000ff0a2f7812 */ /* 0x000fe400078ec0ff */
[--C-:B------:R-:W-:Y:S02]  /*6e20*/  SHF.R.U32.HI R41, RZ, 0x10, R10.reuse ;  /* 0x00000010ff297819 */ /* 0x100fe4000001160a */
[----:B------:R-:W-:Y:S01]  /*6e30*/  SHF.R.U32.HI R46, RZ, 0x18, R10 ;  /* 0x00000018ff2e7819 */ /* 0x000fe2000001160a */
[----:B------:R-:W-:Y:S01]  /*6e40*/  IMAD.WIDE.U32 R10, R45, -0x2daee0ad, RZ ;  /* 0xd2511f532d0a7825 */ /* 0x000fe200078e00ff */
[----:B------:R-:W-:Y:S02]  /*6e50*/  LOP3.LUT R18, R9, UR14, R18, 0x96, !PT ;  /* 0x0000000e09127c12 */ /* 0x000fe4000f8e9612 */
[C---:B------:R-:W-:Y:S02]  /*6e60*/  LOP3.LUT R21, R8.reuse, 0xffff, RZ, 0xc0, !PT ;  /* 0x0000ffff08157812 */ /* 0x040fe400078ec0ff */
[----:B------:R-:W-:-:S02]  /*6e70*/  LOP3.LUT R38, R8, 0xff, RZ, 0xc0, !PT ;  /* 0x000000ff08267812 */ /* 0x000fc400078ec0ff */
[--C-:B------:R-:W-:Y:S02]  /*6e80*/  SHF.R.U32.HI R39, RZ, 0x10, R8.reuse ;  /* 0x00000010ff277819 */ /* 0x100fe40000011608 */
[----:B------:R-:W-:Y:S01]  /*6e90*/  SHF.R.U32.HI R43, RZ, 0x18, R8 ;  /* 0x00000018ff2b7819 */ /* 0x000fe20000011608 */
[----:B------:R-:W-:Y:S01]  /*6ea0*/  IMAD.WIDE.U32 R8, R22, -0x2daee0ad, RZ ;  /* 0xd2511f5316087825 */ /* 0x000fe200078e00ff */
[----:B------:R-:W-:Y:S02]  /*6eb0*/  LOP3.LUT R4, R51, UR5, R10, 0x96, !PT ;  /* 0x0000000533047c12 */ /* 0x000fe4000f8e960a */
[----:B------:R-:W-:Y:S02]  /*6ec0*/  LOP3.LUT R7, R11, UR7, R42, 0x96, !PT ;  /* 0x000000070b077c12 */ /* 0x000fe4000f8e962a */
[----:B------:R-:W-:Y:S02]  /*6ed0*/  LOP3.LUT R16, R9, UR13, R24, 0x96, !PT ;  /* 0x0000000d09107c12 */ /* 0x000fe4000f8e9618 */
[C---:B------:R-:W-:Y:S01]  /*6ee0*/  LOP3.LUT R24, R8.reuse, 0xffff, RZ, 0xc0, !PT ;  /* 0x0000ffff08187812 */ /* 0x040fe200078ec0ff */
[----:B------:R-:W-:Y:S01]  /*6ef0*/  IMAD.WIDE.U32 R10, R7, -0x326172a9, RZ ;  /* 0xcd9e8d57070a7825 */ /* 0x000fe200078e00ff */
[----:B------:R-:W-:-:S02]  /*6f00*/  LOP3.LUT R34, R8, 0xff, RZ, 0xc0, !PT ;  /* 0x000000ff08227812 */ /* 0x000fc400078ec0ff */
[--C-:B------:R-:W-:Y:S02]  /*6f10*/  SHF.R.U32.HI R32, RZ, 0x10, R8.reuse ;  /* 0x00000010ff207819 */ /* 0x100fe40000011608 */
[----:B------:R-:W-:Y:S01]  /*6f20*/  SHF.R.U32.HI R33, RZ, 0x18, R8 ;  /* 0x00000018ff217819 */ /* 0x000fe20000011608 */
[----:B------:R-:W-:Y:S01]  /*6f30*/  IMAD.WIDE.U32 R8, R4, -0x326172a9, RZ ;  /* 0xcd9e8d5704087825 */ /* 0x000fe200078e00ff */
[----:B------:R-:W-:Y:S02]  /*6f40*/  FMNMX.FTZ R4, R120, R121, !PT ;  /* 0x0000007978047209 */ /* 0x000fe40007810000 */
[----:B------:R-:W-:Y:S02]  /*6f50*/  LOP3.LUT R53, R11, UR6, R40, 0x96, !PT ;  /* 0x000000060b357c12 */ /* 0x000fe4000f8e9628 */
[----:B------:R-:W-:Y:S02]  /*6f60*/  FMNMX.FTZ R4, R116, R4, !PT ;  /* 0x0000000474047209 */ /* 0x000fe40007810000 */
[----:B------:R-:W-:-:S02]  /*6f70*/  LOP3.LUT R93, R8, 0xffff, RZ, 0xc0, !PT ;  /* 0x0000ffff085d7812 */ /* 0x000fc400078ec0ff */
[----:B------:R-:W-:Y:S02]  /*6f80*/  FMNMX.FTZ R7, R117, R4, !PT ;  /* 0x0000000475077209 */ /* 0x000fe40007810000 */
[----:B------:R-:W-:Y:S02]  /*6f90*/  SHF.R.U32.HI R4, RZ, 0x8, R23 ;  /* 0x00000008ff047819 */ /* 0x000fe40000011617 */
[----:B------:R-:W-:Y:S02]  /*6fa0*/  FMNMX.FTZ R7, R118, R7, !PT ;  /* 0x0000000776077209 */ /* 0x000fe40007810000 */
[----:B------:R-:W-:Y:S02]  /*6fb0*/  PRMT R42, R25, 0x5410, R4 ;  /* 0x00005410192a7816 */ /* 0x000fe40000000004 */
[----:B------:R-:W-:Y:S02]  /*6fc0*/  FMNMX.FTZ R7, R125, R7, !PT ;  /* 0x000000077d077209 */ /* 0x000fe40007810000 */
[----:B------:R-:W-:-:S02]  /*6fd0*/  LOP3.LUT R4, R27, 0xff, RZ, 0xc0, !PT ;  /* 0x000000ff1b047812 */ /* 0x000fc400078ec0ff */
[----:B------:R-:W-:Y:S02]  /*6fe0*/  FMNMX.FTZ R7, R115, R7, !PT ;  /* 0x0000000773077209 */ /* 0x000fe40007810000 */
[----:B------:R-:W-:Y:S02]  /*6ff0*/  PRMT R40, R4, 0x5410, R26 ;  /* 0x0000541004287816 */ /* 0x000fe4000000001a */
        /* <DEDUP_REMOVED lines=10> */
[----:B------:R-:W-:Y:S02]  /*70a0*/  LOP3.LUT R110, R8, 0xff, RZ, 0xc0, !PT ;  /* 0x000000ff086e7812 */ /* 0x000fe400078ec0ff */
[--C-:B------:R-:W-:Y:S02]  /*70b0*/  SHF.R.U32.HI R104, RZ, 0x10, R8.reuse ;  /* 0x00000010ff687819 */ /* 0x100fe40000011608 */
[----:B--2---:R-:W-:Y:S02]  /*70c0*/  SHF.R.U32.HI R106, RZ, 0x18, R8 ;  /* 0x00000018ff6a7819 */ /* 0x004fe40000011608 */
[----:B------:R-:W-:Y:S02]  /*70d0*/  FMNMX.FTZ R4, R126, R4, !PT ;  /* 0x000000047e047209 */ /* 0x000fe40007810000 */
[----:B------:R-:W-:Y:S02]  /*70e0*/  FMNMX.FTZ R8, R107, R7, !PT ;  /* 0x000000076b087209 */ /* 0x000fe40007810000 */
[----:B------:R-:W-:-:S02]  /*70f0*/  FMNMX.FTZ R7, R129, R4, !PT ;  /* 0x0000000481077209 */ /* 0x000fc40007810000 */
[----:B------:R-:W-:Y:S02]  /*7100*/  FMNMX.FTZ R8, R94, R8, !PT ;  /* 0x000000085e087209 */ /* 0x000fe40007810000 */
[----:B------:R-:W-:Y:S02]  /*7110*/  LOP3.LUT R4, R44, 0xffff, RZ, 0xc0, !PT ;  /* 0x0000ffff2c047812 */ /* 0x000fe400078ec0ff */
[----:B------:R-:W-:Y:S02]  /*7120*/  FMNMX.FTZ R71, R67, R8, !PT ;  /* 0x0000000843477209 */ /* 0x000fe40007810000 */
[----:B------:R-:W-:Y:S02]  /*7130*/  SHF.R.U32.HI R4, RZ, 0x8, R4 ;  /* 0x00000008ff047819 */ /* 0x000fe40000011604 */
[----:B------:R-:W-:Y:S02]  /*7140*/  FMNMX.FTZ R7, R146, R7, !PT ;  /* 0x0000000792077209 */ /* 0x000fe40007810000 */
[----:B------:R-:W-:-:S02]  /*7150*/  LOP3.LUT R4, R4, 0xffff, RZ, 0xc0, !PT ;  /* 0x0000ffff04047812 */ /* 0x000fc400078ec0ff */
[----:B------:R-:W-:Y:S02]  /*7160*/  FMNMX.FTZ R71, R66, R71, !PT ;  /* 0x0000004742477209 */ /* 0x000fe40007810000 */
[----:B------:R-:W-:Y:S02]  /*7170*/  FMNMX.FTZ R7, R143, R7, !PT ;  /* 0x000000078f077209 */ /* 0x000fe40007810000 */
[----:B------:R-:W-:Y:S01]  /*7180*/  ISETP.GE.U32.AND P0, PT, R225, R4, PT ;  /* 0x00000004e100720c */ /* 0x000fe20003f06070 */
[----:B------:R-:W1:Y:S01]  /*7190*/  SHFL.BFLY PT, R8, R71, 0x2, 0x1f ;  /* 0x0c401f0047087f89 */ /* 0x000e6200000e0000 */
[----:B------:R-:W-:Y:S01]  /*71a0*/  FMNMX.FTZ R4, R167, R7, !PT ;  /* 0x00000007a7047209 */ /* 0x000fe20007810000 */
[----:B------:R-:W-:Y:S01]  /*71b0*/  FFMA.FTZ R7, R98, c[0x0][0x23c], -R3 ;  /* 0x00008f0062077a23 */ /* 0x000fe20000010803 */
[----:B------:R-:W-:Y:S01]  /*71c0*/  FSEL R51, R139, -INF , !P3 ;  /* 0xff8000008b337808 */ /* 0x000fe20005800000 */
[----:B------:R-:W-:Y:S01]  /*71d0*/  IMAD.MOV.U32 R98, RZ, RZ, R81 ;  /* 0x000000ffff627224 */ /* 0x000fe200078e0051 */
[----:B------:R-:W-:Y:S01]  /*71e0*/  FMNMX.FTZ R4, R166, R4, !PT ;  /* 0x00000004a6047209 */ /* 0x000fe20007810000 */
[----:B------:R-:W-:Y:S01]  /*71f0*/  IMAD.MOV.U32 R81, RZ, RZ, R70 ;  /* 0x000000ffff517224 */ /* 0x000fe200078e0046 */
[----:B------:R2:W-:Y:S01]  /*7200*/  MUFU.EX2 R249, R7 ;  /* 0x0000000700f97308 */ /* 0x0005e20000000800 */
[----:B------:R-:W-:-:S02]  /*7210*/  LOP3.LUT R30, R9, UR14, R10, 0x96, !PT ;  /* 0x0000000e091e7c12 */ /* 0x000fc4000f8e960a */
[----:B------:R-:W-:Y:S02]  /*7220*/  FMNMX.FTZ R4, R105, R4, !PT ;  /* 0x0000000469047209 */ /* 0x000fe40007810000 */
[----:B------:R-:W-:Y:S01]  /*7230*/  @!P0 HFMA2.BF16_V2 R113, -RZ.H0_H0, RZ.H0_H0, -R211.H0_H0 ;  /* 0x200000ffff718231 */ /* 0x000fe200003409d3 */
[----:B------:R-:W-:Y:S02]  /*7240*/  LOP3.LUT R10, R12, 0xffff, RZ, 0xc0, !PT ;  /* 0x0000ffff0c0a7812 */ /* 0x000fe400078ec0ff */
[----:B------:R-:W-:Y:S02]  /*7250*/  FMNMX.FTZ R70, R51, R4, !PT ;  /* 0x0000000433467209 */ /* 0x000fe40007810000 */
[----:B------:R-:W-:Y:S02]  /*7260*/  SHF.R.U32.HI R4, RZ, 0x18, R44 ;  /* 0x00000018ff047819 */ /* 0x000fe4000001162c */
[----:B------:R-:W-:Y:S02]  /*7270*/  FMNMX.FTZ R70, R59, R70, !PT ;  /* 0x000000463b467209 */ /* 0x000fe40007810000 */
[----:B------:R-:W-:Y:S01]  /*7280*/  ISETP.GE.U32.AND P2, PT, R225, R4, PT ;  /* 0x00000004e100720c */ /* 0x000fe20003f46070 */
[----:B--2---:R-:W-:Y:S01]  /*7290*/  FFMA.FTZ R7, R97, c[0x0][0x23c], -R3 ;  /* 0x00008f0061077a23 */ /* 0x004fe20000010803 */
[----:B-1----:R-:W-:Y:S01]  /*72a0*/  FMNMX.FTZ R71, R71, R8, !PT ;  /* 0x0000000847477209 */ /* 0x002fe20007810000 */
[----:B------:R-:W-:Y:S01]  /*72b0*/  IMAD.MOV.U32 R97, RZ, RZ, R58 ;  /* 0x000000ffff617224 */ /* 0x000fe200078e003a */
[----:B------:R-:W-:Y:S01]  /*72c0*/  FSEL R58, R159, -INF , !P1 ;  /* 0xff8000009f3a7808 */ /* 0x000fe20004800000 */
[----:B------:R1:W2:Y:S01]  /*72d0*/  MUFU.EX2 R248, R7 ;  /* 0x0000000700f87308 */ /* 0x0002a20000000800 */
[----:B------:R-:W-:Y:S01]  /*72e0*/  SHF.R.U32.HI R4, RZ, 0x10, R44 ;  /* 0x00000010ff047819 */ /* 0x000fe2000001162c */
[----:B------:R-:W3:Y:S01]  /*72f0*/  SHFL.BFLY PT, R8, R71, 0x1, 0x1f ;  /* 0x0c201f0047087f89 */ /* 0x000ee200000e0000 */
[----:B------:R-:W-:-:S02]  /*7300*/  FMNMX.FTZ R70, R58, R70, !PT ;  /* 0x000000463a467209 */ /* 0x000fc40007810000 */
[----:B------:R-:W-:Y:S02]  /*7310*/  LOP3.LUT R4, R4, 0xff, RZ, 0xc0, !PT ;  /* 0x000000ff04047812 */ /* 0x000fe400078ec0ff */
[----:B------:R-:W-:Y:S01]  /*7320*/  @!P0 PRMT R211, R113, 0x5410, RZ ;  /* 0x0000541071d38816 */ /* 0x000fe200000000ff */
[C---:B------:R-:W-:Y:S01]  /*7330*/  IMAD R113, R225.reuse, 0x10000, R225 ;  /* 0x00010000e1717824 */ /* 0x040fe200078e02e1 */
[C---:B------:R-:W-:Y:S02]  /*7340*/  ISETP.GE.U32.AND P0, PT, R225.reuse, R4, PT ;  /* 0x00000004e100720c */ /* 0x040fe40003f06070 */
[----:B------:R-:W-:Y:S02]  /*7350*/  LOP3.LUT R9, R12, 0xff, RZ, 0xc0, !PT ;  /* 0x000000ff0c097812 */ /* 0x000fe400078ec0ff */
[----:B------:R-:W-:Y:S02]  /*7360*/  SHF.R.U32.HI R11, RZ, 0x10, R12 ;  /* 0x00000010ff0b7819 */ /* 0x000fe4000001160c */
[----:B------:R-:W-:Y:S01]  /*7370*/  ISETP.GE.U32.AND P1, PT, R225, R9, PT ;  /* 0x00000009e100720c */ /* 0x000fe20003f26070 */
[----:B-1----:R-:W1:Y:S01]  /*7380*/  SHFL.BFLY PT, R7, R70, 0x2, 0x1f ;  /* 0x0c401f0046077f89 */ /* 0x002e6200000e0000 */
[----:B--2---:R-:W-:-:S02]  /*7390*/  F2FP.BF16.PACK_AB R4, R248, R249 ;  /* 0x000000f9f804723e */ /* 0x004fc400000010ff */
[----:B------:R-:W-:Y:S02]  /*73a0*/  SHF.R.U32.HI R12, RZ, 0x18, R12 ;  /* 0x00000018ff0c7819 */ /* 0x000fe4000001160c */
[C---:B------:R-:W-:Y:S02]  /*73b0*/  PRMT R197, R4.reuse, 0x7610, R197 ;  /* 0x0000761004c57816 */ /* 0x040fe400000000c5 */
[----:B------:R-:W-:Y:S01]  /*73c0*/  PRMT R196, R4, 0x7632, R196 ;  /* 0x0000763204c47816 */ /* 0x000fe200000000c4 */
[--C-:B------:R-:W-:Y:S01]  /*73d0*/  FFMA.FTZ R4, R108, c[0x0][0x23c], -R0.reuse ;  /* 0x00008f006c047a23 */ /* 0x100fe20000010800 */
[----:B------:R-:W-:Y:S01]  /*73e0*/  ISETP.GE.U32.AND P5, PT, R225, R19, PT ;  /* 0x00000013e100720c */ /* 0x000fe20003fa6070 */
[----:B------:R-:W-:Y:S01]  /*73f0*/  FFMA.FTZ R0, R96, c[0x0][0x23c], -R0 ;  /* 0x00008f0060007a23 */ /* 0x000fe20000010800 */
[----:B---3--:R-:W-:Y:S01]  /*7400*/  FMNMX.FTZ R71, R71, R8, !PT ;  /* 0x0000000847477209 */ /* 0x008fe20007810000 */
[----:B------:R-:W-:Y:S01]  /*7410*/  IMAD.MOV.U32 R96, RZ, RZ, R246 ;  /* 0x000000ffff607224 */ /* 0x000fe200078e00f6 */
[----:B------:R2:W-:Y:S01]  /*7420*/  MUFU.EX2 R247, R4 ;  /* 0x0000000400f77308 */ /* 0x0005e20000000800 */
[----:B------:R-:W-:Y:S01]  /*7430*/  @!P0 HFMA2.BF16_V2 R130, -RZ.H0_H0, RZ.H0_H0, -R197.H0_H0 ;  /* 0x200000ffff828231 */ /* 0x000fe200003409c5 */
[----:B------:R-:W-:Y:S01]  /*7440*/  PRMT R13, R197, 0x5410, R196 ;  /* 0x00005410c50d7816 */ /* 0x000fe200000000c4 */
[----:B------:R-:W-:Y:S01]  /*7450*/  @!P2 HFMA2.BF16_V2 R131, -RZ.H0_H0, RZ.H0_H0, -R196.H0_H0 ;  /* 0x200000ffff83a231 */ /* 0x000fe200003409c4 */
[----:B------:R-:W-:-:S02]  /*7460*/  ISETP.GE.U32.AND P3, PT, R225, R20, PT ;  /* 0x00000014e100720c */ /* 0x000fc40003f66070 */
[----:B------:R-:W-:Y:S01]  /*7470*/  @!P0 PRMT R197, R130, 0x5410, RZ ;  /* 0x0000541082c58816 */ /* 0x000fe200000000ff */
[----:B------:R-:W-:Y:S01]  /*7480*/  IMAD.MOV.U32 R130, RZ, RZ, R85 ;  /* 0x000000ffff827224 */ /* 0x000fe200078e0055 */
[----:B------:R3:W4:Y:S01]  /*7490*/  MUFU.EX2 R246, R0 ;  /* 0x0000000000f67308 */ /* 0x0007220000000800 */
[----:B------:R-:W-:Y:S02]  /*74a0*/  FSETP.NEU.FTZ.AND P0, PT, R71, -INF , PT ;  /* 0xff8000004700780b */ /* 0x000fe40003f1d000 */
[----:B-1----:R-:W-:Y:S01]  /*74b0*/  FMNMX.FTZ R70, R70, R7, !PT ;  /* 0x0000000746467209 */ /* 0x002fe20007810000 */
[--C-:B------:R-:W-:Y:S01]  /*74c0*/  FFMA.FTZ R7, R109, c[0x0][0x23c], -R3.reuse ;  /* 0x00008f006d077a23 */ /* 0x100fe20000010803 */
[----:B------:R-:W-:Y:S01]  /*74d0*/  @!P2 PRMT R196, R131, 0x5410, RZ ;  /* 0x0000541083c4a816 */ /* 0x000fe200000000ff */
[----:B------:R-:W-:Y:S02]  /*74e0*/  FFMA.FTZ R3, R99, c[0x0][0x23c], -R3 ;  /* 0x00008f0063037a23 */ /* 0x000fe40000010803 */
[----:B------:R-:W1:Y:S01]  /*74f0*/  SHFL.BFLY PT, R8, R70, 0x1, 0x1f ;  /* 0x0c201f0046087f89 */ /* 0x000e6200000e0000 */
[----:B--2---:R-:W-:Y:S01]  /*7500*/  FMUL.FTZ R4, R71, c[0x0][0x23c] ;  /* 0x00008f0047047a20 */ /* 0x004fe20000410000 */
[----:B------:R2:W-:Y:S01]  /*7510*/  MUFU.EX2 R238, R3 ;  /* 0x0000000300ee7308 */ /* 0x0005e20000000800 */
[----:B------:R-:W-:-:S02]  /*7520*/  IMAD.MOV.U32 R99, RZ, RZ, R86 ;  /* 0x000000ffff637224 */ /* 0x000fc400078e0056 */
[----:B------:R-:W-:Y:S01]  /*7530*/  IMAD.MOV.U32 R86, RZ, RZ, R239 ;  /* 0x000000ffff567224 */ /* 0x000fe200078e00ef */
[----:B------:R-:W-:Y:S02]  /*7540*/  FSEL R4, R4, RZ, P0 ;  /* 0x000000ff04047208 */ /* 0x000fe40000000000 */
[----:B---3--:R-:W-:Y:S02]  /*7550*/  SHF.R.U32.HI R0, RZ, 0x8, R10 ;  /* 0x00000008ff007819 */ /* 0x008fe4000001160a */
[----:B------:R-:W3:Y:S01]  /*7560*/  MUFU.EX2 R239, R7 ;  /* 0x0000000700ef7308 */ /* 0x000ee20000000800 */
[----:B------:R-:W-:Y:S02]  /*7570*/  LOP3.LUT R10, R17, 0xff, RZ, 0xc0, !PT ;  /* 0x000000ff110a7812 */ /* 0x000fe400078ec0ff */
[----:B------:R-:W-:-:S04]  /*7580*/  LOP3.LUT R0, R0, 0xffff, RZ, 0xc0, !PT ;  /* 0x0000ffff00007812 */ /* 0x000fc800078ec0ff */
[----:B------:R-:W-:Y:S01]  /*7590*/  ISETP.GE.U32.AND P0, PT, R225, R0, PT ;  /* 0x00000000e100720c */ /* 0x000fe20003f06070 */
[----:B--2---:R-:W-:Y:S01]  /*75a0*/  FFMA.FTZ R3, R120, c[0x0][0x23c], -R4 ;  /* 0x00008f0078037a23 */ /* 0x004fe20000010804 */
[----:B----4-:R-:W-:-:S03]  /*75b0*/  F2FP.BF16.PACK_AB R0, R246, R247 ;  /* 0x000000f7f600723e */ /* 0x010fc600000010ff */
[----:B------:R2:W-:Y:S01]  /*75c0*/  MUFU.EX2 R57, R3 ;  /* 0x0000000300397308 */ /* 0x0005e20000000800 */
[C---:B------:R-:W-:Y:S02]  /*75d0*/  PRMT R195, R0.reuse, 0x7610, R195 ;  /* 0x0000761000c37816 */ /* 0x040fe400000000c3 */
[----:B------:R-:W-:Y:S02]  /*75e0*/  PRMT R194, R0, 0x7632, R194 ;  /* 0x0000763200c27816 */ /* 0x000fe400000000c2 */
[----:B-1----:R-:W-:Y:S01]  /*75f0*/  FMNMX.FTZ R70, R70, R8, !PT ;  /* 0x0000000846467209 */ /* 0x002fe20007810000 */
[----:B------:R-:W-:Y:S01]  /*7600*/  @!P1 HFMA2.BF16_V2 R133, -RZ.H0_H0, RZ.H0_H0, -R195.H0_H0 ;  /* 0x200000ffff859231 */ /* 0x000fe200003409c3 */
[----:B------:R-:W-:Y:S01]  /*7610*/  LOP3.LUT R0, R11, 0xff, RZ, 0xc0, !PT ;  /* 0x000000ff0b007812 */ /* 0x000fe200078ec0ff */
[----:B------:R-:W-:Y:S01]  /*7620*/  @!P0 HFMA2.BF16_V2 R132, -RZ.H0_H0, RZ.H0_H0, -R194.H0_H0 ;  /* 0x200000ffff848231 */ /* 0x000fe200003409c2 */
[----:B------:R-:W-:Y:S02]  /*7630*/  PRMT R9, R195, 0x5410, R194 ;  /* 0x00005410c3097816 */ /* 0x000fe400000000c2 */
[----:B------:R-:W-:-:S02]  /*7640*/  @!P1 PRMT R195, R133, 0x5410, RZ ;  /* 0x0000541085c39816 */ /* 0x000fc400000000ff */
[----:B------:R-:W-:Y:S01]  /*7650*/  ISETP.GE.U32.AND P1, PT, R225, R0, PT ;  /* 0x00000000e100720c */ /* 0x000fe20003f26070 */
[----:B------:R-:W-:Y:S01]  /*7660*/  FMUL.FTZ R0, R70, c[0x0][0x23c] ;  /* 0x00008f0046007a20 */ /* 0x000fe20000410000 */
[----:B------:R-:W-:Y:S01]  /*7670*/  @!P0 PRMT R194, R132, 0x5410, RZ ;  /* 0x0000541084c28816 */ /* 0x000fe200000000ff */
[----:B--2---:R-:W-:Y:S01]  /*7680*/  FFMA.FTZ R3, R121, c[0x0][0x23c], -R4 ;  /* 0x00008f0079037a23 */ /* 0x004fe20000010804 */
[----:B------:R-:W-:Y:S01]  /*7690*/  FSETP.NEU.FTZ.AND P0, PT, R70, -INF , PT ;  /* 0xff8000004600780b */ /* 0x000fe20003f1d000 */
[----:B------:R-:W-:Y:S01]  /*76a0*/  IMAD.MOV.U32 R133, RZ, RZ, R9 ;  /* 0x000000ffff857224 */ /* 0x000fe200078e0009 */
[----:B---3--:R-:W-:Y:S01]  /*76b0*/  F2FP.BF16.PACK_AB R7, R238, R239 ;  /* 0x000000efee07723e */ /* 0x008fe200000010ff */
[----:B------:R1:W2:Y:S01]  /*76c0*/  MUFU.EX2 R121, R3 ;  /* 0x0000000300797308 */ /* 0x0002a20000000800 */
[----:B------:R-:W-:Y:S01]  /*76d0*/  FSEL R0, R0, RZ, P0 ;  /* 0x000000ff00007208 */ /* 0x000fe20000000000 */
[----:B------:R-:W-:Y:S01]  /*76e0*/  IMAD.MOV.U32 R132, RZ, RZ, R82 ;  /* 0x000000ffff847224 */ /* 0x000fe200078e0052 */
[----:B------:R-:W-:-:S02]  /*76f0*/  ISETP.GE.U32.AND P0, PT, R225, R12, PT ;  /* 0x0000000ce100720c */ /* 0x000fc40003f06070 */
[C---:B------:R-:W-:Y:S02]  /*7700*/  PRMT R192, R7.reuse, 0x7632, R192 ;  /* 0x0000763207c07816 */ /* 0x040fe400000000c0 */
[----:B------:R-:W-:Y:S02]  /*7710*/  PRMT R193, R7, 0x7610, R193 ;  /* 0x0000761007c17816 */ /* 0x000fe400000000c1 */
[C---:B------:R-:W-:Y:S02]  /*7720*/  LOP3.LUT R7, R14.reuse, 0xff, RZ, 0xc0, !PT ;  /* 0x000000ff0e077812 */ /* 0x040fe400078ec0ff */
[----:B------:R-:W-:Y:S01]  /*7730*/  PRMT R131, R193, 0x5410, R192 ;  /* 0x00005410c1837816 */ /* 0x000fe200000000c0 */
[----:B------:R-:W-:Y:S01]  /*7740*/  @!P1 HFMA2.BF16_V2 R137, -RZ.H0_H0, RZ.H0_H0, -R193.H0_H0 ;  /* 0x200000ffff899231 */ /* 0x000fe200003409c1 */
[----:B------:R-:W-:Y:S02]  /*7750*/  SHF.R.U32.HI R9, RZ, 0x18, R17 ;  /* 0x00000018ff097819 */ /* 0x000fe40000011611 */
[----:B------:R-:W-:Y:S01]  /*7760*/  LOP3.LUT R11, R15, 0xff, RZ, 0xc0, !PT ;  /* 0x000000ff0f0b7812 */ /* 0x000fe200078ec0ff */
[----:B------:R-:W-:Y:S01]  /*7770*/  @!P0 HFMA2.BF16_V2 R136, -RZ.H0_H0, RZ.H0_H0, -R192.H0_H0 ;  /* 0x200000ffff888231 */ /* 0x000fe200003409c0 */
[----:B-1----:R-:W-:-:S02]  /*7780*/  LOP3.LUT R3, R14, 0xffff, RZ, 0xc0, !PT ;  /* 0x0000ffff0e037812 */ /* 0x002fc400078ec0ff */
[----:B------:R-:W-:Y:S01]  /*7790*/  @!P1 PRMT R193, R137, 0x5410, RZ ;  /* 0x0000541089c19816 */ /* 0x000fe200000000ff */
[----:B------:R-:W-:Y:S01]  /*77a0*/  IMAD.MOV.U32 R137, RZ, RZ, R13 ;  /* 0x000000ffff897224 */ /* 0x000fe200078e000d */
[----:B------:R-:W-:Y:S02]  /*77b0*/  SHF.R.U32.HI R3, RZ, 0x8, R3 ;  /* 0x00000008ff037819 */ /* 0x000fe40000011603 */
[----:B------:R-:W-:Y:S01]  /*77c0*/  @!P0 PRMT R192, R136, 0x5410, RZ ;  /* 0x0000541088c08816 */ /* 0x000fe200000000ff */
[----:B------:R-:W-:Y:S01]  /*77d0*/  IMAD.MOV.U32 R136, RZ, RZ, R65 ;  /* 0x000000ffff887224 */ /* 0x000fe200078e0041 */
[----:B------:R-:W-:Y:S02]  /*77e0*/  LOP3.LUT R3, R3, 0xffff, RZ, 0xc0, !PT ;  /* 0x0000ffff03037812 */ /* 0x000fe400078ec0ff */
[C---:B------:R-:W-:Y:S02]  /*77f0*/  ISETP.GE.U32.AND P1, PT, R225.reuse, R7, PT ;  /* 0x00000007e100720c */ /* 0x040fe40003f26070 */
[----:B------:R-:W-:Y:S01]  /*7800*/  ISETP.GE.U32.AND P0, PT, R225, R3, PT ;  /* 0x00000003e100720c */ /* 0x000fe20003f06070 */
[----:B------:R-:W-:Y:S01]  /*7810*/  FFMA.FTZ R3, R122, c[0x0][0x23c], -R0 ;  /* 0x00008f007a037a23 */ /* 0x000fe20000010800 */
[----:B--2---:R-:W-:Y:S01]  /*7820*/  F2FP.BF16.PACK_AB R7, R121, R57 ;  /* 0x000000397907723e */ /* 0x004fe200000010ff */
[----:B------:R-:W-:Y:S01]  /*7830*/  IMAD.MOV.U32 R122, RZ, RZ, R86 ;  /* 0x000000ffff7a7224 */ /* 0x000fe200078e0056 */
[----:B------:R-:W-:Y:S01]  /*7840*/  SHF.R.U32.HI R12, RZ, 0x18, R18 ;  /* 0x00000018ff0c7819 */ /* 0x000fe20000011612 */
[----:B------:R1:W-:Y:S01]  /*7850*/  MUFU.EX2 R65, R3 ;  /* 0x0000000300417308 */ /* 0x0003e20000000800 */
[----:B------:R-:W-:-:S02]  /*7860*/  PRMT R26, R7, 0x7610, R26 ;  /* 0x00007610071a7816 */ /* 0x000fc4000000001a */
[----:B------:R-:W-:Y:S02]  /*7870*/  PRMT R52, R7, 0x7632, R52 ;  /* 0x0000763207347816 */ /* 0x000fe40000000034 */
[----:B------:R-:W-:Y:S01]  /*7880*/  SHF.R.U32.HI R7, RZ, 0x10, R17 ;  /* 0x00000010ff077819 */ /* 0x000fe20000011611 */
[----:B------:R-:W-:Y:S01]  /*7890*/  @!P1 HFMA2.BF16_V2 R138, -RZ.H0_H0, RZ.H0_H0, -R26.H0_H0 ;  /* 0x200000ffff8a9231 */ /* 0x000fe2000034091a */
[----:B------:R-:W-:Y:S01]  /*78a0*/  PRMT R36, R26, 0x5410, R52 ;  /* 0x000054101a247816 */ /* 0x000fe20000000034 */
[----:B------:R-:W-:-:S03]  /*78b0*/  @!P0 HFMA2.BF16_V2 R139, -RZ.H0_H0, RZ.H0_H0, -R52.H0_H0 ;  /* 0x200000ffff8b8231 */ /* 0x000fc60000340934 */
[----:B------:R-:W-:Y:S01]  /*78c0*/  @!P1 PRMT R26, R138, 0x5410, RZ ;  /* 0x000054108a1a9816 */ /* 0x000fe200000000ff */
[----:B------:R-:W-:Y:S01]  /*78d0*/  IMAD.MOV.U32 R138, RZ, RZ, R84 ;  /* 0x000000ffff8a7224 */ /* 0x000fe200078e0054 */
[----:B------:R-:W-:Y:S01]  /*78e0*/  @!P0 PRMT R52, R139, 0x5410, RZ ;  /* 0x000054108b348816 */ /* 0x000fe200000000ff */
[----:B------:R-:W-:Y:S02]  /*78f0*/  IMAD.MOV.U32 R139, RZ, RZ, R83 ;  /* 0x000000ffff8b7224 */ /* 0x000fe400078e0053 */
[----:B-1----:R-:W-:Y:S02]  /*7900*/  FFMA.FTZ R3, R123, c[0x0][0x23c], -R0 ;  /* 0x00008f007b037a23 */ /* 0x002fe40000010800 */
[----:B------:R-:W-:Y:S02]  /*7910*/  IMAD.MOV.U32 R123, RZ, RZ, R87 ;  /* 0x000000ffff7b7224 */ /* 0x000fe400078e0057 */
[----:B------:R1:W2:Y:S02]  /*7920*/  MUFU.EX2 R120, R3 ;  /* 0x0000000300787308 */ /* 0x0002a40000000800 */
[----:B-1----:R-:W-:-:S04]  /*7930*/  SHF.R.U32.HI R3, RZ, 0x10, R14 ;  /* 0x00000010ff037819 */ /* 0x002fc8000001160e */
[----:B------:R-:W-:-:S04]  /*7940*/  LOP3.LUT R3, R3, 0xff, RZ, 0xc0, !PT ;  /* 0x000000ff03037812 */ /* 0x000fc800078ec0ff */
[----:B------:R-:W-:Y:S02]  /*7950*/  ISETP.GE.U32.AND P1, PT, R225, R3, PT ;  /* 0x00000003e100720c */ /* 0x000fe40003f26070 */
[----:B------:R-:W-:-:S04]  /*7960*/  SHF.R.U32.HI R3, RZ, 0x18, R14 ;  /* 0x00000018ff037819 */ /* 0x000fc8000001160e */
[----:B------:R-:W-:Y:S02]  /*7970*/  ISETP.GE.U32.AND P0, PT, R225, R3, PT ;  /* 0x00000003e100720c */ /* 0x000fe40003f06070 */
[----:B--2---:R-:W-:-:S04]  /*7980*/  F2FP.BF16.PACK_AB R3, R120, R65 ;  /* 0x000000417803723e */ /* 0x004fc800000010ff */
[C---:B------:R-:W-:Y:S02]  /*7990*/  PRMT R191, R3.reuse, 0x7610, R191 ;  /* 0x0000761003bf7816 */ /* 0x040fe400000000bf */
[----:B------:R-:W-:Y:S02]  /*79a0*/  PRMT R190, R3, 0x7632, R190 ;  /* 0x0000763203be7816 */ /* 0x000fe400000000be */
[----:B------:R-:W-:Y:S01]  /*79b0*/  LOP3.LUT R3, R48, 0xff, RZ, 0xc0, !PT ;  /* 0x000000ff30037812 */ /* 0x000fe200078ec0ff */
[----:B------:R-:W-:Y:S01]  /*79c0*/  @!P1 HFMA2.BF16_V2 R144, -RZ.H0_H0, RZ.H0_H0, -R191.H0_H0 ;  /* 0x200000ffff909231 */ /* 0x000fe200003409bf */
[----:B------:R-:W-:Y:S01]  /*79d0*/  PRMT R37, R191, 0x5410, R190 ;  /* 0x00005410bf257816 */ /* 0x000fe200000000be */
[----:B------:R-:W-:Y:S01]  /*79e0*/  IMAD.MOV.U32 R48, RZ, RZ, R64 ;  /* 0x000000ffff307224 */ /* 0x000fe200078e0040 */
[----:B------:R-:W-:Y:S02]  /*79f0*/  @!P0 HFMA2.BF16_V2 R147, -RZ.H0_H0, RZ.H0_H0, -R190.H0_H0 ;  /* 0x200000ffff938231 */ /* 0x000fe400003409be */
[----:B------:R-:W-:-:S02]  /*7a00*/  @!P1 PRMT R191, R144, 0x5410, RZ ;  /* 0x0000541090bf9816 */ /* 0x000fc400000000ff */
[----:B------:R-:W-:Y:S02]  /*7a10*/  ISETP.GE.U32.AND P1, PT, R225, R3, PT ;  /* 0x00000003e100720c */ /* 0x000fe40003f26070 */
[----:B------:R-:W-:Y:S02]  /*7a20*/  LOP3.LUT R3, R17, 0xffff, RZ, 0xc0, !PT ;  /* 0x0000ffff11037812 */ /* 0x000fe400078ec0ff */
[----:B------:R-:W-:Y:S02]  /*7a30*/  @!P0 PRMT R190, R147, 0x5410, RZ ;  /* 0x0000541093be8816 */ /* 0x000fe400000000ff */
[----:B------:R-:W-:Y:S02]  /*7a40*/  SHF.R.U32.HI R8, RZ, 0x8, R3 ;  /* 0x00000008ff087819 */ /* 0x000fe40000011603 */
[----:B------:R-:W-:Y:S01]  /*7a50*/  LOP3.LUT R3, R7, 0xff, RZ, 0xc0, !PT ;  /* 0x000000ff07037812 */ /* 0x000fe200078ec0ff */
[----:B------:R-:W-:Y:S01]  /*7a60*/  FFMA.FTZ R7, R116, c[0x0][0x23c], -R4 ;  /* 0x00008f0074077a23 */ /* 0x000fe20000010804 */
[----:B------:R-:W-:-:S02]  /*7a70*/  PRMT R19, R10, 0x5410, R8 ;  /* 0x000054100a137816 */ /* 0x000fc40000000008 */
[----:B------:R-:W-:Y:S01]  /*7a80*/  PRMT R17, R3, 0x5410, R9 ;  /* 0x0000541003117816 */ /* 0x000fe20000000009 */
[----:B------:R-:W-:Y:S01]  /*7a90*/  FFMA.FTZ R9, R117, c[0x0][0x23c], -R4 ;  /* 0x00008f0075097a23 */ /* 0x000fe20000010804 */
[----:B------:R1:W-:Y:S01]  /*7aa0*/  MUFU.EX2 R116, R7 ;  /* 0x0000000700747308 */ /* 0x0003e20000000800 */
[----:B------:R-:W-:Y:S01]  /*7ab0*/  SHF.R.U32.HI R3, RZ, 0x8, R21 ;  /* 0x00000008ff037819 */ /* 0x000fe20000011615 */
[----:B------:R-:W-:Y:S01]  /*7ac0*/  IMAD.MOV.U32 R117, RZ, RZ, R81 ;  /* 0x000000ffff757224 */ /* 0x000fe200078e0051 */
[----:B------:R-:W-:Y:S02]  /*7ad0*/  SHF.R.U32.HI R8, RZ, 0x8, R35 ;  /* 0x00000008ff087819 */ /* 0x000fe40000011623 */
[----:B------:R-:W-:Y:S02]  /*7ae0*/  PRMT R22, R38, 0x5410, R3 ;  /* 0x0000541026167816 */ /* 0x000fe40000000003 */
[----:B------:R-:W-:Y:S01]  /*7af0*/  LOP3.LUT R3, R32, 0xff, RZ, 0xc0, !PT ;  /* 0x000000ff20037812 */ /* 0x000fe200078ec0ff */
[----:B------:R-:W2:Y:S01]  /*7b00*/  MUFU.EX2 R64, R9 ;  /* 0x0000000900407308 */ /* 0x000ea20000000800 */
[----:B------:R-:W-:-:S02]  /*7b10*/  PRMT R20, R47, 0x5410, R8 ;  /* 0x000054102f147816 */ /* 0x000fc40000000008 */
[----:B------:R-:W-:Y:S02]  /*7b20*/  LOP3.LUT R8, R39, 0xff, RZ, 0xc0, !PT ;  /* 0x000000ff27087812 */ /* 0x000fe400078ec0ff */
[----:B------:R-:W-:Y:S02]  /*7b30*/  SHF.R.U32.HI R10, RZ, 0x18, R15 ;  /* 0x00000018ff0a7819 */ /* 0x000fe4000001160f */
[----:B------:R-:W-:Y:S02]  /*7b40*/  PRMT R23, R8, 0x5410, R43 ;  /* 0x0000541008177816 */ /* 0x000fe4000000002b */
[----:B-1----:R-:W-:Y:S02]  /*7b50*/  LOP3.LUT R7, R41, 0xff, RZ, 0xc0, !PT ;  /* 0x000000ff29077812 */ /* 0x002fe400078ec0ff */
[----:B------:R-:W-:Y:S02]  /*7b60*/  SHF.R.U32.HI R8, RZ, 0x10, R15 ;  /* 0x00000010ff087819 */ /* 0x000fe4000001160f */
[----:B------:R-:W-:-:S02]  /*7b70*/  PRMT R21, R7, 0x5410, R46 ;  /* 0x0000541007157816 */ /* 0x000fc4000000002e */
[----:B------:R-:W-:Y:S02]  /*7b80*/  SHF.R.U32.HI R7, RZ, 0x8, R24 ;  /* 0x00000008ff077819 */ /* 0x000fe40000011618 */
[----:B------:R-:W-:Y:S02]  /*7b90*/  PRMT R24, R3, 0x5410, R33 ;  /* 0x0000541003187816 */ /* 0x000fe40000000021 */
[----:B------:R-:W-:Y:S01]  /*7ba0*/  SHF.R.U32.HI R3, RZ, 0x8, R49 ;  /* 0x00000008ff037819 */ /* 0x000fe20000011631 */
[----:B------:R-:W-:Y:S01]  /*7bb0*/  IMAD.MOV.U32 R49, RZ, RZ, R165 ;  /* 0x000000ffff317224 */ /* 0x000fe200078e00a5 */
[----:B------:R-:W-:Y:S01]  /*7bc0*/  PRMT R25, R34, 0x5410, R7 ;  /* 0x0000541022197816 */ /* 0x000fe20000000007 */
[----:B------:R-:W-:Y:S01]  /*7bd0*/  IMAD.SHL.U32 R165, R6, 0x2, RZ ;  /* 0x0000000206a57824 */ /* 0x000fe200078e00ff */
[----:B--2---:R-:W-:Y:S02]  /*7be0*/  F2FP.BF16.PACK_AB R7, R64, R116 ;  /* 0x000000744007723e */ /* 0x004fe400000010ff */
[----:B------:R-:W-:Y:S01]  /*7bf0*/  LOP3.LUT R3, R3, 0xffff, RZ, 0xc0, !PT ;  /* 0x0000ffff03037812 */ /* 0x000fe200078ec0ff */
[----:B------:R-:W-:Y:S01]  /*7c00*/  HSET2.LE.AND R6, R25, R113, PT ;  /* 0x0000007119067233 */ /* 0x000fe20003803000 */
[C---:B------:R-:W-:Y:S01]  /*7c10*/  PRMT R189, R7.reuse, 0x7610, R189 ;  /* 0x0000761007bd7816 */ /* 0x040fe200000000bd */
[----:B------:R-:W1:Y:S01]  /*7c20*/  LDSM.16.MT88.4 R84, [R165+0x6000] ;  /* 0x00600000a554783b */ /* 0x000e620000004200 */
[----:B------:R-:W-:Y:S01]  /*7c30*/  PRMT R163, R7, 0x7632, R163 ;  /* 0x0000763207a37816 */ /* 0x000fe200000000a3 */
[----:B------:R-:W-:Y:S01]  /*7c40*/  IMAD.MOV.U32 R25, RZ, RZ, R138 ;  /* 0x000000ffff197224 */ /* 0x000fe200078e008a */
[----:B------:R-:W-:Y:S01]  /*7c50*/  ISETP.GE.U32.AND P0, PT, R225, R3, PT ;  /* 0x00000003e100720c */ /* 0x000fe20003f06070 */
[----:B------:R-:W-:Y:S01]  /*7c60*/  @!P3 HFMA2.BF16_V2 R148, -RZ.H0_H0, RZ.H0_H0, -R189.H0_H0 ;  /* 0x200000ffff94b231 */ /* 0x000fe200003409bd */
[----:B------:R-:W-:-:S02]  /*7c70*/  SHF.R.U32.HI R7, RZ, 0x10, R28 ;  /* 0x00000010ff077819 */ /* 0x000fc4000001161c */
[----:B------:R-:W-:Y:S02]  /*7c80*/  LOP3.LUT R3, R15, 0xffff, RZ, 0xc0, !PT ;  /* 0x0000ffff0f037812 */ /* 0x000fe400078ec0ff */
[----:B------:R-:W-:Y:S02]  /*7c90*/  LOP3.LUT R9, R7, 0xff, RZ, 0xc0, !PT ;  /* 0x000000ff07097812 */ /* 0x000fe400078ec0ff */
[----:B------:R-:W-:Y:S02]  /*7ca0*/  SHF.R.U32.HI R7, RZ, 0x8, R3 ;  /* 0x00000008ff077819 */ /* 0x000fe40000011603 */
[----:B------:R-:W-:Y:S02]  /*7cb0*/  LOP3.LUT R3, R8, 0xff, RZ, 0xc0, !PT ;  /* 0x000000ff08037812 */ /* 0x000fe400078ec0ff */
[----:B------:R-:W-:Y:S01]  /*7cc0*/  PRMT R14, R11, 0x5410, R7 ;  /* 0x000054100b0e7816 */ /* 0x000fe20000000007 */
[----:B------:R-:W-:Y:S01]  /*7cd0*/  @!P0 HFMA2.BF16_V2 R150, -RZ.H0_H0, RZ.H0_H0, -R163.H0_H0 ;  /* 0x200000ffff968231 */ /* 0x000fe200003409a3 */
[----:B------:R-:W-:-:S02]  /*7ce0*/  PRMT R13, R3, 0x5410, R10 ;  /* 0x00005410030d7816 */ /* 0x000fc4000000000a */
[C---:B------:R-:W-:Y:S02]  /*7cf0*/  LOP3.LUT R3, R18.reuse, 0xffff, RZ, 0xc0, !PT ;  /* 0x0000ffff12037812 */ /* 0x040fe400078ec0ff */
[----:B------:R-:W-:Y:S02]  /*7d00*/  SHF.R.U32.HI R8, RZ, 0x10, R16 ;  /* 0x00000010ff087819 */ /* 0x000fe40000011610 */
[----:B------:R-:W-:Y:S02]  /*7d10*/  SHF.R.U32.HI R7, RZ, 0x8, R3 ;  /* 0x00000008ff077819 */ /* 0x000fe40000011603 */
[----:B------:R-:W-:Y:S02]  /*7d20*/  LOP3.LUT R3, R18, 0xff, RZ, 0xc0, !PT ;  /* 0x000000ff12037812 */ /* 0x000fe400078ec0ff */
[----:B------:R-:W-:Y:S02]  /*7d30*/  ISETP.GE.U32.AND P2, PT, R225, R9, PT ;  /* 0x00000009e100720c */ /* 0x000fe40003f46070 */
[----:B------:R-:W-:-:S02]  /*7d40*/  PRMT R15, R3, 0x5410, R7 ;  /* 0x00005410030f7816 */ /* 0x000fc40000000007 */
[----:B------:R-:W-:Y:S02]  /*7d50*/  SHF.R.U32.HI R7, RZ, 0x10, R18 ;  /* 0x00000010ff077819 */ /* 0x000fe40000011612 */
[C---:B------:R-:W-:Y:S02]  /*7d60*/  LOP3.LUT R3, R16.reuse, 0xffff, RZ, 0xc0, !PT ;  /* 0x0000ffff10037812 */ /* 0x040fe400078ec0ff */
[----:B------:R-:W-:Y:S02]  /*7d70*/  LOP3.LUT R9, R7, 0xff, RZ, 0xc0, !PT ;  /* 0x000000ff07097812 */ /* 0x000fe400078ec0ff */
[----:B------:R-:W-:Y:S02]  /*7d80*/  LOP3.LUT R11, R16, 0xff, RZ, 0xc0, !PT ;  /* 0x000000ff100b7812 */ /* 0x000fe400078ec0ff */
[----:B------:R-:W-:Y:S02]  /*7d90*/  SHF.R.U32.HI R7, RZ, 0x8, R3 ;  /* 0x00000008ff077819 */ /* 0x000fe40000011603 */
[----:B------:R-:W-:-:S02]  /*7da0*/  SHF.R.U32.HI R10, RZ, 0x18, R16 ;  /* 0x00000018ff0a7819 */ /* 0x000fc40000011610 */
[----:B------:R-:W-:Y:S01]  /*7db0*/  LOP3.LUT R3, R8, 0xff, RZ, 0xc0, !PT ;  /* 0x000000ff08037812 */ /* 0x000fe200078ec0ff */
[--C-:B------:R-:W-:Y:S01]  /*7dc0*/  FFMA.FTZ R8, R115, c[0x0][0x23c], -R4.reuse ;  /* 0x00008f0073087a23 */ /* 0x100fe20000010804 */
[----:B------:R-:W-:Y:S01]  /*7dd0*/  PRMT R16, R11, 0x5410, R7 ;  /* 0x000054100b107816 */ /* 0x000fe20000000007 */
[----:B------:R-:W-:Y:S01]  /*7de0*/  FFMA.FTZ R7, R118, c[0x0][0x23c], -R4 ;  /* 0x00008f0076077a23 */ /* 0x000fe20000010804 */
[----:B------:R-:W-:Y:S01]  /*7df0*/  PRMT R11, R3, 0x5410, R10 ;  /* 0x00005410030b7816 */ /* 0x000fe2000000000a */
[----:B------:R-:W-:Y:S01]  /*7e00*/  MUFU.EX2 R115, R8 ;  /* 0x0000000800737308 */ /* 0x000fe20000000800 */
[----:B------:R-:W-:Y:S01]  /*7e10*/  LOP3.LUT R3, R28, 0xffff, RZ, 0xc0, !PT ;  /* 0x0000ffff1c037812 */ /* 0x000fe200078ec0ff */
[----:B------:R-:W-:Y:S01]  /*7e20*/  IMAD.MOV.U32 R118, RZ, RZ, R243 ;  /* 0x000000ffff767224 */ /* 0x000fe200078e00f3 */
[----:B------:R-:W-:Y:S02]  /*7e30*/  PRMT R38, R189, 0x5410, R163 ;  /* 0x00005410bd267816 */ /* 0x000fe400000000a3 */
[----:B------:R-:W-:-:S02]  /*7e40*/  SHF.R.U32.HI R3, RZ, 0x8, R3 ;  /* 0x00000008ff037819 */ /* 0x000fc40000011603 */
[----:B------:R-:W-:Y:S01]  /*7e50*/  @!P0 PRMT R163, R150, 0x5410, RZ ;  /* 0x0000541096a38816 */ /* 0x000fe200000000ff */
[----:B------:R2:W-:Y:S01]  /*7e60*/  MUFU.EX2 R109, R7 ;  /* 0x00000007006d7308 */ /* 0x0005e20000000800 */
[----:B------:R-:W-:Y:S02]  /*7e70*/  LOP3.LUT R3, R3, 0xffff, RZ, 0xc0, !PT ;  /* 0x0000ffff03037812 */ /* 0x000fe400078ec0ff */
[----:B------:R-:W-:Y:S01]  /*7e80*/  PRMT R12, R9, 0x5410, R12 ;  /* 0x00005410090c7816 */ /* 0x000fe2000000000c */
[----:B------:R-:W-:Y:S01]  /*7e90*/  FFMA.FTZ R9, R134, c[0x0][0x23c], -R0 ;  /* 0x00008f0086097a23 */ /* 0x000fe20000010800 */
[C---:B------:R-:W-:Y:S01]  /*7ea0*/  ISETP.GE.U32.AND P0, PT, R225.reuse, R3, PT ;  /* 0x00000003e100720c */ /* 0x040fe20003f06070 */
[----:B------:R-:W-:Y:S01]  /*7eb0*/  HSET2.LE.AND R3, R19, R113, PT ;  /* 0x0000007113037233 */ /* 0x000fe20003803000 */
[----:B------:R-:W-:Y:S01]  /*7ec0*/  IMAD.MOV.U32 R134, RZ, RZ, R117 ;  /* 0x000000ffff867224 */ /* 0x000fe200078e0075 */
[----:B------:R-:W-:Y:S01]  /*7ed0*/  MUFU.EX2 R108, R9 ;  /* 0x00000009006c7308 */ /* 0x000fe20000000800 */
[----:B------:R-:W-:Y:S01]  /*7ee0*/  IMAD.MOV.U32 R117, RZ, RZ, R242 ;  /* 0x000000ffff757224 */ /* 0x000fe200078e00f2 */
[----:B------:R-:W-:-:S02]  /*7ef0*/  ISETP.GE.U32.AND P4, PT, R225, R78, PT ;  /* 0x0000004ee100720c */ /* 0x000fc40003f86070 */
[----:B------:R-:W-:Y:S01]  /*7f00*/  LOP3.LUT R44, R3, R155, RZ, 0xc0, !PT ;  /* 0x0000009b032c7212 */ /* 0x000fe200078ec0ff */
[----:B------:R-:W-:Y:S01]  /*7f10*/  HSET2.LE.AND R3, R17, R113, PT ;  /* 0x0000007111037233 */ /* 0x000fe20003803000 */
[----:B------:R-:W-:Y:S01]  /*7f20*/  @!P3 PRMT R189, R148, 0x5410, RZ ;  /* 0x0000541094bdb816 */ /* 0x000fe200000000ff */
[----:B--2---:R-:W-:-:S03]  /*7f30*/  FFMA.FTZ R7, R127, c[0x0][0x23c], -R0 ;  /* 0x00008f007f077a23 */ /* 0x004fc60000010800 */
[----:B------:R-:W-:Y:S01]  /*7f40*/  LOP3.LUT R45, R3, R154, RZ, 0xc0, !PT ;  /* 0x0000009a032d7212 */ /* 0x000fe200078ec0ff */
[--C-:B------:R-:W-:Y:S01]  /*7f50*/  HSET2.LE.AND R3, R42, R113.reuse, PT ;  /* 0x000000712a037233 */ /* 0x100fe20003803000 */
[----:B------:R2:W-:Y:S01]  /*7f60*/  MUFU.EX2 R27, R7 ;  /* 0x00000007001b7308 */ /* 0x0005e20000000800 */
[----:B------:R-:W-:Y:S02]  /*7f70*/  IMAD.MOV.U32 R127, RZ, RZ, R48 ;  /* 0x000000ffff7f7224 */ /* 0x000fe400078e0030 */
[----:B------:R-:W-:Y:S01]  /*7f80*/  IMAD.MOV.U32 R48, RZ, RZ, R122 ;  /* 0x000000ffff307224 */ /* 0x000fe200078e007a */
[----:B------:R-:W-:Y:S01]  /*7f90*/  LOP3.LUT R46, R3, R152, RZ, 0xc0, !PT ;  /* 0x00000098032e7212 */ /* 0x000fe200078ec0ff */
[----:B------:R-:W-:Y:S01]  /*7fa0*/  HSET2.LE.AND R3, R40, R113, PT ;  /* 0x0000007128037233 */ /* 0x000fe20003803000 */
[----:B------:R-:W-:-:S04]  /*7fb0*/  IMAD.MOV.U32 R122, RZ, RZ, R240 ;  /* 0x000000ffff7a7224 */ /* 0x000fc800078e00f0 */
[----:B------:R-:W-:Y:S01]  /*7fc0*/  LOP3.LUT R47, R3, R151, RZ, 0xc0, !PT ;  /* 0x00000097032f7212 */ /* 0x000fe200078ec0ff */
[----:B------:R-:W-:Y:S01]  /*7fd0*/  HSET2.LE.AND R3, R14, R113, PT ;  /* 0x000000710e037233 */ /* 0x000fe20003803000 */
[----:B--2---:R-:W-:-:S04]  /*7fe0*/  FFMA.FTZ R7, R128, c[0x0][0x23c], -R0 ;  /* 0x00008f0080077a23 */ /* 0x004fc80000010800 */
[----:B------:R-:W-:Y:S01]  /*7ff0*/  LOP3.LUT R40, R3, R149, RZ, 0xc0, !PT ;  /* 0x0000009503287212 */ /* 0x000fe200078ec0ff */
[--C-:B------:R-:W-:Y:S01]  /*8000*/  HSET2.LE.AND R3, R20, R113.reuse, PT ;  /* 0x0000007114037233 */ /* 0x100fe20003803000 */
[----:B------:R-:W-:Y:S01]  /*8010*/  IMAD.MOV.U32 R128, RZ, RZ, R139 ;  /* 0x000000ffff807224 */ /* 0x000fe200078e008b */
[----:B------:R2:W3:Y:S03]  /*8020*/  MUFU.EX2 R55, R7 ;  /* 0x0000000700377308 */ /* 0x0004e60000000800 */
[----:B------:R-:W-:Y:S01]  /*8030*/  LOP3.LUT R42, R3, R77, RZ, 0xc0, !PT ;  /* 0x0000004d032a7212 */ /* 0x000fe200078ec0ff */
[----:B------:R-:W-:-:S05]  /*8040*/  HSET2.LE.AND R3, R21, R113, PT ;  /* 0x0000007115037233 */ /* 0x000fca0003803000 */
[----:B------:R-:W-:Y:S01]  /*8050*/  LOP3.LUT R43, R3, R76, RZ, 0xc0, !PT ;  /* 0x0000004c032b7212 */ /* 0x000fe200078ec0ff */
[----:B------:R-:W-:-:S05]  /*8060*/  HSET2.LE.AND R3, R22, R113, PT ;  /* 0x0000007116037233 */ /* 0x000fca0003803000 */
[----:B------:R-:W-:Y:S01]  /*8070*/  LOP3.LUT R38, R3, R38, RZ, 0xc0, !PT ;  /* 0x0000002603267212 */ /* 0x000fe200078ec0ff */
[----:B--2---:R-:W-:Y:S01]  /*8080*/  FFMA.FTZ R7, R125, c[0x0][0x23c], -R4 ;  /* 0x00008f007d077a23 */ /* 0x004fe20000010804 */
[----:B---3--:R-:W-:Y:S01]  /*8090*/  F2FP.BF16.PACK_AB R8, R55, R27 ;  /* 0x0000001b3708723e */ /* 0x008fe200000010ff */
[----:B------:R-:W-:Y:S01]  /*80a0*/  HSET2.LE.AND R3, R23, R113, PT ;  /* 0x0000007117037233 */ /* 0x000fe20003803000 */
[----:B------:R-:W-:Y:S01]  /*80b0*/  IMAD.MOV.U32 R125, RZ, RZ, R97 ;  /* 0x000000ffff7d7224 */ /* 0x000fe200078e0061 */
[----:B------:R2:W-:Y:S01]  /*80c0*/  MUFU.EX2 R63, R7 ;  /* 0x00000007003f7308 */ /* 0x0005e20000000800 */
[C---:B------:R-:W-:Y:S01]  /*80d0*/  PRMT R162, R8.reuse, 0x7610, R162 ;  /* 0x0000761008a27816 */ /* 0x040fe200000000a2 */
[----:B------:R-:W-:Y:S01]  /*80e0*/  IMAD.MOV.U32 R97, RZ, RZ, R210 ;  /* 0x000000ffff617224 */ /* 0x000fe200078e00d2 */
[----:B------:R-:W-:Y:S01]  /*80f0*/  PRMT R161, R8, 0x7632, R161 ;  /* 0x0000763208a17816 */ /* 0x000fe200000000a1 */
[----:B------:R-:W-:Y:S02]  /*8100*/  FFMA.FTZ R8, R129, c[0x0][0x23c], -R0 ;  /* 0x00008f0081087a23 */ /* 0x000fe40000010800 */
[----:B------:R-:W-:Y:S01]  /*8110*/  @!P1 HFMA2.BF16_V2 R153, -RZ.H0_H0, RZ.H0_H0, -R162.H0_H0 ;  /* 0x200000ffff999231 */ /* 0x000fe200003409a2 */
[----:B------:R-:W-:Y:S01]  /*8120*/  PRMT R10, R162, 0x5410, R161 ;  /* 0x00005410a20a7816 */ /* 0x000fe200000000a1 */
[----:B------:R3:W-:Y:S01]  /*8130*/  MUFU.EX2 R76, R8 ;  /* 0x00000008004c7308 */ /* 0x0007e20000000800 */
[----:B------:R-:W-:-:S02]  /*8140*/  IMAD.MOV.U32 R129, RZ, RZ, R96 ;  /* 0x000000ffff817224 */ /* 0x000fc400078e0060 */
[----:B------:R-:W-:Y:S02]  /*8150*/  @!P1 PRMT R162, R153, 0x5410, RZ ;  /* 0x0000541099a29816 */ /* 0x000fe400000000ff */
[----:B------:R-:W-:Y:S01]  /*8160*/  LOP3.LUT R39, R3, R10, RZ, 0xc0, !PT ;  /* 0x0000000a03277212 */ /* 0x000fe200078ec0ff */
[--C-:B------:R-:W-:Y:S02]  /*8170*/  HSET2.LE.AND R3, R24, R113.reuse, PT ;  /* 0x0000007118037233 */ /* 0x100fe40003803000 */
[----:B--2---:R-:W-:-:S05]  /*8180*/  HSET2.LE.AND R7, R13, R113, PT ;  /* 0x000000710d077233 */ /* 0x004fca0003803000 */
[----:B------:R-:W-:Y:S01]  /*8190*/  LOP3.LUT R41, R7, R80, RZ, 0xc0, !PT ;  /* 0x0000005007297212 */ /* 0x000fe200078ec0ff */
[----:B------:R-:W-:Y:S01]  /*81a0*/  FFMA.FTZ R7, R119, c[0x0][0x23c], -R4 ;  /* 0x00008f0077077a23 */ /* 0x000fe20000010804 */
[----:B------:R-:W2:Y:S01]  /*81b0*/  LDSM.16.MT88.4 R80, [R165+0x6800] ;  /* 0x00680000a550783b */ /* 0x000ea20000004200 */
[----:B---3--:R-:W-:Y:S01]  /*81c0*/  HSET2.LE.AND R8, R15, R113, PT ;  /* 0x000000710f087233 */ /* 0x008fe20003803000 */
[----:B------:R-:W-:Y:S01]  /*81d0*/  ISETP.GE.U32.AND P3, PT, R225, R72, PT ;  /* 0x00000048e100720c */ /* 0x000fe20003f66070 */
[----:B------:R3:W4:Y:S01]  /*81e0*/  MUFU.EX2 R77, R7 ;  /* 0x00000007004d7308 */ /* 0x0007220000000800 */
[----:B------:R-:W-:Y:S02]  /*81f0*/  IMAD.MOV.U32 R119, RZ, RZ, R95 ;  /* 0x000000ffff777224 */ /* 0x000fe400078e005f */
[----:B------:R-:W-:Y:S01]  /*8200*/  LOP3.LUT R36, R8, R36, RZ, 0xc0, !PT ;  /* 0x0000002408247212 */ /* 0x000fe200078ec0ff */
[----:B---3--:R-:W-:Y:S01]  /*8210*/  FFMA.FTZ R7, R126, c[0x0][0x23c], -R0 ;  /* 0x00008f007e077a23 */ /* 0x008fe20000010800 */
[----:B----4-:R-:W-:Y:S01]  /*8220*/  F2FP.BF16.PACK_AB R8, R77, R115 ;  /* 0x000000734d08723e */ /* 0x010fe200000010ff */
[----:B------:R-:W-:-:S02]  /*8230*/  IMAD.MOV.U32 R126, RZ, RZ, R123 ;  /* 0x000000ffff7e7224 */ /* 0x000fc400078e007b */
[----:B------:R3:W4:Y:S01]  /*8240*/  MUFU.EX2 R62, R7 ;  /* 0x00000007003e7308 */ /* 0x0007220000000800 */
[C---:B------:R-:W-:Y:S01]  /*8250*/  PRMT R160, R8.reuse, 0x7610, R160 ;  /* 0x0000761008a07816 */ /* 0x040fe200000000a0 */
[----:B------:R-:W-:Y:S01]  /*8260*/  IMAD.MOV.U32 R123, RZ, RZ, R241 ;  /* 0x000000ffff7b7224 */ /* 0x000fe200078e00f1 */
[----:B------:R-:W-:Y:S02]  /*8270*/  PRMT R159, R8, 0x7632, R159 ;  /* 0x00007632089f7816 */ /* 0x000fe4000000009f */
[----:B------:R-:W-:-:S04]  /*8280*/  F2FP.BF16.PACK_AB R8, R63, R109 ;  /* 0x0000006d3f08723e */ /* 0x000fc800000010ff */
[C---:B------:R-:W-:Y:S02]  /*8290*/  PRMT R156, R8.reuse, 0x7610, R156 ;  /* 0x00007610089c7816 */ /* 0x040fe4000000009c */
[----:B------:R-:W-:Y:S02]  /*82a0*/  PRMT R155, R8, 0x7632, R155 ;  /* 0x00007632089b7816 */ /* 0x000fe4000000009b */
[----:B---3--:R-:W-:-:S04]  /*82b0*/  LOP3.LUT R7, R28, 0xff, RZ, 0xc0, !PT ;  /* 0x000000ff1c077812 */ /* 0x008fc800078ec0ff */
[----:B------:R-:W-:Y:S01]  /*82c0*/  ISETP.GE.U32.AND P1, PT, R225, R7, PT ;  /* 0x00000007e100720c */ /* 0x000fe20003f26070 */
[----:B------:R-:W-:Y:S02]  /*82d0*/  HSET2.LE.AND R7, R12, R113, PT ;  /* 0x000000710c077233 */ /* 0x000fe40003803000 */
[----:B-1----:R-:W-:Y:S03]  /*82e0*/  HMMA.16816.F32.BF16 R12, R44, R84, RZ ;  /* 0x000000542c0c723c */ /* 0x002fe600000418ff */
[----:B------:R-:W-:Y:S01]  /*82f0*/  LOP3.LUT R37, R7, R37, RZ, 0xc0, !PT ;  /* 0x0000002507257212 */ /* 0x000fe200078ec0ff */
[----:B------:R-:W-:Y:S02]  /*8300*/  FFMA.FTZ R7, R135, c[0x0][0x23c], -R0 ;  /* 0x00008f0087077a23 */ /* 0x000fe40000010800 */
[----:B------:R-:W-:Y:S02]  /*8310*/  IMAD.MOV.U32 R135, RZ, RZ, R137 ;  /* 0x000000ffff877224 */ /* 0x000fe400078e0089 */
[----:B------:R4:W1:Y:S02]  /*8320*/  MUFU.EX2 R24, R7 ;  /* 0x0000000700187308 */ /* 0x0008640000000800 */
[----:B----4-:R-:W-:-:S04]  /*8330*/  F2FP.BF16.PACK_AB R7, R76, R62 ;  /* 0x0000003e4c07723e */ /* 0x010fc800000010ff */
[C---:B------:R-:W-:Y:S02]  /*8340*/  PRMT R158, R7.reuse, 0x7610, R158 ;  /* 0x00007610079e7816 */ /* 0x040fe4000000009e */
[----:B------:R-:W-:Y:S02]  /*8350*/  PRMT R157, R7, 0x7632, R157 ;  /* 0x00007632079d7816 */ /* 0x000fe4000000009d */
[----:B------:R-:W-:-:S04]  /*8360*/  PRMT R7, R160, 0x5410, R159 ;  /* 0x00005410a0077816 */ /* 0x000fc8000000009f */
[----:B------:R-:W-:Y:S02]  /*8370*/  LOP3.LUT R34, R6, R7, RZ, 0xc0, !PT ;  /* 0x0000000706227212 */ /* 0x000fe400078ec0ff */
[----:B------:R-:W-:Y:S02]  /*8380*/  PRMT R6, R158, 0x5410, R157 ;  /* 0x000054109e067816 */ /* 0x000fe4000000009d */
[----:B-1----:R-:W-:Y:S02]  /*8390*/  F2FP.BF16.PACK_AB R7, R24, R108 ;  /* 0x0000006c1807723e */ /* 0x002fe400000010ff */
[----:B------:R-:W-:Y:S01]  /*83a0*/  LOP3.LUT R35, R3, R6, RZ, 0xc0, !PT ;  /* 0x0000000603237212 */ /* 0x000fe200078ec0ff */
[--C-:B------:R-:W-:Y:S01]  /*83b0*/  HSET2.LE.AND R3, R11, R113.reuse, PT ;  /* 0x000000710b037233 */ /* 0x100fe20003803000 */
[C---:B------:R-:W-:Y:S01]  /*83c0*/  PRMT R154, R7.reuse, 0x7610, R154 ;  /* 0x00007610079a7816 */ /* 0x040fe2000000009a */
[----:B------:R-:W-:Y:S01]  /*83d0*/  HMMA.16816.F32.BF16 R8, R36, R84, RZ ;  /* 0x000000542408723c */ /* 0x000fe200000418ff */
[----:B------:R-:W-:Y:S01]  /*83e0*/  HSET2.LE.AND R6, R16, R113, PT ;  /* 0x0000007110067233 */ /* 0x000fe20003803000 */
[----:B------:R-:W-:-:S02]  /*83f0*/  PRMT R153, R7, 0x7632, R153 ;  /* 0x0000763207997816 */ /* 0x000fc40000000099 */
[----:B------:R-:W-:-:S03]  /*8400*/  PRMT R7, R156, 0x5410, R155 ;  /* 0x000054109c077816 */ /* 0x000fc6000000009b */
[----:B------:R-:W-:Y:S01]  /*8410*/  IMAD.MOV.U32 R85, RZ, RZ, R49 ;  /* 0x000000ffff557224 */ /* 0x000fe200078e0031 */
[----:B------:R-:W-:Y:S01]  /*8420*/  LOP3.LUT R32, R6, R7, RZ, 0xc0, !PT ;  /* 0x0000000706207212 */ /* 0x000fe200078ec0ff */
[----:B------:R-:W-:Y:S01]  /*8430*/  IMAD.MOV.U32 R49, RZ, RZ, R136 ;  /* 0x000000ffff317224 */ /* 0x000fe200078e0088 */
[----:B------:R-:W-:Y:S01]  /*8440*/  PRMT R6, R154, 0x5410, R153 ;  /* 0x000054109a067816 */ /* 0x000fe20000000099 */
[----:B------:R-:W-:Y:S01]  /*8450*/  @!P0 HFMA2.BF16_V2 R204, -RZ.H0_H0, RZ.H0_H0, -R155.H0_H0 ;  /* 0x200000ffffcc8231 */ /* 0x000fe2000034099b */
[----:B------:R-:W-:Y:S02]  /*8460*/  IMAD.MOV.U32 R84, RZ, RZ, R99 ;  /* 0x000000ffff547224 */ /* 0x000fe400078e0063 */
[----:B------:R-:W-:Y:S01]  /*8470*/  LOP3.LUT R33, R3, R6, RZ, 0xc0, !PT ;  /* 0x0000000603217212 */ /* 0x000fe200078ec0ff */
[----:B------:R-:W-:Y:S01]  /*8480*/  IMAD.WIDE.U32 R6, R91, -0x2daee0ad, RZ ;  /* 0xd2511f535b067825 */ /* 0x000fe200078e00ff */
[-C--:B--2---:R-:W-:Y:S01]  /*8490*/  HMMA.16816.F32.BF16 R136, R40, R80.reuse, R12 ;  /* 0x000000502888723c */ /* 0x084fe2000004180c */
[----:B------:R-:W-:Y:S01]  /*84a0*/  @!P1 HFMA2.BF16_V2 R202, -RZ.H0_H0, RZ.H0_H0, -R156.H0_H0 ;  /* 0x200000ffffca9231 */ /* 0x000fe2000034099c */
[----:B------:R1:W2:Y:S01]  /*84b0*/  LDL.LU.S16 R99, [R1+0x28] ;  /* 0x0000280001637983 */ /* 0x0002a20000300600 */
[----:B------:R-:W-:Y:S01]  /*84c0*/  SHF.R.U32.HI R3, RZ, 0x18, R28 ;  /* 0x00000018ff037819 */ /* 0x000fe2000001161c */
[----:B------:R-:W-:Y:S01]  /*84d0*/  @!P2 HFMA2.BF16_V2 R168, -RZ.H0_H0, RZ.H0_H0, -R154.H0_H0 ;  /* 0x200000ffffa8a231 */ /* 0x000fe2000034099a */
[C---:B------:R-:W-:Y:S01]  /*84e0*/  LOP3.LUT R23, R6.reuse, 0xffff, RZ, 0xc0, !PT ;  /* 0x0000ffff06177812 */ /* 0x040fe200078ec0ff */
[----:B------:R-:W-:Y:S01]  /*84f0*/  @!P4 HFMA2.BF16_V2 R206, -RZ.H0_H0, RZ.H0_H0, -R160.H0_H0 ;  /* 0x200000ffffcec231 */ /* 0x000fe200003409a0 */
[----:B------:R-:W-:Y:S01]  /*8500*/  LOP3.LUT R13, R6, 0xff, RZ, 0xc0, !PT ;  /* 0x000000ff060d7812 */ /* 0x000fe200078ec0ff */
[----:B------:R-:W-:Y:S01]  /*8510*/  HMMA.16816.F32.BF16 R240, R32, R80, R8 ;  /* 0x0000005020f0723c */ /* 0x000fe20000041808 */
[----:B------:R-:W-:Y:S01]  /*8520*/  SHF.R.U32.HI R14, RZ, 0x10, R6 ;  /* 0x00000010ff0e7819 */ /* 0x000fe20000011606 */
[----:B------:R-:W-:Y:S01]  /*8530*/  @!P3 HFMA2.BF16_V2 R209, -RZ.H0_H0, RZ.H0_H0, -R157.H0_H0 ;  /* 0x200000ffffd1b231 */ /* 0x000fe2000034099d */
[----:B------:R-:W-:Y:S01]  /*8540*/  @!P0 PRMT R155, R204, 0x5410, RZ ;  /* 0x00005410cc9b8816 */ /* 0x000fe200000000ff */
[----:B------:R-:W-:Y:S01]  /*8550*/  @!P5 HFMA2.BF16_V2 R203, -RZ.H0_H0, RZ.H0_H0, -R161.H0_H0 ;  /* 0x200000ffffcbd231 */ /* 0x000fe200003409a1 */
[----:B------:R-:W-:-:S02]  /*8560*/  @!P1 PRMT R156, R202, 0x5410, RZ ;  /* 0x00005410ca9c9816 */ /* 0x000fc400000000ff */
[----:B------:R-:W-:Y:S02]  /*8570*/  SHF.R.U32.HI R10, RZ, 0x18, R6 ;  /* 0x00000018ff0a7819 */ /* 0x000fe40000011606 */
[----:B------:R-:W-:Y:S02]  /*8580*/  SHF.R.U32.HI R6, RZ, 0x8, R73 ;  /* 0x00000008ff067819 */ /* 0x000fe40000011649 */
[----:B------:R-:W-:Y:S02]  /*8590*/  ISETP.GE.U32.AND P0, PT, R225, R3, PT ;  /* 0x00000003e100720c */ /* 0x000fe40003f06070 */
[----:B------:R-:W-:Y:S02]  /*85a0*/  LOP3.LUT R6, R6, 0xffff, RZ, 0xc0, !PT ;  /* 0x0000ffff06067812 */ /* 0x000fe400078ec0ff */
[----:B------:R-:W-:Y:S02]  /*85b0*/  LOP3.LUT R3, R7, UR13, R54, 0x96, !PT ;  /* 0x0000000d07037c12 */ /* 0x000fe4000f8e9636 */
[----:B------:R-:W-:Y:S01]  /*85c0*/  ISETP.GE.U32.AND P1, PT, R225, R6, PT ;  /* 0x00000006e100720c */ /* 0x000fe20003f26070 */
[----:B------:R-:W-:Y:S01]  /*85d0*/  IMAD.WIDE.U32 R6, R92, -0x2daee0ad, RZ ;  /* 0xd2511f535c067825 */ /* 0x000fe200078e00ff */
[----:B------:R-:W-:-:S02]  /*85e0*/  @!P2 PRMT R154, R168, 0x5410, RZ ;  /* 0x00005410a89aa816 */ /* 0x000fc400000000ff */
[----:B------:R-:W-:Y:S02]  /*85f0*/  SHF.R.U32.HI R9, RZ, 0x8, R74 ;  /* 0x00000008ff097819 */ /* 0x000fe4000001164a */
[----:B------:R-:W-:Y:S01]  /*8600*/  LOP3.LUT R11, R7, UR13, R56, 0x96, !PT ;  /* 0x0000000d070b7c12 */ /* 0x000fe2000f8e9638 */
[----:B------:R-:W-:Y:S01]  /*8610*/  @!P0 HFMA2.BF16_V2 R205, -RZ.H0_H0, RZ.H0_H0, -R153.H0_H0 ;  /* 0x200000ffffcd8231 */ /* 0x000fe20000340999 */
[----:B------:R1:W3:Y:S01]  /*8620*/  LDL.LU.S16 R56, [R1+0x2c] ;  /* 0x00002c0001387983 */ /* 0x0002e20000300600 */
[C---:B------:R-:W-:Y:S02]  /*8630*/  LOP3.LUT R15, R6.reuse, 0xffff, RZ, 0xc0, !PT ;  /* 0x0000ffff060f7812 */ /* 0x040fe400078ec0ff */
[----:B------:R-:W-:Y:S01]  /*8640*/  LOP3.LUT R16, R6, 0xff, RZ, 0xc0, !PT ;  /* 0x000000ff06107812 */ /* 0x000fe200078ec0ff */
[----:B------:R1:W4:Y:S01]  /*8650*/  LDL.LU.S16 R54, [R1+0x34] ;  /* 0x0000340001367983 */ /* 0x0003220000300600 */
[--C-:B------:R-:W-:Y:S01]  /*8660*/  SHF.R.U32.HI R18, RZ, 0x10, R6.reuse ;  /* 0x00000010ff127819 */ /* 0x100fe20000011606 */
[----:B------:R-:W-:Y:S01]  /*8670*/  @!P1 HFMA2.BF16_V2 R207, -RZ.H0_H0, RZ.H0_H0, -R159.H0_H0 ;  /* 0x200000ffffcf9231 */ /* 0x000fe2000034099f */
[----:B------:R-:W-:-:S02]  /*8680*/  SHF.R.U32.HI R17, RZ, 0x18, R6 ;  /* 0x00000018ff117819 */ /* 0x000fc40000011606 */
[----:B------:R-:W-:Y:S02]  /*8690*/  LOP3.LUT R6, R90, 0xff, RZ, 0xc0, !PT ;  /* 0x000000ff5a067812 */ /* 0x000fe400078ec0ff */
[----:B------:R-:W-:Y:S02]  /*86a0*/  @!P0 PRMT R153, R205, 0x5410, RZ ;  /* 0x00005410cd998816 */ /* 0x000fe400000000ff */
[----:B------:R-:W-:Y:S01]  /*86b0*/  ISETP.GE.U32.AND P0, PT, R225, R6, PT ;  /* 0x00000006e100720c */ /* 0x000fe20003f06070 */
[----:B------:R-:W-:Y:S01]  /*86c0*/  IMAD.WIDE.U32 R6, R53, -0x2daee0ad, RZ ;  /* 0xd2511f5335067825 */ /* 0x000fe200078e00ff */
[----:B------:R-:W-:Y:S02]  /*86d0*/  @!P1 PRMT R159, R207, 0x5410, RZ ;  /* 0x00005410cf9f9816 */ /* 0x000fe400000000ff */
[----:B------:R-:W-:Y:S02]  /*86e0*/  PRMT R96, R89, 0x5410, R9 ;  /* 0x0000541059607816 */ /* 0x000fe40000000009 */
[----:B------:R-:W-:-:S02]  /*86f0*/  LOP3.LUT R19, R6, 0xffff, RZ, 0xc0, !PT ;  /* 0x0000ffff06137812 */ /* 0x000fc400078ec0ff */
[----:B------:R-:W-:Y:S02]  /*8700*/  LOP3.LUT R22, R6, 0xff, RZ, 0xc0, !PT ;  /* 0x000000ff06167812 */ /* 0x000fe400078ec0ff */
[--C-:B------:R-:W-:Y:S02]  /*8710*/  SHF.R.U32.HI R21, RZ, 0x10, R6.reuse ;  /* 0x00000010ff157819 */ /* 0x100fe40000011606 */
[----:B------:R-:W-:Y:S01]  /*8720*/  SHF.R.U32.HI R20, RZ, 0x18, R6 ;  /* 0x00000018ff147819 */ /* 0x000fe20000011606 */
[----:B------:R-:W-:Y:S01]  /*8730*/  @!P0 HFMA2.BF16_V2 R208, -RZ.H0_H0, RZ.H0_H0, -R158.H0_H0 ;  /* 0x200000ffffd08231 */ /* 0x000fe2000034099e */
[----:B------:R-:W-:Y:S02]  /*8740*/  SHF.R.U32.HI R6, RZ, 0x10, R29 ;  /* 0x00000010ff067819 */ /* 0x000fe4000001161d */
[----:B------:R-:W-:Y:S01]  /*8750*/  LOP3.LUT R12, R7, UR13, R50, 0x96, !PT ;  /* 0x0000000d070c7c12 */ /* 0x000fe2000f8e9632 */
[----:B------:R-:W-:Y:S01]  /*8760*/  FFMA.FTZ R7, R145, c[0x0][0x23c], -R4 ;  /* 0x00008f0091077a23 */ /* 0x000fe20000010804 */
[----:B------:R-:W-:-:S02]  /*8770*/  LOP3.LUT R6, R6, 0xff, RZ, 0xc0, !PT ;  /* 0x000000ff06067812 */ /* 0x000fc400078ec0ff */
[----:B------:R-:W-:Y:S01]  /*8780*/  @!P0 PRMT R158, R208, 0x5410, RZ ;  /* 0x00005410d09e8816 */ /* 0x000fe200000000ff */
[----:B------:R5:W-:Y:S01]  /*8790*/  MUFU.EX2 R28, R7 ;  /* 0x00000007001c7308 */ /* 0x000be20000000800 */
[----:B------:R-:W-:Y:S01]  /*87a0*/  ISETP.GE.U32.AND P2, PT, R225, R6, PT ;  /* 0x00000006e100720c */ /* 0x000fe20003f46070 */
[----:B------:R-:W-:Y:S01]  /*87b0*/  FFMA.FTZ R6, R142, c[0x0][0x23c], -R4 ;  /* 0x00008f008e067a23 */ /* 0x000fe20000010804 */
[----:B------:R-:W-:Y:S02]  /*87c0*/  @!P4 PRMT R160, R206, 0x5410, RZ ;  /* 0x00005410cea0c816 */ /* 0x000fe400000000ff */
[----:B------:R-:W-:Y:S02]  /*87d0*/  LOP3.LUT R8, R79, 0xff, RZ, 0xc0, !PT ;  /* 0x000000ff4f087812 */ /* 0x000fe400078ec0ff */
[----:B------:R-:W-:Y:S01]  /*87e0*/  @!P3 PRMT R157, R209, 0x5410, RZ ;  /* 0x00005410d19db816 */ /* 0x000fe200000000ff */
[----:B------:R1:W1:Y:S01]  /*87f0*/  MUFU.EX2 R210, R6 ;  /* 0x0000000600d27308 */ /* 0x0002620000000800 */
[----:B------:R-:W-:-:S02]  /*8800*/  @!P5 PRMT R161, R203, 0x5410, RZ ;  /* 0x00005410cba1d816 */ /* 0x000fc400000000ff */
[----:B------:R-:W-:Y:S02]  /*8810*/  ISETP.GE.U32.AND P6, PT, R225, R60, PT ;  /* 0x0000003ce100720c */ /* 0x000fe40003fc6070 */
[----:B-----5:R-:W-:Y:S02]  /*8820*/  LOP3.LUT R7, R29, 0xff, RZ, 0xc0, !PT ;  /* 0x000000ff1d077812 */ /* 0x020fe400078ec0ff */
[C---:B------:R-:W-:Y:S02]  /*8830*/  ISETP.GE.U32.AND P4, PT, R225.reuse, R13, PT ;  /* 0x0000000de100720c */ /* 0x040fe40003f86070 */
[----:B------:R-:W-:Y:S01]  /*8840*/  ISETP.GE.U32.AND P0, PT, R225, R7, PT ;  /* 0x00000007e100720c */ /* 0x000fe20003f06070 */
[----:B------:R-:W-:Y:S01]  /*8850*/  FFMA.FTZ R7, R143, c[0x0][0x23c], -R0 ;  /* 0x00008f008f077a23 */ /* 0x000fe20000010800 */
[----:B------:R-:W-:Y:S01]  /*8860*/  PRMT R95, R8, 0x5410, R88 ;  /* 0x00005410085f7816 */ /* 0x000fe20000000058 */
[----:B------:R-:W-:Y:S01]  /*8870*/  FFMA.FTZ R8, R146, c[0x0][0x23c], -R0 ;  /* 0x00008f0092087a23 */ /* 0x000fe20000010800 */
[----:B-1----:R-:W-:Y:S01]  /*8880*/  LOP3.LUT R6, R29, 0xffff, RZ, 0xc0, !PT ;  /* 0x0000ffff1d067812 */ /* 0x002fe200078ec0ff */
[----:B------:R1:W-:Y:S01]  /*8890*/  MUFU.EX2 R208, R7 ;  /* 0x0000000700d07308 */ /* 0x0003e20000000800 */
[----:B------:R-:W-:-:S02]  /*88a0*/  ISETP.GE.U32.AND P5, PT, R225, R61, PT ;  /* 0x0000003de100720c */ /* 0x000fc40003fa6070 */
[----:B------:R-:W-:-:S04]  /*88b0*/  SHF.R.U32.HI R6, RZ, 0x8, R6 ;  /* 0x00000008ff067819 */ /* 0x000fc80000011606 */
[----:B------:R-:W-:Y:S01]  /*88c0*/  LOP3.LUT R6, R6, 0xffff, RZ, 0xc0, !PT ;  /* 0x0000ffff06067812 */ /* 0x000fe200078ec0ff */
[----:B------:R-:W5:Y:S03]  /*88d0*/  MUFU.EX2 R168, R8 ;  /* 0x0000000800a87308 */ /* 0x000f660000000800 */
[----:B------:R-:W-:Y:S02]  /*88e0*/  ISETP.GE.U32.AND P1, PT, R225, R6, PT ;  /* 0x00000006e100720c */ /* 0x000fe40003f26070 */
[----:B------:R-:W-:Y:S01]  /*88f0*/  F2FP.BF16.PACK_AB R6, R210, R28 ;  /* 0x0000001cd206723e */ /* 0x000fe200000010ff */
[----:B-1----:R-:W-:-:S03]  /*8900*/  FFMA.FTZ R7, R140, c[0x0][0x23c], -R4 ;  /* 0x00008f008c077a23 */ /* 0x002fc60000010804 */
[C---:B------:R-:W-:Y:S02]  /*8910*/  PRMT R152, R6.reuse, 0x7610, R152 ;  /* 0x0000761006987816 */ /* 0x040fe40000000098 */
[----:B------:R-:W-:Y:S01]  /*8920*/  PRMT R151, R6, 0x7632, R151 ;  /* 0x0000763206977816 */ /* 0x000fe20000000097 */
[----:B------:R1:W-:Y:S01]  /*8930*/  MUFU.EX2 R207, R7 ;  /* 0x0000000700cf7308 */ /* 0x0003e20000000800 */
[----:B------:R-:W-:Y:S01]  /*8940*/  SHF.R.U32.HI R6, RZ, 0x18, R29 ;  /* 0x00000018ff067819 */ /* 0x000fe2000001161d */
[----:B--2---:R-:W-:-:S05]  /*8950*/  @!P0 HFMA2.BF16_V2 R99, -RZ.H0_H0, RZ.H0_H0, -R152.H0_H0 ;  /* 0x200000ffff638231 */ /* 0x004fca0000340998 */
[----:B------:R-:W-:Y:S02]  /*8960*/  PRMT R53, R99, 0x7610, R53 ;  /* 0x0000761063357816 */ /* 0x000fe40000000035 */
[----:B------:R-:W-:Y:S02]  /*8970*/  PRMT R99, R152, 0x5410, R151 ;  /* 0x0000541098637816 */ /* 0x000fe40000000097 */
[----:B------:R-:W-:Y:S02]  /*8980*/  @!P0 PRMT R152, R53, 0x5410, RZ ;  /* 0x0000541035988816 */ /* 0x000fe400000000ff */
[----:B------:R2:W2:Y:S01]  /*8990*/  LDL.LU.S16 R53, [R1+0x30] ;  /* 0x0000300001357983 */ /* 0x0004a20000300600 */
[----:B---3--:R-:W-:-:S05]  /*89a0*/  @!P1 HFMA2.BF16_V2 R56, -RZ.H0_H0, RZ.H0_H0, -R151.H0_H0 ;  /* 0x200000ffff389231 */ /* 0x008fca0000340997 */
[----:B------:R-:W-:-:S04]  /*89b0*/  PRMT R9, R56, 0x7610, R9 ;  /* 0x0000761038097816 */ /* 0x000fc80000000009 */
[----:B------:R-:W-:Y:S02]  /*89c0*/  @!P1 PRMT R151, R9, 0x5410, RZ ;  /* 0x0000541009979816 */ /* 0x000fe400000000ff */
[----:B------:R3:W3:Y:S04]  /*89d0*/  LDL.LU.S16 R9, [R1+0x38] ;  /* 0x0000380001097983 */ /* 0x0006e80000300600 */
[----:B------:R2:W4:Y:S01]  /*89e0*/  LDL.LU.S16 R13, [R1+0x44] ;  /* 0x00004400010d7983 */ /* 0x0005220000300600 */
[----:B-1----:R-:W-:Y:S01]  /*89f0*/  FFMA.FTZ R7, R141, c[0x0][0x23c], -R4 ;  /* 0x00008f008d077a23 */ /* 0x002fe20000010804 */
[----:B------:R-:W-:-:S03]  /*8a00*/  ISETP.GE.U32.AND P0, PT, R225, R6, PT ;  /* 0x00000006e100720c */ /* 0x000fc60003f06070 */
[----:B------:R-:W1:Y:S01]  /*8a10*/  MUFU.EX2 R209, R7 ;  /* 0x0000000700d17308 */ /* 0x000e620000000800 */
[----:B-----5:R-:W-:-:S04]  /*8a20*/  F2FP.BF16.PACK_AB R6, R208, R168 ;  /* 0x000000a8d006723e */ /* 0x020fc800000010ff */
[C---:B------:R-:W-:Y:S02]  /*8a30*/  PRMT R149, R6.reuse, 0x7632, R149 ;  /* 0x0000763206957816 */ /* 0x040fe40000000095 */
[----:B------:R-:W-:Y:S02]  /*8a40*/  PRMT R150, R6, 0x7610, R150 ;  /* 0x0000761006967816 */ /* 0x000fe40000000096 */
[----:B------:R-:W-:-:S04]  /*8a50*/  LOP3.LUT R6, R111, 0xff, RZ, 0xc0, !PT ;  /* 0x000000ff6f067812 */ /* 0x000fc800078ec0ff */
[----:B------:R-:W-:Y:S02]  /*8a60*/  ISETP.GE.U32.AND P1, PT, R225, R6, PT ;  /* 0x00000006e100720c */ /* 0x000fe40003f26070 */
[----:B------:R-:W-:Y:S02]  /*8a70*/  SHF.R.U32.HI R6, RZ, 0x8, R112 ;  /* 0x00000008ff067819 */ /* 0x000fe40000011670 */
[----:B-1----:R-:W-:Y:S01]  /*8a80*/  F2FP.BF16.PACK_AB R7, R209, R207 ;  /* 0x000000cfd107723e */ /* 0x002fe200000010ff */
[----:B------:R-:W-:Y:S01]  /*8a90*/  IMAD.MOV.U32 R81, RZ, RZ, R84 ;  /* 0x000000ffff517224 */ /* 0x000fe200078e0054 */
[----:B------:R-:W-:Y:S01]  /*8aa0*/  LOP3.LUT R6, R6, 0xffff, RZ, 0xc0, !PT ;  /* 0x0000ffff06067812 */ /* 0x000fe200078ec0ff */
[----:B------:R-:W-:Y:S01]  /*8ab0*/  IMAD.MOV.U32 R84, RZ, RZ, R85 ;  /* 0x000000ffff547224 */ /* 0x000fe200078e0055 */
[C---:B------:R-:W-:Y:S01]  /*8ac0*/  PRMT R148, R7.reuse, 0x7610, R148 ;  /* 0x0000761007947816 */ /* 0x040fe20000000094 */
[----:B------:R-:W-:Y:S01]  /*8ad0*/  IMAD.MOV.U32 R85, RZ, RZ, R98 ;  /* 0x000000ffff557224 */ /* 0x000fe200078e0062 */
[----:B------:R-:W-:Y:S01]  /*8ae0*/  PRMT R98, R150, 0x5410, R149 ;  /* 0x0000541096627816 */ /* 0x000fe20000000095 */
[----:B------:R-:W-:Y:S01]  /*8af0*/  IMAD.MOV.U32 R80, RZ, RZ, R81 ;  /* 0x000000ffff507224 */ /* 0x000fe200078e0051 */
[----:B------:R-:W-:Y:S01]  /*8b00*/  PRMT R147, R7, 0x7632, R147 ;  /* 0x0000763207937816 */ /* 0x000fe20000000093 */
[----:B------:R-:W-:-:S02]  /*8b10*/  IMAD.MOV.U32 R81, RZ, RZ, R84 ;  /* 0x000000ffff517224 */ /* 0x000fc400078e0054 */
[----:B------:R-:W-:Y:S02]  /*8b20*/  IMAD.MOV.U32 R84, RZ, RZ, R85 ;  /* 0x000000ffff547224 */ /* 0x000fe400078e0055 */
[----:B------:R-:W-:Y:S02]  /*8b30*/  IMAD.MOV.U32 R85, RZ, RZ, R123 ;  /* 0x000000ffff557224 */ /* 0x000fe400078e007b */
[----:B------:R-:W-:Y:S02]  /*8b40*/  IMAD.MOV.U32 R123, RZ, RZ, R122 ;  /* 0x000000ffff7b7224 */ /* 0x000fe400078e007a */
[----:B------:R-:W-:Y:S01]  /*8b50*/  IMAD.MOV.U32 R122, RZ, RZ, R97 ;  /* 0x000000ffff7a7224 */ /* 0x000fe200078e0061 */
[----:B------:R-:W-:Y:S01]  /*8b60*/  PRMT R97, R148, 0x5410, R147 ;  /* 0x0000541094617816 */ /* 0x000fe20000000093 */
[----:B------:R-:W-:Y:S01]  /*8b70*/  IMAD.MOV.U32 R203, RZ, RZ, R80 ;  /* 0x000000ffffcb7224 */ /* 0x000fe200078e0050 */
[----:B------:R-:W-:Y:S01]  /*8b80*/  ISETP.GE.U32.AND P3, PT, R225, R10, PT ;  /* 0x0000000ae100720c */ /* 0x000fe20003f66070 */
[----:B------:R-:W-:Y:S01]  /*8b90*/  IMAD.MOV.U32 R80, RZ, RZ, R81 ;  /* 0x000000ffff507224 */ /* 0x000fe200078e0051 */
[----:B------:R-:W-:Y:S01]  /*8ba0*/  SHF.R.U32.HI R10, RZ, 0x18, R31 ;  /* 0x00000018ff0a7819 */ /* 0x000fe2000001161f */
[----:B------:R-:W-:-:S02]  /*8bb0*/  IMAD.MOV.U32 R81, RZ, RZ, R84 ;  /* 0x000000ffff517224 */ /* 0x000fc400078e0054 */
[----:B------:R-:W-:Y:S01]  /*8bc0*/  IMAD.MOV.U32 R84, RZ, RZ, R85 ;  /* 0x000000ffff547224 */ /* 0x000fe200078e0055 */
[----:B--2---:R-:W-:-:S05]  /*8bd0*/  @!P0 HFMA2.BF16_V2 R53, -RZ.H0_H0, RZ.H0_H0, -R149.H0_H0 ;  /* 0x200000ffff358231 */ /* 0x004fca0000340995 */
[----:B------:R-:W-:-:S04]  /*8be0*/  PRMT R29, R53, 0x7610, R29 ;  /* 0x00007610351d7816 */ /* 0x000fc8000000001d */
[----:B------:R-:W-:Y:S02]  /*8bf0*/  @!P0 PRMT R149, R29, 0x5410, RZ ;  /* 0x000054101d958816 */ /* 0x000fe400000000ff */
[----:B------:R-:W-:Y:S02]  /*8c00*/  ISETP.GE.U32.AND P0, PT, R225, R6, PT ;  /* 0x00000006e100720c */ /* 0x000fe40003f06070 */
[----:B------:R-:W-:-:S04]  /*8c10*/  LOP3.LUT R6, R31, 0xffff, RZ, 0xc0, !PT ;  /* 0x0000ffff1f067812 */ /* 0x000fc800078ec0ff */
[----:B------:R-:W-:Y:S02]  /*8c20*/  SHF.R.U32.HI R7, RZ, 0x8, R6 ;  /* 0x00000008ff077819 */ /* 0x000fe40000011606 */
[----:B------:R-:W-:Y:S01]  /*8c30*/  LOP3.LUT R6, R31, 0xff, RZ, 0xc0, !PT ;  /* 0x000000ff1f067812 */ /* 0x000fe200078ec0ff */
[----:B---3--:R-:W-:-:S05]  /*8c40*/  @!P5 HFMA2.BF16_V2 R9, -RZ.H0_H0, RZ.H0_H0, -R148.H0_H0 ;  /* 0x200000ffff09d231 */ /* 0x008fca0000340994 */
[----:B------:R-:W-:Y:S02]  /*8c50*/  PRMT R8, R9, 0x7610, R8 ;  /* 0x0000761009087816 */ /* 0x000fe40000000008 */
[----:B------:R-:W-:Y:S02]  /*8c60*/  PRMT R89, R6, 0x5410, R7 ;  /* 0x0000541006597816 */ /* 0x000fe40000000007 */
[----:B------:R-:W-:Y:S01]  /*8c70*/  @!P5 PRMT R148, R8, 0x5410, RZ ;  /* 0x000054100894d816 */ /* 0x000fe200000000ff */
[----:B------:R-:W-:Y:S01]  /*8c80*/  FFMA.FTZ R8, R167, c[0x0][0x23c], -R0 ;  /* 0x00008f00a7087a23 */ /* 0x000fe20000010800 */
[----:B------:R-:W-:Y:S01]  /*8c90*/  SHF.R.U32.HI R6, RZ, 0x10, R31 ;  /* 0x00000010ff067819 */ /* 0x000fe2000001161f */
[----:B----4-:R-:W-:Y:S02]  /*8ca0*/  @!P0 HFMA2.BF16_V2 R13, -RZ.H0_H0, RZ.H0_H0, -R147.H0_H0 ;  /* 0x200000ffff0d8231 */ /* 0x010fe40000340993 */
[----:B------:R1:W-:Y:S02]  /*8cb0*/  MUFU.EX2 R205, R8 ;  /* 0x0000000800cd7308 */ /* 0x0003e40000000800 */
[----:B-1----:R-:W-:-:S04]  /*8cc0*/  LOP3.LUT R8, R6, 0xff, RZ, 0xc0, !PT ;  /* 0x000000ff06087812 */ /* 0x002fc800078ec0ff */
[----:B------:R-:W-:Y:S02]  /*8cd0*/  PRMT R85, R8, 0x5410, R10 ;  /* 0x0000541008557816 */ /* 0x000fe4000000000a */
[----:B------:R-:W-:Y:S02]  /*8ce0*/  PRMT R8, R13, 0x7610, R8 ;  /* 0x000076100d087816 */ /* 0x000fe40000000008 */
[----:B------:R1:W2:Y:S02]  /*8cf0*/  LDL.LU.S16 R13, [R1+0x58] ;  /* 0x00005800010d7983 */ /* 0x0002a40000300600 */
[----:B------:R-:W-:Y:S02]  /*8d00*/  @!P0 PRMT R147, R8, 0x5410, RZ ;  /* 0x0000541008938816 */ /* 0x000fe400000000ff */
[----:B------:R1:W3:Y:S01]  /*8d10*/  LDL.LU.S16 R8, [R1+0x5c] ;  /* 0x00005c0001087983 */ /* 0x0002e20000300600 */
[----:B------:R-:W-:-:S04]  /*8d20*/  FFMA.FTZ R9, R166, c[0x0][0x23c], -R0 ;  /* 0x00008f00a6097a23 */ /* 0x000fc80000010800 */
[----:B------:R-:W4:Y:S01]  /*8d30*/  MUFU.EX2 R206, R9 ;  /* 0x0000000900ce7308 */ /* 0x000f220000000800 */
[----:B------:R-:W-:Y:S01]  /*8d40*/  SHF.R.U32.HI R7, RZ, 0x8, R93 ;  /* 0x00000008ff077819 */ /* 0x000fe2000001165d */
[----:B------:R-:W-:-:S03]  /*8d50*/  @!P2 HFMA2.BF16_V2 R54, -RZ.H0_H0, RZ.H0_H0, -R150.H0_H0 ;  /* 0x200000ffff36a231 */ /* 0x000fc60000340996 */
[----:B------:R-:W-:Y:S02]  /*8d60*/  PRMT R93, R110, 0x5410, R7 ;  /* 0x000054106e5d7816 */ /* 0x000fe40000000007 */
[----:B------:R-:W-:Y:S02]  /*8d70*/  LOP3.LUT R6, R104, 0xff, RZ, 0xc0, !PT ;  /* 0x000000ff68067812 */ /* 0x000fe400078ec0ff */
[----:B------:R-:W-:Y:S02]  /*8d80*/  PRMT R50, R54, 0x7610, R50 ;  /* 0x0000761036327816 */ /* 0x000fe40000000032 */
[----:B----4-:R-:W-:Y:S02]  /*8d90*/  F2FP.BF16.PACK_AB R7, R206, R205 ;  /* 0x000000cdce07723e */ /* 0x010fe400000010ff */
[----:B------:R-:W-:Y:S02]  /*8da0*/  PRMT R92, R6, 0x5410, R106 ;  /* 0x00005410065c7816 */ /* 0x000fe4000000006a */
[----:B------:R-:W-:-:S02]  /*8db0*/  PRMT R146, R7, 0x7610, R146 ;  /* 0x0000761007927816 */ /* 0x000fc40000000092 */
[----:B------:R-:W-:Y:S02]  /*8dc0*/  PRMT R145, R7, 0x7632, R145 ;  /* 0x0000763207917816 */ /* 0x000fe40000000091 */
[----:B------:R-:W-:Y:S02]  /*8dd0*/  LOP3.LUT R6, R14, 0xff, RZ, 0xc0, !PT ;  /* 0x000000ff0e067812 */ /* 0x000fe400078ec0ff */
[----:B------:R-:W-:Y:S02]  /*8de0*/  @!P2 PRMT R150, R50, 0x5410, RZ ;  /* 0x000054103296a816 */ /* 0x000fe400000000ff */
[----:B------:R-:W-:Y:S01]  /*8df0*/  ISETP.GE.U32.AND P2, PT, R225, R6, PT ;  /* 0x00000006e100720c */ /* 0x000fe20003f46070 */
[--C-:B------:R-:W-:Y:S02]  /*8e00*/  FFMA.FTZ R6, R107, c[0x0][0x23c], -R4.reuse ;  /* 0x00008f006b067a23 */ /* 0x100fe40000010804 */
[----:B------:R-:W-:Y:S02]  /*8e10*/  IMAD.MOV.U32 R202, RZ, RZ, R203 ;  /* 0x000000ffffca7224 */ /* 0x000fe400078e00cb */
[----:B------:R4:W-:Y:S02]  /*8e20*/  MUFU.EX2 R203, R6 ;  /* 0x0000000600cb7308 */ /* 0x0009e40000000800 */
[----:B----4-:R-:W-:Y:S01]  /*8e30*/  FFMA.FTZ R6, R94, c[0x0][0x23c], -R4 ;  /* 0x00008f005e067a23 */ /* 0x010fe20000010804 */
[----:B------:R-:W-:Y:S01]  /*8e40*/  PRMT R94, R146, 0x5410, R145 ;  /* 0x00005410925e7816 */ /* 0x000fe20000000091 */
[----:B--2---:R-:W-:-:S02]  /*8e50*/  @!P1 HFMA2.BF16_V2 R13, -RZ.H0_H0, RZ.H0_H0, -R146.H0_H0 ;  /* 0x200000ffff0d9231 */ /* 0x004fc40000340992 */
[----:B---3--:R-:W-:-:S03]  /*8e60*/  @!P6 HFMA2.BF16_V2 R8, -RZ.H0_H0, RZ.H0_H0, -R145.H0_H0 ;  /* 0x200000ffff08e231 */ /* 0x008fc60000340991 */
[----:B------:R-:W-:Y:S02]  /*8e70*/  PRMT R10, R13, 0x7610, R10 ;  /* 0x000076100d0a7816 */ /* 0x000fe4000000000a */
[----:B------:R-:W-:Y:S02]  /*8e80*/  PRMT R9, R8, 0x7610, R9 ;  /* 0x0000761008097816 */ /* 0x000fe40000000009 */
[----:B------:R-:W-:Y:S02]  /*8e90*/  @!P1 PRMT R146, R10, 0x5410, RZ ;  /* 0x000054100a929816 */ /* 0x000fe400000000ff */
[----:B------:R-:W-:Y:S01]  /*8ea0*/  @!P6 PRMT R145, R9, 0x5410, RZ ;  /* 0x000054100991e816 */ /* 0x000fe200000000ff */
[----:B------:R1:W2:Y:S04]  /*8eb0*/  LDL.LU.S16 R10, [R1+0x68] ;  /* 0x00006800010a7983 */ /* 0x0002a80000300600 */
[----:B------:R1:W3:Y:S01]  /*8ec0*/  LDL.LU.S16 R9, [R1+0x64] ;  /* 0x0000640001097983 */ /* 0x0002e20000300600 */
[----:B------:R4:W5:Y:S02]  /*8ed0*/  MUFU.EX2 R204, R6 ;  /* 0x0000000600cc7308 */ /* 0x0009640000000800 */
[----:B----4-:R-:W-:-:S04]  /*8ee0*/  LOP3.LUT R6, R3, 0xffff, RZ, 0xc0, !PT ;  /* 0x0000ffff03067812 */ /* 0x010fc800078ec0ff */
[----:B------:R-:W-:-:S04]  /*8ef0*/  SHF.R.U32.HI R6, RZ, 0x8, R6 ;  /* 0x00000008ff067819 */ /* 0x000fc80000011606 */
[----:B------:R-:W-:-:S04]  /*8f00*/  LOP3.LUT R6, R6, 0xffff, RZ, 0xc0, !PT ;  /* 0x0000ffff06067812 */ /* 0x000fc800078ec0ff */
[----:B------:R-:W-:Y:S02]  /*8f10*/  ISETP.GE.U32.AND P0, PT, R225, R6, PT ;  /* 0x00000006e100720c */ /* 0x000fe40003f06070 */
[----:B-----5:R-:W-:Y:S02]  /*8f20*/  F2FP.BF16.PACK_AB R6, R204, R203 ;  /* 0x000000cbcc06723e */ /* 0x020fe400000010ff */
[----:B------:R-:W-:Y:S02]  /*8f30*/  LOP3.LUT R7, R3, 0xff, RZ, 0xc0, !PT ;  /* 0x000000ff03077812 */ /* 0x000fe400078ec0ff */
[----:B------:R-:W-:Y:S02]  /*8f40*/  PRMT R143, R6, 0x7632, R143 ;  /* 0x00007632068f7816 */ /* 0x000fe4000000008f */
[----:B------:R-:W-:Y:S02]  /*8f50*/  ISETP.GE.U32.AND P1, PT, R225, R7, PT ;  /* 0x00000007e100720c */ /* 0x000fe40003f26070 */
[----:B------:R-:W-:-:S04]  /*8f60*/  LOP3.LUT R7, R18, 0xff, RZ, 0xc0, !PT ;  /* 0x000000ff12077812 */ /* 0x000fc800078ec0ff */
[----:B------:R-:W-:Y:S01]  /*8f70*/  PRMT R88, R7, 0x5410, R17 ;  /* 0x0000541007587816 */ /* 0x000fe20000000011 */
[----:B---3--:R-:W-:-:S05]  /*8f80*/  @!P0 HFMA2.BF16_V2 R9, -RZ.H0_H0, RZ.H0_H0, -R143.H0_H0 ;  /* 0x200000ffff098231 */ /* 0x008fca000034098f */
[----:B------:R-:W-:Y:S02]  /*8f90*/  PRMT R7, R9, 0x7610, R7 ;  /* 0x0000761009077816 */ /* 0x000fe40000000007 */
[----:B------:R1:W3:Y:S01]  /*8fa0*/  LDL.LU.S16 R9, [R1+0x70] ;  /* 0x0000700001097983 */ /* 0x0002e20000300600 */
[----:B------:R-:W-:Y:S02]  /*8fb0*/  PRMT R144, R6, 0x7610, R144 ;  /* 0x0000761006907816 */ /* 0x000fe40000000090 */
[----:B------:R-:W-:-:S03]  /*8fc0*/  SHF.R.U32.HI R8, RZ, 0x8, R15 ;  /* 0x00000008ff087819 */ /* 0x000fc6000001160f */
[----:B--2---:R-:W-:Y:S01]  /*8fd0*/  @!P1 HFMA2.BF16_V2 R10, -RZ.H0_H0, RZ.H0_H0, -R144.H0_H0 ;  /* 0x200000ffff0a9231 */ /* 0x004fe20000340990 */
[--C-:B------:R-:W-:Y:S02]  /*8fe0*/  PRMT R90, R16, 0x5410, R8.reuse ;  /* 0x00005410105a7816 */ /* 0x100fe40000000008 */
[--C-:B------:R-:W-:Y:S02]  /*8ff0*/  SHF.R.U32.HI R6, RZ, 0x18, R3.reuse ;  /* 0x00000018ff067819 */ /* 0x100fe40000011603 */
[----:B------:R-:W-:Y:S02]  /*9000*/  PRMT R8, R10, 0x7610, R8 ;  /* 0x000076100a087816 */ /* 0x000fe40000000008 */
[----:B------:R-:W-:Y:S02]  /*9010*/  SHF.R.U32.HI R3, RZ, 0x10, R3 ;  /* 0x00000010ff037819 */ /* 0x000fe40000011603 */
[----:B------:R-:W-:Y:S02]  /*9020*/  PRMT R91, R144, 0x5410, R143 ;  /* 0x00005410905b7816 */ /* 0x000fe4000000008f */
[----:B------:R-:W-:-:S02]  /*9030*/  @!P1 PRMT R144, R8, 0x5410, RZ ;  /* 0x0000541008909816 */ /* 0x000fc400000000ff */
[----:B------:R-:W-:Y:S01]  /*9040*/  ISETP.GE.U32.AND P1, PT, R225, R6, PT ;  /* 0x00000006e100720c */ /* 0x000fe20003f26070 */
[--C-:B------:R-:W-:Y:S01]  /*9050*/  FFMA.FTZ R6, R105, c[0x0][0x23c], -R0.reuse ;  /* 0x00008f0069067a23 */ /* 0x100fe20000010800 */
[----:B------:R-:W-:Y:S01]  /*9060*/  @!P0 PRMT R143, R7, 0x5410, RZ ;  /* 0x00005410078f8816 */ /* 0x000fe200000000ff */
[----:B------:R-:W-:Y:S01]  /*9070*/  FFMA.FTZ R7, R51, c[0x0][0x23c], -R0 ;  /* 0x00008f0033077a23 */ /* 0x000fe20000010800 */
[----:B------:R-:W-:Y:S01]  /*9080*/  LOP3.LUT R3, R3, 0xff, RZ, 0xc0, !PT ;  /* 0x000000ff03037812 */ /* 0x000fe200078ec0ff */
[----:B------:R-:W-:Y:S01]  /*9090*/  IMAD.MOV.U32 R61, RZ, RZ, R202 ;  /* 0x000000ffff3d7224 */ /* 0x000fe200078e00ca */
[----:B------:R2:W-:Y:S01]  /*90a0*/  MUFU.EX2 R31, R6 ;  /* 0x00000006001f7308 */ /* 0x0005e20000000800 */
[----:B------:R-:W-:Y:S01]  /*90b0*/  IMAD.MOV.U32 R56, RZ, RZ, R84 ;  /* 0x000000ffff387224 */ /* 0x000fe200078e0054 */
[----:B------:R-:W-:Y:S01]  /*90c0*/  ISETP.GE.U32.AND P0, PT, R225, R3, PT ;  /* 0x00000003e100720c */ /* 0x000fe20003f06070 */
[----:B------:R-:W-:Y:S01]  /*90d0*/  IMAD.MOV.U32 R111, RZ, RZ, R168 ;  /* 0x000000ffff6f7224 */ /* 0x000fe200078e00a8 */
[----:B------:R-:W-:Y:S01]  /*90e0*/  LOP3.LUT R3, R30, 0xffff, RZ, 0xc0, !PT ;  /* 0x0000ffff1e037812 */ /* 0x000fe200078ec0ff */
[----:B------:R-:W-:-:S03]  /*90f0*/  IMAD R168, R2, 0x2, R165 ;  /* 0x0000000202a87824 */ /* 0x000fc600078e02a5 */
[----:B------:R-:W4:Y:S01]  /*9100*/  MUFU.EX2 R202, R7 ;  /* 0x0000000700ca7308 */ /* 0x000f220000000800 */
[----:B------:R-:W-:Y:S02]  /*9110*/  IMAD.MOV.U32 R13, RZ, RZ, R56 ;  /* 0x000000ffff0d7224 */ /* 0x000fe400078e0038 */
[----:B------:R-:W-:Y:S02]  /*9120*/  IMAD.MOV.U32 R140, RZ, RZ, R135 ;  /* 0x000000ffff8c7224 */ /* 0x000fe400078e0087 */
[----:B------:R-:W-:Y:S02]  /*9130*/  IMAD.MOV.U32 R56, RZ, RZ, R49 ;  /* 0x000000ffff387224 */ /* 0x000fe400078e0031 */
[----:B------:R-:W-:Y:S01]  /*9140*/  IMAD.MOV.U32 R135, RZ, RZ, R48 ;  /* 0x000000ffff877224 */ /* 0x000fe200078e0030 */
[----:B--2---:R-:W-:Y:S01]  /*9150*/  SHF.R.U32.HI R6, RZ, 0x8, R3 ;  /* 0x00000008ff067819 */ /* 0x004fe20000011603 */
[----:B------:R-:W2:Y:S01]  /*9160*/  LDSM.16.MT88.4 R48, [R168+0x6000] ;  /* 0x00600000a830783b */ /* 0x000ea20000004200 */
[----:B------:R-:W-:-:S04]  /*9170*/  LOP3.LUT R3, R30, 0xff, RZ, 0xc0, !PT ;  /* 0x000000ff1e037812 */ /* 0x000fc800078ec0ff */
[----:B------:R-:W-:Y:S02]  /*9180*/  PRMT R84, R3, 0x5410, R6 ;  /* 0x0000541003547816 */ /* 0x000fe40000000006 */
[----:B------:R-:W-:Y:S02]  /*9190*/  SHF.R.U32.HI R6, RZ, 0x8, R19 ;  /* 0x00000008ff067819 */ /* 0x000fe40000011613 */
[----:B------:R-:W-:Y:S02]  /*91a0*/  SHF.R.U32.HI R3, RZ, 0x10, R30 ;  /* 0x00000010ff037819 */ /* 0x000fe4000001161e */
[----:B------:R-:W-:Y:S02]  /*91b0*/  PRMT R79, R22, 0x5410, R6 ;  /* 0x00005410164f7816 */ /* 0x000fe40000000006 */
[----:B----4-:R-:W-:Y:S02]  /*91c0*/  F2FP.BF16.PACK_AB R6, R202, R31 ;  /* 0x0000001fca06723e */ /* 0x010fe400000010ff */
[----:B------:R-:W-:-:S02]  /*91d0*/  LOP3.LUT R7, R3, 0xff, RZ, 0xc0, !PT ;  /* 0x000000ff03077812 */ /* 0x000fc400078ec0ff */
[----:B------:R-:W-:Y:S02]  /*91e0*/  PRMT R142, R6, 0x7610, R142 ;  /* 0x00007610068e7816 */ /* 0x000fe4000000008e */
[----:B------:R-:W-:Y:S02]  /*91f0*/  LOP3.LUT R3, R21, 0xff, RZ, 0xc0, !PT ;  /* 0x000000ff15037812 */ /* 0x000fe400078ec0ff */
[----:B------:R-:W-:Y:S02]  /*9200*/  SHF.R.U32.HI R8, RZ, 0x18, R30 ;  /* 0x00000018ff087819 */ /* 0x000fe4000001161e */
[----:B------:R-:W-:Y:S01]  /*9210*/  PRMT R78, R3, 0x5410, R20 ;  /* 0x00005410034e7816 */ /* 0x000fe20000000014 */
[----:B------:R-:W-:Y:S01]  /*9220*/  IMAD.MOV.U32 R60, RZ, RZ, R80 ;  /* 0x000000ffff3c7224 */ /* 0x000fe200078e0050 */
[----:B------:R-:W-:Y:S01]  /*9230*/  SHF.R.U32.HI R3, RZ, 0x8, R23 ;  /* 0x00000008ff037819 */ /* 0x000fe20000011617 */
[----:B------:R-:W-:Y:S01]  /*9240*/  FFMA.FTZ R16, R59, c[0x0][0x23c], -R0 ;  /* 0x00008f003b107a23 */ /* 0x000fe20000010800 */
[----:B------:R-:W-:Y:S01]  /*9250*/  PRMT R80, R7, 0x5410, R8 ;  /* 0x0000541007507816 */ /* 0x000fe20000000008 */
[----:B------:R-:W-:Y:S01]  /*9260*/  FFMA.FTZ R19, R58, c[0x0][0x23c], -R0 ;  /* 0x00008f003a137a23 */ /* 0x000fe20000010800 */
[----:B------:R-:W-:Y:S01]  /*9270*/  PRMT R74, R6, 0x7632, R74 ;  /* 0x00007632064a7816 */ /* 0x000fe2000000004a */
[----:B------:R-:W-:Y:S01]  /*9280*/  IMAD.MOV.U32 R107, RZ, RZ, R56 ;  /* 0x000000ffff6b7224 */ /* 0x000fe200078e0038 */
[----:B------:R-:W-:Y:S01]  /*9290*/  LOP3.LUT R3, R3, 0xffff, RZ, 0xc0, !PT ;  /* 0x0000ffff03037812 */ /* 0x000fe200078ec0ff */
[----:B------:R-:W-:-:S02]  /*92a0*/  FADD.FTZ R0, R57, R121 ;  /* 0x0000007939007221 */ /* 0x000fc40000010000 */
[----:B------:R-:W4:Y:S01]  /*92b0*/  LDSM.16.MT88.4 R56, [R168+0x6800] ;  /* 0x00680000a838783b */ /* 0x000f220000004200 */
[----:B------:R-:W-:Y:S01]  /*92c0*/  IMAD.MOV.U32 R54, RZ, RZ, R81 ;  /* 0x000000ffff367224 */ /* 0x000fe200078e0051 */
[----:B------:R-:W-:-:S03]  /*92d0*/  PRMT R81, R142, 0x5410, R74 ;  /* 0x000054108e517816 */ /* 0x000fc6000000004a */
[----:B------:R-:W-:Y:S01]  /*92e0*/  IMAD.MOV.U32 R112, RZ, RZ, R54 ;  /* 0x000000ffff707224 */ /* 0x000fe200078e0036 */
[----:B------:R-:W-:Y:S01]  /*92f0*/  LOP3.LUT R10, R12, 0xff, RZ, 0xc0, !PT ;  /* 0x000000ff0c0a7812 */ /* 0x000fe200078ec0ff */
[--C-:B------:R-:W-:Y:S02]  /*9300*/  FFMA.FTZ R18, R67, c[0x0][0x23c], -R4.reuse ;  /* 0x00008f0043127a23 */ /* 0x100fe40000010804 */
[----:B------:R-:W-:Y:S02]  /*9310*/  FFMA.FTZ R17, R66, c[0x0][0x23c], -R4 ;  /* 0x00008f0042117a23 */ /* 0x000fe40000010804 */
[----:B------:R-:W-:Y:S02]  /*9320*/  FADD.FTZ R4, R13, R112 ;  /* 0x000000700d047221 */ /* 0x000fe40000010000 */
        /* <DEDUP_REMOVED lines=16> */
[----:B---3--:R-:W-:-:S05]  /*9430*/  @!P0 HFMA2.BF16_V2 R9, -RZ.H0_H0, RZ.H0_H0, -R142.H0_H0 ;  /* 0x200000ffff098231 */ /* 0x008fca000034098e */
[----:B------:R-:W-:-:S04]  /*9440*/  PRMT R7, R9, 0x7610, R7 ;  /* 0x0000761009077816 */ /* 0x000fc80000000007 */
[----:B------:R-:W-:Y:S02]  /*9450*/  @!P0 PRMT R142, R7, 0x5410, RZ ;  /* 0x00005410078e8816 */ /* 0x000fe400000000ff */
[----:B------:R-:W-:Y:S02]  /*9460*/  ISETP.GE.U32.AND P0, PT, R225, R3, PT ;  /* 0x00000003e100720c */ /* 0x000fe40003f06070 */
[----:B------:R-:W-:-:S04]  /*9470*/  LOP3.LUT R3, R11, 0xffff, RZ, 0xc0, !PT ;  /* 0x0000ffff0b037812 */ /* 0x000fc800078ec0ff */
[----:B------:R-:W-:Y:S02]  /*9480*/  SHF.R.U32.HI R6, RZ, 0x8, R3 ;  /* 0x00000008ff067819 */ /* 0x000fe40000011603 */
[----:B------:R-:W-:Y:S02]  /*9490*/  LOP3.LUT R3, R11, 0xff, RZ, 0xc0, !PT ;  /* 0x000000ff0b037812 */ /* 0x000fe400078ec0ff */
[----:B------:R-:W-:Y:S02]  /*94a0*/  SHF.R.U32.HI R7, RZ, 0x10, R12 ;  /* 0x00000010ff077819 */ /* 0x000fe4000001160c */
[----:B------:R-:W-:Y:S02]  /*94b0*/  PRMT R53, R3, 0x5410, R6 ;  /* 0x0000541003357816 */ /* 0x000fe40000000006 */
[----:B------:R-:W-:Y:S02]  /*94c0*/  LOP3.LUT R3, R12, 0xffff, RZ, 0xc0, !PT ;  /* 0x0000ffff0c037812 */ /* 0x000fe400078ec0ff */
[----:B------:R-:W-:-:S02]  /*94d0*/  SHF.R.U32.HI R9, RZ, 0x18, R12 ;  /* 0x00000018ff097819 */ /* 0x000fc4000001160c */
[----:B--2---:R-:W-:Y:S01]  /*94e0*/  HMMA.16816.F32.BF16 R12, R44, R48, RZ ;  /* 0x000000302c0c723c */ /* 0x004fe200000418ff */
[--C-:B------:R-:W-:Y:S02]  /*94f0*/  SHF.R.U32.HI R6, RZ, 0x10, R11.reuse ;  /* 0x00000010ff067819 */ /* 0x100fe4000001160b */
[----:B------:R-:W-:Y:S02]  /*9500*/  SHF.R.U32.HI R11, RZ, 0x18, R11 ;  /* 0x00000018ff0b7819 */ /* 0x000fe4000001160b */
[----:B------:R-:W-:Y:S02]  /*9510*/  LOP3.LUT R8, R6, 0xff, RZ, 0xc0, !PT ;  /* 0x000000ff06087812 */ /* 0x000fe400078ec0ff */
[----:B------:R-:W-:Y:S02]  /*9520*/  SHF.R.U32.HI R6, RZ, 0x8, R3 ;  /* 0x00000008ff067819 */ /* 0x000fe40000011603 */
[----:B------:R-:W-:Y:S02]  /*9530*/  LOP3.LUT R3, R7, 0xff, RZ, 0xc0, !PT ;  /* 0x000000ff07037812 */ /* 0x000fe400078ec0ff */
[----:B------:R-:W-:-:S02]  /*9540*/  PRMT R54, R8, 0x5410, R11 ;  /* 0x0000541008367816 */ /* 0x000fc4000000000b */
[----:B------:R-:W-:Y:S02]  /*9550*/  PRMT R61, R10, 0x5410, R6 ;  /* 0x000054100a3d7816 */ /* 0x000fe40000000006 */
[----:B------:R-:W-:Y:S02]  /*9560*/  PRMT R60, R3, 0x5410, R9 ;  /* 0x00005410033c7816 */ /* 0x000fe40000000009 */
[----:B------:R-:W-:Y:S01]  /*9570*/  HMMA.16816.F32.BF16 R8, R36, R48, RZ ;  /* 0x000000302408723c */ /* 0x000fe200000418ff */
[----:B------:R-:W-:Y:S02]  /*9580*/  FADD.FTZ R7, R199, R4 ;  /* 0x00000004c7077221 */ /* 0x000fe40000010000 */
[----:B------:R2:W-:Y:S05]  /*9590*/  MUFU.EX2 R199, R16 ;  /* 0x0000001000c77308 */ /* 0x0005ea0000000800 */
[-C--:B----4-:R-:W-:Y:S01]  /*95a0*/  HMMA.16816.F32.BF16 R132, R40, R56.reuse, R12 ;  /* 0x000000382884723c */ /* 0x090fe2000004180c */
[----:B--2---:R1:W2:Y:S04]  /*95b0*/  LDL.LU.S16 R16, [R1+0x74] ;  /* 0x0000740001107983 */ /* 0x0042a80000300600 */
[----:B------:R1:W3:Y:S04]  /*95c0*/  LDL.LU.S16 R15, [R1+0x78] ;  /* 0x00007800010f7983 */ /* 0x0002e80000300600 */
[----:B------:R1:W4:Y:S04]  /*95d0*/  LDL.LU.S16 R14, [R1+0x88] ;  /* 0x00008800010e7983 */ /* 0x0003280000300600 */
[----:B------:R1:W5:Y:S03]  /*95e0*/  LDL.LU.S16 R12, [R1+0x80] ;  /* 0x00008000010c7983 */ /* 0x0003660000300600 */
[----:B------:R-:W-:Y:S01]  /*95f0*/  HMMA.16816.F32.BF16 R128, R32, R56, R8 ;  /* 0x000000382080723c */ /* 0x000fe20000041808 */
[----:B------:R1:W3:Y:S01]  /*9600*/  LDL.LU.S16 R11, [R1+0x7c] ;  /* 0x00007c00010b7983 */ /* 0x0002e20000300600 */
[----:B------:R-:W-:-:S02]  /*9610*/  FADD.FTZ R3, R201, R200 ;  /* 0x000000c8c9037221 */ /* 0x000fc40000010000 */
[----:B------:R-:W-:Y:S01]  /*9620*/  FADD.FTZ R6, R65, R120 ;  /* 0x0000007841067221 */ /* 0x000fe20000010000 */
[----:B------:R-:W-:Y:S01]  /*9630*/  MUFU.EX2 R200, R18 ;  /* 0x0000001200c87308 */ /* 0x000fe20000000800 */
[----:B------:R-:W-:Y:S02]  /*9640*/  FADD.FTZ R4, R198, R3 ;  /* 0x00000003c6047221 */ /* 0x000fe40000010000 */
[----:B------:R-:W-:Y:S02]  /*9650*/  FADD.FTZ R3, R116, R0 ;  /* 0x0000000074037221 */ /* 0x000fe40000010000 */
[----:B------:R-:W-:-:S03]  /*9660*/  FADD.FTZ R0, R27, R6 ;  /* 0x000000061b007221 */ /* 0x000fc60000010000 */
[----:B------:R-:W1:Y:S01]  /*9670*/  MUFU.EX2 R201, R17 ;  /* 0x0000001100c97308 */ /* 0x000e620000000800 */
[----:B------:R-:W-:-:S07]  /*9680*/  FADD.FTZ R0, R55, R0 ;  /* 0x0000000037007221 */ /* 0x000fce0000010000 */
[----:B------:R1:W1:Y:S01]  /*9690*/  MUFU.EX2 R198, R19 ;  /* 0x0000001300c67308 */ /* 0x0002620000000800 */
[----:B------:R-:W-:Y:S02]  /*96a0*/  FADD.FTZ R6, R30, R7 ;  /* 0x000000071e067221 */ /* 0x000fe40000010000 */
[----:B------:R-:W-:Y:S02]  /*96b0*/  IMAD.MOV.U32 R57, RZ, RZ, R31 ;  /* 0x000000ffff397224 */ /* 0x000fe400078e001f */
[----:B------:R-:W-:Y:S02]  /*96c0*/  IMAD.MOV.U32 R56, RZ, RZ, R29 ;  /* 0x000000ffff387224 */ /* 0x000fe400078e001d */
[----:B------:R-:W-:Y:S02]  /*96d0*/  IMAD.MOV.U32 R55, RZ, RZ, R28 ;  /* 0x000000ffff377224 */ /* 0x000fe400078e001c */
[----:B-1----:R-:W-:Y:S02]  /*96e0*/  IMAD.MOV.U32 R19, RZ, RZ, R110 ;  /* 0x000000ffff137224 */ /* 0x002fe400078e006e */
[----:B------:R-:W-:-:S02]  /*96f0*/  IMAD.MOV.U32 R110, RZ, RZ, R104 ;  /* 0x000000ffff6e7224 */ /* 0x000fc400078e0068 */
[----:B------:R-:W-:Y:S02]  /*9700*/  IMAD.MOV.U32 R104, RZ, RZ, R166 ;  /* 0x000000ffff687224 */ /* 0x000fe400078e00a6 */
[----:B------:R-:W-:Y:S02]  /*9710*/  IMAD R166, R5, 0x2, R165 ;  /* 0x0000000205a67824 */ /* 0x000fe400078e02a5 */
[----:B------:R-:W-:-:S03]  /*9720*/  FADD.FTZ R3, R64, R3 ;  /* 0x0000000340037221 */ /* 0x000fc60000010000 */
[----:B------:R-:W1:Y:S01]  /*9730*/  LDSM.16.MT88.4 R28, [R166+0x6000] ;  /* 0x00600000a61c783b */ /* 0x000e620000004200 */
[----:B------:R-:W-:Y:S01]  /*9740*/  FADD.FTZ R7, R109, R3 ;  /* 0x000000036d077221 */ /* 0x000fe20000010000 */
[----:B------:R-:W-:Y:S01]  /*9750*/  F2FP.BF16.PACK_AB R3, R201, R200 ;  /* 0x000000c8c903723e */ /* 0x000fe200000010ff */
[----:B------:R-:W-:Y:S01]  /*9760*/  FADD.FTZ R8, R108, R0 ;  /* 0x000000006c087221 */ /* 0x000fe20000010000 */
[----:B------:R-:W-:Y:S01]  /*9770*/  F2FP.BF16.PACK_AB R0, R198, R199 ;  /* 0x000000c7c600723e */ /* 0x000fe200000010ff */
[----:B------:R-:W1:Y:S01]  /*9780*/  LDSM.16.MT88.4 R20, [R166+0x6800] ;  /* 0x00680000a614783b */ /* 0x000e620000004200 */
[C---:B------:R-:W-:Y:S02]  /*9790*/  PRMT R72, R3.reuse, 0x7632, R72 ;  /* 0x0000763203487816 */ /* 0x040fe40000000048 */
[C---:B------:R-:W-:Y:S02]  /*97a0*/  PRMT R67, R0.reuse, 0x7610, R67 ;  /* 0x0000761000437816 */ /* 0x040fe40000000043 */
[----:B------:R-:W-:Y:S01]  /*97b0*/  PRMT R73, R3, 0x7610, R73 ;  /* 0x0000761003497816 */ /* 0x000fe20000000049 */
[----:B------:R-:W-:Y:S01]  /*97c0*/  IMAD.MOV.U32 R27, RZ, RZ, R140 ;  /* 0x000000ffff1b7224 */ /* 0x000fe200078e008c */
[----:B------:R-:W-:-:S02]  /*97d0*/  PRMT R66, R0, 0x7632, R66 ;  /* 0x0000763200427816 */ /* 0x000fc40000000042 */
[----:B------:R-:W-:Y:S01]  /*97e0*/  PRMT R48, R73, 0x5410, R72 ;  /* 0x0000541049307816 */ /* 0x000fe20000000048 */
[----:B------:R-:W-:Y:S01]  /*97f0*/  FADD.FTZ R6, R251, R6 ;  /* 0x00000006fb067221 */ /* 0x000fe20000010000 */
[----:B------:R-:W-:Y:S01]  /*9800*/  PRMT R49, R67, 0x5410, R66 ;  /* 0x0000541043317816 */ /* 0x000fe20000000042 */
[----:B------:R-:W-:Y:S02]  /*9810*/  IMAD.MOV.U32 R251, RZ, RZ, c[0x0][0x228] ;  /* 0x00008a00fffb7624 */ /* 0x000fe400078e00ff */
[----:B------:R-:W-:Y:S02]  /*9820*/  FADD.FTZ R4, R105, R4 ;  /* 0x0000000469047221 */ /* 0x000fe40000010000 */
[----:B------:R-:W-:Y:S02]  /*9830*/  IMAD.MOV.U32 R105, RZ, RZ, R141 ;  /* 0x000000ffff697224 */ /* 0x000fe400078e008d */
[----:B------:R-:W-:Y:S02]  /*9840*/  FADD.FTZ R6, R107, R6 ;  /* 0x000000066b067221 */ /* 0x000fe40000010000 */
[----:B------:R-:W-:-:S02]  /*9850*/  IMAD.MOV.U32 R107, RZ, RZ, R111 ;  /* 0x000000ffff6b7224 */ /* 0x000fc400078e006f */
[----:B------:R-:W-:Y:S02]  /*9860*/  IMAD.SHL.U32 R64, R251, 0x8, RZ ;  /* 0x00000008fb407824 */ /* 0x000fe400078e00ff */
[----:B------:R-:W-:Y:S02]  /*9870*/  IMAD.MOV.U32 R108, RZ, RZ, R57 ;  /* 0x000000ffff6c7224 */ /* 0x000fe400078e0039 */
[----:B------:R-:W-:Y:S02]  /*9880*/  IMAD.MOV.U32 R109, RZ, RZ, R105 ;  /* 0x000000ffff6d7224 */ /* 0x000fe400078e0069 */
[----:B------:R-:W-:Y:S02]  /*9890*/  FADD.FTZ R4, R218, R4 ;  /* 0x00000004da047221 */ /* 0x000fe40000010000 */
[----:B------:R-:W-:Y:S02]  /*98a0*/  IMAD.MOV.U32 R218, RZ, RZ, R126 ;  /* 0x000000ffffda7224 */ /* 0x000fe400078e007e */
[----:B------:R-:W-:-:S02]  /*98b0*/  FADD.FTZ R4, R219, R4 ;  /* 0x00000004db047221 */ /* 0x000fc40000010000 */
[----:B------:R-:W-:Y:S02]  /*98c0*/  IMAD.MOV.U32 R17, RZ, RZ, R119 ;  /* 0x000000ffff117224 */ /* 0x000fe400078e0077 */
[----:B------:R-:W-:Y:S02]  /*98d0*/  IMAD.MOV.U32 R18, RZ, RZ, R125 ;  /* 0x000000ffff127224 */ /* 0x000fe400078e007d */
[----:B------:R-:W-:Y:S02]  /*98e0*/  IMAD.MOV.U32 R111, RZ, RZ, R123 ;  /* 0x000000ffff6f7224 */ /* 0x000fe400078e007b */
[----:B------:R-:W-:Y:S02]  /*98f0*/  IMAD.MOV.U32 R125, RZ, RZ, R118 ;  /* 0x000000ffff7d7224 */ /* 0x000fe400078e0076 */
[----:B------:R-:W-:Y:S01]  /*9900*/  IMAD.MOV.U32 R126, RZ, RZ, R117 ;  /* 0x000000ffff7e7224 */ /* 0x000fe200078e0075 */
[----:B----4-:R-:W-:Y:S02]  /*9910*/  @!P0 HFMA2.BF16_V2 R14, -RZ.H0_H0, RZ.H0_H0, -R72.H0_H0 ;  /* 0x200000ffff0e8231 */ /* 0x010fe40000340948 */
[----:B-----5:R-:W-:-:S03]  /*9920*/  @!P2 HFMA2.BF16_V2 R12, -RZ.H0_H0, RZ.H0_H0, -R67.H0_H0 ;  /* 0x200000ffff0ca231 */ /* 0x020fc60000340943 */
[----:B------:R-:W-:Y:S01]  /*9930*/  PRMT R9, R14, 0x7610, R9 ;  /* 0x000076100e097816 */ /* 0x000fe20000000009 */
[----:B--2---:R-:W-:Y:S01]  /*9940*/  @!P1 HFMA2.BF16_V2 R16, -RZ.H0_H0, RZ.H0_H0, -R74.H0_H0 ;  /* 0x200000ffff109231 */ /* 0x004fe2000034094a */
[----:B------:R-:W-:Y:S02]  /*9950*/  PRMT R3, R12, 0x7610, R3 ;  /* 0x000076100c037816 */ /* 0x000fe40000000003 */
[----:B------:R-:W-:Y:S02]  /*9960*/  @!P0 PRMT R72, R9, 0x5410, RZ ;  /* 0x0000541009488816 */ /* 0x000fe400000000ff */
[C---:B------:R-:W-:Y:S01]  /*9970*/  LEA R140, P0, R114.reuse, c[0x0][0x1f8], 0x1 ;  /* 0x00007e00728c7a11 */ /* 0x040fe200078008ff */
[----:B---3--:R-:W-:Y:S01]  /*9980*/  @!P3 HFMA2.BF16_V2 R11, -RZ.H0_H0, RZ.H0_H0, -R66.H0_H0 ;  /* 0x200000ffff0bb231 */ /* 0x008fe20000340942 */
[----:B------:R-:W-:Y:S01]  /*9990*/  @!P2 PRMT R67, R3, 0x5410, RZ ;  /* 0x000054100343a816 */ /* 0x000fe200000000ff */
[----:B------:R-:W-:Y:S01]  /*99a0*/  @!P4 HFMA2.BF16_V2 R15, -RZ.H0_H0, RZ.H0_H0, -R73.H0_H0 ;  /* 0x200000ffff0fc231 */ /* 0x000fe20000340949 */
[----:B------:R-:W-:Y:S01]  /*99b0*/  FADD.FTZ R3, R63, R7 ;  /* 0x000000073f037221 */ /* 0x000fe20000010000 */
[----:B------:R-:W-:Y:S01]  /*99c0*/  LEA.HI.X R141, R114, c[0x0][0x1fc], R124, 0x1, P0 ;  /* 0x00007f00728d7a11 */ /* 0x000fe200000f0c7c */
[----:B------:R-:W-:Y:S01]  /*99d0*/  IMAD.MOV.U32 R63, RZ, RZ, R56 ;  /* 0x000000ffff3f7224 */ /* 0x000fe200078e0038 */
[----:B------:R-:W-:Y:S01]  /*99e0*/  PRMT R13, R16, 0x7610, R13 ;  /* 0x00007610100d7816 */ /* 0x000fe2000000000d */
[----:B------:R-:W-:Y:S01]  /*99f0*/  IMAD.SHL.U32 R56, R251, 0x40, RZ ;  /* 0x00000040fb387824 */ /* 0x000fe200078e00ff */
[----:B------:R-:W-:Y:S01]  /*9a00*/  PRMT R0, R11, 0x7610, R0 ;  /* 0x000076100b007816 */ /* 0x000fe20000000000 */
[----:B------:R-:W-:Y:S01]  /*9a10*/  IMAD.MOV.U32 R16, RZ, RZ, R106 ;  /* 0x000000ffff107224 */ /* 0x000fe200078e006a */
[----:B------:R-:W-:Y:S01]  /*9a20*/  PRMT R10, R15, 0x7610, R10 ;  /* 0x000076100f0a7816 */ /* 0x000fe2000000000a */
[----:B------:R-:W-:-:S02]  /*9a30*/  IMAD.MOV.U32 R114, RZ, RZ, R55 ;  /* 0x000000ffff727224 */ /* 0x000fc400078e0037 */
[----:B------:R-:W-:Y:S02]  /*9a40*/  IMAD.MOV.U32 R106, RZ, RZ, R112 ;  /* 0x000000ffff6a7224 */ /* 0x000fe400078e0070 */
[----:B------:R-:W-:Y:S01]  /*9a50*/  IMAD.WIDE R64, R64, 0x2, R140 ;  /* 0x0000000240407825 */ /* 0x000fe200078e028c */
[----:B------:R-:W-:-:S03]  /*9a60*/  @!P3 PRMT R66, R0, 0x5410, RZ ;  /* 0x000054100042b816 */ /* 0x000fc600000000ff */
[----:B------:R-:W-:Y:S02]  /*9a70*/  IMAD.MOV.U32 R55, RZ, RZ, R107 ;  /* 0x000000ffff377224 */ /* 0x000fe400078e006b */
[----:B------:R-:W-:Y:S02]  /*9a80*/  IMAD.MOV.U32 R107, RZ, RZ, R167 ;  /* 0x000000ffff6b7224 */ /* 0x000fe400078e00a7 */
[----:B------:R-:W-:Y:S01]  /*9a90*/  IMAD.WIDE R56, R56, 0x2, R140 ;  /* 0x0000000238387825 */ /* 0x000fe200078e028c */
[----:B------:R-:W-:Y:S01]  /*9aa0*/  @!P4 PRMT R73, R10, 0x5410, RZ ;  /* 0x000054100a49c816 */ /* 0x000fe200000000ff */
[----:B------:R-:W-:Y:S02]  /*9ab0*/  STG.E.U16 [R140.64], R102 ;  /* 0x000000668c007986 */ /* 0x000fe4000c101520 */
[----:B------:R-:W-:Y:S02]  /*9ac0*/  IMAD R167, R2, 0x2, R166 ;  /* 0x0000000202a77824 */ /* 0x000fe400078e02a6 */
[----:B------:R-:W-:Y:S01]  /*9ad0*/  FADD.FTZ R0, R24, R8 ;  /* 0x0000000818007221 */ /* 0x000fe20000010000 */
[----:B------:R2:W-:Y:S01]  /*9ae0*/  STG.E.U16 [R140.64+0x2], R101 ;  /* 0x000002658c007986 */ /* 0x0005e2000c101520 */
[----:B------:R-:W-:Y:S01]  /*9af0*/  IMAD.MOV.U32 R105, RZ, RZ, R106 ;  /* 0x000000ffff697224 */ /* 0x000fe200078e006a */
[----:B-1----:R-:W-:Y:S01]  /*9b00*/  HMMA.16816.F32.BF16 R8, R44, R28, RZ ;  /* 0x0000001c2c08723c */ /* 0x002fe200000418ff */
[----:B------:R-:W-:Y:S01]  /*9b10*/  IMAD.MOV.U32 R106, RZ, RZ, R110 ;  /* 0x000000ffff6a7224 */ /* 0x000fe200078e006e */
[----:B------:R-:W-:Y:S01]  /*9b20*/  STG.E.U16 [R64.64], R100 ;  /* 0x0000006440007986 */ /* 0x000fe2000c101520 */
[----:B------:R-:W-:-:S02]  /*9b30*/  IMAD.MOV.U32 R124, RZ, RZ, R27 ;  /* 0x000000ffff7c7224 */ /* 0x000fc400078e001b */
[----:B------:R-:W-:Y:S01]  /*9b40*/  IMAD.MOV.U32 R110, RZ, RZ, R25 ;  /* 0x000000ffff6e7224 */ /* 0x000fe200078e0019 */
[----:B------:R-:W-:Y:S04]  /*9b50*/  STG.E.U16 [R64.64+0x2], R103 ;  /* 0x0000026740007986 */ /* 0x000fe8000c101520 */
[----:B------:R-:W-:Y:S04]  /*9b60*/  STG.E.U16 [R56.64], R26 ;  /* 0x0000001a38007986 */ /* 0x000fe8000c101520 */
[----:B------:R-:W1:Y:S01]  /*9b70*/  LDSM.16.MT88.4 R24, [R167+0x6000] ;  /* 0x00600000a718783b */ /* 0x000e620000004200 */
[----:B------:R-:W-:-:S02]  /*9b80*/  FADD.FTZ R15, R222, R6 ;  /* 0x00000006de0f7221 */ /* 0x000fc40000010000 */
[----:B------:R-:W-:Y:S02]  /*9b90*/  FADD.FTZ R12, R62, R0 ;  /* 0x000000003e0c7221 */ /* 0x000fe40000010000 */
[----:B------:R-:W-:Y:S01]  /*9ba0*/  FADD.FTZ R0, R218, R15 ;  /* 0x0000000fda007221 */ /* 0x000fe20000010000 */
[----:B------:R-:W-:-:S03]  /*9bb0*/  HSET2.LE.AND R2, R95, R113, PT ;  /* 0x000000715f027233 */ /* 0x000fc60003803000 */
[----:B------:R-:W-:Y:S01]  /*9bc0*/  FADD.FTZ R219, R19, R0 ;  /* 0x0000000013db7221 */ /* 0x000fe20000010000 */
[----:B------:R-:W-:Y:S01]  /*9bd0*/  HSET2.LE.AND R0, R96, R113, PT ;  /* 0x0000007160007233 */ /* 0x000fe20003803000 */
[----:B------:R-:W-:Y:S02]  /*9be0*/  IMAD.MOV.U32 R112, RZ, RZ, R122 ;  /* 0x000000ffff707224 */ /* 0x000fe400078e007a */
[----:B------:R-:W-:Y:S01]  /*9bf0*/  HMMA.16816.F32.BF16 R120, R40, R20, R8 ;  /* 0x000000142878723c */ /* 0x000fe20000041808 */
[----:B--2---:R-:W-:-:S06]  /*9c00*/  IMAD.MOV.U32 R101, RZ, RZ, R16 ;  /* 0x000000ffff657224 */ /* 0x004fcc00078e0010 */
[----:B------:R-:W-:Y:S02]  /*9c10*/  LOP3.LUT R10, R0, R17, RZ, 0xc0, !PT ;  /* 0x00000011000a7212 */ /* 0x000fe400078ec0ff */
[----:B------:R-:W-:Y:S02]  /*9c20*/  LOP3.LUT R11, R2, R18, RZ, 0xc0, !PT ;  /* 0x00000012020b7212 */ /* 0x000fe400078ec0ff */
[----:B------:R-:W2:Y:S01]  /*9c30*/  LDSM.16.MT88.4 R16, [R167+0x6800] ;  /* 0x00680000a710783b */ /* 0x000ea20000004200 */
[----:B------:R-:W-:Y:S01]  /*9c40*/  @!P1 PRMT R74, R13, 0x5410, RZ ;  /* 0x000054100d4a9816 */ /* 0x000fe200000000ff */
[----:B------:R-:W-:Y:S02]  /*9c50*/  FADD.FTZ R14, R217, R4 ;  /* 0x00000004d90e7221 */ /* 0x000fe40000010000 */
[----:B------:R-:W-:Y:S01]  /*9c60*/  FADD.FTZ R13, R115, R3 ;  /* 0x00000003730d7221 */ /* 0x000fe20000010000 */
[----:B------:R-:W-:Y:S01]  /*9c70*/  HMMA.16816.F32.BF16 R4, R36, R28, RZ ;  /* 0x0000001c2404723c */ /* 0x000fe200000418ff */
[----:B------:R-:W-:-:S02]  /*9c80*/  FADD.FTZ R3, R252, R14 ;  /* 0x0000000efc037221 */ /* 0x000fc40000010000 */
[----:B------:R-:W-:Y:S02]  /*9c90*/  FADD.FTZ R217, R77, R13 ;  /* 0x0000000d4dd97221 */ /* 0x000fe40000010000 */
[----:B------:R-:W-:-:S03]  /*9ca0*/  FADD.FTZ R222, R76, R12 ;  /* 0x0000000c4cde7221 */ /* 0x000fc60000010000 */
[----:B-1----:R-:W-:Y:S01]  /*9cb0*/  HMMA.16816.F32.BF16 R12, R44, R24, RZ ;  /* 0x000000182c0c723c */ /* 0x002fe200000418ff */
[----:B------:R-:W-:Y:S01]  /*9cc0*/  FADD.FTZ R218, R250, R3 ;  /* 0x00000003fada7221 */ /* 0x000fe20000010000 */
[--C-:B------:R-:W-:Y:S02]  /*9cd0*/  HSET2.LE.AND R0, R89, R113.reuse, PT ;  /* 0x0000007159007233 */ /* 0x100fe40003803000 */
[--C-:B------:R-:W-:Y:S02]  /*9ce0*/  HSET2.LE.AND R2, R85, R113.reuse, PT ;  /* 0x0000007155027233 */ /* 0x100fe40003803000 */
[----:B------:R-:W-:Y:S01]  /*9cf0*/  HSET2.LE.AND R3, R53, R113, PT ;  /* 0x0000007135037233 */ /* 0x000fe20003803000 */
[----:B------:R-:W-:Y:S01]  /*9d00*/  IMAD.MOV.U32 R115, RZ, RZ, R55 ;  /* 0x000000ffff737224 */ /* 0x000fe200078e0037 */
[----:B------:R-:W-:Y:S01]  /*9d10*/  LOP3.LUT R8, R0, R114, RZ, 0xc0, !PT ;  /* 0x0000007200087212 */ /* 0x000fe200078ec0ff */
[----:B------:R-:W-:Y:S01]  /*9d20*/  IMAD.MOV.U32 R55, RZ, RZ, R112 ;  /* 0x000000ffff377224 */ /* 0x000fe200078e0070 */
[----:B------:R-:W-:Y:S01]  /*9d30*/  LOP3.LUT R9, R2, R125, RZ, 0xc0, !PT ;  /* 0x0000007d02097212 */ /* 0x000fe200078ec0ff */
[----:B------:R-:W-:Y:S01]  /*9d40*/  IMAD.MOV.U32 R102, RZ, RZ, R124 ;  /* 0x000000ffff667224 */ /* 0x000fe200078e007c */
[----:B------:R-:W-:-:S04]  /*9d50*/  LOP3.LUT R100, R3, R127, RZ, 0xc0, !PT ;  /* 0x0000007f03647212 */ /* 0x000fc800078ec0ff */
[----:B------:R-:W-:Y:S01]  /*9d60*/  HMMA.16816.F32.BF16 R116, R32, R20, R4 ;  /* 0x000000142074723c */ /* 0x000fe20000041804 */
[----:B------:R-:W-:Y:S02]  /*9d70*/  IMAD.MOV.U32 R112, RZ, RZ, R126 ;  /* 0x000000ffff707224 */ /* 0x000fe400078e007e */
[----:B------:R-:W-:-:S05]  /*9d80*/  IMAD.MOV.U32 R114, RZ, RZ, R105 ;  /* 0x000000ffff727224 */ /* 0x000fca00078e0069 */
[----:B------:R-:W-:Y:S01]  /*9d90*/  HMMA.16816.F32.BF16 R4, R36, R24, RZ ;  /* 0x000000182404723c */ /* 0x000fe200000418ff */
[----:B------:R-:W-:Y:S01]  /*9da0*/  IMAD.MOV.U32 R21, RZ, RZ, R114 ;  /* 0x000000ffff157224 */ /* 0x000fe200078e0072 */
[----:B------:R1:W-:Y:S01]  /*9db0*/  STG.E.U16 [R56.64+0x2], R52 ;  /* 0x0000023438007986 */ /* 0x0003e2000c101520 */
[----:B------:R-:W-:-:S05]  /*9dc0*/  HSET2.LE.AND R0, R54, R113, PT ;  /* 0x0000007136007233 */ /* 0x000fca0003803000 */
[----:B--2---:R-:W-:Y:S01]  /*9dd0*/  HMMA.16816.F32.BF16 R124, R40, R16, R12 ;  /* 0x00000010287c723c */ /* 0x004fe2000004180c */
[----:B------:R-:W-:-:S06]  /*9de0*/  IMAD.MOV.U32 R114, RZ, RZ, R55 ;  /* 0x000000ffff727224 */ /* 0x000fcc00078e0037 */
[--C-:B------:R-:W-:Y:S02]  /*9df0*/  HSET2.LE.AND R14, R79, R113.reuse, PT ;  /* 0x000000714f0e7233 */ /* 0x100fe40003803000 */
[--C-:B------:R-:W-:Y:S02]  /*9e00*/  HSET2.LE.AND R15, R78, R113.reuse, PT ;  /* 0x000000714e0f7233 */ /* 0x100fe40003803000 */
[--C-:B------:R-:W-:Y:S02]  /*9e10*/  HSET2.LE.AND R12, R61, R113.reuse, PT ;  /* 0x000000713d0c7233 */ /* 0x100fe40003803000 */
[----:B------:R-:W-:Y:S01]  /*9e20*/  HSET2.LE.AND R13, R60, R113, PT ;  /* 0x000000713c0d7233 */ /* 0x000fe20003803000 */
[----:B------:R-:W-:Y:S02]  /*9e30*/  LOP3.LUT R78, R14, R48, RZ, 0xc0, !PT ;  /* 0x000000300e4e7212 */ /* 0x000fe400078ec0ff */
[----:B------:R-:W-:Y:S02]  /*9e40*/  LOP3.LUT R76, R12, R91, RZ, 0xc0, !PT ;  /* 0x0000005b0c4c7212 */ /* 0x000fe400078ec0ff */
[----:B------:R-:W-:-:S02]  /*9e50*/  LOP3.LUT R77, R13, R81, RZ, 0xc0, !PT ;  /* 0x000000510d4d7212 */ /* 0x000fc400078ec0ff */
[----:B------:R-:W-:Y:S01]  /*9e60*/  LOP3.LUT R79, R15, R49, RZ, 0xc0, !PT ;  /* 0x000000310f4f7212 */ /* 0x000fe200078ec0ff */
[C---:B-1----:R-:W-:Y:S08]  /*9e70*/  HMMA.16816.F32.BF16 R52, R36.reuse, R50, RZ ;  /* 0x000000322434723c */ /* 0x042ff000000418ff */
[----:B------:R-:W-:Y:S01]  /*9e80*/  HMMA.16816.F32.BF16 R12, R36, R30, RZ ;  /* 0x0000001e240c723c */ /* 0x000fe200000418ff */
[----:B------:R-:W-:-:S02]  /*9e90*/  IMAD.MOV.U32 R28, RZ, RZ, R63 ;  /* 0x000000ffff1c7224 */ /* 0x000fc400078e003f */
[----:B------:R-:W-:Y:S02]  /*9ea0*/  IMAD.MOV.U32 R29, RZ, RZ, R108 ;  /* 0x000000ffff1d7224 */ /* 0x000fe400078e006c */
[----:B------:R-:W-:Y:S02]  /*9eb0*/  IMAD.MOV.U32 R62, RZ, RZ, R109 ;  /* 0x000000ffff3e7224 */ /* 0x000fe400078e006d */
[----:B------:R-:W-:Y:S02]  /*9ec0*/  IMAD.MOV.U32 R63, RZ, RZ, R110 ;  /* 0x000000ffff3f7224 */ /* 0x000fe400078e006e */
[----:B------:R-:W-:Y:S02]  /*9ed0*/  IMAD.MOV.U32 R105, RZ, RZ, R111 ;  /* 0x000000ffff697224 */ /* 0x000fe400078e006f */
[----:B------:R-:W-:Y:S01]  /*9ee0*/  HMMA.16816.F32.BF16 R108, R32, R16, R4 ;  /* 0x00000010206c723c */ /* 0x000fe20000041804 */
[----:B------:R-:W-:-:S06]  /*9ef0*/  IMAD.MOV.U32 R20, RZ, RZ, R115 ;  /* 0x000000ffff147224 */ /* 0x000fcc00078e0073 */
[--C-:B------:R-:W-:Y:S01]  /*9f00*/  HSET2.LE.AND R7, R92, R113.reuse, PT ;  /* 0x000000715c077233 */ /* 0x100fe20003803000 */
[----:B------:R-:W-:Y:S01]  /*9f10*/  IMAD.MOV.U32 R252, RZ, RZ, R62 ;  /* 0x000000fffffc7224 */ /* 0x000fe200078e003e */
[--C-:B------:R-:W-:Y:S01]  /*9f20*/  HSET2.LE.AND R6, R93, R113.reuse, PT ;  /* 0x000000715d067233 */ /* 0x100fe20003803000 */
[----:B------:R-:W-:Y:S02]  /*9f30*/  IMAD.MOV.U32 R115, RZ, RZ, R63 ;  /* 0x000000ffff737224 */ /* 0x000fe400078e003f */
[----:B------:R-:W-:Y:S01]  /*9f40*/  LOP3.LUT R7, R7, R94, RZ, 0xc0, !PT ;  /* 0x0000005e07077212 */ /* 0x000fe200078ec0ff */
[----:B------:R-:W-:Y:S08]  /*9f50*/  HMMA.16816.F32.BF16 R60, R36, R86, RZ ;  /* 0x00000056243c723c */ /* 0x000ff000000418ff */
[----:B------:R-:W-:Y:S08]  /*9f60*/  HMMA.16816.F32.BF16 R92, R32, R58, R52 ;  /* 0x0000003a205c723c */ /* 0x000ff00000041834 */
[----:B------:R-:W-:Y:S08]  /*9f70*/  HMMA.16816.F32.BF16 R36, R36, R26, RZ ;  /* 0x0000001a2424723c */ /* 0x000ff000000418ff */
[----:B------:R-:W-:Y:S08]  /*9f80*/  HMMA.16816.F32.BF16 R52, R32, R22, R12 ;  /* 0x000000162034723c */ /* 0x000ff0000004180c */
[----:B------:R-:W-:Y:S08]  /*9f90*/  HMMA.16816.F32.BF16 R12, R44, R86, RZ ;  /* 0x000000562c0c723c */ /* 0x000ff000000418ff */
[C---:B------:R-:W-:Y:S08]  /*9fa0*/  HMMA.16816.F32.BF16 R60, R32.reuse, R82, R60 ;  /* 0x00000052203c723c */ /* 0x040ff0000004183c */
[----:B------:R-:W-:Y:S08]  /*9fb0*/  HMMA.16816.F32.BF16 R36, R32, R18, R36 ;  /* 0x000000122024723c */ /* 0x000ff00000041824 */
[----:B------:R-:W-:Y:S01]  /*9fc0*/  HMMA.16816.F32.BF16 R32, R40, R82, R12 ;  /* 0x000000522820723c */ /* 0x000fe2000004180c */
[----:B------:R-:W1:Y:S01]  /*9fd0*/  LDSM.16.MT88.4 R12, [R165+0x7000] ;  /* 0x00700000a50c783b */ /* 0x000e620000004200 */
[----:B------:R-:W-:Y:S01]  /*9fe0*/  HSET2.LE.AND R2, R88, R113, PT ;  /* 0x0000007158027233 */ /* 0x000fe20003803000 */
[----:B------:R-:W-:-:S04]  /*9ff0*/  IMAD.MOV.U32 R250, RZ, RZ, R29 ;  /* 0x000000fffffa7224 */ /* 0x000fc800078e001d */
[----:B------:R-:W-:Y:S01]  /*a000*/  LOP3.LUT R103, R2, R28, RZ, 0xc0, !PT ;  /* 0x0000001c02677212 */ /* 0x000fe200078ec0ff */
[C---:B------:R-:W-:Y:S08]  /*a010*/  HMMA.16816.F32.BF16 R48, R44.reuse, R50, RZ ;  /* 0x000000322c30723c */ /* 0x040ff000000418ff */
[C---:B------:R-:W-:Y:S08]  /*a020*/  HMMA.16816.F32.BF16 R28, R44.reuse, R30, RZ ;  /* 0x0000001e2c1c723c */ /* 0x040ff000000418ff */
[----:B------:R-:W-:Y:S01]  /*a030*/  HMMA.16816.F32.BF16 R44, R44, R26, RZ ;  /* 0x0000001a2c2c723c */ /* 0x000fe200000418ff */
[----:B------:R-:W-:-:S02]  /*a040*/  HSET2.LE.AND R3, R84, R113, PT ;  /* 0x0000007154037233 */ /* 0x000fc40003803000 */
[--C-:B------:R-:W-:Y:S01]  /*a050*/  HSET2.LE.AND R5, R80, R113.reuse, PT ;  /* 0x0000007150057233 */ /* 0x100fe20003803000 */
[----:B------:R-:W-:Y:S02]  /*a060*/  LOP3.LUT R6, R6, R97, RZ, 0xc0, !PT ;  /* 0x0000006106067212 */ /* 0x000fe400078ec0ff */
[----:B------:R-:W-:Y:S02]  /*a070*/  LOP3.LUT R4, R3, R99, RZ, 0xc0, !PT ;  /* 0x0000006303047212 */ /* 0x000fe400078ec0ff */
[----:B------:R-:W-:Y:S02]  /*a080*/  LOP3.LUT R5, R5, R98, RZ, 0xc0, !PT ;  /* 0x0000006205057212 */ /* 0x000fe400078ec0ff */
[----:B------:R-:W-:Y:S01]  /*a090*/  LOP3.LUT R101, R0, R101, RZ, 0xc0, !PT ;  /* 0x0000006500657212 */ /* 0x000fe200078ec0ff */
[----:B------:R-:W-:Y:S01]  /*a0a0*/  HSET2.LE.AND R0, R90, R113, PT ;  /* 0x000000715a007233 */ /* 0x000fe20003803000 */
[----:B------:R-:W-:Y:S01]  /*a0b0*/  HMMA.16816.F32.BF16 R48, R40, R58, R48 ;  /* 0x0000003a2830723c */ /* 0x000fe20000041830 */
[----:B------:R-:W-:-:S03]  /*a0c0*/  IMAD.MOV.U32 R3, RZ, RZ, R104 ;  /* 0x000000ffff037224 */ /* 0x000fc600078e0068 */
[----:B------:R-:W-:Y:S01]  /*a0d0*/  LOP3.LUT R102, R0, R102, RZ, 0xc0, !PT ;  /* 0x0000006600667212 */ /* 0x000fe200078ec0ff */
[----:B------:R-:W-:-:S03]  /*a0e0*/  IMAD.MOV.U32 R0, RZ, RZ, R106 ;  /* 0x000000ffff007224 */ /* 0x000fc600078e006a */
[C---:B------:R-:W-:Y:S01]  /*a0f0*/  HMMA.16816.F32.BF16 R28, R40.reuse, R22, R28 ;  /* 0x00000016281c723c */ /* 0x040fe2000004181c */
[----:B------:R-:W-:Y:S02]  /*a100*/  IMAD.MOV.U32 R59, RZ, RZ, R20 ;  /* 0x000000ffff3b7224 */ /* 0x000fe400078e0014 */
[----:B------:R-:W-:Y:S02]  /*a110*/  IMAD.MOV.U32 R58, RZ, RZ, R21 ;  /* 0x000000ffff3a7224 */ /* 0x000fe400078e0015 */
[----:B------:R-:W2:Y:S03]  /*a120*/  LDSM.16.MT88.4 R20, [R168+0x7000] ;  /* 0x00700000a814783b */ /* 0x000ea60000004200 */
[----:B------:R-:W-:Y:S01]  /*a130*/  HMMA.16816.F32.BF16 R44, R40, R18, R44 ;  /* 0x00000012282c723c */ /* 0x000fe2000004182c */
[----:B------:R-:W3:Y:S06]  /*a140*/  LDSM.16.MT88.4 R16, [R166+0x7000] ;  /* 0x00700000a610783b */ /* 0x000eec0000004200 */
[----:B------:R-:W-:-:S02]  /*a150*/  IMAD.MOV.U32 R43, RZ, RZ, R115 ;  /* 0x000000ffff2b7224 */ /* 0x000fc400078e0073 */
[----:B------:R-:W-:Y:S02]  /*a160*/  IMAD.MOV.U32 R42, RZ, RZ, R114 ;  /* 0x000000ffff2a7224 */ /* 0x000fe400078e0072 */
[----:B------:R-:W-:Y:S02]  /*a170*/  IMAD.MOV.U32 R40, RZ, RZ, R112 ;  /* 0x000000ffff287224 */ /* 0x000fe400078e0070 */
[----:B-1----:R-:W-:Y:S01]  /*a180*/  HMMA.16816.F32.BF16 R112, R4, R12, R240 ;  /* 0x0000000c0470723c */ /* 0x002fe200000418f0 */
[----:B------:R-:W-:-:S06]  /*a190*/  IMAD.MOV.U32 R41, RZ, RZ, R105 ;  /* 0x000000ffff297224 */ /* 0x000fcc00078e0069 */
[----:B------:R-:W-:Y:S01]  /*a1a0*/  IMAD.MOV.U32 R243, RZ, RZ, R107 ;  /* 0x000000fffff37224 */ /* 0x000fe200078e006b */
[----:B------:R-:W-:Y:S08]  /*a1b0*/  HMMA.16816.F32.BF16 R136, R8, R12, R136 ;  /* 0x0000000c0888723c */ /* 0x000ff00000041888 */
[-C--:B------:R-:W-:Y:S08]  /*a1c0*/  HMMA.16816.F32.BF16 R104, R4, R14.reuse, R60 ;  /* 0x0000000e0468723c */ /* 0x080ff0000004183c */
[----:B------:R-:W-:Y:S01]  /*a1d0*/  HMMA.16816.F32.BF16 R32, R8, R14, R32 ;  /* 0x0000000e0820723c */ /* 0x000fe20000041820 */
[----:B------:R-:W1:Y:S07]  /*a1e0*/  LDSM.16.MT88.4 R12, [R167+0x7000] ;  /* 0x00700000a70c783b */ /* 0x000e6e0000004200 */
[C---:B--2---:R-:W-:Y:S08]  /*a1f0*/  HMMA.16816.F32.BF16 R96, R4.reuse, R20, R128 ;  /* 0x000000140460723c */ /* 0x044ff00000041880 */
[C---:B---3--:R-:W-:Y:S01]  /*a200*/  HMMA.16816.F32.BF16 R88, R4.reuse, R16, R116 ;  /* 0x000000100458723c */ /* 0x048fe20000041874 */
[----:B------:R-:W-:Y:S07]  /*a210*/  LDSM.16.MT88.4 R116, [R166+0x7800] ;  /* 0x00780000a674783b */ /* 0x000fee0000004200 */
[C---:B------:R-:W-:Y:S08]  /*a220*/  HMMA.16816.F32.BF16 R92, R4.reuse, R22, R92 ;  /* 0x00000016045c723c */ /* 0x040ff0000004185c */
[----:B------:R-:W-:Y:S08]  /*a230*/  HMMA.16816.F32.BF16 R84, R4, R18, R52 ;  /* 0x000000120454723c */ /* 0x000ff00000041834 */
[----:B------:R-:W-:Y:S01]  /*a240*/  HMMA.16816.F32.BF16 R128, R8, R20, R132 ;  /* 0x000000140880723c */ /* 0x000fe20000041884 */
[----:B------:R-:W2:Y:S07]  /*a250*/  LDSM.16.MT88.4 R132, [R165+0x7800] ;  /* 0x00780000a584783b */ /* 0x000eae0000004200 */
[C---:B-1----:R-:W-:Y:S08]  /*a260*/  HMMA.16816.F32.BF16 R80, R4.reuse, R12, R108 ;  /* 0x0000000c0450723c */ /* 0x042ff0000004186c */
[----:B------:R-:W-:Y:S01]  /*a270*/  HMMA.16816.F32.BF16 R24, R4, R14, R36 ;  /* 0x0000000e0418723c */ /* 0x000fe20000041824 */
[----:B------:R-:W-:Y:S07]  /*a280*/  LDSM.16.MT88.4 R4, [R167+0x7800] ;  /* 0x00780000a704783b */ /* 0x000fee0000004200 */
[----:B------:R-:W-:Y:S01]  /*a290*/  HMMA.16816.F32.BF16 R108, R8, R12, R124 ;  /* 0x0000000c086c723c */ /* 0x000fe2000004187c */
[----:B------:R-:W1:Y:S01]  /*a2a0*/  LDSM.16.MT88.4 R124, [R168+0x7800] ;  /* 0x00780000a87c783b */ /* 0x000e620000004200 */
[----:B------:R-:W-:-:S06]  /*a2b0*/  IMAD R2, R251, 0x48, RZ ;  /* 0x00000048fb027824 */ /* 0x000fcc00078e02ff */
[C---:B------:R-:W-:Y:S08]  /*a2c0*/  HMMA.16816.F32.BF16 R120, R8.reuse, R16, R120 ;  /* 0x000000100878723c */ /* 0x040ff00000041878 */
[C---:B------:R-:W-:Y:S08]  /*a2d0*/  HMMA.16816.F32.BF16 R48, R8.reuse, R22, R48 ;  /* 0x000000160830723c */ /* 0x040ff00000041830 */
[C---:B------:R-:W-:Y:S08]  /*a2e0*/  HMMA.16816.F32.BF16 R28, R8.reuse, R18, R28 ;  /* 0x00000012081c723c */ /* 0x040ff0000004181c */
[----:B------:R-:W-:Y:S07]  /*a2f0*/  HMMA.16816.F32.BF16 R44, R8, R14, R44 ;  /* 0x0000000e082c723c */ /* 0x000fee000004182c */
[----:B------:R-:W-:-:S02]  /*a300*/  FADD.FTZ R8, R3, R217 ;  /* 0x000000d903087221 */ /* 0x000fc40000010000 */
[----:B------:R-:W-:-:S05]  /*a310*/  IMAD.WIDE R2, R2, 0x2, R140 ;  /* 0x0000000202027825 */ /* 0x000fca00078e028c */
        /* <DEDUP_REMOVED lines=22> */
[----:B--2---:R-:W-:Y:S03]  /*a480*/  HMMA.16816.F32.BF16 R112, R76, R132, R112 ;  /* 0x000000844c70723c */ /* 0x004fe60000041870 */
[----:B------:R-:W-:Y:S01]  /*a490*/  STG.E.U16 [R56.64+0x30], R160 ;  /* 0x000030a038007986 */ /* 0x000fe2000c101520 */
[----:B------:R-:W-:-:S03]  /*a4a0*/  FADD.FTZ R0, R0, R222 ;  /* 0x000000de00007221 */ /* 0x000fc60000010000 */
[----:B------:R-:W-:Y:S01]  /*a4b0*/  STG.E.U16 [R56.64+0x32], R159 ;  /* 0x0000329f38007986 */ /* 0x000fe2000c101520 */
[C---:B------:R-:W-:Y:S03]  /*a4c0*/  HMMA.16816.F32.BF16 R104, R76.reuse, R134, R104 ;  /* 0x000000864c68723c */ /* 0x040fe60000041868 */
[----:B------:R-:W-:Y:S04]  /*a4d0*/  STG.E.U16 [R2.64+0x30], R158 ;  /* 0x0000309e02007986 */ /* 0x000fe8000c101520 */
[----:B------:R-:W-:Y:S01]  /*a4e0*/  STG.E.U16 [R2.64+0x32], R157 ;  /* 0x0000329d02007986 */ /* 0x000fe2000c101520 */
[C---:B-1----:R-:W-:Y:S03]  /*a4f0*/  HMMA.16816.F32.BF16 R96, R76.reuse, R124, R96 ;  /* 0x0000007c4c60723c */ /* 0x042fe60000041860 */
[----:B------:R1:W-:Y:S04]  /*a500*/  STG.E.U16 [R140.64+0x40], R224 ;  /* 0x000040e08c007986 */ /* 0x0003e8000c101520 */
[----:B------:R-:W-:Y:S01]  /*a510*/  STG.E.U16 [R140.64+0x42], R223 ;  /* 0x000042df8c007986 */ /* 0x000fe2000c101520 */
[C---:B------:R-:W-:Y:S03]  /*a520*/  HMMA.16816.F32.BF16 R92, R76.reuse, R126, R92 ;  /* 0x0000007e4c5c723c */ /* 0x040fe6000004185c */
[----:B------:R-:W-:Y:S04]  /*a530*/  STG.E.U16 [R64.64+0x40], R220 ;  /* 0x000040dc40007986 */ /* 0x000fe8000c101520 */
[----:B------:R-:W-:Y:S01]  /*a540*/  STG.E.U16 [R64.64+0x42], R221 ;  /* 0x000042dd40007986 */ /* 0x000fe2000c101520 */
[----:B------:R-:W-:Y:S03]  /*a550*/  HMMA.16816.F32.BF16 R88, R76, R116, R88 ;  /* 0x000000744c58723c */ /* 0x000fe60000041858 */
[----:B------:R-:W-:Y:S01]  /*a560*/  STG.E.U16 [R56.64+0x40], R152 ;  /* 0x0000409838007986 */ /* 0x000fe2000c101520 */
[----:B------:R-:W-:-:S03]  /*a570*/  FADD.FTZ R0, R208, R0 ;  /* 0x00000000d0007221 */ /* 0x000fc60000010000 */
[----:B------:R-:W-:Y:S01]  /*a580*/  STG.E.U16 [R56.64+0x42], R151 ;  /* 0x0000429738007986 */ /* 0x000fe2000c101520 */
[C---:B------:R-:W-:Y:S03]  /*a590*/  HMMA.16816.F32.BF16 R84, R76.reuse, R118, R84 ;  /* 0x000000764c54723c */ /* 0x040fe60000041854 */
[----:B------:R-:W-:Y:S05]  /*a5a0*/  STG.E.U16 [R2.64+0x40], R150 ;  /* 0x0000409602007986 */ /* 0x000fea000c101520 */
[----:B------:R-:W-:Y:S01]  /*a5b0*/  HMMA.16816.F32.BF16 R80, R76, R4, R80 ;  /* 0x000000044c50723c */ /* 0x000fe20000041850 */
[----:B------:R-:W-:Y:S04]  /*a5c0*/  STG.E.U16 [R2.64+0x42], R149 ;  /* 0x0000429502007986 */ /* 0x000fe8000c101520 */
[----:B------:R-:W-:Y:S03]  /*a5d0*/  STG.E.U16 [R140.64+0x50], R216 ;  /* 0x000050d88c007986 */ /* 0x000fe6000c101520 */
[C---:B------:R-:W-:Y:S01]  /*a5e0*/  HMMA.16816.F32.BF16 R136, R100.reuse, R132, R136 ;  /* 0x000000846488723c */ /* 0x040fe20000041888 */
[----:B------:R-:W-:Y:S07]  /*a5f0*/  STG.E.U16 [R140.64+0x52], R215 ;  /* 0x000052d78c007986 */ /* 0x000fee000c101520 */
[C---:B------:R-:W-:Y:S01]  /*a600*/  HMMA.16816.F32.BF16 R128, R100.reuse, R124, R128 ;  /* 0x0000007c6480723c */ /* 0x040fe20000041880 */
[----:B------:R-:W-:Y:S07]  /*a610*/  STG.E.U16 [R64.64+0x50], R213 ;  /* 0x000050d540007986 */ /* 0x000fee000c101520 */
[C---:B------:R-:W-:Y:S01]  /*a620*/  HMMA.16816.F32.BF16 R120, R100.reuse, R116, R120 ;  /* 0x000000746478723c */ /* 0x040fe20000041878 */
[----:B------:R-:W-:Y:S07]  /*a630*/  STG.E.U16 [R64.64+0x52], R214 ;  /* 0x000052d640007986 */ /* 0x000fee000c101520 */
[C---:B------:R-:W-:Y:S01]  /*a640*/  HMMA.16816.F32.BF16 R108, R100.reuse, R4, R108 ;  /* 0x00000004646c723c */ /* 0x040fe2000004186c */
[----:B------:R-:W-:Y:S06]  /*a650*/  STG.E.U16 [R56.64+0x50], R148 ;  /* 0x0000509438007986 */ /* 0x000fec000c101520 */
[----:B------:R-:W-:Y:S01]  /*a660*/  FADD.FTZ R5, R243, R219 ;  /* 0x000000dbf3057221 */ /* 0x000fe20000010000 */
[C---:B------:R-:W-:Y:S01]  /*a670*/  HMMA.16816.F32.BF16 R132, R100.reuse, R134, R32 ;  /* 0x000000866484723c */ /* 0x040fe20000041820 */
[----:B------:R-:W-:Y:S01]  /*a680*/  FADD.FTZ R4, R40, R218 ;  /* 0x000000da28047221 */ /* 0x000fe20000010000 */
[----:B------:R-:W-:Y:S06]  /*a690*/  STG.E.U16 [R56.64+0x52], R147 ;  /* 0x0000529338007986 */ /* 0x000fec000c101520 */
[C---:B------:R-:W-:Y:S01]  /*a6a0*/  HMMA.16816.F32.BF16 R124, R100.reuse, R126, R48 ;  /* 0x0000007e647c723c */ /* 0x040fe20000041830 */
[----:B------:R-:W-:Y:S07]  /*a6b0*/  STG.E.U16 [R2.64+0x50], R146 ;  /* 0x0000509202007986 */ /* 0x000fee000c101520 */
[----:B------:R-:W-:Y:S01]  /*a6c0*/  HMMA.16816.F32.BF16 R116, R100, R118, R28 ;  /* 0x000000766474723c */ /* 0x000fe2000004181c */
[----:B------:R-:W-:Y:S01]  /*a6d0*/  STG.E.U16 [R2.64+0x52], R145 ;  /* 0x0000529102007986 */ /* 0x000fe2000c101520 */
[----:B------:R-:W-:-:S06]  /*a6e0*/  FADD.FTZ R0, R205, R0 ;  /* 0x00000000cd007221 */ /* 0x000fcc0000010000 */
[-C--:B------:R-:W-:Y:S01]  /*a6f0*/  HMMA.16816.F32.BF16 R76, R76, R6.reuse, R24 ;  /* 0x000000064c4c723c */ /* 0x080fe20000041818 */
[----:B------:R-:W-:Y:S07]  /*a700*/  STG.E.U16 [R140.64+0x60], R212 ;  /* 0x000060d48c007986 */ /* 0x000fee000c101520 */
[----:B------:R-:W-:Y:S01]  /*a710*/  HMMA.16816.F32.BF16 R100, R100, R6, R44 ;  /* 0x000000066464723c */ /* 0x000fe2000004182c */
[----:B------:R-:W-:Y:S06]  /*a720*/  STG.E.U16 [R140.64+0x62], R211 ;  /* 0x000062d38c007986 */ /* 0x000fec000c101520 */
[----:B------:R-:W-:-:S02]  /*a730*/  FADD.FTZ R6, R210, R8 ;  /* 0x00000008d2067221 */ /* 0x000fc40000010000 */
[----:B------:R-:W-:Y:S02]  /*a740*/  FADD.FTZ R7, R41, R5 ;  /* 0x0000000529077221 */ /* 0x000fe40000010000 */
[----:B------:R-:W-:Y:S01]  /*a750*/  FADD.FTZ R5, R42, R4 ;  /* 0x000000042a057221 */ /* 0x000fe20000010000 */
[----:B------:R-:W-:Y:S01]  /*a760*/  STG.E.U16 [R64.64+0x60], R197 ;  /* 0x000060c540007986 */ /* 0x000fe2000c101520 */
[----:B------:R-:W-:-:S03]  /*a770*/  FADD.FTZ R4, R207, R6 ;  /* 0x00000006cf047221 */ /* 0x000fc60000010000 */
        /* <DEDUP_REMOVED lines=9> */
[----:B------:R-:W-:-:S03]  /*a810*/  LOP3.LUT P5, RZ, R179, 0x8, RZ, 0xc0, !PT ;  /* 0x00000008b3ff7812 */ /* 0x000fc600078ac0ff */
        /* <DEDUP_REMOVED lines=9> */
[----:B------:R2:W-:Y:S01]  /*a8b0*/  STG.E.U16 [R2.64+0x72], R66 ;  /* 0x0000724202007986 */ /* 0x0005e2000c101520 */
[----:B------:R-:W-:-:S02]  /*a8c0*/  FADD.FTZ R0, R204, R0 ;  /* 0x00000000cc007221 */ /* 0x000fc40000010000 */
[----:B------:R-:W-:Y:S02]  /*a8d0*/  FADD.FTZ R5, R252, R7 ;  /* 0x00000007fc057221 */ /* 0x000fe40000010000 */
[----:B------:R-:W-:Y:S01]  /*a8e0*/  FADD.FTZ R0, R200, R0 ;  /* 0x00000000c8007221 */ /* 0x000fe20000010000 */
[----:B------:R-:W-:Y:S01]  /*a8f0*/  IADD3 R200, P0, R140, -0x80, RZ ;  /* 0xffffff808cc87810 */ /* 0x000fe20007f1e0ff */
[----:B------:R-:W-:Y:S02]  /*a900*/  FADD.FTZ R5, R247, R5 ;  /* 0x00000005f7057221 */ /* 0x000fe40000010000 */
[----:B-1----:R-:W-:Y:S02]  /*a910*/  FADD.FTZ R224, R201, R0 ;  /* 0x00000000c9e07221 */ /* 0x002fe40000010000 */
[----:B------:R-:W-:Y:S02]  /*a920*/  FADD.FTZ R230, R246, R5 ;  /* 0x00000005f6e67221 */ /* 0x000fe40000010000 */
[----:B--2---:R-:W-:-:S02]  /*a930*/  FADD.FTZ R2, R249, R6 ;  /* 0x00000006f9027221 */ /* 0x004fc40000010000 */
[----:B------:R-:W-:Y:S02]  /*a940*/  FADD.FTZ R3, R250, R4 ;  /* 0x00000004fa037221 */ /* 0x000fe40000010000 */
[----:B------:R-:W-:Y:S02]  /*a950*/  FADD.FTZ R4, R248, R2 ;  /* 0x00000002f8047221 */ /* 0x000fe40000010000 */
[----:B------:R-:W-:Y:S02]  /*a960*/  FADD.FTZ R2, R202, R3 ;  /* 0x00000003ca027221 */ /* 0x000fe40000010000 */
[----:B------:R-:W-:Y:S02]  /*a970*/  FADD.FTZ R4, R239, R4 ;  /* 0x00000004ef047221 */ /* 0x000fe40000010000 */
[----:B------:R-:W-:Y:S01]  /*a980*/  FADD.FTZ R2, R199, R2 ;  /* 0x00000002c7027221 */ /* 0x000fe20000010000 */
[----:B------:R-:W-:Y:S01]  /*a990*/  IADD3.X R199, R141, -0x1, RZ, P0, !PT ;  /* 0xffffffff8dc77810 */ /* 0x000fe200007fe4ff */
[----:B------:R-:W-:-:S02]  /*a9a0*/  FADD.FTZ R229, R238, R4 ;  /* 0x00000004eee57221 */ /* 0x000fc40000010000 */
[----:B------:R-:W-:Y:S01]  /*a9b0*/  FADD.FTZ R228, R198, R2 ;  /* 0x00000002c6e47221 */ /* 0x000fe20000010000 */
[----:B------:R-:W-:Y:S05]  /*a9c0*/  @!P5 BRA `(.L_x_1832) ;  /* 0x0000fd400000d947 */ /* 0x000fea0003800000 */
[----:B------:R-:W2:Y:S01]  /*a9d0*/  LDL R252, [R1+0x84] ;  /* 0x0000840001fc7983 */ /* 0x000ea20000100800 */
[----:B------:R-:W-:-:S04]  /*a9e0*/  DEPBAR.LE SB0, 0x0 ;  /* 0x000080000000791a */ /* 0x000fc80000000000 */
[----:B------:R-:W3:Y:S04]  /*a9f0*/  LDL.64 R58, [R1+0x118] ;  /* 0x00011800013a7983 */ /* 0x000ee80000100a00 */
[----:B------:R-:W4:Y:S04]  /*aa00*/  LDL R41, [R1+0x144] ;  /* 0x0001440001297983 */ /* 0x000f280000100800 */
[----:B------:R-:W5:Y:S04]  /*aa10*/  LDL.64 R42, [R1+0x110] ;  /* 0x00011000012a7983 */ /* 0x000f680000100a00 */
[----:B------:R-:W5:Y:S04]  /*aa20*/  LDL R250, [R1+0x140] ;  /* 0x0001400001fa7983 */ /* 0x000f680000100800 */
[----:B------:R-:W-:Y:S01]  /*aa30*/  BAR.SYNC.DEFER_BLOCKING 0x0 ;  /* 0x0000000000007b1d */ /* 0x000fe20000010000 */
[----:B--2---:R-:W-:Y:S01]  /*aa40*/  IADD3 R2, R252, -0x2, RZ ;  /* 0xfffffffefc027810 */ /* 0x004fe20007ffe0ff */
[----:B---3--:R-:W-:-:S03]  /*aa50*/  IMAD.MOV.U32 R59, RZ, RZ, c[0x0][0x1a0] ;  /* 0x00006800ff3b7624 */ /* 0x008fc600078e00ff */
[----:B------:R-:W-:Y:S02]  /*aa60*/  SHF.R.S32.HI R4, RZ, 0x1f, R2 ;  /* 0x0000001fff047819 */ /* 0x000fe40000011402 */
[----:B------:R-:W-:Y:S01]  /*aa70*/  ISETP.GE.AND P3, PT, R58, c[0x0][0x220], PT ;  /* 0x000088003a007a0c */ /* 0x000fe20003f66270 */
[----:B------:R-:W-:Y:S02]  /*aa80*/  IMAD.SHL.U32 R59, R59, 0x40, RZ ;  /* 0x000000403b3b7824 */ /* 0x000fe400078e00ff */
[----:B----4-:R-:W-:Y:S02]  /*aa90*/  IMAD R0, R41, R2, RZ ;  /* 0x0000000229007224 */ /* 0x010fe400078e02ff */
[----:B-----5:R-:W-:-:S04]  /*aaa0*/  IMAD.WIDE.U32 R2, R2, R59, R42 ;  /* 0x0000003b02027225 */ /* 0x020fc800078e002a */
[----:B------:R-:W-:Y:S02]  /*aab0*/  IMAD R0, R4, R59, R0 ;  /* 0x0000003b04007224 */ /* 0x000fe400078e0200 */
[----:B------:R-:W-:Y:S02]  /*aac0*/  IMAD.MOV.U32 R59, RZ, RZ, c[0x0][0x1a0] ;  /* 0x00006800ff3b7624 */ /* 0x000fe400078e00ff */
[----:B------:R-:W-:Y:S02]  /*aad0*/  IMAD.MOV.U32 R58, RZ, RZ, 0x20 ;  /* 0x00000020ff3a7424 */ /* 0x000fe400078e00ff */
[----:B------:R-:W-:Y:S02]  /*aae0*/  IMAD.SHL.U32 R59, R59, 0x10, RZ ;  /* 0x000000103b3b7824 */ /* 0x000fe400078e00ff */
[----:B------:R-:W-:Y:S01]  /*aaf0*/  IMAD.WIDE.U32 R12, R58, c[0x0][0x1a0], RZ ;  /* 0x000068003a0c7a25 */ /* 0x000fe200078e00ff */
[----:B------:R-:W-:-:S03]  /*ab00*/  @!P3 LEA R10, P4, R2, c[0x0][0x170], 0x1 ;  /* 0x00005c00020aba11 */ /* 0x000fc600078808ff */
[----:B------:R-:W-:Y:S01]  /*ab10*/  IMAD.IADD R3, R3, 0x1, R0 ;  /* 0x0000000103037824 */ /* 0x000fe200078e0200 */
[----:B------:R-:W-:Y:S01]  /*ab20*/  @!P3 IADD3 R0, P2, R59, R2, RZ ;  /* 0x000000023b00b210 */ /* 0x000fe20007f5e0ff */
[----:B------:R-:W-:Y:S01]  /*ab30*/  IMAD R6, R58, c[0x0][0x1a4], RZ ;  /* 0x000069003a067a24 */ /* 0x000fe200078e02ff */
[C---:B------:R-:W-:Y:S01]  /*ab40*/  @!P3 IADD3 R4, P0, R2.reuse, R12, RZ ;  /* 0x0000000c0204b210 */ /* 0x040fe20007f1e0ff */
[----:B------:R-:W-:Y:S01]  /*ab50*/  @!P3 IMAD.MOV.U32 R5, RZ, RZ, 0x30 ;  /* 0x00000030ff05b424 */ /* 0x000fe200078e00ff */
[--C-:B------:R-:W-:Y:S01]  /*ab60*/  @!P3 LEA.HI.X R11, R2, c[0x0][0x174], R3.reuse, 0x1, P4 ;  /* 0x00005d00020bba11 */ /* 0x100fe200020f0c03 */
[--C-:B------:R-:W-:Y:S01]  /*ab70*/  @!P3 IMAD.X R7, R250, 0x1, R3.reuse, P2 ;  /* 0x00000001fa07b824 */ /* 0x100fe200010e0603 */
[----:B------:R-:W-:Y:S01]  /*ab80*/  @!P3 IADD3.X R12, R3, R13, R6, P0, !PT ;  /* 0x0000000d030cb210 */ /* 0x000fe200007fe406 */
[C---:B------:R-:W-:Y:S01]  /*ab90*/  @!P3 IMAD.WIDE.U32 R2, R5.reuse, c[0x0][0x1a0], R2 ;  /* 0x000068000502ba25 */ /* 0x040fe200078e0002 */
[----:B------:R-:W-:Y:S02]  /*aba0*/  @!P3 LEA R8, P1, R0, c[0x0][0x170], 0x1 ;  /* 0x00005c000008ba11 */ /* 0x000fe400078208ff */
[----:B------:R-:W-:Y:S01]  /*abb0*/  @!P3 LEA R6, P0, R4, c[0x0][0x170], 0x1 ;  /* 0x00005c000406ba11 */ /* 0x000fe200078008ff */
[----:B------:R-:W-:Y:S01]  /*abc0*/  @!P3 IMAD R5, R5, c[0x0][0x1a4], RZ ;  /* 0x000069000505ba24 */ /* 0x000fe200078e02ff */
[----:B------:R-:W-:-:S02]  /*abd0*/  @!P3 LEA.HI.X R9, R0, c[0x0][0x174], R7, 0x1, P1 ;  /* 0x00005d000009ba11 */ /* 0x000fc400008f0c07 */
        /* <DEDUP_REMOVED lines=34> */
[----:B------:R-:W2:Y:S04]  /*ae00*/  LDSM.16.M88.4 R36, [R170+0x4800] ;  /* 0x00480000aa24783b */ /* 0x000ea80000000200 */
[----:B------:R-:W2:Y:S01]  /*ae10*/  LDSM.16.M88.4 R20, [R174] ;  /* 0x00000000ae14783b */ /* 0x000ea20000000200 */
[-C--:B---3--:R-:W-:Y:S03]  /*ae20*/  HMMA.16816.F32.BF16 R192, R12, R16.reuse, RZ ;  /* 0x000000100cc0723c */ /* 0x088fe600000418ff */
[----:B------:R-:W0:Y:S05]  /*ae30*/  LDGDEPBAR ;  /* 0x00000000000079af */ /* 0x000e2a0000000000 */
[C---:B-1----:R-:W-:Y:S08]  /*ae40*/  HMMA.16816.F32.BF16 R64, R8.reuse, R16, RZ ;  /* 0x000000100840723c */ /* 0x042ff000000418ff */
[-C--:B------:R-:W-:Y:S08]  /*ae50*/  HMMA.16816.F32.BF16 R60, R8, R18.reuse, RZ ;  /* 0x00000012083c723c */ /* 0x080ff000000418ff */
[----:B------:R-:W-:Y:S08]  /*ae60*/  HMMA.16816.F32.BF16 R160, R12, R18, RZ ;  /* 0x000000120ca0723c */ /* 0x000ff000000418ff */
[C---:B----4-:R-:W-:Y:S08]  /*ae70*/  HMMA.16816.F32.BF16 R52, R8.reuse, R28, RZ ;  /* 0x0000001c0834723c */ /* 0x050ff000000418ff */
[C---:B-----5:R-:W-:Y:S08]  /*ae80*/  HMMA.16816.F32.BF16 R16, R8.reuse, R24, RZ ;  /* 0x000000180810723c */ /* 0x060ff000000418ff */
[C---:B------:R-:W-:Y:S08]  /*ae90*/  HMMA.16816.F32.BF16 R56, R8.reuse, R32, RZ ;  /* 0x000000200838723c */ /* 0x040ff000000418ff */
[----:B------:R-:W-:Y:S08]  /*aea0*/  HMMA.16816.F32.BF16 R152, R8, R34, RZ ;  /* 0x000000220898723c */ /* 0x000ff000000418ff */
[C---:B------:R-:W-:Y:S08]  /*aeb0*/  HMMA.16816.F32.BF16 R72, R12.reuse, R32, RZ ;  /* 0x000000200c48723c */ /* 0x040ff000000418ff */
[----:B------:R-:W-:Y:S08]  /*aec0*/  HMMA.16816.F32.BF16 R148, R12, R34, RZ ;  /* 0x000000220c94723c */ /* 0x000ff000000418ff */
[C---:B------:R-:W-:Y:S08]  /*aed0*/  HMMA.16816.F32.BF16 R156, R8.reuse, R30, RZ ;  /* 0x0000001e089c723c */ /* 0x040ff000000418ff */
[----:B------:R-:W-:Y:S08]  /*aee0*/  HMMA.16816.F32.BF16 R144, R8, R26, RZ ;  /* 0x0000001a0890723c */ /* 0x000ff000000418ff */
[C---:B------:R-:W-:Y:S08]  /*aef0*/  HMMA.16816.F32.BF16 R32, R12.reuse, R28, RZ ;  /* 0x0000001c0c20723c */ /* 0x040ff000000418ff */
[C---:B------:R-:W-:Y:S08]  /*af00*/  HMMA.16816.F32.BF16 R28, R12.reuse, R30, RZ ;  /* 0x0000001e0c1c723c */ /* 0x040ff000000418ff */
[C---:B------:R-:W-:Y:S08]  /*af10*/  HMMA.16816.F32.BF16 R8, R12.reuse, R24, RZ ;  /* 0x000000180c08723c */ /* 0x040ff000000418ff */
[----:B------:R-:W-:Y:S01]  /*af20*/  HMMA.16816.F32.BF16 R24, R12, R26, RZ ;  /* 0x0000001a0c18723c */ /* 0x000fe200000418ff */
[----:B------:R-:W-:Y:S07]  /*af30*/  LDSM.16.M88.4 R12, [R172] ;  /* 0x00000000ac0c783b */ /* 0x000fee0000000200 */
[C---:B--2---:R-:W-:Y:S01]  /*af40*/  HMMA.16816.F32.BF16 R200, R4.reuse, R44, R52 ;  /* 0x0000002c04c8723c */ /* 0x044fe20000041834 */
[----:B------:R-:W-:Y:S07]  /*af50*/  LDSM.16.M88.4 R52, [R177] ;  /* 0x00000000b134783b */ /* 0x000fee0000000200 */
[C---:B------:R-:W-:Y:S01]  /*af60*/  HMMA.16816.F32.BF16 R240, R4.reuse, R48, R16 ;  /* 0x0000003004f0723c */ /* 0x040fe20000041810 */
[----:B------:R-:W1:Y:S07]  /*af70*/  LDSM.16.M88.4 R16, [R172+0x2000] ;  /* 0x00200000ac10783b */ /* 0x000e6e0000000200 */
[C---:B------:R-:W-:Y:S01]  /*af80*/  HMMA.16816.F32.BF16 R216, R4.reuse, R42, R60 ;  /* 0x0000002a04d8723c */ /* 0x040fe2000004183c */
[----:B------:R-:W2:Y:S07]  /*af90*/  LDSM.16.M88.4 R60, [R175] ;  /* 0x00000000af3c783b */ /* 0x000eae0000000200 */
[C---:B------:R-:W-:Y:S08]  /*afa0*/  HMMA.16816.F32.BF16 R204, R4.reuse, R40, R64 ;  /* 0x0000002804cc723c */ /* 0x040ff00000041840 */
[C---:B------:R-:W-:Y:S01]  /*afb0*/  HMMA.16816.F32.BF16 R196, R4.reuse, R36, R56 ;  /* 0x0000002404c4723c */ /* 0x040fe20000041838 */
[----:B------:R-:W3:Y:S07]  /*afc0*/  LDSM.16.M88.4 R56, [R178] ;  /* 0x00000000b238783b */ /* 0x000eee0000000200 */
[----:B------:R-:W-:Y:S08]  /*afd0*/  HMMA.16816.F32.BF16 R236, R4, R38, R152 ;  /* 0x0000002604ec723c */ /* 0x000ff00000041898 */
[C---:B------:R-:W-:Y:S08]  /*afe0*/  HMMA.16816.F32.BF16 R212, R20.reuse, R36, R72 ;  /* 0x0000002414d4723c */ /* 0x040ff00000041848 */
[C---:B------:R-:W-:Y:S01]  /*aff0*/  HMMA.16816.F32.BF16 R64, R20.reuse, R38, R148 ;  /* 0x000000261440723c */ /* 0x040fe20000041894 */
[----:B------:R-:W4:Y:S07]  /*b000*/  LDSM.16.M88.4 R36, [R176] ;  /* 0x00000000b024783b */ /* 0x000f2e0000000200 */
[C---:B------:R-:W-:Y:S08]  /*b010*/  HMMA.16816.F32.BF16 R208, R20.reuse, R40, R192 ;  /* 0x0000002814d0723c */ /* 0x040ff000000418c0 */
[----:B------:R-:W-:Y:S08]  /*b020*/  HMMA.16816.F32.BF16 R40, R20, R42, R160 ;  /* 0x0000002a1428723c */ /* 0x000ff000000418a0 */
[C---:B------:R-:W-:Y:S08]  /*b030*/  HMMA.16816.F32.BF16 R156, R4.reuse, R46, R156 ;  /* 0x0000002e049c723c */ /* 0x040ff0000004189c */
[----:B------:R-:W-:Y:S01]  /*b040*/  HMMA.16816.F32.BF16 R144, R4, R50, R144 ;  /* 0x000000320490723c */ /* 0x000fe20000041890 */
[----:B------:R-:W-:Y:S07]  /*b050*/  LDSM.16.M88.4 R4, [R173+0x2000] ;  /* 0x00200000ad04783b */ /* 0x000fee0000000200 */
[C---:B------:R-:W-:Y:S01]  /*b060*/  HMMA.16816.F32.BF16 R220, R20.reuse, R44, R32 ;  /* 0x0000002c14dc723c */ /* 0x040fe20000041820 */
[----:B------:R-:W-:Y:S07]  /*b070*/  LDSM.16.M88.4 R32, [R169] ;  /* 0x00000000a920783b */ /* 0x000fee0000000200 */
[C---:B------:R-:W-:Y:S01]  /*b080*/  HMMA.16816.F32.BF16 R232, R20.reuse, R48, R8 ;  /* 0x0000003014e8723c */ /* 0x040fe20000041808 */
[----:B------:R-:W-:Y:S07]  /*b090*/  LDSM.16.M88.4 R8, [R173] ;  /* 0x00000000ad08783b */ /* 0x000fee0000000200 */
[C---:B------:R-:W-:Y:S01]  /*b0a0*/  HMMA.16816.F32.BF16 R72, R20.reuse, R46, R28 ;  /* 0x0000002e1448723c */ /* 0x040fe2000004181c */
[----:B------:R-:W-:Y:S07]  /*b0b0*/  LDSM.16.M88.4 R28, [R169+0x800] ;  /* 0x00080000a91c783b */ /* 0x000fee0000000200 */
[----:B------:R-:W-:Y:S01]  /*b0c0*/  HMMA.16816.F32.BF16 R148, R20, R50, R24 ;  /* 0x000000321494723c */ /* 0x000fe20000041818 */
[----:B------:R-:W5:Y:S04]  /*b0d0*/  LDSM.16.M88.4 R24, [R169+0x1000] ;  /* 0x00100000a918783b */ /* 0x000f680000000200 */
[----:B------:R-:W3:Y:S01]  /*b0e0*/  LDSM.16.M88.4 R20, [R169+0x1800] ;  /* 0x00180000a914783b */ /* 0x000ee20000000200 */
[----:B------:R-:W-:-:S04]  /*b0f0*/  DEPBAR.LE SB0, 0x0 ;  /* 0x000080000000791a */ /* 0x000fc80000000000 */
[C---:B-1----:R-:W-:Y:S08]  /*b100*/  HMMA.16816.F32.BF16 R160, R16.reuse, R52, R200 ;  /* 0x0000003410a0723c */ /* 0x042ff000000418c8 */
[C---:B--2---:R-:W-:Y:S08]  /*b110*/  HMMA.16816.F32.BF16 R204, R16.reuse, R60, R204 ;  /* 0x0000003c10cc723c */ /* 0x044ff000000418cc */
[----:B------:R-:W-:Y:S08]  /*b120*/  HMMA.16816.F32.BF16 R200, R16, R62, R216 ;  /* 0x0000003e10c8723c */ /* 0x000ff000000418d8 */
[C---:B------:R-:W-:Y:S08]  /*b130*/  HMMA.16816.F32.BF16 R48, R12.reuse, R60, R208 ;  /* 0x0000003c0c30723c */ /* 0x040ff000000418d0 */
[----:B------:R-:W-:Y:S08]  /*b140*/  HMMA.16816.F32.BF16 R60, R12, R62, R40 ;  /* 0x0000003e0c3c723c */ /* 0x000ff00000041828 */
[C---:B---3--:R-:W-:Y:S08]  /*b150*/  HMMA.16816.F32.BF16 R196, R16.reuse, R56, R196 ;  /* 0x0000003810c4723c */ /* 0x048ff000000418c4 */
        /* <DEDUP_REMOVED lines=9> */
[----:B------:R-:W-:Y:S01]  /*b1f0*/  HMMA.16816.F32.BF16 R12, R12, R38, R148 ;  /* 0x000000260c0c723c */ /* 0x000fe20000041894 */
[----:B------:R-:W-:-:S04]  /*b200*/  IADD3 R216, R252, -0x2, RZ ;  /* 0xfffffffefcd87810 */ /* 0x000fc80007ffe0ff */
[----:B------:R-:W-:-:S03]  /*b210*/  ISETP.GT.AND P0, PT, R216, UR15, PT ;  /* 0x0000000fd8007c0c */ /* 0x000fc6000bf04270 */
[C---:B-----5:R-:W-:Y:S08]  /*b220*/  HMMA.16816.F32.BF16 R208, R4.reuse, R24, R160 ;  /* 0x0000001804d0723c */ /* 0x060ff000000418a0 */
[----:B------:R-:W-:Y:S08]  /*b230*/  HMMA.16816.F32.BF16 R212, R4, R26, R156 ;  /* 0x0000001a04d4723c */ /* 0x000ff0000004189c */
[C---:B------:R-:W-:Y:S08]  /*b240*/  HMMA.16816.F32.BF16 R40, R8.reuse, R24, R40 ;  /* 0x000000180828723c */ /* 0x040ff00000041828 */
[----:B------:R-:W-:Y:S08]  /*b250*/  HMMA.16816.F32.BF16 R52, R8, R26, R52 ;  /* 0x0000001a0834723c */ /* 0x000ff00000041834 */
        /* <DEDUP_REMOVED lines=16> */
[----:B------:R-:W-:Y:S01]  /*b360*/  IMAD.MOV.U32 R13, RZ, RZ, c[0x0][0x198] ;  /* 0x00006600ff0d7624 */ /* 0x000fe200078e00ff */
[----:B------:R-:W-:Y:S01]  /*b370*/  IADD3 R2, R252, -0x3, RZ ;  /* 0xfffffffdfc027810 */ /* 0x000fe20007ffe0ff */
[----:B------:R-:W-:Y:S01]  /*b380*/  IMAD.MOV.U32 R14, RZ, RZ, c[0x0][0x19c] ;  /* 0x00006700ff0e7624 */ /* 0x000fe200078e00ff */
[----:B------:R1:W-:Y:S01]  /*b390*/  @P3 STS.128 [R188+0x4000], RZ ;  /* 0x004000ffbc003388 */ /* 0x0003e20000000c00 */
[C---:B------:R-:W-:Y:S01]  /*b3a0*/  IMAD.SHL.U32 R7, R13.reuse, 0x40, RZ ;  /* 0x000000400d077824 */ /* 0x040fe200078e00ff */
[----:B------:R-:W-:Y:S01]  /*b3b0*/  SHF.R.S32.HI R6, RZ, 0x1f, R2 ;  /* 0x0000001fff067819 */ /* 0x000fe20000011402 */
[----:B------:R-:W-:Y:S01]  /*b3c0*/  BSSY B0, `(.L_x_1834) ;  /* 0x000002c000007945 */ /* 0x000fe20003800000 */
[----:B------:R-:W-:-:S05]  /*b3d0*/  SHF.L.U64.HI R0, R13, 0x6, R14 ;  /* 0x000000060d007819 */ /* 0x000fca000001020e */
[----:B------:R-:W-:Y:S02]  /*b3e0*/  IMAD R0, R0, R2, RZ ;  /* 0x0000000200007224 */ /* 0x000fe400078e02ff */
[----:B--2---:R-:W-:Y:S02]  /*b3f0*/  IMAD.MOV.U32 R5, RZ, RZ, R191 ;  /* 0x000000ffff057224 */ /* 0x004fe400078e00bf */
[----:B---3--:R-:W-:-:S04]  /*b400*/  IMAD.MOV.U32 R4, RZ, RZ, R250 ;  /* 0x000000ffff047224 */ /* 0x008fc800078e00fa */
[----:B------:R-:W-:-:S04]  /*b410*/  IMAD.WIDE.U32 R2, R2, R7, R4 ;  /* 0x0000000702027225 */ /* 0x000fc800078e0004 */
[----:B------:R-:W-:Y:S01]  /*b420*/  IMAD R5, R6, R7, R0 ;  /* 0x0000000706057224 */ /* 0x000fe200078e0200 */
[CC--:B------:R-:W-:Y:S02]  /*b430*/  @!P3 LEA R0, P4, R13.reuse, R2.reuse, 0x4 ;  /* 0x000000020d00b211 */ /* 0x0c0fe400078820ff */
[----:B------:R-:W-:Y:S01]  /*b440*/  @!P3 LEA R4, P1, R13, R2, 0x5 ;  /* 0x000000020d04b211 */ /* 0x000fe200078228ff */
[----:B------:R-:W-:Y:S01]  /*b450*/  IMAD.IADD R5, R3, 0x1, R5 ;  /* 0x0000000103057824 */ /* 0x000fe200078e0205 */
[----:B------:R-:W-:Y:S02]  /*b460*/  @!P3 LEA R10, P5, R2, c[0x0][0x168], 0x1 ;  /* 0x00005a00020aba11 */ /* 0x000fe400078a08ff */
[----:B------:R-:W-:Y:S02]  /*b470*/  @!P3 LEA R8, P2, R0, c[0x0][0x168], 0x1 ;  /* 0x00005a000008ba11 */ /* 0x000fe400078408ff */
[----:B------:R-:W-:Y:S02]  /*b480*/  @!P3 LEA.HI.X R7, R13, R5, R14, 0x4, P4 ;  /* 0x000000050d07b211 */ /* 0x000fe400020f240e */
        /* <DEDUP_REMOVED lines=22> */
[----:B------:R-:W-:-:S04]  /*b5f0*/  IMAD R0, R14, 0x30, RZ ;  /* 0x000000300e007824 */ /* 0x000fc800078e02ff */
[----:B------:R-:W-:-:S05]  /*b600*/  IMAD.WIDE.U32 R4, R13, 0x30, R4 ;  /* 0x000000300d047825 */ /* 0x000fca00078e0004 */
[----:B------:R-:W-:Y:S02]  /*b610*/  IADD3 R0, R0, R5, RZ ;  /* 0x0000000500007210 */ /* 0x000fe40007ffe0ff */
[----:B------:R-:W-:-:S04]  /*b620*/  LEA R2, P0, R4, c[0x0][0x168], 0x1 ;  /* 0x00005a0004027a11 */ /* 0x000fc800078008ff */
[----:B------:R-:W-:-:S05]  /*b630*/  LEA.HI.X R3, R4, c[0x0][0x16c], R0, 0x1, P0 ;  /* 0x00005b0004037a11 */ /* 0x000fca00000f0c00 */
[----:B------:R-:W-:Y:S01]  /*b640*/  @!PT LDS RZ, [RZ] ;  /* 0x00000000fffff984 */ /* 0x000fe20000000800 */
[----:B------:R-:W-:Y:S01]  /*b650*/  @!PT LDS RZ, [RZ] ;  /* 0x00000000fffff984 */ /* 0x000fe20000000800 */
[----:B------:R-:W-:Y:S01]  /*b660*/  @!PT LDS RZ, [RZ] ;  /* 0x00000000fffff984 */ /* 0x000fe20000000800 */
[----:B------:R2:W-:Y:S04]  /*b670*/  LDGSTS.E.BYPASS.LTC128B.128 [R188+0x5800], [R2.64] ;  /* 0x0580000002bc7fae */ /* 0x0005e8000b901d60 */
.L_x_1835:
[----:B------:R-:W-:Y:S05]  /*b680*/  BSYNC B0 ;  /* 0x0000000000007941 */ /* 0x000fea0003800000 */
.L_x_1834:
[----:B------:R-:W0:Y:S02]  /*b690*/  LDGDEPBAR ;  /* 0x00000000000079af */ /* 0x000e240000000000 */
.L_x_1833:
[----:B--2---:R-:W2:Y:S04]  /*b6a0*/  LDL R2, [R1+0xdc] ;  /* 0x0000dc0001027983 */ /* 0x004ea80000100800 */
[----:B------:R-:W3:Y:S04]  /*b6b0*/  LDL R3, [R1+0xf8] ;  /* 0x0000f80001037983 */ /* 0x000ee80000100800 */
        /* <DEDUP_REMOVED lines=17> */
[----:B-1----:R-:W4:Y:S04]  /*b7d0*/  LDL R9, [R1+0x108] ;  /* 0x0001080001097983 */ /* 0x002f280000100800 */
[----:B------:R-:W4:Y:S04]  /*b7e0*/  LDL R8, [R1+0xe0] ;  /* 0x0000e00001087983 */ /* 0x000f280000100800 */
[----:B------:R-:W1:Y:S01]  /*b7f0*/  S2R R0, SR_TID.X ;  /* 0x0000000000007919 */ /* 0x000e620000002100 */
[----:B------:R-:W-:Y:S01]  /*b800*/  P2R R18, PR, RZ, 0x8 ;  /* 0x00000008ff127803 */ /* 0x000fe20000000000 */
[----:B-1----:R-:W-:-:S05]  /*b810*/  IMAD.SHL.U32 R0, R0, 0x2, RZ ;  /* 0x0000000200007824 */ /* 0x002fca00078e00ff */
[----:B------:R-:W-:-:S05]  /*b820*/  LOP3.LUT R0, R0, 0x6, RZ, 0xc0, !PT ;  /* 0x0000000600007812 */ /* 0x000fca00078ec0ff */
[----:B------:R-:W-:-:S05]  /*b830*/  IMAD R0, R216, 0x40, R0 ;  /* 0x00000040d8007824 */ /* 0x000fca00078e0200 */
[C---:B------:R-:W-:Y:S02]  /*b840*/  ISETP.GE.AND P1, PT, R0.reuse, R187, PT ;  /* 0x000000bb0000720c */ /* 0x040fe40003f26270 */
[C---:B------:R-:W-:Y:S02]  /*b850*/  ISETP.GE.AND P0, PT, R0.reuse, R186, PT ;  /* 0x000000ba0000720c */ /* 0x040fe40003f06270 */
[C---:B------:R-:W-:Y:S02]  /*b860*/  ISETP.LT.OR P3, PT, R0.reuse, R183, P1 ;  /* 0x000000b70000720c */ /* 0x040fe40000f61670 */
[----:B------:R-:W-:-:S04]  /*b870*/  ISETP.LT.OR P6, PT, R0, R182, P0 ;  /* 0x000000b60000720c */ /* 0x000fc800007c1670 */
[----:B------:R-:W-:Y:S02]  /*b880*/  FSEL R19, R50, -INF , !P6 ;  /* 0xff80000032137808 */ /* 0x000fe40007000000 */
[----:B------:R-:W-:Y:S01]  /*b890*/  FSEL R16, R48, -INF , !P3 ;  /* 0xff80000030107808 */ /* 0x000fe20005800000 */
[----:B--2---:R-:W-:Y:S01]  /*b8a0*/  IMAD.MOV.U32 R7, RZ, RZ, R2 ;  /* 0x000000ffff077224 */ /* 0x004fe200078e0002 */
[----:B------:R-:W-:-:S04]  /*b8b0*/  IADD3 R2, R0, 0x1, RZ ;  /* 0x0000000100027810 */ /* 0x000fc80007ffe0ff */
[C---:B------:R-:W-:Y:S02]  /*b8c0*/  ISETP.GE.AND P1, PT, R2.reuse, R187, PT ;  /* 0x000000bb0200720c */ /* 0x040fe40003f26270 */
[C---:B------:R-:W-:Y:S02]  /*b8d0*/  ISETP.GE.AND P4, PT, R2.reuse, R185, PT ;  /* 0x000000b90200720c */ /* 0x040fe40003f86270 */
[C---:B------:R-:W-:Y:S02]  /*b8e0*/  ISETP.LT.OR P5, PT, R2.reuse, R183, P1 ;  /* 0x000000b70200720c */ /* 0x040fe40000fa1670 */
[C---:B------:R-:W-:Y:S02]  /*b8f0*/  ISETP.GE.AND P0, PT, R2.reuse, R186, PT ;  /* 0x000000ba0200720c */ /* 0x040fe40003f06270 */
[C---:B------:R-:W-:Y:S01]  /*b900*/  ISETP.LT.OR P1, PT, R2.reuse, R181, P4 ;  /* 0x000000b50200720c */ /* 0x040fe20002721670 */
[----:B---3--:R-:W-:Y:S01]  /*b910*/  IMAD.MOV.U32 R6, RZ, RZ, R3 ;  /* 0x000000ffff067224 */ /* 0x008fe200078e0003 */
[----:B------:R-:W-:-:S02]  /*b920*/  ISETP.GE.AND P2, PT, R2, R184, PT ;  /* 0x000000b80200720c */ /* 0x000fc40003f46270 */
[----:B------:R-:W-:Y:S02]  /*b930*/  ISETP.LT.OR P0, PT, R2, R182, P0 ;  /* 0x000000b60200720c */ /* 0x000fe40000701670 */
[----:B------:R-:W-:Y:S02]  /*b940*/  P2R R3, PR, RZ, 0x2 ;  /* 0x00000002ff037803 */ /* 0x000fe40000000000 */
[----:B------:R-:W-:Y:S02]  /*b950*/  ISETP.GE.AND P1, PT, R0, R185, PT ;  /* 0x000000b90000720c */ /* 0x000fe40003f26270 */
[----:B------:R-:W-:Y:S02]  /*b960*/  FSEL R17, R49, -INF , !P5 ;  /* 0xff80000031117808 */ /* 0x000fe40006800000 */
[----:B------:R-:W-:Y:S02]  /*b970*/  ISETP.LT.OR P2, PT, R2, R180, P2 ;  /* 0x000000b40200720c */ /* 0x000fe40001741670 */
[----:B------:R-:W-:-:S02]  /*b980*/  ISETP.NE.AND P5, PT, R3, RZ, PT ;  /* 0x000000ff0300720c */ /* 0x000fc40003fa5270 */
[----:B------:R-:W-:Y:S02]  /*b990*/  FSEL R22, R51, -INF , !P0 ;  /* 0xff80000033167808 */ /* 0x000fe40004000000 */
[C---:B------:R-:W-:Y:S02]  /*b9a0*/  ISETP.GE.AND P0, PT, R0.reuse, R184, PT ;  /* 0x000000b80000720c */ /* 0x040fe40003f06270 */
[C---:B------:R-:W-:Y:S02]  /*b9b0*/  IADD3 R3, R0.reuse, 0x8, RZ ;  /* 0x0000000800037810 */ /* 0x040fe40007ffe0ff */
[C---:B------:R-:W-:Y:S02]  /*b9c0*/  ISETP.LT.OR P1, PT, R0.reuse, R181, P1 ;  /* 0x000000b50000720c */ /* 0x040fe40000f21670 */
[----:B------:R-:W-:Y:S02]  /*b9d0*/  P2R R2, PR, RZ, 0x4 ;  /* 0x00000004ff027803 */ /* 0x000fe40000000000 */
[----:B------:R-:W-:-:S02]  /*b9e0*/  ISETP.LT.OR P0, PT, R0, R180, P0 ;  /* 0x000000b40000720c */ /* 0x000fc40000701670 */
[C---:B------:R-:W-:Y:S02]  /*b9f0*/  ISETP.GE.AND P2, PT, R3.reuse, R186, PT ;  /* 0x000000ba0300720c */ /* 0x040fe40003f46270 */
[----:B------:R-:W-:Y:S02]  /*ba00*/  FSEL R144, R204, -INF , !P1 ;  /* 0xff800000cc907808 */ /* 0x000fe40004800000 */
[C---:B------:R-:W-:Y:S02]  /*ba10*/  ISETP.GE.AND P1, PT, R3.reuse, R185, PT ;  /* 0x000000b90300720c */ /* 0x040fe40003f26270 */
[----:B------:R-:W-:Y:S02]  /*ba20*/  ISETP.NE.AND P6, PT, R2, RZ, PT ;  /* 0x000000ff0200720c */ /* 0x000fe40003fc5270 */
[----:B------:R-:W-:Y:S02]  /*ba30*/  FSEL R158, R206, -INF , !P0 ;  /* 0xff800000ce9e7808 */ /* 0x000fe40004000000 */
[----:B------:R-:W-:-:S02]  /*ba40*/  ISETP.LT.OR P2, PT, R3, R182, P2 ;  /* 0x000000b60300720c */ /* 0x000fc40001741670 */
[----:B------:R-:W-:Y:S02]  /*ba50*/  IADD3 R2, R0, 0x9, RZ ;  /* 0x0000000900027810 */ /* 0x000fe40007ffe0ff */
[C---:B------:R-:W-:Y:S02]  /*ba60*/  ISETP.GE.AND P4, PT, R3.reuse, R187, PT ;  /* 0x000000bb0300720c */ /* 0x040fe40003f86270 */
[C---:B------:R-:W-:Y:S02]  /*ba70*/  ISETP.GE.AND P0, PT, R3.reuse, R184, PT ;  /* 0x000000b80300720c */ /* 0x040fe40003f06270 */
[C---:B------:R-:W-:Y:S02]  /*ba80*/  ISETP.LT.OR P1, PT, R3.reuse, R181, P1 ;  /* 0x000000b50300720c */ /* 0x040fe40000f21670 */
[----:B------:R-:W-:Y:S02]  /*ba90*/  FSEL R62, R62, -INF , !P2 ;  /* 0xff8000003e3e7808 */ /* 0x000fe40005000000 */
[----:B------:R-:W-:-:S02]  /*baa0*/  ISETP.LT.OR P4, PT, R3, R183, P4 ;  /* 0x000000b70300720c */ /* 0x000fc40002781670 */
[----:B------:R-:W-:Y:S02]  /*bab0*/  ISETP.LT.OR P3, PT, R3, R180, P0 ;  /* 0x000000b40300720c */ /* 0x000fe40000761670 */
[C---:B------:R-:W-:Y:S02]  /*bac0*/  ISETP.GE.AND P2, PT, R2.reuse, R184, PT ;  /* 0x000000b80200720c */ /* 0x040fe40003f46270 */
[----:B------:R-:W-:Y:S02]  /*bad0*/  P2R R3, PR, RZ, 0x2 ;  /* 0x00000002ff037803 */ /* 0x000fe40000000000 */
[----:B------:R-:W-:Y:S02]  /*bae0*/  FSEL R149, R205, -INF , !P5 ;  /* 0xff800000cd957808 */ /* 0x000fe40006800000 */
[C---:B------:R-:W-:Y:S02]  /*baf0*/  ISETP.GE.AND P1, PT, R2.reuse, R187, PT ;  /* 0x000000bb0200720c */ /* 0x040fe40003f26270 */
[----:B------:R-:W-:-:S02]  /*bb00*/  ISETP.LT.OR P5, PT, R2, R180, P2 ;  /* 0x000000b40200720c */ /* 0x000fc400017a1670 */
[----:B------:R-:W-:Y:S02]  /*bb10*/  ISETP.NE.AND P2, PT, R3, RZ, PT ;  /* 0x000000ff0300720c */ /* 0x000fe40003f45270 */
[----:B------:R-:W-:Y:S02]  /*bb20*/  ISETP.GE.AND P0, PT, R2, R186, PT ;  /* 0x000000ba0200720c */ /* 0x000fe40003f06270 */
[----:B------:R-:W-:Y:S02]  /*bb30*/  IADD3 R3, R0, 0x10, RZ ;  /* 0x0000001000037810 */ /* 0x000fe40007ffe0ff */
[----:B------:R-:W-:Y:S02]  /*bb40*/  ISETP.LT.OR P1, PT, R2, R183, P1 ;  /* 0x000000b70200720c */ /* 0x000fe40000f21670 */
[----:B------:R-:W-:Y:S02]  /*bb50*/  FSEL R48, R60, -INF , !P4 ;  /* 0xff8000003c307808 */ /* 0x000fe40006000000 */
[----:B------:R-:W-:-:S02]  /*bb60*/  FSEL R146, R200, -INF , !P2 ;  /* 0xff800000c8927808 */ /* 0x000fc40005000000 */
[CC--:B------:R-:W-:Y:S02]  /*bb70*/  ISETP.GE.AND P4, PT, R2.reuse, R185.reuse, PT ;  /* 0x000000b90200720c */ /* 0x0c0fe40003f86270 */
[----:B------:R-:W-:Y:S02]  /*bb80*/  ISETP.LT.OR P0, PT, R2, R182, P0 ;  /* 0x000000b60200720c */ /* 0x000fe40000701670 */
[----:B------:R-:W-:Y:S02]  /*bb90*/  ISETP.GE.AND P2, PT, R3, R186, PT ;  /* 0x000000ba0300720c */ /* 0x000fe40003f46270 */
[----:B------:R-:W-:Y:S02]  /*bba0*/  FSEL R50, R61, -INF , !P1 ;  /* 0xff8000003d327808 */ /* 0x000fe40004800000 */
[----:B------:R-:W-:Y:S02]  /*bbb0*/  ISETP.GE.AND P1, PT, R3, R185, PT ;  /* 0x000000b90300720c */ /* 0x000fe40003f26270 */
[----:B------:R-:W-:-:S02]  /*bbc0*/  FSEL R162, R207, -INF , !P6 ;  /* 0xff800000cfa27808 */ /* 0x000fc40007000000 */
[----:B------:R-:W-:Y:S02]  /*bbd0*/  ISETP.LT.OR P6, PT, R2, R181, P4 ;  /* 0x000000b50200720c */ /* 0x000fe400027c1670 */
[----:B------:R-:W-:Y:S02]  /*bbe0*/  FSEL R63, R63, -INF , !P0 ;  /* 0xff8000003f3f7808 */ /* 0x000fe40004000000 */
[C---:B------:R-:W-:Y:S02]  /*bbf0*/  ISETP.LT.OR P2, PT, R3.reuse, R182, P2 ;  /* 0x000000b60300720c */ /* 0x040fe40001741670 */
[----:B------:R-:W-:Y:S02]  /*bc00*/  IADD3 R2, R0, 0x11, RZ ;  /* 0x0000001100027810 */ /* 0x000fe40007ffe0ff */
[C---:B------:R-:W-:Y:S02]  /*bc10*/  ISETP.GE.AND P4, PT, R3.reuse, R187, PT ;  /* 0x000000bb0300720c */ /* 0x040fe40003f86270 */
[----:B------:R-:W-:-:S02]  /*bc20*/  ISETP.GE.AND P0, PT, R3, R184, PT ;  /* 0x000000b80300720c */ /* 0x000fc40003f06270 */
[C---:B------:R-:W-:Y:S02]  /*bc30*/  ISETP.LT.OR P1, PT, R3.reuse, R181, P1 ;  /* 0x000000b50300720c */ /* 0x040fe40000f21670 */
[----:B------:R-:W-:Y:S02]  /*bc40*/  FSEL R159, R202, -INF , !P3 ;  /* 0xff800000ca9f7808 */ /* 0x000fe40005800000 */
[----:B------:R-:W-:Y:S02]  /*bc50*/  FSEL R61, R46, -INF , !P2 ;  /* 0xff8000002e3d7808 */ /* 0x000fe40005000000 */
[C---:B------:R-:W-:Y:S02]  /*bc60*/  ISETP.LT.OR P4, PT, R3.reuse, R183, P4 ;  /* 0x000000b70300720c */ /* 0x040fe40002781670 */
[----:B------:R-:W-:Y:S02]  /*bc70*/  ISETP.LT.OR P3, PT, R3, R180, P0 ;  /* 0x000000b40300720c */ /* 0x000fe40000761670 */
[----:B------:R-:W-:-:S02]  /*bc80*/  ISETP.GE.AND P2, PT, R2, R184, PT ;  /* 0x000000b80200720c */ /* 0x000fc40003f46270 */
[----:B------:R-:W-:Y:S02]  /*bc90*/  P2R R3, PR, RZ, 0x2 ;  /* 0x00000002ff037803 */ /* 0x000fe40000000000 */
[----:B------:R-:W-:Y:S02]  /*bca0*/  FSEL R157, R203, -INF , !P5 ;  /* 0xff800000cb9d7808 */ /* 0x000fe40006800000 */
[C---:B------:R-:W-:Y:S02]  /*bcb0*/  ISETP.GE.AND P1, PT, R2.reuse, R187, PT ;  /* 0x000000bb0200720c */ /* 0x040fe40003f26270 */
[C---:B------:R-:W-:Y:S02]  /*bcc0*/  ISETP.LT.OR P5, PT, R2.reuse, R180, P2 ;  /* 0x000000b40200720c */ /* 0x040fe400017a1670 */
[----:B------:R-:W-:Y:S02]  /*bcd0*/  ISETP.NE.AND P2, PT, R3, RZ, PT ;  /* 0x000000ff0300720c */ /* 0x000fe40003f45270 */
[----:B------:R-:W-:-:S02]  /*bce0*/  ISETP.GE.AND P0, PT, R2, R186, PT ;  /* 0x000000ba0200720c */ /* 0x000fc40003f06270 */
[----:B------:R-:W-:Y:S02]  /*bcf0*/  IADD3 R3, R0, 0x18, RZ ;  /* 0x0000001800037810 */ /* 0x000fe40007ffe0ff */
[----:B------:R-:W-:Y:S02]  /*bd00*/  ISETP.LT.OR P1, PT, R2, R183, P1 ;  /* 0x000000b70200720c */ /* 0x000fe40000f21670 */
[----:B------:R-:W-:Y:S02]  /*bd10*/  FSEL R49, R44, -INF , !P4 ;  /* 0xff8000002c317808 */ /* 0x000fe40006000000 */
[----:B------:R-:W-:Y:S02]  /*bd20*/  FSEL R143, R196, -INF , !P2 ;  /* 0xff800000c48f7808 */ /* 0x000fe40005000000 */
[C---:B------:R-:W-:Y:S02]  /*bd30*/  ISETP.GE.AND P4, PT, R2.reuse, R185, PT ;  /* 0x000000b90200720c */ /* 0x040fe40003f86270 */
[----:B------:R-:W-:-:S02]  /*bd40*/  ISETP.LT.OR P0, PT, R2, R182, P0 ;  /* 0x000000b60200720c */ /* 0x000fc40000701670 */
[----:B------:R-:W-:Y:S02]  /*bd50*/  ISETP.GE.AND P2, PT, R3, R186, PT ;  /* 0x000000ba0300720c */ /* 0x000fe40003f46270 */
[----:B------:R-:W-:Y:S02]  /*bd60*/  FSEL R45, R45, -INF , !P1 ;  /* 0xff8000002d2d7808 */ /* 0x000fe40004800000 */
[----:B------:R-:W-:Y:S02]  /*bd70*/  ISETP.GE.AND P1, PT, R3, R185, PT ;  /* 0x000000b90300720c */ /* 0x000fe40003f26270 */
[----:B------:R-:W-:Y:S02]  /*bd80*/  FSEL R145, R201, -INF , !P6 ;  /* 0xff800000c9917808 */ /* 0x000fe40007000000 */
[----:B------:R-:W-:Y:S02]  /*bd90*/  ISETP.LT.OR P6, PT, R2, R181, P4 ;  /* 0x000000b50200720c */ /* 0x000fe400027c1670 */
[----:B------:R-:W-:-:S02]  /*bda0*/  FSEL R60, R47, -INF , !P0 ;  /* 0xff8000002f3c7808 */ /* 0x000fc40004000000 */
[C---:B------:R-:W-:Y:S02]  /*bdb0*/  ISETP.LT.OR P2, PT, R3.reuse, R182, P2 ;  /* 0x000000b60300720c */ /* 0x040fe40001741670 */
[----:B------:R-:W-:Y:S02]  /*bdc0*/  IADD3 R2, R0, 0x19, RZ ;  /* 0x0000001900027810 */ /* 0x000fe40007ffe0ff */
[C---:B------:R-:W-:Y:S02]  /*bdd0*/  ISETP.GE.AND P4, PT, R3.reuse, R187, PT ;  /* 0x000000bb0300720c */ /* 0x040fe40003f86270 */
[C---:B------:R-:W-:Y:S02]  /*bde0*/  ISETP.GE.AND P0, PT, R3.reuse, R184, PT ;  /* 0x000000b80300720c */ /* 0x040fe40003f06270 */
[----:B------:R-:W-:Y:S02]  /*bdf0*/  ISETP.LT.OR P1, PT, R3, R181, P1 ;  /* 0x000000b50300720c */ /* 0x000fe40000f21670 */
[----:B------:R-:W-:-:S02]  /*be00*/  FSEL R155, R198, -INF , !P3 ;  /* 0xff800000c69b7808 */ /* 0x000fc40005800000 */
[----:B------:R-:W-:Y:S02]  /*be10*/  FSEL R58, R58, -INF , !P2 ;  /* 0xff8000003a3a7808 */ /* 0x000fe40005000000 */
[C---:B------:R-:W-:Y:S02]  /*be20*/  ISETP.LT.OR P4, PT, R3.reuse, R183, P4 ;  /* 0x000000b70300720c */ /* 0x040fe40002781670 */
[----:B------:R-:W-:Y:S02]  /*be30*/  ISETP.LT.OR P3, PT, R3, R180, P0 ;  /* 0x000000b40300720c */ /* 0x000fe40000761670 */
[----:B------:R-:W-:Y:S02]  /*be40*/  ISETP.GE.AND P2, PT, R2, R184, PT ;  /* 0x000000b80200720c */ /* 0x000fe40003f46270 */
[----:B------:R-:W-:Y:S02]  /*be50*/  P2R R3, PR, RZ, 0x2 ;  /* 0x00000002ff037803 */ /* 0x000fe40000000000 */
[----:B------:R-:W-:-:S02]  /*be60*/  FSEL R154, R199, -INF , !P5 ;  /* 0xff800000c79a7808 */ /* 0x000fc40006800000 */
[C---:B------:R-:W-:Y:S02]  /*be70*/  ISETP.GE.AND P1, PT, R2.reuse, R187, PT ;  /* 0x000000bb0200720c */ /* 0x040fe40003f26270 */
[C---:B------:R-:W-:Y:S02]  /*be80*/  ISETP.LT.OR P5, PT, R2.reuse, R180, P2 ;  /* 0x000000b40200720c */ /* 0x040fe400017a1670 */
[----:B------:R-:W-:Y:S02]  /*be90*/  ISETP.NE.AND P2, PT, R3, RZ, PT ;  /* 0x000000ff0300720c */ /* 0x000fe40003f45270 */
[----:B------:R-:W-:Y:S02]  /*bea0*/  ISETP.GE.AND P0, PT, R2, R186, PT ;  /* 0x000000ba0200720c */ /* 0x000fe40003f06270 */
[----:B------:R-:W-:Y:S02]  /*beb0*/  IADD3 R3, R0, 0x20, RZ ;  /* 0x0000002000037810 */ /* 0x000fe40007ffe0ff */
[----:B------:R-:W-:-:S02]  /*bec0*/  ISETP.LT.OR P1, PT, R2, R183, P1 ;  /* 0x000000b70200720c */ /* 0x000fc40000f21670 */
[----:B------:R-:W-:Y:S02]  /*bed0*/  FSEL R44, R56, -INF , !P4 ;  /* 0xff800000382c7808 */ /* 0x000fe40006000000 */
[----:B------:R-:W-:Y:S02]  /*bee0*/  FSEL R75, R192, -INF , !P2 ;  /* 0xff800000c04b7808 */ /* 0x000fe40005000000 */
[C---:B------:R-:W-:Y:S02]  /*bef0*/  ISETP.GE.AND P4, PT, R2.reuse, R185, PT ;  /* 0x000000b90200720c */ /* 0x040fe40003f86270 */
[----:B------:R-:W-:Y:S02]  /*bf00*/  ISETP.LT.OR P0, PT, R2, R182, P0 ;  /* 0x000000b60200720c */ /* 0x000fe40000701670 */
[----:B------:R-:W-:Y:S02]  /*bf10*/  ISETP.GE.AND P2, PT, R3, R186, PT ;  /* 0x000000ba0300720c */ /* 0x000fe40003f46270 */
[----:B------:R-:W-:-:S02]  /*bf20*/  FSEL R28, R57, -INF , !P1 ;  /* 0xff800000391c7808 */ /* 0x000fc40004800000 */
[----:B------:R-:W-:Y:S02]  /*bf30*/  ISETP.GE.AND P1, PT, R3, R185, PT ;  /* 0x000000b90300720c */ /* 0x000fe40003f26270 */
[----:B------:R-:W-:Y:S02]  /*bf40*/  FSEL R142, R197, -INF , !P6 ;  /* 0xff800000c58e7808 */ /* 0x000fe40007000000 */
[----:B------:R-:W-:Y:S02]  /*bf50*/  ISETP.LT.OR P6, PT, R2, R181, P4 ;  /* 0x000000b50200720c */ /* 0x000fe400027c1670 */
[----:B------:R-:W-:Y:S02]  /*bf60*/  FSEL R51, R59, -INF , !P0 ;  /* 0xff8000003b337808 */ /* 0x000fe40004000000 */
[----:B------:R-:W-:Y:S02]  /*bf70*/  ISETP.LT.OR P2, PT, R3, R182, P2 ;  /* 0x000000b60300720c */ /* 0x000fe40001741670 */
[----:B------:R-:W-:-:S02]  /*bf80*/  IADD3 R2, R0, 0x21, RZ ;  /* 0x0000002100027810 */ /* 0x000fc40007ffe0ff */
[C---:B------:R-:W-:Y:S02]  /*bf90*/  ISETP.GE.AND P4, PT, R3.reuse, R187, PT ;  /* 0x000000bb0300720c */ /* 0x040fe40003f86270 */
[C---:B------:R-:W-:Y:S02]  /*bfa0*/  ISETP.GE.AND P0, PT, R3.reuse, R184, PT ;  /* 0x000000b80300720c */ /* 0x040fe40003f06270 */
[C---:B------:R-:W-:Y:S02]  /*bfb0*/  ISETP.LT.OR P1, PT, R3.reuse, R181, P1 ;  /* 0x000000b50300720c */ /* 0x040fe40000f21670 */
[----:B------:R-:W-:Y:S02]  /*bfc0*/  FSEL R153, R194, -INF , !P3 ;  /* 0xff800000c2997808 */ /* 0x000fe40005800000 */
        /* <DEDUP_REMOVED lines=34> */
[----:B------:R-:W-:Y:S02]  /*c1f0*/  ISETP.GE.AND P0, PT, R2, R186, PT ;  /* 0x000000ba0200720c */ /* 0x000fe40003f06270 */
[----:B------:R-:W-:Y:S02]  /*c200*/  FSEL R37, R52, -INF , !P4 ;  /* 0xff80000034257808 */ /* 0x000fe40006000000 */
[C---:B------:R-:W-:Y:S02]  /*c210*/  ISETP.LT.OR P5, PT, R2.reuse, R180, P2 ;  /* 0x000000b40200720c */ /* 0x040fe400017a1670 */
[----:B------:R-:W-:-:S02]  /*c220*/  ISETP.GE.AND P4, PT, R2, R185, PT ;  /* 0x000000b90200720c */ /* 0x000fc40003f86270 */
[----:B------:R-:W-:Y:S02]  /*c230*/  ISETP.NE.AND P2, PT, R3, RZ, PT ;  /* 0x000000ff0300720c */ /* 0x000fe40003f45270 */
[----:B------:R-:W-:Y:S02]  /*c240*/  ISETP.GE.AND P1, PT, R2, R187, PT ;  /* 0x000000bb0200720c */ /* 0x000fe40003f26270 */
[----:B------:R-:W-:Y:S02]  /*c250*/  IADD3 R3, R0, 0x30, RZ ;  /* 0x0000003000037810 */ /* 0x000fe40007ffe0ff */
[C---:B------:R-:W-:Y:S02]  /*c260*/  ISETP.LT.OR P0, PT, R2.reuse, R182, P0 ;  /* 0x000000b60200720c */ /* 0x040fe40000701670 */
[----:B------:R-:W-:Y:S02]  /*c270*/  FSEL R72, R209, -INF , !P6 ;  /* 0xff800000d1487808 */ /* 0x000fe40007000000 */
[----:B------:R-:W-:-:S02]  /*c280*/  ISETP.LT.OR P6, PT, R2, R181, P4 ;  /* 0x000000b50200720c */ /* 0x000fc400027c1670 */
[----:B------:R-:W-:Y:S02]  /*c290*/  ISETP.LT.OR P1, PT, R2, R183, P1 ;  /* 0x000000b70200720c */ /* 0x000fe40000f21670 */
[----:B------:R-:W-:Y:S02]  /*c2a0*/  ISETP.GE.AND P4, PT, R3, R187, PT ;  /* 0x000000bb0300720c */ /* 0x000fe40003f86270 */
[----:B------:R-:W-:Y:S02]  /*c2b0*/  FSEL R42, R55, -INF , !P0 ;  /* 0xff800000372a7808 */ /* 0x000fe40004000000 */
[----:B------:R-:W-:Y:S02]  /*c2c0*/  ISETP.GE.AND P0, PT, R3, R184, PT ;  /* 0x000000b80300720c */ /* 0x000fe40003f06270 */
[----:B------:R-:W-:Y:S02]  /*c2d0*/  FSEL R35, R53, -INF , !P1 ;  /* 0xff80000035237808 */ /* 0x000fe40004800000 */
[----:B------:R-:W-:-:S02]  /*c2e0*/  FSEL R59, R212, -INF , !P2 ;  /* 0xff800000d43b7808 */ /* 0x000fc40005000000 */
[C---:B------:R-:W-:Y:S02]  /*c2f0*/  ISETP.LT.OR P4, PT, R3.reuse, R183, P4 ;  /* 0x000000b70300720c */ /* 0x040fe40002781670 */
[----:B------:R-:W-:Y:S02]  /*c300*/  IADD3 R2, R0, 0x31, RZ ;  /* 0x0000003100027810 */ /* 0x000fe40007ffe0ff */
[C---:B------:R-:W-:Y:S02]  /*c310*/  ISETP.GE.AND P2, PT, R3.reuse, R186, PT ;  /* 0x000000ba0300720c */ /* 0x040fe40003f46270 */
[C---:B------:R-:W-:Y:S02]  /*c320*/  ISETP.GE.AND P1, PT, R3.reuse, R185, PT ;  /* 0x000000b90300720c */ /* 0x040fe40003f26270 */
[----:B------:R-:W-:Y:S02]  /*c330*/  ISETP.LT.OR P0, PT, R3, R180, P0 ;  /* 0x000000b40300720c */ /* 0x000fe40000701670 */
[----:B------:R-:W-:-:S02]  /*c340*/  FSEL R33, R24, -INF , !P4 ;  /* 0xff80000018217808 */ /* 0x000fc40006000000 */
[C---:B------:R-:W-:Y:S02]  /*c350*/  ISETP.LT.OR P2, PT, R3.reuse, R182, P2 ;  /* 0x000000b60300720c */ /* 0x040fe40001741670 */
[----:B------:R-:W-:Y:S02]  /*c360*/  ISETP.LT.OR P1, PT, R3, R181, P1 ;  /* 0x000000b50300720c */ /* 0x000fe40000f21670 */
[----:B------:R-:W-:Y:S02]  /*c370*/  ISETP.GE.AND P4, PT, R2, R185, PT ;  /* 0x000000b90200720c */ /* 0x000fe40003f86270 */
[----:B------:R-:W-:Y:S02]  /*c380*/  P2R R3, PR, RZ, 0x1 ;  /* 0x00000001ff037803 */ /* 0x000fe40000000000 */
[----:B------:R-:W-:Y:S02]  /*c390*/  FSEL R148, R214, -INF , !P3 ;  /* 0xff800000d6947808 */ /* 0x000fe40005800000 */
[----:B------:R-:W-:-:S02]  /*c3a0*/  ISETP.LT.OR P3, PT, R2, R181, P4 ;  /* 0x000000b50200720c */ /* 0x000fc40002761670 */
[----:B------:R-:W-:Y:S02]  /*c3b0*/  ISETP.NE.AND P4, PT, R3, RZ, PT ;  /* 0x000000ff0300720c */ /* 0x000fe40003f85270 */
[----:B------:R-:W-:-:S04]  /*c3c0*/  FMNMX.FTZ R3, R68, R16, !PT ;  /* 0x0000001044037209 */ /* 0x000fc80007810000 */
[----:B------:R-:W-:-:S04]  /*c3d0*/  FMNMX.FTZ R3, R17, R3, !PT ;  /* 0x0000000311037209 */ /* 0x000fc80007810000 */
[----:B------:R-:W-:Y:S02]  /*c3e0*/  FMNMX.FTZ R4, R48, R3, !PT ;  /* 0x0000000330047209 */ /* 0x000fe40007810000 */
[----:B------:R-:W-:Y:S02]  /*c3f0*/  FMNMX.FTZ R3, R69, R19, !PT ;  /* 0x0000001345037209 */ /* 0x000fe40007810000 */
[----:B------:R-:W-:Y:S02]  /*c400*/  FMNMX.FTZ R4, R50, R4, !PT ;  /* 0x0000000432047209 */ /* 0x000fe40007810000 */
[----:B------:R-:W-:Y:S02]  /*c410*/  FMNMX.FTZ R3, R22, R3, !PT ;  /* 0x0000000316037209 */ /* 0x000fe40007810000 */
[----:B------:R-:W-:Y:S02]  /*c420*/  FMNMX.FTZ R4, R49, R4, !PT ;  /* 0x0000000431047209 */ /* 0x000fe40007810000 */
[----:B------:R-:W-:-:S02]  /*c430*/  P2R R5, PR, RZ, 0x2 ;  /* 0x00000002ff057803 */ /* 0x000fc40000000000 */
[----:B------:R-:W-:Y:S02]  /*c440*/  FSEL R41, R26, -INF , !P2 ;  /* 0xff8000001a297808 */ /* 0x000fe40005000000 */
[C---:B------:R-:W-:Y:S02]  /*c450*/  ISETP.GE.AND P1, PT, R2.reuse, R187, PT ;  /* 0x000000bb0200720c */ /* 0x040fe40003f26270 */
[C---:B------:R-:W-:Y:S02]  /*c460*/  ISETP.GE.AND P0, PT, R2.reuse, R186, PT ;  /* 0x000000ba0200720c */ /* 0x040fe40003f06270 */
[----:B------:R-:W-:Y:S02]  /*c470*/  ISETP.GE.AND P2, PT, R2, R184, PT ;  /* 0x000000b80200720c */ /* 0x000fe40003f46270 */
[----:B------:R-:W-:Y:S02]  /*c480*/  FMNMX.FTZ R3, R62, R3, !PT ;  /* 0x000000033e037209 */ /* 0x000fe40007810000 */
[----:B------:R-:W-:-:S02]  /*c490*/  FMNMX.FTZ R4, R45, R4, !PT ;  /* 0x000000042d047209 */ /* 0x000fc40007810000 */
[----:B------:R-:W-:Y:S02]  /*c4a0*/  FSEL R57, R213, -INF , !P6 ;  /* 0xff800000d5397808 */ /* 0x000fe40007000000 */
[C---:B------:R-:W-:Y:S02]  /*c4b0*/  ISETP.LT.OR P1, PT, R2.reuse, R183, P1 ;  /* 0x000000b70200720c */ /* 0x040fe40000f21670 */
[C---:B------:R-:W-:Y:S02]  /*c4c0*/  ISETP.LT.OR P0, PT, R2.reuse, R182, P0 ;  /* 0x000000b60200720c */ /* 0x040fe40000701670 */
[----:B------:R-:W-:Y:S02]  /*c4d0*/  ISETP.LT.OR P6, PT, R2, R180, P2 ;  /* 0x000000b40200720c */ /* 0x000fe400017c1670 */
[----:B------:R-:W-:Y:S02]  /*c4e0*/  FMNMX.FTZ R3, R63, R3, !PT ;  /* 0x000000033f037209 */ /* 0x000fe40007810000 */
[----:B------:R-:W-:-:S02]  /*c4f0*/  IADD3 R2, R0, 0x38, RZ ;  /* 0x0000003800027810 */ /* 0x000fc40007ffe0ff */
[----:B------:R-:W-:Y:S02]  /*c500*/  FMNMX.FTZ R4, R44, R4, !PT ;  /* 0x000000042c047209 */ /* 0x000fe40007810000 */
[----:B------:R-:W-:Y:S02]  /*c510*/  FSEL R32, R25, -INF , !P1 ;  /* 0xff80000019207808 */ /* 0x000fe40004800000 */
[----:B------:R-:W-:Y:S02]  /*c520*/  FSEL R39, R27, -INF , !P0 ;  /* 0xff8000001b277808 */ /* 0x000fe40004000000 */
[----:B------:R-:W-:Y:S02]  /*c530*/  FMNMX.FTZ R3, R61, R3, !PT ;  /* 0x000000033d037209 */ /* 0x000fe40007810000 */
[C---:B------:R-:W-:Y:S02]  /*c540*/  ISETP.GE.AND P1, PT, R2.reuse, R187, PT ;  /* 0x000000bb0200720c */ /* 0x040fe40003f26270 */
[----:B------:R-:W-:-:S02]  /*c550*/  ISETP.GE.AND P0, PT, R2, R186, PT ;  /* 0x000000ba0200720c */ /* 0x000fc40003f06270 */
[----:B------:R-:W-:Y:S02]  /*c560*/  FMNMX.FTZ R4, R28, R4, !PT ;  /* 0x000000041c047209 */ /* 0x000fe40007810000 */
[----:B------:R-:W-:Y:S02]  /*c570*/  FMNMX.FTZ R3, R60, R3, !PT ;  /* 0x000000033c037209 */ /* 0x000fe40007810000 */
[C---:B------:R-:W-:Y:S02]  /*c580*/  ISETP.LT.OR P1, PT, R2.reuse, R183, P1 ;  /* 0x000000b70200720c */ /* 0x040fe40000f21670 */
[----:B------:R-:W-:Y:S02]  /*c590*/  ISETP.LT.OR P0, PT, R2, R182, P0 ;  /* 0x000000b60200720c */ /* 0x000fe40000701670 */
[----:B------:R-:W-:Y:S02]  /*c5a0*/  FMNMX.FTZ R4, R40, R4, !PT ;  /* 0x0000000428047209 */ /* 0x000fe40007810000 */
[----:B------:R-:W-:-:S02]  /*c5b0*/  IADD3 R0, R0, 0x39, RZ ;  /* 0x0000003900007810 */ /* 0x000fc40007ffe0ff */
[----:B------:R-:W-:Y:S02]  /*c5c0*/  FMNMX.FTZ R3, R58, R3, !PT ;  /* 0x000000033a037209 */ /* 0x000fe40007810000 */
[----:B------:R-:W-:Y:S02]  /*c5d0*/  FSEL R30, R64, -INF , !P1 ;  /* 0xff800000401e7808 */ /* 0x000fe40004800000 */
[----:B------:R-:W-:Y:S02]  /*c5e0*/  FSEL R36, R66, -INF , !P0 ;  /* 0xff80000042247808 */ /* 0x000fe40004000000 */
[----:B------:R-:W-:Y:S01]  /*c5f0*/  FMNMX.FTZ R4, R38, R4, !PT ;  /* 0x0000000426047209 */ /* 0x000fe20007810000 */
[----:B----4-:R-:W-:Y:S01]  /*c600*/  IMAD.WIDE.U32 R190, R9, -0x2daee0ad, RZ ;  /* 0xd2511f5309be7825 */ /* 0x010fe200078e00ff */
[C---:B------:R-:W-:Y:S02]  /*c610*/  ISETP.GE.AND P1, PT, R0.reuse, R187, PT ;  /* 0x000000bb0000720c */ /* 0x040fe40003f26270 */
[----:B------:R-:W-:Y:S01]  /*c620*/  ISETP.GE.AND P0, PT, R0, R186, PT ;  /* 0x000000ba0000720c */ /* 0x000fe20003f06270 */
[----:B------:R-:W-:Y:S01]  /*c630*/  IMAD.SHL.U32 R237, R216, 0x2, RZ ;  /* 0x00000002d8ed7824 */ /* 0x000fe200078e00ff */
[----:B------:R-:W-:-:S02]  /*c640*/  FMNMX.FTZ R3, R51, R3, !PT ;  /* 0x0000000333037209 */ /* 0x000fc40007810000 */
[----:B------:R-:W-:Y:S01]  /*c650*/  FMNMX.FTZ R4, R37, R4, !PT ;  /* 0x0000000425047209 */ /* 0x000fe20007810000 */
[----:B------:R-:W-:Y:S01]  /*c660*/  IMAD.MOV.U32 R238, RZ, RZ, R6 ;  /* 0x000000ffffee7224 */ /* 0x000fe200078e0006 */
[C---:B------:R-:W-:Y:S02]  /*c670*/  ISETP.LT.OR P1, PT, R0.reuse, R183, P1 ;  /* 0x000000b70000720c */ /* 0x040fe40000f21670 */
[----:B------:R-:W-:Y:S02]  /*c680*/  ISETP.LT.OR P0, PT, R0, R182, P0 ;  /* 0x000000b60000720c */ /* 0x000fe40000701670 */
[----:B------:R-:W-:Y:S02]  /*c690*/  LOP3.LUT R6, R245, UR16, R190, 0x96, !PT ;  /* 0x00000010f5067c12 */ /* 0x000fe4000f8e96be */
[----:B------:R-:W-:Y:S02]  /*c6a0*/  LOP3.LUT R236, R191, UR35, R237, 0x96, !PT ;  /* 0x00000023bfec7c12 */ /* 0x000fe4000f8e96ed */
[----:B------:R-:W-:-:S02]  /*c6b0*/  FMNMX.FTZ R3, R47, R3, !PT ;  /* 0x000000032f037209 */ /* 0x000fc40007810000 */
[----:B------:R-:W-:Y:S02]  /*c6c0*/  FMNMX.FTZ R4, R35, R4, !PT ;  /* 0x0000000423047209 */ /* 0x000fe40007810000 */
[----:B------:R-:W-:Y:S02]  /*c6d0*/  FSEL R29, R65, -INF , !P1 ;  /* 0xff800000411d7808 */ /* 0x000fe40004800000 */
[----:B------:R-:W-:Y:S01]  /*c6e0*/  FSEL R34, R67, -INF , !P0 ;  /* 0xff80000043227808 */ /* 0x000fe20004000000 */
[----:B------:R-:W-:Y:S01]  /*c6f0*/  IMAD.MOV.U32 R239, RZ, RZ, R7 ;  /* 0x000000ffffef7224 */ /* 0x000fe200078e0007 */
[C---:B------:R-:W-:Y:S02]  /*c700*/  ISETP.GE.AND P1, PT, R2.reuse, R185, PT ;  /* 0x000000b90200720c */ /* 0x040fe40003f26270 */
[----:B------:R-:W-:Y:S01]  /*c710*/  ISETP.GE.AND P0, PT, R2, R184, PT ;  /* 0x000000b80200720c */ /* 0x000fe20003f06270 */
[----:B------:R-:W-:Y:S01]  /*c720*/  IMAD R164, R8, -0x326172a9, RZ ;  /* 0xcd9e8d5708a47824 */ /* 0x000fe200078e02ff */
[----:B------:R-:W-:Y:S01]  /*c730*/  FMNMX.FTZ R3, R46, R3, !PT ;  /* 0x000000032e037209 */ /* 0x000fe20007810000 */
[----:B------:R-:W-:Y:S01]  /*c740*/  IMAD.WIDE.U32 R6, R6, -0x326172a9, RZ ;  /* 0xcd9e8d5706067825 */ /* 0x000fe200078e00ff */
[----:B------:R-:W-:-:S02]  /*c750*/  FMNMX.FTZ R4, R33, R4, !PT ;  /* 0x0000000421047209 */ /* 0x000fc40007810000 */
[----:B------:R-:W-:Y:S01]  /*c760*/  FSEL R147, R215, -INF , !P5 ;  /* 0xff800000d7937808 */ /* 0x000fe20006800000 */
[----:B------:R-:W-:Y:S01]  /*c770*/  IMAD.WIDE.U32 R24, R236, -0x326172a9, RZ ;  /* 0xcd9e8d57ec187825 */ /* 0x000fe200078e00ff */
[C---:B------:R-:W-:Y:S02]  /*c780*/  ISETP.LT.OR P5, PT, R2.reuse, R181, P1 ;  /* 0x000000b50200720c */ /* 0x040fe40000fa1670 */
[----:B------:R-:W-:Y:S02]  /*c790*/  ISETP.LT.OR P2, PT, R2, R180, P0 ;  /* 0x000000b40200720c */ /* 0x000fe40000741670 */
[----:B------:R-:W-:Y:S02]  /*c7a0*/  FMNMX.FTZ R2, R43, R3, !PT ;  /* 0x000000032b027209 */ /* 0x000fe40007810000 */
[----:B------:R-:W-:Y:S02]  /*c7b0*/  ISETP.NE.AND P1, PT, R5, RZ, PT ;  /* 0x000000ff0500720c */ /* 0x000fe40003f25270 */
[----:B------:R-:W-:-:S02]  /*c7c0*/  FMNMX.FTZ R3, R32, R4, !PT ;  /* 0x0000000420037209 */ /* 0x000fc40007810000 */
[----:B------:R-:W-:Y:S02]  /*c7d0*/  LOP3.LUT R5, R25, UR17, R164, 0x96, !PT ;  /* 0x0000001119057c12 */ /* 0x000fe4000f8e96a4 */
[----:B------:R-:W-:Y:S02]  /*c7e0*/  LOP3.LUT R4, R7, UR12, R24, 0x96, !PT ;  /* 0x0000000c07047c12 */ /* 0x000fe4000f8e9618 */
[----:B------:R-:W-:Y:S02]  /*c7f0*/  FMNMX.FTZ R11, R42, R2, !PT ;  /* 0x000000022a0b7209 */ /* 0x000fe40007810000 */
[----:B------:R-:W-:Y:S01]  /*c800*/  FMNMX.FTZ R10, R30, R3, !PT ;  /* 0x000000031e0a7209 */ /* 0x000fe20007810000 */
[----:B------:R-:W-:-:S04]  /*c810*/  IMAD.WIDE.U32 R2, R5, -0x2daee0ad, RZ ;  /* 0xd2511f5305027825 */ /* 0x000fc800078e00ff */
[----:B------:R-:W-:Y:S01]  /*c820*/  IMAD.WIDE.U32 R8, R4, -0x2daee0ad, RZ ;  /* 0xd2511f5304087825 */ /* 0x000fe200078e00ff */
[----:B------:R-:W-:-:S04]  /*c830*/  FMNMX.FTZ R10, R29, R10, !PT ;  /* 0x0000000a1d0a7209 */ /* 0x000fc80007810000 */
[----:B------:R-:W-:Y:S02]  /*c840*/  LOP3.LUT R9, R9, UR9, R2, 0x96, !PT ;  /* 0x0000000909097c12 */ /* 0x000fe4000f8e9602 */
[----:B------:R-:W-:Y:S02]  /*c850*/  FMNMX.FTZ R2, R41, R11, !PT ;  /* 0x0000000b29027209 */ /* 0x000fe40007810000 */
[----:B------:R-:W1:Y:S02]  /*c860*/  SHFL.BFLY PT, R11, R10, 0x2, 0x1f ;  /* 0x0c401f000a0b7f89 */ /* 0x000e6400000e0000 */
[----:B------:R-:W-:-:S04]  /*c870*/  FMNMX.FTZ R2, R39, R2, !PT ;  /* 0x0000000227027209 */ /* 0x000fc80007810000 */
[----:B------:R-:W-:-:S04]  /*c880*/  FMNMX.FTZ R2, R36, R2, !PT ;  /* 0x0000000224027209 */ /* 0x000fc80007810000 */
[----:B------:R-:W-:-:S05]  /*c890*/  FMNMX.FTZ R14, R34, R2, !PT ;  /* 0x00000002220e7209 */ /* 0x000fca0007810000 */
[----:B------:R-:W2:Y:S01]  /*c8a0*/  SHFL.BFLY PT, R15, R14, 0x2, 0x1f ;  /* 0x0c401f000e0f7f89 */ /* 0x000ea200000e0000 */
[----:B------:R-:W-:Y:S01]  /*c8b0*/  LOP3.LUT R3, R3, UR11, R244, 0x96, !PT ;  /* 0x0000000b03037c12 */ /* 0x000fe2000f8e96f4 */
[----:B------:R-:W-:-:S04]  /*c8c0*/  IMAD.WIDE.U32 R12, R9, -0x326172a9, RZ ;  /* 0xcd9e8d57090c7825 */ /* 0x000fc800078e00ff */
[----:B------:R-:W-:Y:S01]  /*c8d0*/  IMAD.WIDE.U32 R4, R3, -0x326172a9, RZ ;  /* 0xcd9e8d5703047825 */ /* 0x000fe200078e00ff */
[----:B-1----:R-:W-:-:S04]  /*c8e0*/  FMNMX.FTZ R9, R10, R11, !PT ;  /* 0x0000000b0a097209 */ /* 0x002fc80007810000 */
[----:B------:R-:W-:Y:S02]  /*c8f0*/  LOP3.LUT R4, R13, UR8, R4, 0x96, !PT ;  /* 0x000000080d047c12 */ /* 0x000fe4000f8e9604 */
[----:B------:R-:W1:Y:S01]  /*c900*/  SHFL.BFLY PT, R13, R9, 0x1, 0x1f ;  /* 0x0c201f00090d7f89 */ /* 0x000e6200000e0000 */
[----:B------:R-:W-:Y:S02]  /*c910*/  LOP3.LUT R3, R5, UR10, R6, 0x96, !PT ;  /* 0x0000000a05037c12 */ /* 0x000fe4000f8e9606 */
[----:B------:R-:W-:Y:S02]  /*c920*/  FSEL R26, R220, -INF , !P1 ;  /* 0xff800000dc1a7808 */ /* 0x000fe40004800000 */
[C---:B------:R-:W-:Y:S02]  /*c930*/  ISETP.GE.AND P1, PT, R0.reuse, R185, PT ;  /* 0x000000b90000720c */ /* 0x040fe40003f26270 */
[----:B------:R-:W-:Y:S01]  /*c940*/  ISETP.GE.AND P0, PT, R0, R184, PT ;  /* 0x000000b80000720c */ /* 0x000fe20003f06270 */
[----:B------:R-:W-:Y:S01]  /*c950*/  IMAD.WIDE.U32 R2, R3, -0x2daee0ad, RZ ;  /* 0xd2511f5303027825 */ /* 0x000fe200078e00ff */
[----:B------:R-:W-:-:S02]  /*c960*/  FSEL R31, R222, -INF , !P4 ;  /* 0xff800000de1f7808 */ /* 0x000fc40006000000 */
[----:B------:R-:W-:Y:S01]  /*c970*/  ISETP.LT.OR P4, PT, R0, R181, P1 ;  /* 0x000000b50000720c */ /* 0x000fe20000f81670 */
[----:B------:R-:W-:Y:S01]  /*c980*/  IMAD.WIDE.U32 R10, R4, -0x2daee0ad, RZ ;  /* 0xd2511f53040a7825 */ /* 0x000fe200078e00ff */
[----:B------:R-:W-:Y:S02]  /*c990*/  ISETP.LT.OR P0, PT, R0, R180, P0 ;  /* 0x000000b40000720c */ /* 0x000fe40000701670 */
[----:B--2---:R-:W-:Y:S02]  /*c9a0*/  FMNMX.FTZ R0, R14, R15, !PT ;  /* 0x0000000f0e007209 */ /* 0x004fe40007810000 */
[----:B------:R-:W-:-:S03]  /*c9b0*/  LOP3.LUT R2, R11, UR5, R2, 0x96, !PT ;  /* 0x000000050b027c12 */ /* 0x000fc6000f8e9602 */
[----:B------:R-:W2:Y:S01]  /*c9c0*/  SHFL.BFLY PT, R11, R0, 0x1, 0x1f ;  /* 0x0c201f00000b7f89 */ /* 0x000ea200000e0000 */
[----:B------:R-:W-:-:S05]  /*c9d0*/  LOP3.LUT R3, R3, UR7, R8, 0x96, !PT ;  /* 0x0000000703037c12 */ /* 0x000fca000f8e9608 */
[----:B------:R-:W-:Y:S01]  /*c9e0*/  IMAD.WIDE.U32 R4, R3, -0x326172a9, RZ ;  /* 0xcd9e8d5703047825 */ /* 0x000fe200078e00ff */
[----:B-1----:R-:W-:-:S03]  /*c9f0*/  FMNMX.FTZ R247, R9, R13, !PT ;  /* 0x0000000d09f77209 */ /* 0x002fc60007810000 */
[----:B------:R-:W-:Y:S01]  /*ca00*/  IMAD.WIDE.U32 R2, R2, -0x326172a9, RZ ;  /* 0xcd9e8d5702027825 */ /* 0x000fe200078e00ff */
[----:B------:R-:W-:-:S04]  /*ca10*/  FSETP.NEU.FTZ.AND P1, PT, R247, -INF , PT ;  /* 0xff800000f700780b */ /* 0x000fc80003f3d000 */
[----:B------:R-:W-:Y:S02]  /*ca20*/  LOP3.LUT R8, R3, UR14, R4, 0x96, !PT ;  /* 0x0000000e03087c12 */ /* 0x000fe4000f8e9604 */
[C---:B------:R-:W-:Y:S02]  /*ca30*/  LOP3.LUT R14, R2.reuse, 0xffff, RZ, 0xc0, !PT ;  /* 0x0000ffff020e7812 */ /* 0x040fe400078ec0ff */
[----:B------:R-:W-:Y:S02]  /*ca40*/  LOP3.LUT R65, R2, 0xff, RZ, 0xc0, !PT ;  /* 0x000000ff02417812 */ /* 0x000fe400078ec0ff */
[--C-:B------:R-:W-:Y:S02]  /*ca50*/  SHF.R.U32.HI R3, RZ, 0x10, R2.reuse ;  /* 0x00000010ff037819 */ /* 0x100fe40000011602 */
[----:B------:R-:W-:Y:S01]  /*ca60*/  SHF.R.U32.HI R67, RZ, 0x18, R2 ;  /* 0x00000018ff437819 */ /* 0x000fe20000011602 */
[----:B------:R-:W-:Y:S01]  /*ca70*/  FMUL.FTZ R2, R247, c[0x0][0x23c] ;  /* 0x00008f00f7027a20 */ /* 0x000fe20000410000 */
[----:B------:R-:W-:-:S04]  /*ca80*/  LOP3.LUT R5, R5, UR6, R12, 0x96, !PT ;  /* 0x0000000605057c12 */ /* 0x000fc8000f8e960c */
[----:B------:R-:W-:Y:S01]  /*ca90*/  FSEL R2, R2, RZ, P1 ;  /* 0x000000ff02027208 */ /* 0x000fe20000800000 */
[----:B------:R-:W-:Y:S01]  /*caa0*/  IMAD.WIDE.U32 R4, R5, -0x2daee0ad, RZ ;  /* 0xd2511f5305047825 */ /* 0x000fe200078e00ff */
[----:B--2---:R-:W-:-:S03]  /*cab0*/  FMNMX.FTZ R246, R0, R11, !PT ;  /* 0x0000000b00f67209 */ /* 0x004fc60007810000 */
[----:B------:R-:W-:Y:S01]  /*cac0*/  FFMA.FTZ R0, R16, c[0x0][0x23c], -R2 ;  /* 0x00008f0010007a23 */ /* 0x000fe20000010802 */
[C---:B------:R-:W-:Y:S02]  /*cad0*/  LOP3.LUT R192, R4.reuse, 0xff, RZ, 0xc0, !PT ;  /* 0x000000ff04c07812 */ /* 0x040fe400078ec0ff */
[----:B------:R-:W-:Y:S01]  /*cae0*/  LOP3.LUT R163, R4, 0xffff, RZ, 0xc0, !PT ;  /* 0x0000ffff04a37812 */ /* 0x000fe200078ec0ff */
[----:B------:R1:W-:Y:S01]  /*caf0*/  MUFU.EX2 R212, R0 ;  /* 0x0000000000d47308 */ /* 0x0003e20000000800 */
[--C-:B------:R-:W-:Y:S02]  /*cb00*/  SHF.R.U32.HI R189, RZ, 0x10, R4.reuse ;  /* 0x00000010ffbd7819 */ /* 0x100fe40000011604 */
[----:B------:R-:W-:Y:S01]  /*cb10*/  SHF.R.U32.HI R66, RZ, 0x18, R4 ;  /* 0x00000018ff427819 */ /* 0x000fe20000011604 */
[C---:B------:R-:W-:Y:S01]  /*cb20*/  FMUL.FTZ R4, R246.reuse, c[0x0][0x23c] ;  /* 0x00008f00f6047a20 */ /* 0x040fe20000410000 */
[----:B------:R-:W-:Y:S02]  /*cb30*/  FSEL R13, R233, -INF , !P4 ;  /* 0xff800000e90d7808 */ /* 0x000fe40006000000 */
[----:B------:R-:W-:-:S02]  /*cb40*/  FSETP.NEU.FTZ.AND P4, PT, R246, -INF , PT ;  /* 0xff800000f600780b */ /* 0x000fc40003f9d000 */
[----:B------:R-:W-:Y:S02]  /*cb50*/  FSEL R20, R235, -INF , !P0 ;  /* 0xff800000eb147808 */ /* 0x000fe40004000000 */
[----:B-1----:R-:W-:-:S04]  /*cb60*/  LOP3.LUT R0, R8, 0xff, RZ, 0xc0, !PT ;  /* 0x000000ff08007812 */ /* 0x002fc800078ec0ff */
[----:B------:R-:W-:Y:S02]  /*cb70*/  ISETP.GE.U32.AND P0, PT, R225, R0, PT ;  /* 0x00000000e100720c */ /* 0x000fe40003f06070 */
[----:B------:R-:W-:Y:S02]  /*cb80*/  FSEL R0, R4, RZ, P4 ;  /* 0x000000ff04007208 */ /* 0x000fe40002000000 */
[----:B------:R-:W-:Y:S02]  /*cb90*/  LOP3.LUT R4, R8, 0xffff, RZ, 0xc0, !PT ;  /* 0x0000ffff08047812 */ /* 0x000fe400078ec0ff */
[----:B------:R-:W-:Y:S02]  /*cba0*/  LOP3.LUT R156, R3, 0xff, RZ, 0xc0, !PT ;  /* 0x000000ff039c7812 */ /* 0x000fe400078ec0ff */
[----:B------:R-:W-:Y:S01]  /*cbb0*/  LOP3.LUT R3, R5, UR13, R10, 0x96, !PT ;  /* 0x0000000d05037c12 */ /* 0x000fe2000f8e960a */
[----:B------:R-:W-:Y:S01]  /*cbc0*/  FFMA.FTZ R5, R17, c[0x0][0x23c], -R2 ;  /* 0x00008f0011057a23 */ /* 0x000fe20000010802 */
[----:B------:R-:W-:-:S03]  /*cbd0*/  SHF.R.U32.HI R4, RZ, 0x8, R4 ;  /* 0x00000008ff047819 */ /* 0x000fc60000011604 */
[----:B------:R-:W1:Y:S01]  /*cbe0*/  MUFU.EX2 R160, R5 ;  /* 0x0000000500a07308 */ /* 0x000e620000000800 */
[----:B------:R-:W-:Y:S02]  /*cbf0*/  LOP3.LUT R4, R4, 0xffff, RZ, 0xc0, !PT ;  /* 0x0000ffff04047812 */ /* 0x000fe400078ec0ff */
[----:B------:R-:W-:Y:S02]  /*cc00*/  FSEL R23, R234, -INF , !P2 ;  /* 0xff800000ea177808 */ /* 0x000fe40005000000 */
[----:B------:R-:W-:Y:S01]  /*cc10*/  ISETP.GE.U32.AND P2, PT, R225, R4, PT ;  /* 0x00000004e100720c */ /* 0x000fe20003f46070 */
[----:B------:R-:W-:-:S04]  /*cc20*/  FFMA.FTZ R4, R22, c[0x0][0x23c], -R0 ;  /* 0x00008f0016047a23 */ /* 0x000fc80000010800 */
[----:B------:R2:W-:Y:S01]  /*cc30*/  MUFU.EX2 R12, R4 ;  /* 0x00000004000c7308 */ /* 0x0005e20000000800 */
[----:B------:R-:W-:Y:S01]  /*cc40*/  FSEL R64, R246, RZ, P4 ;  /* 0x000000fff6407208 */ /* 0x000fe20002000000 */
[----:B------:R-:W-:Y:S01]  /*cc50*/  FFMA.FTZ R11, R19, c[0x0][0x23c], -R0 ;  /* 0x00008f00130b7a23 */ /* 0x000fe20000010800 */
[----:B-1----:R-:W-:Y:S02]  /*cc60*/  F2FP.BF16.PACK_AB R5, R160, R212 ;  /* 0x000000d4a005723e */ /* 0x002fe400000010ff */
[----:B--2---:R-:W-:-:S04]  /*cc70*/  SHF.R.U32.HI R4, RZ, 0x18, R8 ;  /* 0x00000018ff047819 */ /* 0x004fc80000011608 */
[----:B------:R-:W-:Y:S02]  /*cc80*/  ISETP.GE.U32.AND P4, PT, R225, R4, PT ;  /* 0x00000004e100720c */ /* 0x000fe40003f86070 */
[----:B------:R-:W-:Y:S01]  /*cc90*/  SHF.R.U32.HI R4, RZ, 0x10, R8 ;  /* 0x00000010ff047819 */ /* 0x000fe20000011608 */
[----:B------:R-:W1:Y:S01]  /*cca0*/  MUFU.EX2 R11, R11 ;  /* 0x0000000b000b7308 */ /* 0x000e620000000800 */
[----:B------:R-:W-:Y:S02]  /*ccb0*/  PRMT R55, R5, 0x7610, R55 ;  /* 0x0000761005377816 */ /* 0x000fe40000000037 */
[----:B------:R-:W-:Y:S02]  /*ccc0*/  LOP3.LUT R4, R4, 0xff, RZ, 0xc0, !PT ;  /* 0x000000ff04047812 */ /* 0x000fe400078ec0ff */
[----:B------:R-:W-:Y:S02]  /*ccd0*/  FSEL R161, R247, RZ, P1 ;  /* 0x000000fff7a17208 */ /* 0x000fe40000800000 */
[----:B------:R-:W-:-:S02]  /*cce0*/  ISETP.GE.U32.AND P1, PT, R225, R4, PT ;  /* 0x00000004e100720c */ /* 0x000fc40003f26070 */
[----:B------:R-:W-:Y:S01]  /*ccf0*/  SHF.R.U32.HI R4, RZ, 0x8, R14 ;  /* 0x00000008ff047819 */ /* 0x000fe2000001160e */
[----:B------:R-:W-:Y:S01]  /*cd00*/  @!P0 HFMA2.BF16_V2 R52, -RZ.H0_H0, RZ.H0_H0, -R55.H0_H0 ;  /* 0x200000ffff348231 */ /* 0x000fe20000340937 */
[----:B------:R-:W-:Y:S02]  /*cd10*/  PRMT R54, R5, 0x7632, R54 ;  /* 0x0000763205367816 */ /* 0x000fe40000000036 */
[----:B------:R-:W-:Y:S02]  /*cd20*/  LOP3.LUT R4, R4, 0xffff, RZ, 0xc0, !PT ;  /* 0x0000ffff04047812 */ /* 0x000fe400078ec0ff */
[----:B------:R-:W-:Y:S02]  /*cd30*/  PRMT R165, R55, 0x5410, R54 ;  /* 0x0000541037a57816 */ /* 0x000fe40000000036 */
[----:B------:R-:W-:Y:S02]  /*cd40*/  @!P0 PRMT R55, R52, 0x5410, RZ ;  /* 0x0000541034378816 */ /* 0x000fe400000000ff */
[----:B------:R-:W-:-:S02]  /*cd50*/  ISETP.GE.U32.AND P0, PT, R225, R4, PT ;  /* 0x00000004e100720c */ /* 0x000fc40003f06070 */
[----:B------:R-:W-:Y:S02]  /*cd60*/  FMNMX.FTZ R4, R71, R144, !PT ;  /* 0x0000009047047209 */ /* 0x000fe40007810000 */
[----:B-1----:R-:W-:Y:S02]  /*cd70*/  F2FP.BF16.PACK_AB R5, R12, R11 ;  /* 0x0000000b0c05723e */ /* 0x002fe400000010ff */
[----:B------:R-:W-:Y:S02]  /*cd80*/  FMNMX.FTZ R4, R149, R4, !PT ;  /* 0x0000000495047209 */ /* 0x000fe40007810000 */
[C---:B------:R-:W-:Y:S02]  /*cd90*/  PRMT R53, R5.reuse, 0x7632, R53 ;  /* 0x0000763205357816 */ /* 0x040fe40000000035 */
[----:B------:R-:W-:Y:S02]  /*cda0*/  PRMT R52, R5, 0x7610, R52 ;  /* 0x0000761005347816 */ /* 0x000fe40000000034 */
[----:B------:R-:W-:-:S02]  /*cdb0*/  FMNMX.FTZ R5, R146, R4, !PT ;  /* 0x0000000492057209 */ /* 0x000fc40007810000 */
[----:B------:R-:W-:Y:S02]  /*cdc0*/  SHF.R.U32.HI R4, RZ, 0x10, R3 ;  /* 0x00000010ff047819 */ /* 0x000fe40000011603 */
[----:B------:R-:W-:Y:S02]  /*cdd0*/  FMNMX.FTZ R5, R145, R5, !PT ;  /* 0x0000000591057209 */ /* 0x000fe40007810000 */
[----:B------:R-:W-:Y:S02]  /*cde0*/  LOP3.LUT R4, R4, 0xff, RZ, 0xc0, !PT ;  /* 0x000000ff04047812 */ /* 0x000fe400078ec0ff */
[----:B------:R-:W-:Y:S02]  /*cdf0*/  FSEL R27, R223, -INF , !P6 ;  /* 0xff800000df1b7808 */ /* 0x000fe40007000000 */
[----:B------:R-:W-:Y:S02]  /*ce00*/  ISETP.GE.U32.AND P6, PT, R225, R4, PT ;  /* 0x00000004e100720c */ /* 0x000fe40003fc6070 */
        /* <DEDUP_REMOVED lines=17> */
[----:B------:R-:W-:Y:S02]  /*cf20*/  FSEL R21, R221, -INF , !P3 ;  /* 0xff800000dd157808 */ /* 0x000fe40005800000 */
[----:B------:R-:W-:-:S02]  /*cf30*/  FMNMX.FTZ R4, R26, R4, !PT ;  /* 0x000000041a047209 */ /* 0x000fc40007810000 */
[----:B------:R-:W-:Y:S02]  /*cf40*/  ISETP.NE.AND P3, PT, R18, RZ, PT ;  /* 0x000000ff1200720c */ /* 0x000fe40003f65270 */
[----:B------:R-:W-:Y:S02]  /*cf50*/  FMNMX.FTZ R8, R150, R5, !PT ;  /* 0x0000000596087209 */ /* 0x000fe40007810000 */
[----:B------:R-:W-:Y:S02]  /*cf60*/  FSEL R18, R232, -INF , !P5 ;  /* 0xff800000e8127808 */ /* 0x000fe40006800000 */
[----:B------:R-:W-:-:S04]  /*cf70*/  FMNMX.FTZ R5, R21, R4, !PT ;  /* 0x0000000415057209 */ /* 0x000fc80007810000 */
[----:B------:R-:W-:Y:S02]  /*cf80*/  FMNMX.FTZ R5, R18, R5, !PT ;  /* 0x0000000512057209 */ /* 0x000fe40007810000 */
[----:B------:R-:W-:Y:S02]  /*cf90*/  FMNMX.FTZ R4, R148, R8, !PT ;  /* 0x0000000894047209 */ /* 0x000fe40007810000 */
[----:B------:R-:W-:Y:S01]  /*cfa0*/  FMNMX.FTZ R5, R13, R5, !PT ;  /* 0x000000050d057209 */ /* 0x000fe20007810000 */
[----:B------:R-:W-:Y:S01]  /*cfb0*/  @!P4 HFMA2.BF16_V2 R56, -RZ.H0_H0, RZ.H0_H0, -R53.H0_H0 ;  /* 0x200000ffff38c231 */ /* 0x000fe20000340935 */
[----:B------:R-:W-:Y:S01]  /*cfc0*/  FMNMX.FTZ R8, R147, R4, !PT ;  /* 0x0000000493087209 */ /* 0x000fe20007810000 */
[----:B------:R-:W-:Y:S02]  /*cfd0*/  FFMA.FTZ R4, R48, c[0x0][0x23c], -R2 ;  /* 0x00008f0030047a23 */ /* 0x000fe40000010802 */
[----:B------:R-:W1:Y:S01]  /*cfe0*/  SHFL.BFLY PT, R9, R5, 0x2, 0x1f ;  /* 0x0c401f0005097f89 */ /* 0x000e6200000e0000 */
[----:B------:R-:W-:-:S02]  /*cff0*/  PRMT R166, R52, 0x5410, R53 ;  /* 0x0000541034a67816 */ /* 0x000fc40000000035 */
[----:B------:R-:W-:Y:S02]  /*d000*/  @!P4 PRMT R53, R56, 0x5410, RZ ;  /* 0x000054103835c816 */ /* 0x000fe400000000ff */
[----:B------:R2:W-:Y:S01]  /*d010*/  MUFU.EX2 R56, R4 ;  /* 0x0000000400387308 */ /* 0x0005e20000000800 */
[----:B------:R-:W-:Y:S01]  /*d020*/  FMNMX.FTZ R8, R31, R8, !PT ;  /* 0x000000081f087209 */ /* 0x000fe20007810000 */
[----:B------:R-:W-:-:S03]  /*d030*/  @!P2 HFMA2.BF16_V2 R194, -RZ.H0_H0, RZ.H0_H0, -R54.H0_H0 ;  /* 0x200000ffffc2a231 */ /* 0x000fc60000340936 */
[----:B------:R-:W-:Y:S01]  /*d040*/  FMNMX.FTZ R8, R27, R8, !PT ;  /* 0x000000081b087209 */ /* 0x000fe20007810000 */
[----:B--2---:R-:W-:-:S04]  /*d050*/  FFMA.FTZ R4, R50, c[0x0][0x23c], -R2 ;  /* 0x00008f0032047a23 */ /* 0x004fc80000010802 */
[----:B------:R2:W3:Y:S01]  /*d060*/  MUFU.EX2 R48, R4 ;  /* 0x0000000400307308 */ /* 0x0004e20000000800 */
[----:B------:R-:W-:Y:S01]  /*d070*/  @!P1 HFMA2.BF16_V2 R193, -RZ.H0_H0, RZ.H0_H0, -R52.H0_H0 ;  /* 0x200000ffffc19231 */ /* 0x000fe20000340934 */
[----:B------:R-:W-:Y:S01]  /*d080*/  FMNMX.FTZ R8, R23, R8, !PT ;  /* 0x0000000817087209 */ /* 0x000fe20007810000 */
[--C-:B------:R-:W-:Y:S01]  /*d090*/  FFMA.FTZ R14, R49, c[0x0][0x23c], -R2.reuse ;  /* 0x00008f00310e7a23 */ /* 0x100fe20000010802 */
[----:B------:R-:W-:Y:S01]  /*d0a0*/  @!P2 PRMT R54, R194, 0x5410, RZ ;  /* 0x00005410c236a816 */ /* 0x000fe200000000ff */
[--C-:B------:R-:W-:Y:S01]  /*d0b0*/  FFMA.FTZ R15, R45, c[0x0][0x23c], -R2.reuse ;  /* 0x00008f002d0f7a23 */ /* 0x100fe20000010802 */
[----:B------:R-:W-:Y:S01]  /*d0c0*/  @!P1 PRMT R52, R193, 0x5410, RZ ;  /* 0x00005410c1349816 */ /* 0x000fe200000000ff */
[--C-:B------:R-:W-:Y:S02]  /*d0d0*/  FFMA.FTZ R19, R44, c[0x0][0x23c], -R2.reuse ;  /* 0x00008f002c137a23 */ /* 0x100fe40000010802 */
[--C-:B------:R-:W-:Y:S02]  /*d0e0*/  FFMA.FTZ R28, R28, c[0x0][0x23c], -R2.reuse ;  /* 0x00008f001c1c7a23 */ /* 0x100fe40000010802 */
[----:B------:R-:W-:-:S02]  /*d0f0*/  FFMA.FTZ R49, R40, c[0x0][0x23c], -R2 ;  /* 0x00008f0028317a23 */ /* 0x000fc40000010802 */
[--C-:B------:R-:W-:Y:S02]  /*d100*/  FFMA.FTZ R50, R38, c[0x0][0x23c], -R2.reuse ;  /* 0x00008f0026327a23 */ /* 0x100fe40000010802 */
[--C-:B------:R-:W-:Y:S01]  /*d110*/  FFMA.FTZ R193, R37, c[0x0][0x23c], -R2.reuse ;  /* 0x00008f0025c17a23 */ /* 0x100fe20000010802 */
[----:B--2---:R-:W-:Y:S01]  /*d120*/  FMNMX.FTZ R4, R20, R8, !PT ;  /* 0x0000000814047209 */ /* 0x004fe20007810000 */
[--C-:B------:R-:W-:Y:S02]  /*d130*/  FFMA.FTZ R194, R35, c[0x0][0x23c], -R2.reuse ;  /* 0x00008f0023c27a23 */ /* 0x100fe40000010802 */
[--C-:B------:R-:W-:Y:S02]  /*d140*/  FFMA.FTZ R209, R33, c[0x0][0x23c], -R2.reuse ;  /* 0x00008f0021d17a23 */ /* 0x100fe40000010802 */
[--C-:B------:R-:W-:Y:S02]  /*d150*/  FFMA.FTZ R208, R32, c[0x0][0x23c], -R2.reuse ;  /* 0x00008f0020d07a23 */ /* 0x100fe40000010802 */
[----:B------:R-:W-:-:S02]  /*d160*/  FFMA.FTZ R211, R30, c[0x0][0x23c], -R2 ;  /* 0x00008f001ed37a23 */ /* 0x000fc40000010802 */
[----:B------:R-:W-:Y:S01]  /*d170*/  FFMA.FTZ R210, R29, c[0x0][0x23c], -R2 ;  /* 0x00008f001dd27a23 */ /* 0x000fe20000010802 */
[----:B-1----:R-:W-:Y:S02]  /*d180*/  FMNMX.FTZ R2, R5, R9, !PT ;  /* 0x0000000905027209 */ /* 0x002fe40007810000 */
[----:B---3--:R-:W-:Y:S01]  /*d190*/  F2FP.BF16.PACK_AB R5, R48, R56 ;  /* 0x000000383005723e */ /* 0x008fe200000010ff */
[----:B------:R-:W1:Y:S01]  /*d1a0*/  SHFL.BFLY PT, R8, R4, 0x2, 0x1f ;  /* 0x0c401f0004087f89 */ /* 0x000e6200000e0000 */
[----:B------:R-:W-:Y:S02]  /*d1b0*/  FFMA.FTZ R10, R62, c[0x0][0x23c], -R0 ;  /* 0x00008f003e0a7a23 */ /* 0x000fe40000010800 */
[C---:B------:R-:W-:Y:S02]  /*d1c0*/  PRMT R38, R5.reuse, 0x7610, R38 ;  /* 0x0000761005267816 */ /* 0x040fe40000000026 */
[----:B------:R-:W-:Y:S01]  /*d1d0*/  PRMT R37, R5, 0x7632, R37 ;  /* 0x0000763205257816 */ /* 0x000fe20000000025 */
[--C-:B------:R-:W-:Y:S01]  /*d1e0*/  FFMA.FTZ R5, R63, c[0x0][0x23c], -R0.reuse ;  /* 0x00008f003f057a23 */ /* 0x100fe20000010800 */
[----:B------:R-:W2:Y:S01]  /*d1f0*/  SHFL.BFLY PT, R9, R2, 0x1, 0x1f ;  /* 0x0c201f0002097f89 */ /* 0x000ea200000e0000 */
[----:B------:R-:W-:Y:S01]  /*d200*/  MUFU.EX2 R10, R10 ;  /* 0x0000000a000a7308 */ /* 0x000fe20000000800 */
[----:B------:R-:W-:Y:S01]  /*d210*/  ISETP.GE.U32.AND P5, PT, R225, R65, PT ;  /* 0x00000041e100720c */ /* 0x000fe20003fa6070 */
[----:B------:R-:W-:-:S02]  /*d220*/  FFMA.FTZ R195, R36, c[0x0][0x23c], -R0 ;  /* 0x00008f0024c37a23 */ /* 0x000fc40000010800 */
[----:B------:R-:W-:-:S04]  /*d230*/  FFMA.FTZ R65, R34, c[0x0][0x23c], -R0 ;  /* 0x00008f0022417a23 */ /* 0x000fc80000010800 */
[----:B------:R-:W3:Y:S01]  /*d240*/  MUFU.EX2 R5, R5 ;  /* 0x0000000500057308 */ /* 0x000ee20000000800 */
[--C-:B------:R-:W-:Y:S02]  /*d250*/  FFMA.FTZ R17, R60, c[0x0][0x23c], -R0.reuse ;  /* 0x00008f003c117a23 */ /* 0x100fe40000010800 */
[----:B------:R-:W-:-:S05]  /*d260*/  FFMA.FTZ R22, R58, c[0x0][0x23c], -R0 ;  /* 0x00008f003a167a23 */ /* 0x000fca0000010800 */
[----:B------:R-:W-:Y:S01]  /*d270*/  MUFU.EX2 R34, R14 ;  /* 0x0000000e00227308 */ /* 0x000fe20000000800 */
[----:B------:R-:W-:-:S07]  /*d280*/  FFMA.FTZ R29, R51, c[0x0][0x23c], -R0 ;  /* 0x00008f00331d7a23 */ /* 0x000fce0000010800 */
[----:B------:R-:W4:Y:S01]  /*d290*/  MUFU.EX2 R36, R15 ;  /* 0x0000000f00247308 */ /* 0x000f220000000800 */
[--C-:B------:R-:W-:Y:S02]  /*d2a0*/  FFMA.FTZ R16, R61, c[0x0][0x23c], -R0.reuse ;  /* 0x00008f003d107a23 */ /* 0x100fe40000010800 */
[--C-:B------:R-:W-:Y:S02]  /*d2b0*/  FFMA.FTZ R51, R47, c[0x0][0x23c], -R0.reuse ;  /* 0x00008f002f337a23 */ /* 0x100fe40000010800 */
[--C-:B------:R-:W-:Y:S02]  /*d2c0*/  FFMA.FTZ R58, R46, c[0x0][0x23c], -R0.reuse ;  /* 0x00008f002e3a7a23 */ /* 0x100fe40000010800 */
[--C-:B------:R-:W-:Y:S02]  /*d2d0*/  FFMA.FTZ R60, R43, c[0x0][0x23c], -R0.reuse ;  /* 0x00008f002b3c7a23 */ /* 0x100fe40000010800 */
[--C-:B------:R-:W-:Y:S02]  /*d2e0*/  FFMA.FTZ R63, R42, c[0x0][0x23c], -R0.reuse ;  /* 0x00008f002a3f7a23 */ /* 0x100fe40000010800 */
[----:B------:R-:W-:-:S02]  /*d2f0*/  FFMA.FTZ R197, R41, c[0x0][0x23c], -R0 ;  /* 0x00008f0029c57a23 */ /* 0x000fc40000010800 */
[----:B------:R-:W-:Y:S01]  /*d300*/  FFMA.FTZ R196, R39, c[0x0][0x23c], -R0 ;  /* 0x00008f0027c47a23 */ /* 0x000fe20000010800 */
[----:B------:R-:W-:Y:S01]  /*d310*/  LOP3.LUT R0, R3, 0xff, RZ, 0xc0, !PT ;  /* 0x000000ff03007812 */ /* 0x000fe200078ec0ff */
[----:B------:R-:W-:Y:S01]  /*d320*/  STL [R1+0x18c], R187 ;  /* 0x00018cbb01007387 */ /* 0x000fe20000100800 */
[C---:B------:R-:W-:Y:S01]  /*d330*/  ISETP.GE.U32.AND P4, PT, R225.reuse, R156, PT ;  /* 0x0000009ce100720c */ /* 0x040fe20003f86070 */
[----:B------:R-:W-:Y:S01]  /*d340*/  @!P0 HFMA2.BF16_V2 R199, -RZ.H0_H0, RZ.H0_H0, -R37.H0_H0 ;  /* 0x200000ffffc78231 */ /* 0x000fe20000340925 */
[----:B-1----:R-:W-:Y:S01]  /*d350*/  FMNMX.FTZ R4, R4, R8, !PT ;  /* 0x0000000804047209 */ /* 0x002fe20007810000 */
[----:B------:R-:W-:Y:S01]  /*d360*/  STL [R1+0x190], R186 ;  /* 0x000190ba01007387 */ /* 0x000fe20000100800 */
[----:B------:R-:W-:Y:S02]  /*d370*/  ISETP.GE.U32.AND P2, PT, R225, R0, PT ;  /* 0x00000000e100720c */ /* 0x000fe40003f46070 */
[----:B---3--:R-:W-:Y:S01]  /*d380*/  F2FP.BF16.PACK_AB R8, R5, R10 ;  /* 0x0000000a0508723e */ /* 0x008fe200000010ff */
[----:B------:R-:W-:Y:S01]  /*d390*/  STL [R1+0x194], R183 ;  /* 0x000194b701007387 */ /* 0x000fe20000100800 */
[----:B------:R-:W-:-:S02]  /*d3a0*/  SHF.R.U32.HI R0, RZ, 0x18, R3 ;  /* 0x00000018ff007819 */ /* 0x000fc40000011603 */
[----:B------:R-:W-:Y:S01]  /*d3b0*/  LOP3.LUT R3, R3, 0xffff, RZ, 0xc0, !PT ;  /* 0x0000ffff03037812 */ /* 0x000fe200078ec0ff */
[----:B------:R-:W-:Y:S01]  /*d3c0*/  STL [R1+0x198], R182 ;  /* 0x000198b601007387 */ /* 0x000fe20000100800 */
[----:B--2---:R-:W-:-:S03]  /*d3d0*/  FMNMX.FTZ R249, R2, R9, !PT ;  /* 0x0000000902f97209 */ /* 0x004fc60007810000 */
[----:B------:R1:W-:Y:S01]  /*d3e0*/  STL [R1+0x1a8], R237 ;  /* 0x0001a8ed01007387 */ /* 0x0003e20000100800 */
[----:B------:R-:W-:Y:S02]  /*d3f0*/  PRMT R32, R8, 0x7610, R32 ;  /* 0x0000761008207816 */ /* 0x000fe40000000020 */
[----:B----4-:R-:W-:Y:S02]  /*d400*/  F2FP.BF16.PACK_AB R2, R36, R34 ;  /* 0x000000222402723e */ /* 0x010fe400000010ff */
[----:B------:R-:W-:Y:S02]  /*d410*/  PRMT R33, R8, 0x7632, R33 ;  /* 0x0000763208217816 */ /* 0x000fe40000000021 */
[----:B------:R-:W2:Y:S01]  /*d420*/  SHFL.BFLY PT, R8, R4, 0x1, 0x1f ;  /* 0x0c201f0004087f89 */ /* 0x000ea200000e0000 */
[----:B------:R-:W-:Y:S01]  /*d430*/  @!P4 HFMA2.BF16_V2 R201, -RZ.H0_H0, RZ.H0_H0, -R32.H0_H0 ;  /* 0x200000ffffc9c231 */ /* 0x000fe20000340920 */
[C---:B------:R-:W-:Y:S01]  /*d440*/  PRMT R220, R2.reuse, 0x7610, R220 ;  /* 0x0000761002dc7816 */ /* 0x040fe200000000dc */
[----:B------:R-:W-:Y:S01]  /*d450*/  MUFU.EX2 R30, R17 ;  /* 0x00000011001e7308 */ /* 0x000fe20000000800 */
[----:B------:R-:W-:Y:S01]  /*d460*/  PRMT R219, R2, 0x7632, R219 ;  /* 0x0000763202db7816 */ /* 0x000fe200000000db */
[----:B------:R-:W-:Y:S04]  /*d470*/  STL [R1+0x19c], R185 ;  /* 0x00019cb901007387 */ /* 0x000fe80000100800 */
[----:B------:R-:W-:Y:S01]  /*d480*/  STL [R1+0x1a0], R184 ;  /* 0x0001a0b801007387 */ /* 0x000fe20000100800 */
[----:B-1----:R-:W-:-:S02]  /*d490*/  PRMT R237, R38, 0x5410, R37 ;  /* 0x0000541026ed7816 */ /* 0x002fc40000000025 */
[----:B------:R-:W-:Y:S02]  /*d4a0*/  @!P0 PRMT R37, R199, 0x5410, RZ ;  /* 0x00005410c7258816 */ /* 0x000fe400000000ff */
[C---:B------:R-:W-:Y:S02]  /*d4b0*/  ISETP.GE.U32.AND P0, PT, R225.reuse, R0, PT ;  /* 0x00000000e100720c */ /* 0x040fe40003f06070 */
[----:B------:R-:W-:Y:S01]  /*d4c0*/  SHF.R.U32.HI R0, RZ, 0x8, R3 ;  /* 0x00000008ff007819 */ /* 0x000fe20000011603 */
[----:B------:R-:W1:Y:S03]  /*d4d0*/  MUFU.EX2 R2, R16 ;  /* 0x0000001000027308 */ /* 0x000e660000000800 */
[----:B------:R-:W-:Y:S01]  /*d4e0*/  LOP3.LUT R0, R0, 0xffff, RZ, 0xc0, !PT ;  /* 0x0000ffff00007812 */ /* 0x000fe200078ec0ff */
[----:B------:R3:W-:Y:S03]  /*d4f0*/  STL [R1+0x1a4], R181 ;  /* 0x0001a4b501007387 */ /* 0x0007e60000100800 */
[----:B------:R-:W-:Y:S01]  /*d500*/  ISETP.GE.U32.AND P1, PT, R225, R0, PT ;  /* 0x00000000e100720c */ /* 0x000fe20003f26070 */
[----:B------:R-:W-:-:S02]  /*d510*/  FMUL.FTZ R0, R249, c[0x0][0x23c] ;  /* 0x00008f00f9007a20 */ /* 0x000fc40000410000 */
[----:B------:R-:W-:Y:S01]  /*d520*/  FADD.FTZ R3, R69, -R64 ;  /* 0x8000004045037221 */ /* 0x000fe20000010000 */
[----:B------:R-:W-:Y:S03]  /*d530*/  MUFU.EX2 R19, R19 ;  /* 0x0000001300137308 */ /* 0x000fe60000000800 */
[----:B------:R-:W-:Y:S01]  /*d540*/  FMUL.FTZ R3, R3, c[0x0][0x23c] ;  /* 0x00008f0003037a20 */ /* 0x000fe20000410000 */
[----:B---3--:R-:W-:Y:S02]  /*d550*/  PRMT R181, R32, 0x5410, R33 ;  /* 0x0000541020b57816 */ /* 0x008fe40000000021 */
[----:B------:R-:W-:Y:S02]  /*d560*/  @!P4 PRMT R32, R201, 0x5410, RZ ;  /* 0x00005410c920c816 */ /* 0x000fe400000000ff */
[----:B------:R-:W-:-:S04]  /*d570*/  FSETP.NEU.FTZ.AND P4, PT, R249, -INF , PT ;  /* 0xff800000f900780b */ /* 0x000fc80003f9d000 */
[----:B------:R-:W-:Y:S01]  /*d580*/  FSEL R0, R0, RZ, P4 ;  /* 0x000000ff00007208 */ /* 0x000fe20002000000 */
[----:B------:R-:W3:Y:S04]  /*d590*/  MUFU.EX2 R45, R28 ;  /* 0x0000001c002d7308 */ /* 0x000ee80000000800 */
        /* <DEDUP_REMOVED lines=16> */
[----:B-1----:R-:W-:Y:S01]  /*d6a0*/  F2FP.BF16.PACK_AB R0, R30, R2 ;  /* 0x000000021e00723e */ /* 0x002fe200000010ff */
[----:B------:R1:W-:Y:S01]  /*d6b0*/  MUFU.EX2 R9, R3 ;  /* 0x0000000300097308 */ /* 0x0003e20000000800 */
[----:B------:R-:W-:Y:S01]  /*d6c0*/  @!P2 HFMA2.BF16_V2 R202, -RZ.H0_H0, RZ.H0_H0, -R220.H0_H0 ;  /* 0x200000ffffcaa231 */ /* 0x000fe200003409dc */
[----:B--2---:R-:W-:-:S02]  /*d6d0*/  FMNMX.FTZ R248, R4, R8, !PT ;  /* 0x0000000804f87209 */ /* 0x004fc40007810000 */
[----:B------:R-:W-:Y:S01]  /*d6e0*/  PRMT R218, R0, 0x7632, R218 ;  /* 0x0000763200da7816 */ /* 0x000fe200000000da */
[----:B------:R-:W-:Y:S01]  /*d6f0*/  FADD.FTZ R4, R68, -R161 ;  /* 0x800000a144047221 */ /* 0x000fe20000010000 */
[----:B------:R-:W-:Y:S02]  /*d700*/  PRMT R217, R0, 0x7610, R217 ;  /* 0x0000761000d97816 */ /* 0x000fe400000000d9 */
[----:B------:R-:W-:Y:S01]  /*d710*/  PRMT R167, R220, 0x5410, R219 ;  /* 0x00005410dca77816 */ /* 0x000fe200000000db */
[----:B------:R-:W-:Y:S01]  /*d720*/  @!P0 HFMA2.BF16_V2 R69, -RZ.H0_H0, RZ.H0_H0, -R218.H0_H0 ;  /* 0x200000ffff458231 */ /* 0x000fe200003409da */
[----:B-1----:R-:W-:-:S04]  /*d730*/  SHF.R.U32.HI R3, RZ, 0x8, R163 ;  /* 0x00000008ff037819 */ /* 0x002fc800000116a3 */
[----:B------:R-:W-:Y:S01]  /*d740*/  LOP3.LUT R0, R3, 0xffff, RZ, 0xc0, !PT ;  /* 0x0000ffff03007812 */ /* 0x000fe200078ec0ff */
[----:B------:R-:W-:Y:S01]  /*d750*/  FMUL.FTZ R4, R4, c[0x0][0x23c] ;  /* 0x00008f0004047a20 */ /* 0x000fe20000410000 */
[----:B------:R-:W-:Y:S01]  /*d760*/  @!P2 PRMT R220, R202, 0x5410, RZ ;  /* 0x00005410cadca816 */ /* 0x000fe200000000ff */
[----:B------:R-:W-:Y:S01]  /*d770*/  @!P1 HFMA2.BF16_V2 R204, -RZ.H0_H0, RZ.H0_H0, -R219.H0_H0 ;  /* 0x200000ffffcc9231 */ /* 0x000fe200003409db */
[----:B------:R-:W-:Y:S01]  /*d780*/  ISETP.GE.U32.AND P2, PT, R225, R0, PT ;  /* 0x00000000e100720c */ /* 0x000fe20003f46070 */
[----:B------:R1:W-:Y:S01]  /*d790*/  MUFU.EX2 R17, R22 ;  /* 0x0000001600117308 */ /* 0x0003e20000000800 */
[----:B------:R-:W-:Y:S02]  /*d7a0*/  LOP3.LUT R0, R189, 0xff, RZ, 0xc0, !PT ;  /* 0x000000ffbd007812 */ /* 0x000fe400078ec0ff */
[----:B------:R-:W-:Y:S01]  /*d7b0*/  PRMT R187, R217, 0x5410, R218 ;  /* 0x00005410d9bb7816 */ /* 0x000fe200000000da */
[----:B------:R-:W-:Y:S01]  /*d7c0*/  @!P5 HFMA2.BF16_V2 R198, -RZ.H0_H0, RZ.H0_H0, -R38.H0_H0 ;  /* 0x200000ffffc6d231 */ /* 0x000fe20000340926 */
[----:B------:R-:W-:-:S03]  /*d7d0*/  @!P0 PRMT R218, R69, 0x5410, RZ ;  /* 0x0000541045da8816 */ /* 0x000fc600000000ff */
[----:B------:R-:W2:Y:S01]  /*d7e0*/  MUFU.EX2 R29, R29 ;  /* 0x0000001d001d7308 */ /* 0x000ea20000000800 */
[----:B------:R-:W-:Y:S01]  /*d7f0*/  ISETP.GE.U32.AND P0, PT, R225, R0, PT ;  /* 0x00000000e100720c */ /* 0x000fe20003f06070 */
[----:B------:R-:W-:Y:S01]  /*d800*/  FMUL.FTZ R3, R248, c[0x0][0x23c] ;  /* 0x00008f00f8037a20 */ /* 0x000fe20000410000 */
[----:B------:R-:W-:Y:S02]  /*d810*/  @!P1 PRMT R219, R204, 0x5410, RZ ;  /* 0x00005410ccdb9816 */ /* 0x000fe400000000ff */
[----:B---3--:R-:W-:-:S03]  /*d820*/  F2FP.BF16.PACK_AB R0, R45, R19 ;  /* 0x000000132d00723e */ /* 0x008fc600000010ff */
[----:B------:R-:W3:Y:S01]  /*d830*/  MUFU.EX2 R8, R4 ;  /* 0x0000000400087308 */ /* 0x000ee20000000800 */
[----:B------:R-:W-:Y:S02]  /*d840*/  FSETP.NEU.FTZ.AND P1, PT, R248, -INF , PT ;  /* 0xff800000f800780b */ /* 0x000fe40003f3d000 */
[----:B------:R-:W-:Y:S02]  /*d850*/  @!P5 PRMT R38, R198, 0x5410, RZ ;  /* 0x00005410c626d816 */ /* 0x000fe400000000ff */
[C---:B------:R-:W-:Y:S02]  /*d860*/  PRMT R215, R0.reuse, 0x7610, R215 ;  /* 0x0000761000d77816 */ /* 0x040fe400000000d7 */
[----:B------:R-:W-:Y:S02]  /*d870*/  PRMT R214, R0, 0x7632, R214 ;  /* 0x0000763200d67816 */ /* 0x000fe400000000d6 */
[----:B------:R-:W-:Y:S02]  /*d880*/  ISETP.GE.U32.AND P5, PT, R225, R67, PT ;  /* 0x00000043e100720c */ /* 0x000fe40003fa6070 */
[----:B------:R-:W-:-:S05]  /*d890*/  FSEL R0, R3, RZ, P1 ;  /* 0x000000ff03007208 */ /* 0x000fca0000800000 */
[--C-:B------:R-:W-:Y:S02]  /*d8a0*/  FFMA.FTZ R16, R158, c[0x0][0x23c], -R0.reuse ;  /* 0x00008f009e107a23 */ /* 0x100fe40000010800 */
[--C-:B------:R-:W-:Y:S02]  /*d8b0*/  FFMA.FTZ R18, R162, c[0x0][0x23c], -R0.reuse ;  /* 0x00008f00a2127a23 */ /* 0x100fe40000010800 */
[--C-:B------:R-:W-:Y:S02]  /*d8c0*/  FFMA.FTZ R21, R159, c[0x0][0x23c], -R0.reuse ;  /* 0x00008f009f157a23 */ /* 0x100fe40000010800 */
[--C-:B-1----:R-:W-:Y:S02]  /*d8d0*/  FFMA.FTZ R22, R157, c[0x0][0x23c], -R0.reuse ;  /* 0x00008f009d167a23 */ /* 0x102fe40000010800 */
        /* <DEDUP_REMOVED lines=12> */
[----:B--2---:R-:W-:Y:S01]  /*d9a0*/  F2FP.BF16.PACK_AB R0, R29, R17 ;  /* 0x000000111d00723e */ /* 0x004fe200000010ff */
[----:B---3--:R-:W-:-:S03]  /*d9b0*/  FFMA.FTZ R20, R230, R8, R212 ;  /* 0x00000008e6147223 */ /* 0x008fc600000100d4 */
[C---:B------:R-:W-:Y:S02]  /*d9c0*/  PRMT R213, R0.reuse, 0x7632, R213 ;  /* 0x0000763200d57816 */ /* 0x040fe400000000d5 */
[----:B------:R-:W-:Y:S02]  /*d9d0*/  PRMT R212, R0, 0x7610, R212 ;  /* 0x0000761000d47816 */ /* 0x000fe400000000d4 */
[----:B------:R-:W-:Y:S01]  /*d9e0*/  LEA R0, R216, 0x1, 0x1 ;  /* 0x00000001d8007811 */ /* 0x000fe200078e08ff */
[----:B------:R-:W-:Y:S01]  /*d9f0*/  @!P5 HFMA2.BF16_V2 R200, -RZ.H0_H0, RZ.H0_H0, -R33.H0_H0 ;  /* 0x200000ffffc8d231 */ /* 0x000fe20000340921 */
[----:B------:R-:W-:Y:S02]  /*da00*/  FFMA.FTZ R11, R229, R9, R11 ;  /* 0x00000009e50b7223 */ /* 0x000fe4000001000b */
[----:B------:R-:W-:Y:S02]  /*da10*/  LOP3.LUT R0, R191, UR35, R0, 0x96, !PT ;  /* 0x00000023bf007c12 */ /* 0x000fe4000f8e9600 */
[----:B------:R-:W-:Y:S01]  /*da20*/  FADD.FTZ R11, R12, R11 ;  /* 0x0000000b0c0b7221 */ /* 0x000fe20000010000 */
[----:B------:R-:W-:-:S02]  /*da30*/  @!P5 PRMT R33, R200, 0x5410, RZ ;  /* 0x00005410c821d816 */ /* 0x000fc400000000ff */
[----:B------:R-:W-:Y:S01]  /*da40*/  ISETP.GE.U32.AND P5, PT, R225, R66, PT ;  /* 0x00000042e100720c */ /* 0x000fe20003fa6070 */
[----:B------:R-:W-:-:S04]  /*da50*/  IMAD.WIDE.U32 R66, R0, -0x326172a9, RZ ;  /* 0xcd9e8d5700427825 */ /* 0x000fc800078e00ff */
[----:B------:R-:W-:Y:S01]  /*da60*/  FADD.FTZ R10, R10, R11 ;  /* 0x0000000b0a0a7221 */ /* 0x000fe20000010000 */
[----:B------:R-:W-:-:S03]  /*da70*/  LOP3.LUT R4, R67, UR17, R164, 0x96, !PT ;  /* 0x0000001143047c12 */ /* 0x000fc6000f8e96a4 */
[----:B------:R-:W-:-:S04]  /*da80*/  FADD.FTZ R5, R5, R10 ;  /* 0x0000000a05057221 */ /* 0x000fc80000010000 */
[----:B------:R-:W-:Y:S02]  /*da90*/  FADD.FTZ R23, R2, R5 ;  /* 0x0000000502177221 */ /* 0x000fe40000010000 */
[----:B------:R-:W-:Y:S01]  /*daa0*/  IMAD.WIDE.U32 R4, R4, -0x2daee0ad, RZ ;  /* 0xd2511f5304047825 */ /* 0x000fe200078e00ff */
[----:B------:R-:W-:-:S04]  /*dab0*/  LOP3.LUT R2, R7, UR12, R66, 0x96, !PT ;  /* 0x0000000c07027c12 */ /* 0x000fc8000f8e9642 */
[----:B------:R-:W-:Y:S01]  /*dac0*/  LOP3.LUT R10, R5, UR11, R244, 0x96, !PT ;  /* 0x0000000b050a7c12 */ /* 0x000fe2000f8e96f4 */
[----:B------:R-:W-:-:S04]  /*dad0*/  IMAD.WIDE.U32 R2, R2, -0x2daee0ad, RZ ;  /* 0xd2511f5302027825 */ /* 0x000fc800078e00ff */
[----:B------:R-:W-:Y:S01]  /*dae0*/  IMAD.WIDE.U32 R10, R10, -0x326172a9, RZ ;  /* 0xcd9e8d570a0a7825 */ /* 0x000fe200078e00ff */
[----:B------:R-:W-:-:S04]  /*daf0*/  LOP3.LUT R3, R3, UR9, R4, 0x96, !PT ;  /* 0x0000000903037c12 */ /* 0x000fc8000f8e9604 */
[----:B------:R-:W-:-:S05]  /*db00*/  LOP3.LUT R5, R11, UR10, R6, 0x96, !PT ;  /* 0x0000000a0b057c12 */ /* 0x000fca000f8e9606 */
[----:B------:R-:W-:-:S05]  /*db10*/  IMAD.WIDE.U32 R4, R5, -0x2daee0ad, RZ ;  /* 0xd2511f5305047825 */ /* 0x000fca00078e00ff */
[----:B------:R-:W-:Y:S01]  /*db20*/  LOP3.LUT R5, R5, UR7, R2, 0x96, !PT ;  /* 0x0000000705057c12 */ /* 0x000fe2000f8e9602 */
[----:B------:R-:W-:-:S05]  /*db30*/  IMAD.WIDE.U32 R2, R3, -0x326172a9, RZ ;  /* 0xcd9e8d5703027825 */ /* 0x000fca00078e00ff */
[----:B------:R-:W-:-:S05]  /*db40*/  LOP3.LUT R12, R3, UR8, R10, 0x96, !PT ;  /* 0x00000008030c7c12 */ /* 0x000fca000f8e960a */
[----:B------:R-:W-:Y:S01]  /*db50*/  IMAD.WIDE.U32 R12, R12, -0x2daee0ad, RZ ;  /* 0xd2511f530c0c7825 */ /* 0x000fe200078e00ff */
[----:B------:R-:W-:-:S04]  /*db60*/  FSEL R0, R249, RZ, P4 ;  /* 0x000000fff9007208 */ /* 0x000fc80002000000 */
[----:B------:R-:W-:Y:S01]  /*db70*/  LOP3.LUT R3, R13, UR5, R4, 0x96, !PT ;  /* 0x000000050d037c12 */ /* 0x000fe2000f8e9604 */
[----:B------:R-:W-:-:S04]  /*db80*/  IMAD.WIDE.U32 R4, R5, -0x326172a9, RZ ;  /* 0xcd9e8d5705047825 */ /* 0x000fc800078e00ff */
[----:B------:R-:W-:Y:S01]  /*db90*/  FADD.FTZ R15, R71, -R0 ;  /* 0x80000000470f7221 */ /* 0x000fe20000010000 */
[----:B------:R-:W-:Y:S02]  /*dba0*/  FSEL R0, R248, RZ, P1 ;  /* 0x000000fff8007208 */ /* 0x000fe40000800000 */
[----:B------:R-:W-:Y:S01]  /*dbb0*/  LOP3.LUT R13, R5, UR6, R2, 0x96, !PT ;  /* 0x00000006050d7c12 */ /* 0x000fe2000f8e9602 */
[----:B------:R-:W-:-:S04]  /*dbc0*/  IMAD.WIDE.U32 R2, R3, -0x326172a9, RZ ;  /* 0xcd9e8d5703027825 */ /* 0x000fc800078e00ff */
[----:B------:R-:W-:Y:S01]  /*dbd0*/  FADD.FTZ R14, R70, -R0 ;  /* 0x80000000460e7221 */ /* 0x000fe20000010000 */
[----:B------:R-:W-:-:S04]  /*dbe0*/  LOP3.LUT R0, R3, UR14, R4, 0x96, !PT ;  /* 0x0000000e03007c12 */ /* 0x000fc8000f8e9604 */
[----:B------:R-:W-:-:S04]  /*dbf0*/  LOP3.LUT R4, R0, 0xff, RZ, 0xc0, !PT ;  /* 0x000000ff00047812 */ /* 0x000fc800078ec0ff */
[----:B------:R-:W-:Y:S02]  /*dc00*/  ISETP.GE.U32.AND P1, PT, R225, R4, PT ;  /* 0x00000004e100720c */ /* 0x000fe40003f26070 */
[----:B------:R-:W-:Y:S01]  /*dc10*/  LOP3.LUT R4, R0, 0xffff, RZ, 0xc0, !PT ;  /* 0x0000ffff00047812 */ /* 0x000fe200078ec0ff */
[----:B------:R-:W-:-:S03]  /*dc20*/  @!P0 HFMA2.BF16_V2 R205, -RZ.H0_H0, RZ.H0_H0, -R212.H0_H0 ;  /* 0x200000ffffcd8231 */ /* 0x000fc600003409d4 */
[----:B------:R-:W-:Y:S02]  /*dc30*/  SHF.R.U32.HI R4, RZ, 0x8, R4 ;  /* 0x00000008ff047819 */ /* 0x000fe40000011604 */
[----:B------:R-:W-:Y:S02]  /*dc40*/  PRMT R185, R212, 0x5410, R213 ;  /* 0x00005410d4b97816 */ /* 0x000fe400000000d5 */
[----:B------:R-:W-:Y:S02]  /*dc50*/  LOP3.LUT R4, R4, 0xffff, RZ, 0xc0, !PT ;  /* 0x0000ffff04047812 */ /* 0x000fe400078ec0ff */
[----:B------:R-:W-:Y:S02]  /*dc60*/  @!P0 PRMT R212, R205, 0x5410, RZ ;  /* 0x00005410cdd48816 */ /* 0x000fe400000000ff */
[----:B------:R-:W-:Y:S02]  /*dc70*/  ISETP.GE.U32.AND P0, PT, R225, R4, PT ;  /* 0x00000004e100720c */ /* 0x000fe40003f06070 */
[----:B------:R-:W-:-:S04]  /*dc80*/  SHF.R.U32.HI R4, RZ, 0x18, R0 ;  /* 0x00000018ff047819 */ /* 0x000fc80000011600 */
[----:B------:R-:W-:Y:S01]  /*dc90*/  ISETP.GE.U32.AND P4, PT, R225, R4, PT ;  /* 0x00000004e100720c */ /* 0x000fe20003f86070 */
[----:B------:R-:W-:Y:S01]  /*dca0*/  FMUL.FTZ R4, R15, c[0x0][0x23c] ;  /* 0x00008f000f047a20 */ /* 0x000fe20000410000 */
[----:B------:R-:W-:Y:S01]  /*dcb0*/  MUFU.EX2 R10, R35 ;  /* 0x00000023000a7308 */ /* 0x000fe20000000800 */
[----:B------:R-:W-:Y:S01]  /*dcc0*/  FMUL.FTZ R5, R14, c[0x0][0x23c] ;  /* 0x00008f000e057a20 */ /* 0x000fe20000410000 */
[----:B------:R-:W-:-:S06]  /*dcd0*/  SHF.R.U32.HI R0, RZ, 0x10, R0 ;  /* 0x00000010ff007819 */ /* 0x000fcc0000011600 */
[----:B------:R-:W1:Y:S01]  /*dce0*/  MUFU.EX2 R4, R4 ;  /* 0x0000000400047308 */ /* 0x000e620000000800 */
[----:B------:R-:W-:Y:S02]  /*dcf0*/  @!P6 HFMA2.BF16_V2 R203, -RZ.H0_H0, RZ.H0_H0, -R217.H0_H0 ;  /* 0x200000ffffcbe231 */ /* 0x000fe400003409d9 */
[----:B------:R-:W-:-:S05]  /*dd00*/  @!P5 HFMA2.BF16_V2 R68, -RZ.H0_H0, RZ.H0_H0, -R213.H0_H0 ;  /* 0x200000ffff44d231 */ /* 0x000fca00003409d5 */
[----:B------:R-:W2:Y:S01]  /*dd10*/  MUFU.EX2 R39, R39 ;  /* 0x0000002700277308 */ /* 0x000ea20000000800 */
[----:B------:R-:W-:Y:S01]  /*dd20*/  LOP3.LUT R0, R0, 0xff, RZ, 0xc0, !PT ;  /* 0x000000ff00007812 */ /* 0x000fe200078ec0ff */
[----:B------:R-:W-:Y:S01]  /*dd30*/  @!P2 HFMA2.BF16_V2 R206, -RZ.H0_H0, RZ.H0_H0, -R214.H0_H0 ;  /* 0x200000ffffcea231 */ /* 0x000fe200003409d6 */
[----:B------:R-:W-:-:S05]  /*dd40*/  @!P6 PRMT R217, R203, 0x5410, RZ ;  /* 0x00005410cbd9e816 */ /* 0x000fca00000000ff */
[----:B------:R-:W3:Y:S01]  /*dd50*/  MUFU.EX2 R27, R40 ;  /* 0x00000028001b7308 */ /* 0x000ee20000000800 */
[----:B------:R-:W-:Y:S02]  /*dd60*/  @!P5 PRMT R213, R68, 0x5410, RZ ;  /* 0x0000541044d5d816 */ /* 0x000fe400000000ff */
[C---:B------:R-:W-:Y:S02]  /*dd70*/  ISETP.GE.U32.AND P6, PT, R225.reuse, R192, PT ;  /* 0x000000c0e100720c */ /* 0x040fe40003fc6070 */
[----:B------:R-:W-:-:S03]  /*dd80*/  ISETP.GE.U32.AND P5, PT, R225, R0, PT ;  /* 0x00000000e100720c */ /* 0x000fc60003fa6070 */
[----:B------:R-:W-:Y:S01]  /*dd90*/  MUFU.EX2 R6, R16 ;  /* 0x0000001000067308 */ /* 0x000fe20000000800 */
[----:B------:R-:W-:Y:S01]  /*dda0*/  LOP3.LUT R0, R2, 0xff, RZ, 0xc0, !PT ;  /* 0x000000ff02007812 */ /* 0x000fe200078ec0ff */
[----:B-1----:R-:W-:-:S06]  /*ddb0*/  FFMA.FTZ R224, R224, R4, R10 ;  /* 0x00000004e0e07223 */ /* 0x002fcc000001000a */
[----:B------:R-:W1:Y:S01]  /*ddc0*/  MUFU.EX2 R5, R5 ;  /* 0x0000000500057308 */ /* 0x000e620000000800 */
[----:B------:R-:W-:-:S07]  /*ddd0*/  PRMT R184, R215, 0x5410, R214 ;  /* 0x00005410d7b87816 */ /* 0x000fce00000000d6 */
[----:B------:R-:W4:Y:S01]  /*dde0*/  MUFU.EX2 R18, R18 ;  /* 0x0000001200127308 */ /* 0x000f220000000800 */
[----:B------:R-:W-:-:S07]  /*ddf0*/  @!P2 PRMT R214, R206, 0x5410, RZ ;  /* 0x00005410ced6a816 */ /* 0x000fce00000000ff */
[----:B------:R-:W-:Y:S01]  /*de00*/  MUFU.EX2 R47, R49 ;  /* 0x00000031002f7308 */ /* 0x000fe20000000800 */
[----:B------:R-:W-:-:S07]  /*de10*/  ISETP.GE.U32.AND P2, PT, R225, R0, PT ;  /* 0x00000000e100720c */ /* 0x000fce0003f46070 */
[----:B------:R-:W4:Y:S01]  /*de20*/  MUFU.EX2 R7, R41 ;  /* 0x0000002900077308 */ /* 0x000f220000000800 */
[----:B--2---:R-:W-:-:S07]  /*de30*/  FADD.FTZ R0, R39, R224 ;  /* 0x000000e027007221 */ /* 0x004fce0000010000 */
[----:B------:R-:W2:Y:S01]  /*de40*/  MUFU.EX2 R49, R50 ;  /* 0x0000003200317308 */ /* 0x000ea20000000800 */
[----:B---3--:R-:W-:Y:S01]  /*de50*/  FADD.FTZ R0, R27, R0 ;  /* 0x000000001b007221 */ /* 0x008fe20000010000 */
[----:B------:R-:W-:Y:S01]  /*de60*/  @!P6 HFMA2.BF16_V2 R207, -RZ.H0_H0, RZ.H0_H0, -R215.H0_H0 ;  /* 0x200000ffffcfe231 */ /* 0x000fe200003409d7 */
[----:B-1----:R-:W-:Y:S01]  /*de70*/  FFMA.FTZ R228, R228, R5, R6 ;  /* 0x00000005e4e47223 */ /* 0x002fe20000010006 */
[----:B----4-:R-:W-:-:S04]  /*de80*/  F2FP.BF16.PACK_AB R57, R18, R6 ;  /* 0x000000061239723e */ /* 0x010fc800000010ff */
[----:B------:R-:W1:Y:S01]  /*de90*/  MUFU.EX2 R21, R21 ;  /* 0x0000001500157308 */ /* 0x000e620000000800 */
[----:B------:R-:W-:Y:S01]  /*dea0*/  FADD.FTZ R16, R7, R0 ;  /* 0x0000000007107221 */ /* 0x000fe20000010000 */
[--C-:B------:R-:W-:Y:S02]  /*deb0*/  SHF.R.U32.HI R15, RZ, 0x18, R2.reuse ;  /* 0x00000018ff0f7819 */ /* 0x100fe40000011602 */
[----:B------:R-:W-:Y:S02]  /*dec0*/  LOP3.LUT R11, R2, 0xffff, RZ, 0xc0, !PT ;  /* 0x0000ffff020b7812 */ /* 0x000fe400078ec0ff */
[----:B------:R-:W-:Y:S02]  /*ded0*/  SHF.R.U32.HI R2, RZ, 0x10, R2 ;  /* 0x00000010ff027819 */ /* 0x000fe40000011602 */
[----:B------:R-:W3:Y:S01]  /*dee0*/  MUFU.EX2 R6, R22 ;  /* 0x0000001600067308 */ /* 0x000ee20000000800 */
[----:B--2---:R-:W-:Y:S02]  /*def0*/  F2FP.BF16.PACK_AB R0, R49, R47 ;  /* 0x0000002f3100723e */ /* 0x004fe400000010ff */
[----:B------:R-:W-:-:S05]  /*df00*/  @!P6 PRMT R215, R207, 0x5410, RZ ;  /* 0x00005410cfd7e816 */ /* 0x000fca00000000ff */
[----:B------:R2:W-:Y:S01]  /*df10*/  MUFU.EX2 R31, R51 ;  /* 0x00000033001f7308 */ /* 0x0005e20000000800 */
[C---:B------:R-:W-:Y:S02]  /*df20*/  PRMT R207, R0.reuse, 0x7610, R207 ;  /* 0x0000761000cf7816 */ /* 0x040fe400000000cf */
[----:B------:R-:W-:-:S05]  /*df30*/  PRMT R206, R0, 0x7632, R206 ;  /* 0x0000763200ce7816 */ /* 0x000fca00000000ce */
[----:B------:R-:W4:Y:S01]  /*df40*/  MUFU.EX2 R35, R58 ;  /* 0x0000003a00237308 */ /* 0x000f220000000800 */
[----:B------:R-:W-:Y:S01]  /*df50*/  LOP3.LUT R0, R2, 0xff, RZ, 0xc0, !PT ;  /* 0x000000ff02007812 */ /* 0x000fe200078ec0ff */
[----:B------:R-:W-:-:S04]  /*df60*/  IMAD.WIDE.U32 R2, R13, -0x2daee0ad, RZ ;  /* 0xd2511f530d027825 */ /* 0x000fc800078e00ff */
[----:B------:R-:W-:Y:S01]  /*df70*/  FADD.FTZ R228, R18, R228 ;  /* 0x000000e412e47221 */ /* 0x000fe20000010000 */
[----:B------:R-:W-:Y:S02]  /*df80*/  ISETP.GE.U32.AND P6, PT, R225, R0, PT ;  /* 0x00000000e100720c */ /* 0x000fe40003fc6070 */
[----:B--2---:R-:W-:Y:S01]  /*df90*/  F2FP.BF16.PACK_AB R51, R7, R27 ;  /* 0x0000001b0733723e */ /* 0x004fe200000010ff */
[----:B-1----:R-:W-:Y:S01]  /*dfa0*/  FADD.FTZ R7, R21, R228 ;  /* 0x000000e415077221 */ /* 0x002fe20000010000 */
[----:B------:R-:W-:Y:S01]  /*dfb0*/  F2FP.BF16.PACK_AB R41, R39, R10 ;  /* 0x0000000a2729723e */ /* 0x000fe200000010ff */
[----:B------:R-:W1:Y:S01]  /*dfc0*/  MUFU.EX2 R26, R26 ;  /* 0x0000001a001a7308 */ /* 0x000e620000000800 */
[----:B------:R-:W-:Y:S02]  /*dfd0*/  LOP3.LUT R0, R3, UR13, R12, 0x96, !PT ;  /* 0x0000000d03007c12 */ /* 0x000fe4000f8e960c */
[C---:B------:R-:W-:Y:S02]  /*dfe0*/  LOP3.LUT R14, R2.reuse, 0xff, RZ, 0xc0, !PT ;  /* 0x000000ff020e7812 */ /* 0x040fe400078ec0ff */
[----:B------:R-:W-:-:S02]  /*dff0*/  LOP3.LUT R13, R2, 0xffff, RZ, 0xc0, !PT ;  /* 0x0000ffff020d7812 */ /* 0x000fc400078ec0ff */
[--C-:B------:R-:W-:Y:S02]  /*e000*/  SHF.R.U32.HI R12, RZ, 0x10, R2.reuse ;  /* 0x00000010ff0c7819 */ /* 0x100fe40000011602 */
[----:B------:R-:W-:Y:S02]  /*e010*/  SHF.R.U32.HI R10, RZ, 0x18, R2 ;  /* 0x00000018ff0a7819 */ /* 0x000fe40000011602 */
[----:B------:R-:W-:Y:S01]  /*e020*/  SHF.R.U32.HI R2, RZ, 0x8, R11 ;  /* 0x00000008ff027819 */ /* 0x000fe2000001160b */
[----:B------:R-:W-:Y:S01]  /*e030*/  @!P0 HFMA2.BF16_V2 R222, -RZ.H0_H0, RZ.H0_H0, -R206.H0_H0 ;  /* 0x200000ffffde8231 */ /* 0x000fe200003409ce */
[C---:B---3--:R-:W-:Y:S01]  /*e040*/  FADD.FTZ R7, R6.reuse, R7 ;  /* 0x0000000706077221 */ /* 0x048fe20000010000 */
[----:B------:R-:W-:Y:S01]  /*e050*/  F2FP.BF16.PACK_AB R50, R6, R21 ;  /* 0x000000150632723e */ /* 0x000fe200000010ff */
[----:B------:R-:W-:Y:S01]  /*e060*/  MUFU.EX2 R40, R193 ;  /* 0x000000c100287308 */ /* 0x000fe20000000800 */
[----:B----4-:R-:W-:Y:S01]  /*e070*/  F2FP.BF16.PACK_AB R3, R35, R31 ;  /* 0x0000001f2303723e */ /* 0x010fe200000010ff */
[----:B------:R-:W-:Y:S01]  /*e080*/  IMAD.MOV.U32 R68, RZ, RZ, R165 ;  /* 0x000000ffff447224 */ /* 0x000fe200078e00a5 */
[----:B------:R-:W-:-:S02]  /*e090*/  LOP3.LUT R2, R2, 0xffff, RZ, 0xc0, !PT ;  /* 0x0000ffff02027812 */ /* 0x000fc400078ec0ff */
[----:B------:R-:W-:-:S03]  /*e0a0*/  PRMT R165, R207, 0x5410, R206 ;  /* 0x00005410cfa57816 */ /* 0x000fc600000000ce */
[----:B------:R-:W2:Y:S01]  /*e0b0*/  MUFU.EX2 R6, R28 ;  /* 0x0000001c00067308 */ /* 0x000ea20000000800 */
[----:B------:R-:W-:Y:S02]  /*e0c0*/  @!P0 PRMT R206, R222, 0x5410, RZ ;  /* 0x00005410dece8816 */ /* 0x000fe400000000ff */
[----:B------:R-:W-:-:S05]  /*e0d0*/  PRMT R204, R3, 0x7610, R204 ;  /* 0x0000761003cc7816 */ /* 0x000fca00000000cc */
[----:B------:R-:W3:Y:S01]  /*e0e0*/  MUFU.EX2 R240, R194 ;  /* 0x000000c200f07308 */ /* 0x000ee20000000800 */
[----:B------:R-:W-:Y:S02]  /*e0f0*/  ISETP.GE.U32.AND P0, PT, R225, R2, PT ;  /* 0x00000002e100720c */ /* 0x000fe40003f06070 */
[----:B------:R-:W-:Y:S02]  /*e100*/  SHF.R.U32.HI R2, RZ, 0x10, R0 ;  /* 0x00000010ff027819 */ /* 0x000fe40000011600 */
[----:B------:R-:W-:-:S03]  /*e110*/  PRMT R205, R3, 0x7632, R205 ;  /* 0x0000763203cd7816 */ /* 0x000fc600000000cd */
[----:B------:R4:W3:Y:S01]  /*e120*/  MUFU.EX2 R11, R42 ;  /* 0x0000002a000b7308 */ /* 0x0008e20000000800 */
[----:B------:R-:W-:Y:S01]  /*e130*/  @!P5 HFMA2.BF16_V2 R226, -RZ.H0_H0, RZ.H0_H0, -R204.H0_H0 ;  /* 0x200000ffffe2d231 */ /* 0x000fe200003409cc */
[----:B------:R-:W-:Y:S01]  /*e140*/  LOP3.LUT R2, R2, 0xff, RZ, 0xc0, !PT ;  /* 0x000000ff02027812 */ /* 0x000fe200078ec0ff */
[----:B-1----:R-:W-:-:S05]  /*e150*/  FADD.FTZ R7, R26, R7 ;  /* 0x000000071a077221 */ /* 0x002fca0000010000 */
[----:B------:R-:W1:Y:S01]  /*e160*/  MUFU.EX2 R3, R43 ;  /* 0x0000002b00037308 */ /* 0x000e620000000800 */
[----:B------:R-:W-:Y:S02]  /*e170*/  PRMT R252, R204, 0x5410, R205 ;  /* 0x00005410ccfc7816 */ /* 0x000fe400000000cd */
[----:B------:R-:W-:Y:S01]  /*e180*/  @!P5 PRMT R204, R226, 0x5410, RZ ;  /* 0x00005410e2ccd816 */ /* 0x000fe200000000ff */
[----:B--2---:R-:W-:Y:S01]  /*e190*/  FADD.FTZ R7, R6, R7 ;  /* 0x0000000706077221 */ /* 0x004fe20000010000 */
[----:B------:R-:W-:-:S03]  /*e1a0*/  ISETP.GE.U32.AND P5, PT, R225, R2, PT ;  /* 0x00000002e100720c */ /* 0x000fc60003fa6070 */
[----:B------:R-:W2:Y:S01]  /*e1b0*/  MUFU.EX2 R18, R44 ;  /* 0x0000002c00127308 */ /* 0x000ea20000000800 */
[----:B----4-:R-:W-:Y:S02]  /*e1c0*/  F2FP.BF16.PACK_AB R42, R6, R26 ;  /* 0x0000001a062a723e */ /* 0x010fe400000010ff */
[----:B---3--:R-:W-:Y:S01]  /*e1d0*/  F2FP.BF16.PACK_AB R6, R240, R40 ;  /* 0x00000028f006723e */ /* 0x008fe200000010ff */
[----:B------:R-:W-:-:S04]  /*e1e0*/  FADD.FTZ R7, R11, R7 ;  /* 0x000000070b077221 */ /* 0x000fc80000010000 */
[----:B------:R-:W3:Y:S01]  /*e1f0*/  MUFU.EX2 R2, R46 ;  /* 0x0000002e00027308 */ /* 0x000ee20000000800 */
[----:B------:R-:W-:Y:S01]  /*e200*/  PRMT R202, R6, 0x7632, R202 ;  /* 0x0000763206ca7816 */ /* 0x000fe200000000ca */
[----:B-1----:R-:W-:-:S06]  /*e210*/  FADD.FTZ R7, R3, R7 ;  /* 0x0000000703077221 */ /* 0x002fcc0000010000 */
[----:B------:R-:W-:Y:S01]  /*e220*/  MUFU.EX2 R39, R60 ;  /* 0x0000003c00277308 */ /* 0x000fe20000000800 */
[----:B------:R-:W-:Y:S01]  /*e230*/  PRMT R203, R6, 0x7610, R203 ;  /* 0x0000761006cb7816 */ /* 0x000fe200000000cb */
[----:B------:R-:W-:-:S06]  /*e240*/  @!P0 HFMA2.BF16_V2 R229, -RZ.H0_H0, RZ.H0_H0, -R202.H0_H0 ;  /* 0x200000ffffe58231 */ /* 0x000fcc00003409ca */
[----:B------:R-:W1:Y:S01]  /*e250*/  MUFU.EX2 R21, R63 ;  /* 0x0000003f00157308 */ /* 0x000e620000000800 */
[----:B------:R-:W-:Y:S01]  /*e260*/  F2FP.BF16.PACK_AB R43, R3, R11 ;  /* 0x0000000b032b723e */ /* 0x000fe200000010ff */
[----:B--2---:R-:W-:Y:S01]  /*e270*/  FADD.FTZ R3, R18, R7 ;  /* 0x0000000712037221 */ /* 0x004fe20000010000 */
[----:B------:R-:W-:Y:S01]  /*e280*/  @!P4 HFMA2.BF16_V2 R223, -RZ.H0_H0, RZ.H0_H0, -R205.H0_H0 ;  /* 0x200000ffffdfc231 */ /* 0x000fe200003409cd */
[----:B------:R-:W-:Y:S01]  /*e290*/  PRMT R228, R203, 0x5410, R202 ;  /* 0x00005410cbe47816 */ /* 0x000fe200000000ca */
[----:B------:R-:W-:Y:S01]  /*e2a0*/  @!P1 HFMA2.BF16_V2 R221, -RZ.H0_H0, RZ.H0_H0, -R207.H0_H0 ;  /* 0x200000ffffdd9231 */ /* 0x000fe200003409cf */
[----:B------:R-:W-:Y:S01]  /*e2b0*/  @!P0 PRMT R202, R229, 0x5410, RZ ;  /* 0x00005410e5ca8816 */ /* 0x000fe200000000ff */
[C---:B---3--:R-:W-:Y:S01]  /*e2c0*/  FADD.FTZ R46, R2.reuse, R3 ;  /* 0x00000003022e7221 */ /* 0x048fe20000010000 */
[----:B------:R-:W-:Y:S02]  /*e2d0*/  F2FP.BF16.PACK_AB R44, R2, R18 ;  /* 0x00000012022c723e */ /* 0x000fe400000010ff */
[----:B------:R-:W-:-:S02]  /*e2e0*/  ISETP.GE.U32.AND P0, PT, R225, R15, PT ;  /* 0x0000000fe100720c */ /* 0x000fc40003f06070 */
[----:B------:R-:W-:Y:S01]  /*e2f0*/  LOP3.LUT R2, R0, 0xff, RZ, 0xc0, !PT ;  /* 0x000000ff00027812 */ /* 0x000fe200078ec0ff */
[----:B------:R-:W-:Y:S01]  /*e300*/  IMAD.MOV.U32 R226, RZ, RZ, R238 ;  /* 0x000000ffffe27224 */ /* 0x000fe200078e00ee */
[----:B------:R-:W-:Y:S01]  /*e310*/  @!P4 PRMT R205, R223, 0x5410, RZ ;  /* 0x00005410dfcdc816 */ /* 0x000fe200000000ff */
[----:B------:R-:W-:Y:S01]  /*e320*/  IMAD.MOV.U32 R223, RZ, RZ, R239 ;  /* 0x000000ffffdf7224 */ /* 0x000fe200078e00ef */
[----:B------:R-:W-:Y:S01]  /*e330*/  @!P1 PRMT R207, R221, 0x5410, RZ ;  /* 0x00005410ddcf9816 */ /* 0x000fe200000000ff */
[----:B------:R-:W-:Y:S01]  /*e340*/  MUFU.EX2 R239, R209 ;  /* 0x000000d100ef7308 */ /* 0x000fe20000000800 */
[----:B-1----:R-:W-:Y:S02]  /*e350*/  F2FP.BF16.PACK_AB R3, R21, R39 ;  /* 0x000000271503723e */ /* 0x002fe400000010ff */
[----:B------:R-:W-:Y:S02]  /*e360*/  ISETP.GE.U32.AND P1, PT, R225, R2, PT ;  /* 0x00000002e100720c */ /* 0x000fe40003f26070 */
[----:B------:R-:W-:-:S03]  /*e370*/  SHF.R.U32.HI R2, RZ, 0x18, R0 ;  /* 0x00000018ff027819 */ /* 0x000fc60000011600 */
[----:B------:R-:W1:Y:S01]  /*e380*/  MUFU.EX2 R238, R208 ;  /* 0x000000d000ee7308 */ /* 0x000e620000000800 */
[----:B------:R-:W-:Y:S02]  /*e390*/  LOP3.LUT R0, R0, 0xffff, RZ, 0xc0, !PT ;  /* 0x0000ffff00007812 */ /* 0x000fe400078ec0ff */
[C---:B------:R-:W-:Y:S02]  /*e3a0*/  PRMT R200, R3.reuse, 0x7632, R200 ;  /* 0x0000763203c87816 */ /* 0x040fe400000000c8 */
[----:B------:R-:W-:Y:S02]  /*e3b0*/  SHF.R.U32.HI R0, RZ, 0x8, R0 ;  /* 0x00000008ff007819 */ /* 0x000fe40000011600 */
[----:B------:R-:W-:Y:S01]  /*e3c0*/  PRMT R201, R3, 0x7610, R201 ;  /* 0x0000761003c97816 */ /* 0x000fe200000000c9 */
[----:B------:R-:W-:Y:S01]  /*e3d0*/  @!P0 HFMA2.BF16_V2 R230, -RZ.H0_H0, RZ.H0_H0, -R200.H0_H0 ;  /* 0x200000ffffe68231 */ /* 0x000fe200003409c8 */
[----:B------:R-:W-:Y:S02]  /*e3e0*/  LOP3.LUT R0, R0, 0xffff, RZ, 0xc0, !PT ;  /* 0x0000ffff00007812 */ /* 0x000fe400078ec0ff */
[----:B------:R-:W-:-:S02]  /*e3f0*/  PRMT R63, R201, 0x5410, R200 ;  /* 0x00005410c93f7816 */ /* 0x000fc400000000c8 */
[----:B------:R-:W-:Y:S02]  /*e400*/  @!P0 PRMT R200, R230, 0x5410, RZ ;  /* 0x00005410e6c88816 */ /* 0x000fe400000000ff */
[----:B------:R-:W-:Y:S02]  /*e410*/  ISETP.GE.U32.AND P0, PT, R225, R0, PT ;  /* 0x00000000e100720c */ /* 0x000fe40003f06070 */
[----:B-1----:R-:W-:Y:S01]  /*e420*/  F2FP.BF16.PACK_AB R0, R238, R239 ;  /* 0x000000efee00723e */ /* 0x002fe200000010ff */
[----:B------:R-:W-:-:S03]  /*e430*/  @!P2 HFMA2.BF16_V2 R227, -RZ.H0_H0, RZ.H0_H0, -R203.H0_H0 ;  /* 0x200000ffffe3a231 */ /* 0x000fc600003409cb */
[C---:B------:R-:W-:Y:S01]  /*e440*/  PRMT R199, R0.reuse, 0x7610, R199 ;  /* 0x0000761000c77816 */ /* 0x040fe200000000c7 */
[----:B------:R-:W-:Y:S01]  /*e450*/  FMUL.FTZ R188, R109, R8 ;  /* 0x000000086dbc7220 */ /* 0x000fe20000410000 */
[----:B------:R-:W-:Y:S01]  /*e460*/  @!P2 PRMT R203, R227, 0x5410, RZ ;  /* 0x00005410e3cba816 */ /* 0x000fe200000000ff */
[----:B------:R-:W-:Y:S01]  /*e470*/  MUFU.EX2 R229, R197 ;  /* 0x000000c500e57308 */ /* 0x000fe20000000800 */
[----:B------:R-:W-:Y:S01]  /*e480*/  PRMT R198, R0, 0x7632, R198 ;  /* 0x0000763200c67816 */ /* 0x000fe200000000c6 */
[----:B------:R-:W-:Y:S01]  /*e490*/  @!P1 HFMA2.BF16_V2 R109, -RZ.H0_H0, RZ.H0_H0, -R199.H0_H0 ;  /* 0x200000ffff6d9231 */ /* 0x000fe200003409c7 */
[----:B------:R-:W-:Y:S01]  /*e4a0*/  LOP3.LUT R0, R12, 0xff, RZ, 0xc0, !PT ;  /* 0x000000ff0c007812 */ /* 0x000fe200078ec0ff */
[----:B------:R-:W-:-:S04]  /*e4b0*/  @!P6 HFMA2.BF16_V2 R231, -RZ.H0_H0, RZ.H0_H0, -R201.H0_H0 ;  /* 0x200000ffffe7e231 */ /* 0x000fc800003409c9 */
[----:B------:R-:W1:Y:S01]  /*e4c0*/  MUFU.EX2 R227, R196 ;  /* 0x000000c400e37308 */ /* 0x000e620000000800 */
[----:B------:R-:W-:Y:S02]  /*e4d0*/  PRMT R60, R199, 0x5410, R198 ;  /* 0x00005410c73c7816 */ /* 0x000fe400000000c6 */
[----:B------:R-:W-:Y:S02]  /*e4e0*/  @!P1 PRMT R199, R109, 0x5410, RZ ;  /* 0x000054106dc79816 */ /* 0x000fe400000000ff */
[----:B------:R-:W-:Y:S01]  /*e4f0*/  ISETP.GE.U32.AND P1, PT, R225, R0, PT ;  /* 0x00000000e100720c */ /* 0x000fe20003f26070 */
[----:B------:R-:W-:Y:S01]  /*e500*/  FMUL.FTZ R177, R108, R8 ;  /* 0x000000086cb17220 */ /* 0x000fe20000410000 */
[----:B------:R-:W-:Y:S01]  /*e510*/  SHF.R.U32.HI R0, RZ, 0x8, R13 ;  /* 0x00000008ff007819 */ /* 0x000fe2000001160d */
[----:B------:R-:W-:Y:S01]  /*e520*/  @!P0 HFMA2.BF16_V2 R108, -RZ.H0_H0, RZ.H0_H0, -R198.H0_H0 ;  /* 0x200000ffff6c8231 */ /* 0x000fe200003409c6 */
[----:B------:R-:W-:Y:S01]  /*e530*/  @!P6 PRMT R201, R231, 0x5410, RZ ;  /* 0x00005410e7c9e816 */ /* 0x000fe200000000ff */
[----:B------:R-:W-:Y:S01]  /*e540*/  MUFU.EX2 R251, R211 ;  /* 0x000000d300fb7308 */ /* 0x000fe20000000800 */
[----:B------:R-:W-:-:S02]  /*e550*/  LOP3.LUT R0, R0, 0xffff, RZ, 0xc0, !PT ;  /* 0x0000ffff00007812 */ /* 0x000fc400078ec0ff */
[----:B------:R-:W-:-:S05]  /*e560*/  @!P0 PRMT R198, R108, 0x5410, RZ ;  /* 0x000054106cc68816 */ /* 0x000fca00000000ff */
[----:B------:R-:W2:Y:S01]  /*e570*/  MUFU.EX2 R250, R210 ;  /* 0x000000d200fa7308 */ /* 0x000ea20000000800 */
[----:B------:R-:W-:-:S07]  /*e580*/  ISETP.GE.U32.AND P0, PT, R225, R0, PT ;  /* 0x00000000e100720c */ /* 0x000fce0003f06070 */
[----:B------:R-:W-:Y:S01]  /*e590*/  MUFU.EX2 R231, R195 ;  /* 0x000000c300e77308 */ /* 0x000fe20000000800 */
[----:B-1----:R-:W-:-:S07]  /*e5a0*/  F2FP.BF16.PACK_AB R0, R227, R229 ;  /* 0x000000e5e300723e */ /* 0x002fce00000010ff */
[----:B------:R-:W1:Y:S01]  /*e5b0*/  MUFU.EX2 R235, R65 ;  /* 0x0000004100eb7308 */ /* 0x000e620000000800 */
[C---:B------:R-:W-:Y:S01]  /*e5c0*/  ISETP.GE.U32.AND P4, PT, R225.reuse, R2, PT ;  /* 0x00000002e100720c */ /* 0x040fe20003f86070 */
[----:B------:R-:W-:Y:S01]  /*e5d0*/  FMUL.FTZ R2, R116, R8 ;  /* 0x0000000874027220 */ /* 0x000fe20000410000 */
[C---:B------:R-:W-:Y:S02]  /*e5e0*/  PRMT R197, R0.reuse, 0x7610, R197 ;  /* 0x0000761000c57816 */ /* 0x040fe400000000c5 */
[----:B------:R-:W-:Y:S01]  /*e5f0*/  PRMT R196, R0, 0x7632, R196 ;  /* 0x0000763200c47816 */ /* 0x000fe200000000c4 */
[----:B------:R-:W-:Y:S01]  /*e600*/  FADD.FTZ R0, R160, R20 ;  /* 0x00000014a0007221 */ /* 0x000fe20000010000 */
[----:B------:R-:W-:Y:S01]  /*e610*/  ISETP.GE.U32.AND P6, PT, R225, R14, PT ;  /* 0x0000000ee100720c */ /* 0x000fe20003fc6070 */
[----:B------:R-:W-:Y:S01]  /*e620*/  IMAD.MOV.U32 R20, RZ, RZ, R2 ;  /* 0x000000ffff147224 */ /* 0x000fe200078e0002 */
[----:B--2---:R-:W-:Y:S01]  /*e630*/  F2FP.BF16.PACK_AB R3, R250, R251 ;  /* 0x000000fbfa03723e */ /* 0x004fe200000010ff */
[----:B------:R-:W-:Y:S01]  /*e640*/  FADD.FTZ R2, R56, R0 ;  /* 0x0000000038027221 */ /* 0x000fe20000010000 */
[----:B-1----:R-:W-:Y:S01]  /*e650*/  F2FP.BF16.PACK_AB R0, R235, R231 ;  /* 0x000000e7eb00723e */ /* 0x002fe200000010ff */
[----:B------:R-:W-:Y:S01]  /*e660*/  FMUL.FTZ R6, R129, R8 ;  /* 0x0000000881067220 */ /* 0x000fe20000410000 */
[----:B------:R-:W-:-:S02]  /*e670*/  PRMT R195, R3, 0x7610, R195 ;  /* 0x0000761003c37816 */ /* 0x000fc400000000c3 */
[----:B------:R-:W-:Y:S02]  /*e680*/  PRMT R193, R0, 0x7610, R193 ;  /* 0x0000761000c17816 */ /* 0x000fe400000000c1 */
[----:B------:R-:W-:Y:S01]  /*e690*/  PRMT R194, R3, 0x7632, R194 ;  /* 0x0000763203c27816 */ /* 0x000fe200000000c2 */
[-C--:B------:R-:W-:Y:S02]  /*e6a0*/  FMUL.FTZ R173, R100, R8.reuse ;  /* 0x0000000864ad7220 */ /* 0x080fe40000410000 */
[----:B------:R-:W-:Y:S01]  /*e6b0*/  @!P6 HFMA2.BF16_V2 R100, -RZ.H0_H0, RZ.H0_H0, -R195.H0_H0 ;  /* 0x200000ffff64e231 */ /* 0x000fe200003409c3 */
[-C--:B------:R-:W-:Y:S01]  /*e6c0*/  FMUL.FTZ R175, R102, R9.reuse ;  /* 0x0000000966af7220 */ /* 0x080fe20000410000 */
[----:B------:R-:W-:Y:S01]  /*e6d0*/  PRMT R192, R0, 0x7632, R192 ;  /* 0x0000763200c07816 */ /* 0x000fe200000000c0 */
[-C--:B------:R-:W-:Y:S01]  /*e6e0*/  FMUL.FTZ R174, R103, R9.reuse ;  /* 0x0000000967ae7220 */ /* 0x080fe20000410000 */
[----:B------:R-:W-:Y:S01]  /*e6f0*/  @!P1 HFMA2.BF16_V2 R102, -RZ.H0_H0, RZ.H0_H0, -R193.H0_H0 ;  /* 0x200000ffff669231 */ /* 0x000fe200003409c1 */
[----:B------:R-:W-:Y:S01]  /*e700*/  IMAD.MOV.U32 R65, RZ, RZ, R6 ;  /* 0x000000ffff417224 */ /* 0x000fe200078e0006 */
[----:B------:R-:W-:Y:S01]  /*e710*/  @!P0 HFMA2.BF16_V2 R103, -RZ.H0_H0, RZ.H0_H0, -R194.H0_H0 ;  /* 0x200000ffff678231 */ /* 0x000fe200003409c2 */
[----:B------:R-:W-:Y:S01]  /*e720*/  FADD.FTZ R0, R48, R2 ;  /* 0x0000000230007221 */ /* 0x000fe20000010000 */
[----:B------:R-:W1:Y:S01]  /*e730*/  MUFU.EX2 R6, R62 ;  /* 0x0000003e00067308 */ /* 0x000e620000000800 */
[----:B------:R-:W-:Y:S01]  /*e740*/  PRMT R48, R195, 0x5410, R194 ;  /* 0x00005410c3307816 */ /* 0x000fe200000000c2 */
[-C--:B------:R-:W-:Y:S01]  /*e750*/  FMUL.FTZ R171, R137, R8.reuse ;  /* 0x0000000889ab7220 */ /* 0x080fe20000410000 */
[----:B------:R-:W-:Y:S01]  /*e760*/  PRMT R56, R193, 0x5410, R192 ;  /* 0x00005410c1387816 */ /* 0x000fe200000000c0 */
[-C--:B------:R-:W-:Y:S01]  /*e770*/  FMUL.FTZ R11, R120, R8.reuse ;  /* 0x00000008780b7220 */ /* 0x080fe20000410000 */
[----:B------:R-:W-:Y:S01]  /*e780*/  @!P6 PRMT R195, R100, 0x5410, RZ ;  /* 0x0000541064c3e816 */ /* 0x000fe200000000ff */
[-C--:B------:R-:W-:Y:S01]  /*e790*/  FMUL.FTZ R7, R121, R8.reuse ;  /* 0x0000000879077220 */ /* 0x080fe20000410000 */
[----:B------:R-:W-:Y:S01]  /*e7a0*/  @!P1 PRMT R193, R102, 0x5410, RZ ;  /* 0x0000541066c19816 */ /* 0x000fe200000000ff */
[----:B------:R-:W-:Y:S01]  /*e7b0*/  FMUL.FTZ R28, R117, R8 ;  /* 0x00000008751c7220 */ /* 0x000fe20000410000 */
[----:B------:R-:W-:Y:S01]  /*e7c0*/  @!P0 PRMT R194, R103, 0x5410, RZ ;  /* 0x0000541067c28816 */ /* 0x000fe200000000ff */
[----:B------:R-:W-:-:S02]  /*e7d0*/  FMUL.FTZ R170, R138, R9 ;  /* 0x000000098aaa7220 */ /* 0x000fc40000410000 */
[----:B------:R-:W-:Y:S02]  /*e7e0*/  FMUL.FTZ R137, R131, R9 ;  /* 0x0000000983897220 */ /* 0x000fe40000410000 */
[----:B------:R-:W-:Y:S02]  /*e7f0*/  IMAD.MOV.U32 R102, RZ, RZ, R240 ;  /* 0x000000ffff667224 */ /* 0x000fe400078e00f0 */
[----:B------:R-:W-:Y:S02]  /*e800*/  IMAD.MOV.U32 R100, RZ, RZ, R165 ;  /* 0x000000ffff647224 */ /* 0x000fe400078e00a5 */
[----:B------:R-:W-:Y:S02]  /*e810*/  FADD.FTZ R0, R34, R0 ;  /* 0x0000000022007221 */ /* 0x000fe40000010000 */
        /* <DEDUP_REMOVED lines=15> */
[----:B------:R-:W-:Y:S02]  /*e910*/  FMUL.FTZ R131, R77, R4 ;  /* 0x000000044d837220 */ /* 0x000fe40000410000 */
[----:B------:R-:W2:Y:S01]  /*e920*/  MUFU.EX2 R4, R61 ;  /* 0x0000003d00047308 */ /* 0x000ea20000000800 */
[----:B------:R-:W-:Y:S01]  /*e930*/  FADD.FTZ R3, R36, R0 ;  /* 0x0000000024037221 */ /* 0x000fe20000010000 */
[----:B------:R-:W-:Y:S01]  /*e940*/  ISETP.GE.U32.AND P2, PT, R225, R10, PT ;  /* 0x0000000ae100720c */ /* 0x000fe20003f46070 */
[----:B-1----:R-:W-:Y:S02]  /*e950*/  FADD.FTZ R0, R6, R16 ;  /* 0x0000001006007221 */ /* 0x002fe40000010000 */
[----:B------:R-:W-:Y:S02]  /*e960*/  FADD.FTZ R16, R19, R3 ;  /* 0x0000000313107221 */ /* 0x000fe40000010000 */
[----:B------:R-:W-:Y:S01]  /*e970*/  IMAD.WIDE.U32 R18, R226, -0x326172a9, RZ ;  /* 0xcd9e8d57e2127825 */ /* 0x000fe200078e00ff */
[----:B------:R-:W-:-:S03]  /*e980*/  @!P4 HFMA2.BF16_V2 R71, -RZ.H0_H0, RZ.H0_H0, -R196.H0_H0 ;  /* 0x200000ffff47c231 */ /* 0x000fc600003409c4 */
[----:B------:R-:W-:Y:S02]  /*e990*/  IMAD.MOV.U32 R230, RZ, RZ, R21 ;  /* 0x000000ffffe67224 */ /* 0x000fe400078e0015 */
[C---:B--2---:R-:W-:Y:S01]  /*e9a0*/  FADD.FTZ R21, R4.reuse, R0 ;  /* 0x0000000004157221 */ /* 0x044fe20000010000 */
[----:B------:R-:W-:Y:S01]  /*e9b0*/  LOP3.LUT R0, R19, R223, RZ, 0x3c, !PT ;  /* 0x000000df13007212 */ /* 0x000fe200078e3cff */
[----:B------:R-:W-:Y:S01]  /*e9c0*/  FMUL.FTZ R15, R123, R9 ;  /* 0x000000097b0f7220 */ /* 0x000fe20000410000 */
[----:B------:R-:W-:Y:S01]  /*e9d0*/  F2FP.BF16.PACK_AB R26, R4, R6 ;  /* 0x00000006041a723e */ /* 0x000fe200000010ff */
[----:B------:R-:W-:Y:S01]  /*e9e0*/  IMAD.MOV.U32 R112, RZ, RZ, R7 ;  /* 0x000000ffff707224 */ /* 0x000fe200078e0007 */
[----:B------:R-:W-:Y:S01]  /*e9f0*/  PRMT R58, R197, 0x5410, R196 ;  /* 0x00005410c53a7816 */ /* 0x000fe200000000c4 */
[----:B------:R-:W-:Y:S01]  /*ea00*/  FADD.FTZ R2, R30, R23 ;  /* 0x000000171e027221 */ /* 0x000fe20000010000 */
[----:B------:R-:W-:Y:S01]  /*ea10*/  @!P4 PRMT R196, R71, 0x5410, RZ ;  /* 0x0000541047c4c816 */ /* 0x000fe200000000ff */
[----:B------:R-:W-:Y:S01]  /*ea20*/  IMAD.WIDE.U32 R6, R0, -0x2daee0ad, RZ ;  /* 0xd2511f5300067825 */ /* 0x000fe200078e00ff */
[----:B------:R-:W-:-:S03]  /*ea30*/  @!P5 HFMA2.BF16_V2 R70, -RZ.H0_H0, RZ.H0_H0, -R197.H0_H0 ;  /* 0x200000ffff46d231 */ /* 0x000fc600003409c5 */
[----:B------:R-:W-:Y:S01]  /*ea40*/  FMUL.FTZ R176, R101, R8 ;  /* 0x0000000865b07220 */ /* 0x000fe20000410000 */
[----:B------:R-:W-:Y:S01]  /*ea50*/  @!P2 HFMA2.BF16_V2 R101, -RZ.H0_H0, RZ.H0_H0, -R192.H0_H0 ;  /* 0x200000ffff65a231 */ /* 0x000fe200003409c0 */
[----:B------:R-:W-:Y:S02]  /*ea60*/  IMAD.MOV.U32 R71, RZ, RZ, R15 ;  /* 0x000000ffff477224 */ /* 0x000fe400078e000f */
[----:B------:R-:W-:Y:S01]  /*ea70*/  FADD.FTZ R15, R17, R2 ;  /* 0x00000002110f7221 */ /* 0x000fe20000010000 */
[----:B------:R-:W-:Y:S02]  /*ea80*/  LOP3.LUT R2, R25, UR17, R18, 0x96, !PT ;  /* 0x0000001119027c12 */ /* 0x000fe4000f8e9612 */
[----:B------:R-:W-:Y:S01]  /*ea90*/  LOP3.LUT R0, R7, UR16, R190, 0x96, !PT ;  /* 0x0000001007007c12 */ /* 0x000fe2000f8e96be */
[-C--:B------:R-:W-:Y:S01]  /*eaa0*/  FMUL.FTZ R169, R139, R9.reuse ;  /* 0x000000098ba97220 */ /* 0x080fe20000410000 */
[----:B------:R-:W-:Y:S01]  /*eab0*/  @!P2 PRMT R192, R101, 0x5410, RZ ;  /* 0x0000541065c0a816 */ /* 0x000fe200000000ff */
[-C--:B------:R-:W-:Y:S01]  /*eac0*/  FMUL.FTZ R182, R130, R9.reuse ;  /* 0x0000000982b67220 */ /* 0x080fe20000410000 */
[----:B------:R-:W-:Y:S01]  /*ead0*/  @!P5 PRMT R197, R70, 0x5410, RZ ;  /* 0x0000541046c5d816 */ /* 0x000fe200000000ff */
[----:B------:R-:W-:-:S02]  /*eae0*/  FMUL.FTZ R10, R122, R9 ;  /* 0x000000097a0a7220 */ /* 0x000fc40000410000 */
[-C--:B------:R-:W-:Y:S02]  /*eaf0*/  FMUL.FTZ R27, R118, R9.reuse ;  /* 0x00000009761b7220 */ /* 0x080fe40000410000 */
[-C--:B------:R-:W-:Y:S02]  /*eb00*/  FMUL.FTZ R22, R119, R9.reuse ;  /* 0x0000000977167220 */ /* 0x080fe40000410000 */
[-C--:B------:R-:W-:Y:S02]  /*eb10*/  FMUL.FTZ R179, R110, R9.reuse ;  /* 0x000000096eb37220 */ /* 0x080fe40000410000 */
[----:B------:R-:W-:Y:S02]  /*eb20*/  FMUL.FTZ R178, R111, R9 ;  /* 0x000000096fb27220 */ /* 0x000fe40000410000 */
[----:B------:R-:W-:Y:S02]  /*eb30*/  IMAD.MOV.U32 R101, RZ, RZ, R164 ;  /* 0x000000ffff657224 */ /* 0x000fe400078e00a4 */
        /* <DEDUP_REMOVED lines=16> */
[----:B------:R-:W-:-:S04]  /*ec40*/  IMAD.WIDE.U32 R2, R2, -0x2daee0ad, RZ ;  /* 0xd2511f5302027825 */ /* 0x000fc800078e00ff */
[----:B------:R-:W-:Y:S01]  /*ec50*/  IMAD.WIDE.U32 R4, R0, -0x326172a9, RZ ;  /* 0xcd9e8d5700047825 */ /* 0x000fe200078e00ff */
[----:B------:R-:W-:-:S04]  /*ec60*/  LOP3.LUT R0, R3, UR11, R6, 0x96, !PT ;  /* 0x0000000b03007c12 */ /* 0x000fc8000f8e9606 */
[----:B------:R-:W-:Y:S01]  /*ec70*/  LOP3.LUT R3, R5, UR12, R24, 0x96, !PT ;  /* 0x0000000c05037c12 */ /* 0x000fe2000f8e9618 */
[-C--:B------:R-:W-:Y:S02]  /*ec80*/  FMUL.FTZ R183, R132, R8.reuse ;  /* 0x0000000884b77220 */ /* 0x080fe40000410000 */
[----:B------:R-:W-:Y:S02]  /*ec90*/  IMAD.MOV.U32 R208, RZ, RZ, R167 ;  /* 0x000000ffffd07224 */ /* 0x000fe400078e00a7 */
[-C--:B------:R-:W-:Y:S02]  /*eca0*/  FMUL.FTZ R172, R136, R8.reuse ;  /* 0x0000000888ac7220 */ /* 0x080fe40000410000 */
[----:B------:R-:W-:Y:S02]  /*ecb0*/  IMAD.MOV.U32 R132, RZ, RZ, R166 ;  /* 0x000000ffff847224 */ /* 0x000fe400078e00a6 */
[-C--:B------:R-:W-:Y:S02]  /*ecc0*/  FMUL.FTZ R168, R133, R8.reuse ;  /* 0x0000000885a87220 */ /* 0x080fe40000410000 */
[----:B------:R-:W-:-:S02]  /*ecd0*/  FMUL.FTZ R136, R128, R8 ;  /* 0x0000000880887220 */ /* 0x000fc40000410000 */
[-C--:B------:R-:W-:Y:S02]  /*ece0*/  FMUL.FTZ R186, R124, R8.reuse ;  /* 0x000000087cba7220 */ /* 0x080fe40000410000 */
[----:B------:R-:W-:Y:S02]  /*ecf0*/  FMUL.FTZ R224, R125, R8 ;  /* 0x000000087de07220 */ /* 0x000fe40000410000 */
[-C--:B------:R-:W-:Y:S02]  /*ed00*/  FMUL.FTZ R166, R134, R9.reuse ;  /* 0x0000000986a67220 */ /* 0x080fe40000410000 */
[-C--:B------:R-:W-:Y:S02]  /*ed10*/  FMUL.FTZ R167, R135, R9.reuse ;  /* 0x0000000987a77220 */ /* 0x080fe40000410000 */
[-C--:B------:R-:W-:Y:S02]  /*ed20*/  FMUL.FTZ R222, R126, R9.reuse ;  /* 0x000000097ede7220 */ /* 0x080fe40000410000 */
[----:B------:R-:W-:-:S02]  /*ed30*/  FMUL.FTZ R221, R127, R9 ;  /* 0x000000097fdd7220 */ /* 0x000fc40000410000 */
[----:B------:R-:W-:-:S04]  /*ed40*/  IMAD.WIDE.U32 R8, R3, -0x2daee0ad, RZ ;  /* 0xd2511f5303087825 */ /* 0x000fc800078e00ff */
[----:B------:R-:W-:Y:S01]  /*ed50*/  IMAD.WIDE.U32 R12, R0, -0x326172a9, RZ ;  /* 0xcd9e8d57000c7825 */ /* 0x000fe200078e00ff */
[----:B------:R-:W-:-:S03]  /*ed60*/  LOP3.LUT R0, R9, UR9, R2, 0x96, !PT ;  /* 0x0000000909007c12 */ /* 0x000fc6000f8e9602 */
[----:B------:R-:W-:Y:S02]  /*ed70*/  IMAD.MOV.U32 R62, RZ, RZ, R11 ;  /* 0x000000ffff3e7224 */ /* 0x000fe400078e000b */
[----:B------:R-:W-:Y:S02]  /*ed80*/  IMAD.MOV.U32 R61, RZ, RZ, R10 ;  /* 0x000000ffff3d7224 */ /* 0x000fe400078e000a */
[----:B------:R-:W-:Y:S01]  /*ed90*/  IMAD.WIDE.U32 R10, R0, -0x326172a9, RZ ;  /* 0xcd9e8d57000a7825 */ /* 0x000fe200078e00ff */
[----:B------:R-:W-:-:S04]  /*eda0*/  LOP3.LUT R3, R13, UR10, R4, 0x96, !PT ;  /* 0x0000000a0d037c12 */ /* 0x000fc8000f8e9604 */
[----:B------:R-:W-:Y:S01]  /*edb0*/  LOP3.LUT R0, R11, UR8, R12, 0x96, !PT ;  /* 0x000000080b007c12 */ /* 0x000fe2000f8e960c */
[----:B------:R-:W-:-:S04]  /*edc0*/  IMAD.WIDE.U32 R2, R3, -0x2daee0ad, RZ ;  /* 0xd2511f5303027825 */ /* 0x000fc800078e00ff */
[----:B------:R-:W-:Y:S01]  /*edd0*/  IMAD.WIDE.U32 R12, R0, -0x2daee0ad, RZ ;  /* 0xd2511f53000c7825 */ /* 0x000fe200078e00ff */
[----:B------:R-:W-:-:S04]  /*ede0*/  LOP3.LUT R3, R3, UR7, R8, 0x96, !PT ;  /* 0x0000000703037c12 */ /* 0x000fc8000f8e9608 */
[----:B------:R-:W-:Y:S01]  /*edf0*/  LOP3.LUT R2, R13, UR5, R2, 0x96, !PT ;  /* 0x000000050d027c12 */ /* 0x000fe2000f8e9602 */
[----:B------:R-:W-:-:S04]  /*ee00*/  IMAD.WIDE.U32 R8, R3, -0x326172a9, RZ ;  /* 0xcd9e8d5703087825 */ /* 0x000fc800078e00ff */
[----:B------:R-:W-:-:S05]  /*ee10*/  IMAD.WIDE.U32 R2, R2, -0x326172a9, RZ ;  /* 0xcd9e8d5702027825 */ /* 0x000fca00078e00ff */
[----:B------:R-:W-:Y:S02]  /*ee20*/  LOP3.LUT R0, R3, UR14, R8, 0x96, !PT ;  /* 0x0000000e03007c12 */ /* 0x000fe4000f8e9608 */
[----:B------:R-:W-:Y:S02]  /*ee30*/  LOP3.LUT R14, R9, UR6, R10, 0x96, !PT ;  /* 0x00000006090e7c12 */ /* 0x000fe4000f8e960a */
[----:B------:R-:W-:Y:S02]  /*ee40*/  LOP3.LUT R7, R0, 0xff, RZ, 0xc0, !PT ;  /* 0x000000ff00077812 */ /* 0x000fe400078ec0ff */
[----:B------:R-:W-:Y:S02]  /*ee50*/  LOP3.LUT R9, R67, UR17, R18, 0x96, !PT ;  /* 0x0000001143097c12 */ /* 0x000fe4000f8e9612 */
[----:B------:R-:W-:Y:S02]  /*ee60*/  LOP3.LUT R8, R5, UR12, R66, 0x96, !PT ;  /* 0x0000000c05087c12 */ /* 0x000fe4000f8e9642 */
[----:B------:R-:W-:-:S02]  /*ee70*/  ISETP.GE.U32.AND P1, PT, R225, R7, PT ;  /* 0x00000007e100720c */ /* 0x000fc40003f26070 */
[----:B------:R-:W-:Y:S01]  /*ee80*/  LOP3.LUT R7, R0, 0xffff, RZ, 0xc0, !PT ;  /* 0x0000ffff00077812 */ /* 0x000fe200078ec0ff */
[----:B------:R-:W-:Y:S01]  /*ee90*/  IMAD.WIDE.U32 R10, R9, -0x2daee0ad, RZ ;  /* 0xd2511f53090a7825 */ /* 0x000fe200078e00ff */
[--C-:B------:R-:W-:Y:S02]  /*eea0*/  SHF.R.U32.HI R5, RZ, 0x10, R0.reuse ;  /* 0x00000010ff057819 */ /* 0x100fe40000011600 */
[----:B------:R-:W-:Y:S01]  /*eeb0*/  SHF.R.U32.HI R0, RZ, 0x18, R0 ;  /* 0x00000018ff007819 */ /* 0x000fe20000011600 */
[----:B------:R-:W-:Y:S01]  /*eec0*/  IMAD.WIDE.U32 R8, R8, -0x2daee0ad, RZ ;  /* 0xd2511f5308087825 */ /* 0x000fe200078e00ff */
[----:B------:R-:W-:Y:S02]  /*eed0*/  SHF.R.U32.HI R7, RZ, 0x8, R7 ;  /* 0x00000008ff077819 */ /* 0x000fe40000011607 */
[----:B------:R-:W-:Y:S02]  /*eee0*/  LOP3.LUT R5, R5, 0xff, RZ, 0xc0, !PT ;  /* 0x000000ff05057812 */ /* 0x000fe400078ec0ff */
[----:B------:R-:W-:-:S02]  /*eef0*/  ISETP.GE.U32.AND P2, PT, R225, R0, PT ;  /* 0x00000000e100720c */ /* 0x000fc40003f46070 */
[----:B------:R-:W-:Y:S02]  /*ef00*/  LOP3.LUT R0, R11, UR11, R6, 0x96, !PT ;  /* 0x0000000b0b007c12 */ /* 0x000fe4000f8e9606 */
[----:B------:R-:W-:Y:S02]  /*ef10*/  LOP3.LUT R7, R7, 0xffff, RZ, 0xc0, !PT ;  /* 0x0000ffff07077812 */ /* 0x000fe400078ec0ff */
[----:B------:R-:W-:Y:S02]  /*ef20*/  LOP3.LUT R6, R9, UR9, R10, 0x96, !PT ;  /* 0x0000000909067c12 */ /* 0x000fe4000f8e960a */
[----:B------:R-:W-:Y:S02]  /*ef30*/  ISETP.GE.U32.AND P4, PT, R225, R5, PT ;  /* 0x00000005e100720c */ /* 0x000fe40003f86070 */
[C---:B------:R-:W-:Y:S02]  /*ef40*/  LOP3.LUT R5, R2.reuse, 0xff, RZ, 0xc0, !PT ;  /* 0x000000ff02057812 */ /* 0x040fe400078ec0ff */
[----:B------:R-:W-:-:S02]  /*ef50*/  LOP3.LUT R13, R2, 0xffff, RZ, 0xc0, !PT ;  /* 0x0000ffff020d7812 */ /* 0x000fc400078ec0ff */
[--C-:B------:R-:W-:Y:S02]  /*ef60*/  SHF.R.U32.HI R17, RZ, 0x10, R2.reuse ;  /* 0x00000010ff117819 */ /* 0x100fe40000011602 */
[----:B------:R-:W-:Y:S01]  /*ef70*/  SHF.R.U32.HI R19, RZ, 0x18, R2 ;  /* 0x00000018ff137819 */ /* 0x000fe20000011602 */
[----:B------:R-:W-:Y:S01]  /*ef80*/  IMAD.WIDE.U32 R2, R0, -0x326172a9, RZ ;  /* 0xcd9e8d5700027825 */ /* 0x000fe200078e00ff */
[----:B------:R-:W-:-:S03]  /*ef90*/  ISETP.GE.U32.AND P0, PT, R225, R7, PT ;  /* 0x00000007e100720c */ /* 0x000fc60003f06070 */
[----:B------:R-:W-:Y:S01]  /*efa0*/  IMAD.WIDE.U32 R6, R6, -0x326172a9, RZ ;  /* 0xcd9e8d5706067825 */ /* 0x000fe200078e00ff */
[----:B------:R-:W-:-:S04]  /*efb0*/  LOP3.LUT R3, R3, UR10, R4, 0x96, !PT ;  /* 0x0000000a03037c12 */ /* 0x000fc8000f8e9604 */
[----:B------:R-:W-:Y:S01]  /*efc0*/  LOP3.LUT R0, R7, UR8, R2, 0x96, !PT ;  /* 0x0000000807007c12 */ /* 0x000fe2000f8e9602 */
[----:B------:R-:W-:Y:S01]  /*efd0*/  IMAD.WIDE.U32 R2, R3, -0x2daee0ad, RZ ;  /* 0xd2511f5303027825 */ /* 0x000fe200078e00ff */
[----:B------:R-:W-:-:S03]  /*efe0*/  PRMT R9, R41, 0x7610, R9 ;  /* 0x0000761029097816 */ /* 0x000fc60000000009 */
[----:B------:R-:W-:Y:S01]  /*eff0*/  IMAD.WIDE.U32 R10, R0, -0x2daee0ad, RZ ;  /* 0xd2511f53000a7825 */ /* 0x000fe200078e00ff */
[----:B------:R-:W-:Y:S01]  /*f000*/  LOP3.LUT R4, R3, UR7, R8, 0x96, !PT ;  /* 0x0000000703047c12 */ /* 0x000fe2000f8e9608 */
[----:B------:R-:W-:Y:S01]  /*f010*/  @!P1 HFMA2.BF16_V2 R76, -RZ.H0_H0, RZ.H0_H0, -R9.H0_H0 ;  /* 0x200000ffff4c9231 */ /* 0x000fe20000340909 */
[----:B------:R-:W-:Y:S01]  /*f020*/  ISETP.GE.U32.AND P6, PT, R225, R5, PT ;  /* 0x00000005e100720c */ /* 0x000fe20003fc6070 */
[----:B------:R-:W-:Y:S01]  /*f030*/  IMAD.MOV.U32 R67, RZ, RZ, R112 ;  /* 0x000000ffff437224 */ /* 0x000fe200078e0070 */
[----:B------:R-:W-:Y:S01]  /*f040*/  LOP3.LUT R7, R11, UR5, R2, 0x96, !PT ;  /* 0x000000050b077c12 */ /* 0x000fe2000f8e9602 */
[----:B------:R-:W-:Y:S01]  /*f050*/  IMAD.MOV.U32 R112, RZ, RZ, R101 ;  /* 0x000000ffff707224 */ /* 0x000fe200078e0065 */
[----:B------:R-:W-:Y:S01]  /*f060*/  PRMT R11, R41, 0x7632, R11 ;  /* 0x00007632290b7816 */ /* 0x000fe2000000000b */
[----:B------:R-:W-:Y:S02]  /*f070*/  IMAD.MOV.U32 R101, RZ, RZ, R27 ;  /* 0x000000ffff657224 */ /* 0x000fe400078e001b */
[----:B------:R-:W-:-:S04]  /*f080*/  IMAD.WIDE.U32 R2, R14, -0x2daee0ad, RZ ;  /* 0xd2511f530e027825 */ /* 0x000fc800078e00ff */
[----:B------:R-:W-:Y:S01]  /*f090*/  FADD.FTZ R27, R45, R16 ;  /* 0x000000102d1b7221 */ /* 0x000fe20000010000 */
[----:B------:R-:W-:Y:S01]  /*f0a0*/  PRMT R45, R9, 0x5410, R11 ;  /* 0x00005410092d7816 */ /* 0x000fe2000000000b */
[----:B------:R-:W-:Y:S01]  /*f0b0*/  IMAD.WIDE.U32 R4, R4, -0x326172a9, RZ ;  /* 0xcd9e8d5704047825 */ /* 0x000fe200078e00ff */
[----:B------:R-:W-:Y:S02]  /*f0c0*/  @!P1 PRMT R9, R76, 0x5410, RZ ;  /* 0x000054104c099816 */ /* 0x000fe400000000ff */
[----:B------:R-:W-:Y:S01]  /*f0d0*/  LOP3.LUT R0, R3, UR13, R12, 0x96, !PT ;  /* 0x0000000d03007c12 */ /* 0x000fe2000f8e960c */
[----:B------:R-:W-:Y:S01]  /*f0e0*/  FADD.FTZ R29, R29, R15 ;  /* 0x0000000f1d1d7221 */ /* 0x000fe20000010000 */
[C---:B------:R-:W-:Y:S01]  /*f0f0*/  LOP3.LUT R23, R2.reuse, 0xff, RZ, 0xc0, !PT ;  /* 0x000000ff02177812 */ /* 0x040fe200078ec0ff */
[----:B------:R-:W-:Y:S01]  /*f100*/  IMAD.MOV.U32 R76, RZ, RZ, R22 ;  /* 0x000000ffff4c7224 */ /* 0x000fe200078e0016 */
[----:B------:R-:W-:Y:S02]  /*f110*/  LOP3.LUT R16, R2, 0xffff, RZ, 0xc0, !PT ;  /* 0x0000ffff02107812 */ /* 0x000fe400078ec0ff */
[----:B------:R-:W-:-:S02]  /*f120*/  SHF.R.U32.HI R22, RZ, 0x10, R2 ;  /* 0x00000010ff167819 */ /* 0x000fc40000011602 */
[----:B------:R-:W-:Y:S01]  /*f130*/  SHF.R.U32.HI R15, RZ, 0x18, R2 ;  /* 0x00000018ff0f7819 */ /* 0x000fe20000011602 */
[----:B------:R-:W-:Y:S01]  /*f140*/  IMAD.WIDE.U32 R2, R7, -0x326172a9, RZ ;  /* 0xcd9e8d5707027825 */ /* 0x000fe200078e00ff */
[----:B------:R-:W-:Y:S02]  /*f150*/  LOP3.LUT R14, R5, UR6, R6, 0x96, !PT ;  /* 0x00000006050e7c12 */ /* 0x000fe4000f8e9606 */
[----:B------:R-:W-:Y:S02]  /*f160*/  PRMT R5, R51, 0x7610, R5 ;  /* 0x0000761033057816 */ /* 0x000fe40000000005 */
[--C-:B------:R-:W-:Y:S02]  /*f170*/  LOP3.LUT R8, R3, UR14, R4.reuse, 0x96, !PT ;  /* 0x0000000e03087c12 */ /* 0x100fe4000f8e9604 */
[----:B------:R-:W-:Y:S01]  /*f180*/  PRMT R4, R51, 0x7632, R4 ;  /* 0x0000763233047816 */ /* 0x000fe20000000004 */
[----:B------:R-:W-:-:S03]  /*f190*/  @!P6 HFMA2.BF16_V2 R80, -RZ.H0_H0, RZ.H0_H0, -R5.H0_H0 ;  /* 0x200000ffff50e231 */ /* 0x000fc60000340905 */
[----:B------:R-:W-:Y:S02]  /*f1a0*/  PRMT R36, R5, 0x5410, R4 ;  /* 0x0000541005247816 */ /* 0x000fe40000000004 */
[----:B------:R-:W-:Y:S02]  /*f1b0*/  @!P6 PRMT R5, R80, 0x5410, RZ ;  /* 0x000054105005e816 */ /* 0x000fe400000000ff */
[----:B------:R-:W-:Y:S01]  /*f1c0*/  ISETP.GE.U32.AND P6, PT, R225, R19, PT ;  /* 0x00000013e100720c */ /* 0x000fe20003fc6070 */
[----:B------:R-:W-:Y:S01]  /*f1d0*/  IMAD.MOV.U32 R66, RZ, RZ, R62 ;  /* 0x000000ffff427224 */ /* 0x000fe200078e003e */
[----:B------:R-:W-:Y:S01]  /*f1e0*/  PRMT R18, R50, 0x7632, R18 ;  /* 0x0000763232127816 */ /* 0x000fe20000000012 */
[----:B------:R-:W-:Y:S01]  /*f1f0*/  IMAD.MOV.U32 R113, RZ, RZ, R20 ;  /* 0x000000ffff717224 */ /* 0x000fe200078e0014 */
[C---:B------:R-:W-:Y:S01]  /*f200*/  LOP3.LUT R20, R2.reuse, 0xff, RZ, 0xc0, !PT ;  /* 0x000000ff02147812 */ /* 0x040fe200078ec0ff */
[----:B------:R-:W-:Y:S01]  /*f210*/  IMAD.MOV.U32 R62, RZ, RZ, R28 ;  /* 0x000000ffff3e7224 */ /* 0x000fe200078e001c */
[----:B------:R-:W-:-:S02]  /*f220*/  LOP3.LUT R25, R2, 0xffff, RZ, 0xc0, !PT ;  /* 0x0000ffff02197812 */ /* 0x000fc400078ec0ff */
[--C-:B------:R-:W-:Y:S02]  /*f230*/  SHF.R.U32.HI R24, RZ, 0x10, R2.reuse ;  /* 0x00000010ff187819 */ /* 0x100fe40000011602 */
[----:B------:R-:W-:Y:S02]  /*f240*/  SHF.R.U32.HI R28, RZ, 0x18, R2 ;  /* 0x00000018ff1c7819 */ /* 0x000fe40000011602 */
[--C-:B------:R-:W-:Y:S01]  /*f250*/  SHF.R.U32.HI R2, RZ, 0x8, R13.reuse ;  /* 0x00000008ff027819 */ /* 0x100fe2000001160d */
[----:B------:R-:W-:Y:S01]  /*f260*/  @!P6 HFMA2.BF16_V2 R82, -RZ.H0_H0, RZ.H0_H0, -R18.H0_H0 ;  /* 0x200000ffff52e231 */ /* 0x000fe20000340912 */
[----:B------:R-:W-:-:S04]  /*f270*/  PRMT R13, R50, 0x7610, R13 ;  /* 0x00007610320d7816 */ /* 0x000fc8000000000d */
[----:B------:R-:W-:Y:S02]  /*f280*/  PRMT R30, R13, 0x5410, R18 ;  /* 0x000054100d1e7816 */ /* 0x000fe40000000012 */
[----:B------:R-:W-:Y:S02]  /*f290*/  @!P6 PRMT R18, R82, 0x5410, RZ ;  /* 0x000054105212e816 */ /* 0x000fe400000000ff */
[----:B------:R-:W-:Y:S02]  /*f2a0*/  ISETP.GE.U32.AND P6, PT, R225, R15, PT ;  /* 0x0000000fe100720c */ /* 0x000fe40003fc6070 */
[C---:B------:R-:W-:Y:S02]  /*f2b0*/  PRMT R157, R43.reuse, 0x7632, R157 ;  /* 0x000076322b9d7816 */ /* 0x040fe4000000009d */
[----:B------:R-:W-:Y:S02]  /*f2c0*/  PRMT R158, R43, 0x7610, R158 ;  /* 0x000076102b9e7816 */ /* 0x000fe4000000009e */
[----:B------:R-:W-:-:S02]  /*f2d0*/  PRMT R6, R57, 0x7632, R6 ;  /* 0x0000763239067816 */ /* 0x000fc40000000006 */
[----:B------:R-:W-:Y:S01]  /*f2e0*/  PRMT R7, R57, 0x7610, R7 ;  /* 0x0000761039077816 */ /* 0x000fe20000000007 */
[----:B------:R-:W-:-:S04]  /*f2f0*/  IMAD.MOV.U32 R57, RZ, RZ, R112 ;  /* 0x000000ffff397224 */ /* 0x000fc800078e0070 */
[----:B------:R-:W-:Y:S01]  /*f300*/  @!P6 HFMA2.BF16_V2 R90, -RZ.H0_H0, RZ.H0_H0, -R157.H0_H0 ;  /* 0x200000ffff5ae231 */ /* 0x000fe2000034099d */
[----:B------:R-:W-:-:S04]  /*f310*/  PRMT R112, R158, 0x5410, R157 ;  /* 0x000054109e707816 */ /* 0x000fc8000000009d */
[----:B------:R-:W-:Y:S01]  /*f320*/  @!P6 PRMT R157, R90, 0x5410, RZ ;  /* 0x000054105a9de816 */ /* 0x000fe200000000ff */
[----:B------:R-:W-:Y:S02]  /*f330*/  IMAD.MOV.U32 R90, RZ, RZ, R237 ;  /* 0x000000ffff5a7224 */ /* 0x000fe400078e00ed */
[----:B------:R-:W2:Y:S01]  /*f340*/  LDL.LU R237, [R1+0x1a8] ;  /* 0x0001a80001ed7983 */ /* 0x000ea20000300800 */
[----:B------:R-:W-:Y:S01]  /*f350*/  LOP3.LUT R2, R2, 0xffff, RZ, 0xc0, !PT ;  /* 0x0000ffff02027812 */ /* 0x000fe200078ec0ff */
[----:B------:R-:W-:-:S03]  /*f360*/  @!P0 HFMA2.BF16_V2 R77, -RZ.H0_H0, RZ.H0_H0, -R11.H0_H0 ;  /* 0x200000ffff4d8231 */ /* 0x000fc6000034090b */
[----:B------:R-:W-:Y:S02]  /*f370*/  ISETP.GE.U32.AND P1, PT, R225, R2, PT ;  /* 0x00000002e100720c */ /* 0x000fe40003f26070 */
[----:B------:R-:W-:Y:S02]  /*f380*/  LOP3.LUT R2, R17, 0xff, RZ, 0xc0, !PT ;  /* 0x000000ff11027812 */ /* 0x000fe400078ec0ff */
[----:B------:R-:W-:Y:S02]  /*f390*/  @!P0 PRMT R11, R77, 0x5410, RZ ;  /* 0x000054104d0b8816 */ /* 0x000fe400000000ff */
[----:B------:R-:W-:Y:S02]  /*f3a0*/  ISETP.GE.U32.AND P0, PT, R225, R2, PT ;  /* 0x00000002e100720c */ /* 0x000fe40003f06070 */
[----:B------:R-:W-:Y:S01]  /*f3b0*/  LOP3.LUT R2, R0, 0xffff, RZ, 0xc0, !PT ;  /* 0x0000ffff00027812 */ /* 0x000fe200078ec0ff */
[----:B------:R-:W1:Y:S03]  /*f3c0*/  MUFU.EX2 R12, R64 ;  /* 0x00000040000c7308 */ /* 0x000e660000000800 */
[----:B------:R-:W-:-:S05]  /*f3d0*/  SHF.R.U32.HI R3, RZ, 0x8, R2 ;  /* 0x00000008ff037819 */ /* 0x000fca0000011602 */
[----:B------:R-:W3:Y:S01]  /*f3e0*/  MUFU.EX2 R2, R74 ;  /* 0x0000004a00027308 */ /* 0x000ee20000000800 */
[----:B------:R-:W-:-:S04]  /*f3f0*/  LOP3.LUT R3, R3, 0xffff, RZ, 0xc0, !PT ;  /* 0x0000ffff03037812 */ /* 0x000fc800078ec0ff */
[----:B------:R-:W-:Y:S01]  /*f400*/  ISETP.GE.U32.AND P5, PT, R225, R3, PT ;  /* 0x00000003e100720c */ /* 0x000fe20003fa6070 */
[----:B-1----:R-:W-:Y:S01]  /*f410*/  FADD.FTZ R3, R12, R21 ;  /* 0x000000150c037221 */ /* 0x002fe20000010000 */
[----:B------:R-:W-:Y:S01]  /*f420*/  @!P4 HFMA2.BF16_V2 R79, -RZ.H0_H0, RZ.H0_H0, -R7.H0_H0 ;  /* 0x200000ffff4fc231 */ /* 0x000fe20000340907 */
[----:B------:R-:W-:Y:S02]  /*f430*/  PRMT R41, R7, 0x5410, R6 ;  /* 0x0000541007297816 */ /* 0x000fe40000000006 */
[C---:B---3--:R-:W-:Y:S01]  /*f440*/  F2FP.BF16.PACK_AB R12, R2.reuse, R12 ;  /* 0x0000000c020c723e */ /* 0x048fe200000010ff */
[----:B------:R-:W-:Y:S01]  /*f450*/  FADD.FTZ R21, R2, R3 ;  /* 0x0000000302157221 */ /* 0x000fe20000010000 */
[----:B------:R-:W-:Y:S02]  /*f460*/  LOP3.LUT R2, R0, 0xff, RZ, 0xc0, !PT ;  /* 0x000000ff00027812 */ /* 0x000fe400078ec0ff */
[----:B------:R-:W-:Y:S02]  /*f470*/  @!P4 PRMT R7, R79, 0x5410, RZ ;  /* 0x000054104f07c816 */ /* 0x000fe400000000ff */
[----:B------:R-:W-:-:S02]  /*f480*/  ISETP.GE.U32.AND P4, PT, R225, R2, PT ;  /* 0x00000002e100720c */ /* 0x000fc40003f86070 */
[--C-:B------:R-:W-:Y:S02]  /*f490*/  SHF.R.U32.HI R2, RZ, 0x18, R0.reuse ;  /* 0x00000018ff027819 */ /* 0x100fe40000011600 */
[----:B------:R-:W-:Y:S01]  /*f4a0*/  SHF.R.U32.HI R0, RZ, 0x10, R0 ;  /* 0x00000010ff007819 */ /* 0x000fe20000011600 */
[----:B------:R-:W-:Y:S01]  /*f4b0*/  @!P0 HFMA2.BF16_V2 R83, -RZ.H0_H0, RZ.H0_H0, -R13.H0_H0 ;  /* 0x200000ffff538231 */ /* 0x000fe2000034090d */
[----:B------:R-:W-:Y:S02]  /*f4c0*/  PRMT R163, R26, 0x7632, R163 ;  /* 0x000076321aa37816 */ /* 0x000fe400000000a3 */
[----:B------:R-:W-:Y:S02]  /*f4d0*/  LOP3.LUT R0, R0, 0xff, RZ, 0xc0, !PT ;  /* 0x000000ff00007812 */ /* 0x000fe400078ec0ff */
[----:B------:R-:W-:Y:S01]  /*f4e0*/  @!P0 PRMT R13, R83, 0x5410, RZ ;  /* 0x00005410530d8816 */ /* 0x000fe200000000ff */
[----:B------:R-:W-:Y:S01]  /*f4f0*/  @!P5 HFMA2.BF16_V2 R84, -RZ.H0_H0, RZ.H0_H0, -R163.H0_H0 ;  /* 0x200000ffff54d231 */ /* 0x000fe200003409a3 */
[----:B------:R-:W-:Y:S01]  /*f500*/  ISETP.GE.U32.AND P0, PT, R225, R0, PT ;  /* 0x00000000e100720c */ /* 0x000fe20003f06070 */
[----:B------:R-:W-:Y:S01]  /*f510*/  @!P2 HFMA2.BF16_V2 R78, -RZ.H0_H0, RZ.H0_H0, -R6.H0_H0 ;  /* 0x200000ffff4ea231 */ /* 0x000fe20000340906 */
[----:B------:R-:W-:-:S02]  /*f520*/  PRMT R189, R26, 0x7610, R189 ;  /* 0x000076101abd7816 */ /* 0x000fc400000000bd */
[----:B------:R-:W-:Y:S02]  /*f530*/  SHF.R.U32.HI R0, RZ, 0x8, R16 ;  /* 0x00000008ff007819 */ /* 0x000fe40000011610 */
[----:B------:R-:W-:Y:S01]  /*f540*/  PRMT R115, R189, 0x5410, R163 ;  /* 0x00005410bd737816 */ /* 0x000fe200000000a3 */
[----:B------:R-:W-:Y:S01]  /*f550*/  @!P1 HFMA2.BF16_V2 R81, -RZ.H0_H0, RZ.H0_H0, -R4.H0_H0 ;  /* 0x200000ffff519231 */ /* 0x000fe20000340904 */
[----:B------:R-:W-:Y:S02]  /*f560*/  @!P5 PRMT R163, R84, 0x5410, RZ ;  /* 0x0000541054a3d816 */ /* 0x000fe400000000ff */
[----:B------:R-:W-:Y:S02]  /*f570*/  @!P2 PRMT R6, R78, 0x5410, RZ ;  /* 0x000054104e06a816 */ /* 0x000fe400000000ff */
[C---:B------:R-:W-:Y:S02]  /*f580*/  ISETP.GE.U32.AND P5, PT, R225.reuse, R23, PT ;  /* 0x00000017e100720c */ /* 0x040fe40003fa6070 */
[----:B------:R-:W-:Y:S01]  /*f590*/  ISETP.GE.U32.AND P2, PT, R225, R2, PT ;  /* 0x00000002e100720c */ /* 0x000fe20003f46070 */
[----:B------:R-:W-:Y:S01]  /*f5a0*/  IMAD.WIDE.U32 R2, R14, -0x2daee0ad, RZ ;  /* 0xd2511f530e027825 */ /* 0x000fe200078e00ff */
[----:B------:R-:W-:-:S02]  /*f5b0*/  LOP3.LUT R0, R0, 0xffff, RZ, 0xc0, !PT ;  /* 0x0000ffff00007812 */ /* 0x000fc400078ec0ff */
[C---:B------:R-:W-:Y:S02]  /*f5c0*/  PRMT R161, R42.reuse, 0x7610, R161 ;  /* 0x000076102aa17816 */ /* 0x040fe400000000a1 */
[----:B------:R-:W-:Y:S02]  /*f5d0*/  @!P1 PRMT R4, R81, 0x5410, RZ ;  /* 0x0000541051049816 */ /* 0x000fe400000000ff */
[----:B------:R-:W-:Y:S01]  /*f5e0*/  ISETP.GE.U32.AND P1, PT, R225, R0, PT ;  /* 0x00000000e100720c */ /* 0x000fe20003f26070 */
[----:B------:R-:W-:Y:S01]  /*f5f0*/  @!P0 HFMA2.BF16_V2 R87, -RZ.H0_H0, RZ.H0_H0, -R161.H0_H0 ;  /* 0x200000ffff578231 */ /* 0x000fe200003409a1 */
[----:B------:R-:W-:Y:S02]  /*f600*/  PRMT R162, R42, 0x7632, R162 ;  /* 0x000076322aa27816 */ /* 0x000fe400000000a2 */
[----:B------:R-:W-:Y:S02]  /*f610*/  LOP3.LUT R0, R3, UR13, R10, 0x96, !PT ;  /* 0x0000000d03007c12 */ /* 0x000fe4000f8e960a */
[----:B------:R-:W-:-:S02]  /*f620*/  LOP3.LUT R19, R2, 0xffff, RZ, 0xc0, !PT ;  /* 0x0000ffff02137812 */ /* 0x000fc400078ec0ff */
[----:B------:R-:W-:Y:S02]  /*f630*/  LOP3.LUT R26, R2, 0xff, RZ, 0xc0, !PT ;  /* 0x000000ff021a7812 */ /* 0x000fe400078ec0ff */
[--C-:B------:R-:W-:Y:S02]  /*f640*/  SHF.R.U32.HI R17, RZ, 0x10, R2.reuse ;  /* 0x00000010ff117819 */ /* 0x100fe40000011602 */
[----:B------:R-:W-:Y:S02]  /*f650*/  SHF.R.U32.HI R3, RZ, 0x18, R2 ;  /* 0x00000018ff037819 */ /* 0x000fe40000011602 */
[----:B------:R-:W-:Y:S02]  /*f660*/  PRMT R160, R12, 0x7610, R160 ;  /* 0x000076100ca07816 */ /* 0x000fe400000000a0 */
[----:B------:R-:W-:Y:S02]  /*f670*/  LOP3.LUT R2, R22, 0xff, RZ, 0xc0, !PT ;  /* 0x000000ff16027812 */ /* 0x000fe400078ec0ff */
[----:B------:R-:W-:Y:S01]  /*f680*/  PRMT R114, R161, 0x5410, R162 ;  /* 0x00005410a1727816 */ /* 0x000fe200000000a2 */
[----:B------:R-:W-:Y:S01]  /*f690*/  @!P5 HFMA2.BF16_V2 R89, -RZ.H0_H0, RZ.H0_H0, -R160.H0_H0 ;  /* 0x200000ffff59d231 */ /* 0x000fe200003409a0 */
[----:B------:R-:W-:-:S02]  /*f6a0*/  @!P0 PRMT R161, R87, 0x5410, RZ ;  /* 0x0000541057a18816 */ /* 0x000fc400000000ff */
[----:B------:R-:W-:Y:S02]  /*f6b0*/  PRMT R159, R12, 0x7632, R159 ;  /* 0x000076320c9f7816 */ /* 0x000fe4000000009f */
[----:B------:R-:W-:Y:S01]  /*f6c0*/  ISETP.GE.U32.AND P0, PT, R225, R2, PT ;  /* 0x00000002e100720c */ /* 0x000fe20003f06070 */
[----:B------:R-:W-:Y:S01]  /*f6d0*/  IMAD.MOV.U32 R77, RZ, RZ, R113 ;  /* 0x000000ffff4d7224 */ /* 0x000fe200078e0071 */
[----:B------:R-:W-:Y:S01]  /*f6e0*/  MUFU.EX2 R15, R142 ;  /* 0x0000008e000f7308 */ /* 0x000fe20000000800 */
[----:B------:R-:W-:Y:S02]  /*f6f0*/  PRMT R113, R160, 0x5410, R159 ;  /* 0x00005410a0717816 */ /* 0x000fe4000000009f */
[----:B------:R-:W-:Y:S02]  /*f700*/  @!P5 PRMT R160, R89, 0x5410, RZ ;  /* 0x0000541059a0d816 */ /* 0x000fe400000000ff */
[----:B------:R-:W-:-:S03]  /*f710*/  ISETP.GE.U32.AND P5, PT, R225, R3, PT ;  /* 0x00000003e100720c */ /* 0x000fc60003fa6070 */
[----:B------:R-:W1:Y:S01]  /*f720*/  MUFU.EX2 R2, R75 ;  /* 0x0000004b00027308 */ /* 0x000e620000000800 */
[C---:B------:R-:W-:Y:S01]  /*f730*/  LOP3.LUT R3, R8.reuse, 0xffff, RZ, 0xc0, !PT ;  /* 0x0000ffff08037812 */ /* 0x040fe200078ec0ff */
[----:B------:R-:W-:Y:S01]  /*f740*/  @!P1 HFMA2.BF16_V2 R88, -RZ.H0_H0, RZ.H0_H0, -R159.H0_H0 ;  /* 0x200000ffff589231 */ /* 0x000fe2000034099f */
[----:B------:R-:W-:Y:S02]  /*f750*/  LOP3.LUT R10, R8, 0xff, RZ, 0xc0, !PT ;  /* 0x000000ff080a7812 */ /* 0x000fe400078ec0ff */
[----:B------:R-:W-:Y:S01]  /*f760*/  SHF.R.U32.HI R3, RZ, 0x8, R3 ;  /* 0x00000008ff037819 */ /* 0x000fe20000011603 */
[----:B------:R-:W-:Y:S01]  /*f770*/  @!P0 HFMA2.BF16_V2 R91, -RZ.H0_H0, RZ.H0_H0, -R158.H0_H0 ;  /* 0x200000ffff5b8231 */ /* 0x000fe2000034099e */
[----:B------:R-:W-:Y:S02]  /*f780*/  @!P1 PRMT R159, R88, 0x5410, RZ ;  /* 0x00005410589f9816 */ /* 0x000fe400000000ff */
[----:B------:R-:W-:Y:S02]  /*f790*/  LOP3.LUT R3, R3, 0xffff, RZ, 0xc0, !PT ;  /* 0x0000ffff03037812 */ /* 0x000fe400078ec0ff */
[----:B------:R-:W-:-:S02]  /*f7a0*/  ISETP.GE.U32.AND P1, PT, R225, R10, PT ;  /* 0x0000000ae100720c */ /* 0x000fc40003f26070 */
[----:B------:R-:W-:Y:S02]  /*f7b0*/  @!P0 PRMT R158, R91, 0x5410, RZ ;  /* 0x000054105b9e8816 */ /* 0x000fe400000000ff */
[----:B------:R-:W-:Y:S02]  /*f7c0*/  ISETP.GE.U32.AND P0, PT, R225, R3, PT ;  /* 0x00000003e100720c */ /* 0x000fe40003f06070 */
[----:B-1----:R-:W-:Y:S01]  /*f7d0*/  F2FP.BF16.PACK_AB R3, R2, R15 ;  /* 0x0000000f0203723e */ /* 0x002fe200000010ff */
[----:B------:R-:W-:-:S03]  /*f7e0*/  FADD.FTZ R16, R31, R29 ;  /* 0x0000001d1f107221 */ /* 0x000fc60000010000 */
[C---:B------:R-:W-:Y:S01]  /*f7f0*/  PRMT R156, R3.reuse, 0x7610, R156 ;  /* 0x00007610039c7816 */ /* 0x040fe2000000009c */
[----:B------:R-:W-:Y:S01]  /*f800*/  IMAD.MOV.U32 R29, RZ, RZ, R57 ;  /* 0x000000ffff1d7224 */ /* 0x000fe200078e0039 */
[----:B------:R-:W-:Y:S01]  /*f810*/  MUFU.EX2 R14, R143 ;  /* 0x0000008f000e7308 */ /* 0x000fe20000000800 */
[----:B------:R-:W-:Y:S01]  /*f820*/  IMAD.MOV.U32 R57, RZ, RZ, R224 ;  /* 0x000000ffff397224 */ /* 0x000fe200078e00e0 */
[----:B------:R-:W-:Y:S01]  /*f830*/  PRMT R155, R3, 0x7632, R155 ;  /* 0x00007632039b7816 */ /* 0x000fe2000000009b */
[----:B------:R-:W-:Y:S01]  /*f840*/  @!P1 HFMA2.BF16_V2 R92, -RZ.H0_H0, RZ.H0_H0, -R156.H0_H0 ;  /* 0x200000ffff5c9231 */ /* 0x000fe2000034099c */
[----:B------:R-:W-:Y:S01]  /*f850*/  FADD.FTZ R12, R47, R27 ;  /* 0x0000001b2f0c7221 */ /* 0x000fe20000010000 */
[----:B------:R-:W-:-:S03]  /*f860*/  LOP3.LUT R3, R24, 0xff, RZ, 0xc0, !PT ;  /* 0x000000ff18037812 */ /* 0x000fc600078ec0ff */
[----:B------:R-:W1:Y:S01]  /*f870*/  MUFU.EX2 R224, R144 ;  /* 0x0000009000e07308 */ /* 0x000e620000000800 */
[----:B------:R-:W-:Y:S01]  /*f880*/  IMAD.MOV.U32 R47, RZ, RZ, R132 ;  /* 0x000000ffff2f7224 */ /* 0x000fe200078e0084 */
[----:B------:R-:W-:Y:S02]  /*f890*/  PRMT R132, R156, 0x5410, R155 ;  /* 0x000054109c847816 */ /* 0x000fe4000000009b */
[----:B------:R-:W-:Y:S02]  /*f8a0*/  @!P1 PRMT R156, R92, 0x5410, RZ ;  /* 0x000054105c9c9816 */ /* 0x000fe400000000ff */
[----:B------:R-:W-:Y:S02]  /*f8b0*/  ISETP.GE.U32.AND P1, PT, R225, R3, PT ;  /* 0x00000003e100720c */ /* 0x000fe40003f26070 */
[----:B------:R-:W-:Y:S01]  /*f8c0*/  SHF.R.U32.HI R3, RZ, 0x8, R25 ;  /* 0x00000008ff037819 */ /* 0x000fe20000011619 */
[----:B------:R-:W-:Y:S02]  /*f8d0*/  @!P4 HFMA2.BF16_V2 R85, -RZ.H0_H0, RZ.H0_H0, -R189.H0_H0 ;  /* 0x200000ffff55c231 */ /* 0x000fe400003409bd */
[----:B------:R-:W-:Y:S01]  /*f8e0*/  @!P0 HFMA2.BF16_V2 R93, -RZ.H0_H0, RZ.H0_H0, -R155.H0_H0 ;  /* 0x200000ffff5d8231 */ /* 0x000fe2000034099b */
[----:B------:R-:W-:Y:S01]  /*f8f0*/  LOP3.LUT R3, R3, 0xffff, RZ, 0xc0, !PT ;  /* 0x0000ffff03037812 */ /* 0x000fe200078ec0ff */
[----:B------:R-:W-:Y:S01]  /*f900*/  IMAD.MOV.U32 R87, RZ, RZ, R76 ;  /* 0x000000ffff577224 */ /* 0x000fe200078e004c */
[----:B------:R-:W-:Y:S01]  /*f910*/  @!P4 PRMT R189, R85, 0x5410, RZ ;  /* 0x0000541055bdc816 */ /* 0x000fe200000000ff */
[----:B------:R-:W-:Y:S01]  /*f920*/  IMAD.MOV.U32 R76, RZ, RZ, R221 ;  /* 0x000000ffff4c7224 */ /* 0x000fe200078e00dd */
[----:B------:R-:W-:Y:S01]  /*f930*/  @!P0 PRMT R155, R93, 0x5410, RZ ;  /* 0x000054105d9b8816 */ /* 0x000fe200000000ff */
[----:B------:R-:W-:Y:S01]  /*f940*/  MUFU.EX2 R221, R69 ;  /* 0x0000004500dd7308 */ /* 0x000fe20000000800 */
[----:B------:R-:W-:-:S02]  /*f950*/  ISETP.GE.U32.AND P4, PT, R225, R20, PT ;  /* 0x00000014e100720c */ /* 0x000fc40003f86070 */
[----:B------:R-:W-:Y:S02]  /*f960*/  ISETP.GE.U32.AND P0, PT, R225, R3, PT ;  /* 0x00000003e100720c */ /* 0x000fe40003f06070 */
[----:B-1----:R-:W-:-:S03]  /*f970*/  F2FP.BF16.PACK_AB R3, R224, R14 ;  /* 0x0000000ee003723e */ /* 0x002fc600000010ff */
[----:B------:R-:W1:Y:S01]  /*f980*/  MUFU.EX2 R20, R59 ;  /* 0x0000003b00147308 */ /* 0x000e620000000800 */
[----:B------:R-:W-:Y:S01]  /*f990*/  @!P2 HFMA2.BF16_V2 R86, -RZ.H0_H0, RZ.H0_H0, -R162.H0_H0 ;  /* 0x200000ffff56a231 */ /* 0x000fe200003409a2 */
[C---:B------:R-:W-:Y:S02]  /*f9a0*/  PRMT R154, R3.reuse, 0x7610, R154 ;  /* 0x00007610039a7816 */ /* 0x040fe4000000009a */
[----:B------:R-:W-:Y:S02]  /*f9b0*/  PRMT R153, R3, 0x7632, R153 ;  /* 0x0000763203997816 */ /* 0x000fe40000000099 */
[----:B------:R-:W-:Y:S02]  /*f9c0*/  LOP3.LUT R3, R17, 0xff, RZ, 0xc0, !PT ;  /* 0x000000ff11037812 */ /* 0x000fe400078ec0ff */
[----:B------:R-:W-:Y:S02]  /*f9d0*/  @!P2 PRMT R162, R86, 0x5410, RZ ;  /* 0x0000541056a2a816 */ /* 0x000fe400000000ff */
[----:B------:R-:W-:-:S02]  /*f9e0*/  ISETP.GE.U32.AND P2, PT, R225, R3, PT ;  /* 0x00000003e100720c */ /* 0x000fc40003f46070 */
[----:B------:R-:W-:Y:S01]  /*f9f0*/  SHF.R.U32.HI R3, RZ, 0x8, R19 ;  /* 0x00000008ff037819 */ /* 0x000fe20000011613 */
[----:B------:R-:W-:Y:S01]  /*fa00*/  @!P0 HFMA2.BF16_V2 R95, -RZ.H0_H0, RZ.H0_H0, -R153.H0_H0 ;  /* 0x200000ffff5f8231 */ /* 0x000fe20000340999 */
[----:B------:R-:W-:Y:S02]  /*fa10*/  IMAD.MOV.U32 R82, RZ, RZ, R131 ;  /* 0x000000ffff527224 */ /* 0x000fe400078e0083 */
[----:B------:R-:W-:Y:S01]  /*fa20*/  LOP3.LUT R3, R3, 0xffff, RZ, 0xc0, !PT ;  /* 0x0000ffff03037812 */ /* 0x000fe200078ec0ff */
[----:B------:R-:W-:Y:S01]  /*fa30*/  IMAD.MOV.U32 R23, RZ, RZ, R226 ;  /* 0x000000ffff177224 */ /* 0x000fe200078e00e2 */
[----:B------:R-:W-:Y:S01]  /*fa40*/  PRMT R131, R154, 0x5410, R153 ;  /* 0x000054109a837816 */ /* 0x000fe20000000099 */
[----:B------:R-:W-:Y:S01]  /*fa50*/  IMAD.MOV.U32 R78, RZ, RZ, R223 ;  /* 0x000000ffff4e7224 */ /* 0x000fe200078e00df */
[----:B-1----:R-:W-:Y:S01]  /*fa60*/  F2FP.BF16.PACK_AB R10, R221, R20 ;  /* 0x00000014dd0a723e */ /* 0x002fe200000010ff */
[----:B------:R-:W-:Y:S01]  /*fa70*/  IMAD.MOV.U32 R22, RZ, RZ, R77 ;  /* 0x000000ffff167224 */ /* 0x000fe200078e004d */
[----:B------:R-:W-:Y:S01]  /*fa80*/  @!P0 PRMT R153, R95, 0x5410, RZ ;  /* 0x000054105f998816 */ /* 0x000fe200000000ff */
[----:B------:R-:W-:Y:S01]  /*fa90*/  MUFU.EX2 R223, R73 ;  /* 0x0000004900df7308 */ /* 0x000fe20000000800 */
[C---:B------:R-:W-:Y:S01]  /*faa0*/  ISETP.GE.U32.AND P6, PT, R225.reuse, R28, PT ;  /* 0x0000001ce100720c */ /* 0x040fe20003fc6070 */
[----:B------:R-:W-:Y:S01]  /*fab0*/  IMAD.MOV.U32 R77, RZ, RZ, R222 ;  /* 0x000000ffff4d7224 */ /* 0x000fe200078e00de */
[----:B------:R-:W-:-:S02]  /*fac0*/  ISETP.GE.U32.AND P0, PT, R225, R3, PT ;  /* 0x00000003e100720c */ /* 0x000fc40003f06070 */
[----:B------:R-:W-:-:S03]  /*fad0*/  LOP3.LUT R3, R0, 0xffff, RZ, 0xc0, !PT ;  /* 0x0000ffff00037812 */ /* 0x000fc600078ec0ff */
[----:B------:R-:W1:Y:S01]  /*fae0*/  MUFU.EX2 R226, R72 ;  /* 0x0000004800e27308 */ /* 0x000e620000000800 */
[----:B------:R-:W-:Y:S01]  /*faf0*/  PRMT R152, R10, 0x7610, R152 ;  /* 0x000076100a987816 */ /* 0x000fe20000000098 */
[----:B------:R-:W-:Y:S01]  /*fb00*/  IMAD.MOV.U32 R51, RZ, RZ, R210 ;  /* 0x000000ffff337224 */ /* 0x000fe200078e00d2 */
[----:B------:R-:W-:Y:S01]  /*fb10*/  SHF.R.U32.HI R3, RZ, 0x8, R3 ;  /* 0x00000008ff037819 */ /* 0x000fe20000011603 */
[----:B------:R-:W-:-:S04]  /*fb20*/  IMAD.MOV.U32 R79, RZ, RZ, R211 ;  /* 0x000000ffff4f7224 */ /* 0x000fc800078e00d3 */
[----:B------:R-:W-:Y:S01]  /*fb30*/  MUFU.EX2 R222, R145 ;  /* 0x0000009100de7308 */ /* 0x000fe20000000800 */
[----:B------:R-:W-:Y:S01]  /*fb40*/  @!P1 HFMA2.BF16_V2 R97, -RZ.H0_H0, RZ.H0_H0, -R152.H0_H0 ;  /* 0x200000ffff619231 */ /* 0x000fe20000340998 */
[----:B------:R-:W-:-:S06]  /*fb50*/  PRMT R151, R10, 0x7632, R151 ;  /* 0x000076320a977816 */ /* 0x000fcc0000000097 */
[----:B------:R-:W3:Y:S01]  /*fb60*/  MUFU.EX2 R91, R146 ;  /* 0x00000092005b7308 */ /* 0x000ee20000000800 */
[----:B------:R-:W-:Y:S01]  /*fb70*/  LOP3.LUT R3, R3, 0xffff, RZ, 0xc0, !PT ;  /* 0x0000ffff03037812 */ /* 0x000fe200078ec0ff */
[----:B------:R-:W-:Y:S01]  /*fb80*/  IMAD.MOV.U32 R50, RZ, RZ, R130 ;  /* 0x000000ffff327224 */ /* 0x000fe200078e0082 */
[----:B------:R-:W-:Y:S01]  /*fb90*/  PRMT R130, R152, 0x5410, R151 ;  /* 0x0000541098827816 */ /* 0x000fe20000000097 */
[----:B------:R-:W-:-:S04]  /*fba0*/  FADD.FTZ R15, R15, R21 ;  /* 0x000000150f0f7221 */ /* 0x000fc80000010000 */
[----:B------:R4:W-:Y:S01]  /*fbb0*/  MUFU.EX2 R211, R149 ;  /* 0x0000009500d37308 */ /* 0x0009e20000000800 */
[----:B------:R-:W-:Y:S01]  /*fbc0*/  @!P6 HFMA2.BF16_V2 R96, -RZ.H0_H0, RZ.H0_H0, -R151.H0_H0 ;  /* 0x200000ffff60e231 */ /* 0x000fe20000340997 */
[----:B------:R-:W-:-:S06]  /*fbd0*/  @!P1 PRMT R152, R97, 0x5410, RZ ;  /* 0x0000541061989816 */ /* 0x000fcc00000000ff */
[----:B------:R-:W4:Y:S01]  /*fbe0*/  MUFU.EX2 R210, R234 ;  /* 0x000000ea00d27308 */ /* 0x000f220000000800 */
[----:B------:R-:W-:Y:S01]  /*fbf0*/  ISETP.GE.U32.AND P1, PT, R225, R3, PT ;  /* 0x00000003e100720c */ /* 0x000fe20003f26070 */
[----:B------:R-:W-:Y:S01]  /*fc00*/  FADD.FTZ R15, R2, R15 ;  /* 0x0000000f020f7221 */ /* 0x000fe20000010000 */
[----:B------:R-:W-:Y:S01]  /*fc10*/  @!P4 HFMA2.BF16_V2 R94, -RZ.H0_H0, RZ.H0_H0, -R154.H0_H0 ;  /* 0x200000ffff5ec231 */ /* 0x000fe2000034099a */
[----:B-1----:R-:W-:Y:S02]  /*fc20*/  F2FP.BF16.PACK_AB R2, R226, R223 ;  /* 0x000000dfe202723e */ /* 0x002fe400000010ff */
[----:B------:R-:W-:Y:S02]  /*fc30*/  @!P6 PRMT R151, R96, 0x5410, RZ ;  /* 0x000054106097e816 */ /* 0x000fe400000000ff */
[----:B------:R-:W-:Y:S02]  /*fc40*/  LOP3.LUT R3, R0, 0xff, RZ, 0xc0, !PT ;  /* 0x000000ff00037812 */ /* 0x000fe400078ec0ff */
[----:B---3--:R-:W-:-:S02]  /*fc50*/  F2FP.BF16.PACK_AB R10, R91, R222 ;  /* 0x000000de5b0a723e */ /* 0x008fc400000010ff */
[C---:B------:R-:W-:Y:S02]  /*fc60*/  ISETP.GE.U32.AND P6, PT, R225.reuse, R26, PT ;  /* 0x0000001ae100720c */ /* 0x040fe40003fc6070 */
[----:B------:R-:W-:Y:S02]  /*fc70*/  PRMT R146, R2, 0x7632, R146 ;  /* 0x0000763202927816 */ /* 0x000fe40000000092 */
[----:B------:R-:W-:Y:S01]  /*fc80*/  @!P4 PRMT R154, R94, 0x5410, RZ ;  /* 0x000054105e9ac816 */ /* 0x000fe200000000ff */
[----:B------:R-:W-:Y:S01]  /*fc90*/  IMAD.MOV.U32 R80, RZ, RZ, R138 ;  /* 0x000000ffff507224 */ /* 0x000fe200078e008a */
[----:B------:R-:W-:Y:S02]  /*fca0*/  ISETP.GE.U32.AND P4, PT, R225, R3, PT ;  /* 0x00000003e100720c */ /* 0x000fe40003f86070 */
[----:B----4-:R-:W-:Y:S01]  /*fcb0*/  PRMT R149, R10, 0x7632, R149 ;  /* 0x000076320a957816 */ /* 0x010fe20000000095 */
[----:B------:R-:W-:Y:S01]  /*fcc0*/  @!P2 HFMA2.BF16_V2 R98, -RZ.H0_H0, RZ.H0_H0, -R2.H0_H0 ;  /* 0x200000ffff62a231 */ /* 0x000fe20000340902 */
[----:B------:R-:W-:-:S02]  /*fcd0*/  F2FP.BF16.PACK_AB R3, R210, R211 ;  /* 0x000000d3d203723e */ /* 0x000fc400000010ff */
[C---:B------:R-:W-:Y:S02]  /*fce0*/  @P2 PRMT R209, R2.reuse, 0x7610, R209 ;  /* 0x0000761002d12816 */ /* 0x040fe400000000d1 */
[----:B------:R-:W-:Y:S02]  /*fcf0*/  PRMT R138, R2, 0x5410, R146 ;  /* 0x00005410028a7816 */ /* 0x000fe40000000092 */
[----:B------:R-:W-:Y:S01]  /*fd00*/  SHF.R.U32.HI R2, RZ, 0x10, R8 ;  /* 0x00000010ff027819 */ /* 0x000fe20000011608 */
[----:B------:R-:W-:Y:S01]  /*fd10*/  @!P1 HFMA2.BF16_V2 R126, -RZ.H0_H0, RZ.H0_H0, -R149.H0_H0 ;  /* 0x200000ffff7e9231 */ /* 0x000fe20000340995 */
[----:B------:R-:W-:Y:S02]  /*fd20*/  PRMT R150, R10, 0x7610, R150 ;  /* 0x000076100a967816 */ /* 0x000fe40000000096 */
[C---:B------:R-:W-:Y:S02]  /*fd30*/  PRMT R148, R3.reuse, 0x7610, R148 ;  /* 0x0000761003947816 */ /* 0x040fe40000000094 */
[----:B------:R-:W-:Y:S01]  /*fd40*/  PRMT R147, R3, 0x7632, R147 ;  /* 0x0000763203937816 */ /* 0x000fe20000000093 */
[----:B------:R-:W-:Y:S01]  /*fd50*/  IMAD.MOV.U32 R27, RZ, RZ, R230 ;  /* 0x000000ffff1b7224 */ /* 0x000fe200078e00e6 */
[----:B------:R-:W-:Y:S01]  /*fd60*/  LOP3.LUT R2, R2, 0xff, RZ, 0xc0, !PT ;  /* 0x000000ff02027812 */ /* 0x000fe200078ec0ff */
[----:B------:R-:W-:Y:S01]  /*fd70*/  @!P6 HFMA2.BF16_V2 R125, -RZ.H0_H0, RZ.H0_H0, -R148.H0_H0 ;  /* 0x200000ffff7de231 */ /* 0x000fe20000340994 */
[----:B------:R-:W-:Y:S01]  /*fd80*/  PRMT R230, R150, 0x5410, R149 ;  /* 0x0000541096e67816 */ /* 0x000fe20000000095 */
[----:B------:R-:W-:Y:S01]  /*fd90*/  @!P0 HFMA2.BF16_V2 R124, -RZ.H0_H0, RZ.H0_H0, -R147.H0_H0 ;  /* 0x200000ffff7c8231 */ /* 0x000fe20000340993 */
[----:B------:R-:W-:-:S02]  /*fda0*/  @!P1 PRMT R149, R126, 0x5410, RZ ;  /* 0x000054107e959816 */ /* 0x000fc400000000ff */
[----:B------:R-:W-:Y:S01]  /*fdb0*/  ISETP.GE.U32.AND P1, PT, R225, R2, PT ;  /* 0x00000002e100720c */ /* 0x000fe20003f26070 */
[----:B------:R-:W-:Y:S01]  /*fdc0*/  IMAD.MOV.U32 R81, RZ, RZ, R139 ;  /* 0x000000ffff517224 */ /* 0x000fe200078e008b */
[----:B------:R-:W-:Y:S01]  /*fdd0*/  SHF.R.U32.HI R2, RZ, 0x18, R8 ;  /* 0x00000018ff027819 */ /* 0x000fe20000011608 */
[----:B------:R-:W-:Y:S01]  /*fde0*/  IMAD.MOV.U32 R89, RZ, RZ, R208 ;  /* 0x000000ffff597224 */ /* 0x000fe200078e00d0 */
[----:B------:R-:W-:Y:S01]  /*fdf0*/  PRMT R139, R148, 0x5410, R147 ;  /* 0x00005410948b7816 */ /* 0x000fe20000000093 */
[----:B------:R-:W-:Y:S01]  /*fe00*/  MUFU.EX2 R208, R233 ;  /* 0x000000e900d07308 */ /* 0x000fe20000000800 */
[----:B------:R-:W-:Y:S02]  /*fe10*/  @!P6 PRMT R148, R125, 0x5410, RZ ;  /* 0x000054107d94e816 */ /* 0x000fe400000000ff */
[----:B------:R-:W-:Y:S02]  /*fe20*/  @!P0 PRMT R147, R124, 0x5410, RZ ;  /* 0x000054107c938816 */ /* 0x000fe400000000ff */
[----:B------:R-:W-:-:S03]  /*fe30*/  ISETP.GE.U32.AND P0, PT, R225, R2, PT ;  /* 0x00000002e100720c */ /* 0x000fc60003f06070 */
[----:B------:R-:W1:Y:S01]  /*fe40*/  MUFU.EX2 R125, R232 ;  /* 0x000000e8007d7308 */ /* 0x000e620000000800 */
[C---:B------:R-:W-:Y:S02]  /*fe50*/  PRMT R145, R44.reuse, 0x7610, R145 ;  /* 0x000076102c917816 */ /* 0x040fe40000000091 */
[--C-:B------:R-:W-:Y:S02]  /*fe60*/  SHF.R.U32.HI R2, RZ, 0x18, R0.reuse ;  /* 0x00000018ff027819 */ /* 0x100fe40000011600 */
[----:B------:R-:W-:Y:S01]  /*fe70*/  SHF.R.U32.HI R0, RZ, 0x10, R0 ;  /* 0x00000010ff007819 */ /* 0x000fe20000011600 */
[----:B------:R-:W-:Y:S01]  /*fe80*/  @!P1 HFMA2.BF16_V2 R128, -RZ.H0_H0, RZ.H0_H0, -R145.H0_H0 ;  /* 0x200000ffff809231 */ /* 0x000fe20000340991 */
[----:B------:R-:W-:Y:S01]  /*fe90*/  PRMT R144, R44, 0x7632, R144 ;  /* 0x000076322c907816 */ /* 0x000fe20000000090 */
[----:B------:R-:W-:Y:S01]  /*fea0*/  FADD.FTZ R16, R35, R16 ;  /* 0x0000001023107221 */ /* 0x000fe20000010000 */
[----:B------:R-:W-:Y:S01]  /*feb0*/  LOP3.LUT R0, R0, 0xff, RZ, 0xc0, !PT ;  /* 0x000000ff00007812 */ /* 0x000fe200078ec0ff */
[----:B------:R-:W-:-:S02]  /*fec0*/  IMAD.MOV.U32 R43, RZ, RZ, c[0x0][0x228] ;  /* 0x00008a00ff2b7624 */ /* 0x000fc400078e00ff */
[----:B------:R-:W-:Y:S01]  /*fed0*/  IMAD.MOV.U32 R84, RZ, RZ, R61 ;  /* 0x000000ffff547224 */ /* 0x000fe200078e003d */
[----:B------:R-:W-:Y:S01]  /*fee0*/  @!P0 HFMA2.BF16_V2 R133, -RZ.H0_H0, RZ.H0_H0, -R144.H0_H0 ;  /* 0x200000ffff858231 */ /* 0x000fe20000340990 */
[----:B------:R-:W-:Y:S01]  /*fef0*/  IMAD.MOV.U32 R74, RZ, RZ, R129 ;  /* 0x000000ffff4a7224 */ /* 0x000fe200078e0081 */
[----:B------:R-:W-:Y:S01]  /*ff00*/  PRMT R129, R145, 0x5410, R144 ;  /* 0x0000541091817816 */ /* 0x000fe20000000090 */
[----:B------:R-:W-:Y:S01]  /*ff10*/  IMAD.MOV.U32 R85, RZ, RZ, R71 ;  /* 0x000000ffff557224 */ /* 0x000fe200078e0047 */
[----:B------:R-:W-:Y:S01]  /*ff20*/  @!P1 PRMT R145, R128, 0x5410, RZ ;  /* 0x0000541080919816 */ /* 0x000fe200000000ff */
[----:B------:R-:W-:Y:S02]  /*ff30*/  IMAD.MOV.U32 R83, RZ, RZ, R70 ;  /* 0x000000ffff537224 */ /* 0x000fe400078e0046 */
[----:B------:R-:W-:Y:S01]  /*ff40*/  IMAD.MOV.U32 R61, RZ, RZ, R68 ;  /* 0x000000ffff3d7224 */ /* 0x000fe200078e0044 */
[----:B------:R-:W-:Y:S01]  /*ff50*/  ISETP.GE.U32.AND P1, PT, R225, R0, PT ;  /* 0x00000000e100720c */ /* 0x000fe20003f26070 */
[----:B------:R-:W-:-:S02]  /*ff60*/  IMAD.MOV.U32 R86, RZ, RZ, R66 ;  /* 0x000000ffff567224 */ /* 0x000fc400078e0042 */
[----:B------:R-:W-:Y:S02]  /*ff70*/  IMAD.MOV.U32 R70, RZ, RZ, R140 ;  /* 0x000000ffff467224 */ /* 0x000fe400078e008c */
[----:B------:R-:W-:Y:S02]  /*ff80*/  IMAD.MOV.U32 R71, RZ, RZ, R141 ;  /* 0x000000ffff477224 */ /* 0x000fe400078e008d */
[----:B------:R-:W-:Y:S02]  /*ff90*/  IMAD.SHL.U32 R68, R43, 0x8, RZ ;  /* 0x000000082b447824 */ /* 0x000fe400078e00ff */
[----:B------:R-:W-:Y:S01]  /*ffa0*/  FADD.FTZ R234, R39, R16 ;  /* 0x0000001027ea7221 */ /* 0x000fe20000010000 */
[----:B-1----:R-:W-:Y:S01]  /*ffb0*/  F2FP.BF16.PACK_AB R0, R208, R125 ;  /* 0x0000007dd000723e */ /* 0x002fe200000010ff */
[----:B------:R-:W-:Y:S02]  /*ffc0*/  IMAD.SHL.U32 R66, R43, 0x40, RZ ;  /* 0x000000402b427824 */ /* 0x000fe400078e00ff */
[----:B------:R-:W-:Y:S01]  /*ffd0*/  IMAD.WIDE.U32 R16, R236, -0x326172a9, RZ ;  /* 0xcd9e8d57ec107825 */ /* 0x000fe200078e00ff */
[----:B------:R-:W-:-:S03]  /*ffe0*/  @!P0 PRMT R144, R133, 0x5410, RZ ;  /* 0x0000541085908816 */ /* 0x000fc600000000ff */
[----:B------:R-:W-:Y:S02]  /*fff0*/  IMAD R64, R43, 0x48, RZ ;  /* 0x000000482b407824 */ /* 0x000fe400078e02ff */
[----:B------:R-:W-:Y:S01]  /*10000*/  IMAD.MOV.U32 R75, RZ, RZ, R47 ;  /* 0x000000ffff4b7224 */ /* 0x000fe200078e002f */
[----:B------:R-:W-:Y:S01]  /*10010*/  ISETP.GE.U32.AND P0, PT, R225, R2, PT ;  /* 0x00000002e100720c */ /* 0x000fe20003f06070 */
[----:B------:R-:W-:Y:S02]  /*10020*/  IMAD.MOV.U32 R42, RZ, RZ, R67 ;  /* 0x000000ffff2a7224 */ /* 0x000fe400078e0043 */
[----:B------:R-:W-:Y:S01]  /*10030*/  IMAD.WIDE R68, R68, 0x2, R70 ;  /* 0x0000000244447825 */ /* 0x000fe200078e0246 */
[----:B------:R-:W-:-:S03]  /*10040*/  PRMT R143, R0, 0x7610, R143 ;  /* 0x00007610008f7816 */ /* 0x000fc6000000008f */
[----:B------:R-:W-:Y:S01]  /*10050*/  IMAD.MOV.U32 R47, RZ, RZ, R101 ;  /* 0x000000ffff2f7224 */ /* 0x000fe200078e0065 */
[----:B------:R-:W-:Y:S01]  /*10060*/  PRMT R142, R0, 0x7632, R142 ;  /* 0x00007632008e7816 */ /* 0x000fe2000000008e */
[----:B------:R-:W-:Y:S01]  /*10070*/  IMAD.WIDE R66, R66, 0x2, R70 ;  /* 0x0000000242427825 */ /* 0x000fe200078e0246 */
[----:B------:R-:W-:-:S03]  /*10080*/  LOP3.LUT R2, R17, UR17, R29, 0x96, !PT ;  /* 0x0000001111027c12 */ /* 0x000fc6000f8e961d */
[----:B------:R-:W-:Y:S01]  /*10090*/  IMAD.MOV.U32 R101, RZ, RZ, R65 ;  /* 0x000000ffff657224 */ /* 0x000fe200078e0041 */
[----:B------:R-:W-:Y:S01]  /*100a0*/  LOP3.LUT R0, R245, UR16, R190, 0x96, !PT ;  /* 0x00000010f5007c12 */ /* 0x000fe2000f8e96be */
[----:B------:R-:W-:Y:S01]  /*100b0*/  IMAD.WIDE R64, R64, 0x2, R70 ;  /* 0x0000000240407825 */ /* 0x000fe200078e0246 */
[----:B------:R-:W-:Y:S04]  /*100c0*/  STG.E.U16 [R70.64+-0x80], R55 ;  /* 0xffff803746007986 */ /* 0x000fe8000c101520 */
[----:B------:R-:W-:Y:S01]  /*100d0*/  STG.E.U16 [R70.64+-0x7e], R54 ;  /* 0xffff823646007986 */ /* 0x000fe2000c101520 */
[----:B------:R-:W-:-:S03]  /*100e0*/  IMAD.WIDE.U32 R2, R2, -0x2daee0ad, RZ ;  /* 0xd2511f5302027825 */ /* 0x000fc600078e00ff */
[----:B------:R-:W-:Y:S04]  /*100f0*/  STG.E.U16 [R68.64+-0x80], R52 ;  /* 0xffff803444007986 */ /* 0x000fe8000c101520 */
[----:B------:R-:W-:Y:S04]  /*10100*/  STG.E.U16 [R68.64+-0x7e], R53 ;  /* 0xffff823544007986 */ /* 0x000fe8000c101520 */
[----:B------:R-:W-:Y:S04]  /*10110*/  STG.E.U16 [R66.64+-0x80], R9 ;  /* 0xffff800942007986 */ /* 0x000fe8000c101520 */
[----:B------:R-:W-:Y:S04]  /*10120*/  STG.E.U16 [R66.64+-0x7e], R11 ;  /* 0xffff820b42007986 */ /* 0x000fe8000c101520 */
[----:B------:R-:W-:Y:S04]  /*10130*/  STG.E.U16 [R64.64+-0x80], R7 ;  /* 0xffff800740007986 */ /* 0x000fe8000c101520 */
[----:B------:R1:W-:Y:S04]  /*10140*/  STG.E.U16 [R64.64+-0x7e], R6 ;  /* 0xffff820640007986 */ /* 0x0003e8000c101520 */
[----:B------:R-:W-:Y:S04]  /*10150*/  STG.E.U16 [R70.64+-0x70], R38 ;  /* 0xffff902646007986 */ /* 0x000fe8000c101520 */
[----:B------:R-:W-:Y:S04]  /*10160*/  STG.E.U16 [R70.64+-0x6e], R37 ;  /* 0xffff922546007986 */ /* 0x000fe8000c101520 */
[----:B------:R-:W-:Y:S04]  /*10170*/  STG.E.U16 [R68.64+-0x70], R32 ;  /* 0xffff902044007986 */ /* 0x000fe8000c101520 */
[----:B------:R-:W-:Y:S01]  /*10180*/  STG.E.U16 [R68.64+-0x6e], R33 ;  /* 0xffff922144007986 */ /* 0x000fe2000c101520 */
[----:B-1----:R-:W-:Y:S01]  /*10190*/  IMAD.WIDE.U32 R6, R0, -0x326172a9, RZ ;  /* 0xcd9e8d5700067825 */ /* 0x002fe200078e00ff */
[----:B------:R-:W-:-:S04]  /*101a0*/  LOP3.LUT R0, R3, UR11, R244, 0x96, !PT ;  /* 0x0000000b03007c12 */ /* 0x000fc8000f8e96f4 */
[----:B------:R-:W-:Y:S01]  /*101b0*/  LOP3.LUT R3, R7, UR12, R16, 0x96, !PT ;  /* 0x0000000c07037c12 */ /* 0x000fe2000f8e9610 */
[----:B------:R-:W-:Y:S04]  /*101c0*/  STG.E.U16 [R66.64+-0x70], R5 ;  /* 0xffff900542007986 */ /* 0x000fe8000c101520 */
[----:B------:R1:W-:Y:S01]  /*101d0*/  STG.E.U16 [R66.64+-0x6e], R4 ;  /* 0xffff920442007986 */ /* 0x0003e2000c101520 */
[----:B------:R-:W-:-:S04]  /*101e0*/  IMAD.WIDE.U32 R10, R0, -0x326172a9, RZ ;  /* 0xcd9e8d57000a7825 */ /* 0x000fc800078e00ff */
[----:B-1----:R-:W-:-:S05]  /*101f0*/  IMAD.WIDE.U32 R4, R3, -0x2daee0ad, RZ ;  /* 0xd2511f5303047825 */ /* 0x002fca00078e00ff */
[----:B------:R-:W-:-:S05]  /*10200*/  LOP3.LUT R0, R5, UR9, R2, 0x96, !PT ;  /* 0x0000000905007c12 */ /* 0x000fca000f8e9602 */
        /* <DEDUP_REMOVED lines=8> */
[----:B------:R-:W-:Y:S01]  /*10290*/  IMAD.WIDE.U32 R2, R2, -0x326172a9, RZ ;  /* 0xcd9e8d5702027825 */ /* 0x000fe200078e00ff */
[----:B------:R-:W-:-:S04]  /*102a0*/  LOP3.LUT R9, R5, UR6, R8, 0x96, !PT ;  /* 0x0000000605097c12 */ /* 0x000fc8000f8e9608 */
[C---:B------:R-:W-:Y:S02]  /*102b0*/  LOP3.LUT R0, R2.reuse, 0xffff, RZ, 0xc0, !PT ;  /* 0x0000ffff02007812 */ /* 0x040fe400078ec0ff */
[----:B------:R-:W-:Y:S02]  /*102c0*/  SHF.R.U32.HI R5, RZ, 0x10, R2 ;  /* 0x00000010ff057819 */ /* 0x000fe40000011602 */
[----:B------:R-:W-:Y:S01]  /*102d0*/  LOP3.LUT R4, R3, UR14, R4, 0x96, !PT ;  /* 0x0000000e03047c12 */ /* 0x000fe2000f8e9604 */
[----:B------:R-:W-:Y:S01]  /*102e0*/  FADD.FTZ R12, R49, R12 ;  /* 0x0000000c310c7221 */ /* 0x000fe20000010000 */
[----:B------:R-:W-:Y:S02]  /*102f0*/  LOP3.LUT R8, R2, 0xff, RZ, 0xc0, !PT ;  /* 0x000000ff02087812 */ /* 0x000fe400078ec0ff */
[----:B------:R-:W-:Y:S02]  /*10300*/  SHF.R.U32.HI R3, RZ, 0x18, R2 ;  /* 0x00000018ff037819 */ /* 0x000fe40000011602 */
[----:B------:R-:W-:-:S02]  /*10310*/  SHF.R.U32.HI R2, RZ, 0x8, R0 ;  /* 0x00000008ff027819 */ /* 0x000fc40000011600 */
[----:B------:R-:W-:Y:S01]  /*10320*/  LOP3.LUT R0, R5, 0xff, RZ, 0xc0, !PT ;  /* 0x000000ff05007812 */ /* 0x000fe200078ec0ff */
[----:B------:R-:W-:Y:S01]  /*10330*/  FADD.FTZ R31, R40, R12 ;  /* 0x0000000c281f7221 */ /* 0x000fe20000010000 */
[----:B------:R-:W-:Y:S02]  /*10340*/  PRMT R12, R8, 0x5410, R2 ;  /* 0x00005410080c7816 */ /* 0x000fe40000000002 */
[----:B------:R-:W-:Y:S01]  /*10350*/  PRMT R11, R0, 0x5410, R3 ;  /* 0x00005410000b7816 */ /* 0x000fe20000000003 */
[----:B------:R-:W-:-:S05]  /*10360*/  IMAD.WIDE.U32 R2, R9, -0x2daee0ad, RZ ;  /* 0xd2511f5309027825 */ /* 0x000fca00078e00ff */
[----:B------:R-:W-:Y:S02]  /*10370*/  LOP3.LUT R0, R3, UR13, R10, 0x96, !PT ;  /* 0x0000000d03007c12 */ /* 0x000fe4000f8e960a */
[C---:B------:R-:W-:Y:S02]  /*10380*/  LOP3.LUT R3, R2.reuse, 0xffff, RZ, 0xc0, !PT ;  /* 0x0000ffff02037812 */ /* 0x040fe400078ec0ff */
[--C-:B------:R-:W-:Y:S02]  /*10390*/  SHF.R.U32.HI R9, RZ, 0x10, R2.reuse ;  /* 0x00000010ff097819 */ /* 0x100fe40000011602 */
[----:B------:R-:W-:Y:S02]  /*103a0*/  SHF.R.U32.HI R5, RZ, 0x8, R3 ;  /* 0x00000008ff057819 */ /* 0x000fe40000011603 */
[----:B------:R-:W-:Y:S02]  /*103b0*/  LOP3.LUT R3, R2, 0xff, RZ, 0xc0, !PT ;  /* 0x000000ff02037812 */ /* 0x000fe400078ec0ff */
[----:B------:R-:W-:-:S02]  /*103c0*/  SHF.R.U32.HI R8, RZ, 0x18, R2 ;  /* 0x00000018ff087819 */ /* 0x000fc40000011602 */
[C---:B------:R-:W-:Y:S02]  /*103d0*/  LOP3.LUT R2, R4.reuse, 0xffff, RZ, 0xc0, !PT ;  /* 0x0000ffff04027812 */ /* 0x040fe400078ec0ff */
[----:B------:R-:W-:Y:S02]  /*103e0*/  PRMT R5, R3, 0x5410, R5 ;  /* 0x0000541003057816 */ /* 0x000fe40000000005 */
[----:B------:R-:W-:Y:S02]  /*103f0*/  SHF.R.U32.HI R3, RZ, 0x8, R2 ;  /* 0x00000008ff037819 */ /* 0x000fe40000011602 */
[----:B------:R-:W-:Y:S01]  /*10400*/  LOP3.LUT R2, R4, 0xff, RZ, 0xc0, !PT ;  /* 0x000000ff04027812 */ /* 0x000fe200078ec0ff */
[----:B------:R1:W-:Y:S01]  /*10410*/  STG.E.U16 [R64.64+-0x70], R13 ;  /* 0xffff900d40007986 */ /* 0x0003e2000c101520 */
[----:B------:R-:W-:Y:S02]  /*10420*/  FADD.FTZ R232, R20, R46 ;  /* 0x0000002e14e87221 */ /* 0x000fe40000010000 */
[----:B------:R-:W-:Y:S01]  /*10430*/  IMAD.MOV.U32 R43, RZ, RZ, R89 ;  /* 0x000000ffff2b7224 */ /* 0x000fe200078e0059 */
[----:B-1----:R-:W-:-:S02]  /*10440*/  PRMT R13, R2, 0x5410, R3 ;  /* 0x00005410020d7816 */ /* 0x002fc40000000003 */
[--C-:B------:R-:W-:Y:S02]  /*10450*/  SHF.R.U32.HI R3, RZ, 0x10, R4.reuse ;  /* 0x00000010ff037819 */ /* 0x100fe40000011604 */
[----:B------:R-:W-:Y:S02]  /*10460*/  SHF.R.U32.HI R4, RZ, 0x18, R4 ;  /* 0x00000018ff047819 */ /* 0x000fe40000011604 */
[----:B------:R-:W-:Y:S02]  /*10470*/  LOP3.LUT R3, R3, 0xff, RZ, 0xc0, !PT ;  /* 0x000000ff03037812 */ /* 0x000fe400078ec0ff */
[----:B------:R-:W-:Y:S02]  /*10480*/  LOP3.LUT R2, R9, 0xff, RZ, 0xc0, !PT ;  /* 0x000000ff09027812 */ /* 0x000fe400078ec0ff */
[----:B------:R-:W-:Y:S02]  /*10490*/  PRMT R20, R3, 0x5410, R4 ;  /* 0x0000541003147816 */ /* 0x000fe40000000004 */
[----:B------:R-:W-:-:S02]  /*104a0*/  PRMT R4, R2, 0x5410, R8 ;  /* 0x0000541002047816 */ /* 0x000fc40000000008 */
[----:B------:R-:W-:-:S04]  /*104b0*/  LOP3.LUT R2, R0, 0xffff, RZ, 0xc0, !PT ;  /* 0x0000ffff00027812 */ /* 0x000fc800078ec0ff */
[----:B------:R-:W-:Y:S02]  /*104c0*/  SHF.R.U32.HI R3, RZ, 0x8, R2 ;  /* 0x00000008ff037819 */ /* 0x000fe40000011602 */
[----:B------:R-:W-:Y:S01]  /*104d0*/  LOP3.LUT R2, R0, 0xff, RZ, 0xc0, !PT ;  /* 0x000000ff00027812 */ /* 0x000fe200078ec0ff */
[----:B------:R-:W-:-:S03]  /*104e0*/  IMAD.MOV.U32 R89, RZ, RZ, R62 ;  /* 0x000000ffff597224 */ /* 0x000fc600078e003e */
[----:B------:R-:W-:Y:S02]  /*104f0*/  PRMT R25, R2, 0x5410, R3 ;  /* 0x0000541002197816 */ /* 0x000fe40000000003 */
[----:B------:R-:W-:Y:S01]  /*10500*/  SHF.R.U32.HI R3, RZ, 0x10, R0 ;  /* 0x00000010ff037819 */ /* 0x000fe20000011600 */
[----:B------:R-:W-:Y:S01]  /*10510*/  IMAD.MOV.U32 R62, RZ, RZ, R136 ;  /* 0x000000ffff3e7224 */ /* 0x000fe200078e0088 */
[----:B------:R-:W-:Y:S02]  /*10520*/  SHF.R.U32.HI R2, RZ, 0x18, R0 ;  /* 0x00000018ff027819 */ /* 0x000fe40000011600 */
[----:B------:R-:W-:Y:S02]  /*10530*/  LOP3.LUT R0, R3, 0xff, RZ, 0xc0, !PT ;  /* 0x000000ff03007812 */ /* 0x000fe400078ec0ff */
[----:B------:R-:W-:Y:S02]  /*10540*/  PRMT R136, R225, 0x7054, R225 ;  /* 0x00007054e1887816 */ /* 0x000fe400000000e1 */
[----:B------:R-:W-:-:S02]  /*10550*/  PRMT R24, R0, 0x5410, R2 ;  /* 0x0000541000187816 */ /* 0x000fc40000000002 */
[----:B--2---:R-:W-:Y:S01]  /*10560*/  IADD3 R3, R237, 0x1, RZ ;  /* 0x00000001ed037810 */ /* 0x004fe20007ffe0ff */
[----:B------:R-:W-:-:S03]  /*10570*/  HSET2.LE.AND R0, R12, R136, PT ;  /* 0x000000880c007233 */ /* 0x000fc60003803000 */
[----:B------:R-:W-:Y:S02]  /*10580*/  LOP3.LUT R3, R191, UR35, R3, 0x96, !PT ;  /* 0x00000023bf037c12 */ /* 0x000fe4000f8e9603 */
[----:B------:R-:W-:Y:S01]  /*10590*/  LOP3.LUT R10, R0, R90, RZ, 0xc0, !PT ;  /* 0x0000005a000a7212 */ /* 0x000fe200078ec0ff */
[----:B------:R-:W-:Y:S02]  /*105a0*/  IMAD.MOV.U32 R90, RZ, RZ, R43 ;  /* 0x000000ffff5a7224 */ /* 0x000fe400078e002b */
[----:B------:R-:W-:Y:S02]  /*105b0*/  IMAD.MOV.U32 R43, RZ, RZ, R27 ;  /* 0x000000ffff2b7224 */ /* 0x000fe400078e001b */
[----:B------:R-:W-:Y:S01]  /*105c0*/  IMAD.WIDE.U32 R26, R3, -0x326172a9, RZ ;  /* 0xcd9e8d57031a7825 */ /* 0x000fe200078e00ff */
[----:B------:R-:W-:-:S04]  /*105d0*/  HSET2.LE.AND R2, R11, R136, PT ;  /* 0x000000880b027233 */ /* 0x000fc80003803000 */
[----:B------:R-:W-:Y:S01]  /*105e0*/  LOP3.LUT R3, R27, UR17, R29, 0x96, !PT ;  /* 0x000000111b037c12 */ /* 0x000fe2000f8e961d */
[--C-:B------:R-:W-:Y:S01]  /*105f0*/  HSET2.LE.AND R0, R5, R136.reuse, PT ;  /* 0x0000008805007233 */ /* 0x100fe20003803000 */
[----:B------:R-:W-:Y:S01]  /*10600*/  LOP3.LUT R11, R2, R181, RZ, 0xc0, !PT ;  /* 0x000000b5020b7212 */ /* 0x000fe200078ec0ff */
[----:B------:R-:W-:Y:S01]  /*10610*/  HSET2.LE.AND R2, R4, R136, PT ;  /* 0x0000008804027233 */ /* 0x000fe20003803000 */
[----:B------:R-:W-:Y:S01]  /*10620*/  FADD.FTZ R233, R14, R15 ;  /* 0x0000000f0ee97221 */ /* 0x000fe20000010000 */
[----:B------:R1:W5:Y:S01]  /*10630*/  LDL.LU R181, [R1+0x1a4] ;  /* 0x0001a40001b57983 */ /* 0x0003620000300800 */
[----:B------:R-:W-:Y:S01]  /*10640*/  IMAD.WIDE.U32 R4, R3, -0x2daee0ad, RZ ;  /* 0xd2511f5303047825 */ /* 0x000fe200078e00ff */
[----:B------:R-:W-:Y:S02]  /*10650*/  LOP3.LUT R14, R0, R184, RZ, 0xc0, !PT ;  /* 0x000000b8000e7212 */ /* 0x000fe400078ec0ff */
[----:B------:R-:W-:Y:S01]  /*10660*/  LOP3.LUT R15, R2, R185, RZ, 0xc0, !PT ;  /* 0x000000b9020f7212 */ /* 0x000fe200078ec0ff */
[----:B------:R-:W-:Y:S01]  /*10670*/  IMAD.MOV.U32 R29, RZ, RZ, R61 ;  /* 0x000000ffff1d7224 */ /* 0x000fe200078e003d */
[----:B------:R-:W-:Y:S01]  /*10680*/  LOP3.LUT R0, R5, UR11, R244, 0x96, !PT ;  /* 0x0000000b05007c12 */ /* 0x000fe2000f8e96f4 */
[----:B------:R-:W-:Y:S01]  /*10690*/  IMAD.MOV.U32 R88, RZ, RZ, R22 ;  /* 0x000000ffff587224 */ /* 0x000fe200078e0016 */
[----:B------:R-:W-:Y:S01]  /*106a0*/  LOP3.LUT R2, R7, UR12, R26, 0x96, !PT ;  /* 0x0000000c07027c12 */ /* 0x000fe2000f8e961a */
[----:B------:R-:W-:Y:S01]  /*106b0*/  IMAD.MOV.U32 R92, RZ, RZ, R75 ;  /* 0x000000ffff5c7224 */ /* 0x000fe200078e004b */
[----:B------:R1:W5:Y:S01]  /*106c0*/  LDL.LU R184, [R1+0x1a0] ;  /* 0x0001a00001b87983 */ /* 0x0003620000300800 */
[----:B------:R-:W-:-:S03]  /*106d0*/  IMAD.WIDE.U32 R8, R0, -0x326172a9, RZ ;  /* 0xcd9e8d5700087825 */ /* 0x000fc600078e00ff */
[----:B------:R1:W5:Y:S01]  /*106e0*/  LDL.LU R185, [R1+0x19c] ;  /* 0x00019c0001b97983 */ /* 0x0003620000300800 */
[----:B------:R-:W-:Y:S01]  /*106f0*/  IMAD.WIDE.U32 R2, R2, -0x2daee0ad, RZ ;  /* 0xd2511f5302027825 */ /* 0x000fe200078e00ff */
[----:B------:R-:W-:-:S04]  /*10700*/  LOP3.LUT R0, R9, UR10, R6, 0x96, !PT ;  /* 0x0000000a09007c12 */ /* 0x000fc8000f8e9606 */
[----:B------:R-:W-:Y:S01]  /*10710*/  LOP3.LUT R3, R3, UR9, R4, 0x96, !PT ;  /* 0x0000000903037c12 */ /* 0x000fe2000f8e9604 */
[----:B------:R-:W-:-:S05]  /*10720*/  IMAD.WIDE.U32 R4, R0, -0x2daee0ad, RZ ;  /* 0xd2511f5300047825 */ /* 0x000fca00078e00ff */
[----:B------:R-:W-:Y:S01]  /*10730*/  LOP3.LUT R5, R5, UR7, R2, 0x96, !PT ;  /* 0x0000000705057c12 */ /* 0x000fe2000f8e9602 */
[----:B------:R-:W-:-:S05]  /*10740*/  IMAD.WIDE.U32 R2, R3, -0x326172a9, RZ ;  /* 0xcd9e8d5703027825 */ /* 0x000fca00078e00ff */
[----:B------:R-:W-:-:S05]  /*10750*/  LOP3.LUT R0, R3, UR8, R8, 0x96, !PT ;  /* 0x0000000803007c12 */ /* 0x000fca000f8e9608 */
[----:B------:R-:W-:-:S05]  /*10760*/  IMAD.WIDE.U32 R6, R0, -0x2daee0ad, RZ ;  /* 0xd2511f5300067825 */ /* 0x000fca00078e00ff */
[----:B------:R-:W-:Y:S01]  /*10770*/  LOP3.LUT R3, R7, UR5, R4, 0x96, !PT ;  /* 0x0000000507037c12 */ /* 0x000fe2000f8e9604 */
[----:B------:R-:W-:-:S05]  /*10780*/  IMAD.WIDE.U32 R4, R5, -0x326172a9, RZ ;  /* 0xcd9e8d5705047825 */ /* 0x000fca00078e00ff */
[----:B------:R-:W-:Y:S01]  /*10790*/  LOP3.LUT R5, R5, UR6, R2, 0x96, !PT ;  /* 0x0000000605057c12 */ /* 0x000fe2000f8e9602 */
[----:B------:R-:W-:-:S05]  /*107a0*/  IMAD.WIDE.U32 R2, R3, -0x326172a9, RZ ;  /* 0xcd9e8d5703027825 */ /* 0x000fca00078e00ff */
[----:B------:R-:W-:Y:S02]  /*107b0*/  LOP3.LUT R0, R3, UR14, R4, 0x96, !PT ;  /* 0x0000000e03007c12 */ /* 0x000fe4000f8e9604 */
[----:B------:R-:W-:-:S04]  /*107c0*/  LOP3.LUT R3, R2, 0xffff, RZ, 0xc0, !PT ;  /* 0x0000ffff02037812 */ /* 0x000fc800078ec0ff */
[----:B------:R-:W-:Y:S02]  /*107d0*/  SHF.R.U32.HI R4, RZ, 0x8, R3 ;  /* 0x00000008ff047819 */ /* 0x000fe40000011603 */
[----:B------:R-:W-:-:S04]  /*107e0*/  LOP3.LUT R3, R2, 0xff, RZ, 0xc0, !PT ;  /* 0x000000ff02037812 */ /* 0x000fc800078ec0ff */
[----:B------:R-:W-:Y:S02]  /*107f0*/  PRMT R12, R3, 0x5410, R4 ;  /* 0x00005410030c7816 */ /* 0x000fe40000000004 */
[--C-:B------:R-:W-:Y:S02]  /*10800*/  SHF.R.U32.HI R3, RZ, 0x10, R2.reuse ;  /* 0x00000010ff037819 */ /* 0x100fe40000011602 */
[----:B------:R-:W-:Y:S01]  /*10810*/  SHF.R.U32.HI R4, RZ, 0x18, R2 ;  /* 0x00000018ff047819 */ /* 0x000fe20000011602 */
[----:B------:R-:W-:Y:S01]  /*10820*/  HSET2.LE.AND R2, R13, R136, PT ;  /* 0x000000880d027233 */ /* 0x000fe20003803000 */
[----:B------:R-:W-:-:S04]  /*10830*/  LOP3.LUT R3, R3, 0xff, RZ, 0xc0, !PT ;  /* 0x000000ff03037812 */ /* 0x000fc800078ec0ff */
[----:B------:R-:W-:Y:S02]  /*10840*/  LOP3.LUT R8, R2, R29, RZ, 0xc0, !PT ;  /* 0x0000001d02087212 */ /* 0x000fe400078ec0ff */
[C---:B------:R-:W-:Y:S01]  /*10850*/  LOP3.LUT R2, R0.reuse, 0xffff, RZ, 0xc0, !PT ;  /* 0x0000ffff00027812 */ /* 0x040fe200078ec0ff */
[----:B------:R-:W-:Y:S01]  /*10860*/  IMAD.MOV.U32 R22, RZ, RZ, R102 ;  /* 0x000000ffff167224 */ /* 0x000fe200078e0066 */
[----:B------:R-:W-:Y:S02]  /*10870*/  PRMT R19, R3, 0x5410, R4 ;  /* 0x0000541003137816 */ /* 0x000fe40000000004 */
[----:B------:R-:W-:Y:S02]  /*10880*/  SHF.R.U32.HI R3, RZ, 0x8, R2 ;  /* 0x00000008ff037819 */ /* 0x000fe40000011602 */
[----:B------:R-:W-:Y:S01]  /*10890*/  LOP3.LUT R2, R0, 0xff, RZ, 0xc0, !PT ;  /* 0x000000ff00027812 */ /* 0x000fe200078ec0ff */
[----:B------:R-:W-:-:S03]  /*108a0*/  IMAD.MOV.U32 R75, RZ, RZ, R22 ;  /* 0x000000ffff4b7224 */ /* 0x000fc600078e0016 */
[----:B------:R-:W-:Y:S02]  /*108b0*/  PRMT R22, R2, 0x5410, R3 ;  /* 0x0000541002167816 */ /* 0x000fe40000000003 */
[--C-:B------:R-:W-:Y:S02]  /*108c0*/  SHF.R.U32.HI R3, RZ, 0x10, R0.reuse ;  /* 0x00000010ff037819 */ /* 0x100fe40000011600 */
[----:B------:R-:W-:Y:S02]  /*108d0*/  SHF.R.U32.HI R2, RZ, 0x18, R0 ;  /* 0x00000018ff027819 */ /* 0x000fe40000011600 */
[----:B------:R-:W-:-:S04]  /*108e0*/  LOP3.LUT R0, R3, 0xff, RZ, 0xc0, !PT ;  /* 0x000000ff03007812 */ /* 0x000fc800078ec0ff */
[----:B------:R-:W-:Y:S01]  /*108f0*/  PRMT R21, R0, 0x5410, R2 ;  /* 0x0000541000157816 */ /* 0x000fe20000000002 */
[----:B------:R-:W-:Y:S01]  /*10900*/  IMAD.WIDE.U32 R2, R5, -0x2daee0ad, RZ ;  /* 0xd2511f5305027825 */ /* 0x000fe200078e00ff */
[----:B------:R-:W-:-:S04]  /*10910*/  HSET2.LE.AND R4, R20, R136, PT ;  /* 0x0000008814047233 */ /* 0x000fc80003803000 */
[----:B------:R-:W-:Y:S02]  /*10920*/  LOP3.LUT R0, R3, UR13, R6, 0x96, !PT ;  /* 0x0000000d03007c12 */ /* 0x000fe4000f8e9606 */
[----:B------:R-:W-:Y:S02]  /*10930*/  LOP3.LUT R9, R4, R92, RZ, 0xc0, !PT ;  /* 0x0000005c04097212 */ /* 0x000fe400078ec0ff */
[----:B------:R-:W-:-:S04]  /*10940*/  LOP3.LUT R4, R0, 0xffff, RZ, 0xc0, !PT ;  /* 0x0000ffff00047812 */ /* 0x000fc800078ec0ff */
[----:B------:R-:W-:Y:S02]  /*10950*/  SHF.R.U32.HI R5, RZ, 0x8, R4 ;  /* 0x00000008ff057819 */ /* 0x000fe40000011604 */
[----:B------:R-:W-:-:S04]  /*10960*/  LOP3.LUT R4, R0, 0xff, RZ, 0xc0, !PT ;  /* 0x000000ff00047812 */ /* 0x000fc800078ec0ff */
[----:B------:R-:W-:Y:S02]  /*10970*/  PRMT R20, R4, 0x5410, R5 ;  /* 0x0000541004147816 */ /* 0x000fe40000000005 */
[--C-:B------:R-:W-:Y:S02]  /*10980*/  SHF.R.U32.HI R5, RZ, 0x10, R0.reuse ;  /* 0x00000010ff057819 */ /* 0x100fe40000011600 */
[----:B------:R-:W-:Y:S02]  /*10990*/  SHF.R.U32.HI R4, RZ, 0x18, R0 ;  /* 0x00000018ff047819 */ /* 0x000fe40000011600 */
[----:B------:R-:W-:-:S04]  /*109a0*/  LOP3.LUT R0, R5, 0xff, RZ, 0xc0, !PT ;  /* 0x000000ff05007812 */ /* 0x000fc800078ec0ff */
[----:B------:R-:W-:Y:S02]  /*109b0*/  PRMT R7, R0, 0x5410, R4 ;  /* 0x0000541000077816 */ /* 0x000fe40000000004 */
[----:B------:R-:W-:-:S04]  /*109c0*/  LOP3.LUT R0, R2, 0xffff, RZ, 0xc0, !PT ;  /* 0x0000ffff02007812 */ /* 0x000fc800078ec0ff */
[----:B------:R-:W-:Y:S02]  /*109d0*/  SHF.R.U32.HI R3, RZ, 0x8, R0 ;  /* 0x00000008ff037819 */ /* 0x000fe40000011600 */
[----:B------:R-:W-:-:S04]  /*109e0*/  LOP3.LUT R0, R2, 0xff, RZ, 0xc0, !PT ;  /* 0x000000ff02007812 */ /* 0x000fc800078ec0ff */
[----:B------:R-:W-:Y:S02]  /*109f0*/  PRMT R6, R0, 0x5410, R3 ;  /* 0x0000541000067816 */ /* 0x000fe40000000003 */
[----:B------:R-:W-:Y:S01]  /*10a00*/  SHF.R.U32.HI R0, RZ, 0x10, R2 ;  /* 0x00000010ff007819 */ /* 0x000fe20000011602 */
[----:B------:R-:W-:Y:S01]  /*10a10*/  IMAD.MOV.U32 R29, RZ, RZ, R90 ;  /* 0x000000ffff1d7224 */ /* 0x000fe200078e005a */
[----:B------:R-:W-:Y:S02]  /*10a20*/  SHF.R.U32.HI R2, RZ, 0x18, R2 ;  /* 0x00000018ff027819 */ /* 0x000fe40000011602 */
[----:B------:R-:W-:Y:S01]  /*10a30*/  LOP3.LUT R0, R0, 0xff, RZ, 0xc0, !PT ;  /* 0x000000ff00007812 */ /* 0x000fe200078ec0ff */
[----:B------:R-:W-:Y:S02]  /*10a40*/  IMAD.MOV.U32 R92, RZ, RZ, R23 ;  /* 0x000000ffff5c7224 */ /* 0x000fe400078e0017 */
[----:B------:R-:W-:Y:S01]  /*10a50*/  IMAD.MOV.U32 R93, RZ, RZ, R29 ;  /* 0x000000ffff5d7224 */ /* 0x000fe200078e001d */
[----:B------:R-:W-:Y:S01]  /*10a60*/  PRMT R23, R0, 0x5410, R2 ;  /* 0x0000541000177816 */ /* 0x000fe20000000002 */
[--C-:B------:R-:W-:Y:S01]  /*10a70*/  HSET2.LE.AND R0, R25, R136.reuse, PT ;  /* 0x0000008819007233 */ /* 0x100fe20003803000 */
[----:B------:R-:W-:Y:S01]  /*10a80*/  IMAD.MOV.U32 R29, RZ, RZ, R78 ;  /* 0x000000ffff1d7224 */ /* 0x000fe200078e004e */
[----:B------:R-:W-:Y:S01]  /*10a90*/  HSET2.LE.AND R3, R12, R136, PT ;  /* 0x000000880c037233 */ /* 0x000fe20003803000 */
[----:B------:R-:W-:-:S02]  /*10aa0*/  IMAD.MOV.U32 R90, RZ, RZ, R100 ;  /* 0x000000ffff5a7224 */ /* 0x000fc400078e0064 */
[----:B------:R-:W-:Y:S01]  /*10ab0*/  LOP3.LUT R12, R0, R93, RZ, 0xc0, !PT ;  /* 0x0000005d000c7212 */ /* 0x000fe200078ec0ff */
        /* <DEDUP_REMOVED lines=12> */
[----:B------:R-:W-:Y:S01]  /*10b80*/  HSET2.LE.AND R2, R24, R136, PT ;  /* 0x0000008818027233 */ /* 0x000fe20003803000 */
[----:B------:R-:W-:-:S02]  /*10b90*/  IMAD.MOV.U32 R85, RZ, RZ, R82 ;  /* 0x000000ffff557224 */ /* 0x000fc400078e0052 */
[----:B------:R-:W-:Y:S02]  /*10ba0*/  IMAD.MOV.U32 R61, RZ, RZ, R62 ;  /* 0x000000ffff3d7224 */ /* 0x000fe400078e003e */
        /* <DEDUP_REMOVED lines=8> */
[----:B------:R1:W5:Y:S01]  /*10c30*/  LDL.LU R183, [R1+0x194] ;  /* 0x0001940001b77983 */ /* 0x0003620000300800 */
[----:B------:R-:W-:Y:S01]  /*10c40*/  IMAD.MOV.U32 R78, RZ, RZ, R186 ;  /* 0x000000ffff4e7224 */ /* 0x000fe200078e00ba */
[----:B------:R-:W-:Y:S01]  /*10c50*/  LOP3.LUT R13, R2, R187, RZ, 0xc0, !PT ;  /* 0x000000bb020d7212 */ /* 0x000fe200078ec0ff */
[----:B------:R-:W-:Y:S01]  /*10c60*/  IMAD.MOV.U32 R51, RZ, RZ, R79 ;  /* 0x000000ffff337224 */ /* 0x000fe200078e004f */
[----:B------:R1:W5:Y:S01]  /*10c70*/  LDL.LU R186, [R1+0x190] ;  /* 0x0001900001ba7983 */ /* 0x0003620000300800 */
[----:B------:R-:W-:Y:S02]  /*10c80*/  IMAD.MOV.U32 R79, RZ, RZ, R74 ;  /* 0x000000ffff4f7224 */ /* 0x000fe400078e004a */
[----:B------:R-:W-:Y:S01]  /*10c90*/  IMAD.MOV.U32 R74, RZ, RZ, R165 ;  /* 0x000000ffff4a7224 */ /* 0x000fe200078e00a5 */
[----:B------:R1:W5:Y:S04]  /*10ca0*/  LDL.LU R187, [R1+0x18c] ;  /* 0x00018c0001bb7983 */ /* 0x0003680000300800 */
[----:B------:R-:W2:Y:S01]  /*10cb0*/  LDL.LU R165, [R1+0x188] ;  /* 0x0001880001a57983 */ /* 0x000ea20000300800 */
[----:B------:R-:W-:-:S05]  /*10cc0*/  IMAD.WIDE.U32 R4, R93, -0x326172a9, RZ ;  /* 0xcd9e8d575d047825 */ /* 0x000fca00078e00ff */
        /* <DEDUP_REMOVED lines=16> */
[----:B------:R-:W-:-:S04]  /*10dd0*/  IMAD.MOV.U32 R81, RZ, RZ, R80 ;  /* 0x000000ffff517224 */ /* 0x000fc800078e0050 */
[----:B------:R-:W-:Y:S02]  /*10de0*/  IMAD.MOV.U32 R59, RZ, RZ, R81 ;  /* 0x000000ffff3b7224 */ /* 0x000fe400078e0051 */
[----:B------:R-:W-:Y:S02]  /*10df0*/  IMAD.MOV.U32 R81, RZ, RZ, R168 ;  /* 0x000000ffff517224 */ /* 0x000fe400078e00a8 */
[----:B------:R-:W3:Y:S01]  /*10e00*/  LDL.LU R168, [R1+0x184] ;  /* 0x0001840001a87983 */ /* 0x000ee20000300800 */
[----:B------:R-:W-:Y:S02]  /*10e10*/  IMAD.MOV.U32 R52, RZ, RZ, R47 ;  /* 0x000000ffff347224 */ /* 0x000fe400078e002f */
[----:B------:R-:W-:Y:S02]  /*10e20*/  IMAD.MOV.U32 R47, RZ, RZ, R82 ;  /* 0x000000ffff2f7224 */ /* 0x000fe400078e0052 */
[----:B------:R-:W-:Y:S02]  /*10e30*/  IMAD.MOV.U32 R93, RZ, RZ, R83 ;  /* 0x000000ffff5d7224 */ /* 0x000fe400078e0053 */
[----:B------:R-:W-:-:S02]  /*10e40*/  IMAD.MOV.U32 R82, RZ, RZ, R166 ;  /* 0x000000ffff527224 */ /* 0x000fc400078e00a6 */
[----:B------:R-:W4:Y:S01]  /*10e50*/  LDL.LU R166, [R1+0x180] ;  /* 0x0001800001a67983 */ /* 0x000f220000300800 */
[----:B------:R-:W-:-:S03]  /*10e60*/  IMAD.MOV.U32 R83, RZ, RZ, R167 ;  /* 0x000000ffff537224 */ /* 0x000fc600078e00a7 */
[----:B------:R-:W3:Y:S01]  /*10e70*/  LDL.LU R167, [R1+0x17c] ;  /* 0x00017c0001a77983 */ /* 0x000ee20000300800 */
[----:B------:R-:W-:Y:S02]  /*10e80*/  IMAD.MOV.U32 R80, RZ, RZ, R51 ;  /* 0x000000ffff507224 */ /* 0x000fe400078e0033 */
[----:B------:R-:W-:Y:S01]  /*10e90*/  IMAD.MOV.U32 R51, RZ, RZ, R79 ;  /* 0x000000ffff337224 */ /* 0x000fe200078e004f */
[--C-:B------:R-:W-:Y:S01]  /*10ea0*/  HSET2.LE.AND R0, R19, R136.reuse, PT ;  /* 0x0000008813007233 */ /* 0x100fe20003803000 */
[----:B------:R-:W-:Y:S02]  /*10eb0*/  IMAD.MOV.U32 R79, RZ, RZ, R74 ;  /* 0x000000ffff4f7224 */ /* 0x000fe400078e004a */
[----:B------:R-:W-:Y:S02]  /*10ec0*/  IMAD.MOV.U32 R74, RZ, RZ, R34 ;  /* 0x000000ffff4a7224 */ /* 0x000fe400078e0022 */
[----:B------:R-:W-:Y:S01]  /*10ed0*/  IMAD.WIDE.U32 R34, R2, -0x2daee0ad, RZ ;  /* 0xd2511f5302227825 */ /* 0x000fe200078e00ff */
[----:B------:R-:W-:Y:S01]  /*10ee0*/  LOP3.LUT R19, R0, R63, RZ, 0xc0, !PT ;  /* 0x0000003f00137212 */ /* 0x000fe200078ec0ff */
[----:B------:R-:W-:-:S03]  /*10ef0*/  HSET2.LE.AND R2, R21, R136, PT ;  /* 0x0000008815027233 */ /* 0x000fc60003803000 */
[----:B------:R-:W-:Y:S01]  /*10f00*/  LOP3.LUT R0, R35, UR16, R190, 0x96, !PT ;  /* 0x0000001023007c12 */ /* 0x000fe2000f8e96be */
[----:B------:R1:W-:Y:S01]  /*10f10*/  STG.E.U16 [R64.64+-0x6e], R18 ;  /* 0xffff921240007986 */ /* 0x0003e2000c101520 */
[----:B------:R-:W-:-:S03]  /*10f20*/  LOP3.LUT R5, R17, UR17, R4, 0x96, !PT ;  /* 0x0000001111057c12 */ /* 0x000fc6000f8e9604 */
[----:B------:R-:W-:Y:S01]  /*10f30*/  IMAD.WIDE.U32 R32, R0, -0x326172a9, RZ ;  /* 0xcd9e8d5700207825 */ /* 0x000fe200078e00ff */
[----:B------:R-:W-:Y:S01]  /*10f40*/  LOP3.LUT R17, R2, R252, RZ, 0xc0, !PT ;  /* 0x000000fc02117212 */ /* 0x000fe200078ec0ff */
[--C-:B------:R-:W-:Y:S01]  /*10f50*/  HSET2.LE.AND R0, R22, R136.reuse, PT ;  /* 0x0000008816007233 */ /* 0x100fe20003803000 */
[----:B------:R-:W-:Y:S01]  /*10f60*/  LOP3.LUT R128, R27, UR17, R4, 0x96, !PT ;  /* 0x000000111b807c12 */ /* 0x000fe2000f8e9604 */
[--C-:B------:R-:W-:Y:S01]  /*10f70*/  HSET2.LE.AND R2, R7, R136.reuse, PT ;  /* 0x0000008807027233 */ /* 0x100fe20003803000 */
[----:B------:R-:W-:Y:S01]  /*10f80*/  LOP3.LUT R4, R33, UR12, R16, 0x96, !PT ;  /* 0x0000000c21047c12 */ /* 0x000fe2000f8e9610 */
[----:B------:R-:W-:Y:S02]  /*10f90*/  IMAD.MOV.U32 R55, RZ, RZ, R42 ;  /* 0x000000ffff377224 */ /* 0x000fe400078e002a */
[----:B------:R-:W-:Y:S02]  /*10fa0*/  IMAD.MOV.U32 R42, RZ, RZ, R80 ;  /* 0x000000ffff2a7224 */ /* 0x000fe400078e0050 */
[----:B------:R-:W-:Y:S01]  /*10fb0*/  IMAD.MOV.U32 R73, RZ, RZ, R78 ;  /* 0x000000ffff497224 */ /* 0x000fe200078e004e */
[----:B------:R-:W-:Y:S01]  /*10fc0*/  LOP3.LUT R16, R0, R92, RZ, 0xc0, !PT ;  /* 0x0000005c00107212 */ /* 0x000fe200078ec0ff */
[----:B------:R-:W-:Y:S01]  /*10fd0*/  IMAD.MOV.U32 R78, RZ, RZ, R101 ;  /* 0x000000ffff4e7224 */ /* 0x000fe200078e0065 */
[----:B------:R-:W-:Y:S01]  /*10fe0*/  LOP3.LUT R101, R2, R58, RZ, 0xc0, !PT ;  /* 0x0000003a02657212 */ /* 0x000fe200078ec0ff */
[----:B------:R-:W-:Y:S01]  /*10ff0*/  IMAD.MOV.U32 R80, RZ, RZ, R100 ;  /* 0x000000ffff507224 */ /* 0x000fe200078e0064 */
[--C-:B------:R-:W-:Y:S01]  /*11000*/  HSET2.LE.AND R0, R6, R136.reuse, PT ;  /* 0x0000008806007233 */ /* 0x100fe20003803000 */
[----:B------:R-:W-:Y:S01]  /*11010*/  IMAD.MOV.U32 R102, RZ, RZ, R137 ;  /* 0x000000ffff667224 */ /* 0x000fe200078e0089 */
[----:B-1----:R-:W-:Y:S01]  /*11020*/  LOP3.LUT R18, R3, R228, RZ, 0xc0, !PT ;  /* 0x000000e403127212 */ /* 0x002fe200078ec0ff */
[----:B------:R-:W-:Y:S01]  /*11030*/  HSET2.LE.AND R3, R20, R136, PT ;  /* 0x0000008814037233 */ /* 0x000fe20003803000 */
[----:B------:R-:W-:-:S04]  /*11040*/  IMAD.MOV.U32 R92, RZ, RZ, R79 ;  /* 0x000000ffff5c7224 */ /* 0x000fc800078e004f */
[----:B------:R-:W-:Y:S01]  /*11050*/  LOP3.LUT R100, R3, R60, RZ, 0xc0, !PT ;  /* 0x0000003c03647212 */ /* 0x000fe200078ec0ff */
[----:B------:R-:W-:-:S04]  /*11060*/  IMAD.WIDE.U32 R2, R5, -0x2daee0ad, RZ ;  /* 0xd2511f5305027825 */ /* 0x000fc800078e00ff */
[----:B------:R-:W-:Y:S01]  /*11070*/  IMAD.WIDE.U32 R4, R4, -0x2daee0ad, RZ ;  /* 0xd2511f5304047825 */ /* 0x000fe200078e00ff */
[----:B------:R-:W-:-:S03]  /*11080*/  LOP3.LUT R3, R3, UR11, R34, 0x96, !PT ;  /* 0x0000000b03037c12 */ /* 0x000fc6000f8e9622 */
[----:B------:R-:W-:Y:S01]  /*11090*/  IMAD.MOV.U32 R79, RZ, RZ, R102 ;  /* 0x000000ffff4f7224 */ /* 0x000fe200078e0066 */
[----:B------:R-:W-:Y:S02]  /*110a0*/  LOP3.LUT R102, R0, R48, RZ, 0xc0, !PT ;  /* 0x0000003000667212 */ /* 0x000fe400078ec0ff */
[----:B------:R-:W-:Y:S01]  /*110b0*/  LOP3.LUT R0, R5, UR9, R2, 0x96, !PT ;  /* 0x0000000905007c12 */ /* 0x000fe2000f8e9602 */
[----:B------:R-:W-:Y:S01]  /*110c0*/  @!P4 HFMA2.BF16_V2 R127, -RZ.H0_H0, RZ.H0_H0, -R150.H0_H0 ;  /* 0x200000ffff7fc231 */ /* 0x000fe20000340996 */
[----:B------:R-:W-:-:S04]  /*110d0*/  IMAD.WIDE.U32 R2, R3, -0x326172a9, RZ ;  /* 0xcd9e8d5703027825 */ /* 0x000fc800078e00ff */
[----:B------:R-:W-:Y:S01]  /*110e0*/  IMAD.WIDE.U32 R6, R0, -0x326172a9, RZ ;  /* 0xcd9e8d5700067825 */ /* 0x000fe200078e00ff */
[----:B------:R-:W-:Y:S02]  /*110f0*/  @!P4 PRMT R150, R127, 0x5410, RZ ;  /* 0x000054107f96c816 */ /* 0x000fe400000000ff */
[----:B------:R-:W-:Y:S01]  /*11100*/  LOP3.LUT R3, R3, UR10, R32, 0x96, !PT ;  /* 0x0000000a03037c12 */ /* 0x000fe2000f8e9620 */
[----:B------:R-:W-:Y:S01]  /*11110*/  IMAD.MOV.U32 R127, RZ, RZ, R29 ;  /* 0x000000ffff7f7224 */ /* 0x000fe200078e001d */
[----:B------:R-:W-:Y:S01]  /*11120*/  LOP3.LUT R0, R7, UR8, R2, 0x96, !PT ;  /* 0x0000000807007c12 */ /* 0x000fe2000f8e9602 */
[----:B------:R-:W-:Y:S02]  /*11130*/  IMAD.MOV.U32 R29, RZ, RZ, R84 ;  /* 0x000000ffff1d7224 */ /* 0x000fe400078e0054 */
[----:B------:R-:W-:Y:S02]  /*11140*/  IMAD.MOV.U32 R48, RZ, RZ, R73 ;  /* 0x000000ffff307224 */ /* 0x000fe400078e0049 */
[----:B------:R-:W-:-:S02]  /*11150*/  IMAD.MOV.U32 R73, RZ, RZ, R29 ;  /* 0x000000ffff497224 */ /* 0x000fc400078e001d */
[----:B------:R-:W-:-:S04]  /*11160*/  IMAD.WIDE.U32 R2, R3, -0x2daee0ad, RZ ;  /* 0xd2511f5303027825 */ /* 0x000fc800078e00ff */
[----:B------:R-:W-:Y:S01]  /*11170*/  IMAD.WIDE.U32 R28, R0, -0x2daee0ad, RZ ;  /* 0xd2511f53001c7825 */ /* 0x000fe200078e00ff */
[----:B------:R-:W-:-:S04]  /*11180*/  LOP3.LUT R3, R3, UR7, R4, 0x96, !PT ;  /* 0x0000000703037c12 */ /* 0x000fc8000f8e9604 */
[----:B------:R-:W-:Y:S01]  /*11190*/  LOP3.LUT R2, R29, UR5, R2, 0x96, !PT ;  /* 0x000000051d027c12 */ /* 0x000fe2000f8e9602 */
[----:B------:R-:W-:Y:S01]  /*111a0*/  IMAD.WIDE.U32 R4, R3, -0x326172a9, RZ ;  /* 0xcd9e8d5703047825 */ /* 0x000fe200078e00ff */
[----:B------:R-:W-:-:S03]  /*111b0*/  HSET2.LE.AND R0, R23, R136, PT ;  /* 0x0000008817007233 */ /* 0x000fc60003803000 */
[----:B------:R-:W-:Y:S01]  /*111c0*/  IMAD.WIDE.U32 R2, R2, -0x326172a9, RZ ;  /* 0xcd9e8d5702027825 */ /* 0x000fe200078e00ff */
[----:B------:R-:W-:-:S03]  /*111d0*/  LOP3.LUT R29, R5, UR6, R6, 0x96, !PT ;  /* 0x00000006051d7c12 */ /* 0x000fc6000f8e9606 */
[----:B------:R-:W-:Y:S01]  /*111e0*/  IMAD.MOV.U32 R40, RZ, RZ, R103 ;  /* 0x000000ffff287224 */ /* 0x000fe200078e0067 */
[----:B------:R-:W-:Y:S02]  /*111f0*/  SHF.R.U32.HI R5, RZ, 0x10, R2 ;  /* 0x00000010ff057819 */ /* 0x000fe40000011602 */
[----:B------:R-:W-:Y:S02]  /*11200*/  LOP3.LUT R103, R0, R56, RZ, 0xc0, !PT ;  /* 0x0000003800677212 */ /* 0x000fe400078ec0ff */
[----:B------:R-:W-:Y:S01]  /*11210*/  LOP3.LUT R0, R3, UR14, R4, 0x96, !PT ;  /* 0x0000000e03007c12 */ /* 0x000fe2000f8e9604 */
[----:B------:R-:W-:Y:S01]  /*11220*/  IMAD.MOV.U32 R97, RZ, RZ, R75 ;  /* 0x000000ffff617224 */ /* 0x000fe200078e004b */
[C---:B------:R-:W-:Y:S02]  /*11230*/  LOP3.LUT R3, R2.reuse, 0xffff, RZ, 0xc0, !PT ;  /* 0x0000ffff02037812 */ /* 0x040fe400078ec0ff */
[----:B------:R-:W-:Y:S02]  /*11240*/  LOP3.LUT R6, R2, 0xff, RZ, 0xc0, !PT ;  /* 0x000000ff02067812 */ /* 0x000fe400078ec0ff */
[----:B------:R-:W-:Y:S01]  /*11250*/  SHF.R.U32.HI R4, RZ, 0x18, R2 ;  /* 0x00000018ff047819 */ /* 0x000fe20000011602 */
[----:B------:R-:W-:Y:S01]  /*11260*/  IMAD.MOV.U32 R75, RZ, RZ, R51 ;  /* 0x000000ffff4b7224 */ /* 0x000fe200078e0033 */
[----:B------:R-:W-:Y:S01]  /*11270*/  LOP3.LUT R2, R5, 0xff, RZ, 0xc0, !PT ;  /* 0x000000ff05027812 */ /* 0x000fe200078ec0ff */
[----:B------:R-:W-:-:S02]  /*11280*/  IMAD.MOV.U32 R94, RZ, RZ, R50 ;  /* 0x000000ffff5e7224 */ /* 0x000fc400078e0032 */
[----:B------:R-:W-:Y:S02]  /*11290*/  IMAD.MOV.U32 R49, RZ, RZ, R57 ;  /* 0x000000ffff317224 */ /* 0x000fe400078e0039 */
[----:B------:R-:W-:Y:S01]  /*112a0*/  IMAD.MOV.U32 R51, RZ, RZ, R76 ;  /* 0x000000ffff337224 */ /* 0x000fe200078e004c */
[----:B------:R-:W-:Y:S01]  /*112b0*/  SHF.R.U32.HI R3, RZ, 0x8, R3 ;  /* 0x00000008ff037819 */ /* 0x000fe20000011603 */
[----:B------:R-:W-:Y:S01]  /*112c0*/  IMAD.MOV.U32 R50, RZ, RZ, R77 ;  /* 0x000000ffff327224 */ /* 0x000fe200078e004d */
[----:B------:R-:W-:Y:S01]  /*112d0*/  PRMT R5, R2, 0x5410, R4 ;  /* 0x0000541002057816 */ /* 0x000fe20000000004 */
[----:B------:R-:W-:Y:S02]  /*112e0*/  IMAD.MOV.U32 R76, RZ, RZ, R61 ;  /* 0x000000ffff4c7224 */ /* 0x000fe400078e003d */
[----:B------:R-:W-:Y:S01]  /*112f0*/  IMAD.MOV.U32 R57, RZ, RZ, R188 ;  /* 0x000000ffff397224 */ /* 0x000fe200078e00bc */
[----:B------:R-:W-:Y:S01]  /*11300*/  @!P5 HFMA2.BF16_V2 R99, -RZ.H0_H0, RZ.H0_H0, -R146.H0_H0 ;  /* 0x200000ffff63d231 */ /* 0x000fe20000340992 */
[----:B------:R-:W-:Y:S01]  /*11310*/  IMAD.MOV.U32 R96, RZ, RZ, R43 ;  /* 0x000000ffff607224 */ /* 0x000fe200078e002b */
[----:B------:R1:W5:Y:S01]  /*11320*/  LDL.LU R188, [R1+0x178] ;  /* 0x0001780001bc7983 */ /* 0x0003620000300800 */
[----:B------:R-:W-:Y:S01]  /*11330*/  IMAD.MOV.U32 R77, RZ, RZ, R62 ;  /* 0x000000ffff4d7224 */ /* 0x000fe200078e003e */
[----:B------:R-:W-:Y:S01]  /*11340*/  LOP3.LUT R2, R0, 0xffff, RZ, 0xc0, !PT ;  /* 0x0000ffff00027812 */ /* 0x000fe200078ec0ff */
[----:B------:R-:W-:-:S02]  /*11350*/  IMAD.MOV.U32 R61, RZ, RZ, R179 ;  /* 0x000000ffff3d7224 */ /* 0x000fc400078e00b3 */
[----:B------:R-:W-:Y:S01]  /*11360*/  IMAD.MOV.U32 R43, RZ, RZ, R74 ;  /* 0x000000ffff2b7224 */ /* 0x000fe200078e004a */
[----:B------:R1:W5:Y:S01]  /*11370*/  LDL.LU R179, [R1+0x174] ;  /* 0x0001740001b37983 */ /* 0x0003620000300800 */
[----:B------:R-:W-:Y:S02]  /*11380*/  IMAD.MOV.U32 R62, RZ, RZ, R178 ;  /* 0x000000ffff3e7224 */ /* 0x000fe400078e00b2 */
[----:B------:R-:W-:Y:S01]  /*11390*/  IMAD.MOV.U32 R54, RZ, RZ, R86 ;  /* 0x000000ffff367224 */ /* 0x000fe200078e0056 */
[----:B------:R1:W5:Y:S01]  /*113a0*/  LDL.LU R178, [R1+0x170] ;  /* 0x0001700001b27983 */ /* 0x0003620000300800 */
[----:B------:R-:W-:Y:S01]  /*113b0*/  IMAD.MOV.U32 R74, RZ, RZ, R177 ;  /* 0x000000ffff4a7224 */ /* 0x000fe200078e00b1 */
[----:B------:R-:W-:Y:S01]  /*113c0*/  PRMT R6, R6, 0x5410, R3 ;  /* 0x0000541006067816 */ /* 0x000fe20000000003 */
[----:B------:R-:W-:Y:S01]  /*113d0*/  IMAD.MOV.U32 R86, RZ, RZ, R176 ;  /* 0x000000ffff567224 */ /* 0x000fe200078e00b0 */
[----:B------:R1:W5:Y:S01]  /*113e0*/  LDL.LU R177, [R1+0x16c] ;  /* 0x00016c0001b17983 */ /* 0x0003620000300800 */
[----:B------:R-:W-:Y:S01]  /*113f0*/  IMAD.MOV.U32 R95, RZ, RZ, R85 ;  /* 0x000000ffff5f7224 */ /* 0x000fe200078e0055 */
[----:B------:R-:W-:Y:S01]  /*11400*/  @!P2 PRMT R209, R98, 0x5410, RZ ;  /* 0x0000541062d1a816 */ /* 0x000fe200000000ff */
[----:B------:R-:W-:Y:S01]  /*11410*/  IMAD.MOV.U32 R84, RZ, RZ, R175 ;  /* 0x000000ffff547224 */ /* 0x000fe200078e00af */
[----:B------:R1:W5:Y:S01]  /*11420*/  LDL.LU R176, [R1+0x168] ;  /* 0x0001680001b07983 */ /* 0x0003620000300800 */
[----:B------:R-:W-:Y:S01]  /*11430*/  IMAD.MOV.U32 R53, RZ, RZ, R87 ;  /* 0x000000ffff357224 */ /* 0x000fe200078e0057 */
[----:B------:R-:W-:Y:S01]  /*11440*/  SHF.R.U32.HI R3, RZ, 0x8, R2 ;  /* 0x00000008ff037819 */ /* 0x000fe20000011602 */
[----:B------:R-:W-:Y:S01]  /*11450*/  IMAD.MOV.U32 R85, RZ, RZ, R174 ;  /* 0x000000ffff557224 */ /* 0x000fe200078e00ae */
[----:B------:R1:W5:Y:S01]  /*11460*/  LDL.LU R175, [R1+0x164] ;  /* 0x0001640001af7983 */ /* 0x0003620000300800 */
[----:B------:R-:W-:Y:S01]  /*11470*/  @!P5 PRMT R146, R99, 0x5410, RZ ;  /* 0x000054106392d816 */ /* 0x000fe200000000ff */
[----:B------:R-:W-:Y:S01]  /*11480*/  IMAD.MOV.U32 R98, RZ, RZ, R88 ;  /* 0x000000ffff627224 */ /* 0x000fe200078e0058 */
[----:B------:R-:W-:Y:S01]  /*11490*/  LOP3.LUT R2, R0, 0xff, RZ, 0xc0, !PT ;  /* 0x000000ff00027812 */ /* 0x000fe200078ec0ff */
        /* <DEDUP_REMOVED lines=12> */
[----:B------:R-:W-:Y:S01]  /*11560*/  SHF.R.U32.HI R3, RZ, 0x10, R0 ;  /* 0x00000010ff037819 */ /* 0x000fe20000011600 */
[----:B------:R-:W-:Y:S01]  /*11570*/  IMAD.MOV.U32 R91, RZ, RZ, R169 ;  /* 0x000000ffff5b7224 */ /* 0x000fe200078e00a9 */
[----:B------:R1:W5:Y:S01]  /*11580*/  LDL.LU R170, [R1+0x150] ;  /* 0x0001500001aa7983 */ /* 0x0003620000300800 */
[----:B------:R-:W-:-:S02]  /*11590*/  IMAD.MOV.U32 R72, RZ, RZ, R95 ;  /* 0x000000ffff487224 */ /* 0x000fc400078e005f */
[----:B------:R-:W-:Y:S01]  /*115a0*/  IMAD.MOV.U32 R95, RZ, RZ, R164 ;  /* 0x000000ffff5f7224 */ /* 0x000fe200078e00a4 */
[----:B------:R1:W5:Y:S01]  /*115b0*/  LDL.LU R169, [R1+0x14c] ;  /* 0x00014c0001a97983 */ /* 0x0003620000300800 */
[----:B------:R-:W-:-:S03]  /*115c0*/  SHF.R.U32.HI R2, RZ, 0x18, R0 ;  /* 0x00000018ff027819 */ /* 0x000fc60000011600 */
[----:B------:R1:W5:Y:S01]  /*115d0*/  LDL.LU R164, [R1+0x148] ;  /* 0x0001480001a47983 */ /* 0x0003620000300800 */
[----:B------:R-:W-:-:S04]  /*115e0*/  LOP3.LUT R0, R3, 0xff, RZ, 0xc0, !PT ;  /* 0x000000ff03007812 */ /* 0x000fc800078ec0ff */
[----:B------:R-:W-:Y:S01]  /*115f0*/  PRMT R24, R0, 0x5410, R2 ;  /* 0x0000541000187816 */ /* 0x000fe20000000002 */
[--C-:B------:R-:W-:Y:S02]  /*11600*/  HSET2.LE.AND R0, R6, R136.reuse, PT ;  /* 0x0000008806007233 */ /* 0x100fe40003803000 */
[--C-:B------:R-:W-:Y:S02]  /*11610*/  HSET2.LE.AND R2, R5, R136.reuse, PT ;  /* 0x0000008805027233 */ /* 0x100fe40003803000 */
[--C-:B------:R-:W-:Y:S01]  /*11620*/  HSET2.LE.AND R3, R4, R136.reuse, PT ;  /* 0x0000008804037233 */ /* 0x100fe20003803000 */
[----:B------:R-:W-:Y:S01]  /*11630*/  LOP3.LUT R6, R0, R36, RZ, 0xc0, !PT ;  /* 0x0000002400067212 */ /* 0x000fe200078ec0ff */
[----:B------:R-:W-:Y:S01]  /*11640*/  HSET2.LE.AND R0, R24, R136, PT ;  /* 0x0000008818007233 */ /* 0x000fe20003803000 */
[----:B------:R-:W-:Y:S02]  /*11650*/  LOP3.LUT R7, R2, R30, RZ, 0xc0, !PT ;  /* 0x0000001e02077212 */ /* 0x000fe400078ec0ff */
[----:B------:R-:W-:-:S02]  /*11660*/  LOP3.LUT R4, R3, R45, RZ, 0xc0, !PT ;  /* 0x0000002d03047212 */ /* 0x000fc400078ec0ff */
[----:B------:R-:W-:Y:S01]  /*11670*/  LOP3.LUT R5, R0, R41, RZ, 0xc0, !PT ;  /* 0x0000002900057212 */ /* 0x000fe200078ec0ff */
[----:B------:R-:W-:Y:S02]  /*11680*/  IMAD.MOV.U32 R36, RZ, RZ, R40 ;  /* 0x000000ffff247224 */ /* 0x000fe400078e0028 */
[----:B------:R-:W-:Y:S02]  /*11690*/  IMAD.MOV.U32 R39, RZ, RZ, R95 ;  /* 0x000000ffff277224 */ /* 0x000fe400078e005f */
[----:B------:R-:W-:Y:S02]  /*116a0*/  IMAD.MOV.U32 R44, RZ, RZ, R94 ;  /* 0x000000ffff2c7224 */ /* 0x000fe400078e005e */
[----:B------:R-:W-:Y:S02]  /*116b0*/  IMAD.MOV.U32 R46, RZ, RZ, R93 ;  /* 0x000000ffff2e7224 */ /* 0x000fe400078e005d */
[----:B------:R-:W-:Y:S01]  /*116c0*/  IMAD.MOV.U32 R40, RZ, RZ, R92 ;  /* 0x000000ffff287224 */ /* 0x000fe200078e005c */
[----:B--2---:R-:W2:Y:S02]  /*116d0*/  LDSM.16.MT88.4 R20, [R165+0x6000] ;  /* 0x00600000a514783b */ /* 0x004ea40000004200 */
[-C--:B--2---:R-:W-:Y:S08]  /*116e0*/  HMMA.16816.F32.BF16 R92, R8, R20.reuse, R88 ;  /* 0x00000014085c723c */ /* 0x084ff00000041858 */
[----:B------:R-:W-:Y:S07]  /*116f0*/  HMMA.16816.F32.BF16 R88, R4, R20, R108 ;  /* 0x000000140458723c */ /* 0x000fee000004186c */
[----:B------:R-:W-:Y:S01]  /*11700*/  IMAD.MOV.U32 R108, RZ, RZ, R87 ;  /* 0x000000ffff6c7224 */ /* 0x000fe200078e0057 */
[----:B------:R-:W-:Y:S01]  /*11710*/  HMMA.16816.F32.BF16 R80, R8, R22, R80 ;  /* 0x000000160850723c */ /* 0x000fe20000041850 */
[----:B------:R-:W-:-:S02]  /*11720*/  IMAD.MOV.U32 R109, RZ, RZ, R86 ;  /* 0x000000ffff6d7224 */ /* 0x000fc400078e0056 */
[----:B------:R-:W-:Y:S02]  /*11730*/  IMAD.MOV.U32 R110, RZ, RZ, R84 ;  /* 0x000000ffff6e7224 */ /* 0x000fe400078e0054 */
[----:B------:R-:W-:-:S03]  /*11740*/  IMAD.MOV.U32 R111, RZ, RZ, R85 ;  /* 0x000000ffff6f7224 */ /* 0x000fc600078e0055 */
[----:B------:R-:W-:Y:S01]  /*11750*/  HMMA.16816.F32.BF16 R84, R4, R22, R104 ;  /* 0x000000160454723c */ /* 0x000fe20000041868 */
[----:B---3--:R-:W2:Y:S01]  /*11760*/  LDSM.16.MT88.4 R20, [R168+0x6000] ;  /* 0x00600000a814783b */ /* 0x008ea20000004200 */
[----:B------:R-:W-:Y:S01]  /*11770*/  IMAD.MOV.U32 R41, RZ, RZ, R43 ;  /* 0x000000ffff297224 */ /* 0x000fe200078e002b */
[----:B------:R-:W-:Y:S01]  /*11780*/  LOP3.LUT R33, R33, UR12, R26, 0x96, !PT ;  /* 0x0000000c21217c12 */ /* 0x000fe2000f8e961a */
[----:B------:R-:W-:Y:S01]  /*11790*/  IMAD.MOV.U32 R37, RZ, RZ, R72 ;  /* 0x000000ffff257224 */ /* 0x000fe200078e0048 */
[----:B----4-:R-:W3:Y:S01]  /*117a0*/  LDSM.16.MT88.4 R24, [R166+0x6000] ;  /* 0x00600000a618783b */ /* 0x010ee20000004200 */
[----:B------:R-:W-:Y:S02]  /*117b0*/  IMAD.MOV.U32 R38, RZ, RZ, R73 ;  /* 0x000000ffff267224 */ /* 0x000fe400078e0049 */
[----:B------:R-:W-:Y:S02]  /*117c0*/  IMAD.MOV.U32 R45, RZ, RZ, R59 ;  /* 0x000000ffff2d7224 */ /* 0x000fe400078e003b */
[----:B------:R-:W-:-:S02]  /*117d0*/  IMAD.MOV.U32 R43, RZ, RZ, R75 ;  /* 0x000000ffff2b7224 */ /* 0x000fc400078e004b */
[----:B------:R-:W-:Y:S02]  /*117e0*/  IMAD.MOV.U32 R104, RZ, RZ, R74 ;  /* 0x000000ffff687224 */ /* 0x000fe400078e004a */
[----:B------:R-:W-:Y:S02]  /*117f0*/  IMAD.MOV.U32 R105, RZ, RZ, R57 ;  /* 0x000000ffff697224 */ /* 0x000fe400078e0039 */
[----:B------:R-:W-:Y:S02]  /*11800*/  IMAD.MOV.U32 R106, RZ, RZ, R61 ;  /* 0x000000ffff6a7224 */ /* 0x000fe400078e003d */
[----:B------:R-:W-:Y:S01]  /*11810*/  IMAD.MOV.U32 R107, RZ, RZ, R62 ;  /* 0x000000ffff6b7224 */ /* 0x000fe200078e003e */
[-C--:B--2---:R-:W-:Y:S08]  /*11820*/  HMMA.16816.F32.BF16 R76, R8, R20.reuse, R76 ;  /* 0x00000014084c723c */ /* 0x084ff0000004184c */
[C---:B------:R-:W-:Y:S08]  /*11830*/  HMMA.16816.F32.BF16 R72, R4.reuse, R20, R116 ;  /* 0x000000140448723c */ /* 0x040ff00000041874 */
[-C--:B------:R-:W-:Y:S08]  /*11840*/  HMMA.16816.F32.BF16 R60, R4, R22.reuse, R120 ;  /* 0x00000016043c723c */ /* 0x080ff00000041878 */
[----:B------:R-:W-:Y:S01]  /*11850*/  HMMA.16816.F32.BF16 R56, R8, R22, R48 ;  /* 0x000000160838723c */ /* 0x000fe20000041830 */
[----:B------:R-:W2:Y:S01]  /*11860*/  LDSM.16.MT88.4 R20, [R167+0x6000] ;  /* 0x00600000a714783b */ /* 0x000ea20000004200 */
[----:B------:R-:W-:-:S05]  /*11870*/  IMAD.WIDE.U32 R2, R29, -0x2daee0ad, RZ ;  /* 0xd2511f531d027825 */ /* 0x000fca00078e00ff */
[----:B------:R-:W-:Y:S01]  /*11880*/  LOP3.LUT R0, R3, UR13, R28, 0x96, !PT ;  /* 0x0000000d03007c12 */ /* 0x000fe2000f8e961c */
[----:B---3--:R-:W-:Y:S01]  /*11890*/  HMMA.16816.F32.BF16 R48, R4, R24, R240 ;  /* 0x000000180430723c */ /* 0x008fe200000418f0 */
[----:B------:R-:W-:-:S07]  /*118a0*/  LOP3.LUT R3, R2, 0xffff, RZ, 0xc0, !PT ;  /* 0x0000ffff02037812 */ /* 0x000fce00078ec0ff */
[----:B------:R-:W-:Y:S01]  /*118b0*/  HMMA.16816.F32.BF16 R44, R4, R26, R44 ;  /* 0x0000001a042c723c */ /* 0x000fe2000004182c */
[----:B------:R-:W-:-:S07]  /*118c0*/  SHF.R.U32.HI R3, RZ, 0x8, R3 ;  /* 0x00000008ff037819 */ /* 0x000fce0000011603 */
[C---:B------:R-:W-:Y:S08]  /*118d0*/  HMMA.16816.F32.BF16 R52, R8.reuse, R24, R52 ;  /* 0x000000180834723c */ /* 0x040ff00000041834 */
[----:B------:R-:W-:Y:S08]  /*118e0*/  HMMA.16816.F32.BF16 R96, R8, R26, R96 ;  /* 0x0000001a0860723c */ /* 0x000ff00000041860 */
[C---:B--2---:R-:W-:Y:S08]  /*118f0*/  HMMA.16816.F32.BF16 R40, R4.reuse, R20, R40 ;  /* 0x000000140428723c */ /* 0x044ff00000041828 */
[----:B------:R-:W-:Y:S08]  /*11900*/  HMMA.16816.F32.BF16 R36, R4, R22, R36 ;  /* 0x000000160424723c */ /* 0x000ff00000041824 */
[----:B------:R-:W-:Y:S01]  /*11910*/  HMMA.16816.F32.BF16 R104, R8, R20, R104 ;  /* 0x000000140868723c */ /* 0x000fe20000041868 */
[----:B------:R-:W-:-:S07]  /*11920*/  SHF.R.U32.HI R5, RZ, 0x10, R2 ;  /* 0x00000010ff057819 */ /* 0x000fce0000011602 */
[----:B------:R-:W-:Y:S01]  /*11930*/  HMMA.16816.F32.BF16 R108, R8, R22, R108 ;  /* 0x00000016086c723c */ /* 0x000fe2000004186c */
[----:B------:R-:W-:Y:S01]  /*11940*/  LOP3.LUT R6, R2, 0xff, RZ, 0xc0, !PT ;  /* 0x000000ff02067812 */ /* 0x000fe200078ec0ff */
[----:B------:R-:W-:Y:S01]  /*11950*/  IMAD.MOV.U32 R243, RZ, RZ, R31 ;  /* 0x000000fffff37224 */ /* 0x000fe200078e001f */
[----:B------:R-:W-:Y:S01]  /*11960*/  SHF.R.U32.HI R4, RZ, 0x18, R2 ;  /* 0x00000018ff047819 */ /* 0x000fe20000011602 */
[----:B------:R-:W2:Y:S01]  /*11970*/  LDSM.16.MT88.4 R20, [R165+0x6800] ;  /* 0x00680000a514783b */ /* 0x000ea20000004200 */
[----:B------:R-:W-:Y:S02]  /*11980*/  LOP3.LUT R2, R5, 0xff, RZ, 0xc0, !PT ;  /* 0x000000ff05027812 */ /* 0x000fe400078ec0ff */
[----:B------:R-:W-:Y:S01]  /*11990*/  PRMT R7, R6, 0x5410, R3 ;  /* 0x0000541006077816 */ /* 0x000fe20000000003 */
[----:B------:R-:W3:Y:S01]  /*119a0*/  LDSM.16.MT88.4 R24, [R166+0x6800] ;  /* 0x00680000a618783b */ /* 0x000ee20000004200 */
[----:B------:R-:W-:Y:S02]  /*119b0*/  PRMT R8, R2, 0x5410, R4 ;  /* 0x0000541002087816 */ /* 0x000fe40000000004 */
[----:B------:R-:W-:Y:S01]  /*119c0*/  LOP3.LUT R2, R0, 0xffff, RZ, 0xc0, !PT ;  /* 0x0000ffff00027812 */ /* 0x000fe200078ec0ff */
[----:B------:R-:W-:Y:S01]  /*119d0*/  LDSM.16.MT88.4 R28, [R167+0x6800] ;  /* 0x00680000a71c783b */ /* 0x000fe20000004200 */
[----:B------:R-:W-:-:S02]  /*119e0*/  SHF.R.U32.HI R3, RZ, 0x10, R0 ;  /* 0x00000010ff037819 */ /* 0x000fc40000011600 */
[----:B------:R-:W-:Y:S02]  /*119f0*/  LOP3.LUT R6, R0, 0xff, RZ, 0xc0, !PT ;  /* 0x000000ff00067812 */ /* 0x000fe400078ec0ff */
[----:B------:R-:W-:Y:S01]  /*11a00*/  SHF.R.U32.HI R5, RZ, 0x18, R0 ;  /* 0x00000018ff057819 */ /* 0x000fe20000011600 */
[----:B------:R-:W-:Y:S01]  /*11a10*/  HSET2.LE.AND R0, R7, R136, PT ;  /* 0x0000008807007233 */ /* 0x000fe20003803000 */
[----:B------:R-:W-:-:S04]  /*11a20*/  SHF.R.U32.HI R4, RZ, 0x8, R2 ;  /* 0x00000008ff047819 */ /* 0x000fc80000011602 */
[----:B------:R-:W-:Y:S02]  /*11a30*/  PRMT R4, R6, 0x5410, R4 ;  /* 0x0000541006047816 */ /* 0x000fe40000000004 */
[----:B------:R-:W-:Y:S01]  /*11a40*/  LOP3.LUT R6, R0, R113, RZ, 0xc0, !PT ;  /* 0x0000007100067212 */ /* 0x000fe200078ec0ff */
[----:B------:R-:W-:Y:S02]  /*11a50*/  HSET2.LE.AND R0, R8, R136, PT ;  /* 0x0000008808007233 */ /* 0x000fe40003803000 */
[----:B------:R-:W4:Y:S01]  /*11a60*/  LDSM.16.MT88.4 R8, [R168+0x6800] ;  /* 0x00680000a808783b */ /* 0x000f220000004200 */
[----:B------:R-:W-:-:S04]  /*11a70*/  LOP3.LUT R2, R3, 0xff, RZ, 0xc0, !PT ;  /* 0x000000ff03027812 */ /* 0x000fc800078ec0ff */
[----:B------:R-:W-:Y:S01]  /*11a80*/  PRMT R3, R2, 0x5410, R5 ;  /* 0x0000541002037816 */ /* 0x000fe20000000005 */
[----:B------:R-:W-:-:S04]  /*11a90*/  HSET2.LE.AND R2, R4, R136, PT ;  /* 0x0000008804027233 */ /* 0x000fc80003803000 */
[----:B------:R-:W-:Y:S01]  /*11aa0*/  HSET2.LE.AND R3, R3, R136, PT ;  /* 0x0000008803037233 */ /* 0x000fe20003803000 */
[----:B------:R-:W-:Y:S02]  /*11ab0*/  LOP3.LUT R7, R0, R112, RZ, 0xc0, !PT ;  /* 0x0000007000077212 */ /* 0x000fe400078ec0ff */
[----:B------:R-:W-:Y:S02]  /*11ac0*/  LOP3.LUT R4, R2, R115, RZ, 0xc0, !PT ;  /* 0x0000007302047212 */ /* 0x000fe400078ec0ff */
[----:B------:R-:W-:Y:S01]  /*11ad0*/  LOP3.LUT R5, R3, R114, RZ, 0xc0, !PT ;  /* 0x0000007203057212 */ /* 0x000fe200078ec0ff */
[----:B------:R-:W-:Y:S02]  /*11ae0*/  IMAD.MOV.U32 R236, RZ, RZ, R124 ;  /* 0x000000ffffec7224 */ /* 0x000fe400078e007c */
[----:B------:R-:W-:Y:S02]  /*11af0*/  IMAD.MOV.U32 R237, RZ, RZ, R125 ;  /* 0x000000ffffed7224 */ /* 0x000fe400078e007d */
[----:B------:R-:W-:-:S02]  /*11b00*/  IMAD.MOV.U32 R228, RZ, RZ, R126 ;  /* 0x000000ffffe47224 */ /* 0x000fc400078e007e */
[----:B------:R-:W-:Y:S01]  /*11b10*/  IMAD.MOV.U32 R252, RZ, RZ, R127 ;  /* 0x000000fffffc7224 */ /* 0x000fe200078e007f */
[----:B--2---:R-:W-:Y:S01]  /*11b20*/  HMMA.16816.F32.BF16 R112, R4, R20, R88 ;  /* 0x000000140470723c */ /* 0x004fe20000041858 */
[----:B------:R-:W-:-:S07]  /*11b30*/  IMAD.WIDE.U32 R2, R33, -0x2daee0ad, RZ ;  /* 0xd2511f5321027825 */ /* 0x000fce00078e00ff */
[C---:B------:R-:W-:Y:S08]  /*11b40*/  HMMA.16816.F32.BF16 R124, R4.reuse, R22, R84 ;  /* 0x00000016047c723c */ /* 0x040ff00000041854 */
[C---:B---3--:R-:W-:Y:S08]  /*11b50*/  HMMA.16816.F32.BF16 R88, R4.reuse, R24, R48 ;  /* 0x000000180458723c */ /* 0x048ff00000041830 */
[C---:B----4-:R-:W-:Y:S08]  /*11b60*/  HMMA.16816.F32.BF16 R120, R4.reuse, R8, R72 ;  /* 0x000000080478723c */ /* 0x050ff00000041848 */
[C---:B------:R-:W-:Y:S08]  /*11b70*/  HMMA.16816.F32.BF16 R116, R4.reuse, R10, R60 ;  /* 0x0000000a0474723c */ /* 0x040ff0000004183c */
[C---:B------:R-:W-:Y:S08]  /*11b80*/  HMMA.16816.F32.BF16 R84, R4.reuse, R26, R44 ;  /* 0x0000001a0454723c */ /* 0x040ff0000004182c */
[C---:B------:R-:W-:Y:S08]  /*11b90*/  HMMA.16816.F32.BF16 R72, R4.reuse, R28, R40 ;  /* 0x0000001c0448723c */ /* 0x040ff00000041828 */
[----:B------:R-:W-:Y:S07]  /*11ba0*/  HMMA.16816.F32.BF16 R60, R4, R30, R36 ;  /* 0x0000001e043c723c */ /* 0x000fee0000041824 */
[----:B------:R-:W-:-:S05]  /*11bb0*/  IMAD.WIDE.U32 R6, R128, -0x2daee0ad, RZ ;  /* 0xd2511f5380067825 */ /* 0x000fca00078e00ff */
[----:B------:R-:W-:Y:S02]  /*11bc0*/  LOP3.LUT R4, R7, UR11, R34, 0x96, !PT ;  /* 0x0000000b07047c12 */ /* 0x000fe4000f8e9622 */
[----:B------:R-:W-:-:S03]  /*11bd0*/  LOP3.LUT R0, R3, UR9, R6, 0x96, !PT ;  /* 0x0000000903007c12 */ /* 0x000fc6000f8e9606 */
[----:B------:R-:W-:-:S04]  /*11be0*/  IMAD.WIDE.U32 R4, R4, -0x326172a9, RZ ;  /* 0xcd9e8d5704047825 */ /* 0x000fc800078e00ff */
[----:B------:R-:W-:Y:S01]  /*11bf0*/  IMAD.WIDE.U32 R34, R0, -0x326172a9, RZ ;  /* 0xcd9e8d5700227825 */ /* 0x000fe200078e00ff */
[----:B------:R-:W-:-:S04]  /*11c00*/  LOP3.LUT R0, R5, UR10, R32, 0x96, !PT ;  /* 0x0000000a05007c12 */ /* 0x000fc8000f8e9620 */
[----:B------:R-:W-:Y:S01]  /*11c10*/  LOP3.LUT R3, R35, UR8, R4, 0x96, !PT ;  /* 0x0000000823037c12 */ /* 0x000fe2000f8e9604 */
[----:B------:R-:W-:-:S04]  /*11c20*/  IMAD.WIDE.U32 R4, R0, -0x2daee0ad, RZ ;  /* 0xd2511f5300047825 */ /* 0x000fc800078e00ff */
[----:B------:R-:W-:Y:S01]  /*11c30*/  IMAD.WIDE.U32 R32, R3, -0x2daee0ad, RZ ;  /* 0xd2511f5303207825 */ /* 0x000fe200078e00ff */
[----:B------:R-:W-:Y:S01]  /*11c40*/  LOP3.LUT R3, R5, UR7, R2, 0x96, !PT ;  /* 0x0000000705037c12 */ /* 0x000fe2000f8e9602 */
[----:B------:R-:W-:Y:S03]  /*11c50*/  HMMA.16816.F32.BF16 R40, R12, R28, R104 ;  /* 0x0000001c0c28723c */ /* 0x000fe60000041868 */
[----:B------:R-:W-:-:S04]  /*11c60*/  LOP3.LUT R2, R33, UR5, R4, 0x96, !PT ;  /* 0x0000000521027c12 */ /* 0x000fc8000f8e9604 */
[----:B------:R-:W-:-:S04]  /*11c70*/  IMAD.WIDE.U32 R28, R3, -0x326172a9, RZ ;  /* 0xcd9e8d57031c7825 */ /* 0x000fc800078e00ff */
[----:B------:R-:W-:Y:S01]  /*11c80*/  IMAD.WIDE.U32 R2, R2, -0x326172a9, RZ ;  /* 0xcd9e8d5702027825 */ /* 0x000fe200078e00ff */
[----:B------:R-:W-:Y:S04]  /*11c90*/  HMMA.16816.F32.BF16 R48, R12, R20, R92 ;  /* 0x000000140c30723c */ /* 0x000fe8000004185c */
[----:B------:R-:W-:-:S04]  /*11ca0*/  LOP3.LUT R0, R3, UR14, R28, 0x96, !PT ;  /* 0x0000000e03007c12 */ /* 0x000fc8000f8e961c */
[----:B------:R-:W-:Y:S01]  /*11cb0*/  HMMA.16816.F32.BF16 R80, R12, R22, R80 ;  /* 0x000000160c50723c */ /* 0x000fe20000041850 */
[----:B------:R-:W2:Y:S01]  /*11cc0*/  LDSM.16.MT88.4 R20, [R165+0x7000] ;  /* 0x00700000a514783b */ /* 0x000ea20000004200 */
[----:B------:R-:W-:Y:S02]  /*11cd0*/  LOP3.LUT R3, R2, 0xffff, RZ, 0xc0, !PT ;  /* 0x0000ffff02037812 */ /* 0x000fe400078ec0ff */
[----:B------:R-:W-:-:S04]  /*11ce0*/  LOP3.LUT R4, R0, 0xffff, RZ, 0xc0, !PT ;  /* 0x0000ffff00047812 */ /* 0x000fc800078ec0ff */
[----:B------:R-:W-:Y:S01]  /*11cf0*/  HMMA.16816.F32.BF16 R76, R12, R8, R76 ;  /* 0x000000080c4c723c */ /* 0x000fe2000004184c */
[----:B------:R-:W-:-:S07]  /*11d00*/  SHF.R.U32.HI R5, RZ, 0x8, R3 ;  /* 0x00000008ff057819 */ /* 0x000fce0000011603 */
[C---:B------:R-:W-:Y:S01]  /*11d10*/  HMMA.16816.F32.BF16 R56, R12.reuse, R10, R56 ;  /* 0x0000000a0c38723c */ /* 0x040fe20000041838 */
[----:B------:R-:W-:Y:S07]  /*11d20*/  LDSM.16.MT88.4 R8, [R166+0x7000] ;  /* 0x00700000a608783b */ /* 0x000fee0000004200 */
[C---:B------:R-:W-:Y:S08]  /*11d30*/  HMMA.16816.F32.BF16 R52, R12.reuse, R24, R52 ;  /* 0x000000180c34723c */ /* 0x040ff00000041834 */
[C---:B------:R-:W-:Y:S01]  /*11d40*/  HMMA.16816.F32.BF16 R44, R12.reuse, R26, R96 ;  /* 0x0000001a0c2c723c */ /* 0x040fe20000041860 */
[----:B------:R-:W-:Y:S07]  /*11d50*/  LDSM.16.MT88.4 R24, [R167+0x7000] ;  /* 0x00700000a718783b */ /* 0x000fee0000004200 */
[----:B------:R-:W-:Y:S01]  /*11d60*/  HMMA.16816.F32.BF16 R36, R12, R30, R108 ;  /* 0x0000001e0c24723c */ /* 0x000fe2000004186c */
[----:B------:R-:W3:Y:S01]  /*11d70*/  LDSM.16.MT88.4 R12, [R168+0x7000] ;  /* 0x00700000a80c783b */ /* 0x000ee20000004200 */
[----:B------:R-:W-:-:S02]  /*11d80*/  LOP3.LUT R6, R0, 0xff, RZ, 0xc0, !PT ;  /* 0x000000ff00067812 */ /* 0x000fc400078ec0ff */
[----:B------:R-:W-:Y:S02]  /*11d90*/  SHF.R.U32.HI R3, RZ, 0x8, R4 ;  /* 0x00000008ff037819 */ /* 0x000fe40000011604 */
[----:B------:R-:W-:Y:S02]  /*11da0*/  LOP3.LUT R7, R2, 0xff, RZ, 0xc0, !PT ;  /* 0x000000ff02077812 */ /* 0x000fe400078ec0ff */
[--C-:B------:R-:W-:Y:S02]  /*11db0*/  SHF.R.U32.HI R4, RZ, 0x10, R2.reuse ;  /* 0x00000010ff047819 */ /* 0x100fe40000011602 */
[----:B------:R-:W-:Y:S02]  /*11dc0*/  SHF.R.U32.HI R28, RZ, 0x18, R2 ;  /* 0x00000018ff1c7819 */ /* 0x000fe40000011602 */
[----:B------:R-:W-:Y:S02]  /*11dd0*/  SHF.R.U32.HI R2, RZ, 0x10, R0 ;  /* 0x00000010ff027819 */ /* 0x000fe40000011600 */
[----:B------:R-:W-:-:S02]  /*11de0*/  PRMT R3, R6, 0x5410, R3 ;  /* 0x0000541006037816 */ /* 0x000fc40000000003 */
[----:B------:R-:W-:Y:S02]  /*11df0*/  PRMT R7, R7, 0x5410, R5 ;  /* 0x0000541007077816 */ /* 0x000fe40000000005 */
[----:B------:R-:W-:Y:S02]  /*11e00*/  SHF.R.U32.HI R5, RZ, 0x18, R0 ;  /* 0x00000018ff057819 */ /* 0x000fe40000011600 */
[----:B------:R-:W-:Y:S01]  /*11e10*/  LOP3.LUT R2, R2, 0xff, RZ, 0xc0, !PT ;  /* 0x000000ff02027812 */ /* 0x000fe200078ec0ff */
[----:B------:R-:W-:Y:S01]  /*11e20*/  HSET2.LE.AND R0, R3, R136, PT ;  /* 0x0000008803007233 */ /* 0x000fe20003803000 */
[----:B------:R-:W-:Y:S02]  /*11e30*/  LOP3.LUT R4, R4, 0xff, RZ, 0xc0, !PT ;  /* 0x000000ff04047812 */ /* 0x000fe400078ec0ff */
[----:B------:R-:W-:Y:S02]  /*11e40*/  PRMT R2, R2, 0x5410, R5 ;  /* 0x0000541002027816 */ /* 0x000fe40000000005 */
[----:B------:R-:W-:-:S02]  /*11e50*/  PRMT R3, R4, 0x5410, R28 ;  /* 0x0000541004037816 */ /* 0x000fc4000000001c */
[----:B------:R-:W-:Y:S01]  /*11e60*/  LOP3.LUT R4, R0, R132, RZ, 0xc0, !PT ;  /* 0x0000008400047212 */ /* 0x000fe200078ec0ff */
[--C-:B------:R-:W-:Y:S02]  /*11e70*/  HSET2.LE.AND R0, R2, R136.reuse, PT ;  /* 0x0000008802007233 */ /* 0x100fe40003803000 */
[--C-:B------:R-:W-:Y:S02]  /*11e80*/  HSET2.LE.AND R2, R7, R136.reuse, PT ;  /* 0x0000008807027233 */ /* 0x100fe40003803000 */
[----:B------:R-:W-:-:S03]  /*11e90*/  HSET2.LE.AND R3, R3, R136, PT ;  /* 0x0000008803037233 */ /* 0x000fc60003803000 */
[----:B------:R-:W-:Y:S02]  /*11ea0*/  LOP3.LUT R6, R2, R131, RZ, 0xc0, !PT ;  /* 0x0000008302067212 */ /* 0x000fe400078ec0ff */
[----:B------:R-:W-:Y:S02]  /*11eb0*/  LOP3.LUT R2, R29, UR6, R34, 0x96, !PT ;  /* 0x000000061d027c12 */ /* 0x000fe4000f8e9622 */
[----:B------:R-:W-:Y:S02]  /*11ec0*/  LOP3.LUT R5, R0, R129, RZ, 0xc0, !PT ;  /* 0x0000008100057212 */ /* 0x000fe400078ec0ff */
[----:B------:R-:W-:Y:S01]  /*11ed0*/  LOP3.LUT R7, R3, R130, RZ, 0xc0, !PT ;  /* 0x0000008203077212 */ /* 0x000fe200078ec0ff */
[----:B------:R-:W-:Y:S01]  /*11ee0*/  IMAD.WIDE.U32 R2, R2, -0x2daee0ad, RZ ;  /* 0xd2511f5302027825 */ /* 0x000fe200078e00ff */
[----:B------:R-:W-:Y:S02]  /*11ef0*/  @!P1 HFMA2.BF16_V2 R135, -RZ.H0_H0, RZ.H0_H0, -R143.H0_H0 ;  /* 0x200000ffff879231 */ /* 0x000fe4000034098f */
[----:B------:R-:W-:Y:S01]  /*11f00*/  @!P0 HFMA2.BF16_V2 R134, -RZ.H0_H0, RZ.H0_H0, -R142.H0_H0 ;  /* 0x200000ffff868231 */ /* 0x000fe2000034098e */
[----:B------:R-:W-:-:S02]  /*11f10*/  PRMT R137, R143, 0x5410, R142 ;  /* 0x000054108f897816 */ /* 0x000fc4000000008e */
[----:B------:R-:W-:Y:S01]  /*11f20*/  LOP3.LUT R0, R2, 0xffff, RZ, 0xc0, !PT ;  /* 0x0000ffff02007812 */ /* 0x000fe200078ec0ff */
[----:B--2---:R-:W-:Y:S01]  /*11f30*/  HMMA.16816.F32.BF16 R104, R4, R22, R124 ;  /* 0x000000160468723c */ /* 0x004fe2000004187c */
[----:B------:R-:W-:Y:S01]  /*11f40*/  @!P1 PRMT R143, R135, 0x5410, RZ ;  /* 0x00005410878f9816 */ /* 0x000fe200000000ff */
[----:B------:R-:W-:Y:S01]  /*11f50*/  LDSM.16.MT88.4 R124, [R168+0x7800] ;  /* 0x00780000a87c783b */ /* 0x000fe20000004200 */
[----:B------:R-:W-:-:S03]  /*11f60*/  @!P0 PRMT R142, R134, 0x5410, RZ ;  /* 0x00005410868e8816 */ /* 0x000fc600000000ff */
[----:B------:R-:W2:Y:S02]  /*11f70*/  LDSM.16.MT88.4 R132, [R165+0x7800] ;  /* 0x00780000a584783b */ /* 0x000ea40000004200 */
[C---:B---3--:R-:W-:Y:S02]  /*11f80*/  HMMA.16816.F32.BF16 R92, R4.reuse, R14, R116 ;  /* 0x0000000e045c723c */ /* 0x048fe40000041874 */
[----:B------:R-:W3:Y:S04]  /*11f90*/  LDSM.16.MT88.4 R116, [R166+0x7800] ;  /* 0x00780000a674783b */ /* 0x000ee80000004200 */
[----:B------:R-:W-:Y:S02]  /*11fa0*/  STG.E.U16 [R70.64+-0x60], R220 ;  /* 0xffffa0dc46007986 */ /* 0x000fe4000c101520 */
[-C--:B------:R-:W-:Y:S02]  /*11fb0*/  HMMA.16816.F32.BF16 R96, R4, R12.reuse, R120 ;  /* 0x0000000c0460723c */ /* 0x080fe40000041878 */
[----:B------:R-:W-:Y:S06]  /*11fc0*/  STG.E.U16 [R70.64+-0x5e], R219 ;  /* 0xffffa2db46007986 */ /* 0x000fec000c101520 */
[C---:B------:R-:W-:Y:S01]  /*11fd0*/  HMMA.16816.F32.BF16 R128, R16.reuse, R12, R76 ;  /* 0x0000000c1080723c */ /* 0x040fe2000004184c */
[----:B------:R-:W-:Y:S04]  /*11fe0*/  STG.E.U16 [R68.64+-0x60], R217 ;  /* 0xffffa0d944007986 */ /* 0x000fe8000c101520 */
[----:B------:R-:W-:Y:S03]  /*11ff0*/  STG.E.U16 [R68.64+-0x5e], R218 ;  /* 0xffffa2da44007986 */ /* 0x000fe6000c101520 */
[----:B------:R-:W-:Y:S01]  /*12000*/  HMMA.16816.F32.BF16 R56, R16, R14, R56 ;  /* 0x0000000e1038723c */ /* 0x000fe20000041838 */
[----:B------:R-:W4:Y:S04]  /*12010*/  LDSM.16.MT88.4 R12, [R167+0x7800] ;  /* 0x00780000a70c783b */ /* 0x000f280000004200 */
[----:B------:R-:W-:Y:S03]  /*12020*/  STG.E.U16 [R66.64+-0x60], R189 ;  /* 0xffffa0bd42007986 */ /* 0x000fe6000c101520 */
[C---:B------:R-:W-:Y:S01]  /*12030*/  HMMA.16816.F32.BF16 R112, R4.reuse, R20, R112 ;  /* 0x000000140470723c */ /* 0x040fe20000041870 */
[----:B------:R-:W-:Y:S07]  /*12040*/  STG.E.U16 [R66.64+-0x5e], R163 ;  /* 0xffffa2a342007986 */ /* 0x000fee000c101520 */
[C---:B------:R-:W-:Y:S01]  /*12050*/  HMMA.16816.F32.BF16 R88, R4.reuse, R8, R88 ;  /* 0x000000080458723c */ /* 0x040fe20000041858 */
[----:B------:R-:W-:Y:S07]  /*12060*/  STG.E.U16 [R64.64+-0x60], R161 ;  /* 0xffffa0a140007986 */ /* 0x000fee000c101520 */
[C---:B------:R-:W-:Y:S01]  /*12070*/  HMMA.16816.F32.BF16 R84, R4.reuse, R10, R84 ;  /* 0x0000000a0454723c */ /* 0x040fe20000041854 */
[----:B------:R-:W-:Y:S07]  /*12080*/  STG.E.U16 [R64.64+-0x5e], R162 ;  /* 0xffffa2a240007986 */ /* 0x000fee000c101520 */
[C---:B------:R-:W-:Y:S01]  /*12090*/  HMMA.16816.F32.BF16 R72, R4.reuse, R24, R72 ;  /* 0x000000180448723c */ /* 0x040fe20000041848 */
[----:B------:R-:W-:Y:S07]  /*120a0*/  STG.E.U16 [R70.64+-0x50], R215 ;  /* 0xffffb0d746007986 */ /* 0x000fee000c101520 */
[----:B------:R-:W-:Y:S01]  /*120b0*/  HMMA.16816.F32.BF16 R60, R4, R26, R60 ;  /* 0x0000001a043c723c */ /* 0x000fe2000004183c */
[----:B------:R-:W-:Y:S06]  /*120c0*/  STG.E.U16 [R70.64+-0x4e], R214 ;  /* 0xffffb2d646007986 */ /* 0x000fec000c101520 */
[----:B------:R-:W-:-:S02]  /*120d0*/  SHF.R.U32.HI R4, RZ, 0x8, R0 ;  /* 0x00000008ff047819 */ /* 0x000fc40000011600 */
[----:B------:R-:W-:Y:S02]  /*120e0*/  LOP3.LUT R0, R3, UR13, R32, 0x96, !PT ;  /* 0x0000000d03007c12 */ /* 0x000fe4000f8e9620 */
[----:B------:R-:W-:Y:S01]  /*120f0*/  LOP3.LUT R5, R2, 0xff, RZ, 0xc0, !PT ;  /* 0x000000ff02057812 */ /* 0x000fe200078ec0ff */
[----:B------:R-:W-:Y:S01]  /*12100*/  STG.E.U16 [R68.64+-0x50], R212 ;  /* 0xffffb0d444007986 */ /* 0x000fe2000c101520 */
[--C-:B------:R-:W-:Y:S02]  /*12110*/  SHF.R.U32.HI R6, RZ, 0x10, R2.reuse ;  /* 0x00000010ff067819 */ /* 0x100fe40000011602 */
[----:B------:R-:W-:Y:S01]  /*12120*/  SHF.R.U32.HI R7, RZ, 0x18, R2 ;  /* 0x00000018ff077819 */ /* 0x000fe20000011602 */
[----:B------:R-:W-:Y:S01]  /*12130*/  STG.E.U16 [R68.64+-0x4e], R213 ;  /* 0xffffb2d544007986 */ /* 0x000fe2000c101520 */
[----:B------:R-:W-:Y:S01]  /*12140*/  LOP3.LUT R2, R0, 0xffff, RZ, 0xc0, !PT ;  /* 0x0000ffff00027812 */ /* 0x000fe200078ec0ff */
[----:B------:R-:W-:Y:S01]  /*12150*/  HMMA.16816.F32.BF16 R52, R16, R8, R52 ;  /* 0x000000081034723c */ /* 0x000fe20000041834 */
[----:B------:R-:W-:Y:S01]  /*12160*/  SHF.R.U32.HI R3, RZ, 0x10, R0 ;  /* 0x00000010ff037819 */ /* 0x000fe20000011600 */
[----:B------:R-:W-:Y:S04]  /*12170*/  STG.E.U16 [R66.64+-0x50], R160 ;  /* 0xffffb0a042007986 */ /* 0x000fe8000c101520 */
[----:B------:R-:W-:Y:S01]  /*12180*/  STG.E.U16 [R66.64+-0x4e], R159 ;  /* 0xffffb29f42007986 */ /* 0x000fe2000c101520 */
[----:B------:R-:W-:-:S02]  /*12190*/  PRMT R8, R5, 0x5410, R4 ;  /* 0x0000541005087816 */ /* 0x000fc40000000004 */
[----:B------:R-:W-:Y:S01]  /*121a0*/  LOP3.LUT R5, R0, 0xff, RZ, 0xc0, !PT ;  /* 0x000000ff00057812 */ /* 0x000fe200078ec0ff */
[----:B------:R-:W-:Y:S01]  /*121b0*/  STG.E.U16 [R64.64+-0x50], R158 ;  /* 0xffffb09e40007986 */ /* 0x000fe2000c101520 */
[----:B------:R-:W-:-:S03]  /*121c0*/  SHF.R.U32.HI R4, RZ, 0x18, R0 ;  /* 0x00000018ff047819 */ /* 0x000fc60000011600 */
[----:B------:R-:W-:Y:S01]  /*121d0*/  STG.E.U16 [R64.64+-0x4e], R157 ;  /* 0xffffb29d40007986 */ /* 0x000fe2000c101520 */
[----:B------:R-:W-:-:S03]  /*121e0*/  SHF.R.U32.HI R0, RZ, 0x8, R2 ;  /* 0x00000008ff007819 */ /* 0x000fc60000011602 */
[----:B------:R-:W-:Y:S01]  /*121f0*/  STG.E.U16 [R70.64+-0x40], R207 ;  /* 0xffffc0cf46007986 */ /* 0x000fe2000c101520 */
[----:B------:R-:W-:-:S03]  /*12200*/  LOP3.LUT R2, R3, 0xff, RZ, 0xc0, !PT ;  /* 0x000000ff03027812 */ /* 0x000fc600078ec0ff */
[----:B------:R-:W-:Y:S01]  /*12210*/  STG.E.U16 [R70.64+-0x3e], R206 ;  /* 0xffffc2ce46007986 */ /* 0x000fe2000c101520 */
[----:B------:R-:W-:-:S03]  /*12220*/  LOP3.LUT R6, R6, 0xff, RZ, 0xc0, !PT ;  /* 0x000000ff06067812 */ /* 0x000fc600078ec0ff */
[----:B------:R-:W-:Y:S04]  /*12230*/  STG.E.U16 [R68.64+-0x40], R204 ;  /* 0xffffc0cc44007986 */ /* 0x000fe8000c101520 */
[----:B------:R-:W-:Y:S04]  /*12240*/  STG.E.U16 [R68.64+-0x3e], R205 ;  /* 0xffffc2cd44007986 */ /* 0x000fe8000c101520 */
[----:B------:R-:W-:Y:S04]  /*12250*/  STG.E.U16 [R66.64+-0x40], R156 ;  /* 0xffffc09c42007986 */ /* 0x000fe8000c101520 */
[----:B------:R-:W-:Y:S01]  /*12260*/  STG.E.U16 [R66.64+-0x3e], R155 ;  /* 0xffffc29b42007986 */ /* 0x000fe2000c101520 */
[----:B------:R-:W-:Y:S03]  /*12270*/  HMMA.16816.F32.BF16 R48, R16, R20, R48 ;  /* 0x000000141030723c */ /* 0x000fe60000041830 */
[----:B------:R-:W-:Y:S01]  /*12280*/  STG.E.U16 [R64.64+-0x40], R145 ;  /* 0xffffc09140007986 */ /* 0x000fe2000c101520 */
[----:B------:R-:W-:-:S03]  /*12290*/  PRMT R2, R2, 0x5410, R4 ;  /* 0x0000541002027816 */ /* 0x000fc60000000004 */
        /* <DEDUP_REMOVED lines=8> */
[----:B------:R1:W-:Y:S01]  /*12320*/  STG.E.U16 [R68.64+-0x2e], R200 ;  /* 0xffffd2c844007986 */ /* 0x0003e2000c101520 */
[C---:B------:R-:W-:Y:S03]  /*12330*/  HMMA.16816.F32.BF16 R40, R16.reuse, R24, R40 ;  /* 0x000000181028723c */ /* 0x040fe60000041828 */
[----:B------:R-:W-:Y:S04]  /*12340*/  STG.E.U16 [R66.64+-0x30], R154 ;  /* 0xffffd09a42007986 */ /* 0x000fe8000c101520 */
[----:B------:R-:W-:Y:S01]  /*12350*/  STG.E.U16 [R66.64+-0x2e], R153 ;  /* 0xffffd29942007986 */ /* 0x000fe2000c101520 */
[----:B------:R-:W-:Y:S03]  /*12360*/  HMMA.16816.F32.BF16 R36, R16, R26, R36 ;  /* 0x0000001a1024723c */ /* 0x000fe60000041824 */
[----:B------:R-:W-:Y:S01]  /*12370*/  STG.E.U16 [R64.64+-0x30], R152 ;  /* 0xffffd09840007986 */ /* 0x000fe2000c101520 */
[----:B------:R-:W-:-:S03]  /*12380*/  HSET2.LE.AND R3, R8, R136, PT ;  /* 0x0000008808037233 */ /* 0x000fc60003803000 */
[----:B------:R-:W-:Y:S01]  /*12390*/  STG.E.U16 [R64.64+-0x2e], R151 ;  /* 0xffffd29740007986 */ /* 0x000fe2000c101520 */
[----:B------:R-:W-:-:S03]  /*123a0*/  HSET2.LE.AND R2, R2, R136, PT ;  /* 0x0000008802027233 */ /* 0x000fc60003803000 */
[----:B------:R1:W-:Y:S04]  /*123b0*/  STG.E.U16 [R70.64+-0x20], R199 ;  /* 0xffffe0c746007986 */ /* 0x0003e8000c101520 */
[----:B------:R-:W-:Y:S01]  /*123c0*/  STG.E.U16 [R70.64+-0x1e], R198 ;  /* 0xffffe2c646007986 */ /* 0x000fe2000c101520 */
[----:B------:R-:W-:-:S03]  /*123d0*/  HSET2.LE.AND R0, R0, R136, PT ;  /* 0x0000008800007233 */ /* 0x000fc60003803000 */
[----:B------:R-:W-:Y:S04]  /*123e0*/  STG.E.U16 [R68.64+-0x20], R197 ;  /* 0xffffe0c544007986 */ /* 0x000fe8000c101520 */
[----:B------:R-:W-:Y:S01]  /*123f0*/  STG.E.U16 [R68.64+-0x1e], R196 ;  /* 0xffffe2c444007986 */ /* 0x000fe2000c101520 */
[----:B------:R-:W-:-:S03]  /*12400*/  HSET2.LE.AND R4, R6, R136, PT ;  /* 0x0000008806047233 */ /* 0x000fc60003803000 */
[----:B------:R-:W-:Y:S04]  /*12410*/  STG.E.U16 [R66.64+-0x20], R150 ;  /* 0xffffe09642007986 */ /* 0x000fe8000c101520 */
[----:B------:R-:W-:Y:S04]  /*12420*/  STG.E.U16 [R66.64+-0x1e], R149 ;  /* 0xffffe29542007986 */ /* 0x000fe8000c101520 */
[----:B------:R-:W-:Y:S04]  /*12430*/  STG.E.U16 [R64.64+-0x20], R143 ;  /* 0xffffe08f40007986 */ /* 0x000fe8000c101520 */
[----:B------:R-:W-:Y:S01]  /*12440*/  STG.E.U16 [R64.64+-0x1e], R142 ;  /* 0xffffe28e40007986 */ /* 0x000fe2000c101520 */
[----:B------:R-:W-:-:S03]  /*12450*/  LOP3.LUT R78, R3, R139, RZ, 0xc0, !PT ;  /* 0x0000008b034e7212 */ /* 0x000fc600078ec0ff */
[----:B------:R-:W-:Y:S04]  /*12460*/  STG.E.U16 [R70.64+-0x10], R195 ;  /* 0xfffff0c346007986 */ /* 0x000fe8000c101520 */
[----:B------:R-:W-:Y:S01]  /*12470*/  STG.E.U16 [R70.64+-0xe], R194 ;  /* 0xfffff2c246007986 */ /* 0x000fe2000c101520 */
[----:B------:R-:W-:-:S03]  /*12480*/  LOP3.LUT R77, R2, R137, RZ, 0xc0, !PT ;  /* 0x00000089024d7212 */ /* 0x000fc600078ec0ff */
[----:B------:R-:W-:Y:S01]  /*12490*/  STG.E.U16 [R68.64+-0x10], R193 ;  /* 0xfffff0c144007986 */ /* 0x000fe2000c101520 */
[----:B------:R-:W-:-:S03]  /*124a0*/  FADD.FTZ R3, R252, R243 ;  /* 0x000000f3fc037221 */ /* 0x000fc60000010000 */
[----:B------:R1:W-:Y:S01]  /*124b0*/  STG.E.U16 [R68.64+-0xe], R192 ;  /* 0xfffff2c044007986 */ /* 0x0003e2000c101520 */
[----:B------:R-:W-:-:S03]  /*124c0*/  LOP3.LUT R76, R0, R230, RZ, 0xc0, !PT ;  /* 0x000000e6004c7212 */ /* 0x000fc600078ec0ff */
[----:B------:R1:W-:Y:S01]  /*124d0*/  STG.E.U16 [R66.64+-0x10], R148 ;  /* 0xfffff09442007986 */ /* 0x0003e2000c101520 */
[----:B------:R-:W-:-:S03]  /*124e0*/  FADD.FTZ R2, R228, R234 ;  /* 0x000000eae4027221 */ /* 0x000fc60000010000 */
[----:B------:R1:W-:Y:S01]  /*124f0*/  STG.E.U16 [R66.64+-0xe], R147 ;  /* 0xfffff29342007986 */ /* 0x0003e2000c101520 */
[----:B------:R-:W-:-:S03]  /*12500*/  LOP3.LUT R79, R4, R138, RZ, 0xc0, !PT ;  /* 0x0000008a044f7212 */ /* 0x000fc600078ec0ff */
[----:B------:R3:W-:Y:S01]  /*12510*/  STG.E.U16 [R64.64+-0x10], R209 ;  /* 0xfffff0d140007986 */ /* 0x0007e2000c101520 */
[----:B------:R-:W-:-:S03]  /*12520*/  FADD.FTZ R0, R224, R233 ;  /* 0x000000e9e0007221 */ /* 0x000fc60000010000 */
[----:B------:R3:W-:Y:S01]  /*12530*/  STG.E.U16 [R64.64+-0xe], R146 ;  /* 0xfffff29240007986 */ /* 0x0007e2000c101520 */
[----:B------:R-:W-:Y:S01]  /*12540*/  FADD.FTZ R4, R221, R232 ;  /* 0x000000e8dd047221 */ /* 0x000fe20000010000 */
[----:B------:R-:W-:Y:S01]  /*12550*/  ISETP.GT.AND P1, PT, R216, UR15, PT ;  /* 0x0000000fd8007c0c */ /* 0x000fe2000bf24270 */
        /* <DEDUP_REMOVED lines=8> */
[----:B--2---:R-:W-:Y:S01]  /*125e0*/  HMMA.16816.F32.BF16 R112, R76, R132, R112 ;  /* 0x000000844c70723c */ /* 0x004fe20000041870 */
[----:B------:R-:W-:Y:S01]  /*125f0*/  FADD.FTZ R230, R251, R230 ;  /* 0x000000e6fbe67221 */ /* 0x000fe20000010000 */
[----:B-1----:R-:W-:Y:S01]  /*12600*/  IADD3 R200, P0, R140, -0x100, RZ ;  /* 0xffffff008cc87810 */ /* 0x002fe20007f1e0ff */
[----:B------:R-:W-:Y:S02]  /*12610*/  FADD.FTZ R229, R231, R3 ;  /* 0x00000003e7e57221 */ /* 0x000fe40000010000 */
[----:B------:R-:W-:-:S02]  /*12620*/  FADD.FTZ R2, R211, R2 ;  /* 0x00000002d3027221 */ /* 0x000fc40000010000 */
[----:B------:R-:W-:Y:S01]  /*12630*/  FADD.FTZ R0, R223, R0 ;  /* 0x00000000df007221 */ /* 0x000fe20000010000 */
[----:B------:R-:W-:Y:S01]  /*12640*/  HMMA.16816.F32.BF16 R104, R76, R134, R104 ;  /* 0x000000864c68723c */ /* 0x000fe20000041868 */
[----:B------:R-:W-:Y:S01]  /*12650*/  FADD.FTZ R230, R250, R230 ;  /* 0x000000e6fae67221 */ /* 0x000fe20000010000 */
[----:B------:R-:W-:Y:S01]  /*12660*/  IADD3.X R199, R141, -0x1, RZ, P0, !PT ;  /* 0xffffffff8dc77810 */ /* 0x000fe200007fe4ff */
[----:B------:R-:W-:-:S05]  /*12670*/  FADD.FTZ R229, R235, R229 ;  /* 0x000000e5ebe57221 */ /* 0x000fca0000010000 */
[----:B------:R-:W-:Y:S01]  /*12680*/  HMMA.16816.F32.BF16 R96, R76, R124, R96 ;  /* 0x0000007c4c60723c */ /* 0x000fe20000041860 */
[----:B------:R-:W-:Y:S02]  /*12690*/  FADD.FTZ R224, R210, R2 ;  /* 0x00000002d2e07221 */ /* 0x000fe40000010000 */
[----:B------:R-:W-:-:S05]  /*126a0*/  FADD.FTZ R228, R226, R0 ;  /* 0x00000000e2e47221 */ /* 0x000fca0000010000 */
[----:B------:R-:W-:Y:S01]  /*126b0*/  HMMA.16816.F32.BF16 R92, R76, R126, R92 ;  /* 0x0000007e4c5c723c */ /* 0x000fe2000004185c */
[----:B------:R-:W-:Y:S02]  /*126c0*/  IMAD.MOV.U32 R69, RZ, RZ, R246 ;  /* 0x000000ffff457224 */ /* 0x000fe400078e00f6 */
[----:B------:R-:W-:-:S05]  /*126d0*/  IMAD.MOV.U32 R68, RZ, RZ, R247 ;  /* 0x000000ffff447224 */ /* 0x000fca00078e00f7 */
[----:B---3--:R-:W-:Y:S01]  /*126e0*/  HMMA.16816.F32.BF16 R88, R76, R116, R88 ;  /* 0x000000744c58723c */ /* 0x008fe20000041858 */
[----:B------:R-:W-:Y:S02]  /*126f0*/  IMAD.MOV.U32 R70, RZ, RZ, R248 ;  /* 0x000000ffff467224 */ /* 0x000fe400078e00f8 */
[----:B------:R-:W-:-:S05]  /*12700*/  IMAD.MOV.U32 R71, RZ, RZ, R249 ;  /* 0x000000ffff477224 */ /* 0x000fca00078e00f9 */
[----:B------:R-:W-:Y:S08]  /*12710*/  HMMA.16816.F32.BF16 R84, R76, R118, R84 ;  /* 0x000000764c54723c */ /* 0x000ff00000041854 */
[C---:B------:R-:W-:Y:S08]  /*12720*/  HMMA.16816.F32.BF16 R136, R100.reuse, R132, R48 ;  /* 0x000000846488723c */ /* 0x040ff00000041830 */
[C---:B------:R-:W-:Y:S08]  /*12730*/  HMMA.16816.F32.BF16 R128, R100.reuse, R124, R128 ;  /* 0x0000007c6480723c */ /* 0x040ff00000041880 */
[----:B------:R-:W-:Y:S08]  /*12740*/  HMMA.16816.F32.BF16 R120, R100, R116, R52 ;  /* 0x000000746478723c */ /* 0x000ff00000041834 */
[----:B----4-:R-:W-:Y:S08]  /*12750*/  HMMA.16816.F32.BF16 R80, R76, R12, R72 ;  /* 0x0000000c4c50723c */ /* 0x010ff00000041848 */
[----:B------:R-:W-:Y:S01]  /*12760*/  HMMA.16816.F32.BF16 R132, R100, R134, R20 ;  /* 0x000000866484723c */ /* 0x000fe20000041814 */
[----:B------:R-:W-:-:S07]  /*12770*/  IMAD.MOV.U32 R75, RZ, RZ, R216 ;  /* 0x000000ffff4b7224 */ /* 0x000fce00078e00d8 */
[C---:B------:R-:W-:Y:S08]  /*12780*/  HMMA.16816.F32.BF16 R124, R100.reuse, R126, R56 ;  /* 0x0000007e647c723c */ /* 0x040ff00000041838 */
[C---:B------:R-:W-:Y:S08]  /*12790*/  HMMA.16816.F32.BF16 R116, R100.reuse, R118, R44 ;  /* 0x000000766474723c */ /* 0x040ff0000004182c */
[----:B------:R-:W-:Y:S08]  /*127a0*/  HMMA.16816.F32.BF16 R108, R100, R12, R40 ;  /* 0x0000000c646c723c */ /* 0x000ff00000041828 */
[-C--:B------:R-:W-:Y:S08]  /*127b0*/  HMMA.16816.F32.BF16 R76, R76, R14.reuse, R60 ;  /* 0x0000000e4c4c723c */ /* 0x080ff0000004183c */
[----:B------:R-:W-:Y:S01]  /*127c0*/  HMMA.16816.F32.BF16 R100, R100, R14, R36 ;  /* 0x0000000e6464723c */ /* 0x000fe20000041824 */
[----:B------:R-:W-:Y:S07]  /*127d0*/  @!P1 BRA `(.L_x_1832) ;  /* 0x00007f3000009947 */ /* 0x000fee0003800000 */
[----:B------:R-:W2:Y:S04]  /*127e0*/  LDL R252, [R1+0x84] ;  /* 0x0000840001fc7983 */ /* 0x000ea80000100800 */
[----:B------:R-:W3:Y:S04]  /*127f0*/  LDL.64 R240, [R1+0x138] ;  /* 0x0001380001f07983 */ /* 0x000ee80000100a00 */
[----:B------:R-:W4:Y:S04]  /*12800*/  LDL.64 R242, [R1+0x110] ;  /* 0x0001100001f27983 */ /* 0x000f280000100a00 */
[----:B------:R-:W3:Y:S01]  /*12810*/  LDL R236, [R1+0x140] ;  /* 0x0001400001ec7983 */ /* 0x000ee20000100800 */
[----:B------:R-:W-:Y:S01]  /*12820*/  IMAD.MOV.U32 R237, RZ, RZ, c[0x0][0x1a0] ;  /* 0x00006800ffed7624 */ /* 0x000fe200078e00ff */
[----:B------:R-:W-:-:S04]  /*12830*/  DEPBAR.LE SB0, 0x0 ;  /* 0x000080000000791a */ /* 0x000fc80000000000 */
[----:B------:R-:W-:Y:S01]  /*12840*/  IMAD.SHL.U32 R237, R237, 0x10, RZ ;  /* 0x00000010eded7824 */ /* 0x000fe200078e00ff */
[----:B------:R-:W-:Y:S01]  /*12850*/  BAR.SYNC.DEFER_BLOCKING 0x0 ;  /* 0x0000000000007b1d */ /* 0x000fe20000010000 */
[----:B------:R-:W-:Y:S02]  /*12860*/  IMAD.MOV.U32 R12, RZ, RZ, c[0x0][0x1a0] ;  /* 0x00006800ff0c7624 */ /* 0x000fe400078e00ff */
[----:B------:R-:W-:-:S03]  /*12870*/  @!P3 IMAD.MOV.U32 R7, RZ, RZ, c[0x0][0x1a4] ;  /* 0x00006900ff07b624 */ /* 0x000fc600078e00ff */
[----:B-----5:R-:W-:Y:S01]  /*12880*/  @P3 STS.128 [R188+0x6000], RZ ;  /* 0x006000ffbc003388 */ /* 0x020fe20000000c00 */
[----:B--2---:R-:W-:-:S04]  /*12890*/  IADD3 R226, R252, -0x3, RZ ;  /* 0xfffffffdfce27810 */ /* 0x004fc80007ffe0ff */
[----:B------:R-:W-:Y:S01]  /*128a0*/  SHF.R.S32.HI R0, RZ, 0x1f, R226 ;  /* 0x0000001fff007819 */ /* 0x000fe200000114e2 */
[----:B------:R-:W-:-:S04]  /*128b0*/  IMAD.WIDE.U32 R4, R226, c[0x0][0x1a0], RZ ;  /* 0x00006800e2047a25 */ /* 0x000fc800078e00ff */
[----:B------:R-:W-:-:S04]  /*128c0*/  IMAD R0, R0, c[0x0][0x1a0], RZ ;  /* 0x0000680000007a24 */ /* 0x000fc800078e02ff */
[----:B------:R-:W-:Y:S01]  /*128d0*/  IMAD R0, R226, c[0x0][0x1a4], R0 ;  /* 0x00006900e2007a24 */ /* 0x000fe200078e0200 */
[----:B---3--:R-:W-:-:S03]  /*128e0*/  LEA R2, P0, R4, R240, 0x6 ;  /* 0x000000f004027211 */ /* 0x008fc600078030ff */
[----:B------:R-:W-:Y:S01]  /*128f0*/  IMAD.IADD R3, R5, 0x1, R0 ;  /* 0x0000000105037824 */ /* 0x000fe200078e0200 */
[----:B------:R-:W-:-:S04]  /*12900*/  @!P3 IADD3 R0, P1, R237, R2, RZ ;  /* 0x00000002ed00b210 */ /* 0x000fc80007f3e0ff */
[----:B----4-:R-:W-:Y:S02]  /*12910*/  LEA.HI.X R3, R4, R243, R3, 0x6, P0 ;  /* 0x000000f304037211 */ /* 0x010fe400000f3403 */
[----:B------:R-:W-:-:S03]  /*12920*/  @!P3 LEA R10, P0, R0, c[0x0][0x170], 0x1 ;  /* 0x00005c00000aba11 */ /* 0x000fc600078008ff */
[----:B------:R-:W-:Y:S01]  /*12930*/  @!P3 IMAD.X R5, R236, 0x1, R3, P1 ;  /* 0x00000001ec05b824 */ /* 0x000fe200008e0603 */
[----:B------:R-:W-:Y:S02]  /*12940*/  @!P3 LEA R4, P2, R12, R2, 0x5 ;  /* 0x000000020c04b211 */ /* 0x000fe400078428ff */
[----:B------:R-:W-:Y:S02]  /*12950*/  @!P3 LEA R8, P1, R2, c[0x0][0x170], 0x1 ;  /* 0x00005c000208ba11 */ /* 0x000fe400078208ff */
[----:B------:R-:W-:Y:S01]  /*12960*/  @!P3 LEA.HI.X R11, R0, c[0x0][0x174], R5, 0x1, P0 ;  /* 0x00005d00000bba11 */ /* 0x000fe200000f0c05 */
[----:B------:R-:W-:Y:S01]  /*12970*/  @!P3 IMAD.MOV.U32 R0, RZ, RZ, c[0x0][0x1a4] ;  /* 0x00006900ff00b624 */ /* 0x000fe200078e00ff */
[----:B------:R-:W-:Y:S02]  /*12980*/  @!P3 LEA.HI.X R7, R12, R3, R7, 0x5, P2 ;  /* 0x000000030c07b211 */ /* 0x000fe400010f2c07 */
[--C-:B------:R-:W-:Y:S01]  /*12990*/  @!P3 LEA.HI.X R9, R2, c[0x0][0x174], R3.reuse, 0x1, P1 ;  /* 0x00005d000209ba11 */ /* 0x100fe200008f0c03 */
[----:B------:R-:W-:Y:S01]  /*129a0*/  @!P3 IMAD.WIDE.U32 R2, R12, 0x30, R2 ;  /* 0x000000300c02b825 */ /* 0x000fe200078e0002 */
[----:B------:R-:W-:-:S03]  /*129b0*/  @!P3 LEA R6, P0, R4, c[0x0][0x170], 0x1 ;  /* 0x00005c000406ba11 */ /* 0x000fc600078008ff */
[----:B------:R-:W-:Y:S01]  /*129c0*/  @!P3 IMAD R0, R0, 0x30, RZ ;  /* 0x000000300000b824 */ /* 0x000fe200078e02ff */
[----:B------:R-:W-:Y:S01]  /*129d0*/  @!P3 LEA.HI.X R7, R4, c[0x0][0x174], R7, 0x1, P0 ;  /* 0x00005d000407ba11 */ /* 0x000fe200000f0c07 */
[----:B------:R-:W-:Y:S01]  /*129e0*/  @!PT LDS RZ, [RZ] ;  /* 0x00000000fffff984 */ /* 0x000fe20000000800 */
[----:B------:R-:W-:Y:S01]  /*129f0*/  @!PT LDS RZ, [RZ] ;  /* 0x00000000fffff984 */ /* 0x000fe20000000800 */
[----:B------:R-:W-:Y:S01]  /*12a00*/  @!PT LDS RZ, [RZ] ;  /* 0x00000000fffff984 */ /* 0x000fe20000000800 */
[----:B------:R1:W-:Y:S01]  /*12a10*/  @!P3 LDGSTS.E.BYPASS.LTC128B.128 [R188+0x6000], [R8.64] ;  /* 0x0600000008bcbfae */ /* 0x0003e2000b901d60 */
[----:B------:R-:W-:Y:S01]  /*12a20*/  @!P3 LEA R4, P0, R2, c[0x0][0x170], 0x1 ;  /* 0x00005c000204ba11 */ /* 0x000fe200078008ff */
[----:B------:R-:W-:Y:S02]  /*12a30*/  @!P3 IMAD.IADD R0, R0, 0x1, R3 ;  /* 0x000000010000b824 */ /* 0x000fe400078e0203 */
        /* <DEDUP_REMOVED lines=16> */
[----:B------:R-:W-:Y:S04]  /*12b40*/  LDSM.16.M88.4 R16, [R164+0x4800] ;  /* 0x00480000a410783b */ /* 0x000fe80000000200 */
[----:B------:R-:W-:Y:S04]  /*12b50*/  LDSM.16.M88.4 R20, [R164+0x5000] ;  /* 0x00500000a414783b */ /* 0x000fe80000000200 */
[----:B-1----:R-:W-:Y:S04]  /*12b60*/  LDSM.16.M88.4 R8, [R164+0x4000] ;  /* 0x00400000a408783b */ /* 0x002fe80000000200 */
[----:B------:R-:W-:Y:S04]  /*12b70*/  LDSM.16.M88.4 R36, [R164+0x5800] ;  /* 0x00580000a424783b */ /* 0x000fe80000000200 */
[----:B------:R-:W-:Y:S04]  /*12b80*/  LDSM.16.M88.4 R12, [R171] ;  /* 0x00000000ab0c783b */ /* 0x000fe80000000200 */
[----:B------:R-:W-:Y:S04]  /*12b90*/  LDSM.16.M88.4 R24, [R170+0x5000] ;  /* 0x00500000aa18783b */ /* 0x000fe80000000200 */
[----:B--2---:R-:W1:Y:S04]  /*12ba0*/  LDSM.16.M88.4 R4, [R171+0x2000] ;  /* 0x00200000ab04783b */ /* 0x004e680000000200 */
[----:B------:R-:W-:Y:S04]  /*12bb0*/  LDSM.16.M88.4 R28, [R170+0x4800] ;  /* 0x00480000aa1c783b */ /* 0x000fe80000000200 */
[----:B------:R-:W-:Y:S04]  /*12bc0*/  LDSM.16.M88.4 R40, [R177] ;  /* 0x00000000b128783b */ /* 0x000fe80000000200 */
[----:B------:R-:W-:Y:S04]  /*12bd0*/  LDSM.16.M88.4 R32, [R170+0x4000] ;  /* 0x00400000aa20783b */ /* 0x000fe80000000200 */
[----:B------:R-:W-:Y:S04]  /*12be0*/  LDSM.16.M88.4 R48, [R175] ;  /* 0x00000000af30783b */ /* 0x000fe80000000200 */
[----:B------:R-:W-:Y:S04]  /*12bf0*/  LDSM.16.M88.4 R44, [R178] ;  /* 0x00000000b22c783b */ /* 0x000fe80000000200 */
[----:B------:R-:W0:Y:S01]  /*12c00*/  LDGDEPBAR ;  /* 0x00000000000079af */ /* 0x000e220000000000 */
[C---:B-1----:R-:W-:Y:S08]  /*12c10*/  HMMA.16816.F32.BF16 R56, R4.reuse, R8, RZ ;  /* 0x000000080438723c */ /* 0x042ff000000418ff */
[C---:B------:R-:W-:Y:S08]  /*12c20*/  HMMA.16816.F32.BF16 R192, R4.reuse, R10, RZ ;  /* 0x0000000a04c0723c */ /* 0x040ff000000418ff */
[C---:B------:R-:W-:Y:S08]  /*12c30*/  HMMA.16816.F32.BF16 R52, R4.reuse, R16, RZ ;  /* 0x000000100434723c */ /* 0x040ff000000418ff */
[C---:B------:R-:W-:Y:S08]  /*12c40*/  HMMA.16816.F32.BF16 R64, R4.reuse, R20, RZ ;  /* 0x000000140440723c */ /* 0x040ff000000418ff */
[C---:B------:R-:W-:Y:S08]  /*12c50*/  HMMA.16816.F32.BF16 R68, R4.reuse, R36, RZ ;  /* 0x000000240444723c */ /* 0x040ff000000418ff */
[C---:B------:R-:W-:Y:S08]  /*12c60*/  HMMA.16816.F32.BF16 R200, R4.reuse, R18, RZ ;  /* 0x0000001204c8723c */ /* 0x040ff000000418ff */
[C---:B------:R-:W-:Y:S08]  /*12c70*/  HMMA.16816.F32.BF16 R196, R4.reuse, R22, RZ ;  /* 0x0000001604c4723c */ /* 0x040ff000000418ff */
[----:B------:R-:W-:Y:S01]  /*12c80*/  HMMA.16816.F32.BF16 R160, R4, R38, RZ ;  /* 0x0000002604a0723c */ /* 0x000fe200000418ff */
[----:B------:R-:W1:Y:S07]  /*12c90*/  LDSM.16.M88.4 R4, [R174+0x2000] ;  /* 0x00200000ae04783b */ /* 0x000e6e0000000200 */
[C---:B------:R-:W-:Y:S08]  /*12ca0*/  HMMA.16816.F32.BF16 R216, R12.reuse, R8, RZ ;  /* 0x000000080cd8723c */ /* 0x040ff000000418ff */
[C---:B------:R-:W-:Y:S01]  /*12cb0*/  HMMA.16816.F32.BF16 R204, R12.reuse, R10, RZ ;  /* 0x0000000a0ccc723c */ /* 0x040fe200000418ff */
[----:B------:R-:W2:Y:S07]  /*12cc0*/  LDSM.16.M88.4 R8, [R174] ;  /* 0x00000000ae08783b */ /* 0x000eae0000000200 */
[C---:B------:R-:W-:Y:S08]  /*12cd0*/  HMMA.16816.F32.BF16 R156, R12.reuse, R16, RZ ;  /* 0x000000100c9c723c */ /* 0x040ff000000418ff */
[C---:B------:R-:W-:Y:S01]  /*12ce0*/  HMMA.16816.F32.BF16 R152, R12.reuse, R18, RZ ;  /* 0x000000120c98723c */ /* 0x040fe200000418ff */
[----:B------:R-:W3:Y:S07]  /*12cf0*/  LDSM.16.M88.4 R16, [R172+0x2000] ;  /* 0x00200000ac10783b */ /* 0x000eee0000000200 */
[C---:B------:R-:W-:Y:S08]  /*12d00*/  HMMA.16816.F32.BF16 R148, R12.reuse, R20, RZ ;  /* 0x000000140c94723c */ /* 0x040ff000000418ff */
[C---:B------:R-:W-:Y:S01]  /*12d10*/  HMMA.16816.F32.BF16 R144, R12.reuse, R22, RZ ;  /* 0x000000160c90723c */ /* 0x040fe200000418ff */
[----:B------:R-:W4:Y:S07]  /*12d20*/  LDSM.16.M88.4 R20, [R170+0x5800] ;  /* 0x00580000aa14783b */ /* 0x000f2e0000000200 */
[C---:B------:R-:W-:Y:S08]  /*12d30*/  HMMA.16816.F32.BF16 R72, R12.reuse, R36, RZ ;  /* 0x000000240c48723c */ /* 0x040ff000000418ff */
[----:B------:R-:W-:Y:S01]  /*12d40*/  HMMA.16816.F32.BF16 R60, R12, R38, RZ ;  /* 0x000000260c3c723c */ /* 0x000fe200000418ff */
[----:B------:R-:W4:Y:S07]  /*12d50*/  LDSM.16.M88.4 R36, [R176] ;  /* 0x00000000b024783b */ /* 0x000f2e0000000200 */
[C---:B-1----:R-:W-:Y:S08]  /*12d60*/  HMMA.16816.F32.BF16 R12, R4.reuse, R24, R64 ;  /* 0x00000018040c723c */ /* 0x042ff00000041840 */
[----:B------:R-:W-:Y:S08]  /*12d70*/  HMMA.16816.F32.BF16 R208, R4, R26, R196 ;  /* 0x0000001a04d0723c */ /* 0x000ff000000418c4 */
[----:B--2---:R-:W-:Y:S08]  /*12d80*/  HMMA.16816.F32.BF16 R196, R8, R30, R152 ;  /* 0x0000001e08c4723c */ /* 0x004ff00000041898 */
[----:B---3--:R-:W-:Y:S01]  /*12d90*/  HMMA.16816.F32.BF16 R152, R16, R40, R12 ;  /* 0x000000281098723c */ /* 0x008fe2000004180c */
[----:B------:R-:W1:Y:S07]  /*12da0*/  LDSM.16.M88.4 R12, [R172] ;  /* 0x00000000ac0c783b */ /* 0x000e6e0000000200 */
[C---:B----4-:R-:W-:Y:S08]  /*12db0*/  HMMA.16816.F32.BF16 R64, R4.reuse, R20, R68 ;  /* 0x000000140440723c */ /* 0x050ff00000041844 */
        /* <DEDUP_REMOVED lines=9> */
[----:B------:R-:W2:Y:S07]  /*12e50*/  LDSM.16.M88.4 R28, [R169] ;  /* 0x00000000a91c783b */ /* 0x000eae0000000200 */
[C---:B------:R-:W-:Y:S08]  /*12e60*/  HMMA.16816.F32.BF16 R236, R8.reuse, R24, R148 ;  /* 0x0000001808ec723c */ /* 0x040ff00000041894 */
[C---:B------:R-:W-:Y:S08]  /*12e70*/  HMMA.16816.F32.BF16 R240, R8.reuse, R20, R72 ;  /* 0x0000001408f0723c */ /* 0x040ff00000041848 */
[C---:B------:R-:W-:Y:S01]  /*12e80*/  HMMA.16816.F32.BF16 R200, R8.reuse, R26, R144 ;  /* 0x0000001a08c8723c */ /* 0x040fe20000041890 */
[----:B------:R-:W-:Y:S07]  /*12e90*/  LDSM.16.M88.4 R24, [R169+0x800] ;  /* 0x00080000a918783b */ /* 0x000fee0000000200 */
[----:B------:R-:W-:Y:S01]  /*12ea0*/  HMMA.16816.F32.BF16 R192, R8, R22, R60 ;  /* 0x0000001608c0723c */ /* 0x000fe2000004183c */
[----:B------:R-:W3:Y:S04]  /*12eb0*/  LDSM.16.M88.4 R20, [R169+0x1000] ;  /* 0x00100000a914783b */ /* 0x000ee80000000200 */
[----:B------:R-:W-:Y:S03]  /*12ec0*/  LDSM.16.M88.4 R8, [R173] ;  /* 0x00000000ad08783b */ /* 0x000fe60000000200 */
        /* <DEDUP_REMOVED lines=8> */
[----:B------:R-:W-:Y:S01]  /*12f50*/  ISETP.GT.AND P0, PT, R226, UR15, PT ;  /* 0x0000000fe2007c0c */ /* 0x000fe2000bf04270 */
[----:B------:R-:W-:-:S05]  /*12f60*/  DEPBAR.LE SB0, 0x0 ;  /* 0x000080000000791a */ /* 0x000fca0000000000 */
        /* <DEDUP_REMOVED lines=10> */
[C---:B---3--:R-:W-:Y:S08]  /*13010*/  HMMA.16816.F32.BF16 R208, R4.reuse, R22, R68 ;  /* 0x0000001604d0723c */ /* 0x048ff00000041844 */
[C---:B----4-:R-:W-:Y:S08]  /*13020*/  HMMA.16816.F32.BF16 R216, R4.reuse, R16, R148 ;  /* 0x0000001004d8723c */ /* 0x050ff00000041894 */
[----:B------:R-:W-:Y:S08]  /*13030*/  HMMA.16816.F32.BF16 R220, R4, R18, R64 ;  /* 0x0000001204dc723c */ /* 0x000ff00000041840 */
[C---:B------:R-:W-:Y:S08]  /*13040*/  HMMA.16816.F32.BF16 R60, R8.reuse, R28, R60 ;  /* 0x0000001c083c723c */ /* 0x040ff0000004183c */
[----:B------:R-:W-:Y:S08]  /*13050*/  HMMA.16816.F32.BF16 R56, R8, R30, R56 ;  /* 0x0000001e0838723c */ /* 0x000ff00000041838 */
        /* <DEDUP_REMOVED lines=14> */
[----:B------:R-:W-:Y:S01]  /*13140*/  IMAD.MOV.U32 R12, RZ, RZ, c[0x0][0x198] ;  /* 0x00006600ff0c7624 */ /* 0x000fe200078e00ff */
[----:B------:R-:W-:Y:S01]  /*13150*/  BSSY B0, `(.L_x_1837) ;  /* 0x000002f000007945 */ /* 0x000fe20003800000 */
[----:B------:R-:W-:Y:S01]  /*13160*/  @!P3 IMAD.MOV.U32 R11, RZ, RZ, c[0x0][0x19c] ;  /* 0x00006700ff0bb624 */ /* 0x000fe200078e00ff */
[----:B------:R-:W-:Y:S01]  /*13170*/  SHF.R.S32.HI R2, RZ, 0x1f, R0 ;  /* 0x0000001fff027819 */ /* 0x000fe20000011400 */
[----:B------:R-:W-:Y:S01]  /*13180*/  IMAD.WIDE.U32 R4, R0, c[0x0][0x198], RZ ;  /* 0x0000660000047a25 */ /* 0x000fe200078e00ff */
[----:B------:R1:W-:Y:S03]  /*13190*/  @P3 STS.128 [R188+0x4000], RZ ;  /* 0x004000ffbc003388 */ /* 0x0003e60000000c00 */
[----:B------:R-:W-:-:S02]  /*131a0*/  IMAD R2, R2, c[0x0][0x198], RZ ;  /* 0x0000660002027a24 */ /* 0x000fc400078e02ff */
[----:B------:R-:W-:Y:S02]  /*131b0*/  @!P3 IMAD.MOV.U32 R7, RZ, RZ, c[0x0][0x19c] ;  /* 0x00006700ff07b624 */ /* 0x000fe400078e00ff */
[----:B------:R-:W-:-:S04]  /*131c0*/  IMAD R0, R0, c[0x0][0x19c], R2 ;  /* 0x0000670000007a24 */ /* 0x000fc800078e0202 */
[----:B------:R-:W-:Y:S01]  /*131d0*/  IMAD.IADD R0, R5, 0x1, R0 ;  /* 0x0000000105007824 */ /* 0x000fe200078e0200 */
[----:B--2---:R-:W-:-:S04]  /*131e0*/  LEA R2, P0, R4, R250, 0x6 ;  /* 0x000000fa04027211 */ /* 0x004fc800078030ff */
[-C--:B------:R-:W-:Y:S02]  /*131f0*/  @!P3 LEA R5, P5, R12, R2.reuse, 0x4 ;  /* 0x000000020c05b211 */ /* 0x080fe400078a20ff */
[----:B---3--:R-:W-:Y:S02]  /*13200*/  LEA.HI.X R3, R4, R143, R0, 0x6, P0 ;  /* 0x0000008f04037211 */ /* 0x008fe400000f3400 */
[----:B------:R-:W-:Y:S02]  /*13210*/  @!P3 LEA R0, P1, R12, R2, 0x5 ;  /* 0x000000020c00b211 */ /* 0x000fe400078228ff */
[----:B------:R-:W-:Y:S02]  /*13220*/  @!P3 LEA R8, P4, R2, c[0x0][0x168], 0x1 ;  /* 0x00005a000208ba11 */ /* 0x000fe400078808ff */
[----:B------:R-:W-:Y:S02]  /*13230*/  @!P3 LEA R6, P2, R5, c[0x0][0x168], 0x1 ;  /* 0x00005a000506ba11 */ /* 0x000fe400078408ff */
[----:B------:R-:W-:-:S02]  /*13240*/  @!P3 LEA.HI.X R11, R12, R3, R11, 0x4, P5 ;  /* 0x000000030c0bb211 */ /* 0x000fc400028f240b */
        /* <DEDUP_REMOVED lines=31> */
.L_x_1838:
[----:B------:R-:W-:Y:S05]  /*13440*/  BSYNC B0 ;  /* 0x0000000000007941 */ /* 0x000fea0003800000 */
.L_x_1837:
[----:B------:R-:W0:Y:S02]  /*13450*/  LDGDEPBAR ;  /* 0x00000000000079af */ /* 0x000e240000000000 */
.L_x_1836:
[----:B-1----:R-:W2:Y:S04]  /*13460*/  LDL R2, [R1+0xf8] ;  /* 0x0000f80001027983 */ /* 0x002ea80000100800 */
[----:B------:R-:W3:Y:S04]  /*13470*/  LDL R3, [R1+0xdc] ;  /* 0x0000dc0001037983 */ /* 0x000ee80000100800 */
[----:B------:R-:W-:Y:S04]  /*13480*/  STL [R1+0x170], R178 ;  /* 0x000170b201007387 */ /* 0x000fe80000100800 */
[----:B------:R-:W-:Y:S04]  /*13490*/  STL [R1+0x16c], R177 ;  /* 0x00016cb101007387 */ /* 0x000fe80000100800 */
[----:B------:R1:W-:Y:S04]  /*134a0*/  STL [R1+0x168], R176 ;  /* 0x000168b001007387 */ /* 0x0003e80000100800 */
        /* <DEDUP_REMOVED lines=8> */
[----:B------:R-:W1:Y:S04]  /*13530*/  LDL R9, [R1+0xe0] ;  /* 0x0000e00001097983 */ /* 0x000e680000100800 */
[----:B------:R-:W4:Y:S02]  /*13540*/  S2R R0, SR_TID.X ;  /* 0x0000000000007919 */ /* 0x000f240000002100 */
[----:B----4-:R-:W-:-:S05]  /*13550*/  IMAD.SHL.U32 R0, R0, 0x2, RZ ;  /* 0x0000000200007824 */ /* 0x010fca00078e00ff */
[----:B------:R-:W-:-:S05]  /*13560*/  LOP3.LUT R0, R0, 0x6, RZ, 0xc0, !PT ;  /* 0x0000000600007812 */ /* 0x000fca00078ec0ff */
[----:B------:R-:W-:-:S05]  /*13570*/  IMAD R0, R226, 0x40, R0 ;  /* 0x00000040e2007824 */ /* 0x000fca00078e0200 */
[----:B------:R-:W-:-:S04]  /*13580*/  ISETP.GE.AND P0, PT, R0, R187, PT ;  /* 0x000000bb0000720c */ /* 0x000fc80003f06270 */
[----:B------:R-:W-:-:S04]  /*13590*/  ISETP.LT.OR P4, PT, R0, R183, P0 ;  /* 0x000000b70000720c */ /* 0x000fc80000781670 */
[----:B------:R-:W-:Y:S01]  /*135a0*/  FSEL R14, R60, -INF , !P4 ;  /* 0xff8000003c0e7808 */ /* 0x000fe20006000000 */
[----:B------:R-:W-:Y:S02]  /*135b0*/  IMAD.SHL.U32 R239, R226, 0x2, RZ ;  /* 0x00000002e2ef7824 */ /* 0x000fe400078e00ff */
[----:B--2---:R-:W-:Y:S01]  /*135c0*/  IMAD.MOV.U32 R8, RZ, RZ, R2 ;  /* 0x000000ffff087224 */ /* 0x004fe200078e0002 */
[----:B------:R-:W-:-:S04]  /*135d0*/  IADD3 R2, R0, 0x1, RZ ;  /* 0x0000000100027810 */ /* 0x000fc80007ffe0ff */
[C---:B------:R-:W-:Y:S02]  /*135e0*/  ISETP.GE.AND P2, PT, R2.reuse, R186, PT ;  /* 0x000000ba0200720c */ /* 0x040fe40003f46270 */
[C---:B------:R-:W-:Y:S02]  /*135f0*/  ISETP.GE.AND P0, PT, R2.reuse, R184, PT ;  /* 0x000000b80200720c */ /* 0x040fe40003f06270 */
[C---:B------:R-:W-:Y:S02]  /*13600*/  ISETP.GE.AND P3, PT, R2.reuse, R187, PT ;  /* 0x000000bb0200720c */ /* 0x040fe40003f66270 */
[C---:B------:R-:W-:Y:S02]  /*13610*/  ISETP.GE.AND P1, PT, R2.reuse, R185, PT ;  /* 0x000000b90200720c */ /* 0x040fe40003f26270 */
[C---:B------:R-:W-:Y:S02]  /*13620*/  ISETP.LT.OR P6, PT, R2.reuse, R182, P2 ;  /* 0x000000b60200720c */ /* 0x040fe400017c1670 */
[----:B------:R-:W-:-:S02]  /*13630*/  ISETP.LT.OR P2, PT, R2, R180, P0 ;  /* 0x000000b40200720c */ /* 0x000fc40000741670 */
[C---:B------:R-:W-:Y:S01]  /*13640*/  ISETP.LT.OR P5, PT, R2.reuse, R183, P3 ;  /* 0x000000b70200720c */ /* 0x040fe20001fa1670 */
[----:B---3--:R-:W-:Y:S01]  /*13650*/  IMAD.MOV.U32 R7, RZ, RZ, R3 ;  /* 0x000000ffff077224 */ /* 0x008fe200078e0003 */
[----:B------:R-:W-:Y:S02]  /*13660*/  ISETP.LT.OR P3, PT, R2, R181, P1 ;  /* 0x000000b50200720c */ /* 0x000fe40000f61670 */
[C---:B------:R-:W-:Y:S02]  /*13670*/  ISETP.GE.AND P1, PT, R0.reuse, R186, PT ;  /* 0x000000ba0000720c */ /* 0x040fe40003f26270 */
[C---:B------:R-:W-:Y:S02]  /*13680*/  ISETP.GE.AND P0, PT, R0.reuse, R185, PT ;  /* 0x000000b90000720c */ /* 0x040fe40003f06270 */
[----:B------:R-:W-:Y:S02]  /*13690*/  P2R R3, PR, RZ, 0x4 ;  /* 0x00000004ff037803 */ /* 0x000fe40000000000 */
[----:B------:R-:W-:-:S02]  /*136a0*/  ISETP.GE.AND P2, PT, R0, R184, PT ;  /* 0x000000b80000720c */ /* 0x000fc40003f46270 */
[----:B------:R-:W-:Y:S02]  /*136b0*/  P2R R4, PR, RZ, 0x8 ;  /* 0x00000008ff047803 */ /* 0x000fe40000000000 */
[C---:B------:R-:W-:Y:S02]  /*136c0*/  IADD3 R2, R0.reuse, 0x8, RZ ;  /* 0x0000000800027810 */ /* 0x040fe40007ffe0ff */
[C---:B------:R-:W-:Y:S02]  /*136d0*/  ISETP.LT.OR P3, PT, R0.reuse, R182, P1 ;  /* 0x000000b60000720c */ /* 0x040fe40000f61670 */
[C---:B------:R-:W-:Y:S02]  /*136e0*/  ISETP.LT.OR P1, PT, R0.reuse, R181, P0 ;  /* 0x000000b50000720c */ /* 0x040fe40000721670 */
[----:B------:R-:W-:Y:S02]  /*136f0*/  ISETP.LT.OR P0, PT, R0, R180, P2 ;  /* 0x000000b40000720c */ /* 0x000fe40001701670 */
[----:B------:R-:W-:-:S02]  /*13700*/  ISETP.GE.AND P2, PT, R2, R186, PT ;  /* 0x000000ba0200720c */ /* 0x000fc40003f46270 */
[----:B------:R-:W-:Y:S02]  /*13710*/  P2R R5, PR, RZ, 0x40 ;  /* 0x00000040ff057803 */ /* 0x000fe40000000000 */
[----:B------:R-:W-:Y:S02]  /*13720*/  FSEL R19, R62, -INF , !P3 ;  /* 0xff8000003e137808 */ /* 0x000fe40005800000 */
[----:B------:R-:W-:Y:S02]  /*13730*/  ISETP.GE.AND P3, PT, R2, R187, PT ;  /* 0x000000bb0200720c */ /* 0x000fe40003f66270 */
[----:B------:R-:W-:Y:S02]  /*13740*/  FSEL R155, R160, -INF , !P1 ;  /* 0xff800000a09b7808 */ /* 0x000fe40004800000 */
[----:B------:R-:W-:Y:S02]  /*13750*/  FSEL R18, R61, -INF , !P5 ;  /* 0xff8000003d127808 */ /* 0x000fe40006800000 */
[----:B------:R-:W-:-:S02]  /*13760*/  ISETP.LT.OR P6, PT, R2, R182, P2 ;  /* 0x000000b60200720c */ /* 0x000fc400017c1670 */
[C---:B------:R-:W-:Y:S02]  /*13770*/  ISETP.GE.AND P1, PT, R2.reuse, R185, PT ;  /* 0x000000b90200720c */ /* 0x040fe40003f26270 */
[----:B------:R-:W-:Y:S02]  /*13780*/  ISETP.NE.AND P5, PT, R3, RZ, PT ;  /* 0x000000ff0300720c */ /* 0x000fe40003fa5270 */
[----:B------:R-:W-:Y:S02]  /*13790*/  ISETP.NE.AND P2, PT, R5, RZ, PT ;  /* 0x000000ff0500720c */ /* 0x000fe40003f45270 */
[----:B------:R-:W-:Y:S02]  /*137a0*/  ISETP.LT.OR P4, PT, R2, R183, P3 ;  /* 0x000000b70200720c */ /* 0x000fe40001f81670 */
[----:B------:R-:W-:Y:S02]  /*137b0*/  IADD3 R3, R0, 0x9, RZ ;  /* 0x0000000900037810 */ /* 0x000fe40007ffe0ff */
[----:B------:R-:W-:-:S02]  /*137c0*/  ISETP.NE.AND P3, PT, R4, RZ, PT ;  /* 0x000000ff0400720c */ /* 0x000fc40003f65270 */
[----:B------:R-:W-:Y:S02]  /*137d0*/  ISETP.LT.OR P1, PT, R2, R181, P1 ;  /* 0x000000b50200720c */ /* 0x000fe40000f21670 */
[----:B------:R-:W-:Y:S02]  /*137e0*/  FSEL R22, R63, -INF , !P2 ;  /* 0xff8000003f167808 */ /* 0x000fe40005000000 */
[----:B------:R-:W-:Y:S02]  /*137f0*/  ISETP.GE.AND P2, PT, R3, R186, PT ;  /* 0x000000ba0300720c */ /* 0x000fe40003f46270 */
[----:B------:R-:W-:Y:S02]  /*13800*/  FSEL R156, R161, -INF , !P3 ;  /* 0xff800000a19c7808 */ /* 0x000fe40005800000 */
[----:B------:R-:W-:Y:S02]  /*13810*/  FSEL R212, R162, -INF , !P0 ;  /* 0xff800000a2d47808 */ /* 0x000fe40004000000 */
[----:B------:R-:W-:-:S02]  /*13820*/  ISETP.GE.AND P3, PT, R3, R187, PT ;  /* 0x000000bb0300720c */ /* 0x000fc40003f66270 */
[----:B------:R-:W-:Y:S02]  /*13830*/  ISETP.GE.AND P0, PT, R2, R184, PT ;  /* 0x000000b80200720c */ /* 0x000fe40003f06270 */
[----:B------:R-:W-:Y:S02]  /*13840*/  P2R R4, PR, RZ, 0x2 ;  /* 0x00000002ff047803 */ /* 0x000fe40000000000 */
[----:B------:R-:W-:Y:S02]  /*13850*/  ISETP.LT.OR P2, PT, R3, R182, P2 ;  /* 0x000000b60300720c */ /* 0x000fe40001741670 */
[----:B------:R-:W-:Y:S02]  /*13860*/  FSEL R213, R163, -INF , !P5 ;  /* 0xff800000a3d57808 */ /* 0x000fe40006800000 */
[----:B------:R-:W-:Y:S02]  /*13870*/  ISETP.GE.AND P1, PT, R3, R185, PT ;  /* 0x000000b90300720c */ /* 0x000fe40003f26270 */
[----:B------:R-:W-:-:S02]  /*13880*/  P2R R5, PR, RZ, 0x40 ;  /* 0x00000040ff057803 */ /* 0x000fc40000000000 */
[C---:B------:R-:W-:Y:S02]  /*13890*/  ISETP.LT.OR P5, PT, R3.reuse, R183, P3 ;  /* 0x000000b70300720c */ /* 0x040fe40001fa1670 */
[----:B------:R-:W-:Y:S02]  /*138a0*/  ISETP.LT.OR P6, PT, R2, R180, P0 ;  /* 0x000000b40200720c */ /* 0x000fe400007c1670 */
[----:B------:R-:W-:Y:S02]  /*138b0*/  ISETP.NE.AND P3, PT, R4, RZ, PT ;  /* 0x000000ff0400720c */ /* 0x000fe40003f65270 */
[C---:B------:R-:W-:Y:S02]  /*138c0*/  ISETP.GE.AND P0, PT, R3.reuse, R184, PT ;  /* 0x000000b80300720c */ /* 0x040fe40003f06270 */
[----:B------:R-:W-:Y:S02]  /*138d0*/  P2R R4, PR, RZ, 0x4 ;  /* 0x00000004ff047803 */ /* 0x000fe40000000000 */
[----:B------:R-:W-:-:S02]  /*138e0*/  ISETP.LT.OR P2, PT, R3, R181, P1 ;  /* 0x000000b50300720c */ /* 0x000fc40000f41670 */
[----:B------:R-:W-:Y:S02]  /*138f0*/  IADD3 R2, R0, 0x10, RZ ;  /* 0x0000001000027810 */ /* 0x000fe40007ffe0ff */
[----:B------:R-:W-:Y:S02]  /*13900*/  ISETP.LT.OR P1, PT, R3, R180, P0 ;  /* 0x000000b40300720c */ /* 0x000fe40000721670 */
[----:B------:R-:W-:Y:S02]  /*13910*/  P2R R3, PR, RZ, 0x4 ;  /* 0x00000004ff037803 */ /* 0x000fe40000000000 */
[----:B------:R-:W-:Y:S02]  /*13920*/  FSEL R154, R192, -INF , !P3 ;  /* 0xff800000c09a7808 */ /* 0x000fe40005800000 */
[C---:B------:R-:W-:Y:S02]  /*13930*/  ISETP.GE.AND P3, PT, R2.reuse, R186, PT ;  /* 0x000000ba0200720c */ /* 0x040fe40003f66270 */
[----:B------:R-:W-:-:S02]  /*13940*/  ISETP.GE.AND P2, PT, R2, R185, PT ;  /* 0x000000b90200720c */ /* 0x000fc40003f46270 */
[----:B------:R-:W-:Y:S02]  /*13950*/  ISETP.GE.AND P0, PT, R2, R184, PT ;  /* 0x000000b80200720c */ /* 0x000fe40003f06270 */
[----:B------:R-:W-:Y:S02]  /*13960*/  FSEL R189, R194, -INF , !P6 ;  /* 0xff800000c2bd7808 */ /* 0x000fe40007000000 */
[----:B------:R-:W-:Y:S02]  /*13970*/  FSEL R26, R56, -INF , !P4 ;  /* 0xff800000381a7808 */ /* 0x000fe40006000000 */
[----:B------:R-:W-:Y:S02]  /*13980*/  ISETP.NE.AND P6, PT, R3, RZ, PT ;  /* 0x000000ff0300720c */ /* 0x000fe40003fc5270 */
[C---:B------:R-:W-:Y:S02]  /*13990*/  ISETP.LT.OR P3, PT, R2.reuse, R182, P3 ;  /* 0x000000b60200720c */ /* 0x040fe40001f61670 */
[----:B------:R-:W-:-:S02]  /*139a0*/  ISETP.LT.OR P2, PT, R2, R181, P2 ;  /* 0x000000b50200720c */ /* 0x000fc40001741670 */
[----:B------:R-:W-:Y:S02]  /*139b0*/  ISETP.NE.AND P4, PT, R5, RZ, PT ;  /* 0x000000ff0500720c */ /* 0x000fe40003f85270 */
[----:B------:R-:W-:Y:S02]  /*139c0*/  IADD3 R3, R0, 0x11, RZ ;  /* 0x0000001100037810 */ /* 0x000fe40007ffe0ff */
[----:B------:R-:W-:Y:S02]  /*139d0*/  ISETP.LT.OR P0, PT, R2, R180, P0 ;  /* 0x000000b40200720c */ /* 0x000fe40000701670 */
[----:B------:R-:W-:Y:S02]  /*139e0*/  FSEL R23, R57, -INF , !P5 ;  /* 0xff80000039177808 */ /* 0x000fe40006800000 */
[----:B------:R-:W-:Y:S02]  /*139f0*/  ISETP.NE.AND P5, PT, R4, RZ, PT ;  /* 0x000000ff0400720c */ /* 0x000fe40003fa5270 */
[----:B------:R-:W-:-:S02]  /*13a00*/  P2R R6, PR, RZ, 0x8 ;  /* 0x00000008ff067803 */ /* 0x000fc40000000000 */
[----:B------:R-:W-:Y:S02]  /*13a10*/  P2R R5, PR, RZ, 0x4 ;  /* 0x00000004ff057803 */ /* 0x000fe40000000000 */
[----:B------:R-:W-:Y:S02]  /*13a20*/  FSEL R38, R58, -INF , !P4 ;  /* 0xff8000003a267808 */ /* 0x000fe40006000000 */
[CC--:B------:R-:W-:Y:S02]  /*13a30*/  ISETP.GE.AND P3, PT, R3.reuse, R187.reuse, PT ;  /* 0x000000bb0300720c */ /* 0x0c0fe40003f66270 */
[----:B------:R-:W-:Y:S02]  /*13a40*/  ISETP.GE.AND P2, PT, R3, R186, PT ;  /* 0x000000ba0300720c */ /* 0x000fe40003f46270 */
[----:B------:R-:W-:Y:S02]  /*13a50*/  ISETP.GE.AND P4, PT, R2, R187, PT ;  /* 0x000000bb0200720c */ /* 0x000fe40003f86270 */
[----:B------:R-:W-:-:S02]  /*13a60*/  P2R R4, PR, RZ, 0x1 ;  /* 0x00000001ff047803 */ /* 0x000fc40000000000 */
[----:B------:R-:W-:Y:S02]  /*13a70*/  FSEL R37, R59, -INF , !P5 ;  /* 0xff8000003b257808 */ /* 0x000fe40006800000 */
[----:B------:R-:W-:Y:S02]  /*13a80*/  FSEL R153, R193, -INF , !P6 ;  /* 0xff800000c1997808 */ /* 0x000fe40007000000 */
[CC--:B------:R-:W-:Y:S02]  /*13a90*/  ISETP.LT.OR P6, PT, R3.reuse, R183.reuse, P3 ;  /* 0x000000b70300720c */ /* 0x0c0fe40001fc1670 */
[----:B------:R-:W-:Y:S02]  /*13aa0*/  ISETP.LT.OR P5, PT, R3, R182, P2 ;  /* 0x000000b60300720c */ /* 0x000fe400017a1670 */
[----:B------:R-:W-:Y:S02]  /*13ab0*/  ISETP.LT.OR P4, PT, R2, R183, P4 ;  /* 0x000000b70200720c */ /* 0x000fe40002781670 */
[----:B------:R-:W-:-:S02]  /*13ac0*/  FSEL R163, R195, -INF , !P1 ;  /* 0xff800000c3a37808 */ /* 0x000fc40004800000 */
[----:B------:R-:W-:Y:S02]  /*13ad0*/  ISETP.NE.AND P3, PT, R5, RZ, PT ;  /* 0x000000ff0500720c */ /* 0x000fe40003f65270 */
[----:B------:R-:W-:Y:S02]  /*13ae0*/  ISETP.NE.AND P2, PT, R4, RZ, PT ;  /* 0x000000ff0400720c */ /* 0x000fe40003f45270 */
[----:B------:R-:W-:Y:S02]  /*13af0*/  IADD3 R2, R0, 0x18, RZ ;  /* 0x0000001800027810 */ /* 0x000fe40007ffe0ff */
[C---:B------:R-:W-:Y:S02]  /*13b00*/  ISETP.GE.AND P1, PT, R3.reuse, R185, PT ;  /* 0x000000b90300720c */ /* 0x040fe40003f26270 */
[----:B------:R-:W-:Y:S02]  /*13b10*/  ISETP.GE.AND P0, PT, R3, R184, PT ;  /* 0x000000b80300720c */ /* 0x000fe40003f06270 */
[----:B------:R-:W-:-:S02]  /*13b20*/  P2R R4, PR, RZ, 0x20 ;  /* 0x00000020ff047803 */ /* 0x000fc40000000000 */
[----:B------:R-:W-:Y:S02]  /*13b30*/  FSEL R152, R196, -INF , !P3 ;  /* 0xff800000c4987808 */ /* 0x000fe40005800000 */
[----:B------:R-:W-:Y:S02]  /*13b40*/  FSEL R162, R198, -INF , !P2 ;  /* 0xff800000c6a27808 */ /* 0x000fe40005000000 */
[C---:B------:R-:W-:Y:S02]  /*13b50*/  ISETP.LT.OR P5, PT, R3.reuse, R181, P1 ;  /* 0x000000b50300720c */ /* 0x040fe40000fa1670 */
[C---:B------:R-:W-:Y:S02]  /*13b60*/  ISETP.GE.AND P3, PT, R2.reuse, R186, PT ;  /* 0x000000ba0200720c */ /* 0x040fe40003f66270 */
[----:B------:R-:W-:Y:S02]  /*13b70*/  ISETP.GE.AND P2, PT, R2, R185, PT ;  /* 0x000000b90200720c */ /* 0x000fe40003f46270 */
[----:B------:R-:W-:-:S02]  /*13b80*/  ISETP.LT.OR P1, PT, R3, R180, P0 ;  /* 0x000000b40300720c */ /* 0x000fc40000721670 */
[----:B------:R-:W-:Y:S02]  /*13b90*/  ISETP.GE.AND P0, PT, R2, R184, PT ;  /* 0x000000b80200720c */ /* 0x000fe40003f06270 */
[----:B------:R-:W-:Y:S02]  /*13ba0*/  FSEL R61, R52, -INF , !P4 ;  /* 0xff800000343d7808 */ /* 0x000fe40006000000 */
[----:B------:R-:W-:Y:S02]  /*13bb0*/  ISETP.NE.AND P4, PT, R6, RZ, PT ;  /* 0x000000ff0600720c */ /* 0x000fe40003f85270 */
[C---:B------:R-:W-:Y:S02]  /*13bc0*/  ISETP.LT.OR P3, PT, R2.reuse, R182, P3 ;  /* 0x000000b60200720c */ /* 0x040fe40001f61670 */
[----:B------:R-:W-:Y:S02]  /*13bd0*/  ISETP.LT.OR P2, PT, R2, R181, P2 ;  /* 0x000000b50200720c */ /* 0x000fe40001741670 */
[----:B------:R-:W-:-:S02]  /*13be0*/  IADD3 R3, R0, 0x19, RZ ;  /* 0x0000001900037810 */ /* 0x000fc40007ffe0ff */
[----:B------:R-:W-:Y:S02]  /*13bf0*/  ISETP.LT.OR P0, PT, R2, R180, P0 ;  /* 0x000000b40200720c */ /* 0x000fe40000701670 */
[----:B------:R-:W-:Y:S02]  /*13c00*/  FSEL R56, R53, -INF , !P6 ;  /* 0xff80000035387808 */ /* 0x000fe40007000000 */
[----:B------:R-:W-:Y:S02]  /*13c10*/  FSEL R60, R54, -INF , !P4 ;  /* 0xff800000363c7808 */ /* 0x000fe40006000000 */
[----:B------:R-:W-:Y:S02]  /*13c20*/  ISETP.NE.AND P6, PT, R4, RZ, PT ;  /* 0x000000ff0400720c */ /* 0x000fe40003fc5270 */
[----:B------:R-:W-:Y:S02]  /*13c30*/  P2R R6, PR, RZ, 0x8 ;  /* 0x00000008ff067803 */ /* 0x000fe40000000000 */
[----:B------:R-:W-:-:S02]  /*13c40*/  P2R R5, PR, RZ, 0x4 ;  /* 0x00000004ff057803 */ /* 0x000fc40000000000 */
[-C--:B------:R-:W-:Y:S02]  /*13c50*/  ISETP.GE.AND P4, PT, R2, R187.reuse, PT ;  /* 0x000000bb0200720c */ /* 0x080fe40003f86270 */
[C---:B------:R-:W-:Y:S02]  /*13c60*/  ISETP.GE.AND P3, PT, R3.reuse, R187, PT ;  /* 0x000000bb0300720c */ /* 0x040fe40003f66270 */
[----:B------:R-:W-:Y:S02]  /*13c70*/  ISETP.GE.AND P2, PT, R3, R186, PT ;  /* 0x000000ba0300720c */ /* 0x000fe40003f46270 */
[----:B------:R-:W-:Y:S02]  /*13c80*/  P2R R4, PR, RZ, 0x1 ;  /* 0x00000001ff047803 */ /* 0x000fe40000000000 */
[----:B------:R-:W-:Y:S02]  /*13c90*/  FSEL R59, R55, -INF , !P6 ;  /* 0xff800000373b7808 */ /* 0x000fe40007000000 */
[----:B------:R-:W-:-:S02]  /*13ca0*/  FSEL R143, R197, -INF , !P5 ;  /* 0xff800000c58f7808 */ /* 0x000fc40006800000 */
[-C--:B------:R-:W-:Y:S02]  /*13cb0*/  ISETP.LT.OR P4, PT, R2, R183.reuse, P4 ;  /* 0x000000b70200720c */ /* 0x080fe40002781670 */
[C---:B------:R-:W-:Y:S02]  /*13cc0*/  ISETP.LT.OR P6, PT, R3.reuse, R183, P3 ;  /* 0x000000b70300720c */ /* 0x040fe40001fc1670 */
[----:B------:R-:W-:Y:S02]  /*13cd0*/  ISETP.LT.OR P5, PT, R3, R182, P2 ;  /* 0x000000b60300720c */ /* 0x000fe400017a1670 */
[----:B------:R-:W-:Y:S02]  /*13ce0*/  ISETP.NE.AND P3, PT, R5, RZ, PT ;  /* 0x000000ff0500720c */ /* 0x000fe40003f65270 */
[----:B------:R-:W-:Y:S02]  /*13cf0*/  ISETP.NE.AND P2, PT, R4, RZ, PT ;  /* 0x000000ff0400720c */ /* 0x000fe40003f45270 */
[----:B------:R-:W-:-:S02]  /*13d00*/  FSEL R161, R199, -INF , !P1 ;  /* 0xff800000c7a17808 */ /* 0x000fc40004800000 */
[----:B------:R-:W-:Y:S02]  /*13d10*/  IADD3 R2, R0, 0x20, RZ ;  /* 0x0000002000027810 */ /* 0x000fe40007ffe0ff */
[C---:B------:R-:W-:Y:S02]  /*13d20*/  ISETP.GE.AND P1, PT, R3.reuse, R185, PT ;  /* 0x000000b90300720c */ /* 0x040fe40003f26270 */
[----:B------:R-:W-:Y:S02]  /*13d30*/  FSEL R51, R28, -INF , !P4 ;  /* 0xff8000001c337808 */ /* 0x000fe40006000000 */
[----:B------:R-:W-:Y:S02]  /*13d40*/  ISETP.GE.AND P0, PT, R3, R184, PT ;  /* 0x000000b80300720c */ /* 0x000fe40003f06270 */
[----:B------:R-:W-:Y:S02]  /*13d50*/  ISETP.NE.AND P4, PT, R6, RZ, PT ;  /* 0x000000ff0600720c */ /* 0x000fe40003f85270 */
[----:B------:R-:W-:-:S02]  /*13d60*/  FSEL R75, R200, -INF , !P3 ;  /* 0xff800000c84b7808 */ /* 0x000fc40005800000 */
[----:B------:R-:W-:Y:S02]  /*13d70*/  FSEL R160, R202, -INF , !P2 ;  /* 0xff800000caa07808 */ /* 0x000fe40005000000 */
[----:B------:R-:W-:Y:S02]  /*13d80*/  P2R R4, PR, RZ, 0x20 ;  /* 0x00000020ff047803 */ /* 0x000fe40000000000 */
[C---:B------:R-:W-:Y:S02]  /*13d90*/  ISETP.GE.AND P3, PT, R2.reuse, R186, PT ;  /* 0x000000ba0200720c */ /* 0x040fe40003f66270 */
[----:B------:R-:W-:Y:S02]  /*13da0*/  ISETP.GE.AND P2, PT, R2, R185, PT ;  /* 0x000000b90200720c */ /* 0x000fe40003f46270 */
[C---:B------:R-:W-:Y:S02]  /*13db0*/  ISETP.LT.OR P5, PT, R3.reuse, R181, P1 ;  /* 0x000000b50300720c */ /* 0x040fe40000fa1670 */
[----:B------:R-:W-:-:S02]  /*13dc0*/  ISETP.LT.OR P1, PT, R3, R180, P0 ;  /* 0x000000b40300720c */ /* 0x000fc40000721670 */
[----:B------:R-:W-:Y:S02]  /*13dd0*/  FSEL R54, R30, -INF , !P4 ;  /* 0xff8000001e367808 */ /* 0x000fe40006000000 */
[C---:B------:R-:W-:Y:S02]  /*13de0*/  ISETP.GE.AND P0, PT, R2.reuse, R184, PT ;  /* 0x000000b80200720c */ /* 0x040fe40003f06270 */
[C---:B------:R-:W-:Y:S02]  /*13df0*/  ISETP.GE.AND P4, PT, R2.reuse, R187, PT ;  /* 0x000000bb0200720c */ /* 0x040fe40003f86270 */
[C---:B------:R-:W-:Y:S02]  /*13e00*/  ISETP.LT.OR P3, PT, R2.reuse, R182, P3 ;  /* 0x000000b60200720c */ /* 0x040fe40001f61670 */
[----:B------:R-:W-:Y:S02]  /*13e10*/  ISETP.LT.OR P2, PT, R2, R181, P2 ;  /* 0x000000b50200720c */ /* 0x000fe40001741670 */
[----:B------:R-:W-:-:S02]  /*13e20*/  IADD3 R3, R0, 0x21, RZ ;  /* 0x0000002100037810 */ /* 0x000fc40007ffe0ff */
[----:B------:R-:W-:Y:S02]  /*13e30*/  FSEL R49, R29, -INF , !P6 ;  /* 0xff8000001d317808 */ /* 0x000fe40007000000 */
[----:B------:R-:W-:Y:S02]  /*13e40*/  ISETP.LT.OR P0, PT, R2, R180, P0 ;  /* 0x000000b40200720c */ /* 0x000fe40000701670 */
[----:B------:R-:W-:Y:S02]  /*13e50*/  ISETP.NE.AND P6, PT, R4, RZ, PT ;  /* 0x000000ff0400720c */ /* 0x000fe40003fc5270 */
[----:B------:R-:W-:Y:S02]  /*13e60*/  ISETP.LT.OR P4, PT, R2, R183, P4 ;  /* 0x000000b70200720c */ /* 0x000fe40002781670 */
[----:B------:R-:W-:Y:S02]  /*13e70*/  P2R R6, PR, RZ, 0x8 ;  /* 0x00000008ff067803 */ /* 0x000fe40000000000 */
[----:B------:R-:W-:-:S02]  /*13e80*/  P2R R5, PR, RZ, 0x4 ;  /* 0x00000004ff057803 */ /* 0x000fc40000000000 */
[C---:B------:R-:W-:Y:S02]  /*13e90*/  ISETP.GE.AND P3, PT, R3.reuse, R187, PT ;  /* 0x000000bb0300720c */ /* 0x040fe40003f66270 */
[----:B------:R-:W-:Y:S02]  /*13ea0*/  ISETP.GE.AND P2, PT, R3, R186, PT ;  /* 0x000000ba0300720c */ /* 0x000fe40003f46270 */
[----:B------:R-:W-:Y:S02]  /*13eb0*/  P2R R4, PR, RZ, 0x1 ;  /* 0x00000001ff047803 */ /* 0x000fe40000000000 */
[----:B------:R-:W-:Y:S02]  /*13ec0*/  FSEL R50, R31, -INF , !P6 ;  /* 0xff8000001f327808 */ /* 0x000fe40007000000 */
[----:B------:R-:W-:Y:S02]  /*13ed0*/  FSEL R73, R201, -INF , !P5 ;  /* 0xff800000c9497808 */ /* 0x000fe40006800000 */
[----:B------:R-:W-:-:S02]  /*13ee0*/  FSEL R47, R64, -INF , !P4 ;  /* 0xff800000402f7808 */ /* 0x000fc40006000000 */
[----:B------:R-:W-:Y:S02]  /*13ef0*/  FSEL R159, R203, -INF , !P1 ;  /* 0xff800000cb9f7808 */ /* 0x000fe40004800000 */
[----:B------:R-:W-:Y:S02]  /*13f00*/  ISETP.NE.AND P4, PT, R6, RZ, PT ;  /* 0x000000ff0600720c */ /* 0x000fe40003f85270 */
[C---:B------:R-:W-:Y:S02]  /*13f10*/  ISETP.LT.OR P6, PT, R3.reuse, R183, P3 ;  /* 0x000000b70300720c */ /* 0x040fe40001fc1670 */
[C---:B------:R-:W-:Y:S02]  /*13f20*/  ISETP.LT.OR P5, PT, R3.reuse, R182, P2 ;  /* 0x000000b60300720c */ /* 0x040fe400017a1670 */
[----:B------:R-:W-:Y:S02]  /*13f30*/  ISETP.GE.AND P1, PT, R3, R185, PT ;  /* 0x000000b90300720c */ /* 0x000fe40003f26270 */
[----:B------:R-:W-:-:S02]  /*13f40*/  ISETP.NE.AND P3, PT, R5, RZ, PT ;  /* 0x000000ff0500720c */ /* 0x000fc40003f65270 */
[----:B------:R-:W-:Y:S02]  /*13f50*/  IADD3 R2, R0, 0x28, RZ ;  /* 0x0000002800027810 */ /* 0x000fe40007ffe0ff */
[C---:B------:R-:W-:Y:S02]  /*13f60*/  ISETP.GE.AND P0, PT, R3.reuse, R184, PT ;  /* 0x000000b80300720c */ /* 0x040fe40003f06270 */
[----:B------:R-:W-:Y:S02]  /*13f70*/  ISETP.NE.AND P2, PT, R4, RZ, PT ;  /* 0x000000ff0400720c */ /* 0x000fe40003f45270 */
[----:B------:R-:W-:Y:S02]  /*13f80*/  P2R R4, PR, RZ, 0x20 ;  /* 0x00000020ff047803 */ /* 0x000fe40000000000 */
[----:B------:R-:W-:Y:S02]  /*13f90*/  FSEL R48, R66, -INF , !P4 ;  /* 0xff80000042307808 */ /* 0x000fe40006000000 */
[----:B------:R-:W-:-:S02]  /*13fa0*/  ISETP.LT.OR P5, PT, R3, R181, P1 ;  /* 0x000000b50300720c */ /* 0x000fc40000fa1670 */
[----:B------:R-:W-:Y:S02]  /*13fb0*/  FSEL R66, R204, -INF , !P3 ;  /* 0xff800000cc427808 */ /* 0x000fe40005800000 */
[----:B------:R-:W-:Y:S02]  /*13fc0*/  ISETP.LT.OR P1, PT, R3, R180, P0 ;  /* 0x000000b40300720c */ /* 0x000fe40000721670 */
[----:B------:R-:W-:Y:S02]  /*13fd0*/  ISETP.GE.AND P3, PT, R2, R186, PT ;  /* 0x000000ba0200720c */ /* 0x000fe40003f66270 */
[----:B------:R-:W-:Y:S02]  /*13fe0*/  FSEL R158, R206, -INF , !P2 ;  /* 0xff800000ce9e7808 */ /* 0x000fe40005000000 */
[C---:B------:R-:W-:Y:S02]  /*13ff0*/  ISETP.GE.AND P4, PT, R2.reuse, R187, PT ;  /* 0x000000bb0200720c */ /* 0x040fe40003f86270 */
[----:B------:R-:W-:-:S02]  /*14000*/  ISETP.GE.AND P2, PT, R2, R185, PT ;  /* 0x000000b90200720c */ /* 0x000fc40003f46270 */
[C---:B------:R-:W-:Y:S02]  /*14010*/  ISETP.GE.AND P0, PT, R2.reuse, R184, PT ;  /* 0x000000b80200720c */ /* 0x040fe40003f06270 */
[----:B------:R-:W-:Y:S02]  /*14020*/  FSEL R43, R65, -INF , !P6 ;  /* 0xff800000412b7808 */ /* 0x000fe40007000000 */
[C---:B------:R-:W-:Y:S02]  /*14030*/  ISETP.LT.OR P6, PT, R2.reuse, R182, P3 ;  /* 0x000000b60200720c */ /* 0x040fe40001fc1670 */
[----:B------:R-:W-:Y:S02]  /*14040*/  ISETP.LT.OR P4, PT, R2, R183, P4 ;  /* 0x000000b70200720c */ /* 0x000fe40002781670 */
[----:B------:R-:W-:Y:S02]  /*14050*/  ISETP.NE.AND P3, PT, R4, RZ, PT ;  /* 0x000000ff0400720c */ /* 0x000fe40003f65270 */
[----:B------:R-:W-:-:S02]  /*14060*/  ISETP.LT.OR P2, PT, R2, R181, P2 ;  /* 0x000000b50200720c */ /* 0x000fc40001741670 */
[----:B------:R-:W-:Y:S02]  /*14070*/  ISETP.LT.OR P0, PT, R2, R180, P0 ;  /* 0x000000b40200720c */ /* 0x000fe40000701670 */
[----:B------:R-:W-:Y:S02]  /*14080*/  IADD3 R2, R0, 0x29, RZ ;  /* 0x0000002900027810 */ /* 0x000fe40007ffe0ff */
[----:B------:R-:W-:Y:S02]  /*14090*/  P2R R3, PR, RZ, 0x4 ;  /* 0x00000004ff037803 */ /* 0x000fe40000000000 */
[----:B------:R-:W-:Y:S02]  /*140a0*/  FSEL R46, R67, -INF , !P3 ;  /* 0xff800000432e7808 */ /* 0x000fe40005800000 */
[----:B------:R-:W-:Y:S02]  /*140b0*/  P2R R4, PR, RZ, 0x1 ;  /* 0x00000001ff047803 */ /* 0x000fe40000000000 */
[----:B------:R-:W-:-:S02]  /*140c0*/  FSEL R157, R207, -INF , !P1 ;  /* 0xff800000cf9d7808 */ /* 0x000fc40004800000 */
[C---:B------:R-:W-:Y:S02]  /*140d0*/  ISETP.GE.AND P1, PT, R2.reuse, R187, PT ;  /* 0x000000bb0200720c */ /* 0x040fe40003f26270 */
[C---:B------:R-:W-:Y:S02]  /*140e0*/  ISETP.GE.AND P0, PT, R2.reuse, R186, PT ;  /* 0x000000ba0200720c */ /* 0x040fe40003f06270 */
[C---:B------:R-:W-:Y:S02]  /*140f0*/  ISETP.GE.AND P3, PT, R2.reuse, R185, PT ;  /* 0x000000b90200720c */ /* 0x040fe40003f66270 */
[C---:B------:R-:W-:Y:S02]  /*14100*/  ISETP.GE.AND P2, PT, R2.reuse, R184, PT ;  /* 0x000000b80200720c */ /* 0x040fe40003f46270 */
[----:B------:R-:W-:Y:S02]  /*14110*/  FSEL R63, R205, -INF , !P5 ;  /* 0xff800000cd3f7808 */ /* 0x000fe40006800000 */
[----:B------:R-:W-:-:S02]  /*14120*/  ISETP.LT.OR P1, PT, R2, R183, P1 ;  /* 0x000000b70200720c */ /* 0x000fc40000f21670 */
[C---:B------:R-:W-:Y:S02]  /*14130*/  ISETP.LT.OR P0, PT, R2.reuse, R182, P0 ;  /* 0x000000b60200720c */ /* 0x040fe40000701670 */
[C---:B------:R-:W-:Y:S02]  /*14140*/  ISETP.LT.OR P5, PT, R2.reuse, R181, P3 ;  /* 0x000000b50200720c */ /* 0x040fe40001fa1670 */
[----:B------:R-:W-:Y:S02]  /*14150*/  ISETP.LT.OR P2, PT, R2, R180, P2 ;  /* 0x000000b40200720c */ /* 0x000fe40001741670 */
[----:B------:R-:W-:Y:S02]  /*14160*/  IADD3 R2, R0, 0x30, RZ ;  /* 0x0000003000027810 */ /* 0x000fe40007ffe0ff */
[----:B------:R-:W-:Y:S02]  /*14170*/  FSEL R40, R68, -INF , !P4 ;  /* 0xff80000044287808 */ /* 0x000fe40006000000 */
[----:B------:R-:W-:-:S02]  /*14180*/  ISETP.NE.AND P4, PT, R3, RZ, PT ;  /* 0x000000ff0300720c */ /* 0x000fc40003f85270 */
[----:B------:R-:W-:Y:S02]  /*14190*/  FSEL R44, R70, -INF , !P6 ;  /* 0xff800000462c7808 */ /* 0x000fe40007000000 */
[----:B------:R-:W-:Y:S02]  /*141a0*/  P2R R6, PR, RZ, 0x4 ;  /* 0x00000004ff067803 */ /* 0x000fe40000000000 */
[----:B------:R-:W-:Y:S02]  /*141b0*/  FSEL R36, R69, -INF , !P1 ;  /* 0xff80000045247808 */ /* 0x000fe40004800000 */
[----:B------:R-:W-:Y:S02]  /*141c0*/  FSEL R42, R71, -INF , !P0 ;  /* 0xff800000472a7808 */ /* 0x000fe40004000000 */
[----:B------:R-:W-:Y:S02]  /*141d0*/  ISETP.NE.AND P6, PT, R4, RZ, PT ;  /* 0x000000ff0400720c */ /* 0x000fe40003fc5270 */
[----:B------:R-:W-:-:S02]  /*141e0*/  ISETP.GE.AND P1, PT, R2, R187, PT ;  /* 0x000000bb0200720c */ /* 0x000fc40003f26270 */
[C---:B------:R-:W-:Y:S02]  /*141f0*/  ISETP.GE.AND P0, PT, R2.reuse, R186, PT ;  /* 0x000000ba0200720c */ /* 0x040fe40003f06270 */
[C---:B------:R-:W-:Y:S02]  /*14200*/  ISETP.GE.AND P3, PT, R2.reuse, R185, PT ;  /* 0x000000b90200720c */ /* 0x040fe40003f66270 */
[----:B------:R-:W-:Y:S02]  /*14210*/  ISETP.GE.AND P2, PT, R2, R184, PT ;  /* 0x000000b80200720c */ /* 0x000fe40003f46270 */
[----:B------:R-:W-:Y:S02]  /*14220*/  FMNMX.FTZ R4, R247, R14, !PT ;  /* 0x0000000ef7047209 */ /* 0x000fe40007810000 */
[----:B------:R-:W-:Y:S02]  /*14230*/  FSEL R62, R208, -INF , !P4 ;  /* 0xff800000d03e7808 */ /* 0x000fe40006000000 */
[----:B------:R-:W-:-:S02]  /*14240*/  ISETP.LT.OR P1, PT, R2, R183, P1 ;  /* 0x000000b70200720c */ /* 0x000fc40000f21670 */
[C---:B------:R-:W-:Y:S02]  /*14250*/  ISETP.LT.OR P0, PT, R2.reuse, R182, P0 ;  /* 0x000000b60200720c */ /* 0x040fe40000701670 */
[C---:B------:R-:W-:Y:S02]  /*14260*/  ISETP.LT.OR P4, PT, R2.reuse, R181, P3 ;  /* 0x000000b50200720c */ /* 0x040fe40001f81670 */
[----:B------:R-:W-:Y:S02]  /*14270*/  ISETP.LT.OR P2, PT, R2, R180, P2 ;  /* 0x000000b40200720c */ /* 0x000fe40001741670 */
[----:B------:R-:W-:-:S04]  /*14280*/  FMNMX.FTZ R2, R18, R4, !PT ;  /* 0x0000000412027209 */ /* 0x000fc80007810000 */
[----:B------:R-:W-:-:S04]  /*14290*/  FMNMX.FTZ R4, R26, R2, !PT ;  /* 0x000000021a047209 */ /* 0x000fc80007810000 */
[----:B------:R-:W-:Y:S02]  /*142a0*/  FMNMX.FTZ R4, R23, R4, !PT ;  /* 0x0000000417047209 */ /* 0x000fe40007810000 */
[----:B------:R-:W-:Y:S02]  /*142b0*/  IADD3 R3, R0, 0x31, RZ ;  /* 0x0000003100037810 */ /* 0x000fe40007ffe0ff */
[----:B------:R-:W-:Y:S02]  /*142c0*/  FMNMX.FTZ R4, R61, R4, !PT ;  /* 0x000000043d047209 */ /* 0x000fe40007810000 */
[----:B------:R-:W-:Y:S02]  /*142d0*/  FSEL R35, R144, -INF , !P1 ;  /* 0xff80000090237808 */ /* 0x000fe40004800000 */
[----:B------:R-:W-:Y:S02]  /*142e0*/  ISETP.GE.AND P1, PT, R3, R187, PT ;  /* 0x000000bb0300720c */ /* 0x000fe40003f26270 */
[----:B------:R-:W-:-:S02]  /*142f0*/  FMNMX.FTZ R4, R56, R4, !PT ;  /* 0x0000000438047209 */ /* 0x000fc40007810000 */
[----:B------:R-:W-:Y:S02]  /*14300*/  ISETP.LT.OR P1, PT, R3, R183, P1 ;  /* 0x000000b70300720c */ /* 0x000fe40000f21670 */
[----:B------:R-:W-:Y:S02]  /*14310*/  IADD3 R2, R0, 0x38, RZ ;  /* 0x0000003800027810 */ /* 0x000fe40007ffe0ff */
[----:B------:R-:W-:Y:S02]  /*14320*/  FMNMX.FTZ R5, R51, R4, !PT ;  /* 0x0000000433057209 */ /* 0x000fe40007810000 */
[----:B------:R-:W-:Y:S02]  /*14330*/  FSEL R33, R145, -INF , !P1 ;  /* 0xff80000091217808 */ /* 0x000fe40004800000 */
[----:B------:R-:W-:Y:S02]  /*14340*/  FMNMX.FTZ R4, R246, R19, !PT ;  /* 0x00000013f6047209 */ /* 0x000fe40007810000 */
[----:B------:R-:W-:-:S02]  /*14350*/  ISETP.GE.AND P1, PT, R2, R187, PT ;  /* 0x000000bb0200720c */ /* 0x000fc40003f26270 */
[----:B------:R-:W-:Y:S02]  /*14360*/  FMNMX.FTZ R5, R49, R5, !PT ;  /* 0x0000000531057209 */ /* 0x000fe40007810000 */
[----:B------:R-:W-:Y:S02]  /*14370*/  IADD3 R0, R0, 0x39, RZ ;  /* 0x0000003900007810 */ /* 0x000fe40007ffe0ff */
[----:B------:R-:W-:Y:S02]  /*14380*/  FSEL R41, R146, -INF , !P0 ;  /* 0xff80000092297808 */ /* 0x000fe40004000000 */
[----:B------:R-:W-:Y:S02]  /*14390*/  FMNMX.FTZ R4, R22, R4, !PT ;  /* 0x0000000416047209 */ /* 0x000fe40007810000 */
[----:B------:R-:W-:Y:S02]  /*143a0*/  P2R R16, PR, RZ, 0x4 ;  /* 0x00000004ff107803 */ /* 0x000fe40000000000 */
[----:B------:R-:W-:-:S02]  /*143b0*/  ISETP.GE.AND P0, PT, R3, R186, PT ;  /* 0x000000ba0300720c */ /* 0x000fc40003f06270 */
[----:B------:R-:W-:Y:S02]  /*143c0*/  ISETP.LT.OR P1, PT, R2, R183, P1 ;  /* 0x000000b70200720c */ /* 0x000fe40000f21670 */
[----:B------:R-:W-:Y:S02]  /*143d0*/  FMNMX.FTZ R5, R47, R5, !PT ;  /* 0x000000052f057209 */ /* 0x000fe40007810000 */
[----:B------:R-:W-:Y:S02]  /*143e0*/  ISETP.GE.AND P2, PT, R0, R187, PT ;  /* 0x000000bb0000720c */ /* 0x000fe40003f46270 */
[----:B------:R-:W-:Y:S02]  /*143f0*/  FMNMX.FTZ R4, R38, R4, !PT ;  /* 0x0000000426047209 */ /* 0x000fe40007810000 */
[----:B------:R-:W-:Y:S02]  /*14400*/  ISETP.LT.OR P0, PT, R3, R182, P0 ;  /* 0x000000b60300720c */ /* 0x000fe40000701670 */
[----:B------:R-:W-:-:S02]  /*14410*/  FSEL R30, R148, -INF , !P1 ;  /* 0xff800000941e7808 */ /* 0x000fc40004800000 */
[----:B------:R-:W-:Y:S02]  /*14420*/  FMNMX.FTZ R5, R43, R5, !PT ;  /* 0x000000052b057209 */ /* 0x000fe40007810000 */
[----:B------:R-:W-:Y:S02]  /*14430*/  ISETP.LT.OR P1, PT, R0, R183, P2 ;  /* 0x000000b70000720c */ /* 0x000fe40001721670 */
[C---:B------:R-:W-:Y:S02]  /*14440*/  ISETP.GE.AND P3, PT, R3.reuse, R185, PT ;  /* 0x000000b90300720c */ /* 0x040fe40003f66270 */
[----:B------:R-:W-:Y:S02]  /*14450*/  ISETP.GE.AND P2, PT, R3, R184, PT ;  /* 0x000000b80300720c */ /* 0x000fe40003f46270 */
[----:B------:R-:W-:Y:S02]  /*14460*/  FMNMX.FTZ R4, R37, R4, !PT ;  /* 0x0000000425047209 */ /* 0x000fe40007810000 */
[----:B------:R-:W-:-:S02]  /*14470*/  FSEL R39, R147, -INF , !P0 ;  /* 0xff80000093277808 */ /* 0x000fc40004000000 */
[----:B------:R-:W-:Y:S02]  /*14480*/  FMNMX.FTZ R5, R40, R5, !PT ;  /* 0x0000000528057209 */ /* 0x000fe40007810000 */
[----:B------:R-:W-:Y:S02]  /*14490*/  FSEL R147, R210, -INF , !P6 ;  /* 0xff800000d2937808 */ /* 0x000fe40007000000 */
[----:B------:R-:W-:Y:S02]  /*144a0*/  FSEL R29, R149, -INF , !P1 ;  /* 0xff800000951d7808 */ /* 0x000fe40004800000 */
[C---:B------:R-:W-:Y:S02]  /*144b0*/  ISETP.LT.OR P1, PT, R3.reuse, R181, P3 ;  /* 0x000000b50300720c */ /* 0x040fe40001f21670 */
[----:B------:R-:W-:Y:S02]  /*144c0*/  ISETP.LT.OR P6, PT, R3, R180, P2 ;  /* 0x000000b40300720c */ /* 0x000fe400017c1670 */
[----:B------:R-:W-:-:S02]  /*144d0*/  FMNMX.FTZ R3, R60, R4, !PT ;  /* 0x000000043c037209 */ /* 0x000fc40007810000 */
[----:B------:R-:W-:Y:S02]  /*144e0*/  FMNMX.FTZ R4, R36, R5, !PT ;  /* 0x0000000524047209 */ /* 0x000fe40007810000 */
[C---:B------:R-:W-:Y:S02]  /*144f0*/  ISETP.GE.AND P0, PT, R2.reuse, R186, PT ;  /* 0x000000ba0200720c */ /* 0x040fe40003f06270 */
[----:B------:R-:W-:Y:S02]  /*14500*/  FMNMX.FTZ R3, R59, R3, !PT ;  /* 0x000000033b037209 */ /* 0x000fe40007810000 */
[----:B------:R-:W-:Y:S02]  /*14510*/  FMNMX.FTZ R4, R35, R4, !PT ;  /* 0x0000000423047209 */ /* 0x000fe40007810000 */
[----:B------:R-:W-:Y:S02]  /*14520*/  ISETP.LT.OR P0, PT, R2, R182, P0 ;  /* 0x000000b60200720c */ /* 0x000fe40000701670 */
[----:B------:R-:W-:-:S02]  /*14530*/  FMNMX.FTZ R3, R54, R3, !PT ;  /* 0x0000000336037209 */ /* 0x000fc40007810000 */
[----:B------:R-:W-:Y:S02]  /*14540*/  FMNMX.FTZ R4, R33, R4, !PT ;  /* 0x0000000421047209 */ /* 0x000fe40007810000 */
[----:B------:R-:W-:Y:S02]  /*14550*/  FSEL R32, R150, -INF , !P0 ;  /* 0xff80000096207808 */ /* 0x000fe40004000000 */
[----:B------:R-:W-:Y:S02]  /*14560*/  ISETP.NE.AND P3, PT, R6, RZ, PT ;  /* 0x000000ff0600720c */ /* 0x000fe40003f65270 */
[----:B------:R-:W-:Y:S02]  /*14570*/  LOP3.LUT R5, R191, UR35, R239, 0x96, !PT ;  /* 0x00000023bf057c12 */ /* 0x000fe4000f8e96ef */
[----:B------:R-:W-:Y:S02]  /*14580*/  ISETP.GE.AND P0, PT, R0, R186, PT ;  /* 0x000000ba0000720c */ /* 0x000fe40003f06270 */
[----:B------:R-:W-:-:S02]  /*14590*/  LOP3.LUT R6, R245, UR16, R190, 0x96, !PT ;  /* 0x00000010f5067c12 */ /* 0x000fc4000f8e96be */
[----:B------:R-:W-:Y:S02]  /*145a0*/  FMNMX.FTZ R3, R50, R3, !PT ;  /* 0x0000000332037209 */ /* 0x000fe40007810000 */
[----:B------:R-:W-:Y:S01]  /*145b0*/  FMNMX.FTZ R4, R30, R4, !PT ;  /* 0x000000041e047209 */ /* 0x000fe20007810000 */
[----:B-1----:R-:W-:Y:S01]  /*145c0*/  IMAD R176, R9, -0x326172a9, RZ ;  /* 0xcd9e8d5709b07824 */ /* 0x002fe200078e02ff */
[----:B------:R-:W-:Y:S01]  /*145d0*/  ISETP.LT.OR P0, PT, R0, R182, P0 ;  /* 0x000000b60000720c */ /* 0x000fe20000701670 */
[----:B------:R-:W-:Y:S02]  /*145e0*/  IMAD.MOV.U32 R240, RZ, RZ, R7 ;  /* 0x000000fffff07224 */ /* 0x000fe400078e0007 */
[----:B------:R-:W-:Y:S01]  /*145f0*/  IMAD.WIDE.U32 R24, R5, -0x326172a9, RZ ;  /* 0xcd9e8d5705187825 */ /* 0x000fe200078e00ff */
[----:B------:R-:W-:Y:S02]  /*14600*/  FMNMX.FTZ R5, R48, R3, !PT ;  /* 0x0000000330057209 */ /* 0x000fe40007810000 */
[----:B------:R-:W-:Y:S01]  /*14610*/  FMNMX.FTZ R10, R29, R4, !PT ;  /* 0x000000041d0a7209 */ /* 0x000fe20007810000 */
[----:B------:R-:W-:Y:S01]  /*14620*/  IMAD.WIDE.U32 R6, R6, -0x326172a9, RZ ;  /* 0xcd9e8d5706067825 */ /* 0x000fe200078e00ff */
[----:B------:R-:W-:-:S02]  /*14630*/  P2R R15, PR, RZ, 0x2 ;  /* 0x00000002ff0f7803 */ /* 0x000fc40000000000 */
[----:B------:R-:W-:Y:S02]  /*14640*/  FSEL R27, R151, -INF , !P0 ;  /* 0xff800000971b7808 */ /* 0x000fe40004000000 */
[C---:B------:R-:W-:Y:S02]  /*14650*/  ISETP.GE.AND P1, PT, R2.reuse, R185, PT ;  /* 0x000000b90200720c */ /* 0x040fe40003f26270 */
[----:B------:R-:W-:Y:S02]  /*14660*/  ISETP.GE.AND P0, PT, R2, R184, PT ;  /* 0x000000b80200720c */ /* 0x000fe40003f06270 */
[----:B------:R-:W-:Y:S01]  /*14670*/  LOP3.LUT R4, R25, UR17, R176, 0x96, !PT ;  /* 0x0000001119047c12 */ /* 0x000fe2000f8e96b0 */
[----:B------:R-:W1:Y:S01]  /*14680*/  SHFL.BFLY PT, R12, R10, 0x2, 0x1f ;  /* 0x0c401f000a0c7f89 */ /* 0x000e6200000e0000 */
[----:B------:R-:W-:Y:S02]  /*14690*/  LOP3.LUT R3, R7, UR12, R24, 0x96, !PT ;  /* 0x0000000c07037c12 */ /* 0x000fe4000f8e9618 */
[----:B------:R-:W-:-:S02]  /*146a0*/  FMNMX.FTZ R5, R46, R5, !PT ;  /* 0x000000052e057209 */ /* 0x000fc40007810000 */
[----:B------:R-:W-:Y:S01]  /*146b0*/  FSEL R34, R209, -INF , !P5 ;  /* 0xff800000d1227808 */ /* 0x000fe20006800000 */
[----:B------:R-:W-:Y:S01]  /*146c0*/  IMAD.WIDE.U32 R144, R4, -0x2daee0ad, RZ ;  /* 0xd2511f5304907825 */ /* 0x000fe200078e00ff */
[C---:B------:R-:W-:Y:S02]  /*146d0*/  ISETP.LT.OR P5, PT, R2.reuse, R181, P1 ;  /* 0x000000b50200720c */ /* 0x040fe40000fa1670 */
[----:B------:R-:W-:Y:S02]  /*146e0*/  ISETP.LT.OR P2, PT, R2, R180, P0 ;  /* 0x000000b40200720c */ /* 0x000fe40000741670 */
[----:B------:R-:W-:Y:S01]  /*146f0*/  FMNMX.FTZ R2, R44, R5, !PT ;  /* 0x000000052c027209 */ /* 0x000fe20007810000 */
[----:B------:R-:W-:-:S03]  /*14700*/  IMAD.WIDE.U32 R4, R3, -0x2daee0ad, RZ ;  /* 0xd2511f5303047825 */ /* 0x000fc600078e00ff */
[----:B------:R-:W-:Y:S02]  /*14710*/  FMNMX.FTZ R3, R42, R2, !PT ;  /* 0x000000022a037209 */ /* 0x000fe40007810000 */
[----:B------:R-:W-:Y:S02]  /*14720*/  LOP3.LUT R2, R145, UR11, R244, 0x96, !PT ;  /* 0x0000000b91027c12 */ /* 0x000fe4000f8e96f4 */
[----:B------:R-:W-:Y:S01]  /*14730*/  LOP3.LUT R5, R5, UR9, R144, 0x96, !PT ;  /* 0x0000000905057c12 */ /* 0x000fe2000f8e9690 */
[----:B------:R-:W-:Y:S01]  /*14740*/  IMAD.MOV.U32 R241, RZ, RZ, R8 ;  /* 0x000000fffff17224 */ /* 0x000fe200078e0008 */
[----:B------:R-:W-:Y:S01]  /*14750*/  FMNMX.FTZ R11, R41, R3, !PT ;  /* 0x00000003290b7209 */ /* 0x000fe20007810000 */
[----:B------:R-:W-:-:S04]  /*14760*/  IMAD.WIDE.U32 R2, R2, -0x326172a9, RZ ;  /* 0xcd9e8d5702027825 */ /* 0x000fc800078e00ff */
[----:B------:R-:W-:Y:S01]  /*14770*/  IMAD.WIDE.U32 R8, R5, -0x326172a9, RZ ;  /* 0xcd9e8d5705087825 */ /* 0x000fe200078e00ff */
[----:B------:R-:W-:Y:S02]  /*14780*/  FMNMX.FTZ R5, R39, R11, !PT ;  /* 0x0000000b27057209 */ /* 0x000fe40007810000 */
[----:B------:R-:W-:Y:S02]  /*14790*/  LOP3.LUT R3, R3, UR10, R6, 0x96, !PT ;  /* 0x0000000a03037c12 */ /* 0x000fe4000f8e9606 */
[----:B------:R-:W-:Y:S02]  /*147a0*/  LOP3.LUT R11, R9, UR8, R2, 0x96, !PT ;  /* 0x00000008090b7c12 */ /* 0x000fe4000f8e9602 */
[----:B------:R-:W-:Y:S02]  /*147b0*/  FMNMX.FTZ R2, R32, R5, !PT ;  /* 0x0000000520027209 */ /* 0x000fe40007810000 */
[----:B-1----:R-:W-:Y:S01]  /*147c0*/  FMNMX.FTZ R12, R10, R12, !PT ;  /* 0x0000000c0a0c7209 */ /* 0x002fe20007810000 */
[----:B------:R-:W-:Y:S01]  /*147d0*/  IMAD.WIDE.U32 R10, R11, -0x2daee0ad, RZ ;  /* 0xd2511f530b0a7825 */ /* 0x000fe200078e00ff */
[----:B------:R-:W-:-:S03]  /*147e0*/  FMNMX.FTZ R9, R27, R2, !PT ;  /* 0x000000021b097209 */ /* 0x000fc60007810000 */
[----:B------:R-:W-:-:S05]  /*147f0*/  IMAD.WIDE.U32 R2, R3, -0x2daee0ad, RZ ;  /* 0xd2511f5303027825 */ /* 0x000fca00078e00ff */
[----:B------:R-:W-:Y:S02]  /*14800*/  LOP3.LUT R2, R11, UR5, R2, 0x96, !PT ;  /* 0x000000050b027c12 */ /* 0x000fe4000f8e9602 */
[----:B------:R-:W1:Y:S04]  /*14810*/  SHFL.BFLY PT, R11, R9, 0x2, 0x1f ;  /* 0x0c401f00090b7f89 */ /* 0x000e6800000e0000 */
[----:B------:R-:W2:Y:S01]  /*14820*/  SHFL.BFLY PT, R13, R12, 0x1, 0x1f ;  /* 0x0c201f000c0d7f89 */ /* 0x000ea200000e0000 */
[----:B------:R-:W-:Y:S02]  /*14830*/  LOP3.LUT R3, R3, UR7, R4, 0x96, !PT ;  /* 0x0000000703037c12 */ /* 0x000fe4000f8e9604 */
[C---:B------:R-:W-:Y:S02]  /*14840*/  ISETP.GE.AND P0, PT, R0.reuse, R184, PT ;  /* 0x000000b80000720c */ /* 0x040fe40003f06270 */
[C---:B------:R-:W-:Y:S01]  /*14850*/  ISETP.GE.AND P1, PT, R0.reuse, R185, PT ;  /* 0x000000b90000720c */ /* 0x040fe20003f26270 */
[----:B------:R-:W-:Y:S01]  /*14860*/  IMAD.WIDE.U32 R4, R3, -0x326172a9, RZ ;  /* 0xcd9e8d5703047825 */ /* 0x000fe200078e00ff */
[----:B------:R-:W-:-:S02]  /*14870*/  ISETP.LT.OR P0, PT, R0, R180, P0 ;  /* 0x000000b40000720c */ /* 0x000fc40000701670 */
[----:B------:R-:W-:Y:S01]  /*14880*/  FSEL R146, R211, -INF , !P3 ;  /* 0xff800000d3927808 */ /* 0x000fe20005800000 */
[----:B------:R-:W-:Y:S01]  /*14890*/  IMAD.WIDE.U32 R2, R2, -0x326172a9, RZ ;  /* 0xcd9e8d5702027825 */ /* 0x000fe200078e00ff */
[----:B------:R-:W-:Y:S02]  /*148a0*/  ISETP.LT.OR P3, PT, R0, R181, P1 ;  /* 0x000000b50000720c */ /* 0x000fe40000f61670 */
[----:B------:R-:W-:Y:S02]  /*148b0*/  LOP3.LUT R28, R5, UR6, R8, 0x96, !PT ;  /* 0x00000006051c7c12 */ /* 0x000fe4000f8e9608 */
[----:B------:R-:W-:Y:S02]  /*148c0*/  LOP3.LUT R4, R3, UR14, R4, 0x96, !PT ;  /* 0x0000000e03047c12 */ /* 0x000fe4000f8e9604 */
[----:B-1----:R-:W-:Y:S02]  /*148d0*/  FMNMX.FTZ R0, R9, R11, !PT ;  /* 0x0000000b09007209 */ /* 0x002fe40007810000 */
[----:B------:R-:W-:-:S02]  /*148e0*/  LOP3.LUT R179, R179, 0xfffffffd, RZ, 0xc0, !PT ;  /* 0xfffffffdb3b37812 */ /* 0x000fc400078ec0ff */
[----:B--2---:R-:W-:Y:S01]  /*148f0*/  FMNMX.FTZ R68, R12, R13, !PT ;  /* 0x0000000d0c447209 */ /* 0x004fe20007810000 */
[----:B------:R-:W1:Y:S01]  /*14900*/  SHFL.BFLY PT, R8, R0, 0x1, 0x1f ;  /* 0x0c201f0000087f89 */ /* 0x000e6200000e0000 */
[----:B------:R-:W-:Y:S02]  /*14910*/  LOP3.LUT R31, R2, 0xffff, RZ, 0xc0, !PT ;  /* 0x0000ffff021f7812 */ /* 0x000fe400078ec0ff */
[----:B------:R-:W-:Y:S02]  /*14920*/  FSEL R20, R216, -INF , !P4 ;  /* 0xff800000d8147808 */ /* 0x000fe40006000000 */
[----:B------:R-:W-:Y:S02]  /*14930*/  LOP3.LUT R3, R4, 0xffff, RZ, 0xc0, !PT ;  /* 0x0000ffff04037812 */ /* 0x000fe400078ec0ff */
[----:B------:R-:W-:Y:S02]  /*14940*/  ISETP.NE.AND P4, PT, R16, RZ, PT ;  /* 0x000000ff1000720c */ /* 0x000fe40003f85270 */
[----:B------:R-:W-:-:S02]  /*14950*/  LOP3.LUT R5, R2, 0xff, RZ, 0xc0, !PT ;  /* 0x000000ff02057812 */ /* 0x000fc400078ec0ff */
[--C-:B------:R-:W-:Y:S02]  /*14960*/  SHF.R.U32.HI R21, RZ, 0x10, R2.reuse ;  /* 0x00000010ff157819 */ /* 0x100fe40000011602 */
[----:B------:R-:W-:Y:S01]  /*14970*/  SHF.R.U32.HI R16, RZ, 0x18, R2 ;  /* 0x00000018ff107819 */ /* 0x000fe20000011602 */
[C---:B------:R-:W-:Y:S01]  /*14980*/  FMUL.FTZ R2, R68.reuse, c[0x0][0x23c] ;  /* 0x00008f0044027a20 */ /* 0x040fe20000410000 */
[----:B------:R-:W-:Y:S02]  /*14990*/  @P0 LOP3.LUT R179, R179, 0x2, RZ, 0xfc, !PT ;  /* 0x00000002b3b30812 */ /* 0x000fe400078efcff */
[----:B------:R-:W-:Y:S02]  /*149a0*/  FSETP.NEU.FTZ.AND P0, PT, R68, -INF , PT ;  /* 0xff8000004400780b */ /* 0x000fe40003f1d000 */
[----:B------:R-:W-:Y:S02]  /*149b0*/  SHF.R.U32.HI R3, RZ, 0x8, R3 ;  /* 0x00000008ff037819 */ /* 0x000fe40000011603 */
[----:B------:R-:W-:-:S02]  /*149c0*/  ISETP.NE.AND P1, PT, R15, RZ, PT ;  /* 0x000000ff0f00720c */ /* 0x000fc40003f25270 */
[----:B------:R-:W-:Y:S02]  /*149d0*/  FSEL R2, R2, RZ, P0 ;  /* 0x000000ff02027208 */ /* 0x000fe40000000000 */
[----:B------:R-:W-:Y:S02]  /*149e0*/  LOP3.LUT R3, R3, 0xffff, RZ, 0xc0, !PT ;  /* 0x0000ffff03037812 */ /* 0x000fe400078ec0ff */
[----:B------:R-:W-:Y:S02]  /*149f0*/  FSEL R142, R218, -INF , !P4 ;  /* 0xff800000da8e7808 */ /* 0x000fe40006000000 */
[----:B------:R-:W-:Y:S02]  /*14a00*/  FSEL R17, R217, -INF , !P1 ;  /* 0xff800000d9117808 */ /* 0x000fe40004800000 */
[C---:B------:R-:W-:Y:S01]  /*14a10*/  ISETP.GE.U32.AND P4, PT, R225.reuse, R5, PT ;  /* 0x00000005e100720c */ /* 0x040fe20003f86070 */
[--C-:B------:R-:W-:Y:S01]  /*14a20*/  FFMA.FTZ R5, R14, c[0x0][0x23c], -R2.reuse ;  /* 0x00008f000e057a23 */ /* 0x100fe20000010802 */
[----:B------:R-:W-:Y:S01]  /*14a30*/  ISETP.GE.U32.AND P1, PT, R225, R3, PT ;  /* 0x00000003e100720c */ /* 0x000fe20003f26070 */
[----:B------:R-:W-:-:S02]  /*14a40*/  FFMA.FTZ R3, R18, c[0x0][0x23c], -R2 ;  /* 0x00008f0012037a23 */ /* 0x000fc40000010802 */
[----:B------:R-:W-:Y:S01]  /*14a50*/  MUFU.EX2 R15, R5 ;  /* 0x00000005000f7308 */ /* 0x000fe20000000800 */
[----:B-1----:R-:W-:-:S07]  /*14a60*/  FMNMX.FTZ R69, R0, R8, !PT ;  /* 0x0000000800457209 */ /* 0x002fce0007810000 */
[----:B------:R1:W2:Y:S01]  /*14a70*/  MUFU.EX2 R14, R3 ;  /* 0x00000003000e7308 */ /* 0x0002a20000000800 */
[----:B------:R-:W-:Y:S01]  /*14a80*/  FSEL R74, R219, -INF , !P6 ;  /* 0xff800000db4a7808 */ /* 0x000fe20007000000 */
[C---:B------:R-:W-:Y:S01]  /*14a90*/  FMUL.FTZ R0, R69.reuse, c[0x0][0x23c] ;  /* 0x00008f0045007a20 */ /* 0x040fe20000410000 */
[----:B------:R-:W-:-:S04]  /*14aa0*/  FSETP.NEU.FTZ.AND P6, PT, R69, -INF , PT ;  /* 0xff8000004500780b */ /* 0x000fc80003fdd000 */
[----:B------:R-:W-:Y:S02]  /*14ab0*/  FSEL R0, R0, RZ, P6 ;  /* 0x000000ff00007208 */ /* 0x000fe40003000000 */
[----:B-1----:R-:W-:-:S04]  /*14ac0*/  LOP3.LUT R3, R4, 0xff, RZ, 0xc0, !PT ;  /* 0x000000ff04037812 */ /* 0x002fc800078ec0ff */
[----:B------:R-:W-:Y:S02]  /*14ad0*/  ISETP.GE.U32.AND P0, PT, R225, R3, PT ;  /* 0x00000003e100720c */ /* 0x000fe40003f06070 */
[----:B--2---:R-:W-:Y:S01]  /*14ae0*/  F2FP.BF16.PACK_AB R3, R14, R15 ;  /* 0x0000000f0e03723e */ /* 0x004fe200000010ff */
[----:B------:R-:W-:-:S03]  /*14af0*/  FFMA.FTZ R5, R19, c[0x0][0x23c], -R0 ;  /* 0x00008f0013057a23 */ /* 0x000fc60000010800 */
[C---:B------:R-:W-:Y:S02]  /*14b00*/  PRMT R58, R3.reuse, 0x7610, R58 ;  /* 0x00007610033a7816 */ /* 0x040fe4000000003a */
[----:B------:R-:W-:Y:S01]  /*14b10*/  PRMT R57, R3, 0x7632, R57 ;  /* 0x0000763203397816 */ /* 0x000fe20000000039 */
[----:B------:R-:W-:Y:S01]  /*14b20*/  FFMA.FTZ R3, R22, c[0x0][0x23c], -R0 ;  /* 0x00008f0016037a23 */ /* 0x000fe20000010800 */
[----:B------:R-:W-:Y:S03]  /*14b30*/  MUFU.EX2 R12, R5 ;  /* 0x00000005000c7308 */ /* 0x000fe60000000800 */
[----:B------:R-:W-:Y:S01]  /*14b40*/  @!P0 HFMA2.BF16_V2 R45, -RZ.H0_H0, RZ.H0_H0, -R58.H0_H0 ;  /* 0x200000ffff2d8231 */ /* 0x000fe2000034093a */
[----:B------:R-:W-:-:S04]  /*14b50*/  PRMT R169, R58, 0x5410, R57 ;  /* 0x000054103aa97816 */ /* 0x000fc80000000039 */
[----:B------:R1:W2:Y:S01]  /*14b60*/  MUFU.EX2 R205, R3 ;  /* 0x0000000300cd7308 */ /* 0x0002a20000000800 */
[----:B------:R-:W-:Y:S01]  /*14b70*/  @!P0 PRMT R58, R45, 0x5410, RZ ;  /* 0x000054102d3a8816 */ /* 0x000fe200000000ff */
[----:B------:R-:W-:Y:S01]  /*14b80*/  @!P1 HFMA2.BF16_V2 R52, -RZ.H0_H0, RZ.H0_H0, -R57.H0_H0 ;  /* 0x200000ffff349231 */ /* 0x000fe20000340939 */
[----:B-1----:R-:W-:-:S04]  /*14b90*/  SHF.R.U32.HI R3, RZ, 0x18, R4 ;  /* 0x00000018ff037819 */ /* 0x002fc80000011604 */
[----:B------:R-:W-:Y:S02]  /*14ba0*/  ISETP.GE.U32.AND P0, PT, R225, R3, PT ;  /* 0x00000003e100720c */ /* 0x000fe40003f06070 */
[----:B------:R-:W-:-:S04]  /*14bb0*/  SHF.R.U32.HI R3, RZ, 0x10, R4 ;  /* 0x00000010ff037819 */ /* 0x000fc80000011604 */
[----:B------:R-:W-:Y:S02]  /*14bc0*/  LOP3.LUT R3, R3, 0xff, RZ, 0xc0, !PT ;  /* 0x000000ff03037812 */ /* 0x000fe400078ec0ff */
[----:B------:R-:W-:Y:S02]  /*14bd0*/  @!P1 PRMT R57, R52, 0x5410, RZ ;  /* 0x0000541034399816 */ /* 0x000fe400000000ff */
[----:B------:R-:W-:Y:S01]  /*14be0*/  ISETP.GE.U32.AND P1, PT, R225, R3, PT ;  /* 0x00000003e100720c */ /* 0x000fe20003f26070 */
[----:B------:R-:W-:Y:S01]  /*14bf0*/  FFMA.FTZ R4, R26, c[0x0][0x23c], -R2 ;  /* 0x00008f001a047a23 */ /* 0x000fe20000010802 */
[----:B--2---:R-:W-:-:S03]  /*14c00*/  F2FP.BF16.PACK_AB R3, R205, R12 ;  /* 0x0000000ccd03723e */ /* 0x004fc600000010ff */
[----:B------:R1:W-:Y:S01]  /*14c10*/  MUFU.EX2 R9, R4 ;  /* 0x0000000400097308 */ /* 0x0003e20000000800 */
[C---:B------:R-:W-:Y:S02]  /*14c20*/  PRMT R53, R3.reuse, 0x7632, R53 ;  /* 0x0000763203357816 */ /* 0x040fe40000000035 */
[----:B------:R-:W-:-:S03]  /*14c30*/  PRMT R52, R3, 0x7610, R52 ;  /* 0x0000761003347816 */ /* 0x000fc60000000034 */
[----:B------:R-:W-:Y:S01]  /*14c40*/  @!P0 HFMA2.BF16_V2 R55, -RZ.H0_H0, RZ.H0_H0, -R53.H0_H0 ;  /* 0x200000ffff378231 */ /* 0x000fe20000340935 */
[----:B------:R-:W-:Y:S02]  /*14c50*/  LOP3.LUT R3, R21, 0xff, RZ, 0xc0, !PT ;  /* 0x000000ff15037812 */ /* 0x000fe400078ec0ff */
[----:B------:R-:W-:Y:S01]  /*14c60*/  PRMT R172, R52, 0x5410, R53 ;  /* 0x0000541034ac7816 */ /* 0x000fe20000000035 */
[----:B-1----:R-:W-:-:S04]  /*14c70*/  FFMA.FTZ R4, R23, c[0x0][0x23c], -R2 ;  /* 0x00008f0017047a23 */ /* 0x002fc80000010802 */
[----:B------:R1:W2:Y:S01]  /*14c80*/  MUFU.EX2 R18, R4 ;  /* 0x0000000400127308 */ /* 0x0002a20000000800 */
[----:B------:R-:W-:Y:S02]  /*14c90*/  @!P0 PRMT R53, R55, 0x5410, RZ ;  /* 0x0000541037358816 */ /* 0x000fe400000000ff */
[----:B------:R-:W-:Y:S02]  /*14ca0*/  FSEL R72, R222, -INF , !P2 ;  /* 0xff800000de487808 */ /* 0x000fe40005000000 */
[C---:B------:R-:W-:Y:S02]  /*14cb0*/  ISETP.GE.U32.AND P0, PT, R225.reuse, R3, PT ;  /* 0x00000003e100720c */ /* 0x040fe40003f06070 */
[----:B------:R-:W-:Y:S01]  /*14cc0*/  ISETP.GE.U32.AND P2, PT, R225, R16, PT ;  /* 0x00000010e100720c */ /* 0x000fe20003f46070 */
[----:B-1----:R-:W-:Y:S01]  /*14cd0*/  IMAD.WIDE.U32 R4, R28, -0x2daee0ad, RZ ;  /* 0xd2511f531c047825 */ /* 0x002fe200078e00ff */
[----:B------:R-:W-:-:S04]  /*14ce0*/  @!P1 HFMA2.BF16_V2 R64, -RZ.H0_H0, RZ.H0_H0, -R52.H0_H0 ;  /* 0x200000ffff409231 */ /* 0x000fc80000340934 */
[----:B------:R-:W-:Y:S02]  /*14cf0*/  LOP3.LUT R3, R5, UR13, R10, 0x96, !PT ;  /* 0x0000000d05037c12 */ /* 0x000fe4000f8e960a */
[C---:B------:R-:W-:Y:S02]  /*14d00*/  LOP3.LUT R10, R4.reuse, 0xff, RZ, 0xc0, !PT ;  /* 0x000000ff040a7812 */ /* 0x040fe400078ec0ff */
[----:B------:R-:W-:Y:S02]  /*14d10*/  LOP3.LUT R55, R4, 0xffff, RZ, 0xc0, !PT ;  /* 0x0000ffff04377812 */ /* 0x000fe400078ec0ff */
[--C-:B------:R-:W-:Y:S02]  /*14d20*/  SHF.R.U32.HI R45, RZ, 0x10, R4.reuse ;  /* 0x00000010ff2d7819 */ /* 0x100fe40000011604 */
[----:B------:R-:W-:Y:S02]  /*14d30*/  SHF.R.U32.HI R16, RZ, 0x18, R4 ;  /* 0x00000018ff107819 */ /* 0x000fe40000011604 */
[----:B------:R-:W-:-:S02]  /*14d40*/  SHF.R.U32.HI R4, RZ, 0x8, R31 ;  /* 0x00000008ff047819 */ /* 0x000fc4000001161f */
[----:B------:R-:W-:Y:S02]  /*14d50*/  FMNMX.FTZ R5, R249, R155, !PT ;  /* 0x0000009bf9057209 */ /* 0x000fe40007810000 */
[----:B------:R-:W-:Y:S02]  /*14d60*/  LOP3.LUT R4, R4, 0xffff, RZ, 0xc0, !PT ;  /* 0x0000ffff04047812 */ /* 0x000fe400078ec0ff */
[----:B------:R-:W-:Y:S02]  /*14d70*/  FMNMX.FTZ R5, R156, R5, !PT ;  /* 0x000000059c057209 */ /* 0x000fe40007810000 */
[----:B------:R-:W-:Y:S02]  /*14d80*/  @!P1 PRMT R52, R64, 0x5410, RZ ;  /* 0x0000541040349816 */ /* 0x000fe400000000ff */
[----:B------:R-:W-:Y:S02]  /*14d90*/  ISETP.GE.U32.AND P1, PT, R225, R4, PT ;  /* 0x00000004e100720c */ /* 0x000fe40003f26070 */
[----:B------:R-:W-:Y:S01]  /*14da0*/  FMNMX.FTZ R4, R154, R5, !PT ;  /* 0x000000059a047209 */ /* 0x000fe20007810000 */
[----:B------:R-:W-:-:S03]  /*14db0*/  FFMA.FTZ R5, R38, c[0x0][0x23c], -R0 ;  /* 0x00008f0026057a23 */ /* 0x000fc60000010800 */
[----:B------:R-:W-:Y:S01]  /*14dc0*/  FMNMX.FTZ R4, R153, R4, !PT ;  /* 0x0000000499047209 */ /* 0x000fe20007810000 */
[----:B------:R1:W-:Y:S03]  /*14dd0*/  MUFU.EX2 R198, R5 ;  /* 0x0000000500c67308 */ /* 0x0003e60000000800 */
[----:B------:R-:W-:-:S04]  /*14de0*/  FMNMX.FTZ R4, R152, R4, !PT ;  /* 0x0000000498047209 */ /* 0x000fc80007810000 */
[----:B-1----:R-:W-:Y:S01]  /*14df0*/  FMNMX.FTZ R5, R143, R4, !PT ;  /* 0x000000048f057209 */ /* 0x002fe20007810000 */
[----:B------:R-:W-:-:S03]  /*14e00*/  FFMA.FTZ R4, R37, c[0x0][0x23c], -R0 ;  /* 0x00008f0025047a23 */ /* 0x000fc60000010800 */
[----:B------:R-:W-:Y:S01]  /*14e10*/  FMNMX.FTZ R5, R75, R5, !PT ;  /* 0x000000054b057209 */ /* 0x000fe20007810000 */
[----:B------:R1:W3:Y:S03]  /*14e20*/  MUFU.EX2 R208, R4 ;  /* 0x0000000400d07308 */ /* 0x0002e60000000800 */
[----:B-1----:R-:W-:-:S04]  /*14e30*/  FMNMX.FTZ R4, R73, R5, !PT ;  /* 0x0000000549047209 */ /* 0x002fc80007810000 */
[----:B------:R-:W-:-:S04]  /*14e40*/  FMNMX.FTZ R4, R66, R4, !PT ;  /* 0x0000000442047209 */ /* 0x000fc80007810000 */
[----:B------:R-:W-:-:S04]  /*14e50*/  FMNMX.FTZ R4, R63, R4, !PT ;  /* 0x000000043f047209 */ /* 0x000fc80007810000 */
[----:B------:R-:W-:-:S04]  /*14e60*/  FMNMX.FTZ R4, R62, R4, !PT ;  /* 0x000000043e047209 */ /* 0x000fc80007810000 */
[----:B------:R-:W-:Y:S02]  /*14e70*/  FMNMX.FTZ R4, R34, R4, !PT ;  /* 0x0000000422047209 */ /* 0x000fe40007810000 */
[----:B--2---:R-:W-:Y:S02]  /*14e80*/  F2FP.BF16.PACK_AB R8, R18, R9 ;  /* 0x000000091208723e */ /* 0x004fe400000010ff */
[----:B------:R-:W-:Y:S02]  /*14e90*/  FMNMX.FTZ R71, R20, R4, !PT ;  /* 0x0000000414477209 */ /* 0x000fe40007810000 */
[----:B------:R-:W-:Y:S02]  /*14ea0*/  LOP3.LUT R4, R3, 0xffff, RZ, 0xc0, !PT ;  /* 0x0000ffff03047812 */ /* 0x000fe400078ec0ff */
[----:B------:R-:W-:Y:S02]  /*14eb0*/  FSEL R13, R220, -INF , !P5 ;  /* 0xff800000dc0d7808 */ /* 0x000fe40006800000 */
[----:B------:R-:W-:-:S02]  /*14ec0*/  PRMT R67, R8, 0x7610, R67 ;  /* 0x0000761008437816 */ /* 0x000fc40000000043 */
[----:B------:R-:W-:Y:S02]  /*14ed0*/  PRMT R64, R8, 0x7632, R64 ;  /* 0x0000763208407816 */ /* 0x000fe40000000040 */
[----:B------:R-:W-:Y:S02]  /*14ee0*/  FMNMX.FTZ R71, R17, R71, !PT ;  /* 0x0000004711477209 */ /* 0x000fe40007810000 */
[----:B------:R-:W-:Y:S01]  /*14ef0*/  SHF.R.U32.HI R4, RZ, 0x8, R4 ;  /* 0x00000008ff047819 */ /* 0x000fe20000011604 */
[----:B------:R-:W-:Y:S01]  /*14f00*/  @!P4 HFMA2.BF16_V2 R65, -RZ.H0_H0, RZ.H0_H0, -R67.H0_H0 ;  /* 0x200000ffff41c231 */ /* 0x000fe20000340943 */
[----:B------:R-:W-:Y:S01]  /*14f10*/  FSEL R11, R221, -INF , !P3 ;  /* 0xff800000dd0b7808 */ /* 0x000fe20005800000 */
[----:B------:R-:W-:Y:S01]  /*14f20*/  @!P1 HFMA2.BF16_V2 R70, -RZ.H0_H0, RZ.H0_H0, -R64.H0_H0 ;  /* 0x200000ffff469231 */ /* 0x000fe20000340940 */
[----:B------:R-:W-:Y:S02]  /*14f30*/  FMNMX.FTZ R71, R13, R71, !PT ;  /* 0x000000470d477209 */ /* 0x000fe40007810000 */
[----:B---3--:R-:W-:-:S02]  /*14f40*/  F2FP.BF16.PACK_AB R5, R208, R198 ;  /* 0x000000c6d005723e */ /* 0x008fc400000010ff */
[----:B------:R-:W-:Y:S02]  /*14f50*/  LOP3.LUT R4, R4, 0xffff, RZ, 0xc0, !PT ;  /* 0x0000ffff04047812 */ /* 0x000fe400078ec0ff */
[----:B------:R-:W-:Y:S02]  /*14f60*/  FMNMX.FTZ R71, R11, R71, !PT ;  /* 0x000000470b477209 */ /* 0x000fe40007810000 */
[----:B------:R-:W-:Y:S01]  /*14f70*/  PRMT R171, R67, 0x5410, R64 ;  /* 0x0000541043ab7816 */ /* 0x000fe20000000040 */
[--C-:B------:R-:W-:Y:S01]  /*14f80*/  FFMA.FTZ R31, R47, c[0x0][0x23c], -R2.reuse ;  /* 0x00008f002f1f7a23 */ /* 0x100fe20000010802 */
[----:B------:R-:W-:Y:S02]  /*14f90*/  @!P4 PRMT R67, R65, 0x5410, RZ ;  /* 0x000054104143c816 */ /* 0x000fe400000000ff */
[----:B------:R-:W-:Y:S01]  /*14fa0*/  @!P1 PRMT R64, R70, 0x5410, RZ ;  /* 0x0000541046409816 */ /* 0x000fe200000000ff */
[--C-:B------:R-:W-:Y:S01]  /*14fb0*/  FFMA.FTZ R23, R51, c[0x0][0x23c], -R2.reuse ;  /* 0x00008f0033177a23 */ /* 0x100fe20000010802 */
[----:B------:R-:W-:Y:S01]  /*14fc0*/  PRMT R65, R5, 0x7632, R65 ;  /* 0x0000763205417816 */ /* 0x000fe20000000041 */
[--C-:B------:R-:W-:Y:S01]  /*14fd0*/  FFMA.FTZ R26, R49, c[0x0][0x23c], -R2.reuse ;  /* 0x00008f00311a7a23 */ /* 0x100fe20000010802 */
[----:B------:R-:W-:Y:S01]  /*14fe0*/  PRMT R37, R5, 0x7610, R37 ;  /* 0x0000761005257816 */ /* 0x000fe20000000025 */
[--C-:B------:R-:W-:Y:S01]  /*14ff0*/  FFMA.FTZ R5, R61, c[0x0][0x23c], -R2.reuse ;  /* 0x00008f003d057a23 */ /* 0x100fe20000010802 */
[----:B------:R-:W-:Y:S01]  /*15000*/  ISETP.GE.U32.AND P1, PT, R225, R4, PT ;  /* 0x00000004e100720c */ /* 0x000fe20003f26070 */
        /* <DEDUP_REMOVED lines=8> */
[----:B------:R-:W1:Y:S01]  /*15090*/  SHFL.BFLY PT, R2, R71, 0x2, 0x1f ;  /* 0x0c401f0047027f89 */ /* 0x000e6200000e0000 */
[----:B------:R2:W-:Y:S01]  /*150a0*/  MUFU.EX2 R21, R4 ;  /* 0x0000000400157308 */ /* 0x0005e20000000800 */
[----:B------:R-:W-:-:S07]  /*150b0*/  ISETP.GE.U32.AND P4, PT, R225, R16, PT ;  /* 0x00000010e100720c */ /* 0x000fce0003f86070 */
[----:B------:R-:W3:Y:S01]  /*150c0*/  MUFU.EX2 R16, R5 ;  /* 0x0000000500107308 */ /* 0x000ee20000000800 */
[----:B-1----:R-:W-:-:S05]  /*150d0*/  FMNMX.FTZ R71, R71, R2, !PT ;  /* 0x0000000247477209 */ /* 0x002fca0007810000 */
[----:B--2---:R-:W1:Y:S01]  /*150e0*/  SHFL.BFLY PT, R4, R71, 0x1, 0x1f ;  /* 0x0c201f0047047f89 */ /* 0x004e6200000e0000 */
[----:B------:R-:W-:Y:S01]  /*150f0*/  ISETP.GE.U32.AND P5, PT, R225, R10, PT ;  /* 0x0000000ae100720c */ /* 0x000fe20003fa6070 */
[--C-:B------:R-:W-:Y:S01]  /*15100*/  FFMA.FTZ R29, R50, c[0x0][0x23c], -R0.reuse ;  /* 0x00008f00321d7a23 */ /* 0x100fe20000010800 */
[----:B------:R-:W-:Y:S01]  /*15110*/  @!P0 HFMA2.BF16_V2 R149, -RZ.H0_H0, RZ.H0_H0, -R37.H0_H0 ;  /* 0x200000ffff958231 */ /* 0x000fe20000340925 */
        /* <DEDUP_REMOVED lines=11> */
[----:B------:R-:W-:Y:S02]  /*151d0*/  LOP3.LUT R0, R3, 0xff, RZ, 0xc0, !PT ;  /* 0x000000ff03007812 */ /* 0x000fe400078ec0ff */
[----:B------:R-:W-:Y:S01]  /*151e0*/  PRMT R170, R37, 0x5410, R65 ;  /* 0x0000541025aa7816 */ /* 0x000fe20000000041 */
[----:B------:R-:W-:Y:S01]  /*151f0*/  @!P2 HFMA2.BF16_V2 R148, -RZ.H0_H0, RZ.H0_H0, -R65.H0_H0 ;  /* 0x200000ffff94a231 */ /* 0x000fe20000340941 */
[----:B------:R-:W-:Y:S02]  /*15200*/  @!P0 PRMT R37, R149, 0x5410, RZ ;  /* 0x0000541095258816 */ /* 0x000fe400000000ff */
[----:B------:R-:W-:Y:S02]  /*15210*/  ISETP.GE.U32.AND P0, PT, R225, R0, PT ;  /* 0x00000000e100720c */ /* 0x000fe40003f06070 */
[----:B------:R-:W-:Y:S02]  /*15220*/  SHF.R.U32.HI R0, RZ, 0x18, R3 ;  /* 0x00000018ff007819 */ /* 0x000fe40000011603 */
[----:B---3--:R-:W-:-:S02]  /*15230*/  F2FP.BF16.PACK_AB R2, R21, R16 ;  /* 0x000000101502723e */ /* 0x008fc400000010ff */
[----:B-1----:R-:W-:Y:S02]  /*15240*/  FMNMX.FTZ R71, R71, R4, !PT ;  /* 0x0000000447477209 */ /* 0x002fe40007810000 */
[----:B------:R-:W-:Y:S02]  /*15250*/  LOP3.LUT P3, RZ, R179, 0x2, RZ, 0xc0, !PT ;  /* 0x00000002b3ff7812 */ /* 0x000fe4000786c0ff */
[----:B------:R-:W-:Y:S02]  /*15260*/  @!P2 PRMT R65, R148, 0x5410, RZ ;  /* 0x000054109441a816 */ /* 0x000fe400000000ff */
[----:B------:R-:W-:Y:S02]  /*15270*/  ISETP.GE.U32.AND P2, PT, R225, R0, PT ;  /* 0x00000000e100720c */ /* 0x000fe40003f46070 */
[----:B------:R-:W-:Y:S02]  /*15280*/  SHF.R.U32.HI R0, RZ, 0x10, R3 ;  /* 0x00000010ff007819 */ /* 0x000fe40000011603 */
[----:B------:R-:W-:-:S02]  /*15290*/  PRMT R231, R2, 0x7610, R231 ;  /* 0x0000761002e77816 */ /* 0x000fc400000000e7 */
[----:B------:R-:W-:Y:S01]  /*152a0*/  PRMT R227, R2, 0x7632, R227 ;  /* 0x0000763202e37816 */ /* 0x000fe200000000e3 */
[----:B------:R-:W-:Y:S01]  /*152b0*/  FMUL.FTZ R2, R71, c[0x0][0x23c] ;  /* 0x00008f0047027a20 */ /* 0x000fe20000410000 */
[----:B------:R-:W-:Y:S02]  /*152c0*/  FSEL R19, R223, -INF , !P3 ;  /* 0xff800000df137808 */ /* 0x000fe40005800000 */
[----:B------:R-:W-:Y:S02]  /*152d0*/  FSEL R3, R69, RZ, P6 ;  /* 0x000000ff45037208 */ /* 0x000fe40003000000 */
[----:B------:R-:W-:Y:S02]  /*152e0*/  FSETP.NEU.FTZ.AND P3, PT, R68, -INF , PT ;  /* 0xff8000004400780b */ /* 0x000fe40003f7d000 */
[----:B------:R-:W-:Y:S01]  /*152f0*/  FSETP.NEU.FTZ.AND P6, PT, R71, -INF , PT ;  /* 0xff8000004700780b */ /* 0x000fe20003fdd000 */
[----:B------:R-:W-:Y:S01]  /*15300*/  @!P0 HFMA2.BF16_V2 R151, -RZ.H0_H0, RZ.H0_H0, -R231.H0_H0 ;  /* 0x200000ffff978231 */ /* 0x000fe200003409e7 */
[----:B------:R-:W-:Y:S01]  /*15310*/  LOP3.LUT R0, R0, 0xff, RZ, 0xc0, !PT ;  /* 0x000000ff00007812 */ /* 0x000fe200078ec0ff */
[----:B------:R-:W-:Y:S01]  /*15320*/  @!P1 HFMA2.BF16_V2 R150, -RZ.H0_H0, RZ.H0_H0, -R227.H0_H0 ;  /* 0x200000ffff969231 */ /* 0x000fe200003409e3 */
[----:B------:R-:W-:-:S02]  /*15330*/  FSEL R5, R68, RZ, P3 ;  /* 0x000000ff44057208 */ /* 0x000fc40001800000 */
[----:B------:R-:W-:Y:S02]  /*15340*/  FSEL R2, R2, RZ, P6 ;  /* 0x000000ff02027208 */ /* 0x000fe40003000000 */
[----:B------:R-:W-:Y:S01]  /*15350*/  ISETP.GE.U32.AND P3, PT, R225, R0, PT ;  /* 0x00000000e100720c */ /* 0x000fe20003f66070 */
[----:B------:R-:W-:Y:S01]  /*15360*/  FADD.FTZ R4, R247, -R5 ;  /* 0x80000005f7047221 */ /* 0x000fe20000010000 */
[----:B------:R-:W-:Y:S01]  /*15370*/  LOP3.LUT R0, R45, 0xff, RZ, 0xc0, !PT ;  /* 0x000000ff2d007812 */ /* 0x000fe200078ec0ff */
[----:B------:R-:W-:Y:S01]  /*15380*/  FADD.FTZ R3, R246, -R3 ;  /* 0x80000003f6037221 */ /* 0x000fe20000010000 */
[----:B------:R-:W-:Y:S01]  /*15390*/  PRMT R175, R231, 0x5410, R227 ;  /* 0x00005410e7af7816 */ /* 0x000fe200000000e3 */
[--C-:B------:R-:W-:Y:S01]  /*153a0*/  FFMA.FTZ R45, R73, c[0x0][0x23c], -R2.reuse ;  /* 0x00008f00492d7a23 */ /* 0x100fe20000010802 */
[----:B------:R-:W-:Y:S01]  /*153b0*/  @!P0 PRMT R231, R151, 0x5410, RZ ;  /* 0x0000541097e78816 */ /* 0x000fe200000000ff */
[--C-:B------:R-:W-:Y:S01]  /*153c0*/  FFMA.FTZ R155, R155, c[0x0][0x23c], -R2.reuse ;  /* 0x00008f009b9b7a23 */ /* 0x100fe20000010802 */
[----:B------:R-:W-:Y:S01]  /*153d0*/  @!P1 PRMT R227, R150, 0x5410, RZ ;  /* 0x0000541096e39816 */ /* 0x000fe200000000ff */
        /* <DEDUP_REMOVED lines=23> */
[----:B------:R-:W-:Y:S01]  /*15550*/  FMUL.FTZ R3, R3, c[0x0][0x23c] ;  /* 0x00008f0003037a20 */ /* 0x000fe20000410000 */
[----:B------:R-:W-:Y:S02]  /*15560*/  ISETP.GE.U32.AND P0, PT, R225, R0, PT ;  /* 0x00000000e100720c */ /* 0x000fe40003f06070 */
[----:B------:R-:W-:Y:S02]  /*15570*/  FMNMX.FTZ R2, R157, R2, !PT ;  /* 0x000000029d027209 */ /* 0x000fe40007810000 */
[----:B------:R-:W-:Y:S01]  /*15580*/  SHF.R.U32.HI R0, RZ, 0x8, R55 ;  /* 0x00000008ff007819 */ /* 0x000fe20000011637 */
[----:B------:R-:W1:Y:S01]  /*15590*/  MUFU.EX2 R8, R3 ;  /* 0x0000000300087308 */ /* 0x000e620000000800 */
[----:B------:R-:W-:Y:S02]  /*155a0*/  FMNMX.FTZ R2, R147, R2, !PT ;  /* 0x0000000293027209 */ /* 0x000fe40007810000 */
[----:B------:R-:W-:-:S02]  /*155b0*/  LOP3.LUT R0, R0, 0xffff, RZ, 0xc0, !PT ;  /* 0x0000ffff00007812 */ /* 0x000fc400078ec0ff */
[----:B------:R-:W-:Y:S02]  /*155c0*/  FMNMX.FTZ R2, R146, R2, !PT ;  /* 0x0000000292027209 */ /* 0x000fe40007810000 */
[----:B------:R-:W-:Y:S01]  /*155d0*/  ISETP.GE.U32.AND P1, PT, R225, R0, PT ;  /* 0x00000000e100720c */ /* 0x000fe20003f26070 */
[----:B------:R-:W-:Y:S01]  /*155e0*/  FMUL.FTZ R0, R4, c[0x0][0x23c] ;  /* 0x00008f0004007a20 */ /* 0x000fe20000410000 */
[----:B------:R-:W-:-:S04]  /*155f0*/  FMNMX.FTZ R2, R142, R2, !PT ;  /* 0x000000028e027209 */ /* 0x000fc80007810000 */
[----:B------:R-:W-:Y:S01]  /*15600*/  FMNMX.FTZ R2, R74, R2, !PT ;  /* 0x000000024a027209 */ /* 0x000fe20007810000 */
[----:B------:R-:W2:Y:S01]  /*15610*/  MUFU.EX2 R0, R0 ;  /* 0x0000000000007308 */ /* 0x000ea20000000800 */
[----:B-1----:R-:W-:Y:S02]  /*15620*/  FFMA.FTZ R229, R229, R8, R12 ;  /* 0x00000008e5e57223 */ /* 0x002fe4000001000c */
[----:B------:R-:W-:Y:S02]  /*15630*/  FMNMX.FTZ R2, R72, R2, !PT ;  /* 0x0000000248027209 */ /* 0x000fe40007810000 */
[----:B------:R-:W-:Y:S02]  /*15640*/  FADD.FTZ R229, R205, R229 ;  /* 0x000000e5cde57221 */ /* 0x000fe40000010000 */
[----:B------:R-:W-:Y:S01]  /*15650*/  FMNMX.FTZ R2, R19, R2, !PT ;  /* 0x0000000213027209 */ /* 0x000fe20007810000 */
[----:B------:R-:W-:Y:S01]  /*15660*/  MUFU.EX2 R34, R10 ;  /* 0x0000000a00227308 */ /* 0x000fe20000000800 */
[----:B------:R-:W-:-:S03]  /*15670*/  FADD.FTZ R229, R198, R229 ;  /* 0x000000e5c6e57221 */ /* 0x000fc60000010000 */
[----:B------:R-:W1:Y:S04]  /*15680*/  SHFL.BFLY PT, R5, R2, 0x2, 0x1f ;  /* 0x0c401f0002057f89 */ /* 0x000e6800000e0000 */
[----:B------:R-:W3:Y:S01]  /*15690*/  MUFU.EX2 R54, R22 ;  /* 0x0000001600367308 */ /* 0x000ee20000000800 */
[----:B--2---:R-:W-:-:S07]  /*156a0*/  FFMA.FTZ R3, R230, R0, R15 ;  /* 0x00000000e6037223 */ /* 0x004fce000001000f */
[----:B------:R-:W-:Y:S01]  /*156b0*/  MUFU.EX2 R55, R28 ;  /* 0x0000001c00377308 */ /* 0x000fe20000000800 */
[----:B------:R-:W-:-:S07]  /*156c0*/  FADD.FTZ R3, R14, R3 ;  /* 0x000000030e037221 */ /* 0x000fce0000010000 */
[----:B------:R-:W2:Y:S01]  /*156d0*/  MUFU.EX2 R198, R29 ;  /* 0x0000001d00c67308 */ /* 0x000ea20000000800 */
[----:B------:R-:W-:Y:S01]  /*156e0*/  FADD.FTZ R9, R9, R3 ;  /* 0x0000000309097221 */ /* 0x000fe20000010000 */
[----:B---3--:R-:W-:-:S04]  /*156f0*/  F2FP.BF16.PACK_AB R3, R54, R34 ;  /* 0x000000223603723e */ /* 0x008fc800000010ff */
[C---:B------:R-:W-:Y:S02]  /*15700*/  PRMT R223, R3.reuse, 0x7632, R223 ;  /* 0x0000763203df7816 */ /* 0x040fe400000000df */
[----:B------:R-:W-:Y:S01]  /*15710*/  PRMT R222, R3, 0x7610, R222 ;  /* 0x0000761003de7816 */ /* 0x000fe200000000de */
[----:B------:R-:W-:Y:S01]  /*15720*/  MUFU.EX2 R17, R23 ;  /* 0x0000001700117308 */ /* 0x000fe20000000800 */
[----:B--2---:R-:W-:-:S07]  /*15730*/  F2FP.BF16.PACK_AB R3, R198, R55 ;  /* 0x00000037c603723e */ /* 0x004fce00000010ff */
[----:B------:R-:W2:Y:S01]  /*15740*/  MUFU.EX2 R20, R26 ;  /* 0x0000001a00147308 */ /* 0x000ea20000000800 */
[C---:B------:R-:W-:Y:S02]  /*15750*/  PRMT R219, R3.reuse, 0x7610, R219 ;  /* 0x0000761003db7816 */ /* 0x040fe400000000db */
[----:B------:R-:W-:Y:S02]  /*15760*/  PRMT R218, R3, 0x7632, R218 ;  /* 0x0000763203da7816 */ /* 0x000fe400000000da */
[----:B------:R-:W-:Y:S02]  /*15770*/  LEA R3, R226, 0x1, 0x1 ;  /* 0x00000001e2037811 */ /* 0x000fe400078e08ff */
[----:B-1----:R-:W-:Y:S02]  /*15780*/  FMNMX.FTZ R2, R2, R5, !PT ;  /* 0x0000000502027209 */ /* 0x002fe40007810000 */
[----:B------:R-:W-:-:S03]  /*15790*/  LOP3.LUT R3, R3, UR35, RZ, 0x3c, !PT ;  /* 0x0000002303037c12 */ /* 0x000fc6000f8e3cff */
[----:B------:R-:W1:Y:S01]  /*157a0*/  SHFL.BFLY PT, R70, R2, 0x1, 0x1f ;  /* 0x0c201f0002467f89 */ /* 0x000e6200000e0000 */
[----:B------:R-:W-:Y:S02]  /*157b0*/  LOP3.LUT R3, R191, R3, RZ, 0x3c, !PT ;  /* 0x00000003bf037212 */ /* 0x000fe400078e3cff */
[----:B--2---:R-:W-:-:S03]  /*157c0*/  F2FP.BF16.PACK_AB R4, R20, R17 ;  /* 0x000000111404723e */ /* 0x004fc600000010ff */
[----:B------:R-:W-:Y:S01]  /*157d0*/  IMAD.WIDE.U32 R62, R3, -0x326172a9, RZ ;  /* 0xcd9e8d57033e7825 */ /* 0x000fe200078e00ff */
[C---:B------:R-:W-:Y:S02]  /*157e0*/  PRMT R221, R4.reuse, 0x7610, R221 ;  /* 0x0000761004dd7816 */ /* 0x040fe400000000dd */
[----:B------:R-:W-:Y:S02]  /*157f0*/  PRMT R220, R4, 0x7632, R220 ;  /* 0x0000763204dc7816 */ /* 0x000fe400000000dc */
[----:B------:R-:W-:-:S05]  /*15800*/  LOP3.LUT R4, R63, UR17, R176, 0x96, !PT ;  /* 0x000000113f047c12 */ /* 0x000fca000f8e96b0 */
[----:B------:R-:W-:-:S05]  /*15810*/  IMAD.WIDE.U32 R4, R4, -0x2daee0ad, RZ ;  /* 0xd2511f5304047825 */ /* 0x000fca00078e00ff */
[----:B------:R-:W-:Y:S02]  /*15820*/  LOP3.LUT R10, R5, UR11, R244, 0x96, !PT ;  /* 0x0000000b050a7c12 */ /* 0x000fe4000f8e96f4 */
[----:B-1----:R-:W-:Y:S02]  /*15830*/  FMNMX.FTZ R70, R2, R70, !PT ;  /* 0x0000004602467209 */ /* 0x002fe40007810000 */
[----:B------:R-:W-:Y:S01]  /*15840*/  LOP3.LUT R2, R7, UR12, R62, 0x96, !PT ;  /* 0x0000000c07027c12 */ /* 0x000fe2000f8e963e */
[----:B------:R-:W-:-:S04]  /*15850*/  IMAD.WIDE.U32 R10, R10, -0x326172a9, RZ ;  /* 0xcd9e8d570a0a7825 */ /* 0x000fc800078e00ff */
        /* <DEDUP_REMOVED lines=9> */
[----:B------:R-:W-:-:S04]  /*158f0*/  IMAD.WIDE.U32 R6, R6, -0x326172a9, RZ ;  /* 0xcd9e8d5706067825 */ /* 0x000fc800078e00ff */
[----:B------:R-:W-:Y:S01]  /*15900*/  IMAD.WIDE.U32 R4, R4, -0x326172a9, RZ ;  /* 0xcd9e8d5704047825 */ /* 0x000fe200078e00ff */
[----:B------:R-:W-:Y:S01]  /*15910*/  LOP3.LUT R12, R7, UR6, R2, 0x96, !PT ;  /* 0x00000006070c7c12 */ /* 0x000fe2000f8e9602 */
[----:B------:R-:W-:-:S03]  /*15920*/  @!P1 HFMA2.BF16_V2 R196, -RZ.H0_H0, RZ.H0_H0, -R220.H0_H0 ;  /* 0x200000ffffc49231 */ /* 0x000fc600003409dc */
[----:B------:R-:W-:Y:S02]  /*15930*/  LOP3.LUT R2, R5, UR14, R6, 0x96, !PT ;  /* 0x0000000e05027c12 */ /* 0x000fe4000f8e9606 */
[----:B------:R-:W-:Y:S02]  /*15940*/  PRMT R164, R221, 0x5410, R220 ;  /* 0x00005410dda47816 */ /* 0x000fe400000000dc */
[----:B------:R-:W-:Y:S02]  /*15950*/  LOP3.LUT R3, R2, 0xff, RZ, 0xc0, !PT ;  /* 0x000000ff02037812 */ /* 0x000fe400078ec0ff */
[----:B------:R-:W-:Y:S02]  /*15960*/  @!P1 PRMT R220, R196, 0x5410, RZ ;  /* 0x00005410c4dc9816 */ /* 0x000fe400000000ff */
        /* <DEDUP_REMOVED lines=8> */
[----:B------:R-:W-:Y:S01]  /*159f0*/  SHF.R.U32.HI R3, RZ, 0x10, R2 ;  /* 0x00000010ff037819 */ /* 0x000fe20000011602 */
[----:B------:R-:W-:-:S02]  /*15a00*/  @!P3 HFMA2.BF16_V2 R195, -RZ.H0_H0, RZ.H0_H0, -R222.H0_H0 ;  /* 0x200000ffffc3b231 */ /* 0x000fc400003409de */
[----:B------:R-:W-:Y:S01]  /*15a10*/  @!P4 HFMA2.BF16_V2 R193, -RZ.H0_H0, RZ.H0_H0, -R218.H0_H0 ;  /* 0x200000ffffc1c231 */ /* 0x000fe200003409da */
[----:B------:R-:W-:Y:S01]  /*15a20*/  MUFU.EX2 R31, R31 ;  /* 0x0000001f001f7308 */ /* 0x000fe20000000800 */
[----:B------:R-:W-:Y:S01]  /*15a30*/  @!P5 HFMA2.BF16_V2 R197, -RZ.H0_H0, RZ.H0_H0, -R221.H0_H0 ;  /* 0x200000ffffc5d231 */ /* 0x000fe200003409dd */
[----:B------:R-:W-:Y:S02]  /*15a40*/  SHF.R.U32.HI R2, RZ, 0x18, R2 ;  /* 0x00000018ff027819 */ /* 0x000fe40000011602 */
[----:B------:R-:W-:Y:S01]  /*15a50*/  LOP3.LUT R3, R3, 0xff, RZ, 0xc0, !PT ;  /* 0x000000ff03037812 */ /* 0x000fe200078ec0ff */
[----:B------:R-:W-:Y:S01]  /*15a60*/  @!P2 HFMA2.BF16_V2 R192, -RZ.H0_H0, RZ.H0_H0, -R223.H0_H0 ;  /* 0x200000ffffc0a231 */ /* 0x000fe200003409df */
[----:B------:R-:W-:Y:S02]  /*15a70*/  PRMT R75, R222, 0x5410, R223 ;  /* 0x00005410de4b7816 */ /* 0x000fe400000000df */
[----:B------:R-:W1:Y:S01]  /*15a80*/  MUFU.EX2 R32, R43 ;  /* 0x0000002b00207308 */ /* 0x000e620000000800 */
[----:B------:R-:W-:-:S02]  /*15a90*/  @!P3 PRMT R222, R195, 0x5410, RZ ;  /* 0x00005410c3deb816 */ /* 0x000fc400000000ff */
[----:B------:R-:W-:Y:S02]  /*15aa0*/  @!P4 PRMT R218, R193, 0x5410, RZ ;  /* 0x00005410c1dac816 */ /* 0x000fe400000000ff */
[C---:B------:R-:W-:Y:S02]  /*15ab0*/  ISETP.GE.U32.AND P3, PT, R225.reuse, R2, PT ;  /* 0x00000002e100720c */ /* 0x040fe40003f66070 */
[----:B------:R-:W-:Y:S01]  /*15ac0*/  ISETP.GE.U32.AND P4, PT, R225, R3, PT ;  /* 0x00000003e100720c */ /* 0x000fe20003f86070 */
[----:B------:R-:W-:Y:S01]  /*15ad0*/  FMUL.FTZ R3, R70, c[0x0][0x23c] ;  /* 0x00008f0046037a20 */ /* 0x000fe20000410000 */
[----:B------:R-:W-:Y:S02]  /*15ae0*/  @!P5 PRMT R221, R197, 0x5410, RZ ;  /* 0x00005410c5ddd816 */ /* 0x000fe400000000ff */
[----:B------:R-:W-:Y:S02]  /*15af0*/  LOP3.LUT R2, R4, 0xff, RZ, 0xc0, !PT ;  /* 0x000000ff04027812 */ /* 0x000fe400078ec0ff */
[----:B------:R-:W-:-:S02]  /*15b00*/  FSETP.NEU.FTZ.AND P5, PT, R70, -INF , PT ;  /* 0xff8000004600780b */ /* 0x000fc40003fbd000 */
[----:B------:R-:W-:Y:S01]  /*15b10*/  @!P2 PRMT R223, R192, 0x5410, RZ ;  /* 0x00005410c0dfa816 */ /* 0x000fe200000000ff */
[----:B------:R-:W-:Y:S01]  /*15b20*/  FADD.FTZ R9, R18, R9 ;  /* 0x0000000912097221 */ /* 0x000fe20000010000 */
[----:B------:R-:W-:Y:S02]  /*15b30*/  ISETP.GE.U32.AND P2, PT, R225, R2, PT ;  /* 0x00000002e100720c */ /* 0x000fe40003f46070 */
[----:B------:R-:W-:Y:S01]  /*15b40*/  FSEL R2, R3, RZ, P5 ;  /* 0x000000ff03027208 */ /* 0x000fe20002800000 */
[----:B------:R-:W-:Y:S01]  /*15b50*/  FADD.FTZ R6, R16, R9 ;  /* 0x0000000910067221 */ /* 0x000fe20000010000 */
[----:B------:R2:W-:Y:S03]  /*15b60*/  MUFU.EX2 R250, R30 ;  /* 0x0000001e00fa7308 */ /* 0x0005e60000000800 */
        /* <DEDUP_REMOVED lines=9> */
[--C-:B--2---:R-:W-:Y:S02]  /*15c00*/  FFMA.FTZ R30, R157, c[0x0][0x23c], -R2.reuse ;  /* 0x00008f009d1e7a23 */ /* 0x104fe40000010802 */
[--C-:B------:R-:W-:Y:S02]  /*15c10*/  FFMA.FTZ R43, R147, c[0x0][0x23c], -R2.reuse ;  /* 0x00008f00932b7a23 */ /* 0x100fe40000010802 */
[--C-:B------:R-:W-:Y:S02]  /*15c20*/  FFMA.FTZ R56, R146, c[0x0][0x23c], -R2.reuse ;  /* 0x00008f0092387a23 */ /* 0x100fe40000010802 */
[--C-:B------:R-:W-:Y:S02]  /*15c30*/  FFMA.FTZ R66, R142, c[0x0][0x23c], -R2.reuse ;  /* 0x00008f008e427a23 */ /* 0x100fe40000010802 */
[----:B------:R-:W-:-:S02]  /*15c40*/  FFMA.FTZ R61, R74, c[0x0][0x23c], -R2 ;  /* 0x00008f004a3d7a23 */ /* 0x000fc40000010802 */
[--C-:B------:R-:W-:Y:S02]  /*15c50*/  FFMA.FTZ R60, R72, c[0x0][0x23c], -R2.reuse ;  /* 0x00008f00483c7a23 */ /* 0x100fe40000010802 */
[----:B------:R-:W-:Y:S01]  /*15c60*/  FFMA.FTZ R59, R19, c[0x0][0x23c], -R2 ;  /* 0x00008f00133b7a23 */ /* 0x000fe20000010802 */
[----:B-1----:R-:W-:Y:S02]  /*15c70*/  F2FP.BF16.PACK_AB R2, R32, R31 ;  /* 0x0000001f2002723e */ /* 0x002fe400000010ff */
[--C-:B------:R-:W-:Y:S02]  /*15c80*/  SHF.R.U32.HI R15, RZ, 0x18, R4.reuse ;  /* 0x00000018ff0f7819 */ /* 0x100fe40000011604 */
[----:B------:R-:W-:Y:S02]  /*15c90*/  PRMT R217, R2, 0x7610, R217 ;  /* 0x0000761002d97816 */ /* 0x000fe400000000d9 */
[----:B------:R-:W-:Y:S02]  /*15ca0*/  LOP3.LUT R9, R4, 0xffff, RZ, 0xc0, !PT ;  /* 0x0000ffff04097812 */ /* 0x000fe400078ec0ff */
[----:B------:R-:W-:Y:S01]  /*15cb0*/  SHF.R.U32.HI R4, RZ, 0x10, R4 ;  /* 0x00000010ff047819 */ /* 0x000fe20000011604 */
[----:B------:R-:W-:Y:S01]  /*15cc0*/  @!P1 HFMA2.BF16_V2 R199, -RZ.H0_H0, RZ.H0_H0, -R217.H0_H0 ;  /* 0x200000ffffc79231 */ /* 0x000fe200003409d9 */
[----:B------:R-:W-:-:S02]  /*15cd0*/  PRMT R216, R2, 0x7632, R216 ;  /* 0x0000763202d87816 */ /* 0x000fc400000000d8 */
[----:B------:R-:W-:Y:S02]  /*15ce0*/  LOP3.LUT R2, R4, 0xff, RZ, 0xc0, !PT ;  /* 0x000000ff04027812 */ /* 0x000fe400078ec0ff */
[----:B------:R-:W-:Y:S02]  /*15cf0*/  PRMT R173, R217, 0x5410, R216 ;  /* 0x00005410d9ad7816 */ /* 0x000fe400000000d8 */
[----:B------:R-:W-:Y:S02]  /*15d00*/  @!P1 PRMT R217, R199, 0x5410, RZ ;  /* 0x00005410c7d99816 */ /* 0x000fe400000000ff */
[----:B------:R-:W-:Y:S01]  /*15d10*/  ISETP.GE.U32.AND P1, PT, R225, R2, PT ;  /* 0x00000002e100720c */ /* 0x000fe20003f26070 */
[----:B------:R-:W-:-:S04]  /*15d20*/  IMAD.WIDE.U32 R2, R12, -0x2daee0ad, RZ ;  /* 0xd2511f530c027825 */ /* 0x000fc800078e00ff */
[----:B------:R-:W-:Y:S01]  /*15d30*/  FADD.FTZ R21, R21, R6 ;  /* 0x0000000615157221 */ /* 0x000fe20000010000 */
[----:B------:R-:W-:Y:S02]  /*15d40*/  LOP3.LUT R4, R3, UR13, R10, 0x96, !PT ;  /* 0x0000000d03047c12 */ /* 0x000fe4000f8e960a */
[C---:B------:R-:W-:Y:S02]  /*15d50*/  LOP3.LUT R18, R2.reuse, 0xff, RZ, 0xc0, !PT ;  /* 0x000000ff02127812 */ /* 0x040fe400078ec0ff */
[----:B------:R-:W-:Y:S02]  /*15d60*/  LOP3.LUT R12, R2, 0xffff, RZ, 0xc0, !PT ;  /* 0x0000ffff020c7812 */ /* 0x000fe400078ec0ff */
[--C-:B------:R-:W-:Y:S02]  /*15d70*/  SHF.R.U32.HI R10, RZ, 0x10, R2.reuse ;  /* 0x00000010ff0a7819 */ /* 0x100fe40000011602 */
[----:B------:R-:W-:Y:S02]  /*15d80*/  SHF.R.U32.HI R6, RZ, 0x18, R2 ;  /* 0x00000018ff067819 */ /* 0x000fe40000011602 */
[----:B------:R-:W-:Y:S01]  /*15d90*/  SHF.R.U32.HI R2, RZ, 0x8, R9 ;  /* 0x00000008ff027819 */ /* 0x000fe20000011609 */
[----:B------:R-:W-:Y:S01]  /*15da0*/  @!P0 HFMA2.BF16_V2 R200, -RZ.H0_H0, RZ.H0_H0, -R216.H0_H0 ;  /* 0x200000ffffc88231 */ /* 0x000fe200003409d8 */
[----:B------:R-:W-:Y:S01]  /*15db0*/  FSEL R11, R71, RZ, P6 ;  /* 0x000000ff470b7208 */ /* 0x000fe20003000000 */
[----:B------:R-:W-:Y:S01]  /*15dc0*/  MUFU.EX2 R142, R48 ;  /* 0x00000030008e7308 */ /* 0x000fe20000000800 */
[----:B------:R-:W-:-:S02]  /*15dd0*/  LOP3.LUT R2, R2, 0xffff, RZ, 0xc0, !PT ;  /* 0x0000ffff02027812 */ /* 0x000fc400078ec0ff */
[----:B------:R-:W-:Y:S02]  /*15de0*/  @!P0 PRMT R216, R200, 0x5410, RZ ;  /* 0x00005410c8d88816 */ /* 0x000fe400000000ff */
[----:B------:R-:W-:-:S03]  /*15df0*/  ISETP.GE.U32.AND P0, PT, R225, R2, PT ;  /* 0x00000002e100720c */ /* 0x000fc60003f06070 */
[----:B------:R-:W1:Y:S01]  /*15e00*/  MUFU.EX2 R46, R46 ;  /* 0x0000002e002e7308 */ /* 0x000e620000000800 */
[----:B------:R-:W-:-:S07]  /*15e10*/  FADD.FTZ R2, R249, -R11 ;  /* 0x8000000bf9027221 */ /* 0x000fce0000010000 */
[----:B------:R-:W-:Y:S01]  /*15e20*/  MUFU.EX2 R36, R40 ;  /* 0x0000002800247308 */ /* 0x000fe20000000800 */
[----:B------:R-:W-:-:S07]  /*15e30*/  FMUL.FTZ R2, R2, c[0x0][0x23c] ;  /* 0x00008f0002027a20 */ /* 0x000fce0000410000 */
[----:B------:R-:W2:Y:S01]  /*15e40*/  MUFU.EX2 R40, R38 ;  /* 0x0000002600287308 */ /* 0x000ea20000000800 */
[----:B------:R-:W-:Y:S01]  /*15e50*/  ISETP.GE.U32.AND P6, PT, R225, R6, PT ;  /* 0x00000006e100720c */ /* 0x000fe20003fc6070 */
[----:B------:R-:W-:Y:S01]  /*15e60*/  FADD.FTZ R7, R208, R229 ;  /* 0x000000e5d0077221 */ /* 0x000fe20000010000 */
[----:B-1----:R-:W-:-:S05]  /*15e70*/  F2FP.BF16.PACK_AB R5, R46, R142 ;  /* 0x0000008e2e05723e */ /* 0x002fca00000010ff */
[----:B------:R-:W-:Y:S01]  /*15e80*/  MUFU.EX2 R3, R155 ;  /* 0x0000009b00037308 */ /* 0x000fe20000000800 */
[----:B------:R-:W-:-:S07]  /*15e90*/  PRMT R215, R5, 0x7632, R215 ;  /* 0x0000763205d77816 */ /* 0x000fce00000000d7 */
[----:B------:R-:W1:Y:S01]  /*15ea0*/  MUFU.EX2 R2, R2 ;  /* 0x0000000200027308 */ /* 0x000e620000000800 */
[----:B------:R-:W-:Y:S01]  /*15eb0*/  PRMT R214, R5, 0x7610, R214 ;  /* 0x0000761005d67816 */ /* 0x000fe200000000d6 */
[----:B------:R-:W-:-:S06]  /*15ec0*/  FADD.FTZ R7, R34, R7 ;  /* 0x0000000722077221 */ /* 0x000fcc0000010000 */
[----:B------:R-:W3:Y:S01]  /*15ed0*/  MUFU.EX2 R6, R156 ;  /* 0x0000009c00067308 */ /* 0x000ee20000000800 */
[----:B--2---:R-:W-:Y:S01]  /*15ee0*/  F2FP.BF16.PACK_AB R5, R40, R36 ;  /* 0x000000242805723e */ /* 0x004fe200000010ff */
[----:B------:R-:W-:-:S03]  /*15ef0*/  FADD.FTZ R7, R54, R7 ;  /* 0x0000000736077221 */ /* 0x000fc60000010000 */
[----:B------:R-:W-:-:S03]  /*15f00*/  PRMT R212, R5, 0x7632, R212 ;  /* 0x0000763205d47816 */ /* 0x000fc600000000d4 */
[----:B------:R-:W-:Y:S01]  /*15f10*/  MUFU.EX2 R178, R33 ;  /* 0x0000002100b27308 */ /* 0x000fe20000000800 */
[----:B------:R-:W-:Y:S01]  /*15f20*/  PRMT R213, R5, 0x7610, R213 ;  /* 0x0000761005d57816 */ /* 0x000fe200000000d5 */
[----:B------:R-:W-:Y:S01]  /*15f30*/  @!P0 HFMA2.BF16_V2 R203, -RZ.H0_H0, RZ.H0_H0, -R212.H0_H0 ;  /* 0x200000ffffcb8231 */ /* 0x000fe200003409d4 */
[----:B-1----:R-:W-:-:S05]  /*15f40*/  FFMA.FTZ R224, R224, R2, R3 ;  /* 0x00000002e0e07223 */ /* 0x002fca0000010003 */
[----:B------:R-:W-:Y:S08]  /*15f50*/  MUFU.EX2 R33, R44 ;  /* 0x0000002c00217308 */ /* 0x000ff00000000800 */
[----:B------:R1:W2:Y:S01]  /*15f60*/  MUFU.EX2 R54, R42 ;  /* 0x0000002a00367308 */ /* 0x0002a20000000800 */
[----:B---3--:R-:W-:Y:S01]  /*15f70*/  FADD.FTZ R224, R6, R224 ;  /* 0x000000e006e07221 */ /* 0x008fe20000010000 */
[----:B------:R-:W-:-:S06]  /*15f80*/  @!P2 HFMA2.BF16_V2 R204, -RZ.H0_H0, RZ.H0_H0, -R213.H0_H0 ;  /* 0x200000ffffcca231 */ /* 0x000fcc00003409d5 */
[----:B------:R3:W-:Y:S01]  /*15f90*/  MUFU.EX2 R177, R41 ;  /* 0x0000002900b17308 */ /* 0x0007e20000000800 */
[----:B------:R-:W-:Y:S02]  /*15fa0*/  SHF.R.U32.HI R5, RZ, 0x10, R4 ;  /* 0x00000010ff057819 */ /* 0x000fe40000011604 */
[----:B-1----:R-:W-:Y:S02]  /*15fb0*/  PRMT R42, R213, 0x5410, R212 ;  /* 0x00005410d52a7816 */ /* 0x002fe400000000d4 */
[----:B------:R-:W-:Y:S02]  /*15fc0*/  @!P0 PRMT R212, R203, 0x5410, RZ ;  /* 0x00005410cbd48816 */ /* 0x000fe400000000ff */
[----:B---3--:R-:W-:Y:S02]  /*15fd0*/  F2FP.BF16.PACK_AB R41, R6, R3 ;  /* 0x000000030629723e */ /* 0x008fe400000010ff */
[----:B------:R-:W-:Y:S02]  /*15fe0*/  LOP3.LUT R3, R4, 0xff, RZ, 0xc0, !PT ;  /* 0x000000ff04037812 */ /* 0x000fe400078ec0ff */
[----:B------:R-:W-:-:S02]  /*15ff0*/  FSEL R6, R70, RZ, P5 ;  /* 0x000000ff46067208 */ /* 0x000fc40002800000 */
[C---:B------:R-:W-:Y:S02]  /*16000*/  ISETP.GE.U32.AND P0, PT, R225.reuse, R3, PT ;  /* 0x00000003e100720c */ /* 0x040fe40003f06070 */
[----:B------:R-:W-:Y:S01]  /*16010*/  SHF.R.U32.HI R3, RZ, 0x18, R4 ;  /* 0x00000018ff037819 */ /* 0x000fe20000011604 */
[----:B------:R-:W-:Y:S01]  /*16020*/  FADD.FTZ R6, R248, -R6 ;  /* 0x80000006f8067221 */ /* 0x000fe20000010000 */
[----:B------:R-:W-:Y:S01]  /*16030*/  @!P2 PRMT R213, R204, 0x5410, RZ ;  /* 0x00005410ccd5a816 */ /* 0x000fe200000000ff */
[----:B------:R-:W-:Y:S01]  /*16040*/  @!P4 HFMA2.BF16_V2 R201, -RZ.H0_H0, RZ.H0_H0, -R214.H0_H0 ;  /* 0x200000ffffc9c231 */ /* 0x000fe200003409d6 */
[----:B------:R-:W-:Y:S02]  /*16050*/  ISETP.GE.U32.AND P2, PT, R225, R3, PT ;  /* 0x00000003e100720c */ /* 0x000fe40003f46070 */
[----:B------:R-:W-:Y:S02]  /*16060*/  LOP3.LUT R5, R5, 0xff, RZ, 0xc0, !PT ;  /* 0x000000ff05057812 */ /* 0x000fe400078ec0ff */
[----:B--2---:R-:W-:Y:S01]  /*16070*/  F2FP.BF16.PACK_AB R3, R54, R33 ;  /* 0x000000213603723e */ /* 0x004fe200000010ff */
[----:B------:R-:W-:Y:S01]  /*16080*/  FMUL.FTZ R6, R6, c[0x0][0x23c] ;  /* 0x00008f0006067a20 */ /* 0x000fe20000410000 */
[----:B------:R-:W-:-:S02]  /*16090*/  PRMT R72, R214, 0x5410, R215 ;  /* 0x00005410d6487816 */ /* 0x000fc400000000d7 */
[----:B------:R-:W-:Y:S01]  /*160a0*/  @!P4 PRMT R214, R201, 0x5410, RZ ;  /* 0x00005410c9d6c816 */ /* 0x000fe200000000ff */
[----:B------:R-:W-:Y:S01]  /*160b0*/  @!P3 HFMA2.BF16_V2 R202, -RZ.H0_H0, RZ.H0_H0, -R215.H0_H0 ;  /* 0x200000ffffcab231 */ /* 0x000fe200003409d7 */
[----:B------:R-:W-:Y:S02]  /*160c0*/  ISETP.GE.U32.AND P4, PT, R225, R5, PT ;  /* 0x00000005e100720c */ /* 0x000fe40003f86070 */
[C---:B------:R-:W-:Y:S01]  /*160d0*/  PRMT R211, R3.reuse, 0x7610, R211 ;  /* 0x0000761003d37816 */ /* 0x040fe200000000d3 */
[----:B------:R-:W-:Y:S01]  /*160e0*/  MUFU.EX2 R5, R13 ;  /* 0x0000000d00057308 */ /* 0x000fe20000000800 */
[----:B------:R-:W-:Y:S02]  /*160f0*/  PRMT R210, R3, 0x7632, R210 ;  /* 0x0000763203d27816 */ /* 0x000fe400000000d2 */
[----:B------:R-:W-:-:S05]  /*16100*/  @!P3 PRMT R215, R202, 0x5410, RZ ;  /* 0x00005410cad7b816 */ /* 0x000fca00000000ff */
[----:B------:R-:W1:Y:S01]  /*16110*/  MUFU.EX2 R3, R6 ;  /* 0x0000000600037308 */ /* 0x000e620000000800 */
[----:B------:R-:W-:-:S07]  /*16120*/  ISETP.GE.U32.AND P3, PT, R225, R15, PT ;  /* 0x0000000fe100720c */ /* 0x000fce0003f66070 */
[----:B------:R-:W2:Y:S08]  /*16130*/  MUFU.EX2 R14, R14 ;  /* 0x0000000e000e7308 */ /* 0x000eb00000000800 */
[----:B------:R-:W3:Y:S01]  /*16140*/  MUFU.EX2 R243, R35 ;  /* 0x0000002300f37308 */ /* 0x000ee20000000800 */
[----:B------:R-:W-:Y:S01]  /*16150*/  LOP3.LUT R4, R4, 0xffff, RZ, 0xc0, !PT ;  /* 0x0000ffff04047812 */ /* 0x000fe200078ec0ff */
[----:B-1----:R-:W-:Y:S01]  /*16160*/  FFMA.FTZ R228, R228, R3, R5 ;  /* 0x00000003e4e47223 */ /* 0x002fe20000010005 */
[----:B------:R-:W-:-:S02]  /*16170*/  @!P3 HFMA2.BF16_V2 R206, -RZ.H0_H0, RZ.H0_H0, -R210.H0_H0 ;  /* 0x200000ffffceb231 */ /* 0x000fc400003409d2 */
[----:B------:R-:W-:Y:S01]  /*16180*/  SHF.R.U32.HI R4, RZ, 0x8, R4 ;  /* 0x00000008ff047819 */ /* 0x000fe20000011604 */
[----:B------:R-:W-:Y:S02]  /*16190*/  IMAD.MOV.U32 R48, RZ, RZ, R178 ;  /* 0x000000ffff307224 */ /* 0x000fe400078e00b2 */
[----:B------:R1:W-:Y:S01]  /*161a0*/  MUFU.EX2 R44, R39 ;  /* 0x00000027002c7308 */ /* 0x0003e20000000800 */
[----:B--2---:R-:W-:Y:S01]  /*161b0*/  FADD.FTZ R9, R14, R228 ;  /* 0x000000e40e097221 */ /* 0x004fe20000010000 */
[----:B------:R-:W-:Y:S01]  /*161c0*/  LOP3.LUT R4, R4, 0xffff, RZ, 0xc0, !PT ;  /* 0x0000ffff04047812 */ /* 0x000fe200078ec0ff */
[----:B------:R-:W-:Y:S01]  /*161d0*/  IMAD.MOV.U32 R15, RZ, RZ, R177 ;  /* 0x000000ffff0f7224 */ /* 0x000fe200078e00b1 */
[----:B------:R-:W-:Y:S02]  /*161e0*/  PRMT R177, R211, 0x5410, R210 ;  /* 0x00005410d3b17816 */ /* 0x000fe400000000d2 */
[----:B------:R-:W-:Y:S02]  /*161f0*/  @!P3 PRMT R210, R206, 0x5410, RZ ;  /* 0x00005410ced2b816 */ /* 0x000fe400000000ff */
[----:B------:R-:W2:Y:S01]  /*16200*/  MUFU.EX2 R11, R154 ;  /* 0x0000009a000b7308 */ /* 0x000ea20000000800 */
[----:B------:R-:W-:Y:S01]  /*16210*/  ISETP.GE.U32.AND P3, PT, R225, R4, PT ;  /* 0x00000004e100720c */ /* 0x000fe20003f66070 */
[----:B------:R-:W-:Y:S01]  /*16220*/  FADD.FTZ R19, R55, R7 ;  /* 0x0000000737137221 */ /* 0x000fe20000010000 */
[----:B-1----:R-:W-:Y:S01]  /*16230*/  F2FP.BF16.PACK_AB R39, R14, R5 ;  /* 0x000000050e27723e */ /* 0x002fe200000010ff */
[----:B---3--:R-:W-:-:S04]  /*16240*/  IMAD.MOV.U32 R14, RZ, RZ, R243 ;  /* 0x000000ffff0e7224 */ /* 0x008fc800078e00f3 */
[----:B------:R-:W1:Y:S01]  /*16250*/  MUFU.EX2 R7, R153 ;  /* 0x0000009900077308 */ /* 0x000e620000000800 */
[----:B------:R-:W-:-:S07]  /*16260*/  F2FP.BF16.PACK_AB R4, R48, R14 ;  /* 0x0000000e3004723e */ /* 0x000fce00000010ff */
[----:B------:R-:W3:Y:S01]  /*16270*/  MUFU.EX2 R200, R49 ;  /* 0x0000003100c87308 */ /* 0x000ee20000000800 */
[C---:B------:R-:W-:Y:S02]  /*16280*/  PRMT R209, R4.reuse, 0x7610, R209 ;  /* 0x0000761004d17816 */ /* 0x040fe400000000d1 */
[----:B------:R-:W-:Y:S02]  /*16290*/  SHF.R.U32.HI R5, RZ, 0x8, R12 ;  /* 0x00000008ff057819 */ /* 0x000fe4000001160c */
[----:B------:R-:W-:Y:S01]  /*162a0*/  PRMT R208, R4, 0x7632, R208 ;  /* 0x0000763204d07816 */ /* 0x000fe200000000d0 */
[----:B------:R-:W-:Y:S01]  /*162b0*/  @!P0 HFMA2.BF16_V2 R230, -RZ.H0_H0, RZ.H0_H0, -R209.H0_H0 ;  /* 0x200000ffffe68231 */ /* 0x000fe200003409d1 */
[----:B------:R-:W-:Y:S01]  /*162c0*/  LOP3.LUT R4, R5, 0xffff, RZ, 0xc0, !PT ;  /* 0x0000ffff05047812 */ /* 0x000fe200078ec0ff */
[----:B------:R4:W-:Y:S01]  /*162d0*/  MUFU.EX2 R242, R47 ;  /* 0x0000002f00f27308 */ /* 0x0009e20000000800 */
[----:B------:R-:W-:Y:S01]  /*162e0*/  @!P1 HFMA2.BF16_V2 R207, -RZ.H0_H0, RZ.H0_H0, -R211.H0_H0 ;  /* 0x200000ffffcf9231 */ /* 0x000fe200003409d3 */
[----:B------:R-:W-:Y:S01]  /*162f0*/  LOP3.LUT R6, R10, 0xff, RZ, 0xc0, !PT ;  /* 0x000000ff0a067812 */ /* 0x000fe200078ec0ff */
[----:B--2---:R-:W-:-:S05]  /*16300*/  FADD.FTZ R10, R11, R224 ;  /* 0x000000e00b0a7221 */ /* 0x004fca0000010000 */
[----:B------:R-:W2:Y:S01]  /*16310*/  MUFU.EX2 R5, R16 ;  /* 0x0000001000057308 */ /* 0x000ea20000000800 */
[----:B------:R-:W-:Y:S01]  /*16320*/  @!P1 PRMT R211, R207, 0x5410, RZ ;  /* 0x00005410cfd39816 */ /* 0x000fe200000000ff */
[C---:B-1----:R-:W-:Y:S01]  /*16330*/  FADD.FTZ R10, R7.reuse, R10 ;  /* 0x0000000a070a7221 */ /* 0x042fe20000010000 */
[----:B------:R-:W-:Y:S02]  /*16340*/  F2FP.BF16.PACK_AB R38, R7, R11 ;  /* 0x0000000b0726723e */ /* 0x000fe400000010ff */
[----:B----4-:R-:W-:-:S03]  /*16350*/  PRMT R47, R209, 0x5410, R208 ;  /* 0x00005410d12f7816 */ /* 0x010fc600000000d0 */
[----:B------:R-:W1:Y:S01]  /*16360*/  MUFU.EX2 R13, R152 ;  /* 0x00000098000d7308 */ /* 0x000e620000000800 */
[----:B------:R-:W-:Y:S02]  /*16370*/  @!P0 PRMT R209, R230, 0x5410, RZ ;  /* 0x00005410e6d18816 */ /* 0x000fe400000000ff */
[C---:B------:R-:W-:Y:S02]  /*16380*/  ISETP.GE.U32.AND P0, PT, R225.reuse, R4, PT ;  /* 0x00000004e100720c */ /* 0x040fe40003f06070 */
[----:B------:R-:W-:-:S03]  /*16390*/  ISETP.GE.U32.AND P1, PT, R225, R6, PT ;  /* 0x00000006e100720c */ /* 0x000fc60003f26070 */
[----:B------:R-:W4:Y:S01]  /*163a0*/  MUFU.EX2 R4, R22 ;  /* 0x0000001600047308 */ /* 0x000f220000000800 */
[----:B---3--:R-:W-:-:S07]  /*163b0*/  F2FP.BF16.PACK_AB R7, R200, R15 ;  /* 0x0000000fc807723e */ /* 0x008fce00000010ff */
[----:B------:R3:W1:Y:S01]  /*163c0*/  MUFU.EX2 R6, R143 ;  /* 0x0000008f00067308 */ /* 0x0006620000000800 */
[C---:B------:R-:W-:Y:S02]  /*163d0*/  PRMT R207, R7.reuse, 0x7610, R207 ;  /* 0x0000761007cf7816 */ /* 0x040fe400000000cf */
[----:B------:R-:W-:-:S05]  /*163e0*/  PRMT R206, R7, 0x7632, R206 ;  /* 0x0000763207ce7816 */ /* 0x000fca00000000ce */
[----:B------:R-:W1:Y:S01]  /*163f0*/  MUFU.EX2 R26, R26 ;  /* 0x0000001a001a7308 */ /* 0x000e620000000800 */
[----:B--2---:R-:W-:-:S07]  /*16400*/  FADD.FTZ R9, R5, R9 ;  /* 0x0000000905097221 */ /* 0x004fce0000010000 */
[----:B------:R-:W2:Y:S01]  /*16410*/  MUFU.EX2 R178, R50 ;  /* 0x0000003200b27308 */ /* 0x000ea20000000800 */
[----:B------:R-:W-:Y:S02]  /*16420*/  IMAD.MOV.U32 R201, RZ, RZ, R250 ;  /* 0x000000ffffc97224 */ /* 0x000fe400078e00fa */
[----:B------:R-:W-:-:S05]  /*16430*/  IMAD.MOV.U32 R16, RZ, RZ, R242 ;  /* 0x000000ffff107224 */ /* 0x000fca00078e00f2 */
[----:B------:R-:W2:Y:S01]  /*16440*/  MUFU.EX2 R7, R23 ;  /* 0x0000001700077308 */ /* 0x000ea20000000800 */
[----:B-1----:R-:W-:Y:S01]  /*16450*/  FADD.FTZ R10, R13, R10 ;  /* 0x0000000a0d0a7221 */ /* 0x002fe20000010000 */
[C---:B----4-:R-:W-:Y:S01]  /*16460*/  F2FP.BF16.PACK_AB R35, R4.reuse, R5 ;  /* 0x000000050423723e */ /* 0x050fe200000010ff */
[----:B------:R-:W-:Y:S01]  /*16470*/  FADD.FTZ R9, R4, R9 ;  /* 0x0000000904097221 */ /* 0x000fe20000010000 */
[----:B------:R-:W-:Y:S01]  /*16480*/  F2FP.BF16.PACK_AB R4, R16, R201 ;  /* 0x000000c91004723e */ /* 0x000fe200000010ff */
[----:B---3--:R-:W-:Y:S01]  /*16490*/  IMAD.MOV.U32 R143, RZ, RZ, R44 ;  /* 0x000000ffff8f7224 */ /* 0x008fe200078e002c */
[C---:B------:R-:W-:Y:S02]  /*164a0*/  F2FP.BF16.PACK_AB R34, R6.reuse, R13 ;  /* 0x0000000d0622723e */ /* 0x040fe400000010ff */
[----:B------:R-:W1:Y:S01]  /*164b0*/  MUFU.EX2 R27, R27 ;  /* 0x0000001b001b7308 */ /* 0x000e620000000800 */
[----:B------:R-:W-:Y:S02]  /*164c0*/  FADD.FTZ R10, R6, R10 ;  /* 0x0000000a060a7221 */ /* 0x000fe40000010000 */
[----:B------:R-:W-:Y:S01]  /*164d0*/  FADD.FTZ R6, R26, R9 ;  /* 0x000000091a067221 */ /* 0x000fe20000010000 */
[----:B------:R-:W-:-:S02]  /*164e0*/  PRMT R205, R4, 0x7610, R205 ;  /* 0x0000761004cd7816 */ /* 0x000fc400000000cd */
[----:B------:R-:W-:Y:S02]  /*164f0*/  PRMT R204, R4, 0x7632, R204 ;  /* 0x0000763204cc7816 */ /* 0x000fe400000000cc */
[----:B------:R3:W4:Y:S01]  /*16500*/  MUFU.EX2 R5, R28 ;  /* 0x0000001c00057308 */ /* 0x0007220000000800 */
[----:B--2---:R-:W-:Y:S01]  /*16510*/  F2FP.BF16.PACK_AB R4, R178, R143 ;  /* 0x0000008fb204723e */ /* 0x004fe200000010ff */
[----:B------:R-:W-:-:S03]  /*16520*/  FADD.FTZ R6, R7, R6 ;  /* 0x0000000607067221 */ /* 0x000fc60000010000 */
[C---:B------:R-:W-:Y:S02]  /*16530*/  PRMT R203, R4.reuse, 0x7610, R203 ;  /* 0x0000761004cb7816 */ /* 0x040fe400000000cb */
[----:B------:R-:W-:Y:S02]  /*16540*/  PRMT R202, R4, 0x7632, R202 ;  /* 0x0000763204ca7816 */ /* 0x000fe400000000ca */
[----:B------:R-:W-:Y:S01]  /*16550*/  MUFU.EX2 R4, R30 ;  /* 0x0000001e00047308 */ /* 0x000fe20000000800 */
[----:B---3--:R-:W-:-:S07]  /*16560*/  F2FP.BF16.PACK_AB R28, R7, R26 ;  /* 0x0000001a071c723e */ /* 0x008fce00000010ff */
[----:B------:R-:W2:Y:S01]  /*16570*/  MUFU.EX2 R7, R29 ;  /* 0x0000001d00077308 */ /* 0x000ea20000000800 */
[----:B-1----:R-:W-:Y:S01]  /*16580*/  FADD.FTZ R6, R27, R6 ;  /* 0x000000061b067221 */ /* 0x002fe20000010000 */
[----:B------:R-:W-:-:S03]  /*16590*/  @!P4 HFMA2.BF16_V2 R233, -RZ.H0_H0, RZ.H0_H0, -R207.H0_H0 ;  /* 0x200000ffffe9c231 */ /* 0x000fc600003409cf */
[----:B----4-:R-:W-:Y:S01]  /*165a0*/  FADD.FTZ R6, R5, R6 ;  /* 0x0000000605067221 */ /* 0x010fe20000010000 */
[----:B------:R-:W-:Y:S01]  /*165b0*/  @!P6 HFMA2.BF16_V2 R237, -RZ.H0_H0, RZ.H0_H0, -R202.H0_H0 ;  /* 0x200000ffffede231 */ /* 0x000fe200003409ca */
[----:B------:R-:W-:Y:S01]  /*165c0*/  ISETP.GE.U32.AND P5, PT, R225, R18, PT ;  /* 0x00000012e100720c */ /* 0x000fe20003fa6070 */
[----:B------:R-:W-:Y:S01]  /*165d0*/  IMAD.MOV.U32 R228, RZ, RZ, R171 ;  /* 0x000000ffffe47224 */ /* 0x000fe200078e00ab */
[----:B------:R-:W-:Y:S01]  /*165e0*/  PRMT R50, R207, 0x5410, R206 ;  /* 0x00005410cf327816 */ /* 0x000fe200000000ce */
[----:B------:R-:W-:Y:S01]  /*165f0*/  FMUL.FTZ R12, R109, R0 ;  /* 0x000000006d0c7220 */ /* 0x000fe20000410000 */
[----:B------:R-:W-:Y:S01]  /*16600*/  @!P4 PRMT R207, R233, 0x5410, RZ ;  /* 0x00005410e9cfc816 */ /* 0x000fe200000000ff */
[----:B------:R-:W-:Y:S02]  /*16610*/  IMAD.MOV.U32 R49, RZ, RZ, R176 ;  /* 0x000000ffff317224 */ /* 0x000fe400078e00b0 */
[----:B--2---:R-:W-:Y:S01]  /*16620*/  FADD.FTZ R6, R7, R6 ;  /* 0x0000000607067221 */ /* 0x004fe20000010000 */
[----:B------:R-:W-:Y:S01]  /*16630*/  PRMT R55, R203, 0x5410, R202 ;  /* 0x00005410cb377816 */ /* 0x000fe200000000ca */
[----:B------:R-:W-:Y:S01]  /*16640*/  IMAD.MOV.U32 R233, RZ, RZ, R42 ;  /* 0x000000ffffe97224 */ /* 0x000fe200078e002a */
[C---:B------:R-:W-:Y:S01]  /*16650*/  F2FP.BF16.PACK_AB R30, R4.reuse, R7 ;  /* 0x00000007041e723e */ /* 0x040fe200000010ff */
[----:B------:R-:W-:Y:S01]  /*16660*/  FADD.FTZ R29, R4, R6 ;  /* 0x00000006041d7221 */ /* 0x000fe20000010000 */
[----:B------:R-:W-:Y:S01]  /*16670*/  @!P6 PRMT R202, R237, 0x5410, RZ ;  /* 0x00005410edcae816 */ /* 0x000fe200000000ff */
[-C--:B------:R-:W-:Y:S01]  /*16680*/  FMUL.FTZ R42, R102, R8.reuse ;  /* 0x00000008662a7220 */ /* 0x080fe20000410000 */
[----:B------:R1:W2:Y:S01]  /*16690*/  MUFU.EX2 R4, R51 ;  /* 0x0000003300047308 */ /* 0x0002a20000000800 */
[----:B------:R-:W-:-:S02]  /*166a0*/  FMUL.FTZ R229, R103, R8 ;  /* 0x0000000867e57220 */ /* 0x000fc40000410000 */
[----:B------:R-:W-:Y:S02]  /*166b0*/  IMAD.MOV.U32 R242, RZ, RZ, R241 ;  /* 0x000000fffff27224 */ /* 0x000fe400078e00f1 */
[----:B------:R-:W-:Y:S02]  /*166c0*/  IMAD.MOV.U32 R237, RZ, RZ, R240 ;  /* 0x000000ffffed7224 */ /* 0x000fe400078e00f0 */
[----:B------:R-:W-:Y:S02]  /*166d0*/  IMAD.MOV.U32 R102, RZ, RZ, R12 ;  /* 0x000000ffff667224 */ /* 0x000fe400078e000c */
[----:B------:R-:W-:Y:S02]  /*166e0*/  IMAD.MOV.U32 R103, RZ, RZ, R228 ;  /* 0x000000ffff677224 */ /* 0x000fe400078e00e4 */
[-C--:B------:R-:W-:Y:S02]  /*166f0*/  FMUL.FTZ R240, R124, R0.reuse ;  /* 0x000000007cf07220 */ /* 0x080fe40000410000 */
[----:B------:R-:W-:-:S02]  /*16700*/  FMUL.FTZ R241, R125, R0 ;  /* 0x000000007df17220 */ /* 0x000fc40000410000 */
[-C--:B------:R-:W-:Y:S02]  /*16710*/  FMUL.FTZ R248, R120, R0.reuse ;  /* 0x0000000078f87220 */ /* 0x080fe40000410000 */
[-C--:B------:R-:W-:Y:S02]  /*16720*/  FMUL.FTZ R249, R121, R0.reuse ;  /* 0x0000000079f97220 */ /* 0x080fe40000410000 */
[----:B------:R-:W-:Y:S02]  /*16730*/  FMUL.FTZ R176, R108, R0 ;  /* 0x000000006cb07220 */ /* 0x000fe40000410000 */
[----:B------:R-:W-:Y:S02]  /*16740*/  IMAD.MOV.U32 R228, RZ, RZ, R49 ;  /* 0x000000ffffe47224 */ /* 0x000fe400078e0031 */
[----:B------:R-:W-:Y:S02]  /*16750*/  IMAD.MOV.U32 R22, RZ, RZ, R48 ;  /* 0x000000ffff167224 */ /* 0x000fe400078e0030 */
[----:B------:R-:W-:-:S02]  /*16760*/  IMAD.MOV.U32 R230, RZ, RZ, R72 ;  /* 0x000000ffffe67224 */ /* 0x000fc400078e0048 */
[----:B------:R-:W-:Y:S01]  /*16770*/  IMAD.MOV.U32 R12, RZ, RZ, R73 ;  /* 0x000000ffff0c7224 */ /* 0x000fe200078e0049 */
[----:B------:R-:W-:Y:S01]  /*16780*/  @!P1 HFMA2.BF16_V2 R238, -RZ.H0_H0, RZ.H0_H0, -R203.H0_H0 ;  /* 0x200000ffffee9231 */ /* 0x000fe200003409cb */
        /* <DEDUP_REMOVED lines=15> */
[----:B------:R-:W-:Y:S02]  /*16880*/  FMUL.FTZ R125, R77, R2 ;  /* 0x000000024d7d7220 */ /* 0x000fe40000410000 */
[----:B------:R-:W3:Y:S01]  /*16890*/  MUFU.EX2 R2, R45 ;  /* 0x0000002d00027308 */ /* 0x000ee20000000800 */
[----:B------:R-:W-:Y:S01]  /*168a0*/  @!P2 HFMA2.BF16_V2 R232, -RZ.H0_H0, RZ.H0_H0, -R206.H0_H0 ;  /* 0x200000ffffe8a231 */ /* 0x000fe200003409ce */
[----:B------:R-:W-:Y:S01]  /*168b0*/  @!P1 PRMT R203, R238, 0x5410, RZ ;  /* 0x00005410eecb9816 */ /* 0x000fe200000000ff */
[----:B------:R-:W-:Y:S01]  /*168c0*/  @!P5 HFMA2.BF16_V2 R236, -RZ.H0_H0, RZ.H0_H0, -R205.H0_H0 ;  /* 0x200000ffffecd231 */ /* 0x000fe200003409cd */
[----:B------:R-:W-:-:S02]  /*168d0*/  IMAD.MOV.U32 R74, RZ, RZ, R175 ;  /* 0x000000ffff4a7224 */ /* 0x000fc400078e00af */
        /* <DEDUP_REMOVED lines=9> */
[----:B------:R-:W-:Y:S01]  /*16970*/  FMUL.FTZ R175, R101, R0 ;  /* 0x0000000065af7220 */ /* 0x000fe20000410000 */
[----:B------:R-:W-:Y:S01]  /*16980*/  @!P2 PRMT R206, R232, 0x5410, RZ ;  /* 0x00005410e8cea816 */ /* 0x000fe200000000ff */
[----:B------:R-:W-:Y:S01]  /*16990*/  FADD.FTZ R0, R17, R21 ;  /* 0x0000001511007221 */ /* 0x000fe20000010000 */
[----:B------:R-:W-:Y:S01]  /*169a0*/  PRMT R232, R205, 0x5410, R204 ;  /* 0x00005410cde87816 */ /* 0x000fe200000000cc */
[----:B------:R-:W-:-:S02]  /*169b0*/  IMAD.MOV.U32 R101, RZ, RZ, R242 ;  /* 0x000000ffff657224 */ /* 0x000fc400078e00f2 */
[----:B-1----:R-:W-:Y:S01]  /*169c0*/  FMUL.FTZ R51, R107, R3 ;  /* 0x000000036b337220 */ /* 0x002fe20000410000 */
[----:B------:R-:W-:Y:S01]  /*169d0*/  @!P5 PRMT R205, R236, 0x5410, RZ ;  /* 0x00005410eccdd816 */ /* 0x000fe200000000ff */
[----:B------:R-:W-:Y:S02]  /*169e0*/  IMAD.MOV.U32 R107, RZ, RZ, R22 ;  /* 0x000000ffff6b7224 */ /* 0x000fe400078e0016 */
[----:B------:R-:W-:Y:S02]  /*169f0*/  FADD.FTZ R22, R198, R19 ;  /* 0x00000013c6167221 */ /* 0x000fe40000010000 */
[----:B------:R-:W-:Y:S02]  /*16a00*/  IMAD.MOV.U32 R236, RZ, RZ, R14 ;  /* 0x000000ffffec7224 */ /* 0x000fe400078e000e */
[----:B------:R-:W-:Y:S02]  /*16a10*/  FADD.FTZ R18, R20, R0 ;  /* 0x0000000014127221 */ /* 0x000fe40000010000 */
[----:B------:R-:W-:-:S02]  /*16a20*/  IMAD.MOV.U32 R19, RZ, RZ, R15 ;  /* 0x000000ffff137224 */ /* 0x000fc400078e000f */
[----:B--2---:R-:W-:Y:S02]  /*16a30*/  FADD.FTZ R0, R4, R10 ;  /* 0x0000000a04007221 */ /* 0x004fe40000010000 */
[----:B------:R-:W-:-:S04]  /*16a40*/  IMAD.WIDE.U32 R14, R101, -0x326172a9, RZ ;  /* 0xcd9e8d57650e7825 */ /* 0x000fc800078e00ff */
[C---:B---3--:R-:W-:Y:S01]  /*16a50*/  FADD.FTZ R26, R2.reuse, R0 ;  /* 0x00000000021a7221 */ /* 0x048fe20000010000 */
[----:B------:R-:W-:Y:S01]  /*16a60*/  LOP3.LUT R0, R15, R237, RZ, 0x3c, !PT ;  /* 0x000000ed0f007212 */ /* 0x000fe200078e3cff */
[----:B------:R-:W-:Y:S01]  /*16a70*/  @!P0 HFMA2.BF16_V2 R235, -RZ.H0_H0, RZ.H0_H0, -R204.H0_H0 ;  /* 0x200000ffffeb8231 */ /* 0x000fe200003409cc */
[----:B------:R-:W-:-:S03]  /*16a80*/  F2FP.BF16.PACK_AB R23, R2, R4 ;  /* 0x000000040217723e */ /* 0x000fc600000010ff */
[----:B------:R-:W-:Y:S01]  /*16a90*/  IMAD.WIDE.U32 R6, R0, -0x2daee0ad, RZ ;  /* 0xd2511f5300067825 */ /* 0x000fe200078e00ff */
[----:B------:R-:W-:Y:S02]  /*16aa0*/  @!P0 PRMT R204, R235, 0x5410, RZ ;  /* 0x00005410ebcc8816 */ /* 0x000fe400000000ff */
[----:B------:R-:W-:Y:S01]  /*16ab0*/  F2FP.BF16.PACK_AB R27, R5, R27 ;  /* 0x0000001b051b723e */ /* 0x000fe200000010ff */
[----:B------:R-:W-:Y:S01]  /*16ac0*/  FMUL.FTZ R5, R110, R8 ;  /* 0x000000086e057220 */ /* 0x000fe20000410000 */
[----:B------:R-:W-:Y:S01]  /*16ad0*/  LOP3.LUT R2, R25, UR17, R14, 0x96, !PT ;  /* 0x0000001119027c12 */ /* 0x000fe2000f8e960e */
[----:B------:R-:W-:Y:S01]  /*16ae0*/  IMAD.MOV.U32 R45, RZ, RZ, R233 ;  /* 0x000000ffff2d7224 */ /* 0x000fe200078e00e9 */
[----:B------:R-:W-:Y:S01]  /*16af0*/  LOP3.LUT R0, R7, UR16, R190, 0x96, !PT ;  /* 0x0000001007007c12 */ /* 0x000fe2000f8e96be */
[----:B------:R-:W-:Y:S02]  /*16b00*/  IMAD.MOV.U32 R235, RZ, RZ, R50 ;  /* 0x000000ffffeb7224 */ /* 0x000fe400078e0032 */
[----:B------:R-:W-:-:S02]  /*16b10*/  FMUL.FTZ R50, R106, R3 ;  /* 0x000000036a327220 */ /* 0x000fc40000410000 */
[----:B------:R-:W-:Y:S02]  /*16b20*/  IMAD.MOV.U32 R233, RZ, RZ, R230 ;  /* 0x000000ffffe97224 */ /* 0x000fe400078e00e6 */
[-C--:B------:R-:W-:Y:S02]  /*16b30*/  FMUL.FTZ R242, R126, R8.reuse ;  /* 0x000000087ef27220 */ /* 0x080fe40000410000 */
[-C--:B------:R-:W-:Y:S02]  /*16b40*/  FMUL.FTZ R243, R127, R8.reuse ;  /* 0x000000087ff37220 */ /* 0x080fe40000410000 */
[-C--:B------:R-:W-:Y:S02]  /*16b50*/  FMUL.FTZ R250, R122, R8.reuse ;  /* 0x000000087afa7220 */ /* 0x080fe40000410000 */
[-C--:B------:R-:W-:Y:S02]  /*16b60*/  FMUL.FTZ R251, R123, R8.reuse ;  /* 0x000000087bfb7220 */ /* 0x080fe40000410000 */
[----:B------:R-:W-:-:S02]  /*16b70*/  FMUL.FTZ R171, R111, R8 ;  /* 0x000000086fab7220 */ /* 0x000fc40000410000 */
[----:B------:R-:W-:Y:S02]  /*16b80*/  IMAD.MOV.U32 R230, RZ, RZ, R74 ;  /* 0x000000ffffe67224 */ /* 0x000fe400078e004a */
[----:B------:R-:W-:Y:S02]  /*16b90*/  IMAD.MOV.U32 R106, RZ, RZ, R75 ;  /* 0x000000ffff6a7224 */ /* 0x000fe400078e004b */
        /* <DEDUP_REMOVED lines=14> */
[----:B------:R-:W-:Y:S02]  /*16c80*/  IMAD.MOV.U32 R20, RZ, RZ, R5 ;  /* 0x000000ffff147224 */ /* 0x000fe400078e0005 */
[----:B------:R-:W-:Y:S01]  /*16c90*/  IMAD.WIDE.U32 R2, R2, -0x2daee0ad, RZ ;  /* 0xd2511f5302027825 */ /* 0x000fe200078e00ff */
[----:B------:R-:W-:-:S03]  /*16ca0*/  @!P3 HFMA2.BF16_V2 R234, -RZ.H0_H0, RZ.H0_H0, -R208.H0_H0 ;  /* 0x200000ffffeab231 */ /* 0x000fc600003409d0 */
[----:B------:R-:W-:Y:S01]  /*16cb0*/  IMAD.WIDE.U32 R4, R0, -0x326172a9, RZ ;  /* 0xcd9e8d5700047825 */ /* 0x000fe200078e00ff */
[----:B------:R-:W-:Y:S02]  /*16cc0*/  LOP3.LUT R0, R3, UR11, R6, 0x96, !PT ;  /* 0x0000000b03007c12 */ /* 0x000fe4000f8e9606 */
[----:B------:R-:W-:Y:S02]  /*16cd0*/  @!P3 PRMT R208, R234, 0x5410, RZ ;  /* 0x00005410ead0b816 */ /* 0x000fe400000000ff */
[----:B------:R-:W-:Y:S01]  /*16ce0*/  LOP3.LUT R3, R5, UR12, R24, 0x96, !PT ;  /* 0x0000000c05037c12 */ /* 0x000fe2000f8e9618 */
[----:B------:R-:W-:Y:S02]  /*16cf0*/  IMAD.MOV.U32 R11, RZ, RZ, R47 ;  /* 0x000000ffff0b7224 */ /* 0x000fe400078e002f */
        /* <DEDUP_REMOVED lines=8> */
[----:B------:R-:W-:Y:S02]  /*16d80*/  FMUL.FTZ R47, R119, R8 ;  /* 0x00000008772f7220 */ /* 0x000fe40000410000 */
[----:B------:R-:W-:Y:S02]  /*16d90*/  IMAD.MOV.U32 R17, RZ, RZ, R9 ;  /* 0x000000ffff117224 */ /* 0x000fe400078e0009 */
[----:B------:R-:W-:-:S04]  /*16da0*/  IMAD.WIDE.U32 R8, R3, -0x2daee0ad, RZ ;  /* 0xd2511f5303087825 */ /* 0x000fc800078e00ff */
[----:B------:R-:W-:Y:S02]  /*16db0*/  IMAD.MOV.U32 R21, RZ, RZ, R234 ;  /* 0x000000ffff157224 */ /* 0x000fe400078e00ea */
[----:B------:R-:W-:Y:S02]  /*16dc0*/  IMAD.MOV.U32 R234, RZ, RZ, R12 ;  /* 0x000000ffffea7224 */ /* 0x000fe400078e000c */
[----:B------:R-:W-:Y:S01]  /*16dd0*/  IMAD.WIDE.U32 R12, R0, -0x326172a9, RZ ;  /* 0xcd9e8d57000c7825 */ /* 0x000fe200078e00ff */
[----:B------:R-:W-:-:S03]  /*16de0*/  LOP3.LUT R0, R9, UR9, R2, 0x96, !PT ;  /* 0x0000000909007c12 */ /* 0x000fc6000f8e9602 */
        /* <DEDUP_REMOVED lines=10> */
[----:B------:R-:W-:-:S04]  /*16e90*/  LOP3.LUT R0, R3, UR14, R8, 0x96, !PT ;  /* 0x0000000e03007c12 */ /* 0x000fc8000f8e9608 */
[C---:B------:R-:W-:Y:S02]  /*16ea0*/  LOP3.LUT R7, R0.reuse, 0xff, RZ, 0xc0, !PT ;  /* 0x000000ff00077812 */ /* 0x040fe400078ec0ff */
[----:B------:R-:W-:Y:S02]  /*16eb0*/  LOP3.LUT R13, R9, UR6, R10, 0x96, !PT ;  /* 0x00000006090d7c12 */ /* 0x000fe4000f8e960a */
[----:B------:R-:W-:Y:S02]  /*16ec0*/  ISETP.GE.U32.AND P1, PT, R225, R7, PT ;  /* 0x00000007e100720c */ /* 0x000fe40003f26070 */
[----:B------:R-:W-:Y:S02]  /*16ed0*/  LOP3.LUT R10, R5, UR12, R62, 0x96, !PT ;  /* 0x0000000c050a7c12 */ /* 0x000fe4000f8e963e */
[----:B------:R-:W-:Y:S02]  /*16ee0*/  LOP3.LUT R7, R0, 0xffff, RZ, 0xc0, !PT ;  /* 0x0000ffff00077812 */ /* 0x000fe400078ec0ff */
[----:B------:R-:W-:-:S02]  /*16ef0*/  SHF.R.U32.HI R5, RZ, 0x10, R0 ;  /* 0x00000010ff057819 */ /* 0x000fc40000011600 */
[----:B------:R-:W-:Y:S02]  /*16f00*/  SHF.R.U32.HI R0, RZ, 0x18, R0 ;  /* 0x00000018ff007819 */ /* 0x000fe40000011600 */
[----:B------:R-:W-:Y:S02]  /*16f10*/  LOP3.LUT R8, R63, UR17, R14, 0x96, !PT ;  /* 0x000000113f087c12 */ /* 0x000fe4000f8e960e */
[C---:B------:R-:W-:Y:S02]  /*16f20*/  ISETP.GE.U32.AND P2, PT, R225.reuse, R0, PT ;  /* 0x00000000e100720c */ /* 0x040fe40003f46070 */
[----:B------:R-:W-:Y:S01]  /*16f30*/  LOP3.LUT R0, R2, 0xff, RZ, 0xc0, !PT ;  /* 0x000000ff02007812 */ /* 0x000fe200078ec0ff */
[----:B------:R-:W-:Y:S01]  /*16f40*/  IMAD.WIDE.U32 R8, R8, -0x2daee0ad, RZ ;  /* 0xd2511f5308087825 */ /* 0x000fe200078e00ff */
[----:B------:R-:W-:Y:S02]  /*16f50*/  SHF.R.U32.HI R7, RZ, 0x8, R7 ;  /* 0x00000008ff077819 */ /* 0x000fe40000011607 */
[----:B------:R-:W-:-:S02]  /*16f60*/  ISETP.GE.U32.AND P3, PT, R225, R0, PT ;  /* 0x00000000e100720c */ /* 0x000fc40003f66070 */
[--C-:B------:R-:W-:Y:S01]  /*16f70*/  SHF.R.U32.HI R0, RZ, 0x18, R2.reuse ;  /* 0x00000018ff007819 */ /* 0x100fe20000011602 */
[----:B------:R-:W-:Y:S01]  /*16f80*/  IMAD.MOV.U32 R63, RZ, RZ, R19 ;  /* 0x000000ffff3f7224 */ /* 0x000fe200078e0013 */
[----:B------:R-:W-:Y:S01]  /*16f90*/  LOP3.LUT R7, R7, 0xffff, RZ, 0xc0, !PT ;  /* 0x0000ffff07077812 */ /* 0x000fe200078ec0ff */
[----:B------:R-:W-:Y:S01]  /*16fa0*/  IMAD.MOV.U32 R14, RZ, RZ, R21 ;  /* 0x000000ffff0e7224 */ /* 0x000fe200078e0015 */
[----:B------:R-:W-:Y:S02]  /*16fb0*/  ISETP.GE.U32.AND P5, PT, R225, R0, PT ;  /* 0x00000000e100720c */ /* 0x000fe40003fa6070 */
[----:B------:R-:W-:Y:S02]  /*16fc0*/  LOP3.LUT R19, R2, 0xffff, RZ, 0xc0, !PT ;  /* 0x0000ffff02137812 */ /* 0x000fe400078ec0ff */
[----:B------:R-:W-:Y:S01]  /*16fd0*/  SHF.R.U32.HI R21, RZ, 0x10, R2 ;  /* 0x00000010ff157819 */ /* 0x000fe20000011602 */
[----:B------:R-:W-:Y:S01]  /*16fe0*/  IMAD.WIDE.U32 R2, R10, -0x2daee0ad, RZ ;  /* 0xd2511f530a027825 */ /* 0x000fe200078e00ff */
[----:B------:R-:W-:-:S02]  /*16ff0*/  LOP3.LUT R0, R9, UR11, R6, 0x96, !PT ;  /* 0x0000000b09007c12 */ /* 0x000fc4000f8e9606 */
[----:B------:R-:W-:Y:S02]  /*17000*/  ISETP.GE.U32.AND P0, PT, R225, R7, PT ;  /* 0x00000007e100720c */ /* 0x000fe40003f06070 */
[----:B------:R-:W-:Y:S01]  /*17010*/  LOP3.LUT R5, R5, 0xff, RZ, 0xc0, !PT ;  /* 0x000000ff05057812 */ /* 0x000fe200078ec0ff */
[----:B------:R-:W-:Y:S01]  /*17020*/  IMAD.WIDE.U32 R6, R0, -0x326172a9, RZ ;  /* 0xcd9e8d5700067825 */ /* 0x000fe200078e00ff */
[----:B------:R-:W-:Y:S02]  /*17030*/  LOP3.LUT R3, R3, UR9, R8, 0x96, !PT ;  /* 0x0000000903037c12 */ /* 0x000fe4000f8e9608 */
[----:B------:R-:W-:Y:S02]  /*17040*/  ISETP.GE.U32.AND P4, PT, R225, R5, PT ;  /* 0x00000005e100720c */ /* 0x000fe40003f86070 */
[----:B------:R-:W-:Y:S01]  /*17050*/  LOP3.LUT R0, R7, UR10, R4, 0x96, !PT ;  /* 0x0000000a07007c12 */ /* 0x000fe2000f8e9604 */
[----:B------:R-:W-:-:S05]  /*17060*/  IMAD.WIDE.U32 R4, R3, -0x326172a9, RZ ;  /* 0xcd9e8d5703047825 */ /* 0x000fca00078e00ff */
[----:B------:R-:W-:Y:S01]  /*17070*/  LOP3.LUT R3, R5, UR8, R6, 0x96, !PT ;  /* 0x0000000805037c12 */ /* 0x000fe2000f8e9606 */
[----:B------:R-:W-:-:S04]  /*17080*/  IMAD.WIDE.U32 R6, R0, -0x2daee0ad, RZ ;  /* 0xd2511f5300067825 */ /* 0x000fc800078e00ff */
[----:B------:R-:W-:Y:S01]  /*17090*/  IMAD.WIDE.U32 R10, R3, -0x2daee0ad, RZ ;  /* 0xd2511f53030a7825 */ /* 0x000fe200078e00ff */
[----:B------:R-:W-:-:S03]  /*170a0*/  LOP3.LUT R5, R7, UR7, R2, 0x96, !PT ;  /* 0x0000000707057c12 */ /* 0x000fc6000f8e9602 */
[----:B------:R-:W-:Y:S01]  /*170b0*/  IMAD.WIDE.U32 R2, R13, -0x2daee0ad, RZ ;  /* 0xd2511f530d027825 */ /* 0x000fe200078e00ff */
[----:B------:R-:W-:-:S03]  /*170c0*/  LOP3.LUT R6, R11, UR5, R6, 0x96, !PT ;  /* 0x000000050b067c12 */ /* 0x000fc6000f8e9606 */
[----:B------:R-:W-:Y:S01]  /*170d0*/  IMAD.MOV.U32 R13, RZ, RZ, R16 ;  /* 0x000000ffff0d7224 */ /* 0x000fe200078e0010 */
[----:B------:R-:W-:Y:S01]  /*170e0*/  LOP3.LUT R0, R3, UR13, R12, 0x96, !PT ;  /* 0x0000000d03007c12 */ /* 0x000fe2000f8e960c */
[----:B------:R-:W-:Y:S01]  /*170f0*/  IMAD.MOV.U32 R62, RZ, RZ, R20 ;  /* 0x000000ffff3e7224 */ /* 0x000fe200078e0014 */
[C---:B------:R-:W-:Y:S01]  /*17100*/  LOP3.LUT R15, R2.reuse, 0xffff, RZ, 0xc0, !PT ;  /* 0x0000ffff020f7812 */ /* 0x040fe200078ec0ff */
[----:B------:R-:W-:Y:S01]  /*17110*/  IMAD.MOV.U32 R9, RZ, RZ, R17 ;  /* 0x000000ffff097224 */ /* 0x000fe200078e0011 */
[----:B------:R-:W-:Y:S01]  /*17120*/  LOP3.LUT R17, R2, 0xff, RZ, 0xc0, !PT ;  /* 0x000000ff02117812 */ /* 0x000fe200078ec0ff */
[----:B------:R-:W-:Y:S01]  /*17130*/  FADD.FTZ R11, R31, R18 ;  /* 0x000000121f0b7221 */ /* 0x000fe20000010000 */
[--C-:B------:R-:W-:Y:S01]  /*17140*/  SHF.R.U32.HI R16, RZ, 0x10, R2.reuse ;  /* 0x00000010ff107819 */ /* 0x100fe20000011602 */
[----:B------:R-:W-:Y:S01]  /*17150*/  IMAD.MOV.U32 R31, RZ, RZ, R13 ;  /* 0x000000ffff1f7224 */ /* 0x000fe200078e000d */
[----:B------:R-:W-:Y:S01]  /*17160*/  SHF.R.U32.HI R20, RZ, 0x18, R2 ;  /* 0x00000018ff147819 */ /* 0x000fe20000011602 */
[----:B------:R-:W-:-:S04]  /*17170*/  IMAD.WIDE.U32 R12, R5, -0x326172a9, RZ ;  /* 0xcd9e8d57050c7825 */ /* 0x000fc800078e00ff */
[----:B------:R-:W-:Y:S01]  /*17180*/  IMAD.WIDE.U32 R2, R6, -0x326172a9, RZ ;  /* 0xcd9e8d5706027825 */ /* 0x000fe200078e00ff */
[C---:B------:R-:W-:Y:S02]  /*17190*/  PRMT R7, R41.reuse, 0x7632, R7 ;  /* 0x0000763229077816 */ /* 0x040fe40000000007 */
[----:B------:R-:W-:Y:S02]  /*171a0*/  PRMT R8, R41, 0x7610, R8 ;  /* 0x0000761029087816 */ /* 0x000fe40000000008 */
[----:B------:R-:W-:Y:S01]  /*171b0*/  LOP3.LUT R6, R3, UR14, R12, 0x96, !PT ;  /* 0x0000000e03067c12 */ /* 0x000fe2000f8e960c */
[----:B------:R-:W-:Y:S01]  /*171c0*/  IMAD.MOV.U32 R12, RZ, RZ, R14 ;  /* 0x000000ffff0c7224 */ /* 0x000fe200078e000e */
[C---:B------:R-:W-:Y:S01]  /*171d0*/  LOP3.LUT R18, R2.reuse, 0xffff, RZ, 0xc0, !PT ;  /* 0x0000ffff02127812 */ /* 0x040fe200078ec0ff */
[----:B------:R-:W-:Y:S01]  /*171e0*/  IMAD.MOV.U32 R41, RZ, RZ, R9 ;  /* 0x000000ffff297224 */ /* 0x000fe200078e0009 */
[----:B------:R-:W-:Y:S01]  /*171f0*/  LOP3.LUT R9, R2, 0xff, RZ, 0xc0, !PT ;  /* 0x000000ff02097812 */ /* 0x000fe200078ec0ff */
[----:B------:R-:W-:Y:S01]  /*17200*/  @!P0 HFMA2.BF16_V2 R76, -RZ.H0_H0, RZ.H0_H0, -R7.H0_H0 ;  /* 0x200000ffff4c8231 */ /* 0x000fe20000340907 */
[----:B------:R-:W-:-:S02]  /*17210*/  SHF.R.U32.HI R14, RZ, 0x10, R2 ;  /* 0x00000010ff0e7819 */ /* 0x000fc40000011602 */
[----:B------:R-:W-:Y:S01]  /*17220*/  SHF.R.U32.HI R3, RZ, 0x18, R2 ;  /* 0x00000018ff037819 */ /* 0x000fe20000011602 */
[----:B------:R-:W-:Y:S02]  /*17230*/  IMAD.MOV.U32 R2, RZ, RZ, R12 ;  /* 0x000000ffff027224 */ /* 0x000fe400078e000c */
[----:B------:R-:W-:Y:S02]  /*17240*/  FADD.FTZ R12, R142, R22 ;  /* 0x000000168e0c7221 */ /* 0x000fe40000010000 */
[----:B------:R-:W-:Y:S02]  /*17250*/  IMAD.MOV.U32 R22, RZ, RZ, R62 ;  /* 0x000000ffff167224 */ /* 0x000fe400078e003e */
[----:B------:R-:W-:Y:S01]  /*17260*/  IMAD.MOV.U32 R62, RZ, RZ, R42 ;  /* 0x000000ffff3e7224 */ /* 0x000fe200078e002a */
[----:B------:R-:W-:Y:S02]  /*17270*/  PRMT R42, R8, 0x5410, R7 ;  /* 0x00005410082a7816 */ /* 0x000fe40000000007 */
[----:B------:R-:W-:Y:S01]  /*17280*/  @!P0 PRMT R7, R76, 0x5410, RZ ;  /* 0x000054104c078816 */ /* 0x000fe200000000ff */
[----:B------:R-:W-:Y:S01]  /*17290*/  IMAD.MOV.U32 R76, RZ, RZ, R2 ;  /* 0x000000ffff4c7224 */ /* 0x000fe200078e0002 */
[----:B------:R-:W-:Y:S01]  /*172a0*/  SHF.R.U32.HI R2, RZ, 0x8, R19 ;  /* 0x00000008ff027819 */ /* 0x000fe20000011613 */
[----:B------:R-:W-:-:S03]  /*172b0*/  @!P1 HFMA2.BF16_V2 R77, -RZ.H0_H0, RZ.H0_H0, -R8.H0_H0 ;  /* 0x200000ffff4d9231 */ /* 0x000fc60000340908 */
[----:B------:R-:W-:Y:S02]  /*172c0*/  LOP3.LUT R2, R2, 0xffff, RZ, 0xc0, !PT ;  /* 0x0000ffff02027812 */ /* 0x000fe400078ec0ff */
[----:B------:R-:W-:Y:S02]  /*172d0*/  @!P1 PRMT R8, R77, 0x5410, RZ ;  /* 0x000054104d089816 */ /* 0x000fe400000000ff */
[----:B------:R-:W-:Y:S02]  /*172e0*/  PRMT R5, R39, 0x7610, R5 ;  /* 0x0000761027057816 */ /* 0x000fe40000000005 */
[----:B------:R-:W-:Y:S02]  /*172f0*/  ISETP.GE.U32.AND P1, PT, R225, R2, PT ;  /* 0x00000002e100720c */ /* 0x000fe40003f26070 */
[----:B------:R-:W-:Y:S01]  /*17300*/  LOP3.LUT R2, R21, 0xff, RZ, 0xc0, !PT ;  /* 0x000000ff15027812 */ /* 0x000fe200078ec0ff */
[----:B------:R-:W-:Y:S01]  /*17310*/  @!P4 HFMA2.BF16_V2 R78, -RZ.H0_H0, RZ.H0_H0, -R5.H0_H0 ;  /* 0x200000ffff4ec231 */ /* 0x000fe20000340905 */
[----:B------:R-:W-:-:S02]  /*17320*/  LOP3.LUT R13, R13, UR6, R4, 0x96, !PT ;  /* 0x000000060d0d7c12 */ /* 0x000fc4000f8e9604 */
[----:B------:R-:W-:Y:S02]  /*17330*/  PRMT R4, R39, 0x7632, R4 ;  /* 0x0000763227047816 */ /* 0x000fe40000000004 */
[----:B------:R-:W-:Y:S01]  /*17340*/  ISETP.GE.U32.AND P0, PT, R225, R2, PT ;  /* 0x00000002e100720c */ /* 0x000fe20003f06070 */
[----:B------:R-:W-:Y:S02]  /*17350*/  IMAD.MOV.U32 R2, RZ, RZ, R173 ;  /* 0x000000ffff027224 */ /* 0x000fe400078e00ad */
[----:B------:R-:W-:Y:S01]  /*17360*/  IMAD.MOV.U32 R21, RZ, RZ, R41 ;  /* 0x000000ffff157224 */ /* 0x000fe200078e0029 */
[----:B------:R-:W-:Y:S02]  /*17370*/  PRMT R41, R5, 0x5410, R4 ;  /* 0x0000541005297816 */ /* 0x000fe40000000004 */
[----:B------:R-:W-:Y:S01]  /*17380*/  @!P4 PRMT R5, R78, 0x5410, RZ ;  /* 0x000054104e05c816 */ /* 0x000fe200000000ff */
[----:B------:R-:W-:Y:S01]  /*17390*/  IMAD.MOV.U32 R78, RZ, RZ, R2 ;  /* 0x000000ffff4e7224 */ /* 0x000fe200078e0002 */
[----:B------:R-:W-:-:S02]  /*173a0*/  SHF.R.U32.HI R2, RZ, 0x10, R0 ;  /* 0x00000010ff027819 */ /* 0x000fc40000011600 */
[----:B------:R-:W-:Y:S01]  /*173b0*/  PRMT R199, R38, 0x7610, R199 ;  /* 0x0000761026c77816 */ /* 0x000fe200000000c7 */
[----:B------:R-:W-:Y:S01]  /*173c0*/  IMAD.MOV.U32 R19, RZ, RZ, R176 ;  /* 0x000000ffff137224 */ /* 0x000fe200078e00b0 */
[----:B------:R-:W-:Y:S02]  /*173d0*/  LOP3.LUT R2, R2, 0xff, RZ, 0xc0, !PT ;  /* 0x000000ff02027812 */ /* 0x000fe400078ec0ff */
[----:B------:R-:W-:Y:S01]  /*173e0*/  PRMT R198, R38, 0x7632, R198 ;  /* 0x0000763226c67816 */ /* 0x000fe200000000c6 */
[----:B------:R-:W-:Y:S01]  /*173f0*/  @!P3 HFMA2.BF16_V2 R80, -RZ.H0_H0, RZ.H0_H0, -R199.H0_H0 ;  /* 0x200000ffff50b231 */ /* 0x000fe200003409c7 */
[----:B------:R-:W-:Y:S01]  /*17400*/  ISETP.GE.U32.AND P4, PT, R225, R2, PT ;  /* 0x00000002e100720c */ /* 0x000fe20003f86070 */
[----:B------:R-:W-:Y:S02]  /*17410*/  IMAD.MOV.U32 R2, RZ, RZ, R19 ;  /* 0x000000ffff027224 */ /* 0x000fe400078e0013 */
[----:B------:R-:W-:Y:S02]  /*17420*/  FADD.FTZ R19, R32, R11 ;  /* 0x0000000b20137221 */ /* 0x000fe40000010000 */
[----:B------:R-:W-:Y:S01]  /*17430*/  IMAD.MOV.U32 R32, RZ, RZ, R22 ;  /* 0x000000ffff207224 */ /* 0x000fe200078e0016 */
[----:B------:R-:W-:-:S02]  /*17440*/  PRMT R22, R199, 0x5410, R198 ;  /* 0x00005410c7167816 */ /* 0x000fc400000000c6 */
[----:B------:R-:W-:Y:S01]  /*17450*/  @!P3 PRMT R199, R80, 0x5410, RZ ;  /* 0x0000541050c7b816 */ /* 0x000fe200000000ff */
[----:B------:R-:W-:Y:S01]  /*17460*/  IMAD.MOV.U32 R80, RZ, RZ, R2 ;  /* 0x000000ffff507224 */ /* 0x000fe200078e0002 */
[----:B------:R-:W-:Y:S01]  /*17470*/  LOP3.LUT R2, R0, 0xff, RZ, 0xc0, !PT ;  /* 0x000000ff00027812 */ /* 0x000fe200078ec0ff */
[----:B------:R-:W-:-:S03]  /*17480*/  @!P1 HFMA2.BF16_V2 R81, -RZ.H0_H0, RZ.H0_H0, -R198.H0_H0 ;  /* 0x200000ffff519231 */ /* 0x000fc600003409c6 */
[----:B------:R-:W-:Y:S01]  /*17490*/  ISETP.GE.U32.AND P3, PT, R225, R2, PT ;  /* 0x00000002e100720c */ /* 0x000fe20003f66070 */
[----:B------:R-:W-:Y:S01]  /*174a0*/  IMAD.MOV.U32 R2, RZ, RZ, R171 ;  /* 0x000000ffff027224 */ /* 0x000fe200078e00ab */
[----:B------:R-:W-:Y:S01]  /*174b0*/  @!P2 HFMA2.BF16_V2 R79, -RZ.H0_H0, RZ.H0_H0, -R4.H0_H0 ;  /* 0x200000ffff4fa231 */ /* 0x000fe20000340904 */
[----:B------:R-:W-:Y:S02]  /*174c0*/  PRMT R197, R35, 0x7632, R197 ;  /* 0x0000763223c57816 */ /* 0x000fe400000000c5 */
[----:B------:R-:W-:Y:S01]  /*174d0*/  @!P1 PRMT R198, R81, 0x5410, RZ ;  /* 0x0000541051c69816 */ /* 0x000fe200000000ff */
[----:B------:R-:W-:Y:S01]  /*174e0*/  IMAD.MOV.U32 R81, RZ, RZ, R2 ;  /* 0x000000ffff517224 */ /* 0x000fe200078e0002 */
[----:B------:R-:W-:Y:S02]  /*174f0*/  SHF.R.U32.HI R2, RZ, 0x18, R0 ;  /* 0x00000018ff027819 */ /* 0x000fe40000011600 */
[----:B------:R-:W-:Y:S02]  /*17500*/  PRMT R196, R35, 0x7610, R196 ;  /* 0x0000761023c47816 */ /* 0x000fe400000000c4 */
[----:B------:R-:W-:Y:S01]  /*17510*/  LOP3.LUT R0, R0, 0xffff, RZ, 0xc0, !PT ;  /* 0x0000ffff00007812 */ /* 0x000fe200078ec0ff */
[----:B------:R-:W-:Y:S01]  /*17520*/  @!P5 HFMA2.BF16_V2 R82, -RZ.H0_H0, RZ.H0_H0, -R197.H0_H0 ;  /* 0x200000ffff52d231 */ /* 0x000fe200003409c5 */
[----:B------:R-:W-:-:S02]  /*17530*/  @!P2 PRMT R4, R79, 0x5410, RZ ;  /* 0x000054104f04a816 */ /* 0x000fc400000000ff */
[C---:B------:R-:W-:Y:S02]  /*17540*/  ISETP.GE.U32.AND P2, PT, R225.reuse, R2, PT ;  /* 0x00000002e100720c */ /* 0x040fe40003f46070 */
[----:B------:R-:W-:Y:S01]  /*17550*/  ISETP.GE.U32.AND P6, PT, R225, R3, PT ;  /* 0x00000003e100720c */ /* 0x000fe20003fc6070 */
[----:B------:R-:W-:Y:S01]  /*17560*/  IMAD.WIDE.U32 R2, R13, -0x2daee0ad, RZ ;  /* 0xd2511f530d027825 */ /* 0x000fe200078e00ff */
[----:B------:R-:W-:Y:S01]  /*17570*/  PRMT R195, R34, 0x7610, R195 ;  /* 0x0000761022c37816 */ /* 0x000fe200000000c3 */
[----:B------:R-:W-:Y:S01]  /*17580*/  @!P0 HFMA2.BF16_V2 R83, -RZ.H0_H0, RZ.H0_H0, -R196.H0_H0 ;  /* 0x200000ffff538231 */ /* 0x000fe200003409c4 */
[----:B------:R-:W-:Y:S01]  /*17590*/  SHF.R.U32.HI R0, RZ, 0x8, R0 ;  /* 0x00000008ff007819 */ /* 0x000fe20000011600 */
[----:B------:R-:W-:Y:S01]  /*175a0*/  IMAD.MOV.U32 R35, RZ, RZ, R32 ;  /* 0x000000ffff237224 */ /* 0x000fe200078e0020 */
[----:B------:R-:W-:Y:S02]  /*175b0*/  PRMT R32, R196, 0x5410, R197 ;  /* 0x00005410c4207816 */ /* 0x000fe400000000c5 */
[----:B------:R-:W-:-:S02]  /*175c0*/  @!P5 PRMT R197, R82, 0x5410, RZ ;  /* 0x0000541052c5d816 */ /* 0x000fc400000000ff */
[----:B------:R-:W-:Y:S01]  /*175d0*/  PRMT R194, R34, 0x7632, R194 ;  /* 0x0000763222c27816 */ /* 0x000fe200000000c2 */
[----:B------:R-:W-:Y:S01]  /*175e0*/  IMAD.MOV.U32 R34, RZ, RZ, R21 ;  /* 0x000000ffff227224 */ /* 0x000fe200078e0015 */
[----:B------:R-:W-:Y:S01]  /*175f0*/  LOP3.LUT R0, R0, 0xffff, RZ, 0xc0, !PT ;  /* 0x0000ffff00007812 */ /* 0x000fe200078ec0ff */
[----:B------:R-:W-:Y:S01]  /*17600*/  @!P3 HFMA2.BF16_V2 R88, -RZ.H0_H0, RZ.H0_H0, -R195.H0_H0 ;  /* 0x200000ffff58b231 */ /* 0x000fe200003409c3 */
[----:B------:R-:W-:Y:S01]  /*17610*/  ISETP.GE.U32.AND P5, PT, R225, R9, PT ;  /* 0x00000009e100720c */ /* 0x000fe20003fa6070 */
[----:B------:R-:W-:Y:S01]  /*17620*/  IMAD.MOV.U32 R142, RZ, RZ, R178 ;  /* 0x000000ffff8e7224 */ /* 0x000fe200078e00b2 */
[C---:B------:R-:W-:Y:S02]  /*17630*/  LOP3.LUT R13, R2.reuse, 0xff, RZ, 0xc0, !PT ;  /* 0x000000ff020d7812 */ /* 0x040fe400078ec0ff */
[----:B------:R-:W-:Y:S01]  /*17640*/  LOP3.LUT R11, R2, 0xffff, RZ, 0xc0, !PT ;  /* 0x0000ffff020b7812 */ /* 0x000fe200078ec0ff */
[----:B------:R-:W-:Y:S01]  /*17650*/  IMAD.MOV.U32 R38, RZ, RZ, R172 ;  /* 0x000000ffff267224 */ /* 0x000fe200078e00ac */
[----:B------:R-:W-:-:S02]  /*17660*/  SHF.R.U32.HI R9, RZ, 0x10, R2 ;  /* 0x00000010ff097819 */ /* 0x000fc40000011602 */
[----:B------:R-:W-:Y:S02]  /*17670*/  @!P0 PRMT R196, R83, 0x5410, RZ ;  /* 0x0000541053c48816 */ /* 0x000fe400000000ff */
[----:B------:R-:W-:Y:S01]  /*17680*/  SHF.R.U32.HI R21, RZ, 0x18, R2 ;  /* 0x00000018ff157819 */ /* 0x000fe20000011602 */
[----:B------:R-:W-:Y:S01]  /*17690*/  IMAD.MOV.U32 R2, RZ, RZ, R31 ;  /* 0x000000ffff027224 */ /* 0x000fe200078e001f */
[----:B------:R-:W-:Y:S01]  /*176a0*/  ISETP.GE.U32.AND P0, PT, R225, R0, PT ;  /* 0x00000000e100720c */ /* 0x000fe20003f06070 */
[----:B------:R-:W-:Y:S01]  /*176b0*/  IMAD.MOV.U32 R83, RZ, RZ, R45 ;  /* 0x000000ffff537224 */ /* 0x000fe200078e002d */
[----:B------:R1:W-:Y:S01]  /*176c0*/  STG.E.U16 [R140.64+-0x100], R58 ;  /* 0xffff003a8c007986 */ /* 0x0003e2000c101520 */
[----:B------:R-:W-:Y:S01]  /*176d0*/  IMAD.MOV.U32 R31, RZ, RZ, c[0x0][0x228] ;  /* 0x00008a00ff1f7624 */ /* 0x000fe200078e00ff */
[----:B------:R-:W-:Y:S01]  /*176e0*/  LOP3.LUT R0, R3, UR13, R10, 0x96, !PT ;  /* 0x0000000d03007c12 */ /* 0x000fe2000f8e960a */
[----:B------:R-:W-:Y:S01]  /*176f0*/  IMAD.MOV.U32 R45, RZ, RZ, R103 ;  /* 0x000000ffff2d7224 */ /* 0x000fe200078e0067 */
[----:B------:R-:W-:Y:S01]  /*17700*/  PRMT R103, R195, 0x5410, R194 ;  /* 0x00005410c3677816 */ /* 0x000fe200000000c2 */
[----:B------:R-:W-:Y:S01]  /*17710*/  IMAD.MOV.U32 R10, RZ, RZ, R142 ;  /* 0x000000ffff0a7224 */ /* 0x000fe200078e008e */
[----:B------:R-:W-:Y:S01]  /*17720*/  @!P3 PRMT R195, R88, 0x5410, RZ ;  /* 0x0000541058c3b816 */ /* 0x000fe200000000ff */
[----:B------:R-:W-:Y:S01]  /*17730*/  IMAD.MOV.U32 R39, RZ, RZ, R175 ;  /* 0x000000ffff277224 */ /* 0x000fe200078e00af */
[----:B------:R2:W-:Y:S01]  /*17740*/  STG.E.U16 [R140.64+-0xfe], R57 ;  /* 0xffff02398c007986 */ /* 0x0005e2000c101520 */
[----:B------:R-:W-:-:S02]  /*17750*/  IMAD.MOV.U32 R88, RZ, RZ, R38 ;  /* 0x000000ffff587224 */ /* 0x000fc400078e0026 */
[----:B------:R-:W-:Y:S01]  /*17760*/  IMAD.SHL.U32 R142, R31, 0x8, RZ ;  /* 0x000000081f8e7824 */ /* 0x000fe200078e00ff */
[C---:B------:R-:W-:Y:S01]  /*17770*/  PRMT R193, R28.reuse, 0x7632, R193 ;  /* 0x000076321cc17816 */ /* 0x040fe200000000c1 */
[----:B------:R-:W-:Y:S01]  /*17780*/  IMAD.MOV.U32 R3, RZ, RZ, R143 ;  /* 0x000000ffff037224 */ /* 0x000fe200078e008f */
[----:B------:R-:W-:Y:S01]  /*17790*/  PRMT R162, R27, 0x7610, R162 ;  /* 0x000076101ba27816 */ /* 0x000fe200000000a2 */
[C---:B------:R-:W-:Y:S01]  /*177a0*/  IMAD.SHL.U32 R38, R31.reuse, 0x40, RZ ;  /* 0x000000401f267824 */ /* 0x040fe200078e00ff */
[----:B------:R-:W-:Y:S01]  /*177b0*/  PRMT R192, R28, 0x7610, R192 ;  /* 0x000076101cc07816 */ /* 0x000fe200000000c0 */
[----:B------:R-:W-:Y:S01]  /*177c0*/  IMAD R31, R31, 0x48, RZ ;  /* 0x000000481f1f7824 */ /* 0x000fe200078e02ff */
[----:B------:R-:W-:Y:S01]  /*177d0*/  PRMT R161, R27, 0x7632, R161 ;  /* 0x000076321ba17816 */ /* 0x000fe200000000a1 */
[----:B------:R-:W-:Y:S01]  /*177e0*/  IMAD.MOV.U32 R82, RZ, RZ, R35 ;  /* 0x000000ffff527224 */ /* 0x000fe200078e0023 */
[C---:B------:R-:W-:Y:S01]  /*177f0*/  PRMT R163, R23.reuse, 0x7632, R163 ;  /* 0x0000763217a37816 */ /* 0x040fe200000000a3 */
[----:B------:R-:W-:Y:S01]  /*17800*/  IMAD.MOV.U32 R35, RZ, RZ, R39 ;  /* 0x000000ffff237224 */ /* 0x000fe200078e0027 */
[----:B------:R-:W-:Y:S01]  /*17810*/  PRMT R189, R23, 0x7610, R189 ;  /* 0x0000761017bd7816 */ /* 0x000fe200000000bd */
[--C-:B------:R-:W-:Y:S01]  /*17820*/  IMAD.WIDE R142, R142, 0x2, R140.reuse ;  /* 0x000000028e8e7825 */ /* 0x100fe200078e028c */
[----:B------:R3:W5:Y:S03]  /*17830*/  LDL.LU R178, [R1+0x170] ;  /* 0x0001700001b27983 */ /* 0x0007660000300800 */
[----:B------:R-:W-:-:S04]  /*17840*/  IMAD.WIDE R38, R38, 0x2, R140 ;  /* 0x0000000226267825 */ /* 0x000fc800078e028c */
[----:B-1----:R-:W-:Y:S02]  /*17850*/  IMAD.MOV.U32 R58, RZ, RZ, R2 ;  /* 0x000000ffff3a7224 */ /* 0x002fe400078e0002 */
[----:B--2---:R-:W-:Y:S02]  /*17860*/  IMAD.MOV.U32 R57, RZ, RZ, R3 ;  /* 0x000000ffff397224 */ /* 0x004fe400078e0003 */
[----:B------:R-:W-:Y:S01]  /*17870*/  IMAD.WIDE R2, R31, 0x2, R140 ;  /* 0x000000021f027825 */ /* 0x000fe200078e028c */
[----:B------:R-:W-:Y:S04]  /*17880*/  STG.E.U16 [R142.64+-0x100], R52 ;  /* 0xffff00348e007986 */ /* 0x000fe8000c101520 */
[----:B------:R-:W-:Y:S04]  /*17890*/  STG.E.U16 [R142.64+-0xfe], R53 ;  /* 0xffff02358e007986 */ /* 0x000fe8000c101520 */
[----:B------:R-:W-:Y:S04]  /*178a0*/  STG.E.U16 [R38.64+-0x100], R8 ;  /* 0xffff000826007986 */ /* 0x000fe8000c101520 */
[----:B------:R-:W-:Y:S04]  /*178b0*/  STG.E.U16 [R38.64+-0xfe], R7 ;  /* 0xffff020726007986 */ /* 0x000fe8000c101520 */
[----:B------:R1:W-:Y:S01]  /*178c0*/  STG.E.U16 [R2.64+-0x100], R5 ;  /* 0xffff000502007986 */ /* 0x0003e2000c101520 */
[----:B------:R-:W-:-:S05]  /*178d0*/  @!P0 HFMA2.BF16_V2 R89, -RZ.H0_H0, RZ.H0_H0, -R194.H0_H0 ;  /* 0x200000ffff598231 */ /* 0x000fca00003409c2 */
[----:B------:R-:W-:Y:S01]  /*178e0*/  @!P0 PRMT R194, R89, 0x5410, RZ ;  /* 0x0000541059c28816 */ /* 0x000fe200000000ff */
[----:B------:R-:W-:Y:S01]  /*178f0*/  IMAD.MOV.U32 R89, RZ, RZ, R10 ;  /* 0x000000ffff597224 */ /* 0x000fe200078e000a */
[----:B-1----:R-:W-:-:S04]  /*17900*/  SHF.R.U32.HI R2, RZ, 0x8, R15 ;  /* 0x00000008ff027819 */ /* 0x002fc8000001160f */
[----:B------:R-:W-:-:S04]  /*17910*/  LOP3.LUT R2, R2, 0xffff, RZ, 0xc0, !PT ;  /* 0x0000ffff02027812 */ /* 0x000fc800078ec0ff */
[----:B------:R-:W-:Y:S02]  /*17920*/  ISETP.GE.U32.AND P1, PT, R225, R2, PT ;  /* 0x00000002e100720c */ /* 0x000fe40003f26070 */
[----:B------:R-:W-:-:S04]  /*17930*/  LOP3.LUT R2, R16, 0xff, RZ, 0xc0, !PT ;  /* 0x000000ff10027812 */ /* 0x000fc800078ec0ff */
[----:B------:R-:W-:Y:S01]  /*17940*/  ISETP.GE.U32.AND P0, PT, R225, R2, PT ;  /* 0x00000002e100720c */ /* 0x000fe20003f06070 */
[----:B------:R-:W-:Y:S01]  /*17950*/  MUFU.EX2 R10, R149 ;  /* 0x00000095000a7308 */ /* 0x000fe20000000800 */
[----:B------:R-:W-:Y:S01]  /*17960*/  @!P2 HFMA2.BF16_V2 R91, -RZ.H0_H0, RZ.H0_H0, -R193.H0_H0 ;  /* 0x200000ffff5ba231 */ /* 0x000fe200003409c1 */
[----:B------:R-:W-:Y:S01]  /*17970*/  IMAD.MOV.U32 R52, RZ, RZ, R83 ;  /* 0x000000ffff347224 */ /* 0x000fe200078e0053 */
[----:B------:R-:W-:Y:S01]  /*17980*/  LOP3.LUT R2, R14, 0xff, RZ, 0xc0, !PT ;  /* 0x000000ff0e027812 */ /* 0x000fe200078ec0ff */
[----:B------:R-:W-:-:S04]  /*17990*/  IMAD.MOV.U32 R79, RZ, RZ, R174 ;  /* 0x000000ffff4f7224 */ /* 0x000fc800078e00ae */
[----:B------:R-:W1:Y:S01]  /*179a0*/  MUFU.EX2 R3, R148 ;  /* 0x0000009400037308 */ /* 0x000e620000000800 */
[----:B------:R-:W-:Y:S02]  /*179b0*/  IMAD.MOV.U32 R83, RZ, RZ, R81 ;  /* 0x000000ffff537224 */ /* 0x000fe400078e0051 */
[----:B------:R-:W-:Y:S01]  /*179c0*/  IMAD.MOV.U32 R81, RZ, RZ, R102 ;  /* 0x000000ffff517224 */ /* 0x000fe200078e0066 */
[----:B------:R-:W-:Y:S01]  /*179d0*/  PRMT R102, R192, 0x5410, R193 ;  /* 0x00005410c0667816 */ /* 0x000fe200000000c1 */
[----:B------:R-:W-:Y:S01]  /*179e0*/  @!P0 HFMA2.BF16_V2 R99, -RZ.H0_H0, RZ.H0_H0, -R162.H0_H0 ;  /* 0x200000ffff638231 */ /* 0x000fe200003409a2 */
[----:B------:R-:W-:Y:S01]  /*179f0*/  @!P2 PRMT R193, R91, 0x5410, RZ ;  /* 0x000054105bc1a816 */ /* 0x000fe200000000ff */
[----:B------:R-:W-:Y:S01]  /*17a00*/  FADD.FTZ R8, R46, R12 ;  /* 0x0000000c2e087221 */ /* 0x000fe20000010000 */
[----:B------:R-:W-:Y:S01]  /*17a10*/  ISETP.GE.U32.AND P2, PT, R225, R2, PT ;  /* 0x00000002e100720c */ /* 0x000fe20003f46070 */
[----:B------:R-:W-:Y:S01]  /*17a20*/  IMAD.MOV.U32 R12, RZ, RZ, R79 ;  /* 0x000000ffff0c7224 */ /* 0x000fe200078e004f */
[C---:B------:R-:W-:Y:S01]  /*17a30*/  LOP3.LUT R5, R6.reuse, 0xff, RZ, 0xc0, !PT ;  /* 0x000000ff06057812 */ /* 0x040fe200078ec0ff */
[----:B------:R-:W-:Y:S01]  /*17a40*/  IMAD.MOV.U32 R79, RZ, RZ, R100 ;  /* 0x000000ffff4f7224 */ /* 0x000fe200078e0064 */
[----:B------:R-:W-:-:S02]  /*17a50*/  LOP3.LUT R2, R6, 0xffff, RZ, 0xc0, !PT ;  /* 0x0000ffff06027812 */ /* 0x000fc400078ec0ff */
[----:B------:R-:W-:Y:S02]  /*17a60*/  PRMT R100, R162, 0x5410, R161 ;  /* 0x00005410a2647816 */ /* 0x000fe400000000a1 */
[----:B------:R-:W-:Y:S02]  /*17a70*/  @!P0 PRMT R162, R99, 0x5410, RZ ;  /* 0x0000541063a28816 */ /* 0x000fe400000000ff */
[----:B------:R-:W-:Y:S02]  /*17a80*/  ISETP.GE.U32.AND P0, PT, R225, R5, PT ;  /* 0x00000005e100720c */ /* 0x000fe40003f06070 */
[----:B------:R-:W-:Y:S01]  /*17a90*/  SHF.R.U32.HI R2, RZ, 0x8, R2 ;  /* 0x00000008ff027819 */ /* 0x000fe20000011602 */
[----:B------:R-:W-:Y:S01]  /*17aa0*/  @!P1 HFMA2.BF16_V2 R96, -RZ.H0_H0, RZ.H0_H0, -R163.H0_H0 ;  /* 0x200000ffff609231 */ /* 0x000fe200003409a3 */
[----:B-1----:R-:W-:Y:S01]  /*17ab0*/  F2FP.BF16.PACK_AB R5, R3, R10 ;  /* 0x0000000a0305723e */ /* 0x002fe200000010ff */
[----:B------:R-:W-:Y:S01]  /*17ac0*/  IMAD.MOV.U32 R91, RZ, RZ, R58 ;  /* 0x000000ffff5b7224 */ /* 0x000fe200078e003a */
[----:B------:R-:W-:Y:S01]  /*17ad0*/  LOP3.LUT R2, R2, 0xffff, RZ, 0xc0, !PT ;  /* 0x0000ffff02027812 */ /* 0x000fe200078ec0ff */
[----:B------:R-:W-:Y:S01]  /*17ae0*/  IMAD.MOV.U32 R58, RZ, RZ, R101 ;  /* 0x000000ffff3a7224 */ /* 0x000fe200078e0065 */
[----:B------:R-:W-:-:S02]  /*17af0*/  PRMT R101, R189, 0x5410, R163 ;  /* 0x00005410bd657816 */ /* 0x000fc400000000a3 */
[----:B------:R-:W-:Y:S02]  /*17b00*/  @!P1 PRMT R163, R96, 0x5410, RZ ;  /* 0x0000541060a39816 */ /* 0x000fe400000000ff */
[----:B------:R-:W-:Y:S02]  /*17b10*/  PRMT R160, R5, 0x7610, R160 ;  /* 0x0000761005a07816 */ /* 0x000fe400000000a0 */
[----:B------:R-:W-:Y:S02]  /*17b20*/  ISETP.GE.U32.AND P1, PT, R225, R2, PT ;  /* 0x00000002e100720c */ /* 0x000fe40003f26070 */
[----:B------:R-:W-:Y:S01]  /*17b30*/  SHF.R.U32.HI R2, RZ, 0x8, R18 ;  /* 0x00000008ff027819 */ /* 0x000fe20000011612 */
[----:B------:R-:W-:Y:S01]  /*17b40*/  IMAD.MOV.U32 R28, RZ, RZ, R78 ;  /* 0x000000ffff1c7224 */ /* 0x000fe200078e004e */
[----:B------:R-:W-:Y:S01]  /*17b50*/  @!P0 HFMA2.BF16_V2 R104, -RZ.H0_H0, RZ.H0_H0, -R160.H0_H0 ;  /* 0x200000ffff688231 */ /* 0x000fe200003409a0 */
[----:B------:R-:W-:Y:S01]  /*17b60*/  PRMT R159, R5, 0x7632, R159 ;  /* 0x00007632059f7816 */ /* 0x000fe2000000009f */
[----:B------:R-:W-:Y:S01]  /*17b70*/  IMAD.MOV.U32 R78, RZ, RZ, R236 ;  /* 0x000000ffff4e7224 */ /* 0x000fe200078e00ec */
[----:B------:R-:W-:Y:S01]  /*17b80*/  LOP3.LUT R2, R2, 0xffff, RZ, 0xc0, !PT ;  /* 0x0000ffff02027812 */ /* 0x000fe200078ec0ff */
[----:B------:R-:W-:Y:S01]  /*17b90*/  FADD.FTZ R7, R10, R26 ;  /* 0x0000001a0a077221 */ /* 0x000fe20000010000 */
[----:B------:R-:W-:Y:S01]  /*17ba0*/  MUFU.EX2 R236, R151 ;  /* 0x0000009700ec7308 */ /* 0x000fe20000000800 */
[----:B------:R-:W-:Y:S01]  /*17bb0*/  IMAD.MOV.U32 R16, RZ, RZ, R107 ;  /* 0x000000ffff107224 */ /* 0x000fe200078e006b */
[----:B------:R-:W-:-:S02]  /*17bc0*/  PRMT R107, R160, 0x5410, R159 ;  /* 0x00005410a06b7816 */ /* 0x000fc4000000009f */
[----:B------:R-:W-:-:S04]  /*17bd0*/  @!P0 PRMT R160, R104, 0x5410, RZ ;  /* 0x0000541068a08816 */ /* 0x000fc800000000ff */
[----:B------:R-:W1:Y:S01]  /*17be0*/  MUFU.EX2 R10, R150 ;  /* 0x00000096000a7308 */ /* 0x000e620000000800 */
[----:B------:R-:W-:-:S07]  /*17bf0*/  ISETP.GE.U32.AND P0, PT, R225, R2, PT ;  /* 0x00000002e100720c */ /* 0x000fce0003f06070 */
[----:B------:R-:W-:Y:S08]  /*17c00*/  MUFU.EX2 R2, R43 ;  /* 0x0000002b00027308 */ /* 0x000ff00000000800 */
[----:B------:R-:W2:Y:S01]  /*17c10*/  MUFU.EX2 R53, R56 ;  /* 0x0000003800357308 */ /* 0x000ea20000000800 */
[----:B------:R-:W-:Y:S01]  /*17c20*/  FADD.FTZ R7, R3, R7 ;  /* 0x0000000703077221 */ /* 0x000fe20000010000 */
[----:B-1----:R-:W-:-:S04]  /*17c30*/  F2FP.BF16.PACK_AB R3, R236, R10 ;  /* 0x0000000aec03723e */ /* 0x002fc800000010ff */
[C---:B------:R-:W-:Y:S02]  /*17c40*/  PRMT R158, R3.reuse, 0x7610, R158 ;  /* 0x00007610039e7816 */ /* 0x040fe4000000009e */
[----:B------:R-:W-:Y:S01]  /*17c50*/  PRMT R157, R3, 0x7632, R157 ;  /* 0x00007632039d7816 */ /* 0x000fe2000000009d */
[----:B------:R-:W-:Y:S01]  /*17c60*/  IMAD.MOV.U32 R77, RZ, RZ, R177 ;  /* 0x000000ffff4d7224 */ /* 0x000fe200078e00b1 */
[----:B------:R-:W-:Y:S01]  /*17c70*/  @!P1 HFMA2.BF16_V2 R105, -RZ.H0_H0, RZ.H0_H0, -R159.H0_H0 ;  /* 0x200000ffff699231 */ /* 0x000fe2000034099f */
[----:B------:R3:W5:Y:S04]  /*17c80*/  LDL.LU R177, [R1+0x16c] ;  /* 0x00016c0001b17983 */ /* 0x0007680000300800 */
[----:B------:R3:W5:Y:S01]  /*17c90*/  LDL.LU R176, [R1+0x168] ;  /* 0x0001680001b07983 */ /* 0x0007620000300800 */
[----:B--2---:R-:W-:-:S03]  /*17ca0*/  F2FP.BF16.PACK_AB R3, R53, R2 ;  /* 0x000000023503723e */ /* 0x004fc600000010ff */
[----:B------:R3:W5:Y:S01]  /*17cb0*/  LDL.LU R175, [R1+0x164] ;  /* 0x0001640001af7983 */ /* 0x0007620000300800 */
[C---:B------:R-:W-:Y:S02]  /*17cc0*/  PRMT R156, R3.reuse, 0x7610, R156 ;  /* 0x00007610039c7816 */ /* 0x040fe4000000009c */
[----:B------:R-:W-:Y:S01]  /*17cd0*/  PRMT R155, R3, 0x7632, R155 ;  /* 0x00007632039b7816 */ /* 0x000fe2000000009b */
[----:B------:R3:W5:Y:S01]  /*17ce0*/  LDL.LU R174, [R1+0x160] ;  /* 0x0001600001ae7983 */ /* 0x0007620000300800 */
[----:B------:R-:W-:Y:S02]  /*17cf0*/  LOP3.LUT R3, R0, 0xff, RZ, 0xc0, !PT ;  /* 0x000000ff00037812 */ /* 0x000fe400078ec0ff */
[----:B------:R-:W-:Y:S01]  /*17d00*/  @!P1 PRMT R159, R105, 0x5410, RZ ;  /* 0x00005410699f9816 */ /* 0x000fe200000000ff */
[----:B------:R3:W5:Y:S01]  /*17d10*/  LDL.LU R173, [R1+0x15c] ;  /* 0x00015c0001ad7983 */ /* 0x0007620000300800 */
[----:B------:R-:W-:-:S03]  /*17d20*/  ISETP.GE.U32.AND P1, PT, R225, R3, PT ;  /* 0x00000003e100720c */ /* 0x000fc60003f26070 */
[----:B------:R3:W5:Y:S04]  /*17d30*/  LDL.LU R172, [R1+0x158] ;  /* 0x0001580001ac7983 */ /* 0x0007680000300800 */
[----:B------:R3:W5:Y:S04]  /*17d40*/  LDL.LU R171, [R1+0x154] ;  /* 0x0001540001ab7983 */ /* 0x0007680000300800 */
[----:B------:R3:W2:Y:S01]  /*17d50*/  LDL.LU.S16 R3, [R1+0x34] ;  /* 0x0000340001037983 */ /* 0x0006a20000300600 */
[----:B------:R-:W-:Y:S01]  /*17d60*/  @!P4 HFMA2.BF16_V2 R90, -RZ.H0_H0, RZ.H0_H0, -R192.H0_H0 ;  /* 0x200000ffff5ac231 */ /* 0x000fe200003409c0 */
[----:B------:R-:W-:Y:S01]  /*17d70*/  IMAD.MOV.U32 R15, RZ, RZ, R57 ;  /* 0x000000ffff0f7224 */ /* 0x000fe200078e0039 */
[----:B------:R-:W-:Y:S01]  /*17d80*/  @!P5 HFMA2.BF16_V2 R116, -RZ.H0_H0, RZ.H0_H0, -R158.H0_H0 ;  /* 0x200000ffff74d231 */ /* 0x000fe2000034099e */
[----:B------:R-:W-:Y:S01]  /*17d90*/  FADD.FTZ R57, R2, R29 ;  /* 0x0000001d02397221 */ /* 0x000fe20000010000 */
[----:B------:R-:W-:-:S02]  /*17da0*/  SHF.R.U32.HI R2, RZ, 0x18, R6 ;  /* 0x00000018ff027819 */ /* 0x000fc40000011606 */
[----:B------:R-:W-:Y:S01]  /*17db0*/  @!P4 PRMT R192, R90, 0x5410, RZ ;  /* 0x000054105ac0c816 */ /* 0x000fe200000000ff */
[----:B------:R-:W-:Y:S01]  /*17dc0*/  IMAD.MOV.U32 R90, RZ, RZ, R106 ;  /* 0x000000ffff5a7224 */ /* 0x000fe200078e006a */
[----:B------:R-:W-:Y:S02]  /*17dd0*/  PRMT R106, R158, 0x5410, R157 ;  /* 0x000054109e6a7816 */ /* 0x000fe4000000009d */
[----:B------:R-:W-:Y:S02]  /*17de0*/  @!P5 PRMT R158, R116, 0x5410, RZ ;  /* 0x00005410749ed816 */ /* 0x000fe400000000ff */
[C---:B------:R-:W-:Y:S02]  /*17df0*/  ISETP.GE.U32.AND P5, PT, R225.reuse, R2, PT ;  /* 0x00000002e100720c */ /* 0x040fe40003fa6070 */
[----:B------:R-:W-:Y:S01]  /*17e00*/  SHF.R.U32.HI R2, RZ, 0x10, R6 ;  /* 0x00000010ff027819 */ /* 0x000fe20000011606 */
[----:B------:R-:W-:Y:S01]  /*17e10*/  IMAD.MOV.U32 R23, RZ, RZ, R52 ;  /* 0x000000ffff177224 */ /* 0x000fe200078e0034 */
[----:B------:R-:W-:Y:S01]  /*17e20*/  ISETP.GE.U32.AND P3, PT, R225, R17, PT ;  /* 0x00000011e100720c */ /* 0x000fe20003f66070 */
[----:B------:R-:W-:Y:S01]  /*17e30*/  IMAD.MOV.U32 R17, RZ, RZ, R77 ;  /* 0x000000ffff117224 */ /* 0x000fe200078e004d */
[----:B------:R-:W-:Y:S01]  /*17e40*/  LOP3.LUT R2, R2, 0xff, RZ, 0xc0, !PT ;  /* 0x000000ff02027812 */ /* 0x000fe200078ec0ff */
[----:B------:R-:W-:-:S02]  /*17e50*/  IMAD.MOV.U32 R77, RZ, RZ, R232 ;  /* 0x000000ffff4d7224 */ /* 0x000fc400078e00e8 */
[----:B------:R-:W-:Y:S01]  /*17e60*/  IMAD.MOV.U32 R52, RZ, RZ, R233 ;  /* 0x000000ffff347224 */ /* 0x000fe200078e00e9 */
[----:B------:R-:W-:Y:S01]  /*17e70*/  MUFU.EX2 R232, R246 ;  /* 0x000000f600e87308 */ /* 0x000fe20000000800 */
[----:B------:R-:W-:Y:S02]  /*17e80*/  ISETP.GE.U32.AND P4, PT, R225, R2, PT ;  /* 0x00000002e100720c */ /* 0x000fe40003f86070 */
[----:B------:R-:W-:-:S05]  /*17e90*/  LOP3.LUT R2, R0, 0xffff, RZ, 0xc0, !PT ;  /* 0x0000ffff00027812 */ /* 0x000fca00078ec0ff */
[----:B------:R-:W1:Y:S01]  /*17ea0*/  MUFU.EX2 R233, R247 ;  /* 0x000000f700e97308 */ /* 0x000e620000000800 */
[----:B------:R-:W-:Y:S01]  /*17eb0*/  SHF.R.U32.HI R2, RZ, 0x8, R2 ;  /* 0x00000008ff027819 */ /* 0x000fe20000011602 */
[----:B------:R-:W-:-:S03]  /*17ec0*/  @!P0 HFMA2.BF16_V2 R117, -RZ.H0_H0, RZ.H0_H0, -R157.H0_H0 ;  /* 0x200000ffff758231 */ /* 0x000fc6000034099d */
[----:B------:R-:W-:Y:S02]  /*17ed0*/  LOP3.LUT R2, R2, 0xffff, RZ, 0xc0, !PT ;  /* 0x0000ffff02027812 */ /* 0x000fe400078ec0ff */
[----:B------:R-:W-:Y:S02]  /*17ee0*/  @!P0 PRMT R157, R117, 0x5410, RZ ;  /* 0x00005410759d8816 */ /* 0x000fe400000000ff */
[----:B------:R-:W-:Y:S02]  /*17ef0*/  ISETP.GE.U32.AND P0, PT, R225, R2, PT ;  /* 0x00000002e100720c */ /* 0x000fe40003f06070 */
[----:B-1----:R-:W-:-:S04]  /*17f00*/  F2FP.BF16.PACK_AB R2, R233, R232 ;  /* 0x000000e8e902723e */ /* 0x002fc800000010ff */
[----:B------:R-:W-:-:S05]  /*17f10*/  PRMT R154, R2, 0x7610, R154 ;  /* 0x00007610029a7816 */ /* 0x000fca000000009a */
[----:B--2---:R-:W-:-:S05]  /*17f20*/  @!P1 HFMA2.BF16_V2 R3, -RZ.H0_H0, RZ.H0_H0, -R154.H0_H0 ;  /* 0x200000ffff039231 */ /* 0x004fca000034099a */
[----:B------:R-:W-:Y:S02]  /*17f30*/  PRMT R18, R3, 0x7610, R18 ;  /* 0x0000761003127816 */ /* 0x000fe40000000012 */
[----:B------:R-:W-:Y:S02]  /*17f40*/  SHF.R.U32.HI R3, RZ, 0x8, R11 ;  /* 0x00000008ff037819 */ /* 0x000fe4000001160b */
[----:B------:R3:W2:Y:S01]  /*17f50*/  LDL.LU.S16 R11, [R1+0x38] ;  /* 0x00003800010b7983 */ /* 0x0006a20000300600 */
[----:B------:R-:W-:Y:S02]  /*17f60*/  PRMT R153, R2, 0x7632, R153 ;  /* 0x0000763202997816 */ /* 0x000fe40000000099 */
[----:B------:R-:W-:Y:S02]  /*17f70*/  LOP3.LUT R5, R9, 0xff, RZ, 0xc0, !PT ;  /* 0x000000ff09057812 */ /* 0x000fe400078ec0ff */
[----:B------:R-:W-:Y:S01]  /*17f80*/  PRMT R247, R154, 0x5410, R153 ;  /* 0x000054109af77816 */ /* 0x000fe20000000099 */
[----:B------:R-:W-:-:S02]  /*17f90*/  IMAD.MOV.U32 R14, RZ, RZ, R76 ;  /* 0x000000ffff0e7224 */ /* 0x000fc400078e004c */
[----:B------:R-:W-:Y:S02]  /*17fa0*/  IMAD.MOV.U32 R76, RZ, RZ, R235 ;  /* 0x000000ffff4c7224 */ /* 0x000fe400078e00eb */
[----:B------:R-:W-:Y:S02]  /*17fb0*/  IMAD.MOV.U32 R235, RZ, RZ, R234 ;  /* 0x000000ffffeb7224 */ /* 0x000fe400078e00ea */
[----:B------:R-:W-:Y:S01]  /*17fc0*/  MUFU.EX2 R234, R252 ;  /* 0x000000fc00ea7308 */ /* 0x000fe20000000800 */
[----:B--2---:R-:W-:-:S05]  /*17fd0*/  @!P0 HFMA2.BF16_V2 R11, -RZ.H0_H0, RZ.H0_H0, -R153.H0_H0 ;  /* 0x200000ffff0b8231 */ /* 0x004fca0000340999 */
[----:B------:R-:W-:-:S04]  /*17fe0*/  PRMT R9, R11, 0x7610, R9 ;  /* 0x000076100b097816 */ /* 0x000fc80000000009 */
[----:B------:R-:W-:Y:S02]  /*17ff0*/  @!P0 PRMT R153, R9, 0x5410, RZ ;  /* 0x0000541009998816 */ /* 0x000fe400000000ff */
[----:B------:R3:W2:Y:S01]  /*18000*/  LDL.LU.S16 R9, [R1+0x3c] ;  /* 0x00003c0001097983 */ /* 0x0006a20000300600 */
[----:B------:R-:W1:Y:S01]  /*18010*/  MUFU.EX2 R235, R235 ;  /* 0x000000eb00eb7308 */ /* 0x000e620000000800 */
[----:B------:R-:W-:Y:S01]  /*18020*/  @!P6 HFMA2.BF16_V2 R118, -RZ.H0_H0, RZ.H0_H0, -R155.H0_H0 ;  /* 0x200000ffff76e231 */ /* 0x000fe2000034099b */
[----:B------:R-:W-:-:S04]  /*18030*/  PRMT R105, R156, 0x5410, R155 ;  /* 0x000054109c697816 */ /* 0x000fc8000000009b */
[----:B------:R-:W-:Y:S02]  /*18040*/  @!P6 PRMT R155, R118, 0x5410, RZ ;  /* 0x00005410769be816 */ /* 0x000fe400000000ff */
[----:B------:R-:W-:Y:S02]  /*18050*/  ISETP.GE.U32.AND P6, PT, R225, R13, PT ;  /* 0x0000000de100720c */ /* 0x000fe40003fc6070 */
[----:B------:R-:W-:Y:S01]  /*18060*/  LOP3.LUT R2, R3, 0xffff, RZ, 0xc0, !PT ;  /* 0x0000ffff03027812 */ /* 0x000fe200078ec0ff */
[----:B------:R-:W-:Y:S01]  /*18070*/  @!P3 HFMA2.BF16_V2 R97, -RZ.H0_H0, RZ.H0_H0, -R189.H0_H0 ;  /* 0x200000ffff61b231 */ /* 0x000fe200003409bd */
[----:B-1----:R-:W-:Y:S01]  /*18080*/  F2FP.BF16.PACK_AB R3, R235, R234 ;  /* 0x000000eaeb03723e */ /* 0x002fe200000010ff */
[----:B------:R-:W-:-:S03]  /*18090*/  IMAD.MOV.U32 R46, RZ, RZ, R12 ;  /* 0x000000ffff2e7224 */ /* 0x000fc600078e000c */
[----:B------:R-:W-:Y:S01]  /*180a0*/  PRMT R152, R3, 0x7610, R152 ;  /* 0x0000761003987816 */ /* 0x000fe20000000098 */
[----:B------:R-:W-:Y:S01]  /*180b0*/  IMAD.MOV.U32 R12, RZ, RZ, R230 ;  /* 0x000000ffff0c7224 */ /* 0x000fe200078e00e6 */
[----:B------:R-:W-:-:S03]  /*180c0*/  @!P3 PRMT R189, R97, 0x5410, RZ ;  /* 0x0000541061bdb816 */ /* 0x000fc600000000ff */
[----:B------:R-:W-:Y:S02]  /*180d0*/  IMAD.MOV.U32 R97, RZ, RZ, R12 ;  /* 0x000000ffff617224 */ /* 0x000fe400078e000c */
[----:B------:R-:W-:Y:S01]  /*180e0*/  IMAD.MOV.U32 R12, RZ, RZ, R52 ;  /* 0x000000ffff0c7224 */ /* 0x000fe200078e0034 */
[----:B------:R-:W-:Y:S01]  /*180f0*/  PRMT R151, R3, 0x7632, R151 ;  /* 0x0000763203977816 */ /* 0x000fe20000000097 */
[----:B------:R-:W-:-:S03]  /*18100*/  FADD.FTZ R52, R33, R8 ;  /* 0x0000000821347221 */ /* 0x000fc60000010000 */
[----:B------:R-:W-:Y:S01]  /*18110*/  PRMT R252, R152, 0x5410, R151 ;  /* 0x0000541098fc7816 */ /* 0x000fe20000000097 */
[----:B--2---:R-:W-:-:S05]  /*18120*/  @!P6 HFMA2.BF16_V2 R9, -RZ.H0_H0, RZ.H0_H0, -R152.H0_H0 ;  /* 0x200000ffff09e231 */ /* 0x004fca0000340998 */
[----:B------:R-:W-:-:S04]  /*18130*/  PRMT R8, R9, 0x7610, R8 ;  /* 0x0000761009087816 */ /* 0x000fc80000000008 */
[----:B------:R-:W-:Y:S02]  /*18140*/  @!P6 PRMT R152, R8, 0x5410, RZ ;  /* 0x000054100898e816 */ /* 0x000fe400000000ff */
[----:B------:R3:W2:Y:S01]  /*18150*/  LDL.LU.S16 R8, [R1+0x40] ;  /* 0x0000400001087983 */ /* 0x0006a20000300600 */
[----:B------:R-:W-:Y:S01]  /*18160*/  ISETP.GE.U32.AND P3, PT, R225, R20, PT ;  /* 0x00000014e100720c */ /* 0x000fe20003f66070 */
[----:B------:R-:W-:Y:S01]  /*18170*/  @!P2 HFMA2.BF16_V2 R119, -RZ.H0_H0, RZ.H0_H0, -R156.H0_H0 ;  /* 0x200000ffff77a231 */ /* 0x000fe2000034099c */
[----:B------:R-:W-:Y:S08]  /*18180*/  MUFU.EX2 R230, R60 ;  /* 0x0000003c00e67308 */ /* 0x000ff00000000800 */
[----:B------:R-:W1:Y:S01]  /*18190*/  MUFU.EX2 R27, R59 ;  /* 0x0000003b001b7308 */ /* 0x000e620000000800 */
[----:B------:R-:W-:Y:S01]  /*181a0*/  @!P2 PRMT R156, R119, 0x5410, RZ ;  /* 0x00005410779ca816 */ /* 0x000fe200000000ff */
[----:B------:R-:W-:Y:S01]  /*181b0*/  FADD.FTZ R43, R10, R7 ;  /* 0x000000070a2b7221 */ /* 0x000fe20000010000 */
[----:B------:R-:W-:Y:S01]  /*181c0*/  @!P3 HFMA2.BF16_V2 R98, -RZ.H0_H0, RZ.H0_H0, -R161.H0_H0 ;  /* 0x200000ffff62b231 */ /* 0x000fe200003409a1 */
[----:B------:R-:W-:Y:S01]  /*181d0*/  ISETP.GE.U32.AND P2, PT, R225, R2, PT ;  /* 0x00000002e100720c */ /* 0x000fe20003f46070 */
[----:B------:R3:W4:Y:S01]  /*181e0*/  LDL.LU.S16 R9, [R1+0x44] ;  /* 0x0000440001097983 */ /* 0x0007220000300600 */
[----:B------:R-:W-:-:S02]  /*181f0*/  SHF.R.U32.HI R2, RZ, 0x18, R0 ;  /* 0x00000018ff027819 */ /* 0x000fc40000011600 */
[----:B------:R-:W-:Y:S02]  /*18200*/  @!P3 PRMT R161, R98, 0x5410, RZ ;  /* 0x0000541062a1b816 */ /* 0x000fe400000000ff */
[----:B------:R-:W-:Y:S02]  /*18210*/  SHF.R.U32.HI R0, RZ, 0x10, R0 ;  /* 0x00000010ff007819 */ /* 0x000fe40000011600 */
[C---:B------:R-:W-:Y:S02]  /*18220*/  ISETP.GE.U32.AND P3, PT, R225.reuse, R5, PT ;  /* 0x00000005e100720c */ /* 0x040fe40003f66070 */
[----:B------:R-:W-:Y:S02]  /*18230*/  LOP3.LUT R0, R0, 0xff, RZ, 0xc0, !PT ;  /* 0x000000ff00007812 */ /* 0x000fe400078ec0ff */
[----:B------:R-:W-:Y:S02]  /*18240*/  @!P1 PRMT R154, R18, 0x5410, RZ ;  /* 0x00005410129a9816 */ /* 0x000fe400000000ff */
[----:B------:R-:W-:-:S02]  /*18250*/  ISETP.GE.U32.AND P1, PT, R225, R0, PT ;  /* 0x00000000e100720c */ /* 0x000fc40003f26070 */
[----:B-1----:R-:W-:-:S05]  /*18260*/  F2FP.BF16.PACK_AB R0, R27, R230 ;  /* 0x000000e61b00723e */ /* 0x002fca00000010ff */
[----:B--2---:R-:W-:-:S05]  /*18270*/  @!P3 HFMA2.BF16_V2 R8, -RZ.H0_H0, RZ.H0_H0, -R0.H0_H0 ;  /* 0x200000ffff08b231 */ /* 0x004fca0000340900 */
[----:B------:R-:W-:Y:S02]  /*18280*/  PRMT R7, R8, 0x7610, R7 ;  /* 0x0000761008077816 */ /* 0x000fe40000000007 */
[----:B------:R3:W2:Y:S01]  /*18290*/  LDL.LU.S16 R8, [R1+0x48] ;  /* 0x0000480001087983 */ /* 0x0006a20000300600 */
[C---:B------:R-:W-:Y:S02]  /*182a0*/  ISETP.GE.U32.AND P6, PT, R225.reuse, R21, PT ;  /* 0x00000015e100720c */ /* 0x040fe40003fc6070 */
[C---:B------:R-:W-:Y:S02]  /*182b0*/  PRMT R150, R0.reuse, 0x7632, R150 ;  /* 0x0000763200967816 */ /* 0x040fe40000000096 */
[----:B------:R-:W-:Y:S02]  /*182c0*/  ISETP.GE.U32.AND P0, PT, R225, R2, PT ;  /* 0x00000002e100720c */ /* 0x000fe40003f06070 */
[----:B------:R-:W-:-:S07]  /*182d0*/  PRMT R246, R0, 0x5410, R150 ;  /* 0x0000541000f67816 */ /* 0x000fce0000000096 */
[----:B--2---:R-:W-:-:S05]  /*182e0*/  @!P6 HFMA2.BF16_V2 R8, -RZ.H0_H0, RZ.H0_H0, -R150.H0_H0 ;  /* 0x200000ffff08e231 */ /* 0x004fca0000340996 */
[----:B------:R-:W-:-:S04]  /*182f0*/  PRMT R2, R8, 0x7610, R2 ;  /* 0x0000761008027816 */ /* 0x000fc80000000002 */
[----:B------:R-:W-:Y:S02]  /*18300*/  @!P6 PRMT R150, R2, 0x5410, RZ ;  /* 0x000054100296e816 */ /* 0x000fe400000000ff */
[----:B------:R3:W2:Y:S01]  /*18310*/  LDL.LU.S16 R2, [R1+0x50] ;  /* 0x0000500001027983 */ /* 0x0006a20000300600 */
[----:B------:R-:W-:-:S05]  /*18320*/  PRMT R149, R30, 0x7610, R149 ;  /* 0x000076101e957816 */ /* 0x000fca0000000095 */
[----:B--2---:R-:W-:-:S05]  /*18330*/  @!P4 HFMA2.BF16_V2 R2, -RZ.H0_H0, RZ.H0_H0, -R149.H0_H0 ;  /* 0x200000ffff02c231 */ /* 0x004fca0000340995 */
[----:B------:R-:W-:Y:S02]  /*18340*/  PRMT R6, R2, 0x7610, R6 ;  /* 0x0000761002067816 */ /* 0x000fe40000000006 */
[----:B------:R3:W2:Y:S01]  /*18350*/  LDL.LU.S16 R2, [R1+0x4c] ;  /* 0x00004c0001027983 */ /* 0x0006a20000300600 */
[----:B----4-:R-:W-:Y:S01]  /*18360*/  @!P2 HFMA2.BF16_V2 R9, -RZ.H0_H0, RZ.H0_H0, -R151.H0_H0 ;  /* 0x200000ffff09a231 */ /* 0x010fe20000340997 */
[----:B------:R-:W-:Y:S01]  /*18370*/  PRMT R148, R30, 0x7632, R148 ;  /* 0x000076321e947816 */ /* 0x000fe20000000094 */
[----:B------:R-:W-:-:S03]  /*18380*/  FADD.FTZ R5, R36, R19 ;  /* 0x0000001324057221 */ /* 0x000fc60000010000 */
[----:B------:R-:W-:Y:S01]  /*18390*/  PRMT R3, R9, 0x7610, R3 ;  /* 0x0000761009037816 */ /* 0x000fe20000000003 */
[----:B------:R-:W-:Y:S02]  /*183a0*/  IMAD.MOV.U32 R96, RZ, RZ, R97 ;  /* 0x000000ffff607224 */ /* 0x000fe400078e0061 */
[----:B------:R-:W-:Y:S01]  /*183b0*/  FADD.FTZ R26, R40, R5 ;  /* 0x00000005281a7221 */ /* 0x000fe20000010000 */
[----:B------:R-:W-:Y:S01]  /*183c0*/  @!P2 PRMT R151, R3, 0x5410, RZ ;  /* 0x000054100397a816 */ /* 0x000fe200000000ff */
[----:B------:R-:W-:Y:S01]  /*183d0*/  IMAD.MOV.U32 R3, RZ, RZ, R141 ;  /* 0x000000ffff037224 */ /* 0x000fe200078e008d */
[----:B------:R-:W-:Y:S01]  /*183e0*/  @P3 PRMT R224, R0, 0x7610, R224 ;  /* 0x0000761000e03816 */ /* 0x000fe200000000e0 */
[----:B------:R-:W-:Y:S01]  /*183f0*/  IMAD.MOV.U32 R98, RZ, RZ, R96 ;  /* 0x000000ffff627224 */ /* 0x000fe200078e0060 */
[----:B------:R-:W-:Y:S01]  /*18400*/  @!P3 PRMT R224, R7, 0x5410, RZ ;  /* 0x0000541007e0b816 */ /* 0x000fe200000000ff */
[----:B------:R-:W-:Y:S01]  /*18410*/  IMAD.MOV.U32 R99, RZ, RZ, R17 ;  /* 0x000000ffff637224 */ /* 0x000fe200078e0011 */
[----:B------:R3:W4:Y:S01]  /*18420*/  LDL.LU.S16 R7, [R1+0x58] ;  /* 0x0000580001077983 */ /* 0x0007220000300600 */
[----:B------:R-:W-:-:S02]  /*18430*/  IMAD.MOV.U32 R96, RZ, RZ, R16 ;  /* 0x000000ffff607224 */ /* 0x000fc400078e0010 */
[----:B------:R-:W-:Y:S02]  /*18440*/  IMAD.MOV.U32 R97, RZ, RZ, R14 ;  /* 0x000000ffff617224 */ /* 0x000fe400078e000e */
[----:B------:R-:W-:Y:S01]  /*18450*/  IMAD.MOV.U32 R14, RZ, RZ, R90 ;  /* 0x000000ffff0e7224 */ /* 0x000fe200078e005a */
[----:B--2---:R-:W-:-:S05]  /*18460*/  @!P5 HFMA2.BF16_V2 R2, -RZ.H0_H0, RZ.H0_H0, -R148.H0_H0 ;  /* 0x200000ffff02d231 */ /* 0x004fca0000340994 */
[----:B------:R-:W-:Y:S01]  /*18470*/  PRMT R5, R2, 0x7610, R5 ;  /* 0x0000761002057816 */ /* 0x000fe20000000005 */
[----:B------:R-:W-:-:S04]  /*18480*/  IMAD.MOV.U32 R2, RZ, RZ, R140 ;  /* 0x000000ffff027224 */ /* 0x000fc800078e008c */
[----:B------:R-:W-:Y:S02]  /*18490*/  IMAD.WIDE R16, R31, 0x2, R2 ;  /* 0x000000021f107825 */ /* 0x000fe400078e0202 */
[----:B------:R3:W2:Y:S02]  /*184a0*/  LDL.LU.S16 R3, [R1+0x54] ;  /* 0x0000540001037983 */ /* 0x0006a40000300600 */
[----:B------:R-:W-:Y:S02]  /*184b0*/  IMAD.MOV.U32 R20, RZ, RZ, R14 ;  /* 0x000000ffff147224 */ /* 0x000fe400078e000e */
[----:B------:R-:W-:Y:S02]  /*184c0*/  IMAD.MOV.U32 R14, RZ, RZ, R88 ;  /* 0x000000ffff0e7224 */ /* 0x000fe400078e0058 */
[----:B------:R-:W-:Y:S02]  /*184d0*/  IMAD.MOV.U32 R88, RZ, RZ, R34 ;  /* 0x000000ffff587224 */ /* 0x000fe400078e0022 */
[----:B------:R-:W-:-:S02]  /*184e0*/  IMAD.MOV.U32 R34, RZ, RZ, R35 ;  /* 0x000000ffff227224 */ /* 0x000fc400078e0023 */
[----:B------:R-:W-:Y:S02]  /*184f0*/  IMAD.MOV.U32 R35, RZ, RZ, R62 ;  /* 0x000000ffff237224 */ /* 0x000fe400078e003e */
[----:B------:R-:W-:Y:S02]  /*18500*/  IMAD.MOV.U32 R90, RZ, RZ, R228 ;  /* 0x000000ffff5a7224 */ /* 0x000fe400078e00e4 */
[----:B------:R-:W-:Y:S01]  /*18510*/  IMAD.MOV.U32 R62, RZ, RZ, R229 ;  /* 0x000000ffff3e7224 */ /* 0x000fe200078e00e5 */
[----:B------:R-:W-:Y:S08]  /*18520*/  MUFU.EX2 R228, R66 ;  /* 0x0000004200e47308 */ /* 0x000ff00000000800 */
[----:B------:R-:W1:Y:S01]  /*18530*/  MUFU.EX2 R229, R61 ;  /* 0x0000003d00e57308 */ /* 0x000e620000000800 */
[----:B------:R-:W-:-:S02]  /*18540*/  IMAD.MOV.U32 R18, RZ, RZ, R98 ;  /* 0x000000ffff127224 */ /* 0x000fc400078e0062 */
[----:B------:R-:W-:Y:S01]  /*18550*/  IMAD.MOV.U32 R98, RZ, RZ, R20 ;  /* 0x000000ffff627224 */ /* 0x000fe200078e0014 */
[----:B-1----:R-:W-:-:S04]  /*18560*/  F2FP.BF16.PACK_AB R0, R229, R228 ;  /* 0x000000e4e500723e */ /* 0x002fc800000010ff */
[C---:B------:R-:W-:Y:S01]  /*18570*/  PRMT R146, R0.reuse, 0x7632, R146 ;  /* 0x0000763200927816 */ /* 0x040fe20000000092 */
[----:B------:R-:W-:Y:S01]  /*18580*/  IMAD.MOV.U32 R20, RZ, RZ, R97 ;  /* 0x000000ffff147224 */ /* 0x000fe200078e0061 */
[----:B------:R-:W-:Y:S01]  /*18590*/  PRMT R147, R0, 0x7610, R147 ;  /* 0x0000761000937816 */ /* 0x000fe20000000093 */
[----:B------:R-:W-:Y:S02]  /*185a0*/  IMAD.MOV.U32 R97, RZ, RZ, R46 ;  /* 0x000000ffff617224 */ /* 0x000fe400078e002e */
[----:B------:R-:W-:Y:S02]  /*185b0*/  IMAD.MOV.U32 R46, RZ, RZ, R12 ;  /* 0x000000ffff2e7224 */ /* 0x000fe400078e000c */
[----:B------:R-:W-:Y:S02]  /*185c0*/  IMAD.MOV.U32 R12, RZ, RZ, R58 ;  /* 0x000000ffff0c7224 */ /* 0x000fe400078e003a */
[----:B------:R-:W-:Y:S01]  /*185d0*/  IMAD.MOV.U32 R58, RZ, RZ, R237 ;  /* 0x000000ffff3a7224 */ /* 0x000fe200078e00ed */
[----:B------:R-:W-:Y:S01]  /*185e0*/  PRMT R237, R147, 0x5410, R146 ;  /* 0x0000541093ed7816 */ /* 0x000fe20000000092 */
[----:B----4-:R-:W-:Y:S01]  /*185f0*/  @!P1 HFMA2.BF16_V2 R7, -RZ.H0_H0, RZ.H0_H0, -R147.H0_H0 ;  /* 0x200000ffff079231 */ /* 0x010fe20000340993 */
[----:B------:R-:W-:Y:S01]  /*18600*/  PRMT R104, R149, 0x5410, R148 ;  /* 0x0000541095687816 */ /* 0x000fe20000000094 */
[----:B------:R1:W-:Y:S01]  /*18610*/  STG.E.U16 [R16.64+-0xfe], R4 ;  /* 0xffff020410007986 */ /* 0x0003e2000c101520 */
[----:B------:R-:W-:-:S02]  /*18620*/  @!P5 PRMT R148, R5, 0x5410, RZ ;  /* 0x000054100594d816 */ /* 0x000fc400000000ff */
[----:B------:R-:W-:Y:S02]  /*18630*/  PRMT R2, R7, 0x7610, R2 ;  /* 0x0000761007027816 */ /* 0x000fe40000000002 */
[----:B------:R-:W-:Y:S02]  /*18640*/  @!P4 PRMT R149, R6, 0x5410, RZ ;  /* 0x000054100695c816 */ /* 0x000fe400000000ff */
[----:B------:R-:W-:Y:S01]  /*18650*/  @!P1 PRMT R147, R2, 0x5410, RZ ;  /* 0x0000541002939816 */ /* 0x000fe200000000ff */
[----:B------:R-:W-:Y:S02]  /*18660*/  IMAD.MOV.U32 R56, RZ, RZ, R18 ;  /* 0x000000ffff387224 */ /* 0x000fe400078e0012 */
[----:B------:R-:W-:Y:S02]  /*18670*/  IMAD.MOV.U32 R18, RZ, RZ, R98 ;  /* 0x000000ffff127224 */ /* 0x000fe400078e0062 */
[----:B------:R-:W-:Y:S02]  /*18680*/  IMAD.MOV.U32 R98, RZ, RZ, R20 ;  /* 0x000000ffff627224 */ /* 0x000fe400078e0014 */
[----:B------:R-:W-:-:S02]  /*18690*/  IMAD.MOV.U32 R20, RZ, RZ, R97 ;  /* 0x000000ffff147224 */ /* 0x000fc400078e0061 */
[----:B------:R-:W-:Y:S02]  /*186a0*/  IMAD.MOV.U32 R97, RZ, RZ, R46 ;  /* 0x000000ffff617224 */ /* 0x000fe400078e002e */
[----:B------:R-:W-:Y:S02]  /*186b0*/  IMAD.MOV.U32 R46, RZ, RZ, R12 ;  /* 0x000000ffff2e7224 */ /* 0x000fe400078e000c */
[----:B------:R-:W-:Y:S02]  /*186c0*/  IMAD.MOV.U32 R29, RZ, RZ, R45 ;  /* 0x000000ffff1d7224 */ /* 0x000fe400078e002d */
[----:B------:R-:W-:Y:S01]  /*186d0*/  IMAD.MOV.U32 R45, RZ, RZ, R238 ;  /* 0x000000ffff2d7224 */ /* 0x000fe200078e00ee */
[----:B------:R-:W-:Y:S01]  /*186e0*/  PRMT R238, R225, 0x7054, R225 ;  /* 0x00007054e1ee7816 */ /* 0x000fe200000000e1 */
[----:B------:R-:W-:Y:S02]  /*186f0*/  IMAD.MOV.U32 R116, RZ, RZ, R90 ;  /* 0x000000ffff747224 */ /* 0x000fe400078e005a */
[----:B------:R-:W-:-:S02]  /*18700*/  IMAD.MOV.U32 R90, RZ, RZ, R15 ;  /* 0x000000ffff5a7224 */ /* 0x000fc400078e000f */
[----:B------:R-:W-:Y:S02]  /*18710*/  IMAD.MOV.U32 R117, RZ, RZ, R170 ;  /* 0x000000ffff757224 */ /* 0x000fe400078e00aa */
[----:B------:R-:W-:Y:S01]  /*18720*/  IMAD.MOV.U32 R119, RZ, RZ, R116 ;  /* 0x000000ffff777224 */ /* 0x000fe200078e0074 */
[----:B------:R-:W-:Y:S01]  /*18730*/  STG.E.U16 [R140.64+-0xf0], R67 ;  /* 0xffff10438c007986 */ /* 0x000fe2000c101520 */
[----:B------:R-:W-:Y:S02]  /*18740*/  IMAD.MOV.U32 R116, RZ, RZ, R56 ;  /* 0x000000ffff747224 */ /* 0x000fe400078e0038 */
[----:B------:R-:W-:Y:S01]  /*18750*/  IMAD.MOV.U32 R56, RZ, RZ, R98 ;  /* 0x000000ffff387224 */ /* 0x000fe200078e0062 */
[----:B------:R-:W-:Y:S01]  /*18760*/  STG.E.U16 [R140.64+-0xee], R64 ;  /* 0xffff12408c007986 */ /* 0x000fe2000c101520 */
[----:B------:R-:W-:Y:S02]  /*18770*/  IMAD.MOV.U32 R98, RZ, RZ, R20 ;  /* 0x000000ffff627224 */ /* 0x000fe400078e0014 */
[----:B------:R-:W-:Y:S01]  /*18780*/  IMAD.MOV.U32 R20, RZ, RZ, R97 ;  /* 0x000000ffff147224 */ /* 0x000fe200078e0061 */
[----:B------:R3:W5:Y:S01]  /*18790*/  LDL.LU R170, [R1+0x150] ;  /* 0x0001500001aa7983 */ /* 0x0007620000300800 */
[----:B------:R-:W-:-:S02]  /*187a0*/  IMAD.MOV.U32 R97, RZ, RZ, R46 ;  /* 0x000000ffff617224 */ /* 0x000fc400078e002e */
[----:B------:R-:W-:Y:S01]  /*187b0*/  IMAD.MOV.U32 R46, RZ, RZ, R58 ;  /* 0x000000ffff2e7224 */ /* 0x000fe200078e003a */
[----:B------:R4:W-:Y:S01]  /*187c0*/  STG.E.U16 [R142.64+-0xf0], R37 ;  /* 0xffff10258e007986 */ /* 0x0009e2000c101520 */
[----:B--2---:R-:W-:-:S05]  /*187d0*/  @!P0 HFMA2.BF16_V2 R3, -RZ.H0_H0, RZ.H0_H0, -R146.H0_H0 ;  /* 0x200000ffff038231 */ /* 0x004fca0000340992 */
[----:B------:R-:W-:-:S04]  /*187e0*/  PRMT R0, R3, 0x7610, R0 ;  /* 0x0000761003007816 */ /* 0x000fc80000000000 */
[----:B------:R-:W-:Y:S02]  /*187f0*/  @!P0 PRMT R146, R0, 0x5410, RZ ;  /* 0x0000541000928816 */ /* 0x000fe400000000ff */
[----:B------:R-:W-:-:S05]  /*18800*/  LOP3.LUT R0, R245, UR16, R190, 0x96, !PT ;  /* 0x00000010f5007c12 */ /* 0x000fca000f8e96be */
[----:B-1----:R-:W-:Y:S01]  /*18810*/  IMAD.WIDE.U32 R4, R0, -0x326172a9, RZ ;  /* 0xcd9e8d5700047825 */ /* 0x002fe200078e00ff */
[----:B------:R-:W-:-:S04]  /*18820*/  LOP3.LUT R0, R145, UR11, R244, 0x96, !PT ;  /* 0x0000000b91007c12 */ /* 0x000fc8000f8e96f4 */
        /* <DEDUP_REMOVED lines=12> */
[----:B------:R-:W-:-:S05]  /*188f0*/  IMAD.WIDE.U32 R2, R2, -0x326172a9, RZ ;  /* 0xcd9e8d5702027825 */ /* 0x000fca00078e00ff */
[----:B------:R-:W-:Y:S02]  /*18900*/  LOP3.LUT R0, R3, UR14, R6, 0x96, !PT ;  /* 0x0000000e03007c12 */ /* 0x000fe4000f8e9606 */
[----:B------:R-:W-:-:S04]  /*18910*/  LOP3.LUT R3, R2, 0xffff, RZ, 0xc0, !PT ;  /* 0x0000ffff02037812 */ /* 0x000fc800078ec0ff */
[----:B------:R-:W-:Y:S02]  /*18920*/  SHF.R.U32.HI R6, RZ, 0x8, R3 ;  /* 0x00000008ff067819 */ /* 0x000fe40000011603 */
[----:B------:R-:W-:-:S04]  /*18930*/  LOP3.LUT R3, R2, 0xff, RZ, 0xc0, !PT ;  /* 0x000000ff02037812 */ /* 0x000fc800078ec0ff */
[----:B------:R-:W-:Y:S02]  /*18940*/  PRMT R3, R3, 0x5410, R6 ;  /* 0x0000541003037816 */ /* 0x000fe40000000006 */
[----:B------:R-:W-:-:S03]  /*18950*/  SHF.R.U32.HI R6, RZ, 0x10, R2 ;  /* 0x00000010ff067819 */ /* 0x000fc60000011602 */
[----:B------:R-:W-:-:S05]  /*18960*/  HSET2.LE.AND R3, R3, R238, PT ;  /* 0x000000ee03037233 */ /* 0x000fca0003803000 */
[----:B------:R-:W-:Y:S02]  /*18970*/  LOP3.LUT R10, R3, R29, RZ, 0xc0, !PT ;  /* 0x0000001d030a7212 */ /* 0x000fe400078ec0ff */
[----:B------:R-:W-:Y:S02]  /*18980*/  SHF.R.U32.HI R3, RZ, 0x18, R2 ;  /* 0x00000018ff037819 */ /* 0x000fe40000011602 */
[----:B------:R-:W-:-:S04]  /*18990*/  LOP3.LUT R2, R6, 0xff, RZ, 0xc0, !PT ;  /* 0x000000ff06027812 */ /* 0x000fc800078ec0ff */
[----:B------:R-:W-:Y:S02]  /*189a0*/  PRMT R11, R2, 0x5410, R3 ;  /* 0x00005410020b7816 */ /* 0x000fe40000000003 */
[C---:B------:R-:W-:Y:S02]  /*189b0*/  LOP3.LUT R2, R0.reuse, 0xffff, RZ, 0xc0, !PT ;  /* 0x0000ffff00027812 */ /* 0x040fe400078ec0ff */
[----:B------:R-:W-:Y:S02]  /*189c0*/  LOP3.LUT R7, R7, UR6, R8, 0x96, !PT ;  /* 0x0000000607077c12 */ /* 0x000fe4000f8e9608 */
[----:B------:R-:W-:Y:S02]  /*189d0*/  SHF.R.U32.HI R3, RZ, 0x8, R2 ;  /* 0x00000008ff037819 */ /* 0x000fe40000011602 */
[----:B------:R-:W-:Y:S02]  /*189e0*/  LOP3.LUT R2, R0, 0xff, RZ, 0xc0, !PT ;  /* 0x000000ff00027812 */ /* 0x000fe400078ec0ff */
[----:B------:R-:W-:-:S02]  /*189f0*/  SHF.R.U32.HI R6, RZ, 0x10, R0 ;  /* 0x00000010ff067819 */ /* 0x000fc40000011600 */
[----:B------:R-:W-:Y:S01]  /*18a00*/  PRMT R8, R2, 0x5410, R3 ;  /* 0x0000541002087816 */ /* 0x000fe20000000003 */
[----:B------:R-:W-:Y:S01]  /*18a10*/  IMAD.WIDE.U32 R2, R7, -0x2daee0ad, RZ ;  /* 0xd2511f5307027825 */ /* 0x000fe200078e00ff */
[----:B------:R-:W-:Y:S02]  /*18a20*/  SHF.R.U32.HI R7, RZ, 0x18, R0 ;  /* 0x00000018ff077819 */ /* 0x000fe40000011600 */
[----:B------:R-:W-:Y:S02]  /*18a30*/  LOP3.LUT R6, R6, 0xff, RZ, 0xc0, !PT ;  /* 0x000000ff06067812 */ /* 0x000fe400078ec0ff */
[----:B------:R-:W-:Y:S02]  /*18a40*/  LOP3.LUT R0, R3, UR13, R12, 0x96, !PT ;  /* 0x0000000d03007c12 */ /* 0x000fe4000f8e960c */
[----:B------:R-:W-:Y:S02]  /*18a50*/  PRMT R12, R6, 0x5410, R7 ;  /* 0x00005410060c7816 */ /* 0x000fe40000000007 */
        /* <DEDUP_REMOVED lines=10> */
[----:B------:R-:W-:Y:S01]  /*18b00*/  LOP3.LUT R0, R2, 0xff, RZ, 0xc0, !PT ;  /* 0x000000ff02007812 */ /* 0x000fe200078ec0ff */
[----:B------:R-:W-:-:S03]  /*18b10*/  IMAD.MOV.U32 R29, RZ, RZ, R14 ;  /* 0x000000ffff1d7224 */ /* 0x000fc600078e000e */
[----:B------:R-:W-:Y:S02]  /*18b20*/  PRMT R14, R0, 0x5410, R3 ;  /* 0x00005410000e7816 */ /* 0x000fe40000000003 */
[--C-:B------:R-:W-:Y:S02]  /*18b30*/  SHF.R.U32.HI R0, RZ, 0x10, R2.reuse ;  /* 0x00000010ff007819 */ /* 0x100fe40000011602 */
[----:B------:R-:W-:Y:S02]  /*18b40*/  SHF.R.U32.HI R2, RZ, 0x18, R2 ;  /* 0x00000018ff027819 */ /* 0x000fe40000011602 */
[----:B------:R-:W-:Y:S02]  /*18b50*/  LOP3.LUT R0, R0, 0xff, RZ, 0xc0, !PT ;  /* 0x000000ff00007812 */ /* 0x000fe400078ec0ff */
[----:B------:R-:W-:Y:S02]  /*18b60*/  IADD3 R3, R239, 0x1, RZ ;  /* 0x00000001ef037810 */ /* 0x000fe40007ffe0ff */
[----:B------:R-:W-:Y:S01]  /*18b70*/  PRMT R13, R0, 0x5410, R2 ;  /* 0x00005410000d7816 */ /* 0x000fe20000000002 */
[--C-:B------:R-:W-:Y:S01]  /*18b80*/  HSET2.LE.AND R0, R11, R238.reuse, PT ;  /* 0x000000ee0b007233 */ /* 0x100fe20003803000 */
[----:B------:R-:W-:Y:S01]  /*18b90*/  LOP3.LUT R3, R191, UR35, R3, 0x96, !PT ;  /* 0x00000023bf037c12 */ /* 0x000fe2000f8e9603 */
[----:B------:R-:W-:-:S03]  /*18ba0*/  HSET2.LE.AND R2, R8, R238, PT ;  /* 0x000000ee08027233 */ /* 0x000fc60003803000 */
[----:B------:R-:W-:Y:S01]  /*18bb0*/  LOP3.LUT R11, R0, R117, RZ, 0xc0, !PT ;  /* 0x00000075000b7212 */ /* 0x000fe200078ec0ff */
[----:B------:R-:W-:Y:S01]  /*18bc0*/  IMAD.MOV.U32 R117, RZ, RZ, R29 ;  /* 0x000000ffff757224 */ /* 0x000fe200078e001d */
[----:B------:R-:W-:Y:S01]  /*18bd0*/  LOP3.LUT R8, R2, R169, RZ, 0xc0, !PT ;  /* 0x000000a902087212 */ /* 0x000fe200078ec0ff */
[----:B------:R-:W-:Y:S01]  /*18be0*/  IMAD.MOV.U32 R29, RZ, RZ, R18 ;  /* 0x000000ffff1d7224 */ /* 0x000fe200078e0012 */
[--C-:B------:R-:W-:Y:S01]  /*18bf0*/  HSET2.LE.AND R2, R9, R238.reuse, PT ;  /* 0x000000ee09027233 */ /* 0x100fe20003803000 */
[----:B------:R-:W-:Y:S01]  /*18c00*/  IMAD.WIDE.U32 R18, R3, -0x326172a9, RZ ;  /* 0xcd9e8d5703127825 */ /* 0x000fe200078e00ff */
[----:B------:R-:W-:Y:S01]  /*18c10*/  HSET2.LE.AND R0, R12, R238, PT ;  /* 0x000000ee0c007233 */ /* 0x000fe20003803000 */
[----:B------:R-:W-:Y:S02]  /*18c20*/  STG.E.U16 [R142.64+-0xee], R65 ;  /* 0xffff12418e007986 */ /* 0x000fe4000c101520 */
[----:B------:R-:W-:Y:S02]  /*18c30*/  LOP3.LUT R12, R2, R116, RZ, 0xc0, !PT ;  /* 0x00000074020c7212 */ /* 0x000fe400078ec0ff */
[----:B------:R-:W-:Y:S01]  /*18c40*/  LOP3.LUT R3, R19, UR17, R119, 0x96, !PT ;  /* 0x0000001113037c12 */ /* 0x000fe2000f8e9677 */
[----:B------:R-:W-:Y:S01]  /*18c50*/  IMAD.MOV.U32 R58, RZ, RZ, R164 ;  /* 0x000000ffff3a7224 */ /* 0x000fe200078e00a4 */
[----:B------:R-:W-:Y:S01]  /*18c60*/  LOP3.LUT R2, R5, UR12, R18, 0x96, !PT ;  /* 0x0000000c05027c12 */ /* 0x000fe2000f8e9612 */
[----:B------:R-:W-:Y:S01]  /*18c70*/  IMAD.MOV.U32 R33, RZ, RZ, R34 ;  /* 0x000000ffff217224 */ /* 0x000fe200078e0022 */
[----:B------:R3:W5:Y:S01]  /*18c80*/  LDL.LU R169, [R1+0x14c] ;  /* 0x00014c0001a97983 */ /* 0x0007620000300800 */
[----:B------:R-:W-:Y:S01]  /*18c90*/  IMAD.WIDE.U32 R6, R3, -0x2daee0ad, RZ ;  /* 0xd2511f5303067825 */ /* 0x000fe200078e00ff */
[----:B------:R-:W-:-:S02]  /*18ca0*/  LOP3.LUT R9, R0, R117, RZ, 0xc0, !PT ;  /* 0x0000007500097212 */ /* 0x000fc400078ec0ff */
[----:B------:R3:W5:Y:S01]  /*18cb0*/  LDL.LU R164, [R1+0x148] ;  /* 0x0001480001a47983 */ /* 0x0007620000300800 */
        /* <DEDUP_REMOVED lines=8> */
[----:B------:R-:W-:Y:S02]  /*18d40*/  IMAD.MOV.U32 R116, RZ, RZ, R56 ;  /* 0x000000ffff747224 */ /* 0x000fe400078e0038 */
[----:B------:R-:W-:Y:S02]  /*18d50*/  IMAD.MOV.U32 R29, RZ, RZ, R98 ;  /* 0x000000ffff1d7224 */ /* 0x000fe400078e0062 */
[----:B------:R-:W-:Y:S02]  /*18d60*/  IMAD.MOV.U32 R56, RZ, RZ, R97 ;  /* 0x000000ffff387224 */ /* 0x000fe400078e0061 */
[----:B------:R-:W-:Y:S02]  /*18d70*/  IMAD.MOV.U32 R98, RZ, RZ, R46 ;  /* 0x000000ffff627224 */ /* 0x000fe400078e002e */
[----:B------:R-:W-:-:S04]  /*18d80*/  IMAD.WIDE.U32 R4, R0, -0x2daee0ad, RZ ;  /* 0xd2511f5300047825 */ /* 0x000fc800078e00ff */
[----:B------:R-:W-:Y:S02]  /*18d90*/  IMAD.MOV.U32 R46, RZ, RZ, R201 ;  /* 0x000000ffff2e7224 */ /* 0x000fe400078e00c9 */
[----:B------:R-:W-:Y:S02]  /*18da0*/  IMAD.MOV.U32 R97, RZ, RZ, R200 ;  /* 0x000000ffff617224 */ /* 0x000fe400078e00c8 */
[----:B------:R-:W-:Y:S01]  /*18db0*/  IMAD.WIDE.U32 R200, R3, -0x2daee0ad, RZ ;  /* 0xd2511f5303c87825 */ /* 0x000fe200078e00ff */
[----:B------:R-:W-:Y:S01]  /*18dc0*/  LOP3.LUT R5, R5, UR7, R2, 0x96, !PT ;  /* 0x0000000705057c12 */ /* 0x000fe2000f8e9602 */
[--C-:B------:R-:W-:Y:S02]  /*18dd0*/  HSET2.LE.AND R2, R14, R238.reuse, PT ;  /* 0x000000ee0e027233 */ /* 0x100fe40003803000 */
[--C-:B------:R-:W-:Y:S01]  /*18de0*/  HSET2.LE.AND R3, R13, R238.reuse, PT ;  /* 0x000000ee0d037233 */ /* 0x100fe20003803000 */
[----:B------:R-:W-:Y:S01]  /*18df0*/  LOP3.LUT R4, R201, UR5, R4, 0x96, !PT ;  /* 0x00000005c9047c12 */ /* 0x000fe2000f8e9604 */
[----:B------:R-:W-:Y:S01]  /*18e00*/  HSET2.LE.AND R0, R15, R238, PT ;  /* 0x000000ee0f007233 */ /* 0x000fe20003803000 */
[----:B------:R-:W-:Y:S01]  /*18e10*/  LOP3.LUT R14, R2, R116, RZ, 0xc0, !PT ;  /* 0x00000074020e7212 */ /* 0x000fe200078ec0ff */
[----:B----4-:R-:W-:Y:S01]  /*18e20*/  IMAD.WIDE.U32 R36, R5, -0x326172a9, RZ ;  /* 0xcd9e8d5705247825 */ /* 0x010fe200078e00ff */
[----:B------:R-:W-:-:S03]  /*18e30*/  LOP3.LUT R15, R3, R29, RZ, 0xc0, !PT ;  /* 0x0000001d030f7212 */ /* 0x000fc600078ec0ff */
[----:B------:R-:W-:-:S04]  /*18e40*/  IMAD.WIDE.U32 R2, R4, -0x326172a9, RZ ;  /* 0xcd9e8d5704027825 */ /* 0x000fc800078e00ff */
[----:B------:R-:W-:Y:S01]  /*18e50*/  IMAD.WIDE.U32 R4, R56, -0x326172a9, RZ ;  /* 0xcd9e8d5738047825 */ /* 0x000fe200078e00ff */
[----:B------:R-:W-:-:S04]  /*18e60*/  LOP3.LUT R13, R0, R117, RZ, 0xc0, !PT ;  /* 0x00000075000d7212 */ /* 0x000fc800078ec0ff */
[----:B------:R-:W-:-:S05]  /*18e70*/  LOP3.LUT R0, R5, R98, RZ, 0x3c, !PT ;  /* 0x0000006205007212 */ /* 0x000fca00078e3cff */
[----:B------:R-:W-:Y:S01]  /*18e80*/  IMAD.WIDE.U32 R30, R0, -0x2daee0ad, RZ ;  /* 0xd2511f53001e7825 */ /* 0x000fe200078e00ff */
[C---:B------:R-:W-:Y:S02]  /*18e90*/  LOP3.LUT R116, R2.reuse, 0xffff, RZ, 0xc0, !PT ;  /* 0x0000ffff02747812 */ /* 0x040fe400078ec0ff */
[----:B------:R-:W-:Y:S02]  /*18ea0*/  LOP3.LUT R119, R2, 0xff, RZ, 0xc0, !PT ;  /* 0x000000ff02777812 */ /* 0x000fe400078ec0ff */
[--C-:B------:R-:W-:Y:S02]  /*18eb0*/  SHF.R.U32.HI R118, RZ, 0x10, R2.reuse ;  /* 0x00000010ff767819 */ /* 0x100fe40000011602 */
[----:B------:R-:W-:Y:S02]  /*18ec0*/  SHF.R.U32.HI R117, RZ, 0x18, R2 ;  /* 0x00000018ff757819 */ /* 0x000fe40000011602 */
[----:B------:R-:W-:Y:S02]  /*18ed0*/  LOP3.LUT R0, R31, UR16, R190, 0x96, !PT ;  /* 0x000000101f007c12 */ /* 0x000fe4000f8e96be */
[----:B------:R-:W-:Y:S01]  /*18ee0*/  LOP3.LUT R2, R25, UR17, R4, 0x96, !PT ;  /* 0x0000001119027c12 */ /* 0x000fe2000f8e9604 */
[----:B------:R-:W-:Y:S01]  /*18ef0*/  IMAD.MOV.U32 R98, RZ, RZ, R28 ;  /* 0x000000ffff627224 */ /* 0x000fe200078e001c */
[----:B------:R-:W-:Y:S01]  /*18f00*/  LOP3.LUT R36, R3, UR14, R36, 0x96, !PT ;  /* 0x0000000e03247c12 */ /* 0x000fe2000f8e9624 */
[----:B------:R-:W-:-:S04]  /*18f10*/  IMAD.WIDE.U32 R28, R0, -0x326172a9, RZ ;  /* 0xcd9e8d57001c7825 */ /* 0x000fc800078e00ff */
[----:B------:R-:W-:Y:S01]  /*18f20*/  IMAD.WIDE.U32 R2, R2, -0x2daee0ad, RZ ;  /* 0xd2511f5302027825 */ /* 0x000fe200078e00ff */
[----:B------:R-:W-:-:S04]  /*18f30*/  LOP3.LUT R0, R29, UR12, R24, 0x96, !PT ;  /* 0x0000000c1d007c12 */ /* 0x000fc8000f8e9618 */
[----:B------:R-:W-:Y:S01]  /*18f40*/  LOP3.LUT R3, R3, UR11, R30, 0x96, !PT ;  /* 0x0000000b03037c12 */ /* 0x000fe2000f8e961e */
[----:B------:R-:W-:Y:S01]  /*18f50*/  IMAD.WIDE.U32 R6, R0, -0x2daee0ad, RZ ;  /* 0xd2511f5300067825 */ /* 0x000fe200078e00ff */
[----:B------:R-:W-:-:S03]  /*18f60*/  LOP3.LUT R31, R19, UR17, R4, 0x96, !PT ;  /* 0x00000011131f7c12 */ /* 0x000fc6000f8e9604 */
[----:B------:R-:W-:Y:S01]  /*18f70*/  IMAD.WIDE.U32 R4, R3, -0x326172a9, RZ ;  /* 0xcd9e8d5703047825 */ /* 0x000fe200078e00ff */
[----:B------:R-:W-:-:S04]  /*18f80*/  LOP3.LUT R0, R7, UR9, R2, 0x96, !PT ;  /* 0x0000000907007c12 */ /* 0x000fc8000f8e9602 */
[----:B------:R-:W-:-:S05]  /*18f90*/  LOP3.LUT R2, R5, UR10, R28, 0x96, !PT ;  /* 0x0000000a05027c12 */ /* 0x000fca000f8e961c */
[----:B------:R-:W-:-:S05]  /*18fa0*/  IMAD.WIDE.U32 R2, R2, -0x2daee0ad, RZ ;  /* 0xd2511f5302027825 */ /* 0x000fca00078e00ff */
[----:B------:R-:W-:Y:S01]  /*18fb0*/  LOP3.LUT R3, R3, UR7, R6, 0x96, !PT ;  /* 0x0000000703037c12 */ /* 0x000fe2000f8e9606 */
[----:B------:R-:W-:Y:S01]  /*18fc0*/  IMAD.WIDE.U32 R6, R0, -0x326172a9, RZ ;  /* 0xcd9e8d5700067825 */ /* 0x000fe200078e00ff */
[----:B------:R-:W-:-:S04]  /*18fd0*/  LOP3.LUT R29, R29, UR12, R18, 0x96, !PT ;  /* 0x0000000c1d1d7c12 */ /* 0x000fc8000f8e9612 */
        /* <DEDUP_REMOVED lines=11> */
[----:B------:R-:W-:Y:S01]  /*19090*/  HSET2.LE.AND R3, R3, R238, PT ;  /* 0x000000ee03037233 */ /* 0x000fe20003803000 */
[----:B------:R-:W-:-:S04]  /*190a0*/  LOP3.LUT R19, R5, UR6, R6, 0x96, !PT ;  /* 0x0000000605137c12 */ /* 0x000fc8000f8e9606 */
[----:B------:R-:W-:Y:S02]  /*190b0*/  LOP3.LUT R6, R3, R22, RZ, 0xc0, !PT ;  /* 0x0000001603067212 */ /* 0x000fe400078ec0ff */
[----:B------:R-:W-:Y:S02]  /*190c0*/  SHF.R.U32.HI R3, RZ, 0x18, R2 ;  /* 0x00000018ff037819 */ /* 0x000fe40000011602 */
[----:B------:R-:W-:-:S04]  /*190d0*/  LOP3.LUT R2, R4, 0xff, RZ, 0xc0, !PT ;  /* 0x000000ff04027812 */ /* 0x000fc800078ec0ff */
[----:B------:R-:W-:-:S05]  /*190e0*/  PRMT R2, R2, 0x5410, R3 ;  /* 0x0000541002027816 */ /* 0x000fca0000000003 */
[----:B------:R-:W-:-:S05]  /*190f0*/  HSET2.LE.AND R2, R2, R238, PT ;  /* 0x000000ee02027233 */ /* 0x000fca0003803000 */
[----:B------:R-:W-:Y:S02]  /*19100*/  LOP3.LUT R7, R2, R32, RZ, 0xc0, !PT ;  /* 0x0000002002077212 */ /* 0x000fe400078ec0ff */
        /* <DEDUP_REMOVED lines=9> */
[----:B------:R-:W-:-:S05]  /*191a0*/  PRMT R0, R0, 0x5410, R2 ;  /* 0x0000541000007816 */ /* 0x000fca0000000002 */
[----:B------:R-:W-:Y:S01]  /*191b0*/  HSET2.LE.AND R0, R0, R238, PT ;  /* 0x000000ee00007233 */ /* 0x000fe20003803000 */
[----:B------:R-:W-:-:S04]  /*191c0*/  IMAD.MOV.U32 R2, RZ, RZ, R20 ;  /* 0x000000ffff027224 */ /* 0x000fc800078e0014 */
[----:B------:R-:W-:Y:S01]  /*191d0*/  LOP3.LUT R5, R0, R41, RZ, 0xc0, !PT ;  /* 0x0000002900057212 */ /* 0x000fe200078ec0ff */
[----:B------:R-:W-:Y:S02]  /*191e0*/  IMAD.MOV.U32 R0, RZ, RZ, R23 ;  /* 0x000000ffff007224 */ /* 0x000fe400078e0017 */
[----:B------:R-:W1:Y:S01]  /*191f0*/  LDSM.16.MT88.4 R20, [R165+0x6000] ;  /* 0x00600000a514783b */ /* 0x000e620000004200 */
[----:B------:R-:W-:Y:S02]  /*19200*/  IMAD.MOV.U32 R34, RZ, RZ, R35 ;  /* 0x000000ffff227224 */ /* 0x000fe400078e0023 */
[----:B------:R-:W-:Y:S02]  /*19210*/  IMAD.MOV.U32 R35, RZ, RZ, R62 ;  /* 0x000000ffff237224 */ /* 0x000fe400078e003e */
[----:B------:R-:W-:Y:S02]  /*19220*/  IMAD.MOV.U32 R190, RZ, RZ, R46 ;  /* 0x000000ffffbe7224 */ /* 0x000fe400078e002e */
[----:B------:R-:W-:-:S02]  /*19230*/  IMAD.MOV.U32 R46, RZ, RZ, R58 ;  /* 0x000000ffff2e7224 */ /* 0x000fc400078e003a */
[----:B------:R-:W-:Y:S01]  /*19240*/  IMAD.MOV.U32 R239, RZ, RZ, R27 ;  /* 0x000000ffffef7224 */ /* 0x000fe200078e001b */
[-C--:B-1----:R-:W-:Y:S07]  /*19250*/  HMMA.16816.F32.BF16 R64, R8, R20.reuse, R136 ;  /* 0x000000140840723c */ /* 0x082fee0000041888 */
[----:B------:R-:W-:Y:S02]  /*19260*/  IMAD.MOV.U32 R136, RZ, RZ, R63 ;  /* 0x000000ffff887224 */ /* 0x000fe400078e003f */
[----:B------:R-:W-:Y:S07]  /*19270*/  HMMA.16816.F32.BF16 R60, R4, R20, R112 ;  /* 0x00000014043c723c */ /* 0x000fee0000041870 */
[----:B------:R-:W-:-:S02]  /*19280*/  IMAD.MOV.U32 R112, RZ, RZ, R57 ;  /* 0x000000ffff707224 */ /* 0x000fc400078e0039 */
[----:B------:R-:W-:Y:S01]  /*19290*/  IMAD.MOV.U32 R114, RZ, RZ, R26 ;  /* 0x000000ffff727224 */ /* 0x000fe200078e001a */
[-C--:B------:R-:W-:Y:S08]  /*192a0*/  HMMA.16816.F32.BF16 R56, R4, R22.reuse, R48 ;  /* 0x000000160438723c */ /* 0x080ff00000041830 */
[----:B------:R-:W-:Y:S01]  /*192b0*/  HMMA.16816.F32.BF16 R24, R8, R22, R132 ;  /* 0x000000160818723c */ /* 0x000fe20000041884 */
[----:B------:R-:W1:Y:S01]  /*192c0*/  LDSM.16.MT88.4 R20, [R168+0x6000] ;  /* 0x00600000a814783b */ /* 0x000e620000004200 */
[----:B------:R-:W-:-:S02]  /*192d0*/  IMAD.MOV.U32 R115, RZ, RZ, R78 ;  /* 0x000000ffff737224 */ /* 0x000fc400078e004e */
[----:B------:R-:W-:-:S03]  /*192e0*/  IMAD.MOV.U32 R3, RZ, RZ, R98 ;  /* 0x000000ffff037224 */ /* 0x000fc600078e0062 */
[----:B------:R-:W-:Y:S02]  /*192f0*/  IMAD.MOV.U32 R135, RZ, RZ, R79 ;  /* 0x000000ffff877224 */ /* 0x000fe400078e004f */
[----:B------:R-:W-:Y:S02]  /*19300*/  IMAD.MOV.U32 R134, RZ, RZ, R76 ;  /* 0x000000ffff867224 */ /* 0x000fe400078e004c */
[----:B------:R-:W-:Y:S02]  /*19310*/  IMAD.MOV.U32 R133, RZ, RZ, R77 ;  /* 0x000000ffff857224 */ /* 0x000fe400078e004d */
[----:B------:R-:W-:Y:S02]  /*19320*/  IMAD.MOV.U32 R139, RZ, RZ, R99 ;  /* 0x000000ffff8b7224 */ /* 0x000fe400078e0063 */
[----:B------:R-:W-:Y:S02]  /*19330*/  IMAD.MOV.U32 R138, RZ, RZ, R96 ;  /* 0x000000ffff8a7224 */ /* 0x000fe400078e0060 */
[----:B------:R-:W-:Y:S01]  /*19340*/  IMAD.MOV.U32 R137, RZ, RZ, R97 ;  /* 0x000000ffff897224 */ /* 0x000fe200078e0061 */
[C---:B-1----:R-:W-:Y:S08]  /*19350*/  HMMA.16816.F32.BF16 R76, R4.reuse, R20, R72 ;  /* 0x00000014044c723c */ /* 0x042ff00000041848 */
[----:B------:R-:W-:Y:S08]  /*19360*/  HMMA.16816.F32.BF16 R72, R4, R22, R92 ;  /* 0x000000160448723c */ /* 0x000ff0000004185c */
[C---:B------:R-:W-:Y:S08]  /*19370*/  HMMA.16816.F32.BF16 R96, R8.reuse, R20, R128 ;  /* 0x000000140860723c */ /* 0x040ff00000041880 */
[----:B------:R-:W-:Y:S01]  /*19380*/  HMMA.16816.F32.BF16 R92, R8, R22, R240 ;  /* 0x00000016085c723c */ /* 0x000fe200000418f0 */
[----:B------:R-:W1:Y:S01]  /*19390*/  LDSM.16.MT88.4 R20, [R166+0x6000] ;  /* 0x00600000a614783b */ /* 0x000e620000004200 */
        /* <DEDUP_REMOVED lines=8> */
[----:B-1----:R-:W-:Y:S08]  /*19420*/  HMMA.16816.F32.BF16 R48, R4, R22, R84 ;  /* 0x000000160430723c */ /* 0x002ff00000041854 */
[-C--:B------:R-:W-:Y:S08]  /*19430*/  HMMA.16816.F32.BF16 R88, R8, R20.reuse, R248 ;  /* 0x000000140858723c */ /* 0x080ff000000418f8 */
[----:B------:R-:W-:Y:S08]  /*19440*/  HMMA.16816.F32.BF16 R52, R4, R20, R108 ;  /* 0x000000140434723c */ /* 0x000ff0000004186c */
[----:B------:R-:W-:Y:S01]  /*19450*/  HMMA.16816.F32.BF16 R84, R8, R22, R44 ;  /* 0x000000160854723c */ /* 0x000fe2000004182c */
[----:B------:R-:W1:Y:S01]  /*19460*/  LDSM.16.MT88.4 R20, [R167+0x6000] ;  /* 0x00600000a714783b */ /* 0x000e620000004200 */
[----:B------:R-:W-:-:S06]  /*19470*/  IMAD.MOV.U32 R131, RZ, RZ, R43 ;  /* 0x000000ffff837224 */ /* 0x000fcc00078e002b */
[----:B-1----:R-:W-:Y:S07]  /*19480*/  HMMA.16816.F32.BF16 R40, R4, R22, R124 ;  /* 0x000000160428723c */ /* 0x002fee000004187c */
[----:B------:R-:W-:Y:S02]  /*19490*/  IMAD.MOV.U32 R127, RZ, RZ, R2 ;  /* 0x000000ffff7f7224 */ /* 0x000fe400078e0002 */
[----:B------:R-:W-:Y:S01]  /*194a0*/  IMAD.MOV.U32 R126, RZ, RZ, R3 ;  /* 0x000000ffff7e7224 */ /* 0x000fe200078e0003 */
[----:B------:R-:W-:Y:S01]  /*194b0*/  HMMA.16816.F32.BF16 R80, R8, R20, R80 ;  /* 0x000000140850723c */ /* 0x000fe20000041850 */
[----:B------:R-:W-:-:S07]  /*194c0*/  IMAD.WIDE.U32 R2, R19, -0x2daee0ad, RZ ;  /* 0xd2511f5313027825 */ /* 0x000fce00078e00ff */
[----:B------:R-:W-:Y:S01]  /*194d0*/  HMMA.16816.F32.BF16 R32, R8, R22, R32 ;  /* 0x000000160820723c */ /* 0x000fe20000041820 */
[----:B------:R-:W1:Y:S07]  /*194e0*/  LDSM.16.MT88.4 R8, [R165+0x6800] ;  /* 0x00680000a508783b */ /* 0x000e6e0000004200 */
[----:B------:R-:W-:Y:S01]  /*194f0*/  HMMA.16816.F32.BF16 R44, R4, R20, R120 ;  /* 0x00000014042c723c */ /* 0x000fe20000041878 */
[----:B------:R-:W-:Y:S01]  /*19500*/  IMAD.MOV.U32 R241, RZ, RZ, R136 ;  /* 0x000000fffff17224 */ /* 0x000fe200078e0088 */
[----:B------:R-:W2:Y:S05]  /*19510*/  LDSM.16.MT88.4 R20, [R166+0x6800] ;  /* 0x00680000a614783b */ /* 0x000eaa0000004200 */
[----:B------:R-:W-:Y:S01]  /*19520*/  IMAD.MOV.U32 R120, RZ, RZ, R0 ;  /* 0x000000ffff787224 */ /* 0x000fe200078e0000 */
[----:B------:R-:W-:-:S02]  /*19530*/  LOP3.LUT R0, R3, UR13, R18, 0x96, !PT ;  /* 0x0000000d03007c12 */ /* 0x000fc4000f8e9612 */
[C---:B------:R-:W-:Y:S02]  /*19540*/  LOP3.LUT R3, R2.reuse, 0xffff, RZ, 0xc0, !PT ;  /* 0x0000ffff02037812 */ /* 0x040fe400078ec0ff */
[----:B------:R-:W-:Y:S02]  /*19550*/  LOP3.LUT R4, R2, 0xff, RZ, 0xc0, !PT ;  /* 0x000000ff02047812 */ /* 0x000fe400078ec0ff */
[----:B------:R-:W-:Y:S02]  /*19560*/  SHF.R.U32.HI R5, RZ, 0x8, R3 ;  /* 0x00000008ff057819 */ /* 0x000fe40000011603 */
[----:B------:R-:W-:Y:S02]  /*19570*/  SHF.R.U32.HI R3, RZ, 0x10, R2 ;  /* 0x00000010ff037819 */ /* 0x000fe40000011602 */
[----:B------:R-:W-:Y:S02]  /*19580*/  PRMT R18, R4, 0x5410, R5 ;  /* 0x0000541004127816 */ /* 0x000fe40000000005 */
[----:B------:R-:W-:-:S02]  /*19590*/  SHF.R.U32.HI R4, RZ, 0x10, R0 ;  /* 0x00000010ff047819 */ /* 0x000fc40000011600 */
[----:B------:R-:W-:Y:S02]  /*195a0*/  SHF.R.U32.HI R7, RZ, 0x18, R2 ;  /* 0x00000018ff077819 */ /* 0x000fe40000011602 */
[----:B------:R-:W-:Y:S02]  /*195b0*/  LOP3.LUT R5, R3, 0xff, RZ, 0xc0, !PT ;  /* 0x000000ff03057812 */ /* 0x000fe400078ec0ff */
[C---:B------:R-:W-:Y:S02]  /*195c0*/  LOP3.LUT R2, R0.reuse, 0xffff, RZ, 0xc0, !PT ;  /* 0x0000ffff00027812 */ /* 0x040fe400078ec0ff */
[----:B------:R-:W-:Y:S02]  /*195d0*/  LOP3.LUT R6, R0, 0xff, RZ, 0xc0, !PT ;  /* 0x000000ff00067812 */ /* 0x000fe400078ec0ff */
[----:B------:R-:W-:Y:S02]  /*195e0*/  SHF.R.U32.HI R3, RZ, 0x18, R0 ;  /* 0x00000018ff037819 */ /* 0x000fe40000011600 */
[----:B------:R-:W-:-:S02]  /*195f0*/  LOP3.LUT R0, R4, 0xff, RZ, 0xc0, !PT ;  /* 0x000000ff04007812 */ /* 0x000fc400078ec0ff */
[----:B------:R-:W-:Y:S02]  /*19600*/  SHF.R.U32.HI R2, RZ, 0x8, R2 ;  /* 0x00000008ff027819 */ /* 0x000fe40000011602 */
[----:B------:R-:W-:Y:S01]  /*19610*/  PRMT R3, R0, 0x5410, R3 ;  /* 0x0000541000037816 */ /* 0x000fe20000000003 */
[--C-:B------:R-:W-:Y:S01]  /*19620*/  HSET2.LE.AND R0, R18, R238.reuse, PT ;  /* 0x000000ee12007233 */ /* 0x100fe20003803000 */
[----:B------:R-:W-:Y:S02]  /*19630*/  PRMT R5, R5, 0x5410, R7 ;  /* 0x0000541005057816 */ /* 0x000fe40000000007 */
[----:B------:R-:W-:Y:S01]  /*19640*/  PRMT R2, R6, 0x5410, R2 ;  /* 0x0000541006027816 */ /* 0x000fe20000000002 */
[--C-:B------:R-:W-:Y:S01]  /*19650*/  HSET2.LE.AND R3, R3, R238.reuse, PT ;  /* 0x000000ee03037233 */ /* 0x100fe20003803000 */
[----:B------:R-:W-:Y:S01]  /*19660*/  LOP3.LUT R6, R0, R101, RZ, 0xc0, !PT ;  /* 0x0000006500067212 */ /* 0x000fe200078ec0ff */
[--C-:B------:R-:W-:Y:S02]  /*19670*/  HSET2.LE.AND R0, R5, R238.reuse, PT ;  /* 0x000000ee05007233 */ /* 0x100fe40003803000 */
[----:B------:R-:W-:Y:S01]  /*19680*/  HSET2.LE.AND R2, R2, R238, PT ;  /* 0x000000ee02027233 */ /* 0x000fe20003803000 */
[----:B------:R-:W-:-:S02]  /*19690*/  LOP3.LUT R5, R3, R102, RZ, 0xc0, !PT ;  /* 0x0000006603057212 */ /* 0x000fc400078ec0ff */
[----:B------:R-:W-:Y:S02]  /*196a0*/  LOP3.LUT R7, R0, R100, RZ, 0xc0, !PT ;  /* 0x0000006400077212 */ /* 0x000fe400078ec0ff */
[----:B------:R-:W-:Y:S01]  /*196b0*/  LOP3.LUT R4, R2, R103, RZ, 0xc0, !PT ;  /* 0x0000006702047212 */ /* 0x000fe200078ec0ff */
[----:B------:R-:W-:Y:S01]  /*196c0*/  IMAD.MOV.U32 R243, RZ, RZ, R137 ;  /* 0x000000fffff37224 */ /* 0x000fe200078e0089 */
[----:B-1----:R-:W-:Y:S01]  /*196d0*/  HMMA.16816.F32.BF16 R108, R12, R10, R24 ;  /* 0x0000000a0c6c723c */ /* 0x002fe20000041818 */
[----:B------:R-:W-:Y:S01]  /*196e0*/  IMAD.MOV.U32 R242, RZ, RZ, R138 ;  /* 0x000000fffff27224 */ /* 0x000fe200078e008a */
[----:B------:R-:W1:Y:S01]  /*196f0*/  LDSM.16.MT88.4 R24, [R168+0x6800] ;  /* 0x00680000a818783b */ /* 0x000e620000004200 */
[----:B------:R-:W-:-:S05]  /*19700*/  IMAD.MOV.U32 R121, RZ, RZ, R139 ;  /* 0x000000ffff797224 */ /* 0x000fca00078e008b */
[-C--:B------:R-:W-:Y:S08]  /*19710*/  HMMA.16816.F32.BF16 R136, R12, R8.reuse, R64 ;  /* 0x000000080c88723c */ /* 0x080ff00000041840 */
[C---:B------:R-:W-:Y:S08]  /*19720*/  HMMA.16816.F32.BF16 R60, R4.reuse, R8, R60 ;  /* 0x00000008043c723c */ /* 0x040ff0000004183c */
[----:B------:R-:W-:Y:S01]  /*19730*/  HMMA.16816.F32.BF16 R56, R4, R10, R56 ;  /* 0x0000000a0438723c */ /* 0x000fe20000041838 */
[----:B------:R-:W4:Y:S01]  /*19740*/  LDSM.16.MT88.4 R8, [R167+0x6800] ;  /* 0x00680000a708783b */ /* 0x000f220000004200 */
[----:B------:R-:W-:-:S06]  /*19750*/  IMAD.WIDE.U32 R2, R29, -0x2daee0ad, RZ ;  /* 0xd2511f531d027825 */ /* 0x000fcc00078e00ff */
[C---:B--2---:R-:W-:Y:S08]  /*19760*/  HMMA.16816.F32.BF16 R52, R4.reuse, R20, R52 ;  /* 0x000000140434723c */ /* 0x044ff00000041834 */
[C---:B------:R-:W-:Y:S08]  /*19770*/  HMMA.16816.F32.BF16 R48, R4.reuse, R22, R48 ;  /* 0x000000160430723c */ /* 0x040ff00000041830 */
[C---:B-1----:R-:W-:Y:S08]  /*19780*/  HMMA.16816.F32.BF16 R76, R4.reuse, R24, R76 ;  /* 0x00000018044c723c */ /* 0x042ff0000004184c */
[C---:B------:R-:W-:Y:S08]  /*19790*/  HMMA.16816.F32.BF16 R72, R4.reuse, R26, R72 ;  /* 0x0000001a0448723c */ /* 0x040ff00000041848 */
[C---:B----4-:R-:W-:Y:S08]  /*197a0*/  HMMA.16816.F32.BF16 R44, R4.reuse, R8, R44 ;  /* 0x00000008042c723c */ /* 0x050ff0000004182c */
        /* <DEDUP_REMOVED lines=10> */
[----:B------:R-:W-:-:S04]  /*19850*/  LOP3.LUT R5, R5, UR7, R2, 0x96, !PT ;  /* 0x0000000705057c12 */ /* 0x000fc8000f8e9602 */
[----:B------:R-:W-:-:S05]  /*19860*/  LOP3.LUT R2, R19, UR5, R4, 0x96, !PT ;  /* 0x0000000513027c12 */ /* 0x000fca000f8e9604 */
[----:B------:R-:W-:-:S04]  /*19870*/  IMAD.WIDE.U32 R2, R2, -0x326172a9, RZ ;  /* 0xcd9e8d5702027825 */ /* 0x000fc800078e00ff */
[----:B------:R-:W-:Y:S01]  /*19880*/  IMAD.WIDE.U32 R28, R5, -0x326172a9, RZ ;  /* 0xcd9e8d57051c7825 */ /* 0x000fe200078e00ff */
[----:B------:R-:W-:-:S04]  /*19890*/  LOP3.LUT R0, R2, 0xffff, RZ, 0xc0, !PT ;  /* 0x0000ffff02007812 */ /* 0x000fc800078ec0ff */
[----:B------:R-:W-:Y:S02]  /*198a0*/  SHF.R.U32.HI R5, RZ, 0x8, R0 ;  /* 0x00000008ff057819 */ /* 0x000fe40000011600 */
[----:B------:R-:W-:Y:S02]  /*198b0*/  LOP3.LUT R0, R3, UR14, R28, 0x96, !PT ;  /* 0x0000000e03007c12 */ /* 0x000fe4000f8e961c */
[----:B------:R-:W-:Y:S02]  /*198c0*/  LOP3.LUT R4, R2, 0xff, RZ, 0xc0, !PT ;  /* 0x000000ff02047812 */ /* 0x000fe400078ec0ff */
[--C-:B------:R-:W-:Y:S02]  /*198d0*/  SHF.R.U32.HI R6, RZ, 0x10, R2.reuse ;  /* 0x00000010ff067819 */ /* 0x100fe40000011602 */
[----:B------:R-:W-:Y:S02]  /*198e0*/  SHF.R.U32.HI R7, RZ, 0x18, R2 ;  /* 0x00000018ff077819 */ /* 0x000fe40000011602 */
[----:B------:R-:W-:-:S04]  /*198f0*/  LOP3.LUT R2, R0, 0xffff, RZ, 0xc0, !PT ;  /* 0x0000ffff00027812 */ /* 0x000fc800078ec0ff */
[----:B------:R-:W-:Y:S02]  /*19900*/  SHF.R.U32.HI R3, RZ, 0x8, R2 ;  /* 0x00000008ff037819 */ /* 0x000fe40000011602 */
[----:B------:R-:W-:Y:S01]  /*19910*/  LOP3.LUT R2, R0, 0xff, RZ, 0xc0, !PT ;  /* 0x000000ff00027812 */ /* 0x000fe200078ec0ff */
[----:B------:R-:W-:Y:S03]  /*19920*/  HMMA.16816.F32.BF16 R80, R12, R8, R80 ;  /* 0x000000080c50723c */ /* 0x000fe60000041850 */
[----:B------:R-:W-:Y:S02]  /*19930*/  PRMT R3, R2, 0x5410, R3 ;  /* 0x0000541002037816 */ /* 0x000fe40000000003 */
[----:B------:R-:W-:Y:S02]  /*19940*/  SHF.R.U32.HI R2, RZ, 0x10, R0 ;  /* 0x00000010ff027819 */ /* 0x000fe40000011600 */
[----:B------:R-:W-:-:S02]  /*19950*/  PRMT R8, R4, 0x5410, R5 ;  /* 0x0000541004087816 */ /* 0x000fc40000000005 */
[----:B------:R-:W-:Y:S02]  /*19960*/  SHF.R.U32.HI R5, RZ, 0x18, R0 ;  /* 0x00000018ff057819 */ /* 0x000fe40000011600 */
[----:B------:R-:W-:Y:S01]  /*19970*/  LOP3.LUT R2, R2, 0xff, RZ, 0xc0, !PT ;  /* 0x000000ff02027812 */ /* 0x000fe200078ec0ff */
[--C-:B------:R-:W-:Y:S01]  /*19980*/  HSET2.LE.AND R0, R3, R238.reuse, PT ;  /* 0x000000ee03007233 */ /* 0x100fe20003803000 */
[----:B------:R-:W-:Y:S02]  /*19990*/  LOP3.LUT R4, R6, 0xff, RZ, 0xc0, !PT ;  /* 0x000000ff06047812 */ /* 0x000fe400078ec0ff */
[----:B------:R-:W-:Y:S02]  /*199a0*/  PRMT R2, R2, 0x5410, R5 ;  /* 0x0000541002027816 */ /* 0x000fe40000000005 */
[----:B------:R-:W-:Y:S01]  /*199b0*/  PRMT R3, R4, 0x5410, R7 ;  /* 0x0000541004037816 */ /* 0x000fe20000000007 */
[----:B------:R-:W-:Y:S01]  /*199c0*/  IMAD.MOV.U32 R123, RZ, RZ, R129 ;  /* 0x000000ffff7b7224 */ /* 0x000fe200078e0081 */
[----:B------:R-:W-:Y:S01]  /*199d0*/  LOP3.LUT R4, R0, R107, RZ, 0xc0, !PT ;  /* 0x0000006b00047212 */ /* 0x000fe200078ec0ff */
[----:B------:R-:W-:Y:S01]  /*199e0*/  IMAD.MOV.U32 R122, RZ, RZ, R130 ;  /* 0x000000ffff7a7224 */ /* 0x000fe200078e0082 */
[--C-:B------:R-:W-:Y:S01]  /*199f0*/  HSET2.LE.AND R0, R2, R238.reuse, PT ;  /* 0x000000ee02007233 */ /* 0x100fe20003803000 */
[----:B------:R-:W-:Y:S01]  /*19a00*/  IMAD.MOV.U32 R248, RZ, RZ, R131 ;  /* 0x000000fffff87224 */ /* 0x000fe200078e0083 */
[----:B------:R-:W-:Y:S01]  /*19a10*/  HMMA.16816.F32.BF16 R64, R12, R26, R92 ;  /* 0x0000001a0c40723c */ /* 0x000fe2000004185c */
[----:B------:R-:W-:-:S07]  /*19a20*/  HSET2.LE.AND R2, R8, R238, PT ;  /* 0x000000ee08027233 */ /* 0x000fce0003803000 */
[C---:B------:R-:W-:Y:S01]  /*19a30*/  HMMA.16816.F32.BF16 R128, R12.reuse, R24, R96 ;  /* 0x000000180c80723c */ /* 0x040fe20000041860 */
[----:B------:R-:W1:Y:S07]  /*19a40*/  LDSM.16.MT88.4 R24, [R167+0x7000] ;  /* 0x00700000a718783b */ /* 0x000e6e0000004200 */
[C---:B------:R-:W-:Y:S08]  /*19a50*/  HMMA.16816.F32.BF16 R88, R12.reuse, R20, R88 ;  /* 0x000000140c58723c */ /* 0x040ff00000041858 */
[C---:B------:R-:W-:Y:S01]  /*19a60*/  HMMA.16816.F32.BF16 R84, R12.reuse, R22, R84 ;  /* 0x000000160c54723c */ /* 0x040fe20000041854 */
[----:B------:R-:W2:Y:S07]  /*19a70*/  LDSM.16.MT88.4 R20, [R166+0x7000] ;  /* 0x00700000a614783b */ /* 0x000eae0000004200 */
[----:B------:R-:W-:Y:S01]  /*19a80*/  HMMA.16816.F32.BF16 R100, R12, R10, R32 ;  /* 0x0000000a0c64723c */ /* 0x000fe20000041820 */
[----:B------:R-:W4:Y:S04]  /*19a90*/  LDSM.16.MT88.4 R8, [R165+0x7000] ;  /* 0x00700000a508783b */ /* 0x000f280000004200 */
[----:B------:R-:W3:Y:S01]  /*19aa0*/  LDSM.16.MT88.4 R12, [R168+0x7000] ;  /* 0x00700000a80c783b */ /* 0x000ee20000004200 */
[----:B------:R-:W-:Y:S01]  /*19ab0*/  HSET2.LE.AND R3, R3, R238, PT ;  /* 0x000000ee03037233 */ /* 0x000fe20003803000 */
[----:B------:R-:W-:-:S02]  /*19ac0*/  LOP3.LUT R5, R0, R104, RZ, 0xc0, !PT ;  /* 0x0000006800057212 */ /* 0x000fc400078ec0ff */
[----:B------:R-:W-:Y:S02]  /*19ad0*/  LOP3.LUT R6, R2, R106, RZ, 0xc0, !PT ;  /* 0x0000006a02067212 */ /* 0x000fe400078ec0ff */
[----:B------:R-:W-:Y:S02]  /*19ae0*/  LOP3.LUT R7, R3, R105, RZ, 0xc0, !PT ;  /* 0x0000006903077212 */ /* 0x000fe400078ec0ff */
[----:B------:R-:W-:Y:S01]  /*19af0*/  LOP3.LUT R0, R118, 0xff, RZ, 0xc0, !PT ;  /* 0x000000ff76007812 */ /* 0x000fe200078ec0ff */
[----:B------:R-:W-:Y:S02]  /*19b00*/  IMAD.MOV.U32 R249, RZ, RZ, R112 ;  /* 0x000000fffff97224 */ /* 0x000fe400078e0070 */
[----:B------:R-:W-:Y:S02]  /*19b10*/  IMAD.MOV.U32 R250, RZ, RZ, R113 ;  /* 0x000000fffffa7224 */ /* 0x000fe400078e0071 */
[----:B------:R-:W-:Y:S01]  /*19b20*/  IMAD.MOV.U32 R251, RZ, RZ, R114 ;  /* 0x000000fffffb7224 */ /* 0x000fe200078e0072 */
[----:B-1----:R-:W-:Y:S01]  /*19b30*/  HMMA.16816.F32.BF16 R44, R4, R24, R44 ;  /* 0x00000018042c723c */ /* 0x002fe2000004182c */
[----:B------:R-:W-:Y:S01]  /*19b40*/  IMAD.MOV.U32 R240, RZ, RZ, R115 ;  /* 0x000000fffff07224 */ /* 0x000fe200078e0073 */
[----:B------:R-:W-:-:S06]  /*19b50*/  SHF.R.U32.HI R2, RZ, 0x8, R116 ;  /* 0x00000008ff027819 */ /* 0x000fcc0000011674 */
[C---:B------:R-:W-:Y:S08]  /*19b60*/  HMMA.16816.F32.BF16 R40, R4.reuse, R26, R40 ;  /* 0x0000001a0428723c */ /* 0x040ff00000041828 */
[C---:B--2---:R-:W-:Y:S08]  /*19b70*/  HMMA.16816.F32.BF16 R52, R4.reuse, R20, R52 ;  /* 0x000000140434723c */ /* 0x044ff00000041834 */
[C---:B----4-:R-:W-:Y:S08]  /*19b80*/  HMMA.16816.F32.BF16 R112, R4.reuse, R8, R60 ;  /* 0x000000080470723c */ /* 0x050ff0000004183c */
[C---:B------:R-:W-:Y:S08]  /*19b90*/  HMMA.16816.F32.BF16 R104, R4.reuse, R10, R56 ;  /* 0x0000000a0468723c */ /* 0x040ff00000041838 */
[C---:B---3--:R-:W-:Y:S08]  /*19ba0*/  HMMA.16816.F32.BF16 R96, R4.reuse, R12, R76 ;  /* 0x0000000c0460723c */ /* 0x048ff0000004184c */
[C---:B------:R-:W-:Y:S08]  /*19bb0*/  HMMA.16816.F32.BF16 R92, R4.reuse, R14, R72 ;  /* 0x0000000e045c723c */ /* 0x040ff00000041848 */
[----:B------:R-:W-:Y:S07]  /*19bc0*/  HMMA.16816.F32.BF16 R48, R4, R22, R48 ;  /* 0x000000160430723c */ /* 0x000fee0000041830 */
[----:B------:R-:W-:-:S02]  /*19bd0*/  PRMT R7, R0, 0x5410, R117 ;  /* 0x0000541000077816 */ /* 0x000fc40000000075 */
[C---:B------:R-:W-:Y:S02]  /*19be0*/  LOP3.LUT R0, R36.reuse, 0xffff, RZ, 0xc0, !PT ;  /* 0x0000ffff24007812 */ /* 0x040fe400078ec0ff */
[----:B------:R-:W-:Y:S02]  /*19bf0*/  PRMT R6, R119, 0x5410, R2 ;  /* 0x0000541077067816 */ /* 0x000fe40000000002 */
[----:B------:R-:W-:Y:S01]  /*19c00*/  SHF.R.U32.HI R2, RZ, 0x8, R0 ;  /* 0x00000008ff027819 */ /* 0x000fe20000011600 */
[----:B------:R-:W-:Y:S01]  /*19c10*/  IMAD.MOV.U32 R61, RZ, RZ, R132 ;  /* 0x000000ffff3d7224 */ /* 0x000fe200078e0084 */
[----:B------:R-:W-:Y:S01]  /*19c20*/  LOP3.LUT R0, R36, 0xff, RZ, 0xc0, !PT ;  /* 0x000000ff24007812 */ /* 0x000fe200078ec0ff */
[----:B------:R-:W-:Y:S01]  /*19c30*/  IMAD.MOV.U32 R60, RZ, RZ, R133 ;  /* 0x000000ffff3c7224 */ /* 0x000fe200078e0085 */
[----:B------:R-:W-:Y:S02]  /*19c40*/  LDSM.16.MT88.4 R116, [R166+0x7800] ;  /* 0x00780000a674783b */ /* 0x000fe40000004200 */
[----:B------:R-:W-:-:S02]  /*19c50*/  PRMT R3, R0, 0x5410, R2 ;  /* 0x0000541000037816 */ /* 0x000fc40000000002 */
[--C-:B------:R-:W-:Y:S02]  /*19c60*/  SHF.R.U32.HI R0, RZ, 0x10, R36.reuse ;  /* 0x00000010ff007819 */ /* 0x100fe40000011624 */
[----:B------:R-:W-:Y:S02]  /*19c70*/  SHF.R.U32.HI R2, RZ, 0x18, R36 ;  /* 0x00000018ff027819 */ /* 0x000fe40000011624 */
[----:B------:R-:W-:-:S04]  /*19c80*/  LOP3.LUT R0, R0, 0xff, RZ, 0xc0, !PT ;  /* 0x000000ff00007812 */ /* 0x000fc800078ec0ff */
[----:B------:R-:W-:Y:S01]  /*19c90*/  PRMT R2, R0, 0x5410, R2 ;  /* 0x0000541000027816 */ /* 0x000fe20000000002 */
[----:B------:R-:W-:-:S05]  /*19ca0*/  HSET2.LE.AND R0, R3, R238, PT ;  /* 0x000000ee03007233 */ /* 0x000fca0003803000 */
[----:B------:R-:W-:Y:S01]  /*19cb0*/  LOP3.LUT R4, R0, R126, RZ, 0xc0, !PT ;  /* 0x0000007e00047212 */ /* 0x000fe200078ec0ff */
[----:B------:R-:W-:-:S05]  /*19cc0*/  HSET2.LE.AND R0, R2, R238, PT ;  /* 0x000000ee02007233 */ /* 0x000fca0003803000 */
[----:B------:R-:W-:Y:S01]  /*19cd0*/  LOP3.LUT R5, R0, R127, RZ, 0xc0, !PT ;  /* 0x0000007f00057212 */ /* 0x000fe200078ec0ff */
[--C-:B------:R-:W-:Y:S01]  /*19ce0*/  HSET2.LE.AND R0, R6, R238.reuse, PT ;  /* 0x000000ee06007233 */ /* 0x100fe20003803000 */
[----:B------:R-:W-:Y:S01]  /*19cf0*/  LOP3.LUT R2, R29, UR6, R30, 0x96, !PT ;  /* 0x000000061d027c12 */ /* 0x000fe2000f8e961e */
[----:B------:R-:W-:Y:S01]  /*19d00*/  IMAD.MOV.U32 R59, RZ, RZ, R134 ;  /* 0x000000ffff3b7224 */ /* 0x000fe200078e0086 */
[----:B------:R-:W-:Y:S02]  /*19d10*/  LDSM.16.MT88.4 R124, [R168+0x7800] ;  /* 0x00780000a87c783b */ /* 0x000fe40000004200 */
[----:B------:R-:W-:Y:S01]  /*19d20*/  LOP3.LUT R6, R0, R120, RZ, 0xc0, !PT ;  /* 0x0000007800067212 */ /* 0x000fe200078ec0ff */
[----:B------:R-:W-:Y:S01]  /*19d30*/  HSET2.LE.AND R0, R7, R238, PT ;  /* 0x000000ee07007233 */ /* 0x000fe20003803000 */
[----:B------:R-:W-:-:S04]  /*19d40*/  IMAD.WIDE.U32 R2, R2, -0x2daee0ad, RZ ;  /* 0xd2511f5302027825 */ /* 0x000fc800078e00ff */
[----:B------:R-:W-:Y:S02]  /*19d50*/  LOP3.LUT R7, R0, R121, RZ, 0xc0, !PT ;  /* 0x0000007900077212 */ /* 0x000fe400078ec0ff */
[----:B------:R-:W-:-:S05]  /*19d60*/  LOP3.LUT R0, R3, UR13, R18, 0x96, !PT ;  /* 0x0000000d03007c12 */ /* 0x000fca000f8e9612 */
[C---:B------:R-:W-:Y:S07]  /*19d70*/  HMMA.16816.F32.BF16 R32, R4.reuse, R10, R108 ;  /* 0x0000000a0420723c */ /* 0x040fee000004186c */
[C---:B------:R-:W-:Y:S01]  /*19d80*/  LOP3.LUT R10, R2.reuse, 0xffff, RZ, 0xc0, !PT ;  /* 0x0000ffff020a7812 */ /* 0x040fe200078ec0ff */
[----:B------:R-:W-:Y:S01]  /*19d90*/  HMMA.16816.F32.BF16 R128, R4, R12, R128 ;  /* 0x0000000c0480723c */ /* 0x000fe20000041880 */
[----:B------:R-:W-:Y:S02]  /*19da0*/  LOP3.LUT R11, R2, 0xff, RZ, 0xc0, !PT ;  /* 0x000000ff020b7812 */ /* 0x000fe400078ec0ff */
[----:B------:R-:W-:-:S04]  /*19db0*/  SHF.R.U32.HI R3, RZ, 0x10, R0 ;  /* 0x00000010ff037819 */ /* 0x000fc80000011600 */
[--C-:B------:R-:W-:Y:S02]  /*19dc0*/  SHF.R.U32.HI R12, RZ, 0x10, R2.reuse ;  /* 0x00000010ff0c7819 */ /* 0x100fe40000011602 */
[----:B------:R-:W-:Y:S02]  /*19dd0*/  SHF.R.U32.HI R13, RZ, 0x18, R2 ;  /* 0x00000018ff0d7819 */ /* 0x000fe40000011602 */
[C---:B------:R-:W-:Y:S01]  /*19de0*/  LOP3.LUT R2, R0.reuse, 0xffff, RZ, 0xc0, !PT ;  /* 0x0000ffff00027812 */ /* 0x040fe200078ec0ff */
[----:B------:R-:W-:Y:S07]  /*19df0*/  HMMA.16816.F32.BF16 R136, R4, R8, R136 ;  /* 0x000000080488723c */ /* 0x000fee0000041888 */
[----:B------:R-:W-:-:S02]  /*19e00*/  LOP3.LUT R9, R0, 0xff, RZ, 0xc0, !PT ;  /* 0x000000ff00097812 */ /* 0x000fc400078ec0ff */
[----:B------:R-:W-:Y:S02]  /*19e10*/  SHF.R.U32.HI R8, RZ, 0x18, R0 ;  /* 0x00000018ff087819 */ /* 0x000fe40000011600 */
[----:B------:R-:W-:Y:S02]  /*19e20*/  SHF.R.U32.HI R0, RZ, 0x8, R2 ;  /* 0x00000008ff007819 */ /* 0x000fe40000011602 */
[----:B------:R-:W-:Y:S02]  /*19e30*/  LOP3.LUT R2, R3, 0xff, RZ, 0xc0, !PT ;  /* 0x000000ff03027812 */ /* 0x000fe400078ec0ff */
[----:B------:R-:W-:Y:S02]  /*19e40*/  LOP3.LUT R3, R12, 0xff, RZ, 0xc0, !PT ;  /* 0x000000ff0c037812 */ /* 0x000fe400078ec0ff */
[----:B------:R-:W-:Y:S02]  /*19e50*/  PRMT R2, R2, 0x5410, R8 ;  /* 0x0000541002027816 */ /* 0x000fe40000000008 */
[----:B------:R-:W-:-:S03]  /*19e60*/  PRMT R3, R3, 0x5410, R13 ;  /* 0x0000541003037816 */ /* 0x000fc6000000000d */
[--C-:B------:R-:W-:Y:S01]  /*19e70*/  HSET2.LE.AND R2, R2, R238.reuse, PT ;  /* 0x000000ee02027233 */ /* 0x100fe20003803000 */
[----:B------:R-:W-:Y:S02]  /*19e80*/  PRMT R0, R9, 0x5410, R0 ;  /* 0x0000541009007816 */ /* 0x000fe40000000000 */
[----:B------:R-:W-:Y:S02]  /*19e90*/  SHF.R.U32.HI R10, RZ, 0x8, R10 ;  /* 0x00000008ff0a7819 */ /* 0x000fe4000001160a */
[----:B------:R-:W-:Y:S01]  /*19ea0*/  LOP3.LUT R77, R2, R237, RZ, 0xc0, !PT ;  /* 0x000000ed024d7212 */ /* 0x000fe200078ec0ff */
[--C-:B------:R-:W-:Y:S01]  /*19eb0*/  HSET2.LE.AND R2, R3, R238.reuse, PT ;  /* 0x000000ee03027233 */ /* 0x100fe20003803000 */
[----:B------:R-:W-:Y:S01]  /*19ec0*/  PRMT R10, R11, 0x5410, R10 ;  /* 0x000054100b0a7816 */ /* 0x000fe2000000000a */
[----:B------:R-:W-:-:S03]  /*19ed0*/  HSET2.LE.AND R0, R0, R238, PT ;  /* 0x000000ee00007233 */ /* 0x000fc60003803000 */
[----:B------:R-:W-:Y:S02]  /*19ee0*/  LOP3.LUT R79, R2, R246, RZ, 0xc0, !PT ;  /* 0x000000f6024f7212 */ /* 0x000fe400078ec0ff */
[----:B------:R-:W-:Y:S02]  /*19ef0*/  LOP3.LUT R2, R37, UR6, R144, 0x96, !PT ;  /* 0x0000000625027c12 */ /* 0x000fe4000f8e9690 */
[----:B------:R-:W-:Y:S01]  /*19f00*/  LOP3.LUT R76, R0, R247, RZ, 0xc0, !PT ;  /* 0x000000f7004c7212 */ /* 0x000fe200078ec0ff */
[----:B------:R-:W-:Y:S02]  /*19f10*/  HSET2.LE.AND R0, R10, R238, PT ;  /* 0x000000ee0a007233 */ /* 0x000fe40003803000 */
[----:B------:R-:W-:Y:S01]  /*19f20*/  IMAD.WIDE.U32 R2, R2, -0x2daee0ad, RZ ;  /* 0xd2511f5302027825 */ /* 0x000fe200078e00ff */
[----:B------:R-:W-:Y:S02]  /*19f30*/  LDSM.16.MT88.4 R8, [R167+0x7800] ;  /* 0x00780000a708783b */ /* 0x000fe40000004200 */
[----:B------:R-:W-:Y:S01]  /*19f40*/  LOP3.LUT R78, R0, R252, RZ, 0xc0, !PT ;  /* 0x000000fc004e7212 */ /* 0x000fe200078ec0ff */
[----:B------:R-:W-:Y:S01]  /*19f50*/  IMAD.MOV.U32 R58, RZ, RZ, R135 ;  /* 0x000000ffff3a7224 */ /* 0x000fe200078e0087 */
[----:B------:R-:W-:Y:S01]  /*19f60*/  LOP3.LUT R0, R2, 0xffff, RZ, 0xc0, !PT ;  /* 0x0000ffff02007812 */ /* 0x000fe200078ec0ff */
[----:B------:R-:W1:Y:S01]  /*19f70*/  LDSM.16.MT88.4 R132, [R165+0x7800] ;  /* 0x00780000a584783b */ /* 0x000e620000004200 */
[----:B------:R-:W-:Y:S01]  /*19f80*/  IMAD.MOV.U32 R63, RZ, RZ, R122 ;  /* 0x000000ffff3f7224 */ /* 0x000fe200078e007a */
[----:B------:R-:W-:Y:S01]  /*19f90*/  HMMA.16816.F32.BF16 R108, R4, R24, R80 ;  /* 0x00000018046c723c */ /* 0x000fe20000041850 */
[----:B------:R-:W-:Y:S01]  /*19fa0*/  IMAD.MOV.U32 R62, RZ, RZ, R123 ;  /* 0x000000ffff3e7224 */ /* 0x000fe200078e007b */
[----:B------:R-:W-:-:S06]  /*19fb0*/  SHF.R.U32.HI R12, RZ, 0x18, R2 ;  /* 0x00000018ff0c7819 */ /* 0x000fcc0000011602 */
[C---:B------:R-:W-:Y:S08]  /*19fc0*/  HMMA.16816.F32.BF16 R120, R4.reuse, R20, R88 ;  /* 0x000000140478723c */ /* 0x040ff00000041858 */
[C---:B------:R-:W-:Y:S08]  /*19fd0*/  HMMA.16816.F32.BF16 R28, R4.reuse, R14, R64 ;  /* 0x0000000e041c723c */ /* 0x040ff00000041840 */
[C---:B------:R-:W-:Y:S08]  /*19fe0*/  HMMA.16816.F32.BF16 R20, R4.reuse, R22, R84 ;  /* 0x000000160414723c */ /* 0x040ff00000041854 */
[----:B------:R-:W-:Y:S07]  /*19ff0*/  HMMA.16816.F32.BF16 R24, R4, R26, R100 ;  /* 0x0000001a0418723c */ /* 0x000fee0000041864 */
[----:B------:R-:W-:-:S02]  /*1a000*/  SHF.R.U32.HI R4, RZ, 0x8, R0 ;  /* 0x00000008ff047819 */ /* 0x000fc40000011600 */
[----:B------:R-:W-:Y:S02]  /*1a010*/  LOP3.LUT R0, R3, UR13, R200, 0x96, !PT ;  /* 0x0000000d03007c12 */ /* 0x000fe4000f8e96c8 */
[----:B------:R-:W-:Y:S02]  /*1a020*/  LOP3.LUT R5, R2, 0xff, RZ, 0xc0, !PT ;  /* 0x000000ff02057812 */ /* 0x000fe400078ec0ff */
[----:B------:R-:W-:Y:S02]  /*1a030*/  SHF.R.U32.HI R3, RZ, 0x10, R2 ;  /* 0x00000010ff037819 */ /* 0x000fe40000011602 */
[C---:B------:R-:W-:Y:S02]  /*1a040*/  LOP3.LUT R2, R0.reuse, 0xffff, RZ, 0xc0, !PT ;  /* 0x0000ffff00027812 */ /* 0x040fe400078ec0ff */
[----:B------:R-:W-:Y:S02]  /*1a050*/  PRMT R13, R5, 0x5410, R4 ;  /* 0x00005410050d7816 */ /* 0x000fe40000000004 */
[----:B------:R-:W-:-:S02]  /*1a060*/  LOP3.LUT R6, R0, 0xff, RZ, 0xc0, !PT ;  /* 0x000000ff00067812 */ /* 0x000fc400078ec0ff */
[----:B------:R-:W-:Y:S01]  /*1a070*/  SHF.R.U32.HI R4, RZ, 0x8, R2 ;  /* 0x00000008ff047819 */ /* 0x000fe20000011602 */
[----:B------:R2:W-:Y:S01]  /*1a080*/  STG.E.U16 [R38.64+-0xf0], R199 ;  /* 0xffff10c726007986 */ /* 0x0005e2000c101520 */
[----:B------:R-:W-:Y:S02]  /*1a090*/  LOP3.LUT R7, R3, 0xff, RZ, 0xc0, !PT ;  /* 0x000000ff03077812 */ /* 0x000fe400078ec0ff */
[--C-:B------:R-:W-:Y:S01]  /*1a0a0*/  SHF.R.U32.HI R3, RZ, 0x10, R0.reuse ;  /* 0x00000010ff037819 */ /* 0x100fe20000011600 */
[----:B------:R-:W-:Y:S01]  /*1a0b0*/  STG.E.U16 [R38.64+-0xee], R198 ;  /* 0xffff12c626007986 */ /* 0x000fe2000c101520 */
[----:B------:R-:W-:Y:S02]  /*1a0c0*/  SHF.R.U32.HI R5, RZ, 0x18, R0 ;  /* 0x00000018ff057819 */ /* 0x000fe40000011600 */
[----:B------:R-:W-:Y:S01]  /*1a0d0*/  PRMT R0, R6, 0x5410, R4 ;  /* 0x0000541006007816 */ /* 0x000fe20000000004 */
[----:B------:R-:W-:Y:S01]  /*1a0e0*/  STG.E.U16 [R16.64+-0xf0], R196 ;  /* 0xffff10c410007986 */ /* 0x000fe2000c101520 */
[----:B------:R-:W-:-:S03]  /*1a0f0*/  LOP3.LUT R2, R3, 0xff, RZ, 0xc0, !PT ;  /* 0x000000ff03027812 */ /* 0x000fc600078ec0ff */
[----:B------:R-:W-:Y:S04]  /*1a100*/  STG.E.U16 [R16.64+-0xee], R197 ;  /* 0xffff12c510007986 */ /* 0x000fe8000c101520 */
[----:B------:R-:W-:Y:S04]  /*1a110*/  STG.E.U16 [R140.64+-0xe0], R231 ;  /* 0xffff20e78c007986 */ /* 0x000fe8000c101520 */
[----:B------:R-:W-:Y:S04]  /*1a120*/  STG.E.U16 [R140.64+-0xde], R227 ;  /* 0xffff22e38c007986 */ /* 0x000fe8000c101520 */
[----:B------:R-:W-:Y:S04]  /*1a130*/  STG.E.U16 [R142.64+-0xe0], R222 ;  /* 0xffff20de8e007986 */ /* 0x000fe8000c101520 */
[----:B------:R-:W-:Y:S01]  /*1a140*/  STG.E.U16 [R142.64+-0xde], R223 ;  /* 0xffff22df8e007986 */ /* 0x000fe2000c101520 */
[----:B------:R-:W-:-:S03]  /*1a150*/  HSET2.LE.AND R0, R0, R238, PT ;  /* 0x000000ee00007233 */ /* 0x000fc60003803000 */
[----:B------:R-:W-:Y:S04]  /*1a160*/  STG.E.U16 [R38.64+-0xe0], R195 ;  /* 0xffff20c326007986 */ /* 0x000fe8000c101520 */
[----:B------:R-:W-:Y:S01]  /*1a170*/  STG.E.U16 [R38.64+-0xde], R194 ;  /* 0xffff22c226007986 */ /* 0x000fe2000c101520 */
[----:B------:R-:W-:-:S03]  /*1a180*/  PRMT R7, R7, 0x5410, R12 ;  /* 0x0000541007077816 */ /* 0x000fc6000000000c */
[----:B------:R-:W-:Y:S01]  /*1a190*/  STG.E.U16 [R16.64+-0xe0], R192 ;  /* 0xffff20c010007986 */ /* 0x000fe2000c101520 */
[----:B------:R-:W-:-:S03]  /*1a1a0*/  PRMT R2, R2, 0x5410, R5 ;  /* 0x0000541002027816 */ /* 0x000fc60000000005 */
[----:B------:R-:W-:Y:S04]  /*1a1b0*/  STG.E.U16 [R16.64+-0xde], R193 ;  /* 0xffff22c110007986 */ /* 0x000fe8000c101520 */
[----:B------:R-:W-:Y:S04]  /*1a1c0*/  STG.E.U16 [R140.64+-0xd0], R221 ;  /* 0xffff30dd8c007986 */ /* 0x000fe8000c101520 */
[----:B------:R-:W-:Y:S04]  /*1a1d0*/  STG.E.U16 [R140.64+-0xce], R220 ;  /* 0xffff32dc8c007986 */ /* 0x000fe8000c101520 */
[----:B------:R-:W-:Y:S04]  /*1a1e0*/  STG.E.U16 [R142.64+-0xd0], R219 ;  /* 0xffff30db8e007986 */ /* 0x000fe8000c101520 */
[----:B------:R-:W-:Y:S04]  /*1a1f0*/  STG.E.U16 [R142.64+-0xce], R218 ;  /* 0xffff32da8e007986 */ /* 0x000fe8000c101520 */
[----:B------:R-:W-:Y:S04]  /*1a200*/  STG.E.U16 [R38.64+-0xd0], R189 ;  /* 0xffff30bd26007986 */ /* 0x000fe8000c101520 */
[----:B------:R-:W-:Y:S01]  /*1a210*/  STG.E.U16 [R38.64+-0xce], R163 ;  /* 0xffff32a326007986 */ /* 0x000fe2000c101520 */
[----:B------:R-:W-:-:S03]  /*1a220*/  LOP3.LUT R100, R0, R58, RZ, 0xc0, !PT ;  /* 0x0000003a00647212 */ /* 0x000fc600078ec0ff */
[----:B------:R-:W-:Y:S04]  /*1a230*/  STG.E.U16 [R16.64+-0xd0], R162 ;  /* 0xffff30a210007986 */ /* 0x000fe8000c101520 */
[----:B------:R-:W-:Y:S01]  /*1a240*/  STG.E.U16 [R16.64+-0xce], R161 ;  /* 0xffff32a110007986 */ /* 0x000fe2000c101520 */
[----:B------:R-:W-:-:S03]  /*1a250*/  HSET2.LE.AND R2, R2, R238, PT ;  /* 0x000000ee02027233 */ /* 0x000fc60003803000 */
[----:B------:R-:W-:Y:S01]  /*1a260*/  STG.E.U16 [R140.64+-0xc0], R217 ;  /* 0xffff40d98c007986 */ /* 0x000fe2000c101520 */
[----:B------:R-:W-:-:S03]  /*1a270*/  HSET2.LE.AND R3, R13, R238, PT ;  /* 0x000000ee0d037233 */ /* 0x000fc60003803000 */
[----:B------:R-:W-:Y:S01]  /*1a280*/  STG.E.U16 [R140.64+-0xbe], R216 ;  /* 0xffff42d88c007986 */ /* 0x000fe2000c101520 */
[----:B------:R-:W-:-:S03]  /*1a290*/  HSET2.LE.AND R0, R7, R238, PT ;  /* 0x000000ee07007233 */ /* 0x000fc60003803000 */
[----:B------:R-:W-:Y:S04]  /*1a2a0*/  STG.E.U16 [R142.64+-0xc0], R214 ;  /* 0xffff40d68e007986 */ /* 0x000fe8000c101520 */
        /* <DEDUP_REMOVED lines=8> */
[----:B------:R-:W-:Y:S01]  /*1a330*/  STG.E.U16 [R142.64+-0xb0], R211 ;  /* 0xffff50d38e007986 */ /* 0x000fe2000c101520 */
[----:B------:R-:W-:-:S03]  /*1a340*/  LOP3.LUT R102, R3, R60, RZ, 0xc0, !PT ;  /* 0x0000003c03667212 */ /* 0x000fc600078ec0ff */
[----:B------:R-:W-:Y:S01]  /*1a350*/  STG.E.U16 [R142.64+-0xae], R210 ;  /* 0xffff52d28e007986 */ /* 0x000fe2000c101520 */
[----:B------:R-:W-:-:S03]  /*1a360*/  LOP3.LUT R103, R0, R61, RZ, 0xc0, !PT ;  /* 0x0000003d00677212 */ /* 0x000fc600078ec0ff */
[----:B------:R-:W-:Y:S04]  /*1a370*/  STG.E.U16 [R38.64+-0xb0], R158 ;  /* 0xffff509e26007986 */ /* 0x000fe8000c101520 */
        /* <DEDUP_REMOVED lines=11> */
[C---:B-1----:R-:W-:Y:S03]  /*1a430*/  HMMA.16816.F32.BF16 R112, R76.reuse, R132, R112 ;  /* 0x000000844c70723c */ /* 0x042fe60000041870 */
[----:B------:R-:W-:Y:S04]  /*1a440*/  STG.E.U16 [R140.64+-0x90], R205 ;  /* 0xffff70cd8c007986 */ /* 0x000fe8000c101520 */
[----:B------:R-:W-:Y:S01]  /*1a450*/  STG.E.U16 [R140.64+-0x8e], R204 ;  /* 0xffff72cc8c007986 */ /* 0x000fe2000c101520 */
[C---:B------:R-:W-:Y:S03]  /*1a460*/  HMMA.16816.F32.BF16 R104, R76.reuse, R134, R104 ;  /* 0x000000864c68723c */ /* 0x040fe60000041868 */
[----:B------:R-:W-:Y:S04]  /*1a470*/  STG.E.U16 [R142.64+-0x90], R203 ;  /* 0xffff70cb8e007986 */ /* 0x000fe8000c101520 */
[----:B------:R-:W-:Y:S01]  /*1a480*/  STG.E.U16 [R142.64+-0x8e], R202 ;  /* 0xffff72ca8e007986 */ /* 0x000fe2000c101520 */
[C---:B------:R-:W-:Y:S03]  /*1a490*/  HMMA.16816.F32.BF16 R96, R76.reuse, R124, R96 ;  /* 0x0000007c4c60723c */ /* 0x040fe60000041860 */
[----:B------:R-:W-:Y:S04]  /*1a4a0*/  STG.E.U16 [R38.64+-0x90], R152 ;  /* 0xffff709826007986 */ /* 0x000fe8000c101520 */
[----:B------:R-:W-:Y:S01]  /*1a4b0*/  STG.E.U16 [R38.64+-0x8e], R151 ;  /* 0xffff729726007986 */ /* 0x000fe2000c101520 */
[----:B------:R-:W-:Y:S03]  /*1a4c0*/  HMMA.16816.F32.BF16 R92, R76, R126, R92 ;  /* 0x0000007e4c5c723c */ /* 0x000fe6000004185c */
[----:B------:R-:W-:Y:S01]  /*1a4d0*/  STG.E.U16 [R16.64+-0x8e], R150 ;  /* 0xffff729610007986 */ /* 0x000fe2000c101520 */
[----:B------:R-:W-:-:S04]  /*1a4e0*/  FADD.FTZ R0, R63, R62 ;  /* 0x0000003e3f007221 */ /* 0x000fc80000010000 */
[----:B------:R-:W-:Y:S01]  /*1a4f0*/  HMMA.16816.F32.BF16 R88, R76, R116, R52 ;  /* 0x000000744c58723c */ /* 0x000fe20000041834 */
[----:B------:R-:W-:Y:S02]  /*1a500*/  FADD.FTZ R2, R236, R248 ;  /* 0x000000f8ec027221 */ /* 0x000fe40000010000 */
[----:B------:R-:W-:-:S05]  /*1a510*/  FADD.FTZ R3, R250, R249 ;  /* 0x000000f9fa037221 */ /* 0x000fca0000010000 */
[----:B------:R-:W-:Y:S01]  /*1a520*/  HMMA.16816.F32.BF16 R84, R76, R118, R48 ;  /* 0x000000764c54723c */ /* 0x000fe20000041830 */
[----:B------:R-:W-:-:S07]  /*1a530*/  FADD.FTZ R5, R241, R0 ;  /* 0x00000000f1057221 */ /* 0x000fce0000010000 */
[C---:B------:R-:W-:Y:S08]  /*1a540*/  HMMA.16816.F32.BF16 R136, R100.reuse, R132, R136 ;  /* 0x000000846488723c */ /* 0x040ff00000041888 */
[C---:B------:R-:W-:Y:S08]  /*1a550*/  HMMA.16816.F32.BF16 R128, R100.reuse, R124, R128 ;  /* 0x0000007c6480723c */ /* 0x040ff00000041880 */
        /* <DEDUP_REMOVED lines=8> */
[----:B------:R-:W-:Y:S08]  /*1a5e0*/  HMMA.16816.F32.BF16 R108, R100, R8, R108 ;  /* 0x00000008646c723c */ /* 0x000ff0000004186c */
[-C--:B------:R-:W-:Y:S08]  /*1a5f0*/  HMMA.16816.F32.BF16 R76, R76, R10.reuse, R40 ;  /* 0x0000000a4c4c723c */ /* 0x080ff00000041828 */
[----:B------:R-:W-:Y:S01]  /*1a600*/  HMMA.16816.F32.BF16 R100, R100, R10, R24 ;  /* 0x0000000a6464723c */ /* 0x000fe20000041818 */
[----:B------:R-:W-:-:S02]  /*1a610*/  FADD.FTZ R4, R242, R4 ;  /* 0x00000004f2047221 */ /* 0x000fc40000010000 */
[----:B------:R-:W-:Y:S02]  /*1a620*/  FADD.FTZ R3, R243, R5 ;  /* 0x00000005f3037221 */ /* 0x000fe40000010000 */
[----:B------:R-:W-:Y:S02]  /*1a630*/  FADD.FTZ R2, R233, R2 ;  /* 0x00000002e9027221 */ /* 0x000fe40000010000 */
[----:B------:R-:W-:Y:S01]  /*1a640*/  FADD.FTZ R0, R229, R0 ;  /* 0x00000000e5007221 */ /* 0x000fe20000010000 */
[----:B------:R-:W-:Y:S01]  /*1a650*/  IADD3 R200, P0, R140, -0x180, RZ ;  /* 0xfffffe808cc87810 */ /* 0x000fe20007f1e0ff */
[----:B------:R-:W-:Y:S02]  /*1a660*/  FADD.FTZ R4, R190, R4 ;  /* 0x00000004be047221 */ /* 0x000fe40000010000 */
[----:B------:R-:W-:Y:S02]  /*1a670*/  FADD.FTZ R3, R191, R3 ;  /* 0x00000003bf037221 */ /* 0x000fe40000010000 */
[----:B------:R-:W-:-:S02]  /*1a680*/  FADD.FTZ R2, R234, R2 ;  /* 0x00000002ea027221 */ /* 0x000fc40000010000 */
[----:B------:R-:W-:Y:S01]  /*1a690*/  FADD.FTZ R0, R230, R0 ;  /* 0x00000000e6007221 */ /* 0x000fe20000010000 */
[----:B------:R1:W-:Y:S01]  /*1a6a0*/  STG.E.U16 [R16.64+-0x90], R224 ;  /* 0xffff70e010007986 */ /* 0x0003e2000c101520 */
[----:B------:R-:W-:Y:S01]  /*1a6b0*/  FADD.FTZ R230, R244, R4 ;  /* 0x00000004f4e67221 */ /* 0x000fe20000010000 */
[----:B--2---:R-:W-:Y:S01]  /*1a6c0*/  IADD3.X R199, R141, -0x1, RZ, P0, !PT ;  /* 0xffffffff8dc77810 */ /* 0x004fe200007fe4ff */
[----:B------:R-:W-:Y:S02]  /*1a6d0*/  FADD.FTZ R229, R245, R3 ;  /* 0x00000003f5e57221 */ /* 0x000fe40000010000 */
[----:B------:R-:W-:Y:S02]  /*1a6e0*/  FADD.FTZ R228, R239, R0 ;  /* 0x00000000efe47221 */ /* 0x000fe40000010000 */
[----:B------:R-:W-:Y:S02]  /*1a6f0*/  IMAD.MOV.U32 R75, RZ, RZ, R226 ;  /* 0x000000ffff4b7224 */ /* 0x000fe400078e00e2 */
[----:B-1----:R-:W-:-:S03]  /*1a700*/  FADD.FTZ R224, R235, R2 ;  /* 0x00000002ebe07221 */ /* 0x002fc60000010000 */
.L_x_1832:
[----:B------:R-:W-:-:S13]  /*1a710*/  ISETP.GT.AND P0, PT, R75, UR15, PT ;  /* 0x0000000f4b007c0c */ /* 0x000fda000bf04270 */
[----:B------:R-:W-:Y:S05]  /*1a720*/  @!P0 BRA `(.L_x_1839) ;  /* 0x0000796000008947 */ /* 0x000fea0003800000 */
[----:B------:R-:W2:Y:S01]  /*1a730*/  LDL.LU R8, [R1+0xf8] ;  /* 0x0000f80001087983 */ /* 0x000ea20000300800 */
[----:B------:R-:W-:Y:S01]  /*1a740*/  ULDC.64 UR4, c[0x0][0x1a0] ;  /* 0x0000680000047ab9 */ /* 0x000fe20000000a00 */
[----:B------:R-:W-:Y:S01]  /*1a750*/  IMAD.MOV.U32 R74, RZ, RZ, R69 ;  /* 0x000000ffff4a7224 */ /* 0x000fe200078e0045 */
[----:B------:R-:W-:Y:S01]  /*1a760*/  USHF.L.U64.HI UR16, UR4, 0x5, UR5 ;  /* 0x0000000504107899 */ /* 0x000fe20008010205 */
[----:B------:R-:W3:Y:S01]  /*1a770*/  LDL.64 R10, [R1+0x118] ;  /* 0x00011800010a7983 */ /* 0x000ee20000100a00 */
[----:B------:R-:W-:Y:S01]  /*1a780*/  USHF.L.U32 UR17, UR4, 0x5, URZ ;  /* 0x0000000504117899 */ /* 0x000fe2000800063f */
[----:B------:R-:W-:Y:S01]  /*1a790*/  MOV R73, R68 ;  /* 0x0000004400497202 */ /* 0x000fe20000000f00 */
[----:B------:R-:W-:Y:S01]  /*1a7a0*/  UIMAD.WIDE.U32 UR30, UR4, 0x30, URZ ;  /* 0x00000030041e78a5 */ /* 0x000fe2000f8e003f */
[----:B------:R-:W4:Y:S01]  /*1a7b0*/  LDL.LU R3, [R1+0xdc] ;  /* 0x0000dc0001037983 */ /* 0x000f220000300800 */
[----:B------:R-:W-:Y:S01]  /*1a7c0*/  UIMAD UR18, UR5, 0x30, URZ ;  /* 0x00000030051278a4 */ /* 0x000fe2000f8e023f */
[----:B------:R-:W-:Y:S01]  /*1a7d0*/  IMAD.MOV.U32 R72, RZ, RZ, R70 ;  /* 0x000000ffff487224 */ /* 0x000fe200078e0046 */
[----:B------:R-:W-:Y:S01]  /*1a7e0*/  MOV R2, R71 ;  /* 0x0000004700027202 */ /* 0x000fe20000000f00 */
[----:B------:R-:W2:Y:S01]  /*1a7f0*/  LDL R0, [R1+0x108] ;  /* 0x0001080001007983 */ /* 0x000ea20000100800 */
[----:B------:R-:W-:-:S02]  /*1a800*/  ULDC.64 UR4, c[0x0][0x198] ;  /* 0x0000660000047ab9 */ /* 0x000fc40000000a00 */
[----:B------:R-:W-:Y:S01]  /*1a810*/  USHF.L.U64.HI UR19, UR4, 0x5, UR5 ;  /* 0x0000000504137899 */ /* 0x000fe20008010205 */
[----:B------:R-:W2:Y:S01]  /*1a820*/  LDL.LU.64 R6, [R1+0x110] ;  /* 0x0001100001067983 */ /* 0x000ea20000300a00 */
[----:B------:R-:W-:Y:S02]  /*1a830*/  USHF.L.U32 UR20, UR4, 0x5, URZ ;  /* 0x0000000504147899 */ /* 0x000fe4000800063f */
[----:B------:R-:W-:Y:S01]  /*1a840*/  UIMAD.WIDE.U32 UR36, UR4, 0x30, URZ ;  /* 0x00000030042478a5 */ /* 0x000fe2000f8e003f */
[----:B------:R-:W2:Y:S01]  /*1a850*/  LDL.LU.64 R4, [R1+0x138] ;  /* 0x0001380001047983 */ /* 0x000ea20000300a00 */
[----:B-----5:R-:W-:Y:S01]  /*1a860*/  LOP3.LUT R179, R179, 0xfffffffd, RZ, 0xc0, !PT ;  /* 0xfffffffdb3b37812 */ /* 0x020fe200078ec0ff */
[----:B------:R-:W-:Y:S02]  /*1a870*/  ULDC UR4, c[0x0][0x228] ;  /* 0x00008a0000047ab9 */ /* 0x000fe40000000800 */
[----:B------:R-:W4:Y:S01]  /*1a880*/  LDL.LU R9, [R1+0xe0] ;  /* 0x0000e00001097983 */ /* 0x000f220000300800 */
[----:B------:R-:W-:-:S02]  /*1a890*/  USHF.L.U32 UR22, UR4, 0x3, URZ ;  /* 0x0000000304167899 */ /* 0x000fc4000800063f */
[----:B------:R-:W-:Y:S02]  /*1a8a0*/  UIMAD UR27, UR4, 0x48, URZ ;  /* 0x00000048041b78a4 */ /* 0x000fe4000f8e023f */
[----:B------:R-:W-:Y:S02]  /*1a8b0*/  USHF.R.S32.HI UR24, URZ, 0x1f, UR4 ;  /* 0x0000001f3f187899 */ /* 0x000fe40008011404 */
[----:B------:R-:W-:Y:S02]  /*1a8c0*/  UIMAD.WIDE.U32 UR38, UR4, 0x70, URZ ;  /* 0x00000070042678a5 */ /* 0x000fe4000f8e003f */
[----:B------:R-:W-:Y:S02]  /*1a8d0*/  UIMAD UR4, UR4, 0x38, UR22 ;  /* 0x00000038040478a4 */ /* 0x000fe4000f8e0216 */
[----:B------:R-:W-:Y:S02]  /*1a8e0*/  UIMAD UR21, UR5, 0x30, URZ ;  /* 0x00000030051578a4 */ /* 0x000fe4000f8e023f */
[----:B------:R-:W-:-:S02]  /*1a8f0*/  UIADD3 UR4, UR4, 0x1, URZ ;  /* 0x0000000104047890 */ /* 0x000fc4000fffe03f */
[----:B------:R-:W-:Y:S02]  /*1a900*/  USHF.R.S32.HI UR5, URZ, 0x1f, UR27 ;  /* 0x0000001f3f057899 */ /* 0x000fe4000801141b */
[----:B------:R-:W-:Y:S02]  /*1a910*/  USHF.R.S32.HI UR6, URZ, 0x1f, UR22 ;  /* 0x0000001f3f067899 */ /* 0x000fe40008011416 */
[----:B------:R-:W-:Y:S02]  /*1a920*/  UIMAD UR24, UR24, 0x70, URZ ;  /* 0x00000070181878a4 */ /* 0x000fe4000f8e023f */
[----:B------:R-:W-:Y:S02]  /*1a930*/  USHF.R.S32.HI UR25, URZ, 0x1f, UR4 ;  /* 0x0000001f3f197899 */ /* 0x000fe40008011404 */
[----:B------:R-:W-:Y:S02]  /*1a940*/  USHF.L.U32 UR23, UR22, 0x1, URZ ;  /* 0x0000000116177899 */ /* 0x000fe4000800063f */
[----:B------:R-:W-:-:S02]  /*1a950*/  USHF.L.U32 UR28, UR27, 0x1, URZ ;  /* 0x000000011b1c7899 */ /* 0x000fc4000800063f */
[----:B------:R-:W-:Y:S02]  /*1a960*/  UIADD3 UR18, UR18, UR31, URZ ;  /* 0x0000001f12127290 */ /* 0x000fe4000fffe03f */
[----:B------:R-:W-:Y:S02]  /*1a970*/  UIADD3 UR21, UR21, UR37, URZ ;  /* 0x0000002515157290 */ /* 0x000fe4000fffe03f */
[----:B------:R-:W-:Y:S02]  /*1a980*/  USHF.L.U64.HI UR22, UR22, 0x1, UR6 ;  /* 0x0000000116167899 */ /* 0x000fe40008010206 */
[----:B------:R-:W-:Y:S02]  /*1a990*/  UIADD3 UR24, UR39, UR24, URZ ;  /* 0x0000001827187290 */ /* 0x000fe4000fffe03f */
[----:B------:R-:W-:Y:S02]  /*1a9a0*/  USHF.L.U64.HI UR27, UR27, 0x1, UR5 ;  /* 0x000000011b1b7899 */ /* 0x000fe40008010205 */
[----:B------:R-:W-:-:S02]  /*1a9b0*/  USHF.L.U32 UR26, UR4, 0x1, URZ ;  /* 0x00000001041a7899 */ /* 0x000fc4000800063f */
[----:B------:R-:W-:Y:S01]  /*1a9c0*/  USHF.L.U64.HI UR25, UR4, 0x1, UR25 ;  /* 0x0000000104197899 */ /* 0x000fe20008010219 */
[----:B---3--:R-:W-:Y:S01]  /*1a9d0*/  IMAD.MOV.U32 R12, RZ, RZ, R10 ;  /* 0x000000ffff0c7224 */ /* 0x008fe200078e000a */
[----:B------:R-:W-:Y:S01]  /*1a9e0*/  MOV R13, R11 ;  /* 0x0000000b000d7202 */ /* 0x000fe20000000f00 */
[----:B--2---:R-:W-:Y:S02]  /*1a9f0*/  IMAD.MOV.U32 R5, RZ, RZ, R7 ;  /* 0x000000ffff057224 */ /* 0x004fe400078e0007 */
[----:B----4-:R-:W-:-:S04]  /*1aa00*/  IMAD.WIDE.U32 R10, R9, -0x326172a9, RZ ;  /* 0xcd9e8d57090a7825 */ /* 0x010fc800078e00ff */
[----:B------:R-:W-:Y:S01]  /*1aa10*/  IMAD.WIDE.U32 R8, R8, -0x326172a9, RZ ;  /* 0xcd9e8d5708087825 */ /* 0x000fe200078e00ff */
[----:B------:R1:W-:Y:S04]  /*1aa20*/  STL.64 [R1+0x100], R10 ;  /* 0x0001000a01007387 */ /* 0x0003e80000100a00 */
[----:B------:R1:W-:Y:S04]  /*1aa30*/  STL.64 [R1+0xf8], R8 ;  /* 0x0000f80801007387 */ /* 0x0003e80000100a00 */
[----:B------:R1:W-:Y:S01]  /*1aa40*/  STL.64 [R1+0x110], R4 ;  /* 0x0001100401007387 */ /* 0x0003e20000100a00 */
[----:B------:R-:W-:-:S02]  /*1aa50*/  ISETP.GE.AND P0, PT, R12, c[0x0][0x220], PT ;  /* 0x000088000c007a0c */ /* 0x000fc40003f06270 */
[-C--:B------:R-:W-:Y:S02]  /*1aa60*/  LOP3.LUT R248, R11, R3.reuse, RZ, 0x3c, !PT ;  /* 0x000000030bf87212 */ /* 0x080fe400078e3cff */
[----:B------:R-:W-:Y:S01]  /*1aa70*/  LOP3.LUT R250, R9, R3, RZ, 0x3c, !PT ;  /* 0x0000000309fa7212 */ /* 0x000fe200078e3cff */
[----:B------:R-:W-:Y:S01]  /*1aa80*/  IMAD.WIDE.U32 R232, R0, -0x2daee0ad, RZ ;  /* 0xd2511f5300e87825 */ /* 0x000fe200078e00ff */
[----:B------:R-:W-:-:S03]  /*1aa90*/  PRMT R0, R225, 0x7054, R225 ;  /* 0x00007054e1007816 */ /* 0x000fc600000000e1 */
[----:B------:R-:W-:-:S04]  /*1aaa0*/  IMAD.WIDE.U32 R248, R248, -0x2daee0ad, RZ ;  /* 0xd2511f53f8f87825 */ /* 0x000fc800078e00ff */
[----:B------:R-:W-:Y:S01]  /*1aab0*/  @P0 LOP3.LUT R179, R179, 0x2, RZ, 0xfc, !PT ;  /* 0x00000002b3b30812 */ /* 0x000fe200078efcff */
[----:B------:R-:W-:Y:S01]  /*1aac0*/  IMAD.WIDE.U32 R250, R250, -0x2daee0ad, RZ ;  /* 0xd2511f53fafa7825 */ /* 0x000fe200078e00ff */
[----:B------:R-:W-:Y:S05]  /*1aad0*/  BRA `(.L_x_1840) ;  /* 0x0000030000007947 */ /* 0x000fea0003800000 */
.L_x_1842:
[----:B------:R-:W2:Y:S01]  /*1aae0*/  LDL.64 R194, [R1+0x128] ;  /* 0x0001280001c27983 */ /* 0x000ea20000100a00 */
[----:B------:R-:W-:Y:S01]  /*1aaf0*/  @!P6 IMAD.MOV.U32 R68, RZ, RZ, c[0x0][0x198] ;  /* 0x00006600ff44e624 */ /* 0x000fe200078e00ff */
[----:B------:R-:W-:Y:S01]  /*1ab00*/  IADD3 R0, R75, -0x2, RZ ;  /* 0xfffffffe4b007810 */ /* 0x000fe20007ffe0ff */
[----:B------:R-:W-:Y:S01]  /*1ab10*/  @!P6 IMAD.MOV.U32 R140, RZ, RZ, c[0x0][0x19c] ;  /* 0x00006700ff8ce624 */ /* 0x000fe200078e00ff */
[----:B------:R-:W3:Y:S02]  /*1ab20*/  LDL.64 R190, [R1+0x120] ;  /* 0x0001200001be7983 */ /* 0x000ee40000100a00 */
[----:B------:R-:W-:Y:S01]  /*1ab30*/  SHF.R.S32.HI R3, RZ, 0x1f, R0 ;  /* 0x0000001fff037819 */ /* 0x000fe20000011400 */
[C---:B------:R-:W-:Y:S01]  /*1ab40*/  IMAD.WIDE.U32 R70, R0.reuse, c[0x0][0x198], RZ ;  /* 0x0000660000467a25 */ /* 0x040fe200078e00ff */
[----:B------:R1:W-:Y:S03]  /*1ab50*/  @P6 STS.128 [R188+0x4000], RZ ;  /* 0x004000ffbc006388 */ /* 0x0003e60000000c00 */
[----:B------:R-:W-:Y:S04]  /*1ab60*/  IMAD R3, R3, c[0x0][0x198], RZ ;  /* 0x0000660003037a24 */ /* 0x000fe800078e02ff */
[----:B------:R-:W-:Y:S04]  /*1ab70*/  IMAD R3, R0, c[0x0][0x19c], R3 ;  /* 0x0000670000037a24 */ /* 0x000fe800078e0203 */
[----:B------:R-:W-:Y:S01]  /*1ab80*/  IMAD.IADD R3, R71, 0x1, R3 ;  /* 0x0000000147037824 */ /* 0x000fe200078e0203 */
[----:B--2---:R-:W-:Y:S04]  /*1ab90*/  LEA R0, P1, R70, R194, 0x6 ;  /* 0x000000c246007211 */ /* 0x004fe800078230ff */
[----:B------:R-:W-:Y:S02]  /*1aba0*/  @!P6 LEA R142, P3, R0, c[0x0][0x168], 0x1 ;  /* 0x00005a00008eea11 */ /* 0x000fe400078608ff */
[----:B---3--:R-:W-:Y:S02]  /*1abb0*/  LEA.HI.X R3, R70, R191, R3, 0x6, P1 ;  /* 0x000000bf46037211 */ /* 0x008fe400008f3403 */
[----:B------:R-:W-:Y:S02]  /*1abc0*/  @!P6 LEA R71, P0, R68, R0, 0x4 ;  /* 0x000000004447e211 */ /* 0x000fe400078020ff */
[----:B------:R-:W-:Y:S02]  /*1abd0*/  @!P6 LEA.HI.X R143, R0, c[0x0][0x16c], R3, 0x1, P3 ;  /* 0x00005b00008fea11 */ /* 0x000fe400018f0c03 */
[----:B------:R-:W-:Y:S02]  /*1abe0*/  @!P6 LEA.HI.X R141, R68, R3, R140, 0x4, P0 ;  /* 0x00000003448de211 */ /* 0x000fe400000f248c */
[C---:B------:R-:W-:Y:S01]  /*1abf0*/  @!P6 LEA R140, P2, R71.reuse, c[0x0][0x168], 0x1 ;  /* 0x00005a00478cea11 */ /* 0x040fe200078408ff */
[----:B------:R-:W-:Y:S01]  /*1ac00*/  @!PT LDS RZ, [RZ] ;  /* 0x00000000fffff984 */ /* 0x000fe20000000800 */
[----:B------:R-:W-:Y:S01]  /*1ac10*/  @!PT LDS RZ, [RZ] ;  /* 0x00000000fffff984 */ /* 0x000fe20000000800 */
[----:B------:R-:W-:Y:S01]  /*1ac20*/  @!PT LDS RZ, [RZ] ;  /* 0x00000000fffff984 */ /* 0x000fe20000000800 */
[----:B------:R1:W-:Y:S01]  /*1ac30*/  @!P6 LDGSTS.E.BYPASS.LTC128B.128 [R188+0x4000], [R142.64] ;  /* 0x040000008ebcefae */ /* 0x0003e2000b901d60 */
[C---:B------:R-:W-:Y:S02]  /*1ac40*/  @!P6 IADD3 R69, P5, R0.reuse, UR20, RZ ;  /* 0x000000140045ec10 */ /* 0x040fe4000ffbe0ff */
[----:B------:R-:W-:Y:S01]  /*1ac50*/  @!P6 LEA.HI.X R141, R71, c[0x0][0x16c], R141, 0x1, P2 ;  /* 0x00005b00478dea11 */ /* 0x000fe200010f0c8d */
[----:B------:R1:W-:Y:S01]  /*1ac60*/  @P6 STS.128 [R188+0x4800], RZ ;  /* 0x004800ffbc006388 */ /* 0x0003e20000000c00 */
[----:B------:R-:W-:Y:S02]  /*1ac70*/  @!P6 LEA R70, P1, R69, c[0x0][0x168], 0x1 ;  /* 0x00005a004546ea11 */ /* 0x000fe400078208ff */
[----:B------:R-:W-:Y:S01]  /*1ac80*/  @!P6 IADD3.X R144, R3, UR19, RZ, P5, !PT ;  /* 0x000000130390ec10 */ /* 0x000fe2000affe4ff */
[----:B------:R-:W-:Y:S01]  /*1ac90*/  @!PT LDS RZ, [RZ] ;  /* 0x00000000fffff984 */ /* 0x000fe20000000800 */
[----:B------:R-:W-:Y:S01]  /*1aca0*/  @!PT LDS RZ, [RZ] ;  /* 0x00000000fffff984 */ /* 0x000fe20000000800 */
[----:B------:R-:W-:Y:S01]  /*1acb0*/  @!PT LDS RZ, [RZ] ;  /* 0x00000000fffff984 */ /* 0x000fe20000000800 */
[----:B------:R1:W-:Y:S01]  /*1acc0*/  @!P6 LDGSTS.E.BYPASS.LTC128B.128 [R188+0x4800], [R140.64] ;  /* 0x048000008cbcefae */ /* 0x0003e2000b901d60 */
[----:B------:R-:W-:Y:S02]  /*1acd0*/  @!P6 IADD3 R75, P4, R0, UR36, RZ ;  /* 0x00000024004bec10 */ /* 0x000fe4000ff9e0ff */
[----:B------:R-:W-:Y:S01]  /*1ace0*/  @!P6 LEA.HI.X R71, R69, c[0x0][0x16c], R144, 0x1, P1 ;  /* 0x00005b004547ea11 */ /* 0x000fe200008f0c90 */
        /* <DEDUP_REMOVED lines=15> */
.L_x_1840:
[----:B-1----:R-:W2:Y:S01]  /*1ade0*/  LDL.64 R4, [R1+0x110] ;  /* 0x0001100001047983 */ /* 0x002ea20000100a00 */
[----:B------:R-:W-:Y:S04]  /*1adf0*/  DEPBAR.LE SB0, 0x0 ;  /* 0x000080000000791a */ /* 0x000fe80000000000 */
[----:B------:R-:W-:Y:S01]  /*1ae00*/  IMAD.MOV.U32 R8, RZ, RZ, 0x6 ;  /* 0x00000006ff087424 */ /* 0x000fe200078e00ff */
[----:B------:R-:W-:Y:S01]  /*1ae10*/  BAR.SYNC.DEFER_BLOCKING 0x0 ;  /* 0x0000000000007b1d */ /* 0x000fe20000010000 */
[----:B------:R-:W-:Y:S01]  /*1ae20*/  IMAD.MOV.U32 R0, RZ, RZ, c[0x0][0x1a0] ;  /* 0x00006800ff007624 */ /* 0x000fe200078e00ff */
[----:B------:R-:W-:Y:S01]  /*1ae30*/  IADD3 R193, R75, -0x1, RZ ;  /* 0xffffffff4bc17810 */ /* 0x000fe20007ffe0ff */
[----:B------:R-:W-:Y:S01]  /*1ae40*/  IMAD.MOV.U32 R7, RZ, RZ, c[0x0][0x1a0] ;  /* 0x00006800ff077624 */ /* 0x000fe200078e00ff */
[----:B------:R-:W-:Y:S01]  /*1ae50*/  LOP3.LUT P6, RZ, R179, 0x2, RZ, 0xc0, !PT ;  /* 0x00000002b3ff7812 */ /* 0x000fe200078cc0ff */
[----:B------:R-:W-:Y:S01]  /*1ae60*/  IMAD.MOV.U32 R6, RZ, RZ, c[0x0][0x1a0] ;  /* 0x00006800ff067624 */ /* 0x000fe200078e00ff */
[----:B------:R-:W-:Y:S01]  /*1ae70*/  SHF.L.U64.HI R0, R0, R8, c[0x0][0x1a4] ;  /* 0x0000690000007619 */ /* 0x000fe20000010208 */
[----:B------:R-:W-:Y:S01]  /*1ae80*/  IMAD.SHL.U32 R7, R7, 0x40, RZ ;  /* 0x0000004007077824 */ /* 0x000fe200078e00ff */
[----:B------:R-:W-:Y:S01]  /*1ae90*/  SHF.R.S32.HI R3, RZ, 0x1f, R193 ;  /* 0x0000001fff037819 */ /* 0x000fe200000114c1 */
[----:B------:R-:W-:Y:S02]  /*1aea0*/  IMAD.SHL.U32 R6, R6, 0x10, RZ ;  /* 0x0000001006067824 */ /* 0x000fe400078e00ff */
[----:B------:R-:W-:Y:S02]  /*1aeb0*/  IMAD R0, R0, R193, RZ ;  /* 0x000000c100007224 */ /* 0x000fe400078e02ff */
[----:B------:R-:W-:Y:S02]  /*1aec0*/  IMAD.MOV.U32 R15, RZ, RZ, 0x4 ;  /* 0x00000004ff0f7424 */ /* 0x000fe400078e00ff */
[-C--:B------:R-:W-:Y:S02]  /*1aed0*/  IMAD R0, R3, R7.reuse, R0 ;  /* 0x0000000703007224 */ /* 0x080fe400078e0200 */
        /* <DEDUP_REMOVED lines=16> */
[----:B------:R-:W-:Y:S01]  /*1afe0*/  @!P6 LEA R8, P2, R7, c[0x0][0x170], 0x1 ;  /* 0x00005c000708ea11 */ /* 0x000fe200078408ff */
        /* <DEDUP_REMOVED lines=72> */
[----:B------:R-:W5:Y:S06]  /*1b470*/  LDSM.16.M88.4 R140, [R176] ;  /* 0x00000000b08c783b */ /* 0x000f6c0000000200 */
[----:B------:R-:W-:Y:S01]  /*1b480*/  LDSM.16.M88.4 R160, [R169+0x1000] ;  /* 0x00100000a9a0783b */ /* 0x000fe20000000200 */
[-C--:B--2---:R-:W-:Y:S08]  /*1b490*/  HMMA.16816.F32.BF16 R4, R68, R144.reuse, R4 ;  /* 0x000000904404723c */ /* 0x084ff00000041804 */
[C---:B---3--:R-:W-:Y:S08]  /*1b4a0*/  HMMA.16816.F32.BF16 R8, R152.reuse, R144, R8 ;  /* 0x000000909808723c */ /* 0x048ff00000041808 */
[-C--:B------:R-:W-:Y:S08]  /*1b4b0*/  HMMA.16816.F32.BF16 R12, R152, R146.reuse, R12 ;  /* 0x00000092980c723c */ /* 0x080ff0000004180c */
[C---:B------:R-:W-:Y:S01]  /*1b4c0*/  HMMA.16816.F32.BF16 R16, R68.reuse, R146, R16 ;  /* 0x000000924410723c */ /* 0x040fe20000041810 */
[----:B------:R-:W-:Y:S07]  /*1b4d0*/  LDSM.16.M88.4 R144, [R173] ;  /* 0x00000000ad90783b */ /* 0x000fee0000000200 */
[-C--:B-1----:R-:W-:Y:S08]  /*1b4e0*/  HMMA.16816.F32.BF16 R20, R68, R156.reuse, R20 ;  /* 0x0000009c4414723c */ /* 0x082ff00000041814 */
[C---:B------:R-:W-:Y:S08]  /*1b4f0*/  HMMA.16816.F32.BF16 R24, R152.reuse, R156, R24 ;  /* 0x0000009c9818723c */ /* 0x040ff00000041818 */
[-C--:B------:R-:W-:Y:S08]  /*1b500*/  HMMA.16816.F32.BF16 R28, R152, R158.reuse, R28 ;  /* 0x0000009e981c723c */ /* 0x080ff0000004181c */
[C---:B------:R-:W-:Y:S01]  /*1b510*/  HMMA.16816.F32.BF16 R32, R68.reuse, R158, R32 ;  /* 0x0000009e4420723c */ /* 0x040fe20000041820 */
[----:B------:R-:W-:Y:S07]  /*1b520*/  LDSM.16.M88.4 R156, [R173+0x2000] ;  /* 0x00200000ad9c783b */ /* 0x000fee0000000200 */
[-C--:B----4-:R-:W-:Y:S08]  /*1b530*/  HMMA.16816.F32.BF16 R36, R68, R148.reuse, R36 ;  /* 0x000000944424723c */ /* 0x090ff00000041824 */
[C---:B------:R-:W-:Y:S08]  /*1b540*/  HMMA.16816.F32.BF16 R40, R152.reuse, R148, R40 ;  /* 0x000000949828723c */ /* 0x040ff00000041828 */
[-C--:B------:R-:W-:Y:S08]  /*1b550*/  HMMA.16816.F32.BF16 R44, R152, R150.reuse, R44 ;  /* 0x00000096982c723c */ /* 0x080ff0000004182c */
[C---:B------:R-:W-:Y:S01]  /*1b560*/  HMMA.16816.F32.BF16 R48, R68.reuse, R150, R48 ;  /* 0x000000964430723c */ /* 0x040fe20000041830 */
[----:B------:R-:W1:Y:S07]  /*1b570*/  LDSM.16.M88.4 R148, [R169] ;  /* 0x00000000a994783b */ /* 0x000e6e0000000200 */
[-C--:B-----5:R-:W-:Y:S08]  /*1b580*/  HMMA.16816.F32.BF16 R52, R68, R140.reuse, R52 ;  /* 0x0000008c4434723c */ /* 0x0a0ff00000041834 */
[C---:B------:R-:W-:Y:S08]  /*1b590*/  HMMA.16816.F32.BF16 R56, R152.reuse, R140, R56 ;  /* 0x0000008c9838723c */ /* 0x040ff00000041838 */
[-C--:B------:R-:W-:Y:S01]  /*1b5a0*/  HMMA.16816.F32.BF16 R60, R152, R142.reuse, R60 ;  /* 0x0000008e983c723c */ /* 0x080fe2000004183c */
[----:B------:R-:W2:Y:S07]  /*1b5b0*/  LDSM.16.M88.4 R152, [R169+0x800] ;  /* 0x00080000a998783b */ /* 0x000eae0000000200 */
[----:B------:R-:W-:Y:S01]  /*1b5c0*/  HMMA.16816.F32.BF16 R64, R68, R142, R64 ;  /* 0x0000008e4440723c */ /* 0x000fe20000041840 */
[----:B------:R-:W3:Y:S01]  /*1b5d0*/  LDSM.16.M88.4 R68, [R169+0x1800] ;  /* 0x00180000a944783b */ /* 0x000ee20000000200 */
[----:B------:R-:W-:Y:S05]  /*1b5e0*/  DEPBAR.LE SB0, 0x0 ;  /* 0x000080000000791a */ /* 0x000fea0000000000 */
[----:B------:R-:W-:Y:S01]  /*1b5f0*/  BAR.SYNC.DEFER_BLOCKING 0x0 ;  /* 0x0000000000007b1d */ /* 0x000fe20000010000 */
[-C--:B-1----:R-:W-:Y:S08]  /*1b600*/  HMMA.16816.F32.BF16 R4, R144, R148.reuse, R4 ;  /* 0x000000949004723c */ /* 0x082ff00000041804 */
[C---:B------:R-:W-:Y:S07]  /*1b610*/  HMMA.16816.F32.BF16 R8, R156.reuse, R148, R8 ;  /* 0x000000949c08723c */ /* 0x040fee0000041808 */
[----:B------:R-:W-:Y:S01]  /*1b620*/  IMAD.MOV.U32 R148, RZ, RZ, R200 ;  /* 0x000000ffff947224 */ /* 0x000fe200078e00c8 */
[-C--:B------:R-:W-:Y:S04]  /*1b630*/  HMMA.16816.F32.BF16 R12, R156, R150.reuse, R12 ;  /* 0x000000969c0c723c */ /* 0x080fe8000004180c */
[----:B------:R-:W-:Y:S04]  /*1b640*/  IMAD.MOV.U32 R149, RZ, RZ, R199 ;  /* 0x000000ffff957224 */ /* 0x000fe800078e00c7 */
        /* <DEDUP_REMOVED lines=14> */
.L_x_1841:
[----:B------:R-:W-:Y:S01]  /*1b730*/  LOP3.LUT R179, R179, 0xffffbfff, RZ, 0xc0, !PT ;  /* 0xffffbfffb3b37812 */ /* 0x000fe200078ec0ff */
[----:B------:R-:W2:Y:S01]  /*1b740*/  LDL.64 R204, [R1+0x100] ;  /* 0x0001000001cc7983 */ /* 0x000ea20000100a00 */
[C---:B------:R-:W-:Y:S01]  /*1b750*/  IMAD.SHL.U32 R206, R193.reuse, 0x2, RZ ;  /* 0x00000002c1ce7824 */ /* 0x040fe200078e00ff */
[----:B------:R-:W-:Y:S02]  /*1b760*/  UIADD3 UR5, UR35, -0x4498517b, URZ ;  /* 0xbb67ae8523057890 */ /* 0x000fe4000fffe03f */
[----:B------:R-:W-:Y:S02]  /*1b770*/  UIADD3 UR10, UR34, 0x3c6ef372, URZ ;  /* 0x3c6ef372220a7890 */ /* 0x000fe4000fffe03f */
[----:B------:R-:W3:Y:S01]  /*1b780*/  LDL.64 R214, [R1+0xf8] ;  /* 0x0000f80001d67983 */ /* 0x000ee20000100a00 */
[----:B------:R-:W-:Y:S02]  /*1b790*/  UIADD3 UR11, UR34, -0x61c88647, URZ ;  /* 0x9e3779b9220b7890 */ /* 0x000fe4000fffe03f */
[----:B------:R-:W-:Y:S02]  /*1b7a0*/  UIADD3 UR4, UR35, 0x76cf5d0a, URZ ;  /* 0x76cf5d0a23047890 */ /* 0x000fe4000fffe03f */
[----:B------:R-:W-:Y:S01]  /*1b7b0*/  UIADD3 UR8, UR35, 0x32370b8f, URZ ;  /* 0x32370b8f23087890 */ /* 0x000fe2000fffe03f */
[----:B------:R-:W4:Y:S01]  /*1b7c0*/  S2R R0, SR_TID.X ;  /* 0x0000000000007919 */ /* 0x000f220000002100 */
[----:B------:R-:W-:Y:S02]  /*1b7d0*/  UIADD3 UR7, UR34, 0x78dde6e4, URZ ;  /* 0x78dde6e422077890 */ /* 0x000fe4000fffe03f */
[----:B------:R-:W-:Y:S02]  /*1b7e0*/  UIADD3 UR9, UR34, -0x255992d5, URZ ;  /* 0xdaa66d2b22097890 */ /* 0x000fe4000fffe03f */
[----:B------:R-:W-:Y:S02]  /*1b7f0*/  UIADD3 UR12, UR35, -0x56f99767, URZ ;  /* 0xa9066899230c7890 */ /* 0x000fe4000fffe03f */
[----:B------:R-:W-:Y:S01]  /*1b800*/  UIADD3 UR6, UR35, -0x126145ec, URZ ;  /* 0xed9eba1423067890 */ /* 0x000fe2000fffe03f */
[----:B----4-:R-:W-:Y:S05]  /*1b810*/  IMAD.SHL.U32 R0, R0, 0x2, RZ ;  /* 0x0000000200007824 */ /* 0x010fea00078e00ff */
[----:B------:R-:W-:Y:S05]  /*1b820*/  LOP3.LUT R0, R0, 0x6, RZ, 0xc0, !PT ;  /* 0x0000000600007812 */ /* 0x000fea00078ec0ff */
[----:B------:R-:W-:Y:S05]  /*1b830*/  IMAD R0, R193, 0x40, R0 ;  /* 0x00000040c1007824 */ /* 0x000fea00078e0200 */
[C---:B------:R-:W-:Y:S02]  /*1b840*/  ISETP.GE.AND P3, PT, R0.reuse, R181, PT ;  /* 0x000000b50000720c */ /* 0x040fe40003f66270 */
[C---:B------:R-:W-:Y:S02]  /*1b850*/  IADD3 R3, R0.reuse, 0x1, RZ ;  /* 0x0000000100037810 */ /* 0x040fe40007ffe0ff */
[C---:B------:R-:W-:Y:S02]  /*1b860*/  ISETP.GE.OR P6, PT, R0.reuse, R185, !P3 ;  /* 0x000000b90000720c */ /* 0x040fe40005fc6670 */
[CC--:B------:R-:W-:Y:S02]  /*1b870*/  ISETP.GE.AND P1, PT, R0.reuse, R180.reuse, PT ;  /* 0x000000b40000720c */ /* 0x0c0fe40003f26270 */
[C---:B------:R-:W-:Y:S02]  /*1b880*/  ISETP.GE.AND P2, PT, R3.reuse, R181, PT ;  /* 0x000000b50300720c */ /* 0x040fe40003f46270 */
[C---:B------:R-:W-:Y:S02]  /*1b890*/  ISETP.GE.AND P0, PT, R3.reuse, R180, PT ;  /* 0x000000b40300720c */ /* 0x040fe40003f06270 */
[----:B-1----:R-:W-:Y:S02]  /*1b8a0*/  P2R R68, PR, RZ, 0x40 ;  /* 0x00000040ff447803 */ /* 0x002fe40000000000 */
[-C--:B------:R-:W-:Y:S02]  /*1b8b0*/  ISETP.GE.OR P3, PT, R0, R184.reuse, !P1 ;  /* 0x000000b80000720c */ /* 0x080fe40004f66670 */
[C---:B------:R-:W-:Y:S02]  /*1b8c0*/  ISETP.GE.OR P6, PT, R3.reuse, R185, !P2 ;  /* 0x000000b90300720c */ /* 0x040fe400057c6670 */
[----:B------:R-:W-:Y:S02]  /*1b8d0*/  ISETP.NE.AND P2, PT, R68, RZ, PT ;  /* 0x000000ff4400720c */ /* 0x000fe40003f45270 */
[C---:B------:R-:W-:Y:S02]  /*1b8e0*/  ISETP.GE.OR P1, PT, R3.reuse, R184, !P0 ;  /* 0x000000b80300720c */ /* 0x040fe40004726670 */
[-C--:B------:R-:W-:Y:S02]  /*1b8f0*/  ISETP.GE.AND P0, PT, R0, R183.reuse, PT ;  /* 0x000000b70000720c */ /* 0x080fe40003f06270 */
[C---:B------:R-:W-:Y:S02]  /*1b900*/  ISETP.GE.AND P5, PT, R3.reuse, R183, PT ;  /* 0x000000b70300720c */ /* 0x040fe40003fa6270 */
[-C--:B------:R-:W-:Y:S02]  /*1b910*/  ISETP.GE.AND P4, PT, R3, R182.reuse, PT ;  /* 0x000000b60300720c */ /* 0x080fe40003f86270 */
[----:B------:R-:W-:Y:S02]  /*1b920*/  FSEL R75, R8, -INF , !P2 ;  /* 0xff800000084b7808 */ /* 0x000fe40005000000 */
[C---:B------:R-:W-:Y:S02]  /*1b930*/  ISETP.GE.AND P2, PT, R0.reuse, R182, PT ;  /* 0x000000b60000720c */ /* 0x040fe40003f46270 */
[----:B------:R-:W-:Y:S02]  /*1b940*/  FSEL R156, R11, -INF , !P1 ;  /* 0xff8000000b9c7808 */ /* 0x000fe40004800000 */
[CC--:B------:R-:W-:Y:S02]  /*1b950*/  ISETP.GE.OR P1, PT, R0.reuse, R187.reuse, !P0 ;  /* 0x000000bb0000720c */ /* 0x0c0fe40004726670 */
[C---:B------:R-:W-:Y:S02]  /*1b960*/  IADD3 R8, R0.reuse, 0x8, RZ ;  /* 0x0000000800087810 */ /* 0x040fe40007ffe0ff */
[C---:B------:R-:W-:Y:S02]  /*1b970*/  ISETP.GE.OR P5, PT, R3.reuse, R187, !P5 ;  /* 0x000000bb0300720c */ /* 0x040fe40006fa6670 */
[-C--:B------:R-:W-:Y:S02]  /*1b980*/  ISETP.GE.OR P4, PT, R3, R186.reuse, !P4 ;  /* 0x000000ba0300720c */ /* 0x080fe40006786670 */
[C---:B------:R-:W-:Y:S02]  /*1b990*/  ISETP.GE.OR P0, PT, R0.reuse, R186, !P2 ;  /* 0x000000ba0000720c */ /* 0x040fe40005706670 */
[----:B------:R-:W-:Y:S02]  /*1b9a0*/  IADD3 R3, R0, 0x9, RZ ;  /* 0x0000000900037810 */ /* 0x000fe40007ffe0ff */
[----:B------:R-:W-:Y:S02]  /*1b9b0*/  FSEL R143, R4, -INF , !P1 ;  /* 0xff800000048f7808 */ /* 0x000fe40004800000 */
[-C--:B------:R-:W-:Y:S02]  /*1b9c0*/  ISETP.GE.AND P1, PT, R8, R181.reuse, PT ;  /* 0x000000b50800720c */ /* 0x080fe40003f26270 */
[----:B------:R-:W-:Y:S02]  /*1b9d0*/  FSEL R146, R6, -INF , !P0 ;  /* 0xff80000006927808 */ /* 0x000fe40004000000 */
[C---:B------:R-:W-:Y:S02]  /*1b9e0*/  ISETP.GE.AND P0, PT, R3.reuse, R181, PT ;  /* 0x000000b50300720c */ /* 0x040fe40003f06270 */
[-C--:B------:R-:W-:Y:S02]  /*1b9f0*/  ISETP.GE.OR P1, PT, R8, R185.reuse, !P1 ;  /* 0x000000b90800720c */ /* 0x080fe40004f26670 */
[C---:B------:R-:W-:Y:S02]  /*1ba00*/  ISETP.GE.OR P0, PT, R3.reuse, R185, !P0 ;  /* 0x000000b90300720c */ /* 0x040fe40004706670 */
[C---:B------:R-:W-:Y:S02]  /*1ba10*/  ISETP.GE.AND P2, PT, R3.reuse, R180, PT ;  /* 0x000000b40300720c */ /* 0x040fe40003f46270 */
[----:B------:R-:W-:Y:S02]  /*1ba20*/  FSEL R152, R12, -INF , !P1 ;  /* 0xff8000000c987808 */ /* 0x000fe40004800000 */
[----:B------:R-:W-:Y:S02]  /*1ba30*/  ISETP.GE.AND P1, PT, R3, R183, PT ;  /* 0x000000b70300720c */ /* 0x000fe40003f26270 */
[----:B------:R-:W-:Y:S02]  /*1ba40*/  FSEL R151, R13, -INF , !P0 ;  /* 0xff8000000d977808 */ /* 0x000fe40004000000 */
[C---:B------:R-:W-:Y:S02]  /*1ba50*/  ISETP.GE.AND P0, PT, R3.reuse, R182, PT ;  /* 0x000000b60300720c */ /* 0x040fe40003f06270 */
[C---:B------:R-:W-:Y:S02]  /*1ba60*/  ISETP.GE.OR P2, PT, R3.reuse, R184, !P2 ;  /* 0x000000b80300720c */ /* 0x040fe40005746670 */
[----:B------:R-:W-:Y:S02]  /*1ba70*/  ISETP.GE.OR P1, PT, R3, R187, !P1 ;  /* 0x000000bb0300720c */ /* 0x000fe40004f26670 */
[----:B------:R-:W-:Y:S02]  /*1ba80*/  IADD3 R4, R0, 0x10, RZ ;  /* 0x0000001000047810 */ /* 0x000fe40007ffe0ff */
[----:B------:R-:W-:Y:S02]  /*1ba90*/  FSEL R142, R10, -INF , !P3 ;  /* 0xff8000000a8e7808 */ /* 0x000fe40005800000 */
[----:B------:R-:W-:Y:S02]  /*1baa0*/  FSEL R147, R5, -INF , !P5 ;  /* 0xff80000005937808 */ /* 0x000fe40006800000 */
[----:B------:R-:W-:Y:S02]  /*1bab0*/  FSEL R150, R7, -INF , !P4 ;  /* 0xff80000007967808 */ /* 0x000fe40006000000 */
[C---:B------:R-:W-:Y:S02]  /*1bac0*/  ISETP.GE.AND P4, PT, R8.reuse, R180, PT ;  /* 0x000000b40800720c */ /* 0x040fe40003f86270 */
[C---:B------:R-:W-:Y:S02]  /*1bad0*/  ISETP.GE.AND P5, PT, R8.reuse, R183, PT ;  /* 0x000000b70800720c */ /* 0x040fe40003fa6270 */
[----:B------:R-:W-:Y:S02]  /*1bae0*/  ISETP.GE.AND P3, PT, R8, R182, PT ;  /* 0x000000b60800720c */ /* 0x000fe40003f66270 */
[----:B------:R-:W-:Y:S02]  /*1baf0*/  ISETP.GE.OR P0, PT, R3, R186, !P0 ;  /* 0x000000ba0300720c */ /* 0x000fe40004706670 */
[----:B------:R-:W-:Y:S02]  /*1bb00*/  FSEL R153, R15, -INF , !P2 ;  /* 0xff8000000f997808 */ /* 0x000fe40005000000 */
[----:B------:R-:W-:Y:S02]  /*1bb10*/  IADD3 R3, R0, 0x11, RZ ;  /* 0x0000001100037810 */ /* 0x000fe40007ffe0ff */
[----:B------:R-:W-:Y:S02]  /*1bb20*/  FSEL R15, R17, -INF , !P1 ;  /* 0xff800000110f7808 */ /* 0x000fe40004800000 */
[----:B------:R-:W-:Y:S02]  /*1bb30*/  ISETP.GE.AND P1, PT, R4, R181, PT ;  /* 0x000000b50400720c */ /* 0x000fe40003f26270 */
[----:B------:R-:W-:Y:S02]  /*1bb40*/  FSEL R155, R9, -INF , !P6 ;  /* 0xff800000099b7808 */ /* 0x000fe40007000000 */
[C---:B------:R-:W-:Y:S02]  /*1bb50*/  ISETP.GE.OR P6, PT, R8.reuse, R184, !P4 ;  /* 0x000000b80800720c */ /* 0x040fe400067c6670 */
[C---:B------:R-:W-:Y:S02]  /*1bb60*/  ISETP.GE.OR P4, PT, R8.reuse, R187, !P5 ;  /* 0x000000bb0800720c */ /* 0x040fe40006f86670 */
[----:B------:R-:W-:Y:S02]  /*1bb70*/  ISETP.GE.OR P3, PT, R8, R186, !P3 ;  /* 0x000000ba0800720c */ /* 0x000fe40005f66670 */
[----:B------:R-:W-:Y:S02]  /*1bb80*/  FSEL R19, R19, -INF , !P0 ;  /* 0xff80000013137808 */ /* 0x000fe40004000000 */
[C---:B------:R-:W-:Y:S02]  /*1bb90*/  ISETP.GE.AND P0, PT, R3.reuse, R181, PT ;  /* 0x000000b50300720c */ /* 0x040fe40003f06270 */
[----:B------:R-:W-:Y:S02]  /*1bba0*/  ISETP.GE.OR P1, PT, R4, R185, !P1 ;  /* 0x000000b90400720c */ /* 0x000fe40004f26670 */
[----:B------:R-:W-:Y:S02]  /*1bbb0*/  FSEL R16, R16, -INF , !P4 ;  /* 0xff80000010107808 */ /* 0x000fe40006000000 */
[----:B------:R-:W-:Y:S02]  /*1bbc0*/  FSEL R18, R18, -INF , !P3 ;  /* 0xff80000012127808 */ /* 0x000fe40005800000 */
[C---:B------:R-:W-:Y:S02]  /*1bbd0*/  ISETP.GE.AND P4, PT, R4.reuse, R180, PT ;  /* 0x000000b40400720c */ /* 0x040fe40003f86270 */
[C---:B------:R-:W-:Y:S02]  /*1bbe0*/  ISETP.GE.AND P5, PT, R4.reuse, R183, PT ;  /* 0x000000b70400720c */ /* 0x040fe40003fa6270 */
[----:B------:R-:W-:Y:S02]  /*1bbf0*/  ISETP.GE.AND P3, PT, R4, R182, PT ;  /* 0x000000b60400720c */ /* 0x000fe40003f66270 */
[C---:B------:R-:W-:Y:S02]  /*1bc00*/  ISETP.GE.OR P0, PT, R3.reuse, R185, !P0 ;  /* 0x000000b90300720c */ /* 0x040fe40004706670 */
[----:B------:R-:W-:Y:S02]  /*1bc10*/  FSEL R24, R24, -INF , !P1 ;  /* 0xff80000018187808 */ /* 0x000fe40004800000 */
[C---:B------:R-:W-:Y:S02]  /*1bc20*/  ISETP.GE.AND P1, PT, R3.reuse, R183, PT ;  /* 0x000000b70300720c */ /* 0x040fe40003f26270 */
[----:B------:R-:W-:Y:S02]  /*1bc30*/  FSEL R154, R14, -INF , !P6 ;  /* 0xff8000000e9a7808 */ /* 0x000fe40007000000 */
[----:B------:R-:W-:Y:S02]  /*1bc40*/  ISETP.GE.AND P2, PT, R3, R180, PT ;  /* 0x000000b40300720c */ /* 0x000fe40003f46270 */
[----:B------:R-:W-:Y:S02]  /*1bc50*/  FSEL R25, R25, -INF , !P0 ;  /* 0xff80000019197808 */ /* 0x000fe40004000000 */
[C---:B------:R-:W-:Y:S02]  /*1bc60*/  ISETP.GE.AND P0, PT, R3.reuse, R182, PT ;  /* 0x000000b60300720c */ /* 0x040fe40003f06270 */
[C---:B------:R-:W-:Y:S02]  /*1bc70*/  ISETP.GE.OR P6, PT, R4.reuse, R184, !P4 ;  /* 0x000000b80400720c */ /* 0x040fe400067c6670 */
[CC--:B------:R-:W-:Y:S02]  /*1bc80*/  ISETP.GE.OR P4, PT, R4.reuse, R187.reuse, !P5 ;  /* 0x000000bb0400720c */ /* 0x0c0fe40006f86670 */
[----:B------:R-:W-:Y:S02]  /*1bc90*/  ISETP.GE.OR P3, PT, R4, R186, !P3 ;  /* 0x000000ba0400720c */ /* 0x000fe40005f66670 */
[C---:B------:R-:W-:Y:S02]  /*1bca0*/  ISETP.GE.OR P1, PT, R3.reuse, R187, !P1 ;  /* 0x000000bb0300720c */ /* 0x040fe40004f26670 */
[C---:B------:R-:W-:Y:S02]  /*1bcb0*/  IADD3 R4, R0.reuse, 0x18, RZ ;  /* 0x0000001800047810 */ /* 0x040fe40007ffe0ff */
[C---:B------:R-:W-:Y:S02]  /*1bcc0*/  ISETP.GE.OR P2, PT, R3.reuse, R184, !P2 ;  /* 0x000000b80300720c */ /* 0x040fe40005746670 */
[----:B------:R-:W-:Y:S02]  /*1bcd0*/  ISETP.GE.OR P0, PT, R3, R186, !P0 ;  /* 0x000000ba0300720c */ /* 0x000fe40004706670 */
[----:B------:R-:W-:Y:S02]  /*1bce0*/  IADD3 R3, R0, 0x19, RZ ;  /* 0x0000001900037810 */ /* 0x000fe40007ffe0ff */
[----:B------:R-:W-:Y:S02]  /*1bcf0*/  FSEL R21, R21, -INF , !P1 ;  /* 0xff80000015157808 */ /* 0x000fe40004800000 */
[CC--:B------:R-:W-:Y:S02]  /*1bd00*/  ISETP.GE.AND P1, PT, R4.reuse, R181.reuse, PT ;  /* 0x000000b50400720c */ /* 0x0c0fe40003f26270 */
        /* <DEDUP_REMOVED lines=10> */
[----:B------:R-:W-:Y:S02]  /*1bdb0*/  ISETP.GE.AND P1, PT, R3, R183, PT ;  /* 0x000000b70300720c */ /* 0x000fe40003f26270 */
[----:B------:R-:W-:Y:S02]  /*1bdc0*/  FSEL R26, R26, -INF , !P6 ;  /* 0xff8000001a1a7808 */ /* 0x000fe40007000000 */
        /* <DEDUP_REMOVED lines=39> */
[-C--:B------:R-:W-:Y:S02]  /*1c040*/  ISETP.GE.AND P1, PT, R4, R181.reuse, PT ;  /* 0x000000b50400720c */ /* 0x080fe40003f26270 */
[----:B------:R-:W-:Y:S02]  /*1c050*/  FSEL R42, R42, -INF , !P6 ;  /* 0xff8000002a2a7808 */ /* 0x000fe40007000000 */
[----:B------:R-:W-:Y:S02]  /*1c060*/  FSEL R39, R39, -INF , !P0 ;  /* 0xff80000027277808 */ /* 0x000fe40004000000 */
[----:B------:R-:W-:Y:S02]  /*1c070*/  ISETP.GE.AND P0, PT, R3, R181, PT ;  /* 0x000000b50300720c */ /* 0x000fe40003f06270 */
[C---:B------:R-:W-:Y:S02]  /*1c080*/  ISETP.GE.AND P6, PT, R4.reuse, R183, PT ;  /* 0x000000b70400720c */ /* 0x040fe40003fc6270 */
[CC--:B------:R-:W-:Y:S02]  /*1c090*/  ISETP.GE.OR P1, PT, R4.reuse, R185.reuse, !P1 ;  /* 0x000000b90400720c */ /* 0x0c0fe40004f26670 */
[----:B------:R-:W-:Y:S02]  /*1c0a0*/  FSEL R43, R43, -INF , !P2 ;  /* 0xff8000002b2b7808 */ /* 0x000fe40005000000 */
[C---:B------:R-:W-:Y:S02]  /*1c0b0*/  ISETP.GE.AND P2, PT, R4.reuse, R180, PT ;  /* 0x000000b40400720c */ /* 0x040fe40003f46270 */
[----:B------:R-:W-:Y:S02]  /*1c0c0*/  ISETP.GE.AND P5, PT, R4, R182, PT ;  /* 0x000000b60400720c */ /* 0x000fe40003fa6270 */
[C---:B------:R-:W-:Y:S02]  /*1c0d0*/  ISETP.GE.OR P0, PT, R3.reuse, R185, !P0 ;  /* 0x000000b90300720c */ /* 0x040fe40004706670 */
[----:B------:R-:W-:Y:S02]  /*1c0e0*/  FSEL R44, R44, -INF , !P1 ;  /* 0xff8000002c2c7808 */ /* 0x000fe40004800000 */
[----:B------:R-:W-:Y:S02]  /*1c0f0*/  ISETP.GE.OR P1, PT, R4, R187, !P6 ;  /* 0x000000bb0400720c */ /* 0x000fe40007726670 */
[----:B------:R-:W-:Y:S02]  /*1c100*/  FSEL R36, R36, -INF , !P4 ;  /* 0xff80000024247808 */ /* 0x000fe40006000000 */
[----:B------:R-:W-:Y:S02]  /*1c110*/  FSEL R38, R38, -INF , !P3 ;  /* 0xff80000026267808 */ /* 0x000fe40005800000 */
[C---:B------:R-:W-:Y:S02]  /*1c120*/  ISETP.GE.AND P3, PT, R3.reuse, R180, PT ;  /* 0x000000b40300720c */ /* 0x040fe40003f66270 */
[----:B------:R-:W-:Y:S02]  /*1c130*/  ISETP.GE.AND P4, PT, R3, R183, PT ;  /* 0x000000b70300720c */ /* 0x000fe40003f86270 */
[----:B------:R-:W-:Y:S02]  /*1c140*/  FSEL R45, R45, -INF , !P0 ;  /* 0xff8000002d2d7808 */ /* 0x000fe40004000000 */
[C---:B------:R-:W-:Y:S02]  /*1c150*/  ISETP.GE.AND P0, PT, R3.reuse, R182, PT ;  /* 0x000000b60300720c */ /* 0x040fe40003f06270 */
[C---:B------:R-:W-:Y:S02]  /*1c160*/  ISETP.GE.OR P2, PT, R4.reuse, R184, !P2 ;  /* 0x000000b80400720c */ /* 0x040fe40005746670 */
[----:B------:R-:W-:Y:S02]  /*1c170*/  ISETP.GE.OR P6, PT, R4, R186, !P5 ;  /* 0x000000ba0400720c */ /* 0x000fe40006fc6670 */
[----:B------:R-:W-:Y:S02]  /*1c180*/  P2R R4, PR, RZ, 0x2 ;  /* 0x00000002ff047803 */ /* 0x000fe40000000000 */
[C---:B------:R-:W-:Y:S02]  /*1c190*/  ISETP.GE.OR P1, PT, R3.reuse, R184, !P3 ;  /* 0x000000b80300720c */ /* 0x040fe40005f26670 */
[----:B------:R-:W-:Y:S02]  /*1c1a0*/  ISETP.NE.AND P3, PT, R4, RZ, PT ;  /* 0x000000ff0400720c */ /* 0x000fe40003f65270 */
[C---:B------:R-:W-:Y:S02]  /*1c1b0*/  ISETP.GE.OR P5, PT, R3.reuse, R187, !P4 ;  /* 0x000000bb0300720c */ /* 0x040fe400067a6670 */
[----:B------:R-:W-:Y:S02]  /*1c1c0*/  ISETP.GE.OR P0, PT, R3, R186, !P0 ;  /* 0x000000ba0300720c */ /* 0x000fe40004706670 */
[----:B------:R-:W-:Y:S02]  /*1c1d0*/  IADD3 R3, R0, 0x30, RZ ;  /* 0x0000003000037810 */ /* 0x000fe40007ffe0ff */
[----:B------:R-:W-:Y:S02]  /*1c1e0*/  P2R R5, PR, RZ, 0x1 ;  /* 0x00000001ff057803 */ /* 0x000fe40000000000 */
[C---:B------:R-:W-:Y:S02]  /*1c1f0*/  ISETP.GE.AND P0, PT, R3.reuse, R180, PT ;  /* 0x000000b40300720c */ /* 0x040fe40003f06270 */
[----:B------:R-:W-:Y:S02]  /*1c200*/  FSEL R48, R48, -INF , !P3 ;  /* 0xff80000030307808 */ /* 0x000fe40005800000 */
[C---:B------:R-:W-:Y:S02]  /*1c210*/  ISETP.GE.AND P4, PT, R3.reuse, R183, PT ;  /* 0x000000b70300720c */ /* 0x040fe40003f86270 */
[C---:B------:R-:W-:Y:S02]  /*1c220*/  ISETP.GE.AND P3, PT, R3.reuse, R182, PT ;  /* 0x000000b60300720c */ /* 0x040fe40003f66270 */
[----:B------:R-:W-:Y:S02]  /*1c230*/  FSEL R46, R46, -INF , !P2 ;  /* 0xff8000002e2e7808 */ /* 0x000fe40005000000 */
[----:B------:R-:W-:Y:S02]  /*1c240*/  IADD3 R4, R0, 0x31, RZ ;  /* 0x0000003100047810 */ /* 0x000fe40007ffe0ff */
[C---:B------:R-:W-:Y:S02]  /*1c250*/  ISETP.GE.AND P2, PT, R3.reuse, R181, PT ;  /* 0x000000b50300720c */ /* 0x040fe40003f46270 */
[----:B------:R-:W-:Y:S02]  /*1c260*/  FSEL R50, R50, -INF , !P6 ;  /* 0xff80000032327808 */ /* 0x000fe40007000000 */
[C---:B------:R-:W-:Y:S02]  /*1c270*/  ISETP.GE.OR P6, PT, R3.reuse, R184, !P0 ;  /* 0x000000b80300720c */ /* 0x040fe400047c6670 */
[C---:B------:R-:W-:Y:S02]  /*1c280*/  ISETP.GE.OR P4, PT, R3.reuse, R187, !P4 ;  /* 0x000000bb0300720c */ /* 0x040fe40006786670 */
[----:B------:R-:W-:Y:S02]  /*1c290*/  ISETP.GE.OR P0, PT, R3, R186, !P3 ;  /* 0x000000ba0300720c */ /* 0x000fe40005f06670 */
[----:B------:R-:W-:Y:S02]  /*1c2a0*/  FSEL R47, R47, -INF , !P1 ;  /* 0xff8000002f2f7808 */ /* 0x000fe40004800000 */
[----:B------:R-:W-:Y:S02]  /*1c2b0*/  FSEL R49, R49, -INF , !P5 ;  /* 0xff80000031317808 */ /* 0x000fe40006800000 */
[----:B------:R-:W-:Y:S02]  /*1c2c0*/  ISETP.NE.AND P5, PT, R5, RZ, PT ;  /* 0x000000ff0500720c */ /* 0x000fe40003fa5270 */
[C---:B------:R-:W-:Y:S02]  /*1c2d0*/  ISETP.GE.AND P1, PT, R4.reuse, R181, PT ;  /* 0x000000b50400720c */ /* 0x040fe40003f26270 */
[-C--:B------:R-:W-:Y:S02]  /*1c2e0*/  ISETP.GE.OR P2, PT, R3, R185.reuse, !P2 ;  /* 0x000000b90300720c */ /* 0x080fe40005746670 */
[----:B------:R-:W-:Y:S02]  /*1c2f0*/  P2R R3, PR, RZ, 0x10 ;  /* 0x00000010ff037803 */ /* 0x000fe40000000000 */
[----:B------:R-:W-:Y:S02]  /*1c300*/  P2R R5, PR, RZ, 0x1 ;  /* 0x00000001ff057803 */ /* 0x000fe40000000000 */
[C---:B------:R-:W-:Y:S02]  /*1c310*/  ISETP.GE.AND P0, PT, R4.reuse, R180, PT ;  /* 0x000000b40400720c */ /* 0x040fe40003f06270 */
[----:B------:R-:W-:Y:S02]  /*1c320*/  ISETP.NE.AND P3, PT, R3, RZ, PT ;  /* 0x000000ff0300720c */ /* 0x000fe40003f65270 */
[----:B------:R-:W-:Y:S02]  /*1c330*/  ISETP.GE.OR P1, PT, R4, R185, !P1 ;  /* 0x000000b90400720c */ /* 0x000fe40004f26670 */
[----:B------:R-:W-:Y:S02]  /*1c340*/  FSEL R56, R56, -INF , !P2 ;  /* 0xff80000038387808 */ /* 0x000fe40005000000 */
[----:B------:R-:W-:Y:S02]  /*1c350*/  ISETP.GE.AND P2, PT, R4, R183, PT ;  /* 0x000000b70400720c */ /* 0x000fe40003f46270 */
[----:B------:R-:W-:Y:S02]  /*1c360*/  IADD3 R3, R0, 0x38, RZ ;  /* 0x0000003800037810 */ /* 0x000fe40007ffe0ff */
[C---:B------:R-:W-:Y:S02]  /*1c370*/  ISETP.GE.OR P0, PT, R4.reuse, R184, !P0 ;  /* 0x000000b80400720c */ /* 0x040fe40004706670 */
[----:B------:R-:W-:Y:S02]  /*1c380*/  FSEL R51, R51, -INF , !P5 ;  /* 0xff80000033337808 */ /* 0x000fe40006800000 */
[----:B------:R-:W-:Y:S02]  /*1c390*/  FSEL R57, R57, -INF , !P1 ;  /* 0xff80000039397808 */ /* 0x000fe40004800000 */
[C---:B------:R-:W-:Y:S02]  /*1c3a0*/  ISETP.GE.AND P1, PT, R4.reuse, R182, PT ;  /* 0x000000b60400720c */ /* 0x040fe40003f26270 */
[C---:B------:R-:W-:Y:S02]  /*1c3b0*/  ISETP.GE.OR P5, PT, R4.reuse, R187, !P2 ;  /* 0x000000bb0400720c */ /* 0x040fe400057a6670 */
[----:B------:R-:W-:Y:S02]  /*1c3c0*/  ISETP.NE.AND P2, PT, R5, RZ, PT ;  /* 0x000000ff0500720c */ /* 0x000fe40003f45270 */
[----:B------:R-:W-:Y:S02]  /*1c3d0*/  FSEL R59, R59, -INF , !P0 ;  /* 0xff8000003b3b7808 */ /* 0x000fe40004000000 */
[C---:B------:R-:W-:Y:S02]  /*1c3e0*/  ISETP.GE.AND P0, PT, R3.reuse, R180, PT ;  /* 0x000000b40300720c */ /* 0x040fe40003f06270 */
[----:B------:R-:W-:Y:S02]  /*1c3f0*/  ISETP.GE.OR P4, PT, R4, R186, !P1 ;  /* 0x000000ba0400720c */ /* 0x000fe40004f86670 */
[C---:B------:R-:W-:Y:S02]  /*1c400*/  ISETP.GE.AND P1, PT, R3.reuse, R181, PT ;  /* 0x000000b50300720c */ /* 0x040fe40003f26270 */
[----:B------:R-:W-:Y:S02]  /*1c410*/  FSEL R52, R52, -INF , !P3 ;  /* 0xff80000034347808 */ /* 0x000fe40005800000 */
[C---:B------:R-:W-:Y:S02]  /*1c420*/  ISETP.GE.AND P3, PT, R3.reuse, R183, PT ;  /* 0x000000b70300720c */ /* 0x040fe40003f66270 */
[----:B------:R-:W-:Y:S02]  /*1c430*/  FSEL R54, R54, -INF , !P2 ;  /* 0xff80000036367808 */ /* 0x000fe40005000000 */
[C---:B------:R-:W-:Y:S02]  /*1c440*/  ISETP.GE.AND P2, PT, R3.reuse, R182, PT ;  /* 0x000000b60300720c */ /* 0x040fe40003f46270 */
[C---:B------:R-:W-:Y:S02]  /*1c450*/  ISETP.GE.OR P0, PT, R3.reuse, R184, !P0 ;  /* 0x000000b80300720c */ /* 0x040fe40004706670 */
[----:B------:R-:W-:Y:S02]  /*1c460*/  FSEL R58, R58, -INF , !P6 ;  /* 0xff8000003a3a7808 */ /* 0x000fe40007000000 */
[C---:B------:R-:W-:Y:S02]  /*1c470*/  ISETP.GE.OR P1, PT, R3.reuse, R185, !P1 ;  /* 0x000000b90300720c */ /* 0x040fe40004f26670 */
[C---:B------:R-:W-:Y:S02]  /*1c480*/  ISETP.GE.OR P6, PT, R3.reuse, R187, !P3 ;  /* 0x000000bb0300720c */ /* 0x040fe40005fc6670 */
[----:B------:R-:W-:Y:S02]  /*1c490*/  ISETP.GE.OR P3, PT, R3, R186, !P2 ;  /* 0x000000ba0300720c */ /* 0x000fe40005766670 */
[----:B------:R-:W-:Y:S02]  /*1c4a0*/  P2R R3, PR, RZ, 0x1 ;  /* 0x00000001ff037803 */ /* 0x000fe40000000000 */
[----:B------:R-:W-:Y:S02]  /*1c4b0*/  FSEL R53, R53, -INF , !P5 ;  /* 0xff80000035357808 */ /* 0x000fe40006800000 */
[----:B------:R-:W-:Y:S02]  /*1c4c0*/  ISETP.NE.AND P5, PT, R3, RZ, PT ;  /* 0x000000ff0300720c */ /* 0x000fe40003fa5270 */
[----:B------:R-:W-:Y:S02]  /*1c4d0*/  LOP3.LUT R3, R206, UR35, RZ, 0x3c, !PT ;  /* 0x00000023ce037c12 */ /* 0x000fe4000f8e3cff */
[----:B------:R-:W-:Y:S02]  /*1c4e0*/  LOP3.LUT R4, R249, UR5, R232, 0x96, !PT ;  /* 0x00000005f9047c12 */ /* 0x000fe4000f8e96e8 */
[----:B------:R-:W-:Y:S02]  /*1c4f0*/  LOP3.LUT R3, R233, R3, RZ, 0x3c, !PT ;  /* 0x00000003e9037212 */ /* 0x000fe400078e3cff */
[----:B------:R-:W-:Y:S01]  /*1c500*/  IADD3 R0, R0, 0x39, RZ ;  /* 0x0000003900007810 */ /* 0x000fe20007ffe0ff */
[----:B------:R-:W-:Y:S01]  /*1c510*/  IMAD.WIDE.U32 R144, R4, -0x326172a9, RZ ;  /* 0xcd9e8d5704907825 */ /* 0x000fe200078e00ff */
[----:B------:R-:W-:Y:S02]  /*1c520*/  FSEL R60, R60, -INF , !P1 ;  /* 0xff8000003c3c7808 */ /* 0x000fe40004800000 */
[C---:B------:R-:W-:Y:S01]  /*1c530*/  ISETP.GE.AND P0, PT, R0.reuse, R181, PT ;  /* 0x000000b50000720c */ /* 0x040fe20003f06270 */
[----:B------:R-:W-:Y:S01]  /*1c540*/  IMAD.WIDE.U32 R12, R3, -0x326172a9, RZ ;  /* 0xcd9e8d57030c7825 */ /* 0x000fe200078e00ff */
[C---:B------:R-:W-:Y:S02]  /*1c550*/  ISETP.GE.AND P2, PT, R0.reuse, R180, PT ;  /* 0x000000b40000720c */ /* 0x040fe40003f46270 */
[C---:B------:R-:W-:Y:S02]  /*1c560*/  ISETP.GE.OR P0, PT, R0.reuse, R185, !P0 ;  /* 0x000000b90000720c */ /* 0x040fe40004706670 */
[----:B------:R-:W-:Y:S02]  /*1c570*/  LOP3.LUT R3, R145, UR10, R12, 0x96, !PT ;  /* 0x0000000a91037c12 */ /* 0x000fe4000f8e960c */
[----:B--2---:R-:W-:Y:S02]  /*1c580*/  LOP3.LUT R4, R13, UR11, R204, 0x96, !PT ;  /* 0x0000000b0d047c12 */ /* 0x004fe4000f8e96cc */
[----:B------:R-:W-:Y:S01]  /*1c590*/  ISETP.GE.AND P1, PT, R0, R183, PT ;  /* 0x000000b70000720c */ /* 0x000fe20003f26270 */
[----:B------:R-:W-:Y:S01]  /*1c5a0*/  IMAD.WIDE.U32 R8, R3, -0x2daee0ad, RZ ;  /* 0xd2511f5303087825 */ /* 0x000fe200078e00ff */
[----:B------:R-:W-:Y:S02]  /*1c5b0*/  FMNMX.FTZ R3, R75, R2, !PT ;  /* 0x000000024b037209 */ /* 0x000fe40007810000 */
[----:B------:R-:W-:Y:S01]  /*1c5c0*/  FSEL R61, R61, -INF , !P0 ;  /* 0xff8000003d3d7808 */ /* 0x000fe20004000000 */
[----:B------:R-:W-:Y:S01]  /*1c5d0*/  IMAD.WIDE.U32 R4, R4, -0x2daee0ad, RZ ;  /* 0xd2511f5304047825 */ /* 0x000fe200078e00ff */
[C---:B------:R-:W-:Y:S02]  /*1c5e0*/  ISETP.GE.AND P0, PT, R0.reuse, R182, PT ;  /* 0x000000b60000720c */ /* 0x040fe40003f06270 */
[----:B------:R-:W-:Y:S02]  /*1c5f0*/  FMNMX.FTZ R3, R155, R3, !PT ;  /* 0x000000039b037209 */ /* 0x000fe40007810000 */
[C---:B------:R-:W-:Y:S02]  /*1c600*/  ISETP.GE.OR P2, PT, R0.reuse, R184, !P2 ;  /* 0x000000b80000720c */ /* 0x040fe40005746670 */
[C---:B------:R-:W-:Y:S02]  /*1c610*/  ISETP.GE.OR P1, PT, R0.reuse, R187, !P1 ;  /* 0x000000bb0000720c */ /* 0x040fe40004f26670 */
[----:B------:R-:W-:Y:S02]  /*1c620*/  ISETP.GE.OR P0, PT, R0, R186, !P0 ;  /* 0x000000ba0000720c */ /* 0x000fe40004706670 */
[----:B------:R-:W-:Y:S02]  /*1c630*/  LOP3.LUT R5, R5, UR4, R248, 0x96, !PT ;  /* 0x0000000405057c12 */ /* 0x000fe4000f8e96f8 */
[----:B------:R-:W-:Y:S02]  /*1c640*/  LOP3.LUT R0, R9, UR8, R4, 0x96, !PT ;  /* 0x0000000809007c12 */ /* 0x000fe4000f8e9604 */
[----:B------:R-:W-:Y:S01]  /*1c650*/  FMNMX.FTZ R3, R152, R3, !PT ;  /* 0x0000000398037209 */ /* 0x000fe20007810000 */
[----:B------:R-:W-:Y:S01]  /*1c660*/  IMAD.WIDE.U32 R4, R5, -0x326172a9, RZ ;  /* 0xcd9e8d5705047825 */ /* 0x000fe200078e00ff */
[----:B------:R-:W-:Y:S02]  /*1c670*/  FMNMX.FTZ R6, R143, R73, !PT ;  /* 0x000000498f067209 */ /* 0x000fe40007810000 */
[----:B------:R-:W-:Y:S01]  /*1c680*/  FMNMX.FTZ R3, R151, R3, !PT ;  /* 0x0000000397037209 */ /* 0x000fe20007810000 */
[----:B------:R-:W-:Y:S01]  /*1c690*/  IMAD.WIDE.U32 R10, R0, -0x326172a9, RZ ;  /* 0xcd9e8d57000a7825 */ /* 0x000fe200078e00ff */
[----:B------:R-:W-:Y:S02]  /*1c6a0*/  FMNMX.FTZ R0, R142, R72, !PT ;  /* 0x000000488e007209 */ /* 0x000fe40007810000 */
[----:B------:R-:W-:Y:S02]  /*1c6b0*/  LOP3.LUT R7, R5, UR9, R144, 0x96, !PT ;  /* 0x0000000905077c12 */ /* 0x000fe4000f8e9690 */
[----:B------:R-:W-:Y:S02]  /*1c6c0*/  FMNMX.FTZ R0, R156, R0, !PT ;  /* 0x000000009c007209 */ /* 0x000fe40007810000 */
        /* <DEDUP_REMOVED lines=50> */
[----:B------:R-:W-:Y:S02]  /*1c9f0*/  FSEL R62, R62, -INF , !P5 ;  /* 0xff8000003e3e7808 */ /* 0x000fe40006800000 */
[----:B------:R-:W-:Y:S02]  /*1ca00*/  FMNMX.FTZ R3, R59, R3, !PT ;  /* 0x000000033b037209 */ /* 0x000fe40007810000 */
[----:B------:R-:W-:Y:S02]  /*1ca10*/  FSEL R55, R55, -INF , !P4 ;  /* 0xff80000037377808 */ /* 0x000fe40006000000 */
[----:B------:R-:W-:Y:S02]  /*1ca20*/  FMNMX.FTZ R6, R54, R4, !PT ;  /* 0x0000000436067209 */ /* 0x000fe40007810000 */
[----:B------:R-:W-:Y:S02]  /*1ca30*/  FSEL R64, R64, -INF , !P6 ;  /* 0xff80000040407808 */ /* 0x000fe40007000000 */
[----:B------:R-:W-:Y:S01]  /*1ca40*/  FMNMX.FTZ R68, R53, R5, !PT ;  /* 0x0000000535447209 */ /* 0x000fe20007810000 */
[----:B------:R-:W-:Y:S01]  /*1ca50*/  IMAD.WIDE.U32 R4, R7, -0x2daee0ad, RZ ;  /* 0xd2511f5307047825 */ /* 0x000fe200078e00ff */
[----:B------:R-:W-:Y:S02]  /*1ca60*/  FSEL R63, R63, -INF , !P2 ;  /* 0xff8000003f3f7808 */ /* 0x000fe40005000000 */
[----:B------:R-:W-:Y:S02]  /*1ca70*/  FMNMX.FTZ R70, R62, R3, !PT ;  /* 0x000000033e467209 */ /* 0x000fe40007810000 */
[----:B------:R-:W-:Y:S02]  /*1ca80*/  FSEL R66, R66, -INF , !P3 ;  /* 0xff80000042427808 */ /* 0x000fe40005800000 */
[----:B------:R-:W-:Y:S02]  /*1ca90*/  FMNMX.FTZ R6, R55, R6, !PT ;  /* 0x0000000637067209 */ /* 0x000fe40007810000 */
[----:B------:R-:W-:Y:S02]  /*1caa0*/  FSEL R65, R65, -INF , !P1 ;  /* 0xff80000041417808 */ /* 0x000fe40004800000 */
[----:B------:R-:W-:Y:S02]  /*1cab0*/  FMNMX.FTZ R68, R64, R68, !PT ;  /* 0x0000004440447209 */ /* 0x000fe40007810000 */
[----:B------:R-:W-:Y:S02]  /*1cac0*/  FMNMX.FTZ R70, R63, R70, !PT ;  /* 0x000000463f467209 */ /* 0x000fe40007810000 */
[----:B------:R-:W-:Y:S02]  /*1cad0*/  FSEL R67, R67, -INF , !P0 ;  /* 0xff80000043437808 */ /* 0x000fe40004000000 */
[----:B------:R-:W-:Y:S01]  /*1cae0*/  FMNMX.FTZ R6, R66, R6, !PT ;  /* 0x0000000642067209 */ /* 0x000fe20007810000 */
[----:B------:R-:W2:Y:S01]  /*1caf0*/  SHFL.BFLY PT, R9, R70, 0x2, 0x1f ;  /* 0x0c401f0046097f89 */ /* 0x000ea200000e0000 */
[----:B------:R-:W-:Y:S02]  /*1cb00*/  FMNMX.FTZ R68, R65, R68, !PT ;  /* 0x0000004441447209 */ /* 0x000fe40007810000 */
[----:B------:R-:W-:Y:S02]  /*1cb10*/  FMNMX.FTZ R69, R67, R6, !PT ;  /* 0x0000000643457209 */ /* 0x000fe40007810000 */
[----:B------:R-:W-:Y:S02]  /*1cb20*/  LOP3.LUT R5, R5, UR6, R8, 0x96, !PT ;  /* 0x0000000605057c12 */ /* 0x000fe4000f8e9608 */
[----:B------:R-:W-:Y:S01]  /*1cb30*/  LOP3.LUT R140, R161, UR12, R4, 0x96, !PT ;  /* 0x0000000ca18c7c12 */ /* 0x000fe2000f8e9604 */
[----:B------:R-:W4:Y:S01]  /*1cb40*/  SHFL.BFLY PT, R11, R68, 0x2, 0x1f ;  /* 0x0c401f00440b7f89 */ /* 0x000f2200000e0000 */
[----:B------:R-:W-:Y:S01]  /*1cb50*/  LOP3.LUT R3, R251, UR5, R232, 0x96, !PT ;  /* 0x00000005fb037c12 */ /* 0x000fe2000f8e96e8 */
[----:B------:R-:W-:Y:S01]  /*1cb60*/  IMAD.WIDE.U32 R158, R5, -0x326172a9, RZ ;  /* 0xcd9e8d57059e7825 */ /* 0x000fe200078e00ff */
[----:B-1----:R-:W-:Y:S01]  /*1cb70*/  FMNMX.FTZ R71, R0, R71, !PT ;  /* 0x0000004700477209 */ /* 0x002fe20007810000 */
[----:B------:R-:W-:Y:S01]  /*1cb80*/  UIADD3 UR5, UR34, 0x1715609d, URZ ;  /* 0x1715609d22057890 */ /* 0x000fe2000fffe03f */
[----:B---3--:R-:W-:Y:S01]  /*1cb90*/  LOP3.LUT R4, R13, UR11, R214, 0x96, !PT ;  /* 0x0000000b0d047c12 */ /* 0x008fe2000f8e96d6 */
[----:B------:R-:W-:Y:S02]  /*1cba0*/  IMAD.WIDE.U32 R140, R140, -0x326172a9, RZ ;  /* 0xcd9e8d578c8c7825 */ /* 0x000fe400078e00ff */
[----:B------:R-:W1:Y:S02]  /*1cbb0*/  SHFL.BFLY PT, R14, R69, 0x2, 0x1f ;  /* 0x0c401f00450e7f89 */ /* 0x000e6400000e0000 */
[----:B------:R-:W-:Y:S01]  /*1cbc0*/  LOP3.LUT R213, R159, UR5, R10, 0x96, !PT ;  /* 0x000000059fd57c12 */ /* 0x000fe2000f8e960a */
[----:B------:R-:W-:Y:S01]  /*1cbd0*/  IMAD.WIDE.U32 R226, R3, -0x326172a9, RZ ;  /* 0xcd9e8d5703e27825 */ /* 0x000fe200078e00ff */
[----:B------:R-:W-:Y:S03]  /*1cbe0*/  LOP3.LUT R0, R141, UR14, R158, 0x96, !PT ;  /* 0x0000000e8d007c12 */ /* 0x000fe6000f8e969e */
[----:B------:R-:W-:Y:S01]  /*1cbf0*/  IMAD.WIDE.U32 R4, R4, -0x2daee0ad, RZ ;  /* 0xd2511f5304047825 */ /* 0x000fe200078e00ff */
[----:B------:R-:W-:Y:S01]  /*1cc00*/  LOP3.LUT R6, R227, UR10, R12, 0x96, !PT ;  /* 0x0000000ae3067c12 */ /* 0x000fe2000f8e960c */
[----:B------:R-:W3:Y:S01]  /*1cc10*/  SHFL.BFLY PT, R13, R71, 0x1, 0x1f ;  /* 0x0c201f00470d7f89 */ /* 0x000ee200000e0000 */
[--C-:B------:R-:W-:Y:S02]  /*1cc20*/  SHF.R.U32.HI R3, RZ, 0x18, R0.reuse ;  /* 0x00000018ff037819 */ /* 0x100fe40000011600 */
[----:B--2---:R-:W-:Y:S01]  /*1cc30*/  FMNMX.FTZ R70, R70, R9, !PT ;  /* 0x0000000946467209 */ /* 0x004fe20007810000 */
[----:B------:R-:W-:Y:S01]  /*1cc40*/  IMAD.WIDE.U32 R6, R6, -0x2daee0ad, RZ ;  /* 0xd2511f5306067825 */ /* 0x000fe200078e00ff */
[----:B------:R-:W-:Y:S02]  /*1cc50*/  ISETP.GE.U32.AND P5, PT, R225, R3, PT ;  /* 0x00000003e100720c */ /* 0x000fe40003fa6070 */
[----:B------:R-:W-:Y:S02]  /*1cc60*/  SHF.R.U32.HI R3, RZ, 0x10, R0 ;  /* 0x00000010ff037819 */ /* 0x000fe40000011600 */
[----:B----4-:R-:W-:Y:S02]  /*1cc70*/  FMNMX.FTZ R68, R68, R11, !PT ;  /* 0x0000000b44447209 */ /* 0x010fe40007810000 */
[----:B------:R-:W-:Y:S02]  /*1cc80*/  LOP3.LUT R3, R3, 0xff, RZ, 0xc0, !PT ;  /* 0x000000ff03037812 */ /* 0x000fe400078ec0ff */
[----:B------:R-:W-:Y:S02]  /*1cc90*/  LOP3.LUT R12, R7, UR8, R4, 0x96, !PT ;  /* 0x00000008070c7c12 */ /* 0x000fe4000f8e9604 */
[----:B------:R-:W-:Y:S01]  /*1cca0*/  LOP3.LUT R8, R0, 0xff, RZ, 0xc0, !PT ;  /* 0x000000ff00087812 */ /* 0x000fe200078ec0ff */
[----:B------:R-:W2:Y:S01]  /*1ccb0*/  SHFL.BFLY PT, R7, R70, 0x1, 0x1f ;  /* 0x0c201f0046077f89 */ /* 0x000ea200000e0000 */
[----:B------:R-:W-:Y:S02]  /*1ccc0*/  LOP3.LUT R5, R5, UR4, R250, 0x96, !PT ;  /* 0x0000000405057c12 */ /* 0x000fe4000f8e96fa */
[----:B-1----:R-:W-:Y:S02]  /*1ccd0*/  FMNMX.FTZ R69, R69, R14, !PT ;  /* 0x0000000e45457209 */ /* 0x002fe40007810000 */
[----:B------:R-:W-:Y:S01]  /*1cce0*/  ISETP.GE.U32.AND P2, PT, R225, R3, PT ;  /* 0x00000003e100720c */ /* 0x000fe20003f46070 */
[----:B------:R-:W-:Y:S01]  /*1ccf0*/  IMAD.WIDE.U32 R4, R5, -0x326172a9, RZ ;  /* 0xcd9e8d5705047825 */ /* 0x000fe200078e00ff */
[----:B------:R-:W-:Y:S01]  /*1cd00*/  ISETP.GE.U32.AND P4, PT, R225, R8, PT ;  /* 0x00000008e100720c */ /* 0x000fe20003f86070 */
[----:B------:R-:W1:Y:S01]  /*1cd10*/  SHFL.BFLY PT, R3, R68, 0x1, 0x1f ;  /* 0x0c201f0044037f89 */ /* 0x000e6200000e0000 */
[----:B---3--:R-:W-:Y:S01]  /*1cd20*/  FMNMX.FTZ R71, R71, R13, !PT ;  /* 0x0000000d47477209 */ /* 0x008fe20007810000 */
[----:B------:R-:W-:Y:S01]  /*1cd30*/  IMAD.WIDE.U32 R12, R12, -0x326172a9, RZ ;  /* 0xcd9e8d570c0c7825 */ /* 0x000fe200078e00ff */
[----:B------:R-:W-:Y:S02]  /*1cd40*/  LOP3.LUT R10, R5, UR9, R226, 0x96, !PT ;  /* 0x00000009050a7c12 */ /* 0x000fe4000f8e96e2 */
[----:B------:R-:W-:Y:S02]  /*1cd50*/  LOP3.LUT R0, R0, 0xffff, RZ, 0xc0, !PT ;  /* 0x0000ffff00007812 */ /* 0x000fe400078ec0ff */
[----:B------:R-:W-:Y:S01]  /*1cd60*/  FSETP.NEU.FTZ.AND P1, PT, R71, -INF , PT ;  /* 0xff8000004700780b */ /* 0x000fe20003f3d000 */
[----:B------:R-:W3:Y:S01]  /*1cd70*/  SHFL.BFLY PT, R8, R69, 0x1, 0x1f ;  /* 0x0c201f0045087f89 */ /* 0x000ee200000e0000 */
[----:B------:R-:W-:Y:S01]  /*1cd80*/  SHF.R.U32.HI R0, RZ, 0x8, R0 ;  /* 0x00000008ff007819 */ /* 0x000fe20000011600 */
[----:B------:R-:W-:Y:S01]  /*1cd90*/  IMAD.WIDE.U32 R10, R10, -0x2daee0ad, RZ ;  /* 0xd2511f530a0a7825 */ /* 0x000fe200078e00ff */
[----:B------:R-:W-:Y:S02]  /*1cda0*/  LOP3.LUT R5, R13, UR7, R4, 0x96, !PT ;  /* 0x000000070d057c12 */ /* 0x000fe4000f8e9604 */
[----:B------:R-:W-:Y:S02]  /*1cdb0*/  LOP3.LUT R0, R0, 0xffff, RZ, 0xc0, !PT ;  /* 0x0000ffff00007812 */ /* 0x000fe400078ec0ff */
[----:B------:R-:W-:Y:S01]  /*1cdc0*/  LOP3.LUT R11, R11, UR6, R6, 0x96, !PT ;  /* 0x000000060b0b7c12 */ /* 0x000fe2000f8e9606 */
[----:B------:R-:W-:Y:S01]  /*1cdd0*/  FMUL.FTZ R6, R71, c[0x0][0x23c] ;  /* 0x00008f0047067a20 */ /* 0x000fe20000410000 */
[----:B--2---:R-:W-:Y:S01]  /*1cde0*/  FMNMX.FTZ R70, R70, R7, !PT ;  /* 0x0000000746467209 */ /* 0x004fe20007810000 */
[----:B------:R-:W-:Y:S01]  /*1cdf0*/  IMAD.WIDE.U32 R194, R5, -0x2daee0ad, RZ ;  /* 0xd2511f5305c27825 */ /* 0x000fe200078e00ff */
[----:B------:R-:W-:Y:S02]  /*1ce00*/  ISETP.GE.U32.AND P3, PT, R225, R0, PT ;  /* 0x00000000e100720c */ /* 0x000fe40003f66070 */
[----:B------:R-:W-:Y:S01]  /*1ce10*/  FSEL R6, R6, RZ, P1 ;  /* 0x000000ff06067208 */ /* 0x000fe20000800000 */
[----:B------:R-:W-:Y:S01]  /*1ce20*/  IMAD.WIDE.U32 R162, R11, -0x326172a9, RZ ;  /* 0xcd9e8d570ba27825 */ /* 0x000fe200078e00ff */
[----:B------:R-:W-:Y:S02]  /*1ce30*/  FSEL R0, R71, RZ, P1 ;  /* 0x000000ff47007208 */ /* 0x000fe40000800000 */
[----:B-1----:R-:W-:Y:S01]  /*1ce40*/  FMNMX.FTZ R68, R68, R3, !PT ;  /* 0x0000000344447209 */ /* 0x002fe20007810000 */
[--C-:B------:R-:W-:Y:S01]  /*1ce50*/  FFMA.FTZ R200, R29, c[0x0][0x23c], -R6.reuse ;  /* 0x00008f001dc87a23 */ /* 0x100fe20000010806 */
[----:B------:R-:W-:Y:S01]  /*1ce60*/  FSETP.NEU.FTZ.AND P0, PT, R70, -INF , PT ;  /* 0xff8000004600780b */ /* 0x000fe20003f1d000 */
[--C-:B------:R-:W-:Y:S01]  /*1ce70*/  FFMA.FTZ R197, R28, c[0x0][0x23c], -R6.reuse ;  /* 0x00008f001cc57a23 */ /* 0x100fe20000010806 */
[----:B------:R-:W-:Y:S01]  /*1ce80*/  FSETP.NEU.FTZ.AND P1, PT, R68, -INF , PT ;  /* 0xff8000004400780b */ /* 0x000fe20003f3d000 */
[----:B------:R-:W-:Y:S01]  /*1ce90*/  FFMA.FTZ R216, R44, c[0x0][0x23c], -R6 ;  /* 0x00008f002cd87a23 */ /* 0x000fe20000010806 */
[----:B------:R-:W-:Y:S01]  /*1cea0*/  LOP3.LUT R208, R163, UR5, R12, 0x96, !PT ;  /* 0x00000005a3d07c12 */ /* 0x000fe2000f8e960c */
[----:B------:R-:W-:Y:S01]  /*1ceb0*/  FFMA.FTZ R4, R75, c[0x0][0x23c], -R6 ;  /* 0x00008f004b047a23 */ /* 0x000fe20000010806 */
[----:B---3--:R-:W-:Y:S01]  /*1cec0*/  FMNMX.FTZ R69, R69, R8, !PT ;  /* 0x0000000845457209 */ /* 0x008fe20007810000 */
[----:B------:R-:W-:Y:S01]  /*1ced0*/  FMUL.FTZ R8, R70, c[0x0][0x23c] ;  /* 0x00008f0046087a20 */ /* 0x000fe20000410000 */
[----:B------:R-:W-:Y:S01]  /*1cee0*/  FSEL R3, R68, RZ, P1 ;  /* 0x000000ff44037208 */ /* 0x000fe20000800000 */
[----:B------:R1:W-:Y:S01]  /*1cef0*/  MUFU.EX2 R157, R4 ;  /* 0x00000004009d7308 */ /* 0x0003e20000000800 */
[----:B------:R-:W-:Y:S01]  /*1cf00*/  FADD.FTZ R2, -R0, R2 ;  /* 0x0000000200027221 */ /* 0x000fe20000010100 */
[----:B------:R-:W-:Y:S01]  /*1cf10*/  FSEL R0, R70, RZ, P0 ;  /* 0x000000ff46007208 */ /* 0x000fe20000000000 */
[----:B------:R-:W-:Y:S01]  /*1cf20*/  FMUL.FTZ R9, R68, c[0x0][0x23c] ;  /* 0x00008f0044097a20 */ /* 0x000fe20000410000 */
[----:B------:R-:W-:Y:S01]  /*1cf30*/  FSEL R8, R8, RZ, P0 ;  /* 0x000000ff08087208 */ /* 0x000fe20000000000 */
[----:B------:R-:W-:Y:S01]  /*1cf40*/  FADD.FTZ R5, -R3, R73 ;  /* 0x0000004903057221 */ /* 0x000fe20000010100 */
[----:B------:R-:W-:Y:S01]  /*1cf50*/  FSETP.NEU.FTZ.AND P0, PT, R69, -INF , PT ;  /* 0xff8000004500780b */ /* 0x000fe20003f1d000 */
[----:B------:R-:W-:Y:S02]  /*1cf60*/  FFMA.FTZ R211, R41, c[0x0][0x23c], -R6 ;  /* 0x00008f0029d37a23 */ /* 0x000fe40000010806 */
[--C-:B------:R-:W-:Y:S02]  /*1cf70*/  FFMA.FTZ R3, R142, c[0x0][0x23c], -R8.reuse ;  /* 0x00008f008e037a23 */ /* 0x100fe40000010808 */
[--C-:B------:R-:W-:Y:S02]  /*1cf80*/  FFMA.FTZ R198, R31, c[0x0][0x23c], -R8.reuse ;  /* 0x00008f001fc67a23 */ /* 0x100fe40000010808 */
[----:B------:R2:W-:Y:S01]  /*1cf90*/  MUFU.EX2 R73, R3 ;  /* 0x0000000300497308 */ /* 0x0005e20000000800 */
[--C-:B------:R-:W-:Y:S02]  /*1cfa0*/  FFMA.FTZ R203, R42, c[0x0][0x23c], -R8.reuse ;  /* 0x00008f002acb7a23 */ /* 0x100fe40000010808 */
[--C-:B------:R-:W-:Y:S02]  /*1cfb0*/  FFMA.FTZ R236, R58, c[0x0][0x23c], -R8.reuse ;  /* 0x00008f003aec7a23 */ /* 0x100fe40000010808 */
[--C-:B------:R-:W-:Y:S02]  /*1cfc0*/  FFMA.FTZ R238, R59, c[0x0][0x23c], -R8.reuse ;  /* 0x00008f003bee7a23 */ /* 0x100fe40000010808 */
[--C-:B------:R-:W-:Y:S02]  /*1cfd0*/  FFMA.FTZ R244, R62, c[0x0][0x23c], -R8.reuse ;  /* 0x00008f003ef47a23 */ /* 0x100fe40000010808 */
[----:B------:R-:W-:Y:S02]  /*1cfe0*/  FFMA.FTZ R246, R63, c[0x0][0x23c], -R8 ;  /* 0x00008f003ff67a23 */ /* 0x000fe40000010808 */
[----:B-1----:R-:W-:Y:S01]  /*1cff0*/  FADD.FTZ R4, -R0, R72 ;  /* 0x0000004800047221 */ /* 0x002fe20000010100 */
[----:B------:R-:W-:Y:S01]  /*1d000*/  FSEL R0, R69, RZ, P0 ;  /* 0x000000ff45007208 */ /* 0x000fe20000000000 */
[----:B------:R-:W-:Y:S01]  /*1d010*/  FFMA.FTZ R217, R45, c[0x0][0x23c], -R6 ;  /* 0x00008f002dd97a23 */ /* 0x000fe20000010806 */
[----:B------:R-:W-:Y:S01]  /*1d020*/  LOP3.LUT R72, R195, UR12, R10, 0x96, !PT ;  /* 0x0000000cc3487c12 */ /* 0x000fe2000f8e960a */
[----:B------:R-:W-:Y:S02]  /*1d030*/  FFMA.FTZ R195, R30, c[0x0][0x23c], -R8 ;  /* 0x00008f001ec37a23 */ /* 0x000fe40000010808 */
[----:B------:R-:W-:Y:S02]  /*1d040*/  FADD.FTZ R7, -R0, R74 ;  /* 0x0000004a00077221 */ /* 0x000fe40000010100 */
[----:B------:R-:W-:Y:S02]  /*1d050*/  FMUL.FTZ R0, R69, c[0x0][0x23c] ;  /* 0x00008f0045007a20 */ /* 0x000fe40000410000 */
[--C-:B------:R-:W-:Y:S02]  /*1d060*/  FFMA.FTZ R74, R155, c[0x0][0x23c], -R6.reuse ;  /* 0x00008f009b4a7a23 */ /* 0x100fe40000010806 */
[--C-:B------:R-:W-:Y:S01]  /*1d070*/  FFMA.FTZ R155, R25, c[0x0][0x23c], -R6.reuse ;  /* 0x00008f00199b7a23 */ /* 0x100fe20000010806 */
[----:B--2---:R-:W-:Y:S01]  /*1d080*/  FSEL R3, R9, RZ, P1 ;  /* 0x000000ff09037208 */ /* 0x004fe20000800000 */
[--C-:B------:R-:W-:Y:S01]  /*1d090*/  FFMA.FTZ R235, R56, c[0x0][0x23c], -R6.reuse ;  /* 0x00008f0038eb7a23 */ /* 0x100fe20000010806 */
[----:B------:R-:W-:Y:S01]  /*1d0a0*/  FSEL R0, R0, RZ, P0 ;  /* 0x000000ff00007208 */ /* 0x000fe20000000000 */
        /* <DEDUP_REMOVED lines=28> */
[----:B------:R-:W-:Y:S02]  /*1d270*/  FFMA.FTZ R241, R65, c[0x0][0x23c], -R3 ;  /* 0x00008f0041f17a23 */ /* 0x000fe40000010803 */
[--C-:B------:R-:W-:Y:S01]  /*1d280*/  FFMA.FTZ R3, R150, c[0x0][0x23c], -R0.reuse ;  /* 0x00008f0096037a23 */ /* 0x100fe20000010800 */
[----:B------:R-:W-:Y:S01]  /*1d290*/  IADD3 R150, P0, R148, UR23, RZ ;  /* 0x0000001794967c10 */ /* 0x000fe2000ff1e0ff */
[--C-:B------:R-:W-:Y:S02]  /*1d2a0*/  FFMA.FTZ R159, R18, c[0x0][0x23c], -R0.reuse ;  /* 0x00008f00129f7a23 */ /* 0x100fe40000010800 */
[--C-:B------:R-:W-:Y:S01]  /*1d2b0*/  FFMA.FTZ R161, R23, c[0x0][0x23c], -R0.reuse ;  /* 0x00008f0017a17a23 */ /* 0x100fe20000010800 */
[----:B------:R-:W-:Y:S01]  /*1d2c0*/  MUFU.EX2 R75, R3 ;  /* 0x00000003004b7308 */ /* 0x000fe20000000800 */
[--C-:B------:R-:W-:Y:S02]  /*1d2d0*/  FFMA.FTZ R207, R38, c[0x0][0x23c], -R0.reuse ;  /* 0x00008f0026cf7a23 */ /* 0x100fe40000010800 */
[--C-:B------:R-:W-:Y:S02]  /*1d2e0*/  FFMA.FTZ R218, R50, c[0x0][0x23c], -R0.reuse ;  /* 0x00008f0032da7a23 */ /* 0x100fe40000010800 */
[--C-:B------:R-:W-:Y:S02]  /*1d2f0*/  FFMA.FTZ R231, R54, c[0x0][0x23c], -R0.reuse ;  /* 0x00008f0036e77a23 */ /* 0x100fe40000010800 */
[--C-:B------:R-:W-:Y:S02]  /*1d300*/  FFMA.FTZ R243, R67, c[0x0][0x23c], -R0.reuse ;  /* 0x00008f0043f37a23 */ /* 0x100fe40000010800 */
[----:B------:R-:W-:Y:S02]  /*1d310*/  FFMA.FTZ R234, R55, c[0x0][0x23c], -R0 ;  /* 0x00008f0037ea7a23 */ /* 0x000fe40000010800 */
[----:B------:R-:W-:Y:S02]  /*1d320*/  FMUL.FTZ R0, R2, c[0x0][0x23c] ;  /* 0x00008f0002007a20 */ /* 0x000fe40000410000 */
[--C-:B------:R-:W-:Y:S02]  /*1d330*/  FFMA.FTZ R22, R156, c[0x0][0x23c], -R8.reuse ;  /* 0x00008f009c167a23 */ /* 0x100fe40000010808 */
[----:B------:R-:W1:Y:S01]  /*1d340*/  MUFU.EX2 R2, R0 ;  /* 0x0000000000027308 */ /* 0x000e620000000800 */
[--C-:B------:R-:W-:Y:S01]  /*1d350*/  FFMA.FTZ R34, R153, c[0x0][0x23c], -R8.reuse ;  /* 0x00008f0099227a23 */ /* 0x100fe20000010808 */
[----:B------:R2:W3:Y:S01]  /*1d360*/  LDL.S16 R156, [R1+0x70] ;  /* 0x00007000019c7983 */ /* 0x0004e20000100600 */
[----:B------:R-:W-:Y:S02]  /*1d370*/  FFMA.FTZ R146, R26, c[0x0][0x23c], -R8 ;  /* 0x00008f001a927a23 */ /* 0x000fe40000010808 */
[----:B------:R-:W-:Y:S01]  /*1d380*/  IMAD.MOV.U32 R54, RZ, RZ, R204 ;  /* 0x000000ffff367224 */ /* 0x000fe200078e00cc */
[----:B------:R2:W4:Y:S01]  /*1d390*/  LDL.S16 R153, [R1+0x50] ;  /* 0x0000500001997983 */ /* 0x0005220000100600 */
[--C-:B------:R-:W-:Y:S02]  /*1d3a0*/  FFMA.FTZ R23, R154, c[0x0][0x23c], -R8.reuse ;  /* 0x00008f009a177a23 */ /* 0x100fe40000010808 */
[--C-:B------:R-:W-:Y:S02]  /*1d3b0*/  FFMA.FTZ R154, R27, c[0x0][0x23c], -R8.reuse ;  /* 0x00008f001b9a7a23 */ /* 0x100fe40000010808 */
[----:B------:R-:W-:Y:S02]  /*1d3c0*/  FFMA.FTZ R204, R43, c[0x0][0x23c], -R8 ;  /* 0x00008f002bcc7a23 */ /* 0x000fe40000010808 */
[----:B------:R-:W-:Y:S02]  /*1d3d0*/  IMAD.MOV.U32 R50, RZ, RZ, R214 ;  /* 0x000000ffff327224 */ /* 0x000fe400078e00d6 */
[--C-:B------:R-:W-:Y:S02]  /*1d3e0*/  FFMA.FTZ R214, R46, c[0x0][0x23c], -R8.reuse ;  /* 0x00008f002ed67a23 */ /* 0x100fe40000010808 */
[----:B------:R-:W-:Y:S02]  /*1d3f0*/  IMAD.MOV.U32 R51, RZ, RZ, R215 ;  /* 0x000000ffff337224 */ /* 0x000fe400078e00d7 */
[----:B------:R-:W-:Y:S02]  /*1d400*/  FFMA.FTZ R215, R47, c[0x0][0x23c], -R8 ;  /* 0x00008f002fd77a23 */ /* 0x000fe40000010808 */
[--C-:B------:R-:W-:Y:S02]  /*1d410*/  FFMA.FTZ R35, R152, c[0x0][0x23c], -R6.reuse ;  /* 0x00008f0098237a23 */ /* 0x100fe40000010806 */
[--C-:B------:R-:W-:Y:S01]  /*1d420*/  FFMA.FTZ R38, R151, c[0x0][0x23c], -R6.reuse ;  /* 0x00008f0097267a23 */ /* 0x100fe20000010806 */
[----:B------:R-:W-:Y:S01]  /*1d430*/  IADD3.X R151, R149, UR22, RZ, P0, !PT ;  /* 0x0000001695977c10 */ /* 0x000fe200087fe4ff */
[C---:B-1----:R-:W-:Y:S01]  /*1d440*/  FMUL.FTZ R8, R2.reuse, R112 ;  /* 0x0000007002087220 */ /* 0x042fe20000410000 */
[----:B------:R2:W5:Y:S01]  /*1d450*/  LDL.S16 R152, [R1+0x60] ;  /* 0x0000600001987983 */ /* 0x0005620000100600 */
[----:B------:R-:W-:Y:S02]  /*1d460*/  FFMA.FTZ R143, R2, R224, R157 ;  /* 0x000000e0028f7223 */ /* 0x000fe4000001009d */
[----:B------:R-:W-:Y:S01]  /*1d470*/  FMUL.FTZ R0, R4, c[0x0][0x23c] ;  /* 0x00008f0004007a20 */ /* 0x000fe20000410000 */
[----:B------:R2:W2:Y:S01]  /*1d480*/  LDL.S16 R112, [R1+0x58] ;  /* 0x0000580001707983 */ /* 0x0004a20000100600 */
[--C-:B------:R-:W-:Y:S02]  /*1d490*/  FFMA.FTZ R39, R24, c[0x0][0x23c], -R6.reuse ;  /* 0x00008f0018277a23 */ /* 0x100fe40000010806 */
[----:B------:R1:W1:Y:S01]  /*1d4a0*/  MUFU.EX2 R3, R0 ;  /* 0x0000000000037308 */ /* 0x0002620000000800 */
[----:B------:R1:W5:Y:S01]  /*1d4b0*/  LDL.S16 R224, [R1+0x54] ;  /* 0x0000540001e07983 */ /* 0x0003620000100600 */
[----:B------:R-:W-:Y:S02]  /*1d4c0*/  IMAD.MOV.U32 R55, RZ, RZ, R205 ;  /* 0x000000ffff377224 */ /* 0x000fe400078e00cd */
[--C-:B------:R-:W-:Y:S02]  /*1d4d0*/  FFMA.FTZ R205, R40, c[0x0][0x23c], -R6.reuse ;  /* 0x00008f0028cd7a23 */ /* 0x100fe40000010806 */
[--C-:B------:R-:W-:Y:S02]  /*1d4e0*/  FFMA.FTZ R242, R60, c[0x0][0x23c], -R6.reuse ;  /* 0x00008f003cf27a23 */ /* 0x100fe40000010806 */
[----:B------:R-:W-:Y:S02]  /*1d4f0*/  FFMA.FTZ R245, R61, c[0x0][0x23c], -R6 ;  /* 0x00008f003df57a23 */ /* 0x000fe40000010806 */
[C---:B------:R-:W-:Y:S02]  /*1d500*/  FMUL.FTZ R28, R2.reuse, R92 ;  /* 0x0000005c021c7220 */ /* 0x040fe40000410000 */
[C---:B------:R-:W-:Y:S02]  /*1d510*/  FMUL.FTZ R9, R2.reuse, R113 ;  /* 0x0000007102097220 */ /* 0x040fe40000410000 */
[C---:B------:R-:W-:Y:S02]  /*1d520*/  FMUL.FTZ R29, R2.reuse, R93 ;  /* 0x0000005d021d7220 */ /* 0x040fe40000410000 */
[C---:B------:R-:W-:Y:S02]  /*1d530*/  FMUL.FTZ R40, R2.reuse, R88 ;  /* 0x0000005802287220 */ /* 0x040fe40000410000 */
[C---:B------:R-:W-:Y:S02]  /*1d540*/  FMUL.FTZ R12, R2.reuse, R104 ;  /* 0x00000068020c7220 */ /* 0x040fe40000410000 */
[C---:B------:R-:W-:Y:S02]  /*1d550*/  FMUL.FTZ R13, R2.reuse, R105 ;  /* 0x00000069020d7220 */ /* 0x040fe40000410000 */
[----:B------:R-:W-:Y:S02]  /*1d560*/  FMUL.FTZ R24, R2, R96 ;  /* 0x0000006002187220 */ /* 0x000fe40000410000 */
[----:B-1----:R-:W-:Y:S02]  /*1d570*/  FMUL.FTZ R0, R5, c[0x0][0x23c] ;  /* 0x00008f0005007a20 */ /* 0x002fe40000410000 */
[C---:B------:R-:W-:Y:S02]  /*1d580*/  FMUL.FTZ R31, R3.reuse, R95 ;  /* 0x0000005f031f7220 */ /* 0x040fe40000410000 */
[----:B------:R1:W1:Y:S01]  /*1d590*/  MUFU.EX2 R6, R0 ;  /* 0x0000000000067308 */ /* 0x0002620000000800 */
[C---:B------:R-:W-:Y:S02]  /*1d5a0*/  FMUL.FTZ R42, R3.reuse, R90 ;  /* 0x0000005a032a7220 */ /* 0x040fe40000410000 */
[C---:B------:R-:W-:Y:S02]  /*1d5b0*/  FMUL.FTZ R46, R3.reuse, R86 ;  /* 0x00000056032e7220 */ /* 0x040fe40000410000 */
[C---:B------:R-:W-:Y:S02]  /*1d5c0*/  FFMA.FTZ R92, R3.reuse, R228, R73 ;  /* 0x000000e4035c7223 */ /* 0x040fe40000010049 */
[C---:B------:R-:W-:Y:S02]  /*1d5d0*/  FMUL.FTZ R10, R3.reuse, R114 ;  /* 0x00000072030a7220 */ /* 0x040fe40000410000 */
[C---:B------:R-:W-:Y:S02]  /*1d5e0*/  FMUL.FTZ R11, R3.reuse, R115 ;  /* 0x00000073030b7220 */ /* 0x040fe40000410000 */
[C---:B------:R-:W-:Y:S01]  /*1d5f0*/  FMUL.FTZ R14, R3.reuse, R106 ;  /* 0x0000006a030e7220 */ /* 0x040fe20000410000 */
[----:B------:R-:W-:Y:S01]  /*1d600*/  SHF.R.U32.HI R106, RZ, 0x18, R140 ;  /* 0x00000018ff6a7819 */ /* 0x000fe2000001168c */
[C---:B------:R-:W-:Y:S02]  /*1d610*/  FMUL.FTZ R15, R3.reuse, R107 ;  /* 0x0000006b030f7220 */ /* 0x040fe40000410000 */
[C---:B------:R-:W-:Y:S02]  /*1d620*/  FMUL.FTZ R26, R3.reuse, R98 ;  /* 0x00000062031a7220 */ /* 0x040fe40000410000 */
[C---:B------:R-:W-:Y:S01]  /*1d630*/  FMUL.FTZ R27, R3.reuse, R99 ;  /* 0x00000063031b7220 */ /* 0x040fe20000410000 */
[----:B------:R-:W-:Y:S01]  /*1d640*/  MUFU.EX2 R98, R161 ;  /* 0x000000a100627308 */ /* 0x000fe20000000800 */
[C---:B------:R-:W-:Y:S02]  /*1d650*/  FMUL.FTZ R30, R3.reuse, R94 ;  /* 0x0000005e031e7220 */ /* 0x040fe40000410000 */
[C---:B------:R-:W-:Y:S02]  /*1d660*/  FMUL.FTZ R43, R3.reuse, R91 ;  /* 0x0000005b032b7220 */ /* 0x040fe40000410000 */
[----:B------:R-:W-:Y:S02]  /*1d670*/  FMUL.FTZ R47, R3, R87 ;  /* 0x00000057032f7220 */ /* 0x000fe40000410000 */
[----:B-1----:R-:W-:Y:S01]  /*1d680*/  FMUL.FTZ R0, R7, c[0x0][0x23c] ;  /* 0x00008f0007007a20 */ /* 0x002fe20000410000 */
[----:B------:R-:W-:Y:S01]  /*1d690*/  F2FP.BF16.PACK_AB R7, R75, R16 ;  /* 0x000000104b07723e */ /* 0x000fe200000010ff */
[C---:B------:R-:W-:Y:S01]  /*1d6a0*/  FMUL.FTZ R58, R3.reuse, R82 ;  /* 0x00000052033a7220 */ /* 0x040fe20000410000 */
[----:B------:R-:W-:Y:S01]  /*1d6b0*/  MUFU.EX2 R94, R192 ;  /* 0x000000c0005e7308 */ /* 0x000fe20000000800 */
[C---:B------:R-:W-:Y:S02]  /*1d6c0*/  FMUL.FTZ R59, R3.reuse, R83 ;  /* 0x00000053033b7220 */ /* 0x040fe40000410000 */
[C---:B------:R-:W-:Y:S02]  /*1d6d0*/  FMUL.FTZ R62, R3.reuse, R78 ;  /* 0x0000004e033e7220 */ /* 0x040fe40000410000 */
[----:B------:R-:W-:Y:S01]  /*1d6e0*/  FMUL.FTZ R63, R3, R79 ;  /* 0x0000004f033f7220 */ /* 0x000fe20000410000 */
[----:B------:R-:W-:Y:S01]  /*1d6f0*/  F2FP.BF16.PACK_AB R3, R142, R17 ;  /* 0x000000118e03723e */ /* 0x000fe200000010ff */
        /* <DEDUP_REMOVED lines=9> */
[----:B------:R-:W-:Y:S01]  /*1d790*/  FMUL.FTZ R57, R2, R81 ;  /* 0x0000005102397220 */ /* 0x000fe20000410000 */
[C---:B------:R-:W-:Y:S01]  /*1d7a0*/  PRMT R2, R3.reuse, 0x7632, R2 ;  /* 0x0000763203027816 */ /* 0x040fe20000000002 */
[C---:B------:R-:W-:Y:S02]  /*1d7b0*/  FMUL.FTZ R33, R6.reuse, R125 ;  /* 0x0000007d06217220 */ /* 0x040fe40000410000 */
[C---:B------:R-:W-:Y:S01]  /*1d7c0*/  FMUL.FTZ R52, R6.reuse, R108 ;  /* 0x0000006c06347220 */ /* 0x040fe20000410000 */
[----:B------:R-:W-:Y:S01]  /*1d7d0*/  PRMT R97, R3, 0x5410, R2 ;  /* 0x0000541003617816 */ /* 0x000fe20000000002 */
[C---:B------:R-:W-:Y:S02]  /*1d7e0*/  FFMA.FTZ R87, R6.reuse, R230, R17 ;  /* 0x000000e606577223 */ /* 0x040fe40000010011 */
        /* <DEDUP_REMOVED lines=13> */
[----:B------:R1:W-:Y:S01]  /*1d8c0*/  MUFU.EX2 R85, R35 ;  /* 0x0000002300557308 */ /* 0x0003e20000000800 */
[C---:B------:R-:W-:Y:S02]  /*1d8d0*/  FMUL.FTZ R64, R6.reuse, R100 ;  /* 0x0000006406407220 */ /* 0x040fe40000410000 */
[----:B------:R-:W-:Y:S02]  /*1d8e0*/  FMUL.FTZ R65, R6, R101 ;  /* 0x0000006506417220 */ /* 0x000fe40000410000 */
[----:B-1----:R-:W-:Y:S02]  /*1d8f0*/  FFMA.FTZ R89, R0, R229, R16 ;  /* 0x000000e500597223 */ /* 0x002fe40000010010 */
[----:B------:R-:W-:Y:S01]  /*1d900*/  FMUL.FTZ R16, R6, R132 ;  /* 0x0000008406107220 */ /* 0x000fe20000410000 */
[C---:B------:R-:W-:Y:S01]  /*1d910*/  PRMT R6, R7.reuse, 0x7610, R6 ;  /* 0x0000761007067816 */ /* 0x040fe20000000006 */
[----:B------:R-:W-:Y:S01]  /*1d920*/  FADD.FTZ R96, R74, R143 ;  /* 0x0000008f4a607221 */ /* 0x000fe20000010000 */
[----:B------:R-:W-:Y:S01]  /*1d930*/  PRMT R7, R7, 0x7632, R7 ;  /* 0x0000763207077816 */ /* 0x000fe20000000007 */
[----:B------:R-:W-:Y:S01]  /*1d940*/  FADD.FTZ R87, R142, R87 ;  /* 0x000000578e577221 */ /* 0x000fe20000010000 */
[----:B------:R-:W-:Y:S01]  /*1d950*/  MUFU.EX2 R129, R219 ;  /* 0x000000db00817308 */ /* 0x000fe20000000800 */
[----:B------:R-:W-:Y:S01]  /*1d960*/  IMAD.WIDE.U32 R120, R72, -0x326172a9, RZ ;  /* 0xcd9e8d5748787825 */ /* 0x000fe200078e00ff */
[----:B------:R-:W-:Y:S03]  /*1d970*/  PRMT R109, R6, 0x5410, R7 ;  /* 0x00005410066d7816 */ /* 0x000fe60000000007 */
[----:B------:R-:W-:Y:S02]  /*1d980*/  FADD.FTZ R89, R75, R89 ;  /* 0x000000594b597221 */ /* 0x000fe40000010000 */
[----:B------:R-:W-:Y:S02]  /*1d990*/  IMAD.MOV.U32 R104, RZ, RZ, R54 ;  /* 0x000000ffff687224 */ /* 0x000fe400078e0036 */
[C---:B------:R-:W-:Y:S01]  /*1d9a0*/  FMUL.FTZ R54, R0.reuse, R110 ;  /* 0x0000006e00367220 */ /* 0x040fe20000410000 */
[----:B------:R1:W-:Y:S01]  /*1d9b0*/  MUFU.EX2 R101, R39 ;  /* 0x0000002700657308 */ /* 0x0003e20000000800 */
[----:B------:R-:W-:Y:S02]  /*1d9c0*/  IMAD.MOV.U32 R105, RZ, RZ, R55 ;  /* 0x000000ffff697224 */ /* 0x000fe400078e0037 */
[C---:B------:R-:W-:Y:S02]  /*1d9d0*/  FMUL.FTZ R35, R0.reuse, R127 ;  /* 0x0000007f00237220 */ /* 0x040fe40000410000 */
[C---:B------:R-:W-:Y:S02]  /*1d9e0*/  FMUL.FTZ R55, R0.reuse, R111 ;  /* 0x0000006f00377220 */ /* 0x040fe40000410000 */
[----:B------:R-:W-:Y:S02]  /*1d9f0*/  IMAD.MOV.U32 R228, RZ, RZ, R50 ;  /* 0x000000ffffe47224 */ /* 0x000fe400078e0032 */
[C---:B------:R-:W-:Y:S01]  /*1da00*/  FMUL.FTZ R50, R0.reuse, R118 ;  /* 0x0000007600327220 */ /* 0x040fe20000410000 */
[----:B------:R1:W-:Y:S01]  /*1da10*/  MUFU.EX2 R82, R23 ;  /* 0x0000001700527308 */ /* 0x0003e20000000800 */
[----:B------:R-:W-:Y:S02]  /*1da20*/  IMAD.MOV.U32 R229, RZ, RZ, R51 ;  /* 0x000000ffffe57224 */ /* 0x000fe400078e0033 */
[----:B------:R-:W-:Y:S02]  /*1da30*/  FMUL.FTZ R51, R0, R119 ;  /* 0x0000007700337220 */ /* 0x000fe40000410000 */
[----:B------:R-:W-:Y:S02]  /*1da40*/  IMAD.MOV.U32 R136, RZ, RZ, R104 ;  /* 0x000000ffff887224 */ /* 0x000fe400078e0068 */
[----:B------:R-:W-:Y:S02]  /*1da50*/  IMAD.MOV.U32 R137, RZ, RZ, R105 ;  /* 0x000000ffff897224 */ /* 0x000fe400078e0069 */
[----:B------:R-:W-:Y:S01]  /*1da60*/  IMAD.WIDE.U32 R118, R208, -0x2daee0ad, RZ ;  /* 0xd2511f53d0767825 */ /* 0x000fe200078e00ff */
[----:B------:R1:W-:Y:S03]  /*1da70*/  MUFU.EX2 R84, R38 ;  /* 0x0000002600547308 */ /* 0x0003e60000000800 */
[----:B------:R-:W-:Y:S02]  /*1da80*/  IMAD.MOV.U32 R132, RZ, RZ, R136 ;  /* 0x000000ffff847224 */ /* 0x000fe400078e0088 */
[C---:B-1----:R-:W-:Y:S02]  /*1da90*/  FMUL.FTZ R39, R0.reuse, R123 ;  /* 0x0000007b00277220 */ /* 0x042fe40000410000 */
[----:B------:R-:W-:Y:S03]  /*1daa0*/  IMAD.MOV.U32 R133, RZ, RZ, R137 ;  /* 0x000000ffff857224 */ /* 0x000fe600078e0089 */
[----:B------:R1:W-:Y:S01]  /*1dab0*/  MUFU.EX2 R80, R34 ;  /* 0x0000002200507308 */ /* 0x0003e20000000800 */
[C---:B------:R-:W-:Y:S09]  /*1dac0*/  FMUL.FTZ R23, R0.reuse, R131 ;  /* 0x0000008300177220 */ /* 0x040ff20000410000 */
[----:B------:R-:W-:Y:S01]  /*1dad0*/  MUFU.EX2 R91, R191 ;  /* 0x000000bf005b7308 */ /* 0x000fe20000000800 */
[C---:B------:R-:W-:Y:S09]  /*1dae0*/  FMUL.FTZ R38, R0.reuse, R122 ;  /* 0x0000007a00267220 */ /* 0x040ff20000410000 */
[----:B------:R-:W-:Y:S01]  /*1daf0*/  MUFU.EX2 R100, R163 ;  /* 0x000000a300647308 */ /* 0x000fe20000000800 */
[----:B-1----:R-:W-:Y:S09]  /*1db00*/  FMUL.FTZ R34, R0, R126 ;  /* 0x0000007e00227220 */ /* 0x002ff20000410000 */
[----:B------:R-:W-:Y:S01]  /*1db10*/  MUFU.EX2 R81, R155 ;  /* 0x0000009b00517308 */ /* 0x000fe20000000800 */
[----:B---3--:R-:W-:Y:S02]  /*1db20*/  @!P5 HFMA2.BF16_V2 R156, -RZ.H0_H0, RZ.H0_H0, -R7.H0_H0 ;  /* 0x200000ffff9cd231 */ /* 0x008fe40000340907 */
[----:B----4-:R-:W-:Y:S03]  /*1db30*/  @!P2 HFMA2.BF16_V2 R153, -RZ.H0_H0, RZ.H0_H0, -R6.H0_H0 ;  /* 0x200000ffff99a231 */ /* 0x010fe60000340906 */
[----:B------:R-:W-:Y:S02]  /*1db40*/  PRMT R67, R156, 0x7610, R67 ;  /* 0x000076109c437816 */ /* 0x000fe40000000043 */
[----:B------:R-:W-:Y:S02]  /*1db50*/  PRMT R18, R153, 0x7610, R18 ;  /* 0x0000761099127816 */ /* 0x000fe40000000012 */
[----:B------:R-:W-:Y:S01]  /*1db60*/  @!P5 PRMT R7, R67, 0x5410, RZ ;  /* 0x000054104307d816 */ /* 0x000fe200000000ff */
[----:B------:R-:W-:Y:S01]  /*1db70*/  FMUL.FTZ R67, R0, R103 ;  /* 0x0000006700437220 */ /* 0x000fe20000410000 */
[----:B------:R-:W-:Y:S02]  /*1db80*/  @!P2 PRMT R6, R18, 0x5410, RZ ;  /* 0x000054101206a816 */ /* 0x000fe400000000ff */
[----:B------:R-:W-:Y:S01]  /*1db90*/  IADD3 R18, P1, R150, UR38, RZ ;  /* 0x0000002696127c10 */ /* 0x000fe2000ff3e0ff */
[----:B--2---:R-:W-:Y:S02]  /*1dba0*/  @!P4 HFMA2.BF16_V2 R112, -RZ.H0_H0, RZ.H0_H0, -R3.H0_H0 ;  /* 0x200000ffff70c231 */ /* 0x004fe40000340903 */
[----:B-----5:R-:W-:Y:S03]  /*1dbb0*/  @!P3 HFMA2.BF16_V2 R224, -RZ.H0_H0, RZ.H0_H0, -R2.H0_H0 ;  /* 0x200000ffffe0b231 */ /* 0x020fe60000340902 */
[----:B------:R-:W-:Y:S01]  /*1dbc0*/  PRMT R66, R112, 0x7610, R66 ;  /* 0x0000761070427816 */ /* 0x000fe20000000042 */
[----:B------:R-:W-:Y:S03]  /*1dbd0*/  @!P4 STL.S16 [R1+0x58], R112 ;  /* 0x000058700100c387 */ /* 0x000fe60000100600 */
[----:B------:R-:W-:Y:S01]  /*1dbe0*/  @!P4 PRMT R3, R66, 0x5410, RZ ;  /* 0x000054104203c816 */ /* 0x000fe200000000ff */
[----:B------:R-:W-:Y:S01]  /*1dbf0*/  @!P3 STL.S16 [R1+0x54], R224 ;  /* 0x000054e00100b387 */ /* 0x000fe20000100600 */
[----:B------:R-:W-:Y:S03]  /*1dc00*/  PRMT R19, R224, 0x7610, R19 ;  /* 0x00007610e0137816 */ /* 0x000fe60000000013 */
[----:B------:R-:W-:Y:S01]  /*1dc10*/  @!P2 STL.S16 [R1+0x50], R153 ;  /* 0x000050990100a387 */ /* 0x000fe20000100600 */
[----:B------:R-:W-:Y:S02]  /*1dc20*/  @!P3 PRMT R2, R19, 0x5410, RZ ;  /* 0x000054101302b816 */ /* 0x000fe400000000ff */
[----:B------:R-:W-:Y:S01]  /*1dc30*/  IADD3.X R19, R151, UR24, RZ, P1, !PT ;  /* 0x0000001897137c10 */ /* 0x000fe20008ffe4ff */
[----:B------:R1:W2:Y:S04]  /*1dc40*/  LDL.S16 R66, [R1+0x5c] ;  /* 0x00005c0001427983 */ /* 0x0002a80000100600 */
[----:B------:R3:W-:Y:S04]  /*1dc50*/  STG.E.U16 [R148.64], R3 ;  /* 0x0000000394007986 */ /* 0x0007e8000c101520 */
[----:B------:R4:W-:Y:S04]  /*1dc60*/  STG.E.U16 [R148.64+0x2], R2 ;  /* 0x0000020294007986 */ /* 0x0009e8000c101520 */
[----:B------:R-:W-:Y:S04]  /*1dc70*/  STG.E.U16 [R150.64], R6 ;  /* 0x0000000696007986 */ /* 0x000fe8000c101520 */
[----:B------:R5:W-:Y:S04]  /*1dc80*/  STG.E.U16 [R150.64+0x2], R7 ;  /* 0x0000020796007986 */ /* 0x000be8000c101520 */
[----:B------:R1:W-:Y:S01]  /*1dc90*/  @!P5 STL.S16 [R1+0x70], R156 ;  /* 0x0000709c0100d387 */ /* 0x0003e20000100600 */
[----:B---3--:R-:W-:Y:S04]  /*1dca0*/  LOP3.LUT R3, R121, UR14, R162, 0x96, !PT ;  /* 0x0000000e79037c12 */ /* 0x008fe8000f8e96a2 */
[----:B----4-:R-:W-:Y:S04]  /*1dcb0*/  LOP3.LUT R2, R3, 0xff, RZ, 0xc0, !PT ;  /* 0x000000ff03027812 */ /* 0x010fe800078ec0ff */
[C---:B------:R-:W-:Y:S02]  /*1dcc0*/  ISETP.GE.U32.AND P0, PT, R225.reuse, R2, PT ;  /* 0x00000002e100720c */ /* 0x040fe40003f06070 */
[----:B------:R-:W-:Y:S01]  /*1dcd0*/  F2FP.BF16.PACK_AB R2, R74, R157 ;  /* 0x0000009d4a02723e */ /* 0x000fe200000010ff */
[----:B-----5:R-:W-:Y:S03]  /*1dce0*/  FMUL.FTZ R7, R0, R139 ;  /* 0x0000008b00077220 */ /* 0x020fe60000410000 */
[C---:B------:R-:W-:Y:S04]  /*1dcf0*/  PRMT R79, R2.reuse, 0x7632, R79 ;  /* 0x00007632024f7816 */ /* 0x040fe8000000004f */
[----:B------:R-:W-:Y:S03]  /*1dd00*/  PRMT R112, R2, 0x5410, R79 ;  /* 0x0000541002707816 */ /* 0x000fe6000000004f */
[----:B------:R-:W-:Y:S05]  /*1dd10*/  @!P0 HFMA2.BF16_V2 R152, -RZ.H0_H0, RZ.H0_H0, -R2.H0_H0 ;  /* 0x200000ffff988231 */ /* 0x000fea0000340902 */
[----:B------:R-:W-:Y:S01]  /*1dd20*/  PRMT R6, R152, 0x7610, R6 ;  /* 0x0000761098067816 */ /* 0x000fe20000000006 */
[----:B------:R3:W-:Y:S03]  /*1dd30*/  @!P0 STL.S16 [R1+0x60], R152 ;  /* 0x0000609801008387 */ /* 0x0007e60000100600 */
[----:B------:R-:W-:Y:S02]  /*1dd40*/  @!P0 PRMT R2, R6, 0x5410, RZ ;  /* 0x0000541006028816 */ /* 0x000fe400000000ff */
[----:B------:R-:W-:Y:S02]  /*1dd50*/  LOP3.LUT R6, R140, 0xff, RZ, 0xc0, !PT ;  /* 0x000000ff8c067812 */ /* 0x000fe400078ec0ff */
[C---:B-1----:R-:W-:Y:S01]  /*1dd60*/  IADD3 R156, P0, R148.reuse, UR26, RZ ;  /* 0x0000001a949c7c10 */ /* 0x042fe2000ff1e0ff */
[----:B------:R1:W-:Y:S01]  /*1dd70*/  STG.E.U16 [R18.64], R2 ;  /* 0x0000000212007986 */ /* 0x0003e2000c101520 */
[----:B------:R-:W-:Y:S02]  /*1dd80*/  ISETP.GE.U32.AND P5, PT, R225, R6, PT ;  /* 0x00000006e100720c */ /* 0x000fe40003fa6070 */
[--C-:B------:R-:W-:Y:S02]  /*1dd90*/  SHF.R.U32.HI R6, RZ, 0x18, R3.reuse ;  /* 0x00000018ff067819 */ /* 0x100fe40000011603 */
[----:B------:R-:W-:Y:S02]  /*1dda0*/  IADD3.X R157, R149, UR25, RZ, P0, !PT ;  /* 0x00000019959d7c10 */ /* 0x000fe400087fe4ff */
[----:B------:R-:W-:Y:S02]  /*1ddb0*/  ISETP.GE.U32.AND P3, PT, R225, R6, PT ;  /* 0x00000006e100720c */ /* 0x000fe40003f66070 */
[----:B---3--:R-:W-:Y:S04]  /*1ddc0*/  IADD3 R152, P1, R148, UR28, RZ ;  /* 0x0000001c94987c10 */ /* 0x008fe8000ff3e0ff */
[----:B------:R-:W-:Y:S02]  /*1ddd0*/  IADD3.X R153, R149, UR27, RZ, P1, !PT ;  /* 0x0000001b95997c10 */ /* 0x000fe40008ffe4ff */
[----:B-1----:R-:W-:Y:S01]  /*1dde0*/  LOP3.LUT R2, R3, 0xffff, RZ, 0xc0, !PT ;  /* 0x0000ffff03027812 */ /* 0x002fe200078ec0ff */
[C---:B------:R-:W-:Y:S01]  /*1ddf0*/  FMUL.FTZ R19, R0.reuse, R135 ;  /* 0x0000008700137220 */ /* 0x040fe20000410000 */
[----:B------:R-:W-:Y:S01]  /*1de00*/  SHF.R.U32.HI R3, RZ, 0x10, R3 ;  /* 0x00000010ff037819 */ /* 0x000fe20000011603 */
[----:B------:R-:W-:Y:S01]  /*1de10*/  FMUL.FTZ R18, R0, R134 ;  /* 0x0000008600127220 */ /* 0x000fe20000410000 */
[----:B------:R-:W-:Y:S02]  /*1de20*/  SHF.R.U32.HI R2, RZ, 0x8, R2 ;  /* 0x00000008ff027819 */ /* 0x000fe40000011602 */
[----:B------:R-:W-:Y:S02]  /*1de30*/  LOP3.LUT R3, R3, 0xff, RZ, 0xc0, !PT ;  /* 0x000000ff03037812 */ /* 0x000fe400078ec0ff */
[----:B------:R-:W-:Y:S02]  /*1de40*/  LOP3.LUT R2, R2, 0xffff, RZ, 0xc0, !PT ;  /* 0x0000ffff02027812 */ /* 0x000fe400078ec0ff */
[C---:B------:R-:W-:Y:S02]  /*1de50*/  ISETP.GE.U32.AND P0, PT, R225.reuse, R3, PT ;  /* 0x00000003e100720c */ /* 0x040fe40003f06070 */
[C---:B------:R-:W-:Y:S02]  /*1de60*/  ISETP.GE.U32.AND P2, PT, R225.reuse, R2, PT ;  /* 0x00000002e100720c */ /* 0x040fe40003f46070 */
[----:B------:R-:W-:Y:S04]  /*1de70*/  SHF.R.U32.HI R2, RZ, 0x10, R140 ;  /* 0x00000010ff027819 */ /* 0x000fe8000001168c */
[----:B------:R-:W-:Y:S02]  /*1de80*/  LOP3.LUT R6, R2, 0xff, RZ, 0xc0, !PT ;  /* 0x000000ff02067812 */ /* 0x000fe400078ec0ff */
[----:B------:R-:W-:Y:S02]  /*1de90*/  LOP3.LUT R2, R140, 0xffff, RZ, 0xc0, !PT ;  /* 0x0000ffff8c027812 */ /* 0x000fe400078ec0ff */
[C---:B------:R-:W-:Y:S01]  /*1dea0*/  ISETP.GE.U32.AND P6, PT, R225.reuse, R6, PT ;  /* 0x00000006e100720c */ /* 0x040fe20003fc6070 */
[----:B------:R-:W-:Y:S01]  /*1deb0*/  FMUL.FTZ R6, R0, R138 ;  /* 0x0000008a00067220 */ /* 0x000fe20000410000 */
[----:B------:R-:W-:Y:S04]  /*1dec0*/  SHF.R.U32.HI R2, RZ, 0x8, R2 ;  /* 0x00000008ff027819 */ /* 0x000fe80000011602 */
[----:B------:R-:W-:Y:S04]  /*1ded0*/  LOP3.LUT R2, R2, 0xffff, RZ, 0xc0, !PT ;  /* 0x0000ffff02027812 */ /* 0x000fe800078ec0ff */
[----:B------:R-:W-:Y:S02]  /*1dee0*/  ISETP.GE.U32.AND P4, PT, R225, R2, PT ;  /* 0x00000002e100720c */ /* 0x000fe40003f86070 */
[----:B------:R-:W1:Y:S02]  /*1def0*/  MUFU.EX2 R2, R22 ;  /* 0x0000001600027308 */ /* 0x000e640000000800 */
[----:B-1----:R-:W-:Y:S01]  /*1df00*/  F2FP.BF16.PACK_AB R73, R2, R73 ;  /* 0x000000490249723e */ /* 0x002fe200000010ff */
[----:B------:R-:W-:Y:S02]  /*1df10*/  FMUL.FTZ R22, R0, R130 ;  /* 0x0000008200167220 */ /* 0x000fe40000410000 */
[----:B------:R-:W-:Y:S01]  /*1df20*/  FADD.FTZ R92, R2, R92 ;  /* 0x0000005c025c7221 */ /* 0x000fe20000010000 */
[----:B------:R-:W-:Y:S01]  /*1df30*/  PRMT R72, R73, 0x7632, R72 ;  /* 0x0000763249487816 */ /* 0x000fe20000000048 */
[----:B--2---:R-:W-:Y:S05]  /*1df40*/  @!P2 HFMA2.BF16_V2 R66, -RZ.H0_H0, RZ.H0_H0, -R79.H0_H0 ;  /* 0x200000ffff42a231 */ /* 0x004fea000034094f */
[----:B------:R-:W-:Y:S01]  /*1df50*/  PRMT R3, R66, 0x7610, R3 ;  /* 0x0000761042037816 */ /* 0x000fe20000000003 */
[----:B------:R1:W-:Y:S03]  /*1df60*/  @!P2 STL.S16 [R1+0x5c], R66 ;  /* 0x00005c420100a387 */ /* 0x0003e60000100600 */
[----:B------:R-:W-:Y:S01]  /*1df70*/  @!P2 PRMT R79, R3, 0x5410, RZ ;  /* 0x00005410034fa816 */ /* 0x000fe200000000ff */
[----:B------:R2:W3:Y:S01]  /*1df80*/  LDL.S16 R90, [R1+0x78] ;  /* 0x00007800015a7983 */ /* 0x0004e20000100600 */
[----:B------:R-:W4:Y:S03]  /*1df90*/  MUFU.EX2 R3, R190 ;  /* 0x000000be00037308 */ /* 0x000f260000000800 */
[----:B------:R2:W5:Y:S04]  /*1dfa0*/  LDL.S16 R86, [R1+0x74] ;  /* 0x0000740001567983 */ /* 0x0005680000100600 */
[----:B------:R2:W2:Y:S04]  /*1dfb0*/  LDL.S16 R88, [R1+0x6c] ;  /* 0x00006c0001587983 */ /* 0x0004a80000100600 */
[----:B------:R2:W2:Y:S04]  /*1dfc0*/  LDL.S16 R95, [R1+0x68] ;  /* 0x00006800015f7983 */ /* 0x0004a80000100600 */
[----:B------:R-:W-:Y:S01]  /*1dfd0*/  STG.E.U16 [R156.64], R79 ;  /* 0x0000004f9c007986 */ /* 0x000fe2000c101520 */
[----:B-1----:R-:W-:Y:S01]  /*1dfe0*/  FMUL.FTZ R66, R0, R102 ;  /* 0x0000006600427220 */ /* 0x002fe20000410000 */
[----:B------:R-:W-:Y:S02]  /*1dff0*/  LOP3.LUT R0, R120, 0xff, RZ, 0xc0, !PT ;  /* 0x000000ff78007812 */ /* 0x000fe400078ec0ff */
[----:B----4-:R-:W-:Y:S01]  /*1e000*/  F2FP.BF16.PACK_AB R75, R76, R3 ;  /* 0x000000034c4b723e */ /* 0x010fe200000010ff */
[----:B------:R-:W-:Y:S01]  /*1e010*/  FADD.FTZ R3, R3, R87 ;  /* 0x0000005703037221 */ /* 0x000fe20000010000 */
[----:B------:R-:W-:Y:S01]  /*1e020*/  ISETP.GE.U32.AND P2, PT, R225, R0, PT ;  /* 0x00000000e100720c */ /* 0x000fe20003f46070 */
[----:B------:R1:W-:Y:S01]  /*1e030*/  MUFU.EX2 R87, R202 ;  /* 0x000000ca00577308 */ /* 0x0003e20000000800 */
[----:B------:R-:W-:Y:S02]  /*1e040*/  PRMT R74, R75, 0x7632, R74 ;  /* 0x000076324b4a7816 */ /* 0x000fe4000000004a */
[----:B------:R-:W-:Y:S04]  /*1e050*/  LOP3.LUT R0, R120, 0xffff, RZ, 0xc0, !PT ;  /* 0x0000ffff78007812 */ /* 0x000fe800078ec0ff */
[----:B------:R-:W-:Y:S04]  /*1e060*/  SHF.R.U32.HI R0, RZ, 0x8, R0 ;  /* 0x00000008ff007819 */ /* 0x000fe80000011600 */
[----:B------:R-:W-:Y:S04]  /*1e070*/  LOP3.LUT R0, R0, 0xffff, RZ, 0xc0, !PT ;  /* 0x0000ffff00007812 */ /* 0x000fe800078ec0ff */
[C---:B------:R-:W-:Y:S02]  /*1e080*/  ISETP.GE.U32.AND P1, PT, R225.reuse, R0, PT ;  /* 0x00000000e100720c */ /* 0x040fe40003f26070 */
[----:B------:R-:W-:Y:S04]  /*1e090*/  SHF.R.U32.HI R0, RZ, 0x10, R120 ;  /* 0x00000010ff007819 */ /* 0x000fe80000011678 */
[----:B------:R-:W-:Y:S02]  /*1e0a0*/  LOP3.LUT R0, R0, 0xff, RZ, 0xc0, !PT ;  /* 0x000000ff00007812 */ /* 0x000fe400078ec0ff */
[----:B-1----:R-:W-:Y:S01]  /*1e0b0*/  PRMT R202, R225, 0x7054, R225 ;  /* 0x00007054e1ca7816 */ /* 0x002fe200000000e1 */
[----:B---3--:R-:W-:Y:S02]  /*1e0c0*/  @!P0 HFMA2.BF16_V2 R90, -RZ.H0_H0, RZ.H0_H0, -R73.H0_H0 ;  /* 0x200000ffff5a8231 */ /* 0x008fe40000340949 */
[----:B-----5:R-:W-:Y:S03]  /*1e0d0*/  @!P3 HFMA2.BF16_V2 R86, -RZ.H0_H0, RZ.H0_H0, -R72.H0_H0 ;  /* 0x200000ffff56b231 */ /* 0x020fe60000340948 */
[----:B------:R-:W-:Y:S01]  /*1e0e0*/  PRMT R83, R90, 0x7610, R83 ;  /* 0x000076105a537816 */ /* 0x000fe20000000053 */
[----:B------:R1:W-:Y:S01]  /*1e0f0*/  @!P0 STL.S16 [R1+0x78], R90 ;  /* 0x0000785a01008387 */ /* 0x0003e20000100600 */
[----:B--2---:R-:W-:Y:S01]  /*1e100*/  @!P5 HFMA2.BF16_V2 R88, -RZ.H0_H0, RZ.H0_H0, -R75.H0_H0 ;  /* 0x200000ffff58d231 */ /* 0x004fe2000034094b */
[----:B------:R-:W-:Y:S02]  /*1e110*/  PRMT R99, R86, 0x7610, R99 ;  /* 0x0000761056637816 */ /* 0x000fe40000000063 */
[----:B------:R2:W3:Y:S01]  /*1e120*/  LDL.S16 R93, [R1+0x64] ;  /* 0x00006400015d7983 */ /* 0x0004e20000100600 */
[----:B------:R-:W-:Y:S01]  /*1e130*/  @!P4 HFMA2.BF16_V2 R95, -RZ.H0_H0, RZ.H0_H0, -R74.H0_H0 ;  /* 0x200000ffff5fc231 */ /* 0x000fe2000034094a */
[----:B------:R-:W-:Y:S02]  /*1e140*/  PRMT R2, R88, 0x7610, R2 ;  /* 0x0000761058027816 */ /* 0x000fe40000000002 */
[----:B------:R-:W-:Y:S02]  /*1e150*/  @!P3 STL.S16 [R1+0x74], R86 ;  /* 0x000074560100b387 */ /* 0x000fe40000100600 */
[----:B------:R-:W-:Y:S02]  /*1e160*/  PRMT R102, R95, 0x7610, R102 ;  /* 0x000076105f667816 */ /* 0x000fe40000000066 */
[----:B------:R4:W-:Y:S04]  /*1e170*/  @!P5 STL.S16 [R1+0x6c], R88 ;  /* 0x00006c580100d387 */ /* 0x0009e80000100600 */
[----:B------:R2:W5:Y:S04]  /*1e180*/  LDL.S16 R108, [R1+0x80] ;  /* 0x00008000016c7983 */ /* 0x0005680000100600 */
[----:B------:R2:W-:Y:S04]  /*1e190*/  @!P4 STL.S16 [R1+0x68], R95 ;  /* 0x0000685f0100c387 */ /* 0x0005e80000100600 */
[----:B------:R3:W5:Y:S01]  /*1e1a0*/  LDL.S16 R110, [R1+0x7c] ;  /* 0x00007c00016e7983 */ /* 0x0007620000100600 */
[----:B-1----:R-:W-:Y:S02]  /*1e1b0*/  PRMT R90, R73, 0x5410, R72 ;  /* 0x00005410495a7816 */ /* 0x002fe40000000048 */
[----:B------:R-:W-:Y:S01]  /*1e1c0*/  @!P3 PRMT R72, R99, 0x5410, RZ ;  /* 0x000054106348b816 */ /* 0x000fe200000000ff */
[----:B------:R1:W5:Y:S01]  /*1e1d0*/  LDL.S16 R113, [R1+0x88] ;  /* 0x0000880001717983 */ /* 0x0003620000100600 */
[----:B------:R-:W-:Y:S01]  /*1e1e0*/  ISETP.GE.U32.AND P3, PT, R225, R106, PT ;  /* 0x0000006ae100720c */ /* 0x000fe20003f66070 */
[----:B------:R-:W-:Y:S01]  /*1e1f0*/  MUFU.EX2 R99, R199 ;  /* 0x000000c700637308 */ /* 0x000fe20000000800 */
[----:B------:R-:W-:Y:S01]  /*1e200*/  @!P0 PRMT R73, R83, 0x5410, RZ ;  /* 0x0000541053498816 */ /* 0x000fe200000000ff */
[----:B------:R1:W-:Y:S01]  /*1e210*/  STG.E.U16 [R152.64+0x2], R72 ;  /* 0x0000024898007986 */ /* 0x0003e2000c101520 */
[----:B------:R-:W-:Y:S02]  /*1e220*/  ISETP.GE.U32.AND P0, PT, R225, R0, PT ;  /* 0x00000000e100720c */ /* 0x000fe40003f06070 */
[----:B------:R-:W-:Y:S01]  /*1e230*/  SHF.R.U32.HI R0, RZ, 0x18, R120 ;  /* 0x00000018ff007819 */ /* 0x000fe20000011678 */
[----:B------:R-:W-:Y:S01]  /*1e240*/  STG.E.U16 [R152.64], R73 ;  /* 0x0000004998007986 */ /* 0x000fe2000c101520 */
[----:B----4-:R-:W-:Y:S02]  /*1e250*/  PRMT R88, R75, 0x5410, R74 ;  /* 0x000054104b587816 */ /* 0x010fe4000000004a */
[----:B------:R-:W-:Y:S01]  /*1e260*/  @!P5 PRMT R75, R2, 0x5410, RZ ;  /* 0x00005410024bd816 */ /* 0x000fe200000000ff */
[----:B------:R-:W-:Y:S01]  /*1e270*/  FADD.FTZ R2, R77, R89 ;  /* 0x000000594d027221 */ /* 0x000fe20000010000 */
[----:B------:R-:W-:Y:S01]  /*1e280*/  F2FP.BF16.PACK_AB R77, R78, R77 ;  /* 0x0000004d4e4d723e */ /* 0x000fe200000010ff */
[----:B------:R-:W4:Y:S01]  /*1e290*/  MUFU.EX2 R83, R146 ;  /* 0x0000009200537308 */ /* 0x000f220000000800 */
[----:B------:R-:W-:Y:S01]  /*1e2a0*/  @!P4 PRMT R74, R102, 0x5410, RZ ;  /* 0x00005410664ac816 */ /* 0x000fe200000000ff */
[----:B------:R-:W-:Y:S01]  /*1e2b0*/  FADD.FTZ R104, R78, R2 ;  /* 0x000000024e687221 */ /* 0x000fe20000010000 */
[----:B------:R-:W-:Y:S01]  /*1e2c0*/  F2FP.BF16.PACK_AB R2, R84, R85 ;  /* 0x000000555402723e */ /* 0x000fe200000010ff */
[----:B--2---:R-:W-:Y:S01]  /*1e2d0*/  FADD.FTZ R95, R76, R3 ;  /* 0x000000034c5f7221 */ /* 0x004fe20000010000 */
[----:B------:R-:W-:Y:S01]  /*1e2e0*/  PRMT R76, R77, 0x7632, R76 ;  /* 0x000076324d4c7816 */ /* 0x000fe2000000004c */
[----:B------:R-:W-:Y:S01]  /*1e2f0*/  STG.E.U16 [R148.64+0x12], R74 ;  /* 0x0000124a94007986 */ /* 0x000fe2000c101520 */
[----:B------:R-:W-:Y:S01]  /*1e300*/  ISETP.GE.U32.AND P4, PT, R225, R0, PT ;  /* 0x00000000e100720c */ /* 0x000fe20003f86070 */
[----:B------:R-:W-:Y:S01]  /*1e310*/  IMAD.WIDE.U32 R102, R213, -0x2daee0ad, RZ ;  /* 0xd2511f53d5667825 */ /* 0x000fe200078e00ff */
[----:B------:R-:W-:Y:S01]  /*1e320*/  PRMT R89, R77, 0x5410, R76 ;  /* 0x000054104d597816 */ /* 0x000fe2000000004c */
[----:B------:R-:W-:Y:S01]  /*1e330*/  STG.E.U16 [R148.64+0x10], R75 ;  /* 0x0000104b94007986 */ /* 0x000fe2000c101520 */
[----:B------:R-:W2:Y:S01]  /*1e340*/  MUFU.EX2 R86, R154 ;  /* 0x0000009a00567308 */ /* 0x000ea20000000800 */
[----:B------:R-:W-:Y:S01]  /*1e350*/  FADD.FTZ R0, R82, R92 ;  /* 0x0000005c52007221 */ /* 0x000fe20000010000 */
[----:B------:R-:W-:Y:S01]  /*1e360*/  LOP3.LUT R78, R103, UR13, R160, 0x96, !PT ;  /* 0x0000000d674e7c12 */ /* 0x000fe2000f8e96a0 */
[----:B------:R-:W-:Y:S01]  /*1e370*/  FADD.FTZ R3, R85, R96 ;  /* 0x0000006055037221 */ /* 0x000fe20000010000 */
[----:B------:R-:W-:Y:S01]  /*1e380*/  LOP3.LUT R139, R102, 0xff, RZ, 0xc0, !PT ;  /* 0x000000ff668b7812 */ /* 0x000fe200078ec0ff */
[----:B------:R-:W-:Y:S01]  /*1e390*/  FADD.FTZ R107, R80, R0 ;  /* 0x00000000506b7221 */ /* 0x000fe20000010000 */
[----:B------:R-:W-:Y:S01]  /*1e3a0*/  LOP3.LUT R0, R78, 0xffff, RZ, 0xc0, !PT ;  /* 0x0000ffff4e007812 */ /* 0x000fe200078ec0ff */
[----:B------:R-:W-:Y:S01]  /*1e3b0*/  FADD.FTZ R105, R84, R3 ;  /* 0x0000000354697221 */ /* 0x000fe20000010000 */
[----:B------:R-:W-:Y:S01]  /*1e3c0*/  F2FP.BF16.PACK_AB R3, R80, R82 ;  /* 0x000000525003723e */ /* 0x000fe200000010ff */
[----:B------:R-:W-:Y:S01]  /*1e3d0*/  FADD.FTZ R82, R94, R95 ;  /* 0x0000005f5e527221 */ /* 0x000fe20000010000 */
[----:B------:R-:W-:Y:S01]  /*1e3e0*/  SHF.R.U32.HI R0, RZ, 0x8, R0 ;  /* 0x00000008ff007819 */ /* 0x000fe20000011600 */
[----:B------:R-:W-:Y:S01]  /*1e3f0*/  MUFU.EX2 R95, R200 ;  /* 0x000000c8005f7308 */ /* 0x000fe20000000800 */
[----:B------:R-:W-:Y:S02]  /*1e400*/  F2FP.BF16.PACK_AB R80, R91, R94 ;  /* 0x0000005e5b50723e */ /* 0x000fe400000010ff */
[----:B------:R-:W-:Y:S02]  /*1e410*/  LOP3.LUT R0, R0, 0xffff, RZ, 0xc0, !PT ;  /* 0x0000ffff00007812 */ /* 0x000fe400078ec0ff */
[----:B------:R-:W-:Y:S02]  /*1e420*/  LOP3.LUT R111, R78, 0xff, RZ, 0xc0, !PT ;  /* 0x000000ff4e6f7812 */ /* 0x000fe400078ec0ff */
[--C-:B------:R-:W-:Y:S02]  /*1e430*/  SHF.R.U32.HI R85, RZ, 0x18, R78.reuse ;  /* 0x00000018ff557819 */ /* 0x100fe4000001164e */
[----:B------:R-:W-:Y:S01]  /*1e440*/  SHF.R.U32.HI R78, RZ, 0x10, R78 ;  /* 0x00000010ff4e7819 */ /* 0x000fe2000001164e */
[----:B------:R-:W-:Y:S01]  /*1e450*/  MUFU.EX2 R92, R201 ;  /* 0x000000c9005c7308 */ /* 0x000fe20000000800 */
[----:B------:R-:W-:Y:S02]  /*1e460*/  ISETP.GE.U32.AND P5, PT, R225, R85, PT ;  /* 0x00000055e100720c */ /* 0x000fe40003fa6070 */
[----:B------:R-:W-:Y:S02]  /*1e470*/  LOP3.LUT R78, R78, 0xff, RZ, 0xc0, !PT ;  /* 0x000000ff4e4e7812 */ /* 0x000fe400078ec0ff */
[----:B------:R-:W-:Y:S02]  /*1e480*/  F2FP.BF16.PACK_AB R85, R81, R101 ;  /* 0x000000655155723e */ /* 0x000fe400000010ff */
[----:B-1----:R-:W-:Y:S03]  /*1e490*/  IADD3 R72, R206, 0x1, RZ ;  /* 0x00000001ce487810 */ /* 0x002fe60007ffe0ff */
[----:B------:R-:W-:Y:S01]  /*1e4a0*/  MUFU.EX2 R96, R197 ;  /* 0x000000c500607308 */ /* 0x000fe20000000800 */
[----:B------:R-:W-:Y:S01]  /*1e4b0*/  LOP3.LUT R72, R72, UR35, RZ, 0x3c, !PT ;  /* 0x0000002348487c12 */ /* 0x000fe2000f8e3cff */
[----:B---3--:R-:W-:Y:S05]  /*1e4c0*/  @!P6 HFMA2.BF16_V2 R93, -RZ.H0_H0, RZ.H0_H0, -R77.H0_H0 ;  /* 0x200000ffff5de231 */ /* 0x008fea000034094d */
[----:B------:R-:W-:Y:S01]  /*1e4d0*/  PRMT R114, R93, 0x7610, R114 ;  /* 0x000076105d727816 */ /* 0x000fe20000000072 */
[----:B------:R1:W-:Y:S03]  /*1e4e0*/  @!P6 STL.S16 [R1+0x64], R93 ;  /* 0x0000645d0100e387 */ /* 0x0003e60000100600 */
[----:B------:R-:W-:Y:S02]  /*1e4f0*/  @!P6 PRMT R77, R114, 0x5410, RZ ;  /* 0x00005410724de816 */ /* 0x000fe400000000ff */
[C---:B------:R-:W-:Y:S01]  /*1e500*/  ISETP.GE.U32.AND P6, PT, R225.reuse, R0, PT ;  /* 0x00000000e100720c */ /* 0x040fe20003fc6070 */
[----:B-----5:R-:W-:Y:S01]  /*1e510*/  @!P3 HFMA2.BF16_V2 R108, -RZ.H0_H0, RZ.H0_H0, -R76.H0_H0 ;  /* 0x200000ffff6cb231 */ /* 0x020fe2000034094c */
[----:B------:R-:W-:Y:S01]  /*1e520*/  PRMT R0, R2, 0x7632, R0 ;  /* 0x0000763202007816 */ /* 0x000fe20000000000 */
[----:B------:R3:W5:Y:S03]  /*1e530*/  LDL.S16 R114, [R1+0x84] ;  /* 0x0000840001727983 */ /* 0x0007660000100600 */
[----:B------:R-:W-:Y:S01]  /*1e540*/  PRMT R84, R108, 0x7610, R84 ;  /* 0x000076106c547816 */ /* 0x000fe20000000054 */
[----:B------:R3:W-:Y:S01]  /*1e550*/  @!P3 STL.S16 [R1+0x80], R108 ;  /* 0x0000806c0100b387 */ /* 0x0007e20000100600 */
[----:B------:R-:W-:Y:S02]  /*1e560*/  @!P2 HFMA2.BF16_V2 R110, -RZ.H0_H0, RZ.H0_H0, -R2.H0_H0 ;  /* 0x200000ffff6ea231 */ /* 0x000fe40000340902 */
[----:B------:R-:W-:Y:S01]  /*1e570*/  @!P3 PRMT R76, R84, 0x5410, RZ ;  /* 0x00005410544cb816 */ /* 0x000fe200000000ff */
[----:B------:R-:W-:Y:S01]  /*1e580*/  STG.E.U16 [R150.64+0x10], R77 ;  /* 0x0000104d96007986 */ /* 0x000fe2000c101520 */
[----:B------:R-:W-:Y:S01]  /*1e590*/  ISETP.GE.U32.AND P3, PT, R225, R78, PT ;  /* 0x0000004ee100720c */ /* 0x000fe20003f66070 */
[----:B------:R-:W-:Y:S01]  /*1e5a0*/  @!P1 HFMA2.BF16_V2 R113, -RZ.H0_H0, RZ.H0_H0, -R0.H0_H0 ;  /* 0x200000ffff719231 */ /* 0x000fe20000340900 */
[----:B------:R-:W-:Y:S01]  /*1e5b0*/  PRMT R94, R110, 0x7610, R94 ;  /* 0x000076106e5e7816 */ /* 0x000fe2000000005e */
[----:B------:R3:W-:Y:S01]  /*1e5c0*/  @!P2 STL.S16 [R1+0x7c], R110 ;  /* 0x00007c6e0100a387 */ /* 0x0007e20000100600 */
[----:B------:R-:W-:Y:S01]  /*1e5d0*/  PRMT R78, R3, 0x7632, R78 ;  /* 0x00007632034e7816 */ /* 0x000fe2000000004e */
[----:B------:R-:W-:Y:S02]  /*1e5e0*/  FADD.FTZ R84, R100, R104 ;  /* 0x0000006864547221 */ /* 0x000fe40000010000 */
[----:B------:R-:W-:Y:S01]  /*1e5f0*/  STG.E.U16 [R150.64+0x12], R76 ;  /* 0x0000124c96007986 */ /* 0x000fe2000c101520 */
[----:B-1----:R-:W1:Y:S01]  /*1e600*/  MUFU.EX2 R93, R196 ;  /* 0x000000c4005d7308 */ /* 0x002e620000000800 */
[----:B------:R-:W-:Y:S02]  /*1e610*/  FADD.FTZ R104, R98, R84 ;  /* 0x0000005462687221 */ /* 0x000fe40000010000 */
[----:B------:R-:W-:Y:S04]  /*1e620*/  FADD.FTZ R84, R101, R105 ;  /* 0x0000006965547221 */ /* 0x000fe80000010000 */
[----:B------:R-:W-:Y:S01]  /*1e630*/  FADD.FTZ R106, R81, R84 ;  /* 0x00000054516a7221 */ /* 0x000fe20000010000 */
[----:B------:R-:W-:Y:S01]  /*1e640*/  LOP3.LUT R84, R119, UR13, R194, 0x96, !PT ;  /* 0x0000000d77547c12 */ /* 0x000fe2000f8e96c2 */
[----:B----4-:R-:W-:Y:S01]  /*1e650*/  FADD.FTZ R81, R83, R107 ;  /* 0x0000006b53517221 */ /* 0x010fe20000010000 */
[----:B--2---:R-:W-:Y:S02]  /*1e660*/  F2FP.BF16.PACK_AB R83, R86, R83 ;  /* 0x000000535653723e */ /* 0x004fe400000010ff */
[----:B------:R-:W-:Y:S01]  /*1e670*/  LOP3.LUT R79, R84, 0xffff, RZ, 0xc0, !PT ;  /* 0x0000ffff544f7812 */ /* 0x000fe200078ec0ff */
[----:B---3--:R-:W-:Y:S01]  /*1e680*/  FADD.FTZ R108, R91, R82 ;  /* 0x000000525b6c7221 */ /* 0x008fe20000010000 */
[----:B------:R-:W-:Y:S01]  /*1e690*/  PRMT R91, R113, 0x7610, R91 ;  /* 0x00007610715b7816 */ /* 0x000fe2000000005b */
[----:B------:R-:W-:Y:S01]  /*1e6a0*/  FADD.FTZ R105, R86, R81 ;  /* 0x0000005156697221 */ /* 0x000fe20000010000 */
[----:B------:R-:W-:Y:S02]  /*1e6b0*/  F2FP.BF16.PACK_AB R82, R98, R100 ;  /* 0x000000646252723e */ /* 0x000fe400000010ff */
[----:B------:R-:W-:Y:S01]  /*1e6c0*/  PRMT R98, R2, 0x5410, R0 ;  /* 0x0000541002627816 */ /* 0x000fe20000000000 */
[----:B------:R-:W-:Y:S01]  /*1e6d0*/  MUFU.EX2 R100, R195 ;  /* 0x000000c300647308 */ /* 0x000fe20000000800 */
[----:B------:R-:W-:Y:S01]  /*1e6e0*/  @!P1 PRMT R0, R91, 0x5410, RZ ;  /* 0x000054105b009816 */ /* 0x000fe200000000ff */
[----:B------:R2:W3:Y:S01]  /*1e6f0*/  LDL.S16 R110, [R1+0x94] ;  /* 0x00009400016e7983 */ /* 0x0004e20000100600 */
[----:B------:R-:W-:Y:S02]  /*1e700*/  PRMT R91, R3, 0x5410, R78 ;  /* 0x00005410035b7816 */ /* 0x000fe4000000004e */
[----:B------:R-:W-:Y:S01]  /*1e710*/  LOP3.LUT R81, R84, 0xff, RZ, 0xc0, !PT ;  /* 0x000000ff54517812 */ /* 0x000fe200078ec0ff */
[----:B------:R4:W-:Y:S01]  /*1e720*/  @!P1 STL.S16 [R1+0x88], R113 ;  /* 0x0000887101009387 */ /* 0x0009e20000100600 */
[----:B------:R-:W-:Y:S02]  /*1e730*/  @!P2 PRMT R2, R94, 0x5410, RZ ;  /* 0x000054105e02a816 */ /* 0x000fe400000000ff */
[----:B------:R-:W-:Y:S01]  /*1e740*/  ISETP.GE.U32.AND P2, PT, R225, R81, PT ;  /* 0x00000051e100720c */ /* 0x000fe20003f46070 */
[----:B------:R2:W2:Y:S01]  /*1e750*/  LDL.S16 R125, [R1+0x90] ;  /* 0x00009000017d7983 */ /* 0x0004a20000100600 */
[----:B------:R-:W-:Y:S01]  /*1e760*/  SHF.R.U32.HI R79, RZ, 0x8, R79 ;  /* 0x00000008ff4f7819 */ /* 0x000fe2000001164f */
[----:B------:R-:W-:Y:S01]  /*1e770*/  FADD.FTZ R81, R99, R108 ;  /* 0x0000006c63517221 */ /* 0x000fe20000010000 */
[----:B------:R-:W-:Y:S01]  /*1e780*/  F2FP.BF16.PACK_AB R86, R87, R99 ;  /* 0x000000635756723e */ /* 0x000fe200000010ff */
[----:B------:R1:W-:Y:S01]  /*1e790*/  STG.E.U16 [R156.64+0xe], R2 ;  /* 0x00000e029c007986 */ /* 0x0003e2000c101520 */
[--C-:B------:R-:W-:Y:S01]  /*1e7a0*/  SHF.R.U32.HI R138, RZ, 0x18, R84.reuse ;  /* 0x00000018ff8a7819 */ /* 0x100fe20000011654 */
[----:B------:R-:W-:Y:S01]  /*1e7b0*/  MUFU.EX2 R99, R212 ;  /* 0x000000d400637308 */ /* 0x000fe20000000800 */
[----:B------:R-:W-:Y:S01]  /*1e7c0*/  SHF.R.U32.HI R84, RZ, 0x10, R84 ;  /* 0x00000010ff547819 */ /* 0x000fe20000011654 */
[----:B------:R5:W-:Y:S03]  /*1e7d0*/  STG.E.U16 [R156.64+0x10], R0 ;  /* 0x000010009c007986 */ /* 0x000be6000c101520 */
[----:B------:R-:W-:Y:S02]  /*1e7e0*/  LOP3.LUT R73, R84, 0xff, RZ, 0xc0, !PT ;  /* 0x000000ff54497812 */ /* 0x000fe400078ec0ff */
[----:B------:R-:W-:Y:S03]  /*1e7f0*/  PRMT R84, R85, 0x7632, R84 ;  /* 0x0000763255547816 */ /* 0x000fe60000000054 */
[----:B------:R-:W-:Y:S01]  /*1e800*/  MUFU.EX2 R94, R198 ;  /* 0x000000c6005e7308 */ /* 0x000fe20000000800 */
[----:B----4-:R2:W2:Y:S01]  /*1e810*/  LDL.S16 R113, [R1+0x8c] ;  /* 0x00008c0001717983 */ /* 0x0104a20000100600 */
[----:B-1----:R-:W-:Y:S01]  /*1e820*/  PRMT R2, R86, 0x7632, R2 ;  /* 0x0000763256027816 */ /* 0x002fe20000000002 */
[----:B-----5:R-:W-:Y:S05]  /*1e830*/  @!P0 HFMA2.BF16_V2 R114, -RZ.H0_H0, RZ.H0_H0, -R3.H0_H0 ;  /* 0x200000ffff728231 */ /* 0x020fea0000340903 */
[----:B------:R-:W-:Y:S01]  /*1e840*/  PRMT R101, R114, 0x7610, R101 ;  /* 0x0000761072657816 */ /* 0x000fe20000000065 */
[----:B------:R1:W-:Y:S03]  /*1e850*/  @!P0 STL.S16 [R1+0x84], R114 ;  /* 0x0000847201008387 */ /* 0x0003e60000100600 */
[----:B------:R-:W-:Y:S02]  /*1e860*/  @!P0 PRMT R3, R101, 0x5410, RZ ;  /* 0x0000541065038816 */ /* 0x000fe400000000ff */
[----:B------:R-:W-:Y:S01]  /*1e870*/  ISETP.GE.U32.AND P0, PT, R225, R111, PT ;  /* 0x0000006fe100720c */ /* 0x000fe20003f06070 */
[----:B------:R-:W5:Y:S01]  /*1e880*/  MUFU.EX2 R101, R209 ;  /* 0x000000d100657308 */ /* 0x000f620000000800 */
[----:B------:R-:W-:Y:S01]  /*1e890*/  F2FP.BF16.PACK_AB R111, R92, R93 ;  /* 0x0000005d5c6f723e */ /* 0x000fe200000010ff */
[----:B------:R3:W-:Y:S03]  /*1e8a0*/  STG.E.U16 [R152.64+0x10], R3 ;  /* 0x0000100398007986 */ /* 0x0007e6000c101520 */
[----:B------:R-:W-:Y:S01]  /*1e8b0*/  PRMT R0, R111, 0x7610, R0 ;  /* 0x000076106f007816 */ /* 0x000fe20000000000 */
[----:B-1----:R1:W4:Y:S01]  /*1e8c0*/  LDL.S16 R114, [R1+0x9c] ;  /* 0x00009c0001727983 */ /* 0x0023220000100600 */
[----:B-----5:R-:W-:Y:S01]  /*1e8d0*/  F2FP.BF16.PACK_AB R131, R99, R101 ;  /* 0x000000656383723e */ /* 0x020fe200000010ff */
[----:B---3--:R-:W-:Y:S01]  /*1e8e0*/  @!P4 HFMA2.BF16_V2 R110, -RZ.H0_H0, RZ.H0_H0, -R78.H0_H0 ;  /* 0x200000ffff6ec231 */ /* 0x008fe2000034094e */
[----:B------:R-:W-:Y:S04]  /*1e8f0*/  SHF.R.U32.HI R3, RZ, 0x18, R118 ;  /* 0x00000018ff037819 */ /* 0x000fe80000011676 */
[----:B------:R-:W-:Y:S01]  /*1e900*/  PRMT R107, R110, 0x7610, R107 ;  /* 0x000076106e6b7816 */ /* 0x000fe2000000006b */
[----:B------:R3:W-:Y:S01]  /*1e910*/  @!P4 STL.S16 [R1+0x94], R110 ;  /* 0x0000946e0100c387 */ /* 0x0007e20000100600 */
[----:B--2---:R-:W-:Y:S02]  /*1e920*/  @!P0 HFMA2.BF16_V2 R125, -RZ.H0_H0, RZ.H0_H0, -R80.H0_H0 ;  /* 0x200000ffff7d8231 */ /* 0x004fe40000340950 */
[----:B------:R-:W-:Y:S01]  /*1e930*/  @!P4 PRMT R78, R107, 0x5410, RZ ;  /* 0x000054106b4ec816 */ /* 0x000fe200000000ff */
[----:B------:R1:W2:Y:S02]  /*1e940*/  LDL.S16 R123, [R1+0x98] ;  /* 0x00009800017b7983 */ /* 0x0002a40000100600 */
[----:B------:R-:W-:Y:S02]  /*1e950*/  PRMT R122, R125, 0x7610, R122 ;  /* 0x000076107d7a7816 */ /* 0x000fe4000000007a */
[----:B------:R1:W5:Y:S04]  /*1e960*/  LDL.S16 R107, [R1+0xa8] ;  /* 0x0000a800016b7983 */ /* 0x0003680000100600 */
[----:B------:R-:W-:Y:S04]  /*1e970*/  @!P0 STL.S16 [R1+0x90], R125 ;  /* 0x0000907d01008387 */ /* 0x000fe80000100600 */
[----:B------:R-:W-:Y:S01]  /*1e980*/  STG.E.U16 [R152.64+0x12], R78 ;  /* 0x0000124e98007986 */ /* 0x000fe2000c101520 */
[----:B---3--:R-:W-:Y:S01]  /*1e990*/  FADD.FTZ R110, R87, R81 ;  /* 0x00000051576e7221 */ /* 0x008fe20000010000 */
[----:B------:R-:W-:Y:S02]  /*1e9a0*/  LOP3.LUT R81, R79, 0xffff, RZ, 0xc0, !PT ;  /* 0x0000ffff4f517812 */ /* 0x000fe400078ec0ff */
[----:B------:R-:W-:Y:S02]  /*1e9b0*/  PRMT R79, R80, 0x7632, R79 ;  /* 0x00007632504f7816 */ /* 0x000fe4000000004f */
[----:B------:R-:W-:Y:S01]  /*1e9c0*/  ISETP.GE.U32.AND P1, PT, R225, R81, PT ;  /* 0x00000051e100720c */ /* 0x000fe20003f26070 */
[----:B------:R-:W-:Y:S02]  /*1e9d0*/  FADD.FTZ R81, R93, R104 ;  /* 0x000000685d517221 */ /* 0x000fe40000010000 */
[----:B------:R-:W-:Y:S01]  /*1e9e0*/  @!P6 HFMA2.BF16_V2 R113, -RZ.H0_H0, RZ.H0_H0, -R79.H0_H0 ;  /* 0x200000ffff71e231 */ /* 0x000fe2000034094f */
[----:B------:R-:W3:Y:S01]  /*1e9f0*/  MUFU.EX2 R104, R207 ;  /* 0x000000cf00687308 */ /* 0x000ee20000000800 */
[----:B------:R-:W-:Y:S01]  /*1ea00*/  FADD.FTZ R108, R92, R81 ;  /* 0x000000515c6c7221 */ /* 0x000fe20000010000 */
[----:B------:R-:W-:Y:S01]  /*1ea10*/  F2FP.BF16.PACK_AB R92, R95, R96 ;  /* 0x000000605f5c723e */ /* 0x000fe200000010ff */
[----:B------:R-:W-:Y:S01]  /*1ea20*/  FADD.FTZ R81, R96, R106 ;  /* 0x0000006a60517221 */ /* 0x000fe20000010000 */
[----:B------:R-:W-:Y:S01]  /*1ea30*/  PRMT R87, R113, 0x7610, R87 ;  /* 0x0000761071577816 */ /* 0x000fe20000000057 */
[----:B------:R1:W-:Y:S02]  /*1ea40*/  @!P6 STL.S16 [R1+0x8c], R113 ;  /* 0x00008c710100e387 */ /* 0x0003e40000100600 */
[--C-:B------:R-:W-:Y:S01]  /*1ea50*/  FADD.FTZ R106, R95, R81.reuse ;  /* 0x000000515f6a7221 */ /* 0x100fe20000010000 */
[----:B------:R-:W-:Y:S01]  /*1ea60*/  PRMT R81, R82, 0x7632, R81 ;  /* 0x0000763252517816 */ /* 0x000fe20000000051 */
[----:B------:R2:W5:Y:S01]  /*1ea70*/  LDL.S16 R93, [R1+0xa0] ;  /* 0x0000a000015d7983 */ /* 0x0005620000100600 */
[----:B------:R-:W1:Y:S01]  /*1ea80*/  MUFU.EX2 R95, R210 ;  /* 0x000000d2005f7308 */ /* 0x000e620000000800 */
[----:B---3--:R-:W-:Y:S01]  /*1ea90*/  FADD.FTZ R74, R104, R108 ;  /* 0x0000006c684a7221 */ /* 0x008fe20000010000 */
[----:B------:R-:W-:Y:S02]  /*1eaa0*/  SHF.R.U32.HI R108, RZ, 0x10, R140 ;  /* 0x00000010ff6c7819 */ /* 0x000fe4000001168c */
[----:B-1----:R-:W-:Y:S02]  /*1eab0*/  PRMT R113, R80, 0x5410, R79 ;  /* 0x0000541050717816 */ /* 0x002fe4000000004f */
[----:B------:R-:W-:Y:S02]  /*1eac0*/  @!P0 PRMT R80, R122, 0x5410, RZ ;  /* 0x000054107a508816 */ /* 0x000fe400000000ff */
[----:B------:R-:W-:Y:S01]  /*1ead0*/  ISETP.GE.U32.AND P0, PT, R225, R73, PT ;  /* 0x00000049e100720c */ /* 0x000fe20003f06070 */
[----:B------:R1:W3:Y:S01]  /*1eae0*/  LDL.S16 R122, [R1+0xa4] ;  /* 0x0000a400017a7983 */ /* 0x0002e20000100600 */
[----:B------:R-:W-:Y:S01]  /*1eaf0*/  LOP3.LUT R73, R102, 0xffff, RZ, 0xc0, !PT ;  /* 0x0000ffff66497812 */ /* 0x000fe200078ec0ff */
[----:B------:R-:W-:Y:S01]  /*1eb00*/  FADD.FTZ R128, R95, R74 ;  /* 0x0000004a5f807221 */ /* 0x000fe20000010000 */
[----:B------:R-:W-:Y:S01]  /*1eb10*/  @!P6 PRMT R79, R87, 0x5410, RZ ;  /* 0x00005410574fe816 */ /* 0x000fe200000000ff */
[----:B------:R-:W-:Y:S01]  /*1eb20*/  FADD.FTZ R87, R100, R105 ;  /* 0x0000006964577221 */ /* 0x000fe20000010000 */
[----:B------:R-:W-:Y:S01]  /*1eb30*/  SHF.R.U32.HI R73, RZ, 0x8, R73 ;  /* 0x00000008ff497819 */ /* 0x000fe20000011649 */
[----:B------:R-:W-:Y:S01]  /*1eb40*/  STG.E.U16 [R148.64+0x20], R80 ;  /* 0x0000205094007986 */ /* 0x000fe2000c101520 */
[C---:B------:R-:W-:Y:S01]  /*1eb50*/  F2FP.BF16.PACK_AB R100, R94.reuse, R100 ;  /* 0x000000645e64723e */ /* 0x040fe200000010ff */
[----:B------:R-:W-:Y:S01]  /*1eb60*/  FADD.FTZ R96, R94, R87 ;  /* 0x000000575e607221 */ /* 0x000fe20000010000 */
[----:B------:R-:W-:Y:S01]  /*1eb70*/  LOP3.LUT R134, R73, 0xffff, RZ, 0xc0, !PT ;  /* 0x0000ffff49867812 */ /* 0x000fe200078ec0ff */
[----:B------:R-:W-:Y:S01]  /*1eb80*/  STG.E.U16 [R148.64+0x22], R79 ;  /* 0x0000224f94007986 */ /* 0x000fe2000c101520 */
[--C-:B------:R-:W-:Y:S01]  /*1eb90*/  SHF.R.U32.HI R73, RZ, 0x18, R102.reuse ;  /* 0x00000018ff497819 */ /* 0x100fe20000011666 */
[----:B------:R-:W1:Y:S01]  /*1eba0*/  MUFU.EX2 R105, R205 ;  /* 0x000000cd00697308 */ /* 0x000e620000000800 */
[----:B------:R-:W-:Y:S02]  /*1ebb0*/  F2FP.BF16.PACK_AB R104, R95, R104 ;  /* 0x000000685f68723e */ /* 0x000fe400000010ff */
[----:B------:R-:W-:Y:S02]  /*1ebc0*/  ISETP.GE.U32.AND P6, PT, R225, R73, PT ;  /* 0x00000049e100720c */ /* 0x000fe40003fc6070 */
[----:B------:R-:W-:Y:S02]  /*1ebd0*/  LOP3.LUT R73, R233, R72, RZ, 0x3c, !PT ;  /* 0x00000048e9497212 */ /* 0x000fe400078e3cff */
[----:B------:R-:W-:Y:S02]  /*1ebe0*/  LOP3.LUT R72, R118, 0xff, RZ, 0xc0, !PT ;  /* 0x000000ff76487812 */ /* 0x000fe400078ec0ff */
[----:B------:R-:W-:Y:S04]  /*1ebf0*/  SHF.R.U32.HI R87, RZ, 0x10, R102 ;  /* 0x00000010ff577819 */ /* 0x000fe80000011666 */
[----:B------:R-:W-:Y:S02]  /*1ec00*/  LOP3.LUT R136, R87, 0xff, RZ, 0xc0, !PT ;  /* 0x000000ff57887812 */ /* 0x000fe400078ec0ff */
[----:B------:R-:W-:Y:S02]  /*1ec10*/  PRMT R87, R83, 0x7632, R87 ;  /* 0x0000763253577816 */ /* 0x000fe40000000057 */
[----:B------:R-:W-:Y:S02]  /*1ec20*/  ISETP.GE.U32.AND P4, PT, R225, R136, PT ;  /* 0x00000088e100720c */ /* 0x000fe40003f86070 */
[----:B------:R-:W-:Y:S04]  /*1ec30*/  @P6 LOP3.LUT R179, R179, 0x4000, RZ, 0xfc, !PT ;  /* 0x00004000b3b36812 */ /* 0x000fe800078efcff */
[----:B------:R-:W-:Y:S01]  /*1ec40*/  LOP3.LUT R179, R179, 0xffff7fff, RZ, 0xc0, !PT ;  /* 0xffff7fffb3b37812 */ /* 0x000fe200078ec0ff */
[----:B-1----:R-:W-:Y:S01]  /*1ec50*/  FADD.FTZ R74, R105, R106 ;  /* 0x0000006a694a7221 */ /* 0x002fe20000010000 */
[----:B----4-:R-:W-:Y:S05]  /*1ec60*/  @!P3 HFMA2.BF16_V2 R114, -RZ.H0_H0, RZ.H0_H0, -R82.H0_H0 ;  /* 0x200000ffff72b231 */ /* 0x010fea0000340952 */
[----:B------:R-:W-:Y:S01]  /*1ec70*/  PRMT R124, R114, 0x7610, R124 ;  /* 0x00007610727c7816 */ /* 0x000fe2000000007c */
[----:B------:R1:W-:Y:S01]  /*1ec80*/  @!P3 STL.S16 [R1+0x9c], R114 ;  /* 0x00009c720100b387 */ /* 0x0003e20000100600 */
[----:B--2---:R-:W-:Y:S02]  /*1ec90*/  @!P5 HFMA2.BF16_V2 R123, -RZ.H0_H0, RZ.H0_H0, -R81.H0_H0 ;  /* 0x200000ffff7bd231 */ /* 0x004fe40000340951 */
[----:B-----5:R-:W-:Y:S03]  /*1eca0*/  @!P2 HFMA2.BF16_V2 R107, -RZ.H0_H0, RZ.H0_H0, -R85.H0_H0 ;  /* 0x200000ffff6ba231 */ /* 0x020fe60000340955 */
[----:B------:R-:W-:Y:S01]  /*1ecb0*/  PRMT R115, R123, 0x7610, R115 ;  /* 0x000076107b737816 */ /* 0x000fe20000000073 */
[----:B------:R-:W-:Y:S01]  /*1ecc0*/  @!P5 STL.S16 [R1+0x98], R123 ;  /* 0x0000987b0100d387 */ /* 0x000fe20000100600 */
[----:B------:R-:W-:Y:S03]  /*1ecd0*/  PRMT R94, R107, 0x7610, R94 ;  /* 0x000076106b5e7816 */ /* 0x000fe6000000005e */
[----:B------:R2:W-:Y:S01]  /*1ece0*/  @!P2 STL.S16 [R1+0xa8], R107 ;  /* 0x0000a86b0100a387 */ /* 0x0005e20000100600 */
[----:B-1----:R-:W-:Y:S02]  /*1ecf0*/  PRMT R114, R82, 0x5410, R81 ;  /* 0x0000541052727816 */ /* 0x002fe40000000051 */
[----:B------:R-:W-:Y:S02]  /*1ed00*/  @!P5 PRMT R81, R115, 0x5410, RZ ;  /* 0x000054107351d816 */ /* 0x000fe400000000ff */
[----:B------:R-:W-:Y:S02]  /*1ed10*/  PRMT R115, R85, 0x5410, R84 ;  /* 0x0000541055737816 */ /* 0x000fe40000000054 */
[----:B------:R-:W-:Y:S01]  /*1ed20*/  @!P2 PRMT R85, R94, 0x5410, RZ ;  /* 0x000054105e55a816 */ /* 0x000fe200000000ff */
[----:B------:R-:W-:Y:S01]  /*1ed30*/  STG.E.U16 [R150.64+0x22], R81 ;  /* 0x0000225196007986 */ /* 0x000fe2000c101520 */
[----:B------:R-:W-:Y:S01]  /*1ed40*/  @!P3 PRMT R82, R124, 0x5410, RZ ;  /* 0x000054107c52b816 */ /* 0x000fe200000000ff */
[----:B------:R-:W1:Y:S01]  /*1ed50*/  MUFU.EX2 R94, R211 ;  /* 0x000000d3005e7308 */ /* 0x000e620000000800 */
[----:B------:R-:W-:Y:S01]  /*1ed60*/  ISETP.GE.U32.AND P3, PT, R225, R72, PT ;  /* 0x00000048e100720c */ /* 0x000fe20003f66070 */
[----:B------:R-:W-:Y:S01]  /*1ed70*/  IMAD.WIDE.U32 R124, R73, -0x326172a9, RZ ;  /* 0xcd9e8d57497c7825 */ /* 0x000fe200078e00ff */
[C---:B------:R-:W-:Y:S01]  /*1ed80*/  ISETP.GE.U32.AND P2, PT, R225.reuse, R138, PT ;  /* 0x0000008ae100720c */ /* 0x040fe20003f46070 */
[----:B------:R-:W-:Y:S01]  /*1ed90*/  STG.E.U16 [R150.64+0x20], R82 ;  /* 0x0000205296007986 */ /* 0x000fe2000c101520 */
[----:B------:R-:W-:Y:S01]  /*1eda0*/  ISETP.GE.U32.AND P5, PT, R225, R134, PT ;  /* 0x00000086e100720c */ /* 0x000fe20003fa6070 */
[----:B------:R-:W-:Y:S01]  /*1edb0*/  FADD.FTZ R72, R101, R110 ;  /* 0x0000006e65487221 */ /* 0x000fe20000010000 */
[----:B------:R-:W-:Y:S01]  /*1edc0*/  LOP3.LUT R73, R125, UR11, R132, 0x96, !PT ;  /* 0x0000000b7d497c12 */ /* 0x000fe2000f8e9684 */
[----:B------:R-:W-:Y:S02]  /*1edd0*/  STG.E.U16 [R156.64+0x1e], R85 ;  /* 0x00001e559c007986 */ /* 0x000fe4000c101520 */
[----:B------:R-:W-:Y:S01]  /*1ede0*/  FADD.FTZ R110, R99, R72 ;  /* 0x00000048636e7221 */ /* 0x000fe20000010000 */
[----:B------:R-:W-:Y:S01]  /*1edf0*/  MUFU.EX2 R101, R214 ;  /* 0x000000d600657308 */ /* 0x000fe20000000800 */
[----:B------:R-:W-:Y:S02]  /*1ee00*/  IMAD.WIDE.U32 R72, R73, -0x2daee0ad, RZ ;  /* 0xd2511f5349487825 */ /* 0x000fe400078e00ff */
[----:B------:R-:W-:Y:S01]  /*1ee10*/  @P3 LOP3.LUT R179, R179, 0x8000, RZ, 0xfc, !PT ;  /* 0x00008000b3b33812 */ /* 0x000fe200078efcff */
[----:B------:R-:W-:Y:S02]  /*1ee20*/  @!P0 HFMA2.BF16_V2 R93, -RZ.H0_H0, RZ.H0_H0, -R83.H0_H0 ;  /* 0x200000ffff5d8231 */ /* 0x000fe40000340953 */
[----:B------:R-:W-:Y:S02]  /*1ee30*/  LOP3.LUT R95, R73, UR4, R248, 0x96, !PT ;  /* 0x00000004495f7c12 */ /* 0x000fe4000f8e96f8 */
[----:B------:R-:W-:Y:S02]  /*1ee40*/  LOP3.LUT R179, R179, 0xfffeffff, RZ, 0xc0, !PT ;  /* 0xfffeffffb3b37812 */ /* 0x000fe400078ec0ff */
[----:B------:R-:W-:Y:S01]  /*1ee50*/  PRMT R117, R93, 0x7610, R117 ;  /* 0x000076105d757816 */ /* 0x000fe20000000075 */
[----:B--2---:R-:W2:Y:S01]  /*1ee60*/  MUFU.EX2 R107, R203 ;  /* 0x000000cb006b7308 */ /* 0x004ea20000000800 */
[C---:B-1----:R-:W-:Y:S01]  /*1ee70*/  F2FP.BF16.PACK_AB R105, R94.reuse, R105 ;  /* 0x000000695e69723e */ /* 0x042fe200000010ff */
[----:B------:R-:W-:Y:S01]  /*1ee80*/  FADD.FTZ R99, R94, R74 ;  /* 0x0000004a5e637221 */ /* 0x000fe20000010000 */
[----:B------:R-:W-:Y:S01]  /*1ee90*/  LOP3.LUT R74, R145, UR10, R124, 0x96, !PT ;  /* 0x0000000a914a7c12 */ /* 0x000fe2000f8e967c */
[----:B------:R-:W-:Y:S04]  /*1eea0*/  IMAD.WIDE.U32 R94, R95, -0x326172a9, RZ ;  /* 0xcd9e8d575f5e7825 */ /* 0x000fe800078e00ff */
[----:B------:R-:W-:Y:S05]  /*1eeb0*/  IMAD.WIDE.U32 R74, R74, -0x2daee0ad, RZ ;  /* 0xd2511f534a4a7825 */ /* 0x000fea00078e00ff */
[----:B------:R-:W-:Y:S01]  /*1eec0*/  LOP3.LUT R75, R75, UR8, R72, 0x96, !PT ;  /* 0x000000084b4b7c12 */ /* 0x000fe2000f8e9648 */
[----:B---3--:R-:W-:Y:S01]  /*1eed0*/  @!P1 HFMA2.BF16_V2 R122, -RZ.H0_H0, RZ.H0_H0, -R84.H0_H0 ;  /* 0x200000ffff7a9231 */ /* 0x008fe20000340954 */
[----:B--2---:R-:W-:Y:S04]  /*1eee0*/  FADD.FTZ R73, R107, R96 ;  /* 0x000000606b497221 */ /* 0x004fe80000010000 */
[----:B------:R-:W-:Y:S01]  /*1eef0*/  PRMT R116, R122, 0x7610, R116 ;  /* 0x000076107a747816 */ /* 0x000fe20000000074 */
[----:B------:R-:W-:Y:S01]  /*1ef00*/  @!P1 STL.S16 [R1+0xa4], R122 ;  /* 0x0000a47a01009387 */ /* 0x000fe20000100600 */
[----:B------:R-:W-:Y:S02]  /*1ef10*/  MUFU.EX2 R96, R220 ;  /* 0x000000dc00607308 */ /* 0x000fe40000000800 */
[----:B------:R-:W-:Y:S01]  /*1ef20*/  @!P1 PRMT R84, R116, 0x5410, RZ ;  /* 0x0000541074549816 */ /* 0x000fe200000000ff */
[----:B------:R1:W-:Y:S01]  /*1ef30*/  @!P0 STL.S16 [R1+0xa0], R93 ;  /* 0x0000a05d01008387 */ /* 0x0003e20000100600 */
[----:B------:R-:W-:Y:S02]  /*1ef40*/  PRMT R116, R83, 0x5410, R87 ;  /* 0x0000541053747816 */ /* 0x000fe40000000057 */
[----:B------:R-:W-:Y:S01]  /*1ef50*/  @!P0 PRMT R83, R117, 0x5410, RZ ;  /* 0x0000541075538816 */ /* 0x000fe200000000ff */
[----:B------:R2:W3:Y:S01]  /*1ef60*/  LDL.S16 R146, [R1+0xc4] ;  /* 0x0000c40001927983 */ /* 0x0004e20000100600 */
[----:B------:R-:W-:Y:S02]  /*1ef70*/  ISETP.GE.U32.AND P0, PT, R225, R3, PT ;  /* 0x00000003e100720c */ /* 0x000fe40003f06070 */
[----:B------:R-:W-:Y:S01]  /*1ef80*/  PRMT R3, R131, 0x7610, R3 ;  /* 0x0000761083037816 */ /* 0x000fe20000000003 */
[----:B------:R2:W4:Y:S04]  /*1ef90*/  LDL.S16 R143, [R1+0xc0] ;  /* 0x0000c000018f7983 */ /* 0x0005280000100600 */
[----:B------:R2:W5:Y:S04]  /*1efa0*/  LDL.S16 R142, [R1+0xbc] ;  /* 0x0000bc00018e7983 */ /* 0x0005680000100600 */
[----:B------:R2:W2:Y:S04]  /*1efb0*/  LDL.S16 R137, [R1+0xb8] ;  /* 0x0000b80001897983 */ /* 0x0004a80000100600 */
[----:B------:R2:W3:Y:S04]  /*1efc0*/  LDL.S16 R135, [R1+0xb0] ;  /* 0x0000b00001877983 */ /* 0x0004e80000100600 */
[----:B------:R-:W-:Y:S01]  /*1efd0*/  STG.E.U16 [R156.64+0x20], R84 ;  /* 0x000020549c007986 */ /* 0x000fe2000c101520 */
[----:B-1----:R-:W1:Y:S03]  /*1efe0*/  MUFU.EX2 R93, R204 ;  /* 0x000000cc005d7308 */ /* 0x002e660000000800 */
[----:B------:R-:W-:Y:S01]  /*1eff0*/  STG.E.U16 [R152.64+0x20], R83 ;  /* 0x0000205398007986 */ /* 0x000fe2000c101520 */
[C---:B-1----:R-:W-:Y:S01]  /*1f000*/  F2FP.BF16.PACK_AB R107, R93.reuse, R107 ;  /* 0x0000006b5d6b723e */ /* 0x042fe200000010ff */
[----:B------:R-:W-:Y:S01]  /*1f010*/  FADD.FTZ R127, R93, R73 ;  /* 0x000000495d7f7221 */ /* 0x000fe20000010000 */
[----:B------:R-:W-:Y:S04]  /*1f020*/  LOP3.LUT R73, R95, UR9, R144, 0x96, !PT ;  /* 0x000000095f497c12 */ /* 0x000fe8000f8e9690 */
[----:B------:R-:W-:Y:S01]  /*1f030*/  MUFU.EX2 R93, R216 ;  /* 0x000000d8005d7308 */ /* 0x000fe20000000800 */
[----:B------:R-:W-:Y:S05]  /*1f040*/  IMAD.WIDE.U32 R72, R73, -0x2daee0ad, RZ ;  /* 0xd2511f5349487825 */ /* 0x000fea00078e00ff */
[----:B------:R-:W-:Y:S01]  /*1f050*/  LOP3.LUT R122, R73, UR6, R74, 0x96, !PT ;  /* 0x00000006497a7c12 */ /* 0x000fe2000f8e964a */
[----:B------:R-:W-:Y:S03]  /*1f060*/  IMAD.WIDE.U32 R74, R75, -0x326172a9, RZ ;  /* 0xcd9e8d574b4a7825 */ /* 0x000fe600078e00ff */
[----:B------:R-:W1:Y:S01]  /*1f070*/  MUFU.EX2 R95, R221 ;  /* 0x000000dd005f7308 */ /* 0x000e620000000800 */
[----:B------:R-:W-:Y:S01]  /*1f080*/  IMAD.WIDE.U32 R122, R122, -0x326172a9, RZ ;  /* 0xcd9e8d577a7a7825 */ /* 0x000fe200078e00ff */
[----:B------:R-:W-:Y:S04]  /*1f090*/  LOP3.LUT R94, R75, UR7, R94, 0x96, !PT ;  /* 0x000000074b5e7c12 */ /* 0x000fe8000f8e965e */
[----:B------:R-:W-:Y:S01]  /*1f0a0*/  LOP3.LUT R161, R123, UR5, R74, 0x96, !PT ;  /* 0x000000057ba17c12 */ /* 0x000fe2000f8e964a */
[----:B------:R-:W-:Y:S01]  /*1f0b0*/  IMAD.WIDE.U32 R132, R94, -0x2daee0ad, RZ ;  /* 0xd2511f535e847825 */ /* 0x000fe200078e00ff */
[----:B------:R-:W-:Y:S02]  /*1f0c0*/  LOP3.LUT R74, R227, UR10, R124, 0x96, !PT ;  /* 0x0000000ae34a7c12 */ /* 0x000fe4000f8e967c */
[----:B------:R-:W-:Y:S02]  /*1f0d0*/  LOP3.LUT R94, R140, 0xff, RZ, 0xc0, !PT ;  /* 0x000000ff8c5e7812 */ /* 0x000fe400078ec0ff */
[----:B------:R-:W-:Y:S01]  /*1f0e0*/  LOP3.LUT R106, R133, UR12, R72, 0x96, !PT ;  /* 0x0000000c856a7c12 */ /* 0x000fe2000f8e9648 */
[----:B------:R-:W-:Y:S01]  /*1f0f0*/  IMAD.WIDE.U32 R76, R74, -0x2daee0ad, RZ ;  /* 0xd2511f534a4c7825 */ /* 0x000fe200078e00ff */
[----:B------:R-:W-:Y:S01]  /*1f100*/  LOP3.LUT R72, R125, UR11, R228, 0x96, !PT ;  /* 0x0000000b7d487c12 */ /* 0x000fe2000f8e96e4 */
[----:B------:R1:W3:Y:S01]  /*1f110*/  LDL.S16 R133, [R1+0xac] ;  /* 0x0000ac0001857983 */ /* 0x0002e20000100600 */
[----:B------:R-:W-:Y:S03]  /*1f120*/  LOP3.LUT R123, R103, UR13, R160, 0x96, !PT ;  /* 0x0000000d677b7c12 */ /* 0x000fe6000f8e96a0 */
[----:B------:R-:W-:Y:S05]  /*1f130*/  IMAD.WIDE.U32 R72, R72, -0x2daee0ad, RZ ;  /* 0xd2511f5348487825 */ /* 0x000fea00078e00ff */
[----:B------:R-:W-:Y:S02]  /*1f140*/  LOP3.LUT R74, R73, UR4, R250, 0x96, !PT ;  /* 0x00000004494a7c12 */ /* 0x000fe4000f8e96fa */
[----:B------:R-:W-:Y:S03]  /*1f150*/  LOP3.LUT R77, R77, UR8, R72, 0x96, !PT ;  /* 0x000000084d4d7c12 */ /* 0x000fe6000f8e9648 */
[----:B------:R-:W-:Y:S05]  /*1f160*/  IMAD.WIDE.U32 R74, R74, -0x326172a9, RZ ;  /* 0xcd9e8d574a4a7825 */ /* 0x000fea00078e00ff */
[----:B------:R-:W-:Y:S02]  /*1f170*/  LOP3.LUT R72, R75, UR9, R226, 0x96, !PT ;  /* 0x000000094b487c12 */ /* 0x000fe4000f8e96e2 */
[----:B------:R-:W1:Y:S03]  /*1f180*/  MUFU.EX2 R75, R218 ;  /* 0x000000da004b7308 */ /* 0x000e660000000800 */
[----:B------:R-:W-:Y:S05]  /*1f190*/  IMAD.WIDE.U32 R72, R72, -0x2daee0ad, RZ ;  /* 0xd2511f5348487825 */ /* 0x000fea00078e00ff */
[----:B------:R-:W-:Y:S01]  /*1f1a0*/  LOP3.LUT R124, R73, UR6, R76, 0x96, !PT ;  /* 0x00000006497c7c12 */ /* 0x000fe2000f8e964c */
[----:B------:R-:W-:Y:S01]  /*1f1b0*/  IMAD.WIDE.U32 R76, R77, -0x326172a9, RZ ;  /* 0xcd9e8d574d4c7825 */ /* 0x000fe200078e00ff */
[----:B------:R-:W-:Y:S02]  /*1f1c0*/  LOP3.LUT R73, R140, 0xffff, RZ, 0xc0, !PT ;  /* 0x0000ffff8c497812 */ /* 0x000fe400078ec0ff */
[----:B------:R-:W-:Y:S01]  /*1f1d0*/  SHF.R.U32.HI R140, RZ, 0x18, R140 ;  /* 0x00000018ff8c7819 */ /* 0x000fe2000001168c */
[----:B------:R-:W-:Y:S01]  /*1f1e0*/  IMAD.WIDE.U32 R124, R124, -0x326172a9, RZ ;  /* 0xcd9e8d577c7c7825 */ /* 0x000fe200078e00ff */
[----:B------:R-:W-:Y:S02]  /*1f1f0*/  LOP3.LUT R74, R77, UR7, R74, 0x96, !PT ;  /* 0x000000074d4a7c12 */ /* 0x000fe4000f8e964a */
[----:B------:R-:W-:Y:S02]  /*1f200*/  SHF.R.U32.HI R73, RZ, 0x8, R73 ;  /* 0x00000008ff497819 */ /* 0x000fe40000011649 */
[----:B------:R-:W-:Y:S01]  /*1f210*/  LOP3.LUT R163, R125, UR5, R76, 0x96, !PT ;  /* 0x000000057da37c12 */ /* 0x000fe2000f8e964c */
[----:B------:R-:W-:Y:S01]  /*1f220*/  IMAD.WIDE.U32 R144, R74, -0x2daee0ad, RZ ;  /* 0xd2511f534a907825 */ /* 0x000fe200078e00ff */
[----:B------:R-:W-:Y:S01]  /*1f230*/  PRMT R130, R94, 0x5410, R73 ;  /* 0x000054105e827816 */ /* 0x000fe20000000049 */
[----:B------:R-:W1:Y:S01]  /*1f240*/  MUFU.EX2 R74, R217 ;  /* 0x000000d9004a7308 */ /* 0x000e620000000800 */
[----:B------:R-:W-:Y:S02]  /*1f250*/  PRMT R94, R111, 0x7632, R94 ;  /* 0x000076326f5e7816 */ /* 0x000fe4000000005e */
[----:B------:R-:W-:Y:S02]  /*1f260*/  LOP3.LUT R126, R145, UR12, R72, 0x96, !PT ;  /* 0x0000000c917e7c12 */ /* 0x000fe4000f8e9648 */
[----:B------:R-:W-:Y:S02]  /*1f270*/  LOP3.LUT R72, R141, UR14, R158, 0x96, !PT ;  /* 0x0000000e8d487c12 */ /* 0x000fe4000f8e969e */
[----:B------:R-:W-:Y:S02]  /*1f280*/  LOP3.LUT R141, R102, 0xffff, RZ, 0xc0, !PT ;  /* 0x0000ffff668d7812 */ /* 0x000fe400078ec0ff */
[C---:B------:R-:W-:Y:S01]  /*1f290*/  LOP3.LUT R76, R72.reuse, 0xffff, RZ, 0xc0, !PT ;  /* 0x0000ffff484c7812 */ /* 0x040fe200078ec0ff */
[----:B------:R-:W1:Y:S01]  /*1f2a0*/  MUFU.EX2 R73, R215 ;  /* 0x000000d700497308 */ /* 0x000e620000000800 */
[----:B------:R-:W-:Y:S02]  /*1f2b0*/  LOP3.LUT R77, R72, 0xff, RZ, 0xc0, !PT ;  /* 0x000000ff484d7812 */ /* 0x000fe400078ec0ff */
[----:B------:R-:W-:Y:S02]  /*1f2c0*/  SHF.R.U32.HI R76, RZ, 0x8, R76 ;  /* 0x00000008ff4c7819 */ /* 0x000fe4000001164c */
[----:B------:R-:W-:Y:S02]  /*1f2d0*/  SHF.R.U32.HI R145, RZ, 0x10, R102 ;  /* 0x00000010ff917819 */ /* 0x000fe40000011666 */
[----:B------:R-:W-:Y:S01]  /*1f2e0*/  PRMT R117, R77, 0x5410, R76 ;  /* 0x000054104d757816 */ /* 0x000fe2000000004c */
[----:B------:R-:W-:Y:S01]  /*1f2f0*/  FADD.FTZ R76, R96, R110 ;  /* 0x0000006e604c7221 */ /* 0x000fe20000010000 */
[C---:B-1----:R-:W-:Y:S02]  /*1f300*/  F2FP.BF16.PACK_AB R110, R95.reuse, R96 ;  /* 0x000000605f6e723e */ /* 0x042fe400000010ff */
[----:B------:R-:W-:Y:S01]  /*1f310*/  PRMT R96, R92, 0x7632, R96 ;  /* 0x000076325c607816 */ /* 0x000fe20000000060 */
[----:B------:R-:W-:Y:S01]  /*1f320*/  FADD.FTZ R111, R95, R76 ;  /* 0x0000004c5f6f7221 */ /* 0x000fe20000010000 */
[----:B------:R-:W-:Y:S01]  /*1f330*/  F2FP.BF16.PACK_AB R95, R129, R75 ;  /* 0x0000004b815f723e */ /* 0x000fe200000010ff */
[----:B------:R-:W-:Y:S01]  /*1f340*/  FADD.FTZ R76, R75, R128 ;  /* 0x000000804b4c7221 */ /* 0x000fe20000010000 */
[----:B------:R-:W-:Y:S01]  /*1f350*/  PRMT R103, R104, 0x7632, R103 ;  /* 0x0000763268677816 */ /* 0x000fe20000000067 */
[--C-:B------:R-:W-:Y:S01]  /*1f360*/  FADD.FTZ R75, R93, R99.reuse ;  /* 0x000000635d4b7221 */ /* 0x100fe20000010000 */
[----:B------:R-:W-:Y:S01]  /*1f370*/  F2FP.BF16.PACK_AB R93, R74, R93 ;  /* 0x0000005d4a5d723e */ /* 0x000fe200000010ff */
[----:B------:R-:W-:Y:S01]  /*1f380*/  FADD.FTZ R196, R129, R76 ;  /* 0x0000004c81c47221 */ /* 0x000fe20000010000 */
[----:B------:R-:W-:Y:S01]  /*1f390*/  PRMT R99, R100, 0x7632, R99 ;  /* 0x0000763264637816 */ /* 0x000fe20000000063 */
[----:B------:R-:W-:Y:S01]  /*1f3a0*/  FADD.FTZ R192, R74, R75 ;  /* 0x0000004b4ac07221 */ /* 0x000fe20000010000 */
[----:B------:R-:W-:Y:S01]  /*1f3b0*/  LOP3.LUT R74, R118, 0xffff, RZ, 0xc0, !PT ;  /* 0x0000ffff764a7812 */ /* 0x000fe200078ec0ff */
[----:B------:R-:W-:Y:S01]  /*1f3c0*/  FADD.FTZ R75, R101, R127 ;  /* 0x0000007f654b7221 */ /* 0x000fe20000010000 */
[C---:B------:R-:W-:Y:S02]  /*1f3d0*/  F2FP.BF16.PACK_AB R101, R73.reuse, R101 ;  /* 0x000000654965723e */ /* 0x040fe400000010ff */
[----:B------:R-:W-:Y:S01]  /*1f3e0*/  SHF.R.U32.HI R74, RZ, 0x8, R74 ;  /* 0x00000008ff4a7819 */ /* 0x000fe2000001164a */
[----:B------:R-:W-:Y:S01]  /*1f3f0*/  FADD.FTZ R197, R73, R75 ;  /* 0x0000004b49c57221 */ /* 0x000fe20000010000 */
[----:B------:R-:W-:Y:S02]  /*1f400*/  SHF.R.U32.HI R73, RZ, 0x10, R118 ;  /* 0x00000010ff497819 */ /* 0x000fe40000011676 */
[----:B------:R-:W-:Y:S01]  /*1f410*/  LOP3.LUT R76, R74, 0xffff, RZ, 0xc0, !PT ;  /* 0x0000ffff4a4c7812 */ /* 0x000fe200078ec0ff */
[----:B------:R-:W-:Y:S01]  /*1f420*/  IMAD.WIDE.U32 R74, R106, -0x326172a9, RZ ;  /* 0xcd9e8d576a4a7825 */ /* 0x000fe200078e00ff */
[----:B------:R-:W-:Y:S04]  /*1f430*/  LOP3.LUT R73, R73, 0xff, RZ, 0xc0, !PT ;  /* 0x000000ff49497812 */ /* 0x000fe800078ec0ff */
[----:B------:R-:W-:Y:S02]  /*1f440*/  ISETP.GE.U32.AND P1, PT, R225, R73, PT ;  /* 0x00000049e100720c */ /* 0x000fe40003f26070 */
[----:B------:R-:W-:Y:S02]  /*1f450*/  LOP3.LUT R106, R75, UR14, R122, 0x96, !PT ;  /* 0x0000000e4b6a7c12 */ /* 0x000fe4000f8e967a */
[----:B------:R-:W-:Y:S02]  /*1f460*/  SHF.R.U32.HI R73, RZ, 0x10, R72 ;  /* 0x00000010ff497819 */ /* 0x000fe40000011648 */
[C---:B------:R-:W-:Y:S02]  /*1f470*/  LOP3.LUT R155, R74.reuse, 0xffff, RZ, 0xc0, !PT ;  /* 0x0000ffff4a9b7812 */ /* 0x040fe400078ec0ff */
[----:B------:R-:W-:Y:S02]  /*1f480*/  LOP3.LUT R73, R73, 0xff, RZ, 0xc0, !PT ;  /* 0x000000ff49497812 */ /* 0x000fe400078ec0ff */
[--C-:B------:R-:W-:Y:S02]  /*1f490*/  SHF.R.U32.HI R158, RZ, 0x10, R74.reuse ;  /* 0x00000010ff9e7819 */ /* 0x100fe4000001164a */
[----:B------:R-:W-:Y:S02]  /*1f4a0*/  LOP3.LUT R160, R74, 0xff, RZ, 0xc0, !PT ;  /* 0x000000ff4aa07812 */ /* 0x000fe400078ec0ff */
[----:B------:R-:W-:Y:S02]  /*1f4b0*/  SHF.R.U32.HI R159, RZ, 0x18, R74 ;  /* 0x00000018ff9f7819 */ /* 0x000fe4000001164a */
[----:B------:R-:W-:Y:S01]  /*1f4c0*/  LOP3.LUT R122, R75, UR14, R122, 0x96, !PT ;  /* 0x0000000e4b7a7c12 */ /* 0x000fe2000f8e967a */
[----:B----4-:R-:W-:Y:S02]  /*1f4d0*/  @!P5 HFMA2.BF16_V2 R143, -RZ.H0_H0, RZ.H0_H0, -R2.H0_H0 ;  /* 0x200000ffff8fd231 */ /* 0x010fe40000340902 */
[----:B-----5:R-:W-:Y:S03]  /*1f4e0*/  @!P4 HFMA2.BF16_V2 R142, -RZ.H0_H0, RZ.H0_H0, -R0.H0_H0 ;  /* 0x200000ffff8ec231 */ /* 0x020fe60000340900 */
[----:B------:R-:W-:Y:S01]  /*1f4f0*/  PRMT R214, R143, 0x7610, R214 ;  /* 0x000076108fd67816 */ /* 0x000fe200000000d6 */
[----:B--2---:R-:W-:Y:S01]  /*1f500*/  @!P6 HFMA2.BF16_V2 R137, -RZ.H0_H0, RZ.H0_H0, -R94.H0_H0 ;  /* 0x200000ffff89e231 */ /* 0x004fe2000034095e */
[----:B------:R-:W-:Y:S01]  /*1f510*/  PRMT R213, R142, 0x7610, R213 ;  /* 0x000076108ed57816 */ /* 0x000fe200000000d5 */
[----:B---3--:R-:W-:Y:S03]  /*1f520*/  @!P3 HFMA2.BF16_V2 R135, -RZ.H0_H0, RZ.H0_H0, -R92.H0_H0 ;  /* 0x200000ffff87b231 */ /* 0x008fe6000034095c */
[----:B------:R-:W-:Y:S02]  /*1f530*/  PRMT R212, R137, 0x7610, R212 ;  /* 0x0000761089d47816 */ /* 0x000fe400000000d4 */
[----:B------:R-:W-:Y:S01]  /*1f540*/  PRMT R211, R135, 0x7610, R211 ;  /* 0x0000761087d37816 */ /* 0x000fe200000000d3 */
[----:B------:R-:W-:Y:S05]  /*1f550*/  @!P2 HFMA2.BF16_V2 R133, -RZ.H0_H0, RZ.H0_H0, -R87.H0_H0 ;  /* 0x200000ffff85a231 */ /* 0x000fea0000340957 */
[----:B------:R-:W-:Y:S01]  /*1f560*/  PRMT R216, R133, 0x7610, R216 ;  /* 0x0000761085d87816 */ /* 0x000fe200000000d8 */
[----:B------:R1:W-:Y:S01]  /*1f570*/  @!P2 STL.S16 [R1+0xac], R133 ;  /* 0x0000ac850100a387 */ /* 0x0003e20000100600 */
[C---:B------:R-:W-:Y:S11]  /*1f580*/  ISETP.GE.U32.AND P2, PT, R225.reuse, R139, PT ;  /* 0x0000008be100720c */ /* 0x040ff60003f46070 */
[----:B------:R-:W-:Y:S02]  /*1f590*/  @!UPT UIADD3 URZ, URZ, URZ, URZ ;  /* 0x0000003f3f3ff290 */ /* 0x000fe4000fffe03f */
[----:B------:R-:W-:Y:S05]  /*1f5a0*/  @!P2 HFMA2.BF16_V2 R146, -RZ.H0_H0, RZ.H0_H0, -R86.H0_H0 ;  /* 0x200000ffff92a231 */ /* 0x000fea0000340956 */
[----:B------:R-:W-:Y:S01]  /*1f5b0*/  PRMT R215, R146, 0x7610, R215 ;  /* 0x0000761092d77816 */ /* 0x000fe200000000d7 */
[----:B-1----:R1:W2:Y:S04]  /*1f5c0*/  LDL.S16 R133, [R1+0xd0] ;  /* 0x0000d00001857983 */ /* 0x0022a80000100600 */
[----:B------:R-:W-:Y:S01]  /*1f5d0*/  @!P2 STL.S16 [R1+0xc4], R146 ;  /* 0x0000c4920100a387 */ /* 0x000fe20000100600 */
[C---:B------:R-:W-:Y:S02]  /*1f5e0*/  ISETP.GE.U32.AND P2, PT, R225.reuse, R76, PT ;  /* 0x0000004ce100720c */ /* 0x040fe40003f46070 */
[C---:B------:R-:W-:Y:S01]  /*1f5f0*/  LOP3.LUT R76, R106.reuse, 0xff, RZ, 0xc0, !PT ;  /* 0x000000ff6a4c7812 */ /* 0x040fe200078ec0ff */
[----:B------:R3:W-:Y:S03]  /*1f600*/  @!P5 STL.S16 [R1+0xc0], R143 ;  /* 0x0000c08f0100d387 */ /* 0x0007e60000100600 */
[----:B------:R-:W-:Y:S01]  /*1f610*/  ISETP.GE.U32.AND P5, PT, R225, R76, PT ;  /* 0x0000004ce100720c */ /* 0x000fe20003fa6070 */
[----:B------:R1:W4:Y:S01]  /*1f620*/  LDL.S16 R129, [R1+0xcc] ;  /* 0x0000cc0001817983 */ /* 0x0003220000100600 */
[----:B------:R-:W-:Y:S02]  /*1f630*/  SHF.R.U32.HI R76, RZ, 0x18, R72 ;  /* 0x00000018ff4c7819 */ /* 0x000fe40000011648 */
[----:B------:R-:W-:Y:S01]  /*1f640*/  LOP3.LUT R72, R106, 0xffff, RZ, 0xc0, !PT ;  /* 0x0000ffff6a487812 */ /* 0x000fe200078ec0ff */
[----:B------:R5:W-:Y:S02]  /*1f650*/  @!P4 STL.S16 [R1+0xbc], R142 ;  /* 0x0000bc8e0100c387 */ /* 0x000be40000100600 */
[----:B------:R-:W-:Y:S02]  /*1f660*/  @P2 LOP3.LUT R179, R179, 0x10000, RZ, 0xfc, !PT ;  /* 0x00010000b3b32812 */ /* 0x000fe400078efcff */
[----:B------:R-:W-:Y:S01]  /*1f670*/  SHF.R.U32.HI R72, RZ, 0x8, R72 ;  /* 0x00000008ff487819 */ /* 0x000fe20000011648 */
[----:B------:R1:W-:Y:S01]  /*1f680*/  @!P6 STL.S16 [R1+0xb8], R137 ;  /* 0x0000b8890100e387 */ /* 0x0003e20000100600 */
[----:B------:R-:W-:Y:S03]  /*1f690*/  LOP3.LUT R179, R179, 0xfffdffff, RZ, 0xc0, !PT ;  /* 0xfffdffffb3b37812 */ /* 0x000fe600078ec0ff */
[----:B------:R2:W4:Y:S01]  /*1f6a0*/  LDL.S16 R77, [R1+0xc8] ;  /* 0x0000c800014d7983 */ /* 0x0005220000100600 */
[----:B------:R-:W-:Y:S03]  /*1f6b0*/  @P1 LOP3.LUT R179, R179, 0x20000, RZ, 0xfc, !PT ;  /* 0x00020000b3b31812 */ /* 0x000fe600078efcff */
[----:B------:R1:W-:Y:S01]  /*1f6c0*/  @!P3 STL.S16 [R1+0xb0], R135 ;  /* 0x0000b0870100b387 */ /* 0x0003e20000100600 */
[----:B------:R-:W-:Y:S02]  /*1f6d0*/  LOP3.LUT R179, R179, 0xfffbffff, RZ, 0xc0, !PT ;  /* 0xfffbffffb3b37812 */ /* 0x000fe400078ec0ff */
[--C-:B---3--:R-:W-:Y:S01]  /*1f6e0*/  SHF.R.U32.HI R143, RZ, 0x18, R102.reuse ;  /* 0x00000018ff8f7819 */ /* 0x108fe20000011666 */
[----:B------:R3:W3:Y:S01]  /*1f6f0*/  LDL.S16 R128, [R1+0xd4] ;  /* 0x0000d40001807983 */ /* 0x0006e20000100600 */
[----:B------:R-:W-:Y:S04]  /*1f700*/  @P0 LOP3.LUT R179, R179, 0x40000, RZ, 0xfc, !PT ;  /* 0x00040000b3b30812 */ /* 0x000fe800078efcff */
[----:B------:R-:W-:Y:S02]  /*1f710*/  LOP3.LUT R179, R179, 0xfff7ffff, RZ, 0xc0, !PT ;  /* 0xfff7ffffb3b37812 */ /* 0x000fe400078ec0ff */
[----:B-----5:R-:W-:Y:S02]  /*1f720*/  LOP3.LUT R142, R102, 0xff, RZ, 0xc0, !PT ;  /* 0x000000ff668e7812 */ /* 0x020fe400078ec0ff */
[----:B------:R-:W-:Y:S02]  /*1f730*/  PRMT R102, R131, 0x7632, R102 ;  /* 0x0000763283667816 */ /* 0x000fe40000000066 */
[----:B------:R-:W-:Y:S02]  /*1f740*/  @P5 LOP3.LUT R179, R179, 0x80000, RZ, 0xfc, !PT ;  /* 0x00080000b3b35812 */ /* 0x000fe400078efcff */
[--C-:B-1----:R-:W-:Y:S02]  /*1f750*/  SHF.R.U32.HI R137, RZ, 0x10, R74.reuse ;  /* 0x00000010ff897819 */ /* 0x102fe4000001164a */
[----:B------:R-:W-:Y:S01]  /*1f760*/  SHF.R.U32.HI R135, RZ, 0x18, R74 ;  /* 0x00000018ff877819 */ /* 0x000fe2000001164a */
[----:B--2---:R-:W-:Y:S05]  /*1f770*/  @!P2 HFMA2.BF16_V2 R133, -RZ.H0_H0, RZ.H0_H0, -R96.H0_H0 ;  /* 0x200000ffff85a231 */ /* 0x004fea0000340960 */
[----:B------:R-:W-:Y:S01]  /*1f780*/  PRMT R210, R133, 0x7610, R210 ;  /* 0x0000761085d27816 */ /* 0x000fe200000000d2 */
[----:B------:R-:W-:Y:S01]  /*1f790*/  @!P2 STL.S16 [R1+0xd0], R133 ;  /* 0x0000d0850100a387 */ /* 0x000fe20000100600 */
[----:B----4-:R-:W-:Y:S05]  /*1f7a0*/  @!P1 HFMA2.BF16_V2 R129, -RZ.H0_H0, RZ.H0_H0, -R100.H0_H0 ;  /* 0x200000ffff819231 */ /* 0x010fea0000340964 */
[----:B------:R-:W-:Y:S01]  /*1f7b0*/  PRMT R209, R129, 0x7610, R209 ;  /* 0x0000761081d17816 */ /* 0x000fe200000000d1 */
[----:B------:R1:W-:Y:S04]  /*1f7c0*/  @!P1 STL.S16 [R1+0xcc], R129 ;  /* 0x0000cc8101009387 */ /* 0x0003e80000100600 */
[----:B------:R2:W4:Y:S01]  /*1f7d0*/  LDL.S16 R127, [R1+0xb4] ;  /* 0x0000b400017f7983 */ /* 0x0005220000100600 */
[----:B------:R-:W-:Y:S05]  /*1f7e0*/  @!P0 HFMA2.BF16_V2 R77, -RZ.H0_H0, RZ.H0_H0, -R99.H0_H0 ;  /* 0x200000ffff4d8231 */ /* 0x000fea0000340963 */
[----:B------:R-:W-:Y:S01]  /*1f7f0*/  PRMT R208, R77, 0x7610, R208 ;  /* 0x000076104dd07816 */ /* 0x000fe200000000d0 */
[----:B------:R5:W-:Y:S01]  /*1f800*/  @!P0 STL.S16 [R1+0xc8], R77 ;  /* 0x0000c84d01008387 */ /* 0x000be20000100600 */
[----:B---3--:R-:W-:Y:S05]  /*1f810*/  @!P5 HFMA2.BF16_V2 R128, -RZ.H0_H0, RZ.H0_H0, -R3.H0_H0 ;  /* 0x200000ffff80d231 */ /* 0x008fea0000340903 */
[----:B------:R-:W-:Y:S01]  /*1f820*/  PRMT R207, R128, 0x7610, R207 ;  /* 0x0000761080cf7816 */ /* 0x000fe200000000cf */
[----:B------:R3:W-:Y:S01]  /*1f830*/  @!P5 STL.S16 [R1+0xd4], R128 ;  /* 0x0000d4800100d387 */ /* 0x0007e20000100600 */
[----:B-1----:R-:W-:Y:S02]  /*1f840*/  PRMT R129, R73, 0x5410, R76 ;  /* 0x0000541049817816 */ /* 0x002fe4000000004c */
[----:B------:R-:W-:Y:S01]  /*1f850*/  LOP3.LUT R76, R72, 0xffff, RZ, 0xc0, !PT ;  /* 0x0000ffff484c7812 */ /* 0x000fe200078ec0ff */
[--C-:B------:R-:W-:Y:S01]  /*1f860*/  HSET2.LE.AND R72, R117, R202.reuse, PT ;  /* 0x000000ca75487233 */ /* 0x100fe20003803000 */
[----:B------:R-:W-:Y:S02]  /*1f870*/  MUFU.EX2 R73, R223 ;  /* 0x000000df00497308 */ /* 0x000fe40000000800 */
[----:B------:R-:W-:Y:S02]  /*1f880*/  ISETP.GE.U32.AND P4, PT, R225, R76, PT ;  /* 0x0000004ce100720c */ /* 0x000fe40003f86070 */
[----:B------:R-:W-:Y:S02]  /*1f890*/  LOP3.LUT R72, R72, R97, RZ, 0xc0, !PT ;  /* 0x0000006148487212 */ /* 0x000fe400078ec0ff */
[----:B-----5:R-:W-:Y:S04]  /*1f8a0*/  LOP3.LUT R77, R108, 0xff, RZ, 0xc0, !PT ;  /* 0x000000ff6c4d7812 */ /* 0x020fe800078ec0ff */
[----:B------:R-:W1:Y:S01]  /*1f8b0*/  MUFU.EX2 R108, R222 ;  /* 0x000000de006c7308 */ /* 0x000e620000000800 */
[----:B------:R-:W-:Y:S01]  /*1f8c0*/  PRMT R140, R77, 0x5410, R140 ;  /* 0x000054104d8c7816 */ /* 0x000fe2000000008c */
[----:B------:R-:W-:Y:S01]  /*1f8d0*/  IMAD.WIDE.U32 R76, R126, -0x326172a9, RZ ;  /* 0xcd9e8d577e4c7825 */ /* 0x000fe200078e00ff */
[----:B---3--:R-:W-:Y:S04]  /*1f8e0*/  LOP3.LUT R128, R74, 0xff, RZ, 0xc0, !PT ;  /* 0x000000ff4a807812 */ /* 0x008fe800078ec0ff */
[----:B------:R-:W-:Y:S02]  /*1f8f0*/  LOP3.LUT R85, R76, 0xff, RZ, 0xc0, !PT ;  /* 0x000000ff4c557812 */ /* 0x000fe400078ec0ff */
[----:B-1----:R-:W-:Y:S01]  /*1f900*/  F2FP.BF16.PACK_AB R97, R73, R108 ;  /* 0x0000006c4961723e */ /* 0x002fe200000010ff */
[----:B------:R-:W-:Y:S01]  /*1f910*/  FADD.FTZ R78, R108, R111 ;  /* 0x0000006f6c4e7221 */ /* 0x000fe20000010000 */
[----:B------:R-:W-:Y:S02]  /*1f920*/  LOP3.LUT R111, R74, 0xffff, RZ, 0xc0, !PT ;  /* 0x0000ffff4a6f7812 */ /* 0x000fe400078ec0ff */
[----:B------:R-:W-:Y:S01]  /*1f930*/  PRMT R108, R107, 0x7632, R108 ;  /* 0x000076326b6c7816 */ /* 0x000fe2000000006c */
[----:B------:R-:W-:Y:S01]  /*1f940*/  FADD.FTZ R198, R73, R78 ;  /* 0x0000004e49c67221 */ /* 0x000fe20000010000 */
[----:B------:R-:W-:Y:S02]  /*1f950*/  LOP3.LUT R73, R121, UR14, R162, 0x96, !PT ;  /* 0x0000000e79497c12 */ /* 0x000fe4000f8e96a2 */
[----:B------:R-:W-:Y:S02]  /*1f960*/  LOP3.LUT R78, R77, UR14, R124, 0x96, !PT ;  /* 0x0000000e4d4e7c12 */ /* 0x000fe4000f8e967c */
[C---:B------:R-:W-:Y:S02]  /*1f970*/  LOP3.LUT R74, R73.reuse, 0xffff, RZ, 0xc0, !PT ;  /* 0x0000ffff494a7812 */ /* 0x040fe400078ec0ff */
[----:B------:R-:W-:Y:S02]  /*1f980*/  LOP3.LUT R75, R73, 0xff, RZ, 0xc0, !PT ;  /* 0x000000ff494b7812 */ /* 0x000fe400078ec0ff */
[----:B------:R-:W-:Y:S02]  /*1f990*/  SHF.R.U32.HI R74, RZ, 0x8, R74 ;  /* 0x00000008ff4a7819 */ /* 0x000fe4000001164a */
[C---:B------:R-:W-:Y:S02]  /*1f9a0*/  LOP3.LUT R125, R78.reuse, 0xffff, RZ, 0xc0, !PT ;  /* 0x0000ffff4e7d7812 */ /* 0x040fe400078ec0ff */
[----:B------:R-:W-:Y:S02]  /*1f9b0*/  PRMT R80, R75, 0x5410, R74 ;  /* 0x000054104b507816 */ /* 0x000fe4000000004a */
[--C-:B------:R-:W-:Y:S02]  /*1f9c0*/  SHF.R.U32.HI R75, RZ, 0x10, R73.reuse ;  /* 0x00000010ff4b7819 */ /* 0x100fe40000011649 */
[----:B------:R-:W-:Y:S01]  /*1f9d0*/  LOP3.LUT R126, R78, 0xff, RZ, 0xc0, !PT ;  /* 0x000000ff4e7e7812 */ /* 0x000fe200078ec0ff */
[--C-:B------:R-:W-:Y:S01]  /*1f9e0*/  HSET2.LE.AND R80, R80, R202.reuse, PT ;  /* 0x000000ca50507233 */ /* 0x100fe20003803000 */
[----:B------:R-:W-:Y:S02]  /*1f9f0*/  SHF.R.U32.HI R74, RZ, 0x18, R73 ;  /* 0x00000018ff4a7819 */ /* 0x000fe40000011649 */
[----:B------:R-:W-:Y:S01]  /*1fa00*/  LOP3.LUT R73, R75, 0xff, RZ, 0xc0, !PT ;  /* 0x000000ff4b497812 */ /* 0x000fe200078ec0ff */
[--C-:B------:R-:W-:Y:S01]  /*1fa10*/  HSET2.LE.AND R75, R140, R202.reuse, PT ;  /* 0x000000ca8c4b7233 */ /* 0x100fe20003803000 */
[----:B------:R-:W-:Y:S02]  /*1fa20*/  SHF.R.U32.HI R125, RZ, 0x8, R125 ;  /* 0x00000008ff7d7819 */ /* 0x000fe4000001167d */
[----:B------:R-:W-:Y:S02]  /*1fa30*/  ISETP.GE.U32.AND P1, PT, R225, R126, PT ;  /* 0x0000007ee100720c */ /* 0x000fe40003f26070 */
[----:B------:R-:W-:Y:S02]  /*1fa40*/  PRMT R81, R73, 0x5410, R74 ;  /* 0x0000541049517816 */ /* 0x000fe4000000004a */
[C---:B------:R-:W-:Y:S02]  /*1fa50*/  LOP3.LUT R73, R120.reuse, 0xffff, RZ, 0xc0, !PT ;  /* 0x0000ffff78497812 */ /* 0x040fe400078ec0ff */
[----:B------:R-:W-:Y:S01]  /*1fa60*/  SHF.R.U32.HI R121, RZ, 0x10, R78 ;  /* 0x00000010ff797819 */ /* 0x000fe2000001164e */
[--C-:B------:R-:W-:Y:S01]  /*1fa70*/  HSET2.LE.AND R81, R81, R202.reuse, PT ;  /* 0x000000ca51517233 */ /* 0x100fe20003803000 */
[----:B------:R-:W-:Y:S02]  /*1fa80*/  LOP3.LUT R125, R125, 0xffff, RZ, 0xc0, !PT ;  /* 0x0000ffff7d7d7812 */ /* 0x000fe400078ec0ff */
[----:B------:R-:W-:Y:S02]  /*1fa90*/  LOP3.LUT R121, R121, 0xff, RZ, 0xc0, !PT ;  /* 0x000000ff79797812 */ /* 0x000fe400078ec0ff */
[C---:B------:R-:W-:Y:S02]  /*1faa0*/  ISETP.GE.U32.AND P2, PT, R225.reuse, R125, PT ;  /* 0x0000007de100720c */ /* 0x040fe40003f46070 */
[----:B------:R-:W-:Y:S02]  /*1fab0*/  LOP3.LUT R74, R120, 0xff, RZ, 0xc0, !PT ;  /* 0x000000ff784a7812 */ /* 0x000fe400078ec0ff */
[----:B------:R-:W-:Y:S02]  /*1fac0*/  SHF.R.U32.HI R73, RZ, 0x8, R73 ;  /* 0x00000008ff497819 */ /* 0x000fe40000011649 */
[----:B------:R-:W-:Y:S02]  /*1fad0*/  ISETP.GE.U32.AND P3, PT, R225, R121, PT ;  /* 0x00000079e100720c */ /* 0x000fe40003f66070 */
[----:B------:R-:W-:Y:S01]  /*1fae0*/  PRMT R82, R74, 0x5410, R73 ;  /* 0x000054104a527816 */ /* 0x000fe20000000049 */
[--C-:B------:R-:W-:Y:S01]  /*1faf0*/  HSET2.LE.AND R74, R130, R202.reuse, PT ;  /* 0x000000ca824a7233 */ /* 0x100fe20003803000 */
[--C-:B------:R-:W-:Y:S02]  /*1fb00*/  SHF.R.U32.HI R73, RZ, 0x10, R120.reuse ;  /* 0x00000010ff497819 */ /* 0x100fe40000011678 */
[----:B------:R-:W-:Y:S01]  /*1fb10*/  SHF.R.U32.HI R120, RZ, 0x18, R120 ;  /* 0x00000018ff787819 */ /* 0x000fe20000011678 */
[--C-:B------:R-:W-:Y:S01]  /*1fb20*/  HSET2.LE.AND R82, R82, R202.reuse, PT ;  /* 0x000000ca52527233 */ /* 0x100fe20003803000 */
[----:B------:R-:W-:Y:S02]  /*1fb30*/  LOP3.LUT R73, R73, 0xff, RZ, 0xc0, !PT ;  /* 0x000000ff49497812 */ /* 0x000fe400078ec0ff */
[----:B------:R-:W-:Y:S02]  /*1fb40*/  SHF.R.U32.HI R84, RZ, 0x8, R111 ;  /* 0x00000008ff547819 */ /* 0x000fe4000001166f */
[----:B------:R-:W-:Y:S01]  /*1fb50*/  PRMT R79, R73, 0x5410, R120 ;  /* 0x00005410494f7816 */ /* 0x000fe20000000078 */
[--C-:B------:R-:W-:Y:S01]  /*1fb60*/  HSET2.LE.AND R73, R129, R202.reuse, PT ;  /* 0x000000ca81497233 */ /* 0x100fe20003803000 */
[----:B------:R-:W-:Y:S02]  /*1fb70*/  SHF.R.U32.HI R120, RZ, 0x18, R78 ;  /* 0x00000018ff787819 */ /* 0x000fe4000001164e */
[----:B------:R-:W-:Y:S01]  /*1fb80*/  LOP3.LUT R84, R84, 0xffff, RZ, 0xc0, !PT ;  /* 0x0000ffff54547812 */ /* 0x000fe200078ec0ff */
[----:B------:R-:W-:Y:S01]  /*1fb90*/  HSET2.LE.AND R83, R79, R202, PT ;  /* 0x000000ca4f537233 */ /* 0x000fe20003803000 */
[----:B------:R-:W-:Y:S02]  /*1fba0*/  ISETP.GE.U32.AND P6, PT, R225, R120, PT ;  /* 0x00000078e100720c */ /* 0x000fe40003fc6070 */
[----:B------:R-:W-:Y:S02]  /*1fbb0*/  LOP3.LUT R73, R73, R109, RZ, 0xc0, !PT ;  /* 0x0000006d49497212 */ /* 0x000fe400078ec0ff */
[----:B------:R-:W-:Y:S02]  /*1fbc0*/  PRMT R109, R110, 0x7632, R109 ;  /* 0x000076326e6d7816 */ /* 0x000fe4000000006d */
[----:B------:R-:W-:Y:S02]  /*1fbd0*/  LOP3.LUT R82, R82, R98, RZ, 0xc0, !PT ;  /* 0x0000006252527212 */ /* 0x000fe400078ec0ff */
[----:B------:R-:W-:Y:S02]  /*1fbe0*/  PRMT R98, R86, 0x5410, R2 ;  /* 0x0000541056627816 */ /* 0x000fe40000000002 */
[----:B------:R-:W-:Y:S02]  /*1fbf0*/  LOP3.LUT R124, R77, UR14, R124, 0x96, !PT ;  /* 0x0000000e4d7c7c12 */ /* 0x000fe4000f8e967c */
[----:B------:R-:W-:Y:S02]  /*1fc00*/  SHF.R.U32.HI R129, RZ, 0x10, R76 ;  /* 0x00000010ff817819 */ /* 0x000fe4000001164c */
[C---:B------:R-:W-:Y:S02]  /*1fc10*/  LOP3.LUT R130, R76.reuse, 0xffff, RZ, 0xc0, !PT ;  /* 0x0000ffff4c827812 */ /* 0x040fe400078ec0ff */
[----:B------:R-:W-:Y:S02]  /*1fc20*/  LOP3.LUT R140, R76, 0xffff, RZ, 0xc0, !PT ;  /* 0x0000ffff4c8c7812 */ /* 0x000fe400078ec0ff */
[----:B------:R-:W-:Y:S02]  /*1fc30*/  LOP3.LUT R74, R74, R88, RZ, 0xc0, !PT ;  /* 0x000000584a4a7212 */ /* 0x000fe400078ec0ff */
[----:B------:R-:W-:Y:S02]  /*1fc40*/  LOP3.LUT R75, R75, R89, RZ, 0xc0, !PT ;  /* 0x000000594b4b7212 */ /* 0x000fe400078ec0ff */
[----:B------:R-:W-:Y:S02]  /*1fc50*/  LOP3.LUT R80, R80, R112, RZ, 0xc0, !PT ;  /* 0x0000007050507212 */ /* 0x000fe400078ec0ff */
[----:B------:R-:W-:Y:S02]  /*1fc60*/  LOP3.LUT R81, R81, R90, RZ, 0xc0, !PT ;  /* 0x0000005a51517212 */ /* 0x000fe400078ec0ff */
[----:B------:R-:W-:Y:S02]  /*1fc70*/  LOP3.LUT R83, R83, R91, RZ, 0xc0, !PT ;  /* 0x0000005b53537212 */ /* 0x000fe400078ec0ff */
[----:B------:R-:W-:Y:S02]  /*1fc80*/  PRMT R111, R0, 0x5410, R94 ;  /* 0x00005410006f7816 */ /* 0x000fe4000000005e */
[----:B------:R-:W-:Y:S02]  /*1fc90*/  PRMT R112, R3, 0x5410, R102 ;  /* 0x0000541003707816 */ /* 0x000fe40000000066 */
[----:B------:R-:W-:Y:S02]  /*1fca0*/  LOP3.LUT R88, R119, UR13, R194, 0x96, !PT ;  /* 0x0000000d77587c12 */ /* 0x000fe4000f8e96c2 */
[C---:B------:R-:W-:Y:S02]  /*1fcb0*/  LOP3.LUT R89, R118.reuse, 0xffff, RZ, 0xc0, !PT ;  /* 0x0000ffff76597812 */ /* 0x040fe400078ec0ff */
[----:B------:R-:W-:Y:S02]  /*1fcc0*/  LOP3.LUT R90, R118, 0xff, RZ, 0xc0, !PT ;  /* 0x000000ff765a7812 */ /* 0x000fe400078ec0ff */
[----:B------:R-:W-:Y:S01]  /*1fcd0*/  SHF.R.U32.HI R91, RZ, 0x18, R118 ;  /* 0x00000018ff5b7819 */ /* 0x000fe20000011676 */
[----:B----4-:R-:W-:Y:S05]  /*1fce0*/  @!P4 HFMA2.BF16_V2 R127, -RZ.H0_H0, RZ.H0_H0, -R102.H0_H0 ;  /* 0x200000ffff7fc231 */ /* 0x010fea0000340966 */
[----:B------:R-:W-:Y:S01]  /*1fcf0*/  PRMT R206, R127, 0x7610, R206 ;  /* 0x000076107fce7816 */ /* 0x000fe200000000ce */
[----:B------:R1:W-:Y:S03]  /*1fd00*/  @!P4 STL.S16 [R1+0xb4], R127 ;  /* 0x0000b47f0100c387 */ /* 0x0003e60000100600 */
[----:B------:R-:W-:Y:S01]  /*1fd10*/  @!P4 PRMT R102, R206, 0x5410, RZ ;  /* 0x00005410ce66c816 */ /* 0x000fe200000000ff */
[----:B------:R2:W3:Y:S04]  /*1fd20*/  LDL.S16 R200, [R1+0xf4] ;  /* 0x0000f40001c87983 */ /* 0x0004e80000100600 */
[----:B------:R2:W4:Y:S04]  /*1fd30*/  LDL.S16 R199, [R1+0xf0] ;  /* 0x0000f00001c77983 */ /* 0x0005280000100600 */
[----:B------:R2:W5:Y:S04]  /*1fd40*/  LDL.S16 R154, [R1+0xe8] ;  /* 0x0000e800019a7983 */ /* 0x0005680000100600 */
[----:B------:R2:W2:Y:S04]  /*1fd50*/  LDL.S16 R147, [R1+0xe4] ;  /* 0x0000e40001937983 */ /* 0x0004a80000100600 */
[----:B------:R2:W2:Y:S04]  /*1fd60*/  LDL.S16 R146, [R1+0xe0] ;  /* 0x0000e00001927983 */ /* 0x0004a80000100600 */
[----:B------:R2:W2:Y:S01]  /*1fd70*/  LDL.S16 R133, [R1+0xdc] ;  /* 0x0000dc0001857983 */ /* 0x0004a20000100600 */
[--C-:B-1----:R-:W-:Y:S02]  /*1fd80*/  SHF.R.U32.HI R127, RZ, 0x18, R106.reuse ;  /* 0x00000018ff7f7819 */ /* 0x102fe4000001166a */
[----:B------:R-:W-:Y:S01]  /*1fd90*/  SHF.R.U32.HI R106, RZ, 0x10, R106 ;  /* 0x00000010ff6a7819 */ /* 0x000fe2000001166a */
[----:B------:R1:W2:Y:S01]  /*1fda0*/  LDL.S16 R131, [R1+0xec] ;  /* 0x0000ec0001837983 */ /* 0x0002a20000100600 */
[----:B------:R-:W-:Y:S02]  /*1fdb0*/  ISETP.GE.U32.AND P0, PT, R225, R127, PT ;  /* 0x0000007fe100720c */ /* 0x000fe40003f06070 */
[----:B------:R-:W-:Y:S02]  /*1fdc0*/  LOP3.LUT R117, R106, 0xff, RZ, 0xc0, !PT ;  /* 0x000000ff6a757812 */ /* 0x000fe400078ec0ff */
[----:B------:R-:W-:Y:S02]  /*1fdd0*/  PRMT R106, R105, 0x7632, R106 ;  /* 0x00007632696a7816 */ /* 0x000fe4000000006a */
[----:B------:R-:W-:Y:S02]  /*1fde0*/  ISETP.GE.U32.AND P5, PT, R225, R117, PT ;  /* 0x00000075e100720c */ /* 0x000fe40003fa6070 */
[----:B------:R-:W-:Y:S11]  /*1fdf0*/  PRMT R119, R105, 0x5410, R106 ;  /* 0x0000541069777816 */ /* 0x000ff6000000006a */
[----:B---3--:R-:W-:Y:S02]  /*1fe00*/  @!P5 HFMA2.BF16_V2 R200, -RZ.H0_H0, RZ.H0_H0, -R104.H0_H0 ;  /* 0x200000ffffc8d231 */ /* 0x008fe40000340968 */
[----:B----4-:R-:W-:Y:S03]  /*1fe10*/  @!P0 HFMA2.BF16_V2 R199, -RZ.H0_H0, RZ.H0_H0, -R103.H0_H0 ;  /* 0x200000ffffc78231 */ /* 0x010fe60000340967 */
[----:B------:R-:W-:Y:S01]  /*1fe20*/  PRMT R205, R200, 0x7610, R205 ;  /* 0x00007610c8cd7816 */ /* 0x000fe200000000cd */
[----:B------:R-:W-:Y:S01]  /*1fe30*/  @!P5 STL.S16 [R1+0xf4], R200 ;  /* 0x0000f4c80100d387 */ /* 0x000fe20000100600 */
[----:B------:R-:W-:Y:S01]  /*1fe40*/  LOP3.LUT P5, RZ, R179, 0x80000, RZ, 0xc0, !PT ;  /* 0x00080000b3ff7812 */ /* 0x000fe200078ac0ff */
[----:B-----5:R-:W-:Y:S01]  /*1fe50*/  @!P1 HFMA2.BF16_V2 R154, -RZ.H0_H0, RZ.H0_H0, -R105.H0_H0 ;  /* 0x200000ffff9a9231 */ /* 0x020fe20000340969 */
[----:B------:R-:W-:Y:S01]  /*1fe60*/  PRMT R204, R199, 0x7610, R204 ;  /* 0x00007610c7cc7816 */ /* 0x000fe200000000cc */
[----:B------:R-:W-:Y:S01]  /*1fe70*/  @!P0 STL.S16 [R1+0xf0], R199 ;  /* 0x0000f0c701008387 */ /* 0x000fe20000100600 */
[C---:B------:R-:W-:Y:S01]  /*1fe80*/  LOP3.LUT P0, RZ, R179.reuse, 0x40000, RZ, 0xc0, !PT ;  /* 0x00040000b3ff7812 */ /* 0x040fe2000780c0ff */
[----:B--2---:R-:W-:Y:S01]  /*1fe90*/  @!P2 HFMA2.BF16_V2 R147, -RZ.H0_H0, RZ.H0_H0, -R106.H0_H0 ;  /* 0x200000ffff93a231 */ /* 0x004fe2000034096a */
[----:B------:R-:W-:Y:S01]  /*1fea0*/  PRMT R203, R154, 0x7610, R203 ;  /* 0x000076109acb7816 */ /* 0x000fe200000000cb */
[----:B------:R2:W-:Y:S01]  /*1feb0*/  @!P1 STL.S16 [R1+0xe8], R154 ;  /* 0x0000e89a01009387 */ /* 0x0005e20000100600 */
[----:B------:R-:W-:Y:S01]  /*1fec0*/  LOP3.LUT P1, RZ, R179, 0x20000, RZ, 0xc0, !PT ;  /* 0x00020000b3ff7812 */ /* 0x000fe2000782c0ff */
[----:B------:R-:W-:Y:S01]  /*1fed0*/  @!P3 HFMA2.BF16_V2 R146, -RZ.H0_H0, RZ.H0_H0, -R107.H0_H0 ;  /* 0x200000ffff92b231 */ /* 0x000fe2000034096b */
[----:B------:R-:W-:Y:S01]  /*1fee0*/  PRMT R201, R147, 0x7610, R201 ;  /* 0x0000761093c97816 */ /* 0x000fe200000000c9 */
[----:B------:R-:W-:Y:S01]  /*1fef0*/  @!P2 STL.S16 [R1+0xe4], R147 ;  /* 0x0000e4930100a387 */ /* 0x000fe20000100600 */
[----:B------:R-:W-:Y:S01]  /*1ff00*/  LOP3.LUT P2, RZ, R179, 0x10000, RZ, 0xc0, !PT ;  /* 0x00010000b3ff7812 */ /* 0x000fe2000784c0ff */
[----:B------:R-:W-:Y:S01]  /*1ff10*/  @!P6 HFMA2.BF16_V2 R133, -RZ.H0_H0, RZ.H0_H0, -R108.H0_H0 ;  /* 0x200000ffff85e231 */ /* 0x000fe2000034096c */
[----:B------:R-:W-:Y:S01]  /*1ff20*/  PRMT R191, R146, 0x7610, R191 ;  /* 0x0000761092bf7816 */ /* 0x000fe200000000bf */
[----:B------:R3:W-:Y:S01]  /*1ff30*/  @!P3 STL.S16 [R1+0xe0], R146 ;  /* 0x0000e0920100b387 */ /* 0x0007e20000100600 */
[----:B------:R-:W-:Y:S02]  /*1ff40*/  ISETP.GE.U32.AND P3, PT, R225, R128, PT ;  /* 0x00000080e100720c */ /* 0x000fe40003f66070 */
[----:B------:R-:W-:Y:S01]  /*1ff50*/  PRMT R190, R133, 0x7610, R190 ;  /* 0x0000761085be7816 */ /* 0x000fe200000000be */
[----:B------:R4:W-:Y:S01]  /*1ff60*/  @!P6 STL.S16 [R1+0xdc], R133 ;  /* 0x0000dc850100e387 */ /* 0x0009e20000100600 */
[----:B------:R-:W-:Y:S02]  /*1ff70*/  ISETP.GE.U32.AND P6, PT, R225, R138, PT ;  /* 0x0000008ae100720c */ /* 0x000fe40003fc6070 */
[----:B------:R-:W-:Y:S02]  /*1ff80*/  @!P5 PRMT R3, R207, 0x5410, RZ ;  /* 0x00005410cf03d816 */ /* 0x000fe400000000ff */
[C---:B------:R-:W-:Y:S05]  /*1ff90*/  ISETP.GE.U32.AND P5, PT, R225.reuse, R128, PT ;  /* 0x00000080e100720c */ /* 0x040fea0003fa6070 */
[----:B------:R-:W-:Y:S01]  /*1ffa0*/  @!P3 HFMA2.BF16_V2 R131, -RZ.H0_H0, RZ.H0_H0, -R110.H0_H0 ;  /* 0x200000ffff83b231 */ /* 0x000fe2000034096e */
[----:B--2---:R-:W-:Y:S03]  /*1ffb0*/  LOP3.LUT R154, R76, 0xff, RZ, 0xc0, !PT ;  /* 0x000000ff4c9a7812 */ /* 0x004fe600078ec0ff */
[----:B------:R-:W-:Y:S01]  /*1ffc0*/  @!P6 PRMT R87, R216, 0x5410, RZ ;  /* 0x00005410d857e816 */ /* 0x000fe200000000ff */
[----:B------:R2:W-:Y:S01]  /*1ffd0*/  @!P3 STL.S16 [R1+0xec], R131 ;  /* 0x0000ec830100b387 */ /* 0x0005e20000100600 */
[C---:B------:R-:W-:Y:S02]  /*1ffe0*/  ISETP.GE.U32.AND P3, PT, R225.reuse, R84, PT ;  /* 0x00000054e100720c */ /* 0x040fe40003f66070 */
[----:B------:R-:W-:Y:S01]  /*1fff0*/  ISETP.GE.U32.AND P6, PT, R225, R139, PT ;  /* 0x0000008be100720c */ /* 0x000fe20003fc6070 */
[----:B------:R1:W5:Y:S01]  /*20000*/  LDL.S16 R199, [R1+0xd8] ;  /* 0x0000d80001c77983 */ /* 0x0003620000100600 */
[----:B------:R-:W-:Y:S02]  /*20010*/  PRMT R189, R131, 0x7610, R189 ;  /* 0x0000761083bd7816 */ /* 0x000fe400000000bd */
[--C-:B---3--:R-:W-:Y:S01]  /*20020*/  SHF.R.U32.HI R146, RZ, 0x10, R76.reuse ;  /* 0x00000010ff927819 */ /* 0x108fe2000001164c */
[----:B------:R-:W-:Y:S01]  /*20030*/  STG.E.U16 [R152.64+0x22], R87 ;  /* 0x0000225798007986 */ /* 0x000fe2000c101520 */
[----:B------:R-:W-:Y:S02]  /*20040*/  SHF.R.U32.HI R147, RZ, 0x18, R76 ;  /* 0x00000018ff937819 */ /* 0x000fe4000001164c */
[----:B----4-:R-:W-:Y:S02]  /*20050*/  SHF.R.U32.HI R133, RZ, 0x10, R118 ;  /* 0x00000010ff857819 */ /* 0x010fe40000011676 */
[----:B------:R-:W-:Y:S02]  /*20060*/  PRMT R118, R110, 0x5410, R109 ;  /* 0x000054106e767816 */ /* 0x000fe4000000006d */
[----:B------:R-:W-:Y:S02]  /*20070*/  @!P5 PRMT R110, R189, 0x5410, RZ ;  /* 0x00005410bd6ed816 */ /* 0x000fe400000000ff */
[----:B------:R-:W-:Y:S01]  /*20080*/  @!P6 PRMT R86, R215, 0x5410, RZ ;  /* 0x00005410d756e816 */ /* 0x000fe200000000ff */
[----:B------:R-:W-:Y:S01]  /*20090*/  MUFU.EX2 R189, R238 ;  /* 0x000000ee00bd7308 */ /* 0x000fe20000000800 */
[C---:B------:R-:W-:Y:S03]  /*200a0*/  ISETP.GE.U32.AND P6, PT, R225.reuse, R136, PT ;  /* 0x00000088e100720c */ /* 0x040fe60003fc6070 */
[----:B------:R-:W-:Y:S01]  /*200b0*/  STG.E.U16 [R148.64+0x30], R86 ;  /* 0x0000305694007986 */ /* 0x000fe2000c101520 */
[----:B--2---:R-:W-:Y:S03]  /*200c0*/  SHF.R.U32.HI R131, RZ, 0x18, R76 ;  /* 0x00000018ff837819 */ /* 0x004fe6000001164c */
[----:B------:R-:W2:Y:S01]  /*200d0*/  LDSM.16.MT88.4 R76, [R165+0x6000] ;  /* 0x00600000a54c783b */ /* 0x000ea20000004200 */
[----:B------:R-:W-:Y:S05]  /*200e0*/  ISETP.GE.U32.AND P5, PT, R225, R131, PT ;  /* 0x00000083e100720c */ /* 0x000fea0003fa6070 */
[----:B------:R-:W-:Y:S02]  /*200f0*/  @!P6 PRMT R0, R213, 0x5410, RZ ;  /* 0x00005410d500e816 */ /* 0x000fe400000000ff */
[----:B------:R-:W-:Y:S11]  /*20100*/  LOP3.LUT P6, RZ, R179, 0x4000, RZ, 0xc0, !PT ;  /* 0x00004000b3ff7812 */ /* 0x000ff600078cc0ff */
[----:B------:R-:W-:Y:S02]  /*20110*/  @!UPT UIADD3 URZ, URZ, URZ, URZ ;  /* 0x0000003f3f3ff290 */ /* 0x000fe4000fffe03f */
[----:B------:R-:W-:Y:S02]  /*20120*/  @!P6 PRMT R94, R212, 0x5410, RZ ;  /* 0x00005410d45ee816 */ /* 0x000fe400000000ff */
[----:B------:R-:W-:Y:S01]  /*20130*/  ISETP.GE.U32.AND P6, PT, R225, R127, PT ;  /* 0x0000007fe100720c */ /* 0x000fe20003fc6070 */
[-C--:B--2---:R-:W-:Y:S08]  /*20140*/  HMMA.16816.F32.BF16 R4, R72, R76.reuse, R4 ;  /* 0x0000004c4804723c */ /* 0x084ff00000041804 */
[C---:B------:R-:W-:Y:S08]  /*20150*/  HMMA.16816.F32.BF16 R8, R80.reuse, R76, R8 ;  /* 0x0000004c5008723c */ /* 0x040ff00000041808 */
[-C--:B------:R-:W-:Y:S08]  /*20160*/  HMMA.16816.F32.BF16 R12, R80, R78.reuse, R12 ;  /* 0x0000004e500c723c */ /* 0x080ff0000004180c */
[C---:B------:R-:W-:Y:S01]  /*20170*/  HMMA.16816.F32.BF16 R16, R72.reuse, R78, R16 ;  /* 0x0000004e4810723c */ /* 0x040fe20000041810 */
[----:B------:R-:W2:Y:S07]  /*20180*/  LDSM.16.MT88.4 R76, [R168+0x6000] ;  /* 0x00600000a84c783b */ /* 0x000eae0000004200 */
[-C--:B--2---:R-:W-:Y:S08]  /*20190*/  HMMA.16816.F32.BF16 R20, R72, R76.reuse, R20 ;  /* 0x0000004c4814723c */ /* 0x084ff00000041814 */
[C---:B------:R-:W-:Y:S07]  /*201a0*/  HMMA.16816.F32.BF16 R24, R80.reuse, R76, R24 ;  /* 0x0000004c5018723c */ /* 0x040fee0000041818 */
[----:B------:R-:W-:Y:S01]  /*201b0*/  LOP3.LUT R76, R137, 0xff, RZ, 0xc0, !PT ;  /* 0x000000ff894c7812 */ /* 0x000fe200078ec0ff */
[-C--:B------:R-:W-:Y:S08]  /*201c0*/  HMMA.16816.F32.BF16 R28, R80, R78.reuse, R28 ;  /* 0x0000004e501c723c */ /* 0x080ff0000004181c */
[C---:B------:R-:W-:Y:S04]  /*201d0*/  HMMA.16816.F32.BF16 R32, R72.reuse, R78, R32 ;  /* 0x0000004e4820723c */ /* 0x040fe80000041820 */
[----:B-----5:R-:W-:Y:S05]  /*201e0*/  @!P3 HFMA2.BF16_V2 R199, -RZ.H0_H0, RZ.H0_H0, -R109.H0_H0 ;  /* 0x200000ffffc7b231 */ /* 0x020fea000034096d */
[----:B------:R-:W-:Y:S01]  /*201f0*/  PRMT R162, R199, 0x7610, R162 ;  /* 0x00007610c7a27816 */ /* 0x000fe200000000a2 */
[----:B------:R2:W-:Y:S02]  /*20200*/  @!P3 STL.S16 [R1+0xd8], R199 ;  /* 0x0000d8c70100b387 */ /* 0x0005e40000100600 */
[----:B------:R-:W-:Y:S02]  /*20210*/  IADD3 R200, P3, R148, -0x80, RZ ;  /* 0xffffff8094c87810 */ /* 0x000fe40007f7e0ff */
[----:B------:R1:W3:Y:S02]  /*20220*/  LDL.S16 R136, [R1+0x38] ;  /* 0x0000380001887983 */ /* 0x0002e40000100600 */
[----:B--2---:R-:W-:Y:S02]  /*20230*/  IADD3.X R199, R149, -0x1, RZ, P3, !PT ;  /* 0xffffffff95c77810 */ /* 0x004fe40001ffe4ff */
[----:B------:R-:W-:Y:S02]  /*20240*/  ISETP.GE.U32.AND P3, PT, R225, R134, PT ;  /* 0x00000086e100720c */ /* 0x000fe40003f66070 */
[----:B------:R1:W2:Y:S11]  /*20250*/  LDL.S16 R134, [R1+0x48] ;  /* 0x0000480001867983 */ /* 0x0002b60000100600 */
[----:B------:R-:W-:Y:S02]  /*20260*/  @!P3 PRMT R2, R214, 0x5410, RZ ;  /* 0x00005410d602b816 */ /* 0x000fe400000000ff */
[----:B------:R-:W-:Y:S03]  /*20270*/  LOP3.LUT P3, RZ, R179, 0x8000, RZ, 0xc0, !PT ;  /* 0x00008000b3ff7812 */ /* 0x000fe6000786c0ff */
[----:B------:R4:W-:Y:S04]  /*20280*/  STG.E.U16 [R148.64+0x32], R2 ;  /* 0x0000320294007986 */ /* 0x0009e8000c101520 */
[----:B------:R-:W-:Y:S04]  /*20290*/  STG.E.U16 [R150.64+0x32], R94 ;  /* 0x0000325e96007986 */ /* 0x000fe8000c101520 */
[----:B------:R5:W-:Y:S01]  /*202a0*/  STG.E.U16 [R150.64+0x30], R0 ;  /* 0x0000300096007986 */ /* 0x000be2000c101520 */
[----:B----4-:R-:W-:Y:S02]  /*202b0*/  PRMT R2, R92, 0x5410, R96 ;  /* 0x000054105c027816 */ /* 0x010fe40000000060 */
[----:B------:R-:W-:Y:S02]  /*202c0*/  @!P3 PRMT R92, R211, 0x5410, RZ ;  /* 0x00005410d35cb816 */ /* 0x000fe400000000ff */
[C---:B------:R-:W-:Y:S02]  /*202d0*/  ISETP.GE.U32.AND P3, PT, R225.reuse, R117, PT ;  /* 0x00000075e100720c */ /* 0x040fe40003f66070 */
[----:B------:R-:W-:Y:S01]  /*202e0*/  @!P2 PRMT R96, R210, 0x5410, RZ ;  /* 0x00005410d260a816 */ /* 0x000fe200000000ff */
[----:B------:R-:W-:Y:S01]  /*202f0*/  STG.E.U16 [R156.64+0x2e], R92 ;  /* 0x00002e5c9c007986 */ /* 0x000fe2000c101520 */
[C---:B------:R-:W-:Y:S02]  /*20300*/  ISETP.GE.U32.AND P2, PT, R225.reuse, R135, PT ;  /* 0x00000087e100720c */ /* 0x040fe40003f46070 */
[----:B------:R-:W-:Y:S01]  /*20310*/  PRMT R117, R104, 0x5410, R103 ;  /* 0x0000541068757816 */ /* 0x000fe20000000067 */
[----:B------:R1:W4:Y:S01]  /*20320*/  LDL.S16 R135, [R1+0x34] ;  /* 0x0000340001877983 */ /* 0x0003220000100600 */
[----:B-----5:R-:W-:Y:S02]  /*20330*/  PRMT R0, R100, 0x5410, R99 ;  /* 0x0000541064007816 */ /* 0x020fe40000000063 */
[----:B------:R-:W-:Y:S01]  /*20340*/  @!P0 PRMT R99, R208, 0x5410, RZ ;  /* 0x00005410d0638816 */ /* 0x000fe200000000ff */
[----:B------:R-:W-:Y:S01]  /*20350*/  STG.E.U16 [R156.64+0x30], R96 ;  /* 0x000030609c007986 */ /* 0x000fe2000c101520 */
[----:B------:R-:W-:Y:S02]  /*20360*/  ISETP.GE.U32.AND P0, PT, R225, R126, PT ;  /* 0x0000007ee100720c */ /* 0x000fe40003f06070 */
[----:B------:R-:W-:Y:S01]  /*20370*/  @!P3 PRMT R104, R205, 0x5410, RZ ;  /* 0x00005410cd68b816 */ /* 0x000fe200000000ff */
[----:B------:R5:W-:Y:S01]  /*20380*/  STG.E.U16 [R152.64+0x32], R99 ;  /* 0x0000326398007986 */ /* 0x000be2000c101520 */
[----:B------:R-:W-:Y:S02]  /*20390*/  ISETP.GE.U32.AND P3, PT, R225, R76, PT ;  /* 0x0000004ce100720c */ /* 0x000fe40003f66070 */
[----:B------:R-:W-:Y:S02]  /*203a0*/  LOP3.LUT R76, R129, 0xff, RZ, 0xc0, !PT ;  /* 0x000000ff814c7812 */ /* 0x000fe400078ec0ff */
[----:B------:R-:W-:Y:S02]  /*203b0*/  @!P6 PRMT R103, R204, 0x5410, RZ ;  /* 0x00005410cc67e816 */ /* 0x000fe400000000ff */
[C---:B------:R-:W-:Y:S02]  /*203c0*/  ISETP.GE.U32.AND P4, PT, R225.reuse, R76, PT ;  /* 0x0000004ce100720c */ /* 0x040fe40003f86070 */
[----:B------:R-:W-:Y:S02]  /*203d0*/  SHF.R.U32.HI R76, RZ, 0x8, R130 ;  /* 0x00000008ff4c7819 */ /* 0x000fe40000011682 */
[----:B------:R-:W-:Y:S01]  /*203e0*/  ISETP.GE.U32.AND P6, PT, R225, R125, PT ;  /* 0x0000007de100720c */ /* 0x000fe20003fc6070 */
[----:B------:R1:W4:Y:S01]  /*203f0*/  LDL.S16 R130, [R1+0x44] ;  /* 0x0000440001827983 */ /* 0x0003220000100600 */
[----:B------:R-:W-:Y:S02]  /*20400*/  @!P0 PRMT R105, R203, 0x5410, RZ ;  /* 0x00005410cb698816 */ /* 0x000fe400000000ff */
[----:B------:R-:W-:Y:S02]  /*20410*/  ISETP.GE.U32.AND P0, PT, R225, R121, PT ;  /* 0x00000079e100720c */ /* 0x000fe40003f06070 */
[----:B------:R-:W-:Y:S02]  /*20420*/  LOP3.LUT R76, R76, 0xffff, RZ, 0xc0, !PT ;  /* 0x0000ffff4c4c7812 */ /* 0x000fe400078ec0ff */
[----:B------:R-:W-:Y:S02]  /*20430*/  @!P1 PRMT R100, R209, 0x5410, RZ ;  /* 0x00005410d1649816 */ /* 0x000fe400000000ff */
[----:B------:R-:W-:Y:S02]  /*20440*/  ISETP.GE.U32.AND P1, PT, R225, R85, PT ;  /* 0x00000055e100720c */ /* 0x000fe40003f26070 */
[----:B------:R-:W-:Y:S01]  /*20450*/  LOP3.LUT R85, R145, 0xff, RZ, 0xc0, !PT ;  /* 0x000000ff91557812 */ /* 0x000fe200078ec0ff */
[----:B------:R1:W-:Y:S01]  /*20460*/  STG.E.U16 [R152.64+0x30], R100 ;  /* 0x0000306498007986 */ /* 0x0003e2000c101520 */
[----:B------:R-:W-:Y:S02]  /*20470*/  @!P6 PRMT R106, R201, 0x5410, RZ ;  /* 0x00005410c96ae816 */ /* 0x000fe400000000ff */
[----:B------:R-:W-:Y:S01]  /*20480*/  ISETP.GE.U32.AND P6, PT, R225, R120, PT ;  /* 0x00000078e100720c */ /* 0x000fe20003fc6070 */
[----:B------:R-:W-:Y:S01]  /*20490*/  STG.E.U16 [R148.64+0x42], R102 ;  /* 0x0000426694007986 */ /* 0x000fe2000c101520 */
[----:B------:R-:W-:Y:S02]  /*204a0*/  PRMT R120, R107, 0x5410, R108 ;  /* 0x000054106b787816 */ /* 0x000fe4000000006c */
[----:B------:R-:W-:Y:S01]  /*204b0*/  @!P0 PRMT R107, R191, 0x5410, RZ ;  /* 0x00005410bf6b8816 */ /* 0x000fe200000000ff */
[----:B------:R-:W-:Y:S01]  /*204c0*/  STG.E.U16 [R148.64+0x40], R3 ;  /* 0x0000400394007986 */ /* 0x000fe2000c101520 */
[----:B------:R-:W-:Y:S01]  /*204d0*/  ISETP.GE.U32.AND P0, PT, R225, R76, PT ;  /* 0x0000004ce100720c */ /* 0x000fe20003f06070 */
[----:B------:R-:W-:Y:S01]  /*204e0*/  MUFU.EX2 R191, R234 ;  /* 0x000000ea00bf7308 */ /* 0x000fe20000000800 */
[----:B------:R-:W-:Y:S01]  /*204f0*/  SHF.R.U32.HI R76, RZ, 0x8, R141 ;  /* 0x00000008ff4c7819 */ /* 0x000fe2000001168d */
[----:B------:R-:W-:Y:S01]  /*20500*/  STG.E.U16 [R150.64+0x40], R104 ;  /* 0x0000406896007986 */ /* 0x000fe2000c101520 */
[----:B------:R-:W-:Y:S02]  /*20510*/  PRMT R127, R85, 0x5410, R143 ;  /* 0x00005410557f7816 */ /* 0x000fe4000000008f */
[----:B------:R-:W-:Y:S01]  /*20520*/  PRMT R129, R142, 0x5410, R76 ;  /* 0x000054108e817816 */ /* 0x000fe2000000004c */
[----:B------:R-:W-:Y:S01]  /*20530*/  STG.E.U16 [R150.64+0x42], R103 ;  /* 0x0000426796007986 */ /* 0x000fe2000c101520 */
[----:B------:R-:W-:Y:S02]  /*20540*/  @!P6 PRMT R108, R190, 0x5410, RZ ;  /* 0x00005410be6ce816 */ /* 0x000fe400000000ff */
[----:B------:R-:W-:Y:S01]  /*20550*/  ISETP.GE.U32.AND P6, PT, R225, R84, PT ;  /* 0x00000054e100720c */ /* 0x000fe20003fc6070 */
[----:B------:R-:W1:Y:S01]  /*20560*/  LDSM.16.MT88.4 R76, [R166+0x6000] ;  /* 0x00600000a64c783b */ /* 0x000e620000004200 */
[----:B------:R-:W-:Y:S01]  /*20570*/  SHF.R.U32.HI R84, RZ, 0x8, R89 ;  /* 0x00000008ff547819 */ /* 0x000fe20000011659 */
[----:B------:R-:W-:Y:S01]  /*20580*/  MUFU.EX2 R190, R237 ;  /* 0x000000ed00be7308 */ /* 0x000fe20000000800 */
[----:B------:R-:W-:Y:S02]  /*20590*/  LOP3.LUT R89, R123, 0xffff, RZ, 0xc0, !PT ;  /* 0x0000ffff7b597812 */ /* 0x000fe400078ec0ff */
[----:B------:R-:W-:Y:S02]  /*205a0*/  PRMT R128, R90, 0x5410, R84 ;  /* 0x000054105a807816 */ /* 0x000fe40000000054 */
[----:B-----5:R-:W-:Y:S01]  /*205b0*/  PRMT R99, R93, 0x7632, R99 ;  /* 0x000076325d637816 */ /* 0x020fe20000000063 */
[----:B------:R-:W5:Y:S01]  /*205c0*/  LDSM.16.MT88.4 R84, [R167+0x6000] ;  /* 0x00600000a754783b */ /* 0x000f620000004200 */
[----:B-1----:R-:W-:Y:S02]  /*205d0*/  PRMT R100, R101, 0x7632, R100 ;  /* 0x0000763265647816 */ /* 0x002fe40000000064 */
[C---:B------:R-:W-:Y:S02]  /*205e0*/  PRMT R96, R97.reuse, 0x7632, R96 ;  /* 0x0000763261607816 */ /* 0x040fe40000000060 */
[----:B------:R-:W-:Y:S02]  /*205f0*/  @!P6 PRMT R109, R162, 0x5410, RZ ;  /* 0x00005410a26de816 */ /* 0x000fe400000000ff */
[----:B------:R-:W-:Y:S01]  /*20600*/  MUFU.EX2 R162, R241 ;  /* 0x000000f100a27308 */ /* 0x000fe20000000800 */
[----:B------:R-:W-:Y:S04]  /*20610*/  STG.E.U16 [R156.64+0x3e], R105 ;  /* 0x00003e699c007986 */ /* 0x000fe8000c101520 */
[----:B------:R1:W-:Y:S04]  /*20620*/  STG.E.U16 [R156.64+0x40], R106 ;  /* 0x0000406a9c007986 */ /* 0x0003e8000c101520 */
[----:B------:R-:W-:Y:S04]  /*20630*/  STG.E.U16 [R152.64+0x40], R107 ;  /* 0x0000406b98007986 */ /* 0x000fe8000c101520 */
[----:B------:R5:W-:Y:S04]  /*20640*/  STG.E.U16 [R152.64+0x42], R108 ;  /* 0x0000426c98007986 */ /* 0x000be8000c101520 */
[----:B------:R5:W-:Y:S04]  /*20650*/  STG.E.U16 [R148.64+0x50], R110 ;  /* 0x0000506e94007986 */ /* 0x000be8000c101520 */
[----:B------:R-:W-:Y:S01]  /*20660*/  STG.E.U16 [R148.64+0x52], R109 ;  /* 0x0000526d94007986 */ /* 0x000fe2000c101520 */
[-C--:B------:R-:W-:Y:S03]  /*20670*/  HMMA.16816.F32.BF16 R36, R72, R76.reuse, R36 ;  /* 0x0000004c4824723c */ /* 0x080fe60000041824 */
[----:B-1----:R-:W-:Y:S05]  /*20680*/  PRMT R106, R97, 0x5410, R96 ;  /* 0x00005410616a7816 */ /* 0x002fea0000000060 */
[C---:B------:R-:W-:Y:S07]  /*20690*/  HMMA.16816.F32.BF16 R40, R80.reuse, R76, R40 ;  /* 0x0000004c5028723c */ /* 0x040fee0000041828 */
[----:B------:R-:W-:Y:S01]  /*206a0*/  LOP3.LUT R76, R133, 0xff, RZ, 0xc0, !PT ;  /* 0x000000ff854c7812 */ /* 0x000fe200078ec0ff */
[-C--:B------:R-:W-:Y:S01]  /*206b0*/  HMMA.16816.F32.BF16 R44, R80, R78.reuse, R44 ;  /* 0x0000004e502c723c */ /* 0x080fe2000004182c */
[----:B-----5:R-:W-:Y:S03]  /*206c0*/  MUFU.EX2 R108, R236 ;  /* 0x000000ec006c7308 */ /* 0x020fe60000000800 */
[----:B------:R-:W-:Y:S02]  /*206d0*/  PRMT R126, R76, 0x5410, R91 ;  /* 0x000054104c7e7816 */ /* 0x000fe4000000005b */
[----:B------:R-:W-:Y:S02]  /*206e0*/  LOP3.LUT R76, R123, 0xff, RZ, 0xc0, !PT ;  /* 0x000000ff7b4c7812 */ /* 0x000fe400078ec0ff */
[C---:B------:R-:W-:Y:S04]  /*206f0*/  HMMA.16816.F32.BF16 R48, R72.reuse, R78, R48 ;  /* 0x0000004e4830723c */ /* 0x040fe80000041830 */
[--C-:B------:R-:W-:Y:S02]  /*20700*/  SHF.R.U32.HI R77, RZ, 0x10, R123.reuse ;  /* 0x00000010ff4d7819 */ /* 0x100fe4000001167b */
[----:B------:R-:W-:Y:S01]  /*20710*/  SHF.R.U32.HI R123, RZ, 0x18, R123 ;  /* 0x00000018ff7b7819 */ /* 0x000fe2000001167b */
[--C-:B------:R-:W-:Y:S01]  /*20720*/  HSET2.LE.AND R79, R127, R202.reuse, PT ;  /* 0x000000ca7f4f7233 */ /* 0x100fe20003803000 */
[-C--:B------:R-:W-:Y:S04]  /*20730*/  HMMA.16816.F32.BF16 R52, R72, R84.reuse, R52 ;  /* 0x000000544834723c */ /* 0x080fe80000041834 */
[----:B------:R-:W-:Y:S02]  /*20740*/  SHF.R.U32.HI R78, RZ, 0x8, R89 ;  /* 0x00000008ff4e7819 */ /* 0x000fe40000011659 */
[----:B------:R-:W-:Y:S02]  /*20750*/  LOP3.LUT R77, R77, 0xff, RZ, 0xc0, !PT ;  /* 0x000000ff4d4d7812 */ /* 0x000fe400078ec0ff */
[----:B------:R-:W-:Y:S01]  /*20760*/  PRMT R78, R76, 0x5410, R78 ;  /* 0x000054104c4e7816 */ /* 0x000fe2000000004e */
[C---:B------:R-:W-:Y:S04]  /*20770*/  HMMA.16816.F32.BF16 R56, R80.reuse, R84, R56 ;  /* 0x000000545038723c */ /* 0x040fe80000041838 */
[C---:B------:R-:W-:Y:S02]  /*20780*/  LOP3.LUT R76, R88.reuse, 0xffff, RZ, 0xc0, !PT ;  /* 0x0000ffff584c7812 */ /* 0x040fe400078ec0ff */
[----:B------:R-:W-:Y:S02]  /*20790*/  PRMT R123, R77, 0x5410, R123 ;  /* 0x000054104d7b7816 */ /* 0x000fe4000000007b */
[----:B------:R-:W-:Y:S01]  /*207a0*/  LOP3.LUT R77, R88, 0xff, RZ, 0xc0, !PT ;  /* 0x000000ff584d7812 */ /* 0x000fe200078ec0ff */
[-C--:B------:R-:W-:Y:S03]  /*207b0*/  HMMA.16816.F32.BF16 R60, R80, R86.reuse, R60 ;  /* 0x00000056503c723c */ /* 0x080fe6000004183c */
[----:B------:R-:W-:Y:S02]  /*207c0*/  SHF.R.U32.HI R76, RZ, 0x8, R76 ;  /* 0x00000008ff4c7819 */ /* 0x000fe4000001164c */
[----:B------:R-:W-:Y:S02]  /*207d0*/  LOP3.LUT R79, R79, R111, RZ, 0xc0, !PT ;  /* 0x0000006f4f4f7212 */ /* 0x000fe400078ec0ff */
[----:B------:R-:W-:Y:S01]  /*207e0*/  PRMT R125, R77, 0x5410, R76 ;  /* 0x000054104d7d7816 */ /* 0x000fe2000000004c */
[----:B------:R-:W-:Y:S01]  /*207f0*/  HMMA.16816.F32.BF16 R64, R72, R86, R64 ;  /* 0x000000564840723c */ /* 0x000fe20000041840 */
[----:B------:R-:W-:Y:S03]  /*20800*/  LDSM.16.MT88.4 R72, [R168+0x6800] ;  /* 0x00680000a848783b */ /* 0x000fe60000004200 */
[--C-:B------:R-:W-:Y:S01]  /*20810*/  SHF.R.U32.HI R77, RZ, 0x10, R88.reuse ;  /* 0x00000010ff4d7819 */ /* 0x100fe20000011658 */
[--C-:B------:R-:W-:Y:S01]  /*20820*/  HSET2.LE.AND R82, R128, R202.reuse, PT ;  /* 0x000000ca80527233 */ /* 0x100fe20003803000 */
[----:B------:R-:W-:Y:S01]  /*20830*/  SHF.R.U32.HI R88, RZ, 0x18, R88 ;  /* 0x00000018ff587819 */ /* 0x000fe20000011658 */
[--C-:B------:R-:W-:Y:S01]  /*20840*/  HSET2.LE.AND R76, R78, R202.reuse, PT ;  /* 0x000000ca4e4c7233 */ /* 0x100fe20003803000 */
[----:B------:R-:W-:Y:S01]  /*20850*/  LOP3.LUT R77, R77, 0xff, RZ, 0xc0, !PT ;  /* 0x000000ff4d4d7812 */ /* 0x000fe200078ec0ff */
[--C-:B------:R-:W-:Y:S03]  /*20860*/  HSET2.LE.AND R78, R129, R202.reuse, PT ;  /* 0x000000ca814e7233 */ /* 0x100fe60003803000 */
[----:B------:R-:W-:Y:S01]  /*20870*/  PRMT R121, R77, 0x5410, R88 ;  /* 0x000054104d797816 */ /* 0x000fe20000000058 */
[--C-:B------:R-:W-:Y:S01]  /*20880*/  HSET2.LE.AND R77, R123, R202.reuse, PT ;  /* 0x000000ca7b4d7233 */ /* 0x100fe20003803000 */
[----:B------:R-:W-:Y:S01]  /*20890*/  LOP3.LUT R76, R76, R113, RZ, 0xc0, !PT ;  /* 0x000000714c4c7212 */ /* 0x000fe200078ec0ff */
[----:B------:R-:W1:Y:S01]  /*208a0*/  LDSM.16.MT88.4 R88, [R165+0x6800] ;  /* 0x00680000a558783b */ /* 0x000e620000004200 */
[----:B------:R-:W-:Y:S01]  /*208b0*/  LOP3.LUT R78, R78, R98, RZ, 0xc0, !PT ;  /* 0x000000624e4e7212 */ /* 0x000fe200078ec0ff */
[--C-:B------:R-:W-:Y:S01]  /*208c0*/  HSET2.LE.AND R81, R121, R202.reuse, PT ;  /* 0x000000ca79517233 */ /* 0x100fe20003803000 */
[----:B------:R-:W-:Y:S01]  /*208d0*/  LOP3.LUT R77, R77, R114, RZ, 0xc0, !PT ;  /* 0x000000724d4d7212 */ /* 0x000fe200078ec0ff */
[--C-:B------:R-:W-:Y:S01]  /*208e0*/  HSET2.LE.AND R80, R125, R202.reuse, PT ;  /* 0x000000ca7d507233 */ /* 0x100fe20003803000 */
[----:B------:R-:W-:Y:S01]  /*208f0*/  PRMT R98, R95, 0x7632, R98 ;  /* 0x000076325f627816 */ /* 0x000fe20000000062 */
[----:B------:R-:W-:Y:S01]  /*20900*/  HSET2.LE.AND R83, R126, R202, PT ;  /* 0x000000ca7e537233 */ /* 0x000fe20003803000 */
[----:B------:R-:W-:Y:S02]  /*20910*/  LOP3.LUT R81, R81, R116, RZ, 0xc0, !PT ;  /* 0x0000007451517212 */ /* 0x000fe400078ec0ff */
[----:B------:R-:W-:Y:S01]  /*20920*/  LOP3.LUT R80, R80, R115, RZ, 0xc0, !PT ;  /* 0x0000007350507212 */ /* 0x000fe200078ec0ff */
[----:B------:R-:W-:Y:S01]  /*20930*/  IMAD.WIDE.U32 R114, R161, -0x2daee0ad, RZ ;  /* 0xd2511f53a1727825 */ /* 0x000fe200078e00ff */
[----:B------:R-:W-:Y:S01]  /*20940*/  LOP3.LUT R83, R83, R0, RZ, 0xc0, !PT ;  /* 0x0000000053537212 */ /* 0x000fe200078ec0ff */
[----:B------:R-:W-:Y:S01]  /*20950*/  MUFU.EX2 R161, R240 ;  /* 0x000000f000a17308 */ /* 0x000fe20000000800 */
[----:B------:R-:W-:Y:S02]  /*20960*/  LOP3.LUT R82, R82, R2, RZ, 0xc0, !PT ;  /* 0x0000000252527212 */ /* 0x000fe400078ec0ff */
[----:B------:R-:W-:Y:S02]  /*20970*/  LOP3.LUT R111, R115, UR13, R132, 0x96, !PT ;  /* 0x0000000d736f7c12 */ /* 0x000fe4000f8e9684 */
[----:B------:R-:W-:Y:S02]  /*20980*/  SHF.R.U32.HI R2, RZ, 0x8, R140 ;  /* 0x00000008ff027819 */ /* 0x000fe4000001168c */
[----:B------:R-:W-:Y:S02]  /*20990*/  LOP3.LUT R0, R146, 0xff, RZ, 0xc0, !PT ;  /* 0x000000ff92007812 */ /* 0x000fe400078ec0ff */
[----:B------:R-:W-:Y:S02]  /*209a0*/  PRMT R126, R154, 0x5410, R2 ;  /* 0x000054109a7e7816 */ /* 0x000fe40000000002 */
[----:B------:R-:W-:Y:S02]  /*209b0*/  PRMT R127, R0, 0x5410, R147 ;  /* 0x00005410007f7816 */ /* 0x000fe40000000093 */
[----:B------:R-:W-:Y:S01]  /*209c0*/  SHF.R.U32.HI R85, RZ, 0x8, R155 ;  /* 0x00000008ff557819 */ /* 0x000fe2000001169b */
[----:B------:R-:W-:Y:S01]  /*209d0*/  IMAD.WIDE.U32 R154, R163, -0x2daee0ad, RZ ;  /* 0xd2511f53a39a7825 */ /* 0x000fe200078e00ff */
[----:B------:R-:W-:Y:S01]  /*209e0*/  SHF.R.U32.HI R2, RZ, 0x10, R122 ;  /* 0x00000010ff027819 */ /* 0x000fe2000001167a */
[----:B------:R-:W5:Y:S01]  /*209f0*/  MUFU.EX2 R163, R239 ;  /* 0x000000ef00a37308 */ /* 0x000f620000000800 */
[----:B------:R-:W-:Y:S02]  /*20a00*/  PRMT R125, R160, 0x5410, R85 ;  /* 0x00005410a07d7816 */ /* 0x000fe40000000055 */
[----:B------:R-:W-:Y:S02]  /*20a10*/  LOP3.LUT R85, R122, 0xff, RZ, 0xc0, !PT ;  /* 0x000000ff7a557812 */ /* 0x000fe400078ec0ff */
[----:B------:R-:W-:Y:S02]  /*20a20*/  SHF.R.U32.HI R110, RZ, 0x10, R114 ;  /* 0x00000010ff6e7819 */ /* 0x000fe40000011672 */
[----:B------:R-:W-:Y:S02]  /*20a30*/  LOP3.LUT R84, R158, 0xff, RZ, 0xc0, !PT ;  /* 0x000000ff9e547812 */ /* 0x000fe400078ec0ff */
[----:B------:R-:W-:Y:S01]  /*20a40*/  LOP3.LUT R0, R122, 0xffff, RZ, 0xc0, !PT ;  /* 0x0000ffff7a007812 */ /* 0x000fe200078ec0ff */
[----:B------:R-:W2:Y:S01]  /*20a50*/  MUFU.EX2 R160, R243 ;  /* 0x000000f300a07308 */ /* 0x000ea20000000800 */
[----:B------:R-:W-:Y:S01]  /*20a60*/  SHF.R.U32.HI R122, RZ, 0x18, R122 ;  /* 0x00000018ff7a7819 */ /* 0x000fe2000001167a */
[-C--:B-1----:R-:W-:Y:S05]  /*20a70*/  HMMA.16816.F32.BF16 R4, R76, R88.reuse, R4 ;  /* 0x000000584c04723c */ /* 0x082fea0000041804 */
[----:B------:R-:W-:Y:S02]  /*20a80*/  PRMT R123, R84, 0x5410, R159 ;  /* 0x00005410547b7816 */ /* 0x000fe4000000009f */
[----:B------:R-:W-:Y:S01]  /*20a90*/  SHF.R.U32.HI R84, RZ, 0x8, R0 ;  /* 0x00000008ff547819 */ /* 0x000fe20000011600 */
[C---:B------:R-:W-:Y:S01]  /*20aa0*/  HMMA.16816.F32.BF16 R8, R80.reuse, R88, R8 ;  /* 0x000000585008723c */ /* 0x040fe20000041808 */
[----:B------:R-:W-:Y:S03]  /*20ab0*/  MUFU.EX2 R159, R242 ;  /* 0x000000f2009f7308 */ /* 0x000fe60000000800 */
[----:B------:R-:W-:Y:S02]  /*20ac0*/  PRMT R116, R85, 0x5410, R84 ;  /* 0x0000541055747816 */ /* 0x000fe40000000054 */
[----:B------:R-:W-:Y:S02]  /*20ad0*/  LOP3.LUT R0, R2, 0xff, RZ, 0xc0, !PT ;  /* 0x000000ff02007812 */ /* 0x000fe400078ec0ff */
[-C--:B------:R-:W-:Y:S03]  /*20ae0*/  HMMA.16816.F32.BF16 R12, R80, R90.reuse, R12 ;  /* 0x0000005a500c723c */ /* 0x080fe6000004180c */
[----:B------:R-:W1:Y:S01]  /*20af0*/  MUFU.EX2 R158, R245 ;  /* 0x000000f5009e7308 */ /* 0x000e620000000800 */
[----:B---3--:R-:W-:Y:S01]  /*20b00*/  @!P3 HFMA2.BF16_V2 R136, -RZ.H0_H0, RZ.H0_H0, -R95.H0_H0 ;  /* 0x200000ffff88b231 */ /* 0x008fe2000034095f */
[----:B------:R-:W-:Y:S02]  /*20b10*/  LOP3.LUT R88, R124, 0xffff, RZ, 0xc0, !PT ;  /* 0x0000ffff7c587812 */ /* 0x000fe400078ec0ff */
[----:B------:R-:W-:Y:S01]  /*20b20*/  LOP3.LUT R2, R115, UR13, R132, 0x96, !PT ;  /* 0x0000000d73027c12 */ /* 0x000fe2000f8e9684 */
[C---:B------:R-:W-:Y:S01]  /*20b30*/  HMMA.16816.F32.BF16 R16, R76.reuse, R90, R16 ;  /* 0x0000005a4c10723c */ /* 0x040fe20000041810 */
[----:B------:R-:W-:Y:S03]  /*20b40*/  @!P3 STL.S16 [R1+0x38], R136 ;  /* 0x000038880100b387 */ /* 0x000fe60000100600 */
[----:B------:R-:W-:Y:S01]  /*20b50*/  SHF.R.U32.HI R88, RZ, 0x8, R88 ;  /* 0x00000008ff587819 */ /* 0x000fe20000011658 */
[----:B------:R3:W3:Y:S01]  /*20b60*/  LDL.S16 R94, [R1+0x2c] ;  /* 0x00002c00015e7983 */ /* 0x0006e20000100600 */
[----:B------:R-:W-:Y:S01]  /*20b70*/  PRMT R85, R136, 0x7610, R85 ;  /* 0x0000761088557816 */ /* 0x000fe20000000055 */
[----:B------:R-:W-:Y:S01]  /*20b80*/  MUFU.EX2 R147, R246 ;  /* 0x000000f600937308 */ /* 0x000fe20000000800 */
[-C--:B------:R-:W-:Y:S04]  /*20b90*/  HMMA.16816.F32.BF16 R20, R76, R72.reuse, R20 ;  /* 0x000000484c14723c */ /* 0x080fe80000041814 */
[----:B------:R-:W-:Y:S02]  /*20ba0*/  LOP3.LUT R90, R124, 0xff, RZ, 0xc0, !PT ;  /* 0x000000ff7c5a7812 */ /* 0x000fe400078ec0ff */
[----:B------:R-:W-:Y:S02]  /*20bb0*/  LOP3.LUT R84, R2, 0xff, RZ, 0xc0, !PT ;  /* 0x000000ff02547812 */ /* 0x000fe400078ec0ff */
[C---:B------:R-:W-:Y:S04]  /*20bc0*/  HMMA.16816.F32.BF16 R24, R80.reuse, R72, R24 ;  /* 0x000000485018723c */ /* 0x040fe80000041818 */
[----:B--2---:R-:W-:Y:S01]  /*20bd0*/  @!P1 HFMA2.BF16_V2 R134, -RZ.H0_H0, RZ.H0_H0, -R93.H0_H0 ;  /* 0x200000ffff869231 */ /* 0x004fe2000034095d */
[----:B------:R-:W-:Y:S02]  /*20be0*/  PRMT R113, R90, 0x5410, R88 ;  /* 0x000054105a717816 */ /* 0x000fe40000000058 */
[----:B------:R-:W-:Y:S01]  /*20bf0*/  PRMT R122, R0, 0x5410, R122 ;  /* 0x00005410007a7816 */ /* 0x000fe2000000007a */
[-C--:B------:R-:W-:Y:S03]  /*20c00*/  HMMA.16816.F32.BF16 R28, R80, R74.reuse, R28 ;  /* 0x0000004a501c723c */ /* 0x080fe6000004181c */
[----:B------:R-:W-:Y:S02]  /*20c10*/  ISETP.GE.U32.AND P6, PT, R225, R84, PT ;  /* 0x00000054e100720c */ /* 0x000fe40003fc6070 */
[----:B------:R-:W-:Y:S02]  /*20c20*/  PRMT R0, R95, 0x5410, R98 ;  /* 0x000054105f007816 */ /* 0x000fe40000000062 */
[----:B------:R-:W-:Y:S01]  /*20c30*/  @!P3 PRMT R95, R85, 0x5410, RZ ;  /* 0x00005410555fb816 */ /* 0x000fe200000000ff */
[C---:B------:R-:W-:Y:S01]  /*20c40*/  HMMA.16816.F32.BF16 R32, R76.reuse, R74, R32 ;  /* 0x0000004a4c20723c */ /* 0x040fe20000041820 */
[----:B------:R-:W2:Y:S03]  /*20c50*/  LDSM.16.MT88.4 R84, [R166+0x6800] ;  /* 0x00680000a654783b */ /* 0x000ea60000004200 */
[----:B------:R-:W-:Y:S02]  /*20c60*/  LOP3.LUT R89, R2, 0xffff, RZ, 0xc0, !PT ;  /* 0x0000ffff02597812 */ /* 0x000fe400078ec0ff */
[--C-:B------:R-:W-:Y:S02]  /*20c70*/  SHF.R.U32.HI R3, RZ, 0x18, R2.reuse ;  /* 0x00000018ff037819 */ /* 0x100fe40000011602 */
[----:B------:R-:W-:Y:S01]  /*20c80*/  SHF.R.U32.HI R89, RZ, 0x8, R89 ;  /* 0x00000008ff597819 */ /* 0x000fe20000011659 */
[----:B------:R-:W4:Y:S01]  /*20c90*/  LDSM.16.MT88.4 R72, [R167+0x6800] ;  /* 0x00680000a748783b */ /* 0x000f220000004200 */
[----:B------:R-:W-:Y:S02]  /*20ca0*/  ISETP.GE.U32.AND P3, PT, R225, R3, PT ;  /* 0x00000003e100720c */ /* 0x000fe40003f66070 */
[----:B------:R-:W-:Y:S02]  /*20cb0*/  LOP3.LUT R91, R89, 0xffff, RZ, 0xc0, !PT ;  /* 0x0000ffff595b7812 */ /* 0x000fe400078ec0ff */
[----:B------:R-:W-:Y:S02]  /*20cc0*/  SHF.R.U32.HI R2, RZ, 0x10, R2 ;  /* 0x00000010ff027819 */ /* 0x000fe40000011602 */
[----:B------:R-:W-:Y:S01]  /*20cd0*/  PRMT R3, R101, 0x5410, R100 ;  /* 0x0000541065037816 */ /* 0x000fe20000000064 */
[----:B------:R-:W-:Y:S01]  /*20ce0*/  STG.E.U16 [R150.64+0x50], R95 ;  /* 0x0000505f96007986 */ /* 0x000fe2000c101520 */
[----:B------:R-:W-:Y:S02]  /*20cf0*/  LOP3.LUT R2, R2, 0xff, RZ, 0xc0, !PT ;  /* 0x000000ff02027812 */ /* 0x000fe400078ec0ff */
[----:B------:R-:W-:Y:S02]  /*20d00*/  PRMT R90, R134, 0x7610, R90 ;  /* 0x00007610865a7816 */ /* 0x000fe4000000005a */
[----:B-----5:R-:W-:Y:S02]  /*20d10*/  F2FP.BF16.PACK_AB R145, R162, R163 ;  /* 0x000000a3a291723e */ /* 0x020fe400000010ff */
[----:B------:R-:W-:Y:S02]  /*20d20*/  F2FP.BF16.PACK_AB R141, R160, R161 ;  /* 0x000000a1a08d723e */ /* 0x000fe400000010ff */
[----:B-1----:R-:W-:Y:S02]  /*20d30*/  F2FP.BF16.PACK_AB R143, R158, R159 ;  /* 0x0000009f9e8f723e */ /* 0x002fe400000010ff */
[----:B------:R-:W-:Y:S02]  /*20d40*/  PRMT R140, R141, 0x7632, R140 ;  /* 0x000076328d8c7816 */ /* 0x000fe4000000008c */
[----:B------:R-:W-:Y:S02]  /*20d50*/  PRMT R142, R143, 0x7632, R142 ;  /* 0x000076328f8e7816 */ /* 0x000fe4000000008e */
[----:B------:R-:W-:Y:S01]  /*20d60*/  LOP3.LUT R107, R114, 0xff, RZ, 0xc0, !PT ;  /* 0x000000ff726b7812 */ /* 0x000fe200078ec0ff */
[----:B----4-:R-:W-:Y:S01]  /*20d70*/  @!P2 HFMA2.BF16_V2 R135, -RZ.H0_H0, RZ.H0_H0, -R98.H0_H0 ;  /* 0x200000ffff87a231 */ /* 0x010fe20000340962 */
[-C--:B--2---:R-:W-:Y:S04]  /*20d80*/  HMMA.16816.F32.BF16 R36, R76, R84.reuse, R36 ;  /* 0x000000544c24723c */ /* 0x084fe80000041824 */
[----:B------:R-:W-:Y:S01]  /*20d90*/  @!P2 STL.S16 [R1+0x34], R135 ;  /* 0x000034870100a387 */ /* 0x000fe20000100600 */
[----:B------:R-:W-:Y:S03]  /*20da0*/  PRMT R92, R135, 0x7610, R92 ;  /* 0x00007610875c7816 */ /* 0x000fe6000000005c */
[----:B------:R-:W-:Y:S01]  /*20db0*/  @!P1 STL.S16 [R1+0x48], R134 ;  /* 0x0000488601009387 */ /* 0x000fe20000100600 */
[C---:B------:R-:W-:Y:S03]  /*20dc0*/  HMMA.16816.F32.BF16 R40, R80.reuse, R84, R40 ;  /* 0x000000545028723c */ /* 0x040fe60000041828 */
[----:B------:R-:W-:Y:S01]  /*20dd0*/  LDSM.16.MT88.4 R132, [R165+0x7800] ;  /* 0x00780000a584783b */ /* 0x000fe20000004200 */
[----:B------:R-:W-:Y:S02]  /*20de0*/  @!P2 PRMT R98, R92, 0x5410, RZ ;  /* 0x000054105c62a816 */ /* 0x000fe400000000ff */
[----:B------:R-:W-:Y:S02]  /*20df0*/  PRMT R92, R93, 0x5410, R99 ;  /* 0x000054105d5c7816 */ /* 0x000fe40000000063 */
[-C--:B------:R-:W-:Y:S03]  /*20e00*/  HMMA.16816.F32.BF16 R44, R80, R86.reuse, R44 ;  /* 0x00000056502c723c */ /* 0x080fe6000004182c */
[----:B------:R-:W-:Y:S01]  /*20e10*/  STG.E.U16 [R150.64+0x52], R98 ;  /* 0x0000526296007986 */ /* 0x000fe2000c101520 */
[----:B------:R-:W-:Y:S01]  /*20e20*/  @!P0 HFMA2.BF16_V2 R130, -RZ.H0_H0, RZ.H0_H0, -R99.H0_H0 ;  /* 0x200000ffff828231 */ /* 0x000fe20000340963 */
[----:B------:R-:W-:Y:S02]  /*20e30*/  @!P1 PRMT R93, R90, 0x5410, RZ ;  /* 0x000054105a5d9816 */ /* 0x000fe400000000ff */
[----:B------:R-:W-:Y:S01]  /*20e40*/  SHF.R.U32.HI R90, RZ, 0x18, R124 ;  /* 0x00000018ff5a7819 */ /* 0x000fe2000001167c */
[C---:B------:R-:W-:Y:S01]  /*20e50*/  HMMA.16816.F32.BF16 R48, R76.reuse, R86, R48 ;  /* 0x000000564c30723c */ /* 0x040fe20000041830 */
[----:B------:R1:W-:Y:S03]  /*20e60*/  @!P0 STL.S16 [R1+0x44], R130 ;  /* 0x0000448201008387 */ /* 0x0003e60000100600 */
[----:B------:R-:W-:Y:S01]  /*20e70*/  PRMT R88, R130, 0x7610, R88 ;  /* 0x0000761082587816 */ /* 0x000fe20000000058 */
[----:B------:R2:W4:Y:S02]  /*20e80*/  LDL.S16 R129, [R1+0x30] ;  /* 0x0000300001817983 */ /* 0x0005240000100600 */
[--C-:B------:R-:W-:Y:S01]  /*20e90*/  HSET2.LE.AND R87, R123, R202.reuse, PT ;  /* 0x000000ca7b577233 */ /* 0x100fe20003803000 */
[-C--:B------:R-:W-:Y:S01]  /*20ea0*/  HMMA.16816.F32.BF16 R52, R76, R72.reuse, R52 ;  /* 0x000000484c34723c */ /* 0x080fe20000041834 */
[----:B------:R2:W5:Y:S03]  /*20eb0*/  LDL.S16 R121, [R1+0x28] ;  /* 0x0000280001797983 */ /* 0x0005660000100600 */
[----:B------:R-:W-:Y:S01]  /*20ec0*/  @!P0 PRMT R99, R88, 0x5410, RZ ;  /* 0x0000541058638816 */ /* 0x000fe200000000ff */
[----:B------:R2:W-:Y:S01]  /*20ed0*/  STG.E.U16 [R156.64+0x4e], R93 ;  /* 0x00004e5d9c007986 */ /* 0x0005e2000c101520 */
[----:B------:R-:W-:Y:S02]  /*20ee0*/  ISETP.GE.U32.AND P0, PT, R225, R2, PT ;  /* 0x00000002e100720c */ /* 0x000fe40003f06070 */
[C---:B------:R-:W-:Y:S01]  /*20ef0*/  HMMA.16816.F32.BF16 R56, R80.reuse, R72, R56 ;  /* 0x000000485038723c */ /* 0x040fe20000041838 */
[----:B------:R-:W-:Y:S03]  /*20f00*/  STG.E.U16 [R156.64+0x50], R99 ;  /* 0x000050639c007986 */ /* 0x000fe6000c101520 */
[----:B------:R-:W-:Y:S02]  /*20f10*/  LOP3.LUT R2, R155, UR13, R144, 0x96, !PT ;  /* 0x0000000d9b027c12 */ /* 0x000fe4000f8e9690 */
[----:B------:R-:W-:Y:S01]  /*20f20*/  LOP3.LUT R87, R87, R0, RZ, 0xc0, !PT ;  /* 0x0000000057577212 */ /* 0x000fe200078ec0ff */
[--C-:B------:R-:W-:Y:S01]  /*20f30*/  HSET2.LE.AND R0, R126, R202.reuse, PT ;  /* 0x000000ca7e007233 */ /* 0x100fe20003803000 */
[-C--:B------:R-:W-:Y:S01]  /*20f40*/  HMMA.16816.F32.BF16 R60, R80, R74.reuse, R60 ;  /* 0x0000004a503c723c */ /* 0x080fe2000004183c */
[----:B-1----:R1:W5:Y:S03]  /*20f50*/  LDL.S16 R130, [R1+0x4c] ;  /* 0x00004c0001827983 */ /* 0x0023660000100600 */
[C---:B------:R-:W-:Y:S01]  /*20f60*/  LOP3.LUT R88, R2.reuse, 0xff, RZ, 0xc0, !PT ;  /* 0x000000ff02587812 */ /* 0x040fe200078ec0ff */
[--C-:B------:R-:W-:Y:S02]  /*20f70*/  HSET2.LE.AND R72, R113, R202.reuse, PT ;  /* 0x000000ca71487233 */ /* 0x100fe40003803000 */
[----:B------:R-:W-:Y:S01]  /*20f80*/  SHF.R.U32.HI R80, RZ, 0x18, R114 ;  /* 0x00000018ff507819 */ /* 0x000fe20000011672 */
[----:B------:R-:W-:Y:S01]  /*20f90*/  HMMA.16816.F32.BF16 R64, R76, R74, R64 ;  /* 0x0000004a4c40723c */ /* 0x000fe20000041840 */
[----:B------:R-:W-:Y:S03]  /*20fa0*/  LDSM.16.MT88.4 R76, [R168+0x7000] ;  /* 0x00700000a84c783b */ /* 0x000fe60000004200 */
[----:B------:R-:W-:Y:S02]  /*20fb0*/  ISETP.GE.U32.AND P2, PT, R225, R88, PT ;  /* 0x00000058e100720c */ /* 0x000fe40003f46070 */
[----:B------:R-:W-:Y:S02]  /*20fc0*/  LOP3.LUT R88, R2, 0xffff, RZ, 0xc0, !PT ;  /* 0x0000ffff02587812 */ /* 0x000fe400078ec0ff */
[----:B------:R-:W-:Y:S04]  /*20fd0*/  LOP3.LUT R72, R72, R119, RZ, 0xc0, !PT ;  /* 0x0000007748487212 */ /* 0x000fe800078ec0ff */
[----:B------:R-:W-:Y:S02]  /*20fe0*/  SHF.R.U32.HI R88, RZ, 0x8, R88 ;  /* 0x00000008ff587819 */ /* 0x000fe40000011658 */
[----:B------:R-:W-:Y:S02]  /*20ff0*/  LOP3.LUT R74, R0, R92, RZ, 0xc0, !PT ;  /* 0x0000005c004a7212 */ /* 0x000fe400078ec0ff */
[----:B------:R-:W-:Y:S02]  /*21000*/  LOP3.LUT R84, R88, 0xffff, RZ, 0xc0, !PT ;  /* 0x0000ffff58547812 */ /* 0x000fe400078ec0ff */
[----:B------:R-:W-:Y:S02]  /*21010*/  LOP3.LUT R0, R155, UR13, R144, 0x96, !PT ;  /* 0x0000000d9b007c12 */ /* 0x000fe4000f8e9690 */
[----:B------:R-:W-:Y:S02]  /*21020*/  ISETP.GE.U32.AND P1, PT, R225, R84, PT ;  /* 0x00000054e100720c */ /* 0x000fe40003f26070 */
[--C-:B------:R-:W-:Y:S02]  /*21030*/  SHF.R.U32.HI R84, RZ, 0x18, R2.reuse ;  /* 0x00000018ff547819 */ /* 0x100fe40000011602 */
[----:B------:R-:W-:Y:S02]  /*21040*/  SHF.R.U32.HI R2, RZ, 0x10, R2 ;  /* 0x00000010ff027819 */ /* 0x000fe40000011602 */
[----:B------:R-:W-:Y:S02]  /*21050*/  PRMT R144, R145, 0x7632, R144 ;  /* 0x0000763291907816 */ /* 0x000fe40000000090 */
[----:B------:R-:W-:Y:S02]  /*21060*/  LOP3.LUT R2, R2, 0xff, RZ, 0xc0, !PT ;  /* 0x000000ff02027812 */ /* 0x000fe400078ec0ff */
[----:B--2---:R-:W-:Y:S01]  /*21070*/  LOP3.LUT R93, R154, 0xff, RZ, 0xc0, !PT ;  /* 0x000000ff9a5d7812 */ /* 0x004fe200078ec0ff */
[----:B---3--:R-:W-:Y:S05]  /*21080*/  @!P4 HFMA2.BF16_V2 R94, -RZ.H0_H0, RZ.H0_H0, -R101.H0_H0 ;  /* 0x200000ffff5ec231 */ /* 0x008fea0000340965 */
[----:B------:R2:W-:Y:S01]  /*21090*/  @!P4 STL.S16 [R1+0x2c], R94 ;  /* 0x00002c5e0100c387 */ /* 0x0005e20000100600 */
[----:B------:R-:W-:Y:S03]  /*210a0*/  PRMT R89, R94, 0x7610, R89 ;  /* 0x000076105e597816 */ /* 0x000fe60000000059 */
[----:B------:R1:W3:Y:S01]  /*210b0*/  LDL.S16 R102, [R1+0x40] ;  /* 0x0000400001667983 */ /* 0x0002e20000100600 */
[----:B------:R-:W-:Y:S02]  /*210c0*/  @!P4 PRMT R101, R89, 0x5410, RZ ;  /* 0x000054105965c816 */ /* 0x000fe400000000ff */
[----:B------:R-:W-:Y:S01]  /*210d0*/  ISETP.GE.U32.AND P4, PT, R225, R91, PT ;  /* 0x0000005be100720c */ /* 0x000fe20003f86070 */
[----:B------:R1:W3:Y:S01]  /*210e0*/  LDL.S16 R128, [R1+0x3c] ;  /* 0x00003c0001807983 */ /* 0x0002e20000100600 */
[----:B------:R-:W-:Y:S03]  /*210f0*/  SHF.R.U32.HI R89, RZ, 0x10, R124 ;  /* 0x00000010ff597819 */ /* 0x000fe6000001167c */
[----:B------:R-:W-:Y:S01]  /*21100*/  STG.E.U16 [R152.64+0x50], R101 ;  /* 0x0000506598007986 */ /* 0x000fe2000c101520 */
[----:B------:R-:W-:Y:S04]  /*21110*/  LOP3.LUT R89, R89, 0xff, RZ, 0xc0, !PT ;  /* 0x000000ff59597812 */ /* 0x000fe800078ec0ff */
[----:B------:R-:W-:Y:S05]  /*21120*/  PRMT R105, R89, 0x5410, R90 ;  /* 0x0000541059697816 */ /* 0x000fea000000005a */
[----:B------:R-:W-:Y:S01]  /*21130*/  HSET2.LE.AND R73, R105, R202, PT ;  /* 0x000000ca69497233 */ /* 0x000fe20003803000 */
[----:B--2---:R-:W2:Y:S04]  /*21140*/  MUFU.EX2 R94, R231 ;  /* 0x000000e7005e7308 */ /* 0x004ea80000000800 */
[----:B------:R-:W-:Y:S01]  /*21150*/  LOP3.LUT R73, R73, R120, RZ, 0xc0, !PT ;  /* 0x0000007849497212 */ /* 0x000fe200078ec0ff */
[----:B--2---:R-:W-:Y:S01]  /*21160*/  FADD.FTZ R196, R94, R196 ;  /* 0x000000c45ec47221 */ /* 0x004fe20000010000 */
[----:B------:R-:W-:Y:S04]  /*21170*/  F2FP.BF16.PACK_AB R94, R191, R94 ;  /* 0x0000005ebf5e723e */ /* 0x000fe800000010ff */
[----:B------:R-:W-:Y:S01]  /*21180*/  PRMT R104, R94, 0x7632, R104 ;  /* 0x000076325e687816 */ /* 0x000fe20000000068 */
[----:B----4-:R-:W-:Y:S02]  /*21190*/  @!P6 HFMA2.BF16_V2 R129, -RZ.H0_H0, RZ.H0_H0, -R97.H0_H0 ;  /* 0x200000ffff81e231 */ /* 0x010fe40000340961 */
[----:B-----5:R-:W-:Y:S03]  /*211a0*/  @!P4 HFMA2.BF16_V2 R121, -RZ.H0_H0, RZ.H0_H0, -R96.H0_H0 ;  /* 0x200000ffff79c231 */ /* 0x020fe60000340960 */
[----:B------:R-:W-:Y:S04]  /*211b0*/  PRMT R88, R129, 0x7610, R88 ;  /* 0x0000761081587816 */ /* 0x000fe80000000058 */
[----:B------:R-:W-:Y:S02]  /*211c0*/  @!P6 PRMT R97, R88, 0x5410, RZ ;  /* 0x000054105861e816 */ /* 0x000fe400000000ff */
[----:B------:R-:W2:Y:S01]  /*211d0*/  LDSM.16.MT88.4 R88, [R165+0x7000] ;  /* 0x00700000a558783b */ /* 0x000ea20000004200 */
[----:B------:R-:W-:Y:S07]  /*211e0*/  @!P5 HFMA2.BF16_V2 R130, -RZ.H0_H0, RZ.H0_H0, -R100.H0_H0 ;  /* 0x200000ffff82d231 */ /* 0x000fee0000340964 */
[----:B------:R-:W-:Y:S01]  /*211f0*/  @!P5 STL.S16 [R1+0x4c], R130 ;  /* 0x00004c820100d387 */ /* 0x000fe20000100600 */
[----:B------:R-:W-:Y:S03]  /*21200*/  PRMT R103, R130, 0x7610, R103 ;  /* 0x0000761082677816 */ /* 0x000fe60000000067 */
[----:B------:R-:W-:Y:S01]  /*21210*/  @!P6 STL.S16 [R1+0x30], R129 ;  /* 0x000030810100e387 */ /* 0x000fe20000100600 */
[----:B------:R-:W-:Y:S02]  /*21220*/  ISETP.GE.U32.AND P6, PT, R225, R84, PT ;  /* 0x00000054e100720c */ /* 0x000fe40003fc6070 */
[----:B------:R-:W-:Y:S01]  /*21230*/  PRMT R84, R121, 0x7610, R84 ;  /* 0x0000761079547816 */ /* 0x000fe20000000054 */
[----:B------:R4:W-:Y:S01]  /*21240*/  @!P4 STL.S16 [R1+0x28], R121 ;  /* 0x000028790100c387 */ /* 0x0009e20000100600 */
[----:B------:R-:W-:Y:S02]  /*21250*/  @!P5 PRMT R100, R103, 0x5410, RZ ;  /* 0x000054106764d816 */ /* 0x000fe400000000ff */
[----:B------:R-:W-:Y:S02]  /*21260*/  @!P4 PRMT R96, R84, 0x5410, RZ ;  /* 0x000054105460c816 */ /* 0x000fe400000000ff */
[----:B------:R-:W-:Y:S01]  /*21270*/  SHF.R.U32.HI R84, RZ, 0x10, R114 ;  /* 0x00000010ff547819 */ /* 0x000fe20000011672 */
[----:B------:R-:W-:Y:S01]  /*21280*/  STG.E.U16 [R152.64+0x52], R100 ;  /* 0x0000526498007986 */ /* 0x000fe2000c101520 */
[----:B------:R-:W-:Y:S02]  /*21290*/  PRMT R103, R94, 0x5410, R104 ;  /* 0x000054105e677816 */ /* 0x000fe40000000068 */
[----:B------:R-:W-:Y:S01]  /*212a0*/  LOP3.LUT R195, R84, 0xff, RZ, 0xc0, !PT ;  /* 0x000000ff54c37812 */ /* 0x000fe200078ec0ff */
[----:B------:R-:W-:Y:S01]  /*212b0*/  HSET2.LE.AND R84, R116, R202, PT ;  /* 0x000000ca74547233 */ /* 0x000fe20003803000 */
[----:B------:R-:W-:Y:S01]  /*212c0*/  ISETP.GE.U32.AND P4, PT, R225, R80, PT ;  /* 0x00000050e100720c */ /* 0x000fe20003f86070 */
[----:B------:R-:W-:Y:S03]  /*212d0*/  STG.E.U16 [R148.64+0x60], R97 ;  /* 0x0000606194007986 */ /* 0x000fe6000c101520 */
[----:B------:R-:W-:Y:S01]  /*212e0*/  LOP3.LUT R84, R84, R112, RZ, 0xc0, !PT ;  /* 0x0000007054547212 */ /* 0x000fe200078ec0ff */
[----:B------:R-:W-:Y:S01]  /*212f0*/  STG.E.U16 [R148.64+0x62], R96 ;  /* 0x0000626094007986 */ /* 0x000fe2000c101520 */
[----:B----4-:R-:W-:Y:S01]  /*21300*/  LOP3.LUT R121, R114, 0xff, RZ, 0xc0, !PT ;  /* 0x000000ff72797812 */ /* 0x010fe200078ec0ff */
[----:B---3--:R-:W-:Y:S02]  /*21310*/  @!P0 HFMA2.BF16_V2 R102, -RZ.H0_H0, RZ.H0_H0, -R94.H0_H0 ;  /* 0x200000ffff668231 */ /* 0x008fe4000034095e */
[----:B------:R-:W-:Y:S03]  /*21320*/  @!P3 HFMA2.BF16_V2 R128, -RZ.H0_H0, RZ.H0_H0, -R104.H0_H0 ;  /* 0x200000ffff80b231 */ /* 0x000fe60000340968 */
[----:B------:R3:W-:Y:S01]  /*21330*/  @!P0 STL.S16 [R1+0x40], R102 ;  /* 0x0000406601008387 */ /* 0x0007e20000100600 */
[----:B------:R-:W-:Y:S03]  /*21340*/  PRMT R85, R102, 0x7610, R85 ;  /* 0x0000761066557816 */ /* 0x000fe60000000055 */
[----:B------:R4:W-:Y:S01]  /*21350*/  @!P3 STL.S16 [R1+0x3c], R128 ;  /* 0x00003c800100b387 */ /* 0x0009e20000100600 */
[----:B------:R-:W-:Y:S02]  /*21360*/  PRMT R86, R128, 0x7610, R86 ;  /* 0x0000761080567816 */ /* 0x000fe40000000056 */
[----:B------:R-:W-:Y:S01]  /*21370*/  @!P0 PRMT R94, R85, 0x5410, RZ ;  /* 0x00005410555e8816 */ /* 0x000fe200000000ff */
[----:B------:R1:W5:Y:S01]  /*21380*/  LDL.S16 R124, [R1+0x18] ;  /* 0x00001800017c7983 */ /* 0x0003620000100600 */
[--C-:B------:R-:W-:Y:S01]  /*21390*/  HSET2.LE.AND R85, R122, R202.reuse, PT ;  /* 0x000000ca7a557233 */ /* 0x100fe20003803000 */
[----:B------:R-:W-:Y:S01]  /*213a0*/  @!P3 PRMT R104, R86, 0x5410, RZ ;  /* 0x000054105668b816 */ /* 0x000fe200000000ff */
[--C-:B------:R-:W-:Y:S01]  /*213b0*/  HSET2.LE.AND R86, R125, R202.reuse, PT ;  /* 0x000000ca7d567233 */ /* 0x100fe20003803000 */
[----:B------:R-:W-:Y:S01]  /*213c0*/  ISETP.GE.U32.AND P0, PT, R225, R2, PT ;  /* 0x00000002e100720c */ /* 0x000fe20003f06070 */
[--C-:B------:R-:W-:Y:S01]  /*213d0*/  HSET2.LE.AND R2, R127, R202.reuse, PT ;  /* 0x000000ca7f027233 */ /* 0x100fe20003803000 */
[----:B------:R-:W-:Y:S01]  /*213e0*/  LOP3.LUT R85, R85, R117, RZ, 0xc0, !PT ;  /* 0x0000007555557212 */ /* 0x000fe200078ec0ff */
[----:B------:R1:W5:Y:S01]  /*213f0*/  LDL.S16 R122, [R1+0x24] ;  /* 0x00002400017a7983 */ /* 0x0003620000100600 */
[----:B------:R-:W-:Y:S02]  /*21400*/  LOP3.LUT R86, R86, R118, RZ, 0xc0, !PT ;  /* 0x0000007656567212 */ /* 0x000fe400078ec0ff */
[----:B------:R-:W-:Y:S01]  /*21410*/  LOP3.LUT R75, R2, R3, RZ, 0xc0, !PT ;  /* 0x00000003024b7212 */ /* 0x000fe200078ec0ff */
[----:B------:R1:W5:Y:S01]  /*21420*/  LDL.S16 R116, [R1+0x20] ;  /* 0x0000200001747983 */ /* 0x0003620000100600 */
[----:B------:R-:W-:Y:S03]  /*21430*/  LOP3.LUT R2, R114, 0xffff, RZ, 0xc0, !PT ;  /* 0x0000ffff72027812 */ /* 0x000fe600078ec0ff */
[-C--:B--2---:R-:W-:Y:S01]  /*21440*/  HMMA.16816.F32.BF16 R4, R84, R88.reuse, R4 ;  /* 0x000000585404723c */ /* 0x084fe20000041804 */
[----:B------:R-:W-:Y:S01]  /*21450*/  STG.E.U16 [R150.64+0x60], R94 ;  /* 0x0000605e96007986 */ /* 0x000fe2000c101520 */
[----:B---3--:R-:W2:Y:S03]  /*21460*/  MUFU.EX2 R102, R235 ;  /* 0x000000eb00667308 */ /* 0x008ea60000000800 */
[----:B------:R-:W-:Y:S01]  /*21470*/  STG.E.U16 [R150.64+0x62], R104 ;  /* 0x0000626896007986 */ /* 0x000fe2000c101520 */
[----:B------:R-:W-:Y:S02]  /*21480*/  SHF.R.U32.HI R2, RZ, 0x8, R2 ;  /* 0x00000008ff027819 */ /* 0x000fe40000011602 */
[C---:B------:R-:W-:Y:S01]  /*21490*/  HMMA.16816.F32.BF16 R8, R72.reuse, R88, R8 ;  /* 0x000000584808723c */ /* 0x040fe20000041808 */
[----:B----4-:R1:W3:Y:S03]  /*214a0*/  LDL.S16 R128, [R1+0x1c] ;  /* 0x00001c0001807983 */ /* 0x0102e60000100600 */
[----:B------:R-:W-:Y:S03]  /*214b0*/  LOP3.LUT R2, R2, 0xffff, RZ, 0xc0, !PT ;  /* 0x0000ffff02027812 */ /* 0x000fe600078ec0ff */
[----:B------:R-:W-:Y:S01]  /*214c0*/  LOP3.LUT R88, R154, 0xff, RZ, 0xc0, !PT ;  /* 0x000000ff9a587812 */ /* 0x000fe200078ec0ff */
[-C--:B------:R-:W-:Y:S03]  /*214d0*/  HMMA.16816.F32.BF16 R12, R72, R90.reuse, R12 ;  /* 0x0000005a480c723c */ /* 0x080fe6000004180c */
[C---:B------:R-:W-:Y:S02]  /*214e0*/  ISETP.GE.U32.AND P3, PT, R225.reuse, R88, PT ;  /* 0x00000058e100720c */ /* 0x040fe40003f66070 */
[----:B------:R-:W-:Y:S03]  /*214f0*/  ISETP.GE.U32.AND P5, PT, R225, R2, PT ;  /* 0x00000002e100720c */ /* 0x000fe60003fa6070 */
[C---:B------:R-:W-:Y:S04]  /*21500*/  HMMA.16816.F32.BF16 R16, R84.reuse, R90, R16 ;  /* 0x0000005a5410723c */ /* 0x040fe80000041810 */
[----:B--2---:R-:W-:Y:S01]  /*21510*/  F2FP.BF16.PACK_AB R92, R190, R102 ;  /* 0x00000066be5c723e */ /* 0x004fe200000010ff */
[----:B------:R-:W-:Y:S01]  /*21520*/  FADD.FTZ R194, R102, R192 ;  /* 0x000000c066c27221 */ /* 0x000fe20000010000 */
[----:B------:R-:W-:Y:S01]  /*21530*/  LOP3.LUT R102, R114, 0xffff, RZ, 0xc0, !PT ;  /* 0x0000ffff72667812 */ /* 0x000fe200078ec0ff */
[----:B------:R-:W-:Y:S01]  /*21540*/  FADD.FTZ R192, R108, R197 ;  /* 0x000000c56cc07221 */ /* 0x000fe20000010000 */
[-C--:B------:R-:W-:Y:S04]  /*21550*/  HMMA.16816.F32.BF16 R20, R84, R76.reuse, R20 ;  /* 0x0000004c5414723c */ /* 0x080fe80000041814 */
[C---:B------:R-:W-:Y:S02]  /*21560*/  PRMT R3, R92.reuse, 0x7632, R3 ;  /* 0x000076325c037816 */ /* 0x040fe40000000003 */
[----:B------:R-:W-:Y:S02]  /*21570*/  SHF.R.U32.HI R114, RZ, 0x18, R114 ;  /* 0x00000018ff727819 */ /* 0x000fe40000011672 */
[C---:B------:R-:W-:Y:S04]  /*21580*/  HMMA.16816.F32.BF16 R24, R72.reuse, R76, R24 ;  /* 0x0000004c4818723c */ /* 0x040fe80000041818 */
[----:B------:R-:W-:Y:S02]  /*21590*/  PRMT R105, R92, 0x5410, R3 ;  /* 0x000054105c697816 */ /* 0x000fe40000000003 */
[----:B------:R-:W-:Y:S02]  /*215a0*/  F2FP.BF16.PACK_AB R108, R189, R108 ;  /* 0x0000006cbd6c723e */ /* 0x000fe400000010ff */
[-C--:B------:R-:W-:Y:S04]  /*215b0*/  HMMA.16816.F32.BF16 R28, R72, R78.reuse, R28 ;  /* 0x0000004e481c723c */ /* 0x080fe8000004181c */
[----:B------:R-:W-:Y:S02]  /*215c0*/  LOP3.LUT R76, R110, 0xff, RZ, 0xc0, !PT ;  /* 0x000000ff6e4c7812 */ /* 0x000fe400078ec0ff */
[----:B------:R-:W-:Y:S02]  /*215d0*/  PRMT R146, R108, 0x7632, R146 ;  /* 0x000076326c927816 */ /* 0x000fe40000000092 */
[C---:B------:R-:W-:Y:S04]  /*215e0*/  HMMA.16816.F32.BF16 R32, R84.reuse, R78, R32 ;  /* 0x0000004e5420723c */ /* 0x040fe80000041820 */
[----:B------:R-:W-:Y:S02]  /*215f0*/  PRMT R114, R76, 0x5410, R114 ;  /* 0x000054104c727816 */ /* 0x000fe40000000072 */
[----:B------:R-:W-:Y:S01]  /*21600*/  LDSM.16.MT88.4 R76, [R167+0x7000] ;  /* 0x00700000a74c783b */ /* 0x000fe20000004200 */
[----:B------:R-:W-:Y:S02]  /*21610*/  PRMT R89, R108, 0x5410, R146 ;  /* 0x000054106c597816 */ /* 0x000fe40000000092 */
[----:B------:R-:W-:Y:S04]  /*21620*/  SHF.R.U32.HI R2, RZ, 0x8, R102 ;  /* 0x00000008ff027819 */ /* 0x000fe80000011666 */
[----:B------:R-:W-:Y:S02]  /*21630*/  PRMT R102, R107, 0x5410, R2 ;  /* 0x000054106b667816 */ /* 0x000fe40000000002 */
[----:B------:R-:W-:Y:S03]  /*21640*/  LOP3.LUT R2, R154, 0xffff, RZ, 0xc0, !PT ;  /* 0x0000ffff9a027812 */ /* 0x000fe600078ec0ff */
[----:B------:R-:W-:Y:S01]  /*21650*/  HSET2.LE.AND R102, R102, R202, PT ;  /* 0x000000ca66667233 */ /* 0x000fe20003803000 */
[----:B------:R-:W-:Y:S04]  /*21660*/  SHF.R.U32.HI R2, RZ, 0x8, R2 ;  /* 0x00000008ff027819 */ /* 0x000fe80000011602 */
[----:B------:R-:W-:Y:S01]  /*21670*/  LOP3.LUT R2, R2, 0xffff, RZ, 0xc0, !PT ;  /* 0x0000ffff02027812 */ /* 0x000fe200078ec0ff */
[----:B-----5:R-:W-:Y:S05]  /*21680*/  @!P1 HFMA2.BF16_V2 R124, -RZ.H0_H0, RZ.H0_H0, -R3.H0_H0 ;  /* 0x200000ffff7c9231 */ /* 0x020fea0000340903 */
[----:B------:R-:W-:Y:S01]  /*21690*/  PRMT R81, R124, 0x7610, R81 ;  /* 0x000076107c517816 */ /* 0x000fe20000000051 */
[----:B------:R-:W-:Y:S03]  /*216a0*/  @!P0 HFMA2.BF16_V2 R122, -RZ.H0_H0, RZ.H0_H0, -R108.H0_H0 ;  /* 0x200000ffff7a8231 */ /* 0x000fe6000034096c */
[----:B------:R-:W-:Y:S01]  /*216b0*/  @!P1 PRMT R3, R81, 0x5410, RZ ;  /* 0x0000541051039816 */ /* 0x000fe200000000ff */
[----:B------:R-:W-:Y:S01]  /*216c0*/  @!P6 HFMA2.BF16_V2 R116, -RZ.H0_H0, RZ.H0_H0, -R146.H0_H0 ;  /* 0x200000ffff74e231 */ /* 0x000fe20000340992 */
[----:B------:R-:W-:Y:S03]  /*216d0*/  PRMT R91, R122, 0x7610, R91 ;  /* 0x000076107a5b7816 */ /* 0x000fe6000000005b */
[----:B------:R-:W-:Y:S01]  /*216e0*/  STG.E.U16 [R156.64+0x60], R3 ;  /* 0x000060039c007986 */ /* 0x000fe2000c101520 */
[----:B------:R-:W-:Y:S02]  /*216f0*/  PRMT R88, R116, 0x7610, R88 ;  /* 0x0000761074587816 */ /* 0x000fe40000000058 */
[----:B------:R-:W-:Y:S02]  /*21700*/  @!P0 PRMT R108, R91, 0x5410, RZ ;  /* 0x000054105b6c8816 */ /* 0x000fe400000000ff */
[----:B------:R-:W-:Y:S02]  /*21710*/  @!P6 PRMT R146, R88, 0x5410, RZ ;  /* 0x000054105892e816 */ /* 0x000fe400000000ff */
[--C-:B------:R-:W-:Y:S01]  /*21720*/  SHF.R.U32.HI R88, RZ, 0x10, R154.reuse ;  /* 0x00000010ff587819 */ /* 0x100fe2000001169a */
[----:B---3--:R-:W-:Y:S01]  /*21730*/  @!P2 HFMA2.BF16_V2 R128, -RZ.H0_H0, RZ.H0_H0, -R92.H0_H0 ;  /* 0x200000ffff80a231 */ /* 0x008fe2000034095c */
[----:B------:R-:W-:Y:S02]  /*21740*/  SHF.R.U32.HI R91, RZ, 0x18, R154 ;  /* 0x00000018ff5b7819 */ /* 0x000fe4000001169a */
[----:B------:R-:W-:Y:S02]  /*21750*/  LOP3.LUT R88, R88, 0xff, RZ, 0xc0, !PT ;  /* 0x000000ff58587812 */ /* 0x000fe400078ec0ff */
[----:B------:R-:W-:Y:S01]  /*21760*/  @!P2 STL.S16 [R1+0x1c], R128 ;  /* 0x00001c800100a387 */ /* 0x000fe20000100600 */
[----:B------:R-:W-:Y:S02]  /*21770*/  PRMT R82, R128, 0x7610, R82 ;  /* 0x0000761080527816 */ /* 0x000fe40000000052 */
[----:B------:R-:W-:Y:S01]  /*21780*/  PRMT R98, R88, 0x5410, R91 ;  /* 0x0000541058627816 */ /* 0x000fe2000000005b */
[----:B------:R-:W-:Y:S01]  /*21790*/  @!P1 STL.S16 [R1+0x18], R124 ;  /* 0x0000187c01009387 */ /* 0x000fe20000100600 */
[----:B------:R-:W-:Y:S02]  /*217a0*/  @!P2 PRMT R92, R82, 0x5410, RZ ;  /* 0x00005410525ca816 */ /* 0x000fe400000000ff */
[----:B------:R-:W-:Y:S01]  /*217b0*/  ISETP.GE.U32.AND P1, PT, R225, R121, PT ;  /* 0x00000079e100720c */ /* 0x000fe20003f26070 */
[----:B------:R1:W2:Y:S01]  /*217c0*/  LDL.S16 R90, [R1+0x14] ;  /* 0x00001400015a7983 */ /* 0x0002a20000100600 */
[----:B------:R-:W-:Y:S02]  /*217d0*/  PRMT R88, R145, 0x5410, R144 ;  /* 0x0000541091587816 */ /* 0x000fe40000000090 */
[C---:B------:R-:W-:Y:S01]  /*217e0*/  ISETP.GE.U32.AND P2, PT, R225.reuse, R2, PT ;  /* 0x00000002e100720c */ /* 0x040fe20003f46070 */
[----:B------:R-:W3:Y:S01]  /*217f0*/  LDSM.16.MT88.4 R80, [R166+0x7000] ;  /* 0x00700000a650783b */ /* 0x000ee20000004200 */
[----:B------:R-:W-:Y:S02]  /*21800*/  LOP3.LUT R2, R154, 0xffff, RZ, 0xc0, !PT ;  /* 0x0000ffff9a027812 */ /* 0x000fe400078ec0ff */
[----:B------:R-:W4:Y:S01]  /*21810*/  MUFU.EX2 R155, R244 ;  /* 0x000000f4009b7308 */ /* 0x000f220000000800 */
[----:B------:R-:W-:Y:S04]  /*21820*/  LOP3.LUT R102, R102, R88, RZ, 0xc0, !PT ;  /* 0x0000005866667212 */ /* 0x000fe800078ec0ff */
[----:B------:R-:W5:Y:S08]  /*21830*/  LDSM.16.MT88.4 R124, [R168+0x7800] ;  /* 0x00780000a87c783b */ /* 0x000f700000004200 */
[----:B------:R-:W-:Y:S04]  /*21840*/  STG.E.U16 [R156.64+0x5e], R92 ;  /* 0x00005e5c9c007986 */ /* 0x000fe8000c101520 */
[----:B------:R-:W-:Y:S04]  /*21850*/  @!P0 STL.S16 [R1+0x24], R122 ;  /* 0x0000247a01008387 */ /* 0x000fe80000100600 */
[----:B------:R-:W-:Y:S04]  /*21860*/  STG.E.U16 [R152.64+0x60], R108 ;  /* 0x0000606c98007986 */ /* 0x000fe8000c101520 */
[----:B------:R-:W-:Y:S01]  /*21870*/  @!P6 STL.S16 [R1+0x20], R116 ;  /* 0x000020740100e387 */ /* 0x000fe20000100600 */
[----:B------:R-:W-:Y:S03]  /*21880*/  ISETP.GE.U32.AND P6, PT, R225, R195, PT ;  /* 0x000000c3e100720c */ /* 0x000fe60003fc6070 */
[----:B------:R-:W1:Y:S01]  /*21890*/  LDSM.16.MT88.4 R116, [R166+0x7800] ;  /* 0x00780000a674783b */ /* 0x000e620000004200 */
[-C--:B---3--:R-:W-:Y:S07]  /*218a0*/  HMMA.16816.F32.BF16 R36, R84, R80.reuse, R36 ;  /* 0x000000505424723c */ /* 0x088fee0000041824 */
[----:B------:R-:W-:Y:S01]  /*218b0*/  STG.E.U16 [R152.64+0x62], R146 ;  /* 0x0000629298007986 */ /* 0x000fe2000c101520 */
[C---:B------:R-:W-:Y:S07]  /*218c0*/  HMMA.16816.F32.BF16 R40, R72.reuse, R80, R40 ;  /* 0x000000504828723c */ /* 0x040fee0000041828 */
[----:B------:R-:W-:Y:S01]  /*218d0*/  LOP3.LUT R81, R0, 0xffff, RZ, 0xc0, !PT ;  /* 0x0000ffff00517812 */ /* 0x000fe200078ec0ff */
[-C--:B------:R-:W-:Y:S04]  /*218e0*/  HMMA.16816.F32.BF16 R44, R72, R82.reuse, R44 ;  /* 0x00000052482c723c */ /* 0x080fe8000004182c */
[----:B------:R-:W-:Y:S02]  /*218f0*/  SHF.R.U32.HI R81, RZ, 0x8, R81 ;  /* 0x00000008ff517819 */ /* 0x000fe40000011651 */
[----:B------:R-:W-:Y:S02]  /*21900*/  SHF.R.U32.HI R80, RZ, 0x10, R111 ;  /* 0x00000010ff507819 */ /* 0x000fe4000001166f */
[C---:B------:R-:W-:Y:S08]  /*21910*/  HMMA.16816.F32.BF16 R48, R84.reuse, R82, R48 ;  /* 0x000000525430723c */ /* 0x040ff00000041830 */
[-C--:B------:R-:W-:Y:S08]  /*21920*/  HMMA.16816.F32.BF16 R52, R84, R76.reuse, R52 ;  /* 0x0000004c5434723c */ /* 0x080ff00000041834 */
[C---:B------:R-:W-:Y:S08]  /*21930*/  HMMA.16816.F32.BF16 R56, R72.reuse, R76, R56 ;  /* 0x0000004c4838723c */ /* 0x040ff00000041838 */
[-C--:B------:R-:W-:Y:S07]  /*21940*/  HMMA.16816.F32.BF16 R60, R72, R78.reuse, R60 ;  /* 0x0000004e483c723c */ /* 0x080fee000004183c */
[----:B------:R-:W-:Y:S01]  /*21950*/  PRMT R72, R141, 0x5410, R140 ;  /* 0x000054108d487816 */ /* 0x000fe2000000008c */
[----:B------:R-:W-:Y:S07]  /*21960*/  HMMA.16816.F32.BF16 R64, R84, R78, R64 ;  /* 0x0000004e5440723c */ /* 0x000fee0000041840 */
[--C-:B------:R-:W-:Y:S02]  /*21970*/  HSET2.LE.AND R79, R98, R202.reuse, PT ;  /* 0x000000ca624f7233 */ /* 0x100fe40003803000 */
[----:B--2---:R-:W-:Y:S05]  /*21980*/  @!P1 HFMA2.BF16_V2 R90, -RZ.H0_H0, RZ.H0_H0, -R145.H0_H0 ;  /* 0x200000ffff5a9231 */ /* 0x004fea0000340991 */
[----:B------:R2:W-:Y:S01]  /*21990*/  @!P1 STL.S16 [R1+0x14], R90 ;  /* 0x0000145a01009387 */ /* 0x0005e20000100600 */
[----:B------:R-:W-:Y:S03]  /*219a0*/  PRMT R95, R90, 0x7610, R95 ;  /* 0x000076105a5f7816 */ /* 0x000fe6000000005f */
[----:B------:R3:W3:Y:S01]  /*219b0*/  LDL.S16 R109, [R1+0x10] ;  /* 0x00001000016d7983 */ /* 0x0006e20000100600 */
[----:B------:R-:W-:Y:S02]  /*219c0*/  @!P1 PRMT R145, R95, 0x5410, RZ ;  /* 0x000054105f919816 */ /* 0x000fe400000000ff */
[----:B------:R-:W-:Y:S01]  /*219d0*/  LOP3.LUT R95, R0, 0xff, RZ, 0xc0, !PT ;  /* 0x000000ff005f7812 */ /* 0x000fe200078ec0ff */
[----:B------:R1:W3:Y:S03]  /*219e0*/  LDL.S16 R201, [R1+0xc] ;  /* 0x00000c0001c97983 */ /* 0x0002e60000100600 */
[----:B------:R-:W-:Y:S01]  /*219f0*/  PRMT R81, R95, 0x5410, R81 ;  /* 0x000054105f517816 */ /* 0x000fe20000000051 */
[----:B------:R1:W3:Y:S04]  /*21a00*/  LDL.S16 R197, [R1+0x8] ;  /* 0x0000080001c57983 */ /* 0x0002e80000100600 */
[----:B------:R1:W3:Y:S01]  /*21a10*/  LDL.S16 R82, [R1+0x4] ;  /* 0x0000040001527983 */ /* 0x0002e20000100600 */
[--C-:B------:R-:W-:Y:S03]  /*21a20*/  HSET2.LE.AND R76, R81, R202.reuse, PT ;  /* 0x000000ca514c7233 */ /* 0x100fe60003803000 */
[----:B------:R1:W3:Y:S02]  /*21a30*/  LDL.S16 R81, [R1] ;  /* 0x0000000001517983 */ /* 0x0002e40000100600 */
[----:B------:R-:W-:Y:S02]  /*21a40*/  LOP3.LUT R76, R76, R105, RZ, 0xc0, !PT ;  /* 0x000000694c4c7212 */ /* 0x000fe400078ec0ff */
[----:B------:R-:W-:Y:S01]  /*21a50*/  STG.E.U16 [R148.64+0x70], R145 ;  /* 0x0000709194007986 */ /* 0x000fe2000c101520 */
[----:B--2---:R-:W-:Y:S02]  /*21a60*/  SHF.R.U32.HI R90, RZ, 0x8, R2 ;  /* 0x00000008ff5a7819 */ /* 0x004fe40000011602 */
[----:B------:R-:W-:Y:S02]  /*21a70*/  SHF.R.U32.HI R2, RZ, 0x10, R154 ;  /* 0x00000010ff027819 */ /* 0x000fe4000001169a */
[----:B------:R-:W-:Y:S02]  /*21a80*/  PRMT R107, R93, 0x5410, R90 ;  /* 0x000054105d6b7816 */ /* 0x000fe4000000005a */
[----:B------:R-:W-:Y:S02]  /*21a90*/  LOP3.LUT R2, R2, 0xff, RZ, 0xc0, !PT ;  /* 0x000000ff02027812 */ /* 0x000fe400078ec0ff */
[----:B------:R-:W-:Y:S01]  /*21aa0*/  LOP3.LUT R93, R111, 0xff, RZ, 0xc0, !PT ;  /* 0x000000ff6f5d7812 */ /* 0x000fe200078ec0ff */
[--C-:B------:R-:W-:Y:S01]  /*21ab0*/  HSET2.LE.AND R78, R107, R202.reuse, PT ;  /* 0x000000ca6b4e7233 */ /* 0x100fe20003803000 */
[----:B------:R-:W-:Y:S02]  /*21ac0*/  ISETP.GE.U32.AND P1, PT, R225, R2, PT ;  /* 0x00000002e100720c */ /* 0x000fe40003f26070 */
[----:B------:R-:W-:Y:S02]  /*21ad0*/  LOP3.LUT R2, R111, 0xffff, RZ, 0xc0, !PT ;  /* 0x0000ffff6f027812 */ /* 0x000fe400078ec0ff */
[----:B------:R-:W-:Y:S02]  /*21ae0*/  SHF.R.U32.HI R111, RZ, 0x18, R111 ;  /* 0x00000018ff6f7819 */ /* 0x000fe4000001166f */
[----:B------:R-:W-:Y:S02]  /*21af0*/  SHF.R.U32.HI R91, RZ, 0x8, R2 ;  /* 0x00000008ff5b7819 */ /* 0x000fe40000011602 */
[----:B------:R-:W-:Y:S02]  /*21b00*/  LOP3.LUT R2, R80, 0xff, RZ, 0xc0, !PT ;  /* 0x000000ff50027812 */ /* 0x000fe400078ec0ff */
[--C-:B------:R-:W-:Y:S02]  /*21b10*/  SHF.R.U32.HI R90, RZ, 0x10, R0.reuse ;  /* 0x00000010ff5a7819 */ /* 0x100fe40000011600 */
[----:B------:R-:W-:Y:S02]  /*21b20*/  PRMT R111, R2, 0x5410, R111 ;  /* 0x00005410026f7816 */ /* 0x000fe4000000006f */
[----:B------:R-:W-:Y:S02]  /*21b30*/  PRMT R91, R93, 0x5410, R91 ;  /* 0x000054105d5b7816 */ /* 0x000fe4000000005b */
[----:B------:R-:W-:Y:S01]  /*21b40*/  SHF.R.U32.HI R80, RZ, 0x18, R0 ;  /* 0x00000018ff507819 */ /* 0x000fe20000011600 */
[--C-:B------:R-:W-:Y:S01]  /*21b50*/  HSET2.LE.AND R101, R111, R202.reuse, PT ;  /* 0x000000ca6f657233 */ /* 0x100fe20003803000 */
[----:B------:R-:W-:Y:S01]  /*21b60*/  LOP3.LUT R0, R90, 0xff, RZ, 0xc0, !PT ;  /* 0x000000ff5a007812 */ /* 0x000fe200078ec0ff */
[--C-:B------:R-:W-:Y:S01]  /*21b70*/  HSET2.LE.AND R100, R91, R202.reuse, PT ;  /* 0x000000ca5b647233 */ /* 0x100fe20003803000 */
[----:B----4-:R-:W-:Y:S02]  /*21b80*/  F2FP.BF16.PACK_AB R2, R147, R155 ;  /* 0x0000009b9302723e */ /* 0x010fe400000010ff */
[----:B------:R-:W-:Y:S01]  /*21b90*/  LOP3.LUT R101, R101, R103, RZ, 0xc0, !PT ;  /* 0x0000006765657212 */ /* 0x000fe200078ec0ff */
[----:B------:R-:W-:Y:S01]  /*21ba0*/  HSET2.LE.AND R103, R114, R202, PT ;  /* 0x000000ca72677233 */ /* 0x000fe20003803000 */
[----:B------:R-:W-:Y:S01]  /*21bb0*/  PRMT R80, R0, 0x5410, R80 ;  /* 0x0000541000507816 */ /* 0x000fe20000000050 */
[----:B------:R-:W-:Y:S01]  /*21bc0*/  @!P1 HFMA2.BF16_V2 R252, -RZ.H0_H0, RZ.H0_H0, -R2.H0_H0 ;  /* 0x200000fffffc9231 */ /* 0x000fe20000340902 */
[----:B------:R-:W-:Y:S02]  /*21bd0*/  PRMT R0, R2, 0x7632, R0 ;  /* 0x0000763202007816 */ /* 0x000fe40000000000 */
[----:B------:R-:W-:Y:S01]  /*21be0*/  LOP3.LUT R103, R103, R72, RZ, 0xc0, !PT ;  /* 0x0000004867677212 */ /* 0x000fe200078ec0ff */
[----:B------:R-:W-:Y:S01]  /*21bf0*/  HSET2.LE.AND R77, R80, R202, PT ;  /* 0x000000ca504d7233 */ /* 0x000fe20003803000 */
[----:B------:R-:W-:Y:S01]  /*21c00*/  LOP3.LUT R100, R100, R106, RZ, 0xc0, !PT ;  /* 0x0000006a64647212 */ /* 0x000fe200078ec0ff */
[----:B------:R-:W2:Y:S01]  /*21c10*/  LDSM.16.MT88.4 R72, [R167+0x7800] ;  /* 0x00780000a748783b */ /* 0x000ea20000004200 */
[----:B------:R-:W-:Y:S02]  /*21c20*/  PRMT R80, R143, 0x5410, R142 ;  /* 0x000054108f507816 */ /* 0x000fe4000000008e */
[----:B------:R-:W-:Y:S02]  /*21c30*/  PRMT R3, R2, 0x5410, R0 ;  /* 0x0000541002037816 */ /* 0x000fe40000000000 */
[----:B------:R-:W-:Y:S01]  /*21c40*/  @!P1 PRMT R2, R252, 0x5410, RZ ;  /* 0x00005410fc029816 */ /* 0x000fe200000000ff */
[-C--:B------:R-:W-:Y:S05]  /*21c50*/  HMMA.16816.F32.BF16 R136, R100, R132.reuse, R4 ;  /* 0x000000846488723c */ /* 0x080fea0000041804 */
[----:B------:R-:W-:Y:S02]  /*21c60*/  LOP3.LUT R79, R79, R3, RZ, 0xc0, !PT ;  /* 0x000000034f4f7212 */ /* 0x000fe400078ec0ff */
[----:B------:R-:W-:Y:S02]  /*21c70*/  LOP3.LUT R77, R77, R89, RZ, 0xc0, !PT ;  /* 0x000000594d4d7212 */ /* 0x000fe400078ec0ff */
[----:B------:R-:W-:Y:S03]  /*21c80*/  LOP3.LUT R78, R78, R80, RZ, 0xc0, !PT ;  /* 0x000000504e4e7212 */ /* 0x000fe600078ec0ff */
[----:B------:R-:W-:Y:S04]  /*21c90*/  SHF.R.U32.HI R154, RZ, 0x18, R154 ;  /* 0x00000018ff9a7819 */ /* 0x000fe8000001169a */
[C---:B------:R-:W-:Y:S04]  /*21ca0*/  HMMA.16816.F32.BF16 R112, R76.reuse, R132, R8 ;  /* 0x000000844c70723c */ /* 0x040fe80000041808 */
[----:B------:R-:W-:Y:S04]  /*21cb0*/  ISETP.GE.U32.AND P0, PT, R225, R154, PT ;  /* 0x0000009ae100720c */ /* 0x000fe80003f06070 */
[-C--:B------:R-:W-:Y:S08]  /*21cc0*/  HMMA.16816.F32.BF16 R104, R76, R134.reuse, R12 ;  /* 0x000000864c68723c */ /* 0x080ff0000004180c */
[C---:B------:R-:W-:Y:S04]  /*21cd0*/  HMMA.16816.F32.BF16 R132, R100.reuse, R134, R16 ;  /* 0x000000866484723c */ /* 0x040fe80000041810 */
[----:B------:R-:W-:Y:S04]  /*21ce0*/  @!P0 HFMA2.BF16_V2 R247, -RZ.H0_H0, RZ.H0_H0, -R0.H0_H0 ;  /* 0x200000fffff78231 */ /* 0x000fe80000340900 */
[-C--:B-----5:R-:W-:Y:S04]  /*21cf0*/  HMMA.16816.F32.BF16 R128, R100, R124.reuse, R20 ;  /* 0x0000007c6480723c */ /* 0x0a0fe80000041814 */
[----:B------:R-:W-:Y:S02]  /*21d00*/  @!P0 PRMT R0, R247, 0x5410, RZ ;  /* 0x00005410f7008816 */ /* 0x000fe400000000ff */
[----:B------:R-:W-:Y:S02]  /*21d10*/  ISETP.GT.AND P0, PT, R193, UR15, PT ;  /* 0x0000000fc1007c0c */ /* 0x000fe4000bf04270 */
[C---:B------:R-:W-:Y:S08]  /*21d20*/  HMMA.16816.F32.BF16 R96, R76.reuse, R124, R24 ;  /* 0x0000007c4c60723c */ /* 0x040ff00000041818 */
[-C--:B------:R-:W-:Y:S08]  /*21d30*/  HMMA.16816.F32.BF16 R92, R76, R126.reuse, R28 ;  /* 0x0000007e4c5c723c */ /* 0x080ff0000004181c */
[C---:B------:R-:W-:Y:S08]  /*21d40*/  HMMA.16816.F32.BF16 R124, R100.reuse, R126, R32 ;  /* 0x0000007e647c723c */ /* 0x040ff00000041820 */
[-C--:B-1----:R-:W-:Y:S08]  /*21d50*/  HMMA.16816.F32.BF16 R120, R100, R116.reuse, R36 ;  /* 0x000000746478723c */ /* 0x082ff00000041824 */
[C---:B------:R-:W-:Y:S08]  /*21d60*/  HMMA.16816.F32.BF16 R88, R76.reuse, R116, R40 ;  /* 0x000000744c58723c */ /* 0x040ff00000041828 */
[-C--:B------:R-:W-:Y:S08]  /*21d70*/  HMMA.16816.F32.BF16 R84, R76, R118.reuse, R44 ;  /* 0x000000764c54723c */ /* 0x080ff0000004182c */
[C---:B------:R-:W-:Y:S04]  /*21d80*/  HMMA.16816.F32.BF16 R116, R100.reuse, R118, R48 ;  /* 0x000000766474723c */ /* 0x040fe80000041830 */
[----:B---3--:R-:W-:Y:S02]  /*21d90*/  @!P5 HFMA2.BF16_V2 R109, -RZ.H0_H0, RZ.H0_H0, -R144.H0_H0 ;  /* 0x200000ffff6dd231 */ /* 0x008fe40000340990 */
[----:B------:R-:W-:Y:S03]  /*21da0*/  @!P6 HFMA2.BF16_V2 R201, -RZ.H0_H0, RZ.H0_H0, -R141.H0_H0 ;  /* 0x200000ffffc9e231 */ /* 0x000fe6000034098d */
[----:B------:R2:W-:Y:S03]  /*21db0*/  @!P5 STL.S16 [R1+0x10], R109 ;  /* 0x0000106d0100d387 */ /* 0x0005e60000100600 */
[----:B------:R-:W-:Y:S01]  /*21dc0*/  PRMT R7, R109, 0x7610, R7 ;  /* 0x000076106d077816 */ /* 0x000fe20000000007 */
[----:B------:R-:W-:Y:S01]  /*21dd0*/  @!P4 HFMA2.BF16_V2 R197, -RZ.H0_H0, RZ.H0_H0, -R140.H0_H0 ;  /* 0x200000ffffc5c231 */ /* 0x000fe2000034098c */
[----:B------:R-:W-:Y:S02]  /*21de0*/  @!P6 STL.S16 [R1+0xc], R201 ;  /* 0x00000cc90100e387 */ /* 0x000fe40000100600 */
[----:B------:R-:W-:Y:S01]  /*21df0*/  @!P5 PRMT R144, R7, 0x5410, RZ ;  /* 0x000054100790d816 */ /* 0x000fe200000000ff */
[----:B------:R-:W-:Y:S01]  /*21e00*/  @!P3 HFMA2.BF16_V2 R82, -RZ.H0_H0, RZ.H0_H0, -R143.H0_H0 ;  /* 0x200000ffff52b231 */ /* 0x000fe2000034098f */
[----:B------:R-:W-:Y:S01]  /*21e10*/  @!P4 STL.S16 [R1+0x8], R197 ;  /* 0x000008c50100c387 */ /* 0x000fe20000100600 */
[----:B------:R-:W-:Y:S01]  /*21e20*/  PRMT R6, R201, 0x7610, R6 ;  /* 0x00007610c9067816 */ /* 0x000fe20000000006 */
[----:B------:R-:W-:Y:S02]  /*21e30*/  @!P2 HFMA2.BF16_V2 R81, -RZ.H0_H0, RZ.H0_H0, -R142.H0_H0 ;  /* 0x200000ffff51a231 */ /* 0x000fe4000034098e */
[----:B------:R-:W-:Y:S01]  /*21e40*/  @!P3 STL.S16 [R1+0x4], R82 ;  /* 0x000004520100b387 */ /* 0x000fe20000100600 */
[----:B------:R-:W-:Y:S02]  /*21e50*/  PRMT R5, R197, 0x7610, R5 ;  /* 0x00007610c5057816 */ /* 0x000fe40000000005 */
[----:B------:R-:W-:Y:S01]  /*21e60*/  @!P6 PRMT R141, R6, 0x5410, RZ ;  /* 0x00005410068de816 */ /* 0x000fe200000000ff */
[----:B------:R1:W-:Y:S01]  /*21e70*/  @!P2 STL.S16 [R1], R81 ;  /* 0x000000510100a387 */ /* 0x0003e20000100600 */
[----:B------:R-:W-:Y:S01]  /*21e80*/  @!P4 PRMT R140, R5, 0x5410, RZ ;  /* 0x00005410058cc816 */ /* 0x000fe200000000ff */
[----:B------:R-:W-:Y:S01]  /*21e90*/  FADD.FTZ R5, R163, R198 ;  /* 0x000000c6a3057221 */ /* 0x000fe20000010000 */
[----:B------:R-:W-:Y:S01]  /*21ea0*/  PRMT R4, R82, 0x7610, R4 ;  /* 0x0000761052047816 */ /* 0x000fe20000000004 */
[----:B------:R-:W-:Y:S01]  /*21eb0*/  STG.E.U16 [R148.64+0x72], R144 ;  /* 0x0000729094007986 */ /* 0x000fe2000c101520 */
[----:B------:R-:W-:Y:S01]  /*21ec0*/  PRMT R3, R81, 0x7610, R3 ;  /* 0x0000761051037816 */ /* 0x000fe20000000003 */
[----:B------:R-:W-:Y:S01]  /*21ed0*/  FADD.FTZ R230, R162, R5 ;  /* 0x00000005a2e67221 */ /* 0x000fe20000010000 */
[----:B------:R-:W-:Y:S01]  /*21ee0*/  @!P3 PRMT R143, R4, 0x5410, RZ ;  /* 0x00005410048fb816 */ /* 0x000fe200000000ff */
[----:B------:R-:W-:Y:S01]  /*21ef0*/  STG.E.U16 [R150.64+0x70], R141 ;  /* 0x0000708d96007986 */ /* 0x000fe2000c101520 */
[-C--:B--2---:R-:W-:Y:S03]  /*21f00*/  HMMA.16816.F32.BF16 R108, R100, R72.reuse, R52 ;  /* 0x00000048646c723c */ /* 0x084fe60000041834 */
[----:B------:R-:W-:Y:S01]  /*21f10*/  @!P2 PRMT R142, R3, 0x5410, RZ ;  /* 0x00005410038ea816 */ /* 0x000fe200000000ff */
[----:B------:R-:W-:Y:S01]  /*21f20*/  FADD.FTZ R3, R189, R192 ;  /* 0x000000c0bd037221 */ /* 0x000fe20000010000 */
[----:B------:R-:W-:Y:S04]  /*21f30*/  STG.E.U16 [R150.64+0x72], R140 ;  /* 0x0000728c96007986 */ /* 0x000fe8000c101520 */
[----:B------:R-:W-:Y:S04]  /*21f40*/  STG.E.U16 [R156.64+0x6e], R143 ;  /* 0x00006e8f9c007986 */ /* 0x000fe8000c101520 */
[----:B------:R-:W-:Y:S01]  /*21f50*/  STG.E.U16 [R156.64+0x70], R142 ;  /* 0x0000708e9c007986 */ /* 0x000fe2000c101520 */
[C---:B-1----:R-:W-:Y:S03]  /*21f60*/  HMMA.16816.F32.BF16 R80, R76.reuse, R72, R56 ;  /* 0x000000484c50723c */ /* 0x042fe60000041838 */
[----:B------:R1:W-:Y:S04]  /*21f70*/  STG.E.U16 [R152.64+0x70], R2 ;  /* 0x0000700298007986 */ /* 0x0003e8000c101520 */
[----:B------:R2:W-:Y:S01]  /*21f80*/  STG.E.U16 [R152.64+0x72], R0 ;  /* 0x0000720098007986 */ /* 0x0005e2000c101520 */
[----:B------:R-:W-:Y:S01]  /*21f90*/  IMAD.MOV.U32 R73, RZ, RZ, R68 ;  /* 0x000000ffff497224 */ /* 0x000fe200078e0044 */
[-C--:B------:R-:W-:Y:S03]  /*21fa0*/  HMMA.16816.F32.BF16 R76, R76, R74.reuse, R60 ;  /* 0x0000004a4c4c723c */ /* 0x080fe6000004183c */
[----:B------:R-:W-:Y:S05]  /*21fb0*/  IMAD.MOV.U32 R72, RZ, RZ, R70 ;  /* 0x000000ffff487224 */ /* 0x000fea00078e0046 */
[----:B------:R-:W-:Y:S07]  /*21fc0*/  HMMA.16816.F32.BF16 R100, R100, R74, R64 ;  /* 0x0000004a6464723c */ /* 0x000fee0000041840 */
[----:B------:R-:W-:Y:S02]  /*21fd0*/  IMAD.MOV.U32 R75, RZ, RZ, R193 ;  /* 0x000000ffff4b7224 */ /* 0x000fe400078e00c1 */
[----:B------:R-:W-:Y:S03]  /*21fe0*/  IMAD.MOV.U32 R74, RZ, RZ, R69 ;  /* 0x000000ffff4a7224 */ /* 0x000fe600078e0045 */
[----:B-1----:R-:W-:Y:S02]  /*21ff0*/  FADD.FTZ R2, R191, R196 ;  /* 0x000000c4bf027221 */ /* 0x002fe40000010000 */
[----:B--2---:R-:W-:Y:S02]  /*22000*/  FADD.FTZ R0, R190, R194 ;  /* 0x000000c2be007221 */ /* 0x004fe40000010000 */
[----:B------:R-:W-:Y:S02]  /*22010*/  FADD.FTZ R4, R161, R2 ;  /* 0x00000002a1047221 */ /* 0x000fe40000010000 */
[----:B------:R-:W-:Y:S02]  /*22020*/  FADD.FTZ R2, R159, R0 ;  /* 0x000000009f027221 */ /* 0x000fe40000010000 */
[----:B------:R-:W-:Y:S02]  /*22030*/  FADD.FTZ R0, R155, R3 ;  /* 0x000000039b007221 */ /* 0x000fe40000010000 */
[----:B------:R-:W-:Y:S02]  /*22040*/  FADD.FTZ R229, R160, R4 ;  /* 0x00000004a0e57221 */ /* 0x000fe40000010000 */
[----:B------:R-:W-:Y:S02]  /*22050*/  FADD.FTZ R224, R158, R2 ;  /* 0x000000029ee07221 */ /* 0x000fe40000010000 */
[----:B------:R-:W-:Y:S02]  /*22060*/  FADD.FTZ R228, R147, R0 ;  /* 0x0000000093e47221 */ /* 0x000fe40000010000 */
[----:B------:R-:W-:Y:S01]  /*22070*/  IMAD.MOV.U32 R2, RZ, RZ, R71 ;  /* 0x000000ffff027224 */ /* 0x000fe200078e0047 */
[----:B------:R-:W-:-:S05]  /*22080*/  @P0 BRA `(.L_x_1840) ;  /* 0xffff8d5000000947 */ /* 0x000fca000383ffff */
.L_x_1839:
[----:B------:R-:W2:Y:S01]  /*22090*/  LDL.LU R58, [R1+0x10c] ;  /* 0x00010c00013a7983 */ /* 0x000ea20000300800 */
[----:B------:R-:W1:Y:S01]  /*220a0*/  LDC.U8 R40, c[0x0][0x329] ;  /* 0x0000ca40ff287b82 */ /* 0x000e620000000000 */
[----:B------:R-:W-:Y:S02]  /*220b0*/  BSSY B0, `(.L_x_1843) ;  /* 0x0000137000007945 */ /* 0x000fe40003800000 */
[----:B------:R-:W3:Y:S04]  /*220c0*/  SHFL.BFLY PT, R4, R228, 0x2, 0x1f ;  /* 0x0c401f00e4047f89 */ /* 0x000ee800000e0000 */
[----:B------:R-:W4:Y:S04]  /*220d0*/  SHFL.BFLY PT, R0, R230, 0x2, 0x1f ;  /* 0x0c401f00e6007f89 */ /* 0x000f2800000e0000 */
[----:B------:R-:W1:Y:S04]  /*220e0*/  SHFL.BFLY PT, R5, R224, 0x2, 0x1f ;  /* 0x0c401f00e0057f89 */ /* 0x000e6800000e0000 */
[----:B------:R-:W1:Y:S04]  /*220f0*/  SHFL.BFLY PT, R2, R229, 0x2, 0x1f ;  /* 0x0c401f00e5027f89 */ /* 0x000e6800000e0000 */
[----:B------:R-:W1:Y:S04]  /*22100*/  S2R R55, SR_TID.X ;  /* 0x0000000000377919 */ /* 0x000e680000002100 */
[----:B------:R-:W2:Y:S01]  /*22110*/  S2R R57, SR_CTAID.Y ;  /* 0x0000000000397919 */ /* 0x000ea20000002600 */
[----:B---3--:R-:W-:-:S02]  /*22120*/  FADD.FTZ R4, R4, R228 ;  /* 0x000000e404047221 */ /* 0x008fc40000010000 */
[----:B----4-:R-:W-:-:S03]  /*22130*/  FADD.FTZ R0, R0, R230 ;  /* 0x000000e600007221 */ /* 0x010fc60000010000 */
[----:B------:R-:W3:Y:S01]  /*22140*/  SHFL.BFLY PT, R6, R4, 0x1, 0x1f ;  /* 0x0c201f0004067f89 */ /* 0x000ee200000e0000 */
[----:B-1----:R-:W-:-:S03]  /*22150*/  FADD.FTZ R5, R5, R224 ;  /* 0x000000e005057221 */ /* 0x002fc60000010000 */
[----:B------:R-:W1:Y:S01]  /*22160*/  SHFL.BFLY PT, R3, R0, 0x1, 0x1f ;  /* 0x0c201f0000037f89 */ /* 0x000e6200000e0000 */
[----:B------:R-:W-:-:S03]  /*22170*/  FADD.FTZ R229, R2, R229 ;  /* 0x000000e502e57221 */ /* 0x000fc60000010000 */
[----:B------:R-:W4:Y:S01]  /*22180*/  SHFL.BFLY PT, R7, R5, 0x1, 0x1f ;  /* 0x0c201f0005077f89 */ /* 0x000f2200000e0000 */
[----:B------:R-:W-:-:S03]  /*22190*/  SHF.R.S32.HI R56, RZ, 0x1f, R55 ;  /* 0x0000001fff387819 */ /* 0x000fc60000011437 */
[----:B------:R-:W4:Y:S01]  /*221a0*/  SHFL.BFLY PT, R8, R229, 0x1, 0x1f ;  /* 0x0c201f00e5087f89 */ /* 0x000f2200000e0000 */
[-C--:B------:R-:W-:Y:S01]  /*221b0*/  LEA.HI R54, R56, R55.reuse, RZ, 0x5 ;  /* 0x0000003738367211 */ /* 0x080fe200078f28ff */
[----:B---3--:R-:W-:Y:S01]  /*221c0*/  FADD.FTZ R39, R4, R6 ;  /* 0x0000000604277221 */ /* 0x008fe20000010000 */
[----:B------:R-:W-:Y:S01]  /*221d0*/  LEA.HI R4, R56, R55, RZ, 0x2 ;  /* 0x0000003738047211 */ /* 0x000fe200078f10ff */
[----:B-1----:R-:W-:-:S03]  /*221e0*/  FADD.FTZ R37, R0, R3 ;  /* 0x0000000300257221 */ /* 0x002fc60000010000 */
[--C-:B------:R-:W-:Y:S02]  /*221f0*/  SHF.R.S32.HI R0, RZ, 0x2, R4.reuse ;  /* 0x00000002ff007819 */ /* 0x100fe40000011404 */
[----:B------:R-:W-:Y:S01]  /*22200*/  FSETP.NE.FTZ.AND P4, PT, R39, RZ, PT ;  /* 0x000000ff2700720b */ /* 0x000fe20003f95000 */
[----:B----4-:R-:W-:Y:S01]  /*22210*/  FADD.FTZ R38, R5, R7 ;  /* 0x0000000705267221 */ /* 0x010fe20000010000 */
[----:B------:R-:W-:Y:S02]  /*22220*/  SHF.R.S32.HI R5, RZ, 0x1f, R4 ;  /* 0x0000001fff057819 */ /* 0x000fe40000011404 */
[----:B------:R-:W-:Y:S01]  /*22230*/  LOP3.LUT R4, R4, 0x3ffffffc, RZ, 0xc0, !PT ;  /* 0x3ffffffc04047812 */ /* 0x000fe200078ec0ff */
[----:B------:R-:W-:Y:S01]  /*22240*/  FADD.FTZ R229, R229, R8 ;  /* 0x00000008e5e57221 */ /* 0x000fe20000010000 */
[----:B------:R-:W-:Y:S02]  /*22250*/  FSETP.NE.FTZ.AND P3, PT, R37, RZ, PT ;  /* 0x000000ff2500720b */ /* 0x000fe40003f75000 */
[----:B------:R-:W-:-:S02]  /*22260*/  FSETP.NE.FTZ.AND P5, PT, R38, RZ, PT ;  /* 0x000000ff2600720b */ /* 0x000fc40003fb5000 */
[----:B------:R-:W-:Y:S02]  /*22270*/  SHF.R.S32.HI R7, RZ, 0x5, R54 ;  /* 0x00000005ff077819 */ /* 0x000fe40000011436 */
[----:B------:R-:W-:Y:S02]  /*22280*/  IADD3 R4, -R4, R55, RZ ;  /* 0x0000003704047210 */ /* 0x000fe40007ffe1ff */
[----:B------:R-:W-:Y:S02]  /*22290*/  LEA.HI R5, R5, R0, RZ, 0x3 ;  /* 0x0000000005057211 */ /* 0x000fe400078f18ff */
[----:B------:R-:W-:Y:S02]  /*222a0*/  LEA R33, R7, R4, 0x9 ;  /* 0x0000000407217211 */ /* 0x000fe400078e48ff */
[----:B------:R-:W-:Y:S02]  /*222b0*/  MOV R4, 0x3f800000 ;  /* 0x3f80000000047802 */ /* 0x000fe40000000f00 */
[----:B------:R-:W-:-:S02]  /*222c0*/  FSETP.NE.FTZ.AND P6, PT, R229, RZ, PT ;  /* 0x000000ffe500720b */ /* 0x000fc40003fd5000 */
[----:B------:R-:W-:Y:S02]  /*222d0*/  LOP3.LUT R16, R5, 0xfffffff8, RZ, 0xc0, !PT ;  /* 0xfffffff805107812 */ /* 0x000fe400078ec0ff */
[----:B------:R-:W-:Y:S01]  /*222e0*/  @P5 MUFU.RCP R4, R38 ;  /* 0x0000002600045308 */ /* 0x000fe20000001000 */
[----:B------:R-:W-:Y:S02]  /*222f0*/  MOV R5, 0x3f800000 ;  /* 0x3f80000000057802 */ /* 0x000fe40000000f00 */
[----:B------:R-:W-:-:S05]  /*22300*/  IMAD.IADD R16, R0, 0x1, -R16 ;  /* 0x0000000100107824 */ /* 0x000fca00078e0a10 */
[----:B------:R-:W-:Y:S01]  /*22310*/  @P4 MUFU.RCP R5, R39 ;  /* 0x0000002700054308 */ /* 0x000fe20000001000 */
[----:B--2---:R-:W-:-:S13]  /*22320*/  ISETP.NE.AND P0, PT, R58, -0x1, PT ;  /* 0xffffffff3a00780c */ /* 0x004fda0003f05270 */
[----:B------:R-:W-:Y:S01]  /*22330*/  @P0 IMAD.WIDE.U32 R2, R58, c[0x0][0x1e8], RZ ;  /* 0x00007a003a020a25 */ /* 0x000fe200078e00ff */
[----:B------:R-:W-:-:S03]  /*22340*/  @!P0 SHF.R.S32.HI R6, RZ, 0x1f, R57 ;  /* 0x0000001fff068819 */ /* 0x000fc60000011439 */
[----:B------:R-:W-:Y:S01]  /*22350*/  @P0 IMAD R53, R58, c[0x0][0x1ec], R3 ;  /* 0x00007b003a350a24 */ /* 0x000fe200078e0203 */
[----:B------:R-:W-:Y:S01]  /*22360*/  @P0 MOV R52, R2 ;  /* 0x0000000200340202 */ /* 0x000fe20000000f00 */
[----:B------:R-:W-:Y:S01]  /*22370*/  @!P0 IMAD R6, R6, c[0x0][0x1e0], RZ ;  /* 0x0000780006068a24 */ /* 0x000fe200078e02ff */
[----:B------:R-:W-:Y:S01]  /*22380*/  MOV R2, 0x3f800000 ;  /* 0x3f80000000027802 */ /* 0x000fe20000000f00 */
[----:B------:R-:W-:Y:S01]  /*22390*/  @!P0 IMAD.WIDE.U32 R8, R57, c[0x0][0x1e0], RZ ;  /* 0x0000780039088a25 */ /* 0x000fe200078e00ff */
[----:B------:R-:W-:-:S03]  /*223a0*/  MOV R3, 0x3f800000 ;  /* 0x3f80000000037802 */ /* 0x000fc60000000f00 */
[----:B------:R-:W-:Y:S01]  /*223b0*/  @!P0 IMAD R6, R57, c[0x0][0x1e4], R6 ;  /* 0x0000790039068a24 */ /* 0x000fe200078e0206 */
[----:B------:R-:W1:Y:S01]  /*223c0*/  @P3 MUFU.RCP R2, R37 ;  /* 0x0000002500023308 */ /* 0x000e620000001000 */
[----:B------:R-:W-:-:S03]  /*223d0*/  @!P0 MOV R52, R8 ;  /* 0x0000000800348202 */ /* 0x000fc60000000f00 */
[----:B------:R-:W-:Y:S02]  /*223e0*/  @!P0 IADD3 R53, R9, R6, RZ ;  /* 0x0000000609358210 */ /* 0x000fe40007ffe0ff */
[----:B------:R-:W-:Y:S02]  /*223f0*/  MOV R6, 0xfffffff0 ;  /* 0xfffffff000067802 */ /* 0x000fe40000000f00 */
[----:B------:R-:W2:Y:S01]  /*22400*/  @P6 MUFU.RCP R3, R229 ;  /* 0x000000e500036308 */ /* 0x000ea20000001000 */
[----:B-1----:R-:W-:Y:S02]  /*22410*/  FMUL.FTZ R0, R2, c[0x0][0x2dc] ;  /* 0x0000b70002007a20 */ /* 0x002fe40000410000 */
[----:B------:R-:W-:Y:S02]  /*22420*/  FMUL.FTZ R2, R4, c[0x0][0x2dc] ;  /* 0x0000b70004027a20 */ /* 0x000fe40000410000 */
[----:B------:R-:W-:Y:S02]  /*22430*/  FMUL.FTZ R136, R0, R136 ;  /* 0x0000008800887220 */ /* 0x000fe40000410000 */
[----:B------:R-:W-:-:S02]  /*22440*/  FMUL.FTZ R112, R2, R112 ;  /* 0x0000007002707220 */ /* 0x000fc40000410000 */
        /* <DEDUP_REMOVED lines=22> */
[----:B--2---:R-:W-:Y:S01]  /*225b0*/  FMUL.FTZ R3, R3, c[0x0][0x2dc] ;  /* 0x0000b70003037a20 */ /* 0x004fe20000410000 */
[----:B------:R-:W-:Y:S01]  /*225c0*/  F2FP.BF16.PACK_AB R24, R24, R80 ;  /* 0x000000501818723e */ /* 0x000fe200000010ff */
[----:B------:R-:W-:Y:S01]  /*225d0*/  FMUL.FTZ R137, R0, R137 ;  /* 0x0000008900897220 */ /* 0x000fe20000410000 */
[----:B------:R-:W-:Y:S01]  /*225e0*/  ISETP.NE.U32.AND P0, PT, R2, 0x1, PT ;  /* 0x000000010200780c */ /* 0x000fe20003f05070 */
[C---:B------:R-:W-:Y:S01]  /*225f0*/  FMUL.FTZ R138, R3.reuse, R138 ;  /* 0x0000008a038a7220 */ /* 0x040fe20000410000 */
[C---:B------:R-:W-:Y:S01]  /*22600*/  SHF.L.U32 R2, R16.reuse, 0x6, RZ ;  /* 0x0000000610027819 */ /* 0x040fe200000006ff */
[C---:B------:R-:W-:Y:S01]  /*22610*/  FMUL.FTZ R139, R3.reuse, R139 ;  /* 0x0000008b038b7220 */ /* 0x040fe20000410000 */
[----:B------:R-:W-:Y:S01]  /*22620*/  R2P PR, R16, 0x6 ;  /* 0x0000000610007804 */ /* 0x000fe20000000000 */
[C---:B------:R-:W-:Y:S01]  /*22630*/  FMUL.FTZ R134, R3.reuse, R134 ;  /* 0x0000008603867220 */ /* 0x040fe20000410000 */
[----:B------:R-:W-:Y:S01]  /*22640*/  LOP3.LUT R2, R2, 0x1c0, RZ, 0xc0, !PT ;  /* 0x000001c002027812 */ /* 0x000fe200078ec0ff */
[C---:B------:R-:W-:Y:S01]  /*22650*/  FMUL.FTZ R7, R3.reuse, R135 ;  /* 0x0000008703077220 */ /* 0x040fe20000410000 */
[----:B------:R-:W-:Y:S01]  /*22660*/  SEL R6, R6, 0x10, !P0 ;  /* 0x0000001006067807 */ /* 0x000fe20004000000 */
[C---:B------:R-:W-:Y:S01]  /*22670*/  FMUL.FTZ R130, R3.reuse, R130 ;  /* 0x0000008203827220 */ /* 0x040fe20000410000 */
[----:B------:R-:W-:Y:S01]  /*22680*/  LEA.HI R2, R2, R2, RZ, 0x1d ;  /* 0x0000000202027211 */ /* 0x000fe200078fe8ff */
[----:B------:R-:W-:Y:S01]  /*22690*/  FMUL.FTZ R13, R3, R131 ;  /* 0x00000083030d7220 */ /* 0x000fe20000410000 */
[----:B------:R-:W-:Y:S01]  /*226a0*/  F2FP.BF16.PACK_AB R4, R139, R138 ;  /* 0x0000008a8b04723e */ /* 0x000fe200000010ff */
[----:B------:R-:W-:Y:S01]  /*226b0*/  FMUL.FTZ R126, R3, R126 ;  /* 0x0000007e037e7220 */ /* 0x000fe20000410000 */
[----:B------:R-:W-:Y:S01]  /*226c0*/  LEA R2, R33, R2, 0x1 ;  /* 0x0000000221027211 */ /* 0x000fe200078e08ff */
[C---:B------:R-:W-:Y:S01]  /*226d0*/  FMUL.FTZ R8, R3.reuse, R127 ;  /* 0x0000007f03087220 */ /* 0x040fe20000410000 */
[----:B------:R-:W-:Y:S01]  /*226e0*/  MOV R33, 0x20 ;  /* 0x0000002000217802 */ /* 0x000fe20000000f00 */
[----:B------:R-:W-:Y:S01]  /*226f0*/  FMUL.FTZ R122, R3, R122 ;  /* 0x0000007a037a7220 */ /* 0x000fe20000410000 */
[----:B------:R-:W-:Y:S01]  /*22700*/  F2FP.BF16.PACK_AB R7, R7, R134 ;  /* 0x000000860707723e */ /* 0x000fe200000010ff */
[----:B------:R-:W-:Y:S01]  /*22710*/  FMUL.FTZ R30, R3, R123 ;  /* 0x0000007b031e7220 */ /* 0x000fe20000410000 */
[----:B------:R-:W-:Y:S01]  /*22720*/  SEL R33, R33, 0xffffffe0, !P1 ;  /* 0xffffffe021217807 */ /* 0x000fe20004800000 */
        /* <DEDUP_REMOVED lines=13> */
[----:B------:R-:W-:Y:S01]  /*22800*/  ISETP.NE.AND P1, PT, R40, RZ, PT ;  /* 0x000000ff2800720c */ /* 0x000fe20003f25270 */
        /* <DEDUP_REMOVED lines=18> */
[----:B------:R-:W-:Y:S01]  /*22930*/  FMUL.FTZ R0, R5, c[0x0][0x2dc] ;  /* 0x0000b70005007a20 */ /* 0x000fe20000410000 */
[----:B------:R-:W-:Y:S01]  /*22940*/  F2FP.BF16.PACK_AB R5, R137, R136 ;  /* 0x000000888905723e */ /* 0x000fe200000010ff */
[----:B------:R-:W-:Y:S01]  /*22950*/  IMAD.SHL.U32 R2, R2, 0x2, RZ ;  /* 0x0000000202027824 */ /* 0x000fe200078e00ff */
[----:B------:R-:W-:Y:S01]  /*22960*/  F2FP.BF16.PACK_AB R16, R3, R102 ;  /* 0x000000660310723e */ /* 0x000fe200000010ff */
[C---:B------:R-:W-:Y:S01]  /*22970*/  FMUL.FTZ R114, R0.reuse, R114 ;  /* 0x0000007200727220 */ /* 0x040fe20000410000 */
[----:B------:R-:W-:Y:S01]  /*22980*/  F2FP.BF16.PACK_AB R17, R17, R100 ;  /* 0x000000641111723e */ /* 0x000fe200000010ff */
[----:B------:R-:W-:Y:S01]  /*22990*/  FMUL.FTZ R9, R0, R115 ;  /* 0x0000007300097220 */ /* 0x000fe20000410000 */
[----:B------:R-:W-:Y:S01]  /*229a0*/  IADD3 R3, R2, R6, RZ ;  /* 0x0000000602037210 */ /* 0x000fe20007ffe0ff */
[C---:B------:R-:W-:Y:S01]  /*229b0*/  FMUL.FTZ R106, R0.reuse, R106 ;  /* 0x0000006a006a7220 */ /* 0x040fe20000410000 */
[----:B------:R1:W-:Y:S01]  /*229c0*/  STS [R2], R5 ;  /* 0x0000000502007388 */ /* 0x0003e20000000800 */
[C---:B------:R-:W-:Y:S01]  /*229d0*/  FMUL.FTZ R15, R0.reuse, R107 ;  /* 0x0000006b000f7220 */ /* 0x040fe20000410000 */
[----:B------:R-:W-:Y:S01]  /*229e0*/  F2FP.BF16.PACK_AB R9, R9, R114 ;  /* 0x000000720909723e */ /* 0x000fe200000010ff */
[C---:B------:R-:W-:Y:S01]  /*229f0*/  FMUL.FTZ R98, R0.reuse, R98 ;  /* 0x0000006200627220 */ /* 0x040fe20000410000 */
[----:B------:R2:W-:Y:S01]  /*22a00*/  STS [R2+0x400], R4 ;  /* 0x0004000402007388 */ /* 0x0005e20000000800 */
[C---:B------:R-:W-:Y:S01]  /*22a10*/  FMUL.FTZ R21, R0.reuse, R99 ;  /* 0x0000006300157220 */ /* 0x040fe20000410000 */
[----:B------:R-:W-:Y:S01]  /*22a20*/  F2FP.BF16.PACK_AB R15, R15, R106 ;  /* 0x0000006a0f0f723e */ /* 0x000fe200000010ff */
[C---:B------:R-:W-:Y:S01]  /*22a30*/  FMUL.FTZ R94, R0.reuse, R94 ;  /* 0x0000005e005e7220 */ /* 0x040fe20000410000 */
[----:B------:R3:W-:Y:S01]  /*22a40*/  STS [R3+0x400], R7 ;  /* 0x0004000703007388 */ /* 0x0007e20000000800 */
        /* <DEDUP_REMOVED lines=13> */
[----:B------:R-:W-:Y:S02]  /*22b20*/  F2FP.BF16.PACK_AB R0, R133, R132 ;  /* 0x000000848500723e */ /* 0x000fe400000010ff */
[-C--:B-1----:R-:W-:Y:S02]  /*22b30*/  IADD3 R5, R2, R33.reuse, RZ ;  /* 0x0000002102057210 */ /* 0x082fe40007ffe0ff */
[----:B--2---:R-:W-:Y:S01]  /*22b40*/  IADD3 R4, R3, R33, RZ ;  /* 0x0000002103047210 */ /* 0x004fe20007ffe0ff */
[----:B------:R1:W-:Y:S01]  /*22b50*/  STS [R3], R0 ;  /* 0x0000000003007388 */ /* 0x0003e20000000800 */
[----:B------:R-:W-:Y:S01]  /*22b60*/  F2FP.BF16.PACK_AB R23, R23, R82 ;  /* 0x000000521717723e */ /* 0x000fe200000010ff */
[----:B---3--:R-:W2:Y:S01]  /*22b70*/  LDC.U8 R7, c[0x0][0x328] ;  /* 0x0000ca00ff077b82 */ /* 0x008ea20000000000 */
[----:B------:R-:W-:Y:S01]  /*22b80*/  F2FP.BF16.PACK_AB R34, R34, R78 ;  /* 0x0000004e2222723e */ /* 0x000fe200000010ff */
[----:B------:R-:W-:Y:S04]  /*22b90*/  STS [R2+0x2000], R36 ;  /* 0x0020002402007388 */ /* 0x000fe80000000800 */
[----:B------:R3:W-:Y:S04]  /*22ba0*/  STS [R2+0x2400], R9 ;  /* 0x0024000902007388 */ /* 0x0007e80000000800 */
[----:B------:R-:W-:Y:S04]  /*22bb0*/  STS [R3+0x2000], R35 ;  /* 0x0020002303007388 */ /* 0x000fe80000000800 */
[----:B------:R4:W-:Y:S04]  /*22bc0*/  STS [R3+0x2400], R15 ;  /* 0x0024000f03007388 */ /* 0x0009e80000000800 */
[----:B------:R4:W-:Y:S04]  /*22bd0*/  STS [R5], R14 ;  /* 0x0000000e05007388 */ /* 0x0009e80000000800 */
[----:B------:R-:W-:Y:S01]  /*22be0*/  STS [R5+0x400], R13 ;  /* 0x0004000d05007388 */ /* 0x000fe20000000800 */
[----:B-1----:R-:W-:-:S02]  /*22bf0*/  IADD3 R0, R2, 0x40, RZ ;  /* 0x0000004002007810 */ /* 0x002fc40007ffe0ff */
[----:B------:R-:W-:Y:S01]  /*22c00*/  @P2 IADD3 R0, R2, -0x40, RZ ;  /* 0xffffffc002002810 */ /* 0x000fe20007ffe0ff */
[----:B------:R1:W-:Y:S01]  /*22c10*/  STS [R4], R11 ;  /* 0x0000000b04007388 */ /* 0x0003e20000000800 */
[----:B--2---:R-:W-:Y:S02]  /*22c20*/  ISETP.NE.AND P2, PT, R7, RZ, PT ;  /* 0x000000ff0700720c */ /* 0x004fe40003f45270 */
[----:B------:R-:W-:Y:S01]  /*22c30*/  @P1 MOV R7, c[0x0][0x210] ;  /* 0x0000840000071a02 */ /* 0x000fe20000000f00 */
[----:B------:R2:W-:Y:S01]  /*22c40*/  STS [R4+0x400], R8 ;  /* 0x0004000804007388 */ /* 0x0005e20000000800 */
[----:B---3--:R-:W-:Y:S01]  /*22c50*/  IADD3 R2, R33, 0x400, R0 ;  /* 0x0000040021027810 */ /* 0x008fe20007ffe000 */
[----:B------:R-:W-:Y:S01]  /*22c60*/  @P4 MUFU.LG2 R9, R39 ;  /* 0x0000002700094308 */ /* 0x000fe20000000c00 */
[----:B------:R-:W-:Y:S01]  /*22c70*/  ISETP.NE.OR P0, PT, R40, RZ, !P2 ;  /* 0x000000ff2800720c */ /* 0x000fe20005705670 */
[----:B------:R-:W-:Y:S01]  /*22c80*/  STS [R5+0x2000], R12 ;  /* 0x0020000c05007388 */ /* 0x000fe20000000800 */
[----:B------:R-:W-:-:S03]  /*22c90*/  @!P1 MOV R7, 0x1 ;  /* 0x0000000100079802 */ /* 0x000fc60000000f00 */
[----:B------:R3:W-:Y:S01]  /*22ca0*/  STS [R5+0x2400], R21 ;  /* 0x0024001505007388 */ /* 0x0007e20000000800 */
[----:B----4-:R-:W-:Y:S01]  /*22cb0*/  IMAD.IADD R3, R33, 0x1, R0 ;  /* 0x0000000121037824 */ /* 0x010fe200078e0200 */
[----:B------:R-:W-:Y:S02]  /*22cc0*/  MOV R15, 0x7f800000 ;  /* 0x7f800000000f7802 */ /* 0x000fe40000000f00 */
[----:B------:R4:W-:Y:S01]  /*22cd0*/  STS [R4+0x2000], R10 ;  /* 0x0020000a04007388 */ /* 0x0009e20000000800 */
[----:B------:R-:W-:-:S03]  /*22ce0*/  MOV R14, 0x7f800000 ;  /* 0x7f800000000e7802 */ /* 0x000fc60000000f00 */
[----:B------:R4:W-:Y:S04]  /*22cf0*/  STS [R4+0x2400], R32 ;  /* 0x0024002004007388 */ /* 0x0009e80000000800 */
[----:B------:R-:W-:Y:S01]  /*22d00*/  STS [R0], R31 ;  /* 0x0000001f00007388 */ /* 0x000fe20000000800 */
[----:B-1----:R-:W-:Y:S03]  /*22d10*/  @P6 MUFU.LG2 R11, R229 ;  /* 0x000000e5000b6308 */ /* 0x002fe60000000c00 */
[----:B------:R-:W-:Y:S05]  /*22d20*/  STS [R0+0x400], R30 ;  /* 0x0004001e00007388 */ /* 0x000fea0000000800 */
[----:B--2---:R-:W1:Y:S01]  /*22d30*/  @P3 MUFU.LG2 R8, R37 ;  /* 0x0000002500083308 */ /* 0x004e620000000c00 */
[----:B---3--:R-:W-:-:S02]  /*22d40*/  IADD3 R5, R6, R2, RZ ;  /* 0x0000000206057210 */ /* 0x008fc40007ffe0ff */
[----:B------:R-:W-:-:S05]  /*22d50*/  IADD3 R2, R6, R0, RZ ;  /* 0x0000000006027210 */ /* 0x000fca0007ffe0ff */
[----:B----4-:R-:W2:Y:S01]  /*22d60*/  @P5 MUFU.LG2 R10, R38 ;  /* 0x00000026000a5308 */ /* 0x010ea20000000c00 */
[----:B------:R-:W-:Y:S01]  /*22d70*/  STS [R2], R20 ;  /* 0x0000001402007388 */ /* 0x000fe20000000800 */
[----:B------:R-:W-:-:S03]  /*22d80*/  LOP3.LUT R4, R54, 0xffffffe0, RZ, 0xc0, !PT ;  /* 0xffffffe036047812 */ /* 0x000fc600078ec0ff */
[----:B------:R3:W-:Y:S02]  /*22d90*/  STS [R2+0x400], R19 ;  /* 0x0004001302007388 */ /* 0x0007e40000000800 */
[----:B------:R-:W-:Y:S02]  /*22da0*/  IMAD.IADD R4, R55, 0x1, -R4 ;  /* 0x0000000137047824 */ /* 0x000fe400078e0a04 */
[----:B------:R-:W-:Y:S04]  /*22db0*/  STS [R0+0x2000], R29 ;  /* 0x0020001d00007388 */ /* 0x000fe80000000800 */
[----:B------:R4:W-:Y:S04]  /*22dc0*/  STS [R0+0x2400], R28 ;  /* 0x0024001c00007388 */ /* 0x0009e80000000800 */
[----:B------:R-:W-:Y:S04]  /*22dd0*/  STS [R2+0x2000], R27 ;  /* 0x0020001b02007388 */ /* 0x000fe80000000800 */
[----:B------:R1:W-:Y:S04]  /*22de0*/  STS [R2+0x2400], R26 ;  /* 0x0024001a02007388 */ /* 0x0003e80000000800 */
[----:B------:R-:W-:Y:S04]  /*22df0*/  STS [R3], R25 ;  /* 0x0000001903007388 */ /* 0x000fe80000000800 */
[----:B------:R-:W-:Y:S04]  /*22e00*/  STS [R3+0x400], R18 ;  /* 0x0004001203007388 */ /* 0x000fe80000000800 */
[----:B---3--:R-:W3:Y:S01]  /*22e10*/  S2R R19, SR_CTAID.X ;  /* 0x0000000000137919 */ /* 0x008ee20000002500 */
[----:B----4-:R-:W-:-:S05]  /*22e20*/  IADD3 R0, R33, R2, RZ ;  /* 0x0000000221007210 */ /* 0x010fca0007ffe0ff */
[----:B------:R4:W-:Y:S01]  /*22e30*/  STS [R0], R17 ;  /* 0x0000001100007388 */ /* 0x0009e20000000800 */
[----:B-1----:R-:W-:-:S03]  /*22e40*/  @P1 MOV R2, c[0x0][0x210] ;  /* 0x0000840000021a02 */ /* 0x002fc60000000f00 */
[----:B------:R1:W-:Y:S04]  /*22e50*/  STS [R5], R16 ;  /* 0x0000001005007388 */ /* 0x0003e80000000800 */
[----:B------:R-:W-:Y:S04]  /*22e60*/  STS [R3+0x2000], R24 ;  /* 0x0020001803007388 */ /* 0x000fe80000000800 */
[----:B------:R-:W-:Y:S04]  /*22e70*/  STS [R3+0x2400], R23 ;  /* 0x0024001703007388 */ /* 0x000fe80000000800 */
[----:B------:R2:W-:Y:S04]  /*22e80*/  STS [R0+0x2000], R22 ;  /* 0x0020001600007388 */ /* 0x0005e80000000800 */
[----:B------:R3:W-:Y:S04]  /*22e90*/  STS [R5+0x2000], R34 ;  /* 0x0020002205007388 */ /* 0x0007e80000000800 */
[----:B------:R-:W-:Y:S01]  /*22ea0*/  BAR.SYNC.DEFER_BLOCKING 0x0 ;  /* 0x0000000000007b1d */ /* 0x000fe20000010000 */
[----:B----4-:R-:W-:-:S02]  /*22eb0*/  MOV R17, 0x7f800000 ;  /* 0x7f80000000117802 */ /* 0x010fc40000000f00 */
[----:B-1----:R-:W-:-:S03]  /*22ec0*/  MOV R16, 0x7f800000 ;  /* 0x7f80000000107802 */ /* 0x002fc60000000f00 */
[----:B------:R-:W1:Y:S01]  /*22ed0*/  S2R R18, SR_CTAID.Z ;  /* 0x0000000000127919 */ /* 0x000e620000002700 */
[----:B--2---:R-:W-:Y:S01]  /*22ee0*/  @P1 IMAD R0, R2, c[0x0][0x214], RZ ;  /* 0x0000850002001a24 */ /* 0x004fe200078e02ff */
[----:B------:R-:W-:Y:S01]  /*22ef0*/  @!P1 MOV R2, c[0x0][0x214] ;  /* 0x0000850000029a02 */ /* 0x000fe20000000f00 */
[----:B---3--:R-:W-:-:S03]  /*22f00*/  @P3 FMUL.FTZ R5, R8, 0.69314718246459960938 ;  /* 0x3f31721808053820 */ /* 0x008fc60000410000 */
[----:B------:R-:W-:Y:S01]  /*22f10*/  @!P1 SEL R0, R2, c[0x0][0x234], !P2 ;  /* 0x00008d0002009a07 */ /* 0x000fe20005000000 */
[----:B------:R-:W-:Y:S01]  /*22f20*/  @P6 FMUL.FTZ R8, R11, 0.69314718246459960938 ;  /* 0x3f3172180b086820 */ /* 0x000fe20000410000 */
[----:B-----5:R2:W3:Y:S01]  /*22f30*/  LDS.128 R20, [R188] ;  /* 0x00000000bc147984 */ /* 0x0204e20000000c00 */
[----:B------:R-:W-:Y:S01]  /*22f40*/  ISETP.NE.OR P2, PT, R58, -0x1, P0 ;  /* 0xffffffff3a00780c */ /* 0x000fe20000745670 */
[----:B------:R-:W-:Y:S01]  /*22f50*/  @P3 FFMA.FTZ R17, R68, c[0x0][0x238], R5 ;  /* 0x00008e0044113a23 */ /* 0x000fe20000010005 */
[----:B------:R-:W-:Y:S01]  /*22f60*/  @P1 MOV R2, 0x1 ;  /* 0x0000000100021802 */ /* 0x000fe20000000f00 */
[----:B------:R2:W4:Y:S01]  /*22f70*/  LDS.128 R24, [R188+0x800] ;  /* 0x00080000bc187984 */ /* 0x0005220000000c00 */
[----:B------:R-:W-:Y:S02]  /*22f80*/  @!P1 IMAD R2, R0, c[0x0][0x1c0], RZ ;  /* 0x0000700000029a24 */ /* 0x000fe400078e02ff */
[----:B------:R-:W-:Y:S01]  /*22f90*/  IMAD R5, R19, R7, RZ ;  /* 0x0000000713057224 */ /* 0x000fe200078e02ff */
[----:B------:R2:W2:Y:S01]  /*22fa0*/  LDS.128 R28, [R188+0x1000] ;  /* 0x00100000bc1c7984 */ /* 0x0004a20000000c00 */
[----:B------:R-:W-:-:S02]  /*22fb0*/  IMAD R6, R57, R2, RZ ;  /* 0x0000000239067224 */ /* 0x000fc400078e02ff */
[----:B------:R-:W-:Y:S01]  /*22fc0*/  CS2R R2, SRZ ;  /* 0x0000000000027805 */ /* 0x000fe2000001ff00 */
[----:B------:R2:W2:Y:S01]  /*22fd0*/  LDS.128 R32, [R188+0x1800] ;  /* 0x00180000bc207984 */ /* 0x0004a20000000c00 */
[----:B------:R-:W-:Y:S01]  /*22fe0*/  @P6 FFMA.FTZ R16, R69, c[0x0][0x238], R8 ;  /* 0x00008e0045106a23 */ /* 0x000fe20000010008 */
[----:B------:R-:W-:Y:S01]  /*22ff0*/  SEL R6, R6, RZ, P0 ;  /* 0x000000ff06067207 */ /* 0x000fe20000000000 */
[----:B------:R-:W-:Y:S01]  /*23000*/  @!P2 IMAD R58, R57, c[0x0][0x214], RZ ;  /* 0x00008500393aaa24 */ /* 0x000fe200078e02ff */
[----:B------:R2:W2:Y:S04]  /*23010*/  LDS.128 R40, [R188+0x2000] ;  /* 0x00200000bc287984 */ /* 0x0004a80000000c00 */
[----:B------:R2:W2:Y:S01]  /*23020*/  LDS.128 R44, [R188+0x2800] ;  /* 0x00280000bc2c7984 */ /* 0x0004a20000000c00 */
[----:B------:R-:W-:-:S02]  /*23030*/  @!P0 MOV R2, R58 ;  /* 0x0000003a00028202 */ /* 0x000fc40000000f00 */
[----:B------:R-:W-:Y:S01]  /*23040*/  @!P0 SHF.R.S32.HI R3, RZ, 0x1f, R58 ;  /* 0x0000001fff038819 */ /* 0x000fe2000001143a */
[----:B------:R2:W2:Y:S04]  /*23050*/  LDS.128 R48, [R188+0x3000] ;  /* 0x00300000bc307984 */ /* 0x0004a80000000c00 */
[----:B------:R-:W2:Y:S04]  /*23060*/  LDS.128 R188, [R188+0x3800] ;  /* 0x00380000bcbc7984 */ /* 0x000ea80000000c00 */
[----:B------:R2:W-:Y:S01]  /*23070*/  @!P2 STL [R1+0x10c], R58 ;  /* 0x00010c3a0100a387 */ /* 0x0005e20000100800 */
[----:B------:R-:W-:Y:S01]  /*23080*/  LOP3.LUT P2, RZ, R4, 0x3, RZ, 0xc0, !PT ;  /* 0x0000000304ff7812 */ /* 0x000fe2000784c0ff */
[----:B-1----:R-:W-:Y:S01]  /*23090*/  IMAD R4, R18, R0, R6 ;  /* 0x0000000012047224 */ /* 0x002fe200078e0206 */
[----:B------:R-:W-:Y:S01]  /*230a0*/  SHF.L.U32 R0, R5, 0x7, RZ ;  /* 0x0000000705007819 */ /* 0x000fe200000006ff */
[----:B------:R-:W-:-:S02]  /*230b0*/  @P5 FMUL.FTZ R6, R10, 0.69314718246459960938 ;  /* 0x3f3172180a065820 */ /* 0x000fc40000410000 */
[----:B------:R-:W-:Y:S01]  /*230c0*/  @P4 FMUL.FTZ R5, R9, 0.69314718246459960938 ;  /* 0x3f31721809054820 */ /* 0x000fe20000410000 */
[----:B------:R-:W-:Y:S01]  /*230d0*/  IADD3 R10, P1, P0, R0, R2, R4 ;  /* 0x00000002000a7210 */ /* 0x000fe2000783e004 */
[----:B------:R-:W-:Y:S01]  /*230e0*/  @P5 FFMA.FTZ R14, R71, c[0x0][0x238], R6 ;  /* 0x00008e00470e5a23 */ /* 0x000fe20000010006 */
[----:B------:R-:W-:Y:S01]  /*230f0*/  SHF.R.S32.HI R2, RZ, 0x1f, R0 ;  /* 0x0000001fff027819 */ /* 0x000fe20000011400 */
[----:B------:R-:W-:Y:S01]  /*23100*/  @P4 FFMA.FTZ R15, R70, c[0x0][0x238], R5 ;  /* 0x00008e00460f4a23 */ /* 0x000fe20000010005 */
[----:B------:R-:W-:-:S04]  /*23110*/  SHF.R.S32.HI R0, RZ, 0x1f, R4 ;  /* 0x0000001fff007819 */ /* 0x000fc80000011404 */
[----:B------:R-:W-:Y:S01]  /*23120*/  IADD3.X R12, R2, R3, R0, P1, P0 ;  /* 0x00000003020c7210 */ /* 0x000fe20000fe0400 */
[----:B------:R-:W-:Y:S05]  /*23130*/  @P2 BRA `(.L_x_1844) ;  /* 0x000002e000002947 */ /* 0x000fea0003800000 */
[----:B---34-:R-:W3:Y:S04]  /*23140*/  LDL.LU R13, [R1+0x130] ;  /* 0x00013000010d7983 */ /* 0x018ee80000300800 */
[----:B------:R-:W1:Y:S02]  /*23150*/  S2R R4, SR_TID.X ;  /* 0x0000000000047919 */ /* 0x000e640000002100 */
[----:B-1----:R-:W-:-:S04]  /*23160*/  SHF.R.S32.HI R2, RZ, 0x1f, R4 ;  /* 0x0000001fff027819 */ /* 0x002fc80000011404 */
[----:B------:R-:W-:-:S04]  /*23170*/  LEA.HI R2, R2, R4, RZ, 0x5 ;  /* 0x0000000402027211 */ /* 0x000fc800078f28ff */
[----:B------:R-:W-:Y:S02]  /*23180*/  LOP3.LUT R0, R2, 0xffffffe0, RZ, 0xc0, !PT ;  /* 0xffffffe002007812 */ /* 0x000fe400078ec0ff */
[--C-:B------:R-:W-:Y:S02]  /*23190*/  SHF.R.S32.HI R3, RZ, 0x5, R2.reuse ;  /* 0x00000005ff037819 */ /* 0x100fe40000011402 */
[----:B------:R-:W-:Y:S01]  /*231a0*/  SHF.R.S32.HI R2, RZ, 0x1f, R2 ;  /* 0x0000001fff027819 */ /* 0x000fe20000011402 */
[----:B------:R-:W-:-:S03]  /*231b0*/  IMAD.IADD R0, R4, 0x1, -R0 ;  /* 0x0000000104007824 */ /* 0x000fc600078e0a00 */
[----:B------:R-:W-:Y:S02]  /*231c0*/  LEA.HI R2, R2, R3, RZ, 0x2 ;  /* 0x0000000302027211 */ /* 0x000fe400078f10ff */
[----:B------:R-:W-:Y:S02]  /*231d0*/  SHF.R.S32.HI R4, RZ, 0x1f, R0 ;  /* 0x0000001fff047819 */ /* 0x000fe40000011400 */
[----:B------:R-:W-:Y:S02]  /*231e0*/  LOP3.LUT R2, R2, 0xffffffc, RZ, 0xc0, !PT ;  /* 0x0ffffffc02027812 */ /* 0x000fe400078ec0ff */
[----:B------:R-:W-:-:S03]  /*231f0*/  LEA.HI R0, R4, R0, RZ, 0x2 ;  /* 0x0000000004007211 */ /* 0x000fc600078f10ff */
[----:B------:R-:W-:Y:S01]  /*23200*/  IMAD.IADD R2, R3, 0x1, -R2 ;  /* 0x0000000103027824 */ /* 0x000fe200078e0a02 */
[----:B------:R-:W-:-:S05]  /*23210*/  SHF.R.S32.HI R0, RZ, 0x2, R0 ;  /* 0x00000002ff007819 */ /* 0x000fca0000011400 */
[----:B------:R-:W-:-:S05]  /*23220*/  IMAD R0, R2, 0x10, R0 ;  /* 0x0000001002007824 */ /* 0x000fca00078e0200 */
[C---:B------:R-:W-:Y:S02]  /*23230*/  IADD3 R3, R0.reuse, 0x8, RZ ;  /* 0x0000000800037810 */ /* 0x040fe40007ffe0ff */
[C---:B------:R-:W-:Y:S02]  /*23240*/  IADD3 R2, R0.reuse, 0x40, RZ ;  /* 0x0000004000027810 */ /* 0x040fe40007ffe0ff */
[C---:B------:R-:W-:Y:S02]  /*23250*/  IADD3 R4, R0.reuse, 0x48, RZ ;  /* 0x0000004800047810 */ /* 0x040fe40007ffe0ff */
[-C--:B---3--:R-:W-:Y:S02]  /*23260*/  ISETP.GE.AND P3, PT, R0, R13.reuse, PT ;  /* 0x0000000d0000720c */ /* 0x088fe40003f66270 */
[-C--:B------:R-:W-:Y:S02]  /*23270*/  ISETP.GE.AND P2, PT, R3, R13.reuse, PT ;  /* 0x0000000d0300720c */ /* 0x080fe40003f46270 */
[----:B------:R-:W-:-:S02]  /*23280*/  ISETP.GE.AND P1, PT, R2, R13, PT ;  /* 0x0000000d0200720c */ /* 0x000fc40003f26270 */
[----:B------:R-:W-:-:S07]  /*23290*/  ISETP.GE.AND P0, PT, R4, R13, PT ;  /* 0x0000000d0400720c */ /* 0x000fce0003f06270 */
[-C--:B------:R-:W-:Y:S02]  /*232a0*/  @!P3 IMAD R0, R0, R7.reuse, RZ ;  /* 0x000000070000b224 */ /* 0x080fe400078e02ff */
[-C--:B------:R-:W-:Y:S02]  /*232b0*/  @!P2 IMAD R3, R3, R7.reuse, RZ ;  /* 0x000000070303a224 */ /* 0x080fe400078e02ff */
[-C--:B------:R-:W-:Y:S01]  /*232c0*/  @!P1 IMAD R11, R2, R7.reuse, RZ ;  /* 0x00000007020b9224 */ /* 0x080fe200078e02ff */
[----:B------:R-:W-:Y:S01]  /*232d0*/  @!P3 IADD3 R5, P4, R0, R10, RZ ;  /* 0x0000000a0005b210 */ /* 0x000fe20007f9e0ff */
[----:B------:R-:W-:-:S03]  /*232e0*/  @!P0 IMAD R2, R4, R7, RZ ;  /* 0x0000000704028224 */ /* 0x000fc600078e02ff */
[----:B------:R-:W-:Y:S02]  /*232f0*/  @!P3 LEA.HI.X.SX32 R6, R0, R12, 0x1, P4 ;  /* 0x0000000c0006b211 */ /* 0x000fe400020f0eff */
[----:B------:R-:W-:Y:S02]  /*23300*/  @!P3 LEA R8, P4, R5, c[0x0][0x200], 0x2 ;  /* 0x000080000508ba11 */ /* 0x000fe400078810ff */
        /* <DEDUP_REMOVED lines=17> */
.L_x_1844:
[----:B---34-:R-:W-:Y:S05]  /*23420*/  BSYNC B0 ;  /* 0x0000000000007941 */ /* 0x018fea0003800000 */
.L_x_1843:
[----:B-1----:R-:W3:Y:S04]  /*23430*/  LDL.LU R9, [R1+0x134] ;  /* 0x0001340001097983 */ /* 0x002ee80000300800 */
[----:B------:R-:W4:Y:S01]  /*23440*/  LDL.LU.64 R6, [R1+0x118] ;  /* 0x0001180001067983 */ /* 0x000f220000300a00 */
[----:B------:R-:W-:Y:S01]  /*23450*/  LEA.HI R12, R56, R55, RZ, 0x3 ;  /* 0x00000037380c7211 */ /* 0x000fe200078f18ff */
[----:B------:R-:W-:Y:S02]  /*23460*/  BSSY B0, `(.L_x_1845) ;  /* 0x0000020000007945 */ /* 0x000fe40003800000 */
[----:B------:R-:W1:Y:S02]  /*23470*/  S2R R3, SR_TID.X ;  /* 0x0000000000037919 */ /* 0x000e640000002100 */
[----:B-1----:R-:W-:-:S04]  /*23480*/  SHF.R.S32.HI R2, RZ, 0x1f, R3 ;  /* 0x0000001fff027819 */ /* 0x002fc80000011403 */
[----:B------:R-:W-:-:S04]  /*23490*/  LEA.HI R2, R2, R3, RZ, 0x3 ;  /* 0x0000000302027211 */ /* 0x000fc800078f18ff */
[----:B------:R-:W-:Y:S02]  /*234a0*/  LOP3.LUT R0, R2, 0xfffffff8, RZ, 0xc0, !PT ;  /* 0xfffffff802007812 */ /* 0x000fe400078ec0ff */
[----:B------:R-:W-:-:S03]  /*234b0*/  SHF.R.S32.HI R2, RZ, 0x3, R2 ;  /* 0x00000003ff027819 */ /* 0x000fc60000011402 */
[----:B------:R-:W-:Y:S01]  /*234c0*/  IMAD.IADD R0, R3, 0x1, -R0 ;  /* 0x0000000103007824 */ /* 0x000fe200078e0a00 */
[----:B------:R-:W-:-:S03]  /*234d0*/  SHF.R.S32.HI R3, RZ, 0x1f, R18 ;  /* 0x0000001fff037819 */ /* 0x000fc60000011412 */
[----:B------:R-:W-:Y:S02]  /*234e0*/  IMAD.SHL.U32 R0, R0, 0x8, RZ ;  /* 0x0000000800007824 */ /* 0x000fe400078e00ff */
[----:B------:R-:W-:-:S03]  /*234f0*/  IMAD R3, R3, c[0x0][0x1f0], RZ ;  /* 0x00007c0003037a24 */ /* 0x000fc600078e02ff */
[----:B------:R-:W-:Y:S01]  /*23500*/  SHF.R.S32.HI R0, RZ, 0x1f, R0 ;  /* 0x0000001fff007819 */ /* 0x000fe20000011400 */
[----:B---3--:R-:W-:Y:S01]  /*23510*/  IMAD R13, R19, -0x80, R9 ;  /* 0xffffff80130d7824 */ /* 0x008fe200078e0209 */
[C---:B----4-:R-:W-:Y:S02]  /*23520*/  IADD3 R4, P0, R6.reuse, R52, RZ ;  /* 0x0000003406047210 */ /* 0x050fe40007f1e0ff */
[----:B------:R-:W-:Y:S02]  /*23530*/  ISETP.GE.AND P1, PT, R6, c[0x0][0x220], PT ;  /* 0x0000880006007a0c */ /* 0x000fe40003f26270 */
[----:B------:R-:W1:Y:S01]  /*23540*/  S2R R6, SR_CTAID.X ;  /* 0x0000000000067919 */ /* 0x000e620000002500 */
[----:B------:R-:W-:Y:S01]  /*23550*/  IMAD.X R5, R0, 0x1, R53, P0 ;  /* 0x0000000100057824 */ /* 0x000fe200000e0635 */
[----:B------:R-:W-:-:S03]  /*23560*/  SHF.R.S32.HI R0, RZ, 0x3, R12 ;  /* 0x00000003ff007819 */ /* 0x000fc6000001140c */
[----:B------:R-:W-:Y:S01]  /*23570*/  IMAD.WIDE.U32 R10, R18, c[0x0][0x1f0], R4 ;  /* 0x00007c00120a7a25 */ /* 0x000fe200078e0004 */
[----:B------:R-:W-:-:S03]  /*23580*/  ISETP.GE.OR P0, PT, R0, R13, P1 ;  /* 0x0000000d0000720c */ /* 0x000fc60000f06670 */
[----:B------:R-:W-:Y:S01]  /*23590*/  IMAD R0, R18, c[0x0][0x1f4], R3 ;  /* 0x00007d0012007a24 */ /* 0x000fe200078e0203 */
[----:B------:R-:W-:-:S03]  /*235a0*/  SHF.R.S32.HI R3, RZ, 0x1f, R2 ;  /* 0x0000001fff037819 */ /* 0x000fc60000011402 */
[----:B------:R-:W-:Y:S02]  /*235b0*/  IMAD.IADD R9, R0, 0x1, R11 ;  /* 0x0000000100097824 */ /* 0x000fe400078e020b */
[----:B-1----:R-:W-:-:S04]  /*235c0*/  IMAD.WIDE R6, R6, 0x80, R2 ;  /* 0x0000008006067825 */ /* 0x002fc800078e0202 */
        /* <DEDUP_REMOVED lines=9> */
.L_x_1846:
[----:B------:R-:W-:Y:S05]  /*23660*/  BSYNC B0 ;  /* 0x0000000000007941 */ /* 0x000fea0003800000 */
.L_x_1845:
[----:B------:R-:W-:Y:S01]  /*23670*/  LEA.HI.SX32 R0, R12, 0x10, 0x1d ;  /* 0x000000100c007811 */ /* 0x000fe200078feaff */
        /* <DEDUP_REMOVED lines=14> */
.L_x_1848:
[----:B------:R-:W-:Y:S05]  /*23760*/  BSYNC B0 ;  /* 0x0000000000007941 */ /* 0x000fea0003800000 */
.L_x_1847:
        /* <DEDUP_REMOVED lines=15> */
.L_x_1850:
[----:B------:R-:W-:Y:S05]  /*23860*/  BSYNC B0 ;  /* 0x0000000000007941 */ /* 0x000fea0003800000 */
.L_x_1849:
        /* <DEDUP_REMOVED lines=15> */
.L_x_1852:
[----:B------:R-:W-:Y:S05]  /*23960*/  BSYNC B0 ;  /* 0x0000000000007941 */ /* 0x000fea0003800000 */
.L_x_1851:
        /* <DEDUP_REMOVED lines=15> */
.L_x_1854:
[----:B------:R-:W-:Y:S05]  /*23a60*/  BSYNC B0 ;  /* 0x0000000000007941 */ /* 0x000fea0003800000 */
.L_x_1853:
        /* <DEDUP_REMOVED lines=15> */
.L_x_1856:
[----:B------:R-:W-:Y:S05]  /*23b60*/  BSYNC B0 ;  /* 0x0000000000007941 */ /* 0x000fea0003800000 */
.L_x_1855:
        /* <DEDUP_REMOVED lines=15> */
.L_x_1858:
[----:B------:R-:W-:Y:S05]  /*23c60*/  BSYNC B0 ;  /* 0x0000000000007941 */ /* 0x000fea0003800000 */
.L_x_1857:
[----:B------:R-:W-:-:S04]  /*23c70*/  LEA.HI.SX32 R0, R12, 0x70, 0x1d ;  /* 0x000000700c007811 */ /* 0x000fc800078feaff */
[----:B------:R-:W-:-:S13]  /*23c80*/  ISETP.GE.OR P0, PT, R0, R13, P1 ;  /* 0x0000000d0000720c */ /* 0x000fda0000f06670 */
        /* <DEDUP_REMOVED lines=11> */
[----:B--2---:R-:W-:Y:S01]  /*23d40*/  STG.E.128 [R2.64], R188 ;  /* 0x000000bc02007986 */ /* 0x004fe2000c101d20 */
[----:B------:R-:W-:Y:S05]  /*23d50*/  EXIT ;  /* 0x000000000000794d */ /* 0x000fea0003800000 */
.L_x_1859:
        /* <DEDUP_REMOVED lines=10> */
.L_x_2140:


//--------------------- .text._ZN5flash16flash_fwd_kernelI23Flash_fwd_kernel_traitsILi64ELi128ELi64ELi4ELb0ELb0EN7cutlass10bfloat16_tE19Flash_kernel_traitsILi64ELi128ELi64ELi4ES3_EELb0ELb0ELb1ELb0ELb0ELb0ELb1ELb0EEEvNS_16Flash_fwd_paramsE --------------------------
	.section	.text._ZN5flash16flash_fwd_kernelI23Flash_fwd_kernel_traitsILi64ELi128ELi64ELi4ELb0ELb0EN7cutlass10bfloat16_tE19Flash_kernel_traitsILi64ELi128ELi64ELi4ES3_EELb0ELb0ELb1ELb0ELb0ELb0ELb1ELb0EEEvNS_16Flash_fwd_paramsE,"ax",@progbits
	.sectioninfo	@"SHI_REGISTERS=255"
	.align	128
        .global         _ZN5flash16flash_fwd_kernelI23Flash_fwd_kernel_traitsILi64ELi128ELi64ELi4ELb0ELb0EN7cutlass10bfloat16_tE19Flash_kernel_traitsILi64ELi128ELi64ELi4ES3_EELb0ELb0ELb1ELb0ELb0ELb0ELb1ELb0EEEvNS_16Flash_fwd_paramsE
        .type           _ZN5flash16flash_fwd_kernelI23Flash_fwd_kernel_traitsILi64ELi128ELi64ELi4ELb0ELb0EN7cutlass10bfloat16_tE19Flash_kernel_traitsILi64ELi128ELi64ELi4ES3_EELb0ELb0ELb1ELb0ELb0ELb0ELb1ELb0EEEvNS_16Flash_fwd_paramsE,@function
        .size           _ZN5flash16flash_fwd_kernelI23Flash_fwd_kernel_traitsILi64ELi128ELi64ELi4ELb0ELb0EN7cutlass10bfloat16_tE19Flash_kernel_traitsILi64ELi128ELi64ELi4ES3_EELb0ELb0ELb1ELb0ELb0ELb0ELb1ELb0EEEvNS_16Flash_fwd_paramsE,(.L_x_2141 - _ZN5flash16flash_fwd_kernelI23Flash_fwd_kernel_traitsILi64ELi128ELi64ELi4ELb0ELb0EN7cutlass10bfloat16_tE19Flash_kernel_traitsILi64ELi128ELi64ELi4ES3_EELb0ELb0ELb1ELb0ELb0ELb0ELb1ELb0EEEvNS_16Flash_fwd_paramsE)
        .other          _ZN5flash16flash_fwd_kernelI23Flash_fwd_kernel_traitsILi64ELi128ELi64ELi4ELb0ELb0EN7cutlass10bfloat16_tE19Flash_kernel_traitsILi64ELi128ELi64ELi4ES3_EELb0ELb0ELb1ELb0ELb0ELb0ELb1ELb0EEEvNS_16Flash_fwd_paramsE,@"STO_CUDA_ENTRY STV_DEFAULT"
_ZN5flash16flash_fwd_kernelI23Flash_fwd_kernel_traitsILi64ELi128ELi64ELi4ELb0ELb0EN7cutlass10bfloat16_tE19Flash_kernel_traitsILi64ELi128ELi64ELi4ES3_EELb0ELb0ELb1ELb0ELb0ELb0ELb1ELb0EEEvNS_16Flash_fwd_paramsE:
.text._ZN5flash16flash_fwd_kernelI23Flash_fwd_kernel_traitsILi64ELi128ELi64ELi4ELb0ELb0EN7cutlass10bfloat16_tE19Flash_kernel_traitsILi64ELi128ELi64ELi4ES3_EELb0ELb0ELb1ELb0ELb0ELb0ELb1ELb0EEEvNS_16Flash_fwd_paramsE:
[----:B------:R-:W-:Y:S02]  /*0000*/  MOV R1, c[0x0][0x28] ;  /* 0x00000a0000017a02 */ /* 0x000fe40000000f00 */
[----:B------:R-:W1:Y:S01]  /*0010*/  S2R R16, SR_CTAID.Y ;  /* 0x0000000000107919 */ /* 0x000e620000002600 */
[----:B------:R-:W2:Y:S01]  /*0020*/  LDC.U8 R0, c[0x0][0x312] ;  /* 0x0000c480ff007b82 */ /* 0x000ea20000000000 */
[----:B------:R-:W-:Y:S01]  /*0030*/  ISETP.NE.U32.AND P0, PT, RZ, c[0x0][0x240], PT ;  /* 0x00009000ff007a0c */ /* 0x000fe20003f05070 */
[----:B------:R-:W-:Y:S01]  /*0040*/  IMAD.MOV.U32 R20, RZ, RZ, 0x4 ;  /* 0x00000004ff147424 */ /* 0x000fe200078e00ff */
[----:B------:R-:W-:Y:S01]  /*0050*/  ISETP.NE.U32.AND P3, PT, RZ, c[0x0][0x250], PT ;  /* 0x00009400ff007a0c */ /* 0x000fe20003f65070 */
[----:B------:R-:W-:Y:S01]  /*0060*/  IMAD.MOV.U32 R252, RZ, RZ, -0x1 ;  /* 0xfffffffffffc7424 */ /* 0x000fe200078e00ff */
[----:B------:R-:W-:Y:S01]  /*0070*/  ISETP.NE.AND.EX P0, PT, RZ, c[0x0][0x244], PT, P0 ;  /* 0x00009100ff007a0c */ /* 0x000fe20003f05300 */
[----:B------:R-:W-:Y:S01]  /*0080*/  ULDC.64 UR6, c[0x0][0x118] ;  /* 0x0000460000067ab9 */ /* 0x000fe20000000a00 */
[----:B------:R-:W-:Y:S01]  /*0090*/  ISETP.NE.AND.EX P3, PT, RZ, c[0x0][0x254], PT, P3 ;  /* 0x00009500ff007a0c */ /* 0x000fe20003f65330 */
[----:B------:R-:W-:Y:S01]  /*00a0*/  IMAD.MOV.U32 R7, RZ, RZ, RZ ;  /* 0x000000ffff077224 */ /* 0x000fe200078e00ff */
[----:B------:R-:W-:-:S02]  /*00b0*/  ISETP.EQ.U32.AND P2, PT, RZ, c[0x0][0x248], PT ;  /* 0x00009200ff007a0c */ /* 0x000fc40003f42070 */
[----:B------:R-:W-:Y:S01]  /*00c0*/  IADD3 R1, R1, -0x48, RZ ;  /* 0xffffffb801017810 */ /* 0x000fe20007ffe0ff */
[----:B-1----:R-:W-:Y:S01]  /*00d0*/  IMAD.WIDE R2, R16, R20, c[0x0][0x240] ;  /* 0x0000900010027625 */ /* 0x002fe200078e0214 */
[----:B--2---:R-:W-:-:S05]  /*00e0*/  ISETP.NE.AND P1, PT, R0, RZ, PT ;  /* 0x000000ff0000720c */ /* 0x004fca0003f25270 */
[----:B------:R1:W2:Y:S01]  /*00f0*/  @P0 LDG.E R252, [R2.64] ;  /* 0x0000000602fc0981 */ /* 0x0002a2000c1e1900 */
[----:B------:R-:W-:-:S03]  /*0100*/  ISETP.EQ.OR.EX P2, PT, RZ, c[0x0][0x24c], !P1, P2 ;  /* 0x00009300ff007a0c */ /* 0x000fc60004f42720 */
[----:B------:R1:W2:Y:S02]  /*0110*/  @P0 LDG.E R0, [R2.64+0x4] ;  /* 0x0000040602000981 */ /* 0x0002a4000c1e1900 */
[----:B-1----:R-:W-:-:S05]  /*0120*/  @P3 IMAD.WIDE R2, R16, R20, c[0x0][0x250] ;  /* 0x0000940010023625 */ /* 0x002fca00078e0214 */
[----:B------:R1:W5:Y:S01]  /*0130*/  @P3 LDG.E R7, [R2.64] ;  /* 0x0000000602073981 */ /* 0x000362000c1e1900 */
[----:B------:R-:W-:Y:S02]  /*0140*/  IMAD.MOV.U32 R8, RZ, RZ, -0x1 ;  /* 0xffffffffff087424 */ /* 0x000fe400078e00ff */
[----:B------:R-:W-:Y:S01]  /*0150*/  IMAD.WIDE R4, R16, R20, c[0x0][0x248] ;  /* 0x0000920010047625 */ /* 0x000fe200078e0214 */
[----:B------:R-:W3:Y:S04]  /*0160*/  S2R R248, SR_CTAID.X ;  /* 0x0000000000f87919 */ /* 0x000ee80000002500 */
[----:B------:R1:W5:Y:S01]  /*0170*/  @!P2 LDG.E R8, [R4.64] ;  /* 0x000000060408a981 */ /* 0x000362000c1e1900 */
[----:B------:R-:W-:-:S03]  /*0180*/  ISETP.NE.U32.AND P2, PT, RZ, c[0x0][0x248], PT ;  /* 0x00009200ff007a0c */ /* 0x000fc60003f45070 */
[----:B------:R-:W4:Y:S01]  /*0190*/  S2R R18, SR_CTAID.Z ;  /* 0x0000000000127919 */ /* 0x000f220000002700 */
[----:B------:R-:W-:Y:S01]  /*01a0*/  ISETP.NE.AND.EX P2, PT, RZ, c[0x0][0x24c], PT, P2 ;  /* 0x00009300ff007a0c */ /* 0x000fe20003f45320 */
[----:B--2---:R-:W-:Y:S02]  /*01b0*/  @P0 IMAD.IADD R42, R0, 0x1, -R252 ;  /* 0x00000001002a0824 */ /* 0x004fe400078e0afc */
[----:B------:R-:W-:-:S10]  /*01c0*/  @!P0 IMAD.MOV.U32 R42, RZ, RZ, c[0x0][0x214] ;  /* 0x00008500ff2a8624 */ /* 0x000fd400078e00ff */
[----:B------:R-:W-:Y:S05]  /*01d0*/  @!P2 BRA `(.L_x_1860) ;  /* 0x000000400000a947 */ /* 0x000fea0003800000 */
[----:B-1-34-:R-:W2:Y:S02]  /*01e0*/  @P1 LDG.E R0, [R4.64+0x4] ;  /* 0x0000040604001981 */ /* 0x01aea4000c1e1900 */
[----:B--2--5:R-:W-:-:S06]  /*01f0*/  @P1 IADD3 R0, R0, -R8, RZ ;  /* 0x8000000800001210 */ /* 0x024fcc0007ffe0ff */
[----:B------:R1:W5:Y:S01]  /*0200*/  @!P1 LDG.E R0, [R4.64] ;  /* 0x0000000604009981 */ /* 0x000362000c1e1900 */
[----:B------:R-:W-:Y:S05]  /*0210*/  BRA `(.L_x_1861) ;  /* 0x0000001000007947 */ /* 0x000fea0003800000 */
.L_x_1860:
[----:B-1-34-:R-:W-:Y:S02]  /*0220*/  MOV R0, c[0x0][0x218] ;  /* 0x0000860000007a02 */ /* 0x01afe40000000f00 */
.L_x_1861:
        /* <DEDUP_REMOVED lines=12> */
[----:B------:R-:W-:Y:S01]  /*02f0*/  IADD3 R0, -R42, 0xbf, R154 ;  /* 0x000000bf2a007810 */ /* 0x000fe20007ffe19a */
[----:B------:R-:W2:Y:S01]  /*0300*/  S2R R19, SR_TID.X ;  /* 0x0000000000137919 */ /* 0x000ea20000002100 */
[C---:B------:R-:W-:Y:S02]  /*0310*/  IADD3 R3, R41.reuse, R154, -R42 ;  /* 0x0000009a29037210 */ /* 0x040fe40007ffe82a */
[----:B------:R-:W-:Y:S02]  /*0320*/  IADD3 R2, R41, 0x3f, RZ ;  /* 0x0000003f29027810 */ /* 0x000fe40007ffe0ff */
[----:B------:R-:W-:Y:S02]  /*0330*/  IADD3 R0, R0, c[0x0][0x2e8], R41 ;  /* 0x0000ba0000007a10 */ /* 0x000fe40007ffe029 */
[----:B------:R-:W-:Y:S02]  /*0340*/  IADD3 R3, R3, -c[0x0][0x2e4], RZ ;  /* 0x8000b90003037a10 */ /* 0x000fe40007ffe0ff */
[----:B-1----:R-:W-:-:S02]  /*0350*/  SHF.R.S32.HI R5, RZ, 0x1f, R2 ;  /* 0x0000001fff057819 */ /* 0x002fc40000011402 */
[----:B------:R-:W-:Y:S02]  /*0360*/  SHF.R.S32.HI R4, RZ, 0x1f, R0 ;  /* 0x0000001fff047819 */ /* 0x000fe40000011400 */
[----:B------:R-:W-:Y:S02]  /*0370*/  SHF.R.S32.HI R6, RZ, 0x1f, R3 ;  /* 0x0000001fff067819 */ /* 0x000fe40000011403 */
[----:B------:R-:W-:Y:S02]  /*0380*/  LEA.HI R5, R5, R2, RZ, 0x6 ;  /* 0x0000000205057211 */ /* 0x000fe400078f30ff */
[----:B------:R-:W-:Y:S02]  /*0390*/  LEA.HI R0, R4, R0, RZ, 0x6 ;  /* 0x0000000004007211 */ /* 0x000fe400078f30ff */
[----:B------:R-:W-:Y:S02]  /*03a0*/  LEA.HI R2, R6, R3, RZ, 0x6 ;  /* 0x0000000306027211 */ /* 0x000fe400078f30ff */
[----:B------:R-:W-:-:S02]  /*03b0*/  SHF.R.S32.HI R3, RZ, 0x6, R5 ;  /* 0x00000006ff037819 */ /* 0x000fc40000011405 */
[----:B------:R-:W-:Y:S02]  /*03c0*/  SHF.R.S32.HI R0, RZ, 0x6, R0 ;  /* 0x00000006ff007819 */ /* 0x000fe40000011400 */
[----:B------:R-:W-:Y:S02]  /*03d0*/  SHF.R.S32.HI R2, RZ, 0x6, R2 ;  /* 0x00000006ff027819 */ /* 0x000fe40000011402 */
[----:B------:R-:W-:Y:S02]  /*03e0*/  IMNMX R230, R3, R0, PT ;  /* 0x0000000003e67217 */ /* 0x000fe40003800200 */
[----:B------:R-:W-:-:S04]  /*03f0*/  IMNMX R246, RZ, R2, !PT ;  /* 0x00000002fff67217 */ /* 0x000fc80007800200 */
[----:B------:R-:W-:-:S13]  /*0400*/  ISETP.GT.AND P0, PT, R230, R246, PT ;  /* 0x000000f6e600720c */ /* 0x000fda0003f04270 */
[----:B------:R-:W-:Y:S05]  /*0410*/  @P0 BRA `(.L_x_1862) ;  /* 0x0000103000000947 */ /* 0x000fea0003800000 */
[----:B--2---:R-:W1:Y:S01]  /*0420*/  LDC.U8 R0, c[0x0][0x329] ;  /* 0x0000ca40ff007b82 */ /* 0x004e620000000000 */
[----:B------:R-:W-:Y:S01]  /*0430*/  ISETP.NE.AND P0, PT, R252, -0x1, PT ;  /* 0xfffffffffc00780c */ /* 0x000fe20003f05270 */
[----:B------:R-:W-:Y:S01]  /*0440*/  BSSY B0, `(.L_x_1863) ;  /* 0x0000040000007945 */ /* 0x000fe20003800000 */
[----:B------:R-:W-:Y:S02]  /*0450*/  SHF.R.S32.HI R10, RZ, 0x1f, R19 ;  /* 0x0000001fff0a7819 */ /* 0x000fe40000011413 */
[----:B------:R-:W-:Y:S02]  /*0460*/  IADD3 R14, -R154, R42, RZ ;  /* 0x0000002a9a0e7210 */ /* 0x000fe40007ffe1ff */
[----:B------:R-:W-:Y:S01]  /*0470*/  LEA.HI R10, R10, R19, RZ, 0x3 ;  /* 0x000000130a0a7211 */ /* 0x000fe200078f18ff */
[----:B------:R-:W2:Y:S01]  /*0480*/  LDC.U8 R2, c[0x0][0x328] ;  /* 0x0000ca00ff027b82 */ /* 0x000ea20000000000 */
[----:B------:R-:W-:-:S05]  /*0490*/  SHF.R.S32.HI R9, RZ, 0x1f, R18 ;  /* 0x0000001fff097819 */ /* 0x000fca0000011412 */
[----:B------:R-:W-:-:S04]  /*04a0*/  IMAD R9, R9, c[0x0][0x1f0], RZ ;  /* 0x00007c0009097a24 */ /* 0x000fc800078e02ff */
[----:B------:R-:W-:Y:S01]  /*04b0*/  IMAD R9, R18, c[0x0][0x1f4], R9 ;  /* 0x00007d0012097a24 */ /* 0x000fe200078e0209 */
[----:B-1----:R-:W-:Y:S02]  /*04c0*/  ISETP.NE.AND P2, PT, R0, RZ, PT ;  /* 0x000000ff0000720c */ /* 0x002fe40003f45270 */
[----:B--2---:R-:W-:Y:S01]  /*04d0*/  ISETP.NE.AND P3, PT, R2, RZ, PT ;  /* 0x000000ff0200720c */ /* 0x004fe20003f65270 */
[----:B------:R-:W-:-:S03]  /*04e0*/  @P0 IMAD.WIDE.U32 R2, R252, c[0x0][0x1e8], RZ ;  /* 0x00007a00fc020a25 */ /* 0x000fc600078e00ff */
[----:B------:R-:W-:Y:S01]  /*04f0*/  ISETP.NE.OR P1, PT, R0, RZ, !P3 ;  /* 0x000000ff0000720c */ /* 0x000fe20005f25670 */
[----:B------:R-:W-:Y:S01]  /*0500*/  @P0 IMAD R5, R252, c[0x0][0x1ec], R3 ;  /* 0x00007b00fc050a24 */ /* 0x000fe200078e0203 */
[----:B------:R-:W-:-:S05]  /*0510*/  @!P0 SHF.R.S32.HI R0, RZ, 0x1f, R16 ;  /* 0x0000001fff008819 */ /* 0x000fca0000011410 */
[----:B------:R-:W-:Y:S01]  /*0520*/  @P2 IMAD.MOV.U32 R8, RZ, RZ, c[0x0][0x210] ;  /* 0x00008400ff082624 */ /* 0x000fe200078e00ff */
[----:B------:R-:W-:Y:S01]  /*0530*/  LOP3.LUT R3, R10, 0xfffffff8, RZ, 0xc0, !PT ;  /* 0xfffffff80a037812 */ /* 0x000fe200078ec0ff */
[----:B------:R-:W-:Y:S01]  /*0540*/  @!P2 IMAD.MOV.U32 R6, RZ, RZ, c[0x0][0x214] ;  /* 0x00008500ff06a624 */ /* 0x000fe200078e00ff */
[----:B------:R-:W-:Y:S01]  /*0550*/  SHF.R.S32.HI R10, RZ, 0x3, R10 ;  /* 0x00000003ff0a7819 */ /* 0x000fe2000001140a */
[----:B------:R-:W-:Y:S01]  /*0560*/  @!P0 IMAD R0, R0, c[0x0][0x1e0], RZ ;  /* 0x0000780000008a24 */ /* 0x000fe200078e02ff */
[----:B------:R-:W-:Y:S01]  /*0570*/  @P2 MOV R15, c[0x0][0x210] ;  /* 0x00008400000f2a02 */ /* 0x000fe20000000f00 */
[----:B------:R-:W-:Y:S01]  /*0580*/  @P0 IMAD.MOV.U32 R4, RZ, RZ, R2 ;  /* 0x000000ffff040224 */ /* 0x000fe200078e0002 */
[----:B------:R-:W-:Y:S01]  /*0590*/  SHF.R.S32.HI R11, RZ, 0x1f, R10 ;  /* 0x0000001fff0b7819 */ /* 0x000fe2000001140a */
[----:B------:R-:W-:Y:S02]  /*05a0*/  IMAD.IADD R19, R19, 0x1, -R3 ;  /* 0x0000000113137824 */ /* 0x000fe400078e0a03 */
[----:B------:R-:W-:-:S04]  /*05b0*/  @!P0 IMAD.WIDE.U32 R2, R16, c[0x0][0x1e0], RZ ;  /* 0x0000780010028a25 */ /* 0x000fc800078e00ff */
[----:B------:R-:W-:Y:S01]  /*05c0*/  @!P0 IMAD R0, R16, c[0x0][0x1e4], R0 ;  /* 0x0000790010008a24 */ /* 0x000fe200078e0200 */
[----:B------:R-:W-:Y:S01]  /*05d0*/  @!P0 MOV R4, R2 ;  /* 0x0000000200048202 */ /* 0x000fe20000000f00 */
[----:B------:R-:W-:Y:S01]  /*05e0*/  @P2 IMAD R8, R8, c[0x0][0x214], RZ ;  /* 0x0000850008082a24 */ /* 0x000fe200078e02ff */
[----:B------:R-:W-:Y:S01]  /*05f0*/  @!P2 SEL R8, R6, c[0x0][0x234], !P3 ;  /* 0x00008d000608aa07 */ /* 0x000fe20005800000 */
[----:B------:R-:W-:Y:S02]  /*0600*/  @!P1 IMAD R7, R16, c[0x0][0x214], RZ ;  /* 0x0000850010079a24 */ /* 0x000fe400078e02ff */
[----:B------:R-:W-:Y:S02]  /*0610*/  @!P0 IMAD.IADD R5, R3, 0x1, R0 ;  /* 0x0000000103058824 */ /* 0x000fe400078e0200 */
[----:B------:R-:W-:Y:S01]  /*0620*/  IMAD.SHL.U32 R0, R19, 0x8, RZ ;  /* 0x0000000813007824 */ /* 0x000fe200078e00ff */
[----:B------:R-:W-:Y:S01]  /*0630*/  @!P1 SEL R7, R7, R252, !P0 ;  /* 0x000000fc07079207 */ /* 0x000fe20004000000 */
[----:B------:R-:W-:Y:S01]  /*0640*/  @P2 IMAD.MOV.U32 R6, RZ, RZ, 0x1 ;  /* 0x00000001ff062424 */ /* 0x000fe200078e00ff */
[----:B------:R-:W-:Y:S01]  /*0650*/  CS2R R2, SRZ ;  /* 0x0000000000027805 */ /* 0x000fe2000001ff00 */
[----:B------:R-:W-:Y:S01]  /*0660*/  @!P2 IMAD R6, R8, c[0x0][0x1c0], RZ ;  /* 0x000070000806aa24 */ /* 0x000fe200078e02ff */
[C---:B------:R-:W-:Y:S01]  /*0670*/  IADD3 R4, P0, R0.reuse, R4, RZ ;  /* 0x0000000400047210 */ /* 0x040fe20007f1e0ff */
[----:B------:R-:W-:Y:S01]  /*0680*/  @!P2 IMAD.MOV.U32 R15, RZ, RZ, 0x1 ;  /* 0x00000001ff0fa424 */ /* 0x000fe200078e00ff */
[----:B------:R-:W-:Y:S01]  /*0690*/  ISETP.GE.AND P3, PT, R0, c[0x0][0x220], PT ;  /* 0x0000880000007a0c */ /* 0x000fe20003f66270 */
[----:B------:R-:W-:Y:S01]  /*06a0*/  IMAD R6, R16, R6, RZ ;  /* 0x0000000610067224 */ /* 0x000fe200078e02ff */
[----:B------:R-:W-:Y:S01]  /*06b0*/  LEA.HI.X.SX32 R5, R0, R5, 0x1, P0 ;  /* 0x0000000500057211 */ /* 0x000fe200000f0eff */
[----:B------:R-:W-:Y:S01]  /*06c0*/  @!P1 IMAD.MOV.U32 R2, RZ, RZ, R7 ;  /* 0x000000ffff029224 */ /* 0x000fe200078e0007 */
[----:B------:R-:W-:-:S02]  /*06d0*/  ISETP.GE.OR P2, PT, R10, R14, P3 ;  /* 0x0000000e0a00720c */ /* 0x000fc40001f46670 */
[----:B------:R-:W-:Y:S01]  /*06e0*/  SEL R0, R6, RZ, P1 ;  /* 0x000000ff06007207 */ /* 0x000fe20000800000 */
[----:B------:R-:W-:Y:S01]  /*06f0*/  IMAD R6, R154, R15, RZ ;  /* 0x0000000f9a067224 */ /* 0x000fe200078e02ff */
[----:B------:R-:W-:Y:S01]  /*0700*/  ISETP.GE.AND P0, PT, R10, R14, PT ;  /* 0x0000000e0a00720c */ /* 0x000fe20003f06270 */
[C---:B------:R-:W-:Y:S01]  /*0710*/  IMAD.WIDE.U32 R12, R18.reuse, c[0x0][0x1f0], R4 ;  /* 0x00007c00120c7a25 */ /* 0x040fe200078e0004 */
[----:B------:R-:W-:Y:S02]  /*0720*/  @!P1 SHF.R.S32.HI R3, RZ, 0x1f, R7 ;  /* 0x0000001fff039819 */ /* 0x000fe40000011407 */
[----:B------:R-:W-:Y:S01]  /*0730*/  P2R R29, PR, RZ, 0x1 ;  /* 0x00000001ff1d7803 */ /* 0x000fe20000000000 */
[----:B------:R-:W-:Y:S01]  /*0740*/  IMAD R0, R18, R8, R0 ;  /* 0x0000000812007224 */ /* 0x000fe200078e0200 */
[----:B------:R-:W-:Y:S01]  /*0750*/  SHF.R.S32.HI R4, RZ, 0x1f, R6 ;  /* 0x0000001fff047819 */ /* 0x000fe20000011406 */
        /* <DEDUP_REMOVED lines=14> */
.L_x_1864:
[----:B------:R-:W-:Y:S05]  /*0840*/  BSYNC B0 ;  /* 0x0000000000007941 */ /* 0x000fea0003800000 */
.L_x_1863:
        /* <DEDUP_REMOVED lines=16> */
.L_x_1866:
[----:B------:R-:W-:Y:S05]  /*0950*/  BSYNC B0 ;  /* 0x0000000000007941 */ /* 0x000fea0003800000 */
.L_x_1865:
        /* <DEDUP_REMOVED lines=16> */
.L_x_1868:
[----:B------:R-:W-:Y:S05]  /*0a60*/  BSYNC B0 ;  /* 0x0000000000007941 */ /* 0x000fea0003800000 */
.L_x_1867:
        /* <DEDUP_REMOVED lines=17> */
.L_x_1870:
[----:B------:R-:W-:Y:S05]  /*0b80*/  BSYNC B0 ;  /* 0x0000000000007941 */ /* 0x000fea0003800000 */
.L_x_1869:
        /* <DEDUP_REMOVED lines=17> */
.L_x_1872:
[----:B------:R-:W-:Y:S05]  /*0ca0*/  BSYNC B0 ;  /* 0x0000000000007941 */ /* 0x000fea0003800000 */
.L_x_1871:
        /* <DEDUP_REMOVED lines=17> */
.L_x_1874:
[----:B------:R-:W-:Y:S05]  /*0dc0*/  BSYNC B0 ;  /* 0x0000000000007941 */ /* 0x000fea0003800000 */
.L_x_1873:
        /* <DEDUP_REMOVED lines=16> */
.L_x_1876:
[----:B------:R-:W-:Y:S05]  /*0ed0*/  BSYNC B0 ;  /* 0x0000000000007941 */ /* 0x000fea0003800000 */
.L_x_1875:
        /* <DEDUP_REMOVED lines=16> */
.L_x_1878:
[----:B------:R-:W-:Y:S05]  /*0fe0*/  BSYNC B0 ;  /* 0x0000000000007941 */ /* 0x000fea0003800000 */
.L_x_1877:
        /* <DEDUP_REMOVED lines=70> */
.L_x_1862:
        /* <DEDUP_REMOVED lines=27> */
.L_x_1879:
        /* <DEDUP_REMOVED lines=42> */
.L_x_1880:
[----:B------:R-:W-:Y:S01]  /*18a0*/  SHF.R.S32.HI R15, RZ, 0x1f, R19 ;  /* 0x0000001fff0f7819 */ /* 0x000fe20000011413 */
[----:B------:R-:W-:Y:S01]  /*18b0*/  IMAD.IADD R247, R42, 0x1, -R154 ;  /* 0x000000012af77824 */ /* 0x000fe200078e0a9a */
[----:B------:R-:W-:Y:S01]  /*18c0*/  BSSY B0, `(.L_x_1881) ;  /* 0x000002c000007945 */ /* 0x000fe20003800000 */
[----:B------:R-:W-:Y:S01]  /*18d0*/  IMAD R5, R5, c[0x0][0x1a8], RZ ;  /* 0x00006a0005057a24 */ /* 0x000fe200078e02ff */
[CC--:B------:R-:W-:Y:S02]  /*18e0*/  LEA.HI R0, R15.reuse, R19.reuse, RZ, 0x3 ;  /* 0x000000130f007211 */ /* 0x0c0fe400078f18ff */
[----:B------:R-:W-:Y:S02]  /*18f0*/  LEA.HI R4, R15, R19, RZ, 0x6 ;  /* 0x000000130f047211 */ /* 0x000fe400078f30ff */
[----:B------:R-:W-:-:S02]  /*1900*/  SHF.R.S32.HI R22, RZ, 0x3, R0 ;  /* 0x00000003ff167819 */ /* 0x000fc40000011400 */
[----:B------:R-:W-:Y:S01]  /*1910*/  LOP3.LUT R0, R0, 0xfffffff8, RZ, 0xc0, !PT ;  /* 0xfffffff800007812 */ /* 0x000fe200078ec0ff */
[----:B------:R-:W-:Y:S01]  /*1920*/  IMAD.SHL.U32 R4, R4, 0x8, RZ ;  /* 0x0000000804047824 */ /* 0x000fe200078e00ff */
[----:B------:R-:W-:Y:S01]  /*1930*/  SHF.R.S32.HI R23, RZ, 0x1f, R22 ;  /* 0x0000001fff177819 */ /* 0x000fe20000011416 */
[----:B------:R-:W-:Y:S02]  /*1940*/  IMAD.SHL.U32 R2, R22, 0x40, RZ ;  /* 0x0000004016027824 */ /* 0x000fe400078e00ff */
[----:B------:R-:W-:Y:S02]  /*1950*/  IMAD.IADD R16, R19, 0x1, -R0 ;  /* 0x0000000113107824 */ /* 0x000fe400078e0a00 */
[----:B------:R1:W-:Y:S01]  /*1960*/  STL.64 [R1+0x8], R22 ;  /* 0x0000081601007387 */ /* 0x0003e20000100a00 */
[----:B------:R-:W-:Y:S01]  /*1970*/  LOP3.LUT R0, R2, 0x1c0, RZ, 0xc0, !PT ;  /* 0x000001c002007812 */ /* 0x000fe200078ec0ff */
[----:B------:R-:W-:Y:S02]  /*1980*/  IMAD.SHL.U32 R250, R16, 0x8, RZ ;  /* 0x0000000810fa7824 */ /* 0x000fe400078e00ff */
[----:B------:R-:W-:-:S03]  /*1990*/  IMAD.WIDE R248, R248, 0x80, R22 ;  /* 0x00000080f8f87825 */ /* 0x000fc600078e0216 */
        /* <DEDUP_REMOVED lines=10> */
[----:B------:R-:W-:Y:S01]  /*1a40*/  IMAD.WIDE.U32 R8, R18, c[0x0][0x1a8], R2 ;  /* 0x00006a0012087a25 */ /* 0x000fe200078e0002 */
[----:B------:R-:W-:-:S03]  /*1a50*/  LEA.HI R18, R15, R19, RZ, 0x5 ;  /* 0x000000130f127211 */ /* 0x000fc600078f28ff */
[----:B------:R-:W-:Y:S01]  /*1a60*/  IMAD.SHL.U32 R211, R4, 0x2, RZ ;  /* 0x0000000204d37824 */ /* 0x000fe200078e00ff */
[----:B------:R-:W-:Y:S01]  /*1a70*/  SHF.R.S32.HI R43, RZ, 0x5, R18 ;  /* 0x00000005ff2b7819 */ /* 0x000fe20000011412 */
[----:B------:R-:W-:Y:S02]  /*1a80*/  IMAD.IADD R7, R9, 0x1, R0 ;  /* 0x0000000109077824 */ /* 0x000fe400078e0200 */
[----:B------:R-:W-:Y:S05]  /*1a90*/  @P0 BRA `(.L_x_1882) ;  /* 0x000000e000000947 */ /* 0x000fea0003800000 */
[----:B-1----:R-:W-:-:S13]  /*1aa0*/  ISETP.GE.AND P0, PT, R250, c[0x0][0x220], PT ;  /* 0x00008800fa007a0c */ /* 0x002fda0003f06270 */
        /* <DEDUP_REMOVED lines=13> */
.L_x_1882:
[----:B-1----:R-:W-:Y:S05]  /*1b80*/  BSYNC B0 ;  /* 0x0000000000007941 */ /* 0x002fea0003800000 */
.L_x_1881:
        /* <DEDUP_REMOVED lines=22> */
.L_x_1884:
[----:B------:R-:W-:Y:S05]  /*1cf0*/  BSYNC B0 ;  /* 0x0000000000007941 */ /* 0x000fea0003800000 */
.L_x_1883:
        /* <DEDUP_REMOVED lines=22> */
.L_x_1886:
[----:B------:R-:W-:Y:S05]  /*1e60*/  BSYNC B0 ;  /* 0x0000000000007941 */ /* 0x000fea0003800000 */
.L_x_1885:
        /* <DEDUP_REMOVED lines=22> */
.L_x_1888:
[----:B------:R-:W-:Y:S05]  /*1fd0*/  BSYNC B0 ;  /* 0x0000000000007941 */ /* 0x000fea0003800000 */
.L_x_1887:
        /* <DEDUP_REMOVED lines=22> */
.L_x_1890:
[----:B------:R-:W-:Y:S05]  /*2140*/  BSYNC B0 ;  /* 0x0000000000007941 */ /* 0x000fea0003800000 */
.L_x_1889:
        /* <DEDUP_REMOVED lines=22> */
.L_x_1892:
[----:B------:R-:W-:Y:S05]  /*22b0*/  BSYNC B0 ;  /* 0x0000000000007941 */ /* 0x000fea0003800000 */
.L_x_1891:
        /* <DEDUP_REMOVED lines=22> */
.L_x_1894:
[----:B------:R-:W-:Y:S05]  /*2420*/  BSYNC B0 ;  /* 0x0000000000007941 */ /* 0x000fea0003800000 */
.L_x_1893:
        /* <DEDUP_REMOVED lines=26> */
.L_x_1896:
[----:B------:R-:W-:Y:S05]  /*25d0*/  BSYNC B0 ;  /* 0x0000000000007941 */ /* 0x000fea0003800000 */
.L_x_1895:
[----:B-1----:R-:W-:Y:S01]  /*25e0*/  IMAD R0, R23, c[0x0][0x198], RZ ;  /* 0x0000660017007a24 */ /* 0x002fe200078e02ff */
[----:B------:R-:W-:Y:S01]  /*25f0*/  LEA.HI R15, R15, R19, RZ, 0x4 ;  /* 0x000000130f0f7211 */ /* 0x000fe200078f20ff */
[----:B--2---:R-:W-:Y:S01]  /*2600*/  IMAD.WIDE.U32 R4, R22, c[0x0][0x198], R250 ;  /* 0x0000660016047a25 */ /* 0x004fe200078e00fa */
[----:B------:R-:W-:Y:S01]  /*2610*/  IADD3 R40, R230, -0x1, RZ ;  /* 0xffffffffe6287810 */ /* 0x000fe20007ffe0ff */
[----:B------:R-:W-:Y:S01]  /*2620*/  BSSY B0, `(.L_x_1897) ;  /* 0x0000037000007945 */ /* 0x000fe20003800000 */
[----:B------:R-:W-:Y:S01]  /*2630*/  MOV R223, 0x20 ;  /* 0x0000002000df7802 */ /* 0x000fe20000000f00 */
[----:B------:R-:W-:Y:S01]  /*2640*/  IMAD R6, R22, c[0x0][0x19c], R0 ;  /* 0x0000670016067a24 */ /* 0x000fe200078e0200 */
[----:B------:R-:W-:Y:S01]  /*2650*/  LOP3.LUT R0, R15, 0xfffffff0, RZ, 0xc0, !PT ;  /* 0xfffffff00f007812 */ /* 0x000fe200078ec0ff */
[----:B------:R-:W-:Y:S01]  /*2660*/  IMAD R7, R23, c[0x0][0x1a0], RZ ;  /* 0x0000680017077a24 */ /* 0x000fe200078e02ff */
[----:B------:R-:W-:Y:S01]  /*2670*/  IADD3 R4, P0, R14, R4, RZ ;  /* 0x000000040e047210 */ /* 0x000fe20007f1e0ff */
[----:B------:R-:W-:Y:S01]  /*2680*/  IMAD.WIDE.U32 R2, R22, c[0x0][0x1a0], R250 ;  /* 0x0000680016027a25 */ /* 0x000fe200078e00fa */
[----:B------:R-:W-:-:S02]  /*2690*/  MOV R213, R40 ;  /* 0x0000002800d57202 */ /* 0x000fc40000000f00 */
[----:B------:R-:W-:Y:S01]  /*26a0*/  IADD3.X R5, R17, R5, R6, P0, !PT ;  /* 0x0000000511057210 */ /* 0x000fe200007fe406 */
        /* <DEDUP_REMOVED lines=8> */
[----:B------:R-:W-:Y:S01]  /*2730*/  LEA.HI R6, R9, R0, RZ, 0x3 ;  /* 0x0000000009067211 */ /* 0x000fe200078f18ff */
[C---:B------:R-:W-:Y:S01]  /*2740*/  IMAD R9, R10.reuse, c[0x0][0x1bc], R7 ;  /* 0x00006f000a097a24 */ /* 0x040fe200078e0207 */
[----:B------:R-:W-:Y:S01]  /*2750*/  SHF.R.S32.HI R13, RZ, 0x1f, R40 ;  /* 0x0000001fff0d7819 */ /* 0x000fe20000011428 */
[----:B------:R-:W-:Y:S01]  /*2760*/  IMAD.WIDE.U32 R236, R10, c[0x0][0x1b0], R4 ;  /* 0x00006c000aec7a25 */ /* 0x000fe200078e0004 */
[----:B------:R-:W-:-:S03]  /*2770*/  LOP3.LUT R7, R6, 0xfffffff8, RZ, 0xc0, !PT ;  /* 0xfffffff806077812 */ /* 0x000fc600078ec0ff */
[----:B------:R-:W-:Y:S01]  /*2780*/  IMAD.WIDE.U32 R28, R10, c[0x0][0x1b8], R2 ;  /* 0x00006e000a1c7a25 */ /* 0x000fe200078e0002 */
[----:B------:R1:W-:Y:S01]  /*2790*/  STL.64 [R1+0x10], R236 ;  /* 0x000010ec01007387 */ /* 0x0003e20000100a00 */
[----:B------:R-:W-:Y:S02]  /*27a0*/  IADD3 R14, R0, -R7, RZ ;  /* 0x80000007000e7210 */ /* 0x000fe40007ffe0ff */
[----:B------:R-:W-:Y:S01]  /*27b0*/  IMAD.IADD R235, R237, 0x1, R8 ;  /* 0x00000001edeb7824 */ /* 0x000fe200078e0208 */
[----:B------:R-:W-:Y:S01]  /*27c0*/  IADD3 R31, R29, R9, RZ ;  /* 0x000000091d1f7210 */ /* 0x000fe20007ffe0ff */
[----:B------:R-:W-:Y:S01]  /*27d0*/  IMAD.MOV.U32 R234, RZ, RZ, R236 ;  /* 0x000000ffffea7224 */ /* 0x000fe200078e00ec */
[----:B------:R1:W-:Y:S01]  /*27e0*/  STL.64 [R1+0x20], R28 ;  /* 0x0000201c01007387 */ /* 0x0003e20000100a00 */
[----:B------:R-:W-:Y:S01]  /*27f0*/  IMAD R3, R40, -0x40, R41 ;  /* 0xffffffc028037824 */ /* 0x000fe200078e0229 */
[----:B------:R-:W-:Y:S01]  /*2800*/  LOP3.LUT R2, R18, 0xffffffe0, RZ, 0xc0, !PT ;  /* 0xffffffe012027812 */ /* 0x000fe200078ec0ff */
[----:B------:R-:W-:Y:S01]  /*2810*/  IMAD R0, R153, R40, RZ ;  /* 0x0000002899007224 */ /* 0x000fe200078e02ff */
[----:B------:R1:W-:Y:S01]  /*2820*/  STL.64 [R1], R234 ;  /* 0x000000ea01007387 */ /* 0x0003e20000100a00 */
[----:B------:R-:W-:Y:S01]  /*2830*/  IMAD.MOV.U32 R4, RZ, RZ, 0x10 ;  /* 0x00000010ff047424 */ /* 0x000fe200078e00ff */
[----:B------:R-:W-:Y:S01]  /*2840*/  ISETP.GE.AND P0, PT, R22, R3, PT ;  /* 0x000000031600720c */ /* 0x000fe20003f06270 */
[-C--:B------:R-:W-:Y:S01]  /*2850*/  IMAD R8, R13, R155.reuse, R0 ;  /* 0x0000009b0d087224 */ /* 0x080fe200078e0200 */
[----:B------:R1:W-:Y:S01]  /*2860*/  STL [R1+0x1c], R31 ;  /* 0x00001c1f01007387 */ /* 0x0003e20000100800 */
[----:B------:R-:W-:Y:S01]  /*2870*/  SHF.L.U32 R0, R6, 0x6, RZ ;  /* 0x0000000606007819 */ /* 0x000fe200000006ff */
[----:B------:R-:W-:Y:S01]  /*2880*/  IMAD.WIDE.U32 R6, R40, R155, R234 ;  /* 0x0000009b28067225 */ /* 0x000fe200078e00ea */
[----:B------:R-:W-:-:S02]  /*2890*/  R2P PR, R14, 0x6 ;  /* 0x000000060e007804 */ /* 0x000fc40000000000 */
[----:B------:R-:W-:Y:S01]  /*28a0*/  LOP3.LUT R141, R0, 0xfffffe00, RZ, 0xc0, !PT ;  /* 0xfffffe00008d7812 */ /* 0x000fe200078ec0ff */
[----:B------:R-:W-:Y:S02]  /*28b0*/  IMAD.IADD R12, R19, 0x1, -R2 ;  /* 0x00000001130c7824 */ /* 0x000fe400078e0a02 */
[----:B------:R-:W-:Y:S01]  /*28c0*/  SEL R2, R4, 0xfffffff0, !P1 ;  /* 0xfffffff004027807 */ /* 0x000fe20004800000 */
        /* <DEDUP_REMOVED lines=12> */
.L_x_1898:
[----:B------:R-:W-:Y:S05]  /*2990*/  BSYNC B0 ;  /* 0x0000000000007941 */ /* 0x000fea0003800000 */
.L_x_1897:
        /* <DEDUP_REMOVED lines=16> */
.L_x_1900:
[----:B------:R-:W-:Y:S05]  /*2aa0*/  BSYNC B0 ;  /* 0x0000000000007941 */ /* 0x000fea0003800000 */
.L_x_1899:
        /* <DEDUP_REMOVED lines=15> */
.L_x_1902:
[----:B------:R-:W-:Y:S05]  /*2ba0*/  BSYNC B0 ;  /* 0x0000000000007941 */ /* 0x000fea0003800000 */
.L_x_1901:
[----:B------:R-:W-:Y:S01]  /*2bb0*/  ISETP.GE.AND P0, PT, R24, R3, PT ;  /* 0x000000031800720c */ /* 0x000fe20003f06270 */
[----:B------:R-:W-:Y:S01]  /*2bc0*/  IMAD.MOV.U32 R17, RZ, RZ, c[0x0][0x1a0] ;  /* 0x00006800ff117624 */ /* 0x000fe200078e00ff */
[----:B------:R-:W-:Y:S03]  /*2bd0*/  BSSY B0, `(.L_x_1903) ;  /* 0x0000012000007945 */ /* 0x000fe60003800000 */
[C---:B------:R-:W-:Y:S01]  /*2be0*/  IMAD.SHL.U32 R226, R17.reuse, 0x40, RZ ;  /* 0x0000004011e27824 */ /* 0x040fe200078e00ff */
[----:B------:R-:W-:-:S07]  /*2bf0*/  SHF.L.U64.HI R227, R17, R21, c[0x0][0x1a4] ;  /* 0x0000690011e37619 */ /* 0x000fce0000010215 */
        /* <DEDUP_REMOVED lines=15> */
.L_x_1904:
[----:B------:R-:W-:Y:S05]  /*2cf0*/  BSYNC B0 ;  /* 0x0000000000007941 */ /* 0x000fea0003800000 */
.L_x_1903:
[----:B------:R-:W0:Y:S01]  /*2d00*/  LDGDEPBAR ;  /* 0x00000000000079af */ /* 0x000e220000000000 */
[----:B------:R-:W-:Y:S01]  /*2d10*/  ISETP.GE.AND P0, PT, R22, R3, PT ;  /* 0x000000031600720c */ /* 0x000fe20003f06270 */
[----:B------:R-:W-:Y:S01]  /*2d20*/  IMAD.MOV.U32 R228, RZ, RZ, R30 ;  /* 0x000000ffffe47224 */ /* 0x000fe200078e001e */
[----:B------:R-:W-:Y:S01]  /*2d30*/  SHF.R.S32.HI R5, RZ, 0x1f, R12 ;  /* 0x0000001fff057819 */ /* 0x000fe2000001140c */
[----:B------:R-:W-:Y:S01]  /*2d40*/  IMAD R0, R227, R40, RZ ;  /* 0x00000028e3007224 */ /* 0x000fe200078e02ff */
[----:B------:R-:W-:Y:S01]  /*2d50*/  MOV R229, R31 ;  /* 0x0000001f00e57202 */ /* 0x000fe20000000f00 */
[----:B------:R-:W-:Y:S01]  /*2d60*/  IMAD.SHL.U32 R19, R19, 0x2, RZ ;  /* 0x0000000213137824 */ /* 0x000fe200078e00ff */
[----:B------:R-:W-:Y:S01]  /*2d70*/  LEA.HI R5, R5, R12, RZ, 0x2 ;  /* 0x0000000c05057211 */ /* 0x000fe200078f10ff */
[----:B------:R-:W-:Y:S01]  /*2d80*/  IMAD R0, R13, R226, R0 ;  /* 0x000000e20d007224 */ /* 0x000fe200078e0200 */
[----:B------:R-:W-:Y:S01]  /*2d90*/  MOV R228, R28 ;  /* 0x0000001c00e47202 */ /* 0x000fe20000000f00 */
[----:B------:R-:W-:Y:S01]  /*2da0*/  BSSY B0, `(.L_x_1905) ;  /* 0x0000014000007945 */ /* 0x000fe20003800000 */
[----:B------:R-:W-:-:S02]  /*2db0*/  SHF.R.S32.HI R156, RZ, 0x2, R5 ;  /* 0x00000002ff9c7819 */ /* 0x000fc40000011405 */
[----:B------:R-:W-:Y:S01]  /*2dc0*/  LOP3.LUT R238, R19, 0x6, RZ, 0xc0, !PT ;  /* 0x0000000613ee7812 */ /* 0x000fe200078ec0ff */
[----:B------:R1:W-:Y:S02]  /*2dd0*/  STL.64 [R1+0x18], R228 ;  /* 0x000018e401007387 */ /* 0x0003e40000100a00 */
[----:B-1----:R-:W-:Y:S02]  /*2de0*/  IMAD.WIDE.U32 R6, R40, R226, R228 ;  /* 0x000000e228067225 */ /* 0x002fe400078e00e4 */
[----:B------:R1:W-:Y:S02]  /*2df0*/  STL [R1+0x34], R156 ;  /* 0x0000349c01007387 */ /* 0x0003e40000100800 */
[----:B------:R-:W-:Y:S01]  /*2e00*/  IMAD.IADD R9, R7, 0x1, R0 ;  /* 0x0000000107097824 */ /* 0x000fe200078e0200 */
        /* <DEDUP_REMOVED lines=13> */
.L_x_1906:
[----:B------:R-:W-:Y:S05]  /*2ee0*/  BSYNC B0 ;  /* 0x0000000000007941 */ /* 0x000fea0003800000 */
.L_x_1905:
[----:B------:R-:W-:Y:S01]  /*2ef0*/  ISETP.GE.AND P0, PT, R26, R3, PT ;  /* 0x000000031a00720c */ /* 0x000fe20003f06270 */
[----:B------:R-:W-:Y:S01]  /*2f00*/  BSSY B0, `(.L_x_1907) ;  /* 0x0000010000007945 */ /* 0x000fe20003800000 */
[C---:B------:R-:W-:Y:S01]  /*2f10*/  SHF.L.U64.HI R224, R17.reuse, R20, c[0x0][0x1a4] ;  /* 0x0000690011e07619 */ /* 0x040fe20000010214 */
[----:B------:R-:W-:-:S10]  /*2f20*/  IMAD.SHL.U32 R225, R17, 0x10, RZ ;  /* 0x0000001011e17824 */ /* 0x000fd400078e00ff */
        /* <DEDUP_REMOVED lines=13> */
.L_x_1908:
[----:B------:R-:W-:Y:S05]  /*3000*/  BSYNC B0 ;  /* 0x0000000000007941 */ /* 0x000fea0003800000 */
.L_x_1907:
        /* <DEDUP_REMOVED lines=16> */
.L_x_1910:
[----:B------:R-:W-:Y:S05]  /*3110*/  BSYNC B0 ;  /* 0x0000000000007941 */ /* 0x000fea0003800000 */
.L_x_1909:
[----:B------:R-:W-:Y:S01]  /*3120*/  ISETP.GE.AND P0, PT, R24, R3, PT ;  /* 0x000000031800720c */ /* 0x000fe20003f06270 */
[----:B------:R-:W-:-:S12]  /*3130*/  BSSY B0, `(.L_x_1911) ;  /* 0x0000011000007945 */ /* 0x000fd80003800000 */
        /* <DEDUP_REMOVED lines=16> */
.L_x_1912:
[----:B------:R-:W-:Y:S05]  /*3240*/  BSYNC B0 ;  /* 0x0000000000007941 */ /* 0x000fea0003800000 */
.L_x_1911:
        /* <DEDUP_REMOVED lines=18> */
[----:B------:R-:W-:-:S02]  /*3370*/  LOP3.LUT R140, R8, R7, RZ, 0x3c, !PT ;  /* 0x00000007088c7212 */ /* 0x000fc400078e3cff */
[----:B------:R-:W-:Y:S01]  /*3380*/  IADD3 R5, R41, 0x1, -R42 ;  /* 0x0000000129057810 */ /* 0x000fe20007ffe82a */
        /* <DEDUP_REMOVED lines=9> */
[----:B----4-:R-:W1:Y:S01]  /*3420*/  LDSM.16.M88.4 R24, [R195] ;  /* 0x00000000c318783b */ /* 0x010e620000000200 */
[----:B------:R-:W-:Y:S01]  /*3430*/  IADD3 R199, R188, 0x4040, RZ ;  /* 0x00004040bcc77810 */ /* 0x000fe20007ffe0ff */
[----:B------:R-:W-:Y:S01]  /*3440*/  IMAD R196, R4, 0x2, R195 ;  /* 0x0000000204c47824 */ /* 0x000fe200078e02c3 */
[----:B------:R-:W-:Y:S01]  /*3450*/  @P2 IADD3 R199, R3, -0x40, RZ ;  /* 0xffffffc003c72810 */ /* 0x000fe20007ffe0ff */
[----:B------:R-:W4:Y:S01]  /*3460*/  LDSM.16.M88.4 R32, [R188+0x4800] ;  /* 0x00480000bc20783b */ /* 0x000f220000000200 */
[----:B------:R-:W-:Y:S02]  /*3470*/  IMAD R3, R43, 0x10, R154 ;  /* 0x000000102b037824 */ /* 0x000fe400078e029a */
[----:B------:R-:W-:Y:S01]  /*3480*/  IMAD R197, R2, 0x2, R196 ;  /* 0x0000000202c57824 */ /* 0x000fe200078e02c4 */
[----:B------:R-:W5:Y:S01]  /*3490*/  LDSM.16.M88.4 R20, [R195+0x2000] ;  /* 0x00200000c314783b */ /* 0x000f620000000200 */
[----:B------:R-:W-:Y:S01]  /*34a0*/  IMAD.IADD R193, R0, 0x1, R199 ;  /* 0x0000000100c17824 */ /* 0x000fe200078e02c7 */
[----:B------:R-:W-:-:S02]  /*34b0*/  IADD3 R202, R199, 0x800, RZ ;  /* 0x00000800c7ca7810 */ /* 0x000fc40007ffe0ff */
[----:B------:R-:W-:Y:S01]  /*34c0*/  LDSM.16.M88.4 R64, [R194+0x4000] ;  /* 0x00400000c240783b */ /* 0x000fe20000000200 */
[C---:B------:R-:W-:Y:S02]  /*34d0*/  IADD3 R201, R199.reuse, 0x1000, RZ ;  /* 0x00001000c7c97810 */ /* 0x040fe40007ffe0ff */
[----:B------:R-:W-:Y:S01]  /*34e0*/  IADD3 R200, R199, 0x1800, RZ ;  /* 0x00001800c7c87810 */ /* 0x000fe20007ffe0ff */
[----:B------:R-:W2:Y:S04]  /*34f0*/  LDSM.16.M88.4 R16, [R198] ;  /* 0x00000000c610783b */ /* 0x000ea80000000200 */
[----:B------:R-:W3:Y:S04]  /*3500*/  LDSM.16.M88.4 R72, [R194+0x4800] ;  /* 0x00480000c248783b */ /* 0x000ee80000000200 */
[----:B------:R-:W-:Y:S04]  /*3510*/  LDSM.16.M88.4 R80, [R199] ;  /* 0x00000000c750783b */ /* 0x000fe80000000200 */
[----:B------:R-:W2:Y:S04]  /*3520*/  LDSM.16.M88.4 R12, [R196] ;  /* 0x00000000c40c783b */ /* 0x000ea80000000200 */
[----:B------:R-:W2:Y:S04]  /*3530*/  LDSM.16.M88.4 R84, [R199+0x800] ;  /* 0x00080000c754783b */ /* 0x000ea80000000200 */
[----:B------:R-:W-:Y:S01]  /*3540*/  LDSM.16.M88.4 R88, [R193] ;  /* 0x00000000c158783b */ /* 0x000fe20000000200 */
[C---:B-1----:R-:W-:Y:S03]  /*3550*/  HMMA.16816.F32.BF16 R28, R24.reuse, R8, RZ ;  /* 0x00000008181c723c */ /* 0x042fe600000418ff */
[----:B------:R-:W-:Y:S04]  /*3560*/  LDSM.16.M88.4 R36, [R188+0x5800] ;  /* 0x00580000bc24783b */ /* 0x000fe80000000200 */
[----:B------:R-:W-:Y:S01]  /*3570*/  LDSM.16.M88.4 R44, [R188+0x5000] ;  /* 0x00500000bc2c783b */ /* 0x000fe20000000200 */
[C---:B------:R-:W-:Y:S03]  /*3580*/  HMMA.16816.F32.BF16 R52, R24.reuse, R10, RZ ;  /* 0x0000000a1834723c */ /* 0x040fe600000418ff */
[----:B------:R-:W-:Y:S05]  /*3590*/  LDSM.16.M88.4 R92, [R193+0x800] ;  /* 0x00080000c15c783b */ /* 0x000fea0000000200 */
[----:B----4-:R-:W-:Y:S08]  /*35a0*/  HMMA.16816.F32.BF16 R48, R24, R32, RZ ;  /* 0x000000201830723c */ /* 0x010ff000000418ff */
[C---:B-----5:R-:W-:Y:S08]  /*35b0*/  HMMA.16816.F32.BF16 R68, R20.reuse, R8, RZ ;  /* 0x000000081444723c */ /* 0x060ff000000418ff */
[----:B------:R-:W-:Y:S08]  /*35c0*/  HMMA.16816.F32.BF16 R100, R20, R10, RZ ;  /* 0x0000000a1464723c */ /* 0x000ff000000418ff */
[----:B--2---:R-:W-:Y:S01]  /*35d0*/  HMMA.16816.F32.BF16 R8, R16, R64, R28 ;  /* 0x000000401008723c */ /* 0x004fe2000004181c */
[----:B------:R-:W1:Y:S07]  /*35e0*/  LDSM.16.M88.4 R28, [R197] ;  /* 0x00000000c51c783b */ /* 0x000e6e0000000200 */
[----:B------:R-:W-:Y:S08]  /*35f0*/  HMMA.16816.F32.BF16 R60, R24, R34, RZ ;  /* 0x00000022183c723c */ /* 0x000ff000000418ff */
[C---:B------:R-:W-:Y:S08]  /*3600*/  HMMA.16816.F32.BF16 R52, R16.reuse, R66, R52 ;  /* 0x000000421034723c */ /* 0x040ff00000041834 */
[----:B---3--:R-:W-:Y:S08]  /*3610*/  HMMA.16816.F32.BF16 R56, R16, R72, R48 ;  /* 0x000000481038723c */ /* 0x008ff00000041830 */
[C---:B------:R-:W-:Y:S08]  /*3620*/  HMMA.16816.F32.BF16 R112, R20.reuse, R32, RZ ;  /* 0x000000201470723c */ /* 0x040ff000000418ff */
[----:B------:R-:W-:Y:S08]  /*3630*/  HMMA.16816.F32.BF16 R108, R20, R34, RZ ;  /* 0x00000022146c723c */ /* 0x000ff000000418ff */
[----:B------:R-:W-:Y:S01]  /*3640*/  HMMA.16816.F32.BF16 R32, R12, R80, R8 ;  /* 0x000000500c20723c */ /* 0x000fe20000041808 */
[----:B------:R-:W2:Y:S07]  /*3650*/  LDSM.16.M88.4 R8, [R198+0x2000] ;  /* 0x00200000c608783b */ /* 0x000eae0000000200 */
[----:B------:R-:W-:Y:S08]  /*3660*/  HMMA.16816.F32.BF16 R48, R16, R74, R60 ;  /* 0x0000004a1030723c */ /* 0x000ff0000004183c */
[C---:B------:R-:W-:Y:S08]  /*3670*/  HMMA.16816.F32.BF16 R52, R12.reuse, R82, R52 ;  /* 0x000000520c34723c */ /* 0x040ff00000041834 */
[----:B------:R-:W-:Y:S08]  /*3680*/  HMMA.16816.F32.BF16 R56, R12, R84, R56 ;  /* 0x000000540c38723c */ /* 0x000ff00000041838 */
[----:B-1----:R-:W-:Y:S01]  /*3690*/  HMMA.16816.F32.BF16 R76, R28, R88, R32 ;  /* 0x000000581c4c723c */ /* 0x002fe20000041820 */
[----:B------:R-:W-:Y:S07]  /*36a0*/  LDSM.16.M88.4 R32, [R194+0x5800] ;  /* 0x00580000c220783b */ /* 0x000fee0000000200 */
[C---:B------:R-:W-:Y:S08]  /*36b0*/  HMMA.16816.F32.BF16 R116, R20.reuse, R36, RZ ;  /* 0x000000241474723c */ /* 0x040ff000000418ff */
[C---:B------:R-:W-:Y:S08]  /*36c0*/  HMMA.16816.F32.BF16 R120, R20.reuse, R44, RZ ;  /* 0x0000002c1478723c */ /* 0x040ff000000418ff */
[----:B------:R-:W-:Y:S01]  /*36d0*/  HMMA.16816.F32.BF16 R104, R20, R46, RZ ;  /* 0x0000002e1468723c */ /* 0x000fe200000418ff */
[----:B------:R-:W-:-:S04]  /*36e0*/  FMUL.FTZ R0, R76, c[0x0][0x2ec] ;  /* 0x0000bb004c007a20 */ /* 0x000fc80000410000 */
[----:B------:R1:W3:Y:S03]  /*36f0*/  MUFU.TANH R152, R0 ;  /* 0x0000000000987308 */ /* 0x0002e60000002400 */
[----:B------:R-:W-:Y:S08]  /*3700*/  HMMA.16816.F32.BF16 R96, R20, R38, RZ ;  /* 0x000000261460723c */ /* 0x000ff000000418ff */
[----:B------:R-:W-:Y:S01]  /*3710*/  HMMA.16816.F32.BF16 R20, R12, R86, R48 ;  /* 0x000000560c14723c */ /* 0x000fe20000041830 */
[----:B-1----:R-:W-:-:S07]  /*3720*/  FMUL.FTZ R0, R77, c[0x0][0x2ec] ;  /* 0x0000bb004d007a20 */ /* 0x002fce0000410000 */
[----:B------:R-:W-:Y:S01]  /*3730*/  HMMA.16816.F32.BF16 R48, R28, R90, R52 ;  /* 0x0000005a1c30723c */ /* 0x000fe20000041834 */
[----:B------:R1:W-:Y:S07]  /*3740*/  MUFU.TANH R151, R0 ;  /* 0x0000000000977308 */ /* 0x0003ee0000002400 */
[C---:B------:R-:W-:Y:S08]  /*3750*/  HMMA.16816.F32.BF16 R124, R24.reuse, R36, RZ ;  /* 0x00000024187c723c */ /* 0x040ff000000418ff */
[C---:B------:R-:W-:Y:S08]  /*3760*/  HMMA.16816.F32.BF16 R128, R24.reuse, R44, RZ ;  /* 0x0000002c1880723c */ /* 0x040ff000000418ff */
[----:B------:R-:W-:Y:S01]  /*3770*/  HMMA.16816.F32.BF16 R136, R24, R46, RZ ;  /* 0x0000002e1888723c */ /* 0x000fe200000418ff */
[----:B-1----:R-:W-:-:S04]  /*3780*/  FMUL.FTZ R0, R48, c[0x0][0x2ec] ;  /* 0x0000bb0030007a20 */ /* 0x002fc80000410000 */
[----:B------:R1:W4:Y:S03]  /*3790*/  MUFU.TANH R150, R0 ;  /* 0x0000000000967308 */ /* 0x0003260000002400 */
[----:B------:R-:W-:Y:S01]  /*37a0*/  HMMA.16816.F32.BF16 R132, R24, R38, RZ ;  /* 0x000000261884723c */ /* 0x000fe200000418ff */
[----:B------:R-:W5:Y:S04]  /*37b0*/  LDSM.16.M88.4 R24, [R196+0x2000] ;  /* 0x00200000c418783b */ /* 0x000f680000000200 */
[----:B------:R-:W3:Y:S03]  /*37c0*/  LDSM.16.M88.4 R36, [R194+0x5000] ;  /* 0x00500000c224783b */ /* 0x000ee60000000200 */
[----:B------:R-:W-:Y:S01]  /*37d0*/  HMMA.16816.F32.BF16 R60, R28, R92, R56 ;  /* 0x0000005c1c3c723c */ /* 0x000fe20000041838 */
[----:B-1----:R-:W-:-:S07]  /*37e0*/  FMUL.FTZ R0, R49, c[0x0][0x2ec] ;  /* 0x0000bb0031007a20 */ /* 0x002fce0000410000 */
[----:B--2---:R-:W-:Y:S01]  /*37f0*/  HMMA.16816.F32.BF16 R44, R8, R64, R68 ;  /* 0x00000040082c723c */ /* 0x004fe20000041844 */
[----:B------:R1:W2:Y:S07]  /*3800*/  MUFU.TANH R149, R0 ;  /* 0x0000000000957308 */ /* 0x0002ae0000002400 */
[----:B------:R-:W-:Y:S01]  /*3810*/  HMMA.16816.F32.BF16 R68, R28, R94, R20 ;  /* 0x0000005e1c44723c */ /* 0x000fe20000041814 */
[----:B------:R-:W2:Y:S07]  /*3820*/  LDSM.16.M88.4 R20, [R197+0x2000] ;  /* 0x00200000c514783b */ /* 0x000eae0000000200 */
[----:B------:R-:W-:Y:S01]  /*3830*/  HMMA.16816.F32.BF16 R56, R8, R66, R100 ;  /* 0x000000420838723c */ /* 0x000fe20000041864 */
[----:B-1----:R-:W-:-:S04]  /*3840*/  FMUL.FTZ R0, R60, c[0x0][0x2ec] ;  /* 0x0000bb003c007a20 */ /* 0x002fc80000410000 */
[----:B------:R1:W1:Y:S03]  /*3850*/  MUFU.TANH R148, R0 ;  /* 0x0000000000947308 */ /* 0x0002660000002400 */
[----:B------:R-:W-:Y:S08]  /*3860*/  HMMA.16816.F32.BF16 R52, R8, R72, R112 ;  /* 0x000000480834723c */ /* 0x000ff00000041870 */
[----:B-----5:R-:W-:Y:S01]  /*3870*/  HMMA.16816.F32.BF16 R44, R24, R80, R44 ;  /* 0x00000050182c723c */ /* 0x020fe2000004182c */
[----:B-1----:R-:W-:-:S07]  /*3880*/  FMUL.FTZ R0, R61, c[0x0][0x2ec] ;  /* 0x0000bb003d007a20 */ /* 0x002fce0000410000 */
[C---:B------:R-:W-:Y:S01]  /*3890*/  HMMA.16816.F32.BF16 R64, R8.reuse, R74, R108 ;  /* 0x0000004a0840723c */ /* 0x040fe2000004186c */
[----:B------:R1:W5:Y:S07]  /*38a0*/  MUFU.TANH R147, R0 ;  /* 0x0000000000937308 */ /* 0x00036e0000002400 */
[C---:B------:R-:W-:Y:S08]  /*38b0*/  HMMA.16816.F32.BF16 R116, R8.reuse, R32, R116 ;  /* 0x000000200874723c */ /* 0x040ff00000041874 */
[----:B---3--:R-:W-:Y:S01]  /*38c0*/  HMMA.16816.F32.BF16 R100, R8, R36, R120 ;  /* 0x000000240864723c */ /* 0x008fe20000041878 */
[----:B-1----:R-:W-:-:S04]  /*38d0*/  FMUL.FTZ R0, R68, c[0x0][0x2ec] ;  /* 0x0000bb0044007a20 */ /* 0x002fc80000410000 */
[----:B------:R1:W3:Y:S03]  /*38e0*/  MUFU.TANH R146, R0 ;  /* 0x0000000000927308 */ /* 0x0002e60000002400 */
[C---:B------:R-:W-:Y:S08]  /*38f0*/  HMMA.16816.F32.BF16 R104, R8.reuse, R38, R104 ;  /* 0x000000260868723c */ /* 0x040ff00000041868 */
[----:B------:R-:W-:Y:S01]  /*3900*/  HMMA.16816.F32.BF16 R108, R8, R34, R96 ;  /* 0x00000022086c723c */ /* 0x000fe20000041860 */
[----:B-1----:R-:W-:-:S07]  /*3910*/  FMUL.FTZ R0, R69, c[0x0][0x2ec] ;  /* 0x0000bb0045007a20 */ /* 0x002fce0000410000 */
[C---:B------:R-:W-:Y:S01]  /*3920*/  HMMA.16816.F32.BF16 R8, R24.reuse, R82, R56 ;  /* 0x000000521808723c */ /* 0x040fe20000041838 */
[----:B------:R1:W1:Y:S07]  /*3930*/  MUFU.TANH R144, R0 ;  /* 0x0000000000907308 */ /* 0x00026e0000002400 */
[----:B------:R-:W-:Y:S08]  /*3940*/  HMMA.16816.F32.BF16 R52, R24, R84, R52 ;  /* 0x000000541834723c */ /* 0x000ff00000041834 */
[----:B--2---:R-:W-:Y:S01]  /*3950*/  HMMA.16816.F32.BF16 R72, R20, R88, R44 ;  /* 0x000000581448723c */ /* 0x004fe2000004182c */
[----:B-1----:R-:W-:-:S04]  /*3960*/  FMUL.FTZ R0, R78, c[0x0][0x2ec] ;  /* 0x0000bb004e007a20 */ /* 0x002fc80000410000 */
[----:B------:R1:W2:Y:S03]  /*3970*/  MUFU.TANH R145, R0 ;  /* 0x0000000000917308 */ /* 0x0002a60000002400 */
[----:B------:R-:W-:Y:S08]  /*3980*/  HMMA.16816.F32.BF16 R44, R24, R86, R64 ;  /* 0x00000056182c723c */ /* 0x000ff00000041840 */
[----:B------:R-:W-:Y:S01]  /*3990*/  HMMA.16816.F32.BF16 R64, R20, R92, R52 ;  /* 0x0000005c1440723c */ /* 0x000fe20000041834 */
[----:B-1----:R-:W-:-:S02]  /*39a0*/  FMUL.FTZ R0, R79, c[0x0][0x2ec] ;  /* 0x0000bb004f007a20 */ /* 0x002fc40000410000 */
[----:B------:R-:W1:Y:S05]  /*39b0*/  LDSM.16.M88.4 R76, [R199+0x1800] ;  /* 0x00180000c74c783b */ /* 0x000e6a0000000200 */
[----:B------:R-:W-:Y:S01]  /*39c0*/  HMMA.16816.F32.BF16 R56, R16, R32, R124 ;  /* 0x000000201038723c */ /* 0x000fe2000004187c */
[----:B------:R2:W-:Y:S02]  /*39d0*/  MUFU.TANH R143, R0 ;  /* 0x00000000008f7308 */ /* 0x0005e40000002400 */
[----:B--2---:R-:W-:-:S06]  /*39e0*/  FMUL.FTZ R0, R50, c[0x0][0x2ec] ;  /* 0x0000bb0032007a20 */ /* 0x004fcc0000410000 */
[----:B------:R2:W-:Y:S02]  /*39f0*/  MUFU.TANH R142, R0 ;  /* 0x00000000008e7308 */ /* 0x0005e40000002400 */
[----:B--2---:R-:W-:Y:S02]  /*3a00*/  FMUL.FTZ R0, R51, c[0x0][0x2ec] ;  /* 0x0000bb0033007a20 */ /* 0x004fe40000410000 */
[C---:B------:R-:W-:Y:S04]  /*3a10*/  HMMA.16816.F32.BF16 R48, R16.reuse, R36, R128 ;  /* 0x000000241030723c */ /* 0x040fe80000041880 */
[----:B------:R2:W1:Y:S04]  /*3a20*/  MUFU.TANH R123, R0 ;  /* 0x00000000007b7308 */ /* 0x0004680000002400 */
[C---:B------:R-:W-:Y:S08]  /*3a30*/  HMMA.16816.F32.BF16 R36, R16.reuse, R38, R136 ;  /* 0x000000261024723c */ /* 0x040ff00000041888 */
[----:B------:R-:W-:Y:S01]  /*3a40*/  HMMA.16816.F32.BF16 R16, R16, R34, R132 ;  /* 0x000000221010723c */ /* 0x000fe20000041884 */
[----:B------:R-:W-:Y:S01]  /*3a50*/  LDSM.16.M88.4 R32, [R193+0x1000] ;  /* 0x00100000c120783b */ /* 0x000fe20000000200 */
[----:B--2---:R-:W-:-:S04]  /*3a60*/  FMUL.FTZ R0, R62, c[0x0][0x2ec] ;  /* 0x0000bb003e007a20 */ /* 0x004fc80000410000 */
[----:B------:R2:W2:Y:S02]  /*3a70*/  MUFU.TANH R122, R0 ;  /* 0x00000000007a7308 */ /* 0x0004a40000002400 */
[----:B-1----:R-:W-:Y:S01]  /*3a80*/  HMMA.16816.F32.BF16 R80, R12, R76, R56 ;  /* 0x0000004c0c50723c */ /* 0x002fe20000041838 */
[----:B--2---:R-:W-:-:S07]  /*3a90*/  FMUL.FTZ R0, R63, c[0x0][0x2ec] ;  /* 0x0000bb003f007a20 */ /* 0x004fce0000410000 */
[----:B------:R-:W-:Y:S01]  /*3aa0*/  HMMA.16816.F32.BF16 R60, R20, R90, R8 ;  /* 0x0000005a143c723c */ /* 0x000fe20000041808 */
[----:B------:R-:W1:Y:S01]  /*3ab0*/  LDSM.16.M88.4 R8, [R199+0x1000] ;  /* 0x00100000c708783b */ /* 0x000e620000000200 */
[----:B------:R2:W1:Y:S06]  /*3ac0*/  MUFU.TANH R121, R0 ;  /* 0x0000000000797308 */ /* 0x00046c0000002400 */
[----:B------:R-:W-:Y:S01]  /*3ad0*/  HMMA.16816.F32.BF16 R56, R12, R78, R16 ;  /* 0x0000004e0c38723c */ /* 0x000fe20000041810 */
[----:B--2---:R-:W-:-:S04]  /*3ae0*/  FMUL.FTZ R0, R70, c[0x0][0x2ec] ;  /* 0x0000bb0046007a20 */ /* 0x004fc80000410000 */
[----:B------:R2:W1:Y:S11]  /*3af0*/  MUFU.TANH R120, R0 ;  /* 0x0000000000787308 */ /* 0x0004760000002400 */
[----:B------:R-:W-:-:S04]  /*3b00*/  FMUL.FTZ R7, R62, c[0x0][0x2ec] ;  /* 0x0000bb003e077a20 */ /* 0x000fc80000410000 */
[----:B------:R-:W-:Y:S01]  /*3b10*/  MUFU.TANH R93, R7 ;  /* 0x00000007005d7308 */ /* 0x000fe20000002400 */
[----:B--2---:R-:W-:Y:S02]  /*3b20*/  FMUL.FTZ R0, R71, c[0x0][0x2ec] ;  /* 0x0000bb0047007a20 */ /* 0x004fe40000410000 */
[----:B------:R-:W-:Y:S05]  /*3b30*/  HMMA.16816.F32.BF16 R68, R20, R94, R44 ;  /* 0x0000005e1444723c */ /* 0x000fea000004182c */
[----:B------:R2:W2:Y:S03]  /*3b40*/  MUFU.TANH R115, R0 ;  /* 0x0000000000737308 */ /* 0x0004a60000002400 */
[C---:B-1----:R-:W-:Y:S08]  /*3b50*/  HMMA.16816.F32.BF16 R48, R12.reuse, R8, R48 ;  /* 0x000000080c30723c */ /* 0x042ff00000041830 */
[----:B------:R-:W-:Y:S01]  /*3b60*/  HMMA.16816.F32.BF16 R52, R12, R10, R36 ;  /* 0x0000000a0c34723c */ /* 0x000fe20000041824 */
[----:B--2---:R-:W-:-:S04]  /*3b70*/  FMUL.FTZ R0, R72, c[0x0][0x2ec] ;  /* 0x0000bb0048007a20 */ /* 0x004fc80000410000 */
[----:B------:R1:W2:Y:S02]  /*3b80*/  MUFU.TANH R114, R0 ;  /* 0x0000000000727308 */ /* 0x0002a40000002400 */
[----:B------:R-:W-:Y:S01]  /*3b90*/  IADD3 R14, R5, c[0x0][0x2e8], RZ ;  /* 0x0000ba00050e7a10 */ /* 0x000fe20007ffe0ff */
[----:B------:R-:W-:Y:S07]  /*3ba0*/  HMMA.16816.F32.BF16 R16, R24, R8, R100 ;  /* 0x000000081810723c */ /* 0x000fee0000041864 */
[----:B------:R-:W-:Y:S01]  /*3bb0*/  FMUL.FTZ R8, R63, c[0x0][0x2ec] ;  /* 0x0000bb003f087a20 */ /* 0x000fe20000410000 */
[----:B------:R-:W-:Y:S03]  /*3bc0*/  HMMA.16816.F32.BF16 R36, R28, R32, R48 ;  /* 0x000000201c24723c */ /* 0x000fe60000041830 */
[----:B------:R-:W-:Y:S01]  /*3bd0*/  MUFU.TANH R91, R8 ;  /* 0x00000008005b7308 */ /* 0x000fe20000002400 */
[----:B-1----:R-:W-:-:S04]  /*3be0*/  FMUL.FTZ R0, R73, c[0x0][0x2ec] ;  /* 0x0000bb0049007a20 */ /* 0x002fc80000410000 */
[----:B------:R-:W-:Y:S03]  /*3bf0*/  HMMA.16816.F32.BF16 R44, R24, R10, R104 ;  /* 0x0000000a182c723c */ /* 0x000fe60000041868 */
[----:B------:R1:W-:Y:S05]  /*3c00*/  MUFU.TANH R112, R0 ;  /* 0x0000000000707308 */ /* 0x0003ea0000002400 */
[----:B------:R-:W-:Y:S08]  /*3c10*/  HMMA.16816.F32.BF16 R16, R20, R32, R16 ;  /* 0x000000201410723c */ /* 0x000ff00000041810 */
[----:B------:R-:W-:-:S02]  /*3c20*/  FMUL.FTZ R11, R37, c[0x0][0x2ec] ;  /* 0x0000bb00250b7a20 */ /* 0x000fc40000410000 */
[----:B------:R-:W-:Y:S02]  /*3c30*/  FMUL.FTZ R33, R38, c[0x0][0x2ec] ;  /* 0x0000bb0026217a20 */ /* 0x000fe40000410000 */
[----:B-1----:R-:W-:Y:S01]  /*3c40*/  FMUL.FTZ R0, R60, c[0x0][0x2ec] ;  /* 0x0000bb003c007a20 */ /* 0x002fe20000410000 */
[----:B------:R-:W-:Y:S01]  /*3c50*/  MUFU.TANH R86, R11 ;  /* 0x0000000b00567308 */ /* 0x000fe20000002400 */
[----:B------:R-:W-:-:S07]  /*3c60*/  FMUL.FTZ R32, R39, c[0x0][0x2ec] ;  /* 0x0000bb0027207a20 */ /* 0x000fce0000410000 */
[----:B------:R1:W-:Y:S08]  /*3c70*/  MUFU.TANH R113, R0 ;  /* 0x0000000000717308 */ /* 0x0003f00000002400 */
[----:B------:R-:W-:Y:S01]  /*3c80*/  MUFU.TANH R89, R33 ;  /* 0x0000002100597308 */ /* 0x000fe20000002400 */
[----:B-1----:R-:W-:-:S07]  /*3c90*/  FMUL.FTZ R0, R61, c[0x0][0x2ec] ;  /* 0x0000bb003d007a20 */ /* 0x002fce0000410000 */
[----:B------:R-:W-:Y:S08]  /*3ca0*/  MUFU.TANH R88, R32 ;  /* 0x0000002000587308 */ /* 0x000ff00000002400 */
[----:B------:R1:W-:Y:S02]  /*3cb0*/  MUFU.TANH R99, R0 ;  /* 0x0000000000637308 */ /* 0x0003e40000002400 */
        /* <DEDUP_REMOVED lines=12> */
[----:B-1----:R-:W-:Y:S01]  /*3d80*/  IMAD.IADD R0, R156, 0x1, R3 ;  /* 0x000000019c007824 */ /* 0x002fe200078e0203 */
[----:B------:R-:W-:-:S03]  /*3d90*/  IADD3 R3, R41, -c[0x0][0x2e4], -R42 ;  /* 0x8000b90029037a10 */ /* 0x000fc60007ffe82a */
[C---:B------:R-:W-:Y:S01]  /*3da0*/  IMAD.IADD R7, R0.reuse, 0x1, R14 ;  /* 0x0000000100077824 */ /* 0x040fe200078e020e */
[C---:B------:R-:W-:Y:S01]  /*3db0*/  IADD3 R6, R0.reuse, 0x8, RZ ;  /* 0x0000000800067810 */ /* 0x040fe20007ffe0ff */
[C---:B------:R-:W-:Y:S01]  /*3dc0*/  IMAD.IADD R13, R0.reuse, 0x1, R3 ;  /* 0x00000001000d7824 */ /* 0x040fe200078e0203 */
[C---:B------:R-:W-:Y:S02]  /*3dd0*/  IADD3 R5, R0.reuse, 0x40, RZ ;  /* 0x0000004000057810 */ /* 0x040fe40007ffe0ff */
[----:B------:R-:W-:Y:S01]  /*3de0*/  IADD3 R0, R0, 0x48, RZ ;  /* 0x0000004800007810 */ /* 0x000fe20007ffe0ff */
[----:B------:R-:W-:Y:S01]  /*3df0*/  IMAD.IADD R12, R3, 0x1, R6 ;  /* 0x00000001030c7824 */ /* 0x000fe200078e0206 */
[----:B------:R-:W-:Y:S01]  /*3e00*/  IMNMX R210, R7, R41, PT ;  /* 0x0000002907d27217 */ /* 0x000fe20003800200 */
[C-C-:B------:R-:W-:Y:S01]  /*3e10*/  IMAD.IADD R9, R3.reuse, 0x1, R5.reuse ;  /* 0x0000000103097824 */ /* 0x140fe200078e0205 */
[----:B------:R-:W-:Y:S01]  /*3e20*/  IMNMX R206, RZ, R13, !PT ;  /* 0x0000000dffce7217 */ /* 0x000fe20007800200 */
[--C-:B------:R-:W-:Y:S01]  /*3e30*/  IMAD.IADD R8, R3, 0x1, R0.reuse ;  /* 0x0000000103087824 */ /* 0x100fe200078e0200 */
[----:B------:R-:W-:Y:S01]  /*3e40*/  IMNMX R205, RZ, R12, !PT ;  /* 0x0000000cffcd7217 */ /* 0x000fe20007800200 */
[----:B------:R-:W-:Y:S01]  /*3e50*/  IMAD.IADD R0, R14, 0x1, R0 ;  /* 0x000000010e007824 */ /* 0x000fe200078e0200 */
[----:B------:R-:W-:Y:S01]  /*3e60*/  IMNMX R204, RZ, R9, !PT ;  /* 0x00000009ffcc7217 */ /* 0x000fe20007800200 */
[----:B------:R-:W-:Y:S01]  /*3e70*/  FMUL.FTZ R3, R66, c[0x0][0x2ec] ;  /* 0x0000bb0042037a20 */ /* 0x000fe20000410000 */
[----:B------:R-:W-:Y:S01]  /*3e80*/  IMNMX R203, RZ, R8, !PT ;  /* 0x00000008ffcb7217 */ /* 0x000fe20007800200 */
[----:B------:R-:W-:Y:S01]  /*3e90*/  IMAD.IADD R5, R14, 0x1, R5 ;  /* 0x000000010e057824 */ /* 0x000fe200078e0205 */
[----:B------:R-:W-:Y:S01]  /*3ea0*/  IMNMX R207, R0, R41, PT ;  /* 0x0000002900cf7217 */ /* 0x000fe20003800200 */
[----:B------:R1:W1:Y:S01]  /*3eb0*/  MUFU.TANH R69, R3 ;  /* 0x0000000300457308 */ /* 0x0002620000002400 */
[----:B------:R-:W-:-:S02]  /*3ec0*/  IMAD R0, R40, 0x40, R238 ;  /* 0x0000004028007824 */ /* 0x000fc400078e02ee */
[----:B------:R-:W-:Y:S01]  /*3ed0*/  IMAD.IADD R6, R14, 0x1, R6 ;  /* 0x000000010e067824 */ /* 0x000fe200078e0206 */
[-C--:B------:R-:W-:Y:S01]  /*3ee0*/  IMNMX R208, R5, R41.reuse, PT ;  /* 0x0000002905d07217 */ /* 0x080fe20003800200 */
[----:B------:R-:W-:Y:S01]  /*3ef0*/  FMUL.FTZ R5, R70, c[0x0][0x2ec] ;  /* 0x0000bb0046057a20 */ /* 0x000fe20000410000 */
[----:B------:R-:W-:Y:S01]  /*3f00*/  IADD3 R8, R0, 0x8, RZ ;  /* 0x0000000800087810 */ /* 0x000fe20007ffe0ff */
[----:B------:R-:W-:Y:S01]  /*3f10*/  HMMA.16816.F32.BF16 R12, R28, R34, R52 ;  /* 0x000000221c0c723c */ /* 0x000fe20000041834 */
[----:B------:R-:W-:Y:S01]  /*3f20*/  IMNMX R209, R6, R41, PT ;  /* 0x0000002906d17217 */ /* 0x000fe20003800200 */
[----:B------:R-:W-:Y:S01]  /*3f30*/  FMUL.FTZ R6, R71, c[0x0][0x2ec] ;  /* 0x0000bb0047067a20 */ /* 0x000fe20000410000 */
[C---:B------:R-:W-:Y:S01]  /*3f40*/  IADD3 R7, R0.reuse, 0x9, RZ ;  /* 0x0000000900077810 */ /* 0x040fe20007ffe0ff */
[----:B------:R2:W-:Y:S01]  /*3f50*/  MUFU.TANH R75, R5 ;  /* 0x00000005004b7308 */ /* 0x0005e20000002400 */
[----:B------:R-:W-:-:S03]  /*3f60*/  IADD3 R9, R0, 0x19, RZ ;  /* 0x0000001900097810 */ /* 0x000fc60007ffe0ff */
[----:B------:R-:W-:Y:S01]  /*3f70*/  HMMA.16816.F32.BF16 R32, R20, R34, R44 ;  /* 0x000000221420723c */ /* 0x000fe2000004182c */
[----:B-1----:R-:W-:-:S03]  /*3f80*/  FMUL.FTZ R3, R67, c[0x0][0x2ec] ;  /* 0x0000bb0043037a20 */ /* 0x002fc60000410000 */
[----:B------:R1:W-:Y:S08]  /*3f90*/  MUFU.TANH R90, R6 ;  /* 0x00000006005a7308 */ /* 0x0003f00000002400 */
[----:B------:R3:W-:Y:S01]  /*3fa0*/  MUFU.TANH R68, R3 ;  /* 0x0000000300447308 */ /* 0x0007e20000002400 */
[----:B--2---:R-:W-:-:S03]  /*3fb0*/  IADD3 R5, R0, 0x11, RZ ;  /* 0x0000001100057810 */ /* 0x004fc60007ffe0ff */
[----:B------:R-:W-:Y:S01]  /*3fc0*/  FMUL.FTZ R11, R12, c[0x0][0x2ec] ;  /* 0x0000bb000c0b7a20 */ /* 0x000fe20000410000 */
[----:B------:R-:W-:Y:S01]  /*3fd0*/  ISETP.GE.AND P4, PT, R5, R210, PT ;  /* 0x000000d20500720c */ /* 0x000fe20003f86270 */
[----:B------:R-:W-:Y:S01]  /*3fe0*/  FMUL.FTZ R14, R14, c[0x0][0x2ec] ;  /* 0x0000bb000e0e7a20 */ /* 0x000fe20000410000 */
[C---:B-1----:R-:W-:Y:S01]  /*3ff0*/  IADD3 R6, R0.reuse, 0x10, RZ ;  /* 0x0000001000067810 */ /* 0x042fe20007ffe0ff */
[----:B------:R1:W-:Y:S01]  /*4000*/  MUFU.TANH R70, R11 ;  /* 0x0000000b00467308 */ /* 0x0003e20000002400 */
[----:B---3--:R-:W-:-:S07]  /*4010*/  IADD3 R3, R0, 0x1, RZ ;  /* 0x0000000100037810 */ /* 0x008fce0007ffe0ff */
[----:B------:R-:W-:Y:S01]  /*4020*/  MUFU.TANH R66, R14 ;  /* 0x0000000e00427308 */ /* 0x000fe20000002400 */
[C---:B------:R-:W-:Y:S02]  /*4030*/  ISETP.GE.AND P0, PT, R3.reuse, R207, PT ;  /* 0x000000cf0300720c */ /* 0x040fe40003f06270 */
[C---:B------:R-:W-:Y:S02]  /*4040*/  ISETP.GE.AND P1, PT, R3.reuse, R208, PT ;  /* 0x000000d00300720c */ /* 0x040fe40003f26270 */
[----:B------:R-:W-:Y:S01]  /*4050*/  ISETP.LT.OR P0, PT, R3, R203, P0 ;  /* 0x000000cb0300720c */ /* 0x000fe20000701670 */
[----:B-1----:R-:W-:Y:S01]  /*4060*/  FMUL.FTZ R11, R13, c[0x0][0x2ec] ;  /* 0x0000bb000d0b7a20 */ /* 0x002fe20000410000 */
[C---:B------:R-:W-:Y:S02]  /*4070*/  ISETP.GE.AND P3, PT, R3.reuse, R210, PT ;  /* 0x000000d20300720c */ /* 0x040fe40003f66270 */
[----:B------:R-:W-:Y:S01]  /*4080*/  P2R R10, PR, RZ, 0x1 ;  /* 0x00000001ff0a7803 */ /* 0x000fe20000000000 */
[----:B------:R1:W-:Y:S01]  /*4090*/  MUFU.TANH R67, R11 ;  /* 0x0000000b00437308 */ /* 0x0003e20000002400 */
[----:B------:R-:W-:-:S02]  /*40a0*/  ISETP.GE.AND P2, PT, R3, R209, PT ;  /* 0x000000d10300720c */ /* 0x000fc40003f46270 */
[----:B------:R-:W-:Y:S02]  /*40b0*/  ISETP.GE.AND P0, PT, R0, R210, PT ;  /* 0x000000d20000720c */ /* 0x000fe40003f06270 */
[C---:B------:R-:W-:Y:S02]  /*40c0*/  ISETP.LT.OR P6, PT, R3.reuse, R204, P1 ;  /* 0x000000cc0300720c */ /* 0x040fe40000fc1670 */
[CC--:B------:R-:W-:Y:S02]  /*40d0*/  ISETP.LT.OR P3, PT, R3.reuse, R206.reuse, P3 ;  /* 0x000000ce0300720c */ /* 0x0c0fe40001f61670 */
[----:B------:R-:W-:Y:S01]  /*40e0*/  ISETP.LT.OR P5, PT, R3, R205, P2 ;  /* 0x000000cd0300720c */ /* 0x000fe200017a1670 */
[----:B------:R-:W-:Y:S01]  /*40f0*/  FMUL.FTZ R3, R36, c[0x0][0x2ec] ;  /* 0x0000bb0024037a20 */ /* 0x000fe20000410000 */
[----:B------:R-:W-:Y:S01]  /*4100*/  ISETP.LT.OR P1, PT, R0, R206, P0 ;  /* 0x000000ce0000720c */ /* 0x000fe20000721670 */
[C---:B------:R-:W-:Y:S01]  /*4110*/  HMMA.16816.F32.BF16 R36, R24.reuse, R76, R116 ;  /* 0x0000004c1824723c */ /* 0x040fe20000041874 */
[-C--:B------:R-:W-:Y:S01]  /*4120*/  ISETP.GE.AND P0, PT, R8, R210.reuse, PT ;  /* 0x000000d20800720c */ /* 0x080fe20003f06270 */
[----:B------:R2:W3:Y:S01]  /*4130*/  MUFU.TANH R72, R3 ;  /* 0x0000000300487308 */ /* 0x0004e20000002400 */
[----:B------:R-:W-:Y:S01]  /*4140*/  ISETP.GE.AND P2, PT, R7, R210, PT ;  /* 0x000000d20700720c */ /* 0x000fe20003f46270 */
[----:B-1----:R-:W-:Y:S01]  /*4150*/  FMUL.FTZ R11, R15, c[0x0][0x2ec] ;  /* 0x0000bb000f0b7a20 */ /* 0x002fe20000410000 */
[----:B------:R-:W-:Y:S01]  /*4160*/  FSEL R48, R152, -INF , !P1 ;  /* 0xff80000098307808 */ /* 0x000fe20004800000 */
[----:B------:R-:W1:Y:S01]  /*4170*/  LDSM.16.M88.4 R12, [R193+0x1800] ;  /* 0x00180000c10c783b */ /* 0x000e620000000200 */
[----:B------:R-:W-:Y:S01]  /*4180*/  ISETP.LT.OR P0, PT, R8, R206, P0 ;  /* 0x000000ce0800720c */ /* 0x000fe20000701670 */
[----:B------:R-:W-:Y:S01]  /*4190*/  HMMA.16816.F32.BF16 R24, R24, R78, R108 ;  /* 0x0000004e1818723c */ /* 0x000fe2000004186c */
[----:B------:R-:W-:Y:S01]  /*41a0*/  ISETP.GE.AND P1, PT, R6, R210, PT ;  /* 0x000000d20600720c */ /* 0x000fe20003f26270 */
[----:B------:R3:W1:Y:S01]  /*41b0*/  MUFU.TANH R87, R11 ;  /* 0x0000000b00577308 */ /* 0x0006620000002400 */
[----:B------:R-:W-:Y:S01]  /*41c0*/  ISETP.LT.OR P2, PT, R7, R206, P2 ;  /* 0x000000ce0700720c */ /* 0x000fe20001741670 */
[----:B------:R-:W-:-:S04]  /*41d0*/  DEPBAR.LE SB0, 0x0 ;  /* 0x000080000000791a */ /* 0x000fc80000000000 */
[----:B----4-:R-:W-:Y:S02]  /*41e0*/  FSEL R50, R150, -INF , !P0 ;  /* 0xff80000096327808 */ /* 0x010fe40004000000 */
[----:B--2---:R-:W-:Y:S02]  /*41f0*/  IADD3 R3, R0, 0x18, RZ ;  /* 0x0000001800037810 */ /* 0x004fe40007ffe0ff */
[----:B------:R-:W-:Y:S01]  /*4200*/  FSEL R49, R151, -INF , !P3 ;  /* 0xff80000097317808 */ /* 0x000fe20005800000 */
[----:B------:R-:W-:Y:S01]  /*4210*/  BAR.SYNC.DEFER_BLOCKING 0x0 ;  /* 0x0000000000007b1d */ /* 0x000fe20000010000 */
[----:B------:R-:W-:Y:S02]  /*4220*/  ISETP.GE.AND P0, PT, R3, R210, PT ;  /* 0x000000d20300720c */ /* 0x000fe40003f06270 */
[----:B------:R-:W-:Y:S02]  /*4230*/  ISETP.LT.OR P1, PT, R6, R206, P1 ;  /* 0x000000ce0600720c */ /* 0x000fe40000f21670 */
[----:B------:R-:W-:Y:S01]  /*4240*/  ISETP.GE.AND P3, PT, R9, R210, PT ;  /* 0x000000d20900720c */ /* 0x000fe20003f66270 */
[----:B---3--:R-:W-:Y:S01]  /*4250*/  FMUL.FTZ R11, R16, c[0x0][0x2ec] ;  /* 0x0000bb00100b7a20 */ /* 0x008fe20000410000 */
[----:B------:R-:W-:-:S02]  /*4260*/  FSEL R53, R149, -INF , !P2 ;  /* 0xff80000095357808 */ /* 0x000fc40005000000 */
[-C--:B------:R-:W-:Y:S01]  /*4270*/  ISETP.LT.OR P2, PT, R5, R206.reuse, P4 ;  /* 0x000000ce0500720c */ /* 0x080fe20002741670 */
[----:B------:R2:W-:Y:S01]  /*4280*/  MUFU.TANH R73, R11 ;  /* 0x0000000b00497308 */ /* 0x0005e20000002400 */
[----:B------:R-:W-:Y:S02]  /*4290*/  FSEL R54, R148, -INF , !P1 ;  /* 0xff80000094367808 */ /* 0x000fe40004800000 */
[-C--:B------:R-:W-:Y:S02]  /*42a0*/  ISETP.LT.OR P0, PT, R3, R206.reuse, P0 ;  /* 0x000000ce0300720c */ /* 0x080fe40000701670 */
[----:B------:R-:W-:Y:S02]  /*42b0*/  ISETP.LT.OR P1, PT, R9, R206, P3 ;  /* 0x000000ce0900720c */ /* 0x000fe40001f21670 */
[----:B------:R-:W-:Y:S02]  /*42c0*/  ISETP.GE.AND P4, PT, R8, R209, PT ;  /* 0x000000d10800720c */ /* 0x000fe40003f86270 */
[----:B-----5:R-:W-:-:S02]  /*42d0*/  FSEL R60, R147, -INF , !P2 ;  /* 0xff800000933c7808 */ /* 0x020fc40005000000 */
[----:B------:R-:W-:Y:S02]  /*42e0*/  ISETP.GE.AND P2, PT, R8, R208, PT ;  /* 0x000000d00800720c */ /* 0x000fe40003f46270 */
[----:B------:R-:W-:Y:S02]  /*42f0*/  FSEL R97, R146, -INF , !P0 ;  /* 0xff80000092617808 */ /* 0x000fe40004000000 */
[----:B------:R-:W-:Y:S01]  /*4300*/  ISETP.GE.AND P0, PT, R8, R207, PT ;  /* 0x000000cf0800720c */ /* 0x000fe20003f06270 */
[----:B--2---:R-:W-:Y:S01]  /*4310*/  FMUL.FTZ R11, R17, c[0x0][0x2ec] ;  /* 0x0000bb00110b7a20 */ /* 0x004fe20000410000 */
[----:B------:R-:W-:Y:S02]  /*4320*/  FSEL R98, R144, -INF , !P1 ;  /* 0xff80000090627808 */ /* 0x000fe40004800000 */
[----:B------:R-:W-:Y:S01]  /*4330*/  ISETP.GE.AND P1, PT, R0, R209, PT ;  /* 0x000000d10000720c */ /* 0x000fe20003f26270 */
[----:B------:R2:W-:Y:S01]  /*4340*/  MUFU.TANH R71, R11 ;  /* 0x0000000b00477308 */ /* 0x0005e20000002400 */
[----:B------:R-:W-:-:S02]  /*4350*/  ISETP.LT.OR P3, PT, R8, R205, P4 ;  /* 0x000000cd0800720c */ /* 0x000fc40002761670 */
[C---:B------:R-:W-:Y:S02]  /*4360*/  ISETP.LT.OR P4, PT, R8.reuse, R204, P2 ;  /* 0x000000cc0800720c */ /* 0x040fe40001781670 */
[----:B------:R-:W-:Y:S02]  /*4370*/  ISETP.LT.OR P2, PT, R8, R203, P0 ;  /* 0x000000cb0800720c */ /* 0x000fe40000741670 */
[----:B------:R-:W-:Y:S02]  /*4380*/  ISETP.LT.OR P0, PT, R0, R205, P1 ;  /* 0x000000cd0000720c */ /* 0x000fe40000f01670 */
[----:B------:R-:W-:Y:S02]  /*4390*/  P2R R8, PR, RZ, 0x4 ;  /* 0x00000004ff087803 */ /* 0x000fe40000000000 */
[----:B------:R-:W-:Y:S02]  /*43a0*/  FSEL R47, R145, -INF , !P0 ;  /* 0xff800000912f7808 */ /* 0x000fe40004000000 */
[----:B------:R-:W-:-:S02]  /*43b0*/  ISETP.GE.AND P0, PT, R7, R209, PT ;  /* 0x000000d10700720c */ /* 0x000fc40003f06270 */
[----:B------:R-:W-:Y:S01]  /*43c0*/  ISETP.GE.AND P1, PT, R6, R209, PT ;  /* 0x000000d10600720c */ /* 0x000fe20003f26270 */
[----:B--2---:R-:W-:Y:S01]  /*43d0*/  FMUL.FTZ R11, R32, c[0x0][0x2ec] ;  /* 0x0000bb00200b7a20 */ /* 0x004fe20000410000 */
[----:B------:R-:W-:Y:S02]  /*43e0*/  ISETP.LT.OR P2, PT, R7, R205, P0 ;  /* 0x000000cd0700720c */ /* 0x000fe40000741670 */
[C---:B------:R-:W-:Y:S01]  /*43f0*/  ISETP.GE.AND P0, PT, R5.reuse, R209, PT ;  /* 0x000000d10500720c */ /* 0x040fe20003f06270 */
[----:B------:R-:W-:Y:S01]  /*4400*/  MUFU.TANH R65, R11 ;  /* 0x0000000b00417308 */ /* 0x000fe20000002400 */
[-C--:B------:R-:W-:Y:S02]  /*4410*/  ISETP.LT.OR P1, PT, R6, R205.reuse, P1 ;  /* 0x000000cd0600720c */ /* 0x080fe40000f21670 */
[----:B------:R-:W-:Y:S02]  /*4420*/  ISETP.LT.OR P0, PT, R5, R205, P0 ;  /* 0x000000cd0500720c */ /* 0x000fe40000701670 */
[----:B------:R-:W-:-:S02]  /*4430*/  FSEL R62, R123, -INF , !P2 ;  /* 0xff8000007b3e7808 */ /* 0x000fc40005000000 */
[-C--:B------:R-:W-:Y:S02]  /*4440*/  ISETP.GE.AND P2, PT, R3, R209.reuse, PT ;  /* 0x000000d10300720c */ /* 0x080fe40003f46270 */
[----:B------:R-:W-:Y:S02]  /*4450*/  FSEL R128, R122, -INF , !P1 ;  /* 0xff8000007a807808 */ /* 0x000fe40004800000 */
[----:B------:R-:W-:Y:S02]  /*4460*/  FSEL R129, R121, -INF , !P0 ;  /* 0xff80000079817808 */ /* 0x000fe40004000000 */
[----:B------:R-:W-:Y:S02]  /*4470*/  ISETP.GE.AND P1, PT, R9, R209, PT ;  /* 0x000000d10900720c */ /* 0x000fe40003f26270 */
[----:B------:R-:W-:Y:S02]  /*4480*/  ISETP.GE.AND P0, PT, R0, R208, PT ;  /* 0x000000d00000720c */ /* 0x000fe40003f06270 */
[----:B------:R-:W-:-:S02]  /*4490*/  ISETP.LT.OR P2, PT, R3, R205, P2 ;  /* 0x000000cd0300720c */ /* 0x000fc40001741670 */
[----:B------:R-:W-:Y:S02]  /*44a0*/  ISETP.LT.OR P1, PT, R9, R205, P1 ;  /* 0x000000cd0900720c */ /* 0x000fe40000f21670 */
[----:B------:R-:W-:Y:S02]  /*44b0*/  ISETP.LT.OR P0, PT, R0, R204, P0 ;  /* 0x000000cc0000720c */ /* 0x000fe40000701670 */
[----:B------:R-:W-:Y:S02]  /*44c0*/  FSEL R130, R120, -INF , !P2 ;  /* 0xff80000078827808 */ /* 0x000fe40005000000 */
[----:B------:R-:W-:Y:S02]  /*44d0*/  FSEL R131, R115, -INF , !P1 ;  /* 0xff80000073837808 */ /* 0x000fe40004800000 */
[----:B------:R-:W-:Y:S02]  /*44e0*/  ISETP.GE.AND P2, PT, R7, R207, PT ;  /* 0x000000cf0700720c */ /* 0x000fe40003f46270 */
[----:B------:R-:W-:-:S02]  /*44f0*/  FSEL R41, R114, -INF , !P0 ;  /* 0xff80000072297808 */ /* 0x000fc40004000000 */
[CC--:B------:R-:W-:Y:S02]  /*4500*/  ISETP.GE.AND P1, PT, R6.reuse, R208.reuse, PT ;  /* 0x000000d00600720c */ /* 0x0c0fe40003f26270 */
[----:B------:R-:W-:Y:S02]  /*4510*/  ISETP.GE.AND P0, PT, R6, R207, PT ;  /* 0x000000cf0600720c */ /* 0x000fe40003f06270 */
[----:B------:R-:W-:Y:S02]  /*4520*/  FSEL R52, R143, -INF , !P5 ;  /* 0xff8000008f347808 */ /* 0x000fe40006800000 */
[----:B------:R-:W-:Y:S02]  /*4530*/  FSEL R61, R142, -INF , !P3 ;  /* 0xff8000008e3d7808 */ /* 0x000fe40005800000 */
[C---:B------:R-:W-:Y:S02]  /*4540*/  ISETP.GE.AND P3, PT, R7.reuse, R208, PT ;  /* 0x000000d00700720c */ /* 0x040fe40003f66270 */
[----:B------:R-:W-:-:S02]  /*4550*/  ISETP.LT.OR P5, PT, R7, R203, P2 ;  /* 0x000000cb0700720c */ /* 0x000fc400017a1670 */
[C---:B------:R-:W-:Y:S02]  /*4560*/  ISETP.LT.OR P2, PT, R6.reuse, R204, P1 ;  /* 0x000000cc0600720c */ /* 0x040fe40000f41670 */
[----:B------:R-:W-:Y:S02]  /*4570*/  ISETP.LT.OR P0, PT, R6, R203, P0 ;  /* 0x000000cb0600720c */ /* 0x000fe40000701670 */
[----:B------:R-:W-:Y:S02]  /*4580*/  ISETP.GE.AND P1, PT, R5, R208, PT ;  /* 0x000000d00500720c */ /* 0x000fe40003f26270 */
[----:B------:R-:W-:Y:S02]  /*4590*/  ISETP.LT.OR P3, PT, R7, R204, P3 ;  /* 0x000000cc0700720c */ /* 0x000fe40001f61670 */
[----:B------:R-:W-:Y:S02]  /*45a0*/  P2R R7, PR, RZ, 0x1 ;  /* 0x00000001ff077803 */ /* 0x000fe40000000000 */
[----:B------:R-:W-:-:S02]  /*45b0*/  ISETP.GE.AND P0, PT, R3, R208, PT ;  /* 0x000000d00300720c */ /* 0x000fc40003f06270 */
[-C--:B------:R-:W-:Y:S02]  /*45c0*/  ISETP.LT.OR P1, PT, R5, R204.reuse, P1 ;  /* 0x000000cc0500720c */ /* 0x080fe40000f21670 */
[----:B------:R-:W-:Y:S02]  /*45d0*/  ISETP.LT.OR P0, PT, R3, R204, P0 ;  /* 0x000000cc0300720c */ /* 0x000fe40000701670 */
[----:B------:R-:W-:Y:S02]  /*45e0*/  FSEL R74, R95, -INF , !P1 ;  /* 0xff8000005f4a7808 */ /* 0x000fe40004800000 */
[----:B------:R-:W-:Y:S02]  /*45f0*/  ISETP.GE.AND P1, PT, R9, R208, PT ;  /* 0x000000d00900720c */ /* 0x000fe40003f26270 */
[----:B------:R-:W-:Y:S02]  /*4600*/  P2R R6, PR, RZ, 0x20 ;  /* 0x00000020ff067803 */ /* 0x000fe40000000000 */
[----:B------:R-:W-:-:S02]  /*4610*/  FSEL R85, R85, -INF , !P0 ;  /* 0xff80000055557808 */ /* 0x000fc40004000000 */
[----:B------:R-:W-:Y:S01]  /*4620*/  ISETP.NE.AND P5, PT, R10, RZ, PT ;  /* 0x000000ff0a00720c */ /* 0x000fe20003fa5270 */
[----:B------:R-:W-:Y:S01]  /*4630*/  FMUL.FTZ R10, R33, c[0x0][0x2ec] ;  /* 0x0000bb00210a7a20 */ /* 0x000fe20000410000 */
[----:B------:R-:W-:Y:S02]  /*4640*/  FSEL R55, R96, -INF , !P2 ;  /* 0xff80000060377808 */ /* 0x000fe40005000000 */
[-C--:B------:R-:W-:Y:S01]  /*4650*/  ISETP.GE.AND P0, PT, R0, R207.reuse, PT ;  /* 0x000000cf0000720c */ /* 0x080fe20003f06270 */
[----:B------:R2:W3:Y:S01]  /*4660*/  MUFU.TANH R64, R10 ;  /* 0x0000000a00407308 */ /* 0x0004e20000002400 */
[----:B------:R-:W-:Y:S02]  /*4670*/  ISETP.LT.OR P1, PT, R9, R204, P1 ;  /* 0x000000cc0900720c */ /* 0x000fe40000f21670 */
[----:B------:R-:W-:Y:S02]  /*4680*/  ISETP.GE.AND P2, PT, R5, R207, PT ;  /* 0x000000cf0500720c */ /* 0x000fe40003f46270 */
[----:B------:R-:W-:-:S02]  /*4690*/  FSEL R42, R112, -INF , !P6 ;  /* 0xff800000702a7808 */ /* 0x000fc40007000000 */
[-C--:B------:R-:W-:Y:S02]  /*46a0*/  ISETP.LT.OR P0, PT, R0, R203.reuse, P0 ;  /* 0x000000cb0000720c */ /* 0x080fe40000701670 */
[----:B------:R-:W-:Y:S02]  /*46b0*/  FSEL R84, R84, -INF , !P1 ;  /* 0xff80000054547808 */ /* 0x000fe40004800000 */
[----:B------:R-:W-:Y:S01]  /*46c0*/  ISETP.LT.OR P6, PT, R5, R203, P2 ;  /* 0x000000cb0500720c */ /* 0x000fe200017c1670 */
[----:B------:R-:W-:Y:S01]  /*46d0*/  FMUL.FTZ R5, R19, c[0x0][0x2ec] ;  /* 0x0000bb0013057a20 */ /* 0x000fe20000410000 */
[-C--:B------:R-:W-:Y:S02]  /*46e0*/  ISETP.GE.AND P1, PT, R3, R207.reuse, PT ;  /* 0x000000cf0300720c */ /* 0x080fe40003f26270 */
[----:B------:R-:W-:Y:S01]  /*46f0*/  FSEL R43, R113, -INF , !P4 ;  /* 0xff800000712b7808 */ /* 0x000fe20006000000 */
[----:B--2---:R-:W-:Y:S01]  /*4700*/  FMUL.FTZ R10, R18, c[0x0][0x2ec] ;  /* 0x0000bb00120a7a20 */ /* 0x004fe20000410000 */
[----:B------:R-:W-:Y:S01]  /*4710*/  FSEL R40, R94, -INF , !P0 ;  /* 0xff8000005e287808 */ /* 0x000fe20004000000 */
[----:B-1----:R-:W-:Y:S01]  /*4720*/  HMMA.16816.F32.BF16 R16, R28, R12, R80 ;  /* 0x0000000c1c10723c */ /* 0x002fe20000041850 */
[----:B------:R-:W-:Y:S01]  /*4730*/  ISETP.GE.AND P0, PT, R9, R207, PT ;  /* 0x000000cf0900720c */ /* 0x000fe20003f06270 */
[----:B------:R1:W-:Y:S01]  /*4740*/  MUFU.TANH R63, R5 ;  /* 0x00000005003f7308 */ /* 0x0003e20000002400 */
[----:B------:R-:W-:-:S02]  /*4750*/  ISETP.LT.OR P4, PT, R3, R203, P1 ;  /* 0x000000cb0300720c */ /* 0x000fc40000f81670 */
[----:B------:R-:W-:Y:S02]  /*4760*/  IADD3 R3, R0, 0x20, RZ ;  /* 0x0000002000037810 */ /* 0x000fe40007ffe0ff */
[----:B------:R-:W-:Y:S01]  /*4770*/  FSEL R44, R99, -INF , !P3 ;  /* 0xff800000632c7808 */ /* 0x000fe20005800000 */
[----:B------:R-:W-:Y:S01]  /*4780*/  HMMA.16816.F32.BF16 R28, R28, R14, R56 ;  /* 0x0000000e1c1c723c */ /* 0x000fe20000041838 */
[----:B------:R-:W-:Y:S01]  /*4790*/  ISETP.LT.OR P3, PT, R9, R203, P0 ;  /* 0x000000cb0900720c */ /* 0x000fe20000761670 */
[----:B------:R-:W2:Y:S01]  /*47a0*/  MUFU.TANH R51, R10 ;  /* 0x0000000a00337308 */ /* 0x000ea20000002400 */
[C---:B------:R-:W-:Y:S02]  /*47b0*/  ISETP.GE.AND P0, PT, R3.reuse, R210, PT ;  /* 0x000000d20300720c */ /* 0x040fe40003f06270 */
[----:B------:R-:W-:Y:S02]  /*47c0*/  FSEL R33, R92, -INF , !P5 ;  /* 0xff8000005c217808 */ /* 0x000fe40006800000 */
[----:B------:R-:W-:-:S02]  /*47d0*/  ISETP.LT.OR P5, PT, R3, R206, P0 ;  /* 0x000000ce0300720c */ /* 0x000fc400007a1670 */
[----:B------:R-:W-:Y:S01]  /*47e0*/  ISETP.NE.AND P2, PT, R8, RZ, PT ;  /* 0x000000ff0800720c */ /* 0x000fe20003f45270 */
[----:B-1----:R-:W-:Y:S01]  /*47f0*/  FMUL.FTZ R5, R34, c[0x0][0x2ec] ;  /* 0x0000bb0022057a20 */ /* 0x002fe20000410000 */
[----:B------:R-:W-:Y:S02]  /*4800*/  ISETP.NE.AND P1, PT, R6, RZ, PT ;  /* 0x000000ff0600720c */ /* 0x000fe40003f25270 */
[----:B------:R-:W-:Y:S01]  /*4810*/  ISETP.NE.AND P0, PT, R7, RZ, PT ;  /* 0x000000ff0700720c */ /* 0x000fe20003f05270 */
[----:B------:R1:W-:Y:S01]  /*4820*/  MUFU.TANH R46, R5 ;  /* 0x00000005002e7308 */ /* 0x0003e20000002400 */
[----:B------:R-:W-:Y:S01]  /*4830*/  FSEL R34, R93, -INF , !P2 ;  /* 0xff8000005d227808 */ /* 0x000fe20005000000 */
[----:B------:R-:W-:Y:S01]  /*4840*/  FMUL.FTZ R6, R16, c[0x0][0x2ec] ;  /* 0x0000bb0010067a20 */ /* 0x000fe20000410000 */
[----:B------:R-:W-:Y:S01]  /*4850*/  FSEL R69, R69, -INF , !P0 ;  /* 0xff80000045457808 */ /* 0x000fe20004000000 */
[----:B------:R-:W-:Y:S01]  /*4860*/  FMUL.FTZ R17, R17, c[0x0][0x2ec] ;  /* 0x0000bb0011117a20 */ /* 0x000fe20000410000 */
[C---:B------:R-:W-:Y:S01]  /*4870*/  ISETP.GE.AND P2, PT, R3.reuse, R209, PT ;  /* 0x000000d10300720c */ /* 0x040fe20003f46270 */
[----:B------:R-:W-:Y:S01]  /*4880*/  FMUL.FTZ R18, R18, c[0x0][0x2ec] ;  /* 0x0000bb0012127a20 */ /* 0x000fe20000410000 */
[C---:B------:R-:W-:Y:S01]  /*4890*/  ISETP.GE.AND P0, PT, R3.reuse, R207, PT ;  /* 0x000000cf0300720c */ /* 0x040fe20003f06270 */
[----:B------:R4:W-:Y:S01]  /*48a0*/  MUFU.TANH R32, R6 ;  /* 0x0000000600207308 */ /* 0x0009e20000002400 */
[C---:B------:R-:W-:Y:S01]  /*48b0*/  ISETP.LT.OR P2, PT, R3.reuse, R205, P2 ;  /* 0x000000cd0300720c */ /* 0x040fe20001741670 */
[----:B------:R-:W-:Y:S01]  /*48c0*/  FMUL.FTZ R28, R28, c[0x0][0x2ec] ;  /* 0x0000bb001c1c7a20 */ /* 0x000fe20000410000 */
[----:B------:R-:W-:Y:S01]  /*48d0*/  ISETP.LT.OR P0, PT, R3, R203, P0 ;  /* 0x000000cb0300720c */ /* 0x000fe20000701670 */
[----:B------:R-:W-:Y:S01]  /*48e0*/  FMUL.FTZ R29, R29, c[0x0][0x2ec] ;  /* 0x0000bb001d1d7a20 */ /* 0x000fe20000410000 */
[----:B------:R-:W-:Y:S01]  /*48f0*/  P2R R8, PR, RZ, 0x4 ;  /* 0x00000004ff087803 */ /* 0x000fe20000000000 */
[----:B------:R-:W-:Y:S01]  /*4900*/  FMUL.FTZ R19, R19, c[0x0][0x2ec] ;  /* 0x0000bb0013137a20 */ /* 0x000fe20000410000 */
[----:B------:R-:W-:Y:S01]  /*4910*/  P2R R16, PR, RZ, 0x1 ;  /* 0x00000001ff107803 */ /* 0x000fe20000000000 */
[----:B-1----:R-:W-:Y:S01]  /*4920*/  FMUL.FTZ R5, R35, c[0x0][0x2ec] ;  /* 0x0000bb0023057a20 */ /* 0x002fe20000410000 */
[----:B------:R-:W-:Y:S01]  /*4930*/  FSEL R35, R91, -INF , !P1 ;  /* 0xff8000005b237808 */ /* 0x000fe20004800000 */
[----:B------:R-:W1:Y:S01]  /*4940*/  MUFU.TANH R28, R28 ;  /* 0x0000001c001c7308 */ /* 0x000e620000002400 */
[----:B------:R-:W-:Y:S01]  /*4950*/  ISETP.GE.AND P1, PT, R3, R208, PT ;  /* 0x000000d00300720c */ /* 0x000fe20003f26270 */
[----:B------:R-:W-:Y:S01]  /*4960*/  FMUL.FTZ R30, R30, c[0x0][0x2ec] ;  /* 0x0000bb001e1e7a20 */ /* 0x000fe20000410000 */
[----:B------:R-:W-:Y:S01]  /*4970*/  FSEL R104, R72, -INF , !P5 ;  /* 0xff80000048687808 */ /* 0x000fe20006800000 */
[----:B------:R-:W-:Y:S01]  /*4980*/  FMUL.FTZ R31, R31, c[0x0][0x2ec] ;  /* 0x0000bb001f1f7a20 */ /* 0x000fe20000410000 */
[----:B------:R-:W-:-:S02]  /*4990*/  ISETP.LT.OR P1, PT, R3, R204, P1 ;  /* 0x000000cc0300720c */ /* 0x000fc40000f21670 */
[C---:B------:R-:W-:Y:S01]  /*49a0*/  IADD3 R3, R0.reuse, 0x28, RZ ;  /* 0x0000002800037810 */ /* 0x040fe20007ffe0ff */
[----:B------:R5:W1:Y:S01]  /*49b0*/  MUFU.TANH R45, R5 ;  /* 0x00000005002d7308 */ /* 0x000a620000002400 */
[----:B------:R-:W-:Y:S02]  /*49c0*/  P2R R7, PR, RZ, 0x2 ;  /* 0x00000002ff077803 */ /* 0x000fe40000000000 */
[C---:B------:R-:W-:Y:S02]  /*49d0*/  ISETP.GE.AND P0, PT, R3.reuse, R210, PT ;  /* 0x000000d20300720c */ /* 0x040fe40003f06270 */
[----:B----4-:R-:W-:Y:S02]  /*49e0*/  IADD3 R6, R0, 0x29, RZ ;  /* 0x0000002900067810 */ /* 0x010fe40007ffe0ff */
[----:B------:R-:W-:Y:S01]  /*49f0*/  ISETP.LT.OR P0, PT, R3, R206, P0 ;  /* 0x000000ce0300720c */ /* 0x000fe20000701670 */
[----:B------:R-:W4:Y:S01]  /*4a00*/  MUFU.TANH R17, R17 ;  /* 0x0000001100117308 */ /* 0x000f220000002400 */
[----:B------:R-:W-:-:S02]  /*4a10*/  FSEL R75, R75, -INF , !P4 ;  /* 0xff8000004b4b7808 */ /* 0x000fc40006000000 */
[----:B------:R-:W-:Y:S02]  /*4a20*/  FSEL R123, R70, -INF , !P0 ;  /* 0xff800000467b7808 */ /* 0x000fe40004000000 */
[----:B------:R-:W-:Y:S02]  /*4a30*/  FSEL R68, R68, -INF , !P6 ;  /* 0xff80000044447808 */ /* 0x000fe40007000000 */
[----:B------:R-:W-:Y:S01]  /*4a40*/  ISETP.GE.AND P4, PT, R6, R210, PT ;  /* 0x000000d20600720c */ /* 0x000fe20003f86270 */
[----:B------:R-:W1:Y:S01]  /*4a50*/  MUFU.TANH R29, R29 ;  /* 0x0000001d001d7308 */ /* 0x000e620000002400 */
[----:B-----5:R-:W-:Y:S02]  /*4a60*/  IADD3 R5, R0, 0x21, RZ ;  /* 0x0000002100057810 */ /* 0x020fe40007ffe0ff */
[----:B------:R-:W-:Y:S02]  /*4a70*/  ISETP.NE.AND P6, PT, R8, RZ, PT ;  /* 0x000000ff0800720c */ /* 0x000fe40003fc5270 */
[C---:B------:R-:W-:Y:S01]  /*4a80*/  ISETP.GE.AND P2, PT, R5.reuse, R208, PT ;  /* 0x000000d00500720c */ /* 0x040fe20003f46270 */
[----:B------:R-:W-:Y:S01]  /*4a90*/  HMMA.16816.F32.BF16 R8, R20, R12, R36 ;  /* 0x0000000c1408723c */ /* 0x000fe20000041824 */
[C---:B------:R-:W-:Y:S01]  /*4aa0*/  ISETP.GE.AND P0, PT, R5.reuse, R207, PT ;  /* 0x000000cf0500720c */ /* 0x040fe20003f06270 */
[----:B------:R-:W-:Y:S01]  /*4ab0*/  MUFU.TANH R18, R18 ;  /* 0x0000001200127308 */ /* 0x000fe20000002400 */
[----:B------:R-:W-:-:S02]  /*4ac0*/  ISETP.LT.OR P5, PT, R5, R204, P2 ;  /* 0x000000cc0500720c */ /* 0x000fc400017a1670 */
[----:B------:R-:W-:Y:S02]  /*4ad0*/  ISETP.LT.OR P2, PT, R5, R203, P0 ;  /* 0x000000cb0500720c */ /* 0x000fe40000741670 */
[----:B------:R-:W-:Y:S01]  /*4ae0*/  ISETP.GE.AND P0, PT, R3, R209, PT ;  /* 0x000000d10300720c */ /* 0x000fe20003f06270 */
[----:B------:R-:W-:Y:S01]  /*4af0*/  HMMA.16816.F32.BF16 R20, R20, R14, R24 ;  /* 0x0000000e1414723c */ /* 0x000fe20000041818 */
[----:B------:R-:W-:Y:S01]  /*4b00*/  ISETP.GE.AND P1, PT, R5, R210, PT ;  /* 0x000000d20500720c */ /* 0x000fe20003f26270 */
[----:B------:R-:W-:Y:S01]  /*4b10*/  MUFU.TANH R19, R19 ;  /* 0x0000001300137308 */ /* 0x000fe20000002400 */
[----:B------:R-:W-:Y:S02]  /*4b20*/  ISETP.LT.OR P0, PT, R3, R205, P0 ;  /* 0x000000cd0300720c */ /* 0x000fe40000701670 */
[----:B------:R-:W-:Y:S02]  /*4b30*/  ISETP.LT.OR P1, PT, R5, R206, P1 ;  /* 0x000000ce0500720c */ /* 0x000fe40000f21670 */
[----:B------:R-:W-:-:S02]  /*4b40*/  FSEL R145, R66, -INF , !P0 ;  /* 0xff80000042917808 */ /* 0x000fc40004000000 */
[-C--:B------:R-:W-:Y:S01]  /*4b50*/  ISETP.GE.AND P0, PT, R6, R209.reuse, PT ;  /* 0x000000d10600720c */ /* 0x080fe20003f06270 */
[----:B------:R-:W-:Y:S01]  /*4b60*/  MUFU.TANH R30, R30 ;  /* 0x0000001e001e7308 */ /* 0x000fe20000002400 */
[----:B------:R-:W-:Y:S02]  /*4b70*/  FSEL R96, R90, -INF , !P3 ;  /* 0xff8000005a607808 */ /* 0x000fe40005800000 */
[----:B------:R-:W-:Y:S02]  /*4b80*/  ISETP.GE.AND P3, PT, R5, R209, PT ;  /* 0x000000d10500720c */ /* 0x000fe40003f66270 */
[----:B------:R-:W-:Y:S01]  /*4b90*/  FSEL R105, R86, -INF , !P1 ;  /* 0xff80000056697808 */ /* 0x000fe20004800000 */
[----:B------:R-:W-:Y:S01]  /*4ba0*/  FMUL.FTZ R8, R8, c[0x0][0x2ec] ;  /* 0x0000bb0008087a20 */ /* 0x000fe20000410000 */
[C---:B------:R-:W-:Y:S01]  /*4bb0*/  ISETP.LT.OR P1, PT, R6.reuse, R206, P4 ;  /* 0x000000ce0600720c */ /* 0x040fe20002721670 */
[----:B------:R-:W-:Y:S01]  /*4bc0*/  FMUL.FTZ R9, R9, c[0x0][0x2ec] ;  /* 0x0000bb0009097a20 */ /* 0x000fe20000410000 */
[-C--:B------:R-:W-:Y:S01]  /*4bd0*/  ISETP.LT.OR P0, PT, R6, R205.reuse, P0 ;  /* 0x000000cd0600720c */ /* 0x080fe20000701670 */
[----:B------:R5:W1:Y:S01]  /*4be0*/  MUFU.TANH R12, R8 ;  /* 0x00000008000c7308 */ /* 0x000a620000002400 */
[----:B------:R-:W-:Y:S01]  /*4bf0*/  ISETP.LT.OR P3, PT, R5, R205, P3 ;  /* 0x000000cd0500720c */ /* 0x000fe20001f61670 */
[----:B------:R-:W-:Y:S01]  /*4c00*/  FMUL.FTZ R10, R10, c[0x0][0x2ec] ;  /* 0x0000bb000a0a7a20 */ /* 0x000fe20000410000 */
[----:B------:R-:W-:Y:S01]  /*4c10*/  FSEL R139, R67, -INF , !P1 ;  /* 0xff800000438b7808 */ /* 0x000fe20004800000 */
[----:B------:R-:W-:Y:S01]  /*4c20*/  FMUL.FTZ R20, R20, c[0x0][0x2ec] ;  /* 0x0000bb0014147a20 */ /* 0x000fe20000410000 */
[----:B------:R-:W-:Y:S01]  /*4c30*/  P2R R5, PR, RZ, 0x4 ;  /* 0x00000004ff057803 */ /* 0x000fe20000000000 */
[----:B------:R-:W-:Y:S01]  /*4c40*/  FMUL.FTZ R21, R21, c[0x0][0x2ec] ;  /* 0x0000bb0015157a20 */ /* 0x000fe20000410000 */
[----:B------:R-:W-:Y:S01]  /*4c50*/  FSEL R142, R87, -INF , !P0 ;  /* 0xff800000578e7808 */ /* 0x000fe20004000000 */
[----:B------:R-:W1:Y:S01]  /*4c60*/  MUFU.TANH R31, R31 ;  /* 0x0000001f001f7308 */ /* 0x000e620000002400 */
[-C--:B------:R-:W-:Y:S01]  /*4c70*/  ISETP.GE.AND P2, PT, R3, R208.reuse, PT ;  /* 0x000000d00300720c */ /* 0x080fe20003f46270 */
[----:B------:R-:W-:Y:S01]  /*4c80*/  FMUL.FTZ R11, R11, c[0x0][0x2ec] ;  /* 0x0000bb000b0b7a20 */ /* 0x000fe20000410000 */
[----:B------:R-:W-:Y:S01]  /*4c90*/  ISETP.GE.AND P1, PT, R3, R207, PT ;  /* 0x000000cf0300720c */ /* 0x000fe20003f26270 */
[----:B------:R-:W-:Y:S01]  /*4ca0*/  FMUL.FTZ R22, R22, c[0x0][0x2ec] ;  /* 0x0000bb0016167a20 */ /* 0x000fe20000410000 */
[----:B------:R-:W-:Y:S01]  /*4cb0*/  ISETP.GE.AND P0, PT, R6, R208, PT ;  /* 0x000000d00600720c */ /* 0x000fe20003f06270 */
[----:B------:R-:W-:Y:S01]  /*4cc0*/  FMUL.FTZ R23, R23, c[0x0][0x2ec] ;  /* 0x0000bb0017177a20 */ /* 0x000fe20000410000 */
[----:B------:R-:W-:Y:S01]  /*4cd0*/  FSEL R143, R89, -INF , !P6 ;  /* 0xff800000598f7808 */ /* 0x000fe20007000000 */
[----:B------:R-:W1:Y:S01]  /*4ce0*/  MUFU.TANH R9, R9 ;  /* 0x0000000900097308 */ /* 0x000e620000002400 */
[----:B------:R-:W-:-:S02]  /*4cf0*/  ISETP.LT.OR P4, PT, R3, R204, P2 ;  /* 0x000000cc0300720c */ /* 0x000fc40001781670 */
[----:B------:R-:W-:Y:S02]  /*4d00*/  ISETP.LT.OR P6, PT, R3, R203, P1 ;  /* 0x000000cb0300720c */ /* 0x000fe40000fc1670 */
[----:B------:R-:W-:Y:S02]  /*4d10*/  ISETP.LT.OR P0, PT, R6, R204, P0 ;  /* 0x000000cc0600720c */ /* 0x000fe40000701670 */
[----:B------:R-:W-:Y:S01]  /*4d20*/  IADD3 R3, R0, 0x30, RZ ;  /* 0x0000003000037810 */ /* 0x000fe20007ffe0ff */
[----:B------:R-:W1:Y:S01]  /*4d30*/  MUFU.TANH R20, R20 ;  /* 0x0000001400147308 */ /* 0x000e620000002400 */
[----:B------:R-:W-:Y:S02]  /*4d40*/  FSEL R144, R88, -INF , !P3 ;  /* 0xff80000058907808 */ /* 0x000fe40005800000 */
[----:B------:R-:W-:Y:S02]  /*4d50*/  ISETP.NE.AND P3, PT, R7, RZ, PT ;  /* 0x000000ff0700720c */ /* 0x000fe40003f65270 */
[----:B---3--:R-:W-:-:S02]  /*4d60*/  FSEL R119, R64, -INF , !P0 ;  /* 0xff80000040777808 */ /* 0x008fc40004000000 */
[----:B------:R-:W-:Y:S01]  /*4d70*/  ISETP.GE.AND P1, PT, R6, R207, PT ;  /* 0x000000cf0600720c */ /* 0x000fe20003f26270 */
[----:B------:R-:W3:Y:S01]  /*4d80*/  MUFU.TANH R21, R21 ;  /* 0x0000001500157308 */ /* 0x000ee20000002400 */
[----:B------:R-:W-:Y:S02]  /*4d90*/  ISETP.GE.AND P2, PT, R3, R210, PT ;  /* 0x000000d20300720c */ /* 0x000fe40003f46270 */
[----:B------:R-:W-:Y:S02]  /*4da0*/  ISETP.NE.AND P0, PT, R16, RZ, PT ;  /* 0x000000ff1000720c */ /* 0x000fe40003f05270 */
[----:B------:R-:W-:Y:S02]  /*4db0*/  FSEL R116, R73, -INF , !P3 ;  /* 0xff80000049747808 */ /* 0x000fe40005800000 */
[----:B------:R-:W-:Y:S01]  /*4dc0*/  FSEL R117, R71, -INF , !P5 ;  /* 0xff80000047757808 */ /* 0x000fe20006800000 */
[----:B------:R-:W1:Y:S01]  /*4dd0*/  MUFU.TANH R10, R10 ;  /* 0x0000000a000a7308 */ /* 0x000e620000002400 */
[----:B------:R-:W-:-:S02]  /*4de0*/  ISETP.LT.OR P3, PT, R6, R203, P1 ;  /* 0x000000cb0600720c */ /* 0x000fc40000f61670 */
[----:B------:R-:W-:Y:S02]  /*4df0*/  ISETP.LT.OR P5, PT, R3, R206, P2 ;  /* 0x000000ce0300720c */ /* 0x000fe400017a1670 */
[----:B--2---:R-:W-:Y:S02]  /*4e00*/  FSEL R121, R51, -INF , !P0 ;  /* 0xff80000033797808 */ /* 0x004fe40004000000 */
[C---:B------:R-:W-:Y:S01]  /*4e10*/  ISETP.GE.AND P2, PT, R3.reuse, R209, PT ;  /* 0x000000d10300720c */ /* 0x040fe20003f46270 */
[----:B------:R-:W2:Y:S01]  /*4e20*/  MUFU.TANH R11, R11 ;  /* 0x0000000b000b7308 */ /* 0x000ea20000002400 */
[C---:B------:R-:W-:Y:S02]  /*4e30*/  ISETP.GE.AND P1, PT, R3.reuse, R208, PT ;  /* 0x000000d00300720c */ /* 0x040fe40003f26270 */
[C---:B------:R-:W-:Y:S02]  /*4e40*/  ISETP.GE.AND P0, PT, R3.reuse, R207, PT ;  /* 0x000000cf0300720c */ /* 0x040fe40003f06270 */
[----:B------:R-:W-:-:S02]  /*4e50*/  ISETP.LT.OR P2, PT, R3, R205, P2 ;  /* 0x000000cd0300720c */ /* 0x000fc40001741670 */
[C---:B------:R-:W-:Y:S01]  /*4e60*/  ISETP.LT.OR P1, PT, R3.reuse, R204, P1 ;  /* 0x000000cc0300720c */ /* 0x040fe20000f21670 */
[----:B------:R-:W1:Y:S01]  /*4e70*/  MUFU.TANH R22, R22 ;  /* 0x0000001600167308 */ /* 0x000e620000002400 */
[----:B------:R-:W-:Y:S02]  /*4e80*/  ISETP.LT.OR P0, PT, R3, R203, P0 ;  /* 0x000000cb0300720c */ /* 0x000fe40000701670 */
[----:B------:R-:W-:Y:S02]  /*4e90*/  IADD3 R3, R0, 0x38, RZ ;  /* 0x0000003800037810 */ /* 0x000fe40007ffe0ff */
[----:B------:R-:W-:Y:S02]  /*4ea0*/  FSEL R118, R65, -INF , !P4 ;  /* 0xff80000041767808 */ /* 0x000fe40006000000 */
[----:B-----5:R-:W-:Y:S01]  /*4eb0*/  P2R R8, PR, RZ, 0x1 ;  /* 0x00000001ff087803 */ /* 0x020fe20000000000 */
[----:B------:R-:W5:Y:S01]  /*4ec0*/  MUFU.TANH R23, R23 ;  /* 0x0000001700177308 */ /* 0x000f620000002400 */
[----:B------:R-:W-:-:S02]  /*4ed0*/  ISETP.NE.AND P4, PT, R5, RZ, PT ;  /* 0x000000ff0500720c */ /* 0x000fc40003f85270 */
[C---:B------:R-:W-:Y:S02]  /*4ee0*/  ISETP.GE.AND P0, PT, R3.reuse, R210, PT ;  /* 0x000000d20300720c */ /* 0x040fe40003f06270 */
[C---:B------:R-:W-:Y:S02]  /*4ef0*/  IADD3 R5, R0.reuse, 0x31, RZ ;  /* 0x0000003100057810 */ /* 0x040fe40007ffe0ff */
[----:B------:R-:W-:Y:S02]  /*4f00*/  P2R R6, PR, RZ, 0x2 ;  /* 0x00000002ff067803 */ /* 0x000fe40000000000 */
[----:B------:R-:W-:Y:S02]  /*4f10*/  ISETP.LT.OR P0, PT, R3, R206, P0 ;  /* 0x000000ce0300720c */ /* 0x000fe40000701670 */
[----:B------:R-:W-:Y:S02]  /*4f20*/  ISETP.GE.AND P1, PT, R5, R210, PT ;  /* 0x000000d20500720c */ /* 0x000fe40003f26270 */
[----:B------:R-:W-:-:S02]  /*4f30*/  IADD3 R0, R0, 0x39, RZ ;  /* 0x0000003900007810 */ /* 0x000fc40007ffe0ff */
[----:B-1----:R-:W-:Y:S02]  /*4f40*/  FSEL R127, R28, -INF , !P0 ;  /* 0xff8000001c7f7808 */ /* 0x002fe40004000000 */
[----:B------:R-:W-:Y:S02]  /*4f50*/  FSEL R124, R45, -INF , !P3 ;  /* 0xff8000002d7c7808 */ /* 0x000fe40005800000 */
[C---:B------:R-:W-:Y:S02]  /*4f60*/  ISETP.LT.OR P1, PT, R5.reuse, R206, P1 ;  /* 0x000000ce0500720c */ /* 0x040fe40000f21670 */
[----:B------:R-:W-:Y:S02]  /*4f70*/  ISETP.GE.AND P0, PT, R5, R207, PT ;  /* 0x000000cf0500720c */ /* 0x000fe40003f06270 */
[----:B------:R-:W-:Y:S02]  /*4f80*/  ISETP.GE.AND P3, PT, R0, R210, PT ;  /* 0x000000d20000720c */ /* 0x000fe40003f66270 */
[----:B------:R-:W-:-:S02]  /*4f90*/  FSEL R120, R63, -INF , !P4 ;  /* 0xff8000003f787808 */ /* 0x000fc40006000000 */
[----:B----4-:R-:W-:Y:S02]  /*4fa0*/  FSEL R126, R17, -INF , !P1 ;  /* 0xff800000117e7808 */ /* 0x010fe40004800000 */
[C---:B------:R-:W-:Y:S02]  /*4fb0*/  ISETP.LT.OR P4, PT, R5.reuse, R203, P0 ;  /* 0x000000cb0500720c */ /* 0x040fe40000781670 */
[----:B------:R-:W-:Y:S02]  /*4fc0*/  ISETP.GE.AND P1, PT, R5, R208, PT ;  /* 0x000000d00500720c */ /* 0x000fe40003f26270 */
[----:B------:R-:W-:Y:S02]  /*4fd0*/  ISETP.LT.OR P0, PT, R0, R206, P3 ;  /* 0x000000ce0000720c */ /* 0x000fe40001f01670 */
[----:B------:R-:W-:Y:S02]  /*4fe0*/  FSEL R122, R46, -INF , !P6 ;  /* 0xff8000002e7a7808 */ /* 0x000fe40007000000 */
[----:B------:R-:W-:-:S02]  /*4ff0*/  ISETP.NE.AND P6, PT, R6, RZ, PT ;  /* 0x000000ff0600720c */ /* 0x000fc40003fc5270 */
[----:B------:R-:W-:Y:S02]  /*5000*/  FSEL R125, R32, -INF , !P5 ;  /* 0xff800000207d7808 */ /* 0x000fe40006800000 */
[----:B------:R-:W-:Y:S02]  /*5010*/  P2R R7, PR, RZ, 0x4 ;  /* 0x00000004ff077803 */ /* 0x000fe40000000000 */
[----:B------:R-:W-:Y:S02]  /*5020*/  ISETP.LT.OR P5, PT, R5, R204, P1 ;  /* 0x000000cc0500720c */ /* 0x000fe40000fa1670 */
[----:B------:R-:W-:Y:S02]  /*5030*/  FSEL R133, R29, -INF , !P0 ;  /* 0xff8000001d857808 */ /* 0x000fe40004000000 */
[-C--:B------:R-:W-:Y:S02]  /*5040*/  ISETP.GE.AND P2, PT, R5, R209.reuse, PT ;  /* 0x000000d10500720c */ /* 0x080fe40003f46270 */
[----:B------:R-:W-:-:S02]  /*5050*/  ISETP.GE.AND P1, PT, R3, R209, PT ;  /* 0x000000d10300720c */ /* 0x000fc40003f26270 */
[----:B------:R-:W-:Y:S02]  /*5060*/  ISETP.GE.AND P0, PT, R0, R209, PT ;  /* 0x000000d10000720c */ /* 0x000fe40003f06270 */
[----:B------:R-:W-:Y:S02]  /*5070*/  FSEL R132, R12, -INF , !P6 ;  /* 0xff8000000c847808 */ /* 0x000fe40007000000 */
[----:B------:R-:W-:Y:S02]  /*5080*/  ISETP.GT.AND P6, PT, R213, R246, PT ;  /* 0x000000f6d500720c */ /* 0x000fe40003fc4270 */
[-C--:B------:R-:W-:Y:S02]  /*5090*/  ISETP.LT.OR P2, PT, R5, R205.reuse, P2 ;  /* 0x000000cd0500720c */ /* 0x080fe40001741670 */
[----:B------:R-:W-:Y:S02]  /*50a0*/  ISETP.NE.AND P3, PT, R7, RZ, PT ;  /* 0x000000ff0700720c */ /* 0x000fe40003f65270 */
[----:B------:R-:W-:-:S02]  /*50b0*/  ISETP.LT.OR P1, PT, R3, R205, P1 ;  /* 0x000000cd0300720c */ /* 0x000fc40000f21670 */
[----:B------:R-:W-:Y:S02]  /*50c0*/  ISETP.LT.OR P0, PT, R0, R205, P0 ;  /* 0x000000cd0000720c */ /* 0x000fe40000701670 */
        /* <DEDUP_REMOVED lines=9> */
[C---:B------:R-:W-:Y:S02]  /*5160*/  ISETP.LT.OR P3, PT, R3.reuse, R204, P3 ;  /* 0x000000cc0300720c */ /* 0x040fe40001f61670 */
[----:B------:R-:W-:-:S02]  /*5170*/  ISETP.LT.OR P2, PT, R3, R203, P2 ;  /* 0x000000cb0300720c */ /* 0x000fc40001741670 */
[C---:B------:R-:W-:Y:S02]  /*5180*/  ISETP.LT.OR P1, PT, R0.reuse, R204, P1 ;  /* 0x000000cc0000720c */ /* 0x040fe40000f21670 */
[----:B------:R-:W-:Y:S01]  /*5190*/  ISETP.LT.OR P0, PT, R0, R203, P0 ;  /* 0x000000cb0000720c */ /* 0x000fe20000701670 */
[----:B------:R-:W-:Y:S01]  /*51a0*/  IMAD.IADD R0, R141, 0x1, R140 ;  /* 0x000000018d007824 */ /* 0x000fe200078e028c */
[----:B------:R-:W-:Y:S02]  /*51b0*/  ISETP.NE.AND P5, PT, R8, RZ, PT ;  /* 0x000000ff0800720c */ /* 0x000fe40003fa5270 */
[----:B------:R-:W-:Y:S02]  /*51c0*/  FSEL R135, R20, -INF , !P3 ;  /* 0xff80000014877808 */ /* 0x000fe40005800000 */
[----:B---3--:R-:W-:Y:S02]  /*51d0*/  FSEL R136, R21, -INF , !P1 ;  /* 0xff80000015887808 */ /* 0x008fe40004800000 */
[----:B------:R-:W-:-:S02]  /*51e0*/  FSEL R137, R10, -INF , !P5 ;  /* 0xff8000000a897808 */ /* 0x000fc40006800000 */
[----:B--2---:R-:W-:Y:S02]  /*51f0*/  FSEL R138, R11, -INF , !P4 ;  /* 0xff8000000b8a7808 */ /* 0x004fe40006000000 */
[----:B------:R-:W-:Y:S02]  /*5200*/  FSEL R140, R22, -INF , !P2 ;  /* 0xff800000168c7808 */ /* 0x000fe40005000000 */
[----:B-----5:R-:W-:Y:S01]  /*5210*/  FSEL R141, R23, -INF , !P0 ;  /* 0xff800000178d7808 */ /* 0x020fe20004000000 */
        /* <DEDUP_REMOVED lines=48> */
.L_x_1915:
[----:B------:R-:W-:Y:S05]  /*5520*/  BSYNC B0 ;  /* 0x0000000000007941 */ /* 0x000fea0003800000 */
.L_x_1914:
[----:B------:R-:W0:Y:S02]  /*5530*/  LDGDEPBAR ;  /* 0x00000000000079af */ /* 0x000e240000000000 */
.L_x_1913:
        /* <DEDUP_REMOVED lines=12> */
[----:B------:R-:W-:Y:S01]  /*5600*/  FMNMX.FTZ R3, R41, R42, !PT ;  /* 0x0000002a29037209 */ /* 0x000fe20007810000 */
[----:B------:R-:W-:Y:S01]  /*5610*/  LDSM.16.MT88.4 R28, [R190+0x6800] ;  /* 0x00680000be1c783b */ /* 0x000fe20000004200 */
[----:B------:R-:W-:Y:S02]  /*5620*/  FMNMX.FTZ R5, R97, R5, !PT ;  /* 0x0000000561057209 */ /* 0x000fe40007810000 */
[----:B------:R-:W-:Y:S01]  /*5630*/  FMNMX.FTZ R3, R43, R3, !PT ;  /* 0x000000032b037209 */ /* 0x000fe20007810000 */
[----:B------:R-:W-:Y:S01]  /*5640*/  LDSM.16.MT88.4 R36, [R191+0x6800] ;  /* 0x00680000bf24783b */ /* 0x000fe20000004200 */
        /* <DEDUP_REMOVED lines=35> */
[----:B------:R-:W3:Y:S01]  /*5880*/  SHFL.BFLY PT, R71, R3, 0x2, 0x1f ;  /* 0x0c401f0003477f89 */ /* 0x000ee200000e0000 */
[----:B------:R-:W-:Y:S02]  /*5890*/  FMNMX.FTZ R5, R137, R5, !PT ;  /* 0x0000000589057209 */ /* 0x000fe40007810000 */
[----:B--2---:R-:W-:Y:S02]  /*58a0*/  FMNMX.FTZ R73, R73, R7, !PT ;  /* 0x0000000749497209 */ /* 0x004fe40007810000 */
[----:B------:R-:W-:-:S02]  /*58b0*/  FMNMX.FTZ R70, R138, R5, !PT ;  /* 0x000000058a467209 */ /* 0x000fc40007810000 */
[----:B------:R-:W-:Y:S01]  /*58c0*/  FMNMX.FTZ R5, R61, R6, !PT ;  /* 0x000000063d057209 */ /* 0x000fe20007810000 */
[----:B------:R-:W2:Y:S01]  /*58d0*/  SHFL.BFLY PT, R7, R73, 0x1, 0x1f ;  /* 0x0c201f0049077f89 */ /* 0x000ea200000e0000 */
[----:B------:R-:W-:Y:S02]  /*58e0*/  FMNMX.FTZ R70, R140, R70, !PT ;  /* 0x000000468c467209 */ /* 0x000fe40007810000 */
[----:B------:R-:W-:Y:S02]  /*58f0*/  FMNMX.FTZ R5, R62, R5, !PT ;  /* 0x000000053e057209 */ /* 0x000fe40007810000 */
[----:B------:R-:W-:Y:S02]  /*5900*/  FMNMX.FTZ R70, R141, R70, !PT ;  /* 0x000000468d467209 */ /* 0x000fe40007810000 */
[----:B------:R-:W-:-:S03]  /*5910*/  FMNMX.FTZ R5, R128, R5, !PT ;  /* 0x0000000580057209 */ /* 0x000fc60007810000 */
[----:B------:R-:W4:Y:S01]  /*5920*/  SHFL.BFLY PT, R6, R70, 0x2, 0x1f ;  /* 0x0c401f0046067f89 */ /* 0x000f2200000e0000 */
[----:B---3--:R-:W-:Y:S02]  /*5930*/  FMNMX.FTZ R71, R3, R71, !PT ;  /* 0x0000004703477209 */ /* 0x008fe40007810000 */
[----:B------:R-:W-:-:S03]  /*5940*/  FMNMX.FTZ R3, R129, R5, !PT ;  /* 0x0000000581037209 */ /* 0x000fc60007810000 */
[----:B------:R-:W3:Y:S01]  /*5950*/  SHFL.BFLY PT, R8, R71, 0x1, 0x1f ;  /* 0x0c201f0047087f89 */ /* 0x000ee200000e0000 */
[----:B------:R-:W-:Y:S02]  /*5960*/  FMNMX.FTZ R3, R130, R3, !PT ;  /* 0x0000000382037209 */ /* 0x000fe40007810000 */
[----:B--2---:R-:W-:Y:S02]  /*5970*/  FMNMX.FTZ R73, R73, R7, !PT ;  /* 0x0000000749497209 */ /* 0x004fe40007810000 */
[----:B------:R-:W-:Y:S02]  /*5980*/  FMNMX.FTZ R3, R131, R3, !PT ;  /* 0x0000000383037209 */ /* 0x000fe40007810000 */
[----:B------:R-:W-:Y:S02]  /*5990*/  FSETP.NEU.FTZ.AND P0, PT, R73, -INF , PT ;  /* 0xff8000004900780b */ /* 0x000fe40003f1d000 */
[----:B------:R-:W-:Y:S01]  /*59a0*/  FMNMX.FTZ R5, R143, R3, !PT ;  /* 0x000000038f057209 */ /* 0x000fe20007810000 */
[----:B------:R-:W-:-:S03]  /*59b0*/  FMUL.FTZ R3, R73, c[0x0][0x23c] ;  /* 0x00008f0049037a20 */ /* 0x000fc60000410000 */
[----:B------:R-:W-:Y:S02]  /*59c0*/  FMNMX.FTZ R5, R144, R5, !PT ;  /* 0x0000000590057209 */ /* 0x000fe40007810000 */
[----:B------:R-:W-:Y:S02]  /*59d0*/  FSEL R3, R3, RZ, P0 ;  /* 0x000000ff03037208 */ /* 0x000fe40000000000 */
[----:B----4-:R-:W-:Y:S02]  /*59e0*/  FMNMX.FTZ R70, R70, R6, !PT ;  /* 0x0000000646467209 */ /* 0x010fe40007810000 */
[----:B------:R-:W-:Y:S01]  /*59f0*/  FMNMX.FTZ R6, R145, R5, !PT ;  /* 0x0000000591067209 */ /* 0x000fe20007810000 */
[----:B------:R-:W-:Y:S02]  /*5a00*/  FFMA.FTZ R5, R48, c[0x0][0x23c], -R3 ;  /* 0x00008f0030057a23 */ /* 0x000fe40000010803 */
[----:B------:R-:W2:Y:S01]  /*5a10*/  SHFL.BFLY PT, R9, R70, 0x1, 0x1f ;  /* 0x0c201f0046097f89 */ /* 0x000ea200000e0000 */
[----:B------:R-:W-:Y:S01]  /*5a20*/  FMNMX.FTZ R6, R142, R6, !PT ;  /* 0x000000068e067209 */ /* 0x000fe20007810000 */
[----:B------:R4:W-:Y:S01]  /*5a30*/  MUFU.EX2 R222, R5 ;  /* 0x0000000500de7308 */ /* 0x0009e20000000800 */
[----:B---3--:R-:W-:-:S04]  /*5a40*/  FMNMX.FTZ R71, R71, R8, !PT ;  /* 0x0000000847477209 */ /* 0x008fc80007810000 */
[C---:B------:R-:W-:Y:S01]  /*5a50*/  FSETP.NEU.FTZ.AND P0, PT, R71.reuse, -INF , PT ;  /* 0xff8000004700780b */ /* 0x040fe20003f1d000 */
[----:B-1----:R-:W-:-:S05]  /*5a60*/  FMUL.FTZ R13, R71, c[0x0][0x23c] ;  /* 0x00008f00470d7a20 */ /* 0x002fca0000410000 */
[----:B------:R-:W-:Y:S02]  /*5a70*/  FSEL R13, R13, RZ, P0 ;  /* 0x000000ff0d0d7208 */ /* 0x000fe40000000000 */
[----:B----4-:R-:W-:Y:S01]  /*5a80*/  FMNMX.FTZ R5, R147, R6, !PT ;  /* 0x0000000693057209 */ /* 0x010fe20007810000 */
[----:B------:R-:W-:-:S03]  /*5a90*/  FFMA.FTZ R6, R49, c[0x0][0x23c], -R3 ;  /* 0x00008f0031067a23 */ /* 0x000fc60000010803 */
[----:B------:R-:W-:Y:S01]  /*5aa0*/  FMNMX.FTZ R5, R146, R5, !PT ;  /* 0x0000000592057209 */ /* 0x000fe20007810000 */
[----:B------:R1:W3:Y:S01]  /*5ab0*/  MUFU.EX2 R219, R6 ;  /* 0x0000000600db7308 */ /* 0x0002e20000000800 */
[----:B--2---:R-:W-:-:S04]  /*5ac0*/  FMNMX.FTZ R70, R70, R9, !PT ;  /* 0x0000000946467209 */ /* 0x004fc80007810000 */
[C---:B------:R-:W-:Y:S01]  /*5ad0*/  FSETP.NEU.FTZ.AND P0, PT, R70.reuse, -INF , PT ;  /* 0xff8000004600780b */ /* 0x040fe20003f1d000 */
[----:B------:R-:W-:-:S05]  /*5ae0*/  FMUL.FTZ R12, R70, c[0x0][0x23c] ;  /* 0x00008f00460c7a20 */ /* 0x000fca0000410000 */
[----:B------:R-:W-:Y:S02]  /*5af0*/  FSEL R12, R12, RZ, P0 ;  /* 0x000000ff0c0c7208 */ /* 0x000fe40000000000 */
[----:B-1----:R-:W-:Y:S01]  /*5b00*/  FMNMX.FTZ R6, R148, R5, !PT ;  /* 0x0000000594067209 */ /* 0x002fe20007810000 */
[----:B------:R-:W-:Y:S01]  /*5b10*/  FFMA.FTZ R5, R50, c[0x0][0x23c], -R3 ;  /* 0x00008f0032057a23 */ /* 0x000fe20000010803 */
[----:B---3--:R-:W-:Y:S01]  /*5b20*/  F2FP.BF16.PACK_AB R8, R219, R222 ;  /* 0x000000dedb08723e */ /* 0x008fe200000010ff */
[----:B------:R-:W-:Y:S02]  /*5b30*/  FFMA.FTZ R0, R33, c[0x0][0x23c], -R12 ;  /* 0x00008f0021007a23 */ /* 0x000fe4000001080c */
[----:B------:R1:W-:Y:S08]  /*5b40*/  MUFU.EX2 R221, R5 ;  /* 0x0000000500dd7308 */ /* 0x0003f00000000800 */
[----:B------:R2:W-:Y:S01]  /*5b50*/  MUFU.EX2 R185, R0 ;  /* 0x0000000000b97308 */ /* 0x0005e20000000800 */
[----:B-1----:R-:W-:Y:S01]  /*5b60*/  FMNMX.FTZ R5, R149, R6, !PT ;  /* 0x0000000695057209 */ /* 0x002fe20007810000 */
[----:B------:R-:W-:-:S04]  /*5b70*/  FFMA.FTZ R6, R41, c[0x0][0x23c], -R13 ;  /* 0x00008f0029067a23 */ /* 0x000fc8000001080d */
[----:B------:R-:W1:Y:S02]  /*5b80*/  SHFL.BFLY PT, R7, R5, 0x2, 0x1f ;  /* 0x0c401f0005077f89 */ /* 0x000e6400000e0000 */
[----:B------:R3:W-:Y:S01]  /*5b90*/  MUFU.EX2 R218, R6 ;  /* 0x0000000600da7308 */ /* 0x0007e20000000800 */
[----:B--2---:R-:W-:-:S07]  /*5ba0*/  FFMA.FTZ R0, R34, c[0x0][0x23c], -R12 ;  /* 0x00008f0022007a23 */ /* 0x004fce000001080c */
[----:B------:R2:W-:Y:S01]  /*5bb0*/  MUFU.EX2 R186, R0 ;  /* 0x0000000000ba7308 */ /* 0x0005e20000000800 */
[----:B---3--:R-:W-:-:S07]  /*5bc0*/  FFMA.FTZ R6, R42, c[0x0][0x23c], -R13 ;  /* 0x00008f002a067a23 */ /* 0x008fce000001080d */
[----:B------:R3:W4:Y:S01]  /*5bd0*/  MUFU.EX2 R216, R6 ;  /* 0x0000000600d87308 */ /* 0x0007220000000800 */
[----:B-1----:R-:W-:Y:S01]  /*5be0*/  FMNMX.FTZ R5, R5, R7, !PT ;  /* 0x0000000705057209 */ /* 0x002fe20007810000 */
[----:B--2---:R-:W-:Y:S02]  /*5bf0*/  FFMA.FTZ R0, R35, c[0x0][0x23c], -R12 ;  /* 0x00008f0023007a23 */ /* 0x004fe4000001080c */
[----:B------:R-:W-:Y:S04]  /*5c00*/  LDSM.16.MT88.4 R32, [R192+0x6800] ;  /* 0x00680000c020783b */ /* 0x000fe80000004200 */
[----:B------:R1:W2:Y:S01]  /*5c10*/  MUFU.EX2 R214, R0 ;  /* 0x0000000000d67308 */ /* 0x0002a20000000800 */
[----:B---3--:R-:W-:Y:S01]  /*5c20*/  FFMA.FTZ R6, R43, c[0x0][0x23c], -R13 ;  /* 0x00008f002b067a23 */ /* 0x008fe2000001080d */
[----:B----4-:R-:W-:-:S06]  /*5c30*/  F2FP.BF16.PACK_AB R4, R216, R218 ;  /* 0x000000dad804723e */ /* 0x010fcc00000010ff */
[----:B------:R3:W-:Y:S01]  /*5c40*/  MUFU.EX2 R217, R6 ;  /* 0x0000000600d97308 */ /* 0x0007e20000000800 */
[----:B-1----:R-:W-:Y:S01]  /*5c50*/  FFMA.FTZ R0, R53, c[0x0][0x23c], -R3 ;  /* 0x00008f0035007a23 */ /* 0x002fe20000010803 */
[----:B--2---:R-:W-:-:S06]  /*5c60*/  F2FP.BF16.PACK_AB R7, R214, R186 ;  /* 0x000000bad607723e */ /* 0x004fcc00000010ff */
[----:B------:R1:W2:Y:S01]  /*5c70*/  MUFU.EX2 R184, R0 ;  /* 0x0000000000b87308 */ /* 0x0002a20000000800 */
[----:B---3--:R-:W-:-:S07]  /*5c80*/  FFMA.FTZ R6, R44, c[0x0][0x23c], -R13 ;  /* 0x00008f002c067a23 */ /* 0x008fce000001080d */
[----:B------:R3:W4:Y:S01]  /*5c90*/  MUFU.EX2 R220, R6 ;  /* 0x0000000600dc7308 */ /* 0x0007220000000800 */
[----:B-1----:R-:W-:Y:S01]  /*5ca0*/  FFMA.FTZ R0, R54, c[0x0][0x23c], -R3 ;  /* 0x00008f0036007a23 */ /* 0x002fe20000010803 */
[----:B--2---:R-:W-:-:S06]  /*5cb0*/  F2FP.BF16.PACK_AB R10, R184, R221 ;  /* 0x000000ddb80a723e */ /* 0x004fcc00000010ff */
[----:B------:R-:W-:Y:S01]  /*5cc0*/  MUFU.EX2 R187, R0 ;  /* 0x0000000000bb7308 */ /* 0x000fe20000000800 */
[----:B---3--:R-:W-:Y:S02]  /*5cd0*/  FFMA.FTZ R6, R40, c[0x0][0x23c], -R12 ;  /* 0x00008f0028067a23 */ /* 0x008fe4000001080c */
[----:B------:R-:W-:Y:S05]  /*5ce0*/  LDSM.16.MT88.4 R40, [R191+0x6000] ;  /* 0x00600000bf28783b */ /* 0x000fea0000004200 */
[----:B------:R1:W2:Y:S02]  /*5cf0*/  MUFU.EX2 R212, R6 ;  /* 0x0000000600d47308 */ /* 0x0002a40000000800 */
[----:B-1----:R-:W1:Y:S02]  /*5d00*/  SHFL.BFLY PT, R6, R5, 0x1, 0x1f ;  /* 0x0c201f0005067f89 */ /* 0x002e6400000e0000 */
[----:B-1----:R-:W-:-:S02]  /*5d10*/  FMNMX.FTZ R72, R5, R6, !PT ;  /* 0x0000000605487209 */ /* 0x002fc40007810000 */
[----:B----4-:R-:W-:Y:S02]  /*5d20*/  F2FP.BF16.PACK_AB R6, R220, R217 ;  /* 0x000000d9dc06723e */ /* 0x010fe400000010ff */
[C---:B------:R-:W-:Y:S01]  /*5d30*/  FSETP.NEU.FTZ.AND P0, PT, R72.reuse, -INF , PT ;  /* 0xff8000004800780b */ /* 0x040fe20003f1d000 */
[----:B------:R-:W-:Y:S01]  /*5d40*/  FMUL.FTZ R2, R72, c[0x0][0x23c] ;  /* 0x00008f0048027a20 */ /* 0x000fe20000410000 */
[----:B--2---:R-:W-:-:S04]  /*5d50*/  F2FP.BF16.PACK_AB R5, R185, R212 ;  /* 0x000000d4b905723e */ /* 0x004fc800000010ff */
[----:B------:R-:W-:Y:S01]  /*5d60*/  FSEL R0, R2, RZ, P0 ;  /* 0x000000ff02007208 */ /* 0x000fe20000000000 */
[----:B------:R-:W-:Y:S02]  /*5d70*/  FFMA.FTZ R2, R60, c[0x0][0x23c], -R3 ;  /* 0x00008f003c027a23 */ /* 0x000fe40000010803 */
[C---:B------:R-:W-:Y:S02]  /*5d80*/  HMMA.16816.F32.BF16 R80, R4.reuse, R24, RZ ;  /* 0x000000180450723c */ /* 0x040fe400000418ff */
[----:B------:R1:W-:Y:S06]  /*5d90*/  MUFU.EX2 R215, R2 ;  /* 0x0000000200d77308 */ /* 0x0003ec0000000800 */
[C---:B------:R-:W-:Y:S08]  /*5da0*/  HMMA.16816.F32.BF16 R76, R4.reuse, R26, RZ ;  /* 0x0000001a044c723c */ /* 0x040ff000000418ff */
[----:B------:R-:W-:Y:S01]  /*5db0*/  HMMA.16816.F32.BF16 R64, R4, R20, RZ ;  /* 0x000000140440723c */ /* 0x000fe200000418ff */
[----:B-1----:R-:W-:-:S04]  /*5dc0*/  FFMA.FTZ R2, R47, c[0x0][0x23c], -R0 ;  /* 0x00008f002f027a23 */ /* 0x002fc80000010800 */
[----:B------:R1:W-:Y:S03]  /*5dd0*/  MUFU.EX2 R177, R2 ;  /* 0x0000000200b17308 */ /* 0x0003e60000000800 */
[C---:B------:R-:W-:Y:S08]  /*5de0*/  HMMA.16816.F32.BF16 R56, R4.reuse, R16, RZ ;  /* 0x000000100438723c */ /* 0x040ff000000418ff */
[----:B------:R-:W-:Y:S01]  /*5df0*/  HMMA.16816.F32.BF16 R48, R4, R40, RZ ;  /* 0x000000280430723c */ /* 0x000fe200000418ff */
[----:B-1----:R-:W-:-:S07]  /*5e00*/  FFMA.FTZ R2, R52, c[0x0][0x23c], -R0 ;  /* 0x00008f0034027a23 */ /* 0x002fce0000010800 */
[----:B------:R-:W-:Y:S01]  /*5e10*/  HMMA.16816.F32.BF16 R44, R4, R42, RZ ;  /* 0x0000002a042c723c */ /* 0x000fe200000418ff */
[----:B------:R1:W2:Y:S02]  /*5e20*/  MUFU.EX2 R173, R2 ;  /* 0x0000000200ad7308 */ /* 0x0002a40000000800 */
[----:B-1----:R-:W-:Y:S01]  /*5e30*/  FFMA.FTZ R2, R61, c[0x0][0x23c], -R0 ;  /* 0x00008f003d027a23 */ /* 0x002fe20000010800 */
[----:B--2---:R-:W-:-:S05]  /*5e40*/  F2FP.BF16.PACK_AB R9, R173, R177 ;  /* 0x000000b1ad09723e */ /* 0x004fca00000010ff */
[----:B------:R1:W-:Y:S02]  /*5e50*/  MUFU.EX2 R178, R2 ;  /* 0x0000000200b27308 */ /* 0x0003e40000000800 */
[----:B-1----:R-:W-:Y:S02]  /*5e60*/  FFMA.FTZ R2, R62, c[0x0][0x23c], -R0 ;  /* 0x00008f003e027a23 */ /* 0x002fe40000010800 */
[C---:B------:R-:W-:Y:S04]  /*5e70*/  HMMA.16816.F32.BF16 R60, R4.reuse, R22, RZ ;  /* 0x00000016043c723c */ /* 0x040fe800000418ff */
        /* <DEDUP_REMOVED lines=16> */
[C---:B------:R-:W-:Y:S04]  /*5f80*/  HMMA.16816.F32.BF16 R84, R8.reuse, R20, RZ ;  /* 0x000000140854723c */ /* 0x040fe800000418ff */
[----:B------:R1:W3:Y:S04]  /*5f90*/  MUFU.EX2 R181, R2 ;  /* 0x0000000200b57308 */ /* 0x0002e80000000800 */
[C---:B------:R-:W-:Y:S08]  /*5fa0*/  HMMA.16816.F32.BF16 R20, R8.reuse, R16, RZ ;  /* 0x000000100814723c */ /* 0x040ff000000418ff */
[----:B------:R-:W-:Y:S01]  /*5fb0*/  HMMA.16816.F32.BF16 R16, R8, R40, RZ ;  /* 0x000000280810723c */ /* 0x000fe200000418ff */
        /* <DEDUP_REMOVED lines=22> */
[----:B------:R-:W-:Y:S08]  /*6120*/  HMMA.16816.F32.BF16 R44, R4, R38, R44 ;  /* 0x00000026042c723c */ /* 0x000ff0000004182c */
        /* <DEDUP_REMOVED lines=8> */
[----:B--2---:R-:W-:Y:S01]  /*61b0*/  F2FP.BF16.PACK_AB R6, R170, R171 ;  /* 0x000000abaa06723e */ /* 0x004fe200000010ff */
        /* <DEDUP_REMOVED lines=16> */
[C---:B------:R-:W-:Y:S01]  /*62c0*/  HMMA.16816.F32.BF16 R40, R4.reuse, R26, R92 ;  /* 0x0000001a0428723c */ /* 0x040fe2000004185c */
[----:B------:R-:W-:Y:S04]  /*62d0*/  LDSM.16.MT88.4 R24, [R191+0x7000] ;  /* 0x00700000bf18783b */ /* 0x000fe80000004200 */
[----:B------:R-:W-:Y:S03]  /*62e0*/  LDSM.16.MT88.4 R92, [R189+0x7800] ;  /* 0x00780000bd5c783b */ /* 0x000fe60000004200 */
[----:B------:R-:W-:Y:S01]  /*62f0*/  HMMA.16816.F32.BF16 R48, R4, R32, R84 ;  /* 0x000000200430723c */ /* 0x000fe20000041854 */
[----:B-1----:R-:W-:-:S07]  /*6300*/  FFMA.FTZ R2, R117, c[0x0][0x23c], -R13 ;  /* 0x00008f0075027a23 */ /* 0x002fce000001080d */
[C---:B------:R-:W-:Y:S01]  /*6310*/  HMMA.16816.F32.BF16 R32, R4.reuse, R34, R100 ;  /* 0x000000220420723c */ /* 0x040fe20000041864 */
[----:B------:R1:W3:Y:S07]  /*6320*/  MUFU.EX2 R162, R2 ;  /* 0x0000000200a27308 */ /* 0x0002ee0000000800 */
[----:B------:R-:W-:Y:S01]  /*6330*/  HMMA.16816.F32.BF16 R36, R4, R38, R96 ;  /* 0x000000260424723c */ /* 0x000fe20000041860 */
[----:B-1----:R-:W-:-:S04]  /*6340*/  FFMA.FTZ R2, R118, c[0x0][0x23c], -R13 ;  /* 0x00008f0076027a23 */ /* 0x002fc8000001080d */
[----:B------:R1:W-:Y:S02]  /*6350*/  MUFU.EX2 R160, R2 ;  /* 0x0000000200a07308 */ /* 0x0003e40000000800 */
[----:B-1----:R-:W-:Y:S02]  /*6360*/  FFMA.FTZ R2, R119, c[0x0][0x23c], -R13 ;  /* 0x00008f0077027a23 */ /* 0x002fe4000001080d */
[C---:B------:R-:W-:Y:S01]  /*6370*/  HMMA.16816.F32.BF16 R116, R4.reuse, R28, R20 ;  /* 0x0000001c0474723c */ /* 0x040fe20000041814 */
[----:B------:R-:W1:Y:S03]  /*6380*/  LDSM.16.MT88.4 R20, [R190+0x7000] ;  /* 0x00700000be14783b */ /* 0x000e660000004200 */
[----:B------:R4:W5:Y:S04]  /*6390*/  MUFU.EX2 R159, R2 ;  /* 0x00000002009f7308 */ /* 0x0009680000000800 */
[----:B------:R-:W-:Y:S07]  /*63a0*/  HMMA.16816.F32.BF16 R28, R4, R30, R112 ;  /* 0x0000001e041c723c */ /* 0x000fee0000041870 */
[----:B---3--:R-:W-:Y:S01]  /*63b0*/  F2FP.BF16.PACK_AB R4, R162, R161 ;  /* 0x000000a1a204723e */ /* 0x008fe200000010ff */
[----:B----4-:R-:W-:Y:S01]  /*63c0*/  FFMA.FTZ R2, R121, c[0x0][0x23c], -R12 ;  /* 0x00008f0079027a23 */ /* 0x010fe2000001080c */
[----:B-----5:R-:W-:-:S03]  /*63d0*/  F2FP.BF16.PACK_AB R6, R159, R160 ;  /* 0x000000a09f06723e */ /* 0x020fc600000010ff */
[----:B------:R3:W-:Y:S02]  /*63e0*/  MUFU.EX2 R158, R2 ;  /* 0x00000002009e7308 */ /* 0x0007e40000000800 */
[----:B---3--:R-:W-:-:S06]  /*63f0*/  FFMA.FTZ R2, R120, c[0x0][0x23c], -R12 ;  /* 0x00008f0078027a23 */ /* 0x008fcc000001080c */
[----:B------:R3:W4:Y:S02]  /*6400*/  MUFU.EX2 R157, R2 ;  /* 0x00000002009d7308 */ /* 0x0007240000000800 */
[----:B---3--:R-:W-:Y:S01]  /*6410*/  FFMA.FTZ R2, R122, c[0x0][0x23c], -R12 ;  /* 0x00008f007a027a23 */ /* 0x008fe2000001080c */
[----:B----4-:R-:W-:-:S05]  /*6420*/  F2FP.BF16.PACK_AB R5, R157, R158 ;  /* 0x0000009e9d05723e */ /* 0x010fca00000010ff */
[----:B------:R3:W-:Y:S02]  /*6430*/  MUFU.EX2 R156, R2 ;  /* 0x00000002009c7308 */ /* 0x0007e40000000800 */
[----:B---3--:R-:W-:-:S06]  /*6440*/  FFMA.FTZ R2, R124, c[0x0][0x23c], -R12 ;  /* 0x00008f007c027a23 */ /* 0x008fcc000001080c */
[----:B------:R3:W4:Y:S02]  /*6450*/  MUFU.EX2 R155, R2 ;  /* 0x00000002009b7308 */ /* 0x0007240000000800 */
[----:B---3--:R-:W-:Y:S01]  /*6460*/  FFMA.FTZ R2, R139, c[0x0][0x23c], -R3 ;  /* 0x00008f008b027a23 */ /* 0x008fe20000010803 */
[----:B----4-:R-:W-:-:S05]  /*6470*/  F2FP.BF16.PACK_AB R7, R155, R156 ;  /* 0x0000009c9b07723e */ /* 0x010fca00000010ff */
[----:B------:R3:W4:Y:S02]  /*6480*/  MUFU.EX2 R154, R2 ;  /* 0x00000002009a7308 */ /* 0x0007240000000800 */
[C---:B--2---:R-:W-:Y:S01]  /*6490*/  HMMA.16816.F32.BF16 R84, R4.reuse, R16, R108 ;  /* 0x000000100454723c */ /* 0x044fe2000004186c */
[----:B------:R-:W2:Y:S07]  /*64a0*/  LDSM.16.MT88.4 R108, [R192+0x7800] ;  /* 0x00780000c06c783b */ /* 0x000eae0000004200 */
[----:B------:R-:W-:Y:S01]  /*64b0*/  HMMA.16816.F32.BF16 R104, R4, R8, R104 ;  /* 0x000000080468723c */ /* 0x000fe20000041868 */
[----:B---3--:R-:W-:-:S04]  /*64c0*/  FFMA.FTZ R2, R125, c[0x0][0x23c], -R3 ;  /* 0x00008f007d027a23 */ /* 0x008fc80000010803 */
[----:B------:R3:W-:Y:S03]  /*64d0*/  MUFU.EX2 R153, R2 ;  /* 0x0000000200997308 */ /* 0x0007e60000000800 */
[C---:B-1----:R-:W-:Y:S08]  /*64e0*/  HMMA.16816.F32.BF16 R80, R4.reuse, R20, R80 ;  /* 0x000000140450723c */ /* 0x042ff00000041850 */
[----:B------:R-:W-:Y:S01]  /*64f0*/  HMMA.16816.F32.BF16 R64, R4, R24, R64 ;  /* 0x000000180440723c */ /* 0x000fe20000041840 */
[----:B---3--:R-:W-:-:S07]  /*6500*/  FFMA.FTZ R2, R126, c[0x0][0x23c], -R3 ;  /* 0x00008f007e027a23 */ /* 0x008fce0000010803 */
[C---:B------:R-:W-:Y:S01]  /*6510*/  HMMA.16816.F32.BF16 R88, R4.reuse, R18, R76 ;  /* 0x000000120458723c */ /* 0x040fe2000004184c */
[----:B------:R1:W-:Y:S07]  /*6520*/  MUFU.EX2 R152, R2 ;  /* 0x0000000200987308 */ /* 0x0003ee0000000800 */
[C---:B------:R-:W-:Y:S08]  /*6530*/  HMMA.16816.F32.BF16 R60, R4.reuse, R10, R60 ;  /* 0x0000000a043c723c */ /* 0x040ff0000004183c */
[----:B------:R-:W-:Y:S01]  /*6540*/  HMMA.16816.F32.BF16 R56, R4, R22, R56 ;  /* 0x000000160438723c */ /* 0x000fe20000041838 */
[----:B-1----:R-:W-:-:S02]  /*6550*/  FFMA.FTZ R2, R127, c[0x0][0x23c], -R3 ;  /* 0x00008f007f027a23 */ /* 0x002fc40000010803 */
[----:B------:R-:W-:Y:S01]  /*6560*/  FFMA.FTZ R3, R133, c[0x0][0x23c], -R3 ;  /* 0x00008f0085037a23 */ /* 0x000fe20000010803 */
[----:B------:R-:W1:Y:S01]  /*6570*/  LDSM.16.MT88.4 R124, [R190+0x7800] ;  /* 0x00780000be7c783b */ /* 0x000e620000004200 */
[----:B------:R3:W-:Y:S03]  /*6580*/  MUFU.EX2 R151, R2 ;  /* 0x0000000200977308 */ /* 0x0007e60000000800 */
[----:B------:R-:W-:Y:S07]  /*6590*/  HMMA.16816.F32.BF16 R44, R4, R26, R44 ;  /* 0x0000001a042c723c */ /* 0x000fee000004182c */
[----:B------:R-:W-:Y:S01]  /*65a0*/  F2FP.BF16.PACK_AB R4, R168, R169 ;  /* 0x000000a9a804723e */ /* 0x000fe200000010ff */
[----:B------:R5:W-:Y:S01]  /*65b0*/  MUFU.EX2 R240, R3 ;  /* 0x0000000300f07308 */ /* 0x000be20000000800 */
[----:B----4-:R-:W-:Y:S01]  /*65c0*/  F2FP.BF16.PACK_AB R6, R154, R167 ;  /* 0x000000a79a06723e */ /* 0x010fe200000010ff */
[----:B---3--:R-:W-:-:S06]  /*65d0*/  FFMA.FTZ R2, R143, c[0x0][0x23c], -R0 ;  /* 0x00008f008f027a23 */ /* 0x008fcc0000010800 */
[----:B------:R3:W-:Y:S01]  /*65e0*/  MUFU.EX2 R150, R2 ;  /* 0x0000000200967308 */ /* 0x0007e20000000800 */
[----:B-----5:R-:W-:-:S04]  /*65f0*/  FADD.FTZ R3, R222, R219 ;  /* 0x000000dbde037221 */ /* 0x020fc80000010000 */
[----:B------:R-:W-:-:S04]  /*6600*/  FADD.FTZ R3, R221, R3 ;  /* 0x00000003dd037221 */ /* 0x000fc80000010000 */
[----:B------:R-:W-:Y:S02]  /*6610*/  FADD.FTZ R3, R184, R3 ;  /* 0x00000003b8037221 */ /* 0x000fe40000010000 */
[--C-:B---3--:R-:W-:Y:S02]  /*6620*/  FFMA.FTZ R2, R144, c[0x0][0x23c], -R0.reuse ;  /* 0x00008f0090027a23 */ /* 0x108fe40000010800 */
[----:B------:R-:W-:Y:S02]  /*6630*/  FADD.FTZ R3, R187, R3 ;  /* 0x00000003bb037221 */ /* 0x000fe40000010000 */
[----:B------:R3:W4:Y:S02]  /*6640*/  MUFU.EX2 R144, R2 ;  /* 0x0000000200907308 */ /* 0x0007240000000800 */
[----:B------:R-:W-:Y:S02]  /*6650*/  FADD.FTZ R3, R215, R3 ;  /* 0x00000003d7037221 */ /* 0x000fe40000010000 */
[----:B---3--:R-:W-:Y:S01]  /*6660*/  FFMA.FTZ R2, R145, c[0x0][0x23c], -R0 ;  /* 0x00008f0091027a23 */ /* 0x008fe20000010800 */
[----:B----4-:R-:W-:-:S03]  /*6670*/  F2FP.BF16.PACK_AB R5, R144, R150 ;  /* 0x000000969005723e */ /* 0x010fc600000010ff */
[----:B------:R3:W-:Y:S02]  /*6680*/  MUFU.EX2 R75, R2 ;  /* 0x00000002004b7308 */ /* 0x0007e40000000800 */
[----:B---3--:R-:W-:Y:S01]  /*6690*/  FFMA.FTZ R2, R142, c[0x0][0x23c], -R0 ;  /* 0x00008f008e027a23 */ /* 0x008fe20000010800 */
[----:B------:R-:W-:-:S05]  /*66a0*/  F2FP.BF16.PACK_AB R142, R240, R151 ;  /* 0x00000097f08e723e */ /* 0x000fca00000010ff */
[----:B------:R3:W4:Y:S02]  /*66b0*/  MUFU.EX2 R74, R2 ;  /* 0x00000002004a7308 */ /* 0x0007240000000800 */
[----:B---3--:R-:W-:Y:S01]  /*66c0*/  FFMA.FTZ R2, R132, c[0x0][0x23c], -R13 ;  /* 0x00008f0084027a23 */ /* 0x008fe2000001080d */
[----:B----4-:R-:W-:-:S05]  /*66d0*/  F2FP.BF16.PACK_AB R7, R74, R75 ;  /* 0x0000004b4a07723e */ /* 0x010fca00000010ff */
[----:B------:R3:W-:Y:S02]  /*66e0*/  MUFU.EX2 R68, R2 ;  /* 0x0000000200447308 */ /* 0x0007e40000000800 */
[C---:B------:R-:W-:Y:S08]  /*66f0*/  HMMA.16816.F32.BF16 R52, R4.reuse, R16, R52 ;  /* 0x000000100434723c */ /* 0x040ff00000041834 */
[----:B------:R-:W-:Y:S01]  /*6700*/  HMMA.16816.F32.BF16 R40, R4, R18, R40 ;  /* 0x000000120428723c */ /* 0x000fe20000041828 */
[----:B---3--:R-:W-:-:S04]  /*6710*/  FFMA.FTZ R2, R134, c[0x0][0x23c], -R13 ;  /* 0x00008f0086027a23 */ /* 0x008fc8000001080d */
[----:B------:R3:W4:Y:S03]  /*6720*/  MUFU.EX2 R69, R2 ;  /* 0x0000000200457308 */ /* 0x0007260000000800 */
[C---:B------:R-:W-:Y:S08]  /*6730*/  HMMA.16816.F32.BF16 R48, R4.reuse, R8, R48 ;  /* 0x000000080430723c */ /* 0x040ff00000041830 */
[----:B------:R-:W-:Y:S01]  /*6740*/  HMMA.16816.F32.BF16 R32, R4, R10, R32 ;  /* 0x0000000a0420723c */ /* 0x000fe20000041820 */
[----:B------:R-:W5:Y:S01]  /*6750*/  LDSM.16.MT88.4 R8, [R191+0x7800] ;  /* 0x00780000bf08783b */ /* 0x000f620000004200 */
[----:B---3--:R-:W-:-:S06]  /*6760*/  FFMA.FTZ R2, R135, c[0x0][0x23c], -R13 ;  /* 0x00008f0087027a23 */ /* 0x008fcc000001080d */
[C---:B------:R-:W-:Y:S01]  /*6770*/  HMMA.16816.F32.BF16 R112, R4.reuse, R20, R116 ;  /* 0x000000140470723c */ /* 0x040fe20000041874 */
[----:B------:R3:W-:Y:S07]  /*6780*/  MUFU.EX2 R16, R2 ;  /* 0x0000000200107308 */ /* 0x0007ee0000000800 */
[C---:B------:R-:W-:Y:S08]  /*6790*/  HMMA.16816.F32.BF16 R28, R4.reuse, R22, R28 ;  /* 0x00000016041c723c */ /* 0x040ff0000004181c */
[----:B------:R-:W-:Y:S01]  /*67a0*/  HMMA.16816.F32.BF16 R128, R4, R24, R128 ;  /* 0x000000180480723c */ /* 0x000fe20000041880 */
[----:B---3--:R-:W-:Y:S01]  /*67b0*/  FFMA.FTZ R2, R136, c[0x0][0x23c], -R13 ;  /* 0x00008f0088027a23 */ /* 0x008fe2000001080d */
[----:B----4-:R-:W-:-:S03]  /*67c0*/  F2FP.BF16.PACK_AB R136, R69, R68 ;  /* 0x000000444588723e */ /* 0x010fc600000010ff */
[----:B------:R3:W4:Y:S03]  /*67d0*/  MUFU.EX2 R243, R2 ;  /* 0x0000000200f37308 */ /* 0x0007260000000800 */
[----:B------:R-:W-:Y:S07]  /*67e0*/  HMMA.16816.F32.BF16 R36, R4, R26, R36 ;  /* 0x0000001a0424723c */ /* 0x000fee0000041824 */
[----:B------:R-:W-:-:S02]  /*67f0*/  FADD.FTZ R4, R212, R185 ;  /* 0x000000b9d4047221 */ /* 0x000fc40000010000 */
[----:B------:R-:W-:Y:S02]  /*6800*/  FADD.FTZ R5, R171, R3 ;  /* 0x00000003ab057221 */ /* 0x000fe40000010000 */
[----:B------:R-:W-:Y:S02]  /*6810*/  FADD.FTZ R4, R186, R4 ;  /* 0x00000004ba047221 */ /* 0x000fe40000010000 */
[----:B---3--:R-:W-:Y:S02]  /*6820*/  FFMA.FTZ R2, R137, c[0x0][0x23c], -R12 ;  /* 0x00008f0089027a23 */ /* 0x008fe4000001080c */
[----:B------:R-:W-:Y:S02]  /*6830*/  FADD.FTZ R4, R214, R4 ;  /* 0x00000004d6047221 */ /* 0x000fe40000010000 */
[----:B------:R3:W-:Y:S02]  /*6840*/  MUFU.EX2 R15, R2 ;  /* 0x00000002000f7308 */ /* 0x0007e40000000800 */
[----:B------:R-:W-:-:S04]  /*6850*/  FADD.FTZ R4, R172, R4 ;  /* 0x00000004ac047221 */ /* 0x000fc80000010000 */
[----:B------:R-:W-:Y:S02]  /*6860*/  FADD.FTZ R4, R176, R4 ;  /* 0x00000004b0047221 */ /* 0x000fe40000010000 */
[----:B---3--:R-:W-:Y:S01]  /*6870*/  FFMA.FTZ R2, R138, c[0x0][0x23c], -R12 ;  /* 0x00008f008a027a23 */ /* 0x008fe2000001080c */
[----:B----4-:R-:W-:-:S03]  /*6880*/  F2FP.BF16.PACK_AB R138, R243, R16 ;  /* 0x00000010f38a723e */ /* 0x010fc600000010ff */
[----:B------:R3:W4:Y:S02]  /*6890*/  MUFU.EX2 R14, R2 ;  /* 0x00000002000e7308 */ /* 0x0007240000000800 */
[----:B---3--:R-:W-:Y:S01]  /*68a0*/  FFMA.FTZ R2, R140, c[0x0][0x23c], -R12 ;  /* 0x00008f008c027a23 */ /* 0x008fe2000001080c */
[----:B----4-:R-:W-:Y:S02]  /*68b0*/  F2FP.BF16.PACK_AB R137, R14, R15 ;  /* 0x0000000f0e89723e */ /* 0x010fe400000010ff */
[----:B------:R-:W-:-:S03]  /*68c0*/  F2FP.BF16.PACK_AB R140, R152, R153 ;  /* 0x00000099988c723e */ /* 0x000fc600000010ff */
[----:B------:R3:W-:Y:S02]  /*68d0*/  MUFU.EX2 R13, R2 ;  /* 0x00000002000d7308 */ /* 0x0007e40000000800 */
[----:B---3--:R-:W-:-:S06]  /*68e0*/  FFMA.FTZ R2, R141, c[0x0][0x23c], -R12 ;  /* 0x00008f008d027a23 */ /* 0x008fcc000001080c */
[----:B------:R3:W4:Y:S02]  /*68f0*/  MUFU.EX2 R242, R2 ;  /* 0x0000000200f27308 */ /* 0x0007240000000800 */
[----:B---3--:R-:W-:Y:S01]  /*6900*/  FFMA.FTZ R2, R147, c[0x0][0x23c], -R0 ;  /* 0x00008f0093027a23 */ /* 0x008fe20000010800 */
[----:B----4-:R-:W-:-:S05]  /*6910*/  F2FP.BF16.PACK_AB R139, R242, R13 ;  /* 0x0000000df28b723e */ /* 0x010fca00000010ff */
[----:B------:R3:W-:Y:S02]  /*6920*/  MUFU.EX2 R12, R2 ;  /* 0x00000002000c7308 */ /* 0x0007e40000000800 */
[C---:B--2---:R-:W-:Y:S08]  /*6930*/  HMMA.16816.F32.BF16 R100, R136.reuse, R108, R104 ;  /* 0x0000006c8864723c */ /* 0x044ff00000041868 */
[----:B-1----:R-:W-:Y:S01]  /*6940*/  HMMA.16816.F32.BF16 R116, R136, R124, R80 ;  /* 0x0000007c8874723c */ /* 0x002fe20000041850 */
[----:B---3--:R-:W-:-:S04]  /*6950*/  FFMA.FTZ R2, R146, c[0x0][0x23c], -R0 ;  /* 0x00008f0092027a23 */ /* 0x008fc80000010800 */
        /* <DEDUP_REMOVED lines=10> */
[----:B-----5:R-:W-:Y:S01]  /*6a00*/  HMMA.16816.F32.BF16 R132, R136, R8, R64 ;  /* 0x000000088884723c */ /* 0x020fe20000041840 */
        /* <DEDUP_REMOVED lines=62> */
[----:B------:R-:W-:Y:S01]  /*6df0*/  BAR.SYNC.DEFER_BLOCKING 0x0 ;  /* 0x0000000000007b1d */ /* 0x000fe20000010000 */
[----:B------:R-:W-:Y:S01]  /*6e00*/  ISETP.GE.AND P0, PT, R250, c[0x0][0x220], PT ;  /* 0x00008800fa007a0c */ /* 0x000fe20003f06270 */
[----:B------:R-:W-:Y:S01]  /*6e10*/  IMAD R0, R227, R184, RZ ;  /* 0x000000b8e3007224 */ /* 0x000fe200078e02ff */
[----:B------:R-:W-:Y:S01]  /*6e20*/  SHF.R.S32.HI R4, RZ, 0x1f, R184 ;  /* 0x0000001fff047819 */ /* 0x000fe200000114b8 */
[----:B------:R-:W-:Y:S01]  /*6e30*/  IMAD.WIDE.U32 R2, R184, R226, R228 ;  /* 0x000000e2b8027225 */ /* 0x000fe200078e00e4 */
[----:B------:R-:W-:-:S03]  /*6e40*/  P2R R229, PR, RZ, 0x1 ;  /* 0x00000001ffe57803 */ /* 0x000fc60000000000 */
[----:B------:R-:W-:Y:S02]  /*6e50*/  IMAD R0, R4, R226, R0 ;  /* 0x000000e204007224 */ /* 0x000fe400078e0200 */
[----:B------:R-:W-:-:S04]  /*6e60*/  IMAD.WIDE.U32 R12, R223, c[0x0][0x1a0], RZ ;  /* 0x00006800df0c7a25 */ /* 0x000fc800078e00ff */
[----:B------:R-:W-:Y:S01]  /*6e70*/  IMAD.IADD R3, R3, 0x1, R0 ;  /* 0x0000000103037824 */ /* 0x000fe200078e0200 */
[----:B------:R-:W-:Y:S01]  /*6e80*/  @!P0 IADD3 R0, P3, R225, R2, RZ ;  /* 0x00000002e1008210 */ /* 0x000fe20007f7e0ff */
[----:B------:R-:W-:Y:S01]  /*6e90*/  IMAD.MOV.U32 R14, RZ, RZ, c[0x0][0x1a4] ;  /* 0x00006900ff0e7624 */ /* 0x000fe200078e00ff */
[C---:B------:R-:W-:Y:S01]  /*6ea0*/  @!P0 IADD3 R4, P1, R2.reuse, R12, RZ ;  /* 0x0000000c02048210 */ /* 0x040fe20007f3e0ff */
[----:B------:R-:W-:Y:S01]  /*6eb0*/  @!P0 IMAD.MOV.U32 R5, RZ, RZ, 0x30 ;  /* 0x00000030ff058424 */ /* 0x000fe200078e00ff */
[----:B------:R-:W-:Y:S01]  /*6ec0*/  @!P0 LEA R10, P4, R2, c[0x0][0x170], 0x1 ;  /* 0x00005c00020a8a11 */ /* 0x000fe200078808ff */
[----:B------:R-:W-:Y:S01]  /*6ed0*/  IMAD.SHL.U32 R6, R14, 0x20, RZ ;  /* 0x000000200e067824 */ /* 0x000fe200078e00ff */
[----:B------:R-:W-:Y:S01]  /*6ee0*/  @!P0 LEA R8, P2, R0, c[0x0][0x170], 0x1 ;  /* 0x00005c0000088a11 */ /* 0x000fe200078408ff */
[--C-:B------:R-:W-:Y:S01]  /*6ef0*/  @!P0 IMAD.X R7, R224, 0x1, R3.reuse, P3 ;  /* 0x00000001e0078824 */ /* 0x100fe200018e0603 */
[--C-:B------:R-:W-:Y:S01]  /*6f00*/  @!P0 LEA.HI.X R11, R2, c[0x0][0x174], R3.reuse, 0x1, P4 ;  /* 0x00005d00020b8a11 */ /* 0x100fe200020f0c03 */
[----:B------:R-:W-:Y:S01]  /*6f10*/  @P0 STS.128 [R211+0x6000], RZ ;  /* 0x006000ffd3000388 */ /* 0x000fe20000000c00 */
[----:B------:R-:W-:Y:S01]  /*6f20*/  @!P0 IADD3.X R12, R3, R13, R6, P1, !PT ;  /* 0x0000000d030c8210 */ /* 0x000fe20000ffe406 */
[----:B------:R-:W-:Y:S01]  /*6f30*/  @!P0 IMAD.WIDE.U32 R2, R5, c[0x0][0x1a0], R2 ;  /* 0x0000680005028a25 */ /* 0x000fe200078e0002 */
[----:B------:R-:W-:Y:S01]  /*6f40*/  @!P0 LEA.HI.X R9, R0, c[0x0][0x174], R7, 0x1, P2 ;  /* 0x00005d0000098a11 */ /* 0x000fe200010f0c07 */
[----:B------:R-:W-:Y:S01]  /*6f50*/  @!PT LDS RZ, [RZ] ;  /* 0x00000000fffff984 */ /* 0x000fe20000000800 */
[----:B------:R-:W-:Y:S01]  /*6f60*/  @!PT LDS RZ, [RZ] ;  /* 0x00000000fffff984 */ /* 0x000fe20000000800 */
[----:B------:R-:W-:Y:S01]  /*6f70*/  @!PT LDS RZ, [RZ] ;  /* 0x00000000fffff984 */ /* 0x000fe20000000800 */
[----:B------:R1:W-:Y:S01]  /*6f80*/  @!P0 LDGSTS.E.BYPASS.LTC128B.128 [R211+0x6000], [R10.64] ;  /* 0x060000000ad38fae */ /* 0x0003e2000b901d46 */
[----:B------:R-:W-:Y:S01]  /*6f90*/  @!P0 LEA R6, P1, R4, c[0x0][0x170], 0x1 ;  /* 0x00005c0004068a11 */ /* 0x000fe200078208ff */
[----:B------:R-:W-:-:S02]  /*6fa0*/  @!P0 IMAD R0, R14, 0x30, RZ ;  /* 0x000000300e008824 */ /* 0x000fc400078e02ff */
[----:B------:R-:W-:Y:S01]  /*6fb0*/  @P0 STS.128 [R211+0x6800], RZ ;  /* 0x006800ffd3000388 */ /* 0x000fe20000000c00 */
[----:B------:R-:W-:Y:S01]  /*6fc0*/  @!P0 LEA.HI.X R7, R4, c[0x0][0x174], R12, 0x1, P1 ;  /* 0x00005d0004078a11 */ /* 0x000fe200008f0c0c */
[----:B------:R-:W-:Y:S01]  /*6fd0*/  @!P0 IMAD.IADD R0, R0, 0x1, R3 ;  /* 0x0000000100008824 */ /* 0x000fe200078e0203 */
[C---:B------:R-:W-:Y:S01]  /*6fe0*/  @!P0 LEA R4, P1, R2.reuse, c[0x0][0x170], 0x1 ;  /* 0x00005c0002048a11 */ /* 0x040fe200078208ff */
[----:B------:R-:W-:Y:S01]  /*6ff0*/  @!PT LDS RZ, [RZ] ;  /* 0x00000000fffff984 */ /* 0x000fe20000000800 */
[----:B------:R-:W-:Y:S01]  /*7000*/  @!PT LDS RZ, [RZ] ;  /* 0x00000000fffff984 */ /* 0x000fe20000000800 */
[----:B------:R-:W-:Y:S01]  /*7010*/  @!PT LDS RZ, [RZ] ;  /* 0x00000000fffff984 */ /* 0x000fe20000000800 */
[----:B------:R1:W-:Y:S03]  /*7020*/  @!P0 LDGSTS.E.BYPASS.LTC128B.128 [R211+0x6800], [R8.64] ;  /* 0x0680000008d38fae */ /* 0x0003e6000b901d46 */
[----:B------:R-:W-:Y:S01]  /*7030*/  @!P0 LEA.HI.X R5, R2, c[0x0][0x174], R0, 0x1, P1 ;  /* 0x00005d0002058a11 */ /* 0x000fe200008f0c00 */
        /* <DEDUP_REMOVED lines=12> */
[----:B------:R-:W4:Y:S04]  /*7100*/  LDSM.16.M88.4 R12, [R195+0x2000] ;  /* 0x00200000c30c783b */ /* 0x000f280000000200 */
[----:B-1----:R-:W-:Y:S04]  /*7110*/  LDSM.16.M88.4 R8, [R198] ;  /* 0x00000000c608783b */ /* 0x002fe80000000200 */
[----:B------:R-:W1:Y:S04]  /*7120*/  LDSM.16.M88.4 R40, [R194+0x4000] ;  /* 0x00400000c228783b */ /* 0x000e680000000200 */
[----:B------:R-:W-:Y:S04]  /*7130*/  LDSM.16.M88.4 R52, [R199] ;  /* 0x00000000c734783b */ /* 0x000fe80000000200 */
[----:B--2---:R-:W2:Y:S04]  /*7140*/  LDSM.16.M88.4 R4, [R198+0x2000] ;  /* 0x00200000c604783b */ /* 0x004ea80000000200 */
[----:B------:R-:W5:Y:S04]  /*7150*/  LDSM.16.M88.4 R32, [R196] ;  /* 0x00000000c420783b */ /* 0x000f680000000200 */
[----:B------:R-:W2:Y:S04]  /*7160*/  LDSM.16.M88.4 R56, [R188+0x4800] ;  /* 0x00480000bc38783b */ /* 0x000ea80000000200 */
[----:B------:R-:W2:Y:S04]  /*7170*/  LDSM.16.M88.4 R48, [R188+0x5000] ;  /* 0x00500000bc30783b */ /* 0x000ea80000000200 */
[----:B------:R-:W-:Y:S01]  /*7180*/  LDSM.16.M88.4 R28, [R196+0x2000] ;  /* 0x00200000c41c783b */ /* 0x000fe20000000200 */
[-C--:B---3--:R-:W-:Y:S03]  /*7190*/  HMMA.16816.F32.BF16 R24, R16, R20.reuse, RZ ;  /* 0x000000141018723c */ /* 0x088fe600000418ff */
[----:B------:R-:W-:Y:S04]  /*71a0*/  LDSM.16.M88.4 R44, [R188+0x5800] ;  /* 0x00580000bc2c783b */ /* 0x000fe80000000200 */
[----:B------:R-:W-:Y:S01]  /*71b0*/  LDSM.16.M88.4 R60, [R193] ;  /* 0x00000000c13c783b */ /* 0x000fe20000000200 */
[C---:B----4-:R-:W-:Y:S03]  /*71c0*/  HMMA.16816.F32.BF16 R36, R12.reuse, R20, RZ ;  /* 0x000000140c24723c */ /* 0x050fe600000418ff */
[----:B------:R-:W0:Y:S05]  /*71d0*/  LDGDEPBAR ;  /* 0x00000000000079af */ /* 0x000e2a0000000000 */
[----:B------:R-:W-:Y:S08]  /*71e0*/  HMMA.16816.F32.BF16 R148, R12, R22, RZ ;  /* 0x000000160c94723c */ /* 0x000ff000000418ff */
[----:B-1----:R-:W-:Y:S01]  /*71f0*/  HMMA.16816.F32.BF16 R64, R8, R40, R24 ;  /* 0x000000280840723c */ /* 0x002fe20000041818 */
[----:B------:R-:W-:Y:S07]  /*7200*/  LDSM.16.M88.4 R24, [R197] ;  /* 0x00000000c518783b */ /* 0x000fee0000000200 */
[----:B------:R-:W-:Y:S01]  /*7210*/  HMMA.16816.F32.BF16 R76, R16, R22, RZ ;  /* 0x00000016104c723c */ /* 0x000fe200000418ff */
[----:B------:R-:W-:Y:S07]  /*7220*/  LDSM.16.M88.4 R20, [R197+0x2000] ;  /* 0x00200000c514783b */ /* 0x000fee0000000200 */
[----:B--2---:R-:W-:Y:S01]  /*7230*/  HMMA.16816.F32.BF16 R144, R4, R40, R36 ;  /* 0x000000280490723c */ /* 0x004fe20000041824 */
[----:B------:R-:W1:Y:S07]  /*7240*/  LDSM.16.M88.4 R36, [R194+0x4800] ;  /* 0x00480000c224783b */ /* 0x000e6e0000000200 */
[----:B-----5:R-:W-:Y:S08]  /*7250*/  HMMA.16816.F32.BF16 R152, R32, R52, R64 ;  /* 0x000000342098723c */ /* 0x020ff00000041840 */
[-C--:B------:R-:W-:Y:S08]  /*7260*/  HMMA.16816.F32.BF16 R156, R4, R42.reuse, R148 ;  /* 0x0000002a049c723c */ /* 0x080ff00000041894 */
[----:B------:R-:W-:Y:S08]  /*7270*/  HMMA.16816.F32.BF16 R76, R8, R42, R76 ;  /* 0x0000002a084c723c */ /* 0x000ff0000004184c */
[-C--:B------:R-:W-:Y:S08]  /*7280*/  HMMA.16816.F32.BF16 R64, R16, R56.reuse, RZ ;  /* 0x000000381040723c */ /* 0x080ff000000418ff */
[C---:B------:R-:W-:Y:S08]  /*7290*/  HMMA.16816.F32.BF16 R40, R12.reuse, R56, RZ ;  /* 0x000000380c28723c */ /* 0x040ff000000418ff */
[C---:B------:R-:W-:Y:S08]  /*72a0*/  HMMA.16816.F32.BF16 R160, R12.reuse, R48, RZ ;  /* 0x000000300ca0723c */ /* 0x040ff000000418ff */
[----:B------:R-:W-:Y:S08]  /*72b0*/  HMMA.16816.F32.BF16 R172, R12, R50, RZ ;  /* 0x000000320cac723c */ /* 0x000ff000000418ff */
[C---:B------:R-:W-:Y:S08]  /*72c0*/  HMMA.16816.F32.BF16 R180, R16.reuse, R48, RZ ;  /* 0x0000003010b4723c */ /* 0x040ff000000418ff */
[----:B------:R-:W-:Y:S08]  /*72d0*/  HMMA.16816.F32.BF16 R216, R16, R50, RZ ;  /* 0x0000003210d8723c */ /* 0x000ff000000418ff */
[-C--:B-1----:R-:W-:Y:S08]  /*72e0*/  HMMA.16816.F32.BF16 R48, R8, R36.reuse, R64 ;  /* 0x000000240830723c */ /* 0x082ff00000041840 */
[----:B------:R-:W-:Y:S08]  /*72f0*/  HMMA.16816.F32.BF16 R64, R4, R36, R40 ;  /* 0x000000240440723c */ /* 0x000ff00000041828 */
[C---:B------:R-:W-:Y:S08]  /*7300*/  HMMA.16816.F32.BF16 R144, R28.reuse, R52, R144 ;  /* 0x000000341c90723c */ /* 0x040ff00000041890 */
[-C--:B------:R-:W-:Y:S08]  /*7310*/  HMMA.16816.F32.BF16 R40, R28, R54.reuse, R156 ;  /* 0x000000361c28723c */ /* 0x080ff0000004189c */
[----:B------:R-:W-:Y:S08]  /*7320*/  HMMA.16816.F32.BF16 R52, R32, R54, R76 ;  /* 0x000000362034723c */ /* 0x000ff0000004184c */
[C---:B------:R-:W-:Y:S08]  /*7330*/  HMMA.16816.F32.BF16 R168, R12.reuse, R44, RZ ;  /* 0x0000002c0ca8723c */ /* 0x040ff000000418ff */
[----:B------:R-:W-:Y:S08]  /*7340*/  HMMA.16816.F32.BF16 R164, R12, R46, RZ ;  /* 0x0000002e0ca4723c */ /* 0x000ff000000418ff */
[C---:B------:R-:W-:Y:S08]  /*7350*/  HMMA.16816.F32.BF16 R176, R16.reuse, R44, RZ ;  /* 0x0000002c10b0723c */ /* 0x040ff000000418ff */
[----:B------:R-:W-:Y:S01]  /*7360*/  HMMA.16816.F32.BF16 R212, R16, R46, RZ ;  /* 0x0000002e10d4723c */ /* 0x000fe200000418ff */
[----:B------:R-:W1:Y:S07]  /*7370*/  LDSM.16.M88.4 R44, [R202] ;  /* 0x00000000ca2c783b */ /* 0x000e6e0000000200 */
[-C--:B------:R-:W-:Y:S08]  /*7380*/  HMMA.16816.F32.BF16 R148, R12, R58.reuse, RZ ;  /* 0x0000003a0c94723c */ /* 0x080ff000000418ff */
[----:B------:R-:W-:Y:S01]  /*7390*/  HMMA.16816.F32.BF16 R56, R16, R58, RZ ;  /* 0x0000003a1038723c */ /* 0x000fe200000418ff */
[----:B------:R-:W2:Y:S07]  /*73a0*/  LDSM.16.M88.4 R16, [R194+0x5800] ;  /* 0x00580000c210783b */ /* 0x000eae0000000200 */
[-C--:B------:R-:W-:Y:S08]  /*73b0*/  HMMA.16816.F32.BF16 R152, R24, R60.reuse, R152 ;  /* 0x0000003c1898723c */ /* 0x080ff00000041898 */
[----:B------:R-:W-:Y:S08]  /*73c0*/  HMMA.16816.F32.BF16 R12, R20, R60, R144 ;  /* 0x0000003c140c723c */ /* 0x000ff00000041890 */
[-C--:B------:R-:W-:Y:S08]  /*73d0*/  HMMA.16816.F32.BF16 R52, R24, R62.reuse, R52 ;  /* 0x0000003e1834723c */ /* 0x080ff00000041834 */
[----:B------:R-:W-:Y:S01]  /*73e0*/  HMMA.16816.F32.BF16 R60, R20, R62, R40 ;  /* 0x0000003e143c723c */ /* 0x000fe20000041828 */
[----:B------:R-:W3:Y:S01]  /*73f0*/  LDSM.16.M88.4 R40, [R193+0x800] ;  /* 0x00080000c128783b */ /* 0x000ee20000000200 */
[----:B------:R-:W-:-:S02]  /*7400*/  FMUL.FTZ R152, R152, c[0x0][0x2ec] ;  /* 0x0000bb0098987a20 */ /* 0x000fc40000410000 */
[----:B------:R-:W-:Y:S02]  /*7410*/  FMUL.FTZ R153, R153, c[0x0][0x2ec] ;  /* 0x0000bb0099997a20 */ /* 0x000fe40000410000 */
[----:B------:R-:W-:Y:S01]  /*7420*/  FMUL.FTZ R154, R154, c[0x0][0x2ec] ;  /* 0x0000bb009a9a7a20 */ /* 0x000fe20000410000 */
[----:B------:R-:W4:Y:S01]  /*7430*/  MUFU.TANH R227, R152 ;  /* 0x0000009800e37308 */ /* 0x000f220000002400 */
[-C--:B------:R-:W-:Y:S01]  /*7440*/  HMMA.16816.F32.BF16 R148, R4, R38.reuse, R148 ;  /* 0x000000260494723c */ /* 0x080fe20000041894 */
[----:B------:R-:W-:Y:S02]  /*7450*/  FMUL.FTZ R12, R12, c[0x0][0x2ec] ;  /* 0x0000bb000c0c7a20 */ /* 0x000fe40000410000 */
[----:B------:R-:W-:Y:S02]  /*7460*/  FMUL.FTZ R13, R13, c[0x0][0x2ec] ;  /* 0x0000bb000d0d7a20 */ /* 0x000fe40000410000 */
[----:B------:R-:W-:Y:S02]  /*7470*/  FMUL.FTZ R14, R14, c[0x0][0x2ec] ;  /* 0x0000bb000e0e7a20 */ /* 0x000fe40000410000 */
[----:B------:R-:W-:Y:S01]  /*7480*/  FMUL.FTZ R15, R15, c[0x0][0x2ec] ;  /* 0x0000bb000f0f7a20 */ /* 0x000fe20000410000 */
[----:B------:R-:W-:Y:S01]  /*7490*/  HMMA.16816.F32.BF16 R56, R8, R38, R56 ;  /* 0x000000260838723c */ /* 0x000fe20000041838 */
[----:B------:R-:W5:Y:S01]  /*74a0*/  LDSM.16.M88.4 R36, [R194+0x5000] ;  /* 0x00500000c224783b */ /* 0x000f620000000200 */
[----:B------:R-:W-:Y:S01]  /*74b0*/  MUFU.TANH R187, R12 ;  /* 0x0000000c00bb7308 */ /* 0x000fe20000002400 */
[----:B------:R-:W-:-:S02]  /*74c0*/  FMUL.FTZ R52, R52, c[0x0][0x2ec] ;  /* 0x0000bb0034347a20 */ /* 0x000fc40000410000 */
[----:B------:R-:W-:Y:S02]  /*74d0*/  FMUL.FTZ R53, R53, c[0x0][0x2ec] ;  /* 0x0000bb0035357a20 */ /* 0x000fe40000410000 */
[----:B------:R-:W-:Y:S01]  /*74e0*/  FMUL.FTZ R54, R54, c[0x0][0x2ec] ;  /* 0x0000bb0036367a20 */ /* 0x000fe20000410000 */
[----:B-1----:R-:W-:Y:S01]  /*74f0*/  HMMA.16816.F32.BF16 R48, R32, R44, R48 ;  /* 0x0000002c2030723c */ /* 0x002fe20000041830 */
[----:B------:R-:W-:Y:S01]  /*7500*/  FMUL.FTZ R55, R55, c[0x0][0x2ec] ;  /* 0x0000bb0037377a20 */ /* 0x000fe20000410000 */
[----:B------:R-:W-:Y:S01]  /*7510*/  MUFU.TANH R224, R13 ;  /* 0x0000000d00e07308 */ /* 0x000fe20000002400 */
[----:B------:R-:W-:Y:S02]  /*7520*/  FMUL.FTZ R155, R155, c[0x0][0x2ec] ;  /* 0x0000bb009b9b7a20 */ /* 0x000fe40000410000 */
[----:B------:R-:W-:Y:S02]  /*7530*/  FMUL.FTZ R60, R60, c[0x0][0x2ec] ;  /* 0x0000bb003c3c7a20 */ /* 0x000fe40000410000 */
[----:B------:R-:W-:Y:S01]  /*7540*/  FMUL.FTZ R61, R61, c[0x0][0x2ec] ;  /* 0x0000bb003d3d7a20 */ /* 0x000fe20000410000 */
[----:B--2---:R-:W-:Y:S01]  /*7550*/  HMMA.16816.F32.BF16 R168, R4, R16, R168 ;  /* 0x0000001004a8723c */ /* 0x004fe200000418a8 */
[----:B------:R-:W-:Y:S01]  /*7560*/  FMUL.FTZ R62, R62, c[0x0][0x2ec] ;  /* 0x0000bb003e3e7a20 */ /* 0x000fe20000410000 */
[----:B------:R-:W-:Y:S01]  /*7570*/  MUFU.TANH R185, R14 ;  /* 0x0000000e00b97308 */ /* 0x000fe20000002400 */
[----:B------:R-:W-:-:S05]  /*7580*/  FMUL.FTZ R63, R63, c[0x0][0x2ec] ;  /* 0x0000bb003f3f7a20 */ /* 0x000fca0000410000 */
[----:B------:R-:W-:Y:S02]  /*7590*/  HMMA.16816.F32.BF16 R144, R4, R18, R164 ;  /* 0x000000120490723c */ /* 0x000fe400000418a4 */
[----:B------:R1:W-:Y:S06]  /*75a0*/  MUFU.TANH R221, R15 ;  /* 0x0000000f00dd7308 */ /* 0x0003ec0000002400 */
[----:B---3--:R-:W-:Y:S02]  /*75b0*/  HMMA.16816.F32.BF16 R48, R24, R40, R48 ;  /* 0x000000281830723c */ /* 0x008fe40000041830 */
[----:B------:R-:W-:Y:S06]  /*75c0*/  MUFU.TANH R220, R52 ;  /* 0x0000003400dc7308 */ /* 0x000fec0000002400 */
[----:B-----5:R-:W-:Y:S02]  /*75d0*/  HMMA.16816.F32.BF16 R76, R4, R36, R160 ;  /* 0x00000024044c723c */ /* 0x020fe400000418a0 */
[----:B------:R-:W-:Y:S06]  /*75e0*/  MUFU.TANH R226, R53 ;  /* 0x0000003500e27308 */ /* 0x000fec0000002400 */
[----:B-1----:R-:W-:Y:S02]  /*75f0*/  HMMA.16816.F32.BF16 R12, R28, R44, R64 ;  /* 0x0000002c1c0c723c */ /* 0x002fe40000041840 */
[----:B------:R-:W-:Y:S06]  /*7600*/  MUFU.TANH R161, R54 ;  /* 0x0000003600a17308 */ /* 0x000fec0000002400 */
[----:B------:R-:W-:Y:S01]  /*7610*/  FMUL.FTZ R0, R49, c[0x0][0x2ec] ;  /* 0x0000bb0031007a20 */ /* 0x000fe20000410000 */
[----:B------:R-:W-:Y:S01]  /*7620*/  HMMA.16816.F32.BF16 R64, R4, R38, R172 ;  /* 0x000000260440723c */ /* 0x000fe200000418ac */
[----:B------:R1:W-:Y:S01]  /*7630*/  MUFU.TANH R222, R55 ;  /* 0x0000003700de7308 */ /* 0x0003e20000002400 */
[----:B------:R-:W-:-:S06]  /*7640*/  FMUL.FTZ R48, R48, c[0x0][0x2ec] ;  /* 0x0000bb0030307a20 */ /* 0x000fcc0000410000 */
[----:B------:R-:W-:Y:S01]  /*7650*/  HMMA.16816.F32.BF16 R4, R32, R46, R56 ;  /* 0x0000002e2004723c */ /* 0x000fe20000041838 */
[----:B------:R2:W-:Y:S07]  /*7660*/  MUFU.TANH R163, R0 ;  /* 0x0000000000a37308 */ /* 0x0005ee0000002400 */
[----:B------:R-:W-:Y:S01]  /*7670*/  HMMA.16816.F32.BF16 R56, R8, R36, R180 ;  /* 0x000000240838723c */ /* 0x000fe200000418b4 */
[----:B------:R-:W-:Y:S07]  /*7680*/  MUFU.TANH R159, R48 ;  /* 0x00000030009f7308 */ /* 0x000fee0000002400 */
[----:B-1----:R-:W-:Y:S01]  /*7690*/  HMMA.16816.F32.BF16 R52, R20, R40, R12 ;  /* 0x000000281434723c */ /* 0x002fe2000004180c */
[----:B------:R-:W1:Y:S01]  /*76a0*/  LDSM.16.M88.4 R12, [R201] ;  /* 0x00000000c90c783b */ /* 0x000e620000000200 */
[----:B--2---:R-:W-:Y:S01]  /*76b0*/  FMUL.FTZ R0, R50, c[0x0][0x2ec] ;  /* 0x0000bb0032007a20 */ /* 0x004fe20000410000 */
[----:B------:R-:W-:Y:S05]  /*76c0*/  MUFU.TANH R228, R153 ;  /* 0x0000009900e47308 */ /* 0x000fea0000002400 */
[----:B------:R-:W-:Y:S03]  /*76d0*/  HMMA.16816.F32.BF16 R44, R28, R46, R148 ;  /* 0x0000002e1c2c723c */ /* 0x000fe60000041894 */
[----:B------:R2:W-:Y:S05]  /*76e0*/  MUFU.TANH R175, R0 ;  /* 0x0000000000af7308 */ /* 0x0005ea0000002400 */
[----:B------:R-:W-:Y:S03]  /*76f0*/  HMMA.16816.F32.BF16 R36, R8, R38, R216 ;  /* 0x000000260824723c */ /* 0x000fe600000418d8 */
[----:B------:R-:W3:Y:S01]  /*7700*/  MUFU.TANH R223, R154 ;  /* 0x0000009a00df7308 */ /* 0x000ee20000002400 */
[----:B--2---:R-:W-:-:S07]  /*7710*/  FMUL.FTZ R0, R51, c[0x0][0x2ec] ;  /* 0x0000bb0033007a20 */ /* 0x004fce0000410000 */
[----:B------:R2:W5:Y:S01]  /*7720*/  MUFU.TANH R225, R155 ;  /* 0x0000009b00e17308 */ /* 0x0005620000002400 */
[-C--:B------:R-:W-:Y:S01]  /*7730*/  HMMA.16816.F32.BF16 R48, R24, R42.reuse, R4 ;  /* 0x0000002a1830723c */ /* 0x080fe20000041804 */
[----:B------:R-:W3:Y:S06]  /*7740*/  LDSM.16.M88.4 R4, [R193+0x1000] ;  /* 0x00100000c104783b */ /* 0x000eec0000000200 */
[----:B------:R1:W-:Y:S01]  /*7750*/  MUFU.TANH R174, R0 ;  /* 0x0000000000ae7308 */ /* 0x0003e20000002400 */
[----:B------:R-:W-:Y:S07]  /*7760*/  HMMA.16816.F32.BF16 R40, R20, R42, R44 ;  /* 0x0000002a1428723c */ /* 0x000fee000004182c */
[----:B------:R-:W3:Y:S01]  /*7770*/  MUFU.TANH R186, R60 ;  /* 0x0000003c00ba7308 */ /* 0x000ee20000002400 */
[----:B--2---:R-:W-:Y:S01]  /*7780*/  HMMA.16816.F32.BF16 R152, R8, R16, R176 ;  /* 0x000000100898723c */ /* 0x004fe200000418b0 */
[----:B-1----:R-:W-:-:S06]  /*7790*/  FMUL.FTZ R0, R52, c[0x0][0x2ec] ;  /* 0x0000bb0034007a20 */ /* 0x002fcc0000410000 */
[----:B------:R-:W-:Y:S01]  /*77a0*/  MUFU.TANH R172, R61 ;  /* 0x0000003d00ac7308 */ /* 0x000fe20000002400 */
[----:B------:R-:W-:Y:S07]  /*77b0*/  HMMA.16816.F32.BF16 R44, R32, R14, R36 ;  /* 0x0000000e202c723c */ /* 0x000fee0000041824 */
[----:B------:R1:W-:Y:S01]  /*77c0*/  MUFU.TANH R157, R0 ;  /* 0x00000000009d7308 */ /* 0x0003e20000002400 */
[----:B------:R-:W-:Y:S02]  /*77d0*/  FMUL.FTZ R2, R40, c[0x0][0x2ec] ;  /* 0x0000bb0028027a20 */ /* 0x000fe40000410000 */
[----:B------:R-:W-:-:S05]  /*77e0*/  FMUL.FTZ R3, R41, c[0x0][0x2ec] ;  /* 0x0000bb0029037a20 */ /* 0x000fca0000410000 */
[----:B------:R-:W2:Y:S01]  /*77f0*/  MUFU.TANH R74, R62 ;  /* 0x0000003e004a7308 */ /* 0x000ea20000002400 */
[----:B-1----:R-:W-:-:S07]  /*7800*/  FMUL.FTZ R0, R53, c[0x0][0x2ec] ;  /* 0x0000bb0035007a20 */ /* 0x002fce0000410000 */
[----:B------:R1:W1:Y:S08]  /*7810*/  MUFU.TANH R160, R63 ;  /* 0x0000003f00a07308 */ /* 0x0002700000002400 */
[----:B------:R2:W-:Y:S01]  /*7820*/  MUFU.TANH R75, R0 ;  /* 0x00000000004b7308 */ /* 0x0005e20000002400 */
[----:B-1----:R-:W-:Y:S07]  /*7830*/  HMMA.16816.F32.BF16 R60, R8, R18, R212 ;  /* 0x00000012083c723c */ /* 0x002fee00000418d4 */
[----:B------:R-:W-:Y:S01]  /*7840*/  MUFU.TANH R69, R2 ;  /* 0x0000000200457308 */ /* 0x000fe20000002400 */
[----:B--2---:R-:W-:Y:S01]  /*7850*/  FMUL.FTZ R0, R54, c[0x0][0x2ec] ;  /* 0x0000bb0036007a20 */ /* 0x004fe20000410000 */
[-C--:B------:R-:W-:Y:S06]  /*7860*/  HMMA.16816.F32.BF16 R8, R32, R12.reuse, R56 ;  /* 0x0000000c2008723c */ /* 0x080fec0000041838 */
[----:B------:R1:W2:Y:S02]  /*7870*/  MUFU.TANH R148, R0 ;  /* 0x0000000000947308 */ /* 0x0002a40000002400 */
[----:B------:R-:W-:Y:S06]  /*7880*/  HMMA.16816.F32.BF16 R16, R28, R12, R76 ;  /* 0x0000000c1c10723c */ /* 0x000fec000004184c */
[----:B------:R2:W-:Y:S01]  /*7890*/  MUFU.TANH R77, R3 ;  /* 0x00000003004d7308 */ /* 0x0005e20000002400 */
[----:B-1----:R-:W-:-:S02]  /*78a0*/  FMUL.FTZ R0, R55, c[0x0][0x2ec] ;  /* 0x0000bb0037007a20 */ /* 0x002fc40000410000 */
[----:B------:R-:W-:Y:S05]  /*78b0*/  HMMA.16816.F32.BF16 R52, R28, R14, R64 ;  /* 0x0000000e1c34723c */ /* 0x000fea0000041840 */
[----:B------:R1:W1:Y:S01]  /*78c0*/  MUFU.TANH R150, R0 ;  /* 0x0000000000967308 */ /* 0x0002620000002400 */
[----:B--2---:R-:W-:Y:S02]  /*78d0*/  FMUL.FTZ R3, R42, c[0x0][0x2ec] ;  /* 0x0000bb002a037a20 */ /* 0x004fe40000410000 */
[-C--:B---3--:R-:W-:Y:S01]  /*78e0*/  HMMA.16816.F32.BF16 R36, R24, R4.reuse, R8 ;  /* 0x000000041824723c */ /* 0x088fe20000041808 */
[----:B------:R-:W2:Y:S04]  /*78f0*/  LDSM.16.M88.4 R8, [R200] ;  /* 0x00000000c808783b */ /* 0x000ea80000000200 */
[----:B------:R-:W-:Y:S03]  /*7900*/  MUFU.TANH R67, R3 ;  /* 0x0000000300437308 */ /* 0x000fe60000002400 */
[----:B------:R-:W-:Y:S01]  /*7910*/  HMMA.16816.F32.BF16 R16, R20, R4, R16 ;  /* 0x000000041410723c */ /* 0x000fe20000041810 */
[----:B-1----:R-:W-:-:S04]  /*7920*/  FMUL.FTZ R0, R48, c[0x0][0x2ec] ;  /* 0x0000bb0030007a20 */ /* 0x002fc80000410000 */
[----:B------:R1:W3:Y:S11]  /*7930*/  MUFU.TANH R158, R0 ;  /* 0x00000000009e7308 */ /* 0x0002f60000002400 */
[----:B------:R-:W-:-:S04]  /*7940*/  FMUL.FTZ R4, R36, c[0x0][0x2ec] ;  /* 0x0000bb0024047a20 */ /* 0x000fc80000410000 */
[----:B------:R2:W-:Y:S01]  /*7950*/  MUFU.TANH R149, R4 ;  /* 0x0000000400957308 */ /* 0x0005e20000002400 */
[----:B-1----:R-:W-:-:S03]  /*7960*/  FMUL.FTZ R0, R49, c[0x0][0x2ec] ;  /* 0x0000bb0031007a20 */ /* 0x002fc60000410000 */
[----:B------:R-:W-:Y:S02]  /*7970*/  FMUL.FTZ R16, R16, c[0x0][0x2ec] ;  /* 0x0000bb0010107a20 */ /* 0x000fe40000410000 */
[----:B------:R-:W-:Y:S02]  /*7980*/  FMUL.FTZ R17, R17, c[0x0][0x2ec] ;  /* 0x0000bb0011117a20 */ /* 0x000fe40000410000 */
[----:B------:R1:W-:Y:S01]  /*7990*/  MUFU.TANH R156, R0 ;  /* 0x00000000009c7308 */ /* 0x0003e20000002400 */
[----:B------:R-:W-:Y:S02]  /*79a0*/  FMUL.FTZ R18, R18, c[0x0][0x2ec] ;  /* 0x0000bb0012127a20 */ /* 0x000fe40000410000 */
[----:B------:R-:W-:Y:S02]  /*79b0*/  FMUL.FTZ R5, R19, c[0x0][0x2ec] ;  /* 0x0000bb0013057a20 */ /* 0x000fe40000410000 */
[----:B--2---:R-:W-:-:S03]  /*79c0*/  FMUL.FTZ R4, R37, c[0x0][0x2ec] ;  /* 0x0000bb0025047a20 */ /* 0x004fc60000410000 */
[----:B------:R-:W-:Y:S01]  /*79d0*/  MUFU.TANH R162, R16 ;  /* 0x0000001000a27308 */ /* 0x000fe20000002400 */
[----:B-1----:R-:W-:-:S07]  /*79e0*/  FMUL.FTZ R0, R50, c[0x0][0x2ec] ;  /* 0x0000bb0032007a20 */ /* 0x002fce0000410000 */
[----:B------:R1:W-:Y:S08]  /*79f0*/  MUFU.TANH R78, R4 ;  /* 0x00000004004e7308 */ /* 0x0003f00000002400 */
[----:B------:R2:W2:Y:S01]  /*7a00*/  MUFU.TANH R76, R0 ;  /* 0x00000000004c7308 */ /* 0x0004a20000002400 */
[----:B-1----:R-:W-:-:S07]  /*7a10*/  FMUL.FTZ R4, R38, c[0x0][0x2ec] ;  /* 0x0000bb0026047a20 */ /* 0x002fce0000410000 */
[----:B------:R1:W-:Y:S01]  /*7a20*/  MUFU.TANH R66, R4 ;  /* 0x0000000400427308 */ /* 0x0003e20000002400 */
[----:B--2---:R-:W-:-:S07]  /*7a30*/  FMUL.FTZ R0, R51, c[0x0][0x2ec] ;  /* 0x0000bb0033007a20 */ /* 0x004fce0000410000 */
[----:B------:R2:W2:Y:S01]  /*7a40*/  MUFU.TANH R166, R0 ;  /* 0x0000000000a67308 */ /* 0x0004a20000002400 */
[----:B-1----:R-:W-:Y:S02]  /*7a50*/  FMUL.FTZ R4, R39, c[0x0][0x2ec] ;  /* 0x0000bb0027047a20 */ /* 0x002fe40000410000 */
[----:B------:R-:W-:Y:S01]  /*7a60*/  HMMA.16816.F32.BF16 R36, R24, R6, R44 ;  /* 0x000000061824723c */ /* 0x000fe2000004182c */
[----:B--2---:R-:W-:-:S05]  /*7a70*/  IMAD R0, R184, 0x40, R238 ;  /* 0x00000040b8007824 */ /* 0x004fca00078e02ee */
[C---:B------:R-:W-:Y:S02]  /*7a80*/  IADD3 R2, R0.reuse, 0x1, RZ ;  /* 0x0000000100027810 */ /* 0x040fe40007ffe0ff */
[----:B------:R-:W-:Y:S02]  /*7a90*/  ISETP.GE.AND P5, PT, R0, R210, PT ;  /* 0x000000d20000720c */ /* 0x000fe40003fa6270 */
[C---:B------:R-:W-:Y:S02]  /*7aa0*/  ISETP.GE.AND P3, PT, R2.reuse, R209, PT ;  /* 0x000000d10200720c */ /* 0x040fe40003f66270 */
[C---:B------:R-:W-:Y:S02]  /*7ab0*/  ISETP.GE.AND P2, PT, R2.reuse, R208, PT ;  /* 0x000000d00200720c */ /* 0x040fe40003f46270 */
[C---:B------:R-:W-:Y:S02]  /*7ac0*/  ISETP.GE.AND P1, PT, R2.reuse, R207, PT ;  /* 0x000000cf0200720c */ /* 0x040fe40003f26270 */
[----:B------:R-:W-:-:S02]  /*7ad0*/  ISETP.LT.OR P6, PT, R2, R205, P3 ;  /* 0x000000cd0200720c */ /* 0x000fc40001fc1670 */
[----:B------:R-:W-:-:S06]  /*7ae0*/  ISETP.LT.OR P3, PT, R2, R204, P2 ;  /* 0x000000cc0200720c */ /* 0x000fcc0001761670 */
[----:B------:R-:W-:Y:S01]  /*7af0*/  FMUL.FTZ R38, R38, c[0x0][0x2ec] ;  /* 0x0000bb0026267a20 */ /* 0x000fe20000410000 */
[----:B------:R-:W-:Y:S01]  /*7b00*/  ISETP.LT.OR P2, PT, R2, R203, P1 ;  /* 0x000000cb0200720c */ /* 0x000fe20000f41670 */
[----:B------:R-:W-:Y:S01]  /*7b10*/  FMUL.FTZ R37, R37, c[0x0][0x2ec] ;  /* 0x0000bb0025257a20 */ /* 0x000fe20000410000 */
[----:B------:R-:W-:Y:S01]  /*7b20*/  ISETP.GE.AND P1, PT, R0, R209, PT ;  /* 0x000000d10000720c */ /* 0x000fe20003f26270 */
[----:B------:R-:W-:Y:S01]  /*7b30*/  FMUL.FTZ R39, R39, c[0x0][0x2ec] ;  /* 0x0000bb0027277a20 */ /* 0x000fe20000410000 */
[----:B------:R-:W-:Y:S01]  /*7b40*/  ISETP.GE.AND P4, PT, R2, R210, PT ;  /* 0x000000d20200720c */ /* 0x000fe20003f86270 */
[----:B------:R-:W-:Y:S01]  /*7b50*/  MUFU.TANH R38, R38 ;  /* 0x0000002600267308 */ /* 0x000fe20000002400 */
[----:B------:R-:W-:Y:S02]  /*7b60*/  P2R R3, PR, RZ, 0x4 ;  /* 0x00000004ff037803 */ /* 0x000fe40000000000 */
[C---:B------:R-:W-:Y:S02]  /*7b70*/  ISETP.LT.OR P2, PT, R0.reuse, R206, P5 ;  /* 0x000000ce0000720c */ /* 0x040fe40002f41670 */
[----:B------:R-:W-:-:S02]  /*7b80*/  ISETP.LT.OR P1, PT, R0, R205, P1 ;  /* 0x000000cd0000720c */ /* 0x000fc40000f21670 */
[----:B------:R-:W-:Y:S01]  /*7b90*/  ISETP.LT.OR P0, PT, R2, R206, P4 ;  /* 0x000000ce0200720c */ /* 0x000fe20002701670 */
[----:B------:R-:W-:Y:S01]  /*7ba0*/  FMUL.FTZ R2, R43, c[0x0][0x2ec] ;  /* 0x0000bb002b027a20 */ /* 0x000fe20000410000 */
[----:B----4-:R-:W-:Y:S01]  /*7bb0*/  FSEL R48, R227, -INF , !P2 ;  /* 0xff800000e3307808 */ /* 0x010fe20005000000 */
[C---:B------:R-:W-:Y:S01]  /*7bc0*/  HMMA.16816.F32.BF16 R40, R28.reuse, R8, R168 ;  /* 0x000000081c28723c */ /* 0x040fe200000418a8 */
[----:B------:R-:W-:Y:S01]  /*7bd0*/  FSEL R59, R223, -INF , !P1 ;  /* 0xff800000df3b7808 */ /* 0x000fe20004800000 */
[----:B------:R1:W2:Y:S01]  /*7be0*/  MUFU.TANH R68, R2 ;  /* 0x0000000200447308 */ /* 0x0002a20000002400 */
[C---:B------:R-:W-:Y:S02]  /*7bf0*/  ISETP.GE.AND P2, PT, R0.reuse, R208, PT ;  /* 0x000000d00000720c */ /* 0x040fe40003f46270 */
[C---:B------:R-:W-:Y:S02]  /*7c00*/  ISETP.GE.AND P1, PT, R0.reuse, R207, PT ;  /* 0x000000cf0000720c */ /* 0x040fe40003f26270 */
[C---:B------:R-:W-:Y:S01]  /*7c10*/  ISETP.LT.OR P2, PT, R0.reuse, R204, P2 ;  /* 0x000000cc0000720c */ /* 0x040fe20001741670 */
[----:B------:R-:W-:Y:S01]  /*7c20*/  HMMA.16816.F32.BF16 R28, R28, R10, R144 ;  /* 0x0000000a1c1c723c */ /* 0x000fe20000041890 */
[----:B------:R-:W-:Y:S01]  /*7c30*/  ISETP.LT.OR P1, PT, R0, R203, P1 ;  /* 0x000000cb0000720c */ /* 0x000fe20000f21670 */
[----:B------:R-:W4:Y:S01]  /*7c40*/  MUFU.TANH R170, R18 ;  /* 0x0000001200aa7308 */ /* 0x000f220000002400 */
[----:B------:R-:W-:-:S02]  /*7c50*/  P2R R12, PR, RZ, 0x8 ;  /* 0x00000008ff0c7803 */ /* 0x000fc40000000000 */
[----:B------:R-:W-:Y:S02]  /*7c60*/  FSEL R49, R187, -INF , !P2 ;  /* 0xff800000bb317808 */ /* 0x000fe40005000000 */
[----:B------:R-:W-:Y:S02]  /*7c70*/  FSEL R51, R185, -INF , !P1 ;  /* 0xff800000b9337808 */ /* 0x000fe40004800000 */
[----:B-----5:R-:W-:Y:S01]  /*7c80*/  FSEL R65, R225, -INF , !P6 ;  /* 0xff800000e1417808 */ /* 0x020fe20007000000 */
[----:B------:R-:W5:Y:S01]  /*7c90*/  MUFU.TANH R187, R4 ;  /* 0x0000000400bb7308 */ /* 0x000f620000002400 */
[----:B-1----:R-:W-:Y:S02]  /*7ca0*/  IADD3 R2, R0, 0x8, RZ ;  /* 0x0000000800027810 */ /* 0x002fe40007ffe0ff */
[----:B------:R-:W-:Y:S02]  /*7cb0*/  FSEL R57, R228, -INF , !P0 ;  /* 0xff800000e4397808 */ /* 0x000fe40004000000 */
[----:B------:R-:W-:-:S02]  /*7cc0*/  ISETP.GE.AND P4, PT, R2, R210, PT ;  /* 0x000000d20200720c */ /* 0x000fc40003f86270 */
[C---:B------:R-:W-:Y:S01]  /*7cd0*/  ISETP.GE.AND P3, PT, R2.reuse, R209, PT ;  /* 0x000000d10200720c */ /* 0x040fe20003f66270 */
[----:B------:R-:W-:Y:S01]  /*7ce0*/  MUFU.TANH R169, R5 ;  /* 0x0000000500a97308 */ /* 0x000fe20000002400 */
[C---:B------:R-:W-:Y:S02]  /*7cf0*/  ISETP.GE.AND P2, PT, R2.reuse, R208, PT ;  /* 0x000000d00200720c */ /* 0x040fe40003f46270 */
[C---:B------:R-:W-:Y:S02]  /*7d00*/  ISETP.GE.AND P1, PT, R2.reuse, R207, PT ;  /* 0x000000cf0200720c */ /* 0x040fe40003f26270 */
[----:B------:R-:W-:Y:S02]  /*7d10*/  ISETP.LT.OR P6, PT, R2, R206, P4 ;  /* 0x000000ce0200720c */ /* 0x000fe400027c1670 */
[----:B------:R-:W-:Y:S01]  /*7d20*/  ISETP.NE.AND P4, PT, R12, RZ, PT ;  /* 0x000000ff0c00720c */ /* 0x000fe20003f85270 */
[----:B------:R-:W-:Y:S01]  /*7d30*/  FMUL.FTZ R12, R36, c[0x0][0x2ec] ;  /* 0x0000bb00240c7a20 */ /* 0x000fe20000410000 */
[C---:B------:R-:W-:Y:S01]  /*7d40*/  ISETP.LT.OR P5, PT, R2.reuse, R205, P3 ;  /* 0x000000cd0200720c */ /* 0x040fe20001fa1670 */
[----:B------:R-:W-:Y:S01]  /*7d50*/  MUFU.TANH R37, R37 ;  /* 0x0000002500257308 */ /* 0x000fe20000002400 */
[----:B------:R-:W-:-:S02]  /*7d60*/  ISETP.LT.OR P2, PT, R2, R204, P2 ;  /* 0x000000cc0200720c */ /* 0x000fc40001741670 */
[----:B------:R-:W-:Y:S02]  /*7d70*/  ISETP.LT.OR P0, PT, R2, R203, P1 ;  /* 0x000000cb0200720c */ /* 0x000fe40000f01670 */
[----:B------:R-:W-:Y:S02]  /*7d80*/  ISETP.NE.AND P3, PT, R3, RZ, PT ;  /* 0x000000ff0300720c */ /* 0x000fe40003f65270 */
[----:B------:R-:W-:Y:S01]  /*7d90*/  IADD3 R2, R0, 0x9, RZ ;  /* 0x0000000900027810 */ /* 0x000fe20007ffe0ff */
[----:B------:R1:W-:Y:S01]  /*7da0*/  MUFU.TANH R151, R12 ;  /* 0x0000000c00977308 */ /* 0x0003e20000002400 */
[----:B------:R-:W-:Y:S02]  /*7db0*/  FSEL R50, R224, -INF , !P4 ;  /* 0xff800000e0327808 */ /* 0x000fe40006000000 */
[----:B------:R-:W-:Y:S02]  /*7dc0*/  P2R R3, PR, RZ, 0x4 ;  /* 0x00000004ff037803 */ /* 0x000fe40000000000 */
[----:B------:R-:W-:-:S02]  /*7dd0*/  ISETP.GE.AND P4, PT, R2, R210, PT ;  /* 0x000000d20200720c */ /* 0x000fc40003f86270 */
[----:B------:R-:W-:Y:S01]  /*7de0*/  FSEL R56, R221, -INF , !P3 ;  /* 0xff800000dd387808 */ /* 0x000fe20005800000 */
[----:B------:R-:W-:Y:S01]  /*7df0*/  MUFU.TANH R39, R39 ;  /* 0x0000002700277308 */ /* 0x000fe20000002400 */
[C---:B------:R-:W-:Y:S02]  /*7e00*/  ISETP.GE.AND P3, PT, R2.reuse, R209, PT ;  /* 0x000000d10200720c */ /* 0x040fe40003f66270 */
[C---:B------:R-:W-:Y:S02]  /*7e10*/  ISETP.GE.AND P2, PT, R2.reuse, R208, PT ;  /* 0x000000d00200720c */ /* 0x040fe40003f46270 */
[----:B------:R-:W-:Y:S02]  /*7e20*/  ISETP.GE.AND P1, PT, R2, R207, PT ;  /* 0x000000cf0200720c */ /* 0x000fe40003f26270 */
[----:B------:R-:W-:Y:S01]  /*7e30*/  FSEL R58, R220, -INF , !P6 ;  /* 0xff800000dc3a7808 */ /* 0x000fe20007000000 */
[----:B-1----:R-:W-:Y:S01]  /*7e40*/  HMMA.16816.F32.BF16 R12, R32, R8, R152 ;  /* 0x00000008200c723c */ /* 0x002fe20000041898 */
[----:B------:R-:W-:-:S02]  /*7e50*/  FSEL R64, R161, -INF , !P5 ;  /* 0xff800000a1407808 */ /* 0x000fc40006800000 */
[C---:B------:R-:W-:Y:S01]  /*7e60*/  ISETP.LT.OR P6, PT, R2.reuse, R206, P4 ;  /* 0x000000ce0200720c */ /* 0x040fe200027c1670 */
[----:B------:R1:W1:Y:S01]  /*7e70*/  MUFU.TANH R161, R17 ;  /* 0x0000001100a17308 */ /* 0x0002620000002400 */
[----:B------:R-:W-:Y:S02]  /*7e80*/  ISETP.NE.AND P4, PT, R3, RZ, PT ;  /* 0x000000ff0300720c */ /* 0x000fe40003f85270 */
[C---:B------:R-:W-:Y:S01]  /*7e90*/  ISETP.LT.OR P5, PT, R2.reuse, R205, P3 ;  /* 0x000000cd0200720c */ /* 0x040fe20001fa1670 */
[----:B------:R-:W-:Y:S01]  /*7ea0*/  HMMA.16816.F32.BF16 R32, R32, R10, R60 ;  /* 0x0000000a2020723c */ /* 0x000fe2000004183c */
[C---:B------:R-:W-:Y:S02]  /*7eb0*/  ISETP.LT.OR P2, PT, R2.reuse, R204, P2 ;  /* 0x000000cc0200720c */ /* 0x040fe40001741670 */
[----:B------:R-:W-:Y:S02]  /*7ec0*/  ISETP.LT.OR P1, PT, R2, R203, P1 ;  /* 0x000000cb0200720c */ /* 0x000fe40000f21670 */
[----:B------:R-:W-:-:S02]  /*7ed0*/  IADD3 R2, R0, 0x10, RZ ;  /* 0x0000001000027810 */ /* 0x000fc40007ffe0ff */
[----:B------:R-:W-:Y:S02]  /*7ee0*/  FSEL R45, R186, -INF , !P4 ;  /* 0xff800000ba2d7808 */ /* 0x000fe40006000000 */
[----:B------:R-:W-:Y:S02]  /*7ef0*/  P2R R4, PR, RZ, 0x4 ;  /* 0x00000004ff047803 */ /* 0x000fe40000000000 */
[----:B------:R-:W-:Y:S01]  /*7f00*/  P2R R3, PR, RZ, 0x2 ;  /* 0x00000002ff037803 */ /* 0x000fe20000000000 */
[----:B-1----:R-:W-:Y:S01]  /*7f10*/  HMMA.16816.F32.BF16 R16, R20, R6, R52 ;  /* 0x000000061410723c */ /* 0x002fe20000041834 */
[C---:B------:R-:W-:Y:S02]  /*7f20*/  ISETP.GE.AND P4, PT, R2.reuse, R210, PT ;  /* 0x000000d20200720c */ /* 0x040fe40003f86270 */
[C---:B------:R-:W-:Y:S02]  /*7f30*/  ISETP.GE.AND P3, PT, R2.reuse, R209, PT ;  /* 0x000000d10200720c */ /* 0x040fe40003f66270 */
[----:B------:R-:W-:-:S02]  /*7f40*/  ISETP.GE.AND P2, PT, R2, R208, PT ;  /* 0x000000d00200720c */ /* 0x000fc40003f46270 */
[----:B------:R-:W-:Y:S02]  /*7f50*/  ISETP.GE.AND P1, PT, R2, R207, PT ;  /* 0x000000cf0200720c */ /* 0x000fe40003f26270 */
[----:B------:R-:W-:Y:S02]  /*7f60*/  FSEL R46, R74, -INF , !P0 ;  /* 0xff8000004a2e7808 */ /* 0x000fe40004000000 */
[----:B------:R-:W-:Y:S02]  /*7f70*/  FSEL R47, R226, -INF , !P6 ;  /* 0xff800000e22f7808 */ /* 0x000fe40007000000 */
[----:B------:R-:W-:Y:S02]  /*7f80*/  FSEL R74, R222, -INF , !P5 ;  /* 0xff800000de4a7808 */ /* 0x000fe40006800000 */
[----:B------:R-:W-:Y:S02]  /*7f90*/  ISETP.LT.OR P6, PT, R2, R206, P4 ;  /* 0x000000ce0200720c */ /* 0x000fe400027c1670 */
[----:B------:R-:W-:-:S02]  /*7fa0*/  ISETP.NE.AND P4, PT, R4, RZ, PT ;  /* 0x000000ff0400720c */ /* 0x000fc40003f85270 */
[C---:B------:R-:W-:Y:S01]  /*7fb0*/  ISETP.LT.OR P5, PT, R2.reuse, R205, P3 ;  /* 0x000000cd0200720c */ /* 0x040fe20001fa1670 */
[----:B------:R-:W1:Y:S01]  /*7fc0*/  LDSM.16.M88.4 R4, [R193+0x1800] ;  /* 0x00180000c104783b */ /* 0x000e620000000200 */
[----:B------:R-:W-:Y:S01]  /*7fd0*/  ISETP.LT.OR P2, PT, R2, R204, P2 ;  /* 0x000000cc0200720c */ /* 0x000fe20001741670 */
[----:B------:R-:W-:-:S04]  /*7fe0*/  DEPBAR.LE SB0, 0x0 ;  /* 0x000080000000791a */ /* 0x000fc80000000000 */
[----:B------:R-:W-:Y:S01]  /*7ff0*/  ISETP.LT.OR P0, PT, R2, R203, P1 ;  /* 0x000000cb0200720c */ /* 0x000fe20000f01670 */
[----:B------:R-:W-:Y:S01]  /*8000*/  FMUL.FTZ R16, R16, c[0x0][0x2ec] ;  /* 0x0000bb0010107a20 */ /* 0x000fe20000410000 */
[----:B------:R-:W-:Y:S01]  /*8010*/  IADD3 R2, R0, 0x11, RZ ;  /* 0x0000001100027810 */ /* 0x000fe20007ffe0ff */
[----:B------:R-:W-:Y:S01]  /*8020*/  FMUL.FTZ R18, R18, c[0x0][0x2ec] ;  /* 0x0000bb0012127a20 */ /* 0x000fe20000410000 */
[----:B------:R-:W-:Y:S01]  /*8030*/  FSEL R36, R172, -INF , !P4 ;  /* 0xff800000ac247808 */ /* 0x000fe20006000000 */
[----:B------:R-:W-:Y:S01]  /*8040*/  FMUL.FTZ R17, R17, c[0x0][0x2ec] ;  /* 0x0000bb0011117a20 */ /* 0x000fe20000410000 */
[----:B------:R-:W-:Y:S01]  /*8050*/  ISETP.NE.AND P3, PT, R3, RZ, PT ;  /* 0x000000ff0300720c */ /* 0x000fe20003f65270 */
[----:B------:R-:W-:Y:S01]  /*8060*/  FMUL.FTZ R19, R19, c[0x0][0x2ec] ;  /* 0x0000bb0013137a20 */ /* 0x000fe20000410000 */
[----:B------:R-:W-:Y:S02]  /*8070*/  ISETP.GE.AND P4, PT, R2, R210, PT ;  /* 0x000000d20200720c */ /* 0x000fe40003f86270 */
[----:B------:R-:W-:-:S02]  /*8080*/  P2R R3, PR, RZ, 0x4 ;  /* 0x00000004ff037803 */ /* 0x000fc40000000000 */
[----:B------:R-:W-:Y:S01]  /*8090*/  FSEL R146, R159, -INF , !P6 ;  /* 0xff8000009f927808 */ /* 0x000fe20007000000 */
[----:B------:R-:W-:Y:S01]  /*80a0*/  MUFU.TANH R19, R19 ;  /* 0x0000001300137308 */ /* 0x000fe20000002400 */
[----:B------:R-:W-:Y:S01]  /*80b0*/  BAR.SYNC.DEFER_BLOCKING 0x0 ;  /* 0x0000000000007b1d */ /* 0x000fe20000010000 */
[C---:B------:R-:W-:Y:S02]  /*80c0*/  ISETP.GE.AND P2, PT, R2.reuse, R208, PT ;  /* 0x000000d00200720c */ /* 0x040fe40003f46270 */
[C---:B------:R-:W-:Y:S02]  /*80d0*/  ISETP.GE.AND P1, PT, R2.reuse, R207, PT ;  /* 0x000000cf0200720c */ /* 0x040fe40003f26270 */
[----:B------:R-:W-:Y:S02]  /*80e0*/  ISETP.LT.OR P6, PT, R2, R206, P4 ;  /* 0x000000ce0200720c */ /* 0x000fe400027c1670 */
[----:B------:R-:W-:Y:S02]  /*80f0*/  FSEL R44, R160, -INF , !P3 ;  /* 0xff800000a02c7808 */ /* 0x000fe40005800000 */
[----:B------:R-:W-:-:S02]  /*8100*/  ISETP.NE.AND P4, PT, R3, RZ, PT ;  /* 0x000000ff0300720c */ /* 0x000fc40003f85270 */
[----:B------:R-:W-:Y:S02]  /*8110*/  ISETP.GE.AND P3, PT, R2, R209, PT ;  /* 0x000000d10200720c */ /* 0x000fe40003f66270 */
[----:B------:R-:W-:Y:S02]  /*8120*/  IADD3 R3, R0, 0x18, RZ ;  /* 0x0000001800037810 */ /* 0x000fe40007ffe0ff */
[C---:B------:R-:W-:Y:S02]  /*8130*/  ISETP.LT.OR P2, PT, R2.reuse, R204, P2 ;  /* 0x000000cc0200720c */ /* 0x040fe40001741670 */
[----:B------:R-:W-:Y:S02]  /*8140*/  ISETP.LT.OR P1, PT, R2, R203, P1 ;  /* 0x000000cb0200720c */ /* 0x000fe40000f21670 */
[----:B------:R-:W-:Y:S01]  /*8150*/  FSEL R175, R175, -INF , !P5 ;  /* 0xff800000afaf7808 */ /* 0x000fe20006800000 */
[----:B-1----:R-:W-:Y:S01]  /*8160*/  HMMA.16816.F32.BF16 R12, R24, R4, R12 ;  /* 0x00000004180c723c */ /* 0x002fe2000004180c */
[----:B------:R-:W-:-:S02]  /*8170*/  FSEL R79, R157, -INF , !P4 ;  /* 0xff8000009d4f7808 */ /* 0x000fc40006000000 */
[----:B------:R-:W-:Y:S01]  /*8180*/  ISETP.LT.OR P5, PT, R2, R205, P3 ;  /* 0x000000cd0200720c */ /* 0x000fe20001fa1670 */
[----:B------:R-:W1:Y:S01]  /*8190*/  MUFU.TANH R157, R16 ;  /* 0x00000010009d7308 */ /* 0x000e620000002400 */
[C---:B------:R-:W-:Y:S02]  /*81a0*/  ISETP.GE.AND P4, PT, R3.reuse, R210, PT ;  /* 0x000000d20300720c */ /* 0x040fe40003f86270 */
[----:B------:R-:W-:Y:S01]  /*81b0*/  P2R R9, PR, RZ, 0x4 ;  /* 0x00000004ff097803 */ /* 0x000fe20000000000 */
[----:B------:R-:W-:Y:S01]  /*81c0*/  HMMA.16816.F32.BF16 R24, R24, R6, R32 ;  /* 0x000000061818723c */ /* 0x000fe20000041820 */
[C---:B------:R-:W-:Y:S02]  /*81d0*/  ISETP.GE.AND P3, PT, R3.reuse, R209, PT ;  /* 0x000000d10300720c */ /* 0x040fe40003f66270 */
[----:B------:R-:W-:Y:S01]  /*81e0*/  P2R R8, PR, RZ, 0x2 ;  /* 0x00000002ff087803 */ /* 0x000fe20000000000 */
[----:B------:R1:W-:Y:S01]  /*81f0*/  MUFU.TANH R16, R18 ;  /* 0x0000001200107308 */ /* 0x0003e20000002400 */
[----:B------:R-:W-:-:S02]  /*8200*/  ISETP.GE.AND P2, PT, R3, R208, PT ;  /* 0x000000d00300720c */ /* 0x000fc40003f46270 */
[----:B------:R-:W-:Y:S02]  /*8210*/  FSEL R160, R163, -INF , !P6 ;  /* 0xff800000a3a07808 */ /* 0x000fe40007000000 */
[----:B------:R-:W-:Y:S02]  /*8220*/  FSEL R174, R174, -INF , !P5 ;  /* 0xff800000aeae7808 */ /* 0x000fe40006800000 */
[C---:B------:R-:W-:Y:S02]  /*8230*/  ISETP.LT.OR P6, PT, R3.reuse, R206, P4 ;  /* 0x000000ce0300720c */ /* 0x040fe400027c1670 */
[----:B------:R-:W-:Y:S02]  /*8240*/  ISETP.GE.AND P1, PT, R3, R207, PT ;  /* 0x000000cf0300720c */ /* 0x000fe40003f26270 */
[----:B------:R-:W-:Y:S01]  /*8250*/  ISETP.NE.AND P4, PT, R9, RZ, PT ;  /* 0x000000ff0900720c */ /* 0x000fe20003f85270 */
[----:B------:R-:W-:Y:S01]  /*8260*/  FMUL.FTZ R12, R12, c[0x0][0x2ec] ;  /* 0x0000bb000c0c7a20 */ /* 0x000fe20000410000 */
[----:B------:R-:W-:Y:S01]  /*8270*/  ISETP.LT.OR P5, PT, R3, R205, P3 ;  /* 0x000000cd0300720c */ /* 0x000fe20001fa1670 */
[----:B------:R-:W-:Y:S01]  /*8280*/  FMUL.FTZ R14, R14, c[0x0][0x2ec] ;  /* 0x0000bb000e0e7a20 */ /* 0x000fe20000410000 */
[----:B------:R-:W-:Y:S01]  /*8290*/  IADD3 R2, R0, 0x19, RZ ;  /* 0x0000001900027810 */ /* 0x000fe20007ffe0ff */
[----:B------:R-:W-:Y:S01]  /*82a0*/  FMUL.FTZ R13, R13, c[0x0][0x2ec] ;  /* 0x0000bb000d0d7a20 */ /* 0x000fe20000410000 */
[----:B------:R-:W-:Y:S01]  /*82b0*/  ISETP.NE.AND P3, PT, R8, RZ, PT ;  /* 0x000000ff0800720c */ /* 0x000fe20003f65270 */
[----:B------:R-:W-:Y:S01]  /*82c0*/  MUFU.TANH R12, R12 ;  /* 0x0000000c000c7308 */ /* 0x000fe20000002400 */
[----:B------:R-:W-:Y:S01]  /*82d0*/  ISETP.LT.OR P2, PT, R3, R204, P2 ;  /* 0x000000cc0300720c */ /* 0x000fe20001741670 */
[----:B------:R-:W-:Y:S01]  /*82e0*/  FMUL.FTZ R15, R15, c[0x0][0x2ec] ;  /* 0x0000bb000f0f7a20 */ /* 0x000fe20000410000 */
[----:B------:R-:W-:Y:S01]  /*82f0*/  FSEL R148, R148, -INF , !P0 ;  /* 0xff80000094947808 */ /* 0x000fe20004000000 */
[----:B------:R-:W-:Y:S01]  /*8300*/  FMUL.FTZ R26, R26, c[0x0][0x2ec] ;  /* 0x0000bb001a1a7a20 */ /* 0x000fe20000410000 */
[----:B------:R-:W-:Y:S01]  /*8310*/  ISETP.LT.OR P0, PT, R3, R203, P1 ;  /* 0x000000cb0300720c */ /* 0x000fe20000f01670 */
[----:B------:R-:W-:Y:S01]  /*8320*/  FMUL.FTZ R24, R24, c[0x0][0x2ec] ;  /* 0x0000bb0018187a20 */ /* 0x000fe20000410000 */
[----:B------:R-:W-:Y:S01]  /*8330*/  FSEL R75, R75, -INF , !P4 ;  /* 0xff8000004b4b7808 */ /* 0x000fe20006000000 */
[----:B------:R-:W-:Y:S01]  /*8340*/  MUFU.TANH R14, R14 ;  /* 0x0000000e000e7308 */ /* 0x000fe20000002400 */
[----:B------:R-:W-:Y:S01]  /*8350*/  P2R R3, PR, RZ, 0x4 ;  /* 0x00000004ff037803 */ /* 0x000fe20000000000 */
[----:B------:R-:W-:Y:S01]  /*8360*/  FMUL.FTZ R25, R25, c[0x0][0x2ec] ;  /* 0x0000bb0019197a20 */ /* 0x000fe20000410000 */
[----:B------:R-:W-:Y:S01]  /*8370*/  ISETP.GE.AND P4, PT, R2, R210, PT ;  /* 0x000000d20200720c */ /* 0x000fe20003f86270 */
[----:B------:R-:W-:Y:S01]  /*8380*/  FMUL.FTZ R27, R27, c[0x0][0x2ec] ;  /* 0x0000bb001b1b7a20 */ /* 0x000fe20000410000 */
[----:B------:R-:W-:-:S02]  /*8390*/  FSEL R147, R150, -INF , !P3 ;  /* 0xff80000096937808 */ /* 0x000fc40005800000 */
[C---:B------:R-:W-:Y:S01]  /*83a0*/  ISETP.GE.AND P3, PT, R2.reuse, R209, PT ;  /* 0x000000d10200720c */ /* 0x040fe20003f66270 */
[----:B------:R1:W1:Y:S01]  /*83b0*/  MUFU.TANH R150, R17 ;  /* 0x0000001100967308 */ /* 0x0002620000002400 */
[C---:B------:R-:W-:Y:S02]  /*83c0*/  ISETP.GE.AND P2, PT, R2.reuse, R208, PT ;  /* 0x000000d00200720c */ /* 0x040fe40003f46270 */
[----:B------:R-:W-:Y:S02]  /*83d0*/  ISETP.GE.AND P1, PT, R2, R207, PT ;  /* 0x000000cf0200720c */ /* 0x000fe40003f26270 */
[----:B---3--:R-:W-:Y:S02]  /*83e0*/  FSEL R158, R158, -INF , !P6 ;  /* 0xff8000009e9e7808 */ /* 0x008fe40007000000 */
[----:B------:R-:W-:Y:S01]  /*83f0*/  FSEL R171, R76, -INF , !P5 ;  /* 0xff8000004cab7808 */ /* 0x000fe20006800000 */
[----:B------:R-:W-:Y:S01]  /*8400*/  MUFU.TANH R13, R13 ;  /* 0x0000000d000d7308 */ /* 0x000fe20000002400 */
[----:B------:R-:W-:-:S02]  /*8410*/  ISETP.LT.OR P6, PT, R2, R206, P4 ;  /* 0x000000ce0200720c */ /* 0x000fc400027c1670 */
[----:B------:R-:W-:Y:S02]  /*8420*/  ISETP.NE.AND P4, PT, R3, RZ, PT ;  /* 0x000000ff0300720c */ /* 0x000fe40003f85270 */
[C---:B------:R-:W-:Y:S02]  /*8430*/  ISETP.LT.OR P5, PT, R2.reuse, R205, P3 ;  /* 0x000000cd0200720c */ /* 0x040fe40001fa1670 */
[C---:B------:R-:W-:Y:S01]  /*8440*/  ISETP.LT.OR P2, PT, R2.reuse, R204, P2 ;  /* 0x000000cc0200720c */ /* 0x040fe20001741670 */
[----:B------:R-:W-:Y:S01]  /*8450*/  MUFU.TANH R15, R15 ;  /* 0x0000000f000f7308 */ /* 0x000fe20000002400 */
[----:B------:R-:W-:Y:S02]  /*8460*/  ISETP.LT.OR P1, PT, R2, R203, P1 ;  /* 0x000000cb0200720c */ /* 0x000fe40000f21670 */
[----:B------:R-:W-:Y:S02]  /*8470*/  IADD3 R2, R0, 0x20, RZ ;  /* 0x0000002000027810 */ /* 0x000fe40007ffe0ff */
[----:B-1----:R-:W-:-:S02]  /*8480*/  FSEL R18, R69, -INF , !P4 ;  /* 0xff80000045127808 */ /* 0x002fc40006000000 */
[----:B------:R-:W-:Y:S01]  /*8490*/  P2R R8, PR, RZ, 0x4 ;  /* 0x00000004ff087803 */ /* 0x000fe20000000000 */
[----:B------:R-:W-:Y:S01]  /*84a0*/  MUFU.TANH R26, R26 ;  /* 0x0000001a001a7308 */ /* 0x000fe20000002400 */
[----:B------:R-:W-:Y:S02]  /*84b0*/  P2R R3, PR, RZ, 0x2 ;  /* 0x00000002ff037803 */ /* 0x000fe40000000000 */
[C---:B------:R-:W-:Y:S02]  /*84c0*/  ISETP.GE.AND P4, PT, R2.reuse, R210, PT ;  /* 0x000000d20200720c */ /* 0x040fe40003f86270 */
[C---:B------:R-:W-:Y:S02]  /*84d0*/  ISETP.GE.AND P3, PT, R2.reuse, R209, PT ;  /* 0x000000d10200720c */ /* 0x040fe40003f66270 */
[C---:B------:R-:W-:Y:S01]  /*84e0*/  ISETP.GE.AND P2, PT, R2.reuse, R208, PT ;  /* 0x000000d00200720c */ /* 0x040fe20003f46270 */
[----:B------:R-:W-:Y:S01]  /*84f0*/  MUFU.TANH R24, R24 ;  /* 0x0000001800187308 */ /* 0x000fe20000002400 */
[----:B------:R-:W-:-:S02]  /*8500*/  ISETP.GE.AND P1, PT, R2, R207, PT ;  /* 0x000000cf0200720c */ /* 0x000fc40003f26270 */
[----:B------:R-:W-:Y:S02]  /*8510*/  FSEL R154, R156, -INF , !P6 ;  /* 0xff8000009c9a7808 */ /* 0x000fe40007000000 */
[----:B------:R-:W-:Y:S02]  /*8520*/  FSEL R145, R67, -INF , !P0 ;  /* 0xff80000043917808 */ /* 0x000fe40004000000 */
[----:B------:R-:W-:Y:S01]  /*8530*/  FSEL R166, R166, -INF , !P5 ;  /* 0xff800000a6a67808 */ /* 0x000fe20006800000 */
[----:B------:R-:W-:Y:S01]  /*8540*/  MUFU.TANH R25, R25 ;  /* 0x0000001900197308 */ /* 0x000fe20000002400 */
[----:B------:R-:W-:Y:S02]  /*8550*/  ISETP.LT.OR P6, PT, R2, R206, P4 ;  /* 0x000000ce0200720c */ /* 0x000fe400027c1670 */
[----:B------:R-:W-:Y:S02]  /*8560*/  ISETP.NE.AND P4, PT, R8, RZ, PT ;  /* 0x000000ff0800720c */ /* 0x000fe40003f85270 */
[C---:B------:R-:W-:Y:S01]  /*8570*/  ISETP.LT.OR P5, PT, R2.reuse, R205, P3 ;  /* 0x000000cd0200720c */ /* 0x040fe20001fa1670 */
[----:B------:R-:W-:Y:S01]  /*8580*/  HMMA.16816.F32.BF16 R8, R20, R4, R40 ;  /* 0x000000041408723c */ /* 0x000fe20000041828 */
[C---:B------:R-:W-:Y:S01]  /*8590*/  ISETP.LT.OR P2, PT, R2.reuse, R204, P2 ;  /* 0x000000cc0200720c */ /* 0x040fe20001741670 */
[----:B------:R-:W-:Y:S01]  /*85a0*/  MUFU.TANH R27, R27 ;  /* 0x0000001b001b7308 */ /* 0x000fe20000002400 */
[----:B------:R-:W-:-:S02]  /*85b0*/  ISETP.LT.OR P0, PT, R2, R203, P1 ;  /* 0x000000cb0200720c */ /* 0x000fc40000f01670 */
[----:B------:R-:W-:Y:S02]  /*85c0*/  ISETP.NE.AND P3, PT, R3, RZ, PT ;  /* 0x000000ff0300720c */ /* 0x000fe40003f65270 */
[----:B------:R-:W-:Y:S01]  /*85d0*/  IADD3 R2, R0, 0x21, RZ ;  /* 0x0000002100027810 */ /* 0x000fe20007ffe0ff */
[----:B------:R-:W-:Y:S01]  /*85e0*/  HMMA.16816.F32.BF16 R20, R20, R6, R28 ;  /* 0x000000061414723c */ /* 0x000fe2000004181c */
[----:B------:R-:W-:Y:S02]  /*85f0*/  FSEL R17, R77, -INF , !P4 ;  /* 0xff8000004d117808 */ /* 0x000fe40006000000 */
[----:B------:R-:W-:Y:S02]  /*8600*/  P2R R3, PR, RZ, 0x4 ;  /* 0x00000004ff037803 */ /* 0x000fe40000000000 */
[----:B------:R-:W-:Y:S02]  /*8610*/  ISETP.GE.AND P4, PT, R2, R210, PT ;  /* 0x000000d20200720c */ /* 0x000fe40003f86270 */
[----:B--2---:R-:W-:-:S02]  /*8620*/  FSEL R144, R68, -INF , !P3 ;  /* 0xff80000044907808 */ /* 0x004fc40005800000 */
[C---:B------:R-:W-:Y:S02]  /*8630*/  ISETP.GE.AND P3, PT, R2.reuse, R209, PT ;  /* 0x000000d10200720c */ /* 0x040fe40003f66270 */
[C---:B------:R-:W-:Y:S02]  /*8640*/  ISETP.GE.AND P2, PT, R2.reuse, R208, PT ;  /* 0x000000d00200720c */ /* 0x040fe40003f46270 */
[----:B------:R-:W-:Y:S02]  /*8650*/  ISETP.GE.AND P1, PT, R2, R207, PT ;  /* 0x000000cf0200720c */ /* 0x000fe40003f26270 */
[----:B------:R-:W-:Y:S01]  /*8660*/  FSEL R149, R149, -INF , !P6 ;  /* 0xff80000095957808 */ /* 0x000fe20007000000 */
[----:B------:R-:W-:Y:S01]  /*8670*/  FMUL.FTZ R8, R8, c[0x0][0x2ec] ;  /* 0x0000bb0008087a20 */ /* 0x000fe20000410000 */
[----:B------:R-:W-:Y:S01]  /*8680*/  FSEL R212, R66, -INF , !P5 ;  /* 0xff80000042d47808 */ /* 0x000fe20006800000 */
[----:B------:R-:W-:Y:S01]  /*8690*/  FMUL.FTZ R10, R10, c[0x0][0x2ec] ;  /* 0x0000bb000a0a7a20 */ /* 0x000fe20000410000 */
[C---:B------:R-:W-:Y:S01]  /*86a0*/  ISETP.LT.OR P6, PT, R2.reuse, R206, P4 ;  /* 0x000000ce0200720c */ /* 0x040fe200027c1670 */
[----:B------:R-:W-:Y:S01]  /*86b0*/  FMUL.FTZ R9, R9, c[0x0][0x2ec] ;  /* 0x0000bb0009097a20 */ /* 0x000fe20000410000 */
[----:B------:R-:W-:Y:S01]  /*86c0*/  ISETP.NE.AND P4, PT, R3, RZ, PT ;  /* 0x000000ff0300720c */ /* 0x000fe20003f85270 */
[----:B------:R-:W1:Y:S01]  /*86d0*/  MUFU.TANH R8, R8 ;  /* 0x0000000800087308 */ /* 0x000e620000002400 */
[----:B------:R-:W-:Y:S01]  /*86e0*/  ISETP.LT.OR P5, PT, R2, R205, P3 ;  /* 0x000000cd0200720c */ /* 0x000fe20001fa1670 */
[----:B------:R-:W-:Y:S01]  /*86f0*/  FMUL.FTZ R20, R20, c[0x0][0x2ec] ;  /* 0x0000bb0014147a20 */ /* 0x000fe20000410000 */
[C---:B------:R-:W-:Y:S01]  /*8700*/  ISETP.LT.OR P2, PT, R2.reuse, R204, P2 ;  /* 0x000000cc0200720c */ /* 0x040fe20001741670 */
[----:B------:R-:W-:Y:S01]  /*8710*/  FMUL.FTZ R11, R11, c[0x0][0x2ec] ;  /* 0x0000bb000b0b7a20 */ /* 0x000fe20000410000 */
[----:B------:R-:W-:Y:S01]  /*8720*/  ISETP.LT.OR P1, PT, R2, R203, P1 ;  /* 0x000000cb0200720c */ /* 0x000fe20000f21670 */
[----:B------:R-:W-:Y:S01]  /*8730*/  FMUL.FTZ R21, R21, c[0x0][0x2ec] ;  /* 0x0000bb0015157a20 */ /* 0x000fe20000410000 */
[----:B------:R-:W-:Y:S01]  /*8740*/  IADD3 R2, R0, 0x28, RZ ;  /* 0x0000002800027810 */ /* 0x000fe20007ffe0ff */
[----:B------:R-:W2:Y:S01]  /*8750*/  MUFU.TANH R10, R10 ;  /* 0x0000000a000a7308 */ /* 0x000ea20000002400 */
[----:B------:R-:W-:-:S02]  /*8760*/  FSEL R162, R162, -INF , !P4 ;  /* 0xff800000a2a27808 */ /* 0x000fc40006000000 */
[----:B------:R-:W-:Y:S02]  /*8770*/  P2R R4, PR, RZ, 0x4 ;  /* 0x00000004ff047803 */ /* 0x000fe40000000000 */
[----:B------:R-:W-:Y:S02]  /*8780*/  P2R R3, PR, RZ, 0x2 ;  /* 0x00000002ff037803 */ /* 0x000fe40000000000 */
[C---:B------:R-:W-:Y:S01]  /*8790*/  ISETP.GE.AND P4, PT, R2.reuse, R210, PT ;  /* 0x000000d20200720c */ /* 0x040fe20003f86270 */
[----:B------:R-:W3:Y:S01]  /*87a0*/  MUFU.TANH R20, R20 ;  /* 0x0000001400147308 */ /* 0x000ee20000002400 */
[C---:B------:R-:W-:Y:S02]  /*87b0*/  ISETP.GE.AND P3, PT, R2.reuse, R209, PT ;  /* 0x000000d10200720c */ /* 0x040fe40003f66270 */
[C---:B------:R-:W-:Y:S02]  /*87c0*/  ISETP.GE.AND P2, PT, R2.reuse, R208, PT ;  /* 0x000000d00200720c */ /* 0x040fe40003f46270 */
[----:B------:R-:W-:-:S02]  /*87d0*/  ISETP.GE.AND P1, PT, R2, R207, PT ;  /* 0x000000cf0200720c */ /* 0x000fc40003f26270 */
[----:B------:R-:W-:Y:S01]  /*87e0*/  FSEL R155, R78, -INF , !P6 ;  /* 0xff8000004e9b7808 */ /* 0x000fe20007000000 */
[----:B------:R-:W1:Y:S01]  /*87f0*/  MUFU.TANH R9, R9 ;  /* 0x0000000900097308 */ /* 0x000e620000002400 */
[----:B----4-:R-:W-:Y:S02]  /*8800*/  FSEL R170, R170, -INF , !P0 ;  /* 0xff800000aaaa7808 */ /* 0x010fe40004000000 */
[----:B-----5:R-:W-:Y:S02]  /*8810*/  FSEL R187, R187, -INF , !P5 ;  /* 0xff800000bbbb7808 */ /* 0x020fe40006800000 */
[----:B------:R-:W-:Y:S02]  /*8820*/  ISETP.LT.OR P6, PT, R2, R206, P4 ;  /* 0x000000ce0200720c */ /* 0x000fe400027c1670 */
[----:B------:R-:W-:Y:S01]  /*8830*/  ISETP.NE.AND P4, PT, R4, RZ, PT ;  /* 0x000000ff0400720c */ /* 0x000fe20003f85270 */
[----:B------:R-:W4:Y:S01]  /*8840*/  MUFU.TANH R11, R11 ;  /* 0x0000000b000b7308 */ /* 0x000f220000002400 */
[----:B------:R-:W-:-:S02]  /*8850*/  ISETP.LT.OR P5, PT, R2, R205, P3 ;  /* 0x000000cd0200720c */ /* 0x000fc40001fa1670 */
[C---:B------:R-:W-:Y:S02]  /*8860*/  ISETP.LT.OR P2, PT, R2.reuse, R204, P2 ;  /* 0x000000cc0200720c */ /* 0x040fe40001741670 */
[----:B------:R-:W-:Y:S02]  /*8870*/  ISETP.LT.OR P0, PT, R2, R203, P1 ;  /* 0x000000cb0200720c */ /* 0x000fe40000f01670 */
[----:B------:R-:W-:Y:S02]  /*8880*/  ISETP.NE.AND P3, PT, R3, RZ, PT ;  /* 0x000000ff0300720c */ /* 0x000fe40003f65270 */
[----:B------:R-:W-:Y:S02]  /*8890*/  IADD3 R2, R0, 0x29, RZ ;  /* 0x0000002900027810 */ /* 0x000fe40007ffe0ff */
[----:B------:R-:W-:Y:S02]  /*88a0*/  FSEL R161, R161, -INF , !P4 ;  /* 0xff800000a1a17808 */ /* 0x000fe40006000000 */
[----:B------:R-:W-:-:S02]  /*88b0*/  P2R R3, PR, RZ, 0x4 ;  /* 0x00000004ff037803 */ /* 0x000fc40000000000 */
[C---:B------:R-:W-:Y:S02]  /*88c0*/  ISETP.GE.AND P4, PT, R2.reuse, R210, PT ;  /* 0x000000d20200720c */ /* 0x040fe40003f86270 */
[----:B------:R-:W-:Y:S02]  /*88d0*/  FSEL R169, R169, -INF , !P3 ;  /* 0xff800000a9a97808 */ /* 0x000fe40005800000 */
[C---:B------:R-:W-:Y:S02]  /*88e0*/  ISETP.GE.AND P3, PT, R2.reuse, R209, PT ;  /* 0x000000d10200720c */ /* 0x040fe40003f66270 */
[C---:B------:R-:W-:Y:S02]  /*88f0*/  ISETP.GE.AND P2, PT, R2.reuse, R208, PT ;  /* 0x000000d00200720c */ /* 0x040fe40003f46270 */
[----:B------:R-:W-:Y:S02]  /*8900*/  ISETP.GE.AND P1, PT, R2, R207, PT ;  /* 0x000000cf0200720c */ /* 0x000fe40003f26270 */
[----:B------:R-:W-:-:S02]  /*8910*/  FSEL R151, R151, -INF , !P6 ;  /* 0xff80000097977808 */ /* 0x000fc40007000000 */
[----:B------:R-:W-:Y:S02]  /*8920*/  FSEL R185, R38, -INF , !P5 ;  /* 0xff80000026b97808 */ /* 0x000fe40006800000 */
[C---:B------:R-:W-:Y:S02]  /*8930*/  ISETP.LT.OR P6, PT, R2.reuse, R206, P4 ;  /* 0x000000ce0200720c */ /* 0x040fe400027c1670 */
[----:B------:R-:W-:Y:S02]  /*8940*/  ISETP.NE.AND P4, PT, R3, RZ, PT ;  /* 0x000000ff0300720c */ /* 0x000fe40003f85270 */
[C---:B------:R-:W-:Y:S02]  /*8950*/  ISETP.LT.OR P5, PT, R2.reuse, R205, P3 ;  /* 0x000000cd0200720c */ /* 0x040fe40001fa1670 */
[C---:B------:R-:W-:Y:S02]  /*8960*/  ISETP.LT.OR P2, PT, R2.reuse, R204, P2 ;  /* 0x000000cc0200720c */ /* 0x040fe40001741670 */
[----:B------:R-:W-:-:S02]  /*8970*/  ISETP.LT.OR P1, PT, R2, R203, P1 ;  /* 0x000000cb0200720c */ /* 0x000fc40000f21670 */
[----:B------:R-:W-:Y:S02]  /*8980*/  IADD3 R2, R0, 0x30, RZ ;  /* 0x0000003000027810 */ /* 0x000fe40007ffe0ff */
[----:B------:R-:W-:Y:S02]  /*8990*/  FSEL R157, R157, -INF , !P4 ;  /* 0xff8000009d9d7808 */ /* 0x000fe40006000000 */
[----:B------:R-:W-:Y:S02]  /*89a0*/  P2R R4, PR, RZ, 0x4 ;  /* 0x00000004ff047803 */ /* 0x000fe40000000000 */
[C---:B------:R-:W-:Y:S02]  /*89b0*/  ISETP.GE.AND P4, PT, R2.reuse, R210, PT ;  /* 0x000000d20200720c */ /* 0x040fe40003f86270 */
[----:B------:R-:W-:Y:S02]  /*89c0*/  ISETP.GE.AND P3, PT, R2, R209, PT ;  /* 0x000000d10200720c */ /* 0x000fe40003f66270 */
[----:B------:R-:W-:-:S02]  /*89d0*/  P2R R3, PR, RZ, 0x2 ;  /* 0x00000002ff037803 */ /* 0x000fc40000000000 */
[C---:B------:R-:W-:Y:S02]  /*89e0*/  ISETP.GE.AND P2, PT, R2.reuse, R208, PT ;  /* 0x000000d00200720c */ /* 0x040fe40003f46270 */
[----:B------:R-:W-:Y:S02]  /*89f0*/  FSEL R172, R37, -INF , !P6 ;  /* 0xff80000025ac7808 */ /* 0x000fe40007000000 */
[----:B------:R-:W-:Y:S02]  /*8a00*/  FSEL R180, R39, -INF , !P5 ;  /* 0xff80000027b47808 */ /* 0x000fe40006800000 */
[C---:B------:R-:W-:Y:S02]  /*8a10*/  ISETP.LT.OR P6, PT, R2.reuse, R206, P4 ;  /* 0x000000ce0200720c */ /* 0x040fe400027c1670 */
[----:B------:R-:W-:Y:S02]  /*8a20*/  ISETP.LT.OR P5, PT, R2, R205, P3 ;  /* 0x000000cd0200720c */ /* 0x000fe40001fa1670 */
[----:B------:R-:W-:-:S02]  /*8a30*/  ISETP.NE.AND P4, PT, R4, RZ, PT ;  /* 0x000000ff0400720c */ /* 0x000fc40003f85270 */
[----:B------:R-:W-:Y:S02]  /*8a40*/  ISETP.NE.AND P3, PT, R3, RZ, PT ;  /* 0x000000ff0300720c */ /* 0x000fe40003f65270 */
[----:B------:R-:W-:Y:S02]  /*8a50*/  ISETP.LT.OR P2, PT, R2, R204, P2 ;  /* 0x000000cc0200720c */ /* 0x000fe40001741670 */
[----:B------:R-:W-:Y:S02]  /*8a60*/  IADD3 R3, R0, 0x31, RZ ;  /* 0x0000003100037810 */ /* 0x000fe40007ffe0ff */
[----:B------:R-:W-:Y:S02]  /*8a70*/  ISETP.GE.AND P1, PT, R2, R207, PT ;  /* 0x000000cf0200720c */ /* 0x000fe40003f26270 */
[----:B------:R-:W-:Y:S02]  /*8a80*/  P2R R4, PR, RZ, 0x4 ;  /* 0x00000004ff047803 */ /* 0x000fe40000000000 */
[----:B------:R-:W-:-:S02]  /*8a90*/  FSEL R150, R150, -INF , !P4 ;  /* 0xff80000096967808 */ /* 0x000fc40006000000 */
[----:B------:R-:W-:Y:S02]  /*8aa0*/  FSEL R164, R16, -INF , !P0 ;  /* 0xff80000010a47808 */ /* 0x000fe40004000000 */
[C---:B------:R-:W-:Y:S02]  /*8ab0*/  ISETP.GE.AND P4, PT, R3.reuse, R210, PT ;  /* 0x000000d20300720c */ /* 0x040fe40003f86270 */
[C---:B------:R-:W-:Y:S02]  /*8ac0*/  ISETP.GE.AND P2, PT, R3.reuse, R208, PT ;  /* 0x000000d00300720c */ /* 0x040fe40003f46270 */
[----:B------:R-:W-:Y:S02]  /*8ad0*/  ISETP.LT.OR P0, PT, R2, R203, P1 ;  /* 0x000000cb0200720c */ /* 0x000fe40000f01670 */
[----:B------:R-:W-:Y:S02]  /*8ae0*/  ISETP.GE.AND P1, PT, R3, R207, PT ;  /* 0x000000cf0300720c */ /* 0x000fe40003f26270 */
[----:B------:R-:W-:-:S02]  /*8af0*/  FSEL R167, R12, -INF , !P6 ;  /* 0xff8000000ca77808 */ /* 0x000fc40007000000 */
[----:B------:R-:W-:Y:S02]  /*8b00*/  FSEL R163, R19, -INF , !P3 ;  /* 0xff80000013a37808 */ /* 0x000fe40005800000 */
[C---:B------:R-:W-:Y:S02]  /*8b10*/  ISETP.LT.OR P6, PT, R3.reuse, R206, P4 ;  /* 0x000000ce0300720c */ /* 0x040fe400027c1670 */
[C---:B------:R-:W-:Y:S02]  /*8b20*/  ISETP.LT.OR P2, PT, R3.reuse, R204, P2 ;  /* 0x000000cc0300720c */ /* 0x040fe40001741670 */
[----:B------:R-:W-:Y:S02]  /*8b30*/  IADD3 R2, R0, 0x38, RZ ;  /* 0x0000003800027810 */ /* 0x000fe40007ffe0ff */
[----:B------:R-:W-:Y:S02]  /*8b40*/  ISETP.GE.AND P3, PT, R3, R209, PT ;  /* 0x000000d10300720c */ /* 0x000fe40003f66270 */
[----:B------:R-:W-:-:S02]  /*8b50*/  ISETP.NE.AND P4, PT, R4, RZ, PT ;  /* 0x000000ff0400720c */ /* 0x000fc40003f85270 */
[C---:B------:R-:W-:Y:S02]  /*8b60*/  ISETP.LT.OR P1, PT, R3.reuse, R203, P1 ;  /* 0x000000cb0300720c */ /* 0x040fe40000f21670 */
[----:B------:R-:W-:Y:S02]  /*8b70*/  FSEL R216, R14, -INF , !P5 ;  /* 0xff8000000ed87808 */ /* 0x000fe40006800000 */
[----:B------:R-:W-:Y:S02]  /*8b80*/  P2R R4, PR, RZ, 0x4 ;  /* 0x00000004ff047803 */ /* 0x000fe40000000000 */
[----:B------:R-:W-:Y:S02]  /*8b90*/  ISETP.LT.OR P5, PT, R3, R205, P3 ;  /* 0x000000cd0300720c */ /* 0x000fe40001fa1670 */
[----:B-1----:R-:W-:Y:S02]  /*8ba0*/  FSEL R179, R8, -INF , !P4 ;  /* 0xff80000008b37808 */ /* 0x002fe40006000000 */
[----:B------:R-:W-:-:S02]  /*8bb0*/  ISETP.GE.AND P2, PT, R2, R208, PT ;  /* 0x000000d00200720c */ /* 0x000fc40003f46270 */
[C---:B------:R-:W-:Y:S02]  /*8bc0*/  ISETP.GE.AND P4, PT, R2.reuse, R210, PT ;  /* 0x000000d20200720c */ /* 0x040fe40003f86270 */
[----:B------:R-:W-:Y:S02]  /*8bd0*/  P2R R3, PR, RZ, 0x2 ;  /* 0x00000002ff037803 */ /* 0x000fe40000000000 */
[C---:B------:R-:W-:Y:S02]  /*8be0*/  ISETP.GE.AND P3, PT, R2.reuse, R209, PT ;  /* 0x000000d10200720c */ /* 0x040fe40003f66270 */
[----:B------:R-:W-:Y:S02]  /*8bf0*/  ISETP.GE.AND P1, PT, R2, R207, PT ;  /* 0x000000cf0200720c */ /* 0x000fe40003f26270 */
[----:B------:R-:W-:Y:S02]  /*8c00*/  FSEL R168, R13, -INF , !P6 ;  /* 0xff8000000da87808 */ /* 0x000fe40007000000 */
[----:B------:R-:W-:-:S02]  /*8c10*/  FSEL R215, R15, -INF , !P5 ;  /* 0xff8000000fd77808 */ /* 0x000fc40006800000 */
[----:B------:R-:W-:Y:S02]  /*8c20*/  ISETP.LT.OR P6, PT, R2, R204, P2 ;  /* 0x000000cc0200720c */ /* 0x000fe400017c1670 */
[----:B--2---:R-:W-:Y:S02]  /*8c30*/  FSEL R186, R10, -INF , !P0 ;  /* 0xff8000000aba7808 */ /* 0x004fe40004000000 */
[----:B------:R-:W-:Y:S02]  /*8c40*/  ISETP.LT.OR P5, PT, R2, R206, P4 ;  /* 0x000000ce0200720c */ /* 0x000fe400027a1670 */
[----:B------:R-:W-:Y:S01]  /*8c50*/  ISETP.NE.AND P2, PT, R3, RZ, PT ;  /* 0x000000ff0300720c */ /* 0x000fe20003f45270 */
[----:B------:R-:W-:Y:S01]  /*8c60*/  FMUL.FTZ R3, R22, c[0x0][0x2ec] ;  /* 0x0000bb0016037a20 */ /* 0x000fe20000410000 */
[C---:B------:R-:W-:Y:S02]  /*8c70*/  ISETP.LT.OR P4, PT, R2.reuse, R205, P3 ;  /* 0x000000cd0200720c */ /* 0x040fe40001f81670 */
[----:B------:R-:W-:Y:S01]  /*8c80*/  ISETP.LT.OR P0, PT, R2, R203, P1 ;  /* 0x000000cb0200720c */ /* 0x000fe20000f01670 */
[----:B------:R-:W-:Y:S01]  /*8c90*/  FMUL.FTZ R2, R23, c[0x0][0x2ec] ;  /* 0x0000bb0017027a20 */ /* 0x000fe20000410000 */
[----:B------:R-:W-:Y:S01]  /*8ca0*/  ISETP.NE.AND P3, PT, R4, RZ, PT ;  /* 0x000000ff0400720c */ /* 0x000fe20003f65270 */
[----:B------:R-:W1:Y:S01]  /*8cb0*/  MUFU.TANH R3, R3 ;  /* 0x0000000300037308 */ /* 0x000e620000002400 */
[----:B---3--:R-:W-:-:S02]  /*8cc0*/  FSEL R176, R20, -INF , !P6 ;  /* 0xff80000014b07808 */ /* 0x008fc40007000000 */
[----:B------:R-:W-:Y:S02]  /*8cd0*/  IADD3 R0, R0, 0x39, RZ ;  /* 0x0000003900007810 */ /* 0x000fe40007ffe0ff */
[----:B------:R-:W-:Y:S02]  /*8ce0*/  ISETP.GT.AND P6, PT, R184, R246, PT ;  /* 0x000000f6b800720c */ /* 0x000fe40003fc4270 */
[----:B------:R-:W-:Y:S01]  /*8cf0*/  FSEL R178, R9, -INF , !P3 ;  /* 0xff80000009b27808 */ /* 0x000fe20005800000 */
[----:B------:R-:W2:Y:S01]  /*8d00*/  MUFU.TANH R4, R21 ;  /* 0x0000001500047308 */ /* 0x000ea20000002400 */
[C---:B------:R-:W-:Y:S02]  /*8d10*/  ISETP.GE.AND P3, PT, R0.reuse, R210, PT ;  /* 0x000000d20000720c */ /* 0x040fe40003f66270 */
[----:B----4-:R-:W-:Y:S02]  /*8d20*/  FSEL R183, R11, -INF , !P2 ;  /* 0xff8000000bb77808 */ /* 0x010fe40005000000 */
[----:B------:R-:W-:-:S02]  /*8d30*/  ISETP.GE.AND P2, PT, R0, R209, PT ;  /* 0x000000d10000720c */ /* 0x000fc40003f46270 */
[----:B------:R-:W-:Y:S01]  /*8d40*/  ISETP.GE.AND P1, PT, R0, R208, PT ;  /* 0x000000d00000720c */ /* 0x000fe20003f26270 */
[----:B------:R-:W3:Y:S01]  /*8d50*/  MUFU.TANH R2, R2 ;  /* 0x0000000200027308 */ /* 0x000ee20000002400 */
[----:B------:R-:W-:Y:S02]  /*8d60*/  FSEL R214, R26, -INF , !P4 ;  /* 0xff8000001ad67808 */ /* 0x000fe40006000000 */
[----:B------:R-:W-:Y:S02]  /*8d70*/  FSEL R165, R24, -INF , !P5 ;  /* 0xff80000018a57808 */ /* 0x000fe40006800000 */
[C---:B------:R-:W-:Y:S02]  /*8d80*/  ISETP.GE.AND P4, PT, R0.reuse, R207, PT ;  /* 0x000000cf0000720c */ /* 0x040fe40003f86270 */
[C---:B------:R-:W-:Y:S02]  /*8d90*/  ISETP.LT.OR P5, PT, R0.reuse, R206, P3 ;  /* 0x000000ce0000720c */ /* 0x040fe40001fa1670 */
[----:B------:R-:W-:-:S02]  /*8da0*/  ISETP.LT.OR P3, PT, R0, R205, P2 ;  /* 0x000000cd0000720c */ /* 0x000fc40001761670 */
[C---:B------:R-:W-:Y:S02]  /*8db0*/  ISETP.LT.OR P2, PT, R0.reuse, R204, P1 ;  /* 0x000000cc0000720c */ /* 0x040fe40000f41670 */
[----:B------:R-:W-:Y:S02]  /*8dc0*/  ISETP.LT.OR P1, PT, R0, R203, P4 ;  /* 0x000000cb0000720c */ /* 0x000fe40002721670 */
[----:B-1----:R-:W-:Y:S02]  /*8dd0*/  FSEL R181, R3, -INF , !P0 ;  /* 0xff80000003b57808 */ /* 0x002fe40004000000 */
[----:B------:R-:W-:Y:S02]  /*8de0*/  ISETP.NE.AND P0, PT, R229, RZ, PT ;  /* 0x000000ffe500720c */ /* 0x000fe40003f05270 */
[----:B------:R-:W-:Y:S02]  /*8df0*/  FSEL R173, R25, -INF , !P5 ;  /* 0xff80000019ad7808 */ /* 0x000fe40006800000 */
[----:B------:R-:W-:-:S02]  /*8e00*/  FSEL R213, R27, -INF , !P3 ;  /* 0xff8000001bd57808 */ /* 0x000fc40005800000 */
[----:B--2---:R-:W-:Y:S02]  /*8e10*/  FSEL R177, R4, -INF , !P2 ;  /* 0xff80000004b17808 */ /* 0x004fe40005000000 */
[----:B---3--:R-:W-:Y:S01]  /*8e20*/  FSEL R182, R2, -INF , !P1 ;  /* 0xff80000002b67808 */ /* 0x008fe20004800000 */
[----:B------:R-:W-:Y:S05]  /*8e30*/  @!P6 BRA `(.L_x_1917) ;  /* 0x000003100000e947 */ /* 0x000fea0003800000 */
[----:B------:R-:W-:Y:S01]  /*8e40*/  IADD3 R0, R230, -0x3, RZ ;  /* 0xfffffffde6007810 */ /* 0x000fe20007ffe0ff */
[----:B------:R-:W-:Y:S01]  /*8e50*/  @!P0 IMAD.MOV.U32 R7, RZ, RZ, c[0x0][0x19c] ;  /* 0x00006700ff078624 */ /* 0x000fe200078e00ff */
[----:B------:R1:W-:Y:S01]  /*8e60*/  @P0 STS.128 [R211+0x4000], RZ ;  /* 0x004000ffd3000388 */ /* 0x0003e20000000c00 */
[----:B------:R-:W-:Y:S01]  /*8e70*/  BSSY B0, `(.L_x_1918) ;  /* 0x000002c000007945 */ /* 0x000fe20003800000 */
[----:B------:R-:W-:Y:S01]  /*8e80*/  SHF.R.S32.HI R2, RZ, 0x1f, R0 ;  /* 0x0000001fff027819 */ /* 0x000fe20000011400 */
[----:B------:R-:W-:-:S04]  /*8e90*/  IMAD.WIDE.U32 R4, R0, c[0x0][0x198], RZ ;  /* 0x0000660000047a25 */ /* 0x000fc800078e00ff */
[----:B------:R-:W-:-:S04]  /*8ea0*/  IMAD R2, R2, c[0x0][0x198], RZ ;  /* 0x0000660002027a24 */ /* 0x000fc800078e02ff */
[----:B------:R-:W-:Y:S01]  /*8eb0*/  IMAD R0, R0, c[0x0][0x19c], R2 ;  /* 0x0000670000007a24 */ /* 0x000fe200078e0202 */
[----:B------:R-:W-:-:S03]  /*8ec0*/  LEA R2, P1, R4, R236, 0x6 ;  /* 0x000000ec04027211 */ /* 0x000fc600078230ff */
[----:B------:R-:W-:Y:S01]  /*8ed0*/  IMAD.IADD R3, R5, 0x1, R0 ;  /* 0x0000000105037824 */ /* 0x000fe200078e0200 */
[-C--:B------:R-:W-:Y:S02]  /*8ee0*/  @!P0 IADD3 R0, P5, R233, R2.reuse, RZ ;  /* 0x00000002e9008210 */ /* 0x080fe40007fbe0ff */
[----:B------:R-:W-:Y:S02]  /*8ef0*/  @!P0 LEA R5, P4, R231, R2, 0x5 ;  /* 0x00000002e7058211 */ /* 0x000fe400078828ff */
[----:B------:R-:W-:Y:S02]  /*8f00*/  LEA.HI.X R3, R4, R235, R3, 0x6, P1 ;  /* 0x000000eb04037211 */ /* 0x000fe400008f3403 */
[----:B------:R-:W-:Y:S02]  /*8f10*/  @!P0 LEA R8, P3, R2, c[0x0][0x168], 0x1 ;  /* 0x00005a0002088a11 */ /* 0x000fe400078608ff */
[----:B------:R-:W-:Y:S01]  /*8f20*/  @!P0 LEA R6, P2, R0, c[0x0][0x168], 0x1 ;  /* 0x00005a0000068a11 */ /* 0x000fe200078408ff */
[----:B------:R-:W-:Y:S01]  /*8f30*/  @!P0 IMAD.X R11, R232, 0x1, R3, P5 ;  /* 0x00000001e80b8824 */ /* 0x000fe200028e0603 */
        /* <DEDUP_REMOVED lines=31> */
.L_x_1919:
[----:B------:R-:W-:Y:S05]  /*9130*/  BSYNC B0 ;  /* 0x0000000000007941 */ /* 0x000fea0003800000 */
.L_x_1918:
[----:B------:R-:W0:Y:S02]  /*9140*/  LDGDEPBAR ;  /* 0x00000000000079af */ /* 0x000e240000000000 */
.L_x_1917:
[----:B------:R-:W-:Y:S01]  /*9150*/  FMNMX.FTZ R0, R73, R48, !PT ;  /* 0x0000003049007209 */ /* 0x000fe20007810000 */
[----:B------:R-:W-:Y:S03]  /*9160*/  LDSM.16.MT88.4 R12, [R189+0x6000] ;  /* 0x00600000bd0c783b */ /* 0x000fe60000004200 */
[----:B-1----:R-:W-:Y:S01]  /*9170*/  FMNMX.FTZ R2, R57, R0, !PT ;  /* 0x0000000039027209 */ /* 0x002fe20007810000 */
        /* <DEDUP_REMOVED lines=46> */
[----:B------:R-:W-:Y:S01]  /*9460*/  FMNMX.FTZ R2, R72, R59, !PT ;  /* 0x0000003b48027209 */ /* 0x000fe20007810000 */
[----:B------:R-:W2:Y:S01]  /*9470*/  SHFL.BFLY PT, R7, R3, 0x2, 0x1f ;  /* 0x0c401f0003077f89 */ /* 0x000ea200000e0000 */
[----:B------:R-:W-:Y:S02]  /*9480*/  FMNMX.FTZ R4, R186, R4, !PT ;  /* 0x00000004ba047209 */ /* 0x000fe40007810000 */
[----:B------:R-:W-:-:S02]  /*9490*/  FMNMX.FTZ R2, R65, R2, !PT ;  /* 0x0000000241027209 */ /* 0x000fc40007810000 */
[----:B------:R-:W-:Y:S02]  /*94a0*/  FMNMX.FTZ R4, R183, R4, !PT ;  /* 0x00000004b7047209 */ /* 0x000fe40007810000 */
[----:B------:R-:W-:Y:S02]  /*94b0*/  FMNMX.FTZ R5, R64, R2, !PT ;  /* 0x0000000240057209 */ /* 0x000fe40007810000 */
[----:B------:R-:W-:Y:S02]  /*94c0*/  FMNMX.FTZ R4, R181, R4, !PT ;  /* 0x00000004b5047209 */ /* 0x000fe40007810000 */
[----:B------:R-:W-:Y:S02]  /*94d0*/  FMNMX.FTZ R5, R74, R5, !PT ;  /* 0x000000054a057209 */ /* 0x000fe40007810000 */
[----:B------:R-:W-:Y:S02]  /*94e0*/  FMNMX.FTZ R4, R182, R4, !PT ;  /* 0x00000004b6047209 */ /* 0x000fe40007810000 */
        /* <DEDUP_REMOVED lines=39> */
[----:B--2---:R-:W-:-:S07]  /*9760*/  FFMA.FTZ R5, R36, c[0x0][0x23c], -R3 ;  /* 0x00008f0024057a23 */ /* 0x004fce0000010803 */
        /* <DEDUP_REMOVED lines=32> */
[-C--:B------:R-:W-:Y:S01]  /*9970*/  FMUL.FTZ R120, R120, R78.reuse ;  /* 0x0000004e78787220 */ /* 0x080fe20000410000 */
        /* <DEDUP_REMOVED lines=68> */
[----:B------:R-:W-:-:S02]  /*9dc0*/  FMUL.FTZ R92, R92, R76 ;  /* 0x0000004c5c5c7220 */ /* 0x000fc40000410000 */
[----:B------:R-:W-:Y:S02]  /*9dd0*/  FMUL.FTZ R93, R93, R76 ;  /* 0x0000004c5d5d7220 */ /* 0x000fe40000410000 */
[----:B--2---:R-:W-:Y:S02]  /*9de0*/  FFMA.FTZ R9, R146, c[0x0][0x23c], -R0 ;  /* 0x00008f0092097a23 */ /* 0x004fe40000010800 */
[-C--:B---3--:R-:W-:Y:S01]  /*9df0*/  FMUL.FTZ R82, R82, R11.reuse ;  /* 0x0000000b52527220 */ /* 0x088fe20000410000 */
[----:B------:R-:W-:Y:S01]  /*9e00*/  HMMA.16816.F32.BF16 R52, R4, R26, R120 ;  /* 0x0000001a0434723c */ /* 0x000fe20000041878 */
[----:B------:R1:W-:Y:S01]  /*9e10*/  MUFU.EX2 R236, R9 ;  /* 0x0000000900ec7308 */ /* 0x0003e20000000800 */
[-C--:B------:R-:W-:Y:S02]  /*9e20*/  FMUL.FTZ R83, R83, R11.reuse ;  /* 0x0000000b53537220 */ /* 0x080fe40000410000 */
[-C--:B------:R-:W-:Y:S02]  /*9e30*/  FMUL.FTZ R94, R94, R11.reuse ;  /* 0x0000000b5e5e7220 */ /* 0x080fe40000410000 */
[----:B------:R-:W-:-:S02]  /*9e40*/  FMUL.FTZ R95, R95, R11 ;  /* 0x0000000b5f5f7220 */ /* 0x000fc40000410000 */
[C---:B------:R-:W-:Y:S01]  /*9e50*/  HMMA.16816.F32.BF16 R48, R4.reuse, R28, R132 ;  /* 0x0000001c0430723c */ /* 0x040fe20000041884 */
[-C--:B------:R-:W-:Y:S02]  /*9e60*/  FMUL.FTZ R96, R96, R76.reuse ;  /* 0x0000004c60607220 */ /* 0x080fe40000410000 */
[-C--:B------:R-:W-:Y:S02]  /*9e70*/  FMUL.FTZ R97, R97, R76.reuse ;  /* 0x0000004c61617220 */ /* 0x080fe40000410000 */
[-C--:B------:R-:W-:Y:S02]  /*9e80*/  FMUL.FTZ R98, R98, R11.reuse ;  /* 0x0000000b62627220 */ /* 0x080fe40000410000 */
[----:B------:R-:W-:Y:S01]  /*9e90*/  FMUL.FTZ R99, R99, R11 ;  /* 0x0000000b63637220 */ /* 0x000fe20000410000 */
[----:B------:R-:W-:Y:S01]  /*9ea0*/  HMMA.16816.F32.BF16 R40, R4, R30, R136 ;  /* 0x0000001e0428723c */ /* 0x000fe20000041888 */
[----:B-1----:R-:W-:Y:S02]  /*9eb0*/  FFMA.FTZ R9, R75, c[0x0][0x23c], -R3 ;  /* 0x00008f004b097a23 */ /* 0x002fe40000010803 */
[----:B------:R-:W-:-:S02]  /*9ec0*/  FMUL.FTZ R108, R108, R76 ;  /* 0x0000004c6c6c7220 */ /* 0x000fc40000410000 */
[----:B------:R1:W-:Y:S01]  /*9ed0*/  MUFU.EX2 R234, R9 ;  /* 0x0000000900ea7308 */ /* 0x0003e20000000800 */
[-C--:B------:R-:W-:Y:S01]  /*9ee0*/  FMUL.FTZ R109, R109, R76.reuse ;  /* 0x0000004c6d6d7220 */ /* 0x080fe20000410000 */
[----:B------:R-:W-:Y:S01]  /*9ef0*/  F2FP.BF16.PACK_AB R4, R88, R91 ;  /* 0x0000005b5804723e */ /* 0x000fe200000010ff */
[----:B------:R-:W-:Y:S01]  /*9f00*/  FMUL.FTZ R110, R110, R11 ;  /* 0x0000000b6e6e7220 */ /* 0x000fe20000410000 */
[----:B------:R-:W-:Y:S01]  /*9f10*/  F2FP.BF16.PACK_AB R5, R244, R245 ;  /* 0x000000f5f405723e */ /* 0x000fe200000010ff */
[----:B------:R-:W-:Y:S01]  /*9f20*/  FMUL.FTZ R111, R111, R11 ;  /* 0x0000000b6f6f7220 */ /* 0x000fe20000410000 */
[----:B------:R-:W-:Y:S01]  /*9f30*/  F2FP.BF16.PACK_AB R6, R106, R101 ;  /* 0x000000656a06723e */ /* 0x000fe200000010ff */
[-C--:B------:R-:W-:Y:S01]  /*9f40*/  FMUL.FTZ R112, R112, R76.reuse ;  /* 0x0000004c70707220 */ /* 0x080fe20000410000 */
[----:B------:R-:W-:Y:S01]  /*9f50*/  F2FP.BF16.PACK_AB R7, R238, R239 ;  /* 0x000000efee07723e */ /* 0x000fe200000010ff */
[----:B------:R-:W-:Y:S02]  /*9f60*/  FMUL.FTZ R113, R113, R76 ;  /* 0x0000004c71717220 */ /* 0x000fe40000410000 */
[----:B------:R-:W-:-:S02]  /*9f70*/  FMUL.FTZ R114, R114, R11 ;  /* 0x0000000b72727220 */ /* 0x000fc40000410000 */
[-C--:B------:R-:W-:Y:S02]  /*9f80*/  FMUL.FTZ R115, R115, R11.reuse ;  /* 0x0000000b73737220 */ /* 0x080fe40000410000 */
[-C--:B------:R-:W-:Y:S01]  /*9f90*/  FMUL.FTZ R124, R124, R76.reuse ;  /* 0x0000004c7c7c7220 */ /* 0x080fe20000410000 */
[C---:B------:R-:W-:Y:S01]  /*9fa0*/  HMMA.16816.F32.BF16 R44, R4.reuse, R12, R80 ;  /* 0x0000000c042c723c */ /* 0x040fe20000041850 */
[--C-:B-1----:R-:W-:Y:S02]  /*9fb0*/  FFMA.FTZ R9, R17, c[0x0][0x23c], -R3.reuse ;  /* 0x00008f0011097a23 */ /* 0x102fe40000010803 */
[-C--:B------:R-:W-:Y:S02]  /*9fc0*/  FMUL.FTZ R125, R125, R76.reuse ;  /* 0x0000004c7d7d7220 */ /* 0x080fe40000410000 */
[----:B------:R1:W-:Y:S01]  /*9fd0*/  MUFU.EX2 R233, R9 ;  /* 0x0000000900e97308 */ /* 0x0003e20000000800 */
[-C--:B------:R-:W-:Y:S02]  /*9fe0*/  FMUL.FTZ R126, R126, R11.reuse ;  /* 0x0000000b7e7e7220 */ /* 0x080fe40000410000 */
[----:B------:R-:W-:Y:S01]  /*9ff0*/  FMUL.FTZ R127, R127, R11 ;  /* 0x0000000b7f7f7220 */ /* 0x000fe20000410000 */
[----:B------:R-:W-:Y:S01]  /*a000*/  HMMA.16816.F32.BF16 R36, R4, R14, R92 ;  /* 0x0000000e0424723c */ /* 0x000fe2000004185c */
[----:B------:R-:W-:Y:S01]  /*a010*/  FFMA.FTZ R10, R79, c[0x0][0x23c], -R3 ;  /* 0x00008f004f0a7a23 */ /* 0x000fe20000010803 */
[----:B------:R-:W-:Y:S01]  /*a020*/  LDSM.16.MT88.4 R12, [R191+0x6800] ;  /* 0x00680000bf0c783b */ /* 0x000fe20000004200 */
[----:B------:R-:W-:-:S02]  /*a030*/  FMUL.FTZ R128, R128, R76 ;  /* 0x0000004c80807220 */ /* 0x000fc40000410000 */
[----:B------:R2:W3:Y:S01]  /*a040*/  MUFU.EX2 R237, R10 ;  /* 0x0000000a00ed7308 */ /* 0x0004e20000000800 */
[-C--:B------:R-:W-:Y:S01]  /*a050*/  FMUL.FTZ R129, R129, R76.reuse ;  /* 0x0000004c81817220 */ /* 0x080fe20000410000 */
[----:B------:R-:W-:Y:S01]  /*a060*/  LDSM.16.MT88.4 R92, [R189+0x7800] ;  /* 0x00780000bd5c783b */ /* 0x000fe20000004200 */
[C---:B------:R-:W-:Y:S01]  /*a070*/  HMMA.16816.F32.BF16 R32, R4.reuse, R20, R96 ;  /* 0x000000140420723c */ /* 0x040fe20000041860 */
[-C--:B------:R-:W-:Y:S02]  /*a080*/  FMUL.FTZ R130, R130, R11.reuse ;  /* 0x0000000b82827220 */ /* 0x080fe40000410000 */
[----:B------:R-:W-:Y:S02]  /*a090*/  FMUL.FTZ R131, R131, R11 ;  /* 0x0000000b83837220 */ /* 0x000fe40000410000 */
[----:B-1----:R-:W-:Y:S02]  /*a0a0*/  FFMA.FTZ R9, R147, c[0x0][0x23c], -R2 ;  /* 0x00008f0093097a23 */ /* 0x002fe40000010802 */
[-C--:B------:R-:W-:Y:S01]  /*a0b0*/  FMUL.FTZ R140, R140, R76.reuse ;  /* 0x0000004c8c8c7220 */ /* 0x080fe20000410000 */
[----:B------:R-:W-:Y:S01]  /*a0c0*/  HMMA.16816.F32.BF16 R108, R4, R22, R108 ;  /* 0x00000016046c723c */ /* 0x000fe2000004186c */
[----:B------:R1:W-:Y:S01]  /*a0d0*/  MUFU.EX2 R229, R9 ;  /* 0x0000000900e57308 */ /* 0x0003e20000000800 */
[----:B------:R-:W-:Y:S01]  /*a0e0*/  LDSM.16.MT88.4 R20, [R190+0x6800] ;  /* 0x00680000be14783b */ /* 0x000fe20000004200 */
[----:B------:R-:W-:-:S02]  /*a0f0*/  FMUL.FTZ R141, R141, R76 ;  /* 0x0000004c8d8d7220 */ /* 0x000fc40000410000 */
[----:B--2---:R-:W-:Y:S02]  /*a100*/  FFMA.FTZ R10, R18, c[0x0][0x23c], -R3 ;  /* 0x00008f00120a7a23 */ /* 0x004fe40000010803 */
[----:B------:R-:W-:Y:S01]  /*a110*/  LDSM.16.MT88.4 R16, [R192+0x6800] ;  /* 0x00680000c010783b */ /* 0x000fe20000004200 */
[----:B------:R-:W-:Y:S01]  /*a120*/  HMMA.16816.F32.BF16 R112, R4, R24, R112 ;  /* 0x000000180470723c */ /* 0x000fe20000041870 */
[----:B------:R2:W4:Y:S01]  /*a130*/  MUFU.EX2 R235, R10 ;  /* 0x0000000a00eb7308 */ /* 0x0005220000000800 */
[-C--:B------:R-:W-:Y:S02]  /*a140*/  FMUL.FTZ R142, R142, R11.reuse ;  /* 0x0000000b8e8e7220 */ /* 0x080fe40000410000 */
[----:B------:R-:W-:-:S04]  /*a150*/  FMUL.FTZ R143, R143, R11 ;  /* 0x0000000b8f8f7220 */ /* 0x000fc80000410000 */
        /* <DEDUP_REMOVED lines=97> */
[C---:B-----5:R-:W-:Y:S01]  /*a770*/  HMMA.16816.F32.BF16 R48, R4.reuse, R12, R48 ;  /* 0x0000000c0430723c */ /* 0x060fe20000041830 */
[--C-:B-1----:R-:W-:Y:S01]  /*a780*/  FFMA.FTZ R9, R165, c[0x0][0x23c], -R0.reuse ;  /* 0x00008f00a5097a23 */ /* 0x102fe20000010800 */
[----:B------:R-:W-:Y:S01]  /*a790*/  MOV R165, R102 ;  /* 0x0000006600a57202 */ /* 0x000fe20000000f00 */
[----:B------:R-:W-:Y:S01]  /*a7a0*/  FFMA.FTZ R0, R173, c[0x0][0x23c], -R0 ;  /* 0x00008f00ad007a23 */ /* 0x000fe20000010800 */
[----:B------:R-:W-:Y:S01]  /*a7b0*/  MOV R173, R91 ;  /* 0x0000005b00ad7202 */ /* 0x000fe20000000f00 */
        /* <DEDUP_REMOVED lines=81> */
[----:B-1----:R-:W-:Y:S01]  /*acd0*/  FFMA.FTZ R0, R213, c[0x0][0x23c], -R8 ;  /* 0x00008f00d5007a23 */ /* 0x002fe20000010808 */
[----:B------:R-:W-:-:S03]  /*ace0*/  MOV R213, R184 ;  /* 0x000000b800d57202 */ /* 0x000fc60000000f00 */
        /* <DEDUP_REMOVED lines=69> */
[----:B------:R-:W-:Y:S01]  /*b140*/  IMAD.WIDE.U32 R6, R161, c[0x0][0x1a0], RZ ;  /* 0x00006800a1067a25 */ /* 0x000fe200078e00ff */
[----:B------:R-:W-:Y:S01]  /*b150*/  MOV R169, c[0x0][0x1a0] ;  /* 0x0000680000a97a02 */ /* 0x000fe20000000f00 */
[----:B------:R-:W-:Y:S01]  /*b160*/  BAR.SYNC.DEFER_BLOCKING 0x0 ;  /* 0x0000000000007b1d */ /* 0x000fe20000010000 */
[----:B------:R-:W-:Y:S01]  /*b170*/  MOV R163, 0x4 ;  /* 0x0000000400a37802 */ /* 0x000fe20000000f00 */
[----:B------:R-:W-:Y:S01]  /*b180*/  IMAD R0, R0, c[0x0][0x1a0], RZ ;  /* 0x0000680000007a24 */ /* 0x000fe200078e02ff */
[----:B------:R-:W-:-:S03]  /*b190*/  SHF.L.U32 R164, R169, 0x4, RZ ;  /* 0x00000004a9a47819 */ /* 0x000fc600000006ff */
[----:B------:R-:W-:-:S05]  /*b1a0*/  IMAD R0, R161, c[0x0][0x1a4], R0 ;  /* 0x00006900a1007a24 */ /* 0x000fca00078e0200 */
[----:B------:R-:W-:Y:S01]  /*b1b0*/  IADD3 R3, R7, R0, RZ ;  /* 0x0000000007037210 */ /* 0x000fe20007ffe0ff */
[----:B------:R-:W-:Y:S01]  /*b1c0*/  @P0 STS.128 [R211+0x6000], RZ ;  /* 0x006000ffd3000388 */ /* 0x000fe20000000c00 */
[----:B--2---:R-:W-:-:S04]  /*b1d0*/  LEA R2, P1, R6, R178, 0x6 ;  /* 0x000000b206027211 */ /* 0x004fc800078230ff */
[-C--:B------:R-:W-:Y:S02]  /*b1e0*/  @!P0 IADD3 R0, P4, R164, R2.reuse, RZ ;  /* 0x00000002a4008210 */ /* 0x080fe40007f9e0ff */
[----:B------:R-:W-:Y:S02]  /*b1f0*/  MOV R164, c[0x0][0x1a0] ;  /* 0x0000680000a47a02 */ /* 0x000fe40000000f00 */
[----:B------:R-:W-:Y:S02]  /*b200*/  @!P0 LEA R4, P2, R169, R2, 0x5 ;  /* 0x00000002a9048211 */ /* 0x000fe400078428ff */
[----:B------:R-:W-:Y:S02]  /*b210*/  SHF.L.U64.HI R163, R164, R163, c[0x0][0x1a4] ;  /* 0x00006900a4a37619 */ /* 0x000fe400000102a3 */
[----:B---3--:R-:W-:Y:S02]  /*b220*/  LEA.HI.X R3, R6, R173, R3, 0x6, P1 ;  /* 0x000000ad06037211 */ /* 0x008fe400008f3403 */
[----:B------:R-:W-:-:S02]  /*b230*/  MOV R164, c[0x0][0x1a4] ;  /* 0x0000690000a47a02 */ /* 0x000fc40000000f00 */
[----:B------:R-:W-:Y:S02]  /*b240*/  @!P0 LEA R8, P3, R0, c[0x0][0x170], 0x1 ;  /* 0x00005c0000088a11 */ /* 0x000fe400078608ff */
[-C--:B------:R-:W-:Y:S02]  /*b250*/  @!P0 LEA.HI.X R7, R169, R3.reuse, R164, 0x5, P2 ;  /* 0x00000003a9078211 */ /* 0x080fe400010f2ca4 */
[----:B------:R-:W-:Y:S02]  /*b260*/  @!P0 IADD3.X R5, R163, R3, RZ, P4, !PT ;  /* 0x00000003a3058210 */ /* 0x000fe400027fe4ff */
[----:B------:R-:W-:Y:S02]  /*b270*/  @!P0 LEA R10, P2, R2, c[0x0][0x170], 0x1 ;  /* 0x00005c00020a8a11 */ /* 0x000fe400078408ff */
[----:B------:R-:W-:Y:S01]  /*b280*/  @!P0 LEA.HI.X R9, R0, c[0x0][0x174], R5, 0x1, P3 ;  /* 0x00005d0000098a11 */ /* 0x000fe200018f0c05 */
[----:B------:R-:W-:Y:S01]  /*b290*/  @!P0 IMAD R0, R164, 0x30, RZ ;  /* 0x00000030a4008824 */ /* 0x000fe200078e02ff */
[--C-:B------:R-:W-:Y:S01]  /*b2a0*/  @!P0 LEA.HI.X R11, R2, c[0x0][0x174], R3.reuse, 0x1, P2 ;  /* 0x00005d00020b8a11 */ /* 0x100fe200010f0c03 */
[----:B------:R-:W-:Y:S01]  /*b2b0*/  @!P0 IMAD.WIDE.U32 R2, R169, 0x30, R2 ;  /* 0x00000030a9028825 */ /* 0x000fe200078e0002 */
[----:B------:R-:W-:-:S03]  /*b2c0*/  @!P0 LEA R6, P1, R4, c[0x0][0x170], 0x1 ;  /* 0x00005c0004068a11 */ /* 0x000fc600078208ff */
[----:B------:R-:W-:Y:S01]  /*b2d0*/  @!PT LDS RZ, [RZ] ;  /* 0x00000000fffff984 */ /* 0x000fe20000000800 */
[----:B------:R-:W-:Y:S01]  /*b2e0*/  @!PT LDS RZ, [RZ] ;  /* 0x00000000fffff984 */ /* 0x000fe20000000800 */
[----:B------:R-:W-:Y:S01]  /*b2f0*/  @!PT LDS RZ, [RZ] ;  /* 0x00000000fffff984 */ /* 0x000fe20000000800 */
[----:B------:R1:W-:Y:S01]  /*b300*/  @!P0 LDGSTS.E.BYPASS.LTC128B.128 [R211+0x6000], [R10.64] ;  /* 0x060000000ad38fae */ /* 0x0003e2000b901d46 */
[----:B------:R-:W-:Y:S02]  /*b310*/  @!P0 LEA.HI.X R7, R4, c[0x0][0x174], R7, 0x1, P1 ;  /* 0x00005d0004078a11 */ /* 0x000fe400008f0c07 */
[----:B------:R-:W-:Y:S01]  /*b320*/  @!P0 IADD3 R0, R0, R3, RZ ;  /* 0x0000000300008210 */ /* 0x000fe20007ffe0ff */
[----:B------:R-:W-:Y:S01]  /*b330*/  @P0 STS.128 [R211+0x6800], RZ ;  /* 0x006800ffd3000388 */ /* 0x000fe20000000c00 */
[----:B------:R-:W-:-:S03]  /*b340*/  @!P0 LEA R4, P1, R2, c[0x0][0x170], 0x1 ;  /* 0x00005c0002048a11 */ /* 0x000fc600078208ff */
[----:B------:R-:W-:Y:S01]  /*b350*/  @!PT LDS RZ, [RZ] ;  /* 0x00000000fffff984 */ /* 0x000fe20000000800 */
[----:B------:R-:W-:Y:S01]  /*b360*/  @!PT LDS RZ, [RZ] ;  /* 0x00000000fffff984 */ /* 0x000fe20000000800 */
[----:B------:R-:W-:Y:S01]  /*b370*/  @!PT LDS RZ, [RZ] ;  /* 0x00000000fffff984 */ /* 0x000fe20000000800 */
[----:B------:R1:W-:Y:S01]  /*b380*/  @!P0 LDGSTS.E.BYPASS.LTC128B.128 [R211+0x6800], [R8.64] ;  /* 0x0680000008d38fae */ /* 0x0003e2000b901d46 */
[----:B------:R-:W-:Y:S02]  /*b390*/  @!P0 LEA.HI.X R5, R2, c[0x0][0x174], R0, 0x1, P1 ;  /* 0x00005d0002058a11 */ /* 0x000fe400008f0c00 */
[----:B------:R-:W-:Y:S01]  /*b3a0*/  ISETP.GT.AND P1, PT, R161, R246, PT ;  /* 0x000000f6a100720c */ /* 0x000fe20003f24270 */
        /* <DEDUP_REMOVED lines=11> */
[----:B------:R-:W2:Y:S04]  /*b460*/  LDSM.16.M88.4 R36, [R188+0x4000] ;  /* 0x00400000bc24783b */ /* 0x000ea80000000200 */
[----:B------:R-:W3:Y:S04]  /*b470*/  LDSM.16.M88.4 R28, [R195+0x2000] ;  /* 0x00200000c31c783b */ /* 0x000ee80000000200 */
[----:B------:R-:W-:Y:S04]  /*b480*/  LDSM.16.M88.4 R24, [R198] ;  /* 0x00000000c618783b */ /* 0x000fe80000000200 */
[----:B------:R-:W4:Y:S04]  /*b490*/  LDSM.16.M88.4 R40, [R194+0x4000] ;  /* 0x00400000c228783b */ /* 0x000f280000000200 */
[----:B------:R-:W5:Y:S04]  /*b4a0*/  LDSM.16.M88.4 R20, [R198+0x2000] ;  /* 0x00200000c614783b */ /* 0x000f680000000200 */
[----:B------:R-:W-:Y:S04]  /*b4b0*/  LDSM.16.M88.4 R44, [R199] ;  /* 0x00000000c72c783b */ /* 0x000fe80000000200 */
[----:B------:R-:W4:Y:S04]  /*b4c0*/  LDSM.16.M88.4 R16, [R196] ;  /* 0x00000000c410783b */ /* 0x000f280000000200 */
[----:B------:R-:W5:Y:S04]  /*b4d0*/  LDSM.16.M88.4 R12, [R196+0x2000] ;  /* 0x00200000c40c783b */ /* 0x000f680000000200 */
[----:B------:R-:W-:Y:S04]  /*b4e0*/  LDSM.16.M88.4 R48, [R193] ;  /* 0x00000000c130783b */ /* 0x000fe80000000200 */
[----:B-1----:R-:W1:Y:S01]  /*b4f0*/  LDSM.16.M88.4 R8, [R197] ;  /* 0x00000000c508783b */ /* 0x002e620000000200 */
[-C--:B--2---:R-:W-:Y:S03]  /*b500*/  HMMA.16816.F32.BF16 R4, R32, R36.reuse, RZ ;  /* 0x000000242004723c */ /* 0x084fe600000418ff */
[----:B------:R-:W0:Y:S05]  /*b510*/  LDGDEPBAR ;  /* 0x00000000000079af */ /* 0x000e2a0000000000 */
[----:B---3--:R-:W-:Y:S08]  /*b520*/  HMMA.16816.F32.BF16 R52, R28, R36, RZ ;  /* 0x000000241c34723c */ /* 0x008ff000000418ff */
[----:B------:R-:W-:Y:S08]  /*b530*/  HMMA.16816.F32.BF16 R60, R32, R38, RZ ;  /* 0x00000026203c723c */ /* 0x000ff000000418ff */
[-C--:B----4-:R-:W-:Y:S01]  /*b540*/  HMMA.16816.F32.BF16 R56, R24, R40.reuse, R4 ;  /* 0x000000281838723c */ /* 0x090fe20000041804 */
[----:B------:R-:W-:Y:S07]  /*b550*/  LDSM.16.M88.4 R4, [R197+0x2000] ;  /* 0x00200000c504783b */ /* 0x000fee0000000200 */
[----:B-----5:R-:W-:Y:S08]  /*b560*/  HMMA.16816.F32.BF16 R52, R20, R40, R52 ;  /* 0x000000281434723c */ /* 0x020ff00000041834 */
[----:B------:R-:W-:Y:S01]  /*b570*/  HMMA.16816.F32.BF16 R68, R28, R38, RZ ;  /* 0x000000261c44723c */ /* 0x000fe200000418ff */
[----:B------:R-:W-:Y:S07]  /*b580*/  LDSM.16.M88.4 R36, [R194+0x4800] ;  /* 0x00480000c224783b */ /* 0x000fee0000000200 */
[----:B------:R-:W-:Y:S01]  /*b590*/  HMMA.16816.F32.BF16 R64, R16, R44, R56 ;  /* 0x0000002c1040723c */ /* 0x000fe20000041838 */
[----:B------:R-:W2:Y:S07]  /*b5a0*/  LDSM.16.M88.4 R56, [R188+0x4800] ;  /* 0x00480000bc38783b */ /* 0x000eae0000000200 */
[----:B------:R-:W-:Y:S08]  /*b5b0*/  HMMA.16816.F32.BF16 R60, R24, R42, R60 ;  /* 0x0000002a183c723c */ /* 0x000ff0000004183c */
[----:B------:R-:W-:Y:S08]  /*b5c0*/  HMMA.16816.F32.BF16 R52, R12, R44, R52 ;  /* 0x0000002c0c34723c */ /* 0x000ff00000041834 */
[----:B------:R-:W-:Y:S08]  /*b5d0*/  HMMA.16816.F32.BF16 R68, R20, R42, R68 ;  /* 0x0000002a1444723c */ /* 0x000ff00000041844 */
[----:B-1----:R-:W-:Y:S08]  /*b5e0*/  HMMA.16816.F32.BF16 R72, R8, R48, R64 ;  /* 0x000000300848723c */ /* 0x002ff00000041840 */
[----:B------:R-:W-:Y:S08]  /*b5f0*/  HMMA.16816.F32.BF16 R60, R16, R46, R60 ;  /* 0x0000002e103c723c */ /* 0x000ff0000004183c */
[-C--:B--2---:R-:W-:Y:S08]  /*b600*/  HMMA.16816.F32.BF16 R64, R32, R56.reuse, RZ ;  /* 0x000000382040723c */ /* 0x084ff000000418ff */
        /* <DEDUP_REMOVED lines=142> */
[----:B------:R-:W1:Y:S01]  /*bef0*/  MUFU.TANH R60, R60 ;  /* 0x0000003c003c7308 */ /* 0x000e620000002400 */
[----:B------:R-:W-:Y:S02]  /*bf00*/  FMUL.FTZ R69, R69, c[0x0][0x2ec] ;  /* 0x0000bb0045457a20 */ /* 0x000fe40000410000 */
[----:B------:R-:W-:-:S02]  /*bf10*/  FMUL.FTZ R70, R70, c[0x0][0x2ec] ;  /* 0x0000bb0046467a20 */ /* 0x000fc40000410000 */
[----:B------:R-:W-:Y:S01]  /*bf20*/  FMUL.FTZ R71, R71, c[0x0][0x2ec] ;  /* 0x0000bb0047477a20 */ /* 0x000fe20000410000 */
[----:B------:R-:W-:Y:S02]  /*bf30*/  HMMA.16816.F32.BF16 R12, R12, R46, R40 ;  /* 0x0000002e0c0c723c */ /* 0x000fe40000041828 */
[----:B------:R-:W1:Y:S06]  /*bf40*/  MUFU.TANH R61, R61 ;  /* 0x0000003d003d7308 */ /* 0x000e6c0000002400 */
[-C--:B--2---:R-:W-:Y:S02]  /*bf50*/  HMMA.16816.F32.BF16 R32, R8, R36.reuse, R52 ;  /* 0x000000240820723c */ /* 0x084fe40000041834 */
[----:B------:R-:W2:Y:S06]  /*bf60*/  MUFU.TANH R62, R62 ;  /* 0x0000003e003e7308 */ /* 0x000eac0000002400 */
[----:B------:R-:W-:Y:S02]  /*bf70*/  HMMA.16816.F32.BF16 R20, R4, R36, R28 ;  /* 0x000000240414723c */ /* 0x000fe4000004181c */
[----:B------:R-:W1:Y:S06]  /*bf80*/  MUFU.TANH R63, R63 ;  /* 0x0000003f003f7308 */ /* 0x000e6c0000002400 */
        /* <DEDUP_REMOVED lines=40> */
[----:B--234-:R-:W2:Y:S04]  /*c210*/  LDL.64 R180, [R1+0x10] ;  /* 0x0000100001b47983 */ /* 0x01cea80000100a00 */
[----:B------:R-:W3:Y:S01]  /*c220*/  LDL.64 R214, [R1] ;  /* 0x0000000001d67983 */ /* 0x000ee20000100a00 */
[----:B------:R-:W-:Y:S01]  /*c230*/  IADD3 R0, R230, -0x4, RZ ;  /* 0xfffffffce6007810 */ /* 0x000fe20007ffe0ff */
[----:B------:R-:W-:Y:S01]  /*c240*/  IMAD.MOV.U32 R187, RZ, RZ, c[0x0][0x198] ;  /* 0x00006600ffbb7624 */ /* 0x000fe200078e00ff */
[----:B------:R-:W-:Y:S01]  /*c250*/  BSSY B0, `(.L_x_1921) ;  /* 0x0000032000007945 */ /* 0x000fe20003800000 */
[----:B-1----:R-:W-:Y:S01]  /*c260*/  @!P0 IMAD.MOV.U32 R7, RZ, RZ, c[0x0][0x19c] ;  /* 0x00006700ff078624 */ /* 0x002fe200078e00ff */
[----:B------:R-:W-:Y:S01]  /*c270*/  SHF.R.S32.HI R2, RZ, 0x1f, R0 ;  /* 0x0000001fff027819 */ /* 0x000fe20000011400 */
[----:B------:R-:W-:Y:S01]  /*c280*/  IMAD.WIDE.U32 R4, R0, c[0x0][0x198], RZ ;  /* 0x0000660000047a25 */ /* 0x000fe200078e00ff */
[----:B------:R1:W-:Y:S03]  /*c290*/  @P0 STS.128 [R211+0x4000], RZ ;  /* 0x004000ffd3000388 */ /* 0x0003e60000000c00 */
[----:B------:R-:W-:-:S02]  /*c2a0*/  IMAD R2, R2, c[0x0][0x198], RZ ;  /* 0x0000660002027a24 */ /* 0x000fc400078e02ff */
[----:B------:R-:W-:Y:S02]  /*c2b0*/  IMAD.SHL.U32 R185, R187, 0x10, RZ ;  /* 0x00000010bbb97824 */ /* 0x000fe400078e00ff */
[----:B------:R-:W-:-:S04]  /*c2c0*/  IMAD R0, R0, c[0x0][0x19c], R2 ;  /* 0x0000670000007a24 */ /* 0x000fc800078e0202 */
[----:B------:R-:W-:Y:S01]  /*c2d0*/  IMAD.IADD R3, R5, 0x1, R0 ;  /* 0x0000000105037824 */ /* 0x000fe200078e0200 */
[----:B--2---:R-:W-:Y:S01]  /*c2e0*/  LEA R2, P1, R4, R180, 0x6 ;  /* 0x000000b404027211 */ /* 0x004fe200078230ff */
[----:B------:R-:W-:-:S03]  /*c2f0*/  IMAD.MOV.U32 R180, RZ, RZ, c[0x0][0x198] ;  /* 0x00006600ffb47624 */ /* 0x000fc600078e00ff */
[-C--:B------:R-:W-:Y:S01]  /*c300*/  @!P0 IADD3 R0, P5, R185, R2.reuse, RZ ;  /* 0x00000002b9008210 */ /* 0x080fe20007fbe0ff */
[----:B------:R-:W-:Y:S01]  /*c310*/  IMAD.MOV.U32 R185, RZ, RZ, 0x4 ;  /* 0x00000004ffb97424 */ /* 0x000fe200078e00ff */
[----:B---3--:R-:W-:Y:S02]  /*c320*/  LEA.HI.X R3, R4, R215, R3, 0x6, P1 ;  /* 0x000000d704037211 */ /* 0x008fe400008f3403 */
[----:B------:R-:W-:Y:S02]  /*c330*/  @!P0 LEA R5, P4, R187, R2, 0x5 ;  /* 0x00000002bb058211 */ /* 0x000fe400078828ff */
[----:B------:R-:W-:Y:S02]  /*c340*/  SHF.L.U64.HI R185, R180, R185, c[0x0][0x19c] ;  /* 0x00006700b4b97619 */ /* 0x000fe400000102b9 */
        /* <DEDUP_REMOVED lines=34> */
.L_x_1922:
[----:B------:R-:W-:Y:S05]  /*c570*/  BSYNC B0 ;  /* 0x0000000000007941 */ /* 0x000fea0003800000 */
.L_x_1921:
[----:B------:R-:W0:Y:S02]  /*c580*/  LDGDEPBAR ;  /* 0x00000000000079af */ /* 0x000e240000000000 */
.L_x_1920:
[----:B--234-:R-:W2:Y:S02]  /*c590*/  S2R R0, SR_TID.X ;  /* 0x0000000000007919 */ /* 0x01cea40000002100 */
[----:B--2---:R-:W-:-:S05]  /*c5a0*/  IMAD.SHL.U32 R0, R0, 0x2, RZ ;  /* 0x0000000200007824 */ /* 0x004fca00078e00ff */
[----:B------:R-:W-:-:S05]  /*c5b0*/  LOP3.LUT R0, R0, 0x6, RZ, 0xc0, !PT ;  /* 0x0000000600007812 */ /* 0x000fca00078ec0ff */
[----:B------:R-:W-:-:S05]  /*c5c0*/  IMAD R0, R161, 0x40, R0 ;  /* 0x00000040a1007824 */ /* 0x000fca00078e0200 */
[C---:B------:R-:W-:Y:S02]  /*c5d0*/  ISETP.GE.AND P0, PT, R0.reuse, R210, PT ;  /* 0x000000d20000720c */ /* 0x040fe40003f06270 */
[C---:B-1----:R-:W-:Y:S02]  /*c5e0*/  IADD3 R2, R0.reuse, 0x1, RZ ;  /* 0x0000000100027810 */ /* 0x042fe40007ffe0ff */
[----:B------:R-:W-:Y:S02]  /*c5f0*/  ISETP.LT.OR P4, PT, R0, R206, P0 ;  /* 0x000000ce0000720c */ /* 0x000fe40000781670 */
        /* <DEDUP_REMOVED lines=8> */
[----:B------:R-:W-:-:S02]  /*c680*/  ISETP.GE.AND P1, PT, R0, R209, PT ;  /* 0x000000d10000720c */ /* 0x000fc40003f26270 */
[C---:B------:R-:W-:Y:S02]  /*c690*/  ISETP.GE.AND P0, PT, R0.reuse, R208, PT ;  /* 0x000000d00000720c */ /* 0x040fe40003f06270 */
[----:B------:R-:W-:Y:S02]  /*c6a0*/  P2R R4, PR, RZ, 0x8 ;  /* 0x00000008ff047803 */ /* 0x000fe40000000000 */
[----:B------:R-:W-:Y:S02]  /*c6b0*/  P2R R6, PR, RZ, 0x4 ;  /* 0x00000004ff067803 */ /* 0x000fe40000000000 */
[C---:B------:R-:W-:Y:S02]  /*c6c0*/  ISETP.GE.AND P2, PT, R0.reuse, R207, PT ;  /* 0x000000cf0000720c */ /* 0x040fe40003f46270 */
[C---:B------:R-:W-:Y:S02]  /*c6d0*/  ISETP.LT.OR P3, PT, R0.reuse, R205, P1 ;  /* 0x000000cd0000720c */ /* 0x040fe40000f61670 */
[----:B------:R-:W-:-:S02]  /*c6e0*/  IADD3 R2, R0, 0x8, RZ ;  /* 0x0000000800027810 */ /* 0x000fc40007ffe0ff */
[C---:B------:R-:W-:Y:S02]  /*c6f0*/  ISETP.LT.OR P1, PT, R0.reuse, R204, P0 ;  /* 0x000000cc0000720c */ /* 0x040fe40000721670 */
[----:B------:R-:W-:Y:S02]  /*c700*/  ISETP.LT.OR P0, PT, R0, R203, P2 ;  /* 0x000000cb0000720c */ /* 0x000fe40001701670 */
[----:B------:R-:W-:Y:S02]  /*c710*/  FSEL R14, R173, -INF , !P1 ;  /* 0xff800000ad0e7808 */ /* 0x000fe40004800000 */
[C---:B------:R-:W-:Y:S02]  /*c720*/  ISETP.GE.AND P2, PT, R2.reuse, R209, PT ;  /* 0x000000d10200720c */ /* 0x040fe40003f46270 */
[----:B------:R-:W-:Y:S02]  /*c730*/  ISETP.GE.AND P1, PT, R2, R208, PT ;  /* 0x000000d00200720c */ /* 0x000fe40003f26270 */
[----:B------:R-:W-:-:S02]  /*c740*/  FSEL R32, R176, -INF , !P3 ;  /* 0xff800000b0207808 */ /* 0x000fc40005800000 */
[----:B------:R-:W-:Y:S02]  /*c750*/  FSEL R22, R178, -INF , !P5 ;  /* 0xff800000b2167808 */ /* 0x000fe40006800000 */
[----:B------:R-:W-:Y:S02]  /*c760*/  P2R R5, PR, RZ, 0x40 ;  /* 0x00000040ff057803 */ /* 0x000fe40000000000 */
[C---:B------:R-:W-:Y:S02]  /*c770*/  ISETP.GE.AND P3, PT, R2.reuse, R210, PT ;  /* 0x000000d20200720c */ /* 0x040fe40003f66270 */
[----:B------:R-:W-:Y:S02]  /*c780*/  ISETP.LT.OR P5, PT, R2, R205, P2 ;  /* 0x000000cd0200720c */ /* 0x000fe400017a1670 */
[----:B------:R-:W-:Y:S02]  /*c790*/  ISETP.NE.AND P2, PT, R4, RZ, PT ;  /* 0x000000ff0400720c */ /* 0x000fe40003f45270 */
[----:B------:R-:W-:-:S02]  /*c7a0*/  ISETP.LT.OR P6, PT, R2, R204, P1 ;  /* 0x000000cc0200720c */ /* 0x000fc40000fc1670 */
[----:B------:R-:W-:Y:S02]  /*c7b0*/  IADD3 R3, R0, 0x9, RZ ;  /* 0x0000000900037810 */ /* 0x000fe40007ffe0ff */
[----:B------:R-:W-:Y:S02]  /*c7c0*/  ISETP.NE.AND P1, PT, R6, RZ, PT ;  /* 0x000000ff0600720c */ /* 0x000fe40003f25270 */
[----:B------:R-:W-:Y:S02]  /*c7d0*/  FSEL R13, R177, -INF , !P4 ;  /* 0xff800000b10d7808 */ /* 0x000fe40006000000 */
[----:B------:R-:W-:Y:S02]  /*c7e0*/  ISETP.LT.OR P4, PT, R2, R206, P3 ;  /* 0x000000ce0200720c */ /* 0x000fe40001f81670 */
[----:B------:R-:W-:Y:S02]  /*c7f0*/  FSEL R18, R168, -INF , !P0 ;  /* 0xff800000a8127808 */ /* 0x000fe40004000000 */
[----:B------:R-:W-:-:S02]  /*c800*/  ISETP.NE.AND P3, PT, R5, RZ, PT ;  /* 0x000000ff0500720c */ /* 0x000fc40003f65270 */
[----:B------:R-:W-:Y:S02]  /*c810*/  FSEL R17, R172, -INF , !P2 ;  /* 0xff800000ac117808 */ /* 0x000fe40005000000 */
[----:B------:R-:W-:Y:S02]  /*c820*/  ISETP.GE.AND P0, PT, R2, R207, PT ;  /* 0x000000cf0200720c */ /* 0x000fe40003f06270 */
[C---:B------:R-:W-:Y:S02]  /*c830*/  ISETP.GE.AND P2, PT, R3.reuse, R209, PT ;  /* 0x000000d10300720c */ /* 0x040fe40003f46270 */
[----:B------:R-:W-:Y:S02]  /*c840*/  FSEL R21, R170, -INF , !P1 ;  /* 0xff800000aa157808 */ /* 0x000fe40004800000 */
[----:B------:R-:W-:Y:S02]  /*c850*/  ISETP.GE.AND P1, PT, R3, R208, PT ;  /* 0x000000d00300720c */ /* 0x000fe40003f26270 */
[----:B------:R-:W-:-:S02]  /*c860*/  P2R R4, PR, RZ, 0x20 ;  /* 0x00000020ff047803 */ /* 0x000fc40000000000 */
[----:B------:R-:W-:Y:S02]  /*c870*/  FSEL R33, R175, -INF , !P3 ;  /* 0xff800000af217808 */ /* 0x000fe40005800000 */
[----:B------:R-:W-:Y:S02]  /*c880*/  ISETP.LT.OR P5, PT, R2, R203, P0 ;  /* 0x000000cb0200720c */ /* 0x000fe400007a1670 */
[C---:B------:R-:W-:Y:S02]  /*c890*/  ISETP.GE.AND P3, PT, R3.reuse, R210, PT ;  /* 0x000000d20300720c */ /* 0x040fe40003f66270 */
[C---:B------:R-:W-:Y:S02]  /*c8a0*/  ISETP.LT.OR P2, PT, R3.reuse, R205, P2 ;  /* 0x000000cd0300720c */ /* 0x040fe40001741670 */
[----:B------:R-:W-:Y:S02]  /*c8b0*/  IADD3 R2, R0, 0x10, RZ ;  /* 0x0000001000027810 */ /* 0x000fe40007ffe0ff */
[----:B------:R-:W-:-:S02]  /*c8c0*/  ISETP.LT.OR P1, PT, R3, R204, P1 ;  /* 0x000000cc0300720c */ /* 0x000fc40000f21670 */
[----:B------:R-:W-:Y:S02]  /*c8d0*/  ISETP.GE.AND P0, PT, R3, R207, PT ;  /* 0x000000cf0300720c */ /* 0x000fe40003f06270 */
[----:B------:R-:W-:Y:S02]  /*c8e0*/  FSEL R23, R167, -INF , !P4 ;  /* 0xff800000a7177808 */ /* 0x000fe40006000000 */
[----:B------:R-:W-:Y:S02]  /*c8f0*/  ISETP.LT.OR P4, PT, R3, R206, P3 ;  /* 0x000000ce0300720c */ /* 0x000fe40001f81670 */
[----:B------:R-:W-:Y:S02]  /*c900*/  P2R R6, PR, RZ, 0x4 ;  /* 0x00000004ff067803 */ /* 0x000fe40000000000 */
[----:B------:R-:W-:Y:S02]  /*c910*/  ISETP.NE.AND P3, PT, R4, RZ, PT ;  /* 0x000000ff0400720c */ /* 0x000fe40003f65270 */
[----:B------:R-:W-:-:S02]  /*c920*/  P2R R5, PR, RZ, 0x2 ;  /* 0x00000002ff057803 */ /* 0x000fc40000000000 */
[C---:B------:R-:W-:Y:S02]  /*c930*/  ISETP.GE.AND P2, PT, R2.reuse, R209, PT ;  /* 0x000000d10200720c */ /* 0x040fe40003f46270 */
[----:B------:R-:W-:Y:S02]  /*c940*/  ISETP.LT.OR P0, PT, R3, R203, P0 ;  /* 0x000000cb0300720c */ /* 0x000fe40000701670 */
[----:B------:R-:W-:Y:S02]  /*c950*/  ISETP.GE.AND P1, PT, R2, R208, PT ;  /* 0x000000d00200720c */ /* 0x000fe40003f26270 */
[----:B------:R-:W-:Y:S02]  /*c960*/  FSEL R20, R158, -INF , !P5 ;  /* 0xff8000009e147808 */ /* 0x000fe40006800000 */
[----:B------:R-:W-:Y:S02]  /*c970*/  FSEL R34, R165, -INF , !P3 ;  /* 0xff800000a5227808 */ /* 0x000fe40005800000 */
[----:B------:R-:W-:-:S02]  /*c980*/  FSEL R16, R164, -INF , !P6 ;  /* 0xff800000a4107808 */ /* 0x000fc40007000000 */
[C---:B------:R-:W-:Y:S02]  /*c990*/  ISETP.LT.OR P5, PT, R2.reuse, R205, P2 ;  /* 0x000000cd0200720c */ /* 0x040fe400017a1670 */
[----:B------:R-:W-:Y:S02]  /*c9a0*/  P2R R3, PR, RZ, 0x1 ;  /* 0x00000001ff037803 */ /* 0x000fe40000000000 */
[----:B------:R-:W-:Y:S02]  /*c9b0*/  ISETP.GE.AND P3, PT, R2, R210, PT ;  /* 0x000000d20200720c */ /* 0x000fe40003f66270 */
[----:B------:R-:W-:Y:S02]  /*c9c0*/  ISETP.NE.AND P2, PT, R6, RZ, PT ;  /* 0x000000ff0600720c */ /* 0x000fe40003f45270 */
[----:B------:R-:W-:Y:S02]  /*c9d0*/  ISETP.LT.OR P6, PT, R2, R204, P1 ;  /* 0x000000cc0200720c */ /* 0x000fe40000fc1670 */
[----:B------:R-:W-:-:S02]  /*c9e0*/  IADD3 R4, R0, 0x11, RZ ;  /* 0x0000001100047810 */ /* 0x000fc40007ffe0ff */
[----:B------:R-:W-:Y:S02]  /*c9f0*/  ISETP.NE.AND P1, PT, R5, RZ, PT ;  /* 0x000000ff0500720c */ /* 0x000fe40003f25270 */
[C---:B------:R-:W-:Y:S02]  /*ca00*/  ISETP.GE.AND P0, PT, R2.reuse, R207, PT ;  /* 0x000000cf0200720c */ /* 0x040fe40003f06270 */
[----:B------:R-:W-:Y:S02]  /*ca10*/  FSEL R28, R169, -INF , !P4 ;  /* 0xff800000a91c7808 */ /* 0x000fe40006000000 */
[----:B------:R-:W-:Y:S02]  /*ca20*/  ISETP.NE.AND P4, PT, R3, RZ, PT ;  /* 0x000000ff0300720c */ /* 0x000fe40003f85270 */
[----:B------:R-:W-:Y:S02]  /*ca30*/  ISETP.LT.OR P3, PT, R2, R206, P3 ;  /* 0x000000ce0200720c */ /* 0x000fe40001f61670 */
[----:B------:R-:W-:-:S02]  /*ca40*/  FSEL R35, R166, -INF , !P2 ;  /* 0xff800000a6237808 */ /* 0x000fc40005000000 */
[----:B------:R-:W-:Y:S02]  /*ca50*/  P2R R25, PR, RZ, 0x20 ;  /* 0x00000020ff197803 */ /* 0x000fe40000000000 */
[----:B------:R-:W-:Y:S02]  /*ca60*/  ISETP.GE.AND P2, PT, R4, R210, PT ;  /* 0x000000d20400720c */ /* 0x000fe40003f46270 */
[----:B------:R-:W-:Y:S02]  /*ca70*/  FSEL R15, R163, -INF , !P1 ;  /* 0xff800000a30f7808 */ /* 0x000fe40004800000 */
[----:B------:R-:W-:Y:S02]  /*ca80*/  ISETP.LT.OR P5, PT, R2, R203, P0 ;  /* 0x000000cb0200720c */ /* 0x000fe400007a1670 */
[C---:B------:R-:W-:Y:S02]  /*ca90*/  ISETP.GE.AND P1, PT, R4.reuse, R209, PT ;  /* 0x000000d10400720c */ /* 0x040fe40003f26270 */
[----:B------:R-:W-:-:S02]  /*caa0*/  ISETP.GE.AND P0, PT, R4, R208, PT ;  /* 0x000000d00400720c */ /* 0x000fc40003f06270 */
[----:B------:R-:W-:Y:S02]  /*cab0*/  FSEL R19, R162, -INF , !P4 ;  /* 0xff800000a2137808 */ /* 0x000fe40006000000 */
[----:B------:R-:W-:Y:S02]  /*cac0*/  FSEL R40, R157, -INF , !P3 ;  /* 0xff8000009d287808 */ /* 0x000fe40005800000 */
[C---:B------:R-:W-:Y:S02]  /*cad0*/  ISETP.GE.AND P3, PT, R4.reuse, R207, PT ;  /* 0x000000cf0400720c */ /* 0x040fe40003f66270 */
[C---:B------:R-:W-:Y:S02]  /*cae0*/  ISETP.LT.OR P4, PT, R4.reuse, R206, P2 ;  /* 0x000000ce0400720c */ /* 0x040fe40001781670 */
[----:B------:R-:W-:Y:S02]  /*caf0*/  ISETP.LT.OR P2, PT, R4, R205, P1 ;  /* 0x000000cd0400720c */ /* 0x000fe40000f41670 */
[----:B------:R-:W-:-:S02]  /*cb00*/  IADD3 R3, R0, 0x18, RZ ;  /* 0x0000001800037810 */ /* 0x000fc40007ffe0ff */
[C---:B------:R-:W-:Y:S02]  /*cb10*/  ISETP.LT.OR P0, PT, R4.reuse, R204, P0 ;  /* 0x000000cc0400720c */ /* 0x040fe40000701670 */
[----:B------:R-:W-:Y:S02]  /*cb20*/  ISETP.LT.OR P1, PT, R4, R203, P3 ;  /* 0x000000cb0400720c */ /* 0x000fe40001f21670 */
[----:B------:R-:W-:Y:S02]  /*cb30*/  P2R R9, PR, RZ, 0x4 ;  /* 0x00000004ff097803 */ /* 0x000fe40000000000 */
[C---:B------:R-:W-:Y:S02]  /*cb40*/  ISETP.GE.AND P2, PT, R3.reuse, R209, PT ;  /* 0x000000d10300720c */ /* 0x040fe40003f46270 */
[----:B------:R-:W-:Y:S02]  /*cb50*/  FSEL R42, R154, -INF , !P0 ;  /* 0xff8000009a2a7808 */ /* 0x000fe40004000000 */
[----:B------:R-:W-:-:S02]  /*cb60*/  ISETP.GE.AND P0, PT, R3, R207, PT ;  /* 0x000000cf0300720c */ /* 0x000fc40003f06270 */
[----:B------:R-:W-:Y:S02]  /*cb70*/  P2R R4, PR, RZ, 0x2 ;  /* 0x00000002ff047803 */ /* 0x000fe40000000000 */
[C---:B------:R-:W-:Y:S02]  /*cb80*/  ISETP.GE.AND P3, PT, R3.reuse, R210, PT ;  /* 0x000000d20300720c */ /* 0x040fe40003f66270 */
[C---:B------:R-:W-:Y:S02]  /*cb90*/  ISETP.GE.AND P1, PT, R3.reuse, R208, PT ;  /* 0x000000d00300720c */ /* 0x040fe40003f26270 */
[----:B------:R-:W-:Y:S02]  /*cba0*/  IADD3 R2, R0, 0x19, RZ ;  /* 0x0000001900027810 */ /* 0x000fe40007ffe0ff */
[C---:B------:R-:W-:Y:S02]  /*cbb0*/  ISETP.LT.OR P2, PT, R3.reuse, R205, P2 ;  /* 0x000000cd0300720c */ /* 0x040fe40001741670 */
[----:B------:R-:W-:-:S02]  /*cbc0*/  ISETP.LT.OR P0, PT, R3, R203, P0 ;  /* 0x000000cb0300720c */ /* 0x000fc40000701670 */
[----:B------:R-:W-:Y:S02]  /*cbd0*/  FSEL R65, R160, -INF , !P4 ;  /* 0xff800000a0417808 */ /* 0x000fe40006000000 */
[C---:B------:R-:W-:Y:S02]  /*cbe0*/  ISETP.LT.OR P4, PT, R3.reuse, R206, P3 ;  /* 0x000000ce0300720c */ /* 0x040fe40001f81670 */
[----:B------:R-:W-:Y:S02]  /*cbf0*/  ISETP.LT.OR P1, PT, R3, R204, P1 ;  /* 0x000000cc0300720c */ /* 0x000fe40000f21670 */
[----:B------:R-:W-:Y:S02]  /*cc00*/  P2R R3, PR, RZ, 0x4 ;  /* 0x00000004ff037803 */ /* 0x000fe40000000000 */
[C---:B------:R-:W-:Y:S02]  /*cc10*/  ISETP.GE.AND P3, PT, R2.reuse, R210, PT ;  /* 0x000000d20200720c */ /* 0x040fe40003f66270 */
[----:B------:R-:W-:-:S02]  /*cc20*/  ISETP.GE.AND P2, PT, R2, R208, PT ;  /* 0x000000d00200720c */ /* 0x000fc40003f46270 */
[----:B------:R-:W-:Y:S02]  /*cc30*/  FSEL R55, R150, -INF , !P0 ;  /* 0xff80000096377808 */ /* 0x000fe40004000000 */
[----:B------:R-:W-:Y:S02]  /*cc40*/  ISETP.GE.AND P0, PT, R2, R207, PT ;  /* 0x000000cf0200720c */ /* 0x000fe40003f06270 */
[----:B------:R-:W-:Y:S02]  /*cc50*/  IADD3 R8, R0, 0x20, RZ ;  /* 0x0000002000087810 */ /* 0x000fe40007ffe0ff */
[----:B------:R-:W-:Y:S02]  /*cc60*/  FSEL R43, R148, -INF , !P1 ;  /* 0xff800000942b7808 */ /* 0x000fe40004800000 */
[C---:B------:R-:W-:Y:S02]  /*cc70*/  ISETP.LT.OR P1, PT, R2.reuse, R206, P3 ;  /* 0x000000ce0200720c */ /* 0x040fe40001f21670 */
[----:B------:R-:W-:-:S02]  /*cc80*/  ISETP.LT.OR P3, PT, R2, R204, P2 ;  /* 0x000000cc0200720c */ /* 0x000fc40001761670 */
[----:B------:R-:W-:Y:S02]  /*cc90*/  ISETP.LT.OR P2, PT, R2, R203, P0 ;  /* 0x000000cb0200720c */ /* 0x000fe40000741670 */
[----:B------:R-:W-:Y:S02]  /*cca0*/  ISETP.GE.AND P0, PT, R8, R210, PT ;  /* 0x000000d20800720c */ /* 0x000fe40003f06270 */
[----:B------:R-:W-:Y:S02]  /*ccb0*/  FSEL R67, R144, -INF , !P1 ;  /* 0xff80000090437808 */ /* 0x000fe40004800000 */
[----:B------:R-:W-:Y:S02]  /*ccc0*/  IADD3 R7, R0, 0x21, RZ ;  /* 0x0000002100077810 */ /* 0x000fe40007ffe0ff */
[C---:B------:R-:W-:Y:S02]  /*ccd0*/  ISETP.LT.OR P1, PT, R8.reuse, R206, P0 ;  /* 0x000000ce0800720c */ /* 0x040fe40000721670 */
[----:B------:R-:W-:-:S02]  /*cce0*/  ISETP.GE.AND P0, PT, R8, R208, PT ;  /* 0x000000d00800720c */ /* 0x000fc40003f06270 */
[----:B------:R-:W-:Y:S02]  /*ccf0*/  FSEL R64, R151, -INF , !P2 ;  /* 0xff80000097407808 */ /* 0x000fe40005000000 */
[----:B------:R-:W-:Y:S02]  /*cd00*/  FSEL R49, R149, -INF , !P3 ;  /* 0xff80000095317808 */ /* 0x000fe40005800000 */
[----:B------:R-:W-:Y:S02]  /*cd10*/  ISETP.GE.AND P2, PT, R8, R207, PT ;  /* 0x000000cf0800720c */ /* 0x000fe40003f46270 */
[----:B------:R-:W-:Y:S02]  /*cd20*/  ISETP.GE.AND P3, PT, R7, R210, PT ;  /* 0x000000d20700720c */ /* 0x000fe40003f66270 */
[----:B------:R-:W-:Y:S02]  /*cd30*/  FSEL R144, R72, -INF , !P1 ;  /* 0xff80000048907808 */ /* 0x000fe40004800000 */
[----:B------:R-:W-:-:S02]  /*cd40*/  ISETP.LT.OR P1, PT, R8, R204, P0 ;  /* 0x000000cc0800720c */ /* 0x000fc40000721670 */
[----:B------:R-:W-:Y:S02]  /*cd50*/  ISETP.LT.OR P0, PT, R8, R203, P2 ;  /* 0x000000cb0800720c */ /* 0x000fe40001701670 */
[----:B------:R-:W-:Y:S02]  /*cd60*/  ISETP.LT.OR P2, PT, R7, R206, P3 ;  /* 0x000000ce0700720c */ /* 0x000fe40001f41670 */
[----:B------:R-:W-:Y:S02]  /*cd70*/  IADD3 R6, R0, 0x28, RZ ;  /* 0x0000002800067810 */ /* 0x000fe40007ffe0ff */
[----:B------:R-:W-:Y:S02]  /*cd80*/  FSEL R66, R145, -INF , !P4 ;  /* 0xff80000091427808 */ /* 0x000fe40006000000 */
[----:B------:R-:W-:Y:S02]  /*cd90*/  FSEL R145, R73, -INF , !P2 ;  /* 0xff80000049917808 */ /* 0x000fe40005000000 */
[----:B------:R-:W-:-:S02]  /*cda0*/  ISETP.GE.AND P2, PT, R6, R210, PT ;  /* 0x000000d20600720c */ /* 0x000fc40003f46270 */
[----:B------:R-:W-:Y:S02]  /*cdb0*/  IADD3 R5, R0, 0x29, RZ ;  /* 0x0000002900057810 */ /* 0x000fe40007ffe0ff */
[----:B------:R-:W-:Y:S02]  /*cdc0*/  ISETP.LT.OR P2, PT, R6, R206, P2 ;  /* 0x000000ce0600720c */ /* 0x000fe40001741670 */
[----:B------:R-:W-:Y:S02]  /*cdd0*/  FSEL R179, R78, -INF , !P0 ;  /* 0xff8000004eb37808 */ /* 0x000fe40004000000 */
[----:B------:R-:W-:Y:S02]  /*cde0*/  FSEL R53, R146, -INF , !P5 ;  /* 0xff80000092357808 */ /* 0x000fe40006800000 */
[----:B------:R-:W-:Y:S02]  /*cdf0*/  ISETP.GE.AND P0, PT, R7, R207, PT ;  /* 0x000000cf0700720c */ /* 0x000fe40003f06270 */
[----:B------:R-:W-:-:S02]  /*ce00*/  FSEL R146, R60, -INF , !P2 ;  /* 0xff8000003c927808 */ /* 0x000fc40005000000 */
[----:B------:R-:W-:Y:S02]  /*ce10*/  ISETP.GE.AND P2, PT, R5, R210, PT ;  /* 0x000000d20500720c */ /* 0x000fe40003f46270 */
[----:B------:R-:W-:Y:S02]  /*ce20*/  ISETP.LT.OR P0, PT, R7, R203, P0 ;  /* 0x000000cb0700720c */ /* 0x000fe40000701670 */
[----:B------:R-:W-:Y:S02]  /*ce30*/  FSEL R41, R155, -INF , !P6 ;  /* 0xff8000009b297808 */ /* 0x000fe40007000000 */
[----:B------:R-:W-:Y:S02]  /*ce40*/  ISETP.NE.AND P6, PT, R4, RZ, PT ;  /* 0x000000ff0400720c */ /* 0x000fe40003fc5270 */
[----:B------:R-:W-:Y:S02]  /*ce50*/  ISETP.LT.OR P2, PT, R5, R206, P2 ;  /* 0x000000ce0500720c */ /* 0x000fe40001741670 */
[----:B------:R-:W-:-:S02]  /*ce60*/  IADD3 R4, R0, 0x30, RZ ;  /* 0x0000003000047810 */ /* 0x000fc40007ffe0ff */
[----:B------:R-:W-:Y:S02]  /*ce70*/  FSEL R181, R79, -INF , !P0 ;  /* 0xff8000004fb57808 */ /* 0x000fe40004000000 */
[----:B------:R-:W-:Y:S02]  /*ce80*/  ISETP.GE.AND P0, PT, R6, R207, PT ;  /* 0x000000cf0600720c */ /* 0x000fe40003f06270 */
[----:B------:R-:W-:Y:S02]  /*ce90*/  FSEL R185, R61, -INF , !P2 ;  /* 0xff8000003db97808 */ /* 0x000fe40005000000 */
[----:B------:R-:W-:Y:S02]  /*cea0*/  ISETP.GE.AND P2, PT, R4, R210, PT ;  /* 0x000000d20400720c */ /* 0x000fe40003f46270 */
[----:B------:R-:W-:Y:S02]  /*ceb0*/  ISETP.LT.OR P0, PT, R6, R203, P0 ;  /* 0x000000cb0600720c */ /* 0x000fe40000701670 */
[----:B------:R-:W-:-:S02]  /*cec0*/  ISETP.LT.OR P2, PT, R4, R206, P2 ;  /* 0x000000ce0400720c */ /* 0x000fc40001741670 */
[----:B------:R-:W-:Y:S02]  /*ced0*/  FSEL R180, R70, -INF , !P0 ;  /* 0xff80000046b47808 */ /* 0x000fe40004000000 */
[----:B------:R-:W-:Y:S02]  /*cee0*/  ISETP.GE.AND P0, PT, R5, R207, PT ;  /* 0x000000cf0500720c */ /* 0x000fe40003f06270 */
[----:B------:R-:W-:Y:S02]  /*cef0*/  FSEL R184, R44, -INF , !P2 ;  /* 0xff8000002cb87808 */ /* 0x000fe40005000000 */
[----:B------:R-:W-:Y:S02]  /*cf00*/  FMNMX.FTZ R10, R159, R13, !PT ;  /* 0x0000000d9f0a7209 */ /* 0x000fe40007810000 */
[----:B------:R-:W-:Y:S02]  /*cf10*/  FSEL R54, R147, -INF , !P6 ;  /* 0xff80000093367808 */ /* 0x000fe40007000000 */
[----:B------:R-:W-:-:S02]  /*cf20*/  ISETP.NE.AND P2, PT, R9, RZ, PT ;  /* 0x000000ff0900720c */ /* 0x000fc40003f45270 */
[----:B------:R-:W-:Y:S02]  /*cf30*/  FSEL R147, R76, -INF , !P1 ;  /* 0xff8000004c937808 */ /* 0x000fe40004800000 */
[----:B------:R-:W-:Y:S02]  /*cf40*/  FMNMX.FTZ R9, R153, R14, !PT ;  /* 0x0000000e99097209 */ /* 0x000fe40007810000 */
[----:B------:R-:W-:Y:S02]  /*cf50*/  ISETP.GE.AND P1, PT, R7, R208, PT ;  /* 0x000000d00700720c */ /* 0x000fe40003f26270 */
[----:B------:R-:W-:Y:S02]  /*cf60*/  ISETP.LT.OR P0, PT, R5, R203, P0 ;  /* 0x000000cb0500720c */ /* 0x000fe40000701670 */
[----:B------:R-:W-:Y:S02]  /*cf70*/  FMNMX.FTZ R10, R22, R10, !PT ;  /* 0x0000000a160a7209 */ /* 0x000fe40007810000 */
[----:B------:R-:W-:-:S02]  /*cf80*/  FMNMX.FTZ R9, R17, R9, !PT ;  /* 0x0000000911097209 */ /* 0x000fc40007810000 */
[----:B------:R-:W-:Y:S02]  /*cf90*/  ISETP.GE.AND P4, PT, R2, R209, PT ;  /* 0x000000d10200720c */ /* 0x000fe40003f86270 */
[----:B------:R-:W-:Y:S02]  /*cfa0*/  ISETP.LT.OR P1, PT, R7, R204, P1 ;  /* 0x000000cc0700720c */ /* 0x000fe40000f21670 */
[----:B------:R-:W-:Y:S02]  /*cfb0*/  FSEL R182, R71, -INF , !P0 ;  /* 0xff80000047b67808 */ /* 0x000fe40004000000 */
[----:B------:R-:W-:Y:S02]  /*cfc0*/  ISETP.GE.AND P0, PT, R4, R208, PT ;  /* 0x000000d00400720c */ /* 0x000fe40003f06270 */
[----:B------:R-:W-:Y:S02]  /*cfd0*/  FMNMX.FTZ R10, R23, R10, !PT ;  /* 0x0000000a170a7209 */ /* 0x000fe40007810000 */
[----:B------:R-:W-:-:S02]  /*cfe0*/  FMNMX.FTZ R11, R16, R9, !PT ;  /* 0x00000009100b7209 */ /* 0x000fc40007810000 */
[----:B------:R-:W-:Y:S02]  /*cff0*/  ISETP.LT.OR P5, PT, R2, R205, P4 ;  /* 0x000000cd0200720c */ /* 0x000fe400027a1670 */
[----:B------:R-:W-:Y:S02]  /*d000*/  FSEL R148, R77, -INF , !P1 ;  /* 0xff8000004d947808 */ /* 0x000fe40004800000 */
[----:B------:R-:W-:Y:S02]  /*d010*/  ISETP.NE.AND P4, PT, R3, RZ, PT ;  /* 0x000000ff0300720c */ /* 0x000fe40003f85270 */
[----:B------:R-:W-:Y:S02]  /*d020*/  ISETP.GE.AND P1, PT, R6, R208, PT ;  /* 0x000000d00600720c */ /* 0x000fe40003f26270 */
[----:B------:R-:W-:Y:S02]  /*d030*/  ISETP.LT.OR P0, PT, R4, R204, P0 ;  /* 0x000000cc0400720c */ /* 0x000fe40000701670 */
[----:B------:R-:W-:-:S02]  /*d040*/  FMNMX.FTZ R9, R28, R10, !PT ;  /* 0x0000000a1c097209 */ /* 0x000fc40007810000 */
[----:B------:R-:W-:Y:S02]  /*d050*/  IADD3 R3, R0, 0x31, RZ ;  /* 0x0000003100037810 */ /* 0x000fe40007ffe0ff */
        /* <DEDUP_REMOVED lines=10> */
[----:B------:R-:W-:-:S02]  /*d100*/  IADD3 R2, R0, 0x38, RZ ;  /* 0x0000003800027810 */ /* 0x000fc40007ffe0ff */
[----:B------:R-:W-:Y:S02]  /*d110*/  FMNMX.FTZ R9, R42, R11, !PT ;  /* 0x0000000b2a097209 */ /* 0x000fe40007810000 */
[----:B------:R-:W-:Y:S02]  /*d120*/  FMNMX.FTZ R11, R66, R10, !PT ;  /* 0x0000000a420b7209 */ /* 0x000fe40007810000 */
[----:B------:R-:W-:Y:S02]  /*d130*/  ISETP.LT.OR P1, PT, R5, R204, P1 ;  /* 0x000000cc0500720c */ /* 0x000fe40000f21670 */
[----:B------:R-:W-:Y:S02]  /*d140*/  FSEL R232, R30, -INF , !P0 ;  /* 0xff8000001ee87808 */ /* 0x000fe40004000000 */
[----:B------:R-:W-:Y:S02]  /*d150*/  ISETP.GE.AND P0, PT, R2, R208, PT ;  /* 0x000000d00200720c */ /* 0x000fe40003f06270 */
[----:B------:R-:W-:-:S02]  /*d160*/  FMNMX.FTZ R10, R43, R9, !PT ;  /* 0x000000092b0a7209 */ /* 0x000fc40007810000 */
[----:B------:R-:W-:Y:S02]  /*d170*/  FMNMX.FTZ R9, R152, R18, !PT ;  /* 0x0000001298097209 */ /* 0x000fe40007810000 */
[----:B------:R-:W-:Y:S02]  /*d180*/  FMNMX.FTZ R11, R67, R11, !PT ;  /* 0x0000000b430b7209 */ /* 0x000fe40007810000 */
[----:B------:R-:W-:Y:S02]  /*d190*/  FSEL R150, R69, -INF , !P1 ;  /* 0xff80000045967808 */ /* 0x000fe40004800000 */
[----:B------:R-:W-:Y:S02]  /*d1a0*/  ISETP.GE.AND P1, PT, R3, R210, PT ;  /* 0x000000d20300720c */ /* 0x000fe40003f26270 */
[----:B------:R-:W-:Y:S02]  /*d1b0*/  FMNMX.FTZ R10, R49, R10, !PT ;  /* 0x0000000a310a7209 */ /* 0x000fe40007810000 */
[----:B------:R-:W-:-:S02]  /*d1c0*/  ISETP.LT.OR P0, PT, R2, R204, P0 ;  /* 0x000000cc0200720c */ /* 0x000fc40000701670 */
[----:B------:R-:W-:Y:S02]  /*d1d0*/  FMNMX.FTZ R9, R21, R9, !PT ;  /* 0x0000000915097209 */ /* 0x000fe40007810000 */
[----:B------:R-:W-:Y:S02]  /*d1e0*/  FMNMX.FTZ R11, R144, R11, !PT ;  /* 0x0000000b900b7209 */ /* 0x000fe40007810000 */
[----:B------:R-:W-:Y:S02]  /*d1f0*/  ISETP.LT.OR P1, PT, R3, R206, P1 ;  /* 0x000000ce0300720c */ /* 0x000fe40000f21670 */
[----:B------:R-:W-:Y:S02]  /*d200*/  FMNMX.FTZ R10, R147, R10, !PT ;  /* 0x0000000a930a7209 */ /* 0x000fe40007810000 */
[----:B------:R-:W-:Y:S02]  /*d210*/  FSEL R230, R12, -INF , !P0 ;  /* 0xff8000000ce67808 */ /* 0x000fe40004000000 */
[----:B------:R-:W-:-:S02]  /*d220*/  FMNMX.FTZ R12, R20, R9, !PT ;  /* 0x00000009140c7209 */ /* 0x000fc40007810000 */
[----:B------:R-:W-:Y:S02]  /*d230*/  FMNMX.FTZ R11, R145, R11, !PT ;  /* 0x0000000b910b7209 */ /* 0x000fe40007810000 */
[----:B------:R-:W-:Y:S02]  /*d240*/  FSEL R187, R45, -INF , !P1 ;  /* 0xff8000002dbb7808 */ /* 0x000fe40004800000 */
[----:B------:R-:W-:Y:S02]  /*d250*/  FMNMX.FTZ R9, R148, R10, !PT ;  /* 0x0000000a94097209 */ /* 0x000fe40007810000 */
[----:B------:R-:W-:Y:S02]  /*d260*/  ISETP.GE.AND P1, PT, R2, R210, PT ;  /* 0x000000d20200720c */ /* 0x000fe40003f26270 */
[----:B------:R-:W-:Y:S02]  /*d270*/  FMNMX.FTZ R12, R19, R12, !PT ;  /* 0x0000000c130c7209 */ /* 0x000fe40007810000 */
[----:B------:R-:W-:-:S02]  /*d280*/  FMNMX.FTZ R10, R146, R11, !PT ;  /* 0x0000000b920a7209 */ /* 0x000fc40007810000 */
[----:B------:R-:W-:Y:S02]  /*d290*/  FMNMX.FTZ R9, R149, R9, !PT ;  /* 0x0000000995097209 */ /* 0x000fe40007810000 */
[----:B------:R-:W-:Y:S02]  /*d2a0*/  ISETP.LT.OR P1, PT, R2, R206, P1 ;  /* 0x000000ce0200720c */ /* 0x000fe40000f21670 */
[----:B------:R-:W-:Y:S02]  /*d2b0*/  FMNMX.FTZ R12, R53, R12, !PT ;  /* 0x0000000c350c7209 */ /* 0x000fe40007810000 */
[----:B------:R-:W-:Y:S02]  /*d2c0*/  IADD3 R0, R0, 0x39, RZ ;  /* 0x0000003900007810 */ /* 0x000fe40007ffe0ff */
[----:B------:R-:W-:Y:S02]  /*d2d0*/  FMNMX.FTZ R11, R185, R10, !PT ;  /* 0x0000000ab90b7209 */ /* 0x000fe40007810000 */
[----:B------:R-:W-:-:S02]  /*d2e0*/  FMNMX.FTZ R10, R150, R9, !PT ;  /* 0x00000009960a7209 */ /* 0x000fc40007810000 */
[----:B------:R-:W-:Y:S02]  /*d2f0*/  FSEL R186, R26, -INF , !P1 ;  /* 0xff8000001aba7808 */ /* 0x000fe40004800000 */
[----:B------:R-:W-:Y:S02]  /*d300*/  FMNMX.FTZ R9, R54, R12, !PT ;  /* 0x0000000c36097209 */ /* 0x000fe40007810000 */
[----:B------:R-:W-:Y:S02]  /*d310*/  ISETP.GE.AND P1, PT, R0, R210, PT ;  /* 0x000000d20000720c */ /* 0x000fe40003f26270 */
[----:B------:R-:W-:Y:S02]  /*d320*/  FMNMX.FTZ R11, R184, R11, !PT ;  /* 0x0000000bb80b7209 */ /* 0x000fe40007810000 */
[----:B------:R-:W-:Y:S02]  /*d330*/  FMNMX.FTZ R9, R55, R9, !PT ;  /* 0x0000000937097209 */ /* 0x000fe40007810000 */
[----:B------:R-:W-:-:S02]  /*d340*/  ISETP.LT.OR P1, PT, R0, R206, P1 ;  /* 0x000000ce0000720c */ /* 0x000fc40000f21670 */
[----:B------:R-:W-:Y:S02]  /*d350*/  FMNMX.FTZ R73, R187, R11, !PT ;  /* 0x0000000bbb497209 */ /* 0x000fe40007810000 */
[----:B------:R-:W-:Y:S02]  /*d360*/  ISETP.GE.AND P0, PT, R0, R208, PT ;  /* 0x000000d00000720c */ /* 0x000fe40003f06270 */
[----:B------:R-:W-:Y:S02]  /*d370*/  FMNMX.FTZ R9, R64, R9, !PT ;  /* 0x0000000940097209 */ /* 0x000fe40007810000 */
[----:B------:R-:W-:Y:S02]  /*d380*/  FSEL R215, R31, -INF , !P1 ;  /* 0xff8000001fd77808 */ /* 0x000fe40004800000 */
[----:B------:R-:W-:Y:S02]  /*d390*/  FMNMX.FTZ R73, R186, R73, !PT ;  /* 0x00000049ba497209 */ /* 0x000fe40007810000 */
[----:B------:R-:W-:-:S02]  /*d3a0*/  ISETP.LT.OR P0, PT, R0, R204, P0 ;  /* 0x000000cc0000720c */ /* 0x000fc40000701670 */
[----:B------:R-:W-:Y:S02]  /*d3b0*/  FMNMX.FTZ R9, R179, R9, !PT ;  /* 0x00000009b3097209 */ /* 0x000fe40007810000 */
[----:B------:R-:W-:Y:S02]  /*d3c0*/  FMNMX.FTZ R73, R215, R73, !PT ;  /* 0x00000049d7497209 */ /* 0x000fe40007810000 */
[----:B------:R-:W-:Y:S02]  /*d3d0*/  FSEL R221, R29, -INF , !P0 ;  /* 0xff8000001ddd7808 */ /* 0x000fe40004000000 */
[----:B------:R-:W-:Y:S02]  /*d3e0*/  ISETP.GE.AND P0, PT, R3, R207, PT ;  /* 0x000000cf0300720c */ /* 0x000fe40003f06270 */
[----:B------:R-:W-:Y:S02]  /*d3f0*/  FMNMX.FTZ R70, R181, R9, !PT ;  /* 0x00000009b5467209 */ /* 0x000fe40007810000 */
[----:B------:R-:W1:Y:S01]  /*d400*/  SHFL.BFLY PT, R9, R73, 0x2, 0x1f ;  /* 0x0c401f0049097f89 */ /* 0x000e6200000e0000 */
[----:B------:R-:W-:-:S02]  /*d410*/  ISETP.GE.AND P1, PT, R4, R207, PT ;  /* 0x000000cf0400720c */ /* 0x000fc40003f26270 */
[-C--:B------:R-:W-:Y:S02]  /*d420*/  ISETP.LT.OR P0, PT, R3, R203.reuse, P0 ;  /* 0x000000cb0300720c */ /* 0x080fe40000701670 */
[----:B------:R-:W-:Y:S02]  /*d430*/  ISETP.LT.OR P1, PT, R4, R203, P1 ;  /* 0x000000cb0400720c */ /* 0x000fe40000f21670 */
[----:B------:R-:W-:Y:S02]  /*d440*/  FSEL R227, R46, -INF , !P0 ;  /* 0xff8000002ee37808 */ /* 0x000fe40004000000 */
[----:B------:R-:W-:Y:S02]  /*d450*/  ISETP.GE.AND P0, PT, R0, R207, PT ;  /* 0x000000cf0000720c */ /* 0x000fe40003f06270 */
[----:B------:R-:W-:Y:S02]  /*d460*/  FSEL R220, R47, -INF , !P1 ;  /* 0xff8000002fdc7808 */ /* 0x000fe40004800000 */
[----:B------:R-:W-:-:S02]  /*d470*/  ISETP.GE.AND P3, PT, R8, R209, PT ;  /* 0x000000d10800720c */ /* 0x000fc40003f66270 */
[----:B------:R-:W-:Y:S02]  /*d480*/  ISETP.GE.AND P1, PT, R2, R207, PT ;  /* 0x000000cf0200720c */ /* 0x000fe40003f26270 */
[-C--:B------:R-:W-:Y:S02]  /*d490*/  ISETP.LT.OR P0, PT, R0, R203.reuse, P0 ;  /* 0x000000cb0000720c */ /* 0x080fe40000701670 */
[----:B------:R-:W-:Y:S02]  /*d4a0*/  P2R R24, PR, RZ, 0x20 ;  /* 0x00000020ff187803 */ /* 0x000fe40000000000 */
[----:B------:R-:W-:Y:S02]  /*d4b0*/  ISETP.LT.OR P1, PT, R2, R203, P1 ;  /* 0x000000cb0200720c */ /* 0x000fe40000f21670 */
[----:B------:R-:W-:Y:S02]  /*d4c0*/  ISETP.LT.OR P5, PT, R8, R205, P3 ;  /* 0x000000cd0800720c */ /* 0x000fe40001fa1670 */
[----:B------:R-:W-:-:S02]  /*d4d0*/  FSEL R229, R36, -INF , !P0 ;  /* 0xff80000024e57808 */ /* 0x000fc40004000000 */
[-C--:B------:R-:W-:Y:S02]  /*d4e0*/  ISETP.GE.AND P0, PT, R6, R209.reuse, PT ;  /* 0x000000d10600720c */ /* 0x080fe40003f06270 */
[----:B------:R-:W-:Y:S02]  /*d4f0*/  FMNMX.FTZ R8, R156, R32, !PT ;  /* 0x000000209c087209 */ /* 0x000fe40007810000 */
[----:B------:R-:W-:Y:S02]  /*d500*/  P2R R11, PR, RZ, 0x20 ;  /* 0x00000020ff0b7803 */ /* 0x000fe40000000000 */
[----:B------:R-:W-:Y:S02]  /*d510*/  FSEL R228, R37, -INF , !P1 ;  /* 0xff80000025e47808 */ /* 0x000fe40004800000 */
[----:B------:R-:W-:Y:S02]  /*d520*/  ISETP.GE.AND P1, PT, R7, R209, PT ;  /* 0x000000d10700720c */ /* 0x000fe40003f26270 */
[----:B------:R-:W-:-:S02]  /*d530*/  ISETP.LT.OR P5, PT, R6, R205, P0 ;  /* 0x000000cd0600720c */ /* 0x000fc400007a1670 */
[----:B------:R-:W-:Y:S02]  /*d540*/  FMNMX.FTZ R6, R33, R8, !PT ;  /* 0x0000000821067209 */ /* 0x000fe40007810000 */
[----:B------:R-:W-:Y:S02]  /*d550*/  ISETP.LT.OR P6, PT, R7, R205, P1 ;  /* 0x000000cd0700720c */ /* 0x000fe40000fc1670 */
[----:B-1----:R-:W-:Y:S02]  /*d560*/  FMNMX.FTZ R73, R73, R9, !PT ;  /* 0x0000000949497209 */ /* 0x002fe40007810000 */
[----:B------:R-:W-:Y:S02]  /*d570*/  ISETP.NE.AND P1, PT, R25, RZ, PT ;  /* 0x000000ff1900720c */ /* 0x000fe40003f25270 */
[----:B------:R-:W-:Y:S01]  /*d580*/  FMNMX.FTZ R6, R34, R6, !PT ;  /* 0x0000000622067209 */ /* 0x000fe20007810000 */
[----:B------:R-:W1:Y:S01]  /*d590*/  SHFL.BFLY PT, R8, R73, 0x1, 0x1f ;  /* 0x0c201f0049087f89 */ /* 0x000e6200000e0000 */
[----:B------:R-:W-:-:S02]  /*d5a0*/  FSEL R48, R212, -INF , !P1 ;  /* 0xff800000d4307808 */ /* 0x000fc40004800000 */
[----:B------:R-:W-:Y:S02]  /*d5b0*/  FMNMX.FTZ R6, R35, R6, !PT ;  /* 0x0000000623067209 */ /* 0x000fe40007810000 */
[----:B------:R-:W-:Y:S02]  /*d5c0*/  ISETP.GE.AND P0, PT, R5, R209, PT ;  /* 0x000000d10500720c */ /* 0x000fe40003f06270 */
[----:B------:R-:W-:Y:S02]  /*d5d0*/  FSEL R50, R183, -INF , !P2 ;  /* 0xff800000b7327808 */ /* 0x000fe40005000000 */
[----:B------:R-:W-:Y:S02]  /*d5e0*/  FMNMX.FTZ R6, R48, R6, !PT ;  /* 0x0000000630067209 */ /* 0x000fe40007810000 */
[----:B------:R-:W-:Y:S02]  /*d5f0*/  ISETP.NE.AND P3, PT, R24, RZ, PT ;  /* 0x000000ff1800720c */ /* 0x000fe40003f65270 */
[----:B------:R-:W-:Y:S01]  /*d600*/  ISETP.LT.OR P2, PT, R5, R205, P0 ;  /* 0x000000cd0500720c */ /* 0x000fe20000741670 */
[----:B------:R-:W-:Y:S01]  /*d610*/  LDSM.16.MT88.4 R24, [R190+0x6000] ;  /* 0x00600000be18783b */ /* 0x000fe20000004200 */
[----:B------:R-:W-:-:S02]  /*d620*/  ISETP.GE.AND P1, PT, R4, R209, PT ;  /* 0x000000d10400720c */ /* 0x000fc40003f26270 */
[----:B------:R-:W-:Y:S02]  /*d630*/  ISETP.GE.AND P0, PT, R3, R209, PT ;  /* 0x000000d10300720c */ /* 0x000fe40003f06270 */
[----:B------:R-:W-:Y:S02]  /*d640*/  FSEL R51, R174, -INF , !P4 ;  /* 0xff800000ae337808 */ /* 0x000fe40006000000 */
[----:B------:R-:W-:Y:S02]  /*d650*/  FMNMX.FTZ R5, R50, R6, !PT ;  /* 0x0000000632057209 */ /* 0x000fe40007810000 */
[----:B------:R-:W-:Y:S02]  /*d660*/  FSEL R52, R171, -INF , !P3 ;  /* 0xff800000ab347808 */ /* 0x000fe40005800000 */
[-C--:B------:R-:W-:Y:S02]  /*d670*/  ISETP.LT.OR P4, PT, R4, R205.reuse, P1 ;  /* 0x000000cd0400720c */ /* 0x080fe40000f81670 */
[----:B------:R-:W-:-:S02]  /*d680*/  ISETP.LT.OR P3, PT, R3, R205, P0 ;  /* 0x000000cd0300720c */ /* 0x000fc40000761670 */
[----:B------:R-:W-:Y:S02]  /*d690*/  FMNMX.FTZ R10, R231, R10, !PT ;  /* 0x0000000ae70a7209 */ /* 0x000fe40007810000 */
[----:B------:R-:W-:Y:S02]  /*d6a0*/  FMNMX.FTZ R4, R51, R5, !PT ;  /* 0x0000000533047209 */ /* 0x000fe40007810000 */
[----:B------:R-:W-:Y:S02]  /*d6b0*/  ISETP.NE.AND P0, PT, R11, RZ, PT ;  /* 0x000000ff0b00720c */ /* 0x000fe40003f05270 */
[----:B------:R-:W-:Y:S02]  /*d6c0*/  ISETP.GE.AND P1, PT, R2, R209, PT ;  /* 0x000000d10200720c */ /* 0x000fe40003f26270 */
[----:B------:R-:W-:Y:S02]  /*d6d0*/  FMNMX.FTZ R10, R232, R10, !PT ;  /* 0x0000000ae80a7209 */ /* 0x000fe40007810000 */
[----:B------:R-:W-:-:S02]  /*d6e0*/  FSEL R174, R74, -INF , !P0 ;  /* 0xff8000004aae7808 */ /* 0x000fc40004000000 */
[----:B------:R-:W-:Y:S02]  /*d6f0*/  FMNMX.FTZ R3, R52, R4, !PT ;  /* 0x0000000434037209 */ /* 0x000fe40007810000 */
[----:B------:R-:W-:Y:S02]  /*d700*/  ISETP.LT.OR P1, PT, R2, R205, P1 ;  /* 0x000000cd0200720c */ /* 0x000fe40000f21670 */
[----:B------:R-:W-:Y:S02]  /*d710*/  FMNMX.FTZ R10, R230, R10, !PT ;  /* 0x0000000ae60a7209 */ /* 0x000fe40007810000 */
[----:B------:R-:W-:Y:S02]  /*d720*/  FSEL R176, R75, -INF , !P6 ;  /* 0xff8000004bb07808 */ /* 0x000fe40007000000 */
[----:B------:R-:W-:Y:S02]  /*d730*/  FMNMX.FTZ R2, R174, R3, !PT ;  /* 0x00000003ae027209 */ /* 0x000fe40007810000 */
[----:B------:R-:W-:-:S02]  /*d740*/  FMNMX.FTZ R71, R221, R10, !PT ;  /* 0x0000000add477209 */ /* 0x000fc40007810000 */
[----:B------:R-:W-:Y:S02]  /*d750*/  FMNMX.FTZ R70, R180, R70, !PT ;  /* 0x00000046b4467209 */ /* 0x000fe40007810000 */
[----:B------:R-:W-:Y:S01]  /*d760*/  ISETP.GE.AND P0, PT, R0, R209, PT ;  /* 0x000000d10000720c */ /* 0x000fe20003f06270 */
[----:B------:R-:W2:Y:S01]  /*d770*/  SHFL.BFLY PT, R10, R71, 0x2, 0x1f ;  /* 0x0c401f00470a7f89 */ /* 0x000ea200000e0000 */
        /* <DEDUP_REMOVED lines=14> */
[----:B------:R-:W-:Y:S01]  /*d860*/  FSEL R218, R56, -INF , !P3 ;  /* 0xff80000038da7808 */ /* 0x000fe20005800000 */
[----:B------:R-:W-:Y:S01]  /*d870*/  FFMA.FTZ R4, R13, c[0x0][0x23c], -R0 ;  /* 0x00008f000d047a23 */ /* 0x000fe20000010800 */
[----:B------:R-:W-:Y:S02]  /*d880*/  FMNMX.FTZ R2, R219, R2, !PT ;  /* 0x00000002db027209 */ /* 0x000fe40007810000 */
[----:B------:R-:W-:Y:S01]  /*d890*/  FMNMX.FTZ R70, R228, R70, !PT ;  /* 0x00000046e4467209 */ /* 0x000fe20007810000 */
[----:B------:R1:W-:Y:S01]  /*d8a0*/  MUFU.EX2 R226, R4 ;  /* 0x0000000400e27308 */ /* 0x0003e20000000800 */
[----:B------:R-:W-:-:S02]  /*d8b0*/  FSEL R224, R38, -INF , !P1 ;  /* 0xff80000026e07808 */ /* 0x000fc40004800000 */
[----:B------:R-:W-:Y:S02]  /*d8c0*/  FMNMX.FTZ R2, R218, R2, !PT ;  /* 0x00000002da027209 */ /* 0x000fe40007810000 */
[----:B------:R-:W-:Y:S02]  /*d8d0*/  FMNMX.FTZ R70, R229, R70, !PT ;  /* 0x00000046e5467209 */ /* 0x000fe40007810000 */
[----:B------:R-:W-:Y:S02]  /*d8e0*/  FSEL R222, R39, -INF , !P0 ;  /* 0xff80000027de7808 */ /* 0x000fe40004000000 */
[----:B--2---:R-:W-:Y:S01]  /*d8f0*/  FMNMX.FTZ R71, R71, R10, !PT ;  /* 0x0000000a47477209 */ /* 0x004fe20007810000 */
[----:B------:R-:W2:Y:S01]  /*d900*/  SHFL.BFLY PT, R7, R70, 0x2, 0x1f ;  /* 0x0c401f0046077f89 */ /* 0x000ea200000e0000 */
[----:B------:R-:W-:-:S03]  /*d910*/  FSEL R10, R73, RZ, P2 ;  /* 0x000000ff490a7208 */ /* 0x000fc60001000000 */
[----:B------:R-:W3:Y:S01]  /*d920*/  SHFL.BFLY PT, R9, R71, 0x1, 0x1f ;  /* 0x0c201f0047097f89 */ /* 0x000ee200000e0000 */
[----:B-1----:R-:W-:-:S04]  /*d930*/  FMNMX.FTZ R4, R224, R2, !PT ;  /* 0x00000002e0047209 */ /* 0x002fc80007810000 */
[----:B------:R-:W-:-:S05]  /*d940*/  FMNMX.FTZ R4, R222, R4, !PT ;  /* 0x00000004de047209 */ /* 0x000fca0007810000 */
[----:B------:R-:W1:Y:S01]  /*d950*/  SHFL.BFLY PT, R6, R4, 0x2, 0x1f ;  /* 0x0c401f0004067f89 */ /* 0x000e6200000e0000 */
[----:B--2---:R-:W-:Y:S02]  /*d960*/  FMNMX.FTZ R70, R70, R7, !PT ;  /* 0x0000000746467209 */ /* 0x004fe40007810000 */
[----:B---3--:R-:W-:-:S03]  /*d970*/  FMNMX.FTZ R71, R71, R9, !PT ;  /* 0x0000000947477209 */ /* 0x008fc60007810000 */
[----:B------:R-:W2:Y:S01]  /*d980*/  SHFL.BFLY PT, R5, R70, 0x1, 0x1f ;  /* 0x0c201f0046057f89 */ /* 0x000ea200000e0000 */
[----:B------:R-:W-:Y:S01]  /*d990*/  FFMA.FTZ R9, R28, c[0x0][0x23c], -R0 ;  /* 0x00008f001c097a23 */ /* 0x000fe20000010800 */
[C---:B------:R-:W-:Y:S01]  /*d9a0*/  FSETP.NEU.FTZ.AND P1, PT, R71.reuse, -INF , PT ;  /* 0xff8000004700780b */ /* 0x040fe20003f3d000 */
[----:B------:R-:W-:Y:S02]  /*d9b0*/  FMUL.FTZ R3, R71, c[0x0][0x23c] ;  /* 0x00008f0047037a20 */ /* 0x000fe40000410000 */
[----:B------:R-:W-:Y:S01]  /*d9c0*/  MUFU.EX2 R214, R9 ;  /* 0x0000000900d67308 */ /* 0x000fe20000000800 */
[----:B------:R-:W-:Y:S02]  /*d9d0*/  LDSM.16.MT88.4 R28, [R191+0x6000] ;  /* 0x00600000bf1c783b */ /* 0x000fe40000004200 */
[----:B------:R-:W-:Y:S02]  /*d9e0*/  FSEL R3, R3, RZ, P1 ;  /* 0x000000ff03037208 */ /* 0x000fe40000800000 */
[----:B-1----:R-:W-:-:S02]  /*d9f0*/  FMNMX.FTZ R4, R4, R6, !PT ;  /* 0x0000000604047209 */ /* 0x002fc40007810000 */
[----:B------:R-:W-:Y:S01]  /*da00*/  FSEL R6, R71, RZ, P1 ;  /* 0x000000ff47067208 */ /* 0x000fe20000800000 */
[----:B------:R-:W-:Y:S02]  /*da10*/  FFMA.FTZ R2, R14, c[0x0][0x23c], -R3 ;  /* 0x00008f000e027a23 */ /* 0x000fe40000010803 */
[----:B------:R-:W1:Y:S02]  /*da20*/  SHFL.BFLY PT, R72, R4, 0x1, 0x1f ;  /* 0x0c201f0004487f89 */ /* 0x000e6400000e0000 */
[----:B------:R3:W-:Y:S01]  /*da30*/  MUFU.EX2 R223, R2 ;  /* 0x0000000200df7308 */ /* 0x0007e20000000800 */
[----:B------:R-:W-:-:S04]  /*da40*/  FADD.FTZ R7, R153, -R6 ;  /* 0x8000000699077221 */ /* 0x000fc80000010000 */
[----:B------:R-:W-:Y:S01]  /*da50*/  FMUL.FTZ R7, R7, c[0x0][0x23c] ;  /* 0x00008f0007077a20 */ /* 0x000fe20000410000 */
[----:B--2---:R-:W-:Y:S01]  /*da60*/  FMNMX.FTZ R70, R70, R5, !PT ;  /* 0x0000000546467209 */ /* 0x004fe20007810000 */
[----:B------:R-:W-:Y:S02]  /*da70*/  FFMA.FTZ R5, R16, c[0x0][0x23c], -R3 ;  /* 0x00008f0010057a23 */ /* 0x000fe40000010803 */
[----:B------:R-:W2:Y:S01]  /*da80*/  MUFU.EX2 R75, R7 ;  /* 0x00000007004b7308 */ /* 0x000ea20000000800 */
[----:B------:R-:W-:-:S04]  /*da90*/  FSETP.NEU.FTZ.AND P0, PT, R70, -INF , PT ;  /* 0xff8000004600780b */ /* 0x000fc80003f1d000 */
[----:B------:R-:W-:Y:S01]  /*daa0*/  FSEL R6, R70, RZ, P0 ;  /* 0x000000ff46067208 */ /* 0x000fe20000000000 */
[----:B---3--:R-:W-:Y:S02]  /*dab0*/  FFMA.FTZ R2, R17, c[0x0][0x23c], -R3 ;  /* 0x00008f0011027a23 */ /* 0x008fe40000010803 */
[----:B------:R3:W-:Y:S01]  /*dac0*/  MUFU.EX2 R225, R5 ;  /* 0x0000000500e17308 */ /* 0x0007e20000000800 */
[----:B-1----:R-:W-:Y:S01]  /*dad0*/  FMNMX.FTZ R72, R4, R72, !PT ;  /* 0x0000004804487209 */ /* 0x002fe20007810000 */
[----:B------:R-:W-:-:S06]  /*dae0*/  FFMA.FTZ R4, R22, c[0x0][0x23c], -R0 ;  /* 0x00008f0016047a23 */ /* 0x000fcc0000010800 */
[----:B------:R1:W4:Y:S01]  /*daf0*/  MUFU.EX2 R238, R2 ;  /* 0x0000000200ee7308 */ /* 0x0003220000000800 */
[-C--:B--2---:R-:W-:Y:S02]  /*db00*/  FMUL.FTZ R84, R84, R75.reuse ;  /* 0x0000004b54547220 */ /* 0x084fe40000410000 */
[-C--:B------:R-:W-:Y:S02]  /*db10*/  FMUL.FTZ R85, R85, R75.reuse ;  /* 0x0000004b55557220 */ /* 0x080fe40000410000 */
[-C--:B------:R-:W-:Y:S02]  /*db20*/  FMUL.FTZ R88, R88, R75.reuse ;  /* 0x0000004b58587220 */ /* 0x080fe40000410000 */
[-C--:B------:R-:W-:Y:S01]  /*db30*/  FMUL.FTZ R89, R89, R75.reuse ;  /* 0x0000004b59597220 */ /* 0x080fe20000410000 */
[----:B------:R2:W-:Y:S01]  /*db40*/  MUFU.EX2 R213, R4 ;  /* 0x0000000400d57308 */ /* 0x0005e20000000800 */
[----:B---3--:R-:W-:Y:S02]  /*db50*/  FFMA.FTZ R5, R15, c[0x0][0x23c], -R3 ;  /* 0x00008f000f057a23 */ /* 0x008fe40000010803 */
[----:B------:R-:W3:Y:S01]  /*db60*/  LDSM.16.MT88.4 R12, [R189+0x6000] ;  /* 0x00600000bd0c783b */ /* 0x000ee20000004200 */
[----:B------:R-:W-:-:S02]  /*db70*/  FMUL.FTZ R100, R100, R75 ;  /* 0x0000004b64647220 */ /* 0x000fc40000410000 */
[-C--:B------:R-:W-:Y:S02]  /*db80*/  FMUL.FTZ R101, R101, R75.reuse ;  /* 0x0000004b65657220 */ /* 0x080fe40000410000 */
[----:B-1----:R-:W-:Y:S01]  /*db90*/  FMUL.FTZ R2, R70, c[0x0][0x23c] ;  /* 0x00008f0046027a20 */ /* 0x002fe20000410000 */
[----:B------:R1:W-:Y:S01]  /*dba0*/  MUFU.EX2 R239, R5 ;  /* 0x0000000500ef7308 */ /* 0x0003e20000000800 */
[-C--:B------:R-:W-:Y:S02]  /*dbb0*/  FMUL.FTZ R104, R104, R75.reuse ;  /* 0x0000004b68687220 */ /* 0x080fe40000410000 */
[-C--:B------:R-:W-:Y:S01]  /*dbc0*/  FMUL.FTZ R105, R105, R75.reuse ;  /* 0x0000004b69697220 */ /* 0x080fe20000410000 */
[----:B------:R-:W-:Y:S01]  /*dbd0*/  FSEL R2, R2, RZ, P0 ;  /* 0x000000ff02027208 */ /* 0x000fe20000000000 */
[----:B------:R-:W-:Y:S01]  /*dbe0*/  FMUL.FTZ R116, R116, R75 ;  /* 0x0000004b74747220 */ /* 0x000fe20000410000 */
[C---:B------:R-:W-:Y:S01]  /*dbf0*/  FSETP.NEU.FTZ.AND P0, PT, R72.reuse, -INF , PT ;  /* 0xff8000004800780b */ /* 0x040fe20003f1d000 */
[----:B--2---:R-:W-:-:S02]  /*dc00*/  FMUL.FTZ R4, R72, c[0x0][0x23c] ;  /* 0x00008f0048047a20 */ /* 0x004fc40000410000 */
[-C--:B------:R-:W-:Y:S02]  /*dc10*/  FMUL.FTZ R117, R117, R75.reuse ;  /* 0x0000004b75757220 */ /* 0x080fe40000410000 */
[-C--:B------:R-:W-:Y:S01]  /*dc20*/  FMUL.FTZ R120, R120, R75.reuse ;  /* 0x0000004b78787220 */ /* 0x080fe20000410000 */
[----:B------:R-:W-:Y:S01]  /*dc30*/  FSEL R8, R4, RZ, P0 ;  /* 0x000000ff04087208 */ /* 0x000fe20000000000 */
[----:B------:R-:W-:Y:S01]  /*dc40*/  FMUL.FTZ R121, R121, R75 ;  /* 0x0000004b79797220 */ /* 0x000fe20000410000 */
[----:B----4-:R-:W-:Y:S01]  /*dc50*/  F2FP.BF16.PACK_AB R4, R238, R223 ;  /* 0x000000dfee04723e */ /* 0x010fe200000010ff */
[----:B------:R-:W-:Y:S02]  /*dc60*/  FMUL.FTZ R132, R132, R75 ;  /* 0x0000004b84847220 */ /* 0x000fe40000410000 */
[----:B------:R-:W-:Y:S02]  /*dc70*/  FFMA.FTZ R9, R33, c[0x0][0x23c], -R8 ;  /* 0x00008f0021097a23 */ /* 0x000fe40000010808 */
[----:B-1----:R-:W-:-:S02]  /*dc80*/  FFMA.FTZ R5, R18, c[0x0][0x23c], -R2 ;  /* 0x00008f0012057a23 */ /* 0x002fc40000010802 */
[----:B------:R1:W-:Y:S01]  /*dc90*/  MUFU.EX2 R235, R9 ;  /* 0x0000000900eb7308 */ /* 0x0003e20000000800 */
[----:B------:R-:W-:Y:S02]  /*dca0*/  FFMA.FTZ R11, R32, c[0x0][0x23c], -R8 ;  /* 0x00008f00200b7a23 */ /* 0x000fe40000010808 */
[-C--:B------:R-:W-:Y:S02]  /*dcb0*/  FMUL.FTZ R133, R133, R75.reuse ;  /* 0x0000004b85857220 */ /* 0x080fe40000410000 */
[-C--:B------:R-:W-:Y:S02]  /*dcc0*/  FMUL.FTZ R136, R136, R75.reuse ;  /* 0x0000004b88887220 */ /* 0x080fe40000410000 */
[----:B------:R-:W-:Y:S01]  /*dcd0*/  FMUL.FTZ R137, R137, R75 ;  /* 0x0000004b89897220 */ /* 0x000fe20000410000 */
[----:B------:R2:W-:Y:S01]  /*dce0*/  MUFU.EX2 R216, R5 ;  /* 0x0000000500d87308 */ /* 0x0005e20000000800 */
[----:B-1----:R-:W-:-:S07]  /*dcf0*/  FSEL R9, R72, RZ, P0 ;  /* 0x000000ff48097208 */ /* 0x002fce0000000000 */
[----:B------:R1:W-:Y:S01]  /*dd00*/  MUFU.EX2 R183, R11 ;  /* 0x0000000b00b77308 */ /* 0x0003e20000000800 */
[----:B------:R-:W-:Y:S02]  /*dd10*/  FADD.FTZ R9, R156, -R9 ;  /* 0x800000099c097221 */ /* 0x000fe40000010000 */
[----:B--2---:R-:W-:Y:S02]  /*dd20*/  FFMA.FTZ R5, R21, c[0x0][0x23c], -R2 ;  /* 0x00008f0015057a23 */ /* 0x004fe40000010802 */
[----:B------:R-:W-:-:S03]  /*dd30*/  FMUL.FTZ R9, R9, c[0x0][0x23c] ;  /* 0x00008f0009097a20 */ /* 0x000fc60000410000 */
[----:B------:R2:W-:Y:S01]  /*dd40*/  MUFU.EX2 R236, R5 ;  /* 0x0000000500ec7308 */ /* 0x0005e20000000800 */
[----:B-1----:R-:W-:-:S07]  /*dd50*/  FFMA.FTZ R11, R34, c[0x0][0x23c], -R8 ;  /* 0x00008f00220b7a23 */ /* 0x002fce0000010808 */
[----:B------:R1:W4:Y:S01]  /*dd60*/  MUFU.EX2 R68, R9 ;  /* 0x0000000900447308 */ /* 0x0003220000000800 */
[----:B--2---:R-:W-:-:S07]  /*dd70*/  FFMA.FTZ R5, R20, c[0x0][0x23c], -R2 ;  /* 0x00008f0014057a23 */ /* 0x004fce0000010802 */
[----:B------:R2:W-:Y:S01]  /*dd80*/  MUFU.EX2 R234, R11 ;  /* 0x0000000b00ea7308 */ /* 0x0005e20000000800 */
[----:B------:R-:W-:Y:S02]  /*dd90*/  FADD.FTZ R20, R159, -R10 ;  /* 0x8000000a9f147221 */ /* 0x000fe40000010000 */
[----:B------:R-:W-:Y:S02]  /*dda0*/  FFMA.FTZ R10, R35, c[0x0][0x23c], -R8 ;  /* 0x00008f00230a7a23 */ /* 0x000fe40000010808 */
[----:B-1----:R-:W-:-:S03]  /*ddb0*/  FFMA.FTZ R9, R40, c[0x0][0x23c], -R0 ;  /* 0x00008f0028097a23 */ /* 0x002fc60000010800 */
[----:B------:R1:W-:Y:S01]  /*ddc0*/  MUFU.EX2 R217, R5 ;  /* 0x0000000500d97308 */ /* 0x0003e20000000800 */
[-C--:B----4-:R-:W-:Y:S02]  /*ddd0*/  FMUL.FTZ R82, R82, R68.reuse ;  /* 0x0000004452527220 */ /* 0x090fe40000410000 */
[-C--:B------:R-:W-:Y:S02]  /*dde0*/  FMUL.FTZ R83, R83, R68.reuse ;  /* 0x0000004453537220 */ /* 0x080fe40000410000 */
[-C--:B------:R-:W-:Y:S02]  /*ddf0*/  FMUL.FTZ R94, R94, R68.reuse ;  /* 0x000000445e5e7220 */ /* 0x080fe40000410000 */
[-C--:B------:R-:W-:Y:S01]  /*de00*/  FMUL.FTZ R95, R95, R68.reuse ;  /* 0x000000445f5f7220 */ /* 0x080fe20000410000 */
[----:B------:R4:W-:Y:S01]  /*de10*/  MUFU.EX2 R173, R9 ;  /* 0x0000000900ad7308 */ /* 0x0009e20000000800 */
[----:B--2---:R-:W-:Y:S02]  /*de20*/  FMUL.FTZ R11, R20, c[0x0][0x23c] ;  /* 0x00008f00140b7a20 */ /* 0x004fe40000410000 */
[----:B------:R-:W-:-:S02]  /*de30*/  FMUL.FTZ R98, R98, R68 ;  /* 0x0000004462627220 */ /* 0x000fc40000410000 */
[-C--:B------:R-:W-:Y:S02]  /*de40*/  FMUL.FTZ R99, R99, R68.reuse ;  /* 0x0000004463637220 */ /* 0x080fe40000410000 */
[-C--:B------:R-:W-:Y:S01]  /*de50*/  FMUL.FTZ R110, R110, R68.reuse ;  /* 0x000000446e6e7220 */ /* 0x080fe20000410000 */
[----:B------:R2:W-:Y:S01]  /*de60*/  MUFU.EX2 R233, R10 ;  /* 0x0000000a00e97308 */ /* 0x0005e20000000800 */
[----:B-1----:R-:W-:Y:S02]  /*de70*/  FFMA.FTZ R5, R19, c[0x0][0x23c], -R2 ;  /* 0x00008f0013057a23 */ /* 0x002fe40000010802 */
[----:B------:R-:W1:Y:S01]  /*de80*/  LDSM.16.MT88.4 R16, [R192+0x6000] ;  /* 0x00600000c010783b */ /* 0x000e620000004200 */
[-C--:B------:R-:W-:Y:S02]  /*de90*/  FMUL.FTZ R111, R111, R68.reuse ;  /* 0x000000446f6f7220 */ /* 0x080fe40000410000 */
[-C--:B------:R-:W-:Y:S02]  /*dea0*/  FMUL.FTZ R114, R114, R68.reuse ;  /* 0x0000004472727220 */ /* 0x080fe40000410000 */
[----:B----4-:R-:W-:Y:S01]  /*deb0*/  FFMA.FTZ R9, R42, c[0x0][0x23c], -R3 ;  /* 0x00008f002a097a23 */ /* 0x010fe20000010803 */
[----:B------:R4:W5:Y:S01]  /*dec0*/  MUFU.EX2 R237, R5 ;  /* 0x0000000500ed7308 */ /* 0x0009620000000800 */
[----:B------:R-:W-:-:S02]  /*ded0*/  FMUL.FTZ R115, R115, R68 ;  /* 0x0000004473737220 */ /* 0x000fc40000410000 */
[-C--:B------:R-:W-:Y:S02]  /*dee0*/  FMUL.FTZ R126, R126, R68.reuse ;  /* 0x000000447e7e7220 */ /* 0x080fe40000410000 */
[-C--:B------:R-:W-:Y:S02]  /*def0*/  FMUL.FTZ R127, R127, R68.reuse ;  /* 0x000000447f7f7220 */ /* 0x080fe40000410000 */
[----:B--2---:R-:W-:Y:S01]  /*df00*/  FFMA.FTZ R10, R41, c[0x0][0x23c], -R3 ;  /* 0x00008f00290a7a23 */ /* 0x004fe20000010803 */
[----:B------:R2:W-:Y:S01]  /*df10*/  MUFU.EX2 R171, R9 ;  /* 0x0000000900ab7308 */ /* 0x0005e20000000800 */
[-C--:B------:R-:W-:Y:S02]  /*df20*/  FMUL.FTZ R130, R130, R68.reuse ;  /* 0x0000004482827220 */ /* 0x080fe40000410000 */
[-C--:B------:R-:W-:Y:S02]  /*df30*/  FMUL.FTZ R131, R131, R68.reuse ;  /* 0x0000004483837220 */ /* 0x080fe40000410000 */
[----:B------:R-:W-:-:S02]  /*df40*/  FMUL.FTZ R142, R142, R68 ;  /* 0x000000448e8e7220 */ /* 0x000fc40000410000 */
[----:B------:R-:W-:Y:S01]  /*df50*/  FMUL.FTZ R143, R143, R68 ;  /* 0x000000448f8f7220 */ /* 0x000fe20000410000 */
[----:B------:R-:W3:Y:S01]  /*df60*/  MUFU.EX2 R69, R11 ;  /* 0x0000000b00457308 */ /* 0x000ee20000000800 */
[----:B----4-:R-:W-:Y:S01]  /*df70*/  FADD.FTZ R5, R152, -R6 ;  /* 0x8000000698057221 */ /* 0x010fe20000010000 */
[----:B------:R-:W-:Y:S02]  /*df80*/  F2FP.BF16.PACK_AB R6, R239, R225 ;  /* 0x000000e1ef06723e */ /* 0x000fe400000010ff */
[----:B-----5:R-:W-:Y:S01]  /*df90*/  F2FP.BF16.PACK_AB R7, R237, R217 ;  /* 0x000000d9ed07723e */ /* 0x020fe200000010ff */
[----:B------:R-:W-:Y:S02]  /*dfa0*/  FMUL.FTZ R5, R5, c[0x0][0x23c] ;  /* 0x00008f0005057a20 */ /* 0x000fe40000410000 */
[----:B--2---:R-:W-:Y:S02]  /*dfb0*/  FFMA.FTZ R9, R49, c[0x0][0x23c], -R3 ;  /* 0x00008f0031097a23 */ /* 0x004fe40000010803 */
[----:B------:R2:W4:Y:S01]  /*dfc0*/  MUFU.EX2 R74, R5 ;  /* 0x00000005004a7308 */ /* 0x0005220000000800 */
[----:B---3--:R-:W-:-:S07]  /*dfd0*/  FMUL.FTZ R80, R80, R69 ;  /* 0x0000004550507220 */ /* 0x008fce0000410000 */
[----:B------:R3:W-:Y:S01]  /*dfe0*/  MUFU.EX2 R170, R9 ;  /* 0x0000000900aa7308 */ /* 0x0007e20000000800 */
[-C--:B------:R-:W-:Y:S02]  /*dff0*/  FMUL.FTZ R81, R81, R69.reuse ;  /* 0x0000004551517220 */ /* 0x080fe40000410000 */
[-C--:B------:R-:W-:Y:S02]  /*e000*/  FMUL.FTZ R92, R92, R69.reuse ;  /* 0x000000455c5c7220 */ /* 0x080fe40000410000 */
[-C--:B------:R-:W-:Y:S02]  /*e010*/  FMUL.FTZ R93, R93, R69.reuse ;  /* 0x000000455d5d7220 */ /* 0x080fe40000410000 */
[----:B------:R-:W-:Y:S01]  /*e020*/  FMUL.FTZ R96, R96, R69 ;  /* 0x0000004560607220 */ /* 0x000fe20000410000 */
[----:B------:R-:W-:Y:S01]  /*e030*/  MUFU.EX2 R175, R10 ;  /* 0x0000000a00af7308 */ /* 0x000fe20000000800 */
[----:B--2---:R-:W-:Y:S02]  /*e040*/  FFMA.FTZ R5, R23, c[0x0][0x23c], -R0 ;  /* 0x00008f0017057a23 */ /* 0x004fe40000010800 */
[-C--:B----4-:R-:W-:Y:S01]  /*e050*/  FMUL.FTZ R86, R86, R74.reuse ;  /* 0x0000004a56567220 */ /* 0x090fe20000410000 */
[----:B------:R-:W-:Y:S01]  /*e060*/  LDSM.16.MT88.4 R20, [R190+0x6800] ;  /* 0x00680000be14783b */ /* 0x000fe20000004200 */
[----:B------:R-:W-:-:S02]  /*e070*/  FMUL.FTZ R87, R87, R74 ;  /* 0x0000004a57577220 */ /* 0x000fc40000410000 */
[-C--:B------:R-:W-:Y:S01]  /*e080*/  FMUL.FTZ R90, R90, R74.reuse ;  /* 0x0000004a5a5a7220 */ /* 0x080fe20000410000 */
[----:B------:R2:W4:Y:S01]  /*e090*/  MUFU.EX2 R212, R5 ;  /* 0x0000000500d47308 */ /* 0x0005220000000800 */
[----:B---3--:R-:W-:Y:S02]  /*e0a0*/  FFMA.FTZ R9, R54, c[0x0][0x23c], -R2 ;  /* 0x00008f0036097a23 */ /* 0x008fe40000010802 */
[-C--:B------:R-:W-:Y:S02]  /*e0b0*/  FMUL.FTZ R91, R91, R74.reuse ;  /* 0x0000004a5b5b7220 */ /* 0x080fe40000410000 */
[-C--:B------:R-:W-:Y:S02]  /*e0c0*/  FMUL.FTZ R102, R102, R74.reuse ;  /* 0x0000004a66667220 */ /* 0x080fe40000410000 */
[-C--:B------:R-:W-:Y:S01]  /*e0d0*/  FMUL.FTZ R103, R103, R74.reuse ;  /* 0x0000004a67677220 */ /* 0x080fe20000410000 */
[----:B------:R3:W-:Y:S01]  /*e0e0*/  MUFU.EX2 R167, R9 ;  /* 0x0000000900a77308 */ /* 0x0007e20000000800 */
[----:B------:R-:W-:-:S02]  /*e0f0*/  FMUL.FTZ R106, R106, R74 ;  /* 0x0000004a6a6a7220 */ /* 0x000fc40000410000 */
[-C--:B------:R-:W-:Y:S02]  /*e100*/  FMUL.FTZ R107, R107, R74.reuse ;  /* 0x0000004a6b6b7220 */ /* 0x080fe40000410000 */
[-C--:B------:R-:W-:Y:S02]  /*e110*/  FMUL.FTZ R118, R118, R74.reuse ;  /* 0x0000004a76767220 */ /* 0x080fe40000410000 */
[----:B------:R-:W-:Y:S01]  /*e120*/  FMUL.FTZ R119, R119, R74 ;  /* 0x0000004a77777220 */ /* 0x000fe20000410000 */
[----:B--2---:R-:W-:Y:S01]  /*e130*/  F2FP.BF16.PACK_AB R5, R236, R216 ;  /* 0x000000d8ec05723e */ /* 0x004fe200000010ff */
[-C--:B------:R-:W-:Y:S02]  /*e140*/  FMUL.FTZ R122, R122, R74.reuse ;  /* 0x0000004a7a7a7220 */ /* 0x080fe40000410000 */
[-C--:B------:R-:W-:Y:S02]  /*e150*/  FMUL.FTZ R123, R123, R74.reuse ;  /* 0x0000004a7b7b7220 */ /* 0x080fe40000410000 */
[----:B------:R-:W-:-:S02]  /*e160*/  FMUL.FTZ R134, R134, R74 ;  /* 0x0000004a86867220 */ /* 0x000fc40000410000 */
[-C--:B------:R-:W-:Y:S01]  /*e170*/  FMUL.FTZ R135, R135, R74.reuse ;  /* 0x0000004a87877220 */ /* 0x080fe20000410000 */
[C---:B------:R-:W-:Y:S01]  /*e180*/  HMMA.16816.F32.BF16 R84, R4.reuse, R12, R84 ;  /* 0x0000000c0454723c */ /* 0x040fe20000041854 */
[----:B---3--:R-:W-:Y:S02]  /*e190*/  FFMA.FTZ R9, R55, c[0x0][0x23c], -R2 ;  /* 0x00008f0037097a23 */ /* 0x008fe40000010802 */
[-C--:B------:R-:W-:Y:S02]  /*e1a0*/  FMUL.FTZ R138, R138, R74.reuse ;  /* 0x0000004a8a8a7220 */ /* 0x080fe40000410000 */
[----:B------:R2:W-:Y:S01]  /*e1b0*/  MUFU.EX2 R168, R9 ;  /* 0x0000000900a87308 */ /* 0x0005e20000000800 */
[----:B------:R-:W-:Y:S02]  /*e1c0*/  FMUL.FTZ R139, R139, R74 ;  /* 0x0000004a8b8b7220 */ /* 0x000fe40000410000 */
[----:B------:R-:W-:Y:S01]  /*e1d0*/  HMMA.16816.F32.BF16 R76, R4, R14, R88 ;  /* 0x0000000e044c723c */ /* 0x000fe20000041858 */
[----:B------:R-:W-:-:S02]  /*e1e0*/  FMUL.FTZ R97, R97, R69 ;  /* 0x0000004561617220 */ /* 0x000fc40000410000 */
[-C--:B------:R-:W-:Y:S02]  /*e1f0*/  FMUL.FTZ R108, R108, R69.reuse ;  /* 0x000000456c6c7220 */ /* 0x080fe40000410000 */
[-C--:B------:R-:W-:Y:S02]  /*e200*/  FMUL.FTZ R109, R109, R69.reuse ;  /* 0x000000456d6d7220 */ /* 0x080fe40000410000 */
[-C--:B------:R-:W-:Y:S01]  /*e210*/  FMUL.FTZ R112, R112, R69.reuse ;  /* 0x0000004570707220 */ /* 0x080fe20000410000 */
[----:B-1----:R-:W-:Y:S01]  /*e220*/  HMMA.16816.F32.BF16 R100, R4, R16, R100 ;  /* 0x000000100464723c */ /* 0x002fe20000041864 */
[-C--:B------:R-:W-:Y:S02]  /*e230*/  FMUL.FTZ R113, R113, R69.reuse ;  /* 0x0000004571717220 */ /* 0x080fe40000410000 */
[----:B------:R-:W-:Y:S02]  /*e240*/  FMUL.FTZ R124, R124, R69 ;  /* 0x000000457c7c7220 */ /* 0x000fe40000410000 */
[----:B--2---:R-:W-:-:S02]  /*e250*/  FFMA.FTZ R9, R64, c[0x0][0x23c], -R2 ;  /* 0x00008f0040097a23 */ /* 0x004fc40000010802 */
[-C--:B------:R-:W-:Y:S01]  /*e260*/  FMUL.FTZ R125, R125, R69.reuse ;  /* 0x000000457d7d7220 */ /* 0x080fe20000410000 */
[C---:B------:R-:W-:Y:S01]  /*e270*/  HMMA.16816.F32.BF16 R60, R4.reuse, R18, R104 ;  /* 0x00000012043c723c */ /* 0x040fe20000041868 */
[----:B------:R1:W-:Y:S01]  /*e280*/  MUFU.EX2 R166, R9 ;  /* 0x0000000900a67308 */ /* 0x0003e20000000800 */
[----:B------:R-:W-:Y:S02]  /*e290*/  FFMA.FTZ R10, R43, c[0x0][0x23c], -R3 ;  /* 0x00008f002b0a7a23 */ /* 0x000fe40000010803 */
[-C--:B------:R-:W-:Y:S02]  /*e2a0*/  FMUL.FTZ R128, R128, R69.reuse ;  /* 0x0000004580807220 */ /* 0x080fe40000410000 */
[-C--:B------:R-:W-:Y:S02]  /*e2b0*/  FMUL.FTZ R129, R129, R69.reuse ;  /* 0x0000004581817220 */ /* 0x080fe40000410000 */
[----:B------:R-:W-:Y:S01]  /*e2c0*/  HMMA.16816.F32.BF16 R56, R4, R24, R116 ;  /* 0x000000180438723c */ /* 0x000fe20000041874 */
[----:B------:R2:W3:Y:S01]  /*e2d0*/  MUFU.EX2 R172, R10 ;  /* 0x0000000a00ac7308 */ /* 0x0004e20000000800 */
[----:B------:R-:W-:-:S02]  /*e2e0*/  FMUL.FTZ R140, R140, R69 ;  /* 0x000000458c8c7220 */ /* 0x000fc40000410000 */
[----:B------:R-:W-:-:S04]  /*e2f0*/  FMUL.FTZ R141, R141, R69 ;  /* 0x000000458d8d7220 */ /* 0x000fc80000410000 */
[----:B------:R-:W-:Y:S01]  /*e300*/  HMMA.16816.F32.BF16 R120, R4, R26, R120 ;  /* 0x0000001a0478723c */ /* 0x000fe20000041878 */
[----:B-1----:R-:W-:-:S04]  /*e310*/  FFMA.FTZ R9, R66, c[0x0][0x23c], -R0 ;  /* 0x00008f0042097a23 */ /* 0x002fc80000010800 */
[----:B------:R1:W-:Y:S03]  /*e320*/  MUFU.EX2 R164, R9 ;  /* 0x0000000900a47308 */ /* 0x0003e60000000800 */
[----:B------:R-:W-:Y:S01]  /*e330*/  HMMA.16816.F32.BF16 R132, R4, R28, R132 ;  /* 0x0000001c0484723c */ /* 0x000fe20000041884 */
[----:B--2---:R-:W-:-:S04]  /*e340*/  FFMA.FTZ R10, R53, c[0x0][0x23c], -R2 ;  /* 0x00008f00350a7a23 */ /* 0x004fc80000010802 */
[----:B------:R2:W5:Y:S03]  /*e350*/  MUFU.EX2 R169, R10 ;  /* 0x0000000a00a97308 */ /* 0x0005660000000800 */
[----:B------:R-:W-:Y:S01]  /*e360*/  HMMA.16816.F32.BF16 R136, R4, R30, R136 ;  /* 0x0000001e0488723c */ /* 0x000fe20000041888 */
[----:B-1----:R-:W-:-:S06]  /*e370*/  FFMA.FTZ R9, R67, c[0x0][0x23c], -R0 ;  /* 0x00008f0043097a23 */ /* 0x002fcc0000010800 */
[----:B------:R-:W-:Y:S01]  /*e380*/  F2FP.BF16.PACK_AB R4, R213, R226 ;  /* 0x000000e2d504723e */ /* 0x000fe200000010ff */
[----:B------:R1:W-:Y:S01]  /*e390*/  MUFU.EX2 R163, R9 ;  /* 0x0000000900a37308 */ /* 0x0003e20000000800 */
[----:B------:R-:W-:Y:S02]  /*e3a0*/  F2FP.BF16.PACK_AB R5, R235, R183 ;  /* 0x000000b7eb05723e */ /* 0x000fe400000010ff */
[----:B----4-:R-:W-:Y:S01]  /*e3b0*/  F2FP.BF16.PACK_AB R6, R214, R212 ;  /* 0x000000d4d606723e */ /* 0x010fe200000010ff */
[----:B--2---:R-:W-:Y:S01]  /*e3c0*/  FFMA.FTZ R10, R65, c[0x0][0x23c], -R0 ;  /* 0x00008f00410a7a23 */ /* 0x004fe20000010800 */
[----:B------:R-:W-:-:S03]  /*e3d0*/  F2FP.BF16.PACK_AB R7, R233, R234 ;  /* 0x000000eae907723e */ /* 0x000fc600000010ff */
[----:B------:R-:W2:Y:S04]  /*e3e0*/  MUFU.EX2 R165, R10 ;  /* 0x0000000a00a57308 */ /* 0x000ea80000000800 */
[----:B------:R-:W-:Y:S01]  /*e3f0*/  HMMA.16816.F32.BF16 R44, R4, R12, R80 ;  /* 0x0000000c042c723c */ /* 0x000fe20000041850 */
[----:B-1----:R-:W-:-:S04]  /*e400*/  FFMA.FTZ R9, R144, c[0x0][0x23c], -R0 ;  /* 0x00008f0090097a23 */ /* 0x002fc80000010800 */
[----:B------:R1:W-:Y:S03]  /*e410*/  MUFU.EX2 R162, R9 ;  /* 0x0000000900a27308 */ /* 0x0003e60000000800 */
[C---:B------:R-:W-:Y:S01]  /*e420*/  HMMA.16816.F32.BF16 R36, R4.reuse, R14, R92 ;  /* 0x0000000e0424723c */ /* 0x040fe2000004185c */
[----:B------:R-:W-:Y:S04]  /*e430*/  LDSM.16.MT88.4 R12, [R191+0x6800] ;  /* 0x00680000bf0c783b */ /* 0x000fe80000004200 */
[----:B------:R-:W-:Y:S03]  /*e440*/  LDSM.16.MT88.4 R92, [R189+0x7800] ;  /* 0x00780000bd5c783b */ /* 0x000fe60000004200 */
[----:B------:R-:W-:Y:S01]  /*e450*/  HMMA.16816.F32.BF16 R32, R4, R16, R96 ;  /* 0x000000100420723c */ /* 0x000fe20000041860 */
[----:B-1----:R-:W-:-:S07]  /*e460*/  FFMA.FTZ R9, R48, c[0x0][0x23c], -R8 ;  /* 0x00008f0030097a23 */ /* 0x002fce0000010808 */
[C---:B------:R-:W-:Y:S01]  /*e470*/  HMMA.16816.F32.BF16 R108, R4.reuse, R18, R108 ;  /* 0x00000012046c723c */ /* 0x040fe2000004186c */
[----:B------:R-:W1:Y:S01]  /*e480*/  LDSM.16.MT88.4 R16, [R192+0x6800] ;  /* 0x00680000c010783b */ /* 0x000e620000004200 */
[----:B------:R4:W-:Y:S06]  /*e490*/  MUFU.EX2 R160, R9 ;  /* 0x0000000900a07308 */ /* 0x0009ec0000000800 */
[C---:B------:R-:W-:Y:S08]  /*e4a0*/  HMMA.16816.F32.BF16 R112, R4.reuse, R24, R112 ;  /* 0x000000180470723c */ /* 0x040ff00000041870 */
[----:B------:R-:W-:Y:S01]  /*e4b0*/  HMMA.16816.F32.BF16 R124, R4, R26, R124 ;  /* 0x0000001a047c723c */ /* 0x000fe2000004187c */
[----:B------:R-:W2:Y:S01]  /*e4c0*/  LDSM.16.MT88.4 R24, [R189+0x6800] ;  /* 0x00680000bd18783b */ /* 0x000ea20000004200 */
[----:B----4-:R-:W-:-:S04]  /*e4d0*/  FFMA.FTZ R9, R50, c[0x0][0x23c], -R8 ;  /* 0x00008f0032097a23 */ /* 0x010fc80000010808 */
[----:B------:R4:W1:Y:S02]  /*e4e0*/  MUFU.EX2 R159, R9 ;  /* 0x00000009009f7308 */ /* 0x0008640000000800 */
[C---:B------:R-:W-:Y:S08]  /*e4f0*/  HMMA.16816.F32.BF16 R128, R4.reuse, R28, R128 ;  /* 0x0000001c0480723c */ /* 0x040ff00000041880 */
[----:B------:R-:W-:Y:S01]  /*e500*/  HMMA.16816.F32.BF16 R140, R4, R30, R140 ;  /* 0x0000001e048c723c */ /* 0x000fe2000004188c */
[----:B----4-:R-:W-:-:S06]  /*e510*/  FFMA.FTZ R9, R51, c[0x0][0x23c], -R8 ;  /* 0x00008f0033097a23 */ /* 0x010fcc0000010808 */
[----:B------:R-:W-:Y:S02]  /*e520*/  F2FP.BF16.PACK_AB R4, R171, R175 ;  /* 0x000000afab04723e */ /* 0x000fe400000010ff */
[----:B---3--:R-:W-:Y:S01]  /*e530*/  F2FP.BF16.PACK_AB R6, R170, R172 ;  /* 0x000000acaa06723e */ /* 0x008fe200000010ff */
[----:B------:R3:W-:Y:S01]  /*e540*/  MUFU.EX2 R157, R9 ;  /* 0x00000009009d7308 */ /* 0x0007e20000000800 */
[----:B-----5:R-:W-:Y:S02]  /*e550*/  F2FP.BF16.PACK_AB R5, R167, R169 ;  /* 0x000000a9a705723e */ /* 0x020fe400000010ff */
[----:B------:R-:W-:-:S07]  /*e560*/  F2FP.BF16.PACK_AB R7, R166, R168 ;  /* 0x000000a8a607723e */ /* 0x000fce00000010ff */
[----:B-1----:R-:W-:Y:S01]  /*e570*/  HMMA.16816.F32.BF16 R64, R4, R16, R100 ;  /* 0x000000100440723c */ /* 0x002fe20000041864 */
[----:B---3--:R-:W-:-:S07]  /*e580*/  FFMA.FTZ R9, R52, c[0x0][0x23c], -R8 ;  /* 0x00008f0034097a23 */ /* 0x008fce0000010808 */
[C---:B--2---:R-:W-:Y:S01]  /*e590*/  HMMA.16816.F32.BF16 R80, R4.reuse, R24, R84 ;  /* 0x000000180450723c */ /* 0x044fe20000041854 */
[----:B------:R1:W2:Y:S07]  /*e5a0*/  MUFU.EX2 R156, R9 ;  /* 0x00000009009c7308 */ /* 0x0002ae0000000800 */
[C---:B------:R-:W-:Y:S08]  /*e5b0*/  HMMA.16816.F32.BF16 R76, R4.reuse, R26, R76 ;  /* 0x0000001a044c723c */ /* 0x040ff0000004184c */
[----:B------:R-:W-:Y:S01]  /*e5c0*/  HMMA.16816.F32.BF16 R60, R4, R18, R60 ;  /* 0x00000012043c723c */ /* 0x000fe2000004183c */
[----:B-1----:R-:W-:-:S04]  /*e5d0*/  FFMA.FTZ R9, R145, c[0x0][0x23c], -R0 ;  /* 0x00008f0091097a23 */ /* 0x002fc80000010800 */
[----:B------:R1:W-:Y:S03]  /*e5e0*/  MUFU.EX2 R158, R9 ;  /* 0x00000009009e7308 */ /* 0x0003e60000000800 */
[C---:B------:R-:W-:Y:S08]  /*e5f0*/  HMMA.16816.F32.BF16 R56, R4.reuse, R20, R56 ;  /* 0x000000140438723c */ /* 0x040ff00000041838 */
[----:B------:R-:W-:Y:S01]  /*e600*/  HMMA.16816.F32.BF16 R52, R4, R22, R120 ;  /* 0x000000160434723c */ /* 0x000fe20000041878 */
[----:B-1----:R-:W-:-:S07]  /*e610*/  FFMA.FTZ R9, R146, c[0x0][0x23c], -R0 ;  /* 0x00008f0092097a23 */ /* 0x002fce0000010800 */
[C---:B------:R-:W-:Y:S01]  /*e620*/  HMMA.16816.F32.BF16 R48, R4.reuse, R12, R132 ;  /* 0x0000000c0430723c */ /* 0x040fe20000041884 */
[----:B------:R1:W-:Y:S07]  /*e630*/  MUFU.EX2 R155, R9 ;  /* 0x00000009009b7308 */ /* 0x0003ee0000000800 */
[----:B------:R-:W-:Y:S07]  /*e640*/  HMMA.16816.F32.BF16 R40, R4, R14, R136 ;  /* 0x0000000e0428723c */ /* 0x000fee0000041888 */
[----:B------:R-:W-:-:S02]  /*e650*/  F2FP.BF16.PACK_AB R4, R165, R173 ;  /* 0x000000ada504723e */ /* 0x000fc400000010ff */
[----:B------:R-:W-:Y:S01]  /*e660*/  F2FP.BF16.PACK_AB R5, R159, R160 ;  /* 0x000000a09f05723e */ /* 0x000fe200000010ff */
[--C-:B-1----:R-:W-:Y:S01]  /*e670*/  FFMA.FTZ R9, R147, c[0x0][0x23c], -R3.reuse ;  /* 0x00008f0093097a23 */ /* 0x102fe20000010803 */
[----:B------:R-:W-:Y:S02]  /*e680*/  F2FP.BF16.PACK_AB R6, R163, R164 ;  /* 0x000000a4a306723e */ /* 0x000fe400000010ff */
[----:B--2---:R-:W-:Y:S01]  /*e690*/  F2FP.BF16.PACK_AB R7, R156, R157 ;  /* 0x0000009d9c07723e */ /* 0x004fe200000010ff */
        /* <DEDUP_REMOVED lines=8> */
[----:B------:R-:W4:Y:S01]  /*e720*/  LDSM.16.MT88.4 R20, [R192+0x7000] ;  /* 0x00700000c014783b */ /* 0x000f220000004200 */
[----:B-1----:R-:W-:-:S06]  /*e730*/  FFMA.FTZ R9, R149, c[0x0][0x23c], -R3 ;  /* 0x00008f0095097a23 */ /* 0x002fcc0000010803 */
[C---:B------:R-:W-:Y:S01]  /*e740*/  HMMA.16816.F32.BF16 R32, R4.reuse, R16, R32 ;  /* 0x000000100420723c */ /* 0x040fe20000041820 */
[----:B------:R1:W-:Y:S07]  /*e750*/  MUFU.EX2 R152, R9 ;  /* 0x0000000900987308 */ /* 0x0003ee0000000800 */
[C---:B------:R-:W-:Y:S01]  /*e760*/  HMMA.16816.F32.BF16 R28, R4.reuse, R18, R108 ;  /* 0x00000012041c723c */ /* 0x040fe2000004186c */
[----:B------:R-:W5:Y:S04]  /*e770*/  LDSM.16.MT88.4 R16, [R190+0x7000] ;  /* 0x00700000be10783b */ /* 0x000f680000004200 */
[----:B------:R-:W-:Y:S03]  /*e780*/  LDSM.16.MT88.4 R108, [R192+0x7800] ;  /* 0x00780000c06c783b */ /* 0x000fe60000004200 */
[----:B------:R-:W-:Y:S01]  /*e790*/  HMMA.16816.F32.BF16 R128, R4, R12, R128 ;  /* 0x0000000c0480723c */ /* 0x000fe20000041880 */
[----:B-1----:R-:W-:-:S04]  /*e7a0*/  FFMA.FTZ R9, R150, c[0x0][0x23c], -R3 ;  /* 0x00008f0096097a23 */ /* 0x002fc80000010803 */
[----:B------:R1:W1:Y:S03]  /*e7b0*/  MUFU.EX2 R151, R9 ;  /* 0x0000000900977308 */ /* 0x0002660000000800 */
[----:B------:R-:W-:Y:S01]  /*e7c0*/  HMMA.16816.F32.BF16 R140, R4, R14, R140 ;  /* 0x0000000e048c723c */ /* 0x000fe2000004188c */
[----:B------:R-:W2:Y:S06]  /*e7d0*/  LDSM.16.MT88.4 R12, [R191+0x7000] ;  /* 0x00700000bf0c783b */ /* 0x000eac0000004200 */
[----:B---3--:R-:W-:Y:S01]  /*e7e0*/  F2FP.BF16.PACK_AB R4, R153, R154 ;  /* 0x0000009a9904723e */ /* 0x008fe200000010ff */
[----:B-1----:R-:W-:Y:S01]  /*e7f0*/  FFMA.FTZ R9, R179, c[0x0][0x23c], -R2 ;  /* 0x00008f00b3097a23 */ /* 0x002fe20000010802 */
[----:B------:R-:W-:-:S03]  /*e800*/  F2FP.BF16.PACK_AB R6, R151, R152 ;  /* 0x000000989706723e */ /* 0x000fc600000010ff */
        /* <DEDUP_REMOVED lines=28> */
[----:B---3--:R-:W-:Y:S01]  /*e9d0*/  F2FP.BF16.PACK_AB R6, R146, R155 ;  /* 0x0000009b9206723e */ /* 0x008fe200000010ff */
[----:B-1----:R-:W-:-:S04]  /*e9e0*/  FFMA.FTZ R9, R174, c[0x0][0x23c], -R8 ;  /* 0x00008f00ae097a23 */ /* 0x002fc80000010808 */
[----:B------:R1:W-:Y:S01]  /*e9f0*/  MUFU.EX2 R64, R9 ;  /* 0x0000000900407308 */ /* 0x0003e20000000800 */
[----:B--2---:R-:W-:-:S07]  /*ea00*/  FFMA.FTZ R0, R231, c[0x0][0x23c], -R3 ;  /* 0x00008f00e7007a23 */ /* 0x004fce0000010803 */
        /* <DEDUP_REMOVED lines=24> */
[----:B------:R-:W-:Y:S02]  /*eb90*/  FADD.FTZ R3, R213, R3 ;  /* 0x00000003d5037221 */ /* 0x000fe40000010000 */
[----:B------:R-:W-:Y:S01]  /*eba0*/  IMAD.MOV.U32 R213, RZ, RZ, R161 ;  /* 0x000000ffffd57224 */ /* 0x000fe200078e00a1 */
[----:B------:R-:W-:Y:S01]  /*ebb0*/  HMMA.16816.F32.BF16 R28, R4, R22, R28 ;  /* 0x00000016041c723c */ /* 0x000fe2000004181c */
[----:B------:R-:W-:Y:S02]  /*ebc0*/  FADD.FTZ R3, R212, R3 ;  /* 0x00000003d4037221 */ /* 0x000fe40000010000 */
[----:B-1----:R-:W-:Y:S02]  /*ebd0*/  FFMA.FTZ R0, R227, c[0x0][0x23c], -R2 ;  /* 0x00008f00e3007a23 */ /* 0x002fe40000010802 */
[----:B------:R-:W-:-:S03]  /*ebe0*/  FADD.FTZ R3, R214, R3 ;  /* 0x00000003d6037221 */ /* 0x000fc60000010000 */
[----:B------:R-:W-:Y:S01]  /*ebf0*/  HMMA.16816.F32.BF16 R112, R4, R16, R112 ;  /* 0x000000100470723c */ /* 0x000fe20000041870 */
[----:B------:R1:W2:Y:S01]  /*ec00*/  MUFU.EX2 R20, R0 ;  /* 0x0000000000147308 */ /* 0x0002a20000000800 */
[----:B------:R-:W-:-:S06]  /*ec10*/  FADD.FTZ R3, R173, R3 ;  /* 0x00000003ad037221 */ /* 0x000fcc0000010000 */
        /* <DEDUP_REMOVED lines=9> */
[----:B------:R-:W-:Y:S02]  /*ecb0*/  F2FP.BF16.PACK_AB R140, R144, R145 ;  /* 0x00000091908c723e */ /* 0x000fe400000010ff */
[----:B------:R-:W-:Y:S01]  /*ecc0*/  F2FP.BF16.PACK_AB R142, R50, R76 ;  /* 0x0000004c328e723e */ /* 0x000fe200000010ff */
[----:B------:R-:W-:Y:S02]  /*ecd0*/  FADD.FTZ R4, R235, R4 ;  /* 0x00000004eb047221 */ /* 0x000fe40000010000 */
[----:B------:R2:W5:Y:S02]  /*ece0*/  MUFU.EX2 R11, R2 ;  /* 0x00000002000b7308 */ /* 0x0005640000000800 */
[----:B------:R-:W-:-:S04]  /*ecf0*/  FADD.FTZ R4, R234, R4 ;  /* 0x00000004ea047221 */ /* 0x000fc80000010000 */
[----:B------:R-:W-:Y:S02]  /*ed00*/  FADD.FTZ R10, R233, R4 ;  /* 0x00000004e90a7221 */ /* 0x000fe40000010000 */
[----:B-1----:R-:W-:-:S04]  /*ed10*/  FFMA.FTZ R0, R219, c[0x0][0x23c], -R8 ;  /* 0x00008f00db007a23 */ /* 0x002fc80000010808 */
[----:B------:R1:W-:Y:S01]  /*ed20*/  MUFU.EX2 R9, R0 ;  /* 0x0000000000097308 */ /* 0x0003e20000000800 */
[----:B--2---:R-:W-:Y:S01]  /*ed30*/  FFMA.FTZ R2, R243, R75, R223 ;  /* 0x0000004bf3027223 */ /* 0x004fe200000100df */
[----:B-----5:R-:W-:-:S03]  /*ed40*/  F2FP.BF16.PACK_AB R139, R11, R21 ;  /* 0x000000150b8b723e */ /* 0x020fc600000010ff */
[----:B------:R-:W-:-:S04]  /*ed50*/  FADD.FTZ R2, R238, R2 ;  /* 0x00000002ee027221 */ /* 0x000fc80000010000 */
[----:B------:R-:W-:Y:S01]  /*ed60*/  FADD.FTZ R2, R225, R2 ;  /* 0x00000002e1027221 */ /* 0x000fe20000010000 */
[C---:B------:R-:W-:Y:S01]  /*ed70*/  HMMA.16816.F32.BF16 R84, R136.reuse, R92, R84 ;  /* 0x0000005c8854723c */ /* 0x040fe20000041854 */
[----:B-1----:R-:W-:Y:S02]  /*ed80*/  FFMA.FTZ R0, R218, c[0x0][0x23c], -R8 ;  /* 0x00008f00da007a23 */ /* 0x002fe40000010808 */
[----:B------:R-:W-:Y:S02]  /*ed90*/  FADD.FTZ R5, R239, R2 ;  /* 0x00000002ef057221 */ /* 0x000fe40000010000 */
[----:B------:R1:W2:Y:S01]  /*eda0*/  MUFU.EX2 R6, R0 ;  /* 0x0000000000067308 */ /* 0x0002a20000000800 */
[----:B------:R-:W-:Y:S02]  /*edb0*/  FADD.FTZ R2, R160, R10 ;  /* 0x0000000aa0027221 */ /* 0x000fe40000010000 */
[C---:B------:R-:W-:Y:S08]  /*edc0*/  HMMA.16816.F32.BF16 R88, R136.reuse, R94, R88 ;  /* 0x0000005e8858723c */ /* 0x040ff00000041858 */
[----:B------:R-:W-:Y:S01]  /*edd0*/  HMMA.16816.F32.BF16 R100, R136, R108, R100 ;  /* 0x0000006c8864723c */ /* 0x000fe20000041864 */
[----:B-1----:R-:W-:Y:S01]  /*ede0*/  FFMA.FTZ R0, R224, c[0x0][0x23c], -R8 ;  /* 0x00008f00e0007a23 */ /* 0x002fe20000010808 */
[----:B--2---:R-:W-:-:S06]  /*edf0*/  F2FP.BF16.PACK_AB R141, R6, R9 ;  /* 0x00000009068d723e */ /* 0x004fcc00000010ff */
[C---:B------:R-:W-:Y:S01]  /*ee00*/  HMMA.16816.F32.BF16 R104, R136.reuse, R110, R104 ;  /* 0x0000006e8868723c */ /* 0x040fe20000041868 */
[----:B------:R1:W-:Y:S07]  /*ee10*/  MUFU.EX2 R7, R0 ;  /* 0x0000000000077308 */ /* 0x0003ee0000000800 */
[C---:B---3--:R-:W-:Y:S08]  /*ee20*/  HMMA.16816.F32.BF16 R116, R136.reuse, R124, R116 ;  /* 0x0000007c8874723c */ /* 0x048ff00000041874 */
[----:B------:R-:W-:Y:S01]  /*ee30*/  HMMA.16816.F32.BF16 R120, R136, R126, R120 ;  /* 0x0000007e8878723c */ /* 0x000fe20000041878 */
[----:B-1----:R-:W-:-:S04]  /*ee40*/  FFMA.FTZ R0, R222, c[0x0][0x23c], -R8 ;  /* 0x00008f00de007a23 */ /* 0x002fc80000010808 */
[----:B------:R1:W2:Y:S03]  /*ee50*/  MUFU.EX2 R8, R0 ;  /* 0x0000000000087308 */ /* 0x0002a60000000800 */
[C---:B----4-:R-:W-:Y:S08]  /*ee60*/  HMMA.16816.F32.BF16 R132, R136.reuse, R16, R132 ;  /* 0x000000108884723c */ /* 0x050ff00000041884 */
        /* <DEDUP_REMOVED lines=60> */
.L_x_1916:
[----:B------:R-:W-:-:S13]  /*f230*/  ISETP.GT.AND P0, PT, R213, R246, PT ;  /* 0x000000f6d500720c */ /* 0x000fda0003f04270 */
[----:B------:R-:W-:Y:S05]  /*f240*/  @!P0 BRA `(.L_x_1923) ;  /* 0x000042c000008947 */ /* 0x000fea0003800000 */
[----:B------:R-:W-:Y:S01]  /*f250*/  MOV R4, c[0x0][0x1a0] ;  /* 0x0000680000047a02 */ /* 0x000fe20000000f00 */
[----:B------:R-:W-:Y:S01]  /*f260*/  IMAD.MOV.U32 R5, RZ, RZ, c[0x0][0x198] ;  /* 0x00006600ff057624 */ /* 0x000fe200078e00ff */
[----:B------:R-:W-:Y:S01]  /*f270*/  MOV R0, c[0x0][0x1a4] ;  /* 0x0000690000007a02 */ /* 0x000fe20000000f00 */
[----:B------:R-:W-:Y:S01]  /*f280*/  IMAD.MOV.U32 R2, RZ, RZ, c[0x0][0x19c] ;  /* 0x00006700ff027624 */ /* 0x000fe200078e00ff */
[----:B------:R-:W-:Y:S01]  /*f290*/  MOV R68, R72 ;  /* 0x0000004800447202 */ /* 0x000fe20000000f00 */
[C---:B------:R-:W-:Y:S01]  /*f2a0*/  IMAD.WIDE.U32 R8, R4.reuse, 0x30, RZ ;  /* 0x0000003004087825 */ /* 0x040fe200078e00ff */
[----:B------:R-:W-:Y:S02]  /*f2b0*/  SHF.L.U64.HI R10, R4, 0x5, R0 ;  /* 0x00000005040a7819 */ /* 0x000fe40000010200 */
[----:B------:R-:W-:Y:S01]  /*f2c0*/  MOV R75, R70 ;  /* 0x00000046004b7202 */ /* 0x000fe20000000f00 */
[----:B------:R-:W-:Y:S02]  /*f2d0*/  IMAD R0, R0, 0x30, RZ ;  /* 0x0000003000007824 */ /* 0x000fe400078e02ff */
[C---:B------:R-:W-:Y:S01]  /*f2e0*/  IMAD.WIDE.U32 R6, R5.reuse, 0x30, RZ ;  /* 0x0000003005067825 */ /* 0x040fe200078e00ff */
[----:B------:R-:W-:-:S03]  /*f2f0*/  SHF.L.U64.HI R5, R5, 0x5, R2 ;  /* 0x0000000505057819 */ /* 0x000fc60000010202 */
[----:B------:R-:W-:Y:S01]  /*f300*/  IMAD R4, R2, 0x30, RZ ;  /* 0x0000003002047824 */ /* 0x000fe200078e02ff */
[----:B------:R-:W-:Y:S01]  /*f310*/  IADD3 R2, R0, R9, RZ ;  /* 0x0000000900027210 */ /* 0x000fe20007ffe0ff */
[----:B------:R-:W-:Y:S01]  /*f320*/  IMAD.MOV.U32 R3, RZ, RZ, R73 ;  /* 0x000000ffff037224 */ /* 0x000fe200078e0049 */
[----:B------:R-:W2:Y:S01]  /*f330*/  LDL.LU.64 R8, [R1+0x18] ;  /* 0x0000180001087983 */ /* 0x000ea20000300a00 */
[----:B------:R-:W-:Y:S02]  /*f340*/  IMAD.IADD R0, R4, 0x1, R7 ;  /* 0x0000000104007824 */ /* 0x000fe400078e0207 */
[----:B------:R-:W-:Y:S01]  /*f350*/  IMAD.MOV.U32 R74, RZ, RZ, R71 ;  /* 0x000000ffff4a7224 */ /* 0x000fe200078e0047 */
[----:B------:R-:W3:Y:S01]  /*f360*/  LDL.LU.64 R6, [R1+0x20] ;  /* 0x0000200001067983 */ /* 0x000ee20000300a00 */
[----:B------:R-:W-:Y:S02]  /*f370*/  ISETP.GE.AND P5, PT, R250, c[0x0][0x220], PT ;  /* 0x00008800fa007a0c */ /* 0x000fe40003fa6270 */
[----:B--2---:R-:W-:-:S02]  /*f380*/  MOV R245, R9 ;  /* 0x0000000900f57202 */ /* 0x004fc40000000f00 */
[----:B---3--:R-:W-:Y:S01]  /*f390*/  MOV R244, R6 ;  /* 0x0000000600f47202 */ /* 0x008fe20000000f00 */
[----:B------:R-:W-:Y:S05]  /*f3a0*/  BRA `(.L_x_1924) ;  /* 0x000003d000007947 */ /* 0x000fea0003800000 */
.L_x_1926:
[----:B------:R-:W2:Y:S01]  /*f3b0*/  LDL.64 R220, [R1+0x10] ;  /* 0x0000100001dc7983 */ /* 0x000ea20000100a00 */
[----:B------:R-:W-:Y:S01]  /*f3c0*/  IADD3 R0, R213, -0x2, RZ ;  /* 0xfffffffed5007810 */ /* 0x000fe20007ffe0ff */
[----:B------:R-:W-:Y:S02]  /*f3d0*/  IMAD.MOV.U32 R216, RZ, RZ, c[0x0][0x198] ;  /* 0x00006600ffd87624 */ /* 0x000fe400078e00ff */
[----:B------:R-:W3:Y:S01]  /*f3e0*/  LDL.64 R214, [R1] ;  /* 0x0000000001d67983 */ /* 0x000ee20000100a00 */
[----:B------:R-:W-:Y:S01]  /*f3f0*/  IMAD.MOV.U32 R218, RZ, RZ, c[0x0][0x198] ;  /* 0x00006600ffda7624 */ /* 0x000fe200078e00ff */
[----:B------:R-:W-:Y:S01]  /*f400*/  SHF.R.S32.HI R2, RZ, 0x1f, R0 ;  /* 0x0000001fff027819 */ /* 0x000fe20000011400 */
[----:B------:R-:W-:Y:S01]  /*f410*/  IMAD.WIDE.U32 R4, R0, c[0x0][0x198], RZ ;  /* 0x0000660000047a25 */ /* 0x000fe200078e00ff */
[----:B------:R1:W-:Y:S03]  /*f420*/  @P5 STS.128 [R211+0x4000], RZ ;  /* 0x004000ffd3005388 */ /* 0x0003e60000000c00 */
[----:B------:R-:W-:Y:S02]  /*f430*/  IMAD R2, R2, c[0x0][0x198], RZ ;  /* 0x0000660002027a24 */ /* 0x000fe400078e02ff */
[----:B------:R-:W-:Y:S02]  /*f440*/  IMAD.SHL.U32 R219, R216, 0x20, RZ ;  /* 0x00000020d8db7824 */ /* 0x000fe400078e00ff */
[----:B------:R-:W-:Y:S04]  /*f450*/  IMAD R2, R0, c[0x0][0x19c], R2 ;  /* 0x0000670000027a24 */ /* 0x000fe800078e0202 */
[----:B------:R-:W-:Y:S01]  /*f460*/  IMAD.IADD R2, R5, 0x1, R2 ;  /* 0x0000000105027824 */ /* 0x000fe200078e0202 */
[----:B--2---:R-:W-:Y:S01]  /*f470*/  LEA R0, P0, R4, R220, 0x6 ;  /* 0x000000dc04007211 */ /* 0x004fe200078030ff */
[----:B------:R-:W-:Y:S02]  /*f480*/  IMAD.SHL.U32 R220, R216, 0x10, RZ ;  /* 0x00000010d8dc7824 */ /* 0x000fe400078e00ff */
[----:B------:R-:W-:Y:S01]  /*f490*/  IMAD.WIDE.U32 R216, R218, 0x30, RZ ;  /* 0x00000030dad87825 */ /* 0x000fe200078e00ff */
[----:B------:R-:W-:Y:S02]  /*f4a0*/  @!P5 IADD3 R12, P2, R0, R219, RZ ;  /* 0x000000db000cd210 */ /* 0x000fe40007f5e0ff */
[----:B---3--:R-:W-:Y:S01]  /*f4b0*/  LEA.HI.X R2, R4, R215, R2, 0x6, P0 ;  /* 0x000000d704027211 */ /* 0x008fe200000f3402 */
[----:B------:R-:W-:Y:S01]  /*f4c0*/  IMAD.MOV.U32 R215, RZ, RZ, c[0x0][0x198] ;  /* 0x00006600ffd77624 */ /* 0x000fe200078e00ff */
[----:B------:R-:W-:Y:S01]  /*f4d0*/  @!P5 LEA R10, P6, R0, c[0x0][0x168], 0x1 ;  /* 0x00005a00000ada11 */ /* 0x000fe200078c08ff */
[----:B------:R-:W-:Y:S01]  /*f4e0*/  IMAD.MOV.U32 R214, RZ, RZ, 0x4 ;  /* 0x00000004ffd67424 */ /* 0x000fe200078e00ff */
[----:B------:R-:W-:Y:S02]  /*f4f0*/  @!P5 IADD3 R7, P4, R220, R0, RZ ;  /* 0x00000000dc07d210 */ /* 0x000fe40007f9e0ff */
[--C-:B------:R-:W-:Y:S02]  /*f500*/  @!P5 LEA.HI.X R11, R0, c[0x0][0x16c], R2.reuse, 0x1, P6 ;  /* 0x00005b00000bda11 */ /* 0x100fe400030f0c02 */
[----:B------:R-:W-:Y:S01]  /*f510*/  SHF.L.U64.HI R214, R215, R214, c[0x0][0x19c] ;  /* 0x00006700d7d67619 */ /* 0x000fe200000102d6 */
[----:B------:R-:W-:Y:S01]  /*f520*/  IMAD.MOV.U32 R215, RZ, RZ, c[0x0][0x19c] ;  /* 0x00006700ffd77624 */ /* 0x000fe200078e00ff */
[C---:B------:R-:W-:Y:S01]  /*f530*/  @!P5 LEA R8, P3, R7.reuse, c[0x0][0x168], 0x1 ;  /* 0x00005a000708da11 */ /* 0x040fe200078608ff */
[----:B------:R-:W-:Y:S01]  /*f540*/  @!PT LDS RZ, [RZ] ;  /* 0x00000000fffff984 */ /* 0x000fe20000000800 */
[----:B------:R-:W-:Y:S01]  /*f550*/  @!PT LDS RZ, [RZ] ;  /* 0x00000000fffff984 */ /* 0x000fe20000000800 */
[----:B------:R-:W-:Y:S01]  /*f560*/  @!PT LDS RZ, [RZ] ;  /* 0x00000000fffff984 */ /* 0x000fe20000000800 */
[----:B------:R1:W-:Y:S01]  /*f570*/  @!P5 LDGSTS.E.BYPASS.LTC128B.128 [R211+0x4000], [R10.64] ;  /* 0x040000000ad3dfae */ /* 0x0003e2000b901d46 */
[----:B------:R-:W-:Y:S01]  /*f580*/  P2R R4, PR, RZ, 0x4 ;  /* 0x00000004ff047803 */ /* 0x000fe20000000000 */
[----:B------:R-:W-:Y:S01]  /*f590*/  @!P5 IMAD.X R9, R214, 0x1, R2, P4 ;  /* 0x00000001d609d824 */ /* 0x000fe200020e0602 */
[----:B------:R-:W-:Y:S01]  /*f5a0*/  SHF.L.U64.HI R215, R218, 0x5, R215 ;  /* 0x00000005dad77819 */ /* 0x000fe200000102d7 */
[----:B------:R1:W-:Y:S01]  /*f5b0*/  @P5 STS.128 [R211+0x4800], RZ ;  /* 0x004800ffd3005388 */ /* 0x0003e20000000c00 */
[----:B------:R-:W-:Y:S01]  /*f5c0*/  ISETP.NE.AND P4, PT, R4, RZ, PT ;  /* 0x000000ff0400720c */ /* 0x000fe20003f85270 */
[----:B------:R-:W-:Y:S01]  /*f5d0*/  IMAD.MOV.U32 R214, RZ, RZ, c[0x0][0x19c] ;  /* 0x00006700ffd67624 */ /* 0x000fe200078e00ff */
[----:B------:R-:W-:Y:S02]  /*f5e0*/  @!P5 LEA.HI.X R9, R7, c[0x0][0x16c], R9, 0x1, P3 ;  /* 0x00005b000709da11 */ /* 0x000fe400018f0c09 */
[----:B------:R-:W-:Y:S01]  /*f5f0*/  @!P5 LEA R6, P2, R12, c[0x0][0x168], 0x1 ;  /* 0x00005a000c06da11 */ /* 0x000fe200078408ff */
[----:B------:R-:W-:Y:S01]  /*f600*/  @!P5 IMAD.X R13, R2, 0x1, R215, P4 ;  /* 0x00000001020dd824 */ /* 0x000fe200020e06d7 */
[----:B------:R-:W-:Y:S01]  /*f610*/  @!P5 IADD3 R5, P1, R0, R216, RZ ;  /* 0x000000d80005d210 */ /* 0x000fe20007f3e0ff */
[----:B------:R-:W-:Y:S01]  /*f620*/  @!PT LDS RZ, [RZ] ;  /* 0x00000000fffff984 */ /* 0x000fe20000000800 */
[----:B------:R-:W-:Y:S01]  /*f630*/  @!PT LDS RZ, [RZ] ;  /* 0x00000000fffff984 */ /* 0x000fe20000000800 */
[----:B------:R-:W-:Y:S01]  /*f640*/  @!PT LDS RZ, [RZ] ;  /* 0x00000000fffff984 */ /* 0x000fe20000000800 */
[----:B------:R1:W-:Y:S01]  /*f650*/  @!P5 LDGSTS.E.BYPASS.LTC128B.128 [R211+0x4800], [R8.64] ;  /* 0x0480000008d3dfae */ /* 0x0003e2000b901d46 */
[----:B------:R-:W-:Y:S02]  /*f660*/  IMAD R214, R214, 0x30, RZ ;  /* 0x00000030d6d67824 */ /* 0x000fe400078e02ff */
[----:B------:R-:W-:Y:S01]  /*f670*/  @!P5 LEA.HI.X R7, R12, c[0x0][0x16c], R13, 0x1, P2 ;  /* 0x00005b000c07da11 */ /* 0x000fe200010f0c0d */
[----:B------:R1:W-:Y:S01]  /*f680*/  @P5 STS.128 [R211+0x5000], RZ ;  /* 0x005000ffd3005388 */ /* 0x0003e20000000c00 */
[----:B------:R-:W-:Y:S01]  /*f690*/  IMAD.IADD R214, R214, 0x1, R217 ;  /* 0x00000001d6d67824 */ /* 0x000fe200078e02d9 */
[C---:B------:R-:W-:Y:S02]  /*f6a0*/  @!P5 LEA R4, P0, R5.reuse, c[0x0][0x168], 0x1 ;  /* 0x00005a000504da11 */ /* 0x040fe400078008ff */
[----:B------:R-:W-:Y:S01]  /*f6b0*/  @!PT LDS RZ, [RZ] ;  /* 0x00000000fffff984 */ /* 0x000fe20000000800 */
[----:B------:R-:W-:Y:S01]  /*f6c0*/  @!PT LDS RZ, [RZ] ;  /* 0x00000000fffff984 */ /* 0x000fe20000000800 */
[----:B------:R-:W-:Y:S01]  /*f6d0*/  @!PT LDS RZ, [RZ] ;  /* 0x00000000fffff984 */ /* 0x000fe20000000800 */
[----:B------:R1:W-:Y:S01]  /*f6e0*/  @!P5 LDGSTS.E.BYPASS.LTC128B.128 [R211+0x5000], [R6.64] ;  /* 0x0500000006d3dfae */ /* 0x0003e2000b901d46 */
[----:B------:R-:W-:Y:S03]  /*f6f0*/  @!P5 IMAD.X R14, R2, 0x1, R214, P1 ;  /* 0x00000001020ed824 */ /* 0x000fe600008e06d6 */
[----:B------:R1:W-:Y:S02]  /*f700*/  @P5 STS.128 [R211+0x5800], RZ ;  /* 0x005800ffd3005388 */ /* 0x0003e40000000c00 */
[----:B------:R-:W-:Y:S05]  /*f710*/  @!P5 LEA.HI.X R5, R5, c[0x0][0x16c], R14, 0x1, P0 ;  /* 0x00005b000505da11 */ /* 0x000fea00000f0c0e */
[----:B------:R-:W-:Y:S01]  /*f720*/  @!PT LDS RZ, [RZ] ;  /* 0x00000000fffff984 */ /* 0x000fe20000000800 */
[----:B------:R-:W-:Y:S01]  /*f730*/  @!PT LDS RZ, [RZ] ;  /* 0x00000000fffff984 */ /* 0x000fe20000000800 */
[----:B------:R-:W-:Y:S01]  /*f740*/  @!PT LDS RZ, [RZ] ;  /* 0x00000000fffff984 */ /* 0x000fe20000000800 */
[----:B------:R1:W-:Y:S04]  /*f750*/  @!P5 LDGSTS.E.BYPASS.LTC128B.128 [R211+0x5800], [R4.64] ;  /* 0x0580000004d3dfae */ /* 0x0003e8000b901d46 */
[----:B------:R-:W0:Y:S01]  /*f760*/  LDGDEPBAR ;  /* 0x00000000000079af */ /* 0x000e220000000000 */
[----:B------:R-:W-:-:S05]  /*f770*/  BRA `(.L_x_1925) ;  /* 0x0000117000007947 */ /* 0x000fca0003800000 */
.L_x_1924:
[----:B------:R-:W-:Y:S04]  /*f780*/  DEPBAR.LE SB0, 0x0 ;  /* 0x000080000000791a */ /* 0x000fe80000000000 */
[----:B------:R-:W-:Y:S01]  /*f790*/  BAR.SYNC.DEFER_BLOCKING 0x0 ;  /* 0x0000000000007b1d */ /* 0x000fe20000010000 */
[----:B------:R-:W-:Y:S02]  /*f7a0*/  MOV R2, c[0x0][0x1a0] ;  /* 0x0000680000027a02 */ /* 0x000fe40000000f00 */
[----:B------:R-:W-:Y:S02]  /*f7b0*/  MOV R0, 0x6 ;  /* 0x0000000600007802 */ /* 0x000fe40000000f00 */
[----:B------:R-:W-:Y:S02]  /*f7c0*/  MOV R6, c[0x0][0x1a0] ;  /* 0x0000680000067a02 */ /* 0x000fe40000000f00 */
[----:B------:R-:W-:Y:S02]  /*f7d0*/  IADD3 R212, R213, -0x1, RZ ;  /* 0xffffffffd5d47810 */ /* 0x000fe40007ffe0ff */
[----:B------:R-:W-:Y:S02]  /*f7e0*/  SHF.L.U64.HI R0, R2, R0, c[0x0][0x1a4] ;  /* 0x0000690002007619 */ /* 0x000fe40000010200 */
[----:B------:R-:W-:Y:S02]  /*f7f0*/  SHF.L.U32 R8, R6, 0x6, RZ ;  /* 0x0000000606087819 */ /* 0x000fe400000006ff */
[----:B------:R-:W-:Y:S01]  /*f800*/  SHF.R.S32.HI R2, RZ, 0x1f, R212 ;  /* 0x0000001fff027819 */ /* 0x000fe200000114d4 */
[----:B------:R-:W-:Y:S01]  /*f810*/  IMAD R0, R0, R212, RZ ;  /* 0x000000d400007224 */ /* 0x000fe200078e02ff */
[----:B------:R-:W-:Y:S01]  /*f820*/  SHF.L.U32 R7, R6, 0x4, RZ ;  /* 0x0000000406077819 */ /* 0x000fe200000006ff */
[-C--:B------:R-:W-:Y:S01]  /*f830*/  IMAD.WIDE.U32 R4, R212, R8.reuse, R244 ;  /* 0x00000008d4047225 */ /* 0x080fe200078e00f4 */
[----:B------:R-:W-:Y:S02]  /*f840*/  SHF.L.U32 R6, R6, 0x5, RZ ;  /* 0x0000000506067819 */ /* 0x000fe400000006ff */
[----:B------:R-:W-:Y:S01]  /*f850*/  MOV R17, c[0x0][0x1a0] ;  /* 0x0000680000117a02 */ /* 0x000fe20000000f00 */
[----:B------:R-:W-:Y:S01]  /*f860*/  IMAD R0, R2, R8, R0 ;  /* 0x0000000802007224 */ /* 0x000fe200078e0200 */
[----:B------:R-:W-:Y:S02]  /*f870*/  @!P5 LEA R12, P6, R4, c[0x0][0x170], 0x1 ;  /* 0x00005c00040cda11 */ /* 0x000fe400078c08ff */
[----:B------:R-:W-:Y:S01]  /*f880*/  @!P5 IADD3 R2, P0, R7, R4, RZ ;  /* 0x000000040702d210 */ /* 0x000fe20007f1e0ff */
[----:B------:R-:W-:Y:S01]  /*f890*/  @P5 STS.128 [R211+0x6000], RZ ;  /* 0x006000ffd3005388 */ /* 0x000fe20000000c00 */
[----:B------:R-:W-:Y:S01]  /*f8a0*/  IADD3 R0, R5, R0, RZ ;  /* 0x0000000005007210 */ /* 0x000fe20007ffe0ff */
[C---:B------:R-:W-:Y:S01]  /*f8b0*/  IMAD.WIDE.U32 R18, R17.reuse, 0x30, RZ ;  /* 0x0000003011127825 */ /* 0x040fe200078e00ff */
[----:B------:R-:W-:Y:S02]  /*f8c0*/  @!P5 IADD3 R7, P3, R6, R4, RZ ;  /* 0x000000040607d210 */ /* 0x000fe40007f7e0ff */
[----:B------:R-:W-:Y:S02]  /*f8d0*/  @!P5 LEA.HI.X R13, R4, c[0x0][0x174], R0, 0x1, P6 ;  /* 0x00005d00040dda11 */ /* 0x000fe400030f0c00 */
[----:B------:R-:W-:Y:S02]  /*f8e0*/  MOV R6, 0x4 ;  /* 0x0000000400067802 */ /* 0x000fe40000000f00 */
[----:B------:R-:W-:Y:S01]  /*f8f0*/  @!P5 LEA R10, P4, R2, c[0x0][0x170], 0x1 ;  /* 0x00005c00020ada11 */ /* 0x000fe200078808ff */
[----:B------:R-:W-:Y:S01]  /*f900*/  @!PT LDS RZ, [RZ] ;  /* 0x00000000fffff984 */ /* 0x000fe20000000800 */
[----:B------:R-:W-:Y:S01]  /*f910*/  @!PT LDS RZ, [RZ] ;  /* 0x00000000fffff984 */ /* 0x000fe20000000800 */
[----:B------:R-:W-:Y:S01]  /*f920*/  @!PT LDS RZ, [RZ] ;  /* 0x00000000fffff984 */ /* 0x000fe20000000800 */
[----:B------:R1:W-:Y:S01]  /*f930*/  @!P5 LDGSTS.E.BYPASS.LTC128B.128 [R211+0x6000], [R12.64] ;  /* 0x060000000cd3dfae */ /* 0x0003e2000b901d46 */
[C---:B------:R-:W-:Y:S02]  /*f940*/  SHF.L.U64.HI R6, R17.reuse, R6, c[0x0][0x1a4] ;  /* 0x0000690011067619 */ /* 0x040fe40000010206 */
[----:B------:R-:W-:Y:S02]  /*f950*/  MOV R16, c[0x0][0x1a4] ;  /* 0x0000690000107a02 */ /* 0x000fe40000000f00 */
[----:B------:R-:W-:Y:S02]  /*f960*/  @!P5 IADD3.X R5, R6, R0, RZ, P0, !PT ;  /* 0x000000000605d210 */ /* 0x000fe400007fe4ff */
[----:B------:R-:W-:Y:S01]  /*f970*/  SHF.L.U64.HI R16, R17, 0x5, R16 ;  /* 0x0000000511107819 */ /* 0x000fe20000010210 */
[----:B------:R-:W-:Y:S01]  /*f980*/  @P5 STS.128 [R211+0x6800], RZ ;  /* 0x006800ffd3005388 */ /* 0x000fe20000000c00 */
[----:B------:R-:W-:Y:S02]  /*f990*/  @!P5 LEA.HI.X R11, R2, c[0x0][0x174], R5, 0x1, P4 ;  /* 0x00005d00020bda11 */ /* 0x000fe400020f0c05 */
[----:B------:R-:W-:Y:S02]  /*f9a0*/  @!P5 IADD3.X R9, R0, R16, RZ, P3, !PT ;  /* 0x000000100009d210 */ /* 0x000fe40001ffe4ff */
[C---:B------:R-:W-:Y:S02]  /*f9b0*/  @!P5 LEA R8, P2, R7.reuse, c[0x0][0x170], 0x1 ;  /* 0x00005c000708da11 */ /* 0x040fe400078408ff */
[----:B------:R-:W-:Y:S01]  /*f9c0*/  MOV R15, c[0x0][0x1a4] ;  /* 0x00006900000f7a02 */ /* 0x000fe20000000f00 */
[----:B------:R-:W-:Y:S01]  /*f9d0*/  @!PT LDS RZ, [RZ] ;  /* 0x00000000fffff984 */ /* 0x000fe20000000800 */
[----:B------:R-:W-:Y:S01]  /*f9e0*/  @!PT LDS RZ, [RZ] ;  /* 0x00000000fffff984 */ /* 0x000fe20000000800 */
[----:B------:R-:W-:Y:S01]  /*f9f0*/  @!PT LDS RZ, [RZ] ;  /* 0x00000000fffff984 */ /* 0x000fe20000000800 */
[----:B------:R2:W-:Y:S01]  /*fa00*/  @!P5 LDGSTS.E.BYPASS.LTC128B.128 [R211+0x6800], [R10.64] ;  /* 0x068000000ad3dfae */ /* 0x0005e2000b901d46 */
[----:B------:R-:W-:Y:S02]  /*fa10*/  @!P5 LEA.HI.X R9, R7, c[0x0][0x174], R9, 0x1, P2 ;  /* 0x00005d000709da11 */ /* 0x000fe400010f0c09 */
[----:B------:R-:W-:Y:S01]  /*fa20*/  @!P5 IADD3 R14, P1, R18, R4, RZ ;  /* 0x00000004120ed210 */ /* 0x000fe20007f3e0ff */
[----:B------:R-:W-:Y:S03]  /*fa30*/  IMAD R15, R15, 0x30, RZ ;  /* 0x000000300f0f7824 */ /* 0x000fe600078e02ff */
[----:B------:R-:W-:Y:S01]  /*fa40*/  @!P5 LEA R6, P0, R14, c[0x0][0x170], 0x1 ;  /* 0x00005c000e06da11 */ /* 0x000fe200078008ff */
[----:B------:R-:W-:Y:S01]  /*fa50*/  @P5 STS.128 [R211+0x7000], RZ ;  /* 0x007000ffd3005388 */ /* 0x000fe20000000c00 */
[----:B------:R-:W-:Y:S04]  /*fa60*/  IADD3 R15, R15, R19, RZ ;  /* 0x000000130f0f7210 */ /* 0x000fe80007ffe0ff */
[----:B------:R-:W-:Y:S03]  /*fa70*/  @!P5 IADD3.X R15, R0, R15, RZ, P1, !PT ;  /* 0x0000000f000fd210 */ /* 0x000fe60000ffe4ff */
[----:B------:R-:W-:Y:S01]  /*fa80*/  @!PT LDS RZ, [RZ] ;  /* 0x00000000fffff984 */ /* 0x000fe20000000800 */
[----:B------:R-:W-:Y:S01]  /*fa90*/  @!PT LDS RZ, [RZ] ;  /* 0x00000000fffff984 */ /* 0x000fe20000000800 */
[----:B------:R-:W-:Y:S01]  /*faa0*/  @!PT LDS RZ, [RZ] ;  /* 0x00000000fffff984 */ /* 0x000fe20000000800 */
[----:B------:R2:W-:Y:S01]  /*fab0*/  @!P5 LDGSTS.E.BYPASS.LTC128B.128 [R211+0x7000], [R8.64] ;  /* 0x0700000008d3dfae */ /* 0x0005e2000b901d46 */
[----:B------:R-:W-:Y:S02]  /*fac0*/  @!P5 LEA.HI.X R7, R14, c[0x0][0x174], R15, 0x1, P0 ;  /* 0x00005d000e07da11 */ /* 0x000fe400000f0c0f */
[----:B------:R-:W-:Y:S05]  /*fad0*/  ISETP.GT.AND P0, PT, R212, R246, PT ;  /* 0x000000f6d400720c */ /* 0x000fea0003f04270 */
        /* <DEDUP_REMOVED lines=138> */
[----:B------:R-:W1:Y:S01]  /*10380*/  MUFU.TANH R173, R31 ;  /* 0x0000001f00ad7308 */ /* 0x000e620000002400 */
        /* <DEDUP_REMOVED lines=9> */
[----:B------:R2:W2:Y:S01]  /*10420*/  MUFU.TANH R69, R39 ;  /* 0x0000002700457308 */ /* 0x0004a20000002400 */
[----:B------:R-:W-:Y:S04]  /*10430*/  HMMA.16816.F32.BF16 R64, R156, R6, R64 ;  /* 0x000000069c40723c */ /* 0x000fe80000041840 */
[----:B------:R-:W-:Y:S02]  /*10440*/  FMUL.FTZ R50, R50, c[0x0][0x2ec] ;  /* 0x0000bb0032327a20 */ /* 0x000fe40000410000 */
[----:B------:R-:W-:Y:S02]  /*10450*/  FMUL.FTZ R51, R51, c[0x0][0x2ec] ;  /* 0x0000bb0033337a20 */ /* 0x000fe40000410000 */
[----:B------:R-:W-:Y:S01]  /*10460*/  FMUL.FTZ R52, R52, c[0x0][0x2ec] ;  /* 0x0000bb0034347a20 */ /* 0x000fe20000410000 */
[----:B------:R3:W3:Y:S03]  /*10470*/  MUFU.TANH R155, R18 ;  /* 0x00000012009b7308 */ /* 0x0006e60000002400 */
[----:B-----5:R-:W-:Y:S02]  /*10480*/  FMUL.FTZ R28, R53, c[0x0][0x2ec] ;  /* 0x0000bb00351c7a20 */ /* 0x020fe40000410000 */
[----:B-1----:R-:W-:Y:S02]  /*10490*/  FMUL.FTZ R38, R55, c[0x0][0x2ec] ;  /* 0x0000bb0037267a20 */ /* 0x002fe40000410000 */
[----:B------:R-:W-:Y:S02]  /*104a0*/  FMUL.FTZ R56, R56, c[0x0][0x2ec] ;  /* 0x0000bb0038387a20 */ /* 0x000fe40000410000 */
[----:B------:R-:W-:Y:S01]  /*104b0*/  FMUL.FTZ R57, R57, c[0x0][0x2ec] ;  /* 0x0000bb0039397a20 */ /* 0x000fe20000410000 */
[----:B------:R1:W1:Y:S01]  /*104c0*/  MUFU.TANH R154, R19 ;  /* 0x00000013009a7308 */ /* 0x0002620000002400 */
[----:B------:R-:W-:Y:S02]  /*104d0*/  FMUL.FTZ R60, R60, c[0x0][0x2ec] ;  /* 0x0000bb003c3c7a20 */ /* 0x000fe40000410000 */
[----:B------:R-:W-:Y:S02]  /*104e0*/  FMUL.FTZ R61, R61, c[0x0][0x2ec] ;  /* 0x0000bb003d3d7a20 */ /* 0x000fe40000410000 */
[----:B--2---:R-:W-:Y:S02]  /*104f0*/  FMUL.FTZ R39, R54, c[0x0][0x2ec] ;  /* 0x0000bb0036277a20 */ /* 0x004fe40000410000 */
        /* <DEDUP_REMOVED lines=63> */
.L_x_1925:
[----:B------:R-:W2:Y:S01]  /*108f0*/  S2R R0, SR_TID.X ;  /* 0x0000000000007919 */ /* 0x000ea20000002100 */
[----:B------:R-:W-:Y:S01]  /*10900*/  P2R R42, PR, RZ, 0x20 ;  /* 0x00000020ff2a7803 */ /* 0x000fe20000000000 */
[----:B--2---:R-:W-:Y:S05]  /*10910*/  IMAD.SHL.U32 R0, R0, 0x2, RZ ;  /* 0x0000000200007824 */ /* 0x004fea00078e00ff */
[----:B------:R-:W-:Y:S05]  /*10920*/  LOP3.LUT R0, R0, 0x6, RZ, 0xc0, !PT ;  /* 0x0000000600007812 */ /* 0x000fea00078ec0ff */
[----:B------:R-:W-:Y:S05]  /*10930*/  IMAD R0, R212, 0x40, R0 ;  /* 0x00000040d4007824 */ /* 0x000fea00078e0200 */
[C---:B------:R-:W-:Y:S02]  /*10940*/  IADD3 R2, R0.reuse, 0x1, RZ ;  /* 0x0000000100027810 */ /* 0x040fe40007ffe0ff */
[CC--:B------:R-:W-:Y:S02]  /*10950*/  ISETP.GE.AND P1, PT, R0.reuse, R206.reuse, PT ;  /* 0x000000ce0000720c */ /* 0x0c0fe40003f26270 */
[----:B------:R-:W-:Y:S02]  /*10960*/  ISETP.GE.AND P0, PT, R0, R205, PT ;  /* 0x000000cd0000720c */ /* 0x000fe40003f06270 */
[----:B------:R-:W-:Y:S02]  /*10970*/  ISETP.GE.AND P5, PT, R2, R206, PT ;  /* 0x000000ce0200720c */ /* 0x000fe40003fa6270 */
[CC--:B------:R-:W-:Y:S02]  /*10980*/  ISETP.GE.OR P2, PT, R0.reuse, R210.reuse, !P1 ;  /* 0x000000d20000720c */ /* 0x0c0fe40004f46670 */
[----:B------:R-:W-:Y:S02]  /*10990*/  ISETP.GE.OR P1, PT, R0, R209, !P0 ;  /* 0x000000d10000720c */ /* 0x000fe40004726670 */
[----:B------:R-:W-:Y:S02]  /*109a0*/  ISETP.GE.OR P0, PT, R2, R210, !P5 ;  /* 0x000000d20200720c */ /* 0x000fe40006f06670 */
[----:B------:R-:W-:Y:S02]  /*109b0*/  FSEL R20, R160, -INF , !P1 ;  /* 0xff800000a0147808 */ /* 0x000fe40004800000 */
[----:B-1----:R-:W-:Y:S02]  /*109c0*/  P2R R4, PR, RZ, 0x1 ;  /* 0x00000001ff047803 */ /* 0x002fe40000000000 */
[C---:B------:R-:W-:Y:S02]  /*109d0*/  ISETP.GE.AND P0, PT, R0.reuse, R204, PT ;  /* 0x000000cc0000720c */ /* 0x040fe40003f06270 */
[C---:B------:R-:W-:Y:S02]  /*109e0*/  IADD3 R14, R0.reuse, 0x8, RZ ;  /* 0x00000008000e7810 */ /* 0x040fe40007ffe0ff */
[C---:B------:R-:W-:Y:S02]  /*109f0*/  ISETP.GE.OR P0, PT, R0.reuse, R208, !P0 ;  /* 0x000000d00000720c */ /* 0x040fe40004706670 */
[C---:B------:R-:W-:Y:S02]  /*10a00*/  ISETP.GE.AND P1, PT, R0.reuse, R203, PT ;  /* 0x000000cb0000720c */ /* 0x040fe40003f26270 */
[C---:B------:R-:W-:Y:S02]  /*10a10*/  IADD3 R13, R0.reuse, 0x9, RZ ;  /* 0x00000009000d7810 */ /* 0x040fe40007ffe0ff */
[----:B------:R-:W-:Y:S02]  /*10a20*/  IADD3 R12, R0, 0x10, RZ ;  /* 0x00000010000c7810 */ /* 0x000fe40007ffe0ff */
[----:B------:R-:W-:Y:S02]  /*10a30*/  FSEL R25, R168, -INF , !P0 ;  /* 0xff800000a8197808 */ /* 0x000fe40004000000 */
[----:B------:R-:W-:Y:S02]  /*10a40*/  ISETP.GE.AND P0, PT, R14, R206, PT ;  /* 0x000000ce0e00720c */ /* 0x000fe40003f06270 */
[----:B------:R-:W-:Y:S02]  /*10a50*/  ISETP.GE.OR P1, PT, R0, R207, !P1 ;  /* 0x000000cf0000720c */ /* 0x000fe40004f26670 */
[----:B------:R-:W-:Y:S02]  /*10a60*/  ISETP.GE.AND P3, PT, R2, R203, PT ;  /* 0x000000cb0200720c */ /* 0x000fe40003f66270 */
[----:B------:R-:W-:Y:S02]  /*10a70*/  FSEL R18, R165, -INF , !P2 ;  /* 0xff800000a5127808 */ /* 0x000fe40005000000 */
[----:B------:R-:W-:Y:S02]  /*10a80*/  IADD3 R11, R0, 0x11, RZ ;  /* 0x00000011000b7810 */ /* 0x000fe40007ffe0ff */
[----:B------:R-:W-:Y:S02]  /*10a90*/  ISETP.GE.OR P2, PT, R14, R210, !P0 ;  /* 0x000000d20e00720c */ /* 0x000fe40004746670 */
[-C--:B------:R-:W-:Y:S02]  /*10aa0*/  ISETP.GE.AND P0, PT, R12, R206.reuse, PT ;  /* 0x000000ce0c00720c */ /* 0x080fe40003f06270 */
[----:B------:R-:W-:Y:S02]  /*10ab0*/  IADD3 R10, R0, 0x18, RZ ;  /* 0x00000018000a7810 */ /* 0x000fe40007ffe0ff */
[----:B------:R-:W-:Y:S02]  /*10ac0*/  FSEL R29, R164, -INF , !P1 ;  /* 0xff800000a41d7808 */ /* 0x000fe40004800000 */
[-C--:B------:R-:W-:Y:S02]  /*10ad0*/  ISETP.GE.AND P1, PT, R13, R206.reuse, PT ;  /* 0x000000ce0d00720c */ /* 0x080fe40003f26270 */
[----:B------:R-:W-:Y:S02]  /*10ae0*/  ISETP.GE.OR P3, PT, R2, R207, !P3 ;  /* 0x000000cf0200720c */ /* 0x000fe40005f66670 */
[----:B------:R-:W-:Y:S02]  /*10af0*/  FSEL R22, R15, -INF , !P2 ;  /* 0xff8000000f167808 */ /* 0x000fe40005000000 */
[----:B------:R-:W-:Y:S02]  /*10b00*/  ISETP.GE.AND P2, PT, R11, R206, PT ;  /* 0x000000ce0b00720c */ /* 0x000fe40003f46270 */
[-C--:B------:R-:W-:Y:S02]  /*10b10*/  ISETP.GE.OR P1, PT, R13, R210.reuse, !P1 ;  /* 0x000000d20d00720c */ /* 0x080fe40004f26670 */
[----:B------:R-:W-:Y:S02]  /*10b20*/  ISETP.GE.OR P0, PT, R12, R210, !P0 ;  /* 0x000000d20c00720c */ /* 0x000fe40004706670 */
[----:B------:R-:W-:Y:S02]  /*10b30*/  P2R R16, PR, RZ, 0x8 ;  /* 0x00000008ff107803 */ /* 0x000fe40000000000 */
[----:B------:R-:W-:Y:S02]  /*10b40*/  IADD3 R9, R0, 0x19, RZ ;  /* 0x0000001900097810 */ /* 0x000fe40007ffe0ff */
[----:B------:R-:W-:Y:S02]  /*10b50*/  ISETP.GE.AND P3, PT, R10, R206, PT ;  /* 0x000000ce0a00720c */ /* 0x000fe40003f66270 */
[----:B------:R-:W-:Y:S02]  /*10b60*/  IADD3 R8, R0, 0x20, RZ ;  /* 0x0000002000087810 */ /* 0x000fe40007ffe0ff */
[----:B------:R-:W-:Y:S02]  /*10b70*/  FSEL R23, R150, -INF , !P1 ;  /* 0xff80000096177808 */ /* 0x000fe40004800000 */
[-C--:B------:R-:W-:Y:S02]  /*10b80*/  ISETP.GE.OR P2, PT, R11, R210.reuse, !P2 ;  /* 0x000000d20b00720c */ /* 0x080fe40005746670 */
[----:B------:R-:W-:Y:S02]  /*10b90*/  FSEL R32, R147, -INF , !P0 ;  /* 0xff80000093207808 */ /* 0x000fe40004000000 */
[----:B------:R-:W-:Y:S02]  /*10ba0*/  ISETP.GE.OR P3, PT, R10, R210, !P3 ;  /* 0x000000d20a00720c */ /* 0x000fe40005f66670 */
[----:B------:R-:W-:Y:S02]  /*10bb0*/  IADD3 R7, R0, 0x21, RZ ;  /* 0x0000002100077810 */ /* 0x000fe40007ffe0ff */
[-C--:B------:R-:W-:Y:S02]  /*10bc0*/  ISETP.GE.AND P1, PT, R9, R206.reuse, PT ;  /* 0x000000ce0900720c */ /* 0x080fe40003f26270 */
[C---:B------:R-:W-:Y:S02]  /*10bd0*/  ISETP.GE.AND P0, PT, R8.reuse, R206, PT ;  /* 0x000000ce0800720c */ /* 0x040fe40003f06270 */
[----:B------:R-:W-:Y:S02]  /*10be0*/  FSEL R36, R27, -INF , !P3 ;  /* 0xff8000001b247808 */ /* 0x000fe40005800000 */
[----:B------:R-:W-:Y:S02]  /*10bf0*/  FSEL R34, R73, -INF , !P2 ;  /* 0xff80000049227808 */ /* 0x000fe40005000000 */
[-C--:B------:R-:W-:Y:S02]  /*10c00*/  ISETP.GE.OR P2, PT, R9, R210.reuse, !P1 ;  /* 0x000000d20900720c */ /* 0x080fe40004f46670 */
[----:B------:R-:W-:Y:S02]  /*10c10*/  ISETP.GE.OR P1, PT, R8, R210, !P0 ;  /* 0x000000d20800720c */ /* 0x000fe40004726670 */
[-C--:B------:R-:W-:Y:S02]  /*10c20*/  ISETP.GE.AND P3, PT, R7, R206.reuse, PT ;  /* 0x000000ce0700720c */ /* 0x080fe40003f66270 */
[-C--:B------:R-:W-:Y:S02]  /*10c30*/  ISETP.GE.AND P0, PT, R14, R205.reuse, PT ;  /* 0x000000cd0e00720c */ /* 0x080fe40003f06270 */
[----:B------:R-:W-:Y:S02]  /*10c40*/  IADD3 R6, R0, 0x28, RZ ;  /* 0x0000002800067810 */ /* 0x000fe40007ffe0ff */
[----:B------:R-:W-:Y:S02]  /*10c50*/  FSEL R37, R33, -INF , !P2 ;  /* 0xff80000021257808 */ /* 0x000fe40005000000 */
[----:B------:R-:W-:Y:S02]  /*10c60*/  FSEL R58, R21, -INF , !P1 ;  /* 0xff800000153a7808 */ /* 0x000fe40004800000 */
[----:B------:R-:W-:Y:S02]  /*10c70*/  ISETP.GE.AND P1, PT, R6, R206, PT ;  /* 0x000000ce0600720c */ /* 0x000fe40003f26270 */
[----:B------:R-:W-:Y:S02]  /*10c80*/  ISETP.GE.OR P2, PT, R7, R210, !P3 ;  /* 0x000000d20700720c */ /* 0x000fe40005f46670 */
[----:B------:R-:W-:Y:S02]  /*10c90*/  ISETP.GE.AND P3, PT, R13, R205, PT ;  /* 0x000000cd0d00720c */ /* 0x000fe40003f66270 */
[----:B------:R-:W-:Y:S02]  /*10ca0*/  ISETP.GE.OR P0, PT, R14, R209, !P0 ;  /* 0x000000d10e00720c */ /* 0x000fe40004706670 */
[----:B------:R-:W-:Y:S02]  /*10cb0*/  ISETP.GE.AND P4, PT, R2, R204, PT ;  /* 0x000000cc0200720c */ /* 0x000fe40003f86270 */
[----:B------:R-:W-:Y:S02]  /*10cc0*/  FSEL R59, R24, -INF , !P2 ;  /* 0xff800000183b7808 */ /* 0x000fe40005000000 */
[----:B------:R-:W-:Y:S02]  /*10cd0*/  FSEL R24, R155, -INF , !P0 ;  /* 0xff8000009b187808 */ /* 0x000fe40004000000 */
[----:B------:R-:W-:Y:S02]  /*10ce0*/  ISETP.GE.AND P0, PT, R12, R205, PT ;  /* 0x000000cd0c00720c */ /* 0x000fe40003f06270 */
[----:B------:R-:W-:Y:S02]  /*10cf0*/  ISETP.GE.OR P5, PT, R2, R208, !P4 ;  /* 0x000000d00200720c */ /* 0x000fe400067a6670 */
[----:B------:R-:W-:Y:S02]  /*10d00*/  ISETP.NE.AND P4, PT, R4, RZ, PT ;  /* 0x000000ff0400720c */ /* 0x000fe40003f85270 */
[----:B------:R-:W-:Y:S02]  /*10d10*/  ISETP.GE.OR P2, PT, R6, R210, !P1 ;  /* 0x000000d20600720c */ /* 0x000fe40004f46670 */
[----:B------:R-:W-:Y:S02]  /*10d20*/  ISETP.GE.OR P1, PT, R13, R209, !P3 ;  /* 0x000000d10d00720c */ /* 0x000fe40005f26670 */
[----:B------:R-:W-:Y:S02]  /*10d30*/  IADD3 R5, R0, 0x29, RZ ;  /* 0x0000002900057810 */ /* 0x000fe40007ffe0ff */
[----:B------:R-:W-:Y:S02]  /*10d40*/  FSEL R19, R171, -INF , !P4 ;  /* 0xff800000ab137808 */ /* 0x000fe40006000000 */
[----:B------:R-:W-:Y:S02]  /*10d50*/  FSEL R27, R154, -INF , !P1 ;  /* 0xff8000009a1b7808 */ /* 0x000fe40004800000 */
[----:B------:R-:W-:Y:S02]  /*10d60*/  ISETP.GE.AND P1, PT, R11, R205, PT ;  /* 0x000000cd0b00720c */ /* 0x000fe40003f26270 */
[----:B------:R-:W-:Y:S02]  /*10d70*/  ISETP.GE.OR P0, PT, R12, R209, !P0 ;  /* 0x000000d10c00720c */ /* 0x000fe40004706670 */
[----:B------:R-:W-:Y:S02]  /*10d80*/  ISETP.GE.AND P6, PT, R2, R205, PT ;  /* 0x000000cd0200720c */ /* 0x000fe40003fc6270 */
[----:B------:R-:W-:Y:S02]  /*10d90*/  IADD3 R4, R0, 0x30, RZ ;  /* 0x0000003000047810 */ /* 0x000fe40007ffe0ff */
[-C--:B------:R-:W-:Y:S02]  /*10da0*/  ISETP.GE.AND P4, PT, R5, R206.reuse, PT ;  /* 0x000000ce0500720c */ /* 0x080fe40003f86270 */
[-C--:B------:R-:W-:Y:S02]  /*10db0*/  ISETP.GE.OR P6, PT, R2, R209.reuse, !P6 ;  /* 0x000000d10200720c */ /* 0x080fe400077c6670 */
[----:B------:R-:W-:Y:S02]  /*10dc0*/  FSEL R33, R149, -INF , !P0 ;  /* 0xff80000095217808 */ /* 0x000fe40004000000 */
[----:B------:R-:W-:Y:S02]  /*10dd0*/  ISETP.GE.OR P1, PT, R11, R209, !P1 ;  /* 0x000000d10b00720c */ /* 0x000fe40004f26670 */
[----:B------:R-:W-:Y:S02]  /*10de0*/  IADD3 R2, R0, 0x31, RZ ;  /* 0x0000003100027810 */ /* 0x000fe40007ffe0ff */
[----:B------:R-:W-:Y:S02]  /*10df0*/  FSEL R158, R48, -INF , !P2 ;  /* 0xff800000309e7808 */ /* 0x000fe40005000000 */
[----:B------:R-:W-:Y:S02]  /*10e00*/  ISETP.GE.AND P2, PT, R4, R206, PT ;  /* 0x000000ce0400720c */ /* 0x000fe40003f46270 */
[-C--:B------:R-:W-:Y:S02]  /*10e10*/  ISETP.GE.OR P3, PT, R5, R210.reuse, !P4 ;  /* 0x000000d20500720c */ /* 0x080fe40006766670 */
[----:B------:R-:W-:Y:S02]  /*10e20*/  ISETP.GE.AND P0, PT, R10, R205, PT ;  /* 0x000000cd0a00720c */ /* 0x000fe40003f06270 */
[----:B------:R-:W-:Y:S02]  /*10e30*/  FSEL R159, R49, -INF , !P3 ;  /* 0xff800000319f7808 */ /* 0x000fe40005800000 */
[----:B------:R-:W-:Y:S02]  /*10e40*/  ISETP.GE.OR P2, PT, R4, R210, !P2 ;  /* 0x000000d20400720c */ /* 0x000fe40005746670 */
[----:B------:R-:W-:Y:S02]  /*10e50*/  FSEL R35, R148, -INF , !P1 ;  /* 0xff80000094237808 */ /* 0x000fe40004800000 */
[----:B------:R-:W-:Y:S02]  /*10e60*/  IADD3 R15, R0, 0x38, RZ ;  /* 0x00000038000f7810 */ /* 0x000fe40007ffe0ff */
[----:B------:R-:W-:Y:S02]  /*10e70*/  ISETP.GE.OR P0, PT, R10, R209, !P0 ;  /* 0x000000d10a00720c */ /* 0x000fe40004706670 */
[-C--:B------:R-:W-:Y:S02]  /*10e80*/  ISETP.GE.AND P3, PT, R2, R206.reuse, PT ;  /* 0x000000ce0200720c */ /* 0x080fe40003f66270 */
[-C--:B------:R-:W-:Y:S02]  /*10e90*/  ISETP.GE.AND P1, PT, R9, R205.reuse, PT ;  /* 0x000000cd0900720c */ /* 0x080fe40003f26270 */
[----:B------:R-:W-:Y:S02]  /*10ea0*/  FSEL R219, R52, -INF , !P2 ;  /* 0xff80000034db7808 */ /* 0x000fe40005000000 */
[----:B------:R-:W-:Y:S02]  /*10eb0*/  ISETP.GE.AND P2, PT, R15, R206, PT ;  /* 0x000000ce0f00720c */ /* 0x000fe40003f46270 */
[----:B------:R-:W-:Y:S02]  /*10ec0*/  IADD3 R0, R0, 0x39, RZ ;  /* 0x0000003900007810 */ /* 0x000fe40007ffe0ff */
[-C--:B------:R-:W-:Y:S02]  /*10ed0*/  ISETP.GE.OR P3, PT, R2, R210.reuse, !P3 ;  /* 0x000000d20200720c */ /* 0x080fe40005f66670 */
[----:B------:R-:W-:Y:S02]  /*10ee0*/  FSEL R40, R72, -INF , !P0 ;  /* 0xff80000048287808 */ /* 0x000fe40004000000 */
[----:B------:R-:W-:Y:S02]  /*10ef0*/  ISETP.GE.AND P0, PT, R8, R205, PT ;  /* 0x000000cd0800720c */ /* 0x000fe40003f06270 */
[-C--:B------:R-:W-:Y:S02]  /*10f00*/  ISETP.GE.OR P1, PT, R9, R209.reuse, !P1 ;  /* 0x000000d10900720c */ /* 0x080fe40004f26670 */
[----:B------:R-:W-:Y:S02]  /*10f10*/  ISETP.GE.OR P2, PT, R15, R210, !P2 ;  /* 0x000000d20f00720c */ /* 0x000fe40005746670 */
[----:B------:R-:W-:Y:S02]  /*10f20*/  FSEL R41, R71, -INF , !P1 ;  /* 0xff80000047297808 */ /* 0x000fe40004800000 */
[----:B------:R-:W-:Y:S02]  /*10f30*/  FSEL R222, R28, -INF , !P3 ;  /* 0xff8000001cde7808 */ /* 0x000fe40005800000 */
[----:B------:R-:W-:Y:S02]  /*10f40*/  ISETP.GE.AND P3, PT, R0, R206, PT ;  /* 0x000000ce0000720c */ /* 0x000fe40003f66270 */
[----:B------:R-:W-:Y:S02]  /*10f50*/  ISETP.GE.OR P1, PT, R8, R209, !P0 ;  /* 0x000000d10800720c */ /* 0x000fe40004726670 */
[-C--:B------:R-:W-:Y:S02]  /*10f60*/  ISETP.GE.AND P0, PT, R5, R205.reuse, PT ;  /* 0x000000cd0500720c */ /* 0x080fe40003f06270 */
[----:B------:R-:W-:Y:S02]  /*10f70*/  FSEL R232, R26, -INF , !P2 ;  /* 0xff8000001ae87808 */ /* 0x000fe40005000000 */
[----:B------:R-:W-:Y:S02]  /*10f80*/  ISETP.GE.AND P4, PT, R7, R205, PT ;  /* 0x000000cd0700720c */ /* 0x000fe40003f86270 */
[----:B------:R-:W-:Y:S02]  /*10f90*/  ISETP.GE.OR P0, PT, R5, R209, !P0 ;  /* 0x000000d10500720c */ /* 0x000fe40004706670 */
[----:B------:R-:W-:Y:S02]  /*10fa0*/  ISETP.GE.OR P3, PT, R0, R210, !P3 ;  /* 0x000000d20000720c */ /* 0x000fe40005f66670 */
[----:B------:R-:W-:Y:S02]  /*10fb0*/  ISETP.GE.AND P2, PT, R6, R205, PT ;  /* 0x000000cd0600720c */ /* 0x000fe40003f46270 */
[----:B------:R-:W-:Y:S02]  /*10fc0*/  FSEL R165, R51, -INF , !P0 ;  /* 0xff80000033a57808 */ /* 0x000fe40004000000 */
[----:B------:R-:W-:Y:S02]  /*10fd0*/  FSEL R234, R17, -INF , !P3 ;  /* 0xff80000011ea7808 */ /* 0x000fe40005800000 */
[----:B------:R-:W-:Y:S02]  /*10fe0*/  ISETP.GE.OR P3, PT, R7, R209, !P4 ;  /* 0x000000d10700720c */ /* 0x000fe40006766670 */
[----:B------:R-:W-:Y:S02]  /*10ff0*/  ISETP.GE.AND P4, PT, R4, R205, PT ;  /* 0x000000cd0400720c */ /* 0x000fe40003f86270 */
[----:B------:R-:W-:Y:S02]  /*11000*/  ISETP.GE.AND P0, PT, R14, R203, PT ;  /* 0x000000cb0e00720c */ /* 0x000fe40003f06270 */
[----:B------:R-:W-:Y:S02]  /*11010*/  FSEL R149, R70, -INF , !P1 ;  /* 0xff80000046957808 */ /* 0x000fe40004800000 */
[-C--:B------:R-:W-:Y:S02]  /*11020*/  ISETP.GE.OR P1, PT, R6, R209.reuse, !P2 ;  /* 0x000000d10600720c */ /* 0x080fe40005726670 */
[----:B------:R-:W-:Y:S02]  /*11030*/  ISETP.GE.AND P2, PT, R14, R204, PT ;  /* 0x000000cc0e00720c */ /* 0x000fe40003f46270 */
[----:B------:R-:W-:Y:S02]  /*11040*/  FSEL R160, R50, -INF , !P1 ;  /* 0xff80000032a07808 */ /* 0x000fe40004800000 */
[----:B------:R-:W-:Y:S02]  /*11050*/  ISETP.GE.OR P1, PT, R4, R209, !P4 ;  /* 0x000000d10400720c */ /* 0x000fe40006726670 */
[C---:B------:R-:W-:Y:S02]  /*11060*/  ISETP.GE.OR P4, PT, R14.reuse, R208, !P2 ;  /* 0x000000d00e00720c */ /* 0x040fe40005786670 */
[----:B------:R-:W-:Y:S02]  /*11070*/  ISETP.GE.OR P2, PT, R14, R207, !P0 ;  /* 0x000000cf0e00720c */ /* 0x000fe40004746670 */
[----:B------:R-:W-:Y:S02]  /*11080*/  FMNMX.FTZ R14, R18, R3, !PT ;  /* 0x00000003120e7209 */ /* 0x000fe40007810000 */
[----:B------:R-:W-:Y:S02]  /*11090*/  FSEL R150, R69, -INF , !P3 ;  /* 0xff80000045967808 */ /* 0x000fe40005800000 */
[----:B------:R-:W-:Y:S02]  /*110a0*/  FMNMX.FTZ R14, R19, R14, !PT ;  /* 0x0000000e130e7209 */ /* 0x000fe40007810000 */
[----:B------:R-:W-:Y:S02]  /*110b0*/  ISETP.GE.AND P3, PT, R2, R205, PT ;  /* 0x000000cd0200720c */ /* 0x000fe40003f66270 */
[----:B------:R-:W-:Y:S02]  /*110c0*/  FSEL R218, R39, -INF , !P1 ;  /* 0xff80000027da7808 */ /* 0x000fe40004800000 */
[----:B------:R-:W-:Y:S02]  /*110d0*/  FMNMX.FTZ R14, R22, R14, !PT ;  /* 0x0000000e160e7209 */ /* 0x000fe40007810000 */
[----:B------:R-:W-:Y:S02]  /*110e0*/  ISETP.GE.OR P3, PT, R2, R209, !P3 ;  /* 0x000000d10200720c */ /* 0x000fe40005f66670 */
[----:B------:R-:W-:Y:S02]  /*110f0*/  P2R R17, PR, RZ, 0x4 ;  /* 0x00000004ff117803 */ /* 0x000fe40000000000 */
[C---:B------:R-:W-:Y:S02]  /*11100*/  ISETP.GE.AND P2, PT, R13.reuse, R204, PT ;  /* 0x000000cc0d00720c */ /* 0x040fe40003f46270 */
[C---:B------:R-:W-:Y:S02]  /*11110*/  ISETP.GE.AND P1, PT, R13.reuse, R203, PT ;  /* 0x000000cb0d00720c */ /* 0x040fe40003f26270 */
[----:B------:R-:W-:Y:S02]  /*11120*/  FSEL R224, R38, -INF , !P3 ;  /* 0xff80000026e07808 */ /* 0x000fe40005800000 */
[----:B------:R-:W-:Y:S02]  /*11130*/  ISETP.GE.OR P3, PT, R13, R208, !P2 ;  /* 0x000000d00d00720c */ /* 0x000fe40005766670 */
[----:B------:R-:W-:Y:S02]  /*11140*/  FSEL R28, R177, -INF , !P5 ;  /* 0xff800000b11c7808 */ /* 0x000fe40006800000 */
[----:B------:R-:W-:Y:S02]  /*11150*/  ISETP.GE.OR P5, PT, R13, R207, !P1 ;  /* 0x000000cf0d00720c */ /* 0x000fe40004fa6670 */
[----:B------:R-:W-:Y:S02]  /*11160*/  FMNMX.FTZ R13, R23, R14, !PT ;  /* 0x0000000e170d7209 */ /* 0x000fe40007810000 */
[C---:B------:R-:W-:Y:S02]  /*11170*/  ISETP.GE.AND P0, PT, R15.reuse, R205, PT ;  /* 0x000000cd0f00720c */ /* 0x040fe40003f06270 */
        /* <DEDUP_REMOVED lines=8> */
[C---:B------:R-:W-:Y:S02]  /*11200*/  ISETP.GE.AND P0, PT, R12.reuse, R204, PT ;  /* 0x000000cc0c00720c */ /* 0x040fe40003f06270 */
[----:B------:R-:W-:Y:S02]  /*11210*/  FSEL R236, R31, -INF , !P1 ;  /* 0xff8000001fec7808 */ /* 0x000fe40004800000 */
[----:B------:R-:W-:Y:S02]  /*11220*/  ISETP.GE.AND P1, PT, R12, R203, PT ;  /* 0x000000cb0c00720c */ /* 0x000fe40003f26270 */
[----:B------:R-:W-:Y:S02]  /*11230*/  FMNMX.FTZ R13, R58, R13, !PT ;  /* 0x0000000d3a0d7209 */ /* 0x000fe40007810000 */
[----:B------:R-:W-:Y:S02]  /*11240*/  ISETP.GE.OR P0, PT, R12, R208, !P0 ;  /* 0x000000d00c00720c */ /* 0x000fe40004706670 */
[----:B------:R-:W-:Y:S02]  /*11250*/  FSEL R21, R176, -INF , !P6 ;  /* 0xff800000b0157808 */ /* 0x000fe40007000000 */
[----:B------:R-:W-:Y:S02]  /*11260*/  FSEL R26, R174, -INF , !P4 ;  /* 0xff800000ae1a7808 */ /* 0x000fe40006000000 */
[C---:B------:R-:W-:Y:S02]  /*11270*/  ISETP.GE.AND P2, PT, R11.reuse, R204, PT ;  /* 0x000000cc0b00720c */ /* 0x040fe40003f46270 */
[----:B------:R-:W-:Y:S02]  /*11280*/  ISETP.GE.OR P4, PT, R12, R207, !P1 ;  /* 0x000000cf0c00720c */ /* 0x000fe40004f86670 */
[----:B------:R-:W-:Y:S02]  /*11290*/  FMNMX.FTZ R12, R20, R68, !PT ;  /* 0x00000044140c7209 */ /* 0x000fe40007810000 */
[----:B------:R-:W-:Y:S02]  /*112a0*/  ISETP.GE.AND P1, PT, R11, R203, PT ;  /* 0x000000cb0b00720c */ /* 0x000fe40003f26270 */
[----:B------:R-:W-:Y:S02]  /*112b0*/  FMNMX.FTZ R73, R59, R13, !PT ;  /* 0x0000000d3b497209 */ /* 0x000fe40007810000 */
[----:B------:R-:W-:Y:S02]  /*112c0*/  FSEL R30, R162, -INF , !P0 ;  /* 0xff800000a21e7808 */ /* 0x000fe40004000000 */
[----:B------:R-:W-:Y:S02]  /*112d0*/  ISETP.GE.AND P0, PT, R10, R204, PT ;  /* 0x000000cc0a00720c */ /* 0x000fe40003f06270 */
[----:B------:R-:W-:Y:S02]  /*112e0*/  ISETP.GE.OR P2, PT, R11, R208, !P2 ;  /* 0x000000d00b00720c */ /* 0x000fe40005746670 */
[----:B------:R-:W-:Y:S02]  /*112f0*/  ISETP.NE.AND P6, PT, R16, RZ, PT ;  /* 0x000000ff1000720c */ /* 0x000fe40003fc5270 */
[----:B------:R-:W-:Y:S02]  /*11300*/  FSEL R16, R175, -INF , !P3 ;  /* 0xff800000af107808 */ /* 0x000fe40005800000 */
[----:B------:R-:W-:Y:S02]  /*11310*/  ISETP.GE.OR P3, PT, R11, R207, !P1 ;  /* 0x000000cf0b00720c */ /* 0x000fe40004f66670 */
[----:B------:R-:W-:Y:S02]  /*11320*/  FMNMX.FTZ R11, R21, R12, !PT ;  /* 0x0000000c150b7209 */ /* 0x000fe40007810000 */
[----:B------:R-:W-:Y:S02]  /*11330*/  FMNMX.FTZ R73, R158, R73, !PT ;  /* 0x000000499e497209 */ /* 0x000fe40007810000 */
[----:B------:R-:W-:Y:S02]  /*11340*/  ISETP.GE.OR P0, PT, R10, R208, !P0 ;  /* 0x000000d00a00720c */ /* 0x000fe40004706670 */
[----:B------:R-:W-:Y:S02]  /*11350*/  FMNMX.FTZ R11, R24, R11, !PT ;  /* 0x0000000b180b7209 */ /* 0x000fe40007810000 */
[----:B------:R-:W-:Y:S02]  /*11360*/  FMNMX.FTZ R73, R159, R73, !PT ;  /* 0x000000499f497209 */ /* 0x000fe40007810000 */
[----:B------:R-:W-:Y:S02]  /*11370*/  FSEL R46, R151, -INF , !P0 ;  /* 0xff800000972e7808 */ /* 0x000fe40004000000 */
[----:B------:R-:W-:Y:S02]  /*11380*/  ISETP.GE.AND P0, PT, R9, R204, PT ;  /* 0x000000cc0900720c */ /* 0x000fe40003f06270 */
[----:B------:R-:W-:Y:S02]  /*11390*/  FMNMX.FTZ R11, R27, R11, !PT ;  /* 0x0000000b1b0b7209 */ /* 0x000fe40007810000 */
[C---:B------:R-:W-:Y:S02]  /*113a0*/  ISETP.GE.AND P1, PT, R10.reuse, R203, PT ;  /* 0x000000cb0a00720c */ /* 0x040fe40003f26270 */
[----:B------:R-:W-:Y:S02]  /*113b0*/  FMNMX.FTZ R73, R219, R73, !PT ;  /* 0x00000049db497209 */ /* 0x000fe40007810000 */
[----:B------:R-:W-:Y:S02]  /*113c0*/  ISETP.GE.OR P0, PT, R9, R208, !P0 ;  /* 0x000000d00900720c */ /* 0x000fe40004706670 */
[----:B------:R-:W-:Y:S02]  /*113d0*/  FSEL R14, R179, -INF , !P6 ;  /* 0xff800000b30e7808 */ /* 0x000fe40007000000 */
[----:B------:R-:W-:Y:S02]  /*113e0*/  ISETP.GE.OR P6, PT, R10, R207, !P1 ;  /* 0x000000cf0a00720c */ /* 0x000fe40004fc6670 */
[----:B------:R-:W-:Y:S02]  /*113f0*/  FMNMX.FTZ R10, R33, R11, !PT ;  /* 0x0000000b210a7209 */ /* 0x000fe40007810000 */
[----:B------:R-:W-:Y:S02]  /*11400*/  FMNMX.FTZ R73, R222, R73, !PT ;  /* 0x00000049de497209 */ /* 0x000fe40007810000 */
[----:B------:R-:W-:Y:S02]  /*11410*/  FSEL R45, R152, -INF , !P0 ;  /* 0xff800000982d7808 */ /* 0x000fe40004000000 */
[----:B------:R-:W-:Y:S02]  /*11420*/  ISETP.GE.AND P0, PT, R8, R204, PT ;  /* 0x000000cc0800720c */ /* 0x000fe40003f06270 */
[----:B------:R-:W-:Y:S02]  /*11430*/  FMNMX.FTZ R10, R35, R10, !PT ;  /* 0x0000000a230a7209 */ /* 0x000fe40007810000 */
[----:B------:R-:W-:Y:S02]  /*11440*/  FMNMX.FTZ R73, R232, R73, !PT ;  /* 0x00000049e8497209 */ /* 0x000fe40007810000 */
[----:B------:R-:W-:Y:S02]  /*11450*/  ISETP.GE.OR P0, PT, R8, R208, !P0 ;  /* 0x000000d00800720c */ /* 0x000fe40004706670 */
[----:B------:R-:W-:Y:S02]  /*11460*/  FMNMX.FTZ R73, R234, R73, !PT ;  /* 0x00000049ea497209 */ /* 0x000fe40007810000 */
[----:B------:R-:W-:Y:S02]  /*11470*/  FMNMX.FTZ R10, R40, R10, !PT ;  /* 0x0000000a280a7209 */ /* 0x000fe40007810000 */
[----:B------:R-:W-:Y:S01]  /*11480*/  ISETP.GE.AND P1, PT, R9, R203, PT ;  /* 0x000000cb0900720c */ /* 0x000fe20003f26270 */
[----:B------:R-:W1:Y:S01]  /*11490*/  SHFL.BFLY PT, R11, R73, 0x2, 0x1f ;  /* 0x0c401f00490b7f89 */ /* 0x000e6200000e0000 */
[----:B------:R-:W-:Y:S02]  /*114a0*/  FSEL R157, R145, -INF , !P0 ;  /* 0xff800000919d7808 */ /* 0x000fe40004000000 */
[----:B------:R-:W-:Y:S02]  /*114b0*/  ISETP.GE.AND P0, PT, R7, R204, PT ;  /* 0x000000cc0700720c */ /* 0x000fe40003f06270 */
[----:B------:R-:W-:Y:S02]  /*114c0*/  ISETP.GE.OR P1, PT, R9, R207, !P1 ;  /* 0x000000cf0900720c */ /* 0x000fe40004f26670 */
[----:B------:R-:W-:Y:S02]  /*114d0*/  FMNMX.FTZ R9, R41, R10, !PT ;  /* 0x0000000a29097209 */ /* 0x000fe40007810000 */
[----:B------:R-:W-:Y:S02]  /*114e0*/  ISETP.GE.OR P0, PT, R7, R208, !P0 ;  /* 0x000000d00700720c */ /* 0x000fe40004706670 */
[----:B------:R-:W-:Y:S02]  /*114f0*/  FMNMX.FTZ R9, R149, R9, !PT ;  /* 0x0000000995097209 */ /* 0x000fe40007810000 */
[----:B------:R-:W-:Y:S02]  /*11500*/  FSEL R156, R146, -INF , !P0 ;  /* 0xff800000929c7808 */ /* 0x000fe40004000000 */
[----:B------:R-:W-:Y:S02]  /*11510*/  ISETP.GE.AND P0, PT, R7, R203, PT ;  /* 0x000000cb0700720c */ /* 0x000fe40003f06270 */
[----:B------:R-:W-:Y:S02]  /*11520*/  FMNMX.FTZ R9, R150, R9, !PT ;  /* 0x0000000996097209 */ /* 0x000fe40007810000 */
[----:B------:R-:W-:Y:S02]  /*11530*/  FSEL R31, R153, -INF , !P2 ;  /* 0xff800000991f7808 */ /* 0x000fe40005000000 */
[----:B------:R-:W-:Y:S02]  /*11540*/  ISETP.NE.AND P2, PT, R17, RZ, PT ;  /* 0x000000ff1100720c */ /* 0x000fe40003f45270 */
[----:B------:R-:W-:Y:S02]  /*11550*/  P2R R10, PR, RZ, 0x2 ;  /* 0x00000002ff0a7803 */ /* 0x000fe40000000000 */
[----:B------:R-:W-:Y:S02]  /*11560*/  FSEL R12, R180, -INF , !P5 ;  /* 0xff800000b40c7808 */ /* 0x000fe40006800000 */
[----:B------:R-:W-:Y:S02]  /*11570*/  ISETP.GE.OR P5, PT, R7, R207, !P0 ;  /* 0x000000cf0700720c */ /* 0x000fe400047a6670 */
[----:B------:R-:W-:Y:S02]  /*11580*/  ISETP.GE.AND P1, PT, R8, R203, PT ;  /* 0x000000cb0800720c */ /* 0x000fe40003f26270 */
[CC--:B------:R-:W-:Y:S02]  /*11590*/  ISETP.GE.AND P0, PT, R5.reuse, R204.reuse, PT ;  /* 0x000000cc0500720c */ /* 0x0c0fe40003f06270 */
[----:B------:R-:W-:Y:S02]  /*115a0*/  FMNMX.FTZ R9, R160, R9, !PT ;  /* 0x00000009a0097209 */ /* 0x000fe40007810000 */
[----:B------:R-:W-:Y:S02]  /*115b0*/  FSEL R13, R178, -INF , !P2 ;  /* 0xff800000b20d7808 */ /* 0x000fe40005000000 */
[----:B------:R-:W-:Y:S02]  /*115c0*/  ISETP.GE.OR P1, PT, R8, R207, !P1 ;  /* 0x000000cf0800720c */ /* 0x000fe40004f26670 */
[C---:B------:R-:W-:Y:S02]  /*115d0*/  ISETP.GE.AND P2, PT, R6.reuse, R204, PT ;  /* 0x000000cc0600720c */ /* 0x040fe40003f46270 */
[-C--:B------:R-:W-:Y:S02]  /*115e0*/  ISETP.GE.OR P0, PT, R5, R208.reuse, !P0 ;  /* 0x000000d00500720c */ /* 0x080fe40004706670 */
[----:B------:R-:W-:Y:S02]  /*115f0*/  FMNMX.FTZ R7, R165, R9, !PT ;  /* 0x00000009a5077209 */ /* 0x000fe40007810000 */
[----:B------:R-:W-:Y:S02]  /*11600*/  FSEL R44, R169, -INF , !P4 ;  /* 0xff800000a92c7808 */ /* 0x000fe40006000000 */
[----:B------:R-:W-:Y:S02]  /*11610*/  ISETP.GE.OR P2, PT, R6, R208, !P2 ;  /* 0x000000d00600720c */ /* 0x000fe40005746670 */
[----:B------:R-:W-:Y:S02]  /*11620*/  ISETP.NE.AND P4, PT, R10, RZ, PT ;  /* 0x000000ff0a00720c */ /* 0x000fe40003f85270 */
[----:B------:R-:W-:Y:S02]  /*11630*/  P2R R10, PR, RZ, 0x2 ;  /* 0x00000002ff0a7803 */ /* 0x000fe40000000000 */
[----:B------:R-:W-:Y:S02]  /*11640*/  ISETP.GE.AND P1, PT, R6, R203, PT ;  /* 0x000000cb0600720c */ /* 0x000fe40003f26270 */
[----:B------:R-:W-:Y:S02]  /*11650*/  FSEL R164, R144, -INF , !P0 ;  /* 0xff80000090a47808 */ /* 0x000fe40004000000 */
[----:B------:R-:W-:Y:S02]  /*11660*/  ISETP.GE.AND P0, PT, R4, R204, PT ;  /* 0x000000cc0400720c */ /* 0x000fe40003f06270 */
[----:B------:R-:W-:Y:S02]  /*11670*/  FMNMX.FTZ R8, R218, R7, !PT ;  /* 0x00000007da087209 */ /* 0x000fe40007810000 */
[----:B------:R-:W-:Y:S02]  /*11680*/  FSEL R155, R43, -INF , !P2 ;  /* 0xff8000002b9b7808 */ /* 0x000fe40005000000 */
[----:B------:R-:W-:Y:S02]  /*11690*/  FSEL R43, R172, -INF , !P3 ;  /* 0xff800000ac2b7808 */ /* 0x000fe40005800000 */
[----:B------:R-:W-:Y:S02]  /*116a0*/  ISETP.GE.OR P3, PT, R6, R207, !P1 ;  /* 0x000000cf0600720c */ /* 0x000fe40004f66670 */
[----:B------:R-:W-:Y:S02]  /*116b0*/  ISETP.GE.OR P0, PT, R4, R208, !P0 ;  /* 0x000000d00400720c */ /* 0x000fe40004706670 */
[----:B------:R-:W-:Y:S02]  /*116c0*/  ISETP.GE.AND P1, PT, R5, R203, PT ;  /* 0x000000cb0500720c */ /* 0x000fe40003f26270 */
[----:B------:R-:W-:Y:S02]  /*116d0*/  FMNMX.FTZ R8, R224, R8, !PT ;  /* 0x00000008e0087209 */ /* 0x000fe40007810000 */
[----:B-1----:R-:W-:Y:S02]  /*116e0*/  FMNMX.FTZ R73, R73, R11, !PT ;  /* 0x0000000b49497209 */ /* 0x002fe40007810000 */
[----:B------:R-:W-:Y:S02]  /*116f0*/  FSEL R47, R170, -INF , !P6 ;  /* 0xff800000aa2f7808 */ /* 0x000fe40007000000 */
[----:B------:R-:W-:Y:S02]  /*11700*/  FSEL R184, R56, -INF , !P0 ;  /* 0xff80000038b87808 */ /* 0x000fe40004000000 */
[----:B------:R-:W-:Y:S02]  /*11710*/  ISETP.GE.AND P0, PT, R2, R204, PT ;  /* 0x000000cc0200720c */ /* 0x000fe40003f06270 */
[----:B------:R-:W-:Y:S02]  /*11720*/  ISETP.GE.OR P6, PT, R5, R207, !P1 ;  /* 0x000000cf0500720c */ /* 0x000fe40004fc6670 */
[----:B------:R-:W-:Y:S02]  /*11730*/  FMNMX.FTZ R5, R29, R75, !PT ;  /* 0x0000004b1d057209 */ /* 0x000fe40007810000 */
[----:B------:R-:W-:Y:S02]  /*11740*/  FMNMX.FTZ R72, R235, R8, !PT ;  /* 0x00000008eb487209 */ /* 0x000fe40007810000 */
[----:B------:R-:W-:Y:S01]  /*11750*/  ISETP.GE.AND P1, PT, R4, R203, PT ;  /* 0x000000cb0400720c */ /* 0x000fe20003f26270 */
[----:B------:R-:W1:Y:S01]  /*11760*/  SHFL.BFLY PT, R8, R73, 0x1, 0x1f ;  /* 0x0c201f0049087f89 */ /* 0x000e6200000e0000 */
[----:B------:R-:W-:Y:S02]  /*11770*/  FMNMX.FTZ R5, R14, R5, !PT ;  /* 0x000000050e057209 */ /* 0x000fe40007810000 */
[----:B------:R-:W-:Y:S02]  /*11780*/  ISETP.GE.OR P0, PT, R2, R208, !P0 ;  /* 0x000000d00200720c */ /* 0x000fe40004706670 */
[----:B------:R-:W-:Y:S02]  /*11790*/  FSEL R48, R173, -INF , !P4 ;  /* 0xff800000ad307808 */ /* 0x000fe40006000000 */
[----:B------:R-:W-:Y:S02]  /*117a0*/  ISETP.GE.OR P4, PT, R4, R207, !P1 ;  /* 0x000000cf0400720c */ /* 0x000fe40004f86670 */
[----:B------:R-:W-:Y:S02]  /*117b0*/  FMNMX.FTZ R4, R13, R5, !PT ;  /* 0x000000050d047209 */ /* 0x000fe40007810000 */
[----:B------:R-:W-:Y:S02]  /*117c0*/  FSEL R213, R57, -INF , !P0 ;  /* 0xff80000039d57808 */ /* 0x000fe40004000000 */
[----:B------:R-:W-:Y:S02]  /*117d0*/  ISETP.GE.AND P0, PT, R2, R203, PT ;  /* 0x000000cb0200720c */ /* 0x000fe40003f06270 */
[----:B------:R-:W-:Y:S02]  /*117e0*/  ISETP.NE.AND P1, PT, R10, RZ, PT ;  /* 0x000000ff0a00720c */ /* 0x000fe40003f25270 */
        /* <DEDUP_REMOVED lines=8> */
[----:B-1----:R-:W-:Y:S02]  /*11870*/  FMNMX.FTZ R73, R73, R8, !PT ;  /* 0x0000000849497209 */ /* 0x002fe40007810000 */
[----:B------:R-:W-:Y:S02]  /*11880*/  FMNMX.FTZ R2, R48, R2, !PT ;  /* 0x0000000230027209 */ /* 0x000fe40007810000 */
[----:B------:R-:W-:Y:S01]  /*11890*/  FSEL R181, R60, -INF , !P0 ;  /* 0xff8000003cb57808 */ /* 0x000fe20004000000 */
[----:B------:R-:W-:Y:S01]  /*118a0*/  FMUL.FTZ R77, R73, c[0x0][0x23c] ;  /* 0x00008f00494d7a20 */ /* 0x000fe20000410000 */
[----:B------:R-:W-:Y:S02]  /*118b0*/  ISETP.GE.AND P0, PT, R0, R204, PT ;  /* 0x000000cc0000720c */ /* 0x000fe40003f06270 */
[----:B------:R-:W-:Y:S02]  /*118c0*/  FSEL R152, R167, -INF , !P5 ;  /* 0xff800000a7987808 */ /* 0x000fe40006800000 */
[----:B------:R-:W-:Y:S02]  /*118d0*/  FMNMX.FTZ R2, R154, R2, !PT ;  /* 0x000000029a027209 */ /* 0x000fe40007810000 */
[----:B------:R-:W-:Y:S02]  /*118e0*/  FSEL R151, R163, -INF , !P3 ;  /* 0xff800000a3977808 */ /* 0x000fe40005800000 */
[----:B------:R-:W-:Y:S02]  /*118f0*/  FSETP.NEU.FTZ.AND P3, PT, R73, -INF , PT ;  /* 0xff8000004900780b */ /* 0x000fe40003f7d000 */
[----:B------:R-:W-:Y:S02]  /*11900*/  ISETP.GE.OR P0, PT, R0, R208, !P0 ;  /* 0x000000d00000720c */ /* 0x000fe40004706670 */
        /* <DEDUP_REMOVED lines=11> */
[----:B------:R-:W-:Y:S01]  /*119c0*/  FSEL R178, R53, -INF , !P4 ;  /* 0xff80000035b27808 */ /* 0x000fe20006000000 */
[----:B------:R1:W-:Y:S01]  /*119d0*/  MUFU.EX2 R233, R2 ;  /* 0x0000000200e97308 */ /* 0x0003e20000000800 */
[----:B------:R-:W-:Y:S02]  /*119e0*/  FMNMX.FTZ R6, R26, R6, !PT ;  /* 0x000000061a067209 */ /* 0x000fe40007810000 */
[----:B------:R-:W-:Y:S02]  /*119f0*/  FMNMX.FTZ R72, R236, R72, !PT ;  /* 0x00000048ec487209 */ /* 0x000fe40007810000 */
[----:B------:R-:W-:Y:S02]  /*11a00*/  FMNMX.FTZ R6, R16, R6, !PT ;  /* 0x0000000610067209 */ /* 0x000fe40007810000 */
[----:B------:R-:W-:Y:S01]  /*11a10*/  ISETP.GE.AND P1, PT, R15, R203, PT ;  /* 0x000000cb0f00720c */ /* 0x000fe20003f26270 */
[----:B------:R-:W2:Y:S01]  /*11a20*/  SHFL.BFLY PT, R7, R72, 0x2, 0x1f ;  /* 0x0c401f0048077f89 */ /* 0x000ea200000e0000 */
[----:B------:R-:W-:Y:S02]  /*11a30*/  FMNMX.FTZ R6, R30, R6, !PT ;  /* 0x000000061e067209 */ /* 0x000fe40007810000 */
[----:B------:R-:W-:Y:S02]  /*11a40*/  FSEL R179, R54, -INF , !P2 ;  /* 0xff80000036b37808 */ /* 0x000fe40005000000 */
[----:B------:R-:W-:Y:S02]  /*11a50*/  FMNMX.FTZ R6, R31, R6, !PT ;  /* 0x000000061f067209 */ /* 0x000fe40007810000 */
[----:B------:R-:W-:Y:S01]  /*11a60*/  ISETP.GE.OR P1, PT, R15, R207, !P1 ;  /* 0x000000cf0f00720c */ /* 0x000fe20004f26670 */
[----:B------:R-:W-:Y:S01]  /*11a70*/  LDSM.16.MT88.4 R52, [R190+0x6000] ;  /* 0x00600000be34783b */ /* 0x000fe20000004200 */
[----:B------:R-:W-:Y:S02]  /*11a80*/  FMNMX.FTZ R6, R46, R6, !PT ;  /* 0x000000062e067209 */ /* 0x000fe40007810000 */
[----:B------:R-:W-:Y:S02]  /*11a90*/  FMNMX.FTZ R0, R178, R0, !PT ;  /* 0x00000000b2007209 */ /* 0x000fe40007810000 */
[----:B------:R-:W-:Y:S02]  /*11aa0*/  FMNMX.FTZ R71, R45, R6, !PT ;  /* 0x000000062d477209 */ /* 0x000fe40007810000 */
[----:B------:R-:W-:Y:S01]  /*11ab0*/  FSEL R183, R62, -INF , !P1 ;  /* 0xff8000003eb77808 */ /* 0x000fe20004800000 */
[--C-:B-1----:R-:W-:Y:S01]  /*11ac0*/  FFMA.FTZ R2, R19, c[0x0][0x23c], -R77.reuse ;  /* 0x00008f0013027a23 */ /* 0x102fe2000001084d */
[----:B------:R-:W-:Y:S02]  /*11ad0*/  FMNMX.FTZ R71, R157, R71, !PT ;  /* 0x000000479d477209 */ /* 0x000fe40007810000 */
[----:B------:R-:W-:Y:S01]  /*11ae0*/  FSEL R76, R63, -INF , !P0 ;  /* 0xff8000003f4c7808 */ /* 0x000fe20004000000 */
[----:B------:R1:W3:Y:S01]  /*11af0*/  MUFU.EX2 R239, R2 ;  /* 0x0000000200ef7308 */ /* 0x0002e20000000800 */
[----:B------:R-:W-:Y:S02]  /*11b00*/  FMNMX.FTZ R71, R156, R71, !PT ;  /* 0x000000479c477209 */ /* 0x000fe40007810000 */
[----:B------:R-:W-:Y:S02]  /*11b10*/  FMNMX.FTZ R0, R179, R0, !PT ;  /* 0x00000000b3007209 */ /* 0x000fe40007810000 */
[----:B--2---:R-:W-:Y:S02]  /*11b20*/  FMNMX.FTZ R72, R72, R7, !PT ;  /* 0x0000000748487209 */ /* 0x004fe40007810000 */
[----:B------:R-:W-:Y:S02]  /*11b30*/  FMNMX.FTZ R71, R155, R71, !PT ;  /* 0x000000479b477209 */ /* 0x000fe40007810000 */
[----:B------:R-:W-:Y:S01]  /*11b40*/  FMNMX.FTZ R0, R183, R0, !PT ;  /* 0x00000000b7007209 */ /* 0x000fe20007810000 */
[----:B------:R-:W2:Y:S01]  /*11b50*/  SHFL.BFLY PT, R4, R72, 0x1, 0x1f ;  /* 0x0c201f0048047f89 */ /* 0x000ea200000e0000 */
[----:B------:R-:W-:Y:S02]  /*11b60*/  FMNMX.FTZ R71, R164, R71, !PT ;  /* 0x00000047a4477209 */ /* 0x000fe40007810000 */
[----:B------:R-:W-:Y:S02]  /*11b70*/  FMNMX.FTZ R0, R76, R0, !PT ;  /* 0x000000004c007209 */ /* 0x000fe40007810000 */
[----:B------:R-:W-:Y:S02]  /*11b80*/  FMNMX.FTZ R71, R184, R71, !PT ;  /* 0x00000047b8477209 */ /* 0x000fe40007810000 */
[----:B------:R-:W-:Y:S02]  /*11b90*/  ISETP.NE.AND P5, PT, R42, RZ, PT ;  /* 0x000000ff2a00720c */ /* 0x000fe40003fa5270 */
[----:B------:R-:W-:Y:S04]  /*11ba0*/  FMNMX.FTZ R71, R213, R71, !PT ;  /* 0x00000047d5477209 */ /* 0x000fe80007810000 */
[----:B------:R-:W-:Y:S01]  /*11bb0*/  FMNMX.FTZ R71, R181, R71, !PT ;  /* 0x00000047b5477209 */ /* 0x000fe20007810000 */
[----:B-1----:R-:W1:Y:S01]  /*11bc0*/  SHFL.BFLY PT, R2, R0, 0x2, 0x1f ;  /* 0x0c401f0000027f89 */ /* 0x002e6200000e0000 */
[----:B---3--:R-:W-:Y:S02]  /*11bd0*/  F2FP.BF16.PACK_AB R144, R239, R233 ;  /* 0x000000e9ef90723e */ /* 0x008fe400000010ff */
[----:B------:R-:W-:Y:S05]  /*11be0*/  FMNMX.FTZ R71, R180, R71, !PT ;  /* 0x00000047b4477209 */ /* 0x000fea0007810000 */
[----:B------:R-:W3:Y:S01]  /*11bf0*/  SHFL.BFLY PT, R5, R71, 0x2, 0x1f ;  /* 0x0c401f0047057f89 */ /* 0x000ee200000e0000 */
[----:B--2---:R-:W-:Y:S04]  /*11c00*/  FMNMX.FTZ R72, R72, R4, !PT ;  /* 0x0000000448487209 */ /* 0x004fe80007810000 */
[C---:B------:R-:W-:Y:S01]  /*11c10*/  FSETP.NEU.FTZ.AND P2, PT, R72.reuse, -INF , PT ;  /* 0xff8000004800780b */ /* 0x040fe20003f5d000 */
[----:B------:R-:W-:Y:S05]  /*11c20*/  FMUL.FTZ R78, R72, c[0x0][0x23c] ;  /* 0x00008f00484e7a20 */ /* 0x000fea0000410000 */
[----:B------:R-:W-:Y:S02]  /*11c30*/  FSEL R78, R78, RZ, P2 ;  /* 0x000000ff4e4e7208 */ /* 0x000fe40001000000 */
[----:B-1----:R-:W-:Y:S03]  /*11c40*/  FMNMX.FTZ R0, R0, R2, !PT ;  /* 0x0000000200007209 */ /* 0x002fe60007810000 */
[--C-:B------:R-:W-:Y:S02]  /*11c50*/  FFMA.FTZ R2, R24, c[0x0][0x23c], -R78.reuse ;  /* 0x00008f0018027a23 */ /* 0x100fe4000001084e */
[--C-:B------:R-:W-:Y:S02]  /*11c60*/  FFMA.FTZ R4, R20, c[0x0][0x23c], -R78.reuse ;  /* 0x00008f0014047a23 */ /* 0x100fe4000001084e */
[----:B------:R1:W-:Y:S01]  /*11c70*/  MUFU.EX2 R226, R2 ;  /* 0x0000000200e27308 */ /* 0x0003e20000000800 */
[----:B---3--:R-:W-:Y:S05]  /*11c80*/  FMNMX.FTZ R71, R71, R5, !PT ;  /* 0x0000000547477209 */ /* 0x008fea0007810000 */
[----:B------:R-:W2:Y:S04]  /*11c90*/  SHFL.BFLY PT, R5, R71, 0x1, 0x1f ;  /* 0x0c201f0047057f89 */ /* 0x000ea800000e0000 */
[----:B------:R3:W-:Y:S04]  /*11ca0*/  MUFU.EX2 R228, R4 ;  /* 0x0000000400e47308 */ /* 0x0007e80000000800 */
[----:B-1----:R-:W1:Y:S01]  /*11cb0*/  SHFL.BFLY PT, R2, R0, 0x1, 0x1f ;  /* 0x0c201f0000027f89 */ /* 0x002e6200000e0000 */
[----:B--2---:R-:W-:Y:S01]  /*11cc0*/  FMNMX.FTZ R71, R71, R5, !PT ;  /* 0x0000000547477209 */ /* 0x004fe20007810000 */
[----:B------:R-:W-:Y:S02]  /*11cd0*/  FFMA.FTZ R5, R34, c[0x0][0x23c], -R77 ;  /* 0x00008f0022057a23 */ /* 0x000fe4000001084d */
[----:B---3--:R-:W-:Y:S01]  /*11ce0*/  FFMA.FTZ R4, R21, c[0x0][0x23c], -R78 ;  /* 0x00008f0015047a23 */ /* 0x008fe2000001084e */
[C---:B------:R-:W-:Y:S01]  /*11cf0*/  FSETP.NEU.FTZ.AND P1, PT, R71.reuse, -INF , PT ;  /* 0xff8000004700780b */ /* 0x040fe20003f3d000 */
[----:B------:R-:W-:Y:S01]  /*11d00*/  MUFU.EX2 R220, R5 ;  /* 0x0000000500dc7308 */ /* 0x000fe20000000800 */
[----:B------:R-:W-:Y:S05]  /*11d10*/  FMUL.FTZ R79, R71, c[0x0][0x23c] ;  /* 0x00008f00474f7a20 */ /* 0x000fea0000410000 */
[----:B------:R-:W-:Y:S04]  /*11d20*/  FSEL R79, R79, RZ, P1 ;  /* 0x000000ff4f4f7208 */ /* 0x000fe80000800000 */
[----:B------:R2:W3:Y:S01]  /*11d30*/  MUFU.EX2 R229, R4 ;  /* 0x0000000400e57308 */ /* 0x0004e20000000800 */
        /* <DEDUP_REMOVED lines=8> */
[----:B--2---:R-:W-:Y:S01]  /*11dc0*/  FFMA.FTZ R4, R22, c[0x0][0x23c], -R77 ;  /* 0x00008f0016047a23 */ /* 0x004fe2000001084d */
[----:B---3--:R-:W-:Y:S08]  /*11dd0*/  F2FP.BF16.PACK_AB R145, R229, R228 ;  /* 0x000000e4e591723e */ /* 0x008ff000000010ff */
[----:B------:R2:W-:Y:S01]  /*11de0*/  MUFU.EX2 R230, R4 ;  /* 0x0000000400e67308 */ /* 0x0005e20000000800 */
[----:B-1----:R-:W-:Y:S09]  /*11df0*/  FFMA.FTZ R0, R16, c[0x0][0x23c], -R79 ;  /* 0x00008f0010007a23 */ /* 0x002ff2000001084f */
[----:B------:R1:W3:Y:S01]  /*11e00*/  MUFU.EX2 R225, R0 ;  /* 0x0000000000e17308 */ /* 0x0002e20000000800 */
[--C-:B----4-:R-:W-:Y:S09]  /*11e10*/  FFMA.FTZ R2, R36, c[0x0][0x23c], -R77.reuse ;  /* 0x00008f0024027a23 */ /* 0x110ff2000001084d */
[----:B------:R4:W-:Y:S01]  /*11e20*/  MUFU.EX2 R216, R2 ;  /* 0x0000000200d87308 */ /* 0x0009e20000000800 */
[----:B--2---:R-:W-:Y:S02]  /*11e30*/  FFMA.FTZ R4, R23, c[0x0][0x23c], -R77 ;  /* 0x00008f0017047a23 */ /* 0x004fe4000001084d */
[----:B------:R-:W2:Y:S07]  /*11e40*/  LDSM.16.MT88.4 R20, [R189+0x6000] ;  /* 0x00600000bd14783b */ /* 0x000eae0000004200 */
[----:B------:R5:W5:Y:S01]  /*11e50*/  MUFU.EX2 R231, R4 ;  /* 0x0000000400e77308 */ /* 0x000b620000000800 */
[----:B-1----:R-:W-:Y:S01]  /*11e60*/  FFMA.FTZ R0, R29, c[0x0][0x23c], -R148 ;  /* 0x00008f001d007a23 */ /* 0x002fe20000010894 */
[----:B---3--:R-:W-:Y:S08]  /*11e70*/  F2FP.BF16.PACK_AB R66, R225, R223 ;  /* 0x000000dfe142723e */ /* 0x008ff000000010ff */
[----:B------:R1:W-:Y:S01]  /*11e80*/  MUFU.EX2 R185, R0 ;  /* 0x0000000000b97308 */ /* 0x0003e20000000800 */
[----:B----4-:R-:W-:Y:S01]  /*11e90*/  FSEL R2, R72, RZ, P2 ;  /* 0x000000ff48027208 */ /* 0x010fe20001000000 */
[----:B-----5:R-:W-:Y:S01]  /*11ea0*/  FFMA.FTZ R4, R27, c[0x0][0x23c], -R78 ;  /* 0x00008f001b047a23 */ /* 0x020fe2000001084e */
[----:B------:R-:W-:Y:S07]  /*11eb0*/  F2FP.BF16.PACK_AB R146, R231, R230 ;  /* 0x000000e6e792723e */ /* 0x000fee00000010ff */
[----:B------:R3:W4:Y:S01]  /*11ec0*/  MUFU.EX2 R227, R4 ;  /* 0x0000000400e37308 */ /* 0x0007220000000800 */
[--C-:B-1----:R-:W-:Y:S09]  /*11ed0*/  FFMA.FTZ R0, R14, c[0x0][0x23c], -R148.reuse ;  /* 0x00008f000e007a23 */ /* 0x102ff20000010894 */
[----:B------:R1:W5:Y:S01]  /*11ee0*/  MUFU.EX2 R186, R0 ;  /* 0x0000000000ba7308 */ /* 0x0003620000000800 */
[--C-:B---3--:R-:W-:Y:S01]  /*11ef0*/  FFMA.FTZ R4, R25, c[0x0][0x23c], -R79.reuse ;  /* 0x00008f0019047a23 */ /* 0x108fe2000001084f */
[----:B----4-:R-:W-:Y:S08]  /*11f00*/  F2FP.BF16.PACK_AB R147, R227, R226 ;  /* 0x000000e2e393723e */ /* 0x010ff000000010ff */
[----:B------:R3:W-:Y:S01]  /*11f10*/  MUFU.EX2 R221, R4 ;  /* 0x0000000400dd7308 */ /* 0x0007e20000000800 */
[--C-:B-1----:R-:W-:Y:S01]  /*11f20*/  FFMA.FTZ R0, R13, c[0x0][0x23c], -R148.reuse ;  /* 0x00008f000d007a23 */ /* 0x102fe20000010894 */
[----:B-----5:R-:W-:Y:S08]  /*11f30*/  F2FP.BF16.PACK_AB R65, R186, R185 ;  /* 0x000000b9ba41723e */ /* 0x020ff000000010ff */
[----:B------:R1:W-:Y:S01]  /*11f40*/  MUFU.EX2 R214, R0 ;  /* 0x0000000000d67308 */ /* 0x0003e20000000800 */
[----:B---3--:R-:W-:Y:S09]  /*11f50*/  FFMA.FTZ R4, R28, c[0x0][0x23c], -R79 ;  /* 0x00008f001c047a23 */ /* 0x008ff2000001084f */
[----:B------:R3:W4:Y:S01]  /*11f60*/  MUFU.EX2 R238, R4 ;  /* 0x0000000400ee7308 */ /* 0x0007220000000800 */
[----:B-1----:R-:W-:Y:S09]  /*11f70*/  FFMA.FTZ R0, R12, c[0x0][0x23c], -R148 ;  /* 0x00008f000c007a23 */ /* 0x002ff20000010894 */
[----:B------:R1:W5:Y:S01]  /*11f80*/  MUFU.EX2 R237, R0 ;  /* 0x0000000000ed7308 */ /* 0x0003620000000800 */
[--C-:B---3--:R-:W-:Y:S01]  /*11f90*/  FFMA.FTZ R4, R33, c[0x0][0x23c], -R78.reuse ;  /* 0x00008f0021047a23 */ /* 0x108fe2000001084e */
[----:B----4-:R-:W-:Y:S08]  /*11fa0*/  F2FP.BF16.PACK_AB R64, R238, R221 ;  /* 0x000000ddee40723e */ /* 0x010ff000000010ff */
[----:B------:R-:W-:Y:S01]  /*11fb0*/  MUFU.EX2 R187, R4 ;  /* 0x0000000400bb7308 */ /* 0x000fe20000000800 */
[----:B-1----:R-:W-:Y:S01]  /*11fc0*/  FFMA.FTZ R0, R35, c[0x0][0x23c], -R78 ;  /* 0x00008f0023007a23 */ /* 0x002fe2000001084e */
[----:B-----5:R-:W-:Y:S08]  /*11fd0*/  F2FP.BF16.PACK_AB R67, R237, R214 ;  /* 0x000000d6ed43723e */ /* 0x020ff000000010ff */
        /* <DEDUP_REMOVED lines=19> */
[----:B------:R-:W-:Y:S01]  /*12110*/  ISETP.GT.AND P0, PT, R212, R246, PT ;  /* 0x000000f6d400720c */ /* 0x000fe20003f04270 */
[----:B------:R-:W-:Y:S02]  /*12120*/  FMUL.FTZ R0, R0, c[0x0][0x23c] ;  /* 0x00008f0000007a20 */ /* 0x000fe40000410000 */
[C---:B------:R-:W-:Y:S02]  /*12130*/  FMUL.FTZ R7, R68.reuse, R83 ;  /* 0x0000005344077220 */ /* 0x040fe40000410000 */
[----:B------:R1:W3:Y:S01]  /*12140*/  MUFU.EX2 R3, R0 ;  /* 0x0000000000037308 */ /* 0x0002e20000000800 */
[----:B------:R-:W-:Y:S01]  /*12150*/  LDSM.16.MT88.4 R80, [R191+0x6000] ;  /* 0x00600000bf50783b */ /* 0x000fe20000004200 */
[C---:B------:R-:W-:Y:S02]  /*12160*/  FMUL.FTZ R18, R68.reuse, R94 ;  /* 0x0000005e44127220 */ /* 0x040fe40000410000 */
[----:B------:R-:W-:Y:S01]  /*12170*/  FMUL.FTZ R19, R68, R95 ;  /* 0x0000005f44137220 */ /* 0x000fe20000410000 */
[-C--:B--2---:R-:W-:Y:S01]  /*12180*/  HMMA.16816.F32.BF16 R4, R144, R20.reuse, R4 ;  /* 0x000000149004723c */ /* 0x084fe20000041804 */
[----:B------:R-:W-:Y:S02]  /*12190*/  FFMA.FTZ R74, R164, c[0x0][0x23c], -R79 ;  /* 0x00008f00a44a7a23 */ /* 0x000fe4000001084f */
[C---:B------:R-:W-:Y:S01]  /*121a0*/  FMUL.FTZ R34, R68.reuse, R110 ;  /* 0x0000006e44227220 */ /* 0x040fe20000410000 */
[----:B------:R-:W-:Y:S01]  /*121b0*/  LDSM.16.MT88.4 R92, [R192+0x6800] ;  /* 0x00680000c05c783b */ /* 0x000fe20000004200 */
[C---:B------:R-:W-:Y:S02]  /*121c0*/  FMUL.FTZ R35, R68.reuse, R111 ;  /* 0x0000006f44237220 */ /* 0x040fe40000410000 */
[C---:B------:R-:W-:Y:S02]  /*121d0*/  FMUL.FTZ R50, R68.reuse, R126 ;  /* 0x0000007e44327220 */ /* 0x040fe40000410000 */
[----:B------:R-:W-:Y:S03]  /*121e0*/  FMUL.FTZ R51, R68, R127 ;  /* 0x0000007f44337220 */ /* 0x000fe60000410000 */
[----:B------:R-:W-:Y:S01]  /*121f0*/  LDSM.16.MT88.4 R108, [R192+0x7800] ;  /* 0x00780000c06c783b */ /* 0x000fe20000004200 */
[----:B-1----:R-:W-:Y:S02]  /*12200*/  FADD.FTZ R0, -R2, R75 ;  /* 0x0000004b02007221 */ /* 0x002fe40000010100 */
[----:B------:R-:W-:Y:S02]  /*12210*/  FFMA.FTZ R2, R37, c[0x0][0x23c], -R77 ;  /* 0x00008f0025027a23 */ /* 0x000fe4000001084d */
[----:B------:R-:W-:Y:S03]  /*12220*/  FMUL.FTZ R0, R0, c[0x0][0x23c] ;  /* 0x00008f0000007a20 */ /* 0x000fe60000410000 */
[----:B------:R-:W1:Y:S01]  /*12230*/  LDSM.16.MT88.4 R36, [R192+0x6000] ;  /* 0x00600000c024783b */ /* 0x000e620000004200 */
[----:B------:R2:W-:Y:S01]  /*12240*/  MUFU.EX2 R182, R2 ;  /* 0x0000000200b67308 */ /* 0x0005e20000000800 */
[C---:B---3--:R-:W-:Y:S02]  /*12250*/  FMUL.FTZ R57, R3.reuse, R133 ;  /* 0x0000008503397220 */ /* 0x048fe40000410000 */
[C---:B------:R-:W-:Y:S02]  /*12260*/  FMUL.FTZ R56, R3.reuse, R132 ;  /* 0x0000008403387220 */ /* 0x040fe40000410000 */
[C---:B------:R-:W-:Y:S02]  /*12270*/  FMUL.FTZ R8, R3.reuse, R84 ;  /* 0x0000005403087220 */ /* 0x040fe40000410000 */
[C---:B------:R-:W-:Y:S02]  /*12280*/  FMUL.FTZ R9, R3.reuse, R85 ;  /* 0x0000005503097220 */ /* 0x040fe40000410000 */
[C---:B------:R-:W-:Y:S01]  /*12290*/  FMUL.FTZ R12, R3.reuse, R88 ;  /* 0x00000058030c7220 */ /* 0x040fe20000410000 */
[----:B------:R-:W3:Y:S01]  /*122a0*/  MUFU.EX2 R0, R0 ;  /* 0x0000000000007308 */ /* 0x000ee20000000800 */
[C---:B------:R-:W-:Y:S02]  /*122b0*/  FMUL.FTZ R13, R3.reuse, R89 ;  /* 0x00000059030d7220 */ /* 0x040fe40000410000 */
[C---:B------:R-:W-:Y:S02]  /*122c0*/  FMUL.FTZ R24, R3.reuse, R100 ;  /* 0x0000006403187220 */ /* 0x040fe40000410000 */
[C---:B------:R-:W-:Y:S02]  /*122d0*/  FMUL.FTZ R25, R3.reuse, R101 ;  /* 0x0000006503197220 */ /* 0x040fe40000410000 */
[C---:B------:R-:W-:Y:S02]  /*122e0*/  FMUL.FTZ R28, R3.reuse, R104 ;  /* 0x00000068031c7220 */ /* 0x040fe40000410000 */
[C---:B------:R-:W-:Y:S02]  /*122f0*/  FMUL.FTZ R29, R3.reuse, R105 ;  /* 0x00000069031d7220 */ /* 0x040fe40000410000 */
[C---:B------:R-:W-:Y:S02]  /*12300*/  FMUL.FTZ R60, R3.reuse, R136 ;  /* 0x00000088033c7220 */ /* 0x040fe40000410000 */
[C---:B------:R-:W-:Y:S02]  /*12310*/  FMUL.FTZ R61, R3.reuse, R137 ;  /* 0x00000089033d7220 */ /* 0x040fe40000410000 */
[--C-:B--2---:R-:W-:Y:S02]  /*12320*/  FFMA.FTZ R2, R40, c[0x0][0x23c], -R78.reuse ;  /* 0x00008f0028027a23 */ /* 0x104fe4000001084e */
[----:B------:R-:W-:Y:S02]  /*12330*/  FMUL.FTZ R40, R3, R116 ;  /* 0x0000007403287220 */ /* 0x000fe40000410000 */
[----:B------:R2:W-:Y:S01]  /*12340*/  MUFU.EX2 R177, R2 ;  /* 0x0000000200b17308 */ /* 0x0005e20000000800 */
[C---:B---3--:R-:W-:Y:S02]  /*12350*/  FMUL.FTZ R10, R0.reuse, R86 ;  /* 0x00000056000a7220 */ /* 0x048fe40000410000 */
[C---:B------:R-:W-:Y:S02]  /*12360*/  FMUL.FTZ R11, R0.reuse, R87 ;  /* 0x00000057000b7220 */ /* 0x040fe40000410000 */
[----:B------:R-:W3:Y:S01]  /*12370*/  LDSM.16.MT88.4 R84, [R189+0x6800] ;  /* 0x00680000bd54783b */ /* 0x000ee20000004200 */
[C---:B------:R-:W-:Y:S02]  /*12380*/  FMUL.FTZ R26, R0.reuse, R102 ;  /* 0x00000066001a7220 */ /* 0x040fe40000410000 */
[C---:B------:R-:W-:Y:S02]  /*12390*/  FMUL.FTZ R27, R0.reuse, R103 ;  /* 0x00000067001b7220 */ /* 0x040fe40000410000 */
[C---:B------:R-:W-:Y:S01]  /*123a0*/  HMMA.16816.F32.BF16 R8, R64.reuse, R20, R8 ;  /* 0x000000144008723c */ /* 0x040fe20000041808 */
[C---:B------:R-:W-:Y:S02]  /*123b0*/  FMUL.FTZ R14, R0.reuse, R90 ;  /* 0x0000005a000e7220 */ /* 0x040fe40000410000 */
[C---:B------:R-:W-:Y:S01]  /*123c0*/  FMUL.FTZ R15, R0.reuse, R91 ;  /* 0x0000005b000f7220 */ /* 0x040fe20000410000 */
[----:B------:R-:W-:Y:S01]  /*123d0*/  LDSM.16.MT88.4 R100, [R189+0x7800] ;  /* 0x00780000bd64783b */ /* 0x000fe20000004200 */
[C---:B------:R-:W-:Y:S02]  /*123e0*/  FMUL.FTZ R42, R0.reuse, R118 ;  /* 0x00000076002a7220 */ /* 0x040fe40000410000 */
[C---:B------:R-:W-:Y:S02]  /*123f0*/  FMUL.FTZ R20, R69.reuse, R96 ;  /* 0x0000006045147220 */ /* 0x040fe40000410000 */
[----:B------:R-:W-:Y:S01]  /*12400*/  FMUL.FTZ R21, R69, R97 ;  /* 0x0000006145157220 */ /* 0x000fe20000410000 */
[-C--:B------:R-:W-:Y:S02]  /*12410*/  HMMA.16816.F32.BF16 R12, R64, R22.reuse, R12 ;  /* 0x00000016400c723c */ /* 0x080fe4000004180c */
[----:B--2---:R-:W-:Y:S02]  /*12420*/  FFMA.FTZ R2, R41, c[0x0][0x23c], -R78 ;  /* 0x00008f0029027a23 */ /* 0x004fe4000001084e */
[----:B------:R-:W-:Y:S02]  /*12430*/  FMUL.FTZ R41, R3, R117 ;  /* 0x0000007503297220 */ /* 0x000fe40000410000 */
[----:B------:R2:W-:Y:S01]  /*12440*/  MUFU.EX2 R176, R2 ;  /* 0x0000000200b07308 */ /* 0x0005e20000000800 */
[C---:B------:R-:W-:Y:S01]  /*12450*/  FMUL.FTZ R62, R0.reuse, R138 ;  /* 0x0000008a003e7220 */ /* 0x040fe20000410000 */
[C---:B------:R-:W-:Y:S01]  /*12460*/  HMMA.16816.F32.BF16 R16, R144.reuse, R22, R16 ;  /* 0x000000169010723c */ /* 0x040fe20000041810 */
[----:B------:R-:W-:Y:S06]  /*12470*/  FMUL.FTZ R63, R0, R139 ;  /* 0x0000008b003f7220 */ /* 0x000fec0000410000 */
[C---:B------:R-:W-:Y:S02]  /*12480*/  FMUL.FTZ R22, R68.reuse, R98 ;  /* 0x0000006244167220 */ /* 0x040fe40000410000 */
[----:B------:R-:W-:Y:S02]  /*12490*/  FMUL.FTZ R23, R68, R99 ;  /* 0x0000006344177220 */ /* 0x000fe40000410000 */
[----:B------:R-:W4:Y:S05]  /*124a0*/  LDSM.16.MT88.4 R96, [R190+0x6800] ;  /* 0x00680000be60783b */ /* 0x000f2a0000004200 */
[-C--:B-1----:R-:W-:Y:S01]  /*124b0*/  HMMA.16816.F32.BF16 R20, R144, R36.reuse, R20 ;  /* 0x000000249014723c */ /* 0x082fe20000041814 */
[--C-:B--2---:R-:W-:Y:S07]  /*124c0*/  FFMA.FTZ R2, R30, c[0x0][0x23c], -R79.reuse ;  /* 0x00008f001e027a23 */ /* 0x104fee000001084f */
[C---:B------:R-:W-:Y:S01]  /*124d0*/  HMMA.16816.F32.BF16 R24, R64.reuse, R36, R24 ;  /* 0x000000244018723c */ /* 0x040fe20000041818 */
[C---:B------:R-:W-:Y:S01]  /*124e0*/  FMUL.FTZ R30, R0.reuse, R106 ;  /* 0x0000006a001e7220 */ /* 0x040fe20000410000 */
[----:B------:R1:W-:Y:S05]  /*124f0*/  MUFU.EX2 R175, R2 ;  /* 0x0000000200af7308 */ /* 0x0003ea0000000800 */
[C---:B------:R-:W-:Y:S02]  /*12500*/  FMUL.FTZ R36, R69.reuse, R112 ;  /* 0x0000007045247220 */ /* 0x040fe40000410000 */
[----:B------:R-:W-:Y:S03]  /*12510*/  FMUL.FTZ R37, R69, R113 ;  /* 0x0000007145257220 */ /* 0x000fe60000410000 */
[--C-:B-1----:R-:W-:Y:S02]  /*12520*/  FFMA.FTZ R2, R31, c[0x0][0x23c], -R79.reuse ;  /* 0x00008f001f027a23 */ /* 0x102fe4000001084f */
[----:B------:R-:W-:Y:S02]  /*12530*/  FMUL.FTZ R31, R0, R107 ;  /* 0x0000006b001f7220 */ /* 0x000fe40000410000 */
[----:B------:R1:W2:Y:S05]  /*12540*/  MUFU.EX2 R174, R2 ;  /* 0x0000000200ae7308 */ /* 0x0002aa0000000800 */
[-C--:B------:R-:W-:Y:S08]  /*12550*/  HMMA.16816.F32.BF16 R28, R64, R38.reuse, R28 ;  /* 0x00000026401c723c */ /* 0x080ff0000004181c */
[C---:B------:R-:W-:Y:S07]  /*12560*/  HMMA.16816.F32.BF16 R32, R144.reuse, R38, R32 ;  /* 0x000000269020723c */ /* 0x040fee0000041820 */
[C---:B------:R-:W-:Y:S02]  /*12570*/  FMUL.FTZ R38, R68.reuse, R114 ;  /* 0x0000007244267220 */ /* 0x040fe40000410000 */
[----:B------:R-:W-:Y:S03]  /*12580*/  FMUL.FTZ R39, R68, R115 ;  /* 0x0000007344277220 */ /* 0x000fe60000410000 */
[--C-:B-1----:R-:W-:Y:S01]  /*12590*/  FFMA.FTZ R2, R46, c[0x0][0x23c], -R79.reuse ;  /* 0x00008f002e027a23 */ /* 0x102fe2000001084f */
[----:B--2---:R-:W-:Y:S01]  /*125a0*/  F2FP.BF16.PACK_AB R88, R174, R175 ;  /* 0x000000afae58723e */ /* 0x004fe200000010ff */
[----:B------:R-:W-:Y:S02]  /*125b0*/  FMUL.FTZ R46, R0, R122 ;  /* 0x0000007a002e7220 */ /* 0x000fe40000410000 */
[-C--:B------:R-:W-:Y:S01]  /*125c0*/  HMMA.16816.F32.BF16 R36, R144, R52.reuse, R36 ;  /* 0x000000349024723c */ /* 0x080fe20000041824 */
[----:B------:R1:W-:Y:S02]  /*125d0*/  MUFU.EX2 R173, R2 ;  /* 0x0000000200ad7308 */ /* 0x0003e40000000800 */
[----:B-1----:R-:W-:Y:S02]  /*125e0*/  FFMA.FTZ R2, R45, c[0x0][0x23c], -R79 ;  /* 0x00008f002d027a23 */ /* 0x002fe4000001084f */
[C---:B------:R-:W-:Y:S06]  /*125f0*/  FMUL.FTZ R45, R3.reuse, R121 ;  /* 0x00000079032d7220 */ /* 0x040fec0000410000 */
[----:B------:R1:W2:Y:S02]  /*12600*/  MUFU.EX2 R172, R2 ;  /* 0x0000000200ac7308 */ /* 0x0002a40000000800 */
[--C-:B-1----:R-:W-:Y:S01]  /*12610*/  FFMA.FTZ R2, R44, c[0x0][0x23c], -R148.reuse ;  /* 0x00008f002c027a23 */ /* 0x102fe20000010894 */
[----:B--2---:R-:W-:Y:S01]  /*12620*/  F2FP.BF16.PACK_AB R90, R172, R173 ;  /* 0x000000adac5a723e */ /* 0x004fe200000010ff */
[----:B------:R-:W-:Y:S06]  /*12630*/  FMUL.FTZ R44, R3, R120 ;  /* 0x00000078032c7220 */ /* 0x000fec0000410000 */
[----:B------:R1:W-:Y:S02]  /*12640*/  MUFU.EX2 R171, R2 ;  /* 0x0000000200ab7308 */ /* 0x0003e40000000800 */
[--C-:B-1----:R-:W-:Y:S02]  /*12650*/  FFMA.FTZ R2, R43, c[0x0][0x23c], -R148.reuse ;  /* 0x00008f002b027a23 */ /* 0x102fe40000010894 */
[----:B------:R-:W-:Y:S06]  /*12660*/  FMUL.FTZ R43, R0, R119 ;  /* 0x00000077002b7220 */ /* 0x000fec0000410000 */
[----:B------:R1:W2:Y:S01]  /*12670*/  MUFU.EX2 R170, R2 ;  /* 0x0000000200aa7308 */ /* 0x0002a20000000800 */
[C---:B------:R-:W-:Y:S07]  /*12680*/  HMMA.16816.F32.BF16 R40, R64.reuse, R52, R40 ;  /* 0x000000344028723c */ /* 0x040fee0000041828 */
[C---:B------:R-:W-:Y:S02]  /*12690*/  FMUL.FTZ R52, R69.reuse, R128 ;  /* 0x0000008045347220 */ /* 0x040fe40000410000 */
[----:B------:R-:W-:Y:S03]  /*126a0*/  FMUL.FTZ R53, R69, R129 ;  /* 0x0000008145357220 */ /* 0x000fe60000410000 */
[--C-:B-1----:R-:W-:Y:S01]  /*126b0*/  FFMA.FTZ R2, R47, c[0x0][0x23c], -R148.reuse ;  /* 0x00008f002f027a23 */ /* 0x102fe20000010894 */
[----:B--2---:R-:W-:Y:S01]  /*126c0*/  F2FP.BF16.PACK_AB R89, R170, R171 ;  /* 0x000000abaa59723e */ /* 0x004fe200000010ff */
[----:B------:R-:W-:Y:S02]  /*126d0*/  FMUL.FTZ R47, R0, R123 ;  /* 0x0000007b002f7220 */ /* 0x000fe40000410000 */
[----:B------:R1:W-:Y:S05]  /*126e0*/  MUFU.EX2 R169, R2 ;  /* 0x0000000200a97308 */ /* 0x0003ea0000000800 */
[-C--:B------:R-:W-:Y:S01]  /*126f0*/  HMMA.16816.F32.BF16 R44, R64, R54.reuse, R44 ;  /* 0x00000036402c723c */ /* 0x080fe2000004182c */
[----:B-1----:R-:W-:Y:S02]  /*12700*/  FFMA.FTZ R2, R48, c[0x0][0x23c], -R148 ;  /* 0x00008f0030027a23 */ /* 0x002fe40000010894 */
[----:B------:R-:W-:Y:S02]  /*12710*/  FMUL.FTZ R48, R69, R124 ;  /* 0x0000007c45307220 */ /* 0x000fe40000410000 */
[----:B------:R1:W2:Y:S01]  /*12720*/  MUFU.EX2 R168, R2 ;  /* 0x0000000200a87308 */ /* 0x0002a20000000800 */
[----:B------:R-:W-:Y:S04]  /*12730*/  LDSM.16.MT88.4 R124, [R190+0x7800] ;  /* 0x00780000be7c783b */ /* 0x000fe80000004200 */
[C---:B------:R-:W-:Y:S07]  /*12740*/  HMMA.16816.F32.BF16 R48, R144.reuse, R54, R48 ;  /* 0x000000369030723c */ /* 0x040fee0000041830 */
[C---:B------:R-:W-:Y:S02]  /*12750*/  FMUL.FTZ R54, R68.reuse, R130 ;  /* 0x0000008244367220 */ /* 0x040fe40000410000 */
[----:B------:R-:W-:Y:S07]  /*12760*/  FMUL.FTZ R55, R68, R131 ;  /* 0x0000008344377220 */ /* 0x000fee0000410000 */
[-C--:B------:R-:W-:Y:S01]  /*12770*/  HMMA.16816.F32.BF16 R52, R144, R80.reuse, R52 ;  /* 0x000000509034723c */ /* 0x080fe20000041834 */
[--C-:B-1----:R-:W-:Y:S01]  /*12780*/  FFMA.FTZ R2, R58, c[0x0][0x23c], -R77.reuse ;  /* 0x00008f003a027a23 */ /* 0x102fe2000001084d */
[----:B--2---:R-:W-:Y:S01]  /*12790*/  F2FP.BF16.PACK_AB R91, R168, R169 ;  /* 0x000000a9a85b723e */ /* 0x004fe200000010ff */
[C---:B------:R-:W-:Y:S02]  /*127a0*/  FMUL.FTZ R58, R0.reuse, R134 ;  /* 0x00000086003a7220 */ /* 0x040fe40000410000 */
[----:B------:R1:W-:Y:S02]  /*127b0*/  MUFU.EX2 R167, R2 ;  /* 0x0000000200a77308 */ /* 0x0003e40000000800 */
[----:B-1----:R-:W-:Y:S02]  /*127c0*/  FFMA.FTZ R2, R59, c[0x0][0x23c], -R77 ;  /* 0x00008f003b027a23 */ /* 0x002fe4000001084d */
[C---:B------:R-:W-:Y:S06]  /*127d0*/  FMUL.FTZ R59, R0.reuse, R135 ;  /* 0x00000087003b7220 */ /* 0x040fec0000410000 */
[----:B------:R1:W2:Y:S01]  /*127e0*/  MUFU.EX2 R166, R2 ;  /* 0x0000000200a67308 */ /* 0x0002a20000000800 */
        /* <DEDUP_REMOVED lines=8> */
[----:B-1----:R-:W-:Y:S02]  /*12870*/  FFMA.FTZ R2, R149, c[0x0][0x23c], -R78 ;  /* 0x00008f0095027a23 */ /* 0x002fe4000001084e */
        /* <DEDUP_REMOVED lines=8> */
[-C--:B---3--:R-:W-:Y:S01]  /*12900*/  HMMA.16816.F32.BF16 R4, R80, R84.reuse, R4 ;  /* 0x000000545004723c */ /* 0x088fe20000041804 */
[--C-:B-1----:R-:W-:Y:S04]  /*12910*/  FFMA.FTZ R2, R150, c[0x0][0x23c], -R78.reuse ;  /* 0x00008f0096027a23 */ /* 0x102fe8000001084e */
[----:B------:R1:W3:Y:S03]  /*12920*/  MUFU.EX2 R135, R2 ;  /* 0x0000000200877308 */ /* 0x0002e60000000800 */
        /* <DEDUP_REMOVED lines=13> */
[-C--:B----4-:R-:W-:Y:S08]  /*12a00*/  HMMA.16816.F32.BF16 R36, R80, R96.reuse, R36 ;  /* 0x000000605024723c */ /* 0x090ff00000041824 */
        /* <DEDUP_REMOVED lines=13> */
[----:B------:R-:W-:Y:S02]  /*12ae0*/  F2FP.BF16.PACK_AB R80, R166, R167 ;  /* 0x000000a7a650723e */ /* 0x000fe400000010ff */
[----:B---3--:R-:W-:Y:S03]  /*12af0*/  F2FP.BF16.PACK_AB R81, R135, R163 ;  /* 0x000000a38751723e */ /* 0x008fe600000010ff */
[----:B-1----:R-:W-:Y:S01]  /*12b00*/  F2FP.BF16.PACK_AB R82, R161, R162 ;  /* 0x000000a2a152723e */ /* 0x002fe200000010ff */
[--C-:B----4-:R-:W-:Y:S01]  /*12b10*/  FFMA.FTZ R2, R157, c[0x0][0x23c], -R79.reuse ;  /* 0x00008f009d027a23 */ /* 0x110fe2000001084f */
[----:B-----5:R-:W-:Y:S01]  /*12b20*/  F2FP.BF16.PACK_AB R83, R159, R160 ;  /* 0x000000a09f53723e */ /* 0x020fe200000010ff */
[----:B------:R-:W-:Y:S06]  /*12b30*/  MUFU.EX2 R157, R74 ;  /* 0x0000004a009d7308 */ /* 0x000fec0000000800 */
[-C--:B------:R-:W-:Y:S04]  /*12b40*/  HMMA.16816.F32.BF16 R4, R80, R92.reuse, R4 ;  /* 0x0000005c5004723c */ /* 0x080fe80000041804 */
[----:B------:R1:W-:Y:S02]  /*12b50*/  MUFU.EX2 R134, R2 ;  /* 0x0000000200867308 */ /* 0x0003e40000000800 */
[--C-:B-1----:R-:W-:Y:S08]  /*12b60*/  FFMA.FTZ R2, R156, c[0x0][0x23c], -R79.reuse ;  /* 0x00008f009c027a23 */ /* 0x102ff0000001084f */
[----:B------:R1:W3:Y:S02]  /*12b70*/  MUFU.EX2 R133, R2 ;  /* 0x0000000200857308 */ /* 0x0002e40000000800 */
[----:B-1----:R-:W-:Y:S01]  /*12b80*/  FFMA.FTZ R2, R155, c[0x0][0x23c], -R79 ;  /* 0x00008f009b027a23 */ /* 0x002fe2000001084f */
[----:B---3--:R-:W-:Y:S07]  /*12b90*/  F2FP.BF16.PACK_AB R84, R133, R134 ;  /* 0x000000868554723e */ /* 0x008fee00000010ff */
        /* <DEDUP_REMOVED lines=11> */
[--C-:B-1----:R-:W-:Y:S01]  /*12c50*/  FFMA.FTZ R2, R219, c[0x0][0x23c], -R77.reuse ;  /* 0x00008f00db027a23 */ /* 0x102fe2000001084d */
[----:B---3--:R-:W-:Y:S07]  /*12c60*/  F2FP.BF16.PACK_AB R87, R155, R156 ;  /* 0x0000009c9b57723e */ /* 0x008fee00000010ff */
        /* <DEDUP_REMOVED lines=39> */
[--C-:B-1----:R-:W-:Y:S02]  /*12ee0*/  FFMA.FTZ R2, R213, c[0x0][0x23c], -R79.reuse ;  /* 0x00008f00d5027a23 */ /* 0x102fe4000001084f */
[----:B------:R-:W-:Y:S02]  /*12ef0*/  IMAD.MOV.U32 R213, RZ, RZ, R212 ;  /* 0x000000ffffd57224 */ /* 0x000fe400078e00d4 */
        /* <DEDUP_REMOVED lines=97> */
.L_x_1923:
[----:B------:R-:W1:Y:S01]  /*13510*/  SHFL.BFLY PT, R0, R240, 0x2, 0x1f ;  /* 0x0c401f00f0007f89 */ /* 0x000e6200000e0000 */
[----:B------:R-:W-:Y:S01]  /*13520*/  ISETP.NE.AND P0, PT, R252, -0x1, PT ;  /* 0xfffffffffc00780c */ /* 0x000fe20003f05270 */
[----:B------:R-:W2:Y:S01]  /*13530*/  LDC.U8 R44, c[0x0][0x329] ;  /* 0x0000ca40ff2c7b82 */ /* 0x000ea20000000000 */
[----:B------:R-:W-:Y:S01]  /*13540*/  BSSY B0, `(.L_x_1927) ;  /* 0x0000127000007945 */ /* 0x000fe20003800000 */
[----:B------:R-:W3:Y:S04]  /*13550*/  SHFL.BFLY PT, R2, R241, 0x2, 0x1f ;  /* 0x0c401f00f1027f89 */ /* 0x000ee800000e0000 */
[----:B------:R-:W4:Y:S04]  /*13560*/  SHFL.BFLY PT, R5, R243, 0x2, 0x1f ;  /* 0x0c401f00f3057f89 */ /* 0x000f2800000e0000 */
[----:B------:R-:W5:Y:S04]  /*13570*/  SHFL.BFLY PT, R4, R242, 0x2, 0x1f ;  /* 0x0c401f00f2047f89 */ /* 0x000f6800000e0000 */
[----:B------:R-:W2:Y:S04]  /*13580*/  S2R R62, SR_CTAID.Y ;  /* 0x00000000003e7919 */ /* 0x000ea80000002600 */
        /* <DEDUP_REMOVED lines=8> */
[----:B--2---:R-:W-:-:S03]  /*13610*/  @!P0 SHF.R.S32.HI R10, RZ, 0x1f, R62 ;  /* 0x0000001fff0a8819 */ /* 0x004fc6000001143e */
[----:B------:R-:W2:Y:S01]  /*13620*/  SHFL.BFLY PT, R6, R4, 0x1, 0x1f ;  /* 0x0c201f0004067f89 */ /* 0x000ea200000e0000 */
[----:B------:R-:W-:Y:S01]  /*13630*/  SHF.R.S32.HI R42, RZ, 0x1f, R61 ;  /* 0x0000001fff2a7819 */ /* 0x000fe2000001143d */
[----:B------:R-:W-:Y:S02]  /*13640*/  @!P0 IMAD R10, R10, c[0x0][0x1e0], RZ ;  /* 0x000078000a0a8a24 */ /* 0x000fe400078e02ff */
[----:B-1----:R-:W-:Y:S01]  /*13650*/  FADD.FTZ R38, R0, R3 ;  /* 0x0000000300267221 */ /* 0x002fe20000010000 */
[----:B------:R-:W-:Y:S01]  /*13660*/  MOV R0, 0x3f800000 ;  /* 0x3f80000000007802 */ /* 0x000fe20000000f00 */
[----:B---3--:R-:W-:-:S03]  /*13670*/  FADD.FTZ R39, R2, R8 ;  /* 0x0000000802277221 */ /* 0x008fc60000010000 */
[----:B------:R-:W-:Y:S01]  /*13680*/  FSETP.NE.FTZ.AND P3, PT, R38, RZ, PT ;  /* 0x000000ff2600720b */ /* 0x000fe20003f75000 */
[----:B------:R-:W-:Y:S01]  /*13690*/  @P0 IMAD.WIDE.U32 R2, R252, c[0x0][0x1e8], RZ ;  /* 0x00007a00fc020a25 */ /* 0x000fe200078e00ff */
[----:B------:R-:W-:-:S03]  /*136a0*/  FSETP.NE.FTZ.AND P6, PT, R39, RZ, PT ;  /* 0x000000ff2700720b */ /* 0x000fc60003fd5000 */
[----:B----4-:R-:W-:Y:S01]  /*136b0*/  FADD.FTZ R40, R5, R7 ;  /* 0x0000000705287221 */ /* 0x010fe20000010000 */
        /* <DEDUP_REMOVED lines=8> */
[----:B--2---:R-:W-:Y:S02]  /*13740*/  FADD.FTZ R41, R4, R6 ;  /* 0x0000000604297221 */ /* 0x004fe40000010000 */
        /* <DEDUP_REMOVED lines=28> */
[C---:B--2---:R-:W-:Y:S01]  /*13910*/  FMUL.FTZ R82, R3.reuse, R82 ;  /* 0x0000005203527220 */ /* 0x044fe20000410000 */
        /* <DEDUP_REMOVED lines=24> */
[-C--:B------:R-:W-:Y:S01]  /*13aa0*/  LEA.HI R3, R42, R61.reuse, RZ, 0x2 ;  /* 0x0000003d2a037211 */ /* 0x080fe200078f10ff */
[----:B---3--:R-:W-:Y:S01]  /*13ab0*/  FMUL.FTZ R84, R2, R84 ;  /* 0x0000005402547220 */ /* 0x008fe20000410000 */
[----:B------:R-:W-:Y:S01]  /*13ac0*/  LEA.HI R42, R42, R61, RZ, 0x5 ;  /* 0x0000003d2a2a7211 */ /* 0x000fe200078f28ff */
[C---:B------:R-:W-:Y:S01]  /*13ad0*/  FMUL.FTZ R14, R2.reuse, R85 ;  /* 0x00000055020e7220 */ /* 0x040fe20000410000 */
[----:B------:R-:W-:Y:S01]  /*13ae0*/  SHF.R.S32.HI R6, RZ, 0x2, R3 ;  /* 0x00000002ff067819 */ /* 0x000fe20000011403 */
[C---:B------:R-:W-:Y:S01]  /*13af0*/  FMUL.FTZ R88, R2.reuse, R88 ;  /* 0x0000005802587220 */ /* 0x040fe20000410000 */
[----:B------:R-:W-:Y:S01]  /*13b00*/  SHF.R.S32.HI R37, RZ, 0x5, R42 ;  /* 0x00000005ff257819 */ /* 0x000fe2000001142a */
        /* <DEDUP_REMOVED lines=57> */
[----:B------:R-:W-:Y:S02]  /*13ea0*/  MOV R6, 0xfffffff0 ;  /* 0xfffffff000067802 */ /* 0x000fe40000000f00 */
[----:B------:R-:W-:Y:S02]  /*13eb0*/  LEA R2, R2, R3, 0x1 ;  /* 0x0000000302027211 */ /* 0x000fe400078e08ff */
[----:B------:R-:W-:-:S02]  /*13ec0*/  R2P PR, R0, 0x6 ;  /* 0x0000000600007804 */ /* 0x000fc40000000000 */
[----:B------:R-:W-:Y:S02]  /*13ed0*/  SHF.L.U32 R2, R2, 0x1, RZ ;  /* 0x0000000102027819 */ /* 0x000fe400000006ff */
[----:B------:R-:W-:Y:S02]  /*13ee0*/  SEL R6, R6, 0x10, !P0 ;  /* 0x0000001006067807 */ /* 0x000fe40004000000 */
[C---:B------:R-:W-:Y:S01]  /*13ef0*/  IADD3 R0, R2.reuse, 0x40, RZ ;  /* 0x0000004002007810 */ /* 0x040fe20007ffe0ff */
[----:B------:R1:W-:Y:S01]  /*13f00*/  STS [R2], R7 ;  /* 0x0000000702007388 */ /* 0x0003e20000000800 */
[----:B------:R-:W-:Y:S01]  /*13f10*/  F2FP.BF16.PACK_AB R12, R135, R12 ;  /* 0x0000000c870c723e */ /* 0x000fe200000010ff */
[C---:B------:R-:W-:Y:S01]  /*13f20*/  IMAD.IADD R3, R2.reuse, 0x1, R6 ;  /* 0x0000000102037824 */ /* 0x040fe200078e0206 */
[----:B------:R-:W-:Y:S01]  /*13f30*/  F2FP.BF16.PACK_AB R8, R139, R8 ;  /* 0x000000088b08723e */ /* 0x000fe200000010ff */
[----:B------:R2:W-:Y:S02]  /*13f40*/  STS [R2+0x400], R5 ;  /* 0x0004000502007388 */ /* 0x0005e40000000800 */
[----:B------:R-:W-:-:S02]  /*13f50*/  @P2 IADD3 R0, R2, -0x40, RZ ;  /* 0xffffffc002002810 */ /* 0x000fc40007ffe0ff */
[----:B------:R3:W-:Y:S04]  /*13f60*/  STS [R3], R4 ;  /* 0x0000000403007388 */ /* 0x0007e80000000800 */
[----:B------:R4:W-:Y:S04]  /*13f70*/  STS [R3+0x400], R13 ;  /* 0x0004000d03007388 */ /* 0x0009e80000000800 */
[----:B------:R5:W-:Y:S04]  /*13f80*/  STS [R2+0x2000], R14 ;  /* 0x0020000e02007388 */ /* 0x000be80000000800 */
[----:B------:R5:W-:Y:S04]  /*13f90*/  STS [R2+0x2400], R15 ;  /* 0x0024000f02007388 */ /* 0x000be80000000800 */
[----:B------:R-:W-:Y:S01]  /*13fa0*/  STS [R3+0x2000], R22 ;  /* 0x0020001603007388 */ /* 0x000fe20000000800 */
[----:B-1----:R-:W-:-:S03]  /*13fb0*/  MOV R7, 0x20 ;  /* 0x0000002000077802 */ /* 0x002fc60000000f00 */
[----:B------:R1:W-:Y:S01]  /*13fc0*/  STS [R3+0x2400], R21 ;  /* 0x0024001503007388 */ /* 0x0003e20000000800 */
[----:B------:R-:W-:Y:S02]  /*13fd0*/  SEL R7, R7, 0xffffffe0, !P1 ;  /* 0xffffffe007077807 */ /* 0x000fe40004800000 */
[----:B------:R-:W-:Y:S02]  /*13fe0*/  ISETP.NE.AND P1, PT, R44, RZ, PT ;  /* 0x000000ff2c00720c */ /* 0x000fe40003f25270 */
[-C--:B--2---:R-:W-:Y:S02]  /*13ff0*/  IADD3 R5, R2, R7.reuse, RZ ;  /* 0x0000000702057210 */ /* 0x084fe40007ffe0ff */
[----:B---3--:R-:W-:Y:S01]  /*14000*/  IADD3 R4, R3, R7, RZ ;  /* 0x0000000703047210 */ /* 0x008fe20007ffe0ff */
[----:B----4-:R-:W2:Y:S02]  /*14010*/  LDC.U8 R13, c[0x0][0x328] ;  /* 0x0000ca00ff0d7b82 */ /* 0x010ea40000000000 */
[----:B------:R-:W-:Y:S01]  /*14020*/  STS [R5], R20 ;  /* 0x0000001405007388 */ /* 0x000fe20000000800 */
[----:B-----5:R-:W-:-:S03]  /*14030*/  MOV R14, 0x7f800000 ;  /* 0x7f800000000e7802 */ /* 0x020fc60000000f00 */
[----:B------:R-:W-:Y:S01]  /*14040*/  STS [R5+0x400], R19 ;  /* 0x0004001305007388 */ /* 0x000fe20000000800 */
[----:B------:R-:W-:-:S03]  /*14050*/  IADD3 R2, R7, 0x400, R0 ;  /* 0x0000040007027810 */ /* 0x000fc60007ffe000 */
[----:B------:R-:W-:Y:S01]  /*14060*/  STS [R4], R17 ;  /* 0x0000001104007388 */ /* 0x000fe20000000800 */
[----:B------:R-:W-:-:S03]  /*14070*/  MOV R15, 0x7f800000 ;  /* 0x7f800000000f7802 */ /* 0x000fc60000000f00 */
[----:B------:R3:W-:Y:S01]  /*14080*/  STS [R4+0x400], R16 ;  /* 0x0004001004007388 */ /* 0x0007e20000000800 */
[----:B-1----:R-:W-:-:S03]  /*14090*/  IADD3 R3, R7, R0, RZ ;  /* 0x0000000007037210 */ /* 0x002fc60007ffe0ff */
[----:B------:R-:W-:Y:S04]  /*140a0*/  STS [R5+0x2000], R18 ;  /* 0x0020001205007388 */ /* 0x000fe80000000800 */
[----:B------:R1:W-:Y:S01]  /*140b0*/  STS [R5+0x2400], R24 ;  /* 0x0024001805007388 */ /* 0x0003e20000000800 */
[----:B--2---:R-:W-:-:S03]  /*140c0*/  ISETP.NE.AND P2, PT, R13, RZ, PT ;  /* 0x000000ff0d00720c */ /* 0x004fc60003f45270 */
[----:B------:R-:W-:Y:S01]  /*140d0*/  STS [R4+0x2000], R23 ;  /* 0x0020001704007388 */ /* 0x000fe20000000800 */
[----:B------:R-:W-:Y:S02]  /*140e0*/  MOV R13, 0x7f800000 ;  /* 0x7f800000000d7802 */ /* 0x000fe40000000f00 */
[----:B------:R-:W-:Y:S01]  /*140f0*/  ISETP.NE.OR P0, PT, R44, RZ, !P2 ;  /* 0x000000ff2c00720c */ /* 0x000fe20005705670 */
[----:B------:R2:W-:Y:S04]  /*14100*/  STS [R4+0x2400], R32 ;  /* 0x0024002004007388 */ /* 0x0005e80000000800 */
[----:B------:R-:W-:Y:S04]  /*14110*/  STS [R0], R31 ;  /* 0x0000001f00007388 */ /* 0x000fe80000000800 */
[----:B------:R-:W-:Y:S01]  /*14120*/  STS [R0+0x400], R30 ;  /* 0x0004001e00007388 */ /* 0x000fe20000000800 */
[----:B---3--:R-:W-:-:S03]  /*14130*/  MOV R16, 0x7f800000 ;  /* 0x7f80000000107802 */ /* 0x008fc60000000f00 */
[----:B------:R-:W3:Y:S01]  /*14140*/  S2R R17, SR_CTAID.Z ;  /* 0x0000000000117919 */ /* 0x000ee20000002700 */
[C---:B-1----:R-:W-:Y:S01]  /*14150*/  IADD3 R5, R6.reuse, R2, RZ ;  /* 0x0000000206057210 */ /* 0x042fe20007ffe0ff */
[----:B------:R-:W-:Y:S02]  /*14160*/  IMAD.IADD R2, R6, 0x1, R0 ;  /* 0x0000000106027824 */ /* 0x000fe400078e0200 */
        /* <DEDUP_REMOVED lines=23> */
[----:B-1----:R-:W-:Y:S01]  /*142e0*/  @P5 MUFU.LG2 R10, R40 ;  /* 0x00000028000a5308 */ /* 0x002fe20000000c00 */
[----:B--2---:R-:W-:-:S07]  /*142f0*/  CS2R R2, SRZ ;  /* 0x0000000000027805 */ /* 0x004fce000001ff00 */
[----:B------:R-:W1:Y:S01]  /*14300*/  @P6 MUFU.LG2 R11, R39 ;  /* 0x00000027000b6308 */ /* 0x000e620000000c00 */
[----:B----4-:R-:W-:Y:S01]  /*14310*/  @!P1 MOV R0, c[0x0][0x214] ;  /* 0x0000850000009a02 */ /* 0x010fe20000000f00 */
[----:B-----5:R-:W2:Y:S03]  /*14320*/  S2R R8, SR_CTAID.X ;  /* 0x0000000000087919 */ /* 0x020ea60000002500 */
[----:B------:R-:W-:Y:S01]  /*14330*/  @!P1 SEL R4, R0, c[0x0][0x234], !P2 ;  /* 0x00008d0000049a07 */ /* 0x000fe20005000000 */
[----:B------:R-:W-:Y:S01]  /*14340*/  @P1 IMAD.MOV.U32 R0, RZ, RZ, 0x1 ;  /* 0x00000001ff001424 */ /* 0x000fe200078e00ff */
[----:B------:R-:W-:Y:S01]  /*14350*/  ISETP.NE.OR P2, PT, R252, -0x1, P0 ;  /* 0xfffffffffc00780c */ /* 0x000fe20000745670 */
[----:B------:R4:W4:Y:S01]  /*14360*/  LDS.128 R20, [R211] ;  /* 0x00000000d3147984 */ /* 0x0009220000000c00 */
[----:B------:R-:W-:Y:S01]  /*14370*/  @P1 MOV R5, c[0x0][0x210] ;  /* 0x0000840000051a02 */ /* 0x000fe20000000f00 */
[----:B------:R-:W-:Y:S01]  /*14380*/  @!P1 IMAD R0, R4, c[0x0][0x1c0], RZ ;  /* 0x0000700004009a24 */ /* 0x000fe200078e02ff */
[----:B------:R-:W5:Y:S01]  /*14390*/  @P4 MUFU.LG2 R9, R41 ;  /* 0x0000002900094308 */ /* 0x000f620000000c00 */
[----:B------:R4:W4:Y:S01]  /*143a0*/  LDS.128 R24, [R211+0x800] ;  /* 0x00080000d3187984 */ /* 0x0009220000000c00 */
[----:B------:R-:W-:Y:S01]  /*143b0*/  @!P1 MOV R5, 0x1 ;  /* 0x0000000100059802 */ /* 0x000fe20000000f00 */
[----:B------:R-:W-:-:S02]  /*143c0*/  IMAD R0, R62, R0, RZ ;  /* 0x000000003e007224 */ /* 0x000fc400078e02ff */
[----:B------:R4:W4:Y:S03]  /*143d0*/  LDS.128 R28, [R211+0x1000] ;  /* 0x00100000d31c7984 */ /* 0x0009260000000c00 */
[----:B------:R-:W-:Y:S01]  /*143e0*/  SEL R0, R0, RZ, P0 ;  /* 0x000000ff00007207 */ /* 0x000fe20000000000 */
[----:B------:R4:W4:Y:S01]  /*143f0*/  LDS.128 R32, [R211+0x1800] ;  /* 0x00180000d3207984 */ /* 0x0009220000000c00 */
[----:B------:R-:W-:Y:S01]  /*14400*/  @!P2 IMAD R252, R62, c[0x0][0x214], RZ ;  /* 0x000085003efcaa24 */ /* 0x000fe200078e02ff */
[----:B------:R-:W-:Y:S01]  /*14410*/  LOP3.LUT P2, RZ, R7, 0x3, RZ, 0xc0, !PT ;  /* 0x0000000307ff7812 */ /* 0x000fe2000784c0ff */
[----:B-1----:R-:W-:Y:S01]  /*14420*/  @P6 FMUL.FTZ R7, R11, 0.69314718246459960938 ;  /* 0x3f3172180b076820 */ /* 0x002fe20000410000 */
[----:B------:R1:W1:Y:S01]  /*14430*/  LDS.128 R44, [R211+0x2000] ;  /* 0x00200000d32c7984 */ /* 0x0002620000000c00 */
[--C-:B------:R-:W-:Y:S01]  /*14440*/  @!P0 IMAD.MOV.U32 R2, RZ, RZ, R252.reuse ;  /* 0x000000ffff028224 */ /* 0x100fe200078e00fc */
[----:B------:R-:W-:Y:S01]  /*14450*/  @!P0 SHF.R.S32.HI R3, RZ, 0x1f, R252 ;  /* 0x0000001fff038819 */ /* 0x000fe200000114fc */
[----:B---3--:R-:W-:Y:S01]  /*14460*/  IMAD R0, R17, R4, R0 ;  /* 0x0000000411007224 */ /* 0x008fe200078e0200 */
[----:B------:R3:W1:Y:S01]  /*14470*/  LDS.128 R48, [R211+0x2800] ;  /* 0x00280000d3307984 */ /* 0x0006620000000c00 */
[----:B--2---:R-:W-:-:S02]  /*14480*/  IMAD R6, R8, R5, RZ ;  /* 0x0000000508067224 */ /* 0x004fc400078e02ff */
[----:B-----5:R-:W-:Y:S01]  /*14490*/  @P4 FMUL.FTZ R4, R9, 0.69314718246459960938 ;  /* 0x3f31721809044820 */ /* 0x020fe20000410000 */
[----:B------:R3:W2:Y:S01]  /*144a0*/  LDS.128 R52, [R211+0x3000] ;  /* 0x00300000d3347984 */ /* 0x0006a20000000c00 */
[----:B------:R-:W-:Y:S01]  /*144b0*/  @P6 FFMA.FTZ R15, R72, c[0x0][0x238], R7 ;  /* 0x00008e00480f6a23 */ /* 0x000fe20000010007 */
[----:B------:R-:W-:Y:S01]  /*144c0*/  SHF.L.U32 R8, R6, 0x7, RZ ;  /* 0x0000000706087819 */ /* 0x000fe200000006ff */
[----:B------:R-:W-:Y:S01]  /*144d0*/  @P5 FMUL.FTZ R6, R10, 0.69314718246459960938 ;  /* 0x3f3172180a065820 */ /* 0x000fe20000410000 */
[----:B------:R3:W1:Y:S01]  /*144e0*/  LDS.128 R56, [R211+0x3800] ;  /* 0x00380000d3387984 */ /* 0x0006620000000c00 */
[----:B------:R-:W-:Y:S01]  /*144f0*/  @P4 FFMA.FTZ R14, R70, c[0x0][0x238], R4 ;  /* 0x00008e00460e4a23 */ /* 0x000fe20000010004 */
        /* <DEDUP_REMOVED lines=43> */
.L_x_1928:
[----:B------:R-:W-:Y:S05]  /*147b0*/  BSYNC B0 ;  /* 0x0000000000007941 */ /* 0x000fea0003800000 */
.L_x_1927:
[----:B---3--:R-:W3:Y:S01]  /*147c0*/  LDL.LU.64 R4, [R1+0x8] ;  /* 0x0000080001047983 */ /* 0x008ee20000300a00 */
[C---:B------:R-:W-:Y:S01]  /*147d0*/  IADD3 R2, P0, R250.reuse, R43, RZ ;  /* 0x0000002bfa027210 */ /* 0x040fe20007f1e0ff */
[----:B------:R-:W-:Y:S01]  /*147e0*/  BSSY B0, `(.L_x_1929) ;  /* 0x0000012000007945 */ /* 0x000fe20003800000 */
[----:B------:R-:W-:-:S02]  /*147f0*/  ISETP.GE.AND P1, PT, R250, c[0x0][0x220], PT ;  /* 0x00008800fa007a0c */ /* 0x000fc40003f26270 */
[----:B------:R-:W-:Y:S01]  /*14800*/  SHF.R.S32.HI R0, RZ, 0x1f, R17 ;  /* 0x0000001fff007819 */ /* 0x000fe20000011411 */
[----:B------:R-:W-:-:S04]  /*14810*/  IMAD.X R3, R251, 0x1, R60, P0 ;  /* 0x00000001fb037824 */ /* 0x000fc800000e063c */
[----:B------:R-:W-:Y:S02]  /*14820*/  IMAD R0, R0, c[0x0][0x1f0], RZ ;  /* 0x00007c0000007a24 */ /* 0x000fe400078e02ff */
[----:B------:R-:W-:-:S04]  /*14830*/  IMAD.WIDE.U32 R8, R17, c[0x0][0x1f0], R2 ;  /* 0x00007c0011087a25 */ /* 0x000fc800078e0002 */
[----:B------:R-:W-:-:S05]  /*14840*/  IMAD R0, R17, c[0x0][0x1f4], R0 ;  /* 0x00007d0011007a24 */ /* 0x000fca00078e0200 */
[----:B------:R-:W-:Y:S02]  /*14850*/  IADD3 R7, R0, R9, RZ ;  /* 0x0000000900077210 */ /* 0x000fe40007ffe0ff */
[----:B---3--:R-:W-:-:S13]  /*14860*/  ISETP.GE.OR P0, PT, R4, R247, P1 ;  /* 0x000000f70400720c */ /* 0x008fda0000f06670 */
        /* <DEDUP_REMOVED lines=9> */
.L_x_1930:
[----:B------:R-:W-:Y:S05]  /*14900*/  BSYNC B0 ;  /* 0x0000000000007941 */ /* 0x000fea0003800000 */
.L_x_1929:
        /* <DEDUP_REMOVED lines=15> */
.L_x_1932:
[----:B------:R-:W-:Y:S05]  /*14a00*/  BSYNC B0 ;  /* 0x0000000000007941 */ /* 0x000fea0003800000 */
.L_x_1931:
        /* <DEDUP_REMOVED lines=15> */
.L_x_1934:
[----:B------:R-:W-:Y:S05]  /*14b00*/  BSYNC B0 ;  /* 0x0000000000007941 */ /* 0x000fea0003800000 */
.L_x_1933:
        /* <DEDUP_REMOVED lines=15> */
.L_x_1936:
[----:B------:R-:W-:Y:S05]  /*14c00*/  BSYNC B0 ;  /* 0x0000000000007941 */ /* 0x000fea0003800000 */
.L_x_1935:
        /* <DEDUP_REMOVED lines=15> */
.L_x_1938:
[----:B------:R-:W-:Y:S05]  /*14d00*/  BSYNC B0 ;  /* 0x0000000000007941 */ /* 0x000fea0003800000 */
.L_x_1937:
[----:B------:R-:W5:Y:S01]  /*14d10*/  LDL.LU R0, [R1+0x40] ;  /* 0x0000400001007983 */ /* 0x000f620000300800 */
[----:B------:R-:W-:Y:S01]  /*14d20*/  BSSY B0, `(.L_x_1939) ;  /* 0x000000e000007945 */ /* 0x000fe20003800000 */
[----:B-----5:R-:W-:-:S13]  /*14d30*/  ISETP.GE.OR P0, PT, R0, R247, P1 ;  /* 0x000000f70000720c */ /* 0x020fda0000f06670 */
        /* <DEDUP_REMOVED lines=12> */
.L_x_1940:
[----:B------:R-:W-:Y:S05]  /*14e00*/  BSYNC B0 ;  /* 0x0000000000007941 */ /* 0x000fea0003800000 */
.L_x_1939:
        /* <DEDUP_REMOVED lines=15> */
.L_x_1942:
[----:B------:R-:W-:Y:S05]  /*14f00*/  BSYNC B0 ;  /* 0x0000000000007941 */ /* 0x000fea0003800000 */
.L_x_1941:
[----:B------:R-:W5:Y:S02]  /*14f10*/  LDL.LU R0, [R1+0x38] ;  /* 0x0000380001007983 */ /* 0x000f640000300800 */
[----:B-----5:R-:W-:-:S13]  /*14f20*/  ISETP.GE.OR P0, PT, R0, R247, P1 ;  /* 0x000000f70000720c */ /* 0x020fda0000f06670 */
[----:B------:R-:W-:Y:S05]  /*14f30*/  @P0 EXIT ;  /* 0x000000000000094d */ /* 0x000fea0003800000 */
[----:B------:R-:W-:Y:S01]  /*14f40*/  IADD3 R6, P0, R248, 0x70, RZ ;  /* 0x00000070f8067810 */ /* 0x000fe20007f1e0ff */
[----:B------:R-:W-:Y:S01]  /*14f50*/  IMAD.MOV.U32 R2, RZ, RZ, R8 ;  /* 0x000000ffff027224 */ /* 0x000fe200078e0008 */
[----:B------:R-:W-:-:S03]  /*14f60*/  MOV R3, R7 ;  /* 0x0000000700037202 */ /* 0x000fc60000000f00 */
[----:B------:R-:W-:Y:S02]  /*14f70*/  IMAD.X R0, RZ, RZ, R249, P0 ;  /* 0x000000ffff007224 */ /* 0x000fe400000e06f9 */
[----:B-1-3--:R-:W-:-:S04]  /*14f80*/  IMAD.WIDE.U32 R4, R6, c[0x0][0x1e8], R2 ;  /* 0x00007a0006047a25 */ /* 0x00afc800078e0002 */
[----:B------:R-:W-:Y:S01]  /*14f90*/  IMAD R0, R0, c[0x0][0x1e8], RZ ;  /* 0x00007a0000007a24 */ /* 0x000fe200078e02ff */
[----:B------:R-:W-:-:S03]  /*14fa0*/  LEA R2, P0, R4, c[0x0][0x1d0], 0x1 ;  /* 0x0000740004027a11 */ /* 0x000fc600078008ff */
[----:B------:R-:W-:-:S05]  /*14fb0*/  IMAD R0, R6, c[0x0][0x1ec], R0 ;  /* 0x00007b0006007a24 */ /* 0x000fca00078e0200 */
[----:B------:R-:W-:-:S04]  /*14fc0*/  IADD3 R0, R0, R5, RZ ;  /* 0x0000000500007210 */ /* 0x000fc80007ffe0ff */
[----:B------:R-:W-:-:S05]  /*14fd0*/  LEA.HI.X R3, R4, c[0x0][0x1d4], R0, 0x1, P0 ;  /* 0x0000750004037a11 */ /* 0x000fca00000f0c00 */
[----:B------:R-:W-:Y:S01]  /*14fe0*/  STG.E.128 [R2.64], R56 ;  /* 0x0000003802007986 */ /* 0x000fe2000c101d06 */
[----:B------:R-:W-:Y:S05]  /*14ff0*/  EXIT ;  /* 0x000000000000794d */ /* 0x000fea0003800000 */
.L_x_1943:
        /* <DEDUP_REMOVED lines=16> */
.L_x_2141:


//--------------------- .text._ZN5flash16flash_fwd_kernelI23Flash_fwd_kernel_traitsILi64ELi128ELi64ELi4ELb0ELb0EN7cutlass10bfloat16_tE19Flash_kernel_traitsILi64ELi128ELi64ELi4ES3_EELb1ELb0ELb1ELb1ELb0ELb0ELb0ELb1EEEvNS_16Flash_fwd_paramsE --------------------------
	.section	.text._ZN5flash16flash_fwd_kernelI23Flash_fwd_kernel_traitsILi64ELi128ELi64ELi4ELb0ELb0EN7cutlass10bfloat16_tE19Flash_kernel_traitsILi64ELi128ELi64ELi4ES3_EELb1ELb0ELb1ELb1ELb0ELb0ELb0ELb1EEEvNS_16Flash_fwd_paramsE,"ax",@progbits
	.sectioninfo	@"SHI_REGISTERS=255"
	.align	128
        .global         _ZN5flash16flash_fwd_kernelI23Flash_fwd_kernel_traitsILi64ELi128ELi64ELi4ELb0ELb0EN7cutlass10bfloat16_tE19Flash_kernel_traitsILi64ELi128ELi64ELi4ES3_EELb1ELb0ELb1ELb1ELb0ELb0ELb0ELb1EEEvNS_16Flash_fwd_paramsE
        .type           _ZN5flash16flash_fwd_kernelI23Flash_fwd_kernel_traitsILi64ELi128ELi64ELi4ELb0ELb0EN7cutlass10bfloat16_tE19Flash_kernel_traitsILi64ELi128ELi64ELi4ES3_EELb1ELb0ELb1ELb1ELb0ELb0ELb0ELb1EEEvNS_16Flash_fwd_paramsE,@function
        .size           _ZN5flash16flash_fwd_kernelI23Flash_fwd_kernel_traitsILi64ELi128ELi64ELi4ELb0ELb0EN7cutlass10bfloat16_tE19Flash_kernel_traitsILi64ELi128ELi64ELi4ES3_EELb1ELb0ELb1ELb1ELb0ELb0ELb0ELb1EEEvNS_16Flash_fwd_paramsE,(.L_x_2142 - _ZN5flash16flash_fwd_kernelI23Flash_fwd_kernel_traitsILi64ELi128ELi64ELi4ELb0ELb0EN7cutlass10bfloat16_tE19Flash_kernel_traitsILi64ELi128ELi64ELi4ES3_EELb1ELb0ELb1ELb1ELb0ELb0ELb0ELb1EEEvNS_16Flash_fwd_paramsE)
        .other          _ZN5flash16flash_fwd_kernelI23Flash_fwd_kernel_traitsILi64ELi128ELi64ELi4ELb0ELb0EN7cutlass10bfloat16_tE19Flash_kernel_traitsILi64ELi128ELi64ELi4ES3_EELb1ELb0ELb1ELb1ELb0ELb0ELb0ELb1EEEvNS_16Flash_fwd_paramsE,@"STO_CUDA_ENTRY STV_DEFAULT"
_ZN5flash16flash_fwd_kernelI23Flash_fwd_kernel_traitsILi64ELi128ELi64ELi4ELb0ELb0EN7cutlass10bfloat16_tE19Flash_kernel_traitsILi64ELi128ELi64ELi4ES3_EELb1ELb0ELb1ELb1ELb0ELb0ELb0ELb1EEEvNS_16Flash_fwd_paramsE:
.text._ZN5flash16flash_fwd_kernelI23Flash_fwd_kernel_traitsILi64ELi128ELi64ELi4ELb0ELb0EN7cutlass10bfloat16_tE19Flash_kernel_traitsILi64ELi128ELi64ELi4ES3_EELb1ELb0ELb1ELb1ELb0ELb0ELb0ELb1EEEvNS_16Flash_fwd_paramsE:
        /* <DEDUP_REMOVED lines=24> */
[----:B------:R-:W-:Y:S01]  /*0180*/  UISETP.NE.U32.AND UP0, UPT, URZ, UR4, UPT ;  /* 0x000000043f00728c */ /* 0x000fe2000bf05070 */
[----:B------:R-:W-:Y:S01]  /*0190*/  PLOP3.LUT P2, PT, PT, PT, UP2, 0x80, 0x0 ;  /* 0x000000000000781c */ /* 0x000fe20003f4f028 */
[----:B------:R-:W-:Y:S02]  /*01a0*/  ULDC.U8 UR9, c[0x0][0x312] ;  /* 0x0000c48000097ab9 */ /* 0x000fe40000000000 */
[----:B------:R-:W-:Y:S02]  /*01b0*/  UISETP.NE.AND.EX UP0, UPT, URZ, UR5, UPT, UP0 ;  /* 0x000000053f00728c */ /* 0x000fe4000bf05300 */
[----:B------:R-:W-:Y:S02]  /*01c0*/  UISETP.NE.AND UP3, UPT, UR9, URZ, UPT ;  /* 0x0000003f0900728c */ /* 0x000fe4000bf65270 */
[----:B------:R-:W-:Y:S02]  /*01d0*/  ULDC.64 UR4, c[0x0][0x250] ;  /* 0x0000940000047ab9 */ /* 0x000fe40000000a00 */
[----:B-----5:R-:W-:-:S02]  /*01e0*/  UIMAD.WIDE UR10, UR15, UR22, UR10 ;  /* 0x000000160f0a72a5 */ /* 0x020fc4000f8e020a */
[----:B-1----:R-:W-:-:S06]  /*01f0*/  ULOP3.LUT UR6, UR8, UR19, UR15, 0xfe, !UPT ;  /* 0x0000001308067292 */ /* 0x002fcc000f8efe0f */
[----:B--2---:R-:W-:Y:S01]  /*0200*/  LOP3.LUT P0, RZ, R23, UR6, RZ, 0xfc, !PT ;  /* 0x0000000617ff7c12 */ /* 0x004fe2000f80fcff */
[----:B------:R-:W-:Y:S02]  /*0210*/  @UP0 UIMAD.WIDE UR4, UR15, UR22, UR4 ;  /* 0x000000160f0402a5 */ /* 0x000fe4000f8e0204 */
[----:B------:R-:W-:Y:S02]  /*0220*/  ULDC.64 UR6, c[0x0][0x248] ;  /* 0x0000920000067ab9 */ /* 0x000fe40000000a00 */
[----:B------:R-:W-:-:S04]  /*0230*/  UISETP.EQ.U32.AND UP1, UPT, URZ, UR6, UPT ;  /* 0x000000063f00728c */ /* 0x000fc8000bf22070 */
[----:B------:R-:W-:-:S03]  /*0240*/  UISETP.EQ.OR.EX UP1, UPT, URZ, UR7, !UP3, UP1 ;  /* 0x000000073f00728c */ /* 0x000fc6000df22710 */
[----:B------:R-:W-:Y:S01]  /*0250*/  ULDC.64 UR6, c[0x0][0x248] ;  /* 0x0000920000067ab9 */ /* 0x000fe20000000a00 */
        /* <DEDUP_REMOVED lines=12> */
[----:B------:R-:W-:Y:S01]  /*0320*/  PLOP3.LUT P1, PT, PT, PT, UP1, 0x80, 0x0 ;  /* 0x000000000000781c */ /* 0x000fe20003f2f018 */
[----:B-1----:R-:W-:-:S02]  /*0330*/  @!P0 IMAD.MOV.U32 R4, RZ, RZ, R7 ;  /* 0x000000ffff048224 */ /* 0x002fc400078e0007 */
[----:B------:R-:W-:-:S05]  /*0340*/  @!P0 IMAD.MOV.U32 R5, RZ, RZ, R8 ;  /* 0x000000ffff058224 */ /* 0x000fca00078e0008 */
[----:B------:R1:W-:Y:S01]  /*0350*/  @!P0 STG.E.64 [R10.64+0x8], R4 ;  /* 0x000008040a008986 */ /* 0x0003e2000c101b22 */
[----:B------:R-:W-:-:S03]  /*0360*/  PLOP3.LUT P0, PT, PT, PT, UP0, 0x80, 0x0 ;  /* 0x000000000000781c */ /* 0x000fc60003f0f008 */
[----:B------:R2:W3:Y:S04]  /*0370*/  @P2 LDG.E R9, [R2.64] ;  /* 0x0000002202092981 */ /* 0x0004e8000c1e1900 */
[----:B------:R2:W4:Y:S01]  /*0380*/  @P2 LDG.E R6, [R2.64+0x4] ;  /* 0x0000042202062981 */ /* 0x000522000c1e1900 */
[----:B-1----:R-:W-:Y:S01]  /*0390*/  MOV R4, UR4 ;  /* 0x0000000400047c02 */ /* 0x002fe20008000f00 */
[----:B------:R-:W-:Y:S02]  /*03a0*/  IMAD.U32 R5, RZ, RZ, UR5 ;  /* 0x00000005ff057e24 */ /* 0x000fe4000f8e00ff */
[----:B--2---:R-:W-:Y:S01]  /*03b0*/  IMAD.U32 R2, RZ, RZ, UR6 ;  /* 0x00000006ff027e24 */ /* 0x004fe2000f8e00ff */
[----:B------:R-:W-:Y:S02]  /*03c0*/  MOV R3, UR7 ;  /* 0x0000000700037c02 */ /* 0x000fe40008000f00 */
[----:B------:R1:W2:Y:S04]  /*03d0*/  @P0 LDG.E R4, [R4.64] ;  /* 0x0000002204040981 */ /* 0x0002a8000c1e1900 */
[----:B------:R-:W5:Y:S01]  /*03e0*/  @!P1 LDG.E R0, [R2.64] ;  /* 0x0000002202009981 */ /* 0x000f62000c1e1900 */
[----:B------:R-:W-:Y:S01]  /*03f0*/  UMOV UR18, 0xffffffff ;  /* 0xffffffff00127882 */ /* 0x000fe20000000000 */
[----:B------:R-:W2:Y:S01]  /*0400*/  LDC.U8 R241, c[0x0][0x2d8] ;  /* 0x0000b600fff17b82 */ /* 0x000ea20000000000 */
[----:B------:R-:W-:-:S02]  /*0410*/  UMOV UR14, URZ ;  /* 0x0000003f000e7c82 */ /* 0x000fc40008000000 */
[----:B------:R-:W-:Y:S01]  /*0420*/  UMOV UR17, 0xffffffff ;  /* 0xffffffff00117882 */ /* 0x000fe20000000000 */
[----:B-1----:R-:W-:-:S04]  /*0430*/  SHF.R.S32.HI R5, RZ, 0x1f, R23 ;  /* 0x0000001fff057819 */ /* 0x002fc80000011417 */
        /* <DEDUP_REMOVED lines=8> */
[----:B--2---:R-:W-:-:S04]  /*04c0*/  LEA.HI R4, R5, R23, RZ, 0x5 ;  /* 0x0000001705047211 */ /* 0x004fc800078f28ff */
[----:B-1----:R-:W-:-:S05]  /*04d0*/  LOP3.LUT R0, R4, 0xffffffe0, RZ, 0xc0, !PT ;  /* 0xffffffe004007812 */ /* 0x002fca00078ec0ff */
[----:B------:R-:W-:Y:S01]  /*04e0*/  IMAD.IADD R65, R23, 0x1, -R0 ;  /* 0x0000000117417824 */ /* 0x000fe200078e0a00 */
[----:B---34-:R-:W-:Y:S05]  /*04f0*/  @!P0 BRA `(.L_x_1944) ;  /* 0x0000007000008947 */ /* 0x018fea0003800000 */
[----:B------:R-:W-:-:S13]  /*0500*/  PLOP3.LUT P0, PT, PT, PT, UP3, 0x80, 0x0 ;  /* 0x000000000000781c */ /* 0x000fda0003f0f038 */
[----:B------:R-:W2:Y:S04]  /*0510*/  @P0 LDG.E R0, [R2.64+0x4] ;  /* 0x0000042202000981 */ /* 0x000ea8000c1e1900 */
[----:B------:R-:W3:Y:S01]  /*0520*/  @!P0 LDG.E R2, [R2.64] ;  /* 0x0000002202028981 */ /* 0x000ee2000c1e1900 */
[----:B--2---:R-:W1:Y:S02]  /*0530*/  @P0 R2UR UR6, R0 ;  /* 0x00000000000603c2 */ /* 0x004e6400000e0000 */
[----:B-1----:R-:W-:-:S11]  /*0540*/  @UP3 UIADD3 UR6, UR6, -UR17, URZ ;  /* 0x8000001106063290 */ /* 0x002fd6000fffe03f */
[----:B---3--:R1:W2:Y:S02]  /*0550*/  @!P0 R2UR UR6, R2 ;  /* 0x00000000020683c2 */ /* 0x0082a400000e0000 */
[----:B-12---:R-:W-:Y:S05]  /*0560*/  BRA `(.L_x_1945) ;  /* 0x0000001000007947 */ /* 0x006fea0003800000 */
.L_x_1944:
[----:B------:R-:W-:Y:S02]  /*0570*/  ULDC UR6, c[0x0][0x218] ;  /* 0x0000860000067ab9 */ /* 0x000fe40000000800 */
.L_x_1945:
        /* <DEDUP_REMOVED lines=51> */
[----:B------:R-:W-:Y:S01]  /*08b0*/  SHF.R.S32.HI R4, RZ, 0x3, R4 ;  /* 0x00000003ff047819 */ /* 0x000fe20000011404 */
[----:B------:R-:W-:Y:S01]  /*08c0*/  UIADD3 UR21, -UR20, UR21, URZ ;  /* 0x0000001514157290 */ /* 0x000fe2000fffe13f */
[----:B------:R-:W-:Y:S01]  /*08d0*/  BSSY B0, `(.L_x_1947) ;  /* 0x000003f000007945 */ /* 0x000fe20003800000 */
[----:B------:R-:W-:Y:S01]  /*08e0*/  IMAD.IADD R14, R23, 0x1, -R0 ;  /* 0x00000001170e7824 */ /* 0x000fe200078e0a00 */
[----:B------:R-:W-:Y:S01]  /*08f0*/  @UP0 UIMAD.WIDE.U32 UR10, UR18, UR4, URZ ;  /* 0x00000004120a02a5 */ /* 0x000fe2000f8e003f */
[----:B------:R-:W-:Y:S01]  /*0900*/  SHF.R.S32.HI R5, RZ, 0x1f, R4 ;  /* 0x0000001fff057819 */ /* 0x000fe20000011404 */
[----:B------:R-:W-:Y:S01]  /*0910*/  @!UP0 USHF.R.S32.HI UR13, URZ, 0x1f, UR15 ;  /* 0x0000001f3f0d8899 */ /* 0x000fe2000801140f */
[----:B------:R-:W-:Y:S01]  /*0920*/  IMAD.SHL.U32 R0, R14, 0x8, RZ ;  /* 0x000000080e007824 */ /* 0x000fe200078e00ff */
[----:B------:R-:W-:Y:S01]  /*0930*/  @UP0 UIMAD UR9, UR18, UR5, UR11 ;  /* 0x00000005120902a4 */ /* 0x000fe2000f8e020b */
[----:B------:R-:W-:Y:S01]  /*0940*/  ISETP.GE.AND P4, PT, R4, UR21, PT ;  /* 0x0000001504007c0c */ /* 0x000fe2000bf86270 */
[----:B------:R-:W-:-:S02]  /*0950*/  @!UP0 UIMAD UR13, UR13, UR6, URZ ;  /* 0x000000060d0d82a4 */ /* 0x000fc4000f8e023f */
[----:B------:R-:W-:Y:S01]  /*0960*/  ULDC.U8 UR11, c[0x0][0x329] ;  /* 0x0000ca40000b7ab9 */ /* 0x000fe20000000000 */
[----:B------:R-:W-:Y:S01]  /*0970*/  ISETP.GE.AND P1, PT, R0, c[0x0][0x220], PT ;  /* 0x0000880000007a0c */ /* 0x000fe20003f26270 */
[----:B------:R-:W-:Y:S02]  /*0980*/  UISETP.NE.AND UP2, UPT, UR11, URZ, UPT ;  /* 0x0000003f0b00728c */ /* 0x000fe4000bf45270 */
[----:B------:R-:W-:Y:S02]  /*0990*/  ULDC.64 UR4, c[0x0][0x1f0] ;  /* 0x00007c0000047ab9 */ /* 0x000fe40000000a00 */
[----:B------:R-:W-:Y:S02]  /*09a0*/  UIMAD UR4, UR12, UR4, URZ ;  /* 0x000000040c0472a4 */ /* 0x000fe4000f8e023f */
[----:B------:R-:W-:Y:S02]  /*09b0*/  @!UP0 UIMAD UR13, UR15, UR7, UR13 ;  /* 0x000000070f0d82a4 */ /* 0x000fe4000f8e020d */
[----:B------:R-:W-:-:S02]  /*09c0*/  ULDC.U8 UR12, c[0x0][0x328] ;  /* 0x0000ca00000c7ab9 */ /* 0x000fc40000000000 */
[----:B------:R-:W-:Y:S02]  /*09d0*/  UISETP.NE.AND UP3, UPT, UR12, URZ, UPT ;  /* 0x0000003f0c00728c */ /* 0x000fe4000bf65270 */
[----:B------:R-:W-:Y:S02]  /*09e0*/  @!UP2 UISETP.NE.AND UP1, UPT, UR12, URZ, UPT ;  /* 0x0000003f0c00a28c */ /* 0x000fe4000bf25270 */
[----:B------:R-:W-:Y:S02]  /*09f0*/  UISETP.EQ.AND UP3, UPT, UR11, URZ, UP3 ;  /* 0x0000003f0b00728c */ /* 0x000fe40009f62270 */
[----:B------:R-:W-:Y:S02]  /*0a00*/  @!UP0 UIMAD.WIDE.U32 UR16, UR15, UR6, URZ ;  /* 0x000000060f1082a5 */ /* 0x000fe4000f8e003f */
[----:B------:R-:W-:Y:S02]  /*0a10*/  ULDC UR7, c[0x0][0x214] ;  /* 0x0000850000077ab9 */ /* 0x000fe40000000800 */
[----:B------:R-:W-:-:S02]  /*0a20*/  @UP2 ULDC UR11, c[0x0][0x210] ;  /* 0x00008400000b2ab9 */ /* 0x000fc40000000800 */
[----:B------:R-:W-:Y:S02]  /*0a30*/  ULDC UR6, c[0x0][0x234] ;  /* 0x00008d0000067ab9 */ /* 0x000fe40000000800 */
[----:B------:R-:W-:Y:S02]  /*0a40*/  @UP2 UIMAD UR11, UR11, UR7, URZ ;  /* 0x000000070b0b22a4 */ /* 0x000fe4000f8e023f */
[----:B------:R-:W-:Y:S02]  /*0a50*/  @!UP2 USEL UR11, UR7, UR6, !UP1 ;  /* 0x00000006070ba287 */ /* 0x000fe4000c800000 */
[----:B------:R-:W-:Y:S02]  /*0a60*/  UIMAD UR5, UR8, UR5, UR4 ;  /* 0x00000005080572a4 */ /* 0x000fe4000f8e0204 */
[----:B------:R-:W-:Y:S02]  /*0a70*/  @UP2 UMOV UR14, 0x1 ;  /* 0x00000001000e2882 */ /* 0x000fe40000000000 */
[----:B------:R-:W-:-:S02]  /*0a80*/  ULDC UR4, c[0x0][0x1c0] ;  /* 0x0000700000047ab9 */ /* 0x000fc40000000800 */
[----:B------:R-:W-:Y:S02]  /*0a90*/  @!UP2 UIMAD UR14, UR11, UR4, URZ ;  /* 0x000000040b0ea2a4 */ /* 0x000fe4000f8e023f */
[----:B------:R-:W-:Y:S02]  /*0aa0*/  @!UP0 UMOV UR10, UR16 ;  /* 0x00000010000a8c82 */ /* 0x000fe40008000000 */
[----:B------:R-:W-:Y:S01]  /*0ab0*/  @!UP0 UIADD3 UR9, UR17, UR13, URZ ;  /* 0x0000000d11098290 */ /* 0x000fe2000fffe03f */
[C---:B------:R-:W-:Y:S01]  /*0ac0*/  IADD3 R2, P0, R0.reuse, UR10, RZ ;  /* 0x0000000a00027c10 */ /* 0x040fe2000ff1e0ff */
[----:B------:R-:W-:Y:S02]  /*0ad0*/  @UP3 UIMAD UR12, UR15, UR7, URZ ;  /* 0x000000070f0c32a4 */ /* 0x000fe4000f8e023f */
[----:B------:R-:W-:Y:S02]  /*0ae0*/  UIMAD UR14, UR15, UR14, URZ ;  /* 0x0000000e0f0e72a4 */ /* 0x000fe4000f8e023f */
[----:B------:R-:W-:Y:S01]  /*0af0*/  @UP3 USEL UR12, UR12, UR18, !UP0 ;  /* 0x000000120c0c3287 */ /* 0x000fe2000c000000 */
[----:B------:R-:W-:Y:S01]  /*0b00*/  LEA.HI.X.SX32 R3, R0, UR9, 0x1, P0 ;  /* 0x0000000900037c11 */ /* 0x000fe200080f0eff */
[----:B------:R-:W-:Y:S01]  /*0b10*/  USEL UR14, UR14, URZ, !UP3 ;  /* 0x0000003f0e0e7287 */ /* 0x000fe2000d800000 */
[----:B------:R-:W-:Y:S01]  /*0b20*/  ISETP.GE.OR P0, PT, R4, UR21, P1 ;  /* 0x0000001504007c0c */ /* 0x000fe20008f06670 */
[----:B------:R-:W-:-:S02]  /*0b30*/  @UP2 ULDC UR22, c[0x0][0x210] ;  /* 0x0000840000162ab9 */ /* 0x000fc40000000800 */
[----:B------:R-:W-:Y:S01]  /*0b40*/  @!UP2 UMOV UR22, 0x1 ;  /* 0x000000010016a882 */ /* 0x000fe20000000000 */
[----:B-1----:R-:W-:Y:S01]  /*0b50*/  IMAD.WIDE.U32 R8, R8, c[0x0][0x1f0], R2 ;  /* 0x00007c0008087a25 */ /* 0x002fe200078e0002 */
[----:B------:R-:W-:Y:S02]  /*0b60*/  UIMAD UR14, UR8, UR11, UR14 ;  /* 0x0000000b080e72a4 */ /* 0x000fe4000f8e020e */
[----:B------:R-:W-:Y:S01]  /*0b70*/  UIMAD UR20, UR20, UR22, URZ ;  /* 0x00000016141472a4 */ /* 0x000fe2000f8e023f */
        /* <DEDUP_REMOVED lines=20> */
.L_x_1948:
[----:B------:R-:W-:Y:S05]  /*0cc0*/  BSYNC B0 ;  /* 0x0000000000007941 */ /* 0x000fea0003800000 */
.L_x_1947:
        /* <DEDUP_REMOVED lines=16> */
.L_x_1950:
[----:B------:R-:W-:Y:S05]  /*0dd0*/  BSYNC B0 ;  /* 0x0000000000007941 */ /* 0x000fea0003800000 */
.L_x_1949:
        /* <DEDUP_REMOVED lines=17> */
.L_x_1952:
[----:B------:R-:W-:Y:S05]  /*0ef0*/  BSYNC B0 ;  /* 0x0000000000007941 */ /* 0x000fea0003800000 */
.L_x_1951:
        /* <DEDUP_REMOVED lines=16> */
.L_x_1954:
[----:B------:R-:W-:Y:S05]  /*1000*/  BSYNC B0 ;  /* 0x0000000000007941 */ /* 0x000fea0003800000 */
.L_x_1953:
        /* <DEDUP_REMOVED lines=17> */
.L_x_1956:
[----:B------:R-:W-:Y:S05]  /*1120*/  BSYNC B0 ;  /* 0x0000000000007941 */ /* 0x000fea0003800000 */
.L_x_1955:
        /* <DEDUP_REMOVED lines=17> */
.L_x_1958:
[----:B------:R-:W-:Y:S05]  /*1240*/  BSYNC B0 ;  /* 0x0000000000007941 */ /* 0x000fea0003800000 */
.L_x_1957:
        /* <DEDUP_REMOVED lines=16> */
.L_x_1960:
[----:B------:R-:W-:Y:S05]  /*1350*/  BSYNC B0 ;  /* 0x0000000000007941 */ /* 0x000fea0003800000 */
.L_x_1959:
        /* <DEDUP_REMOVED lines=15> */
.L_x_1962:
[----:B------:R-:W-:Y:S05]  /*1450*/  BSYNC B0 ;  /* 0x0000000000007941 */ /* 0x000fea0003800000 */
.L_x_1961:
        /* <DEDUP_REMOVED lines=69> */
.L_x_1946:
        /* <DEDUP_REMOVED lines=14> */
[----:B------:R-:W-:Y:S02]  /*1990*/  @UP1 UIMAD UR16, UR16, UR5, UR27 ;  /* 0x00000005101012a4 */ /* 0x000fe4000f8e021b */
[----:B------:R-:W-:Y:S02]  /*19a0*/  ULDC UR6, c[0x0][0x1c0] ;  /* 0x0000700000067ab9 */ /* 0x000fe40000000800 */
[----:B------:R-:W-:Y:S02]  /*19b0*/  UIMAD UR6, UR15, UR6, UR8 ;  /* 0x000000060f0672a4 */ /* 0x000fe4000f8e0208 */
[----:B------:R-:W-:-:S02]  /*19c0*/  ULDC UR5, c[0x0][0x224] ;  /* 0x0000890000057ab9 */ /* 0x000fc40000000800 */
[----:B------:R-:W-:Y:S02]  /*19d0*/  UIMAD UR5, UR6, UR5, UR20 ;  /* 0x00000005060572a4 */ /* 0x000fe4000f8e0214 */
[----:B------:R-:W-:Y:S02]  /*19e0*/  USHF.L.U32 UR6, UR6, 0x5, URZ ;  /* 0x0000000506067899 */ /* 0x000fe4000800063f */
[----:B------:R-:W-:Y:S02]  /*19f0*/  @!UP0 UIMAD UR4, UR15, UR7, UR11 ;  /* 0x000000070f0482a4 */ /* 0x000fe4000f8e020b */
[----:B------:R-:W-:Y:S02]  /*1a00*/  USHF.R.S32.HI UR7, URZ, 0x1f, UR8 ;  /* 0x0000001f3f077899 */ /* 0x000fe40008011408 */
[----:B------:R-:W-:Y:S01]  /*1a10*/  IADD3 R170, P1, P0, R7, UR6, R65 ;  /* 0x0000000607aa7c10 */ /* 0x000fe2000f83e041 */
[----:B------:R-:W-:Y:S02]  /*1a20*/  ULDC UR11, c[0x0][0x228] ;  /* 0x00008a00000b7ab9 */ /* 0x000fe40000000800 */
[----:B------:R-:W-:-:S02]  /*1a30*/  UIMAD UR11, UR5, UR11, URZ ;  /* 0x0000000b050b72a4 */ /* 0x000fc4000f8e023f */
[----:B------:R1:W-:Y:S01]  /*1a40*/  STL [R1+0xf0], R170 ;  /* 0x0000f0aa01007387 */ /* 0x0003e20000100800 */
[----:B------:R-:W-:Y:S02]  /*1a50*/  USHF.R.S32.HI UR5, URZ, 0x1f, UR6 ;  /* 0x0000001f3f057899 */ /* 0x000fe40008011406 */
[----:B------:R-:W-:Y:S02]  /*1a60*/  @!UP0 UIADD3 UR13, UR29, UR4, URZ ;  /* 0x000000041d0d8290 */ /* 0x000fe4000fffe03f */
[----:B------:R-:W-:Y:S02]  /*1a70*/  @!UP0 UMOV UR24, UR28 ;  /* 0x0000001c00188c82 */ /* 0x000fe40008000000 */
[----:B------:R-:W-:Y:S01]  /*1a80*/  IADD3.X R151, R8, UR5, R0, P1, P0 ;  /* 0x0000000508977c10 */ /* 0x000fe20008fe0400 */
        /* <DEDUP_REMOVED lines=10> */
[----:B------:R-:W-:Y:S02]  /*1b30*/  UIMAD.WIDE.U32 UR26, UR15, UR4, UR26 ;  /* 0x000000040f1a72a5 */ /* 0x000fe4000f8e001a */
[----:B------:R-:W-:-:S04]  /*1b40*/  UIMAD UR5, UR15, UR5, UR6 ;  /* 0x000000050f0572a4 */ /* 0x000fc8000f8e0206 */
[----:B------:R-:W-:Y:S02]  /*1b50*/  UIADD3 UR16, UR27, UR5, URZ ;  /* 0x000000051b107290 */ /* 0x000fe4000fffe03f */
.L_x_1963:
        /* <DEDUP_REMOVED lines=44> */
.L_x_1964:
[CC--:B------:R-:W-:Y:S01]  /*1e20*/  LEA.HI R0, R5.reuse, R23.reuse, RZ, 0x3 ;  /* 0x0000001705007211 */ /* 0x0c0fe200078f18ff */
[----:B------:R-:W2:Y:S01]  /*1e30*/  S2R R10, SR_CTAID.Z ;  /* 0x00000000000a7919 */ /* 0x000ea20000002700 */
[CC--:B------:R-:W-:Y:S01]  /*1e40*/  LEA.HI R3, R5.reuse, R23.reuse, RZ, 0x6 ;  /* 0x0000001705037211 */ /* 0x0c0fe200078f30ff */
        /* <DEDUP_REMOVED lines=9> */
[----:B------:R-:W-:Y:S01]  /*1ee0*/  UIMAD UR5, UR8, UR5, UR4 ;  /* 0x00000005080572a4 */ /* 0x000fe2000f8e0204 */
[--C-:B------:R-:W-:Y:S01]  /*1ef0*/  SHF.R.S32.HI R13, RZ, 0x1f, R12.reuse ;  /* 0x0000001fff0d7819 */ /* 0x100fe2000001140c */
[----:B------:R-:W-:Y:S01]  /*1f00*/  IMAD.U32 R6, RZ, RZ, UR19 ;  /* 0x00000013ff067e24 */ /* 0x000fe2000f8e00ff */
[----:B------:R-:W-:Y:S01]  /*1f10*/  LOP3.LUT R0, R2, 0x1c0, RZ, 0xc0, !PT ;  /* 0x000001c002007812 */ /* 0x000fe200078ec0ff */
[----:B------:R-:W-:Y:S01]  /*1f20*/  IMAD.SHL.U32 R154, R24, 0x8, RZ ;  /* 0x00000008189a7824 */ /* 0x000fe200078e00ff */
[----:B------:R-:W-:Y:S01]  /*1f30*/  BSSY B0, `(.L_x_1965) ;  /* 0x000002b000007945 */ /* 0x000fe20003800000 */
[----:B------:R-:W-:Y:S01]  /*1f40*/  IMAD.WIDE R6, R6, 0x80, R12 ;  /* 0x0000008006067825 */ /* 0x000fe200078e020c */
[----:B------:R-:W-:-:S02]  /*1f50*/  SHF.R.U32.HI R2, RZ, 0x3, R0 ;  /* 0x00000003ff027819 */ /* 0x000fc40000011600 */
[--C-:B------:R-:W-:Y:S02]  /*1f60*/  LOP3.LUT R0, R0, 0x38, R154.reuse, 0xf8, !PT ;  /* 0x0000003800007812 */ /* 0x100fe400078ef89a */
[----:B------:R-:W-:Y:S02]  /*1f70*/  SHF.R.S32.HI R155, RZ, 0x1f, R154 ;  /* 0x0000001fff9b7819 */ /* 0x000fe4000001149a */
[----:B------:R-:W-:Y:S01]  /*1f80*/  LOP3.LUT R0, R0, R2, RZ, 0x3c, !PT ;  /* 0x0000000200007212 */ /* 0x000fe200078e3cff */
[----:B------:R-:W-:Y:S01]  /*1f90*/  IMAD.SHL.U32 R2, R3, 0x8, RZ ;  /* 0x0000000803027824 */ /* 0x000fe200078e00ff */
[----:B------:R-:W-:Y:S01]  /*1fa0*/  LOP3.LUT R3, R21, 0xfffffff0, RZ, 0xc0, !PT ;  /* 0xfffffff015037812 */ /* 0x000fe200078ec0ff */
[----:B------:R3:W-:Y:S01]  /*1fb0*/  STL.64 [R1+0x148], R154 ;  /* 0x0001489a01007387 */ /* 0x0007e20000100a00 */
[----:B------:R-:W-:Y:S02]  /*1fc0*/  SHF.R.S32.HI R19, RZ, 0x1f, R14 ;  /* 0x0000001fff137819 */ /* 0x000fe4000001140e */
[----:B------:R-:W-:Y:S01]  /*1fd0*/  LOP3.LUT R195, R0, 0xfffffe00, R2, 0xf8, !PT ;  /* 0xfffffe0000c37812 */ /* 0x000fe200078ef802 */
[----:B------:R-:W-:Y:S01]  /*1fe0*/  IMAD.IADD R15, R23, 0x1, -R3 ;  /* 0x00000001170f7824 */ /* 0x000fe200078e0a03 */
[----:B------:R-:W-:-:S02]  /*1ff0*/  IADD3 R2, P0, R154, UR24, RZ ;  /* 0x000000189a027c10 */ /* 0x000fc4000ff1e0ff */
[----:B------:R-:W-:Y:S01]  /*2000*/  SHF.R.S32.HI R0, RZ, 0x1f, R4 ;  /* 0x0000001fff007819 */ /* 0x000fe20000011404 */
[----:B------:R-:W-:Y:S01]  /*2010*/  IMAD.SHL.U32 R195, R195, 0x2, RZ ;  /* 0x00000002c3c37824 */ /* 0x000fe200078e00ff */
[----:B------:R-:W-:Y:S02]  /*2020*/  IADD3.X R3, R155, UR13, RZ, P0, !PT ;  /* 0x0000000d9b037c10 */ /* 0x000fe400087fe4ff */
[----:B------:R-:W-:Y:S02]  /*2030*/  ISETP.GE.AND P0, PT, R12, UR6, PT ;  /* 0x000000060c007c0c */ /* 0x000fe4000bf06270 */
[----:B------:R-:W-:Y:S01]  /*2040*/  SHF.R.S32.HI R4, RZ, 0x1f, R65 ;  /* 0x0000001fff047819 */ /* 0x000fe20000011441 */
[----:B--2---:R-:W-:Y:S01]  /*2050*/  IMAD.WIDE.U32 R10, R10, c[0x0][0x1a8], R2 ;  /* 0x00006a000a0a7a25 */ /* 0x004fe200078e0002 */
[----:B------:R-:W-:Y:S02]  /*2060*/  LEA.HI R0, R0, R20, RZ, 0x2 ;  /* 0x0000001400007211 */ /* 0x000fe400078f10ff */
[----:B------:R-:W-:-:S02]  /*2070*/  LEA.HI R148, R4, R65, RZ, 0x2 ;  /* 0x0000004104947211 */ /* 0x000fc400078f10ff */
[----:B------:R-:W-:Y:S02]  /*2080*/  LOP3.LUT R0, R0, 0xffffffc, RZ, 0xc0, !PT ;  /* 0x0ffffffc00007812 */ /* 0x000fe400078ec0ff */
[----:B------:R-:W-:Y:S02]  /*2090*/  SHF.R.S32.HI R64, RZ, 0x2, R148 ;  /* 0x00000002ff407819 */ /* 0x000fe40000011494 */
[----:B------:R-:W-:Y:S01]  /*20a0*/  SHF.R.S32.HI R4, RZ, 0x1f, R15 ;  /* 0x0000001fff047819 */ /* 0x000fe2000001140f */
[----:B------:R-:W-:Y:S01]  /*20b0*/  IMAD.IADD R0, R20, 0x1, -R0 ;  /* 0x0000000114007824 */ /* 0x000fe200078e0a00 */
[----:B------:R-:W-:Y:S02]  /*20c0*/  IADD3 R9, R11, UR5, RZ ;  /* 0x000000050b097c10 */ /* 0x000fe4000fffe0ff */
[----:B------:R-:W-:Y:S01]  /*20d0*/  LEA.HI R22, R4, R15, RZ, 0x3 ;  /* 0x0000000f04167211 */ /* 0x000fe200078f18ff */
[----:B------:R-:W-:Y:S01]  /*20e0*/  IMAD R149, R0, 0x10, R64 ;  /* 0x0000001000957824 */ /* 0x000fe200078e0240 */
[----:B------:R-:W-:Y:S05]  /*20f0*/  @P0 BRA `(.L_x_1966) ;  /* 0x000000e000000947 */ /* 0x000fea0003800000 */
[----:B---3--:R-:W-:-:S13]  /*2100*/  ISETP.GE.AND P0, PT, R154, c[0x0][0x220], PT ;  /* 0x000088009a007a0c */ /* 0x008fda0003f06270 */
        /* <DEDUP_REMOVED lines=13> */
.L_x_1966:
[----:B---3--:R-:W-:Y:S05]  /*21e0*/  BSYNC B0 ;  /* 0x0000000000007941 */ /* 0x008fea0003800000 */
.L_x_1965:
        /* <DEDUP_REMOVED lines=10> */
[----:B------:R-:W-:Y:S02]  /*2290*/  IMAD R4, R2, c[0x0][0x190], RZ ;  /* 0x0000640002047a24 */ /* 0x000fe400078e02ff */
        /* <DEDUP_REMOVED lines=10> */
.L_x_1968:
[----:B------:R-:W-:Y:S05]  /*2340*/  BSYNC B0 ;  /* 0x0000000000007941 */ /* 0x000fea0003800000 */
.L_x_1967:
        /* <DEDUP_REMOVED lines=21> */
.L_x_1970:
[----:B------:R-:W-:Y:S05]  /*24a0*/  BSYNC B0 ;  /* 0x0000000000007941 */ /* 0x000fea0003800000 */
.L_x_1969:
        /* <DEDUP_REMOVED lines=21> */
.L_x_1972:
[----:B------:R-:W-:Y:S05]  /*2600*/  BSYNC B0 ;  /* 0x0000000000007941 */ /* 0x000fea0003800000 */
.L_x_1971:
        /* <DEDUP_REMOVED lines=21> */
.L_x_1974:
[----:B------:R-:W-:Y:S05]  /*2760*/  BSYNC B0 ;  /* 0x0000000000007941 */ /* 0x000fea0003800000 */
.L_x_1973:
        /* <DEDUP_REMOVED lines=21> */
.L_x_1976:
[----:B------:R-:W-:Y:S05]  /*28c0*/  BSYNC B0 ;  /* 0x0000000000007941 */ /* 0x000fea0003800000 */
.L_x_1975:
        /* <DEDUP_REMOVED lines=21> */
.L_x_1978:
[----:B------:R-:W-:Y:S05]  /*2a20*/  BSYNC B0 ;  /* 0x0000000000007941 */ /* 0x000fea0003800000 */
.L_x_1977:
        /* <DEDUP_REMOVED lines=25> */
.L_x_1980:
[----:B------:R-:W-:Y:S05]  /*2bc0*/  BSYNC B0 ;  /* 0x0000000000007941 */ /* 0x000fea0003800000 */
.L_x_1979:
[C---:B------:R-:W-:Y:S01]  /*2bd0*/  IMAD R0, R13.reuse, c[0x0][0x198], RZ ;  /* 0x000066000d007a24 */ /* 0x040fe200078e02ff */
[----:B------:R-:W-:Y:S01]  /*2be0*/  UIADD3 UR38, UR10, -0x1, URZ ;  /* 0xffffffff0a267890 */ /* 0x000fe2000fffe03f */
[----:B----4-:R-:W-:Y:S01]  /*2bf0*/  IMAD.WIDE.U32 R4, R12, c[0x0][0x198], R154 ;  /* 0x000066000c047a25 */ /* 0x010fe200078e009a */
[----:B------:R-:W-:Y:S01]  /*2c00*/  LOP3.LUT R7, R22, 0xfffffff8, RZ, 0xc0, !PT ;  /* 0xfffffff816077812 */ /* 0x000fe200078ec0ff */
[----:B------:R-:W-:Y:S01]  /*2c10*/  BSSY B0, `(.L_x_1981) ;  /* 0x000002e000007945 */ /* 0x000fe20003800000 */
[----:B------:R-:W-:Y:S01]  /*2c20*/  UIMAD UR13, UR38, -0x40, UR12 ;  /* 0xffffffc0260d78a4 */ /* 0x000fe2000f8e020c */
[----:B------:R-:W-:Y:S01]  /*2c30*/  IMAD R0, R12, c[0x0][0x19c], R0 ;  /* 0x000067000c007a24 */ /* 0x000fe200078e0200 */
[----:B------:R-:W-:Y:S01]  /*2c40*/  IADD3 R4, P0, R4, UR26, RZ ;  /* 0x0000001a04047c10 */ /* 0x000fe2000ff1e0ff */
[----:B------:R-:W-:Y:S01]  /*2c50*/  IMAD R6, R13, c[0x0][0x1a0], RZ ;  /* 0x000068000d067a24 */ /* 0x000fe200078e02ff */
[----:B------:R-:W-:Y:S01]  /*2c60*/  IADD3 R15, R15, -R7, RZ ;  /* 0x800000070f0f7210 */ /* 0x000fe20007ffe0ff */
[----:B------:R-:W-:Y:S01]  /*2c70*/  IMAD.WIDE.U32 R2, R12, c[0x0][0x1a0], R154 ;  /* 0x000068000c027a25 */ /* 0x000fe200078e009a */
[----:B------:R-:W-:Y:S01]  /*2c80*/  IADD3.X R5, R5, UR16, R0, P0, !PT ;  /* 0x0000001005057c10 */ /* 0x000fe200087fe400 */
[----:B------:R-:W-:-:S02]  /*2c90*/  USHF.R.S32.HI UR27, URZ, 0x1f, UR38 ;  /* 0x0000001f3f1b7899 */ /* 0x000fc40008011426 */
[----:B------:R-:W-:Y:S01]  /*2ca0*/  IMAD R0, R12, c[0x0][0x1a4], R6 ;  /* 0x000069000c007a24 */ /* 0x000fe200078e0206 */
[----:B------:R-:W-:Y:S01]  /*2cb0*/  IADD3 R2, P0, R2, UR28, RZ ;  /* 0x0000001c02027c10 */ /* 0x000fe2000ff1e0ff */
[C---:B------:R-:W-:Y:S01]  /*2cc0*/  IMAD R6, R19.reuse, c[0x0][0x1b0], RZ ;  /* 0x00006c0013067a24 */ /* 0x040fe200078e02ff */
[----:B------:R-:W-:Y:S01]  /*2cd0*/  UIMAD UR5, UR23, UR38, URZ ;  /* 0x00000026170572a4 */ /* 0x000fe2000f8e023f */
[----:B------:R-:W-:Y:S01]  /*2ce0*/  IMAD R8, R19, c[0x0][0x1b8], RZ ;  /* 0x00006e0013087a24 */ /* 0x000fe200078e02ff */
[----:B------:R-:W-:Y:S01]  /*2cf0*/  IADD3.X R3, R3, UR17, R0, P0, !PT ;  /* 0x0000001103037c10 */ /* 0x000fe200087fe400 */
[C---:B------:R-:W-:Y:S01]  /*2d00*/  IMAD R0, R14.reuse, c[0x0][0x1b4], R6 ;  /* 0x00006d000e007a24 */ /* 0x040fe200078e0206 */
[----:B------:R-:W-:Y:S01]  /*2d10*/  R2P PR, R15, 0x6 ;  /* 0x000000060f007804 */ /* 0x000fe20000000000 */
[----:B------:R-:W-:Y:S01]  /*2d20*/  IMAD.WIDE.U32 R10, R14, c[0x0][0x1b0], R4 ;  /* 0x00006c000e0a7a25 */ /* 0x000fe200078e0004 */
[----:B------:R-:W-:Y:S01]  /*2d30*/  ISETP.GE.AND P0, PT, R12, UR13, PT ;  /* 0x0000000d0c007c0c */ /* 0x000fe2000bf06270 */
[----:B------:R-:W-:-:S02]  /*2d40*/  UIMAD UR5, UR27, UR24, UR5 ;  /* 0x000000181b0572a4 */ /* 0x000fc4000f8e0205 */
[C---:B------:R-:W-:Y:S01]  /*2d50*/  IMAD R8, R14.reuse, c[0x0][0x1bc], R8 ;  /* 0x00006f000e087a24 */ /* 0x040fe200078e0208 */
[----:B------:R-:W-:Y:S01]  /*2d60*/  IADD3 R153, R11, R0, RZ ;  /* 0x000000000b997210 */ /* 0x000fe20007ffe0ff */
[----:B------:R-:W-:Y:S01]  /*2d70*/  IMAD.WIDE.U32 R26, R14, c[0x0][0x1b8], R2 ;  /* 0x00006e000e1a7a25 */ /* 0x000fe200078e0002 */
[----:B------:R-:W-:Y:S01]  /*2d80*/  MOV R152, R10 ;  /* 0x0000000a00987202 */ /* 0x000fe20000000f00 */
[----:B------:R4:W-:Y:S01]  /*2d90*/  STL.64 [R1+0x158], R10 ;  /* 0x0001580a01007387 */ /* 0x0009e20000100a00 */
[----:B------:R-:W-:Y:S01]  /*2da0*/  MOV R3, 0x10 ;  /* 0x0000001000037802 */ /* 0x000fe20000000f00 */
[----:B------:R-:W-:Y:S01]  /*2db0*/  IMAD.U32 R150, RZ, RZ, UR24 ;  /* 0x00000018ff967e24 */ /* 0x000fe2000f8e00ff */
[----:B------:R-:W-:Y:S01]  /*2dc0*/  IADD3 R29, R27, R8, RZ ;  /* 0x000000081b1d7210 */ /* 0x000fe20007ffe0ff */
[----:B------:R4:W-:Y:S01]  /*2dd0*/  STL.64 [R1+0xf8], R26 ;  /* 0x0000f81a01007387 */ /* 0x0009e20000100a00 */
[----:B------:R-:W-:Y:S01]  /*2de0*/  IMAD.MOV.U32 R25, RZ, RZ, 0x20 ;  /* 0x00000020ff197424 */ /* 0x000fe200078e00ff */
[----:B------:R-:W-:Y:S01]  /*2df0*/  SEL R3, R3, 0xfffffff0, !P1 ;  /* 0xfffffff003037807 */ /* 0x000fe20004800000 */
[----:B------:R-:W-:Y:S01]  /*2e00*/  IMAD.WIDE.U32 R6, R150, UR38, R152 ;  /* 0x0000002696067c25 */ /* 0x000fe2000f8e0098 */
[----:B------:R4:W-:Y:S02]  /*2e10*/  STL.64 [R1+0x150], R152 ;  /* 0x0001509801007387 */ /* 0x0009e40000100a00 */
[----:B------:R-:W-:-:S02]  /*2e20*/  SEL R4, R25, 0xffffffe0, !P2 ;  /* 0xffffffe019047807 */ /* 0x000fc40005000000 */
[----:B------:R4:W-:Y:S01]  /*2e30*/  STL [R1+0xd4], R29 ;  /* 0x0000d41d01007387 */ /* 0x0009e20000100800 */
[----:B------:R-:W-:Y:S01]  /*2e40*/  IADD3 R9, R7, UR5, RZ ;  /* 0x0000000507097c10 */ /* 0x000fe2000fffe0ff */
        /* <DEDUP_REMOVED lines=10> */
.L_x_1982:
[----:B------:R-:W-:Y:S05]  /*2ef0*/  BSYNC B0 ;  /* 0x0000000000007941 */ /* 0x000fea0003800000 */
.L_x_1981:
        /* <DEDUP_REMOVED lines=11> */
[----:B----4-:R-:W-:-:S04]  /*2fb0*/  LEA R10, P0, R0, c[0x0][0x168], 0x1 ;  /* 0x00005a00000a7a11 */ /* 0x010fc800078008ff */
[----:B------:R-:W-:-:S05]  /*2fc0*/  LEA.HI.X R11, R0, c[0x0][0x16c], R2, 0x1, P0 ;  /* 0x00005b00000b7a11 */ /* 0x000fca00000f0c02 */
[----:B------:R-:W-:Y:S01]  /*2fd0*/  @!PT LDS RZ, [RZ] ;  /* 0x00000000fffff984 */ /* 0x000fe20000000800 */
[----:B------:R-:W-:Y:S01]  /*2fe0*/  @!PT LDS RZ, [RZ] ;  /* 0x00000000fffff984 */ /* 0x000fe20000000800 */
[----:B------:R-:W-:Y:S01]  /*2ff0*/  @!PT LDS RZ, [RZ] ;  /* 0x00000000fffff984 */ /* 0x000fe20000000800 */
[----:B------:R4:W-:Y:S04]  /*3000*/  LDGSTS.E.BYPASS.LTC128B.128 [R195+0x4800], [R10.64] ;  /* 0x048000000ac37fae */ /* 0x0009e8000b901d62 */
.L_x_1984:
[----:B------:R-:W-:Y:S05]  /*3010*/  BSYNC B0 ;  /* 0x0000000000007941 */ /* 0x000fea0003800000 */
.L_x_1983:
[----:B------:R-:W-:Y:S01]  /*3020*/  ISETP.GE.AND P0, PT, R17, UR13, PT ;  /* 0x0000000d11007c0c */ /* 0x000fe2000bf06270 */
[----:B------:R-:W-:-:S12]  /*3030*/  BSSY B0, `(.L_x_1985) ;  /* 0x000000f000007945 */ /* 0x000fd80003800000 */
        /* <DEDUP_REMOVED lines=14> */
.L_x_1986:
[----:B------:R-:W-:Y:S05]  /*3120*/  BSYNC B0 ;  /* 0x0000000000007941 */ /* 0x000fea0003800000 */
.L_x_1985:
        /* <DEDUP_REMOVED lines=18> */
.L_x_1988:
[----:B------:R-:W-:Y:S05]  /*3250*/  BSYNC B0 ;  /* 0x0000000000007941 */ /* 0x000fea0003800000 */
.L_x_1987:
[----:B------:R-:W-:Y:S01]  /*3260*/  ULDC.64 UR4, c[0x0][0x318] ;  /* 0x0000c60000047ab9 */ /* 0x000fe20000000a00 */
[----:B------:R-:W0:Y:S01]  /*3270*/  LDGDEPBAR ;  /* 0x00000000000079af */ /* 0x000e220000000000 */
[----:B------:R-:W-:Y:S01]  /*3280*/  UISETP.NE.U32.AND UP1, UPT, URZ, UR4, UPT ;  /* 0x000000043f00728c */ /* 0x000fe2000bf25070 */
[----:B----4-:R-:W-:Y:S02]  /*3290*/  IMAD.MOV.U32 R10, RZ, RZ, R28 ;  /* 0x000000ffff0a7224 */ /* 0x010fe400078e001c */
        /* <DEDUP_REMOVED lines=16> */
[----:B-1----:R-:W-:-:S05]  /*33a0*/  MOV R6, UR16 ;  /* 0x0000001000067c02 */ /* 0x002fca0008000f00 */
[----:B------:R-:W-:Y:S01]  /*33b0*/  IMAD.U32 R7, RZ, RZ, UR17 ;  /* 0x00000011ff077e24 */ /* 0x000fe2000f8e00ff */
[----:B------:R-:W1:Y:S01]  /*33c0*/  @P0 MUFU.RCP R2, c[0x0][0x238] ;  /* 0x00008e0000020b08 */ /* 0x000e620000001000 */
[----:B------:R-:W-:Y:S01]  /*33d0*/  ISETP.GE.AND P1, PT, R12, UR13, PT ;  /* 0x0000000d0c007c0c */ /* 0x000fe2000bf26270 */
[----:B------:R-:W-:Y:S01]  /*33e0*/  IMAD.MOV.U32 R10, RZ, RZ, R26 ;  /* 0x000000ffff0a7224 */ /* 0x000fe200078e001a */
[----:B------:R-:W-:Y:S01]  /*33f0*/  ULDC.64 UR16, c[0x0][0x1a0] ;  /* 0x0000680000107ab9 */ /* 0x000fe20000000a00 */
[----:B------:R4:W1:Y:S01]  /*3400*/  @P0 LDG.E R0, [R6.64] ;  /* 0x0000002206000981 */ /* 0x000862000c1e1900 */
[----:B------:R-:W-:Y:S01]  /*3410*/  USHF.L.U64.HI UR14, UR16, UR14, UR17 ;  /* 0x0000000e100e7299 */ /* 0x000fe20008010211 */
[----:B------:R-:W-:Y:S01]  /*3420*/  SHF.L.U32 R23, R23, 0x1, RZ ;  /* 0x0000000117177819 */ /* 0x000fe200000006ff */
[----:B------:R-:W-:Y:S01]  /*3430*/  USHF.L.U32 UR15, UR16, 0x6, URZ ;  /* 0x00000006100f7899 */ /* 0x000fe2000800063f */
[----:B------:R-:W-:Y:S01]  /*3440*/  BAR.SYNC.DEFER_BLOCKING 0x0 ;  /* 0x0000000000007b1d */ /* 0x000fe20000010000 */
[----:B------:R-:W-:Y:S01]  /*3450*/  UIMAD UR5, UR14, UR38, URZ ;  /* 0x000000260e0572a4 */ /* 0x000fe2000f8e023f */
[----:B------:R-:W-:Y:S01]  /*3460*/  LOP3.LUT R164, R23, 0x6, RZ, 0xc0, !PT ;  /* 0x0000000617a47812 */ /* 0x000fe200078ec0ff */
[----:B------:R-:W-:-:S02]  /*3470*/  UIADD3 UR8, UR36, -0x4ab325aa, URZ ;  /* 0xb54cda5624087890 */ /* 0x000fc4000fffe03f */
[----:B------:R-:W-:Y:S01]  /*3480*/  UIMAD UR5, UR27, UR15, UR5 ;  /* 0x0000000f1b0572a4 */ /* 0x000fe2000f8e0205 */
[----:B------:R2:W-:Y:S01]  /*3490*/  STL.64 [R1+0xd0], R10 ;  /* 0x0000d00a01007387 */ /* 0x0005e20000100a00 */
[----:B------:R-:W-:Y:S01]  /*34a0*/  UIADD3 UR7, UR37, 0x646e171e, URZ ;  /* 0x646e171e25077890 */ /* 0x000fe2000fffe03f */
[----:B------:R-:W-:Y:S01]  /*34b0*/  BSSY B0, `(.L_x_1989) ;  /* 0x0000018000007945 */ /* 0x000fe20003800000 */
[----:B----4-:R-:W-:Y:S01]  /*34c0*/  IMAD.U32 R6, RZ, RZ, UR38 ;  /* 0x00000026ff067e24 */ /* 0x010fe2000f8e00ff */
[----:B------:R2:W-:Y:S03]  /*34d0*/  @P1 STS.128 [R195+0x6000], RZ ;  /* 0x006000ffc3001388 */ /* 0x0005e60000000c00 */
[----:B------:R-:W-:-:S05]  /*34e0*/  IMAD.WIDE.U32 R6, R6, UR15, R10 ;  /* 0x0000000f06067c25 */ /* 0x000fca000f8e000a */
[----:B------:R-:W-:Y:S01]  /*34f0*/  IADD3 R9, R7, UR5, RZ ;  /* 0x0000000507097c10 */ /* 0x000fe2000fffe0ff */
[----:B-1----:R-:W-:Y:S01]  /*3500*/  @P0 FMUL.FTZ R0, R0, R2 ;  /* 0x0000000200000220 */ /* 0x002fe20000410000 */
[----:B------:R-:W-:Y:S01]  /*3510*/  LEA R2, R20, UR20, 0x4 ;  /* 0x0000001414027c11 */ /* 0x000fe2000f8e20ff */
[----:B------:R-:W-:Y:S02]  /*3520*/  UMOV UR20, URZ ;  /* 0x0000003f00147c82 */ /* 0x000fe40008000000 */
[----:B------:R1:W4:Y:S01]  /*3530*/  @P0 R2UR UR4, R0 ;  /* 0x00000000000403c2 */ /* 0x00032200000e0000 */
[----:B------:R-:W-:Y:S02]  /*3540*/  IADD3 R64, R64, R2, RZ ;  /* 0x0000000240407210 */ /* 0x000fe40007ffe0ff */
[----:B-1----:R-:W-:Y:S01]  /*3550*/  MOV R0, UR19 ;  /* 0x0000001300007c02 */ /* 0x002fe20008000f00 */
[----:B----4-:R-:W-:-:S04]  /*3560*/  @UP1 UMOV UR20, UR4 ;  /* 0x0000000400141c82 */ /* 0x010fc80008000000 */
[----:B------:R-:W-:-:S05]  /*3570*/  IMAD R165, R0, 0x8, R20 ;  /* 0x0000000800a57824 */ /* 0x000fca00078e0214 */
[----:B------:R2:W-:Y:S01]  /*3580*/  STL [R1+0xa4], R165 ;  /* 0x0000a4a501007387 */ /* 0x0005e20000100800 */
        /* <DEDUP_REMOVED lines=10> */
.L_x_1990:
[----:B------:R-:W-:Y:S05]  /*3630*/  BSYNC B0 ;  /* 0x0000000000007941 */ /* 0x000fea0003800000 */
.L_x_1989:
        /* <DEDUP_REMOVED lines=12> */
[----:B--2---:R-:W-:-:S04]  /*3700*/  LEA R10, P0, R0, c[0x0][0x170], 0x1 ;  /* 0x00005c00000a7a11 */ /* 0x004fc800078008ff */
[----:B------:R-:W-:-:S05]  /*3710*/  LEA.HI.X R11, R0, c[0x0][0x174], R2, 0x1, P0 ;  /* 0x00005d00000b7a11 */ /* 0x000fca00000f0c02 */
[----:B------:R-:W-:Y:S01]  /*3720*/  @!PT LDS RZ, [RZ] ;  /* 0x00000000fffff984 */ /* 0x000fe20000000800 */
[----:B------:R-:W-:Y:S01]  /*3730*/  @!PT LDS RZ, [RZ] ;  /* 0x00000000fffff984 */ /* 0x000fe20000000800 */
[----:B------:R-:W-:Y:S01]  /*3740*/  @!PT LDS RZ, [RZ] ;  /* 0x00000000fffff984 */ /* 0x000fe20000000800 */
[----:B------:R2:W-:Y:S04]  /*3750*/  LDGSTS.E.BYPASS.LTC128B.128 [R195+0x6800], [R10.64] ;  /* 0x068000000ac37fae */ /* 0x0005e8000b901d62 */
.L_x_1992:
[----:B------:R-:W-:Y:S05]  /*3760*/  BSYNC B0 ;  /* 0x0000000000007941 */ /* 0x000fea0003800000 */
.L_x_1991:
        /* <DEDUP_REMOVED lines=17> */
.L_x_1994:
[----:B------:R-:W-:Y:S05]  /*3880*/  BSYNC B0 ;  /* 0x0000000000007941 */ /* 0x000fea0003800000 */
.L_x_1993:
[----:B------:R-:W-:Y:S01]  /*3890*/  ISETP.GE.AND P0, PT, R16, UR13, PT ;  /* 0x0000000d10007c0c */ /* 0x000fe2000bf06270 */
[----:B------:R-:W-:Y:S01]  /*38a0*/  UIADD3 UR4, UR12, 0x1, -UR21 ;  /* 0x000000010c047890 */ /* 0x000fe2000fffe815 */
[----:B------:R-:W-:Y:S01]  /*38b0*/  IMAD.SHL.U32 R0, R22, 0x40, RZ ;  /* 0x0000004016007824 */ /* 0x000fe200078e00ff */
[----:B------:R-:W-:Y:S01]  /*38c0*/  ULDC UR5, c[0x0][0x2e8] ;  /* 0x0000ba0000057ab9 */ /* 0x000fe20000000800 */
[----:B------:R-:W-:Y:S01]  /*38d0*/  BSSY B0, `(.L_x_1995) ;  /* 0x0000014000007945 */ /* 0x000fe20003800000 */
[----:B------:R-:W-:Y:S02]  /*38e0*/  UIADD3 UR5, UR4, UR5, URZ ;  /* 0x0000000504057290 */ /* 0x000fe4000fffe03f */
[----:B------:R-:W-:-:S06]  /*38f0*/  LOP3.LUT R67, R0, 0xfffffe00, RZ, 0xc0, !PT ;  /* 0xfffffe0000437812 */ /* 0x000fcc00078ec0ff */
        /* <DEDUP_REMOVED lines=17> */
.L_x_1996:
[----:B------:R-:W-:Y:S05]  /*3a10*/  BSYNC B0 ;  /* 0x0000000000007941 */ /* 0x000fea0003800000 */
.L_x_1995:
[----:B-1----:R-:W-:Y:S01]  /*3a20*/  SHF.R.S32.HI R7, RZ, 0x4, R21 ;  /* 0x00000004ff077819 */ /* 0x002fe20000011415 */
[C---:B------:R-:W-:Y:S01]  /*3a30*/  IMAD.SHL.U32 R5, R24.reuse, 0x40, RZ ;  /* 0x0000004018057824 */ /* 0x040fe200078e00ff */
[----:B------:R-:W-:Y:S01]  /*3a40*/  R2P PR, R24, 0x6 ;  /* 0x0000000618007804 */ /* 0x000fe20000000000 */
[----:B------:R-:W-:Y:S01]  /*3a50*/  IMAD.SHL.U32 R2, R15, 0x40, RZ ;  /* 0x000000400f027824 */ /* 0x000fe200078e00ff */
[----:B------:R-:W-:Y:S01]  /*3a60*/  LEA.HI R0, R21, R7, RZ, 0x1 ;  /* 0x0000000715007211 */ /* 0x000fe200078f08ff */
[----:B------:R-:W-:Y:S01]  /*3a70*/  IMAD.SHL.U32 R12, R12, 0x8, RZ ;  /* 0x000000080c0c7824 */ /* 0x000fe200078e00ff */
[----:B------:R-:W0:Y:S01]  /*3a80*/  LDGDEPBAR ;  /* 0x00000000000079af */ /* 0x000e220000000000 */
[----:B------:R-:W-:Y:S01]  /*3a90*/  UISETP.GT.AND UP0, UPT, UR38, UR9, UPT ;  /* 0x000000092600728c */ /* 0x000fe2000bf04270 */
[----:B------:R-:W-:Y:S01]  /*3aa0*/  LOP3.LUT R0, R0, 0xfffffffe, RZ, 0xc0, !PT ;  /* 0xfffffffe00007812 */ /* 0x000fe200078ec0ff */
[----:B------:R-:W-:Y:S01]  /*3ab0*/  UIADD3 UR4, UR12, -UR21, URZ ;  /* 0x800000150c047290 */ /* 0x000fe2000fffe03f */
[----:B------:R-:W-:-:S02]  /*3ac0*/  LOP3.LUT R2, R2, 0x1c0, RZ, 0xc0, !PT ;  /* 0x000001c002027812 */ /* 0x000fc400078ec0ff */
[----:B------:R-:W-:Y:S01]  /*3ad0*/  LOP3.LUT R183, R183, 0xfffffff7, RZ, 0xc0, !PT ;  /* 0xfffffff7b7b77812 */ /* 0x000fe200078ec0ff */
[----:B------:R-:W-:Y:S01]  /*3ae0*/  IMAD.IADD R7, R7, 0x1, -R0 ;  /* 0x0000000107077824 */ /* 0x000fe200078e0a00 */
[----:B------:R-:W-:Y:S02]  /*3af0*/  LOP3.LUT R0, R5, 0x1c0, RZ, 0xc0, !PT ;  /* 0x000001c005007812 */ /* 0x000fe400078ec0ff */
[----:B------:R-:W-:Y:S01]  /*3b00*/  PLOP3.LUT P0, PT, PT, PT, UP0, 0x80, 0x0 ;  /* 0x000000000000781c */ /* 0x000fe20003f0f008 */
[----:B------:R-:W-:Y:S01]  /*3b10*/  IMAD.SHL.U32 R5, R7, 0x8, RZ ;  /* 0x0000000807057824 */ /* 0x000fe200078e00ff */
[----:B------:R-:W-:Y:S02]  /*3b20*/  LOP3.LUT R12, R0, 0x8, R12, 0xf8, !PT ;  /* 0x00000008000c7812 */ /* 0x000fe400078ef80c */
[----:B------:R-:W-:Y:S02]  /*3b30*/  SHF.R.U32.HI R0, RZ, 0x3, R0 ;  /* 0x00000003ff007819 */ /* 0x000fe40000011600 */
[----:B------:R-:W-:-:S02]  /*3b40*/  LOP3.LUT R6, R2, 0x8, R5, 0xf8, !PT ;  /* 0x0000000802067812 */ /* 0x000fc400078ef805 */
[----:B------:R-:W-:Y:S01]  /*3b50*/  SHF.R.U32.HI R5, RZ, 0x3, R2 ;  /* 0x00000003ff057819 */ /* 0x000fe20000011602 */
[----:B------:R-:W-:Y:S01]  /*3b60*/  IMAD R2, R20, 0x400, R67 ;  /* 0x0000040014027824 */ /* 0x000fe200078e0243 */
[----:B------:R-:W-:Y:S02]  /*3b70*/  LOP3.LUT R0, R12, R0, RZ, 0x3c, !PT ;  /* 0x000000000c007212 */ /* 0x000fe400078e3cff */
[----:B------:R-:W-:Y:S02]  /*3b80*/  LOP3.LUT R66, R6, R5, RZ, 0x3c, !PT ;  /* 0x0000000506427212 */ /* 0x000fe400078e3cff */
[C---:B------:R-:W-:Y:S01]  /*3b90*/  IADD3 R5, R64.reuse, 0x8, RZ ;  /* 0x0000000840057810 */ /* 0x040fe20007ffe0ff */
[----:B------:R-:W-:Y:S01]  /*3ba0*/  IMAD R0, R7, 0x200, R0 ;  /* 0x0000020007007824 */ /* 0x000fe200078e0200 */
[----:B------:R-:W-:Y:S01]  /*3bb0*/  IADD3 R6, R64, UR5, RZ ;  /* 0x0000000540067c10 */ /* 0x000fe2000fffe0ff */
[----:B------:R-:W-:Y:S01]  /*3bc0*/  IMAD.IADD R2, R66, 0x1, R2 ;  /* 0x0000000142027824 */ /* 0x000fe200078e0202 */
[----:B------:R-:W-:Y:S01]  /*3bd0*/  IADD3 R186, R5, UR4, RZ ;  /* 0x0000000405ba7c10 */ /* 0x000fe2000fffe0ff */
[----:B------:R-:W-:Y:S01]  /*3be0*/  IMAD.SHL.U32 R168, R0, 0x2, RZ ;  /* 0x0000000200a87824 */ /* 0x000fe200078e00ff */
[----:B------:R-:W-:Y:S01]  /*3bf0*/  SEL R0, R25, 0xffffffe0, !P1 ;  /* 0xffffffe019007807 */ /* 0x000fe20004800000 */
[----:B------:R-:W-:Y:S01]  /*3c00*/  IMAD.SHL.U32 R175, R2, 0x2, RZ ;  /* 0x0000000202af7824 */ /* 0x000fe200078e00ff */
[----:B------:R-:W-:-:S02]  /*3c10*/  IADD3 R7, R5, UR5, RZ ;  /* 0x0000000505077c10 */ /* 0x000fc4000fffe0ff */
[----:B------:R-:W-:Y:S01]  /*3c20*/  LDSM.16.M88.4 R36, [R168+0x4800] ;  /* 0x00480000a824783b */ /* 0x000fe20000000200 */
[C---:B------:R-:W-:Y:S01]  /*3c30*/  IMAD.IADD R174, R168.reuse, 0x1, R0 ;  /* 0x00000001a8ae7824 */ /* 0x040fe200078e0200 */
[C---:B------:R-:W-:Y:S01]  /*3c40*/  IADD3 R2, R168.reuse, 0x4000, RZ ;  /* 0x00004000a8027810 */ /* 0x040fe20007ffe0ff */
[C-C-:B------:R-:W-:Y:S01]  /*3c50*/  IMAD R178, R3.reuse, 0x2, R175.reuse ;  /* 0x0000000203b27824 */ /* 0x140fe200078e02af */
[----:B------:R-:W1:Y:S01]  /*3c60*/  LDSM.16.M88.4 R16, [R175] ;  /* 0x00000000af10783b */ /* 0x000e620000000200 */
[----:B------:R-:W-:Y:S01]  /*3c70*/  IADD3 R179, R168, 0x4040, RZ ;  /* 0x00004040a8b37810 */ /* 0x000fe20007ffe0ff */
[----:B------:R-:W-:Y:S01]  /*3c80*/  IMAD R176, R4, 0x2, R175 ;  /* 0x0000000204b07824 */ /* 0x000fe200078e02af */
[----:B------:R-:W-:Y:S01]  /*3c90*/  @P2 IADD3 R179, R2, -0x40, RZ ;  /* 0xffffffc002b32810 */ /* 0x000fe20007ffe0ff */
[----:B------:R-:W5:Y:S01]  /*3ca0*/  LDSM.16.M88.4 R12, [R175+0x2000] ;  /* 0x00200000af0c783b */ /* 0x000f620000000200 */
[C---:B------:R-:W-:Y:S01]  /*3cb0*/  IADD3 R2, R64.reuse, 0x40, RZ ;  /* 0x0000004040027810 */ /* 0x040fe20007ffe0ff */
[----:B------:R-:W-:Y:S01]  /*3cc0*/  IMAD R177, R3, 0x2, R176 ;  /* 0x0000000203b17824 */ /* 0x000fe200078e02b0 */
[----:B------:R-:W-:Y:S01]  /*3cd0*/  IADD3 R184, R64, UR4, RZ ;  /* 0x0000000440b87c10 */ /* 0x000fe2000fffe0ff */
[----:B------:R-:W2:Y:S01]  /*3ce0*/  LDSM.16.M88.4 R32, [R168+0x5000] ;  /* 0x00500000a820783b */ /* 0x000ea20000000200 */
[----:B------:R-:W-:Y:S01]  /*3cf0*/  IMAD.IADD R173, R0, 0x1, R179 ;  /* 0x0000000100ad7824 */ /* 0x000fe200078e02b3 */
[----:B------:R-:W-:-:S02]  /*3d00*/  IADD3 R0, R64, 0x48, RZ ;  /* 0x0000004840007810 */ /* 0x000fc40007ffe0ff */
[----:B------:R-:W3:Y:S01]  /*3d10*/  LDSM.16.M88.4 R20, [R168+0x4000] ;  /* 0x00400000a814783b */ /* 0x000ee20000000200 */
[C---:B------:R-:W-:Y:S02]  /*3d20*/  IADD3 R185, R2.reuse, UR4, RZ ;  /* 0x0000000402b97c10 */ /* 0x040fe4000fffe0ff */
[----:B------:R-:W-:Y:S01]  /*3d30*/  IADD3 R2, R2, UR5, RZ ;  /* 0x0000000502027c10 */ /* 0x000fe2000fffe0ff */
[----:B------:R-:W4:Y:S01]  /*3d40*/  LDSM.16.M88.4 R28, [R168+0x5800] ;  /* 0x00580000a81c783b */ /* 0x000f220000000200 */
[C---:B------:R-:W-:Y:S02]  /*3d50*/  IADD3 R5, R0.reuse, UR5, RZ ;  /* 0x0000000500057c10 */ /* 0x040fe4000fffe0ff */
[----:B------:R-:W-:Y:S01]  /*3d60*/  IADD3 R187, R0, UR4, RZ ;  /* 0x0000000400bb7c10 */ /* 0x000fe2000fffe0ff */
[----:B--2---:R-:W-:Y:S01]  /*3d70*/  LDSM.16.M88.4 R8, [R178+0x2000] ;  /* 0x00200000b208783b */ /* 0x004fe20000000200 */
[----:B------:R-:W-:Y:S02]  /*3d80*/  IMNMX R196, R6, UR12, PT ;  /* 0x0000000c06c47c17 */ /* 0x000fe4000b800200 */
[----:B------:R-:W-:Y:S01]  /*3d90*/  IMNMX R193, R2, UR12, PT ;  /* 0x0000000c02c17c17 */ /* 0x000fe2000b800200 */
[----:B------:R-:W2:Y:S01]  /*3da0*/  LDSM.16.M88.4 R52, [R174+0x5000] ;  /* 0x00500000ae34783b */ /* 0x000ea20000000200 */
[----:B------:R-:W-:-:S02]  /*3db0*/  IMNMX R192, R5, UR12, PT ;  /* 0x0000000c05c07c17 */ /* 0x000fc4000b800200 */
[----:B------:R-:W-:Y:S01]  /*3dc0*/  IADD3 R0, R184, -c[0x0][0x2e4], RZ ;  /* 0x8000b900b8007a10 */ /* 0x000fe20007ffe0ff */
[----:B------:R-:W2:Y:S01]  /*3dd0*/  LDSM.16.M88.4 R40, [R174+0x4800] ;  /* 0x00480000ae28783b */ /* 0x000ea20000000200 */
[----:B------:R-:W-:Y:S02]  /*3de0*/  IADD3 R2, R186, -c[0x0][0x2e4], RZ ;  /* 0x8000b900ba027a10 */ /* 0x000fe40007ffe0ff */
[----:B------:R-:W-:Y:S01]  /*3df0*/  IADD3 R5, R185, -c[0x0][0x2e4], RZ ;  /* 0x8000b900b9057a10 */ /* 0x000fe20007ffe0ff */
[----:B------:R-:W2:Y:S01]  /*3e00*/  LDSM.16.M88.4 R24, [R178] ;  /* 0x00000000b218783b */ /* 0x000ea20000000200 */
[----:B------:R-:W-:Y:S02]  /*3e10*/  IADD3 R6, R187, -c[0x0][0x2e4], RZ ;  /* 0x8000b900bb067a10 */ /* 0x000fe40007ffe0ff */
[----:B------:R-:W-:Y:S01]  /*3e20*/  @P0 LOP3.LUT R183, R183, 0x8, RZ, 0xfc, !PT ;  /* 0x00000008b7b70812 */ /* 0x000fe200078efcff */
[----:B------:R-:W2:Y:S01]  /*3e30*/  LDSM.16.M88.4 R60, [R174+0x5800] ;  /* 0x00580000ae3c783b */ /* 0x000ea20000000200 */
[----:B------:R-:W-:-:S02]  /*3e40*/  IMNMX R194, R7, UR12, PT ;  /* 0x0000000c07c27c17 */ /* 0x000fc4000b800200 */
[----:B------:R-:W-:Y:S01]  /*3e50*/  IMNMX R191, RZ, R0, !PT ;  /* 0x00000000ffbf7217 */ /* 0x000fe20007800200 */
[----:B------:R-:W2:Y:S01]  /*3e60*/  LDSM.16.M88.4 R44, [R174+0x4000] ;  /* 0x00400000ae2c783b */ /* 0x000ea20000000200 */
[-C--:B-1----:R-:W-:Y:S01]  /*3e70*/  HMMA.16816.F32.BF16 R48, R16, R36.reuse, RZ ;  /* 0x000000241030723c */ /* 0x082fe200000418ff */
[----:B------:R-:W-:Y:S02]  /*3e80*/  IMNMX R190, RZ, R2, !PT ;  /* 0x00000002ffbe7217 */ /* 0x000fe40007800200 */
[----:B------:R-:W-:Y:S02]  /*3e90*/  IMNMX R189, RZ, R5, !PT ;  /* 0x00000005ffbd7217 */ /* 0x000fe40007800200 */
[----:B------:R-:W-:Y:S02]  /*3ea0*/  IMNMX R188, RZ, R6, !PT ;  /* 0x00000006ffbc7217 */ /* 0x000fe40007800200 */
[C---:B------:R-:W-:Y:S01]  /*3eb0*/  IADD3 R182, R179.reuse, 0x800, RZ ;  /* 0x00000800b3b67810 */ /* 0x040fe20007ffe0ff */
[----:B-----5:R-:W-:Y:S01]  /*3ec0*/  HMMA.16816.F32.BF16 R84, R12, R36, RZ ;  /* 0x000000240c54723c */ /* 0x020fe200000418ff */
[----:B------:R-:W-:-:S02]  /*3ed0*/  IADD3 R181, R179, 0x1000, RZ ;  /* 0x00001000b3b57810 */ /* 0x000fc40007ffe0ff */
[----:B------:R-:W-:-:S05]  /*3ee0*/  IADD3 R180, R179, 0x1800, RZ ;  /* 0x00001800b3b47810 */ /* 0x000fca0007ffe0ff */
[C---:B------:R-:W-:Y:S08]  /*3ef0*/  HMMA.16816.F32.BF16 R80, R12.reuse, R38, RZ ;  /* 0x000000260c50723c */ /* 0x040ff000000418ff */
[----:B------:R-:W-:Y:S08]  /*3f00*/  HMMA.16816.F32.BF16 R72, R12, R34, RZ ;  /* 0x000000220c48723c */ /* 0x000ff000000418ff */
[-C--:B---3--:R-:W-:Y:S08]  /*3f10*/  HMMA.16816.F32.BF16 R96, R16, R20.reuse, RZ ;  /* 0x000000141060723c */ /* 0x088ff000000418ff */
[C---:B------:R-:W-:Y:S08]  /*3f20*/  HMMA.16816.F32.BF16 R92, R12.reuse, R20, RZ ;  /* 0x000000140c5c723c */ /* 0x040ff000000418ff */
[-C--:B------:R-:W-:Y:S08]  /*3f30*/  HMMA.16816.F32.BF16 R88, R12, R22.reuse, RZ ;  /* 0x000000160c58723c */ /* 0x080ff000000418ff */
[C---:B------:R-:W-:Y:S08]  /*3f40*/  HMMA.16816.F32.BF16 R100, R16.reuse, R22, RZ ;  /* 0x000000161064723c */ /* 0x040ff000000418ff */
[----:B------:R-:W-:Y:S08]  /*3f50*/  HMMA.16816.F32.BF16 R36, R16, R38, RZ ;  /* 0x000000261024723c */ /* 0x000ff000000418ff */
[----:B----4-:R-:W-:Y:S08]  /*3f60*/  HMMA.16816.F32.BF16 R56, R12, R30, RZ ;  /* 0x0000001e0c38723c */ /* 0x010ff000000418ff */
[----:B------:R-:W-:Y:S08]  /*3f70*/  HMMA.16816.F32.BF16 R20, R16, R32, RZ ;  /* 0x000000201014723c */ /* 0x000ff000000418ff */
[C---:B------:R-:W-:Y:S08]  /*3f80*/  HMMA.16816.F32.BF16 R68, R12.reuse, R28, RZ ;  /* 0x0000001c0c44723c */ /* 0x040ff000000418ff */
[----:B------:R-:W-:Y:S08]  /*3f90*/  HMMA.16816.F32.BF16 R76, R12, R32, RZ ;  /* 0x000000200c4c723c */ /* 0x000ff000000418ff */
[C---:B------:R-:W-:Y:S08]  /*3fa0*/  HMMA.16816.F32.BF16 R32, R16.reuse, R34, RZ ;  /* 0x000000221020723c */ /* 0x040ff000000418ff */
[C---:B------:R-:W-:Y:S08]  /*3fb0*/  HMMA.16816.F32.BF16 R12, R16.reuse, R28, RZ ;  /* 0x0000001c100c723c */ /* 0x040ff000000418ff */
[----:B------:R-:W-:Y:S01]  /*3fc0*/  HMMA.16816.F32.BF16 R28, R16, R30, RZ ;  /* 0x0000001e101c723c */ /* 0x000fe200000418ff */
[----:B------:R-:W-:Y:S07]  /*3fd0*/  LDSM.16.M88.4 R16, [R176+0x2000] ;  /* 0x00200000b010783b */ /* 0x000fee0000000200 */
[C---:B--2---:R-:W-:Y:S08]  /*3fe0*/  HMMA.16816.F32.BF16 R132, R8.reuse, R54, R72 ;  /* 0x000000360884723c */ /* 0x044ff00000041848 */
[C---:B------:R-:W-:Y:S08]  /*3ff0*/  HMMA.16816.F32.BF16 R104, R8.reuse, R40, R84 ;  /* 0x000000280868723c */ /* 0x040ff00000041854 */
[----:B------:R-:W-:Y:S08]  /*4000*/  HMMA.16816.F32.BF16 R140, R8, R42, R80 ;  /* 0x0000002a088c723c */ /* 0x000ff00000041850 */
[C---:B------:R-:W-:Y:S01]  /*4010*/  HMMA.16816.F32.BF16 R120, R24.reuse, R40, R48 ;  /* 0x000000281878723c */ /* 0x040fe20000041830 */
[----:B------:R-:W-:Y:S07]  /*4020*/  LDSM.16.M88.4 R48, [R179+0x800] ;  /* 0x00080000b330783b */ /* 0x000fee0000000200 */
[----:B------:R-:W-:Y:S01]  /*4030*/  HMMA.16816.F32.BF16 R72, R24, R42, R36 ;  /* 0x0000002a1848723c */ /* 0x000fe20000041824 */
[----:B------:R-:W1:Y:S04]  /*4040*/  LDSM.16.M88.4 R40, [R179+0x1800] ;  /* 0x00180000b328783b */ /* 0x000e680000000200 */
[----:B------:R-:W-:Y:S03]  /*4050*/  LDSM.16.M88.4 R36, [R173] ;  /* 0x00000000ad24783b */ /* 0x000fe60000000200 */
[----:B------:R-:W-:Y:S01]  /*4060*/  HMMA.16816.F32.BF16 R80, R8, R62, R56 ;  /* 0x0000003e0850723c */ /* 0x000fe20000041838 */
[----:B------:R-:W2:Y:S07]  /*4070*/  LDSM.16.M88.4 R56, [R179] ;  /* 0x00000000b338783b */ /* 0x000eae0000000200 */
[----:B------:R-:W-:Y:S01]  /*4080*/  HMMA.16816.F32.BF16 R124, R24, R52, R20 ;  /* 0x00000034187c723c */ /* 0x000fe20000041814 */
[----:B------:R-:W3:Y:S07]  /*4090*/  LDSM.16.M88.4 R20, [R176] ;  /* 0x00000000b014783b */ /* 0x000eee0000000200 */
[C---:B------:R-:W-:Y:S08]  /*40a0*/  HMMA.16816.F32.BF16 R108, R8.reuse, R60, R68 ;  /* 0x0000003c086c723c */ /* 0x040ff00000041844 */
[C---:B------:R-:W-:Y:S08]  /*40b0*/  HMMA.16816.F32.BF16 R92, R8.reuse, R44, R92 ;  /* 0x0000002c085c723c */ /* 0x040ff0000004185c */
[----:B------:R-:W-:Y:S08]  /*40c0*/  HMMA.16816.F32.BF16 R144, R8, R46, R88 ;  /* 0x0000002e0890723c */ /* 0x000ff00000041858 */
[C---:B------:R-:W-:Y:S08]  /*40d0*/  HMMA.16816.F32.BF16 R116, R24.reuse, R44, R96 ;  /* 0x0000002c1874723c */ /* 0x040ff00000041860 */
[----:B------:R-:W-:Y:S01]  /*40e0*/  HMMA.16816.F32.BF16 R68, R24, R46, R100 ;  /* 0x0000002e1844723c */ /* 0x000fe20000041864 */
[----:B------:R-:W4:Y:S07]  /*40f0*/  LDSM.16.M88.4 R44, [R179+0x1000] ;  /* 0x00100000b32c783b */ /* 0x000f2e0000000200 */
[----:B------:R-:W-:Y:S01]  /*4100*/  HMMA.16816.F32.BF16 R136, R8, R52, R76 ;  /* 0x000000340888723c */ /* 0x000fe2000004184c */
[----:B------:R-:W5:Y:S07]  /*4110*/  LDSM.16.M88.4 R8, [R177+0x2000] ;  /* 0x00200000b108783b */ /* 0x000f6e0000000200 */
[C---:B------:R-:W-:Y:S01]  /*4120*/  HMMA.16816.F32.BF16 R128, R24.reuse, R60, R12 ;  /* 0x0000003c1880723c */ /* 0x040fe2000004180c */
[----:B------:R-:W-:Y:S07]  /*4130*/  LDSM.16.M88.4 R12, [R177] ;  /* 0x00000000b10c783b */ /* 0x000fee0000000200 */
[C---:B------:R-:W-:Y:S01]  /*4140*/  HMMA.16816.F32.BF16 R76, R24.reuse, R54, R32 ;  /* 0x00000036184c723c */ /* 0x040fe20000041820 */
[----:B------:R-:W3:Y:S07]  /*4150*/  LDSM.16.M88.4 R32, [R173+0x800] ;  /* 0x00080000ad20783b */ /* 0x000eee0000000200 */
[----:B------:R-:W-:Y:S01]  /*4160*/  HMMA.16816.F32.BF16 R84, R24, R62, R28 ;  /* 0x0000003e1854723c */ /* 0x000fe2000004181c */
[----:B------:R-:W4:Y:S04]  /*4170*/  LDSM.16.M88.4 R28, [R173+0x1000] ;  /* 0x00100000ad1c783b */ /* 0x000f280000000200 */
[----:B------:R-:W4:Y:S01]  /*4180*/  LDSM.16.M88.4 R24, [R173+0x1800] ;  /* 0x00180000ad18783b */ /* 0x000f220000000200 */
[----:B------:R-:W-:-:S04]  /*4190*/  DEPBAR.LE SB0, 0x0 ;  /* 0x000080000000791a */ /* 0x000fc80000000000 */
[C---:B-1----:R-:W-:Y:S08]  /*41a0*/  HMMA.16816.F32.BF16 R88, R16.reuse, R40, R108 ;  /* 0x000000281058723c */ /* 0x042ff0000004186c */
[C---:B--2---:R-:W-:Y:S08]  /*41b0*/  HMMA.16816.F32.BF16 R112, R16.reuse, R56, R92 ;  /* 0x000000381070723c */ /* 0x044ff0000004185c */
[----:B------:R-:W-:Y:S08]  /*41c0*/  HMMA.16816.F32.BF16 R108, R16, R58, R144 ;  /* 0x0000003a106c723c */ /* 0x000ff00000041890 */
[C---:B---3--:R-:W-:Y:S08]  /*41d0*/  HMMA.16816.F32.BF16 R60, R20.reuse, R56, R116 ;  /* 0x00000038143c723c */ /* 0x048ff00000041874 */
[----:B------:R-:W-:Y:S08]  /*41e0*/  HMMA.16816.F32.BF16 R68, R20, R58, R68 ;  /* 0x0000003a1444723c */ /* 0x000ff00000041844 */
[C---:B------:R-:W-:Y:S08]  /*41f0*/  HMMA.16816.F32.BF16 R104, R16.reuse, R48, R104 ;  /* 0x000000301068723c */ /* 0x040ff00000041868 */
[----:B------:R-:W-:Y:S08]  /*4200*/  HMMA.16816.F32.BF16 R100, R16, R50, R140 ;  /* 0x000000321064723c */ /* 0x000ff0000004188c */
[C---:B------:R-:W-:Y:S08]  /*4210*/  HMMA.16816.F32.BF16 R56, R20.reuse, R48, R120 ;  /* 0x000000301438723c */ /* 0x040ff00000041878 */
[----:B------:R-:W-:Y:S08]  /*4220*/  HMMA.16816.F32.BF16 R52, R20, R50, R72 ;  /* 0x000000321434723c */ /* 0x000ff00000041848 */
[C---:B----4-:R-:W-:Y:S08]  /*4230*/  HMMA.16816.F32.BF16 R96, R16.reuse, R44, R136 ;  /* 0x0000002c1060723c */ /* 0x050ff00000041888 */
[C---:B------:R-:W-:Y:S08]  /*4240*/  HMMA.16816.F32.BF16 R92, R16.reuse, R46, R132 ;  /* 0x0000002e105c723c */ /* 0x040ff00000041884 */
[----:B------:R-:W-:Y:S08]  /*4250*/  HMMA.16816.F32.BF16 R80, R16, R42, R80 ;  /* 0x0000002a1050723c */ /* 0x000ff00000041850 */
[C---:B------:R-:W-:Y:S08]  /*4260*/  HMMA.16816.F32.BF16 R48, R20.reuse, R44, R124 ;  /* 0x0000002c1430723c */ /* 0x040ff0000004187c */
[C---:B------:R-:W-:Y:S08]  /*4270*/  HMMA.16816.F32.BF16 R44, R20.reuse, R46, R76 ;  /* 0x0000002e142c723c */ /* 0x040ff0000004184c */
[C---:B------:R-:W-:Y:S08]  /*4280*/  HMMA.16816.F32.BF16 R16, R20.reuse, R40, R128 ;  /* 0x000000281410723c */ /* 0x040ff00000041880 */
        /* <DEDUP_REMOVED lines=27> */
[----:B------:R-:W-:Y:S01]  /*4440*/  @!P0 IADD3 R0, P4, R6, UR25, RZ ;  /* 0x0000001906008c10 */ /* 0x000fe2000ff9e0ff */
        /* <DEDUP_REMOVED lines=39> */
.L_x_1999:
[----:B------:R-:W-:Y:S05]  /*46c0*/  BSYNC B0 ;  /* 0x0000000000007941 */ /* 0x000fea0003800000 */
.L_x_1998:
[----:B------:R-:W0:Y:S02]  /*46d0*/  LDGDEPBAR ;  /* 0x00000000000079af */ /* 0x000e240000000000 */
.L_x_1997:
[----:B------:R-:W-:Y:S01]  /*46e0*/  IMAD.U32 R2, RZ, RZ, UR38 ;  /* 0x00000026ff027e24 */ /* 0x000fe2000f8e00ff */
[----:B------:R-:W-:Y:S01]  /*46f0*/  LOP3.LUT R78, R151, UR36, RZ, 0x3c, !PT ;  /* 0x00000024974e7c12 */ /* 0x000fe2000f8e3cff */
[----:B------:R-:W-:Y:S01]  /*4700*/  UIADD3 UR28, UR37, -0x4498517b, URZ ;  /* 0xbb67ae85251c7890 */ /* 0x000fe2000fffe03f */
[----:B------:R-:W-:Y:S01]  /*4710*/  IADD3 R79, R165, 0x4, RZ ;  /* 0x00000004a54f7810 */ /* 0x000fe20007ffe0ff */
[----:B------:R-:W-:Y:S01]  /*4720*/  IMAD R2, R2, 0x40, R164 ;  /* 0x0000004002027824 */ /* 0x000fe200078e02a4 */
[----:B------:R-:W-:Y:S01]  /*4730*/  USHF.L.U32 UR4, UR38, 0x1, URZ ;  /* 0x0000000126047899 */ /* 0x000fe2000800063f */
[----:B------:R-:W-:Y:S01]  /*4740*/  STL [R1+0xa8], R78 ;  /* 0x0000a84e01007387 */ /* 0x000fe20000100800 */
[----:B------:R-:W-:Y:S01]  /*4750*/  UIADD3 UR29, UR36, -0x61c88647, URZ ;  /* 0x9e3779b9241d7890 */ /* 0x000fe2000fffe03f */
[----:B------:R-:W-:Y:S01]  /*4760*/  IMAD.IADD R0, R184, 0x1, -R2 ;  /* 0x00000001b8007824 */ /* 0x000fe200078e0a02 */
[C---:B-1----:R-:W-:Y:S01]  /*4770*/  IADD3 R10, R2.reuse, 0x1, RZ ;  /* 0x00000001020a7810 */ /* 0x042fe20007ffe0ff */
[----:B------:R-:W-:Y:S01]  /*4780*/  ULOP3.LUT UR5, UR4, UR37, URZ, 0x3c, !UPT ;  /* 0x0000002504057292 */ /* 0x000fe2000f8e3c3f */
[----:B------:R-:W-:Y:S01]  /*4790*/  IADD3 R16, R2, 0x8, RZ ;  /* 0x0000000802107810 */ /* 0x000fe20007ffe0ff */
[----:B------:R-:W-:Y:S01]  /*47a0*/  UIADD3 UR4, UR4, 0x1, URZ ;  /* 0x0000000104047890 */ /* 0x000fe2000fffe03f */
[----:B------:R-:W-:Y:S01]  /*47b0*/  IABS R0, R0 ;  /* 0x0000000000007213 */ /* 0x000fe20000000000 */
[----:B--2---:R-:W-:Y:S01]  /*47c0*/  IMAD.IADD R6, R184, 0x1, -R10 ;  /* 0x00000001b8067824 */ /* 0x004fe200078e0a0a */
[C---:B------:R-:W-:Y:S01]  /*47d0*/  IADD3 R18, R2.reuse, 0x9, RZ ;  /* 0x0000000902127810 */ /* 0x040fe20007ffe0ff */
[----:B------:R-:W-:Y:S01]  /*47e0*/  ULOP3.LUT UR4, UR4, UR37, URZ, 0x3c, !UPT ;  /* 0x0000002504047292 */ /* 0x000fe2000f8e3c3f */
[----:B------:R-:W-:Y:S01]  /*47f0*/  IADD3 R20, R2, 0x10, RZ ;  /* 0x0000001002147810 */ /* 0x000fe20007ffe0ff */
[----:B------:R-:W-:Y:S01]  /*4800*/  IMAD.MOV.U32 R5, RZ, RZ, R0 ;  /* 0x000000ffff057224 */ /* 0x000fe200078e0000 */
[----:B------:R-:W-:Y:S01]  /*4810*/  IABS R0, R6 ;  /* 0x0000000600007213 */ /* 0x000fe20000000000 */
[----:B------:R-:W-:Y:S01]  /*4820*/  IMAD.IADD R6, R184, 0x1, -R16 ;  /* 0x00000001b8067824 */ /* 0x000fe200078e0a10 */
[C---:B------:R-:W-:Y:S01]  /*4830*/  IADD3 R23, R2.reuse, 0x11, RZ ;  /* 0x0000001102177810 */ /* 0x040fe20007ffe0ff */
[----:B------:R1:W2:Y:S01]  /*4840*/  I2F R15, R5 ;  /* 0x00000005000f7306 */ /* 0x0002a20000201400 */
[C---:B------:R-:W-:Y:S01]  /*4850*/  IADD3 R25, R2.reuse, 0x18, RZ ;  /* 0x0000001802197810 */ /* 0x040fe20007ffe0ff */
[----:B------:R-:W-:Y:S01]  /*4860*/  UIADD3 UR27, UR36, 0x3c6ef372, URZ ;  /* 0x3c6ef372241b7890 */ /* 0x000fe2000fffe03f */
[C---:B------:R-:W-:Y:S01]  /*4870*/  IADD3 R28, R2.reuse, 0x19, RZ ;  /* 0x00000019021c7810 */ /* 0x040fe20007ffe0ff */
[----:B------:R-:W-:Y:S01]  /*4880*/  UIADD3 UR26, UR37, 0x76cf5d0a, URZ ;  /* 0x76cf5d0a251a7890 */ /* 0x000fe2000fffe03f */
[C---:B------:R-:W-:Y:S01]  /*4890*/  IADD3 R30, R2.reuse, 0x20, RZ ;  /* 0x00000020021e7810 */ /* 0x040fe20007ffe0ff */
[----:B------:R-:W-:Y:S01]  /*48a0*/  UIADD3 UR24, UR37, 0x32370b8f, URZ ;  /* 0x32370b8f25187890 */ /* 0x000fe2000fffe03f */
[C---:B------:R-:W-:Y:S01]  /*48b0*/  IADD3 R33, R2.reuse, 0x21, RZ ;  /* 0x0000002102217810 */ /* 0x040fe20007ffe0ff */
[----:B------:R-:W-:Y:S01]  /*48c0*/  UIADD3 UR25, UR36, -0x255992d5, URZ ;  /* 0xdaa66d2b24197890 */ /* 0x000fe2000fffe03f */
[C---:B------:R-:W-:Y:S01]  /*48d0*/  IADD3 R35, R2.reuse, 0x28, RZ ;  /* 0x0000002802237810 */ /* 0x040fe20007ffe0ff */
[----:B------:R-:W-:Y:S01]  /*48e0*/  UIADD3 UR23, UR36, 0x78dde6e4, URZ ;  /* 0x78dde6e424177890 */ /* 0x000fe2000fffe03f */
[C---:B------:R-:W-:Y:S01]  /*48f0*/  IADD3 R34, R2.reuse, 0x29, RZ ;  /* 0x0000002902227810 */ /* 0x040fe20007ffe0ff */
[----:B------:R-:W-:Y:S01]  /*4900*/  UIADD3 UR22, UR37, -0x126145ec, URZ ;  /* 0xed9eba1425167890 */ /* 0x000fe2000fffe03f */
[C---:B------:R-:W-:Y:S01]  /*4910*/  IADD3 R36, R2.reuse, 0x30, RZ ;  /* 0x0000003002247810 */ /* 0x040fe20007ffe0ff */
[----:B------:R-:W-:Y:S01]  /*4920*/  UIADD3 UR12, UR37, -0x56f99767, URZ ;  /* 0xa9066899250c7890 */ /* 0x000fe2000fffe03f */
[----:B------:R-:W-:Y:S01]  /*4930*/  IADD3 R37, R2, 0x31, RZ ;  /* 0x0000003102257810 */ /* 0x000fe20007ffe0ff */
[----:B-1----:R-:W-:Y:S01]  /*4940*/  IMAD.MOV.U32 R5, RZ, RZ, R0 ;  /* 0x000000ffff057224 */ /* 0x002fe200078e0000 */
[----:B------:R-:W-:Y:S01]  /*4950*/  IABS R0, R6 ;  /* 0x0000000600007213 */ /* 0x000fe20000000000 */
[----:B------:R-:W-:Y:S01]  /*4960*/  IMAD.IADD R6, R184, 0x1, -R18 ;  /* 0x00000001b8067824 */ /* 0x000fe200078e0a12 */
[C---:B------:R-:W-:Y:S01]  /*4970*/  IADD3 R38, R2.reuse, 0x38, RZ ;  /* 0x0000003802267810 */ /* 0x040fe20007ffe0ff */
[----:B------:R1:W3:Y:S01]  /*4980*/  I2F R14, R5 ;  /* 0x00000005000e7306 */ /* 0x0002e20000201400 */
[C---:B------:R-:W-:Y:S01]  /*4990*/  IADD3 R39, R2.reuse, 0x39, RZ ;  /* 0x0000003902277810 */ /* 0x040fe20007ffe0ff */
[----:B--2---:R-:W-:Y:S01]  /*49a0*/  FFMA.FTZ R15, R15, -UR20, R60 ;  /* 0x800000140f0f7c23 */ /* 0x004fe2000801003c */
[C---:B------:R-:W-:Y:S01]  /*49b0*/  ISETP.GE.AND P3, PT, R2.reuse, R196, PT ;  /* 0x000000c40200720c */ /* 0x040fe20003f66270 */
[----:B------:R-:W-:Y:S01]  /*49c0*/  UIADD3 UR13, UR36, 0x1715609d, URZ ;  /* 0x1715609d240d7890 */ /* 0x000fe2000fffe03f */
[----:B------:R-:W-:Y:S01]  /*49d0*/  ISETP.GE.AND P1, PT, R2, R193, PT ;  /* 0x000000c10200720c */ /* 0x000fe20003f26270 */
[----:B------:R-:W-:Y:S01]  /*49e0*/  IMAD.IADD R7, R184, 0x1, -R39 ;  /* 0x00000001b8077824 */ /* 0x000fe200078e0a27 */
[C---:B------:R-:W-:Y:S01]  /*49f0*/  ISETP.GE.AND P0, PT, R2.reuse, R192, PT ;  /* 0x000000c00200720c */ /* 0x040fe20003f06270 */
[----:B------:R2:W-:Y:S01]  /*4a00*/  STL [R1+0xec], R79 ;  /* 0x0000ec4f01007387 */ /* 0x0005e20000100800 */
[----:B------:R-:W-:-:S02]  /*4a10*/  ISETP.GE.AND P2, PT, R2, R194, PT ;  /* 0x000000c20200720c */ /* 0x000fc40003f46270 */
[C---:B------:R-:W-:Y:S02]  /*4a20*/  ISETP.LT.OR P4, PT, R2.reuse, R191, P3 ;  /* 0x000000bf0200720c */ /* 0x040fe40001f81670 */
[----:B------:R-:W-:Y:S02]  /*4a30*/  ISETP.LT.OR P1, PT, R2, R189, P1 ;  /* 0x000000bd0200720c */ /* 0x000fe40000f21670 */
[----:B------:R-:W-:Y:S01]  /*4a40*/  ISETP.GE.AND P3, PT, R10, R196, PT ;  /* 0x000000c40a00720c */ /* 0x000fe20003f66270 */
[----:B-1----:R-:W-:Y:S01]  /*4a50*/  IMAD.MOV.U32 R5, RZ, RZ, R0 ;  /* 0x000000ffff057224 */ /* 0x002fe200078e0000 */
[----:B------:R-:W-:Y:S01]  /*4a60*/  IABS R0, R6 ;  /* 0x0000000600007213 */ /* 0x000fe20000000000 */
[----:B------:R-:W-:Y:S01]  /*4a70*/  IMAD.IADD R6, R184, 0x1, -R20 ;  /* 0x00000001b8067824 */ /* 0x000fe200078e0a14 */
[C---:B------:R-:W-:Y:S01]  /*4a80*/  ISETP.LT.OR P6, PT, R2.reuse, R188, P0 ;  /* 0x000000bc0200720c */ /* 0x040fe200007c1670 */
[----:B------:R1:W4:Y:S01]  /*4a90*/  I2F R13, R5 ;  /* 0x00000005000d7306 */ /* 0x0003220000201400 */
[----:B------:R-:W-:Y:S01]  /*4aa0*/  ISETP.LT.OR P2, PT, R2, R190, P2 ;  /* 0x000000be0200720c */ /* 0x000fe20001741670 */
[----:B---3--:R-:W-:Y:S01]  /*4ab0*/  FFMA.FTZ R14, R14, -UR20, R61 ;  /* 0x800000140e0e7c23 */ /* 0x008fe2000801003d */
[----:B------:R-:W-:-:S02]  /*4ac0*/  ISETP.GE.AND P0, PT, R16, R196, PT ;  /* 0x000000c41000720c */ /* 0x000fc40003f06270 */
[----:B------:R-:W-:Y:S02]  /*4ad0*/  P2R R31, PR, RZ, 0x2 ;  /* 0x00000002ff1f7803 */ /* 0x000fe40000000000 */
[-C--:B------:R-:W-:Y:S02]  /*4ae0*/  ISETP.LT.OR P1, PT, R10, R191.reuse, P3 ;  /* 0x000000bf0a00720c */ /* 0x080fe40001f21670 */
[----:B------:R-:W-:Y:S02]  /*4af0*/  P2R R32, PR, RZ, 0x4 ;  /* 0x00000004ff207803 */ /* 0x000fe40000000000 */
[-C--:B------:R-:W-:Y:S02]  /*4b00*/  ISETP.LT.OR P3, PT, R16, R191.reuse, P0 ;  /* 0x000000bf1000720c */ /* 0x080fe40000761670 */
[-C--:B------:R-:W-:Y:S02]  /*4b10*/  ISETP.GE.AND P2, PT, R18, R196.reuse, PT ;  /* 0x000000c41200720c */ /* 0x080fe40003f46270 */
[----:B------:R-:W-:Y:S01]  /*4b20*/  ISETP.GE.AND P0, PT, R20, R196, PT ;  /* 0x000000c41400720c */ /* 0x000fe20003f06270 */
[----:B-1----:R-:W-:Y:S01]  /*4b30*/  IMAD.MOV.U32 R5, RZ, RZ, R0 ;  /* 0x000000ffff057224 */ /* 0x002fe200078e0000 */
[----:B------:R-:W-:Y:S01]  /*4b40*/  IABS R0, R6 ;  /* 0x0000000600007213 */ /* 0x000fe20000000000 */
[----:B------:R-:W-:Y:S01]  /*4b50*/  IMAD.IADD R6, R184, 0x1, -R23 ;  /* 0x00000001b8067824 */ /* 0x000fe200078e0a17 */
[----:B------:R-:W-:Y:S01]  /*4b60*/  FSEL R123, R14, -INF , !P1 ;  /* 0xff8000000e7b7808 */ /* 0x000fe20004800000 */
[----:B------:R1:W3:Y:S01]  /*4b70*/  I2F R12, R5 ;  /* 0x00000005000c7306 */ /* 0x0002e20000201400 */
[----:B----4-:R-:W-:Y:S01]  /*4b80*/  FFMA.FTZ R13, R13, -UR20, R68 ;  /* 0x800000140d0d7c23 */ /* 0x010fe20008010044 */
[----:B------:R-:W-:-:S02]  /*4b90*/  ISETP.LT.OR P1, PT, R18, R191, P2 ;  /* 0x000000bf1200720c */ /* 0x000fc40001721670 */
[----:B------:R-:W-:Y:S02]  /*4ba0*/  ISETP.LT.OR P0, PT, R20, R191, P0 ;  /* 0x000000bf1400720c */ /* 0x000fe40000701670 */
[----:B------:R-:W-:Y:S02]  /*4bb0*/  FSEL R128, R13, -INF , !P3 ;  /* 0xff8000000d807808 */ /* 0x000fe40005800000 */
[-C--:B------:R-:W-:Y:S02]  /*4bc0*/  ISETP.GE.AND P3, PT, R23, R196.reuse, PT ;  /* 0x000000c41700720c */ /* 0x080fe40003f66270 */
[-C--:B------:R-:W-:Y:S02]  /*4bd0*/  ISETP.GE.AND P2, PT, R25, R196.reuse, PT ;  /* 0x000000c41900720c */ /* 0x080fe40003f46270 */
[----:B------:R-:W-:Y:S02]  /*4be0*/  FSEL R122, R15, -INF , !P4 ;  /* 0xff8000000f7a7808 */ /* 0x000fe40006000000 */
[----:B------:R-:W-:Y:S01]  /*4bf0*/  ISETP.GE.AND P4, PT, R35, R196, PT ;  /* 0x000000c42300720c */ /* 0x000fe20003f86270 */
[----:B-1----:R-:W-:Y:S01]  /*4c00*/  IMAD.MOV.U32 R5, RZ, RZ, R0 ;  /* 0x000000ffff057224 */ /* 0x002fe200078e0000 */
[----:B------:R-:W-:Y:S01]  /*4c10*/  IABS R0, R6 ;  /* 0x0000000600007213 */ /* 0x000fe20000000000 */
[----:B------:R-:W-:-:S02]  /*4c20*/  IMAD.IADD R6, R184, 0x1, -R25 ;  /* 0x00000001b8067824 */ /* 0x000fc400078e0a19 */
[----:B------:R1:W4:Y:S01]  /*4c30*/  I2F R11, R5 ;  /* 0x00000005000b7306 */ /* 0x0003220000201400 */
[----:B---3--:R-:W-:-:S05]  /*4c40*/  FFMA.FTZ R12, R12, -UR20, R69 ;  /* 0x800000140c0c7c23 */ /* 0x008fca0008010045 */
[----:B------:R-:W-:Y:S02]  /*4c50*/  FSEL R129, R12, -INF , !P1 ;  /* 0xff8000000c817808 */ /* 0x000fe40004800000 */
[-C--:B------:R-:W-:Y:S02]  /*4c60*/  ISETP.LT.OR P1, PT, R23, R191.reuse, P3 ;  /* 0x000000bf1700720c */ /* 0x080fe40001f21670 */
[-C--:B------:R-:W-:Y:S02]  /*4c70*/  ISETP.LT.OR P3, PT, R25, R191.reuse, P2 ;  /* 0x000000bf1900720c */ /* 0x080fe40001761670 */
[----:B------:R-:W-:Y:S01]  /*4c80*/  ISETP.GE.AND P2, PT, R30, R196, PT ;  /* 0x000000c41e00720c */ /* 0x000fe20003f46270 */
[----:B-1----:R-:W-:Y:S01]  /*4c90*/  IMAD.MOV.U32 R5, RZ, RZ, R0 ;  /* 0x000000ffff057224 */ /* 0x002fe200078e0000 */
[----:B------:R-:W-:Y:S01]  /*4ca0*/  IABS R0, R6 ;  /* 0x0000000600007213 */ /* 0x000fe20000000000 */
[----:B------:R-:W-:Y:S01]  /*4cb0*/  IMAD.IADD R6, R184, 0x1, -R28 ;  /* 0x00000001b8067824 */ /* 0x000fe200078e0a1c */
[----:B------:R-:W-:Y:S01]  /*4cc0*/  ISETP.LT.OR P2, PT, R30, R191, P2 ;  /* 0x000000bf1e00720c */ /* 0x000fe20001741670 */
[----:B------:R1:W3:Y:S01]  /*4cd0*/  I2F R9, R5 ;  /* 0x0000000500097306 */ /* 0x0002e20000201400 */
[----:B----4-:R-:W-:-:S05]  /*4ce0*/  FFMA.FTZ R11, R11, -UR20, R56 ;  /* 0x800000140b0b7c23 */ /* 0x010fca0008010038 */
[----:B------:R-:W-:Y:S02]  /*4cf0*/  FSEL R133, R11, -INF , !P0 ;  /* 0xff8000000b857808 */ /* 0x000fe40004000000 */
[----:B------:R-:W-:Y:S01]  /*4d00*/  ISETP.GE.AND P0, PT, R28, R196, PT ;  /* 0x000000c41c00720c */ /* 0x000fe20003f06270 */
[----:B-1----:R-:W-:Y:S01]  /*4d10*/  IMAD.MOV.U32 R5, RZ, RZ, R0 ;  /* 0x000000ffff057224 */ /* 0x002fe200078e0000 */
[----:B------:R-:W-:Y:S01]  /*4d20*/  IABS R0, R6 ;  /* 0x0000000600007213 */ /* 0x000fe20000000000 */
[----:B------:R-:W-:Y:S02]  /*4d30*/  IMAD.IADD R6, R184, 0x1, -R30 ;  /* 0x00000001b8067824 */ /* 0x000fe400078e0a1e */
[----:B------:R1:W4:Y:S01]  /*4d40*/  I2F R8, R5 ;  /* 0x0000000500087306 */ /* 0x0003220000201400 */
[----:B---3--:R-:W-:-:S05]  /*4d50*/  FFMA.FTZ R9, R9, -UR20, R57 ;  /* 0x8000001409097c23 */ /* 0x008fca0008010039 */
[----:B------:R-:W-:Y:S02]  /*4d60*/  FSEL R134, R9, -INF , !P1 ;  /* 0xff80000009867808 */ /* 0x000fe40004800000 */
[----:B------:R-:W-:Y:S02]  /*4d70*/  ISETP.LT.OR P1, PT, R28, R191, P0 ;  /* 0x000000bf1c00720c */ /* 0x000fe40000721670 */
[----:B------:R-:W-:Y:S01]  /*4d80*/  ISETP.GE.AND P0, PT, R33, R196, PT ;  /* 0x000000c42100720c */ /* 0x000fe20003f06270 */
[----:B-1----:R-:W-:Y:S01]  /*4d90*/  IMAD.MOV.U32 R5, RZ, RZ, R0 ;  /* 0x000000ffff057224 */ /* 0x002fe200078e0000 */
[----:B------:R-:W-:Y:S01]  /*4da0*/  IABS R0, R6 ;  /* 0x0000000600007213 */ /* 0x000fe20000000000 */
[----:B------:R-:W-:Y:S02]  /*4db0*/  IMAD.IADD R6, R184, 0x1, -R33 ;  /* 0x00000001b8067824 */ /* 0x000fe400078e0a21 */
[----:B------:R1:W-:Y:S01]  /*4dc0*/  I2F R29, R5 ;  /* 0x00000005001d7306 */ /* 0x0003e20000201400 */
[----:B----4-:R-:W-:-:S05]  /*4dd0*/  FFMA.FTZ R8, R8, -UR20, R52 ;  /* 0x8000001408087c23 */ /* 0x010fca0008010034 */
[----:B------:R-:W-:Y:S02]  /*4de0*/  FSEL R139, R8, -INF , !P3 ;  /* 0xff800000088b7808 */ /* 0x000fe40005800000 */
[----:B------:R-:W-:Y:S01]  /*4df0*/  ISETP.GE.AND P3, PT, R36, R196, PT ;  /* 0x000000c42400720c */ /* 0x000fe20003f66270 */
[----:B-1----:R-:W-:Y:S01]  /*4e00*/  IMAD.MOV.U32 R5, RZ, RZ, R0 ;  /* 0x000000ffff057224 */ /* 0x002fe200078e0000 */
[----:B------:R-:W-:Y:S01]  /*4e10*/  IABS R0, R6 ;  /* 0x0000000600007213 */ /* 0x000fe20000000000 */
[C---:B------:R-:W-:Y:S02]  /*4e20*/  IMAD.IADD R6, R184.reuse, 0x1, -R35 ;  /* 0x00000001b8067824 */ /* 0x040fe400078e0a23 */
[----:B------:R1:W3:Y:S02]  /*4e30*/  I2F R19, R5 ;  /* 0x0000000500137306 */ /* 0x0002e40000201400 */
[----:B-1----:R-:W-:Y:S01]  /*4e40*/  IMAD.MOV.U32 R5, RZ, RZ, R0 ;  /* 0x000000ffff057224 */ /* 0x002fe200078e0000 */
[----:B------:R-:W-:Y:S01]  /*4e50*/  IABS R0, R6 ;  /* 0x0000000600007213 */ /* 0x000fe20000000000 */
[----:B------:R-:W-:-:S04]  /*4e60*/  IMAD.IADD R6, R184, 0x1, -R34 ;  /* 0x00000001b8067824 */ /* 0x000fc800078e0a22 */
        /* <DEDUP_REMOVED lines=8> */
[----:B------:R1:W3:Y:S01]  /*4ef0*/  I2F R24, R5 ;  /* 0x0000000500187306 */ /* 0x0002e20000201400 */
[----:B----4-:R-:W-:-:S02]  /*4f00*/  FFMA.FTZ R21, R21, -UR20, R49 ;  /* 0x8000001415157c23 */ /* 0x010fc40008010031 */
[----:B-1----:R-:W-:Y:S01]  /*4f10*/  IMAD.MOV.U32 R5, RZ, RZ, R0 ;  /* 0x000000ffff057224 */ /* 0x002fe200078e0000 */
[----:B------:R-:W-:Y:S01]  /*4f20*/  IABS R0, R6 ;  /* 0x0000000600007213 */ /* 0x000fe20000000000 */
[----:B------:R-:W-:-:S03]  /*4f30*/  IMAD.IADD R6, R184, 0x1, -R37 ;  /* 0x00000001b8067824 */ /* 0x000fc600078e0a25 */
[----:B------:R1:W4:Y:S01]  /*4f40*/  I2F R27, R5 ;  /* 0x00000005001b7306 */ /* 0x0003220000201400 */
[----:B---3--:R-:W-:-:S05]  /*4f50*/  FFMA.FTZ R24, R24, -UR20, R44 ;  /* 0x8000001418187c23 */ /* 0x008fca000801002c */
[----:B------:R-:W-:Y:S02]  /*4f60*/  FSEL R86, R24, -INF , !P2 ;  /* 0xff80000018567808 */ /* 0x000fe40005000000 */
[----:B------:R-:W-:Y:S01]  /*4f70*/  ISETP.LT.OR P2, PT, R36, R191, P3 ;  /* 0x000000bf2400720c */ /* 0x000fe20001f41670 */
[----:B-1----:R-:W-:Y:S01]  /*4f80*/  IMAD.MOV.U32 R5, RZ, RZ, R0 ;  /* 0x000000ffff057224 */ /* 0x002fe200078e0000 */
[----:B------:R-:W-:Y:S01]  /*4f90*/  IABS R0, R6 ;  /* 0x0000000600007213 */ /* 0x000fe20000000000 */
[----:B----4-:R-:W-:Y:S02]  /*4fa0*/  FFMA.FTZ R27, R27, -UR20, R45 ;  /* 0x800000141b1b7c23 */ /* 0x010fe4000801002d */
[----:B------:R1:W3:Y:S08]  /*4fb0*/  I2F R26, R5 ;  /* 0x00000005001a7306 */ /* 0x0002f00000201400 */
[----:B------:R-:W4:Y:S01]  /*4fc0*/  I2F R22, R0 ;  /* 0x0000000000167306 */ /* 0x000f220000201400 */
[----:B-1----:R-:W-:-:S02]  /*4fd0*/  IMAD.IADD R5, R184, 0x1, -R38 ;  /* 0x00000001b8057824 */ /* 0x002fc400078e0a26 */
[----:B---3--:R-:W-:-:S03]  /*4fe0*/  FFMA.FTZ R26, R26, -UR20, R40 ;  /* 0x800000141a1a7c23 */ /* 0x008fc60008010028 */
[----:B------:R-:W-:Y:S02]  /*4ff0*/  IABS R5, R5 ;  /* 0x0000000500057213 */ /* 0x000fe40000000000 */
[----:B------:R-:W-:Y:S01]  /*5000*/  FSEL R91, R26, -INF , !P2 ;  /* 0xff8000001a5b7808 */ /* 0x000fe20005000000 */
[----:B----4-:R-:W-:Y:S01]  /*5010*/  FFMA.FTZ R22, R22, -UR20, R41 ;  /* 0x8000001416167c23 */ /* 0x010fe20008010029 */
[----:B------:R-:W-:Y:S01]  /*5020*/  LOP3.LUT R0, R148, 0x7ffffffc, RZ, 0xc0, !PT ;  /* 0x7ffffffc94007812 */ /* 0x000fe200078ec0ff */
[----:B------:R-:W-:Y:S01]  /*5030*/  IMAD.MOV.U32 R6, RZ, RZ, R5 ;  /* 0x000000ffff067224 */ /* 0x000fe200078e0005 */
[----:B------:R-:W-:-:S03]  /*5040*/  ISETP.GE.AND P2, PT, R10, R194, PT ;  /* 0x000000c20a00720c */ /* 0x000fc60003f46270 */
[----:B------:R-:W-:Y:S01]  /*5050*/  IMAD.IADD R5, R65, 0x1, -R0 ;  /* 0x0000000141057824 */ /* 0x000fe200078e0a00 */
[----:B------:R-:W-:Y:S01]  /*5060*/  IABS R0, R7 ;  /* 0x0000000700007213 */ /* 0x000fe20000000000 */
[----:B------:R1:W3:Y:S01]  /*5070*/  I2F R17, R6 ;  /* 0x0000000600117306 */ /* 0x0002e20000201400 */
[----:B------:R-:W-:Y:S01]  /*5080*/  FFMA.FTZ R7, R29, -UR20, R53 ;  /* 0x800000141d077c23 */ /* 0x000fe20008010035 */
[----:B------:R-:W-:Y:S02]  /*5090*/  ISETP.LT.OR P5, PT, R10, R190, P2 ;  /* 0x000000be0a00720c */ /* 0x000fe400017a1670 */
[----:B------:R-:W-:Y:S02]  /*50a0*/  ISETP.NE.AND P2, PT, R32, RZ, PT ;  /* 0x000000ff2000720c */ /* 0x000fe40003f45270 */
[----:B------:R-:W-:Y:S02]  /*50b0*/  FSEL R140, R7, -INF , !P1 ;  /* 0xff800000078c7808 */ /* 0x000fe40004800000 */
[----:B------:R-:W-:-:S02]  /*50c0*/  ISETP.LT.OR P1, PT, R33, R191, P0 ;  /* 0x000000bf2100720c */ /* 0x000fc40000721670 */
[CC--:B------:R-:W-:Y:S02]  /*50d0*/  ISETP.GE.AND P0, PT, R34.reuse, R196.reuse, PT ;  /* 0x000000c42200720c */ /* 0x0c0fe40003f06270 */
[----:B------:R-:W-:Y:S02]  /*50e0*/  FSEL R77, R21, -INF , !P1 ;  /* 0xff800000154d7808 */ /* 0x000fe40004800000 */
[-C--:B------:R-:W-:Y:S01]  /*50f0*/  ISETP.LT.OR P1, PT, R34, R191.reuse, P0 ;  /* 0x000000bf2200720c */ /* 0x080fe20000721670 */
[----:B-1----:R-:W-:Y:S01]  /*5100*/  IMAD.SHL.U32 R6, R5, 0x2, RZ ;  /* 0x0000000205067824 */ /* 0x002fe200078e00ff */
[-C--:B------:R-:W-:Y:S01]  /*5110*/  ISETP.GE.AND P0, PT, R37, R196.reuse, PT ;  /* 0x000000c42500720c */ /* 0x080fe20003f06270 */
[----:B------:R-:W-:Y:S01]  /*5120*/  IMAD.MOV.U32 R5, RZ, RZ, R0 ;  /* 0x000000ffff057224 */ /* 0x000fe200078e0000 */
[----:B------:R-:W-:Y:S01]  /*5130*/  FSEL R90, R27, -INF , !P1 ;  /* 0xff8000001b5a7808 */ /* 0x000fe20004800000 */
[----:B------:R-:W-:Y:S01]  /*5140*/  IMAD R247, R149, c[0x0][0x228], R6 ;  /* 0x00008a0095f77a24 */ /* 0x000fe200078e0206 */
[----:B------:R-:W-:Y:S01]  /*5150*/  ISETP.LT.OR P1, PT, R37, R191, P0 ;  /* 0x000000bf2500720c */ /* 0x000fe20000721670 */
[----:B------:R-:W-:Y:S01]  /*5160*/  IMAD.IADD R6, R186, 0x1, -R2 ;  /* 0x00000001ba067824 */ /* 0x000fe200078e0a02 */
[----:B------:R-:W-:Y:S01]  /*5170*/  ISETP.GE.AND P0, PT, R39, R196, PT ;  /* 0x000000c42700720c */ /* 0x000fe20003f06270 */
[----:B------:R-:W1:Y:S01]  /*5180*/  I2F R5, R5 ;  /* 0x0000000500057306 */ /* 0x000e620000201400 */
[----:B---3--:R-:W-:Y:S01]  /*5190*/  FFMA.FTZ R17, R17, -UR20, R72 ;  /* 0x8000001411117c23 */ /* 0x008fe20008010048 */
[----:B------:R-:W-:Y:S01]  /*51a0*/  FSEL R94, R22, -INF , !P1 ;  /* 0xff800000165e7808 */ /* 0x000fe20004800000 */
[----:B------:R-:W-:Y:S01]  /*51b0*/  IMAD.IADD R0, R66, 0x1, R67 ;  /* 0x0000000142007824 */ /* 0x000fe200078e0243 */
[----:B------:R-:W-:-:S02]  /*51c0*/  IABS R6, R6 ;  /* 0x0000000600067213 */ /* 0x000fc40000000000 */
[-C--:B------:R-:W-:Y:S02]  /*51d0*/  ISETP.LT.OR P1, PT, R38, R191.reuse, P4 ;  /* 0x000000bf2600720c */ /* 0x080fe40002721670 */
[----:B------:R-:W3:Y:S01]  /*51e0*/  I2F R11, R6 ;  /* 0x00000006000b7306 */ /* 0x000ee20000201400 */
[----:B------:R-:W-:Y:S02]  /*51f0*/  ISETP.LT.OR P0, PT, R39, R191, P0 ;  /* 0x000000bf2700720c */ /* 0x000fe40000701670 */
[----:B------:R-:W-:Y:S02]  /*5200*/  FSEL R93, R17, -INF , !P1 ;  /* 0xff800000115d7808 */ /* 0x000fe40004800000 */
[----:B------:R-:W-:Y:S01]  /*5210*/  ISETP.GE.AND P1, PT, R10, R193, PT ;  /* 0x000000c10a00720c */ /* 0x000fe20003f26270 */
[----:B-1----:R-:W-:-:S03]  /*5220*/  FFMA.FTZ R29, R5, -UR20, R73 ;  /* 0x80000014051d7c23 */ /* 0x002fc60008010049 */
[----:B------:R-:W-:Y:S01]  /*5230*/  ISETP.LT.OR P4, PT, R10, R189, P1 ;  /* 0x000000bd0a00720c */ /* 0x000fe20000f81670 */
[--C-:B------:R-:W-:Y:S01]  /*5240*/  IMAD.IADD R5, R185, 0x1, -R2.reuse ;  /* 0x00000001b9057824 */ /* 0x100fe200078e0a02 */
[----:B------:R-:W-:Y:S01]  /*5250*/  ISETP.NE.AND P1, PT, R31, RZ, PT ;  /* 0x000000ff1f00720c */ /* 0x000fe20003f25270 */
[----:B------:R-:W-:Y:S01]  /*5260*/  IMAD.IADD R2, R187, 0x1, -R2 ;  /* 0x00000001bb027824 */ /* 0x000fe200078e0a02 */
[----:B------:R-:W-:Y:S02]  /*5270*/  FSEL R120, R29, -INF , !P0 ;  /* 0xff8000001d787808 */ /* 0x000fe40004000000 */
[----:B------:R-:W-:Y:S01]  /*5280*/  IABS R5, R5 ;  /* 0x0000000500057213 */ /* 0x000fe20000000000 */
[----:B---3--:R-:W-:Y:S01]  /*5290*/  FFMA.FTZ R7, R11, -UR20, R62 ;  /* 0x800000140b077c23 */ /* 0x008fe2000801003e */
[----:B------:R-:W-:Y:S01]  /*52a0*/  IABS R6, R2 ;  /* 0x0000000200067213 */ /* 0x000fe20000000000 */
[----:B------:R-:W-:Y:S01]  /*52b0*/  IMAD.IADD R2, R186, 0x1, -R10 ;  /* 0x00000001ba027824 */ /* 0x000fe200078e0a0a */
[----:B------:R1:W3:Y:S01]  /*52c0*/  I2F R8, R5 ;  /* 0x0000000500087306 */ /* 0x0002e20000201400 */
[----:B------:R-:W-:-:S02]  /*52d0*/  ISETP.GE.AND P0, PT, R10, R192, PT ;  /* 0x000000c00a00720c */ /* 0x000fc40003f06270 */
[----:B------:R-:W-:Y:S02]  /*52e0*/  FSEL R95, R7, -INF , !P2 ;  /* 0xff800000075f7808 */ /* 0x000fe40005000000 */
[----:B------:R-:W-:Y:S02]  /*52f0*/  IABS R2, R2 ;  /* 0x0000000200027213 */ /* 0x000fe40000000000 */
[----:B------:R-:W-:Y:S02]  /*5300*/  ISETP.LT.OR P3, PT, R10, R188, P0 ;  /* 0x000000bc0a00720c */ /* 0x000fe40000761670 */
[C---:B------:R-:W-:Y:S02]  /*5310*/  ISETP.GE.AND P2, PT, R16.reuse, R194, PT ;  /* 0x000000c21000720c */ /* 0x040fe40003f46270 */
[C---:B------:R-:W-:Y:S02]  /*5320*/  ISETP.GE.AND P0, PT, R16.reuse, R192, PT ;  /* 0x000000c01000720c */ /* 0x040fe40003f06270 */
[----:B------:R-:W-:Y:S01]  /*5330*/  ISETP.LT.OR P2, PT, R16, R190, P2 ;  /* 0x000000be1000720c */ /* 0x000fe20001741670 */
[----:B-1----:R-:W-:-:S03]  /*5340*/  IMAD.MOV.U32 R5, RZ, RZ, R6 ;  /* 0x000000ffff057224 */ /* 0x002fc600078e0006 */
[----:B------:R-:W-:Y:S01]  /*5350*/  P2R R11, PR, RZ, 0x4 ;  /* 0x00000004ff0b7803 */ /* 0x000fe20000000000 */
[----:B------:R-:W-:Y:S01]  /*5360*/  IMAD.IADD R6, R185, 0x1, -R10 ;  /* 0x00000001b9067824 */ /* 0x000fe200078e0a0a */
[----:B------:R-:W-:Y:S01]  /*5370*/  ISETP.GE.AND P2, PT, R18, R194, PT ;  /* 0x000000c21200720c */ /* 0x000fe20003f46270 */
[----:B------:R1:W4:Y:S01]  /*5380*/  I2F R9, R5 ;  /* 0x0000000500097306 */ /* 0x0003220000201400 */
[----:B---3--:R-:W-:-:S05]  /*5390*/  FFMA.FTZ R8, R8, -UR20, R112 ;  /* 0x8000001408087c23 */ /* 0x008fca0008010070 */
[----:B------:R-:W-:Y:S02]  /*53a0*/  FSEL R132, R8, -INF , !P1 ;  /* 0xff80000008847808 */ /* 0x000fe40004800000 */
[----:B------:R-:W-:-:S04]  /*53b0*/  ISETP.GE.AND P1, PT, R16, R193, PT ;  /* 0x000000c11000720c */ /* 0x000fc80003f26270 */
[----:B------:R-:W-:Y:S01]  /*53c0*/  ISETP.LT.OR P1, PT, R16, R189, P1 ;  /* 0x000000bd1000720c */ /* 0x000fe20000f21670 */
[----:B-1----:R-:W-:Y:S01]  /*53d0*/  IMAD.MOV.U32 R5, RZ, RZ, R2 ;  /* 0x000000ffff057224 */ /* 0x002fe200078e0002 */
[----:B------:R-:W-:Y:S01]  /*53e0*/  IABS R2, R6 ;  /* 0x0000000600027213 */ /* 0x000fe20000000000 */
[----:B------:R-:W-:Y:S01]  /*53f0*/  IMAD.IADD R6, R187, 0x1, -R10 ;  /* 0x00000001bb067824 */ /* 0x000fe200078e0a0a */
[----:B------:R-:W-:Y:S01]  /*5400*/  P2R R10, PR, RZ, 0x2 ;  /* 0x00000002ff0a7803 */ /* 0x000fe20000000000 */
[----:B------:R1:W3:Y:S01]  /*5410*/  I2F R19, R5 ;  /* 0x0000000500137306 */ /* 0x0002e20000201400 */
[----:B----4-:R-:W-:Y:S01]  /*5420*/  FFMA.FTZ R9, R9, -UR20, R114 ;  /* 0x8000001409097c23 */ /* 0x010fe20008010072 */
[----:B------:R-:W-:-:S04]  /*5430*/  ISETP.GE.AND P1, PT, R18, R193, PT ;  /* 0x000000c11200720c */ /* 0x000fc80003f26270 */
[----:B------:R-:W-:Y:S02]  /*5440*/  FSEL R225, R9, -INF , !P6 ;  /* 0xff80000009e17808 */ /* 0x000fe40007000000 */
[----:B------:R-:W-:Y:S02]  /*5450*/  ISETP.LT.OR P6, PT, R16, R188, P0 ;  /* 0x000000bc1000720c */ /* 0x000fe400007c1670 */
        /* <DEDUP_REMOVED lines=8> */
[----:B------:R-:W-:Y:S01]  /*54e0*/  ISETP.NE.AND P2, PT, R11, RZ, PT ;  /* 0x000000ff0b00720c */ /* 0x000fe20003f45270 */
[----:B-1----:R-:W-:Y:S01]  /*54f0*/  IMAD.MOV.U32 R5, RZ, RZ, R2 ;  /* 0x000000ffff057224 */ /* 0x002fe200078e0002 */
[----:B------:R-:W-:Y:S01]  /*5500*/  IABS R2, R6 ;  /* 0x0000000600027213 */ /* 0x000fe20000000000 */
[----:B------:R-:W-:Y:S02]  /*5510*/  IMAD.IADD R6, R185, 0x1, -R16 ;  /* 0x00000001b9067824 */ /* 0x000fe400078e0a10 */
[----:B------:R1:W3:Y:S01]  /*5520*/  I2F R12, R5 ;  /* 0x00000005000c7306 */ /* 0x0002e20000201400 */
[----:B----4-:R-:W-:-:S05]  /*5530*/  FFMA.FTZ R8, R13, -UR20, R113 ;  /* 0x800000140d087c23 */ /* 0x010fca0008010071 */
[----:B------:R-:W-:Y:S02]  /*5540*/  FSEL R135, R8, -INF , !P4 ;  /* 0xff80000008877808 */ /* 0x000fe40006000000 */
[----:B------:R-:W-:Y:S02]  /*5550*/  ISETP.LT.OR P4, PT, R18, R189, P1 ;  /* 0x000000bd1200720c */ /* 0x000fe40000f81670 */
[----:B------:R-:W-:Y:S01]  /*5560*/  ISETP.NE.AND P1, PT, R10, RZ, PT ;  /* 0x000000ff0a00720c */ /* 0x000fe20003f25270 */
        /* <DEDUP_REMOVED lines=12> */
[----:B----4-:R-:W-:-:S05]  /*5630*/  FFMA.FTZ R7, R21, -UR20, R70 ;  /* 0x8000001415077c23 */ /* 0x010fca0008010046 */
[----:B------:R-:W-:Y:S02]  /*5640*/  FSEL R92, R7, -INF , !P2 ;  /* 0xff800000075c7808 */ /* 0x000fe40005000000 */
[----:B------:R-:W-:-:S04]  /*5650*/  ISETP.GE.AND P2, PT, R20, R194, PT ;  /* 0x000000c21400720c */ /* 0x000fc80003f46270 */
[----:B------:R-:W-:Y:S01]  /*5660*/  ISETP.LT.OR P2, PT, R20, R190, P2 ;  /* 0x000000be1400720c */ /* 0x000fe20001741670 */
[----:B-1----:R-:W-:Y:S01]  /*5670*/  IMAD.MOV.U32 R5, RZ, RZ, R2 ;  /* 0x000000ffff057224 */ /* 0x002fe200078e0002 */
[----:B------:R-:W-:Y:S01]  /*5680*/  IABS R2, R6 ;  /* 0x0000000600027213 */ /* 0x000fe20000000000 */
[----:B------:R-:W-:Y:S01]  /*5690*/  IMAD.IADD R6, R185, 0x1, -R18 ;  /* 0x00000001b9067824 */ /* 0x000fe200078e0a12 */
[----:B------:R-:W-:Y:S01]  /*56a0*/  P2R R11, PR, RZ, 0x4 ;  /* 0x00000004ff0b7803 */ /* 0x000fe20000000000 */
[----:B------:R1:W4:Y:S01]  /*56b0*/  I2F R14, R5 ;  /* 0x00000005000e7306 */ /* 0x0003220000201400 */
[----:B---3--:R-:W-:Y:S01]  /*56c0*/  FFMA.FTZ R8, R17, -UR20, R108 ;  /* 0x8000001411087c23 */ /* 0x008fe2000801006c */
[----:B------:R-:W-:-:S04]  /*56d0*/  ISETP.GE.AND P2, PT, R23, R194, PT ;  /* 0x000000c21700720c */ /* 0x000fc80003f46270 */
        /* <DEDUP_REMOVED lines=123> */
[----:B------:R-:W-:Y:S01]  /*5e90*/  ISETP.NE.AND P5, PT, R8, RZ, PT ;  /* 0x000000ff0800720c */ /* 0x000fe20003fa5270 */
[----:B-1----:R-:W-:Y:S01]  /*5ea0*/  IMAD.MOV.U32 R5, RZ, RZ, R2 ;  /* 0x000000ffff057224 */ /* 0x002fe200078e0002 */
[----:B------:R-:W-:Y:S01]  /*5eb0*/  IABS R2, R6 ;  /* 0x0000000600027213 */ /* 0x000fe20000000000 */
[----:B------:R-:W-:Y:S02]  /*5ec0*/  IMAD.IADD R6, R185, 0x1, -R30 ;  /* 0x00000001b9067824 */ /* 0x000fe400078e0a1e */
[----:B------:R1:W3:Y:S01]  /*5ed0*/  I2F R16, R5 ;  /* 0x0000000500107306 */ /* 0x0002e20000201400 */
[----:B----4-:R-:W-:-:S05]  /*5ee0*/  FFMA.FTZ R9, R18, -UR20, R101 ;  /* 0x8000001412097c23 */ /* 0x010fca0008010065 */
[----:B------:R-:W-:Y:S02]  /*5ef0*/  FSEL R110, R9, -INF , !P4 ;  /* 0xff800000096e7808 */ /* 0x000fe40006000000 */
[----:B------:R-:W-:Y:S01]  /*5f00*/  ISETP.NE.AND P4, PT, R11, RZ, PT ;  /* 0x000000ff0b00720c */ /* 0x000fe20003f85270 */
[----:B-1----:R-:W-:Y:S01]  /*5f10*/  IMAD.MOV.U32 R5, RZ, RZ, R2 ;  /* 0x000000ffff057224 */ /* 0x002fe200078e0002 */
[----:B------:R-:W-:Y:S01]  /*5f20*/  IABS R2, R6 ;  /* 0x0000000600027213 */ /* 0x000fe20000000000 */
[----:B------:R-:W-:Y:S02]  /*5f30*/  IMAD.IADD R6, R187, 0x1, -R30 ;  /* 0x00000001bb067824 */ /* 0x000fe400078e0a1e */
[----:B------:R1:W4:Y:S01]  /*5f40*/  I2F R20, R5 ;  /* 0x0000000500147306 */ /* 0x0003220000201400 */
[----:B---3--:R-:W-:Y:S02]  /*5f50*/  FFMA.FTZ R10, R16, -UR20, R103 ;  /* 0x80000014100a7c23 */ /* 0x008fe40008010067 */
[----:B------:R-:W-:-:S03]  /*5f60*/  IMAD.WIDE.U32 R30, R165, -0x326172a9, RZ ;  /* 0xcd9e8d57a51e7825 */ /* 0x000fc600078e00ff */
[----:B------:R-:W-:Y:S02]  /*5f70*/  FSEL R114, R10, -INF , !P3 ;  /* 0xff8000000a727808 */ /* 0x000fe40005800000 */
[C---:B------:R-:W-:Y:S02]  /*5f80*/  ISETP.LT.OR P3, PT, R33.reuse, R190, P1 ;  /* 0x000000be2100720c */ /* 0x040fe40000f61670 */
[C---:B------:R-:W-:Y:S02]  /*5f90*/  ISETP.LT.OR P1, PT, R33.reuse, R189, P0 ;  /* 0x000000bd2100720c */ /* 0x040fe40000721670 */
[----:B------:R-:W-:Y:S02]  /*5fa0*/  ISETP.LT.OR P0, PT, R33, R188, P2 ;  /* 0x000000bc2100720c */ /* 0x000fe40001701670 */
[C---:B------:R-:W-:Y:S01]  /*5fb0*/  ISETP.GE.AND P2, PT, R35.reuse, R194, PT ;  /* 0x000000c22300720c */ /* 0x040fe20003f46270 */
[----:B-1----:R-:W-:Y:S01]  /*5fc0*/  IMAD.MOV.U32 R5, RZ, RZ, R2 ;  /* 0x000000ffff057224 */ /* 0x002fe200078e0002 */
[----:B------:R-:W-:Y:S01]  /*5fd0*/  IABS R2, R6 ;  /* 0x0000000600027213 */ /* 0x000fe20000000000 */
[----:B------:R-:W-:Y:S01]  /*5fe0*/  IMAD.IADD R6, R186, 0x1, -R33 ;  /* 0x00000001ba067824 */ /* 0x000fe200078e0a21 */
[----:B------:R-:W-:Y:S01]  /*5ff0*/  ISETP.LT.OR P2, PT, R35, R190, P2 ;  /* 0x000000be2300720c */ /* 0x000fe20001741670 */
[----:B------:R1:W3:Y:S01]  /*6000*/  I2F R19, R5 ;  /* 0x0000000500137306 */ /* 0x0002e20000201400 */
[----:B----4-:R-:W-:-:S05]  /*6010*/  FFMA.FTZ R7, R20, -UR20, R50 ;  /* 0x8000001414077c23 */ /* 0x010fca0008010032 */
[----:B------:R-:W-:Y:S02]  /*6020*/  FSEL R64, R7, -INF , !P4 ;  /* 0xff80000007407808 */ /* 0x000fe40006000000 */
[----:B------:R-:W-:-:S04]  /*6030*/  ISETP.GE.AND P4, PT, R34, R193, PT ;  /* 0x000000c12200720c */ /* 0x000fc80003f86270 */
[----:B------:R-:W-:Y:S01]  /*6040*/  ISETP.LT.OR P4, PT, R34, R189, P4 ;  /* 0x000000bd2200720c */ /* 0x000fe20002781670 */
[----:B-1----:R-:W-:Y:S01]  /*6050*/  IMAD.MOV.U32 R5, RZ, RZ, R2 ;  /* 0x000000ffff057224 */ /* 0x002fe200078e0002 */
[----:B------:R-:W-:Y:S01]  /*6060*/  IABS R2, R6 ;  /* 0x0000000600027213 */ /* 0x000fe20000000000 */
[----:B------:R-:W-:Y:S02]  /*6070*/  IMAD.IADD R6, R185, 0x1, -R33 ;  /* 0x00000001b9067824 */ /* 0x000fe400078e0a21 */
[----:B------:R1:W4:Y:S01]  /*6080*/  I2F R13, R5 ;  /* 0x00000005000d7306 */ /* 0x0003220000201400 */
[----:B---3--:R-:W-:-:S05]  /*6090*/  FFMA.FTZ R11, R19, -UR20, R96 ;  /* 0x80000014130b7c23 */ /* 0x008fca0008010060 */
[----:B------:R-:W-:Y:S02]  /*60a0*/  FSEL R147, R11, -INF , !P5 ;  /* 0xff8000000b937808 */ /* 0x000fe40006800000 */
[----:B------:R-:W-:Y:S02]  /*60b0*/  ISETP.GE.AND P5, PT, R35, R193, PT ;  /* 0x000000c12300720c */ /* 0x000fe40003fa6270 */
[----:B------:R-:W-:-:S05]  /*60c0*/  LOP3.LUT R11, R31, R78, RZ, 0x3c, !PT ;  /* 0x0000004e1f0b7212 */ /* 0x000fca00078e3cff */
[----:B------:R-:W-:-:S04]  /*60d0*/  IMAD.WIDE.U32 R248, R11, -0x2daee0ad, RZ ;  /* 0xd2511f530bf87825 */ /* 0x000fc800078e00ff */
[----:B-1----:R-:W-:Y:S01]  /*60e0*/  IMAD.MOV.U32 R5, RZ, RZ, R2 ;  /* 0x000000ffff057224 */ /* 0x002fe200078e0002 */
[----:B------:R-:W-:Y:S01]  /*60f0*/  IABS R2, R6 ;  /* 0x0000000600027213 */ /* 0x000fe20000000000 */
[----:B------:R-:W-:Y:S02]  /*6100*/  IMAD.IADD R6, R187, 0x1, -R33 ;  /* 0x00000001bb067824 */ /* 0x000fe400078e0a21 */
[----:B------:R1:W3:Y:S01]  /*6110*/  I2F R12, R5 ;  /* 0x00000005000c7306 */ /* 0x0002e20000201400 */
[----:B----4-:R-:W-:-:S05]  /*6120*/  FFMA.FTZ R10, R13, -UR20, R98 ;  /* 0x800000140d0a7c23 */ /* 0x010fca0008010062 */
[----:B------:R-:W-:Y:S02]  /*6130*/  FSEL R211, R10, -INF , !P6 ;  /* 0xff8000000ad37808 */ /* 0x000fe40007000000 */
[----:B------:R-:W-:Y:S02]  /*6140*/  P2R R10, PR, RZ, 0x10 ;  /* 0x00000010ff0a7803 */ /* 0x000fe40000000000 */
[----:B------:R-:W-:Y:S01]  /*6150*/  ISETP.GE.AND P6, PT, R35, R192, PT ;  /* 0x000000c02300720c */ /* 0x000fe20003fc6270 */
[----:B-1----:R-:W-:Y:S01]  /*6160*/  IMAD.MOV.U32 R5, RZ, RZ, R2 ;  /* 0x000000ffff057224 */ /* 0x002fe200078e0002 */
[----:B------:R-:W-:Y:S01]  /*6170*/  IABS R2, R6 ;  /* 0x0000000600027213 */ /* 0x000fe20000000000 */
[----:B------:R-:W-:Y:S02]  /*6180*/  IMAD.IADD R6, R186, 0x1, -R35 ;  /* 0x00000001ba067824 */ /* 0x000fe400078e0a23 */
[----:B------:R1:W4:Y:S01]  /*6190*/  I2F R17, R5 ;  /* 0x0000000500117306 */ /* 0x0003220000201400 */
[----:B---3--:R-:W-:-:S05]  /*61a0*/  FFMA.FTZ R12, R12, -UR20, R51 ;  /* 0x800000140c0c7c23 */ /* 0x008fca0008010033 */
[----:B------:R-:W-:Y:S02]  /*61b0*/  FSEL R65, R12, -INF , !P3 ;  /* 0xff8000000c417808 */ /* 0x000fe40005800000 */
[----:B------:R-:W-:Y:S01]  /*61c0*/  ISETP.LT.OR P3, PT, R35, R188, P6 ;  /* 0x000000bc2300720c */ /* 0x000fe20003761670 */
[----:B-1----:R-:W-:Y:S01]  /*61d0*/  IMAD.MOV.U32 R5, RZ, RZ, R2 ;  /* 0x000000ffff057224 */ /* 0x002fe200078e0002 */
[----:B------:R-:W-:Y:S01]  /*61e0*/  IABS R2, R6 ;  /* 0x0000000600027213 */ /* 0x000fe20000000000 */
[----:B------:R-:W-:Y:S02]  /*61f0*/  IMAD.IADD R6, R185, 0x1, -R35 ;  /* 0x00000001b9067824 */ /* 0x000fe400078e0a23 */
[----:B------:R1:W3:Y:S01]  /*6200*/  I2F R15, R5 ;  /* 0x00000005000f7306 */ /* 0x0002e20000201400 */
[----:B----4-:R-:W-:-:S05]  /*6210*/  FFMA.FTZ R9, R17, -UR20, R97 ;  /* 0x8000001411097c23 */ /* 0x010fca0008010061 */
[----:B------:R-:W-:Y:S02]  /*6220*/  FSEL R146, R9, -INF , !P1 ;  /* 0xff80000009927808 */ /* 0x000fe40004800000 */
[----:B------:R-:W-:Y:S02]  /*6230*/  ISETP.LT.OR P1, PT, R35, R189, P5 ;  /* 0x000000bd2300720c */ /* 0x000fe40002f21670 */
[----:B------:R-:W-:-:S04]  /*6240*/  ISETP.GE.AND P5, PT, R34, R194, PT ;  /* 0x000000c22200720c */ /* 0x000fc80003fa6270 */
[----:B------:R-:W-:Y:S01]  /*6250*/  ISETP.LT.OR P5, PT, R34, R190, P5 ;  /* 0x000000be2200720c */ /* 0x000fe20002fa1670 */
[----:B-1----:R-:W-:Y:S01]  /*6260*/  IMAD.MOV.U32 R5, RZ, RZ, R2 ;  /* 0x000000ffff057224 */ /* 0x002fe200078e0002 */
[----:B------:R-:W-:Y:S01]  /*6270*/  IABS R2, R6 ;  /* 0x0000000600027213 */ /* 0x000fe20000000000 */
[----:B------:R-:W-:Y:S01]  /*6280*/  IMAD.IADD R6, R187, 0x1, -R35 ;  /* 0x00000001bb067824 */ /* 0x000fe200078e0a23 */
[----:B------:R-:W-:Y:S01]  /*6290*/  P2R R9, PR, RZ, 0x20 ;  /* 0x00000020ff097803 */ /* 0x000fe20000000000 */
[----:B------:R1:W-:Y:S01]  /*62a0*/  I2F R18, R5 ;  /* 0x0000000500127306 */ /* 0x0003e20000201400 */
[----:B---3--:R-:W-:-:S05]  /*62b0*/  FFMA.FTZ R8, R15, -UR20, R99 ;  /* 0x800000140f087c23 */ /* 0x008fca0008010063 */
[----:B------:R-:W-:Y:S02]  /*62c0*/  FSEL R210, R8, -INF , !P0 ;  /* 0xff80000008d27808 */ /* 0x000fe40004000000 */
[----:B------:R-:W-:-:S04]  /*62d0*/  ISETP.GE.AND P0, PT, R34, R192, PT ;  /* 0x000000c02200720c */ /* 0x000fc80003f06270 */
[----:B------:R-:W-:Y:S02]  /*62e0*/  ISETP.LT.OR P6, PT, R34, R188, P0 ;  /* 0x000000bc2200720c */ /* 0x000fe400007c1670 */
[----:B------:R-:W-:Y:S01]  /*62f0*/  ISETP.GE.AND P0, PT, R36, R192, PT ;  /* 0x000000c02400720c */ /* 0x000fe20003f06270 */
        /* <DEDUP_REMOVED lines=9> */
[----:B------:R-:W-:Y:S02]  /*6390*/  FSEL R144, R7, -INF , !P1 ;  /* 0xff80000007907808 */ /* 0x000fe40004800000 */
[----:B------:R-:W-:-:S04]  /*63a0*/  ISETP.GE.AND P1, PT, R36, R193, PT ;  /* 0x000000c12400720c */ /* 0x000fc80003f26270 */
[----:B------:R-:W-:Y:S02]  /*63b0*/  ISETP.LT.OR P4, PT, R36, R189, P1 ;  /* 0x000000bd2400720c */ /* 0x000fe40000f81670 */
[----:B------:R-:W-:Y:S01]  /*63c0*/  ISETP.NE.AND P1, PT, R10, RZ, PT ;  /* 0x000000ff0a00720c */ /* 0x000fe20003f25270 */
[----:B------:R-:W-:Y:S02]  /*63d0*/  IMAD.IADD R10, R185, 0x1, -R37 ;  /* 0x00000001b90a7824 */ /* 0x000fe400078e0a25 */
[----:B-1----:R-:W-:Y:S01]  /*63e0*/  IMAD.MOV.U32 R5, RZ, RZ, R2 ;  /* 0x000000ffff057224 */ /* 0x002fe200078e0002 */
[----:B------:R-:W-:Y:S01]  /*63f0*/  IABS R2, R6 ;  /* 0x0000000600027213 */ /* 0x000fe20000000000 */
[----:B------:R-:W-:Y:S02]  /*6400*/  IMAD.IADD R6, R187, 0x1, -R34 ;  /* 0x00000001bb067824 */ /* 0x000fe400078e0a22 */
[----:B------:R1:W3:Y:S01]  /*6410*/  I2F R13, R5 ;  /* 0x00000005000d7306 */ /* 0x0002e20000201400 */
[----:B----4-:R-:W-:-:S02]  /*6420*/  FFMA.FTZ R8, R14, -UR20, R118 ;  /* 0x800000140e087c23 */ /* 0x010fc40008010076 */
[----:B------:R-:W-:-:S03]  /*6430*/  IMAD.WIDE.U32 R14, R79, -0x326172a9, RZ ;  /* 0xcd9e8d574f0e7825 */ /* 0x000fc600078e00ff */
[----:B------:R-:W-:Y:S02]  /*6440*/  FSEL R164, R8, -INF , !P3 ;  /* 0xff80000008a47808 */ /* 0x000fe40005800000 */
[----:B------:R-:W-:Y:S02]  /*6450*/  LOP3.LUT R11, R15, R78, RZ, 0x3c, !PT ;  /* 0x0000004e0f0b7212 */ /* 0x000fe400078e3cff */
[----:B------:R-:W-:Y:S02]  /*6460*/  ISETP.LT.OR P3, PT, R36, R188, P0 ;  /* 0x000000bc2400720c */ /* 0x000fe40000761670 */
[----:B------:R-:W-:Y:S01]  /*6470*/  ISETP.GE.AND P0, PT, R37, R192, PT ;  /* 0x000000c02500720c */ /* 0x000fe20003f06270 */
[----:B-1----:R-:W-:Y:S01]  /*6480*/  IMAD.MOV.U32 R5, RZ, RZ, R2 ;  /* 0x000000ffff057224 */ /* 0x002fe200078e0002 */
[----:B------:R-:W-:Y:S01]  /*6490*/  IABS R2, R6 ;  /* 0x0000000600027213 */ /* 0x000fe20000000000 */
[----:B---3--:R-:W-:Y:S02]  /*64a0*/  FFMA.FTZ R17, R13, -UR20, R47 ;  /* 0x800000140d117c23 */ /* 0x008fe4000801002f */
[----:B------:R1:W3:Y:S08]  /*64b0*/  I2F R6, R5 ;  /* 0x0000000500067306 */ /* 0x0002f00000201400 */
[----:B------:R-:W4:Y:S01]  /*64c0*/  I2F R2, R2 ;  /* 0x0000000200027306 */ /* 0x000f220000201400 */
[----:B-1----:R-:W-:-:S02]  /*64d0*/  FFMA.FTZ R5, R18, -UR20, R46 ;  /* 0x8000001412057c23 */ /* 0x002fc4000801002e */
[----:B---3--:R-:W-:Y:S02]  /*64e0*/  FFMA.FTZ R16, R6, -UR20, R117 ;  /* 0x8000001406107c23 */ /* 0x008fe40008010075 */
[--C-:B------:R-:W-:Y:S01]  /*64f0*/  IMAD.IADD R6, R185, 0x1, -R36.reuse ;  /* 0x00000001b9067824 */ /* 0x100fe200078e0a24 */
[----:B------:R-:W-:Y:S01]  /*6500*/  FSEL R66, R5, -INF , !P2 ;  /* 0xff80000005427808 */ /* 0x000fe20005000000 */
[----:B------:R-:W-:Y:S01]  /*6510*/  IMAD.WIDE.U32 R18, R11, -0x2daee0ad, RZ ;  /* 0xd2511f530b127825 */ /* 0x000fe200078e00ff */
[----:B------:R-:W-:Y:S02]  /*6520*/  ISETP.GE.AND P2, PT, R36, R194, PT ;  /* 0x000000c22400720c */ /* 0x000fe40003f46270 */
[----:B------:R-:W-:Y:S01]  /*6530*/  FSEL R141, R16, -INF , !P1 ;  /* 0xff800000108d7808 */ /* 0x000fe20004800000 */
[----:B----4-:R-:W-:Y:S01]  /*6540*/  FFMA.FTZ R13, R2, -UR20, R119 ;  /* 0x80000014020d7c23 */ /* 0x010fe20008010077 */
[----:B------:R-:W-:Y:S01]  /*6550*/  ISETP.LT.OR P5, PT, R36, R190, P2 ;  /* 0x000000be2400720c */ /* 0x000fe200017a1670 */
[----:B------:R-:W-:Y:S01]  /*6560*/  IMAD.IADD R2, R186, 0x1, -R36 ;  /* 0x00000001ba027824 */ /* 0x000fe200078e0a24 */
[----:B------:R-:W-:Y:S01]  /*6570*/  ISETP.NE.AND P2, PT, R9, RZ, PT ;  /* 0x000000ff0900720c */ /* 0x000fe20003f45270 */
[----:B------:R-:W-:Y:S01]  /*6580*/  IMAD.WIDE.U32 R8, R79, -0x326172a9, RZ ;  /* 0xcd9e8d574f087825 */ /* 0x000fe200078e00ff */
[----:B------:R-:W-:-:S02]  /*6590*/  ISETP.GE.AND P1, PT, R37, R193, PT ;  /* 0x000000c12500720c */ /* 0x000fc40003f26270 */
[----:B------:R-:W-:Y:S02]  /*65a0*/  IABS R2, R2 ;  /* 0x0000000200027213 */ /* 0x000fe40000000000 */
[----:B------:R-:W-:Y:S02]  /*65b0*/  LOP3.LUT R9, R9, R78, RZ, 0x3c, !PT ;  /* 0x0000004e09097212 */ /* 0x000fe400078e3cff */
[----:B------:R-:W-:Y:S01]  /*65c0*/  FSEL R62, R17, -INF , !P2 ;  /* 0xff800000113e7808 */ /* 0x000fe20005000000 */
[----:B------:R-:W-:Y:S01]  /*65d0*/  IMAD.MOV.U32 R5, RZ, RZ, R2 ;  /* 0x000000ffff057224 */ /* 0x000fe200078e0002 */
[----:B------:R-:W-:Y:S01]  /*65e0*/  IABS R2, R6 ;  /* 0x0000000600027213 */ /* 0x000fe20000000000 */
[----:B------:R-:W-:Y:S01]  /*65f0*/  IMAD.WIDE.U32 R6, R170, -0x2daee0ad, RZ ;  /* 0xd2511f53aa067825 */ /* 0x000fe200078e00ff */
[C---:B------:R-:W-:Y:S01]  /*6600*/  ISETP.GE.AND P2, PT, R37.reuse, R194, PT ;  /* 0x000000c22500720c */ /* 0x040fe20003f46270 */
[----:B------:R1:W-:Y:S01]  /*6610*/  I2F R22, R5 ;  /* 0x0000000500167306 */ /* 0x0003e20000201400 */
[----:B------:R-:W-:Y:S01]  /*6620*/  ISETP.LT.OR P1, PT, R37, R189, P1 ;  /* 0x000000bd2500720c */ /* 0x000fe20000f21670 */
[----:B------:R-:W-:Y:S01]  /*6630*/  IMAD.WIDE.U32 R16, R9, -0x2daee0ad, RZ ;  /* 0xd2511f5309107825 */ /* 0x000fe200078e00ff */
[----:B------:R-:W-:-:S02]  /*6640*/  LOP3.LUT R27, R249, UR28, R6, 0x96, !PT ;  /* 0x0000001cf91b7c12 */ /* 0x000fc4000f8e9606 */
[--C-:B------:R-:W-:Y:S02]  /*6650*/  LOP3.LUT R28, R19, UR28, R6.reuse, 0x96, !PT ;  /* 0x0000001c131c7c12 */ /* 0x100fe4000f8e9606 */
[----:B------:R-:W-:Y:S01]  /*6660*/  LOP3.LUT R26, R17, UR28, R6, 0x96, !PT ;  /* 0x0000001c111a7c12 */ /* 0x000fe2000f8e9606 */
[----:B------:R3:W4:Y:S01]  /*6670*/  I2F R20, R2 ;  /* 0x0000000200147306 */ /* 0x0007220000201400 */
[C---:B------:R-:W-:Y:S02]  /*6680*/  LOP3.LUT R21, R7.reuse, UR5, RZ, 0x3c, !PT ;  /* 0x0000000507157c12 */ /* 0x040fe4000f8e3cff */
[C---:B------:R-:W-:Y:S02]  /*6690*/  LOP3.LUT R23, R7.reuse, UR4, RZ, 0x3c, !PT ;  /* 0x0000000407177c12 */ /* 0x040fe4000f8e3cff */
[----:B------:R-:W-:Y:S02]  /*66a0*/  LOP3.LUT R25, R7, UR4, RZ, 0x3c, !PT ;  /* 0x0000000407197c12 */ /* 0x000fe4000f8e3cff */
[----:B------:R-:W-:Y:S01]  /*66b0*/  ISETP.LT.OR P2, PT, R37, R190, P2 ;  /* 0x000000be2500720c */ /* 0x000fe20001741670 */
[----:B-1----:R-:W-:Y:S01]  /*66c0*/  IMAD.IADD R5, R187, 0x1, -R36 ;  /* 0x00000001bb057824 */ /* 0x002fe200078e0a24 */
[----:B------:R-:W-:-:S02]  /*66d0*/  FSEL R143, R13, -INF , !P6 ;  /* 0xff8000000d8f7808 */ /* 0x000fc40007000000 */
[----:B------:R-:W-:Y:S02]  /*66e0*/  ISETP.LT.OR P6, PT, R37, R188, P0 ;  /* 0x000000bc2500720c */ /* 0x000fe400007c1670 */
[----:B------:R-:W-:Y:S02]  /*66f0*/  IABS R5, R5 ;  /* 0x0000000500057213 */ /* 0x000fe40000000000 */
[----:B------:R-:W-:Y:S01]  /*6700*/  P2R R13, PR, RZ, 0x2 ;  /* 0x00000002ff0d7803 */ /* 0x000fe20000000000 */
[----:B---3--:R-:W-:Y:S01]  /*6710*/  IMAD.IADD R2, R186, 0x1, -R37 ;  /* 0x00000001ba027824 */ /* 0x008fe200078e0a25 */
[----:B------:R1:W3:Y:S01]  /*6720*/  I2F R24, R5 ;  /* 0x0000000500187306 */ /* 0x0002e20000201400 */
[----:B----4-:R-:W-:Y:S01]  /*6730*/  FFMA.FTZ R6, R20, -UR20, R124 ;  /* 0x8000001414067c23 */ /* 0x010fe2000801007c */
[----:B------:R-:W-:Y:S02]  /*6740*/  P2R R15, PR, RZ, 0x4 ;  /* 0x00000004ff0f7803 */ /* 0x000fe40000000000 */
[----:B------:R-:W-:-:S02]  /*6750*/  IABS R2, R2 ;  /* 0x0000000200027213 */ /* 0x000fc40000000000 */
[C---:B------:R-:W-:Y:S02]  /*6760*/  ISETP.GE.AND P1, PT, R38.reuse, R193, PT ;  /* 0x000000c12600720c */ /* 0x040fe40003f26270 */
[C---:B------:R-:W-:Y:S02]  /*6770*/  ISETP.GE.AND P2, PT, R38.reuse, R194, PT ;  /* 0x000000c22600720c */ /* 0x040fe40003f46270 */
[C---:B------:R-:W-:Y:S02]  /*6780*/  ISETP.LT.OR P1, PT, R38.reuse, R189, P1 ;  /* 0x000000bd2600720c */ /* 0x040fe40000f21670 */
        /* <DEDUP_REMOVED lines=10> */
[----:B----4-:R-:W-:Y:S02]  /*6830*/  FFMA.FTZ R11, R12, -UR20, R43 ;  /* 0x800000140c0b7c23 */ /* 0x010fe4000801002b */
[----:B------:R1:W3:Y:S08]  /*6840*/  I2F R10, R5 ;  /* 0x00000005000a7306 */ /* 0x0002f00000201400 */
[----:B------:R-:W4:Y:S01]  /*6850*/  I2F R2, R2 ;  /* 0x0000000200027306 */ /* 0x000f220000201400 */
[----:B-1----:R-:W-:-:S02]  /*6860*/  FFMA.FTZ R5, R22, -UR20, R42 ;  /* 0x8000001416057c23 */ /* 0x002fc4000801002a */
[----:B---3--:R-:W-:Y:S01]  /*6870*/  FFMA.FTZ R10, R10, -UR20, R125 ;  /* 0x800000140a0a7c23 */ /* 0x008fe2000801007d */
[----:B------:R-:W-:Y:S01]  /*6880*/  FSEL R125, R6, -INF , !P4 ;  /* 0xff800000067d7808 */ /* 0x000fe20006000000 */
[--C-:B------:R-:W-:Y:S01]  /*6890*/  IMAD.IADD R6, R185, 0x1, -R38.reuse ;  /* 0x00000001b9067824 */ /* 0x100fe200078e0a26 */
[----:B------:R-:W-:Y:S02]  /*68a0*/  FSEL R63, R5, -INF , !P5 ;  /* 0xff800000053f7808 */ /* 0x000fe40006800000 */
[----:B------:R-:W-:Y:S01]  /*68b0*/  ISETP.LT.OR P5, PT, R38, R190, P2 ;  /* 0x000000be2600720c */ /* 0x000fe200017a1670 */
[----:B----4-:R-:W-:Y:S01]  /*68c0*/  FFMA.FTZ R9, R2, -UR20, R127 ;  /* 0x8000001402097c23 */ /* 0x010fe2000801007f */
[----:B------:R-:W-:Y:S01]  /*68d0*/  ISETP.NE.AND P2, PT, R15, RZ, PT ;  /* 0x000000ff0f00720c */ /* 0x000fe20003f45270 */
[----:B------:R-:W-:Y:S01]  /*68e0*/  IMAD.IADD R2, R186, 0x1, -R38 ;  /* 0x00000001ba027824 */ /* 0x000fe200078e0a26 */
[----:B------:R-:W-:Y:S02]  /*68f0*/  ISETP.LT.OR P4, PT, R38, R188, P0 ;  /* 0x000000bc2600720c */ /* 0x000fe40000781670 */
[----:B------:R-:W-:-:S02]  /*6900*/  FSEL R208, R9, -INF , !P6 ;  /* 0xff80000009d07808 */ /* 0x000fc40007000000 */
[----:B------:R-:W-:Y:S02]  /*6910*/  IABS R2, R2 ;  /* 0x0000000200027213 */ /* 0x000fe40000000000 */
[----:B------:R-:W-:Y:S02]  /*6920*/  FSEL R61, R11, -INF , !P2 ;  /* 0xff8000000b3d7808 */ /* 0x000fe40005000000 */
[C---:B------:R-:W-:Y:S01]  /*6930*/  ISETP.GE.AND P0, PT, R39.reuse, R193, PT ;  /* 0x000000c12700720c */ /* 0x040fe20003f06270 */
[----:B------:R-:W-:Y:S01]  /*6940*/  IMAD.MOV.U32 R5, RZ, RZ, R2 ;  /* 0x000000ffff057224 */ /* 0x000fe200078e0002 */
[----:B------:R-:W-:Y:S02]  /*6950*/  IABS R2, R6 ;  /* 0x0000000600027213 */ /* 0x000fe40000000000 */
[----:B------:R-:W-:Y:S01]  /*6960*/  P2R R6, PR, RZ, 0x2 ;  /* 0x00000002ff067803 */ /* 0x000fe20000000000 */
[----:B------:R1:W3:Y:S01]  /*6970*/  I2F R31, R5 ;  /* 0x00000005001f7306 */ /* 0x0002e20000201400 */
[----:B------:R-:W-:-:S02]  /*6980*/  ISETP.GE.AND P1, PT, R39, R194, PT ;  /* 0x000000c22700720c */ /* 0x000fc40003f26270 */
[----:B------:R-:W-:Y:S02]  /*6990*/  ISETP.GE.AND P2, PT, R39, R192, PT ;  /* 0x000000c02700720c */ /* 0x000fe40003f46270 */
[----:B------:R-:W-:Y:S01]  /*69a0*/  FSEL R119, R10, -INF , !P3 ;  /* 0xff8000000a777808 */ /* 0x000fe20005800000 */
[----:B------:R-:W-:Y:S01]  /*69b0*/  IMAD.WIDE.U32 R10, R23, -0x326172a9, RZ ;  /* 0xcd9e8d57170a7825 */ /* 0x000fe200078e00ff */
[----:B------:R-:W-:Y:S01]  /*69c0*/  ISETP.NE.AND P6, PT, R6, RZ, PT ;  /* 0x000000ff0600720c */ /* 0x000fe20003fc5270 */
[----:B------:R4:W5:Y:S01]  /*69d0*/  I2F R24, R2 ;  /* 0x0000000200187306 */ /* 0x0009620000201400 */
[----:B------:R-:W-:Y:S01]  /*69e0*/  ISETP.LT.OR P3, PT, R39, R190, P1 ;  /* 0x000000be2700720c */ /* 0x000fe20000f61670 */
[----:B------:R-:W-:Y:S01]  /*69f0*/  IMAD.WIDE.U32 R6, R21, -0x326172a9, RZ ;  /* 0xcd9e8d5715067825 */ /* 0x000fe200078e00ff */
[C---:B------:R-:W-:Y:S02]  /*6a00*/  ISETP.LT.OR P1, PT, R39.reuse, R189, P0 ;  /* 0x000000bd2700720c */ /* 0x040fe40000721670 */
[----:B------:R-:W-:-:S02]  /*6a10*/  ISETP.LT.OR P0, PT, R39, R188, P2 ;  /* 0x000000bc2700720c */ /* 0x000fc40001701670 */
[----:B------:R-:W-:Y:S01]  /*6a20*/  LOP3.LUT R22, R7, UR29, R8, 0x96, !PT ;  /* 0x0000001d07167c12 */ /* 0x000fe2000f8e9608 */
[----:B-1----:R-:W-:Y:S01]  /*6a30*/  IMAD.IADD R5, R187, 0x1, -R38 ;  /* 0x00000001bb057824 */ /* 0x002fe200078e0a26 */
[----:B------:R-:W-:Y:S01]  /*6a40*/  LOP3.LUT R21, R11, UR29, R8, 0x96, !PT ;  /* 0x0000001d0b157c12 */ /* 0x000fe2000f8e9608 */
[----:B---3--:R-:W-:Y:S01]  /*6a50*/  FFMA.FTZ R52, R31, -UR20, R74 ;  /* 0x800000141f347c23 */ /* 0x008fe2000801004a */
[----:B------:R-:W-:Y:S02]  /*6a60*/  LOP3.LUT R19, R7, UR29, R30, 0x96, !PT ;  /* 0x0000001d07137c12 */ /* 0x000fe4000f8e961e */
[----:B------:R-:W-:Y:S01]  /*6a70*/  IABS R5, R5 ;  /* 0x0000000500057213 */ /* 0x000fe20000000000 */
[----:B----4-:R-:W-:-:S03]  /*6a80*/  IMAD.IADD R2, R186, 0x1, -R39 ;  /* 0x00000001ba027824 */ /* 0x010fc600078e0a27 */
[----:B------:R1:W3:Y:S01]  /*6a90*/  I2F R32, R5 ;  /* 0x0000000500207306 */ /* 0x0002e20000201400 */
[----:B-----5:R-:W-:Y:S01]  /*6aa0*/  FFMA.FTZ R53, R24, -UR20, R80 ;  /* 0x8000001418357c23 */ /* 0x020fe20008010050 */
[----:B------:R-:W-:-:S05]  /*6ab0*/  IABS R2, R2 ;  /* 0x0000000200027213 */ /* 0x000fca0000000000 */
[----:B------:R-:W-:-:S04]  /*6ac0*/  IMAD.MOV.U32 R9, RZ, RZ, R2 ;  /* 0x000000ffff097224 */ /* 0x000fc800078e0002 */
[----:B------:R4:W5:Y:S01]  /*6ad0*/  I2F R20, R9 ;  /* 0x0000000900147306 */ /* 0x0009620000201400 */
[----:B-1----:R-:W-:Y:S02]  /*6ae0*/  IMAD.IADD R5, R185, 0x1, -R39 ;  /* 0x00000001b9057824 */ /* 0x002fe400078e0a27 */
[----:B---3--:R-:W-:-:S03]  /*6af0*/  FFMA.FTZ R56, R32, -UR20, R82 ;  /* 0x8000001420387c23 */ /* 0x008fc60008010052 */
[----:B------:R-:W-:Y:S01]  /*6b00*/  IABS R2, R5 ;  /* 0x0000000500027213 */ /* 0x000fe20000000000 */
[----:B------:R-:W-:Y:S01]  /*6b10*/  IMAD.IADD R5, R187, 0x1, -R39 ;  /* 0x00000001bb057824 */ /* 0x000fe200078e0a27 */
[----:B------:R-:W-:Y:S01]  /*6b20*/  FSEL R111, R56, -INF , !P4 ;  /* 0xff800000386f7808 */ /* 0x000fe20006000000 */
[----:B------:R-:W-:Y:S01]  /*6b30*/  IMAD.WIDE.U32 R38, R27, -0x326172a9, RZ ;  /* 0xcd9e8d571b267825 */ /* 0x000fe200078e00ff */
[----:B------:R1:W3:Y:S01]  /*6b40*/  I2F R17, R2 ;  /* 0x0000000200117306 */ /* 0x0002e20000201400 */
[----:B------:R-:W-:Y:S02]  /*6b50*/  LOP3.LUT R27, R7, UR29, R14, 0x96, !PT ;  /* 0x0000001d071b7c12 */ /* 0x000fe4000f8e960e */
[----:B------:R-:W-:Y:S01]  /*6b60*/  IABS R12, R5 ;  /* 0x00000005000c7213 */ /* 0x000fe20000000000 */
[----:B----4-:R-:W-:Y:S01]  /*6b70*/  IMAD.WIDE.U32 R8, R25, -0x326172a9, RZ ;  /* 0xcd9e8d5719087825 */ /* 0x010fe200078e00ff */
[----:B------:R-:W-:Y:S02]  /*6b80*/  LOP3.LUT R5, R11, UR29, R30, 0x96, !PT ;  /* 0x0000001d0b057c12 */ /* 0x000fe4000f8e961e */
[----:B------:R-:W-:Y:S01]  /*6b90*/  LOP3.LUT R11, R39, UR27, R6, 0x96, !PT ;  /* 0x0000001b270b7c12 */ /* 0x000fe2000f8e9606 */
[----:B-----5:R-:W-:Y:S01]  /*6ba0*/  FFMA.FTZ R57, R20, -UR20, R75 ;  /* 0x8000001414397c23 */ /* 0x020fe2000801004b */
[----:B------:R-:W-:Y:S01]  /*6bb0*/  LOP3.LUT R25, R9, UR29, R30, 0x96, !PT ;  /* 0x0000001d09197c12 */ /* 0x000fe2000f8e961e */
[----:B------:R-:W-:-:S04]  /*6bc0*/  IMAD.WIDE.U32 R20, R21, -0x2daee0ad, RZ ;  /* 0xd2511f5315147825 */ /* 0x000fc800078e00ff */
[----:B------:R-:W-:Y:S01]  /*6bd0*/  IMAD.WIDE.U32 R42, R11, -0x2daee0ad, RZ ;  /* 0xd2511f530b2a7825 */ /* 0x000fe200078e00ff */
[----:B------:R-:W-:-:S03]  /*6be0*/  LOP3.LUT R21, R21, UR26, R16, 0x96, !PT ;  /* 0x0000001a15157c12 */ /* 0x000fc6000f8e9610 */
[----:B-1----:R-:W-:Y:S02]  /*6bf0*/  IMAD.MOV.U32 R2, RZ, RZ, R12 ;  /* 0x000000ffff027224 */ /* 0x002fe400078e000c */
[----:B------:R-:W-:Y:S01]  /*6c00*/  IMAD.WIDE.U32 R12, R26, -0x326172a9, RZ ;  /* 0xcd9e8d571a0c7825 */ /* 0x000fe200078e00ff */
[----:B------:R-:W-:Y:S01]  /*6c10*/  LOP3.LUT R26, R9, UR29, R14, 0x96, !PT ;  /* 0x0000001d091a7c12 */ /* 0x000fe2000f8e960e */
[----:B------:R1:W4:Y:S02]  /*6c20*/  I2F R23, R2 ;  /* 0x0000000200177306 */ /* 0x0003240000201400 */
[----:B------:R-:W-:Y:S01]  /*6c30*/  IMAD.WIDE.U32 R14, R28, -0x326172a9, RZ ;  /* 0xcd9e8d571c0e7825 */ /* 0x000fe200078e00ff */
[C---:B------:R-:W-:Y:S02]  /*6c40*/  LOP3.LUT R29, R13.reuse, UR27, R6, 0x96, !PT ;  /* 0x0000001b0d1d7c12 */ /* 0x040fe4000f8e9606 */
[----:B------:R-:W-:Y:S01]  /*6c50*/  LOP3.LUT R28, R13, UR27, R10, 0x96, !PT ;  /* 0x0000001b0d1c7c12 */ /* 0x000fe2000f8e960a */
[----:B------:R-:W-:Y:S01]  /*6c60*/  IMAD.WIDE.U32 R6, R5, -0x2daee0ad, RZ ;  /* 0xd2511f5305067825 */ /* 0x000fe200078e00ff */
[----:B------:R-:W-:-:S03]  /*6c70*/  LOP3.LUT R30, R15, UR27, R8, 0x96, !PT ;  /* 0x0000001b0f1e7c12 */ /* 0x000fc6000f8e9608 */
[----:B---3--:R-:W-:Y:S01]  /*6c80*/  FFMA.FTZ R59, R17, -UR20, R81 ;  /* 0x80000014113b7c23 */ /* 0x008fe20008010051 */
[----:B------:R-:W-:Y:S01]  /*6c90*/  LOP3.LUT R5, R7, UR26, R248, 0x96, !PT ;  /* 0x0000001a07057c12 */ /* 0x000fe2000f8e96f8 */
[----:B------:R-:W-:Y:S01]  /*6ca0*/  IMAD.WIDE.U32 R30, R30, -0x2daee0ad, RZ ;  /* 0xd2511f531e1e7825 */ /* 0x000fe200078e00ff */
[----:B-1----:R-:W-:-:S03]  /*6cb0*/  LOP3.LUT R2, R39, UR27, R10, 0x96, !PT ;  /* 0x0000001b27027c12 */ /* 0x002fc6000f8e960a */
[----:B----4-:R-:W-:Y:S01]  /*6cc0*/  FFMA.FTZ R60, R23, -UR20, R83 ;  /* 0x80000014173c7c23 */ /* 0x010fe20008010053 */
[----:B------:R-:W-:Y:S01]  /*6cd0*/  LOP3.LUT R10, R39, UR27, R8, 0x96, !PT ;  /* 0x0000001b270a7c12 */ /* 0x000fe2000f8e9608 */
[----:B------:R-:W-:-:S03]  /*6ce0*/  IMAD.WIDE.U32 R8, R19, -0x2daee0ad, RZ ;  /* 0xd2511f5313087825 */ /* 0x000fc600078e00ff */
[----:B------:R-:W-:Y:S01]  /*6cf0*/  FSEL R108, R60, -INF , !P0 ;  /* 0xff8000003c6c7808 */ /* 0x000fe20004000000 */
[----:B------:R-:W-:Y:S01]  /*6d00*/  IMAD.WIDE.U32 R48, R2, -0x2daee0ad, RZ ;  /* 0xd2511f5302307825 */ /* 0x000fe200078e00ff */
[----:B------:R-:W-:Y:S02]  /*6d10*/  LOP3.LUT R13, R9, UR26, R248, 0x96, !PT ;  /* 0x0000001a090d7c12 */ /* 0x000fe4000f8e96f8 */
[----:B------:R-:W-:Y:S01]  /*6d20*/  LOP3.LUT R32, R43, UR24, R8, 0x96, !PT ;  /* 0x000000182b207c12 */ /* 0x000fe2000f8e9608 */
[----:B------:R-:W-:Y:S01]  /*6d30*/  IMAD.WIDE.U32 R46, R10, -0x2daee0ad, RZ ;  /* 0xd2511f530a2e7825 */ /* 0x000fe200078e00ff */
[----:B------:R-:W-:-:S03]  /*6d40*/  LOP3.LUT R2, R49, UR24, R6, 0x96, !PT ;  /* 0x0000001831027c12 */ /* 0x000fc6000f8e9606 */
[----:B------:R-:W-:-:S04]  /*6d50*/  IMAD.WIDE.U32 R6, R25, -0x2daee0ad, RZ ;  /* 0xd2511f5319067825 */ /* 0x000fc800078e00ff */
        /* <DEDUP_REMOVED lines=18> */
[----:B------:R-:W-:-:S03]  /*6e80*/  LOP3.LUT R35, R41, UR23, R10, 0x96, !PT ;  /* 0x0000001729237c12 */ /* 0x000fc6000f8e960a */
[----:B------:R-:W-:Y:S01]  /*6e90*/  IMAD.WIDE.U32 R32, R32, -0x326172a9, RZ ;  /* 0xcd9e8d5720207825 */ /* 0x000fe200078e00ff */
[C-C-:B------:R-:W-:Y:S02]  /*6ea0*/  LOP3.LUT R16, R9.reuse, UR25, R38.reuse, 0x96, !PT ;  /* 0x0000001909107c12 */ /* 0x140fe4000f8e9626 */
[----:B------:R-:W-:Y:S01]  /*6eb0*/  LOP3.LUT R41, R9, UR25, R38, 0x96, !PT ;  /* 0x0000001909297c12 */ /* 0x000fe2000f8e9626 */
[----:B------:R-:W-:Y:S01]  /*6ec0*/  IMAD.WIDE.U32 R24, R24, -0x326172a9, RZ ;  /* 0xcd9e8d5718187825 */ /* 0x000fe200078e00ff */
[C-C-:B------:R-:W-:Y:S02]  /*6ed0*/  LOP3.LUT R34, R33.reuse, UR23, R8.reuse, 0x96, !PT ;  /* 0x0000001721227c12 */ /* 0x140fe4000f8e9608 */
        /* <DEDUP_REMOVED lines=32> */
[----:B------:R-:W-:Y:S02]  /*70e0*/  LOP3.LUT R15, R55, UR12, R6, 0x96, !PT ;  /* 0x0000000c370f7c12 */ /* 0x000fe4000f8e9606 */
[----:B------:R-:W-:Y:S01]  /*70f0*/  FMNMX.FTZ R5, R122, R123, !PT ;  /* 0x0000007b7a057209 */ /* 0x000fe20007810000 */
[----:B------:R-:W-:-:S03]  /*7100*/  IMAD.WIDE.U32 R6, R31, -0x2daee0ad, RZ ;  /* 0xd2511f531f067825 */ /* 0x000fc600078e00ff */
        /* <DEDUP_REMOVED lines=11> */
[C-C-:B------:R-:W-:Y:S02]  /*71c0*/  LOP3.LUT R27, R7.reuse, UR13, R32.reuse, 0x96, !PT ;  /* 0x0000000d071b7c12 */ /* 0x140fe4000f8e9620 */
[----:B------:R-:W-:Y:S01]  /*71d0*/  LOP3.LUT R37, R7, UR13, R32, 0x96, !PT ;  /* 0x0000000d07257c12 */ /* 0x000fe2000f8e9620 */
[----:B------:R-:W-:Y:S01]  /*71e0*/  IMAD.WIDE.U32 R34, R25, -0x2daee0ad, RZ ;  /* 0xd2511f5319227825 */ /* 0x000fe200078e00ff */
[----:B------:R-:W-:Y:S02]  /*71f0*/  LOP3.LUT R16, R51, UR12, R16, 0x96, !PT ;  /* 0x0000000c33107c12 */ /* 0x000fe4000f8e9610 */
[----:B------:R-:W-:Y:S01]  /*7200*/  FMNMX.FTZ R5, R139, R5, !PT ;  /* 0x000000058b057209 */ /* 0x000fe20007810000 */
[----:B--2---:R-:W-:Y:S01]  /*7210*/  IMAD.WIDE.U32 R78, R24, -0x2daee0ad, RZ ;  /* 0xd2511f53184e7825 */ /* 0x004fe200078e00ff */
[----:B------:R-:W-:-:S02]  /*7220*/  LOP3.LUT R29, R35, UR12, R22, 0x96, !PT ;  /* 0x0000000c231d7c12 */ /* 0x000fc4000f8e9616 */
[----:B------:R-:W-:Y:S01]  /*7230*/  FMNMX.FTZ R5, R140, R5, !PT ;  /* 0x000000058c057209 */ /* 0x000fe20007810000 */
[----:B------:R-:W-:Y:S01]  /*7240*/  IMAD.WIDE.U32 R38, R2, -0x2daee0ad, RZ ;  /* 0xd2511f5302267825 */ /* 0x000fe200078e00ff */
[----:B------:R-:W-:Y:S02]  /*7250*/  LOP3.LUT R35, R79, UR12, R8, 0x96, !PT ;  /* 0x0000000c4f237c12 */ /* 0x000fe4000f8e9608 */
[----:B------:R-:W-:Y:S01]  /*7260*/  FMNMX.FTZ R5, R76, R5, !PT ;  /* 0x000000054c057209 */ /* 0x000fe20007810000 */
[----:B------:R-:W-:Y:S01]  /*7270*/  IMAD R2, R41, -0x2daee0ad, RZ ;  /* 0xd2511f5329027824 */ /* 0x000fe200078e02ff */
[----:B------:R-:W-:Y:S01]  /*7280*/  LOP3.LUT R18, R39, UR12, R18, 0x96, !PT ;  /* 0x0000000c27127c12 */ /* 0x000fe2000f8e9612 */
[----:B------:R-:W-:Y:S01]  /*7290*/  IMAD.WIDE.U32 R32, R43, -0x2daee0ad, RZ ;  /* 0xd2511f532b207825 */ /* 0x000fe200078e00ff */
[----:B------:R-:W-:-:S03]  /*72a0*/  FMNMX.FTZ R5, R77, R5, !PT ;  /* 0x000000054d057209 */ /* 0x000fc60007810000 */
[----:B------:R-:W-:Y:S01]  /*72b0*/  IMAD.WIDE.U32 R12, R13, -0x2daee0ad, RZ ;  /* 0xd2511f530d0c7825 */ /* 0x000fe200078e00ff */
[----:B------:R-:W-:-:S03]  /*72c0*/  LOP3.LUT R2, R33, UR12, R2, 0x96, !PT ;  /* 0x0000000c21027c12 */ /* 0x000fc6000f8e9602 */
[----:B------:R-:W-:Y:S01]  /*72d0*/  IMAD.WIDE.U32 R24, R17, -0x326172a9, RZ ;  /* 0xcd9e8d5711187825 */ /* 0x000fe200078e00ff */
[----:B------:R-:W-:Y:S02]  /*72e0*/  LOP3.LUT R30, R13, UR22, R30, 0x96, !PT ;  /* 0x000000160d1e7c12 */ /* 0x000fe4000f8e961e */
[----:B------:R-:W-:Y:S01]  /*72f0*/  LOP3.LUT R41, R81, UR12, R12, 0x96, !PT ;  /* 0x0000000c51297c12 */ /* 0x000fe2000f8e960c */
[----:B------:R-:W-:Y:S01]  /*7300*/  IMAD.WIDE.U32 R10, R11, -0x326172a9, RZ ;  /* 0xcd9e8d570b0a7825 */ /* 0x000fe200078e00ff */
[----:B------:R-:W-:Y:S02]  /*7310*/  LOP3.LUT R39, R25, UR13, R14, 0x96, !PT ;  /* 0x0000000d19277c12 */ /* 0x000fe4000f8e960e */
[----:B------:R-:W-:Y:S01]  /*7320*/  FSEL R81, R53, -INF , !P6 ;  /* 0xff80000035517808 */ /* 0x000fe20007000000 */
[----:B------:R-:W-:Y:S01]  /*7330*/  IMAD.WIDE.U32 R8, R15, -0x326172a9, RZ ;  /* 0xcd9e8d570f087825 */ /* 0x000fe200078e00ff */
[----:B------:R-:W-:-:S03]  /*7340*/  LOP3.LUT R40, R11, UR13, R40, 0x96, !PT ;  /* 0x0000000d0b287c12 */ /* 0x000fc6000f8e9628 */
[----:B------:R-:W-:Y:S01]  /*7350*/  IMAD.WIDE.U32 R30, R30, -0x326172a9, RZ ;  /* 0xcd9e8d571e1e7825 */ /* 0x000fe200078e00ff */
[----:B------:R-:W-:Y:S02]  /*7360*/  LOP3.LUT R14, R9, UR8, R10, 0x96, !PT ;  /* 0x00000008090e7c12 */ /* 0x000fe4000f8e960a */
[----:B------:R-:W-:Y:S01]  /*7370*/  LOP3.LUT R12, R8, 0xff, RZ, 0xc0, !PT ;  /* 0x000000ff080c7812 */ /* 0x000fe200078ec0ff */
[----:B------:R-:W-:Y:S01]  /*7380*/  IMAD.WIDE.U32 R10, R16, -0x326172a9, RZ ;  /* 0xcd9e8d57100a7825 */ /* 0x000fe200078e00ff */
[----:B------:R-:W-:Y:S02]  /*7390*/  LOP3.LUT R43, R8, 0xffff, RZ, 0xc0, !PT ;  /* 0x0000ffff082b7812 */ /* 0x000fe400078ec0ff */
[--C-:B------:R-:W-:Y:S01]  /*73a0*/  SHF.R.U32.HI R58, RZ, 0x10, R8.reuse ;  /* 0x00000010ff3a7819 */ /* 0x100fe20000011608 */
[----:B------:R-:W-:Y:S01]  /*73b0*/  IMAD.WIDE.U32 R16, R28, -0x326172a9, RZ ;  /* 0xcd9e8d571c107825 */ /* 0x000fe200078e00ff */
[----:B------:R-:W-:Y:S02]  /*73c0*/  SHF.R.U32.HI R13, RZ, 0x18, R8 ;  /* 0x00000018ff0d7819 */ /* 0x000fe40000011608 */
[----:B------:R-:W-:Y:S01]  /*73d0*/  LOP3.LUT R22, R11, UR8, R6, 0x96, !PT ;  /* 0x000000080b167c12 */ /* 0x000fe2000f8e9606 */
[----:B------:R-:W-:Y:S01]  /*73e0*/  IMAD.WIDE.U32 R8, R2, -0x326172a9, RZ ;  /* 0xcd9e8d5702087825 */ /* 0x000fe200078e00ff */
[----:B------:R-:W-:-:S02]  /*73f0*/  FMNMX.FTZ R2, R95, R112, !PT ;  /* 0x000000705f027209 */ /* 0x000fc40007810000 */
[----:B------:R-:W-:Y:S02]  /*7400*/  LOP3.LUT R73, R10, 0xff, RZ, 0xc0, !PT ;  /* 0x000000ff0a497812 */ /* 0x000fe400078ec0ff */
[----:B------:R-:W-:Y:S01]  /*7410*/  LOP3.LUT R23, R9, UR8, R6, 0x96, !PT ;  /* 0x0000000809177c12 */ /* 0x000fe2000f8e9606 */
[----:B------:R-:W-:Y:S01]  /*7420*/  IMAD.WIDE.U32 R6, R19, -0x326172a9, RZ ;  /* 0xcd9e8d5713067825 */ /* 0x000fe200078e00ff */
[----:B------:R-:W-:Y:S02]  /*7430*/  FMNMX.FTZ R2, R92, R2, !PT ;  /* 0x000000025c027209 */ /* 0x000fe40007810000 */
[----:B------:R-:W-:Y:S02]  /*7440*/  LOP3.LUT R72, R10, 0xffff, RZ, 0xc0, !PT ;  /* 0x0000ffff0a487812 */ /* 0x000fe400078ec0ff */
[C---:B------:R-:W-:Y:S02]  /*7450*/  LOP3.LUT R231, R6.reuse, 0xffff, RZ, 0xc0, !PT ;  /* 0x0000ffff06e77812 */ /* 0x040fe400078ec0ff */
[----:B------:R-:W-:-:S02]  /*7460*/  LOP3.LUT R234, R6, 0xff, RZ, 0xc0, !PT ;  /* 0x000000ff06ea7812 */ /* 0x000fc400078ec0ff */
[--C-:B------:R-:W-:Y:S02]  /*7470*/  SHF.R.U32.HI R233, RZ, 0x10, R6.reuse ;  /* 0x00000010ffe97819 */ /* 0x100fe40000011606 */
[----:B------:R-:W-:Y:S02]  /*7480*/  SHF.R.U32.HI R232, RZ, 0x18, R6 ;  /* 0x00000018ffe87819 */ /* 0x000fe40000011606 */
[----:B------:R-:W-:Y:S02]  /*7490*/  FMNMX.FTZ R6, R89, R2, !PT ;  /* 0x0000000259067209 */ /* 0x000fe40007810000 */
[--C-:B------:R-:W-:Y:S02]  /*74a0*/  SHF.R.U32.HI R67, RZ, 0x10, R10.reuse ;  /* 0x00000010ff437819 */ /* 0x100fe4000001160a */
[----:B------:R-:W-:Y:S01]  /*74b0*/  SHF.R.U32.HI R74, RZ, 0x18, R10 ;  /* 0x00000018ff4a7819 */ /* 0x000fe2000001160a */
[----:B------:R-:W-:Y:S01]  /*74c0*/  IMAD.WIDE.U32 R10, R21, -0x326172a9, RZ ;  /* 0xcd9e8d57150a7825 */ /* 0x000fe200078e00ff */
[----:B------:R-:W-:-:S02]  /*74d0*/  FMNMX.FTZ R2, R86, R5, !PT ;  /* 0x0000000556027209 */ /* 0x000fc40007810000 */
[----:B------:R-:W-:Y:S02]  /*74e0*/  FMNMX.FTZ R5, R132, R135, !PT ;  /* 0x0000008784057209 */ /* 0x000fe40007810000 */
[C---:B------:R-:W-:Y:S02]  /*74f0*/  LOP3.LUT R75, R8.reuse, 0xffff, RZ, 0xc0, !PT ;  /* 0x0000ffff084b7812 */ /* 0x040fe400078ec0ff */
[----:B------:R-:W-:Y:S02]  /*7500*/  LOP3.LUT R83, R8, 0xff, RZ, 0xc0, !PT ;  /* 0x000000ff08537812 */ /* 0x000fe400078ec0ff */
[--C-:B------:R-:W-:Y:S02]  /*7510*/  SHF.R.U32.HI R79, RZ, 0x10, R8.reuse ;  /* 0x00000010ff4f7819 */ /* 0x100fe40000011608 */
[----:B------:R-:W-:Y:S02]  /*7520*/  SHF.R.U32.HI R82, RZ, 0x18, R8 ;  /* 0x00000018ff527819 */ /* 0x000fe40000011608 */
[----:B------:R-:W-:-:S02]  /*7530*/  FMNMX.FTZ R6, R88, R6, !PT ;  /* 0x0000000658067209 */ /* 0x000fc40007810000 */
[----:B------:R-:W-:Y:S02]  /*7540*/  FMNMX.FTZ R8, R90, R2, !PT ;  /* 0x000000025a087209 */ /* 0x000fe40007810000 */
[----:B------:R-:W-:Y:S02]  /*7550*/  FMNMX.FTZ R2, R225, R149, !PT ;  /* 0x00000095e1027209 */ /* 0x000fe40007810000 */
[----:B------:R-:W-:Y:S02]  /*7560*/  LOP3.LUT R51, R7, UR8, R10, 0x96, !PT ;  /* 0x0000000807337c12 */ /* 0x000fe4000f8e960a */
        /* <DEDUP_REMOVED lines=33> */
[----:B------:R-:W-:Y:S02]  /*7780*/  LOP3.LUT R165, R31, UR13, R20, 0x96, !PT ;  /* 0x0000000d1fa57c12 */ /* 0x000fe4000f8e9614 */
[----:B------:R-:W-:-:S02]  /*7790*/  FMNMX.FTZ R2, R141, R5, !PT ;  /* 0x000000058d027209 */ /* 0x000fc40007810000 */
[----:B------:R-:W-:Y:S02]  /*77a0*/  FSEL R20, R57, -INF , !P3 ;  /* 0xff80000039147808 */ /* 0x000fe40005800000 */
[----:B------:R-:W-:Y:S02]  /*77b0*/  FMNMX.FTZ R5, R21, R7, !PT ;  /* 0x0000000715057209 */ /* 0x000fe40007810000 */
[----:B------:R-:W-:Y:S02]  /*77c0*/  FMNMX.FTZ R6, R143, R6, !PT ;  /* 0x000000068f067209 */ /* 0x000fe40007810000 */
[----:B------:R-:W-:Y:S02]  /*77d0*/  FMNMX.FTZ R71, R125, R2, !PT ;  /* 0x000000027d477209 */ /* 0x000fe40007810000 */
[----:B------:R-:W-:Y:S02]  /*77e0*/  FMNMX.FTZ R2, R20, R5, !PT ;  /* 0x0000000514027209 */ /* 0x000fe40007810000 */
[----:B------:R-:W-:Y:S01]  /*77f0*/  FMNMX.FTZ R5, R212, R6, !PT ;  /* 0x00000006d4057209 */ /* 0x000fe20007810000 */
[----:B------:R-:W-:Y:S01]  /*7800*/  IMAD.WIDE.U32 R6, R29, -0x326172a9, RZ ;  /* 0xcd9e8d571d067825 */ /* 0x000fe200078e00ff */
[----:B------:R-:W-:-:S02]  /*7810*/  LOP3.LUT R171, R11, UR13, R44, 0x96, !PT ;  /* 0x0000000d0bab7c12 */ /* 0x000fc4000f8e962c */
[----:B------:R-:W-:Y:S01]  /*7820*/  FMNMX.FTZ R71, R119, R71, !PT ;  /* 0x0000004777477209 */ /* 0x000fe20007810000 */
[----:B------:R-:W2:Y:S01]  /*7830*/  SHFL.BFLY PT, R11, R2, 0x2, 0x1f ;  /* 0x0c401f00020b7f89 */ /* 0x000ea200000e0000 */
[----:B------:R-:W-:Y:S02]  /*7840*/  FMNMX.FTZ R5, R208, R5, !PT ;  /* 0x00000005d0057209 */ /* 0x000fe40007810000 */
[----:B-1----:R-:W-:Y:S01]  /*7850*/  FMNMX.FTZ R70, R70, R8, !PT ;  /* 0x0000000846467209 */ /* 0x002fe20007810000 */
[----:B------:R-:W-:Y:S01]  /*7860*/  IMAD.WIDE.U32 R8, R27, -0x2daee0ad, RZ ;  /* 0xd2511f531b087825 */ /* 0x000fe200078e00ff */
[----:B------:R-:W-:Y:S02]  /*7870*/  FSEL R57, R59, -INF , !P1 ;  /* 0xff8000003b397808 */ /* 0x000fe40004800000 */
[----:B------:R-:W-:Y:S01]  /*7880*/  FMNMX.FTZ R71, R81, R71, !PT ;  /* 0x0000004751477209 */ /* 0x000fe20007810000 */
[----:B------:R-:W1:Y:S01]  /*7890*/  SHFL.BFLY PT, R10, R70, 0x1, 0x1f ;  /* 0x0c201f00460a7f89 */ /* 0x000e6200000e0000 */
[----:B------:R-:W-:-:S02]  /*78a0*/  FMNMX.FTZ R5, R111, R5, !PT ;  /* 0x000000056f057209 */ /* 0x000fc40007810000 */
[----:B------:R-:W-:Y:S02]  /*78b0*/  FMNMX.FTZ R71, R57, R71, !PT ;  /* 0x0000004739477209 */ /* 0x000fe40007810000 */
[----:B------:R-:W-:Y:S02]  /*78c0*/  FMNMX.FTZ R68, R108, R5, !PT ;  /* 0x000000056c447209 */ /* 0x000fe40007810000 */
[----:B------:R-:W-:Y:S01]  /*78d0*/  ISETP.GE.U32.AND P5, PT, R241, R12, PT ;  /* 0x0000000cf100720c */ /* 0x000fe20003fa6070 */
[----:B------:R-:W3:Y:S01]  /*78e0*/  SHFL.BFLY PT, R5, R71, 0x2, 0x1f ;  /* 0x0c401f0047057f89 */ /* 0x000ee200000e0000 */
[----:B------:R-:W-:Y:S02]  /*78f0*/  LOP3.LUT R44, R7, UR8, R36, 0x96, !PT ;  /* 0x00000008072c7c12 */ /* 0x000fe4000f8e9624 */
[C---:B------:R-:W-:Y:S01]  /*7900*/  LOP3.LUT R107, R6.reuse, 0xff, RZ, 0xc0, !PT ;  /* 0x000000ff066b7812 */ /* 0x040fe200078ec0ff */
[----:B------:R-:W4:Y:S01]  /*7910*/  SHFL.BFLY PT, R12, R68, 0x2, 0x1f ;  /* 0x0c401f00440c7f89 */ /* 0x000f2200000e0000 */
[----:B------:R-:W-:-:S02]  /*7920*/  LOP3.LUT R103, R6, 0xffff, RZ, 0xc0, !PT ;  /* 0x0000ffff06677812 */ /* 0x000fc400078ec0ff */
[--C-:B------:R-:W-:Y:S02]  /*7930*/  SHF.R.U32.HI R105, RZ, 0x10, R6.reuse ;  /* 0x00000010ff697819 */ /* 0x100fe40000011606 */
[----:B--2---:R-:W-:Y:S02]  /*7940*/  FMNMX.FTZ R2, R2, R11, !PT ;  /* 0x0000000b02027209 */ /* 0x004fe40007810000 */
[----:B------:R-:W-:Y:S01]  /*7950*/  SHF.R.U32.HI R27, RZ, 0x18, R6 ;  /* 0x00000018ff1b7819 */ /* 0x000fe20000011606 */
[----:B------:R-:W-:Y:S01]  /*7960*/  IMAD.WIDE.U32 R6, R35, -0x326172a9, RZ ;  /* 0xcd9e8d5723067825 */ /* 0x000fe200078e00ff */
[----:B------:R-:W-:Y:S01]  /*7970*/  LOP3.LUT R148, R17, UR13, R26, 0x96, !PT ;  /* 0x0000000d11947c12 */ /* 0x000fe2000f8e961a */
[----:B------:R-:W2:Y:S01]  /*7980*/  SHFL.BFLY PT, R69, R2, 0x1, 0x1f ;  /* 0x0c201f0002457f89 */ /* 0x000ea200000e0000 */
[----:B------:R-:W-:Y:S02]  /*7990*/  LOP3.LUT R15, R9, UR7, R50, 0x96, !PT ;  /* 0x00000007090f7c12 */ /* 0x000fe4000f8e9632 */
[----:B-1----:R-:W-:-:S02]  /*79a0*/  FMNMX.FTZ R70, R70, R10, !PT ;  /* 0x0000000a46467209 */ /* 0x002fc40007810000 */
[----:B------:R-:W-:Y:S02]  /*79b0*/  LOP3.LUT R49, R7, UR8, R16, 0x96, !PT ;  /* 0x0000000807317c12 */ /* 0x000fe4000f8e9610 */
[----:B------:R-:W-:Y:S02]  /*79c0*/  FSETP.NEU.FTZ.AND P0, PT, R70, -INF , PT ;  /* 0xff8000004600780b */ /* 0x000fe40003f1d000 */
[----:B------:R-:W-:Y:S02]  /*79d0*/  LOP3.LUT R126, R6, 0xff, RZ, 0xc0, !PT ;  /* 0x000000ff067e7812 */ /* 0x000fe400078ec0ff */
[----:B---3--:R-:W-:Y:S01]  /*79e0*/  FMNMX.FTZ R71, R71, R5, !PT ;  /* 0x0000000547477209 */ /* 0x008fe20007810000 */
[----:B------:R-:W-:Y:S01]  /*79f0*/  FMUL.FTZ R5, R70, c[0x0][0x23c] ;  /* 0x00008f0046057a20 */ /* 0x000fe20000410000 */
[----:B------:R-:W-:Y:S02]  /*7a00*/  LOP3.LUT R124, R6, 0xffff, RZ, 0xc0, !PT ;  /* 0x0000ffff067c7812 */ /* 0x000fe400078ec0ff */
[--C-:B------:R-:W-:Y:S01]  /*7a10*/  SHF.R.U32.HI R117, RZ, 0x10, R6.reuse ;  /* 0x00000010ff757819 */ /* 0x100fe20000011606 */
[----:B------:R-:W1:Y:S01]  /*7a20*/  SHFL.BFLY PT, R10, R71, 0x1, 0x1f ;  /* 0x0c201f00470a7f89 */ /* 0x000e6200000e0000 */
[----:B------:R-:W-:Y:S01]  /*7a30*/  SHF.R.U32.HI R127, RZ, 0x18, R6 ;  /* 0x00000018ff7f7819 */ /* 0x000fe20000011606 */
[----:B------:R-:W-:Y:S01]  /*7a40*/  IMAD.WIDE.U32 R6, R37, -0x2daee0ad, RZ ;  /* 0xd2511f5325067825 */ /* 0x000fe200078e00ff */
[----:B----4-:R-:W-:-:S02]  /*7a50*/  FMNMX.FTZ R68, R68, R12, !PT ;  /* 0x0000000c44447209 */ /* 0x010fc40007810000 */
[----:B------:R-:W-:Y:S02]  /*7a60*/  FSEL R5, R5, RZ, P0 ;  /* 0x000000ff05057208 */ /* 0x000fe40000000000 */
[----:B------:R-:W-:Y:S01]  /*7a70*/  LOP3.LUT R17, R7, UR7, R32, 0x96, !PT ;  /* 0x0000000707117c12 */ /* 0x000fe2000f8e9620 */
[----:B------:R-:W3:Y:S01]  /*7a80*/  SHFL.BFLY PT, R11, R68, 0x1, 0x1f ;  /* 0x0c201f00440b7f89 */ /* 0x000ee200000e0000 */
[----:B------:R-:W-:Y:S01]  /*7a90*/  LOP3.LUT R33, R6, 0xffff, RZ, 0xc0, !PT ;  /* 0x0000ffff06217812 */ /* 0x000fe200078ec0ff */
[--C-:B------:R-:W-:Y:S01]  /*7aa0*/  FFMA.FTZ R7, R76, c[0x0][0x23c], -R5.reuse ;  /* 0x00008f004c077a23 */ /* 0x100fe20000010805 */
[----:B------:R-:W-:Y:S02]  /*7ab0*/  LOP3.LUT R47, R6, 0xff, RZ, 0xc0, !PT ;  /* 0x000000ff062f7812 */ /* 0x000fe400078ec0ff */
[--C-:B------:R-:W-:Y:S01]  /*7ac0*/  SHF.R.U32.HI R50, RZ, 0x10, R6.reuse ;  /* 0x00000010ff327819 */ /* 0x100fe20000011606 */
[----:B------:R-:W4:Y:S01]  /*7ad0*/  MUFU.EX2 R99, R7 ;  /* 0x0000000700637308 */ /* 0x000f220000000800 */
[----:B------:R-:W-:Y:S01]  /*7ae0*/  SHF.R.U32.HI R52, RZ, 0x18, R6 ;  /* 0x00000018ff347819 */ /* 0x000fe20000011606 */
[----:B------:R-:W-:Y:S01]  /*7af0*/  FFMA.FTZ R6, R77, c[0x0][0x23c], -R5 ;  /* 0x00008f004d067a23 */ /* 0x000fe20000010805 */
[----:B------:R-:W-:-:S02]  /*7b00*/  LOP3.LUT R25, R8, 0xff, RZ, 0xc0, !PT ;  /* 0x000000ff08197812 */ /* 0x000fc400078ec0ff */
[----:B------:R-:W-:Y:S02]  /*7b10*/  LOP3.LUT R55, R8, 0xffff, RZ, 0xc0, !PT ;  /* 0x0000ffff08377812 */ /* 0x000fe400078ec0ff */
[--C-:B------:R-:W-:Y:S01]  /*7b20*/  SHF.R.U32.HI R53, RZ, 0x10, R8.reuse ;  /* 0x00000010ff357819 */ /* 0x100fe20000011608 */
[----:B------:R5:W1:Y:S01]  /*7b30*/  MUFU.EX2 R243, R6 ;  /* 0x0000000600f37308 */ /* 0x000a620000000800 */
[----:B------:R-:W-:Y:S01]  /*7b40*/  SHF.R.U32.HI R56, RZ, 0x18, R8 ;  /* 0x00000018ff387819 */ /* 0x000fe20000011608 */
[----:B------:R-:W-:Y:S01]  /*7b50*/  IMAD.WIDE.U32 R8, R42, -0x2daee0ad, RZ ;  /* 0xd2511f532a087825 */ /* 0x000fe200078e00ff */
[----:B--2---:R-:W-:Y:S02]  /*7b60*/  FMNMX.FTZ R69, R2, R69, !PT ;  /* 0x0000004502457209 */ /* 0x004fe40007810000 */
[----:B------:R-:W-:Y:S02]  /*7b70*/  LOP3.LUT R2, R14, 0xff, RZ, 0xc0, !PT ;  /* 0x000000ff0e027812 */ /* 0x000fe400078ec0ff */
[----:B------:R-:W-:-:S02]  /*7b80*/  LOP3.LUT R45, R9, UR7, R34, 0x96, !PT ;  /* 0x00000007092d7c12 */ /* 0x000fc4000f8e9622 */
[C---:B------:R-:W-:Y:S02]  /*7b90*/  LOP3.LUT R102, R8.reuse, 0xff, RZ, 0xc0, !PT ;  /* 0x000000ff08667812 */ /* 0x040fe400078ec0ff */
[----:B------:R-:W-:Y:S02]  /*7ba0*/  LOP3.LUT R116, R8, 0xffff, RZ, 0xc0, !PT ;  /* 0x0000ffff08747812 */ /* 0x000fe400078ec0ff */
[--C-:B------:R-:W-:Y:S02]  /*7bb0*/  SHF.R.U32.HI R118, RZ, 0x10, R8.reuse ;  /* 0x00000010ff767819 */ /* 0x100fe40000011608 */
[----:B------:R-:W-:Y:S01]  /*7bc0*/  SHF.R.U32.HI R101, RZ, 0x18, R8 ;  /* 0x00000018ff657819 */ /* 0x000fe20000011608 */
[C---:B-----5:R-:W-:Y:S01]  /*7bd0*/  FMUL.FTZ R6, R69.reuse, c[0x0][0x23c] ;  /* 0x00008f0045067a20 */ /* 0x060fe20000410000 */
[----:B------:R-:W-:Y:S01]  /*7be0*/  FSETP.NEU.FTZ.AND P0, PT, R69, -INF , PT ;  /* 0xff8000004500780b */ /* 0x000fe20003f1d000 */
[----:B------:R-:W-:Y:S01]  /*7bf0*/  IMAD.WIDE.U32 R8, R18, -0x326172a9, RZ ;  /* 0xcd9e8d5712087825 */ /* 0x000fe200078e00ff */
[----:B------:R-:W-:-:S02]  /*7c00*/  ISETP.GE.U32.AND P2, PT, R241, R2, PT ;  /* 0x00000002f100720c */ /* 0x000fc40003f46070 */
[----:B------:R-:W-:Y:S02]  /*7c10*/  FSEL R2, R6, RZ, P0 ;  /* 0x000000ff06027208 */ /* 0x000fe40000000000 */
[----:B------:R-:W-:Y:S02]  /*7c20*/  LOP3.LUT R18, R9, UR8, R24, 0x96, !PT ;  /* 0x0000000809127c12 */ /* 0x000fe4000f8e9618 */
[C---:B------:R-:W-:Y:S02]  /*7c30*/  LOP3.LUT R32, R8.reuse, 0xffff, RZ, 0xc0, !PT ;  /* 0x0000ffff08207812 */ /* 0x040fe400078ec0ff */
[----:B------:R-:W-:Y:S02]  /*7c40*/  LOP3.LUT R46, R8, 0xff, RZ, 0xc0, !PT ;  /* 0x000000ff082e7812 */ /* 0x000fe400078ec0ff */
[--C-:B------:R-:W-:Y:S02]  /*7c50*/  SHF.R.U32.HI R34, RZ, 0x10, R8.reuse ;  /* 0x00000010ff227819 */ /* 0x100fe40000011608 */
[----:B------:R-:W-:Y:S01]  /*7c60*/  SHF.R.U32.HI R35, RZ, 0x18, R8 ;  /* 0x00000018ff237819 */ /* 0x000fe20000011608 */
[----:B------:R-:W-:Y:S01]  /*7c70*/  IMAD.WIDE.U32 R8, R39, -0x2daee0ad, RZ ;  /* 0xd2511f5327087825 */ /* 0x000fe200078e00ff */
[----:B------:R-:W-:-:S02]  /*7c80*/  LOP3.LUT R6, R14, 0xffff, RZ, 0xc0, !PT ;  /* 0x0000ffff0e067812 */ /* 0x000fc400078ec0ff */
[----:B-1----:R-:W-:Y:S01]  /*7c90*/  FMNMX.FTZ R71, R71, R10, !PT ;  /* 0x0000000a47477209 */ /* 0x002fe20007810000 */
[----:B----4-:R-:W-:Y:S01]  /*7ca0*/  IMAD.MOV.U32 R39, RZ, RZ, R99 ;  /* 0x000000ffff277224 */ /* 0x010fe200078e0063 */
[----:B---3--:R-:W-:Y:S01]  /*7cb0*/  FMNMX.FTZ R68, R68, R11, !PT ;  /* 0x0000000b44447209 */ /* 0x008fe20007810000 */
[----:B------:R-:W-:Y:S01]  /*7cc0*/  FFMA.FTZ R10, R64, c[0x0][0x23c], -R2 ;  /* 0x00008f00400a7a23 */ /* 0x000fe20000010802 */
[----:B------:R-:W-:Y:S01]  /*7cd0*/  SHF.R.U32.HI R6, RZ, 0x8, R6 ;  /* 0x00000008ff067819 */ /* 0x000fe20000011606 */
[----:B------:R-:W-:Y:S01]  /*7ce0*/  FFMA.FTZ R11, R65, c[0x0][0x23c], -R2 ;  /* 0x00008f00410b7a23 */ /* 0x000fe20000010802 */
[C---:B------:R-:W-:Y:S01]  /*7cf0*/  FSETP.NEU.FTZ.AND P0, PT, R71.reuse, -INF , PT ;  /* 0xff8000004700780b */ /* 0x040fe20003f1d000 */
[----:B------:R-:W-:Y:S01]  /*7d00*/  FMUL.FTZ R7, R71, c[0x0][0x23c] ;  /* 0x00008f0047077a20 */ /* 0x000fe20000410000 */
[----:B------:R1:W-:Y:S01]  /*7d10*/  MUFU.EX2 R242, R10 ;  /* 0x0000000a00f27308 */ /* 0x0003e20000000800 */
[----:B------:R-:W-:Y:S02]  /*7d20*/  F2FP.BF16.PACK_AB R12, R243, R39 ;  /* 0x00000027f30c723e */ /* 0x000fe400000010ff */
[----:B------:R-:W-:Y:S01]  /*7d30*/  ISETP.GE.U32.AND P6, PT, R241, R13, PT ;  /* 0x0000000df100720c */ /* 0x000fe20003fc6070 */
[----:B------:R-:W-:Y:S01]  /*7d40*/  FMUL.FTZ R13, R68, c[0x0][0x23c] ;  /* 0x00008f00440d7a20 */ /* 0x000fe20000410000 */
[----:B------:R-:W-:-:S02]  /*7d50*/  FSEL R7, R7, RZ, P0 ;  /* 0x000000ff07077208 */ /* 0x000fc40000000000 */
[----:B------:R-:W-:Y:S01]  /*7d60*/  PRMT R230, R12, 0x7610, R230 ;  /* 0x000076100ce67816 */ /* 0x000fe200000000e6 */
[----:B------:R2:W3:Y:S01]  /*7d70*/  MUFU.EX2 R244, R11 ;  /* 0x0000000b00f47308 */ /* 0x0004e20000000800 */
[----:B------:R-:W-:Y:S02]  /*7d80*/  FSETP.NEU.FTZ.AND P0, PT, R68, -INF , PT ;  /* 0xff8000004400780b */ /* 0x000fe40003f1d000 */
[----:B------:R-:W-:Y:S01]  /*7d90*/  LOP3.LUT R19, R9, UR7, R38, 0x96, !PT ;  /* 0x0000000709137c12 */ /* 0x000fe2000f8e9626 */
[----:B------:R-:W-:Y:S01]  /*7da0*/  @!P2 HFMA2.BF16_V2 R96, -RZ.H0_H0, RZ.H0_H0, -R230.H0_H0 ;  /* 0x200000ffff60a231 */ /* 0x000fe200003409e6 */
[----:B------:R-:W-:Y:S02]  /*7db0*/  PRMT R229, R12, 0x7632, R229 ;  /* 0x000076320ce57816 */ /* 0x000fe400000000e5 */
[----:B------:R-:W-:Y:S02]  /*7dc0*/  LOP3.LUT R26, R8, 0xffff, RZ, 0xc0, !PT ;  /* 0x0000ffff081a7812 */ /* 0x000fe400078ec0ff */
[----:B-1----:R-:W-:-:S02]  /*7dd0*/  LOP3.LUT R10, R6, 0xffff, RZ, 0xc0, !PT ;  /* 0x0000ffff060a7812 */ /* 0x002fc400078ec0ff */
[----:B------:R-:W-:Y:S02]  /*7de0*/  FSEL R6, R13, RZ, P0 ;  /* 0x000000ff0d067208 */ /* 0x000fe40000000000 */
[----:B------:R-:W-:Y:S02]  /*7df0*/  ISETP.GE.U32.AND P1, PT, R241, R10, PT ;  /* 0x0000000af100720c */ /* 0x000fe40003f26070 */
[----:B------:R-:W-:Y:S01]  /*7e00*/  SHF.R.U32.HI R10, RZ, 0x18, R14 ;  /* 0x00000018ff0a7819 */ /* 0x000fe2000001160e */
[----:B--2---:R-:W-:Y:S01]  /*7e10*/  FFMA.FTZ R11, R86, c[0x0][0x23c], -R5 ;  /* 0x00008f00560b7a23 */ /* 0x004fe20000010805 */
[----:B------:R-:W-:Y:S02]  /*7e20*/  LOP3.LUT R29, R8, 0xff, RZ, 0xc0, !PT ;  /* 0x000000ff081d7812 */ /* 0x000fe400078ec0ff */
[--C-:B------:R-:W-:Y:S01]  /*7e30*/  SHF.R.U32.HI R28, RZ, 0x10, R8.reuse ;  /* 0x00000010ff1c7819 */ /* 0x100fe20000011608 */
[----:B------:R1:W-:Y:S01]  /*7e40*/  MUFU.EX2 R42, R11 ;  /* 0x0000000b002a7308 */ /* 0x0003e20000000800 */
[----:B------:R-:W-:Y:S01]  /*7e50*/  SHF.R.U32.HI R31, RZ, 0x18, R8 ;  /* 0x00000018ff1f7819 */ /* 0x000fe20000011608 */
[----:B------:R-:W-:Y:S01]  /*7e60*/  IMAD.WIDE.U32 R8, R41, -0x326172a9, RZ ;  /* 0xcd9e8d5729087825 */ /* 0x000fe200078e00ff */
[----:B------:R-:W-:-:S02]  /*7e70*/  ISETP.GE.U32.AND P0, PT, R241, R10, PT ;  /* 0x0000000af100720c */ /* 0x000fc40003f06070 */
[----:B------:R-:W-:Y:S01]  /*7e80*/  SHF.R.U32.HI R10, RZ, 0x10, R14 ;  /* 0x00000010ff0a7819 */ /* 0x000fe2000001160e */
[----:B------:R-:W-:Y:S01]  /*7e90*/  @!P1 HFMA2.BF16_V2 R97, -RZ.H0_H0, RZ.H0_H0, -R229.H0_H0 ;  /* 0x200000ffff619231 */ /* 0x000fe200003409e5 */
[----:B------:R-:W-:Y:S02]  /*7ea0*/  PRMT R246, R230, 0x5410, R229 ;  /* 0x00005410e6f67816 */ /* 0x000fe400000000e5 */
[----:B------:R-:W-:Y:S02]  /*7eb0*/  @!P2 PRMT R230, R96, 0x5410, RZ ;  /* 0x0000541060e6a816 */ /* 0x000fe400000000ff */
[----:B------:R-:W-:Y:S02]  /*7ec0*/  LOP3.LUT R10, R10, 0xff, RZ, 0xc0, !PT ;  /* 0x000000ff0a0a7812 */ /* 0x000fe400078ec0ff */
[C---:B------:R-:W-:Y:S02]  /*7ed0*/  LOP3.LUT R60, R8.reuse, 0xffff, RZ, 0xc0, !PT ;  /* 0x0000ffff083c7812 */ /* 0x040fe400078ec0ff */
[----:B------:R-:W-:Y:S01]  /*7ee0*/  LOP3.LUT R86, R8, 0xff, RZ, 0xc0, !PT ;  /* 0x000000ff08567812 */ /* 0x000fe200078ec0ff */
[----:B-1----:R-:W-:Y:S01]  /*7ef0*/  FFMA.FTZ R11, R90, c[0x0][0x23c], -R5 ;  /* 0x00008f005a0b7a23 */ /* 0x002fe20000010805 */
[----:B------:R-:W-:-:S02]  /*7f00*/  SHF.R.U32.HI R96, RZ, 0x10, R8 ;  /* 0x00000010ff607819 */ /* 0x000fc40000011608 */
[----:B------:R-:W-:Y:S01]  /*7f10*/  SHF.R.U32.HI R99, RZ, 0x18, R8 ;  /* 0x00000018ff637819 */ /* 0x000fe20000011608 */
[----:B------:R-:W-:Y:S01]  /*7f20*/  FFMA.FTZ R8, R62, c[0x0][0x23c], -R2 ;  /* 0x00008f003e087a23 */ /* 0x000fe20000010802 */
[----:B---3--:R-:W-:Y:S01]  /*7f30*/  F2FP.BF16.PACK_AB R12, R244, R242 ;  /* 0x000000f2f40c723e */ /* 0x008fe200000010ff */
[----:B------:R-:W1:Y:S01]  /*7f40*/  MUFU.EX2 R245, R11 ;  /* 0x0000000b00f57308 */ /* 0x000e620000000800 */
[----:B------:R-:W-:Y:S01]  /*7f50*/  LOP3.LUT R48, R9, UR8, R30, 0x96, !PT ;  /* 0x0000000809307c12 */ /* 0x000fe2000f8e961e */
[----:B------:R-:W-:Y:S01]  /*7f60*/  FFMA.FTZ R9, R66, c[0x0][0x23c], -R2 ;  /* 0x00008f0042097a23 */ /* 0x000fe20000010802 */
[----:B------:R-:W-:Y:S02]  /*7f70*/  ISETP.GE.U32.AND P2, PT, R241, R10, PT ;  /* 0x0000000af100720c */ /* 0x000fe40003f46070 */
[----:B------:R-:W-:Y:S02]  /*7f80*/  SHF.R.U32.HI R10, RZ, 0x8, R43 ;  /* 0x00000008ff0a7819 */ /* 0x000fe4000001162b */
[----:B------:R-:W-:Y:S01]  /*7f90*/  PRMT R228, R12, 0x7632, R228 ;  /* 0x000076320ce47816 */ /* 0x000fe200000000e4 */
[----:B------:R-:W2:Y:S01]  /*7fa0*/  MUFU.EX2 R16, R8 ;  /* 0x0000000800107308 */ /* 0x000ea20000000800 */
[----:B------:R-:W-:-:S02]  /*7fb0*/  @!P1 PRMT R229, R97, 0x5410, RZ ;  /* 0x0000541061e59816 */ /* 0x000fc400000000ff */
[----:B------:R-:W-:Y:S01]  /*7fc0*/  PRMT R227, R12, 0x7610, R227 ;  /* 0x000076100ce37816 */ /* 0x000fe200000000e3 */
[----:B------:R-:W-:Y:S01]  /*7fd0*/  @!P0 HFMA2.BF16_V2 R98, -RZ.H0_H0, RZ.H0_H0, -R228.H0_H0 ;  /* 0x200000ffff628231 */ /* 0x000fe200003409e4 */
[----:B------:R-:W-:Y:S02]  /*7fe0*/  FFMA.FTZ R12, R91, c[0x0][0x23c], -R5 ;  /* 0x00008f005b0c7a23 */ /* 0x000fe40000010805 */
[----:B------:R-:W-:Y:S01]  /*7ff0*/  PRMT R36, R227, 0x5410, R228 ;  /* 0x00005410e3247816 */ /* 0x000fe200000000e4 */
[----:B------:R3:W4:Y:S01]  /*8000*/  MUFU.EX2 R38, R9 ;  /* 0x0000000900267308 */ /* 0x0007220000000800 */
[----:B------:R-:W-:Y:S01]  /*8010*/  @!P0 PRMT R228, R98, 0x5410, RZ ;  /* 0x0000541062e48816 */ /* 0x000fe200000000ff */
[----:B------:R-:W-:Y:S01]  /*8020*/  @!P2 HFMA2.BF16_V2 R100, -RZ.H0_H0, RZ.H0_H0, -R227.H0_H0 ;  /* 0x200000ffff64a231 */ /* 0x000fe200003409e3 */
[----:B-1----:R-:W-:-:S04]  /*8030*/  F2FP.BF16.PACK_AB R11, R245, R42 ;  /* 0x0000002af50b723e */ /* 0x002fc800000010ff */
[C---:B------:R-:W-:Y:S01]  /*8040*/  PRMT R224, R11.reuse, 0x7610, R224 ;  /* 0x000076100be07816 */ /* 0x040fe200000000e0 */
[----:B------:R1:W-:Y:S01]  /*8050*/  MUFU.EX2 R66, R12 ;  /* 0x0000000c00427308 */ /* 0x0003e20000000800 */
[----:B--2---:R-:W-:Y:S01]  /*8060*/  IMAD.MOV.U32 R91, RZ, RZ, R16 ;  /* 0x000000ffff5b7224 */ /* 0x004fe200078e0010 */
[----:B------:R-:W-:Y:S01]  /*8070*/  PRMT R223, R11, 0x7632, R223 ;  /* 0x000076320bdf7816 */ /* 0x000fe200000000df */
[----:B------:R-:W-:Y:S01]  /*8080*/  FFMA.FTZ R11, R63, c[0x0][0x23c], -R2 ;  /* 0x00008f003f0b7a23 */ /* 0x000fe20000010802 */
[----:B------:R-:W-:Y:S01]  /*8090*/  @!P2 PRMT R227, R100, 0x5410, RZ ;  /* 0x0000541064e3a816 */ /* 0x000fe200000000ff */
[----:B------:R-:W-:Y:S01]  /*80a0*/  @!P5 HFMA2.BF16_V2 R104, -RZ.H0_H0, RZ.H0_H0, -R224.H0_H0 ;  /* 0x200000ffff68d231 */ /* 0x000fe200003409e0 */
[----:B------:R-:W-:Y:S01]  /*80b0*/  IMAD.MOV.U32 R63, RZ, RZ, R42 ;  /* 0x000000ffff3f7224 */ /* 0x000fe200078e002a */
[----:B---3--:R-:W-:Y:S01]  /*80c0*/  LOP3.LUT R9, R10, 0xffff, RZ, 0xc0, !PT ;  /* 0x0000ffff0a097812 */ /* 0x008fe200078ec0ff */
[----:B------:R-:W-:Y:S01]  /*80d0*/  MUFU.EX2 R252, R11 ;  /* 0x0000000b00fc7308 */ /* 0x000fe20000000800 */
[----:B------:R-:W-:-:S02]  /*80e0*/  LOP3.LUT R10, R58, 0xff, RZ, 0xc0, !PT ;  /* 0x000000ff3a0a7812 */ /* 0x000fc400078ec0ff */
[C---:B------:R-:W-:Y:S01]  /*80f0*/  ISETP.GE.U32.AND P1, PT, R241.reuse, R9, PT ;  /* 0x00000009f100720c */ /* 0x040fe20003f26070 */
[----:B------:R-:W-:Y:S01]  /*8100*/  IMAD.WIDE.U32 R8, R40, -0x2daee0ad, RZ ;  /* 0xd2511f5328087825 */ /* 0x000fe200078e00ff */
[----:B------:R-:W-:-:S04]  /*8110*/  ISETP.GE.U32.AND P0, PT, R241, R10, PT ;  /* 0x0000000af100720c */ /* 0x000fc80003f06070 */
[----:B------:R-:W-:Y:S02]  /*8120*/  LOP3.LUT R10, R9, UR7, R54, 0x96, !PT ;  /* 0x00000007090a7c12 */ /* 0x000fe4000f8e9636 */
[----:B-1----:R-:W-:Y:S01]  /*8130*/  LOP3.LUT R12, R8, 0xffff, RZ, 0xc0, !PT ;  /* 0x0000ffff080c7812 */ /* 0x002fe200078ec0ff */
[----:B------:R-:W-:Y:S01]  /*8140*/  FFMA.FTZ R9, R94, c[0x0][0x23c], -R5 ;  /* 0x00008f005e097a23 */ /* 0x000fe20000010805 */
[----:B------:R-:W-:Y:S02]  /*8150*/  LOP3.LUT R13, R8, 0xff, RZ, 0xc0, !PT ;  /* 0x000000ff080d7812 */ /* 0x000fe400078ec0ff */
[--C-:B------:R-:W-:Y:S01]  /*8160*/  SHF.R.U32.HI R16, RZ, 0x10, R8.reuse ;  /* 0x00000010ff107819 */ /* 0x100fe20000011608 */
[----:B------:R1:W2:Y:S01]  /*8170*/  MUFU.EX2 R37, R9 ;  /* 0x0000000900257308 */ /* 0x0002a20000000800 */
[----:B------:R-:W-:Y:S01]  /*8180*/  SHF.R.U32.HI R14, RZ, 0x18, R8 ;  /* 0x00000018ff0e7819 */ /* 0x000fe20000011608 */
[----:B------:R-:W-:Y:S01]  /*8190*/  @!P1 HFMA2.BF16_V2 R106, -RZ.H0_H0, RZ.H0_H0, -R223.H0_H0 ;  /* 0x200000ffff6a9231 */ /* 0x000fe200003409df */
[----:B------:R-:W-:-:S02]  /*81a0*/  LOP3.LUT R8, R10, 0xff, RZ, 0xc0, !PT ;  /* 0x000000ff0a087812 */ /* 0x000fc400078ec0ff */
[----:B------:R-:W-:Y:S02]  /*81b0*/  PRMT R54, R224, 0x5410, R223 ;  /* 0x00005410e0367816 */ /* 0x000fe400000000df */
[----:B------:R-:W-:Y:S02]  /*81c0*/  ISETP.GE.U32.AND P3, PT, R241, R8, PT ;  /* 0x00000008f100720c */ /* 0x000fe40003f66070 */
[----:B----4-:R-:W-:Y:S02]  /*81d0*/  F2FP.BF16.PACK_AB R8, R91, R38 ;  /* 0x000000265b08723e */ /* 0x010fe400000010ff */
[----:B------:R-:W-:Y:S02]  /*81e0*/  @!P1 PRMT R223, R106, 0x5410, RZ ;  /* 0x000054106adf9816 */ /* 0x000fe400000000ff */
[C---:B------:R-:W-:Y:S02]  /*81f0*/  PRMT R222, R8.reuse, 0x7632, R222 ;  /* 0x0000763208de7816 */ /* 0x040fe400000000de */
[----:B------:R-:W-:Y:S01]  /*8200*/  PRMT R221, R8, 0x7610, R221 ;  /* 0x0000761008dd7816 */ /* 0x000fe200000000dd */
[----:B-1----:R-:W-:Y:S01]  /*8210*/  FFMA.FTZ R9, R93, c[0x0][0x23c], -R5 ;  /* 0x00008f005d097a23 */ /* 0x002fe20000010805 */
[----:B------:R-:W-:Y:S01]  /*8220*/  SHF.R.U32.HI R8, RZ, 0x18, R10 ;  /* 0x00000018ff087819 */ /* 0x000fe2000001160a */
[----:B------:R-:W-:Y:S01]  /*8230*/  @!P6 HFMA2.BF16_V2 R113, -RZ.H0_H0, RZ.H0_H0, -R222.H0_H0 ;  /* 0x200000ffff71e231 */ /* 0x000fe200003409de */
[----:B--2---:R-:W-:Y:S01]  /*8240*/  F2FP.BF16.PACK_AB R11, R37, R66 ;  /* 0x00000042250b723e */ /* 0x004fe200000010ff */
[----:B------:R1:W2:Y:S01]  /*8250*/  MUFU.EX2 R24, R9 ;  /* 0x0000000900187308 */ /* 0x0002a20000000800 */
[----:B------:R-:W-:Y:S01]  /*8260*/  ISETP.GE.U32.AND P4, PT, R241, R8, PT ;  /* 0x00000008f100720c */ /* 0x000fe20003f86070 */
[----:B------:R-:W-:Y:S01]  /*8270*/  @!P0 HFMA2.BF16_V2 R150, -RZ.H0_H0, RZ.H0_H0, -R221.H0_H0 ;  /* 0x200000ffff968231 */ /* 0x000fe200003409dd */
[----:B------:R-:W-:-:S02]  /*8280*/  PRMT R219, R11, 0x7632, R219 ;  /* 0x000076320bdb7816 */ /* 0x000fc400000000db */
[----:B------:R-:W-:Y:S01]  /*8290*/  PRMT R220, R11, 0x7610, R220 ;  /* 0x000076100bdc7816 */ /* 0x000fe200000000dc */
[----:B------:R-:W-:Y:S01]  /*82a0*/  FFMA.FTZ R11, R112, c[0x0][0x23c], -R2 ;  /* 0x00008f00700b7a23 */ /* 0x000fe20000010802 */
[----:B------:R-:W-:Y:S02]  /*82b0*/  @!P5 PRMT R224, R104, 0x5410, RZ ;  /* 0x0000541068e0d816 */ /* 0x000fe400000000ff */
[----:B------:R-:W-:Y:S01]  /*82c0*/  PRMT R30, R220, 0x5410, R219 ;  /* 0x00005410dc1e7816 */ /* 0x000fe200000000db */
[----:B------:R-:W-:Y:S01]  /*82d0*/  @!P3 HFMA2.BF16_V2 R151, -RZ.H0_H0, RZ.H0_H0, -R220.H0_H0 ;  /* 0x200000ffff97b231 */ /* 0x000fe200003409dc */
[----:B------:R-:W-:-:S04]  /*82e0*/  ISETP.GE.U32.AND P5, PT, R241, R25, PT ;  /* 0x00000019f100720c */ /* 0x000fc80003fa6070 */
[----:B------:R-:W-:Y:S02]  /*82f0*/  @!P3 PRMT R220, R151, 0x5410, RZ ;  /* 0x0000541097dcb816 */ /* 0x000fe400000000ff */
[----:B-1----:R-:W-:Y:S02]  /*8300*/  LOP3.LUT R9, R10, 0xffff, RZ, 0xc0, !PT ;  /* 0x0000ffff0a097812 */ /* 0x002fe400078ec0ff */
[----:B------:R-:W-:Y:S01]  /*8310*/  ISETP.GE.U32.AND P3, PT, R241, R14, PT ;  /* 0x0000000ef100720c */ /* 0x000fe20003f66070 */
[----:B--2---:R-:W-:Y:S01]  /*8320*/  IMAD.MOV.U32 R14, RZ, RZ, R24 ;  /* 0x000000ffff0e7224 */ /* 0x004fe200078e0018 */
[----:B------:R-:W-:-:S04]  /*8330*/  SHF.R.U32.HI R9, RZ, 0x8, R9 ;  /* 0x00000008ff097819 */ /* 0x000fc80000011609 */
[----:B------:R-:W-:Y:S01]  /*8340*/  LOP3.LUT R8, R9, 0xffff, RZ, 0xc0, !PT ;  /* 0x0000ffff09087812 */ /* 0x000fe200078ec0ff */
[----:B------:R-:W-:Y:S01]  /*8350*/  FFMA.FTZ R9, R61, c[0x0][0x23c], -R2 ;  /* 0x00008f003d097a23 */ /* 0x000fe20000010802 */
[----:B------:R-:W-:Y:S02]  /*8360*/  PRMT R61, R221, 0x5410, R222 ;  /* 0x00005410dd3d7816 */ /* 0x000fe400000000de */
[----:B------:R-:W-:Y:S01]  /*8370*/  ISETP.GE.U32.AND P2, PT, R241, R8, PT ;  /* 0x00000008f100720c */ /* 0x000fe20003f46070 */
[----:B------:R1:W2:Y:S01]  /*8380*/  MUFU.EX2 R251, R9 ;  /* 0x0000000900fb7308 */ /* 0x0002a20000000800 */
[----:B------:R-:W-:Y:S02]  /*8390*/  SHF.R.U32.HI R8, RZ, 0x10, R10 ;  /* 0x00000010ff087819 */ /* 0x000fe4000001160a */
[----:B------:R-:W-:Y:S02]  /*83a0*/  @!P0 PRMT R221, R150, 0x5410, RZ ;  /* 0x0000541096dd8816 */ /* 0x000fe400000000ff */
[----:B------:R-:W-:-:S02]  /*83b0*/  LOP3.LUT R8, R8, 0xff, RZ, 0xc0, !PT ;  /* 0x000000ff08087812 */ /* 0x000fc400078ec0ff */
[C---:B------:R-:W-:Y:S01]  /*83c0*/  ISETP.GE.U32.AND P0, PT, R241.reuse, R13, PT ;  /* 0x0000000df100720c */ /* 0x040fe20003f06070 */
[----:B------:R-:W-:Y:S01]  /*83d0*/  IMAD.MOV.U32 R13, RZ, RZ, R30 ;  /* 0x000000ffff0d7224 */ /* 0x000fe200078e001e */
[----:B------:R-:W-:Y:S02]  /*83e0*/  ISETP.GE.U32.AND P1, PT, R241, R8, PT ;  /* 0x00000008f100720c */ /* 0x000fe40003f26070 */
[----:B------:R-:W-:Y:S01]  /*83f0*/  SHF.R.U32.HI R8, RZ, 0x8, R12 ;  /* 0x00000008ff087819 */ /* 0x000fe2000001160c */
[----:B------:R-:W-:Y:S01]  /*8400*/  @!P2 HFMA2.BF16_V2 R152, -RZ.H0_H0, RZ.H0_H0, -R219.H0_H0 ;  /* 0x200000ffff98a231 */ /* 0x000fe200003409db */
[----:B------:R-:W-:Y:S01]  /*8410*/  @!P6 PRMT R222, R113, 0x5410, RZ ;  /* 0x0000541071dee816 */ /* 0x000fe200000000ff */
[----:B------:R-:W-:Y:S01]  /*8420*/  IMAD.MOV.U32 R12, RZ, RZ, R36 ;  /* 0x000000ffff0c7224 */ /* 0x000fe200078e0024 */
[----:B------:R-:W-:Y:S01]  /*8430*/  LOP3.LUT R8, R8, 0xffff, RZ, 0xc0, !PT ;  /* 0x0000ffff08087812 */ /* 0x000fe200078ec0ff */
[----:B-1----:R-:W-:Y:S01]  /*8440*/  FFMA.FTZ R9, R120, c[0x0][0x23c], -R5 ;  /* 0x00008f0078097a23 */ /* 0x002fe20000010805 */
[----:B--2---:R-:W-:Y:S01]  /*8450*/  F2FP.BF16.PACK_AB R10, R251, R252 ;  /* 0x000000fcfb0a723e */ /* 0x004fe200000010ff */
[----:B------:R-:W-:Y:S01]  /*8460*/  IMAD.MOV.U32 R120, RZ, RZ, R247 ;  /* 0x000000ffff787224 */ /* 0x000fe200078e00f7 */
[----:B------:R-:W-:Y:S01]  /*8470*/  @!P2 PRMT R219, R152, 0x5410, RZ ;  /* 0x0000541098dba816 */ /* 0x000fe200000000ff */
[----:B------:R1:W2:Y:S01]  /*8480*/  MUFU.EX2 R65, R9 ;  /* 0x0000000900417308 */ /* 0x0002a20000000800 */
[----:B------:R-:W-:-:S02]  /*8490*/  PRMT R218, R10, 0x7632, R218 ;  /* 0x000076320ada7816 */ /* 0x000fc400000000da */
[----:B------:R-:W-:Y:S01]  /*84a0*/  PRMT R217, R10, 0x7610, R217 ;  /* 0x000076100ad97816 */ /* 0x000fe200000000d9 */
[----:B------:R-:W-:Y:S01]  /*84b0*/  FFMA.FTZ R10, R20, c[0x0][0x23c], -R2 ;  /* 0x00008f00140a7a23 */ /* 0x000fe20000010802 */
[----:B------:R-:W-:Y:S01]  /*84c0*/  ISETP.GE.U32.AND P2, PT, R241, R8, PT ;  /* 0x00000008f100720c */ /* 0x000fe20003f46070 */
[----:B------:R-:W-:Y:S01]  /*84d0*/  @!P4 HFMA2.BF16_V2 R153, -RZ.H0_H0, RZ.H0_H0, -R218.H0_H0 ;  /* 0x200000ffff99c231 */ /* 0x000fe200003409da */
[----:B------:R-:W-:Y:S01]  /*84e0*/  PRMT R62, R217, 0x5410, R218 ;  /* 0x00005410d93e7816 */ /* 0x000fe200000000da */
[----:B------:R3:W-:Y:S01]  /*84f0*/  MUFU.EX2 R250, R10 ;  /* 0x0000000a00fa7308 */ /* 0x0007e20000000800 */
[----:B------:R-:W-:Y:S01]  /*8500*/  @!P1 HFMA2.BF16_V2 R154, -RZ.H0_H0, RZ.H0_H0, -R217.H0_H0 ;  /* 0x200000ffff9a9231 */ /* 0x000fe200003409d9 */
[----:B------:R-:W-:Y:S01]  /*8510*/  ISETP.GE.U32.AND P6, PT, R241, R73, PT ;  /* 0x00000049f100720c */ /* 0x000fe20003fc6070 */
[----:B------:R-:W-:Y:S01]  /*8520*/  IMAD.MOV.U32 R73, RZ, RZ, R38 ;  /* 0x000000ffff497224 */ /* 0x000fe200078e0026 */
[----:B------:R-:W-:Y:S02]  /*8530*/  @!P4 PRMT R218, R153, 0x5410, RZ ;  /* 0x0000541099dac816 */ /* 0x000fe400000000ff */
[----:B------:R-:W-:Y:S01]  /*8540*/  @!P1 PRMT R217, R154, 0x5410, RZ ;  /* 0x000054109ad99816 */ /* 0x000fe200000000ff */
[----:B-1----:R-:W-:Y:S01]  /*8550*/  FFMA.FTZ R9, R122, c[0x0][0x23c], -R5 ;  /* 0x00008f007a097a23 */ /* 0x002fe20000010805 */
[----:B--2---:R-:W-:-:S03]  /*8560*/  F2FP.BF16.PACK_AB R8, R65, R24 ;  /* 0x000000184108723e */ /* 0x004fc600000010ff */
[----:B------:R1:W-:Y:S01]  /*8570*/  MUFU.EX2 R104, R9 ;  /* 0x0000000900687308 */ /* 0x0003e20000000800 */
[C---:B------:R-:W-:Y:S02]  /*8580*/  PRMT R216, R8.reuse, 0x7610, R216 ;  /* 0x0000761008d87816 */ /* 0x040fe400000000d8 */
[----:B------:R-:W-:Y:S01]  /*8590*/  PRMT R215, R8, 0x7632, R215 ;  /* 0x0000763208d77816 */ /* 0x000fe200000000d7 */
[----:B------:R-:W-:Y:S01]  /*85a0*/  FFMA.FTZ R8, R123, c[0x0][0x23c], -R5 ;  /* 0x00008f007b087a23 */ /* 0x000fe20000010805 */
[----:B---3--:R-:W-:Y:S01]  /*85b0*/  SHF.R.U32.HI R10, RZ, 0x10, R22 ;  /* 0x00000010ff0a7819 */ /* 0x008fe20000011616 */
[----:B------:R-:W-:Y:S01]  /*85c0*/  @!P0 HFMA2.BF16_V2 R156, -RZ.H0_H0, RZ.H0_H0, -R216.H0_H0 ;  /* 0x200000ffff9c8231 */ /* 0x000fe200003409d8 */
[----:B------:R-:W-:Y:S01]  /*85d0*/  PRMT R90, R216, 0x5410, R215 ;  /* 0x00005410d85a7816 */ /* 0x000fe200000000d7 */
[----:B------:R2:W3:Y:S01]  /*85e0*/  MUFU.EX2 R100, R8 ;  /* 0x0000000800647308 */ /* 0x0004e20000000800 */
[----:B------:R-:W-:Y:S01]  /*85f0*/  @!P2 HFMA2.BF16_V2 R155, -RZ.H0_H0, RZ.H0_H0, -R215.H0_H0 ;  /* 0x200000ffff9ba231 */ /* 0x000fe200003409d7 */
[----:B------:R-:W-:-:S02]  /*8600*/  LOP3.LUT R10, R10, 0xff, RZ, 0xc0, !PT ;  /* 0x000000ff0a0a7812 */ /* 0x000fc400078ec0ff */
[----:B------:R-:W-:Y:S02]  /*8610*/  @!P0 PRMT R216, R156, 0x5410, RZ ;  /* 0x000054109cd88816 */ /* 0x000fe400000000ff */
[----:B------:R-:W-:Y:S01]  /*8620*/  @!P2 PRMT R215, R155, 0x5410, RZ ;  /* 0x000054109bd7a816 */ /* 0x000fe200000000ff */
[----:B-1----:R-:W-:Y:S01]  /*8630*/  FFMA.FTZ R9, R21, c[0x0][0x23c], -R2 ;  /* 0x00008f0015097a23 */ /* 0x002fe20000010802 */
[----:B------:R-:W-:Y:S01]  /*8640*/  ISETP.GE.U32.AND P2, PT, R241, R10, PT ;  /* 0x0000000af100720c */ /* 0x000fe20003f46070 */
[----:B------:R-:W-:Y:S02]  /*8650*/  IMAD.MOV.U32 R21, RZ, RZ, R246 ;  /* 0x000000ffff157224 */ /* 0x000fe400078e00f6 */
[----:B------:R1:W4:Y:S01]  /*8660*/  MUFU.EX2 R247, R9 ;  /* 0x0000000900f77308 */ /* 0x0003220000000800 */
[----:B--2---:R-:W-:Y:S02]  /*8670*/  LOP3.LUT R8, R16, 0xff, RZ, 0xc0, !PT ;  /* 0x000000ff10087812 */ /* 0x004fe400078ec0ff */
[----:B---3--:R-:W-:-:S02]  /*8680*/  F2FP.BF16.PACK_AB R10, R100, R104 ;  /* 0x00000068640a723e */ /* 0x008fc400000010ff */
[----:B------:R-:W-:Y:S02]  /*8690*/  ISETP.GE.U32.AND P0, PT, R241, R8, PT ;  /* 0x00000008f100720c */ /* 0x000fe40003f06070 */
[C---:B------:R-:W-:Y:S02]  /*86a0*/  PRMT R59, R10.reuse, 0x7610, R59 ;  /* 0x000076100a3b7816 */ /* 0x040fe4000000003b */
[----:B------:R-:W-:Y:S02]  /*86b0*/  PRMT R58, R10, 0x7632, R58 ;  /* 0x000076320a3a7816 */ /* 0x000fe4000000003a */
[----:B------:R-:W-:Y:S02]  /*86c0*/  SHF.R.U32.HI R10, RZ, 0x8, R72 ;  /* 0x00000008ff0a7819 */ /* 0x000fe40000011648 */
[----:B-1----:R-:W-:Y:S02]  /*86d0*/  LOP3.LUT R9, R22, 0xff, RZ, 0xc0, !PT ;  /* 0x000000ff16097812 */ /* 0x002fe400078ec0ff */
[----:B----4-:R-:W-:-:S02]  /*86e0*/  F2FP.BF16.PACK_AB R8, R250, R247 ;  /* 0x000000f7fa08723e */ /* 0x010fc400000010ff */
[----:B------:R-:W-:Y:S01]  /*86f0*/  ISETP.GE.U32.AND P4, PT, R241, R9, PT ;  /* 0x00000009f100720c */ /* 0x000fe20003f86070 */
[----:B------:R-:W-:Y:S01]  /*8700*/  FFMA.FTZ R9, R95, c[0x0][0x23c], -R2 ;  /* 0x00008f005f097a23 */ /* 0x000fe20000010802 */
[C---:B------:R-:W-:Y:S01]  /*8710*/  PRMT R214, R8.reuse, 0x7610, R214 ;  /* 0x0000761008d67816 */ /* 0x040fe200000000d6 */
[----:B------:R1:W-:Y:S01]  /*8720*/  MUFU.EX2 R95, R11 ;  /* 0x0000000b005f7308 */ /* 0x0003e20000000800 */
[----:B------:R-:W-:Y:S02]  /*8730*/  PRMT R213, R8, 0x7632, R213 ;  /* 0x0000763208d57816 */ /* 0x000fe400000000d5 */
[----:B------:R-:W-:Y:S01]  /*8740*/  LOP3.LUT R10, R10, 0xffff, RZ, 0xc0, !PT ;  /* 0x0000ffff0a0a7812 */ /* 0x000fe200078ec0ff */
[----:B------:R-:W-:Y:S01]  /*8750*/  @!P0 HFMA2.BF16_V2 R157, -RZ.H0_H0, RZ.H0_H0, -R214.H0_H0 ;  /* 0x200000ffff9d8231 */ /* 0x000fe200003409d6 */
[----:B------:R-:W-:Y:S01]  /*8760*/  PRMT R122, R214, 0x5410, R213 ;  /* 0x00005410d67a7816 */ /* 0x000fe200000000d5 */
[----:B------:R-:W-:Y:S01]  /*8770*/  @!P3 HFMA2.BF16_V2 R158, -RZ.H0_H0, RZ.H0_H0, -R213.H0_H0 ;  /* 0x200000ffff9eb231 */ /* 0x000fe200003409d5 */
[----:B------:R-:W-:Y:S01]  /*8780*/  PRMT R40, R59, 0x5410, R58 ;  /* 0x000054103b287816 */ /* 0x000fe2000000003a */
[----:B------:R2:W3:Y:S01]  /*8790*/  MUFU.EX2 R30, R9 ;  /* 0x00000009001e7308 */ /* 0x0004e20000000800 */
[----:B------:R-:W-:Y:S01]  /*87a0*/  @!P0 PRMT R214, R157, 0x5410, RZ ;  /* 0x000054109dd68816 */ /* 0x000fe200000000ff */
[----:B------:R-:W-:Y:S01]  /*87b0*/  @!P4 HFMA2.BF16_V2 R159, -RZ.H0_H0, RZ.H0_H0, -R59.H0_H0 ;  /* 0x200000ffff9fc231 */ /* 0x000fe2000034093b */
[----:B------:R-:W-:-:S04]  /*87c0*/  @!P3 PRMT R213, R158, 0x5410, RZ ;  /* 0x000054109ed5b816 */ /* 0x000fc800000000ff */
[----:B------:R-:W-:Y:S02]  /*87d0*/  @!P4 PRMT R59, R159, 0x5410, RZ ;  /* 0x000054109f3bc816 */ /* 0x000fe400000000ff */
[----:B-1----:R-:W-:Y:S02]  /*87e0*/  LOP3.LUT R11, R23, 0xff, RZ, 0xc0, !PT ;  /* 0x000000ff170b7812 */ /* 0x002fe400078ec0ff */
[----:B--2---:R-:W-:Y:S01]  /*87f0*/  LOP3.LUT R9, R22, 0xffff, RZ, 0xc0, !PT ;  /* 0x0000ffff16097812 */ /* 0x004fe200078ec0ff */
[----:B---3--:R-:W-:-:S03]  /*8800*/  IMAD.MOV.U32 R72, RZ, RZ, R30 ;  /* 0x000000ffff487224 */ /* 0x008fc600078e001e */
[----:B------:R-:W-:Y:S01]  /*8810*/  SHF.R.U32.HI R8, RZ, 0x8, R9 ;  /* 0x00000008ff087819 */ /* 0x000fe20000011609 */
[----:B------:R-:W-:Y:S02]  /*8820*/  FFMA.FTZ R9, R128, c[0x0][0x23c], -R5 ;  /* 0x00008f0080097a23 */ /* 0x000fe40000010805 */
[----:B------:R-:W-:Y:S01]  /*8830*/  IMAD.MOV.U32 R128, RZ, RZ, R21 ;  /* 0x000000ffff807224 */ /* 0x000fe200078e0015 */
[----:B------:R-:W-:Y:S01]  /*8840*/  LOP3.LUT R8, R8, 0xffff, RZ, 0xc0, !PT ;  /* 0x0000ffff08087812 */ /* 0x000fe200078ec0ff */
[----:B------:R1:W-:Y:S03]  /*8850*/  MUFU.EX2 R98, R9 ;  /* 0x0000000900627308 */ /* 0x0003e60000000800 */
[----:B------:R-:W-:Y:S02]  /*8860*/  ISETP.GE.U32.AND P1, PT, R241, R8, PT ;  /* 0x00000008f100720c */ /* 0x000fe40003f26070 */
[----:B------:R-:W-:-:S04]  /*8870*/  SHF.R.U32.HI R8, RZ, 0x18, R22 ;  /* 0x00000018ff087819 */ /* 0x000fc80000011616 */
[----:B------:R-:W-:Y:S02]  /*8880*/  ISETP.GE.U32.AND P0, PT, R241, R8, PT ;  /* 0x00000008f100720c */ /* 0x000fe40003f06070 */
[----:B------:R-:W-:-:S04]  /*8890*/  F2FP.BF16.PACK_AB R8, R95, R30 ;  /* 0x0000001e5f08723e */ /* 0x000fc800000010ff */
[C---:B------:R-:W-:Y:S01]  /*88a0*/  PRMT R76, R8.reuse, 0x7632, R76 ;  /* 0x00007632084c7816 */ /* 0x040fe2000000004c */
[----:B-1----:R-:W-:Y:S01]  /*88b0*/  FFMA.FTZ R9, R129, c[0x0][0x23c], -R5 ;  /* 0x00008f0081097a23 */ /* 0x002fe20000010805 */
[----:B------:R-:W-:Y:S01]  /*88c0*/  PRMT R77, R8, 0x7610, R77 ;  /* 0x00007610084d7816 */ /* 0x000fe2000000004d */
[----:B------:R-:W-:Y:S01]  /*88d0*/  FFMA.FTZ R8, R89, c[0x0][0x23c], -R2 ;  /* 0x00008f0059087a23 */ /* 0x000fe20000010802 */
[----:B------:R-:W-:Y:S01]  /*88e0*/  @!P1 HFMA2.BF16_V2 R160, -RZ.H0_H0, RZ.H0_H0, -R58.H0_H0 ;  /* 0x200000ffffa09231 */ /* 0x000fe2000034093a */
[----:B------:R1:W2:Y:S01]  /*88f0*/  MUFU.EX2 R97, R9 ;  /* 0x0000000900617308 */ /* 0x0002a20000000800 */
[----:B------:R-:W-:Y:S01]  /*8900*/  PRMT R41, R77, 0x5410, R76 ;  /* 0x000054104d297816 */ /* 0x000fe2000000004c */
[----:B------:R-:W-:Y:S01]  /*8910*/  @!P0 HFMA2.BF16_V2 R162, -RZ.H0_H0, RZ.H0_H0, -R76.H0_H0 ;  /* 0x200000ffffa28231 */ /* 0x000fe2000034094c */
[----:B------:R-:W-:Y:S01]  /*8920*/  IMAD.MOV.U32 R89, RZ, RZ, R90 ;  /* 0x000000ffff597224 */ /* 0x000fe200078e005a */
[----:B------:R-:W-:Y:S01]  /*8930*/  @!P2 HFMA2.BF16_V2 R161, -RZ.H0_H0, RZ.H0_H0, -R77.H0_H0 ;  /* 0x200000ffffa1a231 */ /* 0x000fe2000034094d */
[----:B------:R-:W-:Y:S01]  /*8940*/  @!P1 PRMT R58, R160, 0x5410, RZ ;  /* 0x00005410a03a9816 */ /* 0x000fe200000000ff */
[----:B------:R-:W-:Y:S01]  /*8950*/  IMAD.MOV.U32 R129, RZ, RZ, R13 ;  /* 0x000000ffff817224 */ /* 0x000fe200078e000d */
[----:B------:R-:W-:Y:S01]  /*8960*/  @!P0 PRMT R76, R162, 0x5410, RZ ;  /* 0x00005410a24c8816 */ /* 0x000fe200000000ff */
[----:B------:R2:W-:Y:S01]  /*8970*/  MUFU.EX2 R93, R8 ;  /* 0x00000008005d7308 */ /* 0x0005e20000000800 */
[----:B------:R-:W-:Y:S01]  /*8980*/  ISETP.GE.U32.AND P0, PT, R241, R10, PT ;  /* 0x0000000af100720c */ /* 0x000fe20003f06070 */
[----:B------:R-:W-:Y:S01]  /*8990*/  FFMA.FTZ R10, R134, c[0x0][0x23c], -R5 ;  /* 0x00008f00860a7a23 */ /* 0x000fe20000010805 */
[----:B------:R-:W-:-:S02]  /*89a0*/  @!P2 PRMT R77, R161, 0x5410, RZ ;  /* 0x00005410a14da816 */ /* 0x000fc400000000ff */
[----:B------:R-:W-:Y:S01]  /*89b0*/  SHF.R.U32.HI R13, RZ, 0x18, R18 ;  /* 0x00000018ff0d7819 */ /* 0x000fe20000011612 */
[----:B-1----:R-:W-:Y:S02]  /*89c0*/  FFMA.FTZ R9, R92, c[0x0][0x23c], -R2 ;  /* 0x00008f005c097a23 */ /* 0x002fe40000010802 */
[----:B------:R-:W-:Y:S01]  /*89d0*/  MUFU.EX2 R113, R10 ;  /* 0x0000000a00717308 */ /* 0x000fe20000000800 */
[----:B------:R-:W-:Y:S01]  /*89e0*/  IMAD.MOV.U32 R92, RZ, RZ, R122 ;  /* 0x000000ffff5c7224 */ /* 0x000fe200078e007a */
[----:B--2---:R-:W-:-:S06]  /*89f0*/  F2FP.BF16.PACK_AB R8, R97, R98 ;  /* 0x000000626108723e */ /* 0x004fcc00000010ff */
[----:B------:R1:W2:Y:S01]  /*8a00*/  MUFU.EX2 R64, R9 ;  /* 0x0000000900407308 */ /* 0x0002a20000000800 */
[C---:B------:R-:W-:Y:S02]  /*8a10*/  PRMT R209, R8.reuse, 0x7610, R209 ;  /* 0x0000761008d17816 */ /* 0x040fe400000000d1 */
[----:B------:R-:W-:Y:S02]  /*8a20*/  PRMT R206, R8, 0x7632, R206 ;  /* 0x0000763208ce7816 */ /* 0x000fe400000000ce */
[----:B------:R-:W-:Y:S01]  /*8a30*/  LOP3.LUT R8, R15, 0xffff, RZ, 0xc0, !PT ;  /* 0x0000ffff0f087812 */ /* 0x000fe200078ec0ff */
[----:B------:R-:W-:Y:S01]  /*8a40*/  @!P6 HFMA2.BF16_V2 R163, -RZ.H0_H0, RZ.H0_H0, -R209.H0_H0 ;  /* 0x200000ffffa3e231 */ /* 0x000fe200003409d1 */
[----:B------:R-:W-:Y:S01]  /*8a50*/  PRMT R42, R209, 0x5410, R206 ;  /* 0x00005410d12a7816 */ /* 0x000fe200000000ce */
[----:B------:R-:W-:Y:S01]  /*8a60*/  @!P0 HFMA2.BF16_V2 R166, -RZ.H0_H0, RZ.H0_H0, -R206.H0_H0 ;  /* 0x200000ffffa68231 */ /* 0x000fe200003409ce */
[----:B------:R-:W-:Y:S02]  /*8a70*/  SHF.R.U32.HI R8, RZ, 0x8, R8 ;  /* 0x00000008ff087819 */ /* 0x000fe40000011608 */
[----:B------:R-:W-:-:S02]  /*8a80*/  @!P6 PRMT R209, R163, 0x5410, RZ ;  /* 0x00005410a3d1e816 */ /* 0x000fc400000000ff */
[----:B------:R-:W-:Y:S02]  /*8a90*/  LOP3.LUT R8, R8, 0xffff, RZ, 0xc0, !PT ;  /* 0x0000ffff08087812 */ /* 0x000fe400078ec0ff */
[----:B-1----:R-:W-:Y:S01]  /*8aa0*/  LOP3.LUT R9, R67, 0xff, RZ, 0xc0, !PT ;  /* 0x000000ff43097812 */ /* 0x002fe200078ec0ff */
[----:B------:R-:W-:Y:S01]  /*8ab0*/  IMAD.MOV.U32 R67, RZ, RZ, R120 ;  /* 0x000000ffff437224 */ /* 0x000fe200078e0078 */
[C---:B------:R-:W-:Y:S01]  /*8ac0*/  ISETP.GE.U32.AND P1, PT, R241.reuse, R8, PT ;  /* 0x00000008f100720c */ /* 0x040fe20003f26070 */
[----:B------:R-:W-:Y:S01]  /*8ad0*/  FFMA.FTZ R8, R84, c[0x0][0x23c], -R2 ;  /* 0x00008f0054087a23 */ /* 0x000fe20000010802 */
[----:B------:R-:W-:Y:S01]  /*8ae0*/  ISETP.GE.U32.AND P3, PT, R241, R9, PT ;  /* 0x00000009f100720c */ /* 0x000fe20003f66070 */
[----:B------:R-:W-:Y:S01]  /*8af0*/  FFMA.FTZ R9, R133, c[0x0][0x23c], -R5 ;  /* 0x00008f0085097a23 */ /* 0x000fe20000010805 */
[----:B------:R-:W-:Y:S01]  /*8b00*/  ISETP.GE.U32.AND P6, PT, R241, R74, PT ;  /* 0x0000004af100720c */ /* 0x000fe20003fc6070 */
[----:B------:R1:W-:Y:S01]  /*8b10*/  MUFU.EX2 R112, R8 ;  /* 0x0000000800707308 */ /* 0x0003e20000000800 */
[----:B------:R-:W-:Y:S01]  /*8b20*/  @!P0 PRMT R206, R166, 0x5410, RZ ;  /* 0x00005410a6ce8816 */ /* 0x000fe200000000ff */
[----:B------:R-:W-:Y:S01]  /*8b30*/  IMAD.MOV.U32 R133, RZ, RZ, R245 ;  /* 0x000000ffff857224 */ /* 0x000fe200078e00f5 */
[----:B--2---:R-:W-:-:S04]  /*8b40*/  F2FP.BF16.PACK_AB R10, R93, R64 ;  /* 0x000000405d0a723e */ /* 0x004fc800000010ff */
[C---:B------:R-:W-:Y:S01]  /*8b50*/  PRMT R205, R10.reuse, 0x7632, R205 ;  /* 0x000076320acd7816 */ /* 0x040fe200000000cd */
[----:B------:R2:W3:Y:S01]  /*8b60*/  MUFU.EX2 R94, R9 ;  /* 0x00000009005e7308 */ /* 0x0004e20000000800 */
[----:B------:R-:W-:-:S03]  /*8b70*/  PRMT R207, R10, 0x7610, R207 ;  /* 0x000076100acf7816 */ /* 0x000fc600000000cf */
[----:B------:R-:W-:Y:S01]  /*8b80*/  @!P6 HFMA2.BF16_V2 R169, -RZ.H0_H0, RZ.H0_H0, -R205.H0_H0 ;  /* 0x200000ffffa9e231 */ /* 0x000fe200003409cd */
[----:B------:R-:W-:Y:S01]  /*8b90*/  PRMT R43, R207, 0x5410, R205 ;  /* 0x00005410cf2b7816 */ /* 0x000fe200000000cd */
[----:B------:R-:W-:Y:S01]  /*8ba0*/  @!P3 HFMA2.BF16_V2 R167, -RZ.H0_H0, RZ.H0_H0, -R207.H0_H0 ;  /* 0x200000ffffa7b231 */ /* 0x000fe200003409cf */
[----:B-1----:R-:W-:Y:S02]  /*8bb0*/  SHF.R.U32.HI R8, RZ, 0x10, R15 ;  /* 0x00000010ff087819 */ /* 0x002fe4000001160f */
[----:B------:R-:W-:Y:S02]  /*8bc0*/  @!P6 PRMT R205, R169, 0x5410, RZ ;  /* 0x00005410a9cde816 */ /* 0x000fe400000000ff */
[----:B------:R-:W-:Y:S02]  /*8bd0*/  LOP3.LUT R8, R8, 0xff, RZ, 0xc0, !PT ;  /* 0x000000ff08087812 */ /* 0x000fe400078ec0ff */
[----:B------:R-:W-:Y:S02]  /*8be0*/  ISETP.GE.U32.AND P6, PT, R241, R27, PT ;  /* 0x0000001bf100720c */ /* 0x000fe40003fc6070 */
[----:B--2---:R-:W-:-:S02]  /*8bf0*/  LOP3.LUT R9, R15, 0xff, RZ, 0xc0, !PT ;  /* 0x000000ff0f097812 */ /* 0x004fc400078ec0ff */
[C---:B------:R-:W-:Y:S02]  /*8c00*/  ISETP.GE.U32.AND P0, PT, R241.reuse, R8, PT ;  /* 0x00000008f100720c */ /* 0x040fe40003f06070 */
[----:B------:R-:W-:Y:S01]  /*8c10*/  ISETP.GE.U32.AND P2, PT, R241, R9, PT ;  /* 0x00000009f100720c */ /* 0x000fe20003f46070 */
[----:B------:R-:W-:Y:S01]  /*8c20*/  FFMA.FTZ R9, R88, c[0x0][0x23c], -R2 ;  /* 0x00008f0058097a23 */ /* 0x000fe20000010802 */
[----:B------:R-:W-:Y:S01]  /*8c30*/  SHF.R.U32.HI R8, RZ, 0x18, R15 ;  /* 0x00000018ff087819 */ /* 0x000fe2000001160f */
[----:B------:R-:W-:Y:S01]  /*8c40*/  IMAD.MOV.U32 R88, RZ, RZ, R91 ;  /* 0x000000ffff587224 */ /* 0x000fe200078e005b */
[----:B------:R-:W-:Y:S01]  /*8c50*/  @!P3 PRMT R207, R167, 0x5410, RZ ;  /* 0x00005410a7cfb816 */ /* 0x000fe200000000ff */
[----:B------:R3:W1:Y:S01]  /*8c60*/  MUFU.EX2 R123, R9 ;  /* 0x00000009007b7308 */ /* 0x0006620000000800 */
[----:B------:R-:W-:Y:S02]  /*8c70*/  SHF.R.U32.HI R15, RZ, 0x18, R17 ;  /* 0x00000018ff0f7819 */ /* 0x000fe40000011611 */
[----:B---3--:R-:W-:-:S04]  /*8c80*/  F2FP.BF16.PACK_AB R9, R113, R94 ;  /* 0x0000005e7109723e */ /* 0x008fc800000010ff */
[C---:B------:R-:W-:Y:S02]  /*8c90*/  PRMT R204, R9.reuse, 0x7610, R204 ;  /* 0x0000761009cc7816 */ /* 0x040fe400000000cc */
[----:B------:R-:W-:Y:S01]  /*8ca0*/  PRMT R203, R9, 0x7632, R203 ;  /* 0x0000763209cb7816 */ /* 0x000fe200000000cb */
[----:B------:R-:W-:Y:S02]  /*8cb0*/  FFMA.FTZ R9, R139, c[0x0][0x23c], -R5 ;  /* 0x00008f008b097a23 */ /* 0x000fe40000010805 */
[----:B------:R-:W-:Y:S01]  /*8cc0*/  @!P2 HFMA2.BF16_V2 R172, -RZ.H0_H0, RZ.H0_H0, -R204.H0_H0 ;  /* 0x200000ffffaca231 */ /* 0x000fe200003409cc */
[----:B------:R-:W-:Y:S01]  /*8cd0*/  PRMT R36, R204, 0x5410, R203 ;  /* 0x00005410cc247816 */ /* 0x000fe200000000cb */
[----:B------:R-:W-:Y:S01]  /*8ce0*/  FFMA.FTZ R5, R140, c[0x0][0x23c], -R5 ;  /* 0x00008f008c057a23 */ /* 0x000fe20000010805 */
[----:B------:R2:W-:Y:S01]  /*8cf0*/  MUFU.EX2 R106, R9 ;  /* 0x00000009006a7308 */ /* 0x0005e20000000800 */
[----:B------:R-:W-:Y:S01]  /*8d00*/  @!P1 HFMA2.BF16_V2 R197, -RZ.H0_H0, RZ.H0_H0, -R203.H0_H0 ;  /* 0x200000ffffc59231 */ /* 0x000fe200003409cb */
[----:B------:R-:W-:Y:S01]  /*8d10*/  @!P2 PRMT R204, R172, 0x5410, RZ ;  /* 0x00005410accca816 */ /* 0x000fe200000000ff */
[----:B------:R-:W-:Y:S01]  /*8d20*/  IMAD.MOV.U32 R172, RZ, RZ, R133 ;  /* 0x000000ffffac7224 */ /* 0x000fe200078e0085 */
[----:B------:R-:W-:Y:S01]  /*8d30*/  ISETP.GE.U32.AND P2, PT, R241, R8, PT ;  /* 0x00000008f100720c */ /* 0x000fe20003f46070 */
[----:B------:R-:W-:Y:S01]  /*8d40*/  IMAD.MOV.U32 R133, RZ, RZ, R67 ;  /* 0x000000ffff857224 */ /* 0x000fe200078e0043 */
[----:B-1----:R-:W-:Y:S01]  /*8d50*/  F2FP.BF16.PACK_AB R8, R112, R123 ;  /* 0x0000007b7008723e */ /* 0x002fe200000010ff */
[----:B------:R-:W-:Y:S01]  /*8d60*/  IMAD.MOV.U32 R67, RZ, RZ, R128 ;  /* 0x000000ffff437224 */ /* 0x000fe200078e0080 */
[----:B------:R1:W3:Y:S01]  /*8d70*/  MUFU.EX2 R246, R5 ;  /* 0x0000000500f67308 */ /* 0x0002e20000000800 */
[----:B------:R-:W-:Y:S01]  /*8d80*/  @!P1 PRMT R203, R197, 0x5410, RZ ;  /* 0x00005410c5cb9816 */ /* 0x000fe200000000ff */
[----:B------:R-:W-:Y:S01]  /*8d90*/  IMAD.MOV.U32 R128, RZ, RZ, R12 ;  /* 0x000000ffff807224 */ /* 0x000fe200078e000c */
[----:B------:R-:W-:-:S02]  /*8da0*/  PRMT R202, R8, 0x7610, R202 ;  /* 0x0000761008ca7816 */ /* 0x000fc400000000ca */
[----:B------:R-:W-:Y:S02]  /*8db0*/  PRMT R201, R8, 0x7632, R201 ;  /* 0x0000763208c97816 */ /* 0x000fe400000000c9 */
[----:B------:R-:W-:Y:S01]  /*8dc0*/  LOP3.LUT R8, R53, 0xff, RZ, 0xc0, !PT ;  /* 0x000000ff35087812 */ /* 0x000fe200078ec0ff */
[----:B------:R-:W-:Y:S01]  /*8dd0*/  @!P0 HFMA2.BF16_V2 R198, -RZ.H0_H0, RZ.H0_H0, -R202.H0_H0 ;  /* 0x200000ffffc68231 */ /* 0x000fe200003409ca */
[----:B--2---:R-:W-:Y:S01]  /*8de0*/  SHF.R.U32.HI R9, RZ, 0x8, R75 ;  /* 0x00000008ff097819 */ /* 0x004fe2000001164b */
[----:B------:R-:W-:Y:S01]  /*8df0*/  IMAD.MOV.U32 R53, RZ, RZ, R37 ;  /* 0x000000ffff357224 */ /* 0x000fe200078e0025 */
[----:B------:R-:W-:Y:S01]  /*8e00*/  PRMT R37, R202, 0x5410, R201 ;  /* 0x00005410ca257816 */ /* 0x000fe200000000c9 */
[----:B------:R-:W-:Y:S01]  /*8e10*/  @!P2 HFMA2.BF16_V2 R199, -RZ.H0_H0, RZ.H0_H0, -R201.H0_H0 ;  /* 0x200000ffffc7a231 */ /* 0x000fe200003409c9 */
[----:B------:R-:W-:Y:S02]  /*8e20*/  @!P0 PRMT R202, R198, 0x5410, RZ ;  /* 0x00005410c6ca8816 */ /* 0x000fe400000000ff */
[----:B------:R-:W-:-:S02]  /*8e30*/  ISETP.GE.U32.AND P0, PT, R241, R8, PT ;  /* 0x00000008f100720c */ /* 0x000fc40003f06070 */
[----:B-1----:R-:W-:Y:S02]  /*8e40*/  LOP3.LUT R5, R79, 0xff, RZ, 0xc0, !PT ;  /* 0x000000ff4f057812 */ /* 0x002fe400078ec0ff */
[----:B------:R-:W-:Y:S01]  /*8e50*/  PRMT R24, R83, 0x5410, R9 ;  /* 0x0000541053187816 */ /* 0x000fe20000000009 */
[----:B------:R-:W-:Y:S01]  /*8e60*/  IMAD.SHL.U32 R169, R0, 0x2, RZ ;  /* 0x0000000200a97824 */ /* 0x000fe200078e00ff */
[----:B------:R-:W-:Y:S01]  /*8e70*/  PRMT R27, R5, 0x5410, R82 ;  /* 0x00005410051b7816 */ /* 0x000fe20000000052 */
[----:B------:R-:W-:Y:S01]  /*8e80*/  IMAD.MOV.U32 R83, RZ, RZ, R64 ;  /* 0x000000ffff537224 */ /* 0x000fe200078e0040 */
[----:B------:R-:W-:Y:S02]  /*8e90*/  LOP3.LUT R5, R23, 0xffff, RZ, 0xc0, !PT ;  /* 0x0000ffff17057812 */ /* 0x000fe400078ec0ff */
[----:B------:R-:W-:Y:S02]  /*8ea0*/  LOP3.LUT R8, R44, 0xff, RZ, 0xc0, !PT ;  /* 0x000000ff2c087812 */ /* 0x000fe400078ec0ff */
[----:B------:R-:W-:-:S02]  /*8eb0*/  SHF.R.U32.HI R5, RZ, 0x8, R5 ;  /* 0x00000008ff057819 */ /* 0x000fc40000011605 */
[----:B------:R-:W-:Y:S02]  /*8ec0*/  SHF.R.U32.HI R9, RZ, 0x10, R23 ;  /* 0x00000010ff097819 */ /* 0x000fe40000011617 */
[----:B------:R-:W-:Y:S02]  /*8ed0*/  ISETP.GE.U32.AND P4, PT, R241, R8, PT ;  /* 0x00000008f100720c */ /* 0x000fe40003f86070 */
[----:B------:R-:W-:Y:S02]  /*8ee0*/  PRMT R20, R11, 0x5410, R5 ;  /* 0x000054100b147816 */ /* 0x000fe40000000005 */
[----:B------:R-:W-:Y:S02]  /*8ef0*/  SHF.R.U32.HI R8, RZ, 0x18, R23 ;  /* 0x00000018ff087819 */ /* 0x000fe40000011617 */
[----:B------:R-:W-:Y:S02]  /*8f00*/  LOP3.LUT R5, R9, 0xff, RZ, 0xc0, !PT ;  /* 0x000000ff09057812 */ /* 0x000fe400078ec0ff */
[----:B------:R-:W-:Y:S01]  /*8f10*/  SHF.R.U32.HI R9, RZ, 0x8, R55 ;  /* 0x00000008ff097819 */ /* 0x000fe20000011637 */
[----:B------:R-:W-:Y:S01]  /*8f20*/  IMAD.MOV.U32 R55, RZ, RZ, R14 ;  /* 0x000000ffff377224 */ /* 0x000fe200078e000e */
[----:B------:R-:W-:-:S02]  /*8f30*/  PRMT R21, R5, 0x5410, R8 ;  /* 0x0000541005157816 */ /* 0x000fc40000000008 */
[----:B------:R-:W-:Y:S02]  /*8f40*/  LOP3.LUT R5, R9, 0xffff, RZ, 0xc0, !PT ;  /* 0x0000ffff09057812 */ /* 0x000fe400078ec0ff */
[----:B---3--:R-:W-:Y:S02]  /*8f50*/  F2FP.BF16.PACK_AB R10, R246, R106 ;  /* 0x0000006af60a723e */ /* 0x008fe400000010ff */
[----:B------:R-:W-:Y:S02]  /*8f60*/  ISETP.GE.U32.AND P1, PT, R241, R5, PT ;  /* 0x00000005f100720c */ /* 0x000fe40003f26070 */
[----:B------:R-:W-:Y:S02]  /*8f70*/  SHF.R.U32.HI R5, RZ, 0x8, R32 ;  /* 0x00000008ff057819 */ /* 0x000fe40000011620 */
[----:B------:R-:W-:Y:S02]  /*8f80*/  @!P2 PRMT R201, R199, 0x5410, RZ ;  /* 0x00005410c7c9a816 */ /* 0x000fe400000000ff */
[----:B------:R-:W-:Y:S01]  /*8f90*/  PRMT R23, R46, 0x5410, R5 ;  /* 0x000054102e177816 */ /* 0x000fe20000000005 */
[----:B------:R-:W-:Y:S01]  /*8fa0*/  FFMA.FTZ R5, R132, c[0x0][0x23c], -R7 ;  /* 0x00008f0084057a23 */ /* 0x000fe20000010807 */
[----:B------:R-:W-:-:S02]  /*8fb0*/  PRMT R200, R10, 0x7610, R200 ;  /* 0x000076100ac87816 */ /* 0x000fc400000000c8 */
[----:B------:R-:W-:Y:S01]  /*8fc0*/  PRMT R199, R10, 0x7632, R199 ;  /* 0x000076320ac77816 */ /* 0x000fe200000000c7 */
[--C-:B------:R-:W-:Y:S01]  /*8fd0*/  FFMA.FTZ R10, R87, c[0x0][0x23c], -R2.reuse ;  /* 0x00008f00570a7a23 */ /* 0x100fe20000010802 */
[----:B------:R1:W-:Y:S01]  /*8fe0*/  MUFU.EX2 R122, R5 ;  /* 0x00000005007a7308 */ /* 0x0003e20000000800 */
[----:B------:R-:W-:Y:S01]  /*8ff0*/  FFMA.FTZ R2, R85, c[0x0][0x23c], -R2 ;  /* 0x00008f0055027a23 */ /* 0x000fe20000010802 */
[----:B------:R-:W-:Y:S01]  /*9000*/  LOP3.LUT R9, R34, 0xff, RZ, 0xc0, !PT ;  /* 0x000000ff22097812 */ /* 0x000fe200078ec0ff */
[----:B------:R-:W-:Y:S01]  /*9010*/  @!P5 HFMA2.BF16_V2 R226, -RZ.H0_H0, RZ.H0_H0, -R200.H0_H0 ;  /* 0x200000ffffe2d231 */ /* 0x000fe200003409c8 */
[----:B------:R-:W-:Y:S01]  /*9020*/  SHF.R.U32.HI R8, RZ, 0x8, R33 ;  /* 0x00000008ff087819 */ /* 0x000fe20000011621 */
[----:B------:R-:W-:Y:S01]  /*9030*/  @!P1 HFMA2.BF16_V2 R235, -RZ.H0_H0, RZ.H0_H0, -R199.H0_H0 ;  /* 0x200000ffffeb9231 */ /* 0x000fe200003409c7 */
[----:B------:R-:W-:Y:S01]  /*9040*/  LOP3.LUT R11, R19, 0xffff, RZ, 0xc0, !PT ;  /* 0x0000ffff130b7812 */ /* 0x000fe200078ec0ff */
[----:B------:R-:W-:Y:S01]  /*9050*/  IMAD.MOV.U32 R87, RZ, RZ, R66 ;  /* 0x000000ffff577224 */ /* 0x000fe200078e0042 */
[----:B------:R2:W-:Y:S01]  /*9060*/  MUFU.EX2 R245, R2 ;  /* 0x0000000200f57308 */ /* 0x0005e20000000800 */
[----:B------:R-:W-:-:S02]  /*9070*/  PRMT R25, R47, 0x5410, R8 ;  /* 0x000054102f197816 */ /* 0x000fc40000000008 */
[----:B------:R-:W-:Y:S02]  /*9080*/  LOP3.LUT R8, R50, 0xff, RZ, 0xc0, !PT ;  /* 0x000000ff32087812 */ /* 0x000fe400078ec0ff */
[----:B------:R-:W-:Y:S02]  /*9090*/  LOP3.LUT R14, R18, 0xff, RZ, 0xc0, !PT ;  /* 0x000000ff120e7812 */ /* 0x000fe400078ec0ff */
[----:B------:R-:W-:Y:S01]  /*90a0*/  PRMT R22, R8, 0x5410, R52 ;  /* 0x0000541008167816 */ /* 0x000fe20000000034 */
[----:B------:R3:W4:Y:S01]  /*90b0*/  MUFU.EX2 R30, R10 ;  /* 0x0000000a001e7308 */ /* 0x0007220000000800 */
[----:B-1----:R-:W-:Y:S01]  /*90c0*/  SHF.R.U32.HI R5, RZ, 0x10, R44 ;  /* 0x00000010ff057819 */ /* 0x002fe2000001162c */
[----:B------:R-:W-:Y:S01]  /*90d0*/  IMAD.MOV.U32 R52, RZ, RZ, R65 ;  /* 0x000000ffff347224 */ /* 0x000fe200078e0041 */
[----:B------:R-:W-:Y:S02]  /*90e0*/  LOP3.LUT R8, R28, 0xff, RZ, 0xc0, !PT ;  /* 0x000000ff1c087812 */ /* 0x000fe400078ec0ff */
[----:B------:R-:W-:-:S02]  /*90f0*/  LOP3.LUT R5, R5, 0xff, RZ, 0xc0, !PT ;  /* 0x000000ff05057812 */ /* 0x000fc400078ec0ff */
[----:B------:R-:W-:Y:S01]  /*9100*/  PRMT R28, R8, 0x5410, R31 ;  /* 0x00005410081c7816 */ /* 0x000fe2000000001f */
[----:B------:R-:W-:Y:S01]  /*9110*/  FFMA.FTZ R8, R115, c[0x0][0x23c], -R7 ;  /* 0x00008f0073087a23 */ /* 0x000fe20000010807 */
[----:B--2---:R-:W-:Y:S01]  /*9120*/  SHF.R.U32.HI R2, RZ, 0x8, R26 ;  /* 0x00000008ff027819 */ /* 0x004fe2000001161a */
[C---:B------:R-:W-:Y:S01]  /*9130*/  IMAD R115, R241.reuse, 0x10000, R241 ;  /* 0x00010000f1737824 */ /* 0x040fe200078e02f1 */
[----:B------:R-:W-:Y:S01]  /*9140*/  ISETP.GE.U32.AND P3, PT, R241, R5, PT ;  /* 0x00000005f100720c */ /* 0x000fe20003f66070 */
[----:B------:R-:W-:Y:S01]  /*9150*/  FFMA.FTZ R5, R130, c[0x0][0x23c], -R7 ;  /* 0x00008f0082057a23 */ /* 0x000fe20000010807 */
[----:B------:R-:W-:Y:S02]  /*9160*/  PRMT R29, R29, 0x5410, R2 ;  /* 0x000054101d1d7816 */ /* 0x000fe40000000002 */
[----:B------:R-:W-:Y:S01]  /*9170*/  LOP3.LUT R2, R17, 0xffff, RZ, 0xc0, !PT ;  /* 0x0000ffff11027812 */ /* 0x000fe200078ec0ff */
[----:B------:R1:W-:Y:S01]  /*9180*/  MUFU.EX2 R120, R5 ;  /* 0x0000000500787308 */ /* 0x0003e20000000800 */
[----:B------:R-:W-:Y:S01]  /*9190*/  PRMT R26, R9, 0x5410, R35 ;  /* 0x00005410091a7816 */ /* 0x000fe20000000023 */
[----:B------:R-:W-:Y:S01]  /*91a0*/  FFMA.FTZ R9, R135, c[0x0][0x23c], -R7 ;  /* 0x00008f0087097a23 */ /* 0x000fe20000010807 */
[----:B---3--:R-:W-:-:S02]  /*91b0*/  LOP3.LUT R10, R17, 0xff, RZ, 0xc0, !PT ;  /* 0x000000ff110a7812 */ /* 0x008fc400078ec0ff */
[----:B------:R-:W-:Y:S02]  /*91c0*/  SHF.R.U32.HI R2, RZ, 0x8, R2 ;  /* 0x00000008ff027819 */ /* 0x000fe40000011602 */
[----:B------:R-:W-:Y:S01]  /*91d0*/  LOP3.LUT R12, R19, 0xff, RZ, 0xc0, !PT ;  /* 0x000000ff130c7812 */ /* 0x000fe200078ec0ff */
[----:B------:R2:W3:Y:S01]  /*91e0*/  MUFU.EX2 R90, R9 ;  /* 0x00000009005a7308 */ /* 0x0004e20000000800 */
[----:B------:R-:W-:Y:S02]  /*91f0*/  PRMT R16, R10, 0x5410, R2 ;  /* 0x000054100a107816 */ /* 0x000fe40000000002 */
[----:B------:R-:W-:Y:S02]  /*9200*/  LOP3.LUT R2, R18, 0xffff, RZ, 0xc0, !PT ;  /* 0x0000ffff12027812 */ /* 0x000fe400078ec0ff */
[----:B------:R-:W-:Y:S02]  /*9210*/  PRMT R38, R200, 0x5410, R199 ;  /* 0x00005410c8267816 */ /* 0x000fe400000000c7 */
[----:B------:R-:W-:Y:S01]  /*9220*/  @!P5 PRMT R200, R226, 0x5410, RZ ;  /* 0x00005410e2c8d816 */ /* 0x000fe200000000ff */
[----:B------:R-:W-:Y:S01]  /*9230*/  IMAD.MOV.U32 R226, RZ, RZ, R72 ;  /* 0x000000ffffe27224 */ /* 0x000fe200078e0048 */
[----:B-1----:R-:W-:Y:S01]  /*9240*/  SHF.R.U32.HI R5, RZ, 0x10, R18 ;  /* 0x00000010ff057819 */ /* 0x002fe20000011612 */
[----:B------:R-:W-:Y:S01]  /*9250*/  IMAD.MOV.U32 R18, RZ, RZ, R73 ;  /* 0x000000ffff127224 */ /* 0x000fe200078e0049 */
[----:B------:R-:W-:Y:S01]  /*9260*/  ISETP.GE.U32.AND P2, PT, R241, R56, PT ;  /* 0x00000038f100720c */ /* 0x000fe20003f46070 */
[----:B------:R-:W-:Y:S01]  /*9270*/  IMAD.MOV.U32 R73, RZ, RZ, R89 ;  /* 0x000000ffff497224 */ /* 0x000fe200078e0059 */
[----:B------:R-:W-:Y:S01]  /*9280*/  LOP3.LUT R5, R5, 0xff, RZ, 0xc0, !PT ;  /* 0x000000ff05057812 */ /* 0x000fe200078ec0ff */
[----:B------:R1:W5:Y:S01]  /*9290*/  MUFU.EX2 R89, R8 ;  /* 0x0000000800597308 */ /* 0x0003620000000800 */
[----:B------:R-:W-:Y:S01]  /*92a0*/  IMAD.MOV.U32 R72, RZ, RZ, R92 ;  /* 0x000000ffff487224 */ /* 0x000fe200078e005c */
[----:B--2---:R-:W-:Y:S01]  /*92b0*/  SHF.R.U32.HI R9, RZ, 0x10, R17 ;  /* 0x00000010ff097819 */ /* 0x004fe20000011611 */
[----:B------:R-:W-:Y:S01]  /*92c0*/  IMAD.MOV.U32 R92, RZ, RZ, R242 ;  /* 0x000000ffff5c7224 */ /* 0x000fe200078e00f2 */
[----:B------:R-:W-:Y:S01]  /*92d0*/  HSET2.LE.AND R0, R28, R115, PT ;  /* 0x000000731c007233 */ /* 0x000fe20003803000 */
[----:B------:R-:W-:Y:S01]  /*92e0*/  IMAD.MOV.U32 R56, RZ, RZ, R39 ;  /* 0x000000ffff387224 */ /* 0x000fe200078e0027 */
[----:B------:R-:W-:Y:S01]  /*92f0*/  LOP3.LUT R10, R9, 0xff, RZ, 0xc0, !PT ;  /* 0x000000ff090a7812 */ /* 0x000fe200078ec0ff */
[----:B------:R-:W-:Y:S01]  /*9300*/  IMAD.MOV.U32 R130, RZ, RZ, R72 ;  /* 0x000000ffff827224 */ /* 0x000fe200078e0048 */
[----:B------:R-:W-:Y:S01]  /*9310*/  SHF.R.U32.HI R9, RZ, 0x8, R2 ;  /* 0x00000008ff097819 */ /* 0x000fe20000011602 */
[----:B------:R-:W-:Y:S01]  /*9320*/  IMAD.MOV.U32 R17, RZ, RZ, R133 ;  /* 0x000000ffff117224 */ /* 0x000fe200078e0085 */
[----:B------:R-:W-:-:S02]  /*9330*/  SHF.R.U32.HI R2, RZ, 0x8, R11 ;  /* 0x00000008ff027819 */ /* 0x000fc4000001160b */
[----:B------:R-:W-:Y:S01]  /*9340*/  PRMT R11, R5, 0x5410, R13 ;  /* 0x00005410050b7816 */ /* 0x000fe2000000000d */
[----:B------:R-:W-:Y:S01]  /*9350*/  FFMA.FTZ R5, R136, c[0x0][0x23c], -R6 ;  /* 0x00008f0088057a23 */ /* 0x000fe20000010806 */
[----:B------:R-:W-:Y:S01]  /*9360*/  PRMT R13, R12, 0x5410, R2 ;  /* 0x000054100c0d7816 */ /* 0x000fe20000000002 */
[----:B-1----:R-:W-:Y:S02]  /*9370*/  FFMA.FTZ R8, R109, c[0x0][0x23c], -R7 ;  /* 0x00008f006d087a23 */ /* 0x002fe40000010807 */
[----:B------:R1:W-:Y:S01]  /*9380*/  MUFU.EX2 R85, R5 ;  /* 0x0000000500557308 */ /* 0x0003e20000000800 */
[----:B------:R-:W-:Y:S02]  /*9390*/  SHF.R.U32.HI R2, RZ, 0x10, R19 ;  /* 0x00000010ff027819 */ /* 0x000fe40000011613 */
[----:B------:R-:W-:Y:S02]  /*93a0*/  PRMT R14, R14, 0x5410, R9 ;  /* 0x000054100e0e7816 */ /* 0x000fe40000000009 */
[----:B------:R-:W-:-:S02]  /*93b0*/  LOP3.LUT R9, R2, 0xff, RZ, 0xc0, !PT ;  /* 0x000000ff02097812 */ /* 0x000fc400078ec0ff */
[----:B------:R-:W-:Y:S01]  /*93c0*/  LOP3.LUT R2, R44, 0xffff, RZ, 0xc0, !PT ;  /* 0x0000ffff2c027812 */ /* 0x000fe200078ec0ff */
[----:B------:R4:W-:Y:S01]  /*93d0*/  MUFU.EX2 R242, R8 ;  /* 0x0000000800f27308 */ /* 0x0009e20000000800 */
[----:B------:R-:W-:Y:S02]  /*93e0*/  PRMT R15, R10, 0x5410, R15 ;  /* 0x000054100a0f7816 */ /* 0x000fe4000000000f */
[----:B------:R-:W-:Y:S01]  /*93f0*/  SHF.R.U32.HI R10, RZ, 0x18, R19 ;  /* 0x00000018ff0a7819 */ /* 0x000fe20000011613 */
[----:B------:R-:W-:Y:S01]  /*9400*/  IMAD.MOV.U32 R19, RZ, RZ, R243 ;  /* 0x000000ffff137224 */ /* 0x000fe200078e00f3 */
[----:B------:R-:W-:Y:S02]  /*9410*/  SHF.R.U32.HI R2, RZ, 0x8, R2 ;  /* 0x00000008ff027819 */ /* 0x000fe40000011602 */
[----:B------:R-:W-:Y:S01]  /*9420*/  PRMT R12, R9, 0x5410, R10 ;  /* 0x00005410090c7816 */ /* 0x000fe2000000000a */
[----:B-1----:R-:W-:Y:S01]  /*9430*/  FFMA.FTZ R5, R131, c[0x0][0x23c], -R6 ;  /* 0x00008f0083057a23 */ /* 0x002fe20000010806 */
[----:B------:R-:W-:-:S02]  /*9440*/  LOP3.LUT R2, R2, 0xffff, RZ, 0xc0, !PT ;  /* 0x0000ffff02027812 */ /* 0x000fc400078ec0ff */
[----:B------:R-:W-:Y:S01]  /*9450*/  @!P1 PRMT R199, R235, 0x5410, RZ ;  /* 0x00005410ebc79816 */ /* 0x000fe200000000ff */
[----:B------:R1:W-:Y:S01]  /*9460*/  MUFU.EX2 R84, R5 ;  /* 0x0000000500547308 */ /* 0x0003e20000000800 */
[----:B----4-:R-:W-:Y:S01]  /*9470*/  F2FP.BF16.PACK_AB R8, R245, R30 ;  /* 0x0000001ef508723e */ /* 0x010fe200000010ff */
[--C-:B------:R-:W-:Y:S02]  /*9480*/  FFMA.FTZ R9, R121, c[0x0][0x23c], -R6.reuse ;  /* 0x00008f0079097a23 */ /* 0x100fe40000010806 */
[----:B------:R-:W-:Y:S01]  /*9490*/  FFMA.FTZ R10, R114, c[0x0][0x23c], -R6 ;  /* 0x00008f00720a7a23 */ /* 0x000fe20000010806 */
[C---:B------:R-:W-:Y:S01]  /*94a0*/  PRMT R198, R8.reuse, 0x7610, R198 ;  /* 0x0000761008c67816 */ /* 0x040fe200000000c6 */
[----:B------:R-:W-:Y:S01]  /*94b0*/  IMAD.MOV.U32 R131, RZ, RZ, R73 ;  /* 0x000000ffff837224 */ /* 0x000fe200078e0049 */
[----:B------:R-:W-:Y:S01]  /*94c0*/  PRMT R197, R8, 0x7632, R197 ;  /* 0x0000763208c57816 */ /* 0x000fe200000000c5 */
[----:B------:R-:W-:Y:S02]  /*94d0*/  IMAD.MOV.U32 R235, RZ, RZ, R67 ;  /* 0x000000ffffeb7224 */ /* 0x000fe400078e0043 */
[----:B-1----:R-:W-:Y:S01]  /*94e0*/  FFMA.FTZ R5, R110, c[0x0][0x23c], -R7 ;  /* 0x00008f006e057a23 */ /* 0x002fe20000010807 */
[----:B------:R-:W-:Y:S01]  /*94f0*/  @!P0 HFMA2.BF16_V2 R236, -RZ.H0_H0, RZ.H0_H0, -R198.H0_H0 ;  /* 0x200000ffffec8231 */ /* 0x000fe200003409c6 */
[----:B------:R-:W-:Y:S01]  /*9500*/  IMAD.MOV.U32 R110, RZ, RZ, R244 ;  /* 0x000000ffff6e7224 */ /* 0x000fe200078e00f4 */
[----:B---3--:R-:W-:Y:S01]  /*9510*/  F2FP.BF16.PACK_AB R8, R90, R122 ;  /* 0x0000007a5a08723e */ /* 0x008fe200000010ff */
[----:B------:R5:W1:Y:S01]  /*9520*/  MUFU.EX2 R244, R5 ;  /* 0x0000000500f47308 */ /* 0x000a620000000800 */
[----:B------:R-:W-:Y:S01]  /*9530*/  PRMT R39, R198, 0x5410, R197 ;  /* 0x00005410c6277816 */ /* 0x000fe200000000c5 */
[----:B------:R-:W2:Y:S01]  /*9540*/  LDSM.16.MT88.4 R72, [R169+0x6000] ;  /* 0x00600000a948783b */ /* 0x000ea20000004200 */
[C---:B------:R-:W-:Y:S01]  /*9550*/  PRMT R160, R8.reuse, 0x7610, R160 ;  /* 0x0000761008a07816 */ /* 0x040fe200000000a0 */
[----:B------:R-:W-:Y:S01]  /*9560*/  @!P2 HFMA2.BF16_V2 R237, -RZ.H0_H0, RZ.H0_H0, -R197.H0_H0 ;  /* 0x200000ffffeda231 */ /* 0x000fe200003409c5 */
[----:B------:R-:W-:Y:S01]  /*9570*/  PRMT R158, R8, 0x7632, R158 ;  /* 0x00007632089e7816 */ /* 0x000fe2000000009e */
[--C-:B------:R-:W-:Y:S01]  /*9580*/  HSET2.LE.AND R8, R21, R115.reuse, PT ;  /* 0x0000007315087233 */ /* 0x100fe20003803000 */
[----:B------:R-:W-:Y:S01]  /*9590*/  @!P0 PRMT R198, R236, 0x5410, RZ ;  /* 0x00005410ecc68816 */ /* 0x000fe200000000ff */
[----:B------:R3:W-:Y:S01]  /*95a0*/  MUFU.EX2 R91, R9 ;  /* 0x00000009005b7308 */ /* 0x0007e20000000800 */
[----:B------:R-:W-:Y:S01]  /*95b0*/  ISETP.GE.U32.AND P0, PT, R241, R2, PT ;  /* 0x00000002f100720c */ /* 0x000fe20003f06070 */
[----:B------:R-:W-:Y:S01]  /*95c0*/  HSET2.LE.AND R2, R20, R115, PT ;  /* 0x0000007314027233 */ /* 0x000fe20003803000 */
[----:B------:R-:W4:Y:S01]  /*95d0*/  LDSM.16.MT88.4 R64, [R169+0x6800] ;  /* 0x00680000a940783b */ /* 0x000f220000004200 */
[----:B-----5:R-:W-:-:S04]  /*95e0*/  F2FP.BF16.PACK_AB R5, R89, R120 ;  /* 0x000000785905723e */ /* 0x020fc800000010ff */
[----:B------:R-:W5:Y:S01]  /*95f0*/  MUFU.EX2 R243, R10 ;  /* 0x0000000a00f37308 */ /* 0x000f620000000800 */
[----:B------:R-:W-:Y:S01]  /*9600*/  LOP3.LUT R41, R8, R41, RZ, 0xc0, !PT ;  /* 0x0000002908297212 */ /* 0x000fe200078ec0ff */
[----:B------:R-:W-:Y:S01]  /*9610*/  IMAD.MOV.U32 R236, RZ, RZ, R30 ;  /* 0x000000ffffec7224 */ /* 0x000fe200078e001e */
[C---:B------:R-:W-:Y:S02]  /*9620*/  PRMT R167, R5.reuse, 0x7610, R167 ;  /* 0x0000761005a77816 */ /* 0x040fe400000000a7 */
[----:B------:R-:W-:Y:S01]  /*9630*/  PRMT R166, R5, 0x7632, R166 ;  /* 0x0000763205a67816 */ /* 0x000fe200000000a6 */
[--C-:B------:R-:W-:Y:S01]  /*9640*/  HSET2.LE.AND R5, R24, R115.reuse, PT ;  /* 0x0000007318057233 */ /* 0x100fe20003803000 */
[----:B-1----:R-:W-:Y:S02]  /*9650*/  F2FP.BF16.PACK_AB R8, R244, R242 ;  /* 0x000000f2f408723e */ /* 0x002fe400000010ff */
[----:B------:R-:W-:Y:S01]  /*9660*/  LOP3.LUT R40, R2, R40, RZ, 0xc0, !PT ;  /* 0x0000002802287212 */ /* 0x000fe200078ec0ff */
[--C-:B------:R-:W-:Y:S01]  /*9670*/  HSET2.LE.AND R2, R27, R115.reuse, PT ;  /* 0x000000731b027233 */ /* 0x100fe20003803000 */
[----:B------:R-:W-:Y:S01]  /*9680*/  LOP3.LUT R42, R5, R42, RZ, 0xc0, !PT ;  /* 0x0000002a052a7212 */ /* 0x000fe200078ec0ff */
[----:B------:R-:W-:Y:S01]  /*9690*/  HSET2.LE.AND R5, R16, R115, PT ;  /* 0x0000007310057233 */ /* 0x000fe20003803000 */
[----:B------:R-:W-:-:S02]  /*96a0*/  PRMT R161, R8, 0x7610, R161 ;  /* 0x0000761008a17816 */ /* 0x000fc400000000a1 */
[----:B------:R-:W-:Y:S01]  /*96b0*/  PRMT R159, R8, 0x7632, R159 ;  /* 0x00007632089f7816 */ /* 0x000fe2000000009f */
[----:B------:R-:W-:Y:S01]  /*96c0*/  FFMA.FTZ R8, R225, c[0x0][0x23c], -R6 ;  /* 0x00008f00e1087a23 */ /* 0x000fe20000010806 */
[----:B---3--:R-:W-:Y:S02]  /*96d0*/  F2FP.BF16.PACK_AB R9, R84, R85 ;  /* 0x000000555409723e */ /* 0x008fe400000010ff */
[----:B------:R-:W-:Y:S01]  /*96e0*/  LOP3.LUT R43, R2, R43, RZ, 0xc0, !PT ;  /* 0x0000002b022b7212 */ /* 0x000fe200078ec0ff */
[----:B------:R-:W-:Y:S01]  /*96f0*/  HSET2.LE.AND R2, R15, R115, PT ;  /* 0x000000730f027233 */ /* 0x000fe20003803000 */
[----:B------:R-:W-:Y:S01]  /*9700*/  LOP3.LUT R36, R5, R36, RZ, 0xc0, !PT ;  /* 0x0000002405247212 */ /* 0x000fe200078ec0ff */
[----:B------:R1:W-:Y:S01]  /*9710*/  MUFU.EX2 R50, R8 ;  /* 0x0000000800327308 */ /* 0x0003e20000000800 */
[----:B-----5:R-:W-:Y:S02]  /*9720*/  F2FP.BF16.PACK_AB R5, R243, R91 ;  /* 0x0000005bf305723e */ /* 0x020fe400000010ff */
[----:B------:R-:W-:-:S02]  /*9730*/  PRMT R163, R9, 0x7610, R163 ;  /* 0x0000761009a37816 */ /* 0x000fc400000000a3 */
[----:B------:R-:W-:Y:S01]  /*9740*/  PRMT R162, R9, 0x7632, R162 ;  /* 0x0000763209a27816 */ /* 0x000fe200000000a2 */
[----:B------:R-:W-:Y:S01]  /*9750*/  FFMA.FTZ R9, R137, c[0x0][0x23c], -R7 ;  /* 0x00008f0089097a23 */ /* 0x000fe20000010807 */
[----:B------:R-:W-:Y:S01]  /*9760*/  LOP3.LUT R37, R2, R37, RZ, 0xc0, !PT ;  /* 0x0000002502257212 */ /* 0x000fe200078ec0ff */
[--C-:B------:R-:W-:Y:S01]  /*9770*/  HSET2.LE.AND R2, R25, R115.reuse, PT ;  /* 0x0000007319027233 */ /* 0x100fe20003803000 */
[C---:B------:R-:W-:Y:S02]  /*9780*/  PRMT R157, R5.reuse, 0x7610, R157 ;  /* 0x00007610059d7816 */ /* 0x040fe4000000009d */
[----:B------:R-:W-:Y:S02]  /*9790*/  PRMT R156, R5, 0x7632, R156 ;  /* 0x00007632059c7816 */ /* 0x000fe4000000009c */
[----:B------:R-:W-:Y:S01]  /*97a0*/  @!P2 PRMT R197, R237, 0x5410, RZ ;  /* 0x00005410edc5a816 */ /* 0x000fe200000000ff */
[--C-:B-1----:R-:W-:Y:S01]  /*97b0*/  HSET2.LE.AND R8, R22, R115.reuse, PT ;  /* 0x0000007316087233 */ /* 0x102fe20003803000 */
[----:B------:R1:W-:Y:S01]  /*97c0*/  MUFU.EX2 R109, R9 ;  /* 0x00000009006d7308 */ /* 0x0003e20000000800 */
[----:B------:R-:W-:Y:S01]  /*97d0*/  HSET2.LE.AND R5, R23, R115, PT ;  /* 0x0000007317057233 */ /* 0x000fe20003803000 */
[----:B------:R-:W-:Y:S01]  /*97e0*/  LOP3.LUT R38, R2, R38, RZ, 0xc0, !PT ;  /* 0x0000002602267212 */ /* 0x000fe200078ec0ff */
[----:B------:R3:W5:Y:S01]  /*97f0*/  LDL.LU.S16 R237, [R1+0x30] ;  /* 0x0000300001ed7983 */ /* 0x0007620000300600 */
[----:B------:R-:W-:-:S02]  /*9800*/  LOP3.LUT R39, R8, R39, RZ, 0xc0, !PT ;  /* 0x0000002708277212 */ /* 0x000fc400078ec0ff */
[----:B------:R-:W-:Y:S01]  /*9810*/  PRMT R8, R167, 0x5410, R166 ;  /* 0x00005410a7087816 */ /* 0x000fe200000000a6 */
[--C-:B------:R-:W-:Y:S01]  /*9820*/  HSET2.LE.AND R2, R26, R115.reuse, PT ;  /* 0x000000731a027233 */ /* 0x100fe20003803000 */
[----:B------:R3:W3:Y:S02]  /*9830*/  LDL.LU.S16 R20, [R1+0x38] ;  /* 0x0000380001147983 */ /* 0x0006e40000300600 */
[----:B------:R-:W-:Y:S02]  /*9840*/  LOP3.LUT R34, R5, R8, RZ, 0xc0, !PT ;  /* 0x0000000805227212 */ /* 0x000fe400078ec0ff */
[----:B------:R-:W-:Y:S01]  /*9850*/  PRMT R5, R163, 0x5410, R162 ;  /* 0x00005410a3057816 */ /* 0x000fe200000000a2 */
[----:B------:R2:W3:Y:S01]  /*9860*/  LDL.LU.S16 R121, [R1+0x34] ;  /* 0x0000340001797983 */ /* 0x0004e20000300600 */
[----:B------:R-:W-:Y:S01]  /*9870*/  FFMA.FTZ R8, R138, c[0x0][0x23c], -R7 ;  /* 0x00008f008a087a23 */ /* 0x000fe20000010807 */
[----:B------:R-:W-:Y:S01]  /*9880*/  ISETP.GE.U32.AND P5, PT, R241, R107, PT ;  /* 0x0000006bf100720c */ /* 0x000fe20003fa6070 */
[--C-:B-1----:R-:W-:Y:S01]  /*9890*/  FFMA.FTZ R9, R149, c[0x0][0x23c], -R6.reuse ;  /* 0x00008f0095097a23 */ /* 0x102fe20000010806 */
[----:B------:R-:W-:Y:S01]  /*98a0*/  LOP3.LUT R35, R2, R5, RZ, 0xc0, !PT ;  /* 0x0000000502237212 */ /* 0x000fe200078ec0ff */
[----:B------:R-:W-:Y:S01]  /*98b0*/  HSET2.LE.AND R2, R29, R115, PT ;  /* 0x000000731d027233 */ /* 0x000fe20003803000 */
[----:B------:R-:W-:Y:S01]  /*98c0*/  PRMT R5, R161, 0x5410, R159 ;  /* 0x00005410a1057816 */ /* 0x000fe2000000009f */
[----:B------:R-:W1:Y:S03]  /*98d0*/  MUFU.EX2 R46, R9 ;  /* 0x00000009002e7308 */ /* 0x000e660000000800 */
[----:B------:R-:W-:Y:S01]  /*98e0*/  LOP3.LUT R30, R2, R5, RZ, 0xc0, !PT ;  /* 0x00000005021e7212 */ /* 0x000fe200078ec0ff */
[----:B------:R-:W-:Y:S01]  /*98f0*/  FFMA.FTZ R5, R142, c[0x0][0x23c], -R6 ;  /* 0x00008f008e057a23 */ /* 0x000fe20000010806 */
[----:B------:R-:W-:-:S03]  /*9900*/  PRMT R2, R157, 0x5410, R156 ;  /* 0x000054109d027816 */ /* 0x000fc6000000009c */
[----:B------:R2:W-:Y:S01]  /*9910*/  MUFU.EX2 R79, R5 ;  /* 0x00000005004f7308 */ /* 0x0005e20000000800 */
[----:B------:R-:W-:Y:S01]  /*9920*/  LOP3.LUT R31, R0, R2, RZ, 0xc0, !PT ;  /* 0x00000002001f7212 */ /* 0x000fe200078ec0ff */
[----:B------:R-:W-:Y:S01]  /*9930*/  HSET2.LE.AND R2, R14, R115, PT ;  /* 0x000000730e027233 */ /* 0x000fe20003803000 */
[----:B-1----:R-:W-:-:S05]  /*9940*/  F2FP.BF16.PACK_AB R0, R46, R50 ;  /* 0x000000322e00723e */ /* 0x002fca00000010ff */
[----:B------:R1:W1:Y:S01]  /*9950*/  MUFU.EX2 R82, R8 ;  /* 0x0000000800527308 */ /* 0x0002620000000800 */
[C---:B------:R-:W-:Y:S02]  /*9960*/  PRMT R151, R0.reuse, 0x7610, R151 ;  /* 0x0000761000977816 */ /* 0x040fe40000000097 */
[----:B------:R-:W-:Y:S01]  /*9970*/  PRMT R150, R0, 0x7632, R150 ;  /* 0x0000763200967816 */ /* 0x000fe20000000096 */
[----:B------:R-:W-:Y:S01]  /*9980*/  HSET2.LE.AND R0, R11, R115, PT ;  /* 0x000000730b007233 */ /* 0x000fe20003803000 */
[----:B--2---:R-:W-:-:S04]  /*9990*/  PRMT R5, R160, 0x5410, R158 ;  /* 0x00005410a0057816 */ /* 0x004fc8000000009e */
[----:B------:R-:W-:Y:S02]  /*99a0*/  LOP3.LUT R32, R2, R5, RZ, 0xc0, !PT ;  /* 0x0000000502207212 */ /* 0x000fe400078ec0ff */
[----:B------:R-:W-:Y:S01]  /*99b0*/  PRMT R2, R151, 0x5410, R150 ;  /* 0x0000541097027816 */ /* 0x000fe20000000096 */
[----:B-1----:R-:W-:-:S03]  /*99c0*/  FFMA.FTZ R8, R145, c[0x0][0x23c], -R6 ;  /* 0x00008f0091087a23 */ /* 0x002fc60000010806 */
[----:B------:R-:W-:Y:S01]  /*99d0*/  LOP3.LUT R33, R0, R2, RZ, 0xc0, !PT ;  /* 0x0000000200217212 */ /* 0x000fe200078ec0ff */
[----:B------:R-:W-:Y:S01]  /*99e0*/  HSET2.LE.AND R2, R13, R115, PT ;  /* 0x000000730d027233 */ /* 0x000fe20003803000 */
[----:B------:R-:W-:Y:S01]  /*99f0*/  F2FP.BF16.PACK_AB R0, R82, R109 ;  /* 0x0000006d5200723e */ /* 0x000fe200000010ff */
[----:B------:R1:W2:Y:S03]  /*9a00*/  MUFU.EX2 R47, R8 ;  /* 0x00000008002f7308 */ /* 0x0002a60000000800 */
[C---:B------:R-:W-:Y:S02]  /*9a10*/  PRMT R155, R0.reuse, 0x7610, R155 ;  /* 0x00007610009b7816 */ /* 0x040fe4000000009b */
[----:B------:R-:W-:-:S04]  /*9a20*/  PRMT R154, R0, 0x7632, R154 ;  /* 0x00007632009a7816 */ /* 0x000fc8000000009a */
[----:B------:R-:W-:-:S04]  /*9a30*/  PRMT R5, R155, 0x5410, R154 ;  /* 0x000054109b057816 */ /* 0x000fc8000000009a */
[----:B------:R-:W-:Y:S01]  /*9a40*/  LOP3.LUT R28, R2, R5, RZ, 0xc0, !PT ;  /* 0x00000005021c7212 */ /* 0x000fe200078ec0ff */
[----:B-1----:R-:W-:Y:S01]  /*9a50*/  HMMA.16816.F32.BF16 R8, R32, R72, RZ ;  /* 0x000000482008723c */ /* 0x002fe200000418ff */
[----:B--2---:R-:W-:-:S04]  /*9a60*/  F2FP.BF16.PACK_AB R0, R79, R47 ;  /* 0x0000002f4f00723e */ /* 0x004fc800000010ff */
[C---:B------:R-:W-:Y:S02]  /*9a70*/  PRMT R153, R0.reuse, 0x7610, R153 ;  /* 0x0000761000997816 */ /* 0x040fe40000000099 */
[----:B------:R-:W-:Y:S01]  /*9a80*/  PRMT R152, R0, 0x7632, R152 ;  /* 0x0000763200987816 */ /* 0x000fe20000000098 */
[----:B------:R-:W-:Y:S02]  /*9a90*/  HSET2.LE.AND R0, R12, R115, PT ;  /* 0x000000730c007233 */ /* 0x000fe40003803000 */
[----:B------:R-:W-:Y:S01]  /*9aa0*/  HMMA.16816.F32.BF16 R12, R40, R72, RZ ;  /* 0x00000048280c723c */ /* 0x000fe200000418ff */
[----:B------:R-:W-:-:S04]  /*9ab0*/  PRMT R2, R153, 0x5410, R152 ;  /* 0x0000541099027816 */ /* 0x000fc80000000098 */
[----:B------:R-:W-:Y:S02]  /*9ac0*/  LOP3.LUT R29, R0, R2, RZ, 0xc0, !PT ;  /* 0x00000002001d7212 */ /* 0x000fe400078ec0ff */
[----:B------:R-:W-:-:S04]  /*9ad0*/  SHF.R.U32.HI R0, RZ, 0x18, R44 ;  /* 0x00000018ff007819 */ /* 0x000fc8000001162c */
[----:B------:R-:W-:Y:S02]  /*9ae0*/  ISETP.GE.U32.AND P2, PT, R241, R0, PT ;  /* 0x00000000f100720c */ /* 0x000fe40003f46070 */
[----:B------:R-:W-:Y:S01]  /*9af0*/  SHF.R.U32.HI R0, RZ, 0x8, R103 ;  /* 0x00000008ff007819 */ /* 0x000fe20000011667 */
[----:B----4-:R-:W-:Y:S01]  /*9b00*/  HMMA.16816.F32.BF16 R132, R28, R64, R8 ;  /* 0x000000401c84723c */ /* 0x010fe20000041808 */
[----:B------:R1:W2:Y:S02]  /*9b10*/  LDL.LU.S16 R10, [R1+0x40] ;  /* 0x00004000010a7983 */ /* 0x0002a40000300600 */
[----:B------:R-:W-:-:S04]  /*9b20*/  LOP3.LUT R0, R0, 0xffff, RZ, 0xc0, !PT ;  /* 0x0000ffff00007812 */ /* 0x000fc800078ec0ff */
[----:B------:R-:W-:Y:S02]  /*9b30*/  ISETP.GE.U32.AND P1, PT, R241, R0, PT ;  /* 0x00000000f100720c */ /* 0x000fe40003f26070 */
[----:B------:R-:W-:Y:S01]  /*9b40*/  LOP3.LUT R0, R105, 0xff, RZ, 0xc0, !PT ;  /* 0x000000ff69007812 */ /* 0x000fe200078ec0ff */
[----:B------:R-:W-:Y:S01]  /*9b50*/  HMMA.16816.F32.BF16 R136, R36, R64, R12 ;  /* 0x000000402488723c */ /* 0x000fe2000004180c */
[----:B-----5:R-:W-:-:S05]  /*9b60*/  @!P3 HFMA2.BF16_V2 R237, -RZ.H0_H0, RZ.H0_H0, -R151.H0_H0 ;  /* 0x200000ffffedb231 */ /* 0x020fca0000340997 */
[----:B------:R-:W-:Y:S01]  /*9b70*/  PRMT R5, R237, 0x7610, R5 ;  /* 0x00007610ed057816 */ /* 0x000fe20000000005 */
[----:B---3--:R-:W-:-:S03]  /*9b80*/  @!P0 HFMA2.BF16_V2 R20, -RZ.H0_H0, RZ.H0_H0, -R158.H0_H0 ;  /* 0x200000ffff148231 */ /* 0x008fc6000034099e */
[----:B------:R-:W-:Y:S01]  /*9b90*/  @!P3 PRMT R151, R5, 0x5410, RZ ;  /* 0x000054100597b816 */ /* 0x000fe200000000ff */
[----:B------:R-:W-:Y:S01]  /*9ba0*/  @!P4 HFMA2.BF16_V2 R121, -RZ.H0_H0, RZ.H0_H0, -R160.H0_H0 ;  /* 0x200000ffff79c231 */ /* 0x000fe200003409a0 */
[----:B------:R1:W3:Y:S01]  /*9bb0*/  LDL.LU.S16 R5, [R1+0x3c] ;  /* 0x00003c0001057983 */ /* 0x0002e20000300600 */
[----:B------:R-:W-:-:S03]  /*9bc0*/  PRMT R8, R20, 0x7610, R8 ;  /* 0x0000761014087816 */ /* 0x000fc60000000008 */
[----:B------:R1:W4:Y:S01]  /*9bd0*/  LDL.LU.S16 R16, [R1+0x48] ;  /* 0x0000480001107983 */ /* 0x0003220000300600 */
[----:B------:R-:W-:Y:S02]  /*9be0*/  @!P0 PRMT R158, R8, 0x5410, RZ ;  /* 0x00005410089e8816 */ /* 0x000fe400000000ff */
[----:B------:R-:W-:Y:S02]  /*9bf0*/  ISETP.GE.U32.AND P0, PT, R241, R0, PT ;  /* 0x00000000f100720c */ /* 0x000fe40003f06070 */
[----:B------:R-:W-:Y:S01]  /*9c00*/  PRMT R9, R121, 0x7610, R9 ;  /* 0x0000761079097816 */ /* 0x000fe20000000009 */
[----:B------:R-:W-:-:S03]  /*9c10*/  IMAD.MOV.U32 R237, RZ, RZ, R56 ;  /* 0x000000ffffed7224 */ /* 0x000fc600078e0038 */
[----:B------:R-:W-:Y:S01]  /*9c20*/  @!P4 PRMT R160, R9, 0x5410, RZ ;  /* 0x0000541009a0c816 */ /* 0x000fe200000000ff */
[----:B------:R-:W-:Y:S01]  /*9c30*/  IMAD.WIDE.U32 R8, R148, -0x2daee0ad, RZ ;  /* 0xd2511f5394087825 */ /* 0x000fe200078e00ff */
[----:B------:R-:W-:Y:S01]  /*9c40*/  @!P1 HFMA2.BF16_V2 R238, -RZ.H0_H0, RZ.H0_H0, -R166.H0_H0 ;  /* 0x200000ffffee9231 */ /* 0x000fe200003409a6 */
[C---:B------:R-:W-:Y:S02]  /*9c50*/  ISETP.GE.U32.AND P3, PT, R241.reuse, R101, PT ;  /* 0x00000065f100720c */ /* 0x040fe40003f66070 */
[----:B------:R-:W-:Y:S01]  /*9c60*/  IMAD.MOV.U32 R20, RZ, RZ, R237 ;  /* 0x000000ffff147224 */ /* 0x000fe200078e00ed */
[C---:B------:R-:W-:Y:S01]  /*9c70*/  LOP3.LUT R11, R8.reuse, 0xff, RZ, 0xc0, !PT ;  /* 0x000000ff080b7812 */ /* 0x040fe200078ec0ff */
[----:B------:R-:W-:Y:S01]  /*9c80*/  IMAD.MOV.U32 R237, RZ, RZ, R236 ;  /* 0x000000ffffed7224 */ /* 0x000fe200078e00ec */
[----:B------:R-:W-:Y:S01]  /*9c90*/  LOP3.LUT R27, R8, 0xffff, RZ, 0xc0, !PT ;  /* 0x0000ffff081b7812 */ /* 0x000fe200078ec0ff */
[----:B------:R-:W-:Y:S01]  /*9ca0*/  IMAD.MOV.U32 R236, RZ, RZ, R110 ;  /* 0x000000ffffec7224 */ /* 0x000fe200078e006e */
[----:B------:R-:W-:Y:S01]  /*9cb0*/  SHF.R.U32.HI R12, RZ, 0x10, R8 ;  /* 0x00000010ff0c7819 */ /* 0x000fe20000011608 */
[----:B------:R-:W-:Y:S01]  /*9cc0*/  IMAD.MOV.U32 R110, RZ, RZ, R19 ;  /* 0x000000ffff6e7224 */ /* 0x000fe200078e0013 */
[----:B--2---:R-:W-:Y:S01]  /*9cd0*/  @!P0 HFMA2.BF16_V2 R10, -RZ.H0_H0, RZ.H0_H0, -R163.H0_H0 ;  /* 0x200000ffff0a8231 */ /* 0x004fe200003409a3 */
[----:B------:R-:W-:Y:S01]  /*9ce0*/  IMAD.MOV.U32 R56, RZ, RZ, R18 ;  /* 0x000000ffff387224 */ /* 0x000fe200078e0012 */
[----:B------:R-:W-:-:S03]  /*9cf0*/  ISETP.GE.U32.AND P4, PT, R241, R102, PT ;  /* 0x00000066f100720c */ /* 0x000fc60003f86070 */
[----:B------:R-:W-:Y:S02]  /*9d00*/  PRMT R2, R10, 0x7610, R2 ;  /* 0x000076100a027816 */ /* 0x000fe40000000002 */
[----:B------:R-:W-:Y:S02]  /*9d10*/  SHF.R.U32.HI R10, RZ, 0x18, R8 ;  /* 0x00000018ff0a7819 */ /* 0x000fe40000011608 */
[----:B------:R1:W2:Y:S04]  /*9d20*/  LDL.LU.S16 R8, [R1+0x4c] ;  /* 0x00004c0001087983 */ /* 0x0002a80000300600 */
[----:B------:R1:W5:Y:S01]  /*9d30*/  LDL.LU.S16 R19, [R1+0x50] ;  /* 0x0000500001137983 */ /* 0x0003620000300600 */
[----:B------:R-:W-:Y:S02]  /*9d40*/  @!P0 PRMT R163, R2, 0x5410, RZ ;  /* 0x0000541002a38816 */ /* 0x000fe400000000ff */
[----:B------:R-:W-:-:S02]  /*9d50*/  @!P1 PRMT R166, R238, 0x5410, RZ ;  /* 0x00005410eea69816 */ /* 0x000fc400000000ff */
[----:B------:R-:W-:Y:S02]  /*9d60*/  LOP3.LUT R18, R9, UR7, R78, 0x96, !PT ;  /* 0x0000000709127c12 */ /* 0x000fe4000f8e964e */
[----:B------:R-:W-:-:S04]  /*9d70*/  LOP3.LUT R2, R233, 0xff, RZ, 0xc0, !PT ;  /* 0x000000ffe9027812 */ /* 0x000fc800078ec0ff */
[----:B------:R-:W-:Y:S01]  /*9d80*/  PRMT R101, R2, 0x5410, R232 ;  /* 0x0000541002657816 */ /* 0x000fe200000000e8 */
[----:B---3--:R-:W-:-:S05]  /*9d90*/  @!P6 HFMA2.BF16_V2 R5, -RZ.H0_H0, RZ.H0_H0, -R162.H0_H0 ;  /* 0x200000ffff05e231 */ /* 0x008fca00003409a2 */
[----:B------:R-:W-:-:S04]  /*9da0*/  PRMT R0, R5, 0x7610, R0 ;  /* 0x0000761005007816 */ /* 0x000fc80000000000 */
[----:B------:R-:W-:Y:S02]  /*9db0*/  @!P6 PRMT R162, R0, 0x5410, RZ ;  /* 0x0000541000a2e816 */ /* 0x000fe400000000ff */
[----:B------:R-:W-:-:S04]  /*9dc0*/  LOP3.LUT R0, R45, 0xff, RZ, 0xc0, !PT ;  /* 0x000000ff2d007812 */ /* 0x000fc800078ec0ff */
[----:B------:R-:W-:Y:S02]  /*9dd0*/  ISETP.GE.U32.AND P0, PT, R241, R0, PT ;  /* 0x00000000f100720c */ /* 0x000fe40003f06070 */
[----:B------:R-:W-:-:S04]  /*9de0*/  LOP3.LUT R0, R45, 0xffff, RZ, 0xc0, !PT ;  /* 0x0000ffff2d007812 */ /* 0x000fc800078ec0ff */
[----:B------:R-:W-:-:S04]  /*9df0*/  SHF.R.U32.HI R0, RZ, 0x8, R0 ;  /* 0x00000008ff007819 */ /* 0x000fc80000011600 */
[----:B------:R-:W-:-:S03]  /*9e00*/  LOP3.LUT R0, R0, 0xffff, RZ, 0xc0, !PT ;  /* 0x0000ffff00007812 */ /* 0x000fc600078ec0ff */
[----:B----4-:R-:W-:Y:S01]  /*9e10*/  @!P0 HFMA2.BF16_V2 R16, -RZ.H0_H0, RZ.H0_H0, -R155.H0_H0 ;  /* 0x200000ffff108231 */ /* 0x010fe2000034099b */
[----:B------:R-:W-:Y:S02]  /*9e20*/  ISETP.GE.U32.AND P1, PT, R241, R0, PT ;  /* 0x00000000f100720c */ /* 0x000fe40003f26070 */
[----:B------:R-:W-:Y:S02]  /*9e30*/  SHF.R.U32.HI R0, RZ, 0x10, R45 ;  /* 0x00000010ff007819 */ /* 0x000fe4000001162d */
[----:B------:R-:W-:Y:S02]  /*9e40*/  PRMT R9, R16, 0x7610, R9 ;  /* 0x0000761010097816 */ /* 0x000fe40000000009 */
[----:B------:R-:W-:Y:S02]  /*9e50*/  LOP3.LUT R0, R0, 0xff, RZ, 0xc0, !PT ;  /* 0x000000ff00007812 */ /* 0x000fe400078ec0ff */
[----:B------:R-:W-:Y:S02]  /*9e60*/  @!P0 PRMT R155, R9, 0x5410, RZ ;  /* 0x00005410099b8816 */ /* 0x000fe400000000ff */
[----:B------:R-:W-:-:S02]  /*9e70*/  ISETP.GE.U32.AND P0, PT, R241, R0, PT ;  /* 0x00000000f100720c */ /* 0x000fc40003f06070 */
[----:B------:R-:W-:Y:S01]  /*9e80*/  SHF.R.U32.HI R0, RZ, 0x18, R45 ;  /* 0x00000018ff007819 */ /* 0x000fe2000001162d */
[----:B--2---:R-:W-:-:S10]  /*9e90*/  @!P1 HFMA2.BF16_V2 R8, -RZ.H0_H0, RZ.H0_H0, -R154.H0_H0 ;  /* 0x200000ffff089231 */ /* 0x004fd4000034099a */
[----:B-----5:R-:W-:Y:S01]  /*9ea0*/  @!P0 HFMA2.BF16_V2 R19, -RZ.H0_H0, RZ.H0_H0, -R153.H0_H0 ;  /* 0x200000ffff138231 */ /* 0x020fe20000340999 */
[----:B------:R-:W-:-:S04]  /*9eb0*/  PRMT R2, R8, 0x7610, R2 ;  /* 0x0000761008027816 */ /* 0x000fc80000000002 */
[----:B------:R-:W-:Y:S02]  /*9ec0*/  PRMT R15, R19, 0x7610, R15 ;  /* 0x00007610130f7816 */ /* 0x000fe4000000000f */
[----:B------:R-:W-:Y:S02]  /*9ed0*/  @!P1 PRMT R154, R2, 0x5410, RZ ;  /* 0x00005410029a9816 */ /* 0x000fe400000000ff */
[----:B------:R1:W2:Y:S01]  /*9ee0*/  LDL.LU.S16 R2, [R1+0x54] ;  /* 0x0000540001027983 */ /* 0x0002a20000300600 */
[----:B------:R-:W-:-:S03]  /*9ef0*/  @!P0 PRMT R153, R15, 0x5410, RZ ;  /* 0x000054100f998816 */ /* 0x000fc600000000ff */
[----:B------:R1:W3:Y:S04]  /*9f00*/  LDL.LU.S16 R45, [R1+0x64] ;  /* 0x00006400012d7983 */ /* 0x0002e80000300600 */
[----:B------:R1:W4:Y:S01]  /*9f10*/  LDL.LU.S16 R15, [R1+0x5c] ;  /* 0x00005c00010f7983 */ /* 0x0003220000300600 */
[----:B------:R-:W-:Y:S02]  /*9f20*/  ISETP.GE.U32.AND P1, PT, R241, R0, PT ;  /* 0x00000000f100720c */ /* 0x000fe40003f26070 */
[----:B------:R-:W-:-:S04]  /*9f30*/  SHF.R.U32.HI R0, RZ, 0x8, R116 ;  /* 0x00000008ff007819 */ /* 0x000fc80000011674 */
[----:B------:R-:W-:-:S04]  /*9f40*/  LOP3.LUT R0, R0, 0xffff, RZ, 0xc0, !PT ;  /* 0x0000ffff00007812 */ /* 0x000fc800078ec0ff */
[----:B------:R-:W-:Y:S01]  /*9f50*/  ISETP.GE.U32.AND P0, PT, R241, R0, PT ;  /* 0x00000000f100720c */ /* 0x000fe20003f06070 */
[----:B------:R-:W-:-:S04]  /*9f60*/  IMAD.WIDE.U32 R8, R171, -0x2daee0ad, RZ ;  /* 0xd2511f53ab087825 */ /* 0x000fc800078e00ff */
[----:B------:R-:W-:Y:S01]  /*9f70*/  IMAD.MOV.U32 R121, RZ, RZ, R20 ;  /* 0x000000ffff797224 */ /* 0x000fe200078e0014 */
[----:B------:R-:W-:Y:S02]  /*9f80*/  LOP3.LUT R16, R9, UR7, R170, 0x96, !PT ;  /* 0x0000000709107c12 */ /* 0x000fe4000f8e96aa */
[C---:B------:R-:W-:Y:S02]  /*9f90*/  LOP3.LUT R19, R8.reuse, 0xffff, RZ, 0xc0, !PT ;  /* 0x0000ffff08137812 */ /* 0x040fe400078ec0ff */
[----:B------:R-:W-:Y:S02]  /*9fa0*/  LOP3.LUT R22, R8, 0xff, RZ, 0xc0, !PT ;  /* 0x000000ff08167812 */ /* 0x000fe400078ec0ff */
[--C-:B------:R-:W-:Y:S02]  /*9fb0*/  SHF.R.U32.HI R21, RZ, 0x10, R8.reuse ;  /* 0x00000010ff157819 */ /* 0x100fe40000011608 */
[----:B------:R-:W-:Y:S01]  /*9fc0*/  SHF.R.U32.HI R20, RZ, 0x18, R8 ;  /* 0x00000018ff147819 */ /* 0x000fe20000011608 */
[----:B------:R-:W-:-:S05]  /*9fd0*/  IMAD.WIDE.U32 R8, R165, -0x2daee0ad, RZ ;  /* 0xd2511f53a5087825 */ /* 0x000fca00078e00ff */
[C---:B------:R-:W-:Y:S02]  /*9fe0*/  LOP3.LUT R23, R8.reuse, 0xffff, RZ, 0xc0, !PT ;  /* 0x0000ffff08177812 */ /* 0x040fe400078ec0ff */
[----:B------:R-:W-:Y:S02]  /*9ff0*/  LOP3.LUT R26, R8, 0xff, RZ, 0xc0, !PT ;  /* 0x000000ff081a7812 */ /* 0x000fe400078ec0ff */
[--C-:B------:R-:W-:Y:S02]  /*a000*/  SHF.R.U32.HI R25, RZ, 0x10, R8.reuse ;  /* 0x00000010ff197819 */ /* 0x100fe40000011608 */
[----:B------:R-:W-:Y:S01]  /*a010*/  SHF.R.U32.HI R24, RZ, 0x18, R8 ;  /* 0x00000018ff187819 */ /* 0x000fe20000011608 */
[----:B----4-:R-:W-:Y:S02]  /*a020*/  @!P0 HFMA2.BF16_V2 R15, -RZ.H0_H0, RZ.H0_H0, -R159.H0_H0 ;  /* 0x200000ffff0f8231 */ /* 0x010fe4000034099f */
[----:B---3--:R-:W-:-:S03]  /*a030*/  @!P4 HFMA2.BF16_V2 R45, -RZ.H0_H0, RZ.H0_H0, -R161.H0_H0 ;  /* 0x200000ffff2dc231 */ /* 0x008fc600003409a1 */
[----:B------:R-:W-:Y:S02]  /*a040*/  PRMT R8, R15, 0x7610, R8 ;  /* 0x000076100f087816 */ /* 0x000fe40000000008 */
[----:B------:R1:W3:Y:S01]  /*a050*/  LDL.LU.S16 R15, [R1+0x60] ;  /* 0x00006000010f7983 */ /* 0x0002e20000300600 */
[----:B------:R-:W-:Y:S02]  /*a060*/  PRMT R14, R45, 0x7610, R14 ;  /* 0x000076102d0e7816 */ /* 0x000fe4000000000e */
[----:B------:R-:W-:Y:S02]  /*a070*/  @!P0 PRMT R159, R8, 0x5410, RZ ;  /* 0x00005410089f8816 */ /* 0x000fe400000000ff */
[----:B------:R-:W-:Y:S02]  /*a080*/  @!P4 PRMT R161, R14, 0x5410, RZ ;  /* 0x000054100ea1c816 */ /* 0x000fe400000000ff */
[----:B------:R1:W4:Y:S04]  /*a090*/  LDL.LU.S16 R14, [R1+0x58] ;  /* 0x00005800010e7983 */ /* 0x0003280000300600 */
[----:B------:R1:W5:Y:S04]  /*a0a0*/  LDL.LU.S16 R8, [R1+0x68] ;  /* 0x0000680001087983 */ /* 0x0003680000300600 */
[----:B------:R1:W4:Y:S01]  /*a0b0*/  LDL.LU.S16 R78, [R1+0x6c] ;  /* 0x00006c00014e7983 */ /* 0x0003220000300600 */
[----:B--2---:R-:W-:Y:S01]  /*a0c0*/  @!P1 HFMA2.BF16_V2 R2, -RZ.H0_H0, RZ.H0_H0, -R152.H0_H0 ;  /* 0x200000ffff029231 */ /* 0x004fe20000340998 */
[----:B------:R-:W-:-:S04]  /*a0d0*/  IMAD.MOV.U32 R114, RZ, RZ, R121 ;  /* 0x000000ffff727224 */ /* 0x000fc800078e0079 */
[----:B------:R-:W-:Y:S01]  /*a0e0*/  PRMT R0, R2, 0x7610, R0 ;  /* 0x0000761002007816 */ /* 0x000fe20000000000 */
[----:B------:R-:W-:Y:S02]  /*a0f0*/  FFMA.FTZ R2, R147, c[0x0][0x23c], -R7 ;  /* 0x00008f0093027a23 */ /* 0x000fe40000010807 */
[----:B------:R-:W-:Y:S01]  /*a100*/  IMAD.MOV.U32 R121, RZ, RZ, R237 ;  /* 0x000000ffff797224 */ /* 0x000fe200078e00ed */
[----:B------:R-:W-:Y:S01]  /*a110*/  @!P1 PRMT R152, R0, 0x5410, RZ ;  /* 0x0000541000989816 */ /* 0x000fe200000000ff */
[----:B------:R-:W-:Y:S01]  /*a120*/  IMAD.MOV.U32 R237, RZ, RZ, R236 ;  /* 0x000000ffffed7224 */ /* 0x000fe200078e00ec */
[----:B------:R-:W-:Y:S01]  /*a130*/  LOP3.LUT R0, R118, 0xff, RZ, 0xc0, !PT ;  /* 0x000000ff76007812 */ /* 0x000fe200078ec0ff */
[----:B------:R2:W-:Y:S01]  /*a140*/  MUFU.EX2 R44, R2 ;  /* 0x00000002002c7308 */ /* 0x0005e20000000800 */
[----:B------:R-:W-:Y:S02]  /*a150*/  IMAD.MOV.U32 R225, RZ, RZ, R114 ;  /* 0x000000ffffe17224 */ /* 0x000fe400078e0072 */
[----:B------:R-:W-:Y:S01]  /*a160*/  IMAD.MOV.U32 R114, RZ, RZ, R121 ;  /* 0x000000ffff727224 */ /* 0x000fe200078e0079 */
[----:B------:R-:W-:Y:S01]  /*a170*/  ISETP.GE.U32.AND P1, PT, R241, R0, PT ;  /* 0x00000000f100720c */ /* 0x000fe20003f26070 */
[----:B------:R-:W-:Y:S01]  /*a180*/  IMAD.MOV.U32 R121, RZ, RZ, R237 ;  /* 0x000000ffff797224 */ /* 0x000fe200078e00ed */
[----:B------:R-:W-:Y:S01]  /*a190*/  @!P2 HFMA2.BF16_V2 R240, -RZ.H0_H0, RZ.H0_H0, -R150.H0_H0 ;  /* 0x200000fffff0a231 */ /* 0x000fe20000340996 */
[----:B------:R-:W-:Y:S01]  /*a1a0*/  LOP3.LUT R0, R117, 0xff, RZ, 0xc0, !PT ;  /* 0x000000ff75007812 */ /* 0x000fe200078ec0ff */
[----:B--2---:R-:W-:-:S04]  /*a1b0*/  FFMA.FTZ R2, R146, c[0x0][0x23c], -R7 ;  /* 0x00008f0092027a23 */ /* 0x004fc80000010807 */
[----:B------:R-:W2:Y:S01]  /*a1c0*/  MUFU.EX2 R237, R2 ;  /* 0x0000000200ed7308 */ /* 0x000ea20000000800 */
[----:B------:R-:W-:Y:S02]  /*a1d0*/  @!P2 PRMT R150, R240, 0x5410, RZ ;  /* 0x00005410f096a816 */ /* 0x000fe400000000ff */
[----:B------:R-:W-:Y:S02]  /*a1e0*/  ISETP.GE.U32.AND P2, PT, R241, R0, PT ;  /* 0x00000000f100720c */ /* 0x000fe40003f46070 */
[----:B------:R-:W-:-:S04]  /*a1f0*/  LOP3.LUT R0, R49, 0xff, RZ, 0xc0, !PT ;  /* 0x000000ff31007812 */ /* 0x000fc800078ec0ff */
[----:B------:R-:W-:Y:S02]  /*a200*/  ISETP.GE.U32.AND P0, PT, R241, R0, PT ;  /* 0x00000000f100720c */ /* 0x000fe40003f06070 */
[----:B--2---:R-:W-:-:S04]  /*a210*/  F2FP.BF16.PACK_AB R2, R237, R44 ;  /* 0x0000002ced02723e */ /* 0x004fc800000010ff */
[----:B------:R-:W-:Y:S02]  /*a220*/  PRMT R149, R2, 0x7610, R149 ;  /* 0x0000761002957816 */ /* 0x000fe40000000095 */
[----:B------:R-:W-:Y:S02]  /*a230*/  LOP3.LUT R0, R49, 0xffff, RZ, 0xc0, !PT ;  /* 0x0000ffff31007812 */ /* 0x000fe400078ec0ff */
[----:B------:R-:W-:Y:S02]  /*a240*/  SHF.R.U32.HI R5, RZ, 0x8, R231 ;  /* 0x00000008ff057819 */ /* 0x000fe400000116e7 */
[----:B------:R-:W-:Y:S02]  /*a250*/  SHF.R.U32.HI R0, RZ, 0x8, R0 ;  /* 0x00000008ff007819 */ /* 0x000fe40000011600 */
[----:B------:R-:W-:Y:S02]  /*a260*/  PRMT R103, R234, 0x5410, R5 ;  /* 0x00005410ea677816 */ /* 0x000fe40000000005 */
[----:B------:R-:W-:-:S02]  /*a270*/  PRMT R148, R2, 0x7632, R148 ;  /* 0x0000763202947816 */ /* 0x000fc40000000094 */
[----:B------:R-:W-:Y:S01]  /*a280*/  LOP3.LUT R0, R0, 0xffff, RZ, 0xc0, !PT ;  /* 0x0000ffff00007812 */ /* 0x000fe200078ec0ff */
[----:B------:R-:W-:Y:S02]  /*a290*/  IMAD.MOV.U32 R236, RZ, RZ, R110 ;  /* 0x000000ffffec7224 */ /* 0x000fe400078e006e */
[----:B------:R-:W-:Y:S02]  /*a2a0*/  IMAD.MOV.U32 R110, RZ, RZ, R56 ;  /* 0x000000ffff6e7224 */ /* 0x000fe400078e0038 */
[----:B------:R-:W-:Y:S02]  /*a2b0*/  IMAD.MOV.U32 R56, RZ, RZ, R131 ;  /* 0x000000ffff387224 */ /* 0x000fe400078e0083 */
[----:B------:R-:W-:Y:S01]  /*a2c0*/  IMAD.MOV.U32 R131, RZ, RZ, R17 ;  /* 0x000000ffff837224 */ /* 0x000fe200078e0011 */
[----:B------:R-:W-:Y:S01]  /*a2d0*/  LOP3.LUT R17, R9, UR7, R80, 0x96, !PT ;  /* 0x0000000709117c12 */ /* 0x000fe2000f8e9650 */
[----:B------:R-:W-:Y:S02]  /*a2e0*/  FFMA.FTZ R2, R144, c[0x0][0x23c], -R7 ;  /* 0x00008f0090027a23 */ /* 0x000fe40000010807 */
[----:B------:R-:W-:-:S02]  /*a2f0*/  IMAD.MOV.U32 R105, RZ, RZ, R236 ;  /* 0x000000ffff697224 */ /* 0x000fc400078e00ec */
[----:B------:R2:W-:Y:S02]  /*a300*/  MUFU.EX2 R236, R2 ;  /* 0x0000000200ec7308 */ /* 0x0005e40000000800 */
[----:B--2---:R-:W-:Y:S01]  /*a310*/  SHF.R.U32.HI R2, RZ, 0x10, R51 ;  /* 0x00000010ff027819 */ /* 0x004fe20000011633 */
[----:B---3--:R-:W-:-:S05]  /*a320*/  @!P1 HFMA2.BF16_V2 R15, -RZ.H0_H0, RZ.H0_H0, -R157.H0_H0 ;  /* 0x200000ffff0f9231 */ /* 0x008fca000034099d */
[----:B------:R-:W-:-:S04]  /*a330*/  PRMT R13, R15, 0x7610, R13 ;  /* 0x000076100f0d7816 */ /* 0x000fc8000000000d */
[----:B------:R-:W-:Y:S02]  /*a340*/  @!P1 PRMT R157, R13, 0x5410, RZ ;  /* 0x000054100d9d9816 */ /* 0x000fe400000000ff */
[----:B------:R-:W-:Y:S02]  /*a350*/  ISETP.GE.U32.AND P1, PT, R241, R11, PT ;  /* 0x0000000bf100720c */ /* 0x000fe40003f26070 */
[----:B------:R1:W2:Y:S01]  /*a360*/  LDL.LU.S16 R11, [R1+0x70] ;  /* 0x00007000010b7983 */ /* 0x0002a20000300600 */
[----:B-----5:R-:W-:Y:S01]  /*a370*/  @!P0 HFMA2.BF16_V2 R8, -RZ.H0_H0, RZ.H0_H0, -R149.H0_H0 ;  /* 0x200000ffff088231 */ /* 0x020fe20000340995 */
[----:B------:R-:W-:Y:S02]  /*a380*/  IMAD.MOV.U32 R15, RZ, RZ, R225 ;  /* 0x000000ffff0f7224 */ /* 0x000fe400078e00e1 */
[----:B------:R-:W-:Y:S02]  /*a390*/  IMAD.MOV.U32 R225, RZ, RZ, R114 ;  /* 0x000000ffffe17224 */ /* 0x000fe400078e0072 */
[----:B------:R-:W-:-:S02]  /*a3a0*/  PRMT R5, R8, 0x7610, R5 ;  /* 0x0000761008057816 */ /* 0x000fc40000000005 */
[----:B------:R-:W-:Y:S02]  /*a3b0*/  PRMT R114, R149, 0x5410, R148 ;  /* 0x0000541095727816 */ /* 0x000fe40000000094 */
[----:B------:R-:W-:Y:S02]  /*a3c0*/  @!P0 PRMT R149, R5, 0x5410, RZ ;  /* 0x0000541005958816 */ /* 0x000fe400000000ff */
[----:B------:R-:W-:Y:S02]  /*a3d0*/  ISETP.GE.U32.AND P0, PT, R241, R0, PT ;  /* 0x00000000f100720c */ /* 0x000fe40003f06070 */
[----:B------:R-:W-:Y:S01]  /*a3e0*/  LOP3.LUT R0, R51, 0xffff, RZ, 0xc0, !PT ;  /* 0x0000ffff33007812 */ /* 0x000fe200078ec0ff */
[----:B----4-:R-:W-:-:S03]  /*a3f0*/  @!P3 HFMA2.BF16_V2 R14, -RZ.H0_H0, RZ.H0_H0, -R156.H0_H0 ;  /* 0x200000ffff0eb231 */ /* 0x010fc6000034099c */
[----:B------:R-:W-:Y:S02]  /*a400*/  SHF.R.U32.HI R5, RZ, 0x8, R0 ;  /* 0x00000008ff057819 */ /* 0x000fe40000011600 */
[----:B------:R-:W-:-:S04]  /*a410*/  SHF.R.U32.HI R0, RZ, 0x8, R60 ;  /* 0x00000008ff007819 */ /* 0x000fc8000001163c */
[----:B------:R-:W-:Y:S02]  /*a420*/  PRMT R102, R86, 0x5410, R0 ;  /* 0x0000541056667816 */ /* 0x000fe40000000000 */
[----:B------:R-:W-:Y:S01]  /*a430*/  LOP3.LUT R0, R96, 0xff, RZ, 0xc0, !PT ;  /* 0x000000ff60007812 */ /* 0x000fe200078ec0ff */
[----:B------:R-:W-:Y:S01]  /*a440*/  @!P0 HFMA2.BF16_V2 R78, -RZ.H0_H0, RZ.H0_H0, -R148.H0_H0 ;  /* 0x200000ffff4e8231 */ /* 0x000fe20000340994 */
[----:B------:R-:W-:Y:S02]  /*a450*/  PRMT R9, R14, 0x7610, R9 ;  /* 0x000076100e097816 */ /* 0x000fe40000000009 */
[----:B------:R-:W-:Y:S02]  /*a460*/  PRMT R99, R0, 0x5410, R99 ;  /* 0x0000541000637816 */ /* 0x000fe40000000063 */
[----:B------:R-:W-:Y:S02]  /*a470*/  SHF.R.U32.HI R0, RZ, 0x8, R124 ;  /* 0x00000008ff007819 */ /* 0x000fe4000001167c */
[----:B------:R-:W-:-:S02]  /*a480*/  @!P3 PRMT R156, R9, 0x5410, RZ ;  /* 0x00005410099cb816 */ /* 0x000fc400000000ff */
[----:B------:R-:W-:Y:S02]  /*a490*/  LOP3.LUT R9, R51, 0xff, RZ, 0xc0, !PT ;  /* 0x000000ff33097812 */ /* 0x000fe400078ec0ff */
[--C-:B------:R-:W-:Y:S02]  /*a4a0*/  SHF.R.U32.HI R8, RZ, 0x18, R51.reuse ;  /* 0x00000018ff087819 */ /* 0x100fe40000011633 */
[----:B------:R-:W-:Y:S02]  /*a4b0*/  PRMT R51, R78, 0x7610, R51 ;  /* 0x000076104e337816 */ /* 0x000fe40000000033 */
[----:B------:R-:W-:Y:S02]  /*a4c0*/  LOP3.LUT R0, R0, 0xffff, RZ, 0xc0, !PT ;  /* 0x0000ffff00007812 */ /* 0x000fe400078ec0ff */
[----:B------:R-:W-:Y:S02]  /*a4d0*/  @!P0 PRMT R148, R51, 0x5410, RZ ;  /* 0x0000541033948816 */ /* 0x000fe400000000ff */
[----:B------:R-:W-:-:S02]  /*a4e0*/  ISETP.GE.U32.AND P0, PT, R241, R0, PT ;  /* 0x00000000f100720c */ /* 0x000fc40003f06070 */
[----:B------:R-:W-:Y:S02]  /*a4f0*/  LOP3.LUT R0, R12, 0xff, RZ, 0xc0, !PT ;  /* 0x000000ff0c007812 */ /* 0x000fe400078ec0ff */
[----:B------:R1:W3:Y:S01]  /*a500*/  LDL.LU.S16 R12, [R1+0x74] ;  /* 0x00007400010c7983 */ /* 0x0002e20000300600 */
[----:B------:R-:W-:-:S05]  /*a510*/  @!P5 HFMA2.BF16_V2 R239, -RZ.H0_H0, RZ.H0_H0, -R167.H0_H0 ;  /* 0x200000ffffefd231 */ /* 0x000fca00003409a7 */
[----:B------:R-:W-:Y:S02]  /*a520*/  @!P5 PRMT R167, R239, 0x5410, RZ ;  /* 0x00005410efa7d816 */ /* 0x000fe400000000ff */
[----:B------:R-:W-:Y:S01]  /*a530*/  ISETP.GE.U32.AND P5, PT, R241, R10, PT ;  /* 0x0000000af100720c */ /* 0x000fe20003fa6070 */
[----:B------:R-:W-:-:S04]  /*a540*/  FFMA.FTZ R10, R141, c[0x0][0x23c], -R7 ;  /* 0x00008f008d0a7a23 */ /* 0x000fc80000010807 */
[----:B------:R-:W4:Y:S01]  /*a550*/  MUFU.EX2 R116, R10 ;  /* 0x0000000a00747308 */ /* 0x000f220000000800 */
[----:B------:R-:W-:Y:S02]  /*a560*/  IMAD.MOV.U32 R14, RZ, RZ, R15 ;  /* 0x000000ffff0e7224 */ /* 0x000fe400078e000f */
[----:B------:R-:W-:Y:S01]  /*a570*/  IMAD.MOV.U32 R15, RZ, RZ, R225 ;  /* 0x000000ffff0f7224 */ /* 0x000fe200078e00e1 */
[----:B------:R-:W-:Y:S01]  /*a580*/  ISETP.GE.U32.AND P6, PT, R241, R126, PT ;  /* 0x0000007ef100720c */ /* 0x000fe20003fc6070 */
[----:B------:R-:W-:Y:S02]  /*a590*/  IMAD.MOV.U32 R225, RZ, RZ, R110 ;  /* 0x000000ffffe17224 */ /* 0x000fe400078e006e */
[----:B------:R-:W-:Y:S02]  /*a5a0*/  IMAD.MOV.U32 R110, RZ, RZ, R130 ;  /* 0x000000ffff6e7224 */ /* 0x000fe400078e0082 */
[----:B------:R-:W-:Y:S02]  /*a5b0*/  IMAD.MOV.U32 R130, RZ, RZ, R172 ;  /* 0x000000ffff827224 */ /* 0x000fe400078e00ac */
[----:B------:R-:W-:Y:S01]  /*a5c0*/  IMAD.MOV.U32 R172, RZ, RZ, R92 ;  /* 0x000000ffffac7224 */ /* 0x000fe200078e005c */
[----:B------:R-:W-:-:S02]  /*a5d0*/  PRMT R92, R9, 0x5410, R5 ;  /* 0x00005410095c7816 */ /* 0x000fc40000000005 */
[----:B----4-:R-:W-:-:S04]  /*a5e0*/  F2FP.BF16.PACK_AB R5, R116, R236 ;  /* 0x000000ec7405723e */ /* 0x010fc800000010ff */
[C---:B------:R-:W-:Y:S02]  /*a5f0*/  PRMT R147, R5.reuse, 0x7610, R147 ;  /* 0x0000761005937816 */ /* 0x040fe40000000093 */
[----:B------:R-:W-:-:S04]  /*a600*/  PRMT R146, R5, 0x7632, R146 ;  /* 0x0000763205927816 */ /* 0x000fc80000000092 */
[----:B------:R-:W-:Y:S01]  /*a610*/  PRMT R107, R147, 0x5410, R146 ;  /* 0x00005410936b7816 */ /* 0x000fe20000000092 */
[----:B--2---:R-:W-:-:S05]  /*a620*/  @!P6 HFMA2.BF16_V2 R11, -RZ.H0_H0, RZ.H0_H0, -R147.H0_H0 ;  /* 0x200000ffff0be231 */ /* 0x004fca0000340993 */
[----:B------:R-:W-:Y:S02]  /*a630*/  PRMT R10, R11, 0x7610, R10 ;  /* 0x000076100b0a7816 */ /* 0x000fe4000000000a */
[----:B------:R1:W2:Y:S02]  /*a640*/  LDL.LU.S16 R11, [R1+0x7c] ;  /* 0x00007c00010b7983 */ /* 0x0002a40000300600 */
[----:B------:R-:W-:Y:S02]  /*a650*/  @!P6 PRMT R147, R10, 0x5410, RZ ;  /* 0x000054100a93e816 */ /* 0x000fe400000000ff */
[----:B------:R1:W4:Y:S01]  /*a660*/  LDL.LU.S16 R10, [R1+0x78] ;  /* 0x00007800010a7983 */ /* 0x0003220000300600 */
[----:B---3--:R-:W-:-:S05]  /*a670*/  @!P0 HFMA2.BF16_V2 R12, -RZ.H0_H0, RZ.H0_H0, -R146.H0_H0 ;  /* 0x200000ffff0c8231 */ /* 0x008fca0000340992 */
[----:B------:R-:W-:-:S04]  /*a680*/  PRMT R9, R12, 0x7610, R9 ;  /* 0x000076100c097816 */ /* 0x000fc80000000009 */
[----:B------:R-:W-:Y:S02]  /*a690*/  @!P0 PRMT R146, R9, 0x5410, RZ ;  /* 0x0000541009928816 */ /* 0x000fe400000000ff */
[----:B------:R1:W3:Y:S01]  /*a6a0*/  LDL.LU.S16 R9, [R1+0x84] ;  /* 0x0000840001097983 */ /* 0x0002e20000300600 */
[----:B------:R-:W-:-:S04]  /*a6b0*/  LOP3.LUT R2, R2, 0xff, RZ, 0xc0, !PT ;  /* 0x000000ff02027812 */ /* 0x000fc800078ec0ff */
[----:B------:R-:W-:Y:S01]  /*a6c0*/  PRMT R45, R2, 0x5410, R8 ;  /* 0x00005410022d7816 */ /* 0x000fe20000000008 */
[--C-:B------:R-:W-:Y:S02]  /*a6d0*/  FFMA.FTZ R2, R164, c[0x0][0x23c], -R6.reuse ;  /* 0x00008f00a4027a23 */ /* 0x100fe40000010806 */
[----:B------:R-:W-:Y:S02]  /*a6e0*/  IMAD.MOV.U32 R13, RZ, RZ, R121 ;  /* 0x000000ffff0d7224 */ /* 0x000fe400078e0079 */
[----:B------:R5:W-:Y:S01]  /*a6f0*/  MUFU.EX2 R234, R2 ;  /* 0x0000000200ea7308 */ /* 0x000be20000000800 */
[----:B------:R-:W-:Y:S02]  /*a700*/  IMAD.MOV.U32 R121, RZ, RZ, R131 ;  /* 0x000000ffff797224 */ /* 0x000fe400078e0083 */
[----:B------:R-:W-:Y:S02]  /*a710*/  IMAD.MOV.U32 R131, RZ, RZ, R235 ;  /* 0x000000ffff837224 */ /* 0x000fe400078e00eb */
[----:B-----5:R-:W-:-:S04]  /*a720*/  FFMA.FTZ R2, R143, c[0x0][0x23c], -R6 ;  /* 0x00008f008f027a23 */ /* 0x020fc80000010806 */
[----:B------:R-:W5:Y:S01]  /*a730*/  MUFU.EX2 R235, R2 ;  /* 0x0000000200eb7308 */ /* 0x000f620000000800 */
[C---:B------:R-:W-:Y:S02]  /*a740*/  ISETP.GE.U32.AND P4, PT, R241.reuse, R0, PT ;  /* 0x00000000f100720c */ /* 0x040fe40003f86070 */
[----:B------:R-:W-:Y:S02]  /*a750*/  ISETP.GE.U32.AND P6, PT, R241, R127, PT ;  /* 0x0000007ff100720c */ /* 0x000fe40003fc6070 */
[----:B-----5:R-:W-:-:S04]  /*a760*/  F2FP.BF16.PACK_AB R0, R235, R234 ;  /* 0x000000eaeb00723e */ /* 0x020fc800000010ff */
[C---:B------:R-:W-:Y:S02]  /*a770*/  PRMT R145, R0.reuse, 0x7610, R145 ;  /* 0x0000761000917816 */ /* 0x040fe40000000091 */
[----:B------:R-:W-:Y:S01]  /*a780*/  PRMT R144, R0, 0x7632, R144 ;  /* 0x0000763200907816 */ /* 0x000fe20000000090 */
[----:B------:R-:W-:-:S03]  /*a790*/  IMAD.MOV.U32 R240, RZ, RZ, R105 ;  /* 0x000000fffff07224 */ /* 0x000fc600078e0069 */
[----:B------:R-:W-:Y:S01]  /*a7a0*/  PRMT R105, R145, 0x5410, R144 ;  /* 0x0000541091697816 */ /* 0x000fe20000000090 */
[----:B------:R-:W-:Y:S02]  /*a7b0*/  IMAD.MOV.U32 R165, RZ, RZ, R83 ;  /* 0x000000ffffa57224 */ /* 0x000fe400078e0053 */
[----:B------:R-:W-:Y:S02]  /*a7c0*/  IMAD.MOV.U32 R83, RZ, RZ, R172 ;  /* 0x000000ffff537224 */ /* 0x000fe400078e00ac */
[----:B------:R-:W-:Y:S02]  /*a7d0*/  IMAD R172, R3, 0x2, R169 ;  /* 0x0000000203ac7824 */ /* 0x000fe400078e02a9 */
[----:B------:R-:W-:Y:S02]  /*a7e0*/  IMAD.MOV.U32 R231, RZ, RZ, R13 ;  /* 0x000000ffffe77224 */ /* 0x000fe400078e000d */
[----:B------:R-:W-:Y:S02]  /*a7f0*/  IMAD.MOV.U32 R238, RZ, RZ, R87 ;  /* 0x000000ffffee7224 */ /* 0x000fe400078e0057 */
[----:B------:R-:W-:-:S02]  /*a800*/  IMAD.MOV.U32 R13, RZ, RZ, R52 ;  /* 0x000000ffff0d7224 */ /* 0x000fc400078e0034 */
[----:B------:R-:W-:Y:S02]  /*a810*/  IMAD.MOV.U32 R171, RZ, RZ, R55 ;  /* 0x000000ffffab7224 */ /* 0x000fe400078e0037 */
[----:B------:R-:W-:Y:S02]  /*a820*/  IMAD.MOV.U32 R80, RZ, RZ, R53 ;  /* 0x000000ffff507224 */ /* 0x000fe400078e0035 */
[----:B------:R-:W-:Y:S02]  /*a830*/  IMAD.MOV.U32 R87, RZ, RZ, R54 ;  /* 0x000000ffff577224 */ /* 0x000fe400078e0036 */
[----:B------:R-:W5:Y:S01]  /*a840*/  LDSM.16.MT88.4 R52, [R172+0x6000] ;  /* 0x00600000ac34783b */ /* 0x000f620000004200 */
[----:B------:R-:W-:Y:S02]  /*a850*/  IMAD.MOV.U32 R239, RZ, RZ, R240 ;  /* 0x000000ffffef7224 */ /* 0x000fe400078e00f0 */
[----:B------:R-:W-:Y:S02]  /*a860*/  IMAD.MOV.U32 R78, RZ, RZ, R61 ;  /* 0x000000ffff4e7224 */ /* 0x000fe400078e003d */
[----:B------:R-:W-:-:S02]  /*a870*/  IMAD.MOV.U32 R170, RZ, RZ, R63 ;  /* 0x000000ffffaa7224 */ /* 0x000fc400078e003f */
[----:B------:R-:W-:Y:S02]  /*a880*/  IMAD.MOV.U32 R240, RZ, RZ, R62 ;  /* 0x000000fffff07224 */ /* 0x000fe400078e003e */
[----:B------:R-:W1:Y:S01]  /*a890*/  LDSM.16.MT88.4 R60, [R172+0x6800] ;  /* 0x00680000ac3c783b */ /* 0x000e620000004200 */
[----:B------:R-:W-:Y:S02]  /*a8a0*/  IMAD.MOV.U32 R118, RZ, RZ, R80 ;  /* 0x000000ffff767224 */ /* 0x000fe400078e0050 */
[----:B------:R-:W-:Y:S02]  /*a8b0*/  IMAD.MOV.U32 R117, RZ, RZ, R171 ;  /* 0x000000ffff757224 */ /* 0x000fe400078e00ab */
[----:B------:R-:W-:Y:S02]  /*a8c0*/  IMAD.MOV.U32 R80, RZ, RZ, R238 ;  /* 0x000000ffff507224 */ /* 0x000fe400078e00ee */
[----:B------:R-:W-:Y:S02]  /*a8d0*/  IMAD.MOV.U32 R171, RZ, RZ, R14 ;  /* 0x000000ffffab7224 */ /* 0x000fe400078e000e */
[----:B------:R-:W-:Y:S01]  /*a8e0*/  IMAD.MOV.U32 R238, RZ, RZ, R15 ;  /* 0x000000ffffee7224 */ /* 0x000fe200078e000f */
[----:B--2---:R-:W-:-:S05]  /*a8f0*/  @!P2 HFMA2.BF16_V2 R11, -RZ.H0_H0, RZ.H0_H0, -R145.H0_H0 ;  /* 0x200000ffff0ba231 */ /* 0x004fca0000340991 */
[----:B------:R-:W-:Y:S01]  /*a900*/  PRMT R2, R11, 0x7610, R2 ;  /* 0x000076100b027816 */ /* 0x000fe20000000002 */
[----:B----4-:R-:W-:-:S03]  /*a910*/  @!P6 HFMA2.BF16_V2 R10, -RZ.H0_H0, RZ.H0_H0, -R144.H0_H0 ;  /* 0x200000ffff0ae231 */ /* 0x010fc60000340990 */
[----:B------:R-:W-:Y:S01]  /*a920*/  @!P2 PRMT R145, R2, 0x5410, RZ ;  /* 0x000054100291a816 */ /* 0x000fe200000000ff */
[----:B------:R-:W-:Y:S01]  /*a930*/  FFMA.FTZ R2, R125, c[0x0][0x23c], -R7 ;  /* 0x00008f007d027a23 */ /* 0x000fe20000010807 */
[----:B------:R-:W-:-:S03]  /*a940*/  PRMT R0, R10, 0x7610, R0 ;  /* 0x000076100a007816 */ /* 0x000fc60000000000 */
[----:B------:R2:W-:Y:S01]  /*a950*/  MUFU.EX2 R232, R2 ;  /* 0x0000000200e87308 */ /* 0x0005e20000000800 */
[----:B------:R-:W-:Y:S02]  /*a960*/  @!P6 PRMT R144, R0, 0x5410, RZ ;  /* 0x000054100090e816 */ /* 0x000fe400000000ff */
[----:B------:R-:W-:Y:S01]  /*a970*/  SHF.R.U32.HI R0, RZ, 0x18, R49 ;  /* 0x00000018ff007819 */ /* 0x000fe20000011631 */
[----:B--2---:R-:W-:-:S04]  /*a980*/  FFMA.FTZ R2, R119, c[0x0][0x23c], -R7 ;  /* 0x00008f0077027a23 */ /* 0x004fc80000010807 */
[----:B------:R-:W2:Y:S01]  /*a990*/  MUFU.EX2 R233, R2 ;  /* 0x0000000200e97308 */ /* 0x000ea20000000800 */
[----:B------:R-:W-:Y:S02]  /*a9a0*/  ISETP.GE.U32.AND P2, PT, R241, R0, PT ;  /* 0x00000000f100720c */ /* 0x000fe40003f46070 */
[----:B------:R-:W-:-:S04]  /*a9b0*/  LOP3.LUT R0, R18, 0xff, RZ, 0xc0, !PT ;  /* 0x000000ff12007812 */ /* 0x000fc800078ec0ff */
[----:B------:R-:W-:Y:S02]  /*a9c0*/  ISETP.GE.U32.AND P0, PT, R241, R0, PT ;  /* 0x00000000f100720c */ /* 0x000fe40003f06070 */
[----:B------:R-:W-:-:S04]  /*a9d0*/  SHF.R.U32.HI R0, RZ, 0x10, R49 ;  /* 0x00000010ff007819 */ /* 0x000fc80000011631 */
[----:B------:R-:W-:Y:S02]  /*a9e0*/  LOP3.LUT R0, R0, 0xff, RZ, 0xc0, !PT ;  /* 0x000000ff00007812 */ /* 0x000fe400078ec0ff */
[----:B--2---:R-:W-:Y:S02]  /*a9f0*/  F2FP.BF16.PACK_AB R2, R233, R232 ;  /* 0x000000e8e902723e */ /* 0x004fe400000010ff */
[----:B------:R-:W-:Y:S02]  /*aa00*/  ISETP.GE.U32.AND P3, PT, R241, R0, PT ;  /* 0x00000000f100720c */ /* 0x000fe40003f66070 */
[----:B------:R-:W-:Y:S02]  /*aa10*/  PRMT R143, R2, 0x7610, R143 ;  /* 0x00007610028f7816 */ /* 0x000fe4000000008f */
[----:B------:R-:W-:-:S03]  /*aa20*/  LOP3.LUT R0, R18, 0xffff, RZ, 0xc0, !PT ;  /* 0x0000ffff12007812 */ /* 0x000fc600078ec0ff */
[----:B---3--:R-:W-:Y:S01]  /*aa30*/  @!P0 HFMA2.BF16_V2 R9, -RZ.H0_H0, RZ.H0_H0, -R143.H0_H0 ;  /* 0x200000ffff098231 */ /* 0x008fe2000034098f */
[----:B------:R-:W-:Y:S02]  /*aa40*/  SHF.R.U32.HI R0, RZ, 0x8, R0 ;  /* 0x00000008ff007819 */ /* 0x000fe40000011600 */
[----:B------:R-:W-:Y:S02]  /*aa50*/  PRMT R142, R2, 0x7632, R142 ;  /* 0x00007632028e7816 */ /* 0x000fe4000000008e */
[----:B------:R-:W-:Y:S02]  /*aa60*/  PRMT R8, R9, 0x7610, R8 ;  /* 0x0000761009087816 */ /* 0x000fe40000000008 */
[----:B------:R-:W-:Y:S02]  /*aa70*/  LOP3.LUT R0, R0, 0xffff, RZ, 0xc0, !PT ;  /* 0x0000ffff00007812 */ /* 0x000fe400078ec0ff */
[----:B------:R-:W-:Y:S02]  /*aa80*/  PRMT R96, R143, 0x5410, R142 ;  /* 0x000054108f607816 */ /* 0x000fe4000000008e */
[----:B------:R-:W-:-:S02]  /*aa90*/  @!P0 PRMT R143, R8, 0x5410, RZ ;  /* 0x00005410088f8816 */ /* 0x000fc400000000ff */
[----:B------:R-:W-:Y:S01]  /*aaa0*/  ISETP.GE.U32.AND P0, PT, R241, R0, PT ;  /* 0x00000000f100720c */ /* 0x000fe20003f06070 */
[----:B------:R-:W-:Y:S02]  /*aab0*/  FFMA.FTZ R0, R81, c[0x0][0x23c], -R7 ;  /* 0x00008f0051007a23 */ /* 0x000fe40000010807 */
[----:B------:R-:W-:Y:S01]  /*aac0*/  IMAD.MOV.U32 R81, RZ, RZ, R170 ;  /* 0x000000ffff517224 */ /* 0x000fe200078e00aa */
[----:B-----5:R-:W-:Y:S01]  /*aad0*/  HMMA.16816.F32.BF16 R8, R32, R52, RZ ;  /* 0x000000342008723c */ /* 0x020fe200000418ff */
[----:B------:R-:W-:-:S07]  /*aae0*/  IMAD.MOV.U32 R170, RZ, RZ, R13 ;  /* 0x000000ffffaa7224 */ /* 0x000fce00078e000d */
[----:B------:R-:W-:Y:S01]  /*aaf0*/  HMMA.16816.F32.BF16 R12, R40, R52, RZ ;  /* 0x00000034280c723c */ /* 0x000fe200000418ff */
[----:B------:R2:W3:Y:S01]  /*ab00*/  LDL.LU.S16 R52, [R1+0x88] ;  /* 0x0000880001347983 */ /* 0x0004e20000300600 */
[----:B------:R-:W-:-:S05]  /*ab10*/  FFMA.FTZ R7, R57, c[0x0][0x23c], -R7 ;  /* 0x00008f0039077a23 */ /* 0x000fca0000010807 */
[----:B------:R-:W-:Y:S02]  /*ab20*/  IMAD.MOV.U32 R53, RZ, RZ, R231 ;  /* 0x000000ffff357224 */ /* 0x000fe400078e00e7 */
[----:B------:R4:W-:Y:S07]  /*ab30*/  MUFU.EX2 R231, R7 ;  /* 0x0000000700e77308 */ /* 0x0009ee0000000800 */
[----:B-1----:R-:W-:Y:S01]  /*ab40*/  HMMA.16816.F32.BF16 R124, R28, R60, R8 ;  /* 0x0000003c1c7c723c */ /* 0x002fe20000041808 */
[----:B------:R2:W5:Y:S04]  /*ab50*/  LDL.LU.S16 R10, [R1+0x94] ;  /* 0x00009400010a7983 */ /* 0x0005680000300600 */
[----:B----4-:R2:W4:Y:S01]  /*ab60*/  LDL.LU.S16 R7, [R1+0x90] ;  /* 0x0000900001077983 */ /* 0x0105220000300600 */
[----:B------:R-:W1:Y:S01]  /*ab70*/  MUFU.EX2 R86, R0 ;  /* 0x0000000000567308 */ /* 0x000e620000000800 */
[----:B------:R-:W-:Y:S01]  /*ab80*/  SHF.R.U32.HI R2, RZ, 0x8, R19 ;  /* 0x00000008ff027819 */ /* 0x000fe20000011613 */
[----:B------:R-:W-:-:S02]  /*ab90*/  IMAD.MOV.U32 R119, RZ, RZ, R165 ;  /* 0x000000ffff777224 */ /* 0x000fc400078e00a5 */
[----:B------:R-:W-:Y:S01]  /*aba0*/  IMAD.MOV.U32 R165, RZ, RZ, R88 ;  /* 0x000000ffffa57224 */ /* 0x000fe200078e0058 */
[----:B------:R-:W-:Y:S01]  /*abb0*/  PRMT R88, R22, 0x5410, R2 ;  /* 0x0000541016587816 */ /* 0x000fe20000000002 */
[----:B-1----:R-:W-:Y:S02]  /*abc0*/  IMAD.MOV.U32 R22, RZ, RZ, R86 ;  /* 0x000000ffff167224 */ /* 0x002fe400078e0056 */
[----:B------:R-:W-:Y:S01]  /*abd0*/  IMAD.MOV.U32 R86, RZ, RZ, R80 ;  /* 0x000000ffff567224 */ /* 0x000fe200078e0050 */
[----:B------:R-:W-:Y:S01]  /*abe0*/  LOP3.LUT R0, R21, 0xff, RZ, 0xc0, !PT ;  /* 0x000000ff15007812 */ /* 0x000fe200078ec0ff */
[----:B------:R-:W-:Y:S02]  /*abf0*/  IMAD.MOV.U32 R80, RZ, RZ, R170 ;  /* 0x000000ffff507224 */ /* 0x000fe400078e00aa */
[----:B------:R-:W-:Y:S02]  /*ac00*/  IMAD.MOV.U32 R170, RZ, RZ, R171 ;  /* 0x000000ffffaa7224 */ /* 0x000fe400078e00ab */
[----:B------:R-:W-:-:S02]  /*ac10*/  IMAD.MOV.U32 R171, RZ, RZ, R78 ;  /* 0x000000ffffab7224 */ /* 0x000fc400078e004e */
[----:B------:R-:W-:Y:S02]  /*ac20*/  IMAD.MOV.U32 R78, RZ, RZ, R240 ;  /* 0x000000ffff4e7224 */ /* 0x000fe400078e00f0 */
[----:B------:R-:W-:Y:S01]  /*ac30*/  IMAD.MOV.U32 R240, RZ, RZ, R87 ;  /* 0x000000fffff07224 */ /* 0x000fe200078e0057 */
[----:B------:R-:W-:Y:S02]  /*ac40*/  PRMT R87, R0, 0x5410, R20 ;  /* 0x0000541000577816 */ /* 0x000fe40000000014 */
[----:B------:R-:W-:-:S04]  /*ac50*/  SHF.R.U32.HI R0, RZ, 0x8, R27 ;  /* 0x00000008ff007819 */ /* 0x000fc8000001161b */
[----:B------:R-:W-:Y:S01]  /*ac60*/  LOP3.LUT R0, R0, 0xffff, RZ, 0xc0, !PT ;  /* 0x0000ffff00007812 */ /* 0x000fe200078ec0ff */
[----:B------:R-:W-:Y:S02]  /*ac70*/  IMAD.MOV.U32 R49, RZ, RZ, R116 ;  /* 0x000000ffff317224 */ /* 0x000fe400078e0074 */
[----:B------:R-:W-:Y:S02]  /*ac80*/  IMAD.MOV.U32 R116, RZ, RZ, R225 ;  /* 0x000000ffff747224 */ /* 0x000fe400078e00e1 */
[----:B------:R-:W-:Y:S01]  /*ac90*/  IMAD.MOV.U32 R225, RZ, RZ, R121 ;  /* 0x000000ffffe17224 */ /* 0x000fe200078e0079 */
[----:B------:R-:W-:Y:S01]  /*aca0*/  F2FP.BF16.PACK_AB R5, R231, R22 ;  /* 0x00000016e705723e */ /* 0x000fe200000010ff */
[----:B------:R-:W-:Y:S02]  /*acb0*/  IMAD.MOV.U32 R57, RZ, RZ, R239 ;  /* 0x000000ffff397224 */ /* 0x000fe400078e00ef */
[----:B------:R-:W-:Y:S02]  /*acc0*/  IMAD.MOV.U32 R121, RZ, RZ, R110 ;  /* 0x000000ffff797224 */ /* 0x000fe400078e006e */
[----:B------:R-:W-:-:S02]  /*acd0*/  IMAD.MOV.U32 R110, RZ, RZ, R131 ;  /* 0x000000ffff6e7224 */ /* 0x000fc400078e0083 */
[----:B------:R-:W-:Y:S02]  /*ace0*/  IMAD.MOV.U32 R239, RZ, RZ, R130 ;  /* 0x000000ffffef7224 */ /* 0x000fe400078e0082 */
[----:B------:R-:W-:Y:S02]  /*acf0*/  IMAD.MOV.U32 R51, RZ, RZ, R129 ;  /* 0x000000ffff337224 */ /* 0x000fe400078e0081 */
[----:B------:R-:W-:Y:S02]  /*ad00*/  IMAD.MOV.U32 R164, RZ, RZ, R128 ;  /* 0x000000ffffa47224 */ /* 0x000fe400078e0080 */
[----:B------:R-:W-:Y:S01]  /*ad10*/  HMMA.16816.F32.BF16 R128, R36, R60, R12 ;  /* 0x0000003c2480723c */ /* 0x000fe2000004180c */
[----:B------:R-:W-:-:S06]  /*ad20*/  PRMT R140, R5, 0x7632, R140 ;  /* 0x00007632058c7816 */ /* 0x000fcc000000008c */
[----:B------:R-:W-:Y:S02]  /*ad30*/  IMAD.MOV.U32 R13, RZ, RZ, R170 ;  /* 0x000000ffff0d7224 */ /* 0x000fe400078e00aa */
[----:B------:R-:W-:Y:S01]  /*ad40*/  IMAD.MOV.U32 R170, RZ, RZ, R83 ;  /* 0x000000ffffaa7224 */ /* 0x000fe200078e0053 */
[----:B------:R-:W-:Y:S01]  /*ad50*/  PRMT R141, R5, 0x7610, R141 ;  /* 0x00007610058d7816 */ /* 0x000fe2000000008d */
[----:B------:R-:W-:Y:S02]  /*ad60*/  IMAD.MOV.U32 R12, RZ, RZ, R119 ;  /* 0x000000ffff0c7224 */ /* 0x000fe400078e0077 */
[----:B------:R-:W-:Y:S02]  /*ad70*/  IMAD.MOV.U32 R14, RZ, RZ, R53 ;  /* 0x000000ffff0e7224 */ /* 0x000fe400078e0035 */
[----:B------:R-:W-:Y:S01]  /*ad80*/  IMAD.MOV.U32 R119, RZ, RZ, R86 ;  /* 0x000000ffff777224 */ /* 0x000fe200078e0056 */
[----:B------:R-:W-:Y:S01]  /*ad90*/  PRMT R86, R141, 0x5410, R140 ;  /* 0x000054108d567816 */ /* 0x000fe2000000008c */
        /* <DEDUP_REMOVED lines=15> */
[----:B------:R-:W-:-:S04]  /*ae90*/  LOP3.LUT R0, R48, 0xff, RZ, 0xc0, !PT ;  /* 0x000000ff30007812 */ /* 0x000fc800078ec0ff */
[----:B------:R-:W-:Y:S02]  /*aea0*/  PRMT R83, R0, 0x5410, R2 ;  /* 0x0000541000537816 */ /* 0x000fe40000000002 */
[----:B------:R-:W-:Y:S01]  /*aeb0*/  SHF.R.U32.HI R0, RZ, 0x10, R48 ;  /* 0x00000010ff007819 */ /* 0x000fe20000011630 */
[----:B----4-:R-:W-:-:S03]  /*aec0*/  @!P0 HFMA2.BF16_V2 R7, -RZ.H0_H0, RZ.H0_H0, -R140.H0_H0 ;  /* 0x200000ffff078231 */ /* 0x010fc6000034098c */
[----:B------:R-:W-:Y:S02]  /*aed0*/  LOP3.LUT R5, R0, 0xff, RZ, 0xc0, !PT ;  /* 0x000000ff00057812 */ /* 0x000fe400078ec0ff */
[----:B------:R-:W-:Y:S01]  /*aee0*/  LOP3.LUT R0, R25, 0xff, RZ, 0xc0, !PT ;  /* 0x000000ff19007812 */ /* 0x000fe200078ec0ff */
[----:B------:R-:W-:Y:S01]  /*aef0*/  IMAD.MOV.U32 R52, RZ, RZ, R171 ;  /* 0x000000ffff347224 */ /* 0x000fe200078e00ab */
[----:B------:R-:W-:Y:S01]  /*af00*/  PRMT R8, R7, 0x7610, R8 ;  /* 0x0000761007087816 */ /* 0x000fe20000000008 */
[----:B------:R-:W-:Y:S01]  /*af10*/  IMAD.MOV.U32 R171, RZ, RZ, R78 ;  /* 0x000000ffffab7224 */ /* 0x000fe200078e004e */
[----:B------:R-:W-:Y:S02]  /*af20*/  SHF.R.U32.HI R2, RZ, 0x8, R23 ;  /* 0x00000008ff027819 */ /* 0x000fe40000011617 */
[----:B------:R-:W-:Y:S02]  /*af30*/  PRMT R78, R0, 0x5410, R24 ;  /* 0x00005410004e7816 */ /* 0x000fe40000000018 */
[----:B------:R-:W-:-:S02]  /*af40*/  SHF.R.U32.HI R0, RZ, 0x18, R18 ;  /* 0x00000018ff007819 */ /* 0x000fc40000011612 */
[----:B------:R-:W-:Y:S01]  /*af50*/  SHF.R.U32.HI R7, RZ, 0x18, R48 ;  /* 0x00000018ff077819 */ /* 0x000fe20000011630 */
[----:B-----5:R-:W-:Y:S01]  /*af60*/  @!P1 HFMA2.BF16_V2 R10, -RZ.H0_H0, RZ.H0_H0, -R141.H0_H0 ;  /* 0x200000ffff0a9231 */ /* 0x020fe2000034098d */
[----:B------:R-:W-:Y:S02]  /*af70*/  PRMT R80, R26, 0x5410, R2 ;  /* 0x000054101a507816 */ /* 0x000fe40000000002 */
[----:B------:R-:W-:Y:S02]  /*af80*/  @!P0 PRMT R140, R8, 0x5410, RZ ;  /* 0x00005410088c8816 */ /* 0x000fe400000000ff */
[----:B------:R-:W-:Y:S02]  /*af90*/  ISETP.GE.U32.AND P0, PT, R241, R0, PT ;  /* 0x00000000f100720c */ /* 0x000fe40003f06070 */
[----:B------:R-:W-:Y:S02]  /*afa0*/  SHF.R.U32.HI R2, RZ, 0x10, R18 ;  /* 0x00000010ff027819 */ /* 0x000fe40000011612 */
[----:B------:R-:W-:-:S02]  /*afb0*/  PRMT R81, R5, 0x5410, R7 ;  /* 0x0000541005517816 */ /* 0x000fc40000000007 */
[----:B------:R-:W-:Y:S02]  /*afc0*/  LOP3.LUT R0, R16, 0xffff, RZ, 0xc0, !PT ;  /* 0x0000ffff10007812 */ /* 0x000fe400078ec0ff */
[----:B------:R-:W-:Y:S02]  /*afd0*/  SHF.R.U32.HI R5, RZ, 0x10, R16 ;  /* 0x00000010ff057819 */ /* 0x000fe40000011610 */
[----:B------:R-:W-:Y:S02]  /*afe0*/  LOP3.LUT R7, R2, 0xff, RZ, 0xc0, !PT ;  /* 0x000000ff02077812 */ /* 0x000fe400078ec0ff */
[----:B------:R-:W-:Y:S02]  /*aff0*/  PRMT R9, R10, 0x7610, R9 ;  /* 0x000076100a097816 */ /* 0x000fe40000000009 */
[----:B------:R-:W-:Y:S02]  /*b000*/  SHF.R.U32.HI R2, RZ, 0x8, R0 ;  /* 0x00000008ff027819 */ /* 0x000fe40000011600 */
[----:B------:R-:W-:-:S02]  /*b010*/  SHF.R.U32.HI R8, RZ, 0x18, R16 ;  /* 0x00000018ff087819 */ /* 0x000fc40000011610 */
[----:B------:R-:W-:Y:S02]  /*b020*/  LOP3.LUT R0, R5, 0xff, RZ, 0xc0, !PT ;  /* 0x000000ff05007812 */ /* 0x000fe400078ec0ff */
[----:B------:R-:W-:Y:S02]  /*b030*/  @!P1 PRMT R141, R9, 0x5410, RZ ;  /* 0x00005410098d9816 */ /* 0x000fe400000000ff */
[----:B------:R-:W-:Y:S02]  /*b040*/  LOP3.LUT R9, R16, 0xff, RZ, 0xc0, !PT ;  /* 0x000000ff10097812 */ /* 0x000fe400078ec0ff */
[----:B------:R-:W-:Y:S02]  /*b050*/  PRMT R51, R0, 0x5410, R8 ;  /* 0x0000541000337816 */ /* 0x000fe40000000008 */
[----:B------:R-:W-:Y:S01]  /*b060*/  LOP3.LUT R0, R17, 0xffff, RZ, 0xc0, !PT ;  /* 0x0000ffff11007812 */ /* 0x000fe200078ec0ff */
[----:B------:R-:W-:Y:S01]  /*b070*/  IMAD.MOV.U32 R48, RZ, RZ, R44 ;  /* 0x000000ffff307224 */ /* 0x000fe200078e002c */
[----:B------:R-:W-:-:S02]  /*b080*/  PRMT R44, R9, 0x5410, R2 ;  /* 0x00005410092c7816 */ /* 0x000fc40000000002 */
[----:B------:R-:W-:Y:S02]  /*b090*/  SHF.R.U32.HI R2, RZ, 0x8, R0 ;  /* 0x00000008ff027819 */ /* 0x000fe40000011600 */
[----:B------:R-:W-:-:S04]  /*b0a0*/  LOP3.LUT R0, R17, 0xff, RZ, 0xc0, !PT ;  /* 0x000000ff11007812 */ /* 0x000fc800078ec0ff */
[----:B------:R-:W-:Y:S02]  /*b0b0*/  PRMT R57, R0, 0x5410, R2 ;  /* 0x0000541000397816 */ /* 0x000fe40000000002 */
[--C-:B------:R-:W-:Y:S01]  /*b0c0*/  SHF.R.U32.HI R0, RZ, 0x10, R17.reuse ;  /* 0x00000010ff007819 */ /* 0x100fe20000011611 */
[----:B------:R-:W-:Y:S01]  /*b0d0*/  IMAD.MOV.U32 R23, RZ, RZ, R226 ;  /* 0x000000ffff177224 */ /* 0x000fe200078e00e2 */
[----:B------:R-:W-:Y:S02]  /*b0e0*/  SHF.R.U32.HI R5, RZ, 0x18, R17 ;  /* 0x00000018ff057819 */ /* 0x000fe40000011611 */
[----:B------:R-:W-:-:S04]  /*b0f0*/  LOP3.LUT R0, R0, 0xff, RZ, 0xc0, !PT ;  /* 0x000000ff00007812 */ /* 0x000fc800078ec0ff */
[----:B------:R-:W-:Y:S01]  /*b100*/  PRMT R56, R0, 0x5410, R5 ;  /* 0x0000541000387816 */ /* 0x000fe20000000005 */
[----:B------:R-:W-:Y:S02]  /*b110*/  FADD.FTZ R0, R23, R95 ;  /* 0x0000005f17007221 */ /* 0x000fe40000010000 */
[----:B------:R-:W-:Y:S02]  /*b120*/  IMAD.MOV.U32 R23, RZ, RZ, R27 ;  /* 0x000000ffff177224 */ /* 0x000fe400078e001b */
[--C-:B------:R-:W-:Y:S02]  /*b130*/  FFMA.FTZ R5, R211, c[0x0][0x23c], -R6.reuse ;  /* 0x00008f00d3057a23 */ /* 0x100fe40000010806 */
[----:B------:R-:W-:Y:S02]  /*b140*/  IMAD.MOV.U32 R27, RZ, RZ, R21 ;  /* 0x000000ffff1b7224 */ /* 0x000fe400078e0015 */
[----:B------:R-:W-:Y:S02]  /*b150*/  IMAD.MOV.U32 R21, RZ, RZ, R13 ;  /* 0x000000ffff157224 */ /* 0x000fe400078e000d */
[----:B------:R2:W3:Y:S01]  /*b160*/  LDL.LU.S16 R13, [R1+0x9c] ;  /* 0x00009c00010d7983 */ /* 0x0004e20000300600 */
[----:B------:R-:W-:-:S02]  /*b170*/  FFMA.FTZ R10, R212, c[0x0][0x23c], -R6 ;  /* 0x00008f00d40a7a23 */ /* 0x000fc40000010806 */
[----:B------:R1:W-:Y:S02]  /*b180*/  MUFU.EX2 R212, R5 ;  /* 0x0000000500d47308 */ /* 0x0003e40000000800 */
[----:B-1----:R-:W-:Y:S02]  /*b190*/  FADD.FTZ R5, R12, R0 ;  /* 0x000000000c057221 */ /* 0x002fe40000010000 */
[----:B------:R2:W4:Y:S01]  /*b1a0*/  LDL.LU.S16 R12, [R1+0x98] ;  /* 0x00009800010c7983 */ /* 0x0005220000300600 */
[----:B------:R-:W-:-:S04]  /*b1b0*/  FFMA.FTZ R2, R111, c[0x0][0x23c], -R6 ;  /* 0x00008f006f027a23 */ /* 0x000fc80000010806 */
[----:B------:R1:W-:Y:S01]  /*b1c0*/  MUFU.EX2 R226, R2 ;  /* 0x0000000200e27308 */ /* 0x0003e20000000800 */
[----:B------:R-:W-:Y:S01]  /*b1d0*/  IMAD.MOV.U32 R20, RZ, RZ, R225 ;  /* 0x000000ffff147224 */ /* 0x000fe200078e00e1 */
[----:B------:R-:W-:Y:S01]  /*b1e0*/  ISETP.GE.U32.AND P1, PT, R241, R7, PT ;  /* 0x00000007f100720c */ /* 0x000fe20003f26070 */
[--C-:B------:R-:W-:Y:S02]  /*b1f0*/  FFMA.FTZ R9, R210, c[0x0][0x23c], -R6.reuse ;  /* 0x00008f00d2097a23 */ /* 0x100fe40000010806 */
[--C-:B------:R-:W-:Y:S02]  /*b200*/  FFMA.FTZ R11, R208, c[0x0][0x23c], -R6.reuse ;  /* 0x00008f00d00b7a23 */ /* 0x100fe40000010806 */
[----:B-1----:R-:W-:-:S04]  /*b210*/  FFMA.FTZ R2, R108, c[0x0][0x23c], -R6 ;  /* 0x00008f006c027a23 */ /* 0x002fc80000010806 */
[----:B------:R1:W5:Y:S01]  /*b220*/  MUFU.EX2 R225, R2 ;  /* 0x0000000200e17308 */ /* 0x0003620000000800 */
[----:B------:R-:W-:Y:S02]  /*b230*/  FADD.FTZ R7, R122, R90 ;  /* 0x0000005a7a077221 */ /* 0x000fe40000010000 */
[----:B------:R-:W-:-:S04]  /*b240*/  FADD.FTZ R6, R50, R46 ;  /* 0x0000002e32067221 */ /* 0x000fc80000010000 */
[----:B------:R-:W-:Y:S02]  /*b250*/  FADD.FTZ R0, R85, R6 ;  /* 0x0000000655007221 */ /* 0x000fe40000010000 */
[----:B-1----:R-:W-:-:S04]  /*b260*/  FADD.FTZ R2, R104, R100 ;  /* 0x0000006468027221 */ /* 0x002fc80000010000 */
[----:B------:R-:W-:Y:S02]  /*b270*/  FADD.FTZ R8, R98, R2 ;  /* 0x0000000262087221 */ /* 0x000fe40000010000 */
[----:B------:R-:W-:Y:S02]  /*b280*/  FADD.FTZ R2, R120, R7 ;  /* 0x0000000778027221 */ /* 0x000fe40000010000 */
[----:B------:R-:W-:Y:S02]  /*b290*/  FADD.FTZ R7, R93, R5 ;  /* 0x000000055d077221 */ /* 0x000fe40000010000 */
[----:B------:R-:W-:Y:S02]  /*b2a0*/  FADD.FTZ R5, R89, R2 ;  /* 0x0000000259057221 */ /* 0x000fe40000010000 */
[----:B------:R-:W-:Y:S01]  /*b2b0*/  FADD.FTZ R2, R84, R0 ;  /* 0x0000000054027221 */ /* 0x000fe20000010000 */
[----:B-----5:R-:W-:-:S04]  /*b2c0*/  F2FP.BF16.PACK_AB R0, R225, R226 ;  /* 0x000000e2e100723e */ /* 0x020fc800000010ff */
[C---:B------:R-:W-:Y:S02]  /*b2d0*/  PRMT R73, R0.reuse, 0x7610, R73 ;  /* 0x0000761000497816 */ /* 0x040fe40000000049 */
[----:B------:R-:W-:Y:S01]  /*b2e0*/  PRMT R72, R0, 0x7632, R72 ;  /* 0x0000763200487816 */ /* 0x000fe20000000048 */
[----:B------:R-:W-:Y:S02]  /*b2f0*/  FADD.FTZ R6, R97, R8 ;  /* 0x0000000861067221 */ /* 0x000fe40000010000 */
[----:B------:R-:W-:Y:S01]  /*b300*/  IMAD.MOV.U32 R26, RZ, RZ, R15 ;  /* 0x000000ffff1a7224 */ /* 0x000fe200078e000f */
[----:B------:R-:W-:Y:S01]  /*b310*/  PRMT R50, R73, 0x5410, R72 ;  /* 0x0000541049327816 */ /* 0x000fe20000000048 */
[----:B------:R-:W-:Y:S02]  /*b320*/  FADD.FTZ R15, R94, R6 ;  /* 0x000000065e0f7221 */ /* 0x000fe40000010000 */
[----:B------:R-:W-:Y:S02]  /*b330*/  IMAD.MOV.U32 R25, RZ, RZ, R14 ;  /* 0x000000ffff197224 */ /* 0x000fe400078e000e */
[----:B------:R-:W-:Y:S01]  /*b340*/  FADD.FTZ R14, R123, R7 ;  /* 0x000000077b0e7221 */ /* 0x000fe20000010000 */
[----:B---3--:R-:W-:-:S05]  /*b350*/  @!P4 HFMA2.BF16_V2 R13, -RZ.H0_H0, RZ.H0_H0, -R73.H0_H0 ;  /* 0x200000ffff0dc231 */ /* 0x008fca0000340949 */
[----:B------:R-:W-:-:S04]  /*b360*/  PRMT R8, R13, 0x7610, R8 ;  /* 0x000076100d087816 */ /* 0x000fc80000000008 */
[----:B------:R-:W-:Y:S02]  /*b370*/  @!P4 PRMT R73, R8, 0x5410, RZ ;  /* 0x000054100849c816 */ /* 0x000fe400000000ff */
[----:B------:R2:W3:Y:S04]  /*b380*/  LDL.LU.S16 R8, [R1+0xac] ;  /* 0x0000ac0001087983 */ /* 0x0004e80000300600 */
[----:B------:R2:W5:Y:S01]  /*b390*/  LDL.LU.S16 R7, [R1+0xb4] ;  /* 0x0000b40001077983 */ /* 0x0005620000300600 */
[----:B----4-:R-:W-:-:S05]  /*b3a0*/  @!P5 HFMA2.BF16_V2 R12, -RZ.H0_H0, RZ.H0_H0, -R72.H0_H0 ;  /* 0x200000ffff0cd231 */ /* 0x010fca0000340948 */
[----:B------:R-:W-:-:S04]  /*b3b0*/  PRMT R6, R12, 0x7610, R6 ;  /* 0x000076100c067816 */ /* 0x000fc80000000006 */
[----:B------:R-:W-:Y:S02]  /*b3c0*/  @!P5 PRMT R72, R6, 0x5410, RZ ;  /* 0x000054100648d816 */ /* 0x000fe400000000ff */
[----:B------:R2:W4:Y:S01]  /*b3d0*/  LDL.LU.S16 R6, [R1+0xb0] ;  /* 0x0000b00001067983 */ /* 0x0005220000300600 */
[----:B------:R-:W-:Y:S02]  /*b3e0*/  IMAD.MOV.U32 R16, RZ, RZ, R170 ;  /* 0x000000ffff107224 */ /* 0x000fe400078e00aa */
[----:B------:R-:W-:Y:S02]  /*b3f0*/  IMAD R170, R4, 0x2, R169 ;  /* 0x0000000204aa7824 */ /* 0x000fe400078e02a9 */
[----:B------:R-:W-:Y:S02]  /*b400*/  IMAD.MOV.U32 R24, RZ, RZ, R23 ;  /* 0x000000ffff187224 */ /* 0x000fe400078e0017 */
[----:B------:R-:W-:Y:S02]  /*b410*/  IMAD.MOV.U32 R108, RZ, RZ, R20 ;  /* 0x000000ffff6c7224 */ /* 0x000fe400078e0014 */
[----:B------:R-:W-:-:S02]  /*b420*/  IMAD.MOV.U32 R17, RZ, RZ, R22 ;  /* 0x000000ffff117224 */ /* 0x000fc400078e0016 */
[----:B------:R-:W-:Y:S02]  /*b430*/  IMAD.MOV.U32 R111, RZ, RZ, R21 ;  /* 0x000000ffff6f7224 */ /* 0x000fe400078e0015 */
[----:B------:R-:W1:Y:S01]  /*b440*/  LDSM.16.MT88.4 R20, [R170+0x6000] ;  /* 0x00600000aa14783b */ /* 0x000e620000004200 */
[----:B------:R-:W2:Y:S08]  /*b450*/  MUFU.EX2 R208, R9 ;  /* 0x0000000900d07308 */ /* 0x000eb00000000800 */
[----:B------:R-:W-:Y:S08]  /*b460*/  MUFU.EX2 R210, R10 ;  /* 0x0000000a00d27308 */ /* 0x000ff00000000800 */
[----:B------:R-:W1:Y:S01]  /*b470*/  MUFU.EX2 R211, R11 ;  /* 0x0000000b00d37308 */ /* 0x000e620000000800 */
[----:B--2---:R-:W-:Y:S01]  /*b480*/  F2FP.BF16.PACK_AB R0, R208, R212 ;  /* 0x000000d4d000723e */ /* 0x004fe200000010ff */
[----:B------:R-:W-:-:S02]  /*b490*/  IMAD.MOV.U32 R122, RZ, RZ, R108 ;  /* 0x000000ffff7a7224 */ /* 0x000fc400078e006c */
[----:B------:R-:W-:Y:S02]  /*b4a0*/  IMAD.MOV.U32 R95, RZ, RZ, R111 ;  /* 0x000000ffff5f7224 */ /* 0x000fe400078e006f */
[----:B------:R-:W-:Y:S01]  /*b4b0*/  IMAD.MOV.U32 R90, RZ, RZ, R16 ;  /* 0x000000ffff5a7224 */ /* 0x000fe200078e0010 */
[C---:B------:R-:W-:Y:S01]  /*b4c0*/  PRMT R65, R0.reuse, 0x7610, R65 ;  /* 0x0000761000417816 */ /* 0x040fe20000000041 */
[----:B------:R-:W-:Y:S01]  /*b4d0*/  IMAD.MOV.U32 R100, RZ, RZ, R24 ;  /* 0x000000ffff647224 */ /* 0x000fe200078e0018 */
[----:B------:R-:W-:Y:S01]  /*b4e0*/  PRMT R64, R0, 0x7632, R64 ;  /* 0x0000763200407816 */ /* 0x000fe20000000040 */
[----:B------:R-:W-:Y:S02]  /*b4f0*/  IMAD.MOV.U32 R108, RZ, RZ, R26 ;  /* 0x000000ffff6c7224 */ /* 0x000fe400078e001a */
[----:B------:R-:W-:Y:S02]  /*b500*/  IMAD.MOV.U32 R111, RZ, RZ, R25 ;  /* 0x000000ffff6f7224 */ /* 0x000fe400078e0019 */
[----:B------:R-:W-:-:S02]  /*b510*/  IMAD.MOV.U32 R16, RZ, RZ, R27 ;  /* 0x000000ffff107224 */ /* 0x000fc400078e001b */
[----:B------:R-:W2:Y:S01]  /*b520*/  LDSM.16.MT88.4 R24, [R170+0x6800] ;  /* 0x00680000aa18783b */ /* 0x000ea20000004200 */
[----:B-1----:R-:W-:-:S04]  /*b530*/  F2FP.BF16.PACK_AB R0, R211, R210 ;  /* 0x000000d2d300723e */ /* 0x002fc800000010ff */
[C---:B------:R-:W-:Y:S02]  /*b540*/  PRMT R61, R0.reuse, 0x7610, R61 ;  /* 0x00007610003d7816 */ /* 0x040fe4000000003d */
[----:B------:R-:W-:Y:S01]  /*b550*/  PRMT R60, R0, 0x7632, R60 ;  /* 0x00007632003c7816 */ /* 0x000fe2000000003c */
[----:B------:R-:W-:Y:S01]  /*b560*/  FADD.FTZ R13, R109, R5 ;  /* 0x000000056d0d7221 */ /* 0x000fe20000010000 */
[----:B------:R-:W-:Y:S01]  /*b570*/  @!P2 HFMA2.BF16_V2 R4, -RZ.H0_H0, RZ.H0_H0, -R64.H0_H0 ;  /* 0x200000ffff04a231 */ /* 0x000fe20000340940 */
[----:B------:R-:W-:Y:S01]  /*b580*/  IMAD.MOV.U32 R18, RZ, RZ, R48 ;  /* 0x000000ffff127224 */ /* 0x000fe200078e0030 */
[----:B------:R-:W-:Y:S01]  /*b590*/  PRMT R48, R65, 0x5410, R64 ;  /* 0x0000541041307816 */ /* 0x000fe20000000040 */
[----:B------:R-:W-:Y:S02]  /*b5a0*/  FADD.FTZ R12, R47, R2 ;  /* 0x000000022f0c7221 */ /* 0x000fe40000010000 */
[----:B------:R-:W-:Y:S01]  /*b5b0*/  @!P2 PRMT R64, R4, 0x5410, RZ ;  /* 0x000054100440a816 */ /* 0x000fe200000000ff */
[----:B------:R-:W-:Y:S01]  /*b5c0*/  ULEA UR5, UR10, UR11, 0x6 ;  /* 0x0000000b0a057291 */ /* 0x000fe2000f8e303f */
[----:B------:R-:W-:-:S03]  /*b5d0*/  IMAD.MOV.U32 R104, RZ, RZ, R18 ;  /* 0x000000ffff687224 */ /* 0x000fc600078e0012 */
[----:B------:R-:W-:Y:S01]  /*b5e0*/  UIADD3 UR5, UR5, -0x40, URZ ;  /* 0xffffffc005057890 */ /* 0x000fe2000fffe03f */
[----:B------:R-:W-:Y:S02]  /*b5f0*/  IMAD.MOV.U32 R18, RZ, RZ, R19 ;  /* 0x000000ffff127224 */ /* 0x000fe400078e0013 */
[----:B------:R-:W-:Y:S01]  /*b600*/  IMAD.MOV.U32 R19, RZ, RZ, R49 ;  /* 0x000000ffff137224 */ /* 0x000fe200078e0031 */
[----:B------:R-:W-:Y:S01]  /*b610*/  PRMT R49, R61, 0x5410, R60 ;  /* 0x000054103d317816 */ /* 0x000fe2000000003c */
[----:B------:R-:W-:Y:S01]  /*b620*/  USHF.R.S32.HI UR4, URZ, 0x1f, UR5 ;  /* 0x0000001f3f047899 */ /* 0x000fe20008011405 */
[----:B------:R-:W-:Y:S02]  /*b630*/  IMAD.MOV.U32 R47, RZ, RZ, R18 ;  /* 0x000000ffff2f7224 */ /* 0x000fe400078e0012 */
[----:B------:R-:W-:Y:S02]  /*b640*/  IMAD.MOV.U32 R85, RZ, RZ, R164 ;  /* 0x000000ffff557224 */ /* 0x000fe400078e00a4 */
[----:B------:R-:W-:-:S02]  /*b650*/  IMAD.MOV.U32 R18, RZ, RZ, R171 ;  /* 0x000000ffff127224 */ /* 0x000fc400078e00ab */
[----:B------:R-:W-:Y:S02]  /*b660*/  IMAD R171, R3, 0x2, R170 ;  /* 0x0000000203ab7824 */ /* 0x000fe400078e02aa */
        /* <DEDUP_REMOVED lines=12> */
[----:B------:R-:W-:-:S05]  /*b730*/  HSET2.LE.AND R3, R44, R115, PT ;  /* 0x000000732c037233 */ /* 0x000fca0003803000 */
[----:B------:R-:W-:Y:S01]  /*b740*/  LOP3.LUT R100, R3, R100, RZ, 0xc0, !PT ;  /* 0x0000006403647212 */ /* 0x000fe200078ec0ff */
[----:B------:R-:W-:Y:S02]  /*b750*/  HSET2.LE.AND R3, R83, R115, PT ;  /* 0x0000007353037233 */ /* 0x000fe40003803000 */
[----:B---3--:R-:W-:Y:S02]  /*b760*/  @!P3 HFMA2.BF16_V2 R8, -RZ.H0_H0, RZ.H0_H0, -R65.H0_H0 ;  /* 0x200000ffff08b231 */ /* 0x008fe40000340941 */
[----:B-----5:R-:W-:-:S03]  /*b770*/  @!P1 HFMA2.BF16_V2 R7, -RZ.H0_H0, RZ.H0_H0, -R61.H0_H0 ;  /* 0x200000ffff079231 */ /* 0x020fc6000034093d */
[----:B------:R-:W-:Y:S02]  /*b780*/  PRMT R5, R8, 0x7610, R5 ;  /* 0x0000761008057816 */ /* 0x000fe40000000005 */
[----:B------:R-:W-:Y:S02]  /*b790*/  PRMT R2, R7, 0x7610, R2 ;  /* 0x0000761007027816 */ /* 0x000fe40000000002 */
[----:B------:R-:W-:Y:S01]  /*b7a0*/  @!P3 PRMT R65, R5, 0x5410, RZ ;  /* 0x000054100541b816 */ /* 0x000fe200000000ff */
[----:B----4-:R-:W-:-:S05]  /*b7b0*/  @!P0 HFMA2.BF16_V2 R6, -RZ.H0_H0, RZ.H0_H0, -R60.H0_H0 ;  /* 0x200000ffff068231 */ /* 0x010fca000034093c */
[----:B------:R-:W-:Y:S02]  /*b7c0*/  PRMT R0, R6, 0x7610, R0 ;  /* 0x0000761006007816 */ /* 0x000fe40000000000 */
[-C--:B------:R-:W-:Y:S02]  /*b7d0*/  HMMA.16816.F32.BF16 R4, R32, R20.reuse, RZ ;  /* 0x000000142004723c */ /* 0x080fe400000418ff */
[----:B------:R-:W-:Y:S02]  /*b7e0*/  @!P0 PRMT R60, R0, 0x5410, RZ ;  /* 0x00005410003c8816 */ /* 0x000fe400000000ff */
[----:B------:R-:W-:Y:S02]  /*b7f0*/  IADD3 R0, P0, R122, UR5, RZ ;  /* 0x000000057a007c10 */ /* 0x000fe4000ff1e0ff */
[----:B------:R-:W-:Y:S02]  /*b800*/  @!P1 PRMT R61, R2, 0x5410, RZ ;  /* 0x00005410023d9816 */ /* 0x000fe400000000ff */
[----:B------:R-:W-:Y:S01]  /*b810*/  LEA.HI.X.SX32 R2, R122, UR4, 0x1, P0 ;  /* 0x000000047a027c11 */ /* 0x000fe200080f0eff */
[----:B------:R-:W-:Y:S01]  /*b820*/  HMMA.16816.F32.BF16 R8, R40, R20, RZ ;  /* 0x000000142808723c */ /* 0x000fe200000418ff */
[----:B------:R-:W-:-:S04]  /*b830*/  LEA R164, P0, R0, c[0x0][0x1f8], 0x1 ;  /* 0x00007e0000a47a11 */ /* 0x000fc800078008ff */
[----:B------:R-:W-:Y:S02]  /*b840*/  LEA.HI.X R165, R0, c[0x0][0x1fc], R2, 0x1, P0 ;  /* 0x00007f0000a57a11 */ /* 0x000fe400000f0c02 */
[----:B------:R-:W-:Y:S02]  /*b850*/  IMAD.MOV.U32 R21, RZ, RZ, R110 ;  /* 0x000000ffff157224 */ /* 0x000fe400078e006e */
[----:B------:R-:W-:Y:S02]  /*b860*/  FADD.FTZ R2, R113, R15 ;  /* 0x0000000f71027221 */ /* 0x000fe40000010000 */
[----:B------:R-:W-:-:S04]  /*b870*/  FADD.FTZ R0, R112, R14 ;  /* 0x0000000e70007221 */ /* 0x000fc80000010000 */
[----:B--2---:R-:W-:Y:S07]  /*b880*/  HMMA.16816.F32.BF16 R108, R28, R24, R4 ;  /* 0x000000181c6c723c */ /* 0x004fee0000041804 */
[----:B------:R-:W-:Y:S02]  /*b890*/  FADD.FTZ R5, R82, R13 ;  /* 0x0000000d52057221 */ /* 0x000fe40000010000 */
[----:B------:R-:W-:Y:S02]  /*b8a0*/  FADD.FTZ R4, R79, R12 ;  /* 0x0000000c4f047221 */ /* 0x000fe40000010000 */
[----:B------:R-:W1:Y:S01]  /*b8b0*/  LDSM.16.MT88.4 R12, [R171+0x6000] ;  /* 0x00600000ab0c783b */ /* 0x000e620000004200 */
[----:B------:R-:W-:-:S02]  /*b8c0*/  FADD.FTZ R238, R238, R0 ;  /* 0x00000000eeee7221 */ /* 0x000fc40000010000 */
[----:B------:R-:W-:Y:S01]  /*b8d0*/  IMAD.MOV.U32 R0, RZ, RZ, c[0x0][0x228] ;  /* 0x00008a00ff007624 */ /* 0x000fe200078e00ff */
[----:B------:R-:W-:Y:S01]  /*b8e0*/  HMMA.16816.F32.BF16 R120, R36, R24, R8 ;  /* 0x000000182478723c */ /* 0x000fe20000041808 */
[----:B------:R-:W-:Y:S01]  /*b8f0*/  FADD.FTZ R239, R106, R2 ;  /* 0x000000026aef7221 */ /* 0x000fe20000010000 */
[--C-:B------:R-:W-:Y:S01]  /*b900*/  HSET2.LE.AND R2, R101, R115.reuse, PT ;  /* 0x0000007365027233 */ /* 0x100fe20003803000 */
[----:B------:R-:W-:Y:S01]  /*b910*/  IMAD.SHL.U32 R52, R0, 0x8, RZ ;  /* 0x0000000800347824 */ /* 0x000fe200078e00ff */
[----:B------:R-:W-:-:S03]  /*b920*/  HSET2.LE.AND R0, R103, R115, PT ;  /* 0x0000007367007233 */ /* 0x000fc60003803000 */
[----:B------:R-:W-:Y:S02]  /*b930*/  IMAD.MOV.U32 R9, RZ, RZ, R21 ;  /* 0x000000ffff097224 */ /* 0x000fe400078e0015 */
[----:B------:R-:W-:Y:S02]  /*b940*/  IMAD.MOV.U32 R21, RZ, RZ, R94 ;  /* 0x000000ffff157224 */ /* 0x000fe400078e005e */
[----:B------:R-:W-:Y:S01]  /*b950*/  IMAD.MOV.U32 R94, RZ, RZ, R89 ;  /* 0x000000ffff5e7224 */ /* 0x000fe200078e0059 */
[----:B------:R-:W-:Y:S01]  /*b960*/  LOP3.LUT R10, R0, R16, RZ, 0xc0, !PT ;  /* 0x00000010000a7212 */ /* 0x000fe200078ec0ff */
[----:B------:R-:W-:Y:S01]  /*b970*/  IMAD.MOV.U32 R89, RZ, RZ, R46 ;  /* 0x000000ffff597224 */ /* 0x000fe200078e002e */
[----:B------:R-:W-:Y:S01]  /*b980*/  LOP3.LUT R11, R2, R19, RZ, 0xc0, !PT ;  /* 0x00000013020b7212 */ /* 0x000fe200078ec0ff */
[----:B------:R-:W-:Y:S02]  /*b990*/  IMAD.MOV.U32 R46, RZ, RZ, R17 ;  /* 0x000000ffff2e7224 */ /* 0x000fe400078e0011 */
[----:B------:R-:W-:-:S02]  /*b9a0*/  IMAD.MOV.U32 R106, RZ, RZ, R18 ;  /* 0x000000ffff6a7224 */ /* 0x000fc400078e0012 */
[----:B------:R-:W2:Y:S01]  /*b9b0*/  LDSM.16.MT88.4 R16, [R171+0x6800] ;  /* 0x00680000ab10783b */ /* 0x000ea20000004200 */
[----:B------:R-:W-:Y:S02]  /*b9c0*/  IMAD.MOV.U32 R20, RZ, RZ, R47 ;  /* 0x000000ffff147224 */ /* 0x000fe400078e002f */
[----:B------:R-:W-:Y:S01]  /*b9d0*/  IMAD.MOV.U32 R47, RZ, RZ, R84 ;  /* 0x000000ffff2f7224 */ /* 0x000fe200078e0054 */
[----:B------:R3:W-:Y:S01]  /*b9e0*/  STG.E.U16 [R164.64], R59 ;  /* 0x0000003ba4007986 */ /* 0x0007e2000c101522 */
[----:B------:R-:W-:Y:S01]  /*b9f0*/  FADD.FTZ R242, R242, R5 ;  /* 0x00000005f2f27221 */ /* 0x000fe20000010000 */
[----:B------:R-:W-:Y:S01]  /*ba00*/  HSET2.LE.AND R2, R45, R115, PT ;  /* 0x000000732d027233 */ /* 0x000fe20003803000 */
[----:B------:R-:W-:Y:S02]  /*ba10*/  FADD.FTZ R240, R91, R4 ;  /* 0x000000045bf07221 */ /* 0x000fe40000010000 */
[----:B------:R-:W-:Y:S01]  /*ba20*/  IMAD.MOV.U32 R24, RZ, RZ, R46 ;  /* 0x000000ffff187224 */ /* 0x000fe200078e002e */
[----:B-1----:R-:W-:Y:S01]  /*ba30*/  HMMA.16816.F32.BF16 R4, R32, R12, RZ ;  /* 0x0000000c2004723c */ /* 0x002fe200000418ff */
[----:B---3--:R-:W-:-:S07]  /*ba40*/  IMAD.MOV.U32 R59, RZ, RZ, R47 ;  /* 0x000000ffff3b7224 */ /* 0x008fce00078e002f */
[----:B------:R-:W-:Y:S01]  /*ba50*/  HMMA.16816.F32.BF16 R44, R40, R12, RZ ;  /* 0x0000000c282c723c */ /* 0x000fe200000418ff */
[--C-:B------:R-:W-:Y:S01]  /*ba60*/  HSET2.LE.AND R0, R92, R115.reuse, PT ;  /* 0x000000735c007233 */ /* 0x100fe20003803000 */
[----:B------:R-:W-:Y:S02]  /*ba70*/  IMAD.MOV.U32 R84, RZ, RZ, R93 ;  /* 0x000000ffff547224 */ /* 0x000fe400078e005d */
[----:B------:R-:W-:Y:S02]  /*ba80*/  IMAD.MOV.U32 R93, RZ, RZ, R95 ;  /* 0x000000ffff5d7224 */ /* 0x000fe400078e005f */
[----:B------:R-:W-:Y:S01]  /*ba90*/  LOP3.LUT R8, R0, R9, RZ, 0xc0, !PT ;  /* 0x0000000900087212 */ /* 0x000fe200078ec0ff */
[----:B------:R-:W-:Y:S01]  /*baa0*/  IMAD.MOV.U32 R95, RZ, RZ, R53 ;  /* 0x000000ffff5f7224 */ /* 0x000fe200078e0035 */
[----:B------:R-:W-:Y:S01]  /*bab0*/  HSET2.LE.AND R0, R51, R115, PT ;  /* 0x0000007333007233 */ /* 0x000fe20003803000 */
[----:B------:R1:W-:Y:S01]  /*bac0*/  STG.E.U16 [R164.64+0x2], R58 ;  /* 0x0000023aa4007986 */ /* 0x0003e2000c101522 */
[----:B------:R-:W-:Y:S01]  /*bad0*/  LOP3.LUT R9, R2, R20, RZ, 0xc0, !PT ;  /* 0x0000001402097212 */ /* 0x000fe200078ec0ff */
[----:B------:R-:W-:-:S02]  /*bae0*/  IMAD.MOV.U32 R82, RZ, RZ, R84 ;  /* 0x000000ffff527224 */ /* 0x000fc400078e0054 */
[----:B------:R-:W-:Y:S01]  /*baf0*/  IMAD.MOV.U32 R112, RZ, RZ, R89 ;  /* 0x000000ffff707224 */ /* 0x000fe200078e0059 */
[----:B------:R-:W-:Y:S01]  /*bb00*/  LOP3.LUT R101, R0, R106, RZ, 0xc0, !PT ;  /* 0x0000006a00657212 */ /* 0x000fe200078ec0ff */
[----:B------:R-:W-:Y:S02]  /*bb10*/  IMAD.MOV.U32 R79, RZ, RZ, R94 ;  /* 0x000000ffff4f7224 */ /* 0x000fe400078e005e */
[----:B------:R-:W-:Y:S02]  /*bb20*/  IMAD.MOV.U32 R113, RZ, RZ, R93 ;  /* 0x000000ffff717224 */ /* 0x000fe400078e005d */
[----:B------:R-:W-:Y:S02]  /*bb30*/  IMAD.MOV.U32 R25, RZ, RZ, R95 ;  /* 0x000000ffff197224 */ /* 0x000fe400078e005f */
[----:B------:R-:W-:Y:S01]  /*bb40*/  IMAD.MOV.U32 R20, RZ, RZ, R119 ;  /* 0x000000ffff147224 */ /* 0x000fe200078e0077 */
[----:B--2---:R-:W-:Y:S01]  /*bb50*/  HMMA.16816.F32.BF16 R92, R28, R16, R4 ;  /* 0x000000101c5c723c */ /* 0x004fe20000041804 */
[----:B------:R-:W-:-:S02]  /*bb60*/  IMAD.MOV.U32 R84, RZ, RZ, R118 ;  /* 0x000000ffff547224 */ /* 0x000fc400078e0076 */
[----:B------:R-:W-:Y:S01]  /*bb70*/  IMAD.MOV.U32 R89, RZ, RZ, R116 ;  /* 0x000000ffff597224 */ /* 0x000fe200078e0074 */
[--C-:B------:R-:W-:Y:S01]  /*bb80*/  HSET2.LE.AND R0, R88, R115.reuse, PT ;  /* 0x0000007358007233 */ /* 0x100fe20003803000 */
[----:B------:R-:W-:Y:S01]  /*bb90*/  IMAD.WIDE R52, R52, 0x2, R164 ;  /* 0x0000000234347825 */ /* 0x000fe200078e02a4 */
[--C-:B------:R-:W-:Y:S02]  /*bba0*/  HSET2.LE.AND R2, R87, R115.reuse, PT ;  /* 0x0000007357027233 */ /* 0x100fe40003803000 */
[--C-:B------:R-:W-:Y:S02]  /*bbb0*/  HSET2.LE.AND R5, R81, R115.reuse, PT ;  /* 0x0000007351057233 */ /* 0x100fe40003803000 */
[----:B------:R-:W-:Y:S01]  /*bbc0*/  HSET2.LE.AND R13, R56, R115, PT ;  /* 0x00000073380d7233 */ /* 0x000fe20003803000 */
[----:B-1----:R-:W-:Y:S02]  /*bbd0*/  IMAD.MOV.U32 R58, RZ, RZ, R21 ;  /* 0x000000ffff3a7224 */ /* 0x002fe400078e0015 */
[----:B------:R-:W-:-:S02]  /*bbe0*/  IMAD.MOV.U32 R21, RZ, RZ, R117 ;  /* 0x000000ffff157224 */ /* 0x000fc400078e0075 */
[----:B------:R-:W-:Y:S01]  /*bbf0*/  HMMA.16816.F32.BF16 R116, R36, R16, R44 ;  /* 0x000000102474723c */ /* 0x000fe2000004182c */
[--C-:B------:R-:W-:Y:S01]  /*bc00*/  HSET2.LE.AND R7, R99, R115.reuse, PT ;  /* 0x0000007363077233 */ /* 0x100fe20003803000 */
[----:B------:R1:W-:Y:S01]  /*bc10*/  STG.E.U16 [R52.64], R77 ;  /* 0x0000004d34007986 */ /* 0x0003e2000c101522 */
[----:B------:R-:W-:-:S04]  /*bc20*/  HSET2.LE.AND R6, R102, R115, PT ;  /* 0x0000007366067233 */ /* 0x000fc80003803000 */
[--C-:B------:R-:W-:Y:S01]  /*bc30*/  HSET2.LE.AND R17, R78, R115.reuse, PT ;  /* 0x000000734e117233 */ /* 0x100fe20003803000 */
[----:B------:R-:W-:Y:S01]  /*bc40*/  IMAD.MOV.U32 R99, RZ, RZ, R79 ;  /* 0x000000ffff637224 */ /* 0x000fe200078e004f */
[----:B------:R-:W-:Y:S01]  /*bc50*/  HSET2.LE.AND R12, R57, R115, PT ;  /* 0x00000073390c7233 */ /* 0x000fe20003803000 */
[----:B------:R-:W-:Y:S01]  /*bc60*/  LOP3.LUT R102, R0, R58, RZ, 0xc0, !PT ;  /* 0x0000003a00667212 */ /* 0x000fe200078ec0ff */
[----:B------:R-:W-:Y:S01]  /*bc70*/  HMMA.16816.F32.BF16 R44, R32, R22, RZ ;  /* 0x00000016202c723c */ /* 0x000fe200000418ff */
[----:B------:R-:W-:Y:S02]  /*bc80*/  LOP3.LUT R103, R2, R59, RZ, 0xc0, !PT ;  /* 0x0000003b02677212 */ /* 0x000fe400078ec0ff */
[----:B------:R-:W-:Y:S02]  /*bc90*/  LOP3.LUT R5, R5, R48, RZ, 0xc0, !PT ;  /* 0x0000003005057212 */ /* 0x000fe400078ec0ff */
[----:B------:R-:W-:-:S03]  /*bca0*/  LOP3.LUT R79, R17, R50, RZ, 0xc0, !PT ;  /* 0x00000032114f7212 */ /* 0x000fc600078ec0ff */
[----:B------:R-:W-:Y:S01]  /*bcb0*/  HMMA.16816.F32.BF16 R56, R32, R74, RZ ;  /* 0x0000004a2038723c */ /* 0x000fe200000418ff */
[----:B-1----:R-:W-:-:S07]  /*bcc0*/  LOP3.LUT R77, R13, R49, RZ, 0xc0, !PT ;  /* 0x000000310d4d7212 */ /* 0x002fce00078ec0ff */
[C---:B------:R-:W-:Y:S08]  /*bcd0*/  HMMA.16816.F32.BF16 R48, R32.reuse, R54, RZ ;  /* 0x000000362030723c */ /* 0x040ff000000418ff */
[----:B------:R-:W-:Y:S01]  /*bce0*/  HMMA.16816.F32.BF16 R32, R32, R14, RZ ;  /* 0x0000000e2020723c */ /* 0x000fe200000418ff */
[----:B------:R-:W-:Y:S01]  /*bcf0*/  HSET2.LE.AND R16, R80, R115, PT ;  /* 0x0000007350107233 */ /* 0x000fe20003803000 */
[----:B------:R-:W-:-:S02]  /*bd00*/  IMAD.MOV.U32 R106, RZ, RZ, R112 ;  /* 0x000000ffff6a7224 */ /* 0x000fc400078e0070 */
[----:B------:R-:W-:Y:S02]  /*bd10*/  IMAD.MOV.U32 R91, RZ, RZ, R82 ;  /* 0x000000ffff5b7224 */ /* 0x000fe400078e0052 */
[----:B------:R-:W-:Y:S02]  /*bd20*/  IMAD.MOV.U32 R112, RZ, RZ, R24 ;  /* 0x000000ffff707224 */ /* 0x000fe400078e0018 */
[----:B------:R-:W-:Y:S02]  /*bd30*/  IMAD.MOV.U32 R82, RZ, RZ, R113 ;  /* 0x000000ffff527224 */ /* 0x000fe400078e0071 */
[----:B------:R-:W-:Y:S01]  /*bd40*/  IMAD.MOV.U32 R24, RZ, RZ, R20 ;  /* 0x000000ffff187224 */ /* 0x000fe200078e0014 */
[----:B------:R-:W-:Y:S01]  /*bd50*/  LOP3.LUT R78, R16, R86, RZ, 0xc0, !PT ;  /* 0x00000056104e7212 */ /* 0x000fe200078ec0ff */
[----:B------:R-:W-:Y:S02]  /*bd60*/  IMAD.MOV.U32 R113, RZ, RZ, R25 ;  /* 0x000000ffff717224 */ /* 0x000fe400078e0019 */
[----:B------:R-:W-:-:S02]  /*bd70*/  IMAD.MOV.U32 R20, RZ, RZ, R21 ;  /* 0x000000ffff147224 */ /* 0x000fc400078e0015 */
[----:B------:R-:W-:Y:S02]  /*bd80*/  IMAD.MOV.U32 R21, RZ, RZ, R84 ;  /* 0x000000ffff157224 */ /* 0x000fe400078e0054 */
[----:B------:R-:W-:Y:S01]  /*bd90*/  IMAD.MOV.U32 R25, RZ, RZ, R85 ;  /* 0x000000ffff197224 */ /* 0x000fe200078e0055 */
[----:B------:R-:W-:Y:S01]  /*bda0*/  HMMA.16816.F32.BF16 R56, R28, R66, R56 ;  /* 0x000000421c38723c */ /* 0x000fe20000041838 */
[----:B------:R-:W-:-:S07]  /*bdb0*/  IMAD.MOV.U32 R2, RZ, RZ, R20 ;  /* 0x000000ffff027224 */ /* 0x000fce00078e0014 */
[----:B------:R-:W-:Y:S01]  /*bdc0*/  HMMA.16816.F32.BF16 R84, R28, R26, R44 ;  /* 0x0000001a1c54723c */ /* 0x000fe2000004182c */
[----:B------:R-:W-:-:S07]  /*bdd0*/  IMAD.MOV.U32 R0, RZ, RZ, R21 ;  /* 0x000000ffff007224 */ /* 0x000fce00078e0015 */
[C---:B------:R-:W-:Y:S01]  /*bde0*/  HMMA.16816.F32.BF16 R48, R28.reuse, R62, R48 ;  /* 0x0000003e1c30723c */ /* 0x040fe20000041830 */
[----:B------:R1:W-:Y:S07]  /*bdf0*/  STG.E.U16 [R52.64+0x2], R76 ;  /* 0x0000024c34007986 */ /* 0x0003ee000c101522 */
[----:B------:R-:W-:Y:S08]  /*be00*/  HMMA.16816.F32.BF16 R44, R28, R18, R32 ;  /* 0x000000121c2c723c */ /* 0x000ff00000041820 */
[C---:B------:R-:W-:Y:S08]  /*be10*/  HMMA.16816.F32.BF16 R28, R40.reuse, R74, RZ ;  /* 0x0000004a281c723c */ /* 0x040ff000000418ff */
[----:B------:R-:W-:Y:S01]  /*be20*/  HMMA.16816.F32.BF16 R32, R40, R54, RZ ;  /* 0x000000362820723c */ /* 0x000fe200000418ff */
[----:B-1----:R-:W-:-:S07]  /*be30*/  LOP3.LUT R76, R12, R96, RZ, 0xc0, !PT ;  /* 0x000000600c4c7212 */ /* 0x002fce00078ec0ff */
[C---:B------:R-:W-:Y:S08]  /*be40*/  HMMA.16816.F32.BF16 R20, R40.reuse, R22, RZ ;  /* 0x000000162814723c */ /* 0x040ff000000418ff */
[----:B------:R-:W-:Y:S01]  /*be50*/  HMMA.16816.F32.BF16 R40, R40, R14, RZ ;  /* 0x0000000e2828723c */ /* 0x000fe200000418ff */
[----:B------:R-:W1:Y:S07]  /*be60*/  LDSM.16.MT88.4 R12, [R169+0x7000] ;  /* 0x00700000a90c783b */ /* 0x000e6e0000004200 */
[----:B------:R-:W-:Y:S01]  /*be70*/  HMMA.16816.F32.BF16 R28, R36, R66, R28 ;  /* 0x00000042241c723c */ /* 0x000fe2000004181c */
[----:B------:R-:W-:-:S02]  /*be80*/  LOP3.LUT R4, R3, R114, RZ, 0xc0, !PT ;  /* 0x0000007203047212 */ /* 0x000fc400078ec0ff */
[----:B------:R-:W-:Y:S02]  /*be90*/  LOP3.LUT R6, R6, R107, RZ, 0xc0, !PT ;  /* 0x0000006b06067212 */ /* 0x000fe400078ec0ff */
[----:B------:R-:W-:Y:S01]  /*bea0*/  LOP3.LUT R7, R7, R105, RZ, 0xc0, !PT ;  /* 0x0000006907077212 */ /* 0x000fe200078ec0ff */
[----:B------:R-:W-:Y:S02]  /*beb0*/  IMAD.MOV.U32 R74, RZ, RZ, R24 ;  /* 0x000000ffff4a7224 */ /* 0x000fe400078e0018 */
[----:B------:R-:W-:Y:S01]  /*bec0*/  HMMA.16816.F32.BF16 R32, R36, R62, R32 ;  /* 0x0000003e2420723c */ /* 0x000fe20000041820 */
[----:B------:R-:W-:Y:S02]  /*bed0*/  IMAD.MOV.U32 R54, RZ, RZ, R106 ;  /* 0x000000ffff367224 */ /* 0x000fe400078e006a */
[----:B------:R-:W-:Y:S02]  /*bee0*/  IMAD.MOV.U32 R3, RZ, RZ, R112 ;  /* 0x000000ffff037224 */ /* 0x000fe400078e0070 */
[----:B------:R-:W-:-:S02]  /*bef0*/  IMAD.MOV.U32 R75, RZ, RZ, R113 ;  /* 0x000000ffff4b7224 */ /* 0x000fc400078e0071 */
[----:B------:R-:W-:Y:S01]  /*bf00*/  IMAD.MOV.U32 R63, RZ, RZ, R25 ;  /* 0x000000ffff3f7224 */ /* 0x000fe200078e0019 */
[C---:B------:R-:W-:Y:S01]  /*bf10*/  HMMA.16816.F32.BF16 R40, R36.reuse, R18, R40 ;  /* 0x000000122428723c */ /* 0x040fe20000041828 */
[----:B------:R-:W-:Y:S01]  /*bf20*/  IMAD.MOV.U32 R62, RZ, RZ, R104 ;  /* 0x000000ffff3e7224 */ /* 0x000fe200078e0068 */
[----:B------:R-:W2:Y:S06]  /*bf30*/  LDSM.16.MT88.4 R16, [R170+0x7000] ;  /* 0x00700000aa10783b */ /* 0x000eac0000004200 */
[----:B------:R-:W-:Y:S01]  /*bf40*/  HMMA.16816.F32.BF16 R24, R36, R26, R20 ;  /* 0x0000001a2418723c */ /* 0x000fe20000041814 */
[----:B------:R-:W3:Y:S07]  /*bf50*/  LDSM.16.MT88.4 R20, [R172+0x7000] ;  /* 0x00700000ac14783b */ /* 0x000eee0000004200 */
[-C--:B-1----:R-:W-:Y:S08]  /*bf60*/  HMMA.16816.F32.BF16 R136, R8, R12.reuse, R136 ;  /* 0x0000000c0888723c */ /* 0x082ff00000041888 */
[C---:B------:R-:W-:Y:S01]  /*bf70*/  HMMA.16816.F32.BF16 R112, R4.reuse, R12, R132 ;  /* 0x0000000c0470723c */ /* 0x040fe20000041884 */
[----:B------:R-:W-:Y:S01]  /*bf80*/  IMAD.MOV.U32 R55, RZ, RZ, R82 ;  /* 0x000000ffff377224 */ /* 0x000fe200078e0052 */
[----:B------:R-:W-:Y:S06]  /*bf90*/  LDSM.16.MT88.4 R132, [R169+0x7800] ;  /* 0x00780000a984783b */ /* 0x000fec0000004200 */
[-C--:B------:R-:W-:Y:S08]  /*bfa0*/  HMMA.16816.F32.BF16 R104, R4, R14.reuse, R56 ;  /* 0x0000000e0468723c */ /* 0x080ff00000041838 */
[----:B------:R-:W-:Y:S01]  /*bfb0*/  HMMA.16816.F32.BF16 R36, R8, R14, R28 ;  /* 0x0000000e0824723c */ /* 0x000fe2000004181c */
[----:B------:R-:W1:Y:S01]  /*bfc0*/  LDSM.16.MT88.4 R12, [R171+0x7000] ;  /* 0x00700000ab0c783b */ /* 0x000e620000004200 */
[----:B------:R-:W-:-:S02]  /*bfd0*/  IMAD.MOV.U32 R66, RZ, RZ, R99 ;  /* 0x000000ffff427224 */ /* 0x000fc400078e0063 */
[----:B------:R-:W-:Y:S02]  /*bfe0*/  IMAD.MOV.U32 R67, RZ, RZ, R91 ;  /* 0x000000ffff437224 */ /* 0x000fe400078e005b */
[----:B------:R-:W-:Y:S02]  /*bff0*/  IMAD.MOV.U32 R59, RZ, RZ, R89 ;  /* 0x000000ffff3b7224 */ /* 0x000fe400078e0059 */
[----:B------:R-:W-:Y:S01]  /*c000*/  IMAD.MOV.U32 R58, RZ, RZ, R97 ;  /* 0x000000ffff3a7224 */ /* 0x000fe200078e0061 */
[----:B--2---:R-:W-:Y:S01]  /*c010*/  HMMA.16816.F32.BF16 R84, R4, R18, R84 ;  /* 0x000000120454723c */ /* 0x004fe20000041854 */
[----:B------:R-:W-:Y:S02]  /*c020*/  IMAD.MOV.U32 R57, RZ, RZ, R98 ;  /* 0x000000ffff397224 */ /* 0x000fe400078e0062 */
[----:B------:R-:W-:-:S05]  /*c030*/  IMAD.MOV.U32 R56, RZ, RZ, R90 ;  /* 0x000000ffff387224 */ /* 0x000fca00078e005a */
[C---:B---3--:R-:W-:Y:S01]  /*c040*/  HMMA.16816.F32.BF16 R96, R4.reuse, R20, R124 ;  /* 0x000000140460723c */ /* 0x048fe2000004187c */
[----:B------:R-:W-:Y:S07]  /*c050*/  LDSM.16.MT88.4 R124, [R172+0x7800] ;  /* 0x00780000ac7c783b */ /* 0x000fee0000004200 */
[C---:B------:R-:W-:Y:S08]  /*c060*/  HMMA.16816.F32.BF16 R88, R4.reuse, R16, R108 ;  /* 0x000000100458723c */ /* 0x040ff0000004186c */
[C---:B-1----:R-:W-:Y:S08]  /*c070*/  HMMA.16816.F32.BF16 R80, R4.reuse, R12, R92 ;  /* 0x0000000c0450723c */ /* 0x042ff0000004185c */
[C---:B------:R-:W-:Y:S08]  /*c080*/  HMMA.16816.F32.BF16 R92, R4.reuse, R22, R48 ;  /* 0x00000016045c723c */ /* 0x040ff00000041830 */
[----:B------:R-:W-:Y:S01]  /*c090*/  HMMA.16816.F32.BF16 R28, R4, R14, R44 ;  /* 0x0000000e041c723c */ /* 0x000fe2000004182c */
[----:B------:R-:W1:Y:S07]  /*c0a0*/  LDSM.16.MT88.4 R4, [R171+0x7800] ;  /* 0x00780000ab04783b */ /* 0x000e6e0000004200 */
[----:B------:R-:W-:Y:S01]  /*c0b0*/  HMMA.16816.F32.BF16 R108, R8, R12, R116 ;  /* 0x0000000c086c723c */ /* 0x000fe20000041874 */
[----:B------:R-:W2:Y:S01]  /*c0c0*/  LDSM.16.MT88.4 R116, [R170+0x7800] ;  /* 0x00780000aa74783b */ /* 0x000ea20000004200 */
[----:B------:R-:W-:-:S02]  /*c0d0*/  IMAD.MOV.U32 R49, RZ, RZ, R55 ;  /* 0x000000ffff317224 */ /* 0x000fc400078e0037 */
[----:B------:R-:W-:Y:S02]  /*c0e0*/  IMAD.MOV.U32 R55, RZ, RZ, R2 ;  /* 0x000000ffff377224 */ /* 0x000fe400078e0002 */
[----:B------:R-:W-:Y:S02]  /*c0f0*/  IMAD.MOV.U32 R2, RZ, RZ, c[0x0][0x228] ;  /* 0x00008a00ff027624 */ /* 0x000fe400078e00ff */
[----:B------:R-:W-:Y:S01]  /*c100*/  HMMA.16816.F32.BF16 R128, R8, R20, R128 ;  /* 0x000000140880723c */ /* 0x000fe20000041880 */
[----:B------:R-:W-:Y:S02]  /*c110*/  IMAD.MOV.U32 R50, RZ, RZ, R54 ;  /* 0x000000ffff327224 */ /* 0x000fe400078e0036 */
[----:B------:R-:W-:-:S05]  /*c120*/  IMAD.MOV.U32 R54, RZ, RZ, R0 ;  /* 0x000000ffff367224 */ /* 0x000fca00078e0000 */
[----:B------:R-:W-:Y:S01]  /*c130*/  HMMA.16816.F32.BF16 R120, R8, R16, R120 ;  /* 0x000000100878723c */ /* 0x000fe20000041878 */
[C---:B------:R-:W-:Y:S02]  /*c140*/  IMAD.SHL.U32 R0, R2.reuse, 0x40, RZ ;  /* 0x0000004002007824 */ /* 0x040fe400078e00ff */
[----:B------:R-:W-:-:S05]  /*c150*/  IMAD R2, R2, 0x48, RZ ;  /* 0x0000004802027824 */ /* 0x000fca00078e02ff */
[----:B------:R-:W-:Y:S01]  /*c160*/  HMMA.16816.F32.BF16 R32, R8, R22, R32 ;  /* 0x000000160820723c */ /* 0x000fe20000041820 */
[----:B------:R-:W-:-:S07]  /*c170*/  IMAD.MOV.U32 R51, RZ, RZ, R67 ;  /* 0x000000ffff337224 */ /* 0x000fce00078e0043 */
[----:B------:R-:W-:Y:S01]  /*c180*/  HMMA.16816.F32.BF16 R24, R8, R18, R24 ;  /* 0x000000120818723c */ /* 0x000fe20000041818 */
[----:B------:R-:W-:-:S07]  /*c190*/  IMAD.MOV.U32 R67, RZ, RZ, R74 ;  /* 0x000000ffff437224 */ /* 0x000fce00078e004a */
[----:B------:R-:W-:Y:S01]  /*c1a0*/  HMMA.16816.F32.BF16 R40, R8, R14, R40 ;  /* 0x0000000e0828723c */ /* 0x000fe20000041828 */
[----:B------:R-:W-:Y:S02]  /*c1b0*/  IMAD.MOV.U32 R74, RZ, RZ, R3 ;  /* 0x000000ffff4a7224 */ /* 0x000fe400078e0003 */
[----:B------:R-:W-:-:S05]  /*c1c0*/  IMAD.WIDE R2, R2, 0x2, R164 ;  /* 0x0000000202027825 */ /* 0x000fca00078e02a4 */
[-C--:B-1----:R-:W-:Y:S08]  /*c1d0*/  HMMA.16816.F32.BF16 R80, R76, R4.reuse, R80 ;  /* 0x000000044c50723c */ /* 0x082ff00000041850 */
[----:B------:R-:W-:Y:S07]  /*c1e0*/  HMMA.16816.F32.BF16 R108, R100, R4, R108 ;  /* 0x00000004646c723c */ /* 0x000fee000004186c */
[----:B------:R-:W-:-:S05]  /*c1f0*/  IMAD.WIDE R4, R0, 0x2, R164 ;  /* 0x0000000200047825 */ /* 0x000fca00078e02a4 */
        /* <DEDUP_REMOVED lines=15> */
[----:B------:R-:W-:Y:S03]  /*c2f0*/  HMMA.16816.F32.BF16 R112, R76, R132, R112 ;  /* 0x000000844c70723c */ /* 0x000fe60000041870 */
[----:B------:R-:W-:Y:S01]  /*c300*/  STG.E.U16 [R52.64+0x20], R202 ;  /* 0x000020ca34007986 */ /* 0x000fe2000c101522 */
[----:B------:R-:W-:-:S03]  /*c310*/  FADD.FTZ R10, R245, R238 ;  /* 0x000000eef50a7221 */ /* 0x000fc60000010000 */
        /* <DEDUP_REMOVED lines=9> */
[C---:B------:R-:W-:Y:S03]  /*c3b0*/  HMMA.16816.F32.BF16 R92, R76.reuse, R126, R92 ;  /* 0x0000007e4c5c723c */ /* 0x040fe6000004185c */
[----:B------:R-:W-:Y:S04]  /*c3c0*/  STG.E.U16 [R164.64+0x30], R200 ;  /* 0x000030c8a4007986 */ /* 0x000fe8000c101522 */
[----:B------:R-:W-:Y:S01]  /*c3d0*/  STG.E.U16 [R164.64+0x32], R199 ;  /* 0x000032c7a4007986 */ /* 0x000fe2000c101522 */
[C---:B--2---:R-:W-:Y:S03]  /*c3e0*/  HMMA.16816.F32.BF16 R88, R76.reuse, R116, R88 ;  /* 0x000000744c58723c */ /* 0x044fe60000041858 */
[----:B------:R-:W-:Y:S04]  /*c3f0*/  STG.E.U16 [R52.64+0x30], R198 ;  /* 0x000030c634007986 */ /* 0x000fe8000c101522 */
[----:B------:R-:W-:Y:S01]  /*c400*/  STG.E.U16 [R52.64+0x32], R197 ;  /* 0x000032c534007986 */ /* 0x000fe2000c101522 */
[----:B------:R-:W-:Y:S03]  /*c410*/  HMMA.16816.F32.BF16 R84, R76, R118, R84 ;  /* 0x000000764c54723c */ /* 0x000fe60000041854 */
[----:B------:R-:W-:Y:S05]  /*c420*/  STG.E.U16 [R4.64+0x30], R161 ;  /* 0x000030a104007986 */ /* 0x000fea000c101522 */
[----:B------:R-:W-:Y:S01]  /*c430*/  HMMA.16816.F32.BF16 R136, R100, R132, R136 ;  /* 0x000000846488723c */ /* 0x000fe20000041888 */
[----:B------:R-:W-:Y:S01]  /*c440*/  STG.E.U16 [R4.64+0x32], R159 ;  /* 0x0000329f04007986 */ /* 0x000fe2000c101522 */
[----:B------:R-:W-:-:S03]  /*c450*/  FADD.FTZ R0, R51, R0 ;  /* 0x0000000033007221 */ /* 0x000fc60000010000 */
[----:B------:R-:W-:Y:S03]  /*c460*/  STG.E.U16 [R2.64+0x30], R157 ;  /* 0x0000309d02007986 */ /* 0x000fe6000c101522 */
[C---:B------:R-:W-:Y:S01]  /*c470*/  HMMA.16816.F32.BF16 R128, R100.reuse, R124, R128 ;  /* 0x0000007c6480723c */ /* 0x040fe20000041880 */
[----:B------:R-:W-:Y:S07]  /*c480*/  STG.E.U16 [R2.64+0x32], R156 ;  /* 0x0000329c02007986 */ /* 0x000fee000c101522 */
[C---:B------:R-:W-:Y:S01]  /*c490*/  HMMA.16816.F32.BF16 R120, R100.reuse, R116, R120 ;  /* 0x000000746478723c */ /* 0x040fe20000041878 */
[----:B------:R-:W-:Y:S04]  /*c4a0*/  STG.E.U16 [R164.64+0x40], R230 ;  /* 0x000040e6a4007986 */ /* 0x000fe8000c101522 */
[----:B------:R-:W-:Y:S03]  /*c4b0*/  STG.E.U16 [R164.64+0x42], R229 ;  /* 0x000042e5a4007986 */ /* 0x000fe6000c101522 */
[C---:B------:R-:W-:Y:S01]  /*c4c0*/  HMMA.16816.F32.BF16 R132, R100.reuse, R134, R36 ;  /* 0x000000866484723c */ /* 0x040fe20000041824 */
[----:B------:R-:W-:Y:S07]  /*c4d0*/  STG.E.U16 [R52.64+0x40], R227 ;  /* 0x000040e334007986 */ /* 0x000fee000c101522 */
[C---:B------:R-:W-:Y:S01]  /*c4e0*/  HMMA.16816.F32.BF16 R124, R100.reuse, R126, R32 ;  /* 0x0000007e647c723c */ /* 0x040fe20000041820 */
[----:B------:R-:W-:Y:S07]  /*c4f0*/  STG.E.U16 [R52.64+0x42], R228 ;  /* 0x000042e434007986 */ /* 0x000fee000c101522 */
[----:B------:R-:W-:Y:S01]  /*c500*/  HMMA.16816.F32.BF16 R116, R100, R118, R24 ;  /* 0x000000766474723c */ /* 0x000fe20000041818 */
[----:B------:R-:W-:Y:S07]  /*c510*/  STG.E.U16 [R4.64+0x40], R149 ;  /* 0x0000409504007986 */ /* 0x000fee000c101522 */
[-C--:B------:R-:W-:Y:S01]  /*c520*/  HMMA.16816.F32.BF16 R76, R76, R6.reuse, R28 ;  /* 0x000000064c4c723c */ /* 0x080fe2000004181c */
[----:B------:R-:W-:Y:S07]  /*c530*/  STG.E.U16 [R4.64+0x42], R148 ;  /* 0x0000429404007986 */ /* 0x000fee000c101522 */
[----:B------:R-:W-:Y:S01]  /*c540*/  HMMA.16816.F32.BF16 R100, R100, R6, R40 ;  /* 0x000000066464723c */ /* 0x000fe20000041828 */
[----:B------:R-:W-:Y:S06]  /*c550*/  STG.E.U16 [R2.64+0x40], R65 ;  /* 0x0000404102007986 */ /* 0x000fec000c101522 */
[----:B------:R-:W-:-:S02]  /*c560*/  FADD.FTZ R7, R49, R8 ;  /* 0x0000000831077221 */ /* 0x000fc40000010000 */
[----:B------:R-:W-:Y:S01]  /*c570*/  FADD.FTZ R6, R50, R10 ;  /* 0x0000000a32067221 */ /* 0x000fe20000010000 */
[----:B------:R-:W-:Y:S01]  /*c580*/  STG.E.U16 [R2.64+0x42], R64 ;  /* 0x0000424002007986 */ /* 0x000fe2000c101522 */
[----:B------:R-:W-:Y:S02]  /*c590*/  FADD.FTZ R8, R212, R9 ;  /* 0x00000009d4087221 */ /* 0x000fe40000010000 */
[----:B------:R-:W-:Y:S01]  /*c5a0*/  FADD.FTZ R9, R56, R7 ;  /* 0x0000000738097221 */ /* 0x000fe20000010000 */
[----:B------:R-:W-:Y:S01]  /*c5b0*/  STG.E.U16 [R164.64+0x50], R224 ;  /* 0x000050e0a4007986 */ /* 0x000fe2000c101522 */
        /* <DEDUP_REMOVED lines=33> */
[----:B------:R1:W-:Y:S04]  /*c7d0*/  STG.E.U16 [R4.64+0x72], R140 ;  /* 0x0000728c04007986 */ /* 0x0003e8000c101522 */
[----:B------:R-:W-:Y:S04]  /*c7e0*/  STG.E.U16 [R2.64+0x70], R73 ;  /* 0x0000704902007986 */ /* 0x000fe8000c101522 */
[----:B------:R2:W-:Y:S01]  /*c7f0*/  STG.E.U16 [R2.64+0x72], R72 ;  /* 0x0000724802007986 */ /* 0x0005e2000c101522 */
[----:B------:R-:W-:-:S02]  /*c800*/  FADD.FTZ R0, R233, R0 ;  /* 0x00000000e9007221 */ /* 0x000fc40000010000 */
[----:B-1----:R-:W-:Y:S02]  /*c810*/  FADD.FTZ R5, R54, R9 ;  /* 0x0000000936057221 */ /* 0x002fe40000010000 */
[----:B--2---:R-:W-:Y:S02]  /*c820*/  FADD.FTZ R2, R252, R8 ;  /* 0x00000008fc027221 */ /* 0x004fe40000010000 */
        /* <DEDUP_REMOVED lines=11> */
[----:B------:R1:W-:Y:S04]  /*c8e0*/  STL [R1+0x120], R5 ;  /* 0x0001200501007387 */ /* 0x0003e80000100800 */
[----:B------:R1:W-:Y:S04]  /*c8f0*/  STL [R1+0x11c], R4 ;  /* 0x00011c0401007387 */ /* 0x0003e80000100800 */
[----:B------:R1:W-:Y:S04]  /*c900*/  STL [R1+0x124], R2 ;  /* 0x0001240201007387 */ /* 0x0003e80000100800 */
[----:B------:R1:W-:Y:S01]  /*c910*/  STL [R1+0x138], R0 ;  /* 0x0001380001007387 */ /* 0x0003e20000100800 */
[----:B------:R-:W-:-:S02]  /*c920*/  LOP3.LUT P6, RZ, R183, 0x8, RZ, 0xc0, !PT ;  /* 0x00000008b7ff7812 */ /* 0x000fc400078cc0ff */
[----:B------:R-:W-:-:S04]  /*c930*/  IADD3 R211, P0, R164, -0x80, RZ ;  /* 0xffffff80a4d37810 */ /* 0x000fc80007f1e0ff */
[----:B------:R-:W-:-:S07]  /*c940*/  IADD3.X R210, R165, -0x1, RZ, P0, !PT ;  /* 0xffffffffa5d27810 */ /* 0x000fce00007fe4ff */
[----:B------:R-:W-:Y:S05]  /*c950*/  @!P6 BRA `(.L_x_2000) ;  /* 0x00012b600000e947 */ /* 0x000fea0003800000 */
[----:B------:R-:W2:Y:S04]  /*c960*/  LDL.64 R74, [R1+0x148] ;  /* 0x00014800014a7983 */ /* 0x000ea80000100a00 */
[----:B------:R-:W3:Y:S01]  /*c970*/  LDL.64 R54, [R1+0xd0] ;  /* 0x0000d00001367983 */ /* 0x000ee20000100a00 */
[----:B------:R-:W-:Y:S01]  /*c980*/  UIADD3 UR4, UR10, -0x2, URZ ;  /* 0xfffffffe0a047890 */ /* 0x000fe2000fffe03f */
[----:B------:R-:W-:-:S04]  /*c990*/  DEPBAR.LE SB0, 0x0 ;  /* 0x000080000000791a */ /* 0x000fc80000000000 */
[----:B------:R-:W-:Y:S01]  /*c9a0*/  USHF.R.S32.HI UR11, URZ, 0x1f, UR4 ;  /* 0x0000001f3f0b7899 */ /* 0x000fe20008011404 */
[----:B-1----:R-:W-:Y:S01]  /*c9b0*/  IMAD.U32 R2, RZ, RZ, UR4 ;  /* 0x00000004ff027e24 */ /* 0x002fe2000f8e00ff */
[----:B------:R-:W-:Y:S01]  /*c9c0*/  UIMAD UR5, UR14, UR4, URZ ;  /* 0x000000040e0572a4 */ /* 0x000fe2000f8e023f */
[----:B------:R-:W1:Y:S01]  /*c9d0*/  S2R R239, SR_TID.X ;  /* 0x0000000000ef7919 */ /* 0x000e620000002100 */
[----:B------:R-:W-:Y:S02]  /*c9e0*/  UIADD3 UR38, UR10, -0x2, URZ ;  /* 0xfffffffe0a267890 */ /* 0x000fe4000fffe03f */
[----:B------:R-:W-:Y:S02]  /*c9f0*/  UIMAD UR5, UR11, UR15, UR5 ;  /* 0x0000000f0b0572a4 */ /* 0x000fe4000f8e0205 */
[----:B------:R-:W-:Y:S01]  /*ca00*/  UISETP.GT.AND UP0, UPT, UR38, UR9, UPT ;  /* 0x000000092600728c */ /* 0x000fe2000bf04270 */
[----:B-1----:R-:W-:-:S05]  /*ca10*/  IMAD.SHL.U32 R239, R239, 0x2, RZ ;  /* 0x00000002efef7824 */ /* 0x002fca00078e00ff */
[----:B------:R-:W-:Y:S01]  /*ca20*/  LOP3.LUT R239, R239, 0x6, RZ, 0xc0, !PT ;  /* 0x00000006efef7812 */ /* 0x000fe200078ec0ff */
[----:B------:R-:W-:Y:S01]  /*ca30*/  BAR.SYNC.DEFER_BLOCKING 0x0 ;  /* 0x0000000000007b1d */ /* 0x000fe20000010000 */
[----:B--2---:R-:W-:Y:S01]  /*ca40*/  ISETP.GE.AND P5, PT, R74, c[0x0][0x220], PT ;  /* 0x000088004a007a0c */ /* 0x004fe20003fa6270 */
[----:B------:R-:W-:Y:S02]  /*ca50*/  IMAD.MOV.U32 R75, RZ, RZ, 0x20 ;  /* 0x00000020ff4b7424 */ /* 0x000fe400078e00ff */
[----:B---3--:R-:W-:Y:S01]  /*ca60*/  IMAD.WIDE.U32 R2, R2, UR15, R54 ;  /* 0x0000000f02027c25 */ /* 0x008fe2000f8e0036 */
[----:B------:R-:W-:-:S03]  /*ca70*/  P2R R232, PR, RZ, 0x20 ;  /* 0x00000020ffe87803 */ /* 0x000fc60000000000 */
[----:B------:R-:W-:Y:S01]  /*ca80*/  IMAD.WIDE.U32 R12, R75, c[0x0][0x1a0], RZ ;  /* 0x000068004b0c7a25 */ /* 0x000fe200078e00ff */
[----:B------:R-:W-:-:S03]  /*ca90*/  IADD3 R3, R3, UR5, RZ ;  /* 0x0000000503037c10 */ /* 0x000fc6000fffe0ff */
[----:B------:R-:W-:Y:S02]  /*caa0*/  IMAD R6, R75, c[0x0][0x1a4], RZ ;  /* 0x000069004b067a24 */ /* 0x000fe400078e02ff */
[C---:B------:R-:W-:Y:S01]  /*cab0*/  @!P5 IADD3 R4, P0, R2.reuse, R12, RZ ;  /* 0x0000000c0204d210 */ /* 0x040fe20007f1e0ff */
[----:B------:R-:W-:Y:S01]  /*cac0*/  @!P5 IMAD.MOV.U32 R5, RZ, RZ, 0x30 ;  /* 0x00000030ff05d424 */ /* 0x000fe200078e00ff */
[C---:B------:R-:W-:Y:S01]  /*cad0*/  @!P5 IADD3 R0, P1, R2.reuse, UR17, RZ ;  /* 0x000000110200dc10 */ /* 0x040fe2000ff3e0ff */
[----:B------:R-:W-:Y:S01]  /*cae0*/  @P5 STS.128 [R195+0x6000], RZ ;  /* 0x006000ffc3005388 */ /* 0x000fe20000000c00 */
[----:B------:R-:W-:Y:S02]  /*caf0*/  @!P5 LEA R10, P2, R2, c[0x0][0x170], 0x1 ;  /* 0x00005c00020ada11 */ /* 0x000fe400078408ff */
[C---:B------:R-:W-:Y:S02]  /*cb00*/  @!P5 IADD3.X R12, R3.reuse, R13, R6, P0, !PT ;  /* 0x0000000d030cd210 */ /* 0x040fe400007fe406 */
[----:B------:R-:W-:-:S02]  /*cb10*/  @!P5 IADD3.X R7, R3, UR16, RZ, P1, !PT ;  /* 0x000000100307dc10 */ /* 0x000fc40008ffe4ff */
[--C-:B------:R-:W-:Y:S01]  /*cb20*/  @!P5 LEA.HI.X R11, R2, c[0x0][0x174], R3.reuse, 0x1, P2 ;  /* 0x00005d00020bda11 */ /* 0x100fe200010f0c03 */
[C---:B------:R-:W-:Y:S01]  /*cb30*/  @!P5 IMAD.WIDE.U32 R2, R5.reuse, c[0x0][0x1a0], R2 ;  /* 0x000068000502da25 */ /* 0x040fe200078e0002 */
[----:B------:R-:W-:Y:S02]  /*cb40*/  @!P5 LEA R8, P1, R0, c[0x0][0x170], 0x1 ;  /* 0x00005c000008da11 */ /* 0x000fe400078208ff */
[----:B------:R-:W-:Y:S01]  /*cb50*/  @!P5 LEA R6, P0, R4, c[0x0][0x170], 0x1 ;  /* 0x00005c000406da11 */ /* 0x000fe200078008ff */
[----:B------:R-:W-:Y:S01]  /*cb60*/  @!P5 IMAD R5, R5, c[0x0][0x1a4], RZ ;  /* 0x000069000505da24 */ /* 0x000fe200078e02ff */
[----:B------:R-:W-:Y:S01]  /*cb70*/  @!P5 LEA.HI.X R9, R0, c[0x0][0x174], R7, 0x1, P1 ;  /* 0x00005d000009da11 */ /* 0x000fe200008f0c07 */
[----:B------:R-:W-:Y:S01]  /*cb80*/  @!PT LDS RZ, [RZ] ;  /* 0x00000000fffff984 */ /* 0x000fe20000000800 */
[----:B------:R-:W-:Y:S01]  /*cb90*/  @!PT LDS RZ, [RZ] ;  /* 0x00000000fffff984 */ /* 0x000fe20000000800 */
[----:B------:R-:W-:Y:S01]  /*cba0*/  @!PT LDS RZ, [RZ] ;  /* 0x00000000fffff984 */ /* 0x000fe20000000800 */
[----:B------:R1:W-:Y:S01]  /*cbb0*/  @!P5 LDGSTS.E.BYPASS.LTC128B.128 [R195+0x6000], [R10.64] ;  /* 0x060000000ac3dfae */ /* 0x0003e2000b901d62 */
[----:B------:R-:W-:Y:S01]  /*cbc0*/  @!P5 LEA.HI.X R7, R4, c[0x0][0x174], R12, 0x1, P0 ;  /* 0x00005d000407da11 */ /* 0x000fe200000f0c0c */
[----:B------:R-:W-:Y:S01]  /*cbd0*/  @!P5 IMAD.IADD R5, R3, 0x1, R5 ;  /* 0x000000010305d824 */ /* 0x000fe200078e0205 */
[----:B------:R-:W-:Y:S01]  /*cbe0*/  @!P5 LEA R4, P0, R2, c[0x0][0x170], 0x1 ;  /* 0x00005c000204da11 */ /* 0x000fe200078008ff */
[----:B------:R-:W-:Y:S01]  /*cbf0*/  @P5 STS.128 [R195+0x6800], RZ ;  /* 0x006800ffc3005388 */ /* 0x000fe20000000c00 */
[----:B------:R-:W-:-:S02]  /*cc00*/  IMAD.U32 R0, RZ, RZ, UR38 ;  /* 0x00000026ff007e24 */ /* 0x000fc4000f8e00ff */
[----:B------:R-:W-:Y:S01]  /*cc10*/  @!P5 LEA.HI.X R5, R2, c[0x0][0x174], R5, 0x1, P0 ;  /* 0x00005d000205da11 */ /* 0x000fe200000f0c05 */
[----:B------:R-:W-:Y:S01]  /*cc20*/  @!PT LDS RZ, [RZ] ;  /* 0x00000000fffff984 */ /* 0x000fe20000000800 */
[----:B------:R-:W-:Y:S01]  /*cc30*/  @!PT LDS RZ, [RZ] ;  /* 0x00000000fffff984 */ /* 0x000fe20000000800 */
[----:B------:R-:W-:Y:S01]  /*cc40*/  @!PT LDS RZ, [RZ] ;  /* 0x00000000fffff984 */ /* 0x000fe20000000800 */
[----:B------:R1:W-:Y:S01]  /*cc50*/  @!P5 LDGSTS.E.BYPASS.LTC128B.128 [R195+0x6800], [R8.64] ;  /* 0x0680000008c3dfae */ /* 0x0003e2000b901d62 */
[----:B------:R-:W-:-:S03]  /*cc60*/  IMAD R0, R0, 0x40, R239 ;  /* 0x0000004000007824 */ /* 0x000fc600078e02ef */
[----:B------:R-:W-:Y:S01]  /*cc70*/  @P5 STS.128 [R195+0x7000], RZ ;  /* 0x007000ffc3005388 */ /* 0x000fe20000000c00 */
[----:B------:R-:W-:Y:S01]  /*cc80*/  IMAD.IADD R2, R184, 0x1, -R0 ;  /* 0x00000001b8027824 */ /* 0x000fe200078e0a00 */
[C---:B------:R-:W-:Y:S02]  /*cc90*/  ISETP.GE.AND P0, PT, R0.reuse, R196, PT ;  /* 0x000000c40000720c */ /* 0x040fe40003f06270 */
[----:B------:R-:W-:Y:S01]  /*cca0*/  @!PT LDS RZ, [RZ] ;  /* 0x00000000fffff984 */ /* 0x000fe20000000800 */
[----:B------:R-:W-:Y:S01]  /*ccb0*/  @!PT LDS RZ, [RZ] ;  /* 0x00000000fffff984 */ /* 0x000fe20000000800 */
[----:B------:R-:W-:Y:S01]  /*ccc0*/  @!PT LDS RZ, [RZ] ;  /* 0x00000000fffff984 */ /* 0x000fe20000000800 */
[----:B------:R2:W-:Y:S01]  /*ccd0*/  @!P5 LDGSTS.E.BYPASS.LTC128B.128 [R195+0x7000], [R6.64] ;  /* 0x0700000006c3dfae */ /* 0x0005e2000b901d62 */
[C---:B------:R-:W-:Y:S02]  /*cce0*/  ISETP.GE.AND P4, PT, R0.reuse, R194, PT ;  /* 0x000000c20000720c */ /* 0x040fe40003f86270 */
[----:B------:R-:W-:Y:S01]  /*ccf0*/  IABS R2, R2 ;  /* 0x0000000200027213 */ /* 0x000fe20000000000 */
[----:B------:R-:W-:Y:S01]  /*cd00*/  @P5 STS.128 [R195+0x7800], RZ ;  /* 0x007800ffc3005388 */ /* 0x000fe20000000c00 */
[C---:B------:R-:W-:Y:S02]  /*cd10*/  ISETP.LT.OR P0, PT, R0.reuse, R191, P0 ;  /* 0x000000bf0000720c */ /* 0x040fe40000701670 */
[----:B------:R-:W-:Y:S01]  /*cd20*/  ISETP.GE.AND P6, PT, R0, R193, PT ;  /* 0x000000c10000720c */ /* 0x000fe20003fc6270 */
[----:B------:R-:W-:Y:S01]  /*cd30*/  @!PT LDS RZ, [RZ] ;  /* 0x00000000fffff984 */ /* 0x000fe20000000800 */
[----:B------:R-:W-:Y:S01]  /*cd40*/  @!PT LDS RZ, [RZ] ;  /* 0x00000000fffff984 */ /* 0x000fe20000000800 */
[----:B------:R-:W-:Y:S01]  /*cd50*/  @!PT LDS RZ, [RZ] ;  /* 0x00000000fffff984 */ /* 0x000fe20000000800 */
[----:B------:R2:W-:Y:S01]  /*cd60*/  @!P5 LDGSTS.E.BYPASS.LTC128B.128 [R195+0x7800], [R4.64] ;  /* 0x0780000004c3dfae */ /* 0x0005e2000b901d62 */
[----:B------:R-:W-:-:S03]  /*cd70*/  IMAD.MOV.U32 R3, RZ, RZ, R2 ;  /* 0x000000ffff037224 */ /* 0x000fc600078e0002 */
[----:B------:R-:W-:Y:S04]  /*cd80*/  LDSM.16.M88.4 R16, [R175] ;  /* 0x00000000af10783b */ /* 0x000fe80000000200 */
[----:B------:R-:W3:Y:S04]  /*cd90*/  LDSM.16.M88.4 R24, [R168+0x4800] ;  /* 0x00480000a818783b */ /* 0x000ee80000000200 */
[----:B-1----:R-:W1:Y:S04]  /*cda0*/  LDSM.16.M88.4 R8, [R168+0x4000] ;  /* 0x00400000a808783b */ /* 0x002e680000000200 */
        /* <DEDUP_REMOVED lines=8> */
[C---:B---3--:R-:W-:Y:S03]  /*ce30*/  HMMA.16816.F32.BF16 R64, R16.reuse, R24, RZ ;  /* 0x000000181040723c */ /* 0x048fe600000418ff */
[----:B------:R-:W-:Y:S04]  /*ce40*/  LDSM.16.M88.4 R32, [R179] ;  /* 0x00000000b320783b */ /* 0x000fe80000000200 */
[----:B------:R-:W0:Y:S01]  /*ce50*/  LDGDEPBAR ;  /* 0x00000000000079af */ /* 0x000e220000000000 */
[C---:B-1----:R-:W-:Y:S08]  /*ce60*/  HMMA.16816.F32.BF16 R160, R16.reuse, R8, RZ ;  /* 0x0000000810a0723c */ /* 0x042ff000000418ff */
[----:B------:R-:W-:Y:S08]  /*ce70*/  HMMA.16816.F32.BF16 R216, R16, R10, RZ ;  /* 0x0000000a10d8723c */ /* 0x000ff000000418ff */
[C---:B--2---:R-:W-:Y:S08]  /*ce80*/  HMMA.16816.F32.BF16 R56, R4.reuse, R8, RZ ;  /* 0x000000080438723c */ /* 0x044ff000000418ff */
[C---:B------:R-:W-:Y:S01]  /*ce90*/  HMMA.16816.F32.BF16 R156, R4.reuse, R10, RZ ;  /* 0x0000000a049c723c */ /* 0x040fe200000418ff */
[----:B------:R-:W1:Y:S07]  /*cea0*/  LDSM.16.M88.4 R8, [R178+0x2000] ;  /* 0x00200000b208783b */ /* 0x000e6e0000000200 */
[C---:B------:R-:W-:Y:S08]  /*ceb0*/  HMMA.16816.F32.BF16 R148, R4.reuse, R26, RZ ;  /* 0x0000001a0494723c */ /* 0x040ff000000418ff */
[C---:B------:R-:W-:Y:S08]  /*cec0*/  HMMA.16816.F32.BF16 R140, R4.reuse, R22, RZ ;  /* 0x00000016048c723c */ /* 0x040ff000000418ff */
[C---:B------:R-:W-:Y:S08]  /*ced0*/  HMMA.16816.F32.BF16 R52, R4.reuse, R30, RZ ;  /* 0x0000001e0434723c */ /* 0x040ff000000418ff */
[----:B------:R-:W-:Y:S08]  /*cee0*/  HMMA.16816.F32.BF16 R152, R4, R24, RZ ;  /* 0x000000180498723c */ /* 0x000ff000000418ff */
[----:B------:R-:W-:Y:S08]  /*cef0*/  HMMA.16816.F32.BF16 R212, R16, R26, RZ ;  /* 0x0000001a10d4723c */ /* 0x000ff000000418ff */
[C---:B------:R-:W-:Y:S08]  /*cf00*/  HMMA.16816.F32.BF16 R144, R4.reuse, R20, RZ ;  /* 0x000000140490723c */ /* 0x040ff000000418ff */
[----:B------:R-:W-:Y:S01]  /*cf10*/  HMMA.16816.F32.BF16 R72, R4, R28, RZ ;  /* 0x0000001c0448723c */ /* 0x000fe200000418ff */
[----:B------:R-:W2:Y:S07]  /*cf20*/  LDSM.16.M88.4 R4, [R176+0x2000] ;  /* 0x00200000b004783b */ /* 0x000eae0000000200 */
[C---:B------:R-:W-:Y:S08]  /*cf30*/  HMMA.16816.F32.BF16 R24, R16.reuse, R20, RZ ;  /* 0x000000141018723c */ /* 0x040ff000000418ff */
[----:B------:R-:W-:Y:S01]  /*cf40*/  HMMA.16816.F32.BF16 R208, R16, R22, RZ ;  /* 0x0000001610d0723c */ /* 0x000fe200000418ff */
[----:B------:R-:W3:Y:S07]  /*cf50*/  LDSM.16.M88.4 R20, [R176] ;  /* 0x00000000b014783b */ /* 0x000eee0000000200 */
[C---:B-1----:R-:W-:Y:S08]  /*cf60*/  HMMA.16816.F32.BF16 R204, R8.reuse, R42, R148 ;  /* 0x0000002a08cc723c */ /* 0x042ff00000041894 */
        /* <DEDUP_REMOVED lines=15> */
[----:B------:R-:W1:Y:S07]  /*d060*/  LDSM.16.M88.4 R24, [R173] ;  /* 0x00000000ad18783b */ /* 0x000e6e0000000200 */
[-C--:B--2---:R-:W-:Y:S08]  /*d070*/  HMMA.16816.F32.BF16 R56, R4, R32.reuse, R56 ;  /* 0x000000200438723c */ /* 0x084ff00000041838 */
[----:B---3--:R-:W-:Y:S08]  /*d080*/  HMMA.16816.F32.BF16 R52, R20, R32, R52 ;  /* 0x000000201434723c */ /* 0x008ff00000041834 */
[C---:B------:R-:W-:Y:S08]  /*d090*/  HMMA.16816.F32.BF16 R64, R12.reuse, R40, R64 ;  /* 0x000000280c40723c */ /* 0x040ff00000041840 */
[C---:B------:R-:W-:Y:S01]  /*d0a0*/  HMMA.16816.F32.BF16 R224, R12.reuse, R48, R60 ;  /* 0x000000300ce0723c */ /* 0x040fe2000004183c */
[----:B------:R-:W2:Y:S07]  /*d0b0*/  LDSM.16.M88.4 R60, [R181] ;  /* 0x00000000b53c783b */ /* 0x000eae0000000200 */
[C---:B------:R-:W-:Y:S08]  /*d0c0*/  HMMA.16816.F32.BF16 R44, R12.reuse, R46, R216 ;  /* 0x0000002e0c2c723c */ /* 0x040ff000000418d8 */
[C---:B------:R-:W-:Y:S08]  /*d0d0*/  HMMA.16816.F32.BF16 R212, R12.reuse, R42, R212 ;  /* 0x0000002a0cd4723c */ /* 0x040ff000000418d4 */
[C---:B------:R-:W-:Y:S08]  /*d0e0*/  HMMA.16816.F32.BF16 R208, R12.reuse, R38, R208 ;  /* 0x000000260cd0723c */ /* 0x040ff000000418d0 */
[----:B------:R-:W-:Y:S07]  /*d0f0*/  HMMA.16816.F32.BF16 R228, R12, R50, R200 ;  /* 0x000000320ce4723c */ /* 0x000fee00000418c8 */
[--C-:B------:R-:W-:Y:S01]  /*d100*/  IMAD.IADD R12, R186, 0x1, -R0.reuse ;  /* 0x00000001ba0c7824 */ /* 0x100fe200078e0a00 */
[----:B-1----:R-:W-:Y:S04]  /*d110*/  HMMA.16816.F32.BF16 R56, R16, R24, R56 ;  /* 0x000000181038723c */ /* 0x002fe80000041838 */
[----:B------:R-:W-:Y:S01]  /*d120*/  IABS R2, R12 ;  /* 0x0000000c00027213 */ /* 0x000fe20000000000 */
[----:B------:R-:W-:-:S03]  /*d130*/  IMAD.IADD R12, R185, 0x1, -R0 ;  /* 0x00000001b90c7824 */ /* 0x000fc600078e0a00 */
[----:B------:R-:W-:Y:S01]  /*d140*/  HMMA.16816.F32.BF16 R52, R8, R24, R52 ;  /* 0x000000180834723c */ /* 0x000fe20000041834 */
[----:B------:R1:W3:Y:S07]  /*d150*/  I2F R25, R3 ;  /* 0x0000000300197306 */ /* 0x0002ee0000201400 */
[C---:B------:R-:W-:Y:S08]  /*d160*/  HMMA.16816.F32.BF16 R236, R4.reuse, R160, R72 ;  /* 0x000000a004ec723c */ /* 0x040ff00000041848 */
[----:B------:R-:W-:Y:S01]  /*d170*/  HMMA.16816.F32.BF16 R152, R4, R28, R152 ;  /* 0x0000001c0498723c */ /* 0x000fe20000041898 */
[----:B-1----:R-:W-:Y:S01]  /*d180*/  IMAD.MOV.U32 R3, RZ, RZ, R2 ;  /* 0x000000ffff037224 */ /* 0x002fe200078e0002 */
[----:B------:R-:W-:-:S03]  /*d190*/  IABS R2, R12 ;  /* 0x0000000c00027213 */ /* 0x000fc60000000000 */
[----:B------:R1:W4:Y:S02]  /*d1a0*/  I2F R24, R3 ;  /* 0x0000000300187306 */ /* 0x0003240000201400 */
[----:B------:R-:W-:Y:S01]  /*d1b0*/  IMAD.MOV.U32 R12, RZ, RZ, R2 ;  /* 0x000000ffff0c7224 */ /* 0x000fe200078e0002 */
[----:B------:R-:W-:Y:S01]  /*d1c0*/  IADD3 R2, R0, 0x1, RZ ;  /* 0x0000000100027810 */ /* 0x000fe20007ffe0ff */
[----:B--2---:R-:W-:Y:S03]  /*d1d0*/  HMMA.16816.F32.BF16 R200, R4, R60, R144 ;  /* 0x0000003c04c8723c */ /* 0x004fe60000041890 */
[----:B------:R-:W-:Y:S01]  /*d1e0*/  ISETP.GE.AND P3, PT, R2, R196, PT ;  /* 0x000000c40200720c */ /* 0x000fe20003f66270 */
[----:B------:R-:W-:Y:S01]  /*d1f0*/  IMAD.IADD R13, R184, 0x1, -R2 ;  /* 0x00000001b80d7824 */ /* 0x000fe200078e0a02 */
[----:B------:R2:W5:Y:S01]  /*d200*/  I2F R15, R12 ;  /* 0x0000000c000f7306 */ /* 0x0005620000201400 */
[----:B------:R-:W-:-:S02]  /*d210*/  ISETP.GE.AND P2, PT, R2, R194, PT ;  /* 0x000000c20200720c */ /* 0x000fc40003f46270 */
[C---:B------:R-:W-:Y:S01]  /*d220*/  HMMA.16816.F32.BF16 R40, R4.reuse, R34, R156 ;  /* 0x000000220428723c */ /* 0x040fe2000004189c */
[C---:B------:R-:W-:Y:S02]  /*d230*/  ISETP.GE.AND P1, PT, R2.reuse, R193, PT ;  /* 0x000000c10200720c */ /* 0x040fe40003f26270 */
[C---:B------:R-:W-:Y:S01]  /*d240*/  ISETP.LT.OR P3, PT, R2.reuse, R191, P3 ;  /* 0x000000bf0200720c */ /* 0x040fe20001f61670 */
[----:B-1----:R-:W-:Y:S01]  /*d250*/  IMAD.IADD R3, R187, 0x1, -R0 ;  /* 0x00000001bb037824 */ /* 0x002fe200078e0a00 */
[C---:B------:R-:W-:Y:S02]  /*d260*/  ISETP.LT.OR P5, PT, R2.reuse, R190, P2 ;  /* 0x000000be0200720c */ /* 0x040fe400017a1670 */
[----:B------:R-:W-:Y:S01]  /*d270*/  ISETP.LT.OR P1, PT, R2, R189, P1 ;  /* 0x000000bd0200720c */ /* 0x000fe20000f21670 */
[----:B------:R-:W-:Y:S01]  /*d280*/  HMMA.16816.F32.BF16 R204, R4, R30, R204 ;  /* 0x0000001e04cc723c */ /* 0x000fe200000418cc */
[----:B------:R-:W-:-:S05]  /*d290*/  IABS R3, R3 ;  /* 0x0000000300037213 */ /* 0x000fca0000000000 */
[----:B--2---:R-:W-:Y:S01]  /*d2a0*/  IMAD.MOV.U32 R12, RZ, RZ, R3 ;  /* 0x000000ffff0c7224 */ /* 0x004fe200078e0003 */
[----:B------:R-:W-:Y:S01]  /*d2b0*/  IABS R3, R13 ;  /* 0x0000000d00037213 */ /* 0x000fe20000000000 */
[----:B------:R-:W-:Y:S01]  /*d2c0*/  IMAD.IADD R13, R186, 0x1, -R2 ;  /* 0x00000001ba0d7824 */ /* 0x000fe200078e0a02 */
[C---:B------:R-:W-:Y:S01]  /*d2d0*/  HMMA.16816.F32.BF16 R72, R4.reuse, R62, R148 ;  /* 0x0000003e0448723c */ /* 0x040fe20000041894 */
[----:B------:R1:W2:Y:S07]  /*d2e0*/  I2F R14, R12 ;  /* 0x0000000c000e7306 */ /* 0x0002ae0000201400 */
[----:B------:R-:W-:Y:S07]  /*d2f0*/  HMMA.16816.F32.BF16 R244, R4, R162, R140 ;  /* 0x000000a204f4723c */ /* 0x000fee000004188c */
[----:B---3--:R-:W-:Y:S01]  /*d300*/  FFMA.FTZ R4, R25, -UR20, R52 ;  /* 0x8000001419047c23 */ /* 0x008fe20008010034 */
[C---:B------:R-:W-:Y:S01]  /*d310*/  HMMA.16816.F32.BF16 R32, R20.reuse, R34, R44 ;  /* 0x000000221420723c */ /* 0x040fe2000004182c */
[----:B-1----:R-:W-:Y:S01]  /*d320*/  IMAD.MOV.U32 R12, RZ, RZ, R3 ;  /* 0x000000ffff0c7224 */ /* 0x002fe200078e0003 */
[----:B------:R-:W-:Y:S01]  /*d330*/  IABS R3, R13 ;  /* 0x0000000d00037213 */ /* 0x000fe20000000000 */
[----:B----4-:R-:W-:Y:S01]  /*d340*/  FFMA.FTZ R6, R24, -UR20, R54 ;  /* 0x8000001418067c23 */ /* 0x010fe20008010036 */
[----:B------:R-:W-:Y:S01]  /*d350*/  FSEL R158, R4, -INF , !P0 ;  /* 0xff800000049e7808 */ /* 0x000fe20004000000 */
[----:B------:R-:W-:Y:S01]  /*d360*/  IMAD.IADD R4, R187, 0x1, -R2 ;  /* 0x00000001bb047824 */ /* 0x000fe200078e0a02 */
[C---:B------:R-:W-:Y:S01]  /*d370*/  ISETP.GE.AND P0, PT, R2.reuse, R192, PT ;  /* 0x000000c00200720c */ /* 0x040fe20003f06270 */
[----:B------:R-:W1:Y:S01]  /*d380*/  I2F R12, R12 ;  /* 0x0000000c000c7306 */ /* 0x000e620000201400 */
[----:B-----5:R-:W-:Y:S01]  /*d390*/  FFMA.FTZ R7, R15, -UR20, R56 ;  /* 0x800000140f077c23 */ /* 0x020fe20008010038 */
[----:B------:R-:W-:Y:S01]  /*d3a0*/  P2R R5, PR, RZ, 0x8 ;  /* 0x00000008ff057803 */ /* 0x000fe20000000000 */
[----:B------:R-:W-:Y:S01]  /*d3b0*/  HMMA.16816.F32.BF16 R36, R20, R28, R64 ;  /* 0x0000001c1424723c */ /* 0x000fe20000041840 */
[----:B------:R-:W-:Y:S01]  /*d3c0*/  ISETP.LT.OR P0, PT, R2, R188, P0 ;  /* 0x000000bc0200720c */ /* 0x000fe20000701670 */
[----:B--2---:R-:W-:Y:S01]  /*d3d0*/  FFMA.FTZ R14, R14, -UR20, R58 ;  /* 0x800000140e0e7c23 */ /* 0x004fe2000801003a */
[----:B------:R-:W-:-:S02]  /*d3e0*/  IABS R4, R4 ;  /* 0x0000000400047213 */ /* 0x000fc40000000000 */
[----:B------:R-:W2:Y:S01]  /*d3f0*/  I2F R3, R3 ;  /* 0x0000000300037306 */ /* 0x000ea20000201400 */
[----:B------:R-:W-:Y:S02]  /*d400*/  P2R R13, PR, RZ, 0x2 ;  /* 0x00000002ff0d7803 */ /* 0x000fe40000000000 */
[----:B------:R-:W-:Y:S01]  /*d410*/  ISETP.LT.OR P1, PT, R0, R189, P6 ;  /* 0x000000bd0000720c */ /* 0x000fe20003721670 */
[-C--:B------:R-:W-:Y:S03]  /*d420*/  HMMA.16816.F32.BF16 R40, R16, R26.reuse, R40 ;  /* 0x0000001a1028723c */ /* 0x080fe60000041828 */
[----:B------:R-:W-:Y:S01]  /*d430*/  FSEL R217, R7, -INF , !P1 ;  /* 0xff80000007d97808 */ /* 0x000fe20004800000 */
[----:B-1----:R-:W-:Y:S01]  /*d440*/  FFMA.FTZ R25, R12, -UR20, R53 ;  /* 0x800000140c197c23 */ /* 0x002fe20008010035 */
[----:B------:R-:W-:Y:S01]  /*d450*/  P2R R12, PR, RZ, 0x1 ;  /* 0x00000001ff0c7803 */ /* 0x000fe20000000000 */
[----:B------:R-:W1:Y:S01]  /*d460*/  I2F R28, R4 ;  /* 0x00000004001c7306 */ /* 0x000e620000201400 */
[----:B------:R-:W-:Y:S01]  /*d470*/  ISETP.LT.OR P0, PT, R0, R190, P4 ;  /* 0x000000be0000720c */ /* 0x000fe20002701670 */
[----:B------:R-:W-:Y:S01]  /*d480*/  HMMA.16816.F32.BF16 R32, R8, R26, R32 ;  /* 0x0000001a0820723c */ /* 0x000fe20000041820 */
[----:B------:R-:W-:-:S02]  /*d490*/  ISETP.NE.AND P4, PT, R5, RZ, PT ;  /* 0x000000ff0500720c */ /* 0x000fc40003f85270 */
[----:B------:R-:W-:Y:S01]  /*d4a0*/  FSEL R166, R6, -INF , !P0 ;  /* 0xff80000006a67808 */ /* 0x000fe20004000000 */
[----:B--2---:R-:W-:Y:S01]  /*d4b0*/  FFMA.FTZ R24, R3, -UR20, R55 ;  /* 0x8000001403187c23 */ /* 0x004fe20008010037 */
[C---:B------:R-:W-:Y:S01]  /*d4c0*/  ISETP.GE.AND P0, PT, R0.reuse, R192, PT ;  /* 0x000000c00000720c */ /* 0x040fe20003f06270 */
[----:B------:R-:W-:Y:S01]  /*d4d0*/  IMAD.IADD R3, R185, 0x1, -R2 ;  /* 0x00000001b9037824 */ /* 0x000fe200078e0a02 */
[C---:B------:R-:W-:Y:S01]  /*d4e0*/  IADD3 R2, R0.reuse, 0x8, RZ ;  /* 0x0000000800027810 */ /* 0x040fe20007ffe0ff */
[----:B------:R-:W-:Y:S01]  /*d4f0*/  HMMA.16816.F32.BF16 R44, R20, R30, R212 ;  /* 0x0000001e142c723c */ /* 0x000fe200000418d4 */
[----:B------:R-:W-:Y:S02]  /*d500*/  ISETP.LT.OR P0, PT, R0, R188, P0 ;  /* 0x000000bc0000720c */ /* 0x000fe40000701670 */
[----:B------:R-:W-:Y:S01]  /*d510*/  IABS R3, R3 ;  /* 0x0000000300037213 */ /* 0x000fe20000000000 */
[----:B------:R-:W-:Y:S01]  /*d520*/  IMAD.IADD R5, R186, 0x1, -R2 ;  /* 0x00000001ba057824 */ /* 0x000fe200078e0a02 */
[----:B------:R-:W-:-:S02]  /*d530*/  FSEL R235, R14, -INF , !P0 ;  /* 0xff8000000eeb7808 */ /* 0x000fc40004000000 */
[----:B------:R2:W-:Y:S01]  /*d540*/  I2F R15, R3 ;  /* 0x00000003000f7306 */ /* 0x0005e20000201400 */
[C---:B------:R-:W-:Y:S01]  /*d550*/  ISETP.GE.AND P3, PT, R2.reuse, R196, PT ;  /* 0x000000c40200720c */ /* 0x040fe20003f66270 */
[----:B------:R-:W-:Y:S01]  /*d560*/  HMMA.16816.F32.BF16 R48, R20, R60, R220 ;  /* 0x0000003c1430723c */ /* 0x000fe200000418dc */
[C---:B------:R-:W-:Y:S02]  /*d570*/  ISETP.GE.AND P2, PT, R2.reuse, R194, PT ;  /* 0x000000c20200720c */ /* 0x040fe40003f46270 */
[C---:B------:R-:W-:Y:S02]  /*d580*/  ISETP.GE.AND P1, PT, R2.reuse, R193, PT ;  /* 0x000000c10200720c */ /* 0x040fe40003f26270 */
[----:B------:R-:W-:Y:S02]  /*d590*/  ISETP.GE.AND P0, PT, R2, R192, PT ;  /* 0x000000c00200720c */ /* 0x000fe40003f06270 */
[----:B------:R-:W-:Y:S02]  /*d5a0*/  FSEL R64, R25, -INF , !P4 ;  /* 0xff80000019407808 */ /* 0x000fe40006000000 */
[----:B------:R-:W-:-:S02]  /*d5b0*/  FSEL R167, R24, -INF , !P5 ;  /* 0xff80000018a77808 */ /* 0x000fc40006800000 */
[C---:B------:R-:W-:Y:S02]  /*d5c0*/  ISETP.LT.OR P6, PT, R2.reuse, R191, P3 ;  /* 0x000000bf0200720c */ /* 0x040fe40001fc1670 */
[----:B------:R-:W-:Y:S01]  /*d5d0*/  ISETP.LT.OR P4, PT, R2, R190, P2 ;  /* 0x000000be0200720c */ /* 0x000fe20001781670 */
[----:B--2---:R-:W-:Y:S01]  /*d5e0*/  IMAD.IADD R3, R184, 0x1, -R2 ;  /* 0x00000001b8037824 */ /* 0x004fe200078e0a02 */
[C---:B------:R-:W-:Y:S02]  /*d5f0*/  ISETP.LT.OR P1, PT, R2.reuse, R189, P1 ;  /* 0x000000bd0200720c */ /* 0x040fe40000f21670 */
[----:B------:R-:W-:Y:S02]  /*d600*/  ISETP.LT.OR P5, PT, R2, R188, P0 ;  /* 0x000000bc0200720c */ /* 0x000fe400007a1670 */
[----:B------:R-:W-:Y:S02]  /*d610*/  IABS R3, R3 ;  /* 0x0000000300037213 */ /* 0x000fe40000000000 */
[----:B------:R-:W-:-:S02]  /*d620*/  ISETP.NE.AND P2, PT, R12, RZ, PT ;  /* 0x000000ff0c00720c */ /* 0x000fc40003f45270 */
[----:B------:R-:W-:Y:S01]  /*d630*/  ISETP.NE.AND P3, PT, R13, RZ, PT ;  /* 0x000000ff0d00720c */ /* 0x000fe20003f65270 */
[----:B------:R-:W-:Y:S01]  /*d640*/  IMAD.MOV.U32 R4, RZ, RZ, R3 ;  /* 0x000000ffff047224 */ /* 0x000fe200078e0003 */
[----:B------:R-:W-:Y:S01]  /*d650*/  IABS R3, R5 ;  /* 0x0000000500037213 */ /* 0x000fe20000000000 */
[----:B-1----:R-:W-:Y:S01]  /*d660*/  FFMA.FTZ R13, R28, -UR20, R59 ;  /* 0x800000141c0d7c23 */ /* 0x002fe2000801003b */
[----:B------:R-:W-:Y:S01]  /*d670*/  P2R R25, PR, RZ, 0x2 ;  /* 0x00000002ff197803 */ /* 0x000fe20000000000 */
[----:B------:R1:W-:Y:S03]  /*d680*/  I2F R6, R4 ;  /* 0x0000000400067306 */ /* 0x0003e60000201400 */
[----:B------:R-:W-:-:S05]  /*d690*/  FSEL R234, R13, -INF , !P2 ;  /* 0xff8000000dea7808 */ /* 0x000fca0005000000 */
[----:B------:R2:W3:Y:S01]  /*d6a0*/  I2F R5, R3 ;  /* 0x0000000300057306 */ /* 0x0004e20000201400 */
[----:B-1----:R-:W-:-:S05]  /*d6b0*/  IMAD.IADD R4, R185, 0x1, -R2 ;  /* 0x00000001b9047824 */ /* 0x002fca00078e0a02 */
[----:B--2---:R-:W-:Y:S01]  /*d6c0*/  IABS R3, R4 ;  /* 0x0000000400037213 */ /* 0x004fe20000000000 */
[----:B------:R-:W-:Y:S01]  /*d6d0*/  IMAD.IADD R4, R187, 0x1, -R2 ;  /* 0x00000001bb047824 */ /* 0x000fe200078e0a02 */
[----:B------:R-:W-:Y:S01]  /*d6e0*/  IADD3 R2, R0, 0x9, RZ ;  /* 0x0000000900027810 */ /* 0x000fe20007ffe0ff */
[----:B---3--:R-:W-:Y:S01]  /*d6f0*/  FFMA.FTZ R14, R5, -UR20, R34 ;  /* 0x80000014050e7c23 */ /* 0x008fe20008010022 */
[----:B------:R1:W-:Y:S02]  /*d700*/  I2F R27, R3 ;  /* 0x00000003001b7306 */ /* 0x0003e40000201400 */
[----:B------:R-:W-:Y:S01]  /*d710*/  IABS R7, R4 ;  /* 0x0000000400077213 */ /* 0x000fe20000000000 */
[----:B------:R-:W-:Y:S01]  /*d720*/  IMAD.IADD R4, R184, 0x1, -R2 ;  /* 0x00000001b8047824 */ /* 0x000fe200078e0a02 */
[C---:B------:R-:W-:Y:S02]  /*d730*/  ISETP.GE.AND P2, PT, R2.reuse, R194, PT ;  /* 0x000000c20200720c */ /* 0x040fe40003f46270 */
[----:B------:R-:W-:-:S02]  /*d740*/  ISETP.GE.AND P1, PT, R2, R193, PT ;  /* 0x000000c10200720c */ /* 0x000fc40003f26270 */
[----:B------:R-:W-:Y:S01]  /*d750*/  IABS R12, R4 ;  /* 0x00000004000c7213 */ /* 0x000fe20000000000 */
[----:B------:R2:W3:Y:S01]  /*d760*/  I2F R29, R7 ;  /* 0x00000007001d7306 */ /* 0x0004e20000201400 */
[----:B------:R-:W-:Y:S02]  /*d770*/  ISETP.GE.AND P0, PT, R2, R192, PT ;  /* 0x000000c00200720c */ /* 0x000fe40003f06270 */
[----:B------:R-:W-:Y:S02]  /*d780*/  FSEL R159, R14, -INF , !P4 ;  /* 0xff8000000e9f7808 */ /* 0x000fe40006000000 */
[----:B------:R-:W-:Y:S01]  /*d790*/  ISETP.LT.OR P4, PT, R2, R190, P2 ;  /* 0x000000be0200720c */ /* 0x000fe20001781670 */
[----:B-1----:R-:W-:Y:S02]  /*d7a0*/  FFMA.FTZ R3, R15, -UR20, R57 ;  /* 0x800000140f037c23 */ /* 0x002fe40008010039 */
[----:B------:R1:W4:Y:S01]  /*d7b0*/  I2F R24, R12 ;  /* 0x0000000c00187306 */ /* 0x0003220000201400 */
[----:B------:R-:W-:Y:S01]  /*d7c0*/  FFMA.FTZ R15, R6, -UR20, R32 ;  /* 0x80000014060f7c23 */ /* 0x000fe20008010020 */
[----:B------:R-:W-:-:S02]  /*d7d0*/  ISETP.LT.OR P1, PT, R2, R189, P1 ;  /* 0x000000bd0200720c */ /* 0x000fc40000f21670 */
[----:B------:R-:W-:Y:S01]  /*d7e0*/  FSEL R216, R3, -INF , !P3 ;  /* 0xff80000003d87808 */ /* 0x000fe20005800000 */
[----:B------:R-:W-:Y:S01]  /*d7f0*/  IMAD.IADD R3, R186, 0x1, -R2 ;  /* 0x00000001ba037824 */ /* 0x000fe200078e0a02 */
[C---:B------:R-:W-:Y:S01]  /*d800*/  ISETP.GE.AND P3, PT, R2.reuse, R196, PT ;  /* 0x000000c40200720c */ /* 0x040fe20003f66270 */
[----:B--2---:R-:W2:Y:S01]  /*d810*/  LDSM.16.M88.4 R4, [R173+0x800] ;  /* 0x00080000ad04783b */ /* 0x004ea20000000200 */
[----:B------:R-:W-:Y:S01]  /*d820*/  FSEL R157, R15, -INF , !P6 ;  /* 0xff8000000f9d7808 */ /* 0x000fe20007000000 */
[----:B---3--:R-:W-:Y:S01]  /*d830*/  FFMA.FTZ R14, R29, -UR20, R42 ;  /* 0x800000141d0e7c23 */ /* 0x008fe2000801002a */
[----:B------:R-:W-:Y:S02]  /*d840*/  IABS R3, R3 ;  /* 0x0000000300037213 */ /* 0x000fe40000000000 */
[C---:B------:R-:W-:Y:S02]  /*d850*/  ISETP.LT.OR P6, PT, R2.reuse, R191, P3 ;  /* 0x000000bf0200720c */ /* 0x040fe40001fc1670 */
[----:B------:R3:W5:Y:S01]  /*d860*/  I2F R13, R3 ;  /* 0x00000003000d7306 */ /* 0x0007620000201400 */
[----:B-1----:R-:W-:Y:S01]  /*d870*/  IMAD.IADD R12, R185, 0x1, -R2 ;  /* 0x00000001b90c7824 */ /* 0x002fe200078e0a02 */
[----:B------:R-:W-:-:S02]  /*d880*/  ISETP.LT.OR P0, PT, R2, R188, P0 ;  /* 0x000000bc0200720c */ /* 0x000fc40000701670 */
[----:B------:R-:W-:Y:S02]  /*d890*/  ISETP.NE.AND P3, PT, R25, RZ, PT ;  /* 0x000000ff1900720c */ /* 0x000fe40003f65270 */
[----:B------:R-:W-:Y:S02]  /*d8a0*/  P2R R26, PR, RZ, 0x2 ;  /* 0x00000002ff1a7803 */ /* 0x000fe40000000000 */
[----:B------:R-:W-:Y:S02]  /*d8b0*/  P2R R25, PR, RZ, 0x1 ;  /* 0x00000001ff197803 */ /* 0x000fe40000000000 */
[----:B------:R-:W-:Y:S02]  /*d8c0*/  FSEL R215, R14, -INF , !P5 ;  /* 0xff8000000ed77808 */ /* 0x000fe40006800000 */
[----:B---3--:R-:W-:Y:S01]  /*d8d0*/  IABS R3, R12 ;  /* 0x0000000c00037213 */ /* 0x008fe20000000000 */
[----:B------:R-:W-:Y:S01]  /*d8e0*/  IMAD.IADD R12, R187, 0x1, -R2 ;  /* 0x00000001bb0c7824 */ /* 0x000fe200078e0a02 */
[----:B------:R-:W-:-:S02]  /*d8f0*/  IADD3 R2, R0, 0x10, RZ ;  /* 0x0000001000027810 */ /* 0x000fc40007ffe0ff */
[----:B------:R1:W3:Y:S02]  /*d900*/  I2F R28, R3 ;  /* 0x00000003001c7306 */ /* 0x0002e40000201400 */
[----:B------:R-:W-:Y:S01]  /*d910*/  IABS R15, R12 ;  /* 0x0000000c000f7213 */ /* 0x000fe20000000000 */
[----:B------:R-:W-:Y:S01]  /*d920*/  FFMA.FTZ R12, R27, -UR20, R40 ;  /* 0x800000141b0c7c23 */ /* 0x000fe20008010028 */
[C---:B------:R-:W-:Y:S02]  /*d930*/  ISETP.GE.AND P2, PT, R2.reuse, R194, PT ;  /* 0x000000c20200720c */ /* 0x040fe40003f46270 */
[----:B------:R-:W-:Y:S01]  /*d940*/  ISETP.GE.AND P1, PT, R2, R193, PT ;  /* 0x000000c10200720c */ /* 0x000fe20003f26270 */
[----:B------:R-:W-:Y:S01]  /*d950*/  IMAD.MOV.U32 R27, RZ, RZ, R15 ;  /* 0x000000ffff1b7224 */ /* 0x000fe200078e000f */
[----:B------:R-:W-:Y:S01]  /*d960*/  FSEL R214, R12, -INF , !P3 ;  /* 0xff8000000cd67808 */ /* 0x000fe20005800000 */
[----:B----4-:R-:W-:Y:S01]  /*d970*/  FFMA.FTZ R15, R24, -UR20, R33 ;  /* 0x80000014180f7c23 */ /* 0x010fe20008010021 */
[C---:B------:R-:W-:Y:S01]  /*d980*/  ISETP.GE.AND P3, PT, R2.reuse, R196, PT ;  /* 0x000000c40200720c */ /* 0x040fe20003f66270 */
[----:B-----5:R-:W-:Y:S01]  /*d990*/  FFMA.FTZ R24, R13, -UR20, R35 ;  /* 0x800000140d187c23 */ /* 0x020fe20008010023 */
[----:B------:R-:W-:Y:S01]  /*d9a0*/  ISETP.GE.AND P0, PT, R2, R192, PT ;  /* 0x000000c00200720c */ /* 0x000fe20003f06270 */
[--C-:B------:R-:W-:Y:S01]  /*d9b0*/  IMAD.IADD R13, R186, 0x1, -R2.reuse ;  /* 0x00000001ba0d7824 */ /* 0x100fe200078e0a02 */
[----:B--2---:R-:W-:Y:S01]  /*d9c0*/  HMMA.16816.F32.BF16 R32, R8, R4, R36 ;  /* 0x000000040820723c */ /* 0x004fe20000041824 */
[----:B------:R-:W-:Y:S01]  /*d9d0*/  FSEL R149, R15, -INF , !P6 ;  /* 0xff8000000f957808 */ /* 0x000fe20007000000 */
[----:B-1----:R-:W-:Y:S01]  /*d9e0*/  IMAD.IADD R3, R184, 0x1, -R2 ;  /* 0x00000001b8037824 */ /* 0x002fe200078e0a02 */
[----:B------:R-:W-:Y:S01]  /*d9f0*/  FSEL R156, R24, -INF , !P4 ;  /* 0xff800000189c7808 */ /* 0x000fe20006000000 */
[----:B------:R-:W-:Y:S01]  /*da00*/  I2F R29, R27 ;  /* 0x0000001b001d7306 */ /* 0x000fe20000201400 */
[----:B------:R-:W-:-:S02]  /*da10*/  ISETP.LT.OR P6, PT, R2, R191, P3 ;  /* 0x000000bf0200720c */ /* 0x000fc40001fc1670 */
        /* <DEDUP_REMOVED lines=24> */
[----:B------:R-:W-:Y:S01]  /*dba0*/  FFMA.FTZ R12, R29, -UR20, R43 ;  /* 0x800000141d0c7c23 */ /* 0x000fe2000801002b */
[C---:B------:R-:W-:Y:S01]  /*dbb0*/  ISETP.GE.AND P3, PT, R2.reuse, R196, PT ;  /* 0x000000c40200720c */ /* 0x040fe20003f66270 */
[----:B------:R-:W-:Y:S01]  /*dbc0*/  HMMA.16816.F32.BF16 R40, R16, R6, R204 ;  /* 0x000000061028723c */ /* 0x000fe200000418cc */
[----:B------:R-:W-:Y:S01]  /*dbd0*/  ISETP.GE.AND P1, PT, R2, R193, PT ;  /* 0x000000c10200720c */ /* 0x000fe20003f26270 */
[----:B------:R2:W3:Y:S01]  /*dbe0*/  I2F R28, R5 ;  /* 0x00000005001c7306 */ /* 0x0004e20000201400 */
[----:B------:R-:W-:-:S02]  /*dbf0*/  FSEL R213, R12, -INF , !P2 ;  /* 0xff8000000cd57808 */ /* 0x000fc40005000000 */
[C---:B------:R-:W-:Y:S02]  /*dc00*/  ISETP.GE.AND P2, PT, R2.reuse, R194, PT ;  /* 0x000000c20200720c */ /* 0x040fe40003f46270 */
[C---:B------:R-:W-:Y:S02]  /*dc10*/  ISETP.GE.AND P0, PT, R2.reuse, R192, PT ;  /* 0x000000c00200720c */ /* 0x040fe40003f06270 */
[----:B------:R-:W-:Y:S01]  /*dc20*/  ISETP.LT.OR P6, PT, R2, R191, P3 ;  /* 0x000000bf0200720c */ /* 0x000fe20001fc1670 */
[----:B-1----:R-:W-:Y:S01]  /*dc30*/  IMAD.IADD R3, R184, 0x1, -R2 ;  /* 0x00000001b8037824 */ /* 0x002fe200078e0a02 */
[C---:B------:R-:W-:Y:S02]  /*dc40*/  ISETP.LT.OR P4, PT, R2.reuse, R190, P2 ;  /* 0x000000be0200720c */ /* 0x040fe40001781670 */
[----:B------:R-:W-:Y:S02]  /*dc50*/  ISETP.LT.OR P1, PT, R2, R189, P1 ;  /* 0x000000bd0200720c */ /* 0x000fe40000f21670 */
[----:B------:R-:W-:-:S02]  /*dc60*/  IABS R3, R3 ;  /* 0x0000000300037213 */ /* 0x000fc40000000000 */
[----:B------:R-:W-:Y:S01]  /*dc70*/  ISETP.LT.OR P0, PT, R2, R188, P0 ;  /* 0x000000bc0200720c */ /* 0x000fe20000701670 */
[----:B--2---:R-:W-:Y:S01]  /*dc80*/  IMAD.IADD R5, R186, 0x1, -R2 ;  /* 0x00000001ba057824 */ /* 0x004fe200078e0a02 */
[----:B------:R-:W-:Y:S01]  /*dc90*/  ISETP.NE.AND P3, PT, R24, RZ, PT ;  /* 0x000000ff1800720c */ /* 0x000fe20003f65270 */
[----:B------:R-:W-:Y:S01]  /*dca0*/  IMAD.MOV.U32 R4, RZ, RZ, R3 ;  /* 0x000000ffff047224 */ /* 0x000fe200078e0003 */
[----:B------:R-:W-:Y:S01]  /*dcb0*/  P2R R25, PR, RZ, 0x2 ;  /* 0x00000002ff197803 */ /* 0x000fe20000000000 */
[----:B---3--:R-:W-:Y:S01]  /*dcc0*/  FFMA.FTZ R12, R28, -UR20, R38 ;  /* 0x800000141c0c7c23 */ /* 0x008fe20008010026 */
[----:B------:R-:W-:Y:S01]  /*dcd0*/  IABS R3, R5 ;  /* 0x0000000500037213 */ /* 0x000fe20000000000 */
[----:B------:R1:W2:Y:S01]  /*dce0*/  I2F R15, R4 ;  /* 0x00000004000f7306 */ /* 0x0002a20000201400 */
[----:B------:R-:W-:Y:S01]  /*dcf0*/  HMMA.16816.F32.BF16 R28, R8, R6, R44 ;  /* 0x00000006081c723c */ /* 0x000fe2000004182c */
[----:B------:R-:W-:Y:S02]  /*dd00*/  P2R R24, PR, RZ, 0x1 ;  /* 0x00000001ff187803 */ /* 0x000fe40000000000 */
[----:B------:R-:W-:-:S04]  /*dd10*/  FSEL R199, R12, -INF , !P5 ;  /* 0xff8000000cc77808 */ /* 0x000fc80006800000 */
[----:B------:R3:W4:Y:S01]  /*dd20*/  I2F R5, R3 ;  /* 0x0000000300057306 */ /* 0x0007220000201400 */
[----:B------:R-:W-:Y:S01]  /*dd30*/  HMMA.16816.F32.BF16 R44, R20, R62, R208 ;  /* 0x0000003e142c723c */ /* 0x000fe200000418d0 */
[----:B-1----:R-:W-:Y:S02]  /*dd40*/  IMAD.IADD R4, R185, 0x1, -R2 ;  /* 0x00000001b9047824 */ /* 0x002fe400078e0a02 */
[----:B--2---:R-:W-:-:S05]  /*dd50*/  FFMA.FTZ R14, R15, -UR20, R33 ;  /* 0x800000140f0e7c23 */ /* 0x004fca0008010021 */
[----:B------:R-:W-:Y:S02]  /*dd60*/  FSEL R143, R14, -INF , !P6 ;  /* 0xff8000000e8f7808 */ /* 0x000fe40007000000 */
[----:B---3--:R-:W-:Y:S01]  /*dd70*/  IABS R3, R4 ;  /* 0x0000000400037213 */ /* 0x008fe20000000000 */
[----:B------:R-:W-:Y:S01]  /*dd80*/  IMAD.IADD R4, R187, 0x1, -R2 ;  /* 0x00000001bb047824 */ /* 0x000fe200078e0a02 */
[----:B------:R-:W-:Y:S02]  /*dd90*/  IADD3 R2, R0, 0x18, RZ ;  /* 0x0000001800027810 */ /* 0x000fe40007ffe0ff */
[----:B------:R1:W-:Y:S02]  /*dda0*/  I2F R26, R3 ;  /* 0x00000003001a7306 */ /* 0x0003e40000201400 */
[----:B------:R-:W-:Y:S01]  /*ddb0*/  IABS R13, R4 ;  /* 0x00000004000d7213 */ /* 0x000fe20000000000 */
[----:B------:R-:W-:Y:S01]  /*ddc0*/  FFMA.FTZ R4, R27, -UR20, R36 ;  /* 0x800000141b047c23 */ /* 0x000fe20008010024 */
[----:B------:R-:W-:-:S02]  /*ddd0*/  ISETP.GE.AND P2, PT, R2, R194, PT ;  /* 0x000000c20200720c */ /* 0x000fc40003f46270 */
[----:B------:R-:W-:Y:S01]  /*dde0*/  ISETP.GE.AND P1, PT, R2, R193, PT ;  /* 0x000000c10200720c */ /* 0x000fe20003f26270 */
[----:B------:R-:W-:Y:S01]  /*ddf0*/  IMAD.MOV.U32 R27, RZ, RZ, R13 ;  /* 0x000000ffff1b7224 */ /* 0x000fe200078e000d */
[----:B------:R-:W-:Y:S01]  /*de00*/  FSEL R198, R4, -INF , !P3 ;  /* 0xff80000004c67808 */ /* 0x000fe20005800000 */
[----:B----4-:R-:W-:Y:S01]  /*de10*/  FFMA.FTZ R13, R5, -UR20, R35 ;  /* 0x80000014050d7c23 */ /* 0x010fe20008010023 */
[----:B------:R-:W-:Y:S01]  /*de20*/  ISETP.GE.AND P3, PT, R2, R196, PT ;  /* 0x000000c40200720c */ /* 0x000fe20003f66270 */
[--C-:B------:R-:W-:Y:S01]  /*de30*/  IMAD.IADD R5, R186, 0x1, -R2.reuse ;  /* 0x00000001ba057824 */ /* 0x100fe200078e0a02 */
[----:B------:R-:W-:Y:S01]  /*de40*/  ISETP.GE.AND P0, PT, R2, R192, PT ;  /* 0x000000c00200720c */ /* 0x000fe20003f06270 */
[----:B------:R-:W2:Y:S01]  /*de50*/  I2F R32, R27 ;  /* 0x0000001b00207306 */ /* 0x000ea20000201400 */
[----:B------:R-:W-:Y:S01]  /*de60*/  FSEL R151, R13, -INF , !P4 ;  /* 0xff8000000d977808 */ /* 0x000fe20006000000 */
[----:B-1----:R-:W-:Y:S01]  /*de70*/  IMAD.IADD R3, R184, 0x1, -R2 ;  /* 0x00000001b8037824 */ /* 0x002fe200078e0a02 */
[----:B------:R-:W-:-:S02]  /*de80*/  ISETP.LT.OR P6, PT, R2, R191, P3 ;  /* 0x000000bf0200720c */ /* 0x000fc40001fc1670 */
[C---:B------:R-:W-:Y:S02]  /*de90*/  ISETP.LT.OR P4, PT, R2.reuse, R190, P2 ;  /* 0x000000be0200720c */ /* 0x040fe40001781670 */
[----:B------:R-:W-:Y:S02]  /*dea0*/  IABS R3, R3 ;  /* 0x0000000300037213 */ /* 0x000fe40000000000 */
[C---:B------:R-:W-:Y:S02]  /*deb0*/  ISETP.LT.OR P1, PT, R2.reuse, R189, P1 ;  /* 0x000000bd0200720c */ /* 0x040fe40000f21670 */
[----:B------:R-:W-:Y:S01]  /*dec0*/  ISETP.LT.OR P5, PT, R2, R188, P0 ;  /* 0x000000bc0200720c */ /* 0x000fe200007a1670 */
[----:B------:R-:W-:Y:S01]  /*ded0*/  IMAD.MOV.U32 R4, RZ, RZ, R3 ;  /* 0x000000ffff047224 */ /* 0x000fe200078e0003 */
[----:B------:R-:W-:Y:S02]  /*dee0*/  IABS R3, R5 ;  /* 0x0000000500037213 */ /* 0x000fe40000000000 */
[----:B------:R-:W-:Y:S01]  /*def0*/  ISETP.NE.AND P3, PT, R25, RZ, PT ;  /* 0x000000ff1900720c */ /* 0x000fe20003f65270 */
[----:B------:R1:W3:Y:S01]  /*df00*/  I2F R15, R4 ;  /* 0x00000004000f7306 */ /* 0x0002e20000201400 */
[----:B--2---:R-:W-:Y:S01]  /*df10*/  FFMA.FTZ R13, R32, -UR20, R39 ;  /* 0x80000014200d7c23 */ /* 0x004fe20008010027 */
[----:B------:R-:W-:-:S02]  /*df20*/  ISETP.NE.AND P2, PT, R24, RZ, PT ;  /* 0x000000ff1800720c */ /* 0x000fc40003f45270 */
[----:B------:R-:W-:Y:S02]  /*df30*/  P2R R24, PR, RZ, 0x2 ;  /* 0x00000002ff187803 */ /* 0x000fe40000000000 */
[----:B------:R-:W-:Y:S02]  /*df40*/  FSEL R197, R13, -INF , !P2 ;  /* 0xff8000000dc57808 */ /* 0x000fe40005000000 */
[----:B------:R-:W2:Y:S01]  /*df50*/  I2F R5, R3 ;  /* 0x0000000300057306 */ /* 0x000ea20000201400 */
[----:B-1----:R-:W-:Y:S02]  /*df60*/  IMAD.IADD R4, R185, 0x1, -R2 ;  /* 0x00000001b9047824 */ /* 0x002fe400078e0a02 */
[----:B---3--:R-:W-:-:S05]  /*df70*/  FFMA.FTZ R15, R15, -UR20, R28 ;  /* 0x800000140f0f7c23 */ /* 0x008fca000801001c */
[----:B------:R-:W-:Y:S01]  /*df80*/  FSEL R142, R15, -INF , !P6 ;  /* 0xff8000000f8e7808 */ /* 0x000fe20007000000 */
[----:B--2---:R-:W-:Y:S01]  /*df90*/  FFMA.FTZ R14, R5, -UR20, R30 ;  /* 0x80000014050e7c23 */ /* 0x004fe2000801001e */
        /* <DEDUP_REMOVED lines=9> */
[----:B------:R2:W3:Y:S01]  /*e030*/  I2F R30, R6 ;  /* 0x00000006001e7306 */ /* 0x0004e20000201400 */
[----:B------:R-:W-:Y:S02]  /*e040*/  IABS R12, R4 ;  /* 0x00000004000c7213 */ /* 0x000fe40000000000 */
[C---:B------:R-:W-:Y:S02]  /*e050*/  ISETP.GE.AND P0, PT, R2.reuse, R192, PT ;  /* 0x000000c00200720c */ /* 0x040fe40003f06270 */
[C---:B------:R-:W-:Y:S02]  /*e060*/  ISETP.LT.OR P4, PT, R2.reuse, R190, P2 ;  /* 0x000000be0200720c */ /* 0x040fe40001781670 */
[----:B------:R-:W-:Y:S01]  /*e070*/  ISETP.LT.OR P1, PT, R2, R189, P1 ;  /* 0x000000bd0200720c */ /* 0x000fe20000f21670 */
[----:B-1----:R-:W-:Y:S01]  /*e080*/  FFMA.FTZ R3, R26, -UR20, R37 ;  /* 0x800000141a037c23 */ /* 0x002fe20008010025 */
[----:B------:R1:W-:Y:S01]  /*e090*/  I2F R13, R12 ;  /* 0x0000000c000d7306 */ /* 0x0003e20000201400 */
[----:B------:R-:W-:-:S02]  /*e0a0*/  ISETP.LT.OR P0, PT, R2, R188, P0 ;  /* 0x000000bc0200720c */ /* 0x000fc40000701670 */
[----:B------:R-:W-:Y:S02]  /*e0b0*/  P2R R26, PR, RZ, 0x2 ;  /* 0x00000002ff1a7803 */ /* 0x000fe40000000000 */
[----:B------:R-:W-:Y:S01]  /*e0c0*/  FSEL R155, R3, -INF , !P3 ;  /* 0xff800000039b7808 */ /* 0x000fe20005800000 */
[----:B------:R-:W-:Y:S01]  /*e0d0*/  IMAD.IADD R3, R186, 0x1, -R2 ;  /* 0x00000001ba037824 */ /* 0x000fe200078e0a02 */
[----:B--2---:R-:W2:Y:S01]  /*e0e0*/  LDSM.16.M88.4 R4, [R173+0x1000] ;  /* 0x00100000ad04783b */ /* 0x004ea20000000200 */
[----:B------:R-:W-:Y:S01]  /*e0f0*/  ISETP.GE.AND P3, PT, R2, R196, PT ;  /* 0x000000c40200720c */ /* 0x000fe20003f66270 */
[----:B---3--:R-:W-:Y:S01]  /*e100*/  FFMA.FTZ R14, R30, -UR20, R42 ;  /* 0x800000141e0e7c23 */ /* 0x008fe2000801002a */
[----:B------:R-:W-:Y:S02]  /*e110*/  P2R R25, PR, RZ, 0x1 ;  /* 0x00000001ff197803 */ /* 0x000fe40000000000 */
[----:B------:R-:W-:Y:S02]  /*e120*/  IABS R3, R3 ;  /* 0x0000000300037213 */ /* 0x000fe40000000000 */
[----:B------:R-:W-:Y:S01]  /*e130*/  ISETP.LT.OR P6, PT, R2, R191, P3 ;  /* 0x000000bf0200720c */ /* 0x000fe20001fc1670 */
[----:B-1----:R-:W-:Y:S01]  /*e140*/  IMAD.IADD R12, R185, 0x1, -R2 ;  /* 0x00000001b90c7824 */ /* 0x002fe200078e0a02 */
[----:B------:R1:W3:Y:S01]  /*e150*/  I2F R15, R3 ;  /* 0x00000003000f7306 */ /* 0x0002e20000201400 */
[----:B------:R-:W-:-:S02]  /*e160*/  ISETP.NE.AND P3, PT, R24, RZ, PT ;  /* 0x000000ff1800720c */ /* 0x000fc40003f65270 */
[----:B------:R-:W-:Y:S02]  /*e170*/  FSEL R153, R14, -INF , !P5 ;  /* 0xff8000000e997808 */ /* 0x000fe40006800000 */
[----:B-1----:R-:W-:Y:S01]  /*e180*/  IABS R3, R12 ;  /* 0x0000000c00037213 */ /* 0x002fe20000000000 */
[----:B------:R-:W-:Y:S01]  /*e190*/  IMAD.IADD R12, R187, 0x1, -R2 ;  /* 0x00000001bb0c7824 */ /* 0x000fe200078e0a02 */
[----:B------:R-:W-:Y:S01]  /*e1a0*/  IADD3 R2, R0, 0x20, RZ ;  /* 0x0000002000027810 */ /* 0x000fe20007ffe0ff */
[----:B---3--:R-:W-:Y:S01]  /*e1b0*/  FFMA.FTZ R15, R15, -UR20, R31 ;  /* 0x800000140f0f7c23 */ /* 0x008fe2000801001f */
        /* <DEDUP_REMOVED lines=10> */
[----:B------:R-:W-:Y:S01]  /*e260*/  ISETP.GE.AND P0, PT, R2, R192, PT ;  /* 0x000000c00200720c */ /* 0x000fe20003f06270 */
[----:B--2---:R-:W-:Y:S01]  /*e270*/  HMMA.16816.F32.BF16 R32, R8, R4, R48 ;  /* 0x000000040820723c */ /* 0x004fe20000041830 */
[----:B------:R-:W-:Y:S01]  /*e280*/  FSEL R63, R24, -INF , !P6 ;  /* 0xff800000183f7808 */ /* 0x000fe20007000000 */
[----:B------:R-:W-:Y:S01]  /*e290*/  I2F R29, R27 ;  /* 0x0000001b001d7306 */ /* 0x000fe20000201400 */
[----:B-1----:R-:W-:Y:S01]  /*e2a0*/  IMAD.IADD R3, R184, 0x1, -R2 ;  /* 0x00000001b8037824 */ /* 0x002fe200078e0a02 */
[----:B------:R-:W-:-:S02]  /*e2b0*/  FSEL R141, R15, -INF , !P4 ;  /* 0xff8000000f8d7808 */ /* 0x000fc40006000000 */
[C---:B------:R-:W-:Y:S02]  /*e2c0*/  ISETP.LT.OR P6, PT, R2.reuse, R191, P3 ;  /* 0x000000bf0200720c */ /* 0x040fe40001fc1670 */
        /* <DEDUP_REMOVED lines=9> */
[----:B------:R-:W-:Y:S01]  /*e360*/  ISETP.NE.AND P3, PT, R26, RZ, PT ;  /* 0x000000ff1a00720c */ /* 0x000fe20003f65270 */
[----:B------:R-:W-:Y:S01]  /*e370*/  HMMA.16816.F32.BF16 R48, R20, R160, R224 ;  /* 0x000000a01430723c */ /* 0x000fe200000418e0 */
[----:B------:R-:W-:-:S02]  /*e380*/  ISETP.NE.AND P2, PT, R25, RZ, PT ;  /* 0x000000ff1900720c */ /* 0x000fc40003f45270 */
        /* <DEDUP_REMOVED lines=34> */
[----:B------:R-:W-:Y:S02]  /*e5b0*/  P2R R24, PR, RZ, 0x1 ;  /* 0x00000001ff187803 */ /* 0x000fe40000000000 */
[----:B------:R-:W-:-:S05]  /*e5c0*/  FSEL R146, R12, -INF , !P5 ;  /* 0xff8000000c927808 */ /* 0x000fca0006800000 */
        /* <DEDUP_REMOVED lines=149> */
[C---:B------:R-:W-:Y:S01]  /*ef20*/  ISETP.GE.AND P2, PT, R2.reuse, R194, PT ;  /* 0x000000c20200720c */ /* 0x040fe20003f46270 */
        /* <DEDUP_REMOVED lines=27> */
[----:B------:R-:W-:Y:S01]  /*f0e0*/  P2R R10, PR, RZ, 0x2 ;  /* 0x00000002ff0a7803 */ /* 0x000fe20000000000 */
[----:B-1----:R-:W-:Y:S01]  /*f0f0*/  IMAD.IADD R5, R184, 0x1, -R3 ;  /* 0x00000001b8057824 */ /* 0x002fe200078e0a03 */
[C---:B------:R-:W-:Y:S01]  /*f100*/  ISETP.GE.AND P1, PT, R0.reuse, R194, PT ;  /* 0x000000c20000720c */ /* 0x040fe20003f26270 */
        /* <DEDUP_REMOVED lines=30> */
[----:B------:R-:W-:Y:S01]  /*f2f0*/  ISETP.LT.OR P1, PT, R0, R188, P3 ;  /* 0x000000bc0000720c */ /* 0x000fe20001f21670 */
[----:B------:R2:W4:Y:S01]  /*f300*/  I2F R11, R2 ;  /* 0x00000002000b7306 */ /* 0x0005220000201400 */
        /* <DEDUP_REMOVED lines=9> */
[----:B------:R-:W-:Y:S01]  /*f3a0*/  PLOP3.LUT P0, PT, PT, PT, UP0, 0x80, 0x0 ;  /* 0x000000000000781c */ /* 0x000fe20003f0f008 */
[----:B-1----:R-:W-:Y:S01]  /*f3b0*/  IMAD.MOV.U32 R3, RZ, RZ, R2 ;  /* 0x000000ffff037224 */ /* 0x002fe200078e0002 */
[----:B------:R-:W-:Y:S01]  /*f3c0*/  IABS R2, R4 ;  /* 0x0000000400027213 */ /* 0x000fe20000000000 */
[----:B--2---:R-:W-:Y:S02]  /*f3d0*/  FFMA.FTZ R5, R9, -UR20, R31 ;  /* 0x8000001409057c23 */ /* 0x004fe4000801001f */
[----:B------:R1:W2:Y:S08]  /*f3e0*/  I2F R4, R3 ;  /* 0x0000000300047306 */ /* 0x0002b00000201400 */
[----:B------:R-:W3:Y:S01]  /*f3f0*/  I2F R2, R2 ;  /* 0x0000000200027306 */ /* 0x000ee20000201400 */
[----:B-1----:R-:W-:Y:S01]  /*f400*/  FFMA.FTZ R3, R12, -UR20, R18 ;  /* 0x800000140c037c23 */ /* 0x002fe20008010012 */
[----:B------:R-:W-:Y:S01]  /*f410*/  FSEL R18, R5, -INF , !P4 ;  /* 0xff80000005127808 */ /* 0x000fe20006000000 */
[----:B--2---:R-:W-:Y:S01]  /*f420*/  FFMA.FTZ R4, R4, -UR20, R17 ;  /* 0x8000001404047c23 */ /* 0x004fe20008010011 */
[----:B------:R-:W-:-:S02]  /*f430*/  FSEL R17, R6, -INF , !P6 ;  /* 0xff80000006117808 */ /* 0x000fc40007000000 */
        /* <DEDUP_REMOVED lines=8> */
[----:B------:R-:W-:Y:S01]  /*f4c0*/  IMAD.MOV.U32 R13, RZ, RZ, c[0x0][0x198] ;  /* 0x00006600ff0d7624 */ /* 0x000fe200078e00ff */
[----:B------:R-:W-:Y:S01]  /*f4d0*/  UIADD3 UR5, UR10, -0x3, URZ ;  /* 0xfffffffd0a057890 */ /* 0x000fe2000fffe03f */
[----:B------:R-:W-:Y:S01]  /*f4e0*/  IMAD.MOV.U32 R14, RZ, RZ, c[0x0][0x19c] ;  /* 0x00006700ff0e7624 */ /* 0x000fe200078e00ff */
[----:B------:R1:W-:Y:S01]  /*f4f0*/  @P5 STS.128 [R195+0x4000], RZ ;  /* 0x004000ffc3005388 */ /* 0x0003e20000000c00 */
[C---:B------:R-:W-:Y:S01]  /*f500*/  IMAD.SHL.U32 R0, R13.reuse, 0x40, RZ ;  /* 0x000000400d007824 */ /* 0x040fe200078e00ff */
[----:B------:R-:W-:Y:S01]  /*f510*/  USHF.R.S32.HI UR4, URZ, 0x1f, UR5 ;  /* 0x0000001f3f047899 */ /* 0x000fe20008011405 */
[----:B------:R-:W-:Y:S01]  /*f520*/  BSSY B0, `(.L_x_2002) ;  /* 0x000002c000007945 */ /* 0x000fe20003800000 */
[----:B------:R-:W-:-:S05]  /*f530*/  SHF.L.U64.HI R5, R13, 0x6, R14 ;  /* 0x000000060d057819 */ /* 0x000fca000001020e */
[----:B------:R-:W-:-:S04]  /*f540*/  IMAD R5, R5, UR5, RZ ;  /* 0x0000000505057c24 */ /* 0x000fc8000f8e02ff */
[----:B------:R-:W-:Y:S02]  /*f550*/  IMAD R5, R0, UR4, R5 ;  /* 0x0000000400057c24 */ /* 0x000fe4000f8e0205 */
[----:B--2---:R-:W-:Y:S02]  /*f560*/  IMAD.MOV.U32 R3, RZ, RZ, R251 ;  /* 0x000000ffff037224 */ /* 0x004fe400078e00fb */
[----:B---3--:R-:W-:-:S04]  /*f570*/  IMAD.MOV.U32 R2, RZ, RZ, R242 ;  /* 0x000000ffff027224 */ /* 0x008fc800078e00f2 */
[----:B------:R-:W-:-:S04]  /*f580*/  IMAD.WIDE.U32 R2, R0, UR5, R2 ;  /* 0x0000000500027c25 */ /* 0x000fc8000f8e0002 */
[----:B------:R-:W-:Y:S01]  /*f590*/  IMAD.IADD R5, R3, 0x1, R5 ;  /* 0x0000000103057824 */ /* 0x000fe200078e0205 */
[CC--:B------:R-:W-:Y:S02]  /*f5a0*/  @!P5 LEA R0, P3, R13.reuse, R2.reuse, 0x4 ;  /* 0x000000020d00d211 */ /* 0x0c0fe400078620ff */
[C---:B------:R-:W-:Y:S02]  /*f5b0*/  @!P5 LEA R4, P1, R13.reuse, R2, 0x5 ;  /* 0x000000020d04d211 */ /* 0x040fe400078228ff */
        /* <DEDUP_REMOVED lines=34> */
.L_x_2003:
[----:B------:R-:W-:Y:S05]  /*f7e0*/  BSYNC B0 ;  /* 0x0000000000007941 */ /* 0x000fea0003800000 */
.L_x_2002:
[----:B------:R-:W0:Y:S02]  /*f7f0*/  LDGDEPBAR ;  /* 0x00000000000079af */ /* 0x000e240000000000 */
.L_x_2001:
[----:B------:R-:W3:Y:S04]  /*f800*/  LDL R5, [R1+0xf0] ;  /* 0x0000f00001057983 */ /* 0x000ee80000100800 */
[----:B-1----:R-:W4:Y:S04]  /*f810*/  LDL R6, [R1+0xa4] ;  /* 0x0000a40001067983 */ /* 0x002f280000100800 */
[----:B--2---:R-:W4:Y:S01]  /*f820*/  LDL R4, [R1+0xec] ;  /* 0x0000ec0001047983 */ /* 0x004f220000100800 */
        /* <DEDUP_REMOVED lines=23> */
[----:B------:R-:W-:Y:S01]  /*f9a0*/  STL [R1+0x1b8], R194 ;  /* 0x0001b8c201007387 */ /* 0x000fe20000100800 */
[----:B------:R-:W-:-:S02]  /*f9b0*/  FMNMX.FTZ R3, R20, R3, !PT ;  /* 0x0000000314037209 */ /* 0x000fc40007810000 */
[----:B------:R-:W-:Y:S01]  /*f9c0*/  FMNMX.FTZ R2, R66, R0, !PT ;  /* 0x0000000042027209 */ /* 0x000fe20007810000 */
[----:B------:R1:W-:Y:S01]  /*f9d0*/  STL [R1+0x1b4], R193 ;  /* 0x0001b4c101007387 */ /* 0x0003e20000100800 */
[----:B------:R-:W-:-:S03]  /*f9e0*/  FMNMX.FTZ R0, R17, R3, !PT ;  /* 0x0000000311007209 */ /* 0x000fc60007810000 */
[----:B------:R-:W-:Y:S01]  /*f9f0*/  STL [R1+0x1b0], R192 ;  /* 0x0001b0c001007387 */ /* 0x000fe20000100800 */
[----:B------:R-:W-:-:S03]  /*fa00*/  FMNMX.FTZ R2, R56, R2, !PT ;  /* 0x0000000238027209 */ /* 0x000fc60007810000 */
[----:B------:R-:W-:Y:S04]  /*fa10*/  STL [R1+0x1ac], R191 ;  /* 0x0001acbf01007387 */ /* 0x000fe80000100800 */
[----:B------:R-:W-:Y:S04]  /*fa20*/  STL [R1+0x1a8], R190 ;  /* 0x0001a8be01007387 */ /* 0x000fe80000100800 */
[----:B------:R-:W-:Y:S01]  /*fa30*/  STL [R1+0x1a4], R189 ;  /* 0x0001a4bd01007387 */ /* 0x000fe20000100800 */
[----:B------:R-:W-:-:S03]  /*fa40*/  FMNMX.FTZ R2, R55, R2, !PT ;  /* 0x0000000237027209 */ /* 0x000fc60007810000 */
[----:B------:R-:W-:Y:S04]  /*fa50*/  STL [R1+0x1a0], R188 ;  /* 0x0001a0bc01007387 */ /* 0x000fe80000100800 */
[----:B------:R-:W-:Y:S01]  /*fa60*/  STL [R1+0x19c], R187 ;  /* 0x00019cbb01007387 */ /* 0x000fe20000100800 */
[----:B------:R-:W-:-:S03]  /*fa70*/  USHF.L.U32 UR5, UR38, 0x1, URZ ;  /* 0x0000000126057899 */ /* 0x000fc6000800063f */
[----:B------:R-:W-:Y:S01]  /*fa80*/  STL [R1+0x198], R186 ;  /* 0x000198ba01007387 */ /* 0x000fe20000100800 */
[----:B------:R-:W-:-:S03]  /*fa90*/  IMAD.U32 R3, RZ, RZ, UR37 ;  /* 0x00000025ff037e24 */ /* 0x000fc6000f8e00ff */
[----:B------:R-:W-:Y:S01]  /*faa0*/  STL [R1+0x194], R185 ;  /* 0x000194b901007387 */ /* 0x000fe20000100800 */
[----:B------:R-:W-:-:S03]  /*fab0*/  FMNMX.FTZ R2, R52, R2, !PT ;  /* 0x0000000234027209 */ /* 0x000fc60007810000 */
[----:B------:R-:W-:Y:S04]  /*fac0*/  STL [R1+0x190], R184 ;  /* 0x000190b801007387 */ /* 0x000fe80000100800 */
[----:B------:R-:W-:Y:S04]  /*fad0*/  STL [R1+0x18c], R183 ;  /* 0x00018cb701007387 */ /* 0x000fe80000100800 */
[----:B------:R-:W-:Y:S04]  /*fae0*/  STL [R1+0x188], R182 ;  /* 0x000188b601007387 */ /* 0x000fe80000100800 */
[----:B------:R-:W-:Y:S01]  /*faf0*/  STL [R1+0x184], R181 ;  /* 0x000184b501007387 */ /* 0x000fe20000100800 */
[----:B------:R-:W-:-:S03]  /*fb00*/  FMNMX.FTZ R2, R44, R2, !PT ;  /* 0x000000022c027209 */ /* 0x000fc60007810000 */
[----:B------:R-:W-:Y:S04]  /*fb10*/  STL [R1+0x180], R180 ;  /* 0x000180b401007387 */ /* 0x000fe80000100800 */
[----:B------:R-:W-:Y:S04]  /*fb20*/  STL [R1+0x17c], R179 ;  /* 0x00017cb301007387 */ /* 0x000fe80000100800 */
[----:B------:R4:W-:Y:S01]  /*fb30*/  STL [R1+0x178], R178 ;  /* 0x000178b201007387 */ /* 0x0009e20000100800 */
[----:B------:R-:W-:-:S04]  /*fb40*/  FMNMX.FTZ R8, R24, R2, !PT ;  /* 0x0000000218087209 */ /* 0x000fc80007810000 */
[----:B------:R-:W-:-:S05]  /*fb50*/  FMNMX.FTZ R8, R18, R8, !PT ;  /* 0x0000000812087209 */ /* 0x000fca0007810000 */
[----:B------:R-:W-:Y:S04]  /*fb60*/  SHFL.BFLY PT, R9, R8, 0x2, 0x1f ;  /* 0x0c401f0008097f89 */ /* 0x000fe800000e0000 */
[----:B------:R-:W-:Y:S04]  /*fb70*/  STL [R1+0x174], R177 ;  /* 0x000174b101007387 */ /* 0x000fe80000100800 */
[----:B------:R-:W-:Y:S04]  /*fb80*/  STL [R1+0x170], R176 ;  /* 0x000170b001007387 */ /* 0x000fe80000100800 */
[----:B------:R-:W-:Y:S04]  /*fb90*/  STL [R1+0x16c], R175 ;  /* 0x00016caf01007387 */ /* 0x000fe80000100800 */
[----:B------:R-:W-:Y:S04]  /*fba0*/  STL [R1+0x168], R174 ;  /* 0x000168ae01007387 */ /* 0x000fe80000100800 */
[----:B------:R-:W-:Y:S04]  /*fbb0*/  STL [R1+0x164], R173 ;  /* 0x000164ad01007387 */ /* 0x000fe80000100800 */
[----:B------:R-:W-:Y:S04]  /*fbc0*/  STL [R1+0x160], R168 ;  /* 0x000160a801007387 */ /* 0x000fe80000100800 */
[----:B-1----:R-:W2:Y:S01]  /*fbd0*/  LDL.LU R193, [R1+0x11c] ;  /* 0x00011c0001c17983 */ /* 0x002ea20000300800 */
[----:B---3--:R-:W-:-:S03]  /*fbe0*/  IMAD.WIDE.U32 R238, R5, -0x2daee0ad, RZ ;  /* 0xd2511f5305ee7825 */ /* 0x008fc600078e00ff */
[----:B------:R-:W1:Y:S01]  /*fbf0*/  SHFL.BFLY PT, R5, R0, 0x2, 0x1f ;  /* 0x0c401f0000057f89 */ /* 0x000e6200000e0000 */
[----:B----4-:R-:W-:Y:S01]  /*fc00*/  IMAD R178, R6, -0x326172a9, RZ ;  /* 0xcd9e8d5706b27824 */ /* 0x010fe200078e02ff */
[----:B------:R-:W-:Y:S02]  /*fc10*/  LOP3.LUT R226, R239, UR5, R3, 0x96, !PT ;  /* 0x00000005efe27c12 */ /* 0x000fe4000f8e9603 */
[----:B------:R-:W-:-:S03]  /*fc20*/  LOP3.LUT R6, R249, UR28, R238, 0x96, !PT ;  /* 0x0000001cf9067c12 */ /* 0x000fc6000f8e96ee */
[----:B------:R-:W-:-:S04]  /*fc30*/  IMAD.WIDE.U32 R22, R226, -0x326172a9, RZ ;  /* 0xcd9e8d57e2167825 */ /* 0x000fc800078e00ff */
[----:B------:R-:W-:Y:S01]  /*fc40*/  IMAD.WIDE.U32 R6, R6, -0x326172a9, RZ ;  /* 0xcd9e8d5706067825 */ /* 0x000fe200078e00ff */
[----:B------:R-:W-:-:S03]  /*fc50*/  LOP3.LUT R2, R23, UR29, R178, 0x96, !PT ;  /* 0x0000001d17027c12 */ /* 0x000fc6000f8e96b2 */
[----:B------:R-:W-:Y:S01]  /*fc60*/  IMAD.MOV.U32 R194, RZ, RZ, R4 ;  /* 0x000000ffffc27224 */ /* 0x000fe200078e0004 */
[----:B------:R-:W-:Y:S01]  /*fc70*/  LOP3.LUT R4, R7, UR27, R22, 0x96, !PT ;  /* 0x0000001b07047c12 */ /* 0x000fe2000f8e9616 */
[----:B------:R-:W-:Y:S01]  /*fc80*/  IMAD.WIDE.U32 R2, R2, -0x2daee0ad, RZ ;  /* 0xd2511f5302027825 */ /* 0x000fe200078e00ff */
[----:B-1----:R-:W-:-:S03]  /*fc90*/  FMNMX.FTZ R0, R0, R5, !PT ;  /* 0x0000000500007209 */ /* 0x002fc60007810000 */
[----:B------:R-:W-:Y:S01]  /*fca0*/  IMAD.WIDE.U32 R4, R4, -0x2daee0ad, RZ ;  /* 0xd2511f5304047825 */ /* 0x000fe200078e00ff */
[----:B------:R-:W-:-:S04]  /*fcb0*/  LOP3.LUT R3, R3, UR26, R248, 0x96, !PT ;  /* 0x0000001a03037c12 */ /* 0x000fc8000f8e96f8 */
[----:B------:R-:W-:Y:S01]  /*fcc0*/  LOP3.LUT R10, R5, UR24, R2, 0x96, !PT ;  /* 0x00000018050a7c12 */ /* 0x000fe2000f8e9602 */
[----:B------:R-:W-:Y:S01]  /*fcd0*/  IMAD.WIDE.U32 R2, R3, -0x326172a9, RZ ;  /* 0xcd9e8d5703027825 */ /* 0x000fe200078e00ff */
[----:B------:R-:W1:Y:S03]  /*fce0*/  SHFL.BFLY PT, R14, R0, 0x1, 0x1f ;  /* 0x0c201f00000e7f89 */ /* 0x000e6600000e0000 */
[----:B------:R-:W-:Y:S01]  /*fcf0*/  IMAD.WIDE.U32 R10, R10, -0x326172a9, RZ ;  /* 0xcd9e8d570a0a7825 */ /* 0x000fe200078e00ff */
[----:B------:R-:W-:-:S04]  /*fd00*/  LOP3.LUT R3, R3, UR25, R6, 0x96, !PT ;  /* 0x0000001903037c12 */ /* 0x000fc8000f8e9606 */
[----:B------:R-:W-:Y:S01]  /*fd10*/  LOP3.LUT R12, R11, UR23, R2, 0x96, !PT ;  /* 0x000000170b0c7c12 */ /* 0x000fe2000f8e9602 */
[----:B------:R-:W-:Y:S01]  /*fd20*/  IMAD.WIDE.U32 R2, R3, -0x2daee0ad, RZ ;  /* 0xd2511f5303027825 */ /* 0x000fe200078e00ff */
[----:B------:R-:W-:-:S03]  /*fd30*/  FMNMX.FTZ R11, R8, R9, !PT ;  /* 0x00000009080b7209 */ /* 0x000fc60007810000 */
[----:B------:R-:W-:Y:S01]  /*fd40*/  IMAD.WIDE.U32 R12, R12, -0x2daee0ad, RZ ;  /* 0xd2511f530c0c7825 */ /* 0x000fe200078e00ff */
[----:B------:R-:W-:-:S04]  /*fd50*/  LOP3.LUT R8, R3, UR22, R4, 0x96, !PT ;  /* 0x0000001603087c12 */ /* 0x000fc8000f8e9604 */
[----:B------:R-:W-:Y:S02]  /*fd60*/  LOP3.LUT R4, R13, UR12, R2, 0x96, !PT ;  /* 0x0000000c0d047c12 */ /* 0x000fe4000f8e9602 */
[----:B------:R-:W3:Y:S01]  /*fd70*/  SHFL.BFLY PT, R13, R11, 0x1, 0x1f ;  /* 0x0c201f000b0d7f89 */ /* 0x000ee200000e0000 */
[----:B-1----:R-:W-:Y:S01]  /*fd80*/  FMNMX.FTZ R242, R0, R14, !PT ;  /* 0x0000000e00f27209 */ /* 0x002fe20007810000 */
[----:B------:R-:W-:-:S03]  /*fd90*/  IMAD.WIDE.U32 R8, R8, -0x326172a9, RZ ;  /* 0xcd9e8d5708087825 */ /* 0x000fc600078e00ff */
[----:B------:R-:W-:Y:S01]  /*fda0*/  FSETP.NEU.FTZ.AND P1, PT, R242, -INF , PT ;  /* 0xff800000f200780b */ /* 0x000fe20003f3d000 */
[----:B------:R-:W-:-:S04]  /*fdb0*/  IMAD.WIDE.U32 R4, R4, -0x326172a9, RZ ;  /* 0xcd9e8d5704047825 */ /* 0x000fc800078e00ff */
[----:B------:R-:W-:Y:S01]  /*fdc0*/  FMUL.FTZ R2, R242, c[0x0][0x23c] ;  /* 0x00008f00f2027a20 */ /* 0x000fe20000410000 */
[----:B------:R-:W-:Y:S02]  /*fdd0*/  LOP3.LUT R10, R9, UR13, R10, 0x96, !PT ;  /* 0x0000000d090a7c12 */ /* 0x000fe4000f8e960a */
[--C-:B------:R-:W-:Y:S02]  /*fde0*/  SHF.R.U32.HI R0, RZ, 0x10, R4.reuse ;  /* 0x00000010ff007819 */ /* 0x100fe40000011604 */
[----:B------:R-:W-:Y:S02]  /*fdf0*/  FSEL R2, R2, RZ, P1 ;  /* 0x000000ff02027208 */ /* 0x000fe40000800000 */
[----:B------:R-:W-:Y:S02]  /*fe00*/  SHF.R.U32.HI R9, RZ, 0x18, R4 ;  /* 0x00000018ff097819 */ /* 0x000fe40000011604 */
[----:B------:R-:W-:Y:S02]  /*fe10*/  LOP3.LUT R8, R5, UR8, R8, 0x96, !PT ;  /* 0x0000000805087c12 */ /* 0x000fe4000f8e9608 */
[----:B------:R-:W-:-:S02]  /*fe20*/  LOP3.LUT R3, R4, 0xff, RZ, 0xc0, !PT ;  /* 0x000000ff04037812 */ /* 0x000fc400078ec0ff */
[----:B------:R-:W-:Y:S01]  /*fe30*/  LOP3.LUT R14, R4, 0xffff, RZ, 0xc0, !PT ;  /* 0x0000ffff040e7812 */ /* 0x000fe200078ec0ff */
[----:B------:R-:W-:Y:S01]  /*fe40*/  IMAD.WIDE.U32 R4, R10, -0x2daee0ad, RZ ;  /* 0xd2511f530a047825 */ /* 0x000fe200078e00ff */
[----:B------:R-:W-:Y:S02]  /*fe50*/  LOP3.LUT R15, R0, 0xff, RZ, 0xc0, !PT ;  /* 0x000000ff000f7812 */ /* 0x000fe400078ec0ff */
[----:B------:R-:W-:Y:S01]  /*fe60*/  ISETP.GE.U32.AND P6, PT, R241, R9, PT ;  /* 0x00000009f100720c */ /* 0x000fe20003fc6070 */
[--C-:B------:R-:W-:Y:S01]  /*fe70*/  FFMA.FTZ R0, R158, c[0x0][0x23c], -R2.reuse ;  /* 0x00008f009e007a23 */ /* 0x100fe20000010802 */
[----:B---3--:R-:W-:Y:S01]  /*fe80*/  FMNMX.FTZ R240, R11, R13, !PT ;  /* 0x0000000d0bf07209 */ /* 0x008fe20007810000 */
[----:B------:R-:W-:Y:S01]  /*fe90*/  FFMA.FTZ R9, R64, c[0x0][0x23c], -R2 ;  /* 0x00008f0040097a23 */ /* 0x000fe20000010802 */
[----:B------:R-:W-:Y:S01]  /*fea0*/  ISETP.GE.U32.AND P4, PT, R241, R3, PT ;  /* 0x00000003f100720c */ /* 0x000fe20003f86070 */
[----:B------:R1:W-:Y:S01]  /*feb0*/  MUFU.EX2 R161, R0 ;  /* 0x0000000000a17308 */ /* 0x0003e20000000800 */
[----:B------:R-:W-:-:S02]  /*fec0*/  LOP3.LUT R3, R5, UR7, R12, 0x96, !PT ;  /* 0x0000000705037c12 */ /* 0x000fc4000f8e960c */
[----:B------:R-:W-:Y:S01]  /*fed0*/  LOP3.LUT R11, R4, 0xffff, RZ, 0xc0, !PT ;  /* 0x0000ffff040b7812 */ /* 0x000fe200078ec0ff */
[C---:B------:R-:W-:Y:S01]  /*fee0*/  FMUL.FTZ R5, R240.reuse, c[0x0][0x23c] ;  /* 0x00008f00f0057a20 */ /* 0x040fe20000410000 */
[----:B------:R-:W-:-:S03]  /*fef0*/  FSETP.NEU.FTZ.AND P0, PT, R240, -INF , PT ;  /* 0xff800000f000780b */ /* 0x000fc60003f1d000 */
[----:B------:R3:W4:Y:S01]  /*ff00*/  MUFU.EX2 R163, R9 ;  /* 0x0000000900a37308 */ /* 0x0007220000000800 */
[----:B------:R-:W-:Y:S02]  /*ff10*/  LOP3.LUT R59, R4, 0xff, RZ, 0xc0, !PT ;  /* 0x000000ff043b7812 */ /* 0x000fe400078ec0ff */
[--C-:B------:R-:W-:Y:S02]  /*ff20*/  SHF.R.U32.HI R10, RZ, 0x10, R4.reuse ;  /* 0x00000010ff0a7819 */ /* 0x100fe40000011604 */
[----:B------:R-:W-:Y:S02]  /*ff30*/  SHF.R.U32.HI R64, RZ, 0x18, R4 ;  /* 0x00000018ff407819 */ /* 0x000fe40000011604 */
[----:B-1----:R-:W-:-:S04]  /*ff40*/  LOP3.LUT R0, R8, 0xffff, RZ, 0xc0, !PT ;  /* 0x0000ffff08007812 */ /* 0x002fc800078ec0ff */
[----:B------:R-:W-:Y:S02]  /*ff50*/  SHF.R.U32.HI R4, RZ, 0x8, R0 ;  /* 0x00000008ff047819 */ /* 0x000fe40000011600 */
[----:B------:R-:W-:Y:S02]  /*ff60*/  FSEL R0, R5, RZ, P0 ;  /* 0x000000ff05007208 */ /* 0x000fe40000000000 */
[----:B---3--:R-:W-:-:S03]  /*ff70*/  LOP3.LUT R9, R8, 0xff, RZ, 0xc0, !PT ;  /* 0x000000ff08097812 */ /* 0x008fc600078ec0ff */
[----:B------:R-:W-:Y:S01]  /*ff80*/  FFMA.FTZ R5, R166, c[0x0][0x23c], -R0 ;  /* 0x00008f00a6057a23 */ /* 0x000fe20000010800 */
[----:B------:R-:W-:Y:S02]  /*ff90*/  ISETP.GE.U32.AND P2, PT, R241, R9, PT ;  /* 0x00000009f100720c */ /* 0x000fe40003f46070 */
[----:B------:R-:W-:Y:S01]  /*ffa0*/  LOP3.LUT R4, R4, 0xffff, RZ, 0xc0, !PT ;  /* 0x0000ffff04047812 */ /* 0x000fe200078ec0ff */
[----:B------:R1:W-:Y:S01]  /*ffb0*/  MUFU.EX2 R158, R5 ;  /* 0x00000005009e7308 */ /* 0x0003e20000000800 */
[----:B----4-:R-:W-:Y:S02]  /*ffc0*/  F2FP.BF16.PACK_AB R9, R163, R161 ;  /* 0x000000a1a309723e */ /* 0x010fe400000010ff */
[----:B------:R-:W-:Y:S02]  /*ffd0*/  ISETP.GE.U32.AND P3, PT, R241, R4, PT ;  /* 0x00000004f100720c */ /* 0x000fe40003f66070 */
[----:B------:R-:W-:Y:S02]  /*ffe0*/  SHF.R.U32.HI R4, RZ, 0x18, R8 ;  /* 0x00000018ff047819 */ /* 0x000fe40000011608 */
[----:B------:R-:W-:-:S02]  /*fff0*/  PRMT R35, R9, 0x7610, R35 ;  /* 0x0000761009237816 */ /* 0x000fc40000000023 */
[----:B------:R-:W-:Y:S01]  /*10000*/  FSEL R62, R242, RZ, P1 ;  /* 0x000000fff23e7208 */ /* 0x000fe20000800000 */
[----:B-1----:R-:W-:Y:S01]  /*10010*/  FFMA.FTZ R5, R167, c[0x0][0x23c], -R0 ;  /* 0x00008f00a7057a23 */ /* 0x002fe20000010800 */
[----:B------:R-:W-:-:S03]  /*10020*/  ISETP.GE.U32.AND P1, PT, R241, R4, PT ;  /* 0x00000004f100720c */ /* 0x000fc60003f26070 */
[----:B------:R1:W-:Y:S01]  /*10030*/  MUFU.EX2 R160, R5 ;  /* 0x0000000500a07308 */ /* 0x0003e20000000800 */
[----:B------:R-:W-:Y:S01]  /*10040*/  SHF.R.U32.HI R4, RZ, 0x10, R8 ;  /* 0x00000010ff047819 */ /* 0x000fe20000011608 */
[----:B------:R-:W-:Y:S01]  /*10050*/  @!P2 HFMA2.BF16_V2 R16, -RZ.H0_H0, RZ.H0_H0, -R35.H0_H0 ;  /* 0x200000ffff10a231 */ /* 0x000fe20000340923 */
[----:B------:R-:W-:Y:S02]  /*10060*/  PRMT R34, R9, 0x7632, R34 ;  /* 0x0000763209227816 */ /* 0x000fe40000000022 */
[----:B------:R-:W-:Y:S02]  /*10070*/  LOP3.LUT R4, R4, 0xff, RZ, 0xc0, !PT ;  /* 0x000000ff04047812 */ /* 0x000fe400078ec0ff */
[----:B------:R-:W-:Y:S01]  /*10080*/  PRMT R252, R35, 0x5410, R34 ;  /* 0x0000541023fc7816 */ /* 0x000fe20000000022 */
[----:B-1----:R-:W-:-:S04]  /*10090*/  FFMA.FTZ R5, R157, c[0x0][0x23c], -R2 ;  /* 0x00008f009d057a23 */ /* 0x002fc80000010802 */
[----:B------:R1:W-:Y:S01]  /*100a0*/  MUFU.EX2 R162, R5 ;  /* 0x0000000500a27308 */ /* 0x0003e20000000800 */
[----:B------:R-:W-:Y:S02]  /*100b0*/  @!P2 PRMT R35, R16, 0x5410, RZ ;  /* 0x000054101023a816 */ /* 0x000fe400000000ff */
[----:B------:R-:W-:Y:S02]  /*100c0*/  ISETP.GE.U32.AND P2, PT, R241, R4, PT ;  /* 0x00000004f100720c */ /* 0x000fe40003f46070 */
[----:B------:R-:W-:Y:S01]  /*100d0*/  SHF.R.U32.HI R4, RZ, 0x8, R14 ;  /* 0x00000008ff047819 */ /* 0x000fe2000001160e */
[----:B-1----:R-:W-:-:S04]  /*100e0*/  FFMA.FTZ R5, R149, c[0x0][0x23c], -R2 ;  /* 0x00008f0095057a23 */ /* 0x002fc80000010802 */
[----:B------:R-:W1:Y:S01]  /*100f0*/  MUFU.EX2 R167, R5 ;  /* 0x0000000500a77308 */ /* 0x000e620000000800 */
[----:B------:R-:W-:Y:S02]  /*10100*/  LOP3.LUT R4, R4, 0xffff, RZ, 0xc0, !PT ;  /* 0x0000ffff04047812 */ /* 0x000fe400078ec0ff */
[----:B------:R-:W-:Y:S02]  /*10110*/  FSEL R51, R240, RZ, P0 ;  /* 0x000000fff0337208 */ /* 0x000fe40000000000 */
[----:B------:R-:W-:Y:S01]  /*10120*/  ISETP.GE.U32.AND P0, PT, R241, R4, PT ;  /* 0x00000004f100720c */ /* 0x000fe20003f06070 */
[----:B------:R-:W-:-:S04]  /*10130*/  FFMA.FTZ R4, R159, c[0x0][0x23c], -R0 ;  /* 0x00008f009f047a23 */ /* 0x000fc80000010800 */
[----:B------:R1:W-:Y:S02]  /*10140*/  MUFU.EX2 R157, R4 ;  /* 0x00000004009d7308 */ /* 0x0003e40000000800 */
[----:B-1----:R-:W-:-:S04]  /*10150*/  F2FP.BF16.PACK_AB R4, R167, R162 ;  /* 0x000000a2a704723e */ /* 0x002fc800000010ff */
[C---:B------:R-:W-:Y:S02]  /*10160*/  PRMT R31, R4.reuse, 0x7610, R31 ;  /* 0x00007610041f7816 */ /* 0x040fe4000000001f */
[----:B------:R-:W-:-:S03]  /*10170*/  PRMT R30, R4, 0x7632, R30 ;  /* 0x00007632041e7816 */ /* 0x000fc6000000001e */
[----:B------:R-:W-:Y:S01]  /*10180*/  @!P4 HFMA2.BF16_V2 R29, -RZ.H0_H0, RZ.H0_H0, -R31.H0_H0 ;  /* 0x200000ffff1dc231 */ /* 0x000fe2000034091f */
[----:B------:R-:W-:Y:S02]  /*10190*/  LOP3.LUT R4, R10, 0xff, RZ, 0xc0, !PT ;  /* 0x000000ff0a047812 */ /* 0x000fe400078ec0ff */
[----:B------:R-:W-:Y:S01]  /*101a0*/  PRMT R244, R31, 0x5410, R30 ;  /* 0x000054101ff47816 */ /* 0x000fe2000000001e */
[----:B------:R-:W-:Y:S01]  /*101b0*/  FFMA.FTZ R5, R156, c[0x0][0x23c], -R0 ;  /* 0x00008f009c057a23 */ /* 0x000fe20000010800 */
[----:B------:R-:W-:Y:S02]  /*101c0*/  @!P4 PRMT R31, R29, 0x5410, RZ ;  /* 0x000054101d1fc816 */ /* 0x000fe400000000ff */
[----:B------:R-:W-:Y:S01]  /*101d0*/  ISETP.GE.U32.AND P4, PT, R241, R4, PT ;  /* 0x00000004f100720c */ /* 0x000fe20003f86070 */
[----:B------:R-:W-:Y:S01]  /*101e0*/  FFMA.FTZ R4, R143, c[0x0][0x23c], -R2 ;  /* 0x00008f008f047a23 */ /* 0x000fe20000010802 */
[----:B------:R-:W1:Y:S01]  /*101f0*/  MUFU.EX2 R166, R5 ;  /* 0x0000000500a67308 */ /* 0x000e620000000800 */
[----:B------:R-:W-:Y:S01]  /*10200*/  F2FP.BF16.PACK_AB R8, R160, R158 ;  /* 0x0000009ea008723e */ /* 0x000fe200000010ff */
[----:B------:R-:W-:-:S06]  /*10210*/  @!P3 HFMA2.BF16_V2 R19, -RZ.H0_H0, RZ.H0_H0, -R34.H0_H0 ;  /* 0x200000ffff13b231 */ /* 0x000fcc0000340922 */
[----:B------:R3:W-:Y:S01]  /*10220*/  MUFU.EX2 R192, R4 ;  /* 0x0000000400c07308 */ /* 0x0007e20000000800 */
[----:B------:R-:W-:Y:S01]  /*10230*/  PRMT R32, R8, 0x7610, R32 ;  /* 0x0000761008207816 */ /* 0x000fe20000000020 */
[----:B------:R-:W-:Y:S01]  /*10240*/  @!P0 HFMA2.BF16_V2 R28, -RZ.H0_H0, RZ.H0_H0, -R30.H0_H0 ;  /* 0x200000ffff1c8231 */ /* 0x000fe2000034091e */
[----:B------:R-:W-:Y:S02]  /*10250*/  @!P3 PRMT R34, R19, 0x5410, RZ ;  /* 0x000054101322b816 */ /* 0x000fe400000000ff */
[----:B------:R-:W-:Y:S02]  /*10260*/  ISETP.GE.U32.AND P3, PT, R241, R15, PT ;  /* 0x0000000ff100720c */ /* 0x000fe40003f66070 */
[----:B---3--:R-:W-:-:S04]  /*10270*/  LOP3.LUT R4, R3, 0xffff, RZ, 0xc0, !PT ;  /* 0x0000ffff03047812 */ /* 0x008fc800078ec0ff */
[----:B------:R-:W-:Y:S01]  /*10280*/  SHF.R.U32.HI R4, RZ, 0x8, R4 ;  /* 0x00000008ff047819 */ /* 0x000fe20000011604 */
[----:B------:R-:W-:-:S03]  /*10290*/  @!P2 HFMA2.BF16_V2 R21, -RZ.H0_H0, RZ.H0_H0, -R32.H0_H0 ;  /* 0x200000ffff15a231 */ /* 0x000fc60000340920 */
[----:B------:R-:W-:Y:S02]  /*102a0*/  LOP3.LUT R4, R4, 0xffff, RZ, 0xc0, !PT ;  /* 0x0000ffff04047812 */ /* 0x000fe400078ec0ff */
[----:B------:R-:W-:Y:S02]  /*102b0*/  PRMT R33, R8, 0x7632, R33 ;  /* 0x0000763208217816 */ /* 0x000fe40000000021 */
[----:B------:R-:W-:Y:S02]  /*102c0*/  @!P0 PRMT R30, R28, 0x5410, RZ ;  /* 0x000054101c1e8816 */ /* 0x000fe400000000ff */
[----:B------:R-:W-:Y:S01]  /*102d0*/  ISETP.GE.U32.AND P0, PT, R241, R4, PT ;  /* 0x00000004f100720c */ /* 0x000fe20003f06070 */
[----:B------:R-:W-:Y:S01]  /*102e0*/  FFMA.FTZ R5, R148, c[0x0][0x23c], -R2 ;  /* 0x00008f0094057a23 */ /* 0x000fe20000010802 */
[----:B------:R-:W-:Y:S02]  /*102f0*/  SHF.R.U32.HI R4, RZ, 0x18, R3 ;  /* 0x00000018ff047819 */ /* 0x000fe40000011603 */
[----:B-1----:R-:W-:-:S02]  /*10300*/  F2FP.BF16.PACK_AB R8, R166, R157 ;  /* 0x0000009da608723e */ /* 0x002fc400000010ff */
[----:B------:R-:W-:Y:S02]  /*10310*/  PRMT R251, R32, 0x5410, R33 ;  /* 0x0000541020fb7816 */ /* 0x000fe40000000021 */
[----:B------:R-:W-:Y:S01]  /*10320*/  @!P2 PRMT R32, R21, 0x5410, RZ ;  /* 0x000054101520a816 */ /* 0x000fe200000000ff */
[----:B------:R1:W3:Y:S01]  /*10330*/  MUFU.EX2 R159, R5 ;  /* 0x00000005009f7308 */ /* 0x0002e20000000800 */
[----:B------:R-:W-:Y:S02]  /*10340*/  ISETP.GE.U32.AND P2, PT, R241, R4, PT ;  /* 0x00000004f100720c */ /* 0x000fe40003f46070 */
[C---:B------:R-:W-:Y:S02]  /*10350*/  PRMT R28, R8.reuse, 0x7610, R28 ;  /* 0x00007610081c7816 */ /* 0x040fe4000000001c */
[----:B------:R-:W-:Y:S02]  /*10360*/  FMNMX.FTZ R4, R71, R217, !PT ;  /* 0x000000d947047209 */ /* 0x000fe40007810000 */
[----:B------:R-:W-:Y:S01]  /*10370*/  PRMT R29, R8, 0x7632, R29 ;  /* 0x00007632081d7816 */ /* 0x000fe2000000001d */
[----:B------:R-:W-:Y:S01]  /*10380*/  @!P3 HFMA2.BF16_V2 R37, -RZ.H0_H0, RZ.H0_H0, -R28.H0_H0 ;  /* 0x200000ffff25b231 */ /* 0x000fe2000034091c */
[----:B------:R-:W-:-:S02]  /*10390*/  FMNMX.FTZ R4, R216, R4, !PT ;  /* 0x00000004d8047209 */ /* 0x000fc40007810000 */
[----:B-1----:R-:W-:Y:S02]  /*103a0*/  LOP3.LUT R5, R3, 0xff, RZ, 0xc0, !PT ;  /* 0x000000ff03057812 */ /* 0x002fe400078ec0ff */
[----:B------:R-:W-:Y:S01]  /*103b0*/  SHF.R.U32.HI R3, RZ, 0x10, R3 ;  /* 0x00000010ff037819 */ /* 0x000fe20000011603 */
[----:B------:R-:W-:Y:S01]  /*103c0*/  @!P1 HFMA2.BF16_V2 R27, -RZ.H0_H0, RZ.H0_H0, -R33.H0_H0 ;  /* 0x200000ffff1b9231 */ /* 0x000fe20000340921 */
[----:B------:R-:W-:Y:S02]  /*103d0*/  FMNMX.FTZ R4, R214, R4, !PT ;  /* 0x00000004d6047209 */ /* 0x000fe40007810000 */
[----:B------:R-:W-:Y:S02]  /*103e0*/  LOP3.LUT R3, R3, 0xff, RZ, 0xc0, !PT ;  /* 0x000000ff03037812 */ /* 0x000fe400078ec0ff */
[----:B------:R-:W-:Y:S02]  /*103f0*/  PRMT R250, R28, 0x5410, R29 ;  /* 0x000054101cfa7816 */ /* 0x000fe4000000001d */
[----:B------:R-:W-:-:S02]  /*10400*/  @!P3 PRMT R28, R37, 0x5410, RZ ;  /* 0x00005410251cb816 */ /* 0x000fc400000000ff */
[----:B------:R-:W-:Y:S02]  /*10410*/  ISETP.GE.U32.AND P3, PT, R241, R3, PT ;  /* 0x00000003f100720c */ /* 0x000fe40003f66070 */
[----:B------:R-:W-:Y:S02]  /*10420*/  FMNMX.FTZ R3, R212, R4, !PT ;  /* 0x00000004d4037209 */ /* 0x000fe40007810000 */
[----:B------:R-:W-:Y:S02]  /*10430*/  @!P1 PRMT R33, R27, 0x5410, RZ ;  /* 0x000054101b219816 */ /* 0x000fe400000000ff */
[----:B------:R-:W-:Y:S02]  /*10440*/  ISETP.GE.U32.AND P1, PT, R241, R5, PT ;  /* 0x00000005f100720c */ /* 0x000fe40003f26070 */
[----:B---3--:R-:W-:Y:S02]  /*10450*/  F2FP.BF16.PACK_AB R5, R192, R159 ;  /* 0x0000009fc005723e */ /* 0x008fe400000010ff */
[----:B------:R-:W-:-:S02]  /*10460*/  FMNMX.FTZ R3, R198, R3, !PT ;  /* 0x00000003c6037209 */ /* 0x000fc40007810000 */
[----:B------:R-:W-:Y:S02]  /*10470*/  PRMT R220, R5, 0x7632, R220 ;  /* 0x0000763205dc7816 */ /* 0x000fe400000000dc */
[----:B------:R-:W-:Y:S02]  /*10480*/  FMNMX.FTZ R4, R155, R3, !PT ;  /* 0x000000039b047209 */ /* 0x000fe40007810000 */
[----:B------:R-:W-:Y:S01]  /*10490*/  SHF.R.U32.HI R3, RZ, 0x8, R11 ;  /* 0x00000008ff037819 */ /* 0x000fe2000001160b */
[----:B------:R-:W-:Y:S01]  /*104a0*/  @!P0 HFMA2.BF16_V2 R39, -RZ.H0_H0, RZ.H0_H0, -R220.H0_H0 ;  /* 0x200000ffff278231 */ /* 0x000fe200003409dc */
[----:B------:R-:W-:Y:S02]  /*104b0*/  FMNMX.FTZ R4, R152, R4, !PT ;  /* 0x0000000498047209 */ /* 0x000fe40007810000 */
[----:B------:R-:W-:Y:S02]  /*104c0*/  PRMT R221, R5, 0x7610, R221 ;  /* 0x0000761005dd7816 */ /* 0x000fe400000000dd */
[----:B------:R-:W-:-:S02]  /*104d0*/  LOP3.LUT R3, R3, 0xffff, RZ, 0xc0, !PT ;  /* 0x0000ffff03037812 */ /* 0x000fc400078ec0ff */
[----:B------:R-:W-:Y:S02]  /*104e0*/  FMNMX.FTZ R4, R147, R4, !PT ;  /* 0x0000000493047209 */ /* 0x000fe40007810000 */
[----:B------:R-:W-:Y:S02]  /*104f0*/  PRMT R247, R221, 0x5410, R220 ;  /* 0x00005410ddf77816 */ /* 0x000fe400000000dc */
[----:B------:R-:W-:Y:S02]  /*10500*/  @!P0 PRMT R220, R39, 0x5410, RZ ;  /* 0x0000541027dc8816 */ /* 0x000fe400000000ff */
[----:B------:R-:W-:Y:S02]  /*10510*/  ISETP.GE.U32.AND P0, PT, R241, R3, PT ;  /* 0x00000003f100720c */ /* 0x000fe40003f06070 */
[----:B------:R-:W-:Y:S01]  /*10520*/  FMNMX.FTZ R3, R144, R4, !PT ;  /* 0x0000000490037209 */ /* 0x000fe20007810000 */
[--C-:B------:R-:W-:Y:S02]  /*10530*/  FFMA.FTZ R13, R63, c[0x0][0x23c], -R2.reuse ;  /* 0x00008f003f0d7a23 */ /* 0x100fe40000010802 */
[--C-:B------:R-:W-:Y:S01]  /*10540*/  FFMA.FTZ R39, R61, c[0x0][0x23c], -R2.reuse ;  /* 0x00008f003d277a23 */ /* 0x100fe20000010802 */
[----:B------:R-:W-:Y:S01]  /*10550*/  FMNMX.FTZ R3, R75, R3, !PT ;  /* 0x000000034b037209 */ /* 0x000fe20007810000 */
        /* <DEDUP_REMOVED lines=20> */
[----:B------:R-:W-:-:S02]  /*106a0*/  @!P1 HFMA2.BF16_V2 R38, -RZ.H0_H0, RZ.H0_H0, -R221.H0_H0 ;  /* 0x200000ffff269231 */ /* 0x000fc400003409dd */
[----:B------:R-:W-:Y:S01]  /*106b0*/  @!P6 HFMA2.BF16_V2 R36, -RZ.H0_H0, RZ.H0_H0, -R29.H0_H0 ;  /* 0x200000ffff24e231 */ /* 0x000fe2000034091d */
[----:B------:R-:W-:Y:S01]  /*106c0*/  FMNMX.FTZ R3, R153, R3, !PT ;  /* 0x0000000399037209 */ /* 0x000fe20007810000 */
[----:B------:R-:W1:Y:S01]  /*106d0*/  SHFL.BFLY PT, R4, R2, 0x2, 0x1f ;  /* 0x0c401f0002047f89 */ /* 0x000e6200000e0000 */
[----:B------:R-:W-:Y:S01]  /*106e0*/  @!P1 PRMT R221, R38, 0x5410, RZ ;  /* 0x0000541026dd9816 */ /* 0x000fe200000000ff */
[--C-:B------:R-:W-:Y:S01]  /*106f0*/  FFMA.FTZ R38, R56, c[0x0][0x23c], -R0.reuse ;  /* 0x00008f0038267a23 */ /* 0x100fe20000010800 */
[----:B------:R-:W-:Y:S01]  /*10700*/  @!P6 PRMT R29, R36, 0x5410, RZ ;  /* 0x00005410241de816 */ /* 0x000fe200000000ff */
        /* <DEDUP_REMOVED lines=11> */
[----:B------:R-:W-:Y:S01]  /*107c0*/  FMNMX.FTZ R0, R150, R3, !PT ;  /* 0x0000000396007209 */ /* 0x000fe20007810000 */
[----:B------:R-:W-:-:S03]  /*107d0*/  ULEA UR4, UR38, 0x1, 0x1 ;  /* 0x0000000126047891 */ /* 0x000fc6000f8e083f */
[----:B------:R-:W-:Y:S01]  /*107e0*/  FMNMX.FTZ R3, R146, R0, !PT ;  /* 0x0000000092037209 */ /* 0x000fe20007810000 */
[----:B------:R-:W-:-:S05]  /*107f0*/  IMAD.U32 R0, RZ, RZ, UR37 ;  /* 0x00000025ff007e24 */ /* 0x000fca000f8e00ff */
[----:B------:R-:W-:Y:S02]  /*10800*/  LOP3.LUT R14, R239, UR4, R0, 0x96, !PT ;  /* 0x00000004ef0e7c12 */ /* 0x000fe4000f8e9600 */
[----:B------:R-:W-:-:S03]  /*10810*/  FMNMX.FTZ R3, R140, R3, !PT ;  /* 0x000000038c037209 */ /* 0x000fc60007810000 */
[----:B------:R-:W-:Y:S01]  /*10820*/  IMAD.WIDE.U32 R14, R14, -0x326172a9, RZ ;  /* 0xcd9e8d570e0e7825 */ /* 0x000fe200078e00ff */
[----:B-1----:R-:W-:Y:S02]  /*10830*/  FMNMX.FTZ R0, R2, R4, !PT ;  /* 0x0000000402007209 */ /* 0x002fe40007810000 */
[----:B------:R-:W-:Y:S02]  /*10840*/  FMNMX.FTZ R3, R74, R3, !PT ;  /* 0x000000034a037209 */ /* 0x000fe40007810000 */
[----:B------:R-:W-:Y:S01]  /*10850*/  LOP3.LUT R4, R15, UR29, R178, 0x96, !PT ;  /* 0x0000001d0f047c12 */ /* 0x000fe2000f8e96b2 */
[----:B------:R1:W-:Y:S01]  /*10860*/  MUFU.EX2 R154, R5 ;  /* 0x00000005009a7308 */ /* 0x0003e20000000800 */
[----:B------:R-:W-:-:S04]  /*10870*/  FMNMX.FTZ R3, R72, R3, !PT ;  /* 0x0000000348037209 */ /* 0x000fc80007810000 */
[----:B------:R-:W-:-:S03]  /*10880*/  FMNMX.FTZ R3, R60, R3, !PT ;  /* 0x000000033c037209 */ /* 0x000fc60007810000 */
[----:B------:R3:W4:Y:S01]  /*10890*/  MUFU.EX2 R156, R8 ;  /* 0x00000008009c7308 */ /* 0x0007220000000800 */
[----:B-1----:R-:W-:-:S05]  /*108a0*/  IMAD.WIDE.U32 R4, R4, -0x2daee0ad, RZ ;  /* 0xd2511f5304047825 */ /* 0x002fca00078e00ff */
[----:B------:R-:W-:Y:S02]  /*108b0*/  LOP3.LUT R2, R5, UR26, R248, 0x96, !PT ;  /* 0x0000001a05027c12 */ /* 0x000fe4000f8e96f8 */
[----:B---3--:R-:W-:Y:S02]  /*108c0*/  LOP3.LUT R8, R7, UR27, R14, 0x96, !PT ;  /* 0x0000001b07087c12 */ /* 0x008fe4000f8e960e */
[----:B------:R-:W-:-:S03]  /*108d0*/  FMNMX.FTZ R5, R53, R3, !PT ;  /* 0x0000000335057209 */ /* 0x000fc60007810000 */
[----:B------:R-:W-:Y:S01]  /*108e0*/  IMAD.WIDE.U32 R8, R8, -0x2daee0ad, RZ ;  /* 0xd2511f5308087825 */ /* 0x000fe200078e00ff */
[----:B------:R-:W-:-:S04]  /*108f0*/  FMNMX.FTZ R5, R49, R5, !PT ;  /* 0x0000000531057209 */ /* 0x000fc80007810000 */
[----:B------:R-:W-:Y:S02]  /*10900*/  LOP3.LUT R7, R9, UR24, R4, 0x96, !PT ;  /* 0x0000001809077c12 */ /* 0x000fe4000f8e9604 */
[----:B------:R-:W-:Y:S01]  /*10910*/  FMNMX.FTZ R4, R47, R5, !PT ;  /* 0x000000052f047209 */ /* 0x000fe20007810000 */
[----:B------:R-:W-:Y:S04]  /*10920*/  SHFL.BFLY PT, R12, R0, 0x1, 0x1f ;  /* 0x0c201f00000c7f89 */ /* 0x000fe800000e0000 */
[----:B------:R-:W1:Y:S01]  /*10930*/  SHFL.BFLY PT, R11, R4, 0x2, 0x1f ;  /* 0x0c401f00040b7f89 */ /* 0x000e6200000e0000 */
[----:B------:R-:W-:-:S05]  /*10940*/  IMAD.WIDE.U32 R2, R2, -0x326172a9, RZ ;  /* 0xcd9e8d5702027825 */ /* 0x000fca00078e00ff */
[----:B------:R-:W-:Y:S01]  /*10950*/  LOP3.LUT R10, R3, UR25, R6, 0x96, !PT ;  /* 0x00000019030a7c12 */ /* 0x000fe2000f8e9606 */
[----:B------:R-:W-:Y:S01]  /*10960*/  IMAD.WIDE.U32 R6, R7, -0x326172a9, RZ ;  /* 0xcd9e8d5707067825 */ /* 0x000fe200078e00ff */
[----:B----4-:R-:W-:-:S04]  /*10970*/  F2FP.BF16.PACK_AB R3, R156, R154 ;  /* 0x0000009a9c03723e */ /* 0x010fc800000010ff */
[----:B------:R-:W-:Y:S02]  /*10980*/  PRMT R219, R3, 0x7632, R219 ;  /* 0x0000763203db7816 */ /* 0x000fe400000000db */
[----:B------:R-:W-:Y:S02]  /*10990*/  LOP3.LUT R9, R7, UR23, R2, 0x96, !PT ;  /* 0x0000001707097c12 */ /* 0x000fe4000f8e9602 */
[----:B------:R-:W-:Y:S01]  /*109a0*/  PRMT R218, R3, 0x7610, R218 ;  /* 0x0000761003da7816 */ /* 0x000fe200000000da */
[----:B------:R-:W-:Y:S01]  /*109b0*/  IMAD.WIDE.U32 R2, R10, -0x2daee0ad, RZ ;  /* 0xd2511f530a027825 */ /* 0x000fe200078e00ff */
[----:B------:R-:W-:Y:S04]  /*109c0*/  MUFU.EX2 R190, R16 ;  /* 0x0000001000be7308 */ /* 0x000fe80000000800 */
[----:B------:R-:W-:Y:S01]  /*109d0*/  LOP3.LUT R5, R3, UR22, R8, 0x96, !PT ;  /* 0x0000001603057c12 */ /* 0x000fe2000f8e9608 */
[----:B------:R-:W-:Y:S01]  /*109e0*/  IMAD.WIDE.U32 R8, R9, -0x2daee0ad, RZ ;  /* 0xd2511f5309087825 */ /* 0x000fe200078e00ff */
[----:B-1----:R-:W-:-:S02]  /*109f0*/  FMNMX.FTZ R7, R4, R11, !PT ;  /* 0x0000000b04077209 */ /* 0x002fc40007810000 */
[----:B------:R-:W1:Y:S01]  /*10a00*/  MUFU.EX2 R189, R13 ;  /* 0x0000000d00bd7308 */ /* 0x000e620000000800 */
[----:B------:R-:W-:Y:S02]  /*10a10*/  FMNMX.FTZ R246, R0, R12, !PT ;  /* 0x0000000c00f67209 */ /* 0x000fe40007810000 */
[----:B------:R-:W-:Y:S02]  /*10a20*/  LOP3.LUT R2, R9, UR12, R2, 0x96, !PT ;  /* 0x0000000c09027c12 */ /* 0x000fe4000f8e9602 */
[----:B------:R-:W3:Y:S01]  /*10a30*/  SHFL.BFLY PT, R9, R7, 0x1, 0x1f ;  /* 0x0c201f0007097f89 */ /* 0x000ee200000e0000 */
[C---:B------:R-:W-:Y:S01]  /*10a40*/  FMUL.FTZ R0, R246.reuse, c[0x0][0x23c] ;  /* 0x00008f00f6007a20 */ /* 0x040fe20000410000 */
[----:B------:R-:W-:Y:S01]  /*10a50*/  FSETP.NEU.FTZ.AND P1, PT, R246, -INF , PT ;  /* 0xff800000f600780b */ /* 0x000fe20003f3d000 */
[----:B------:R-:W-:Y:S01]  /*10a60*/  IMAD.WIDE.U32 R4, R5, -0x326172a9, RZ ;  /* 0xcd9e8d5705047825 */ /* 0x000fe200078e00ff */
[----:B------:R-:W-:-:S03]  /*10a70*/  ISETP.GE.U32.AND P6, PT, R241, R59, PT ;  /* 0x0000003bf100720c */ /* 0x000fc60003fc6070 */
[----:B------:R-:W-:Y:S01]  /*10a80*/  IMAD.WIDE.U32 R2, R2, -0x326172a9, RZ ;  /* 0xcd9e8d5702027825 */ /* 0x000fe200078e00ff */
[----:B------:R-:W-:Y:S02]  /*10a90*/  FSEL R0, R0, RZ, P1 ;  /* 0x000000ff00007208 */ /* 0x000fe40000800000 */
[----:B------:R-:W-:Y:S02]  /*10aa0*/  LOP3.LUT R10, R5, UR13, R6, 0x96, !PT ;  /* 0x0000000d050a7c12 */ /* 0x000fe4000f8e9606 */
[----:B------:R-:W-:Y:S01]  /*10ab0*/  LOP3.LUT R4, R3, UR8, R4, 0x96, !PT ;  /* 0x0000000803047c12 */ /* 0x000fe2000f8e9604 */
[--C-:B------:R-:W-:Y:S01]  /*10ac0*/  FFMA.FTZ R148, R152, c[0x0][0x23c], -R0.reuse ;  /* 0x00008f0098947a23 */ /* 0x100fe20000010800 */
[----:B-1----:R-:W-:Y:S01]  /*10ad0*/  F2FP.BF16.PACK_AB R5, R189, R190 ;  /* 0x000000bebd05723e */ /* 0x002fe200000010ff */
        /* <DEDUP_REMOVED lines=16> */
[C---:B------:R-:W-:Y:S02]  /*10be0*/  PRMT R217, R5.reuse, 0x7610, R217 ;  /* 0x0000761005d97816 */ /* 0x040fe400000000d9 */
[----:B------:R-:W-:Y:S02]  /*10bf0*/  SHF.R.U32.HI R0, RZ, 0x8, R0 ;  /* 0x00000008ff007819 */ /* 0x000fe40000011600 */
[----:B------:R-:W-:Y:S01]  /*10c00*/  PRMT R216, R5, 0x7632, R216 ;  /* 0x0000763205d87816 */ /* 0x000fe200000000d8 */
[----:B------:R-:W-:Y:S01]  /*10c10*/  @!P6 HFMA2.BF16_V2 R20, -RZ.H0_H0, RZ.H0_H0, -R217.H0_H0 ;  /* 0x200000ffff14e231 */ /* 0x000fe200003409d9 */
[----:B---3--:R-:W-:Y:S01]  /*10c20*/  FMNMX.FTZ R245, R7, R9, !PT ;  /* 0x0000000907f57209 */ /* 0x008fe20007810000 */
[----:B------:R-:W-:Y:S01]  /*10c30*/  FADD.FTZ R7, R69, -R51 ;  /* 0x8000003345077221 */ /* 0x000fe20000010000 */
[----:B------:R-:W-:-:S02]  /*10c40*/  LOP3.LUT R5, R0, 0xffff, RZ, 0xc0, !PT ;  /* 0x0000ffff00057812 */ /* 0x000fc400078ec0ff */
[----:B------:R-:W-:Y:S02]  /*10c50*/  PRMT R237, R217, 0x5410, R216 ;  /* 0x00005410d9ed7816 */ /* 0x000fe400000000d8 */
[----:B------:R-:W-:Y:S02]  /*10c60*/  @!P6 PRMT R217, R20, 0x5410, RZ ;  /* 0x0000541014d9e816 */ /* 0x000fe400000000ff */
[----:B------:R-:W-:Y:S01]  /*10c70*/  ISETP.GE.U32.AND P6, PT, R241, R5, PT ;  /* 0x00000005f100720c */ /* 0x000fe20003fc6070 */
[----:B------:R-:W-:-:S06]  /*10c80*/  FMUL.FTZ R5, R7, c[0x0][0x23c] ;  /* 0x00008f0007057a20 */ /* 0x000fcc0000410000 */
[----:B------:R-:W2:Y:S02]  /*10c90*/  MUFU.EX2 R5, R5 ;  /* 0x0000000500057308 */ /* 0x000ea40000000800 */
[----:B--2---:R-:W-:Y:S02]  /*10ca0*/  FFMA.FTZ R7, R193, R5, R158 ;  /* 0x00000005c1077223 */ /* 0x004fe4000001009e */
[----:B------:R-:W2:Y:S01]  /*10cb0*/  LDL.LU R193, [R1+0x120] ;  /* 0x0001200001c17983 */ /* 0x000ea20000300800 */
[----:B------:R-:W-:Y:S01]  /*10cc0*/  @!P2 HFMA2.BF16_V2 R17, -RZ.H0_H0, RZ.H0_H0, -R219.H0_H0 ;  /* 0x200000ffff11a231 */ /* 0x000fe200003409db */
[----:B------:R-:W-:Y:S01]  /*10cd0*/  PRMT R243, R218, 0x5410, R219 ;  /* 0x00005410daf37816 */ /* 0x000fe200000000db */
[----:B------:R-:W-:Y:S01]  /*10ce0*/  FMUL.FTZ R6, R245, c[0x0][0x23c] ;  /* 0x00008f00f5067a20 */ /* 0x000fe20000410000 */
[----:B------:R-:W-:Y:S01]  /*10cf0*/  @!P3 HFMA2.BF16_V2 R18, -RZ.H0_H0, RZ.H0_H0, -R218.H0_H0 ;  /* 0x200000ffff12b231 */ /* 0x000fe200003409da */
[----:B------:R-:W3:Y:S01]  /*10d00*/  LDL.LU R191, [R1+0x124] ;  /* 0x0001240001bf7983 */ /* 0x000ee20000300800 */
[----:B------:R-:W-:-:S02]  /*10d10*/  @!P2 PRMT R219, R17, 0x5410, RZ ;  /* 0x0000541011dba816 */ /* 0x000fc400000000ff */
[----:B------:R-:W-:-:S04]  /*10d20*/  FSETP.NEU.FTZ.AND P2, PT, R245, -INF , PT ;  /* 0xff800000f500780b */ /* 0x000fc80003f5d000 */
[----:B------:R-:W-:-:S05]  /*10d30*/  FSEL R0, R6, RZ, P2 ;  /* 0x000000ff06007208 */ /* 0x000fca0001000000 */
[--C-:B------:R-:W-:Y:S02]  /*10d40*/  FFMA.FTZ R17, R235, c[0x0][0x23c], -R0.reuse ;  /* 0x00008f00eb117a23 */ /* 0x100fe40000010800 */
[--C-:B------:R-:W-:Y:S01]  /*10d50*/  FFMA.FTZ R51, R153, c[0x0][0x23c], -R0.reuse ;  /* 0x00008f0099337a23 */ /* 0x100fe20000010800 */
[----:B------:R-:W-:Y:S01]  /*10d60*/  MUFU.EX2 R235, R21 ;  /* 0x0000001500eb7308 */ /* 0x000fe20000000800 */
[--C-:B------:R-:W-:Y:S01]  /*10d70*/  FFMA.FTZ R224, R60, c[0x0][0x23c], -R0.reuse ;  /* 0x00008f003ce07a23 */ /* 0x100fe20000010800 */
[----:B------:R-:W-:Y:S01]  /*10d80*/  @!P3 PRMT R218, R18, 0x5410, RZ ;  /* 0x0000541012dab816 */ /* 0x000fe200000000ff */
[----:B------:R-:W-:Y:S01]  /*10d90*/  FFMA.FTZ R59, R150, c[0x0][0x23c], -R0 ;  /* 0x00008f00963b7a23 */ /* 0x000fe20000010800 */
[----:B------:R-:W-:-:S04]  /*10da0*/  @!P0 HFMA2.BF16_V2 R60, -RZ.H0_H0, RZ.H0_H0, -R216.H0_H0 ;  /* 0x200000ffff3c8231 */ /* 0x000fc800003409d8 */
[----:B------:R-:W1:Y:S01]  /*10db0*/  MUFU.EX2 R153, R27 ;  /* 0x0000001b00997308 */ /* 0x000e620000000800 */
        /* <DEDUP_REMOVED lines=12> */
[----:B------:R-:W-:-:S02]  /*10e80*/  LOP3.LUT R0, R4, 0xff, RZ, 0xc0, !PT ;  /* 0x000000ff04007812 */ /* 0x000fc400078ec0ff */
[----:B------:R-:W-:Y:S02]  /*10e90*/  @!P0 PRMT R216, R60, 0x5410, RZ ;  /* 0x000054103cd88816 */ /* 0x000fe400000000ff */
[----:B------:R-:W-:Y:S02]  /*10ea0*/  ISETP.GE.U32.AND P0, PT, R241, R0, PT ;  /* 0x00000000f100720c */ /* 0x000fe40003f06070 */
[----:B------:R-:W-:Y:S01]  /*10eb0*/  SHF.R.U32.HI R0, RZ, 0x18, R4 ;  /* 0x00000018ff007819 */ /* 0x000fe20000011604 */
[----:B------:R-:W-:-:S03]  /*10ec0*/  FADD.FTZ R6, R70, -R62 ;  /* 0x8000003e46067221 */ /* 0x000fc60000010000 */
[----:B------:R-:W-:Y:S02]  /*10ed0*/  ISETP.GE.U32.AND P3, PT, R241, R0, PT ;  /* 0x00000000f100720c */ /* 0x000fe40003f66070 */
[----:B-1----:R-:W-:Y:S01]  /*10ee0*/  F2FP.BF16.PACK_AB R0, R235, R153 ;  /* 0x00000099eb00723e */ /* 0x002fe200000010ff */
[----:B------:R-:W-:-:S03]  /*10ef0*/  FMUL.FTZ R6, R6, c[0x0][0x23c] ;  /* 0x00008f0006067a20 */ /* 0x000fc60000410000 */
[C---:B------:R-:W-:Y:S02]  /*10f00*/  PRMT R215, R0.reuse, 0x7610, R215 ;  /* 0x0000761000d77816 */ /* 0x040fe400000000d7 */
[----:B------:R-:W-:Y:S02]  /*10f10*/  PRMT R214, R0, 0x7632, R214 ;  /* 0x0000763200d67816 */ /* 0x000fe400000000d6 */
[----:B------:R-:W-:Y:S02]  /*10f20*/  SHF.R.U32.HI R0, RZ, 0x10, R4 ;  /* 0x00000010ff007819 */ /* 0x000fe40000011604 */
[----:B------:R-:W2:Y:S02]  /*10f30*/  MUFU.EX2 R4, R6 ;  /* 0x0000000600047308 */ /* 0x000ea40000000800 */
[----:B--2---:R-:W-:Y:S02]  /*10f40*/  FFMA.FTZ R21, R193, R4, R161 ;  /* 0x00000004c1157223 */ /* 0x004fe400000100a1 */
[----:B------:R-:W2:Y:S04]  /*10f50*/  LDL.LU R193, [R1+0x138] ;  /* 0x0001380001c17983 */ /* 0x000ea80000300800 */
[----:B------:R-:W4:Y:S01]  /*10f60*/  LDL R186, [R1+0xa8] ;  /* 0x0000a80001ba7983 */ /* 0x000f220000100800 */
[----:B------:R-:W-:Y:S01]  /*10f70*/  MUFU.EX2 R62, R39 ;  /* 0x00000027003e7308 */ /* 0x000fe20000000800 */
[----:B------:R-:W-:Y:S01]  /*10f80*/  @!P4 HFMA2.BF16_V2 R70, -RZ.H0_H0, RZ.H0_H0, -R215.H0_H0 ;  /* 0x200000ffff46c231 */ /* 0x000fe200003409d7 */
[----:B------:R-:W-:-:S06]  /*10f90*/  FSEL R9, R246, RZ, P1 ;  /* 0x000000fff6097208 */ /* 0x000fcc0000800000 */
[----:B------:R-:W1:Y:S01]  /*10fa0*/  MUFU.EX2 R40, R40 ;  /* 0x0000002800287308 */ /* 0x000e620000000800 */
[----:B------:R-:W-:Y:S02]  /*10fb0*/  LOP3.LUT R0, R0, 0xff, RZ, 0xc0, !PT ;  /* 0x000000ff00007812 */ /* 0x000fe400078ec0ff */
[----:B------:R-:W-:Y:S02]  /*10fc0*/  ISETP.GE.U32.AND P1, PT, R241, R64, PT ;  /* 0x00000040f100720c */ /* 0x000fe40003f26070 */
[----:B------:R-:W-:Y:S02]  /*10fd0*/  PRMT R64, R215, 0x5410, R214 ;  /* 0x00005410d7407816 */ /* 0x000fe400000000d6 */
[----:B------:R-:W-:Y:S02]  /*10fe0*/  @!P4 PRMT R215, R70, 0x5410, RZ ;  /* 0x0000541046d7c816 */ /* 0x000fe400000000ff */
[----:B------:R-:W-:Y:S02]  /*10ff0*/  ISETP.GE.U32.AND P4, PT, R241, R0, PT ;  /* 0x00000000f100720c */ /* 0x000fe40003f86070 */
[----:B------:R-:W-:-:S02]  /*11000*/  LOP3.LUT R0, R2, 0xff, RZ, 0xc0, !PT ;  /* 0x000000ff02007812 */ /* 0x000fc400078ec0ff */
[----:B------:R-:W-:Y:S02]  /*11010*/  FSEL R6, R245, RZ, P2 ;  /* 0x000000fff5067208 */ /* 0x000fe40001000000 */
[----:B------:R-:W-:Y:S02]  /*11020*/  LOP3.LUT R11, R2, 0xffff, RZ, 0xc0, !PT ;  /* 0x0000ffff020b7812 */ /* 0x000fe400078ec0ff */
[----:B------:R-:W-:Y:S01]  /*11030*/  ISETP.GE.U32.AND P2, PT, R241, R0, PT ;  /* 0x00000000f100720c */ /* 0x000fe20003f46070 */
[----:B------:R-:W3:Y:S01]  /*11040*/  MUFU.EX2 R3, R42 ;  /* 0x0000002a00037308 */ /* 0x000ee20000000800 */
[----:B-1----:R-:W-:-:S04]  /*11050*/  F2FP.BF16.PACK_AB R0, R40, R62 ;  /* 0x0000003e2800723e */ /* 0x002fc800000010ff */
[C---:B------:R-:W-:Y:S02]  /*11060*/  PRMT R213, R0.reuse, 0x7610, R213 ;  /* 0x0000761000d57816 */ /* 0x040fe400000000d5 */
[----:B------:R-:W-:Y:S02]  /*11070*/  PRMT R212, R0, 0x7632, R212 ;  /* 0x0000763200d47816 */ /* 0x000fe400000000d4 */
[--C-:B------:R-:W-:Y:S01]  /*11080*/  SHF.R.U32.HI R16, RZ, 0x18, R2.reuse ;  /* 0x00000018ff107819 */ /* 0x100fe20000011602 */
[----:B------:R-:W-:Y:S01]  /*11090*/  @!P0 HFMA2.BF16_V2 R72, -RZ.H0_H0, RZ.H0_H0, -R213.H0_H0 ;  /* 0x200000ffff488231 */ /* 0x000fe200003409d5 */
[----:B------:R-:W-:Y:S02]  /*110a0*/  SHF.R.U32.HI R2, RZ, 0x10, R2 ;  /* 0x00000010ff027819 */ /* 0x000fe40000011602 */
[----:B------:R-:W-:Y:S01]  /*110b0*/  PRMT R234, R213, 0x5410, R212 ;  /* 0x00005410d5ea7816 */ /* 0x000fe200000000d4 */
[----:B------:R-:W-:Y:S01]  /*110c0*/  MUFU.EX2 R60, R36 ;  /* 0x00000024003c7308 */ /* 0x000fe20000000800 */
[----:B------:R-:W-:Y:S01]  /*110d0*/  @!P0 PRMT R213, R72, 0x5410, RZ ;  /* 0x0000541048d58816 */ /* 0x000fe200000000ff */
[----:B---3--:R-:W-:Y:S01]  /*110e0*/  IMAD.MOV.U32 R72, RZ, RZ, R3 ;  /* 0x000000ffff487224 */ /* 0x008fe200078e0003 */
[----:B------:R-:W-:Y:S01]  /*110f0*/  LOP3.LUT R0, R2, 0xff, RZ, 0xc0, !PT ;  /* 0x000000ff02007812 */ /* 0x000fe200078ec0ff */
[----:B------:R-:W-:-:S04]  /*11100*/  IMAD.WIDE.U32 R2, R10, -0x2daee0ad, RZ ;  /* 0xd2511f530a027825 */ /* 0x000fc800078e00ff */
[----:B------:R-:W1:Y:S01]  /*11110*/  MUFU.EX2 R188, R37 ;  /* 0x0000002500bc7308 */ /* 0x000e620000000800 */
[----:B------:R-:W-:Y:S01]  /*11120*/  FADD.FTZ R27, R160, R7 ;  /* 0x00000007a01b7221 */ /* 0x000fe20000010000 */
[C---:B------:R-:W-:Y:S01]  /*11130*/  LOP3.LUT R7, R2.reuse, 0xff, RZ, 0xc0, !PT ;  /* 0x000000ff02077812 */ /* 0x040fe200078ec0ff */
[----:B------:R-:W-:Y:S01]  /*11140*/  FADD.FTZ R9, R71, -R9 ;  /* 0x8000000947097221 */ /* 0x000fe20000010000 */
[----:B------:R-:W-:Y:S02]  /*11150*/  LOP3.LUT R13, R2, 0xffff, RZ, 0xc0, !PT ;  /* 0x0000ffff020d7812 */ /* 0x000fe400078ec0ff */
[----:B------:R-:W-:Y:S02]  /*11160*/  SHF.R.U32.HI R10, RZ, 0x18, R2 ;  /* 0x00000018ff0a7819 */ /* 0x000fe40000011602 */
[----:B------:R3:W-:Y:S01]  /*11170*/  MUFU.EX2 R36, R12 ;  /* 0x0000000c00247308 */ /* 0x0007e20000000800 */
[----:B------:R-:W-:Y:S01]  /*11180*/  @!P1 HFMA2.BF16_V2 R69, -RZ.H0_H0, RZ.H0_H0, -R214.H0_H0 ;  /* 0x200000ffff459231 */ /* 0x000fe200003409d6 */
[----:B------:R-:W-:-:S02]  /*11190*/  ISETP.GE.U32.AND P0, PT, R241, R0, PT ;  /* 0x00000000f100720c */ /* 0x000fc40003f06070 */
[----:B------:R-:W-:Y:S01]  /*111a0*/  LOP3.LUT R0, R3, UR7, R8, 0x96, !PT ;  /* 0x0000000703007c12 */ /* 0x000fe2000f8e9608 */
[----:B------:R-:W-:Y:S01]  /*111b0*/  FMUL.FTZ R3, R9, c[0x0][0x23c] ;  /* 0x00008f0009037a20 */ /* 0x000fe20000410000 */
[----:B------:R-:W-:Y:S01]  /*111c0*/  @!P1 PRMT R214, R69, 0x5410, RZ ;  /* 0x0000541045d69816 */ /* 0x000fe200000000ff */
[----:B------:R-:W-:Y:S01]  /*111d0*/  FADD.FTZ R8, R68, -R6 ;  /* 0x8000000644087221 */ /* 0x000fe20000010000 */
[----:B---3--:R-:W-:Y:S02]  /*111e0*/  SHF.R.U32.HI R12, RZ, 0x10, R2 ;  /* 0x00000010ff0c7819 */ /* 0x008fe40000011602 */
[----:B------:R-:W-:-:S04]  /*111f0*/  SHF.R.U32.HI R2, RZ, 0x8, R11 ;  /* 0x00000008ff027819 */ /* 0x000fc8000001160b */
[----:B------:R-:W-:Y:S01]  /*11200*/  LOP3.LUT R2, R2, 0xffff, RZ, 0xc0, !PT ;  /* 0x0000ffff02027812 */ /* 0x000fe200078ec0ff */
[----:B------:R-:W3:Y:S01]  /*11210*/  MUFU.EX2 R3, R3 ;  /* 0x0000000300037308 */ /* 0x000ee20000000800 */
[----:B-1----:R-:W-:Y:S02]  /*11220*/  F2FP.BF16.PACK_AB R6, R188, R60 ;  /* 0x0000003cbc06723e */ /* 0x002fe400000010ff */
[----:B------:R-:W-:Y:S02]  /*11230*/  ISETP.GE.U32.AND P1, PT, R241, R2, PT ;  /* 0x00000002f100720c */ /* 0x000fe40003f26070 */
[----:B------:R-:W-:Y:S01]  /*11240*/  SHF.R.U32.HI R2, RZ, 0x10, R0 ;  /* 0x00000010ff027819 */ /* 0x000fe20000011600 */
[----:B------:R-:W-:Y:S01]  /*11250*/  FMUL.FTZ R8, R8, c[0x0][0x23c] ;  /* 0x00008f0008087a20 */ /* 0x000fe20000410000 */
[C---:B------:R-:W-:Y:S01]  /*11260*/  PRMT R211, R6.reuse, 0x7632, R211 ;  /* 0x0000763206d37816 */ /* 0x040fe200000000d3 */
[----:B------:R-:W1:Y:S01]  /*11270*/  MUFU.EX2 R24, R24 ;  /* 0x0000001800187308 */ /* 0x000e620000000800 */
[----:B------:R-:W-:-:S02]  /*11280*/  PRMT R210, R6, 0x7610, R210 ;  /* 0x0000761006d27816 */ /* 0x000fc400000000d2 */
[----:B------:R-:W-:-:S05]  /*11290*/  LOP3.LUT R6, R2, 0xff, RZ, 0xc0, !PT ;  /* 0x000000ff02067812 */ /* 0x000fca00078ec0ff */
[----:B------:R-:W1:Y:S01]  /*112a0*/  MUFU.EX2 R38, R38 ;  /* 0x0000002600267308 */ /* 0x000e620000000800 */
[----:B------:R-:W-:-:S07]  /*112b0*/  @!P4 HFMA2.BF16_V2 R74, -RZ.H0_H0, RZ.H0_H0, -R210.H0_H0 ;  /* 0x200000ffff4ac231 */ /* 0x000fce00003409d2 */
[----:B------:R-:W-:Y:S08]  /*112c0*/  MUFU.EX2 R17, R17 ;  /* 0x0000001100117308 */ /* 0x000ff00000000800 */
[----:B------:R-:W-:Y:S01]  /*112d0*/  MUFU.EX2 R2, R8 ;  /* 0x0000000800027308 */ /* 0x000fe20000000800 */
[----:B------:R-:W-:Y:S01]  /*112e0*/  PRMT R70, R210, 0x5410, R211 ;  /* 0x00005410d2467816 */ /* 0x000fe200000000d3 */
[----:B------:R-:W-:Y:S01]  /*112f0*/  @!P6 HFMA2.BF16_V2 R71, -RZ.H0_H0, RZ.H0_H0, -R212.H0_H0 ;  /* 0x200000ffff47e231 */ /* 0x000fe200003409d4 */
[----:B------:R-:W-:-:S05]  /*11300*/  @!P4 PRMT R210, R74, 0x5410, RZ ;  /* 0x000054104ad2c816 */ /* 0x000fca00000000ff */
[----:B------:R-:W-:Y:S01]  /*11310*/  MUFU.EX2 R18, R18 ;  /* 0x0000001200127308 */ /* 0x000fe20000000800 */
[----:B------:R-:W-:Y:S01]  /*11320*/  ISETP.GE.U32.AND P4, PT, R241, R6, PT ;  /* 0x00000006f100720c */ /* 0x000fe20003f86070 */
[----:B---3--:R-:W-:-:S06]  /*11330*/  FFMA.FTZ R6, R191, R3, R36 ;  /* 0x00000003bf067223 */ /* 0x008fcc0000010024 */
[----:B------:R-:W-:Y:S01]  /*11340*/  MUFU.EX2 R180, R46 ;  /* 0x0000002e00b47308 */ /* 0x000fe20000000800 */
[----:B------:R-:W-:Y:S01]  /*11350*/  @!P6 PRMT R212, R71, 0x5410, RZ ;  /* 0x0000541047d4e816 */ /* 0x000fe200000000ff */
[----:B-1----:R-:W-:Y:S02]  /*11360*/  FADD.FTZ R11, R24, R6 ;  /* 0x00000006180b7221 */ /* 0x002fe40000010000 */
[----:B------:R-:W-:-:S04]  /*11370*/  IMAD.MOV.U32 R71, RZ, RZ, R38 ;  /* 0x000000ffff477224 */ /* 0x000fc800078e0026 */
[----:B------:R-:W1:Y:S01]  /*11380*/  MUFU.EX2 R41, R41 ;  /* 0x0000002900297308 */ /* 0x000e620000000800 */
[----:B------:R-:W-:-:S05]  /*11390*/  @!P3 HFMA2.BF16_V2 R75, -RZ.H0_H0, RZ.H0_H0, -R211.H0_H0 ;  /* 0x200000ffff4bb231 */ /* 0x000fca00003409d3 */
[----:B------:R-:W-:Y:S02]  /*113a0*/  @!P3 PRMT R211, R75, 0x5410, RZ ;  /* 0x000054104bd3b816 */ /* 0x000fe400000000ff */
[----:B------:R3:W-:Y:S01]  /*113b0*/  MUFU.EX2 R74, R54 ;  /* 0x00000036004a7308 */ /* 0x0007e20000000800 */
[----:B------:R-:W-:Y:S01]  /*113c0*/  ISETP.GE.U32.AND P6, PT, R241, R7, PT ;  /* 0x00000007f100720c */ /* 0x000fe20003fc6070 */
[----:B-1----:R-:W-:-:S06]  /*113d0*/  IMAD.MOV.U32 R75, RZ, RZ, R41 ;  /* 0x000000ffff4b7224 */ /* 0x002fcc00078e0029 */
[----:B------:R-:W1:Y:S01]  /*113e0*/  MUFU.EX2 R173, R58 ;  /* 0x0000003a00ad7308 */ /* 0x000e620000000800 */
[----:B------:R-:W-:-:S04]  /*113f0*/  F2FP.BF16.PACK_AB R7, R72, R75 ;  /* 0x0000004b4807723e */ /* 0x000fc800000010ff */
[C---:B------:R-:W-:Y:S02]  /*11400*/  PRMT R209, R7.reuse, 0x7610, R209 ;  /* 0x0000761007d17816 */ /* 0x040fe400000000d1 */
[----:B------:R-:W-:Y:S02]  /*11410*/  PRMT R208, R7, 0x7632, R208 ;  /* 0x0000763207d07816 */ /* 0x000fe400000000d0 */
[----:B------:R-:W-:Y:S01]  /*11420*/  LOP3.LUT R7, R0, 0xff, RZ, 0xc0, !PT ;  /* 0x000000ff00077812 */ /* 0x000fe200078ec0ff */
[----:B------:R-:W-:Y:S01]  /*11430*/  @!P2 HFMA2.BF16_V2 R140, -RZ.H0_H0, RZ.H0_H0, -R209.H0_H0 ;  /* 0x200000ffff8ca231 */ /* 0x000fe200003409d1 */
[----:B------:R-:W-:-:S04]  /*11440*/  PRMT R69, R209, 0x5410, R208 ;  /* 0x00005410d1457816 */ /* 0x000fc800000000d0 */
[----:B------:R-:W-:Y:S02]  /*11450*/  @!P2 PRMT R209, R140, 0x5410, RZ ;  /* 0x000054108cd1a816 */ /* 0x000fe400000000ff */
[----:B------:R-:W-:Y:S01]  /*11460*/  ISETP.GE.U32.AND P2, PT, R241, R7, PT ;  /* 0x00000007f100720c */ /* 0x000fe20003f46070 */
[----:B------:R-:W1:Y:S01]  /*11470*/  MUFU.EX2 R19, R19 ;  /* 0x0000001300137308 */ /* 0x000e620000000800 */
[----:B------:R-:W-:-:S07]  /*11480*/  F2FP.BF16.PACK_AB R36, R24, R36 ;  /* 0x000000241824723e */ /* 0x000fce00000010ff */
[----:B------:R-:W1:Y:S08]  /*11490*/  MUFU.EX2 R20, R20 ;  /* 0x0000001400147308 */ /* 0x000e700000000800 */
[----:B------:R-:W1:Y:S08]  /*114a0*/  MUFU.EX2 R26, R26 ;  /* 0x0000001a001a7308 */ /* 0x000e700000000800 */
[----:B------:R-:W1:Y:S08]  /*114b0*/  MUFU.EX2 R24, R61 ;  /* 0x0000003d00187308 */ /* 0x000e700000000800 */
[----:B------:R-:W1:Y:S08]  /*114c0*/  MUFU.EX2 R25, R25 ;  /* 0x0000001900197308 */ /* 0x000e700000000800 */
[----:B------:R-:W-:Y:S08]  /*114d0*/  MUFU.EX2 R168, R48 ;  /* 0x0000003000a87308 */ /* 0x000ff00000000800 */
[----:B------:R-:W1:Y:S08]  /*114e0*/  MUFU.EX2 R174, R52 ;  /* 0x0000003400ae7308 */ /* 0x000e700000000800 */
[----:B------:R-:W1:Y:S01]  /*114f0*/  MUFU.EX2 R176, R63 ;  /* 0x0000003f00b07308 */ /* 0x000e620000000800 */
[----:B------:R-:W-:Y:S01]  /*11500*/  FADD.FTZ R9, R157, R27 ;  /* 0x0000001b9d097221 */ /* 0x000fe20000010000 */
[----:B------:R-:W-:Y:S01]  /*11510*/  @!P1 HFMA2.BF16_V2 R141, -RZ.H0_H0, RZ.H0_H0, -R208.H0_H0 ;  /* 0x200000ffff8d9231 */ /* 0x000fe200003409d0 */
[----:B--2---:R-:W-:-:S04]  /*11520*/  FFMA.FTZ R6, R193, R2, R17 ;  /* 0x00000002c1067223 */ /* 0x004fc80000010011 */
[----:B------:R-:W-:Y:S01]  /*11530*/  FADD.FTZ R8, R18, R6 ;  /* 0x0000000612087221 */ /* 0x000fe20000010000 */
[----:B------:R-:W-:-:S04]  /*11540*/  F2FP.BF16.PACK_AB R6, R180, R71 ;  /* 0x00000047b406723e */ /* 0x000fc800000010ff */
[C---:B------:R-:W-:Y:S02]  /*11550*/  PRMT R207, R6.reuse, 0x7610, R207 ;  /* 0x0000761006cf7816 */ /* 0x040fe400000000cf */
[----:B------:R-:W-:-:S03]  /*11560*/  PRMT R206, R6, 0x7632, R206 ;  /* 0x0000763206ce7816 */ /* 0x000fc600000000ce */
[----:B------:R-:W-:Y:S01]  /*11570*/  @!P0 HFMA2.BF16_V2 R143, -RZ.H0_H0, RZ.H0_H0, -R207.H0_H0 ;  /* 0x200000ffff8f8231 */ /* 0x000fe200003409cf */
[----:B---3--:R-:W-:-:S04]  /*11580*/  PRMT R54, R207, 0x5410, R206 ;  /* 0x00005410cf367816 */ /* 0x008fc800000000ce */
[----:B------:R-:W-:Y:S02]  /*11590*/  @!P0 PRMT R207, R143, 0x5410, RZ ;  /* 0x000054108fcf8816 */ /* 0x000fe400000000ff */
[----:B------:R-:W-:Y:S02]  /*115a0*/  ISETP.GE.U32.AND P0, PT, R241, R16, PT ;  /* 0x00000010f100720c */ /* 0x000fe40003f06070 */
[----:B------:R-:W-:Y:S02]  /*115b0*/  SHF.R.U32.HI R6, RZ, 0x18, R0 ;  /* 0x00000018ff067819 */ /* 0x000fe40000011600 */
[----:B------:R-:W-:-:S04]  /*115c0*/  LOP3.LUT R0, R0, 0xffff, RZ, 0xc0, !PT ;  /* 0x0000ffff00007812 */ /* 0x000fc800078ec0ff */
[----:B------:R-:W-:-:S05]  /*115d0*/  SHF.R.U32.HI R0, RZ, 0x8, R0 ;  /* 0x00000008ff007819 */ /* 0x000fca0000011600 */
[----:B------:R-:W-:Y:S01]  /*115e0*/  @!P0 HFMA2.BF16_V2 R142, -RZ.H0_H0, RZ.H0_H0, -R206.H0_H0 ;  /* 0x200000ffff8e8231 */ /* 0x000fe200003409ce */
[----:B------:R-:W-:-:S04]  /*115f0*/  LOP3.LUT R0, R0, 0xffff, RZ, 0xc0, !PT ;  /* 0x0000ffff00007812 */ /* 0x000fc800078ec0ff */
[----:B------:R-:W-:Y:S02]  /*11600*/  @!P0 PRMT R206, R142, 0x5410, RZ ;  /* 0x000054108ece8816 */ /* 0x000fe400000000ff */
[----:B------:R-:W-:Y:S02]  /*11610*/  ISETP.GE.U32.AND P0, PT, R241, R0, PT ;  /* 0x00000000f100720c */ /* 0x000fe40003f06070 */
[----:B-1----:R-:W-:-:S04]  /*11620*/  F2FP.BF16.PACK_AB R0, R173, R74 ;  /* 0x0000004aad00723e */ /* 0x002fc800000010ff */
[C---:B------:R-:W-:Y:S02]  /*11630*/  PRMT R205, R0.reuse, 0x7610, R205 ;  /* 0x0000761000cd7816 */ /* 0x040fe400000000cd */
[----:B------:R-:W-:-:S03]  /*11640*/  PRMT R204, R0, 0x7632, R204 ;  /* 0x0000763200cc7816 */ /* 0x000fc600000000cc */
[----:B------:R-:W-:Y:S01]  /*11650*/  @!P2 HFMA2.BF16_V2 R145, -RZ.H0_H0, RZ.H0_H0, -R205.H0_H0 ;  /* 0x200000ffff91a231 */ /* 0x000fe200003409cd */
[----:B------:R-:W-:Y:S02]  /*11660*/  LOP3.LUT R0, R12, 0xff, RZ, 0xc0, !PT ;  /* 0x000000ff0c007812 */ /* 0x000fe400078ec0ff */
[----:B------:R-:W-:Y:S02]  /*11670*/  PRMT R46, R205, 0x5410, R204 ;  /* 0x00005410cd2e7816 */ /* 0x000fe400000000cc */
[----:B------:R-:W-:Y:S02]  /*11680*/  @!P2 PRMT R205, R145, 0x5410, RZ ;  /* 0x0000541091cda816 */ /* 0x000fe400000000ff */
[C---:B------:R-:W-:Y:S02]  /*11690*/  ISETP.GE.U32.AND P2, PT, R241.reuse, R0, PT ;  /* 0x00000000f100720c */ /* 0x040fe40003f46070 */
[----:B------:R-:W-:Y:S01]  /*116a0*/  ISETP.GE.U32.AND P3, PT, R241, R6, PT ;  /* 0x00000006f100720c */ /* 0x000fe20003f66070 */
[----:B------:R-:W-:Y:S01]  /*116b0*/  FADD.FTZ R6, R19, R8 ;  /* 0x0000000813067221 */ /* 0x000fe20000010000 */
[----:B------:R-:W-:Y:S01]  /*116c0*/  SHF.R.U32.HI R0, RZ, 0x8, R13 ;  /* 0x00000008ff007819 */ /* 0x000fe2000001160d */
[----:B------:R-:W-:Y:S01]  /*116d0*/  @!P0 HFMA2.BF16_V2 R144, -RZ.H0_H0, RZ.H0_H0, -R204.H0_H0 ;  /* 0x200000ffff908231 */ /* 0x000fe200003409cc */
[----:B------:R1:W-:Y:S01]  /*116e0*/  MUFU.EX2 R177, R56 ;  /* 0x0000003800b17308 */ /* 0x0003e20000000800 */
[----:B------:R-:W-:Y:S01]  /*116f0*/  FADD.FTZ R6, R20, R6 ;  /* 0x0000000614067221 */ /* 0x000fe20000010000 */
[----:B------:R-:W-:-:S02]  /*11700*/  LOP3.LUT R0, R0, 0xffff, RZ, 0xc0, !PT ;  /* 0x0000ffff00007812 */ /* 0x000fc400078ec0ff */
[----:B------:R-:W-:-:S04]  /*11710*/  @!P0 PRMT R204, R144, 0x5410, RZ ;  /* 0x0000541090cc8816 */ /* 0x000fc800000000ff */
[----:B------:R-:W2:Y:S01]  /*11720*/  MUFU.EX2 R175, R55 ;  /* 0x0000003700af7308 */ /* 0x000ea20000000800 */
[----:B------:R-:W-:Y:S01]  /*11730*/  ISETP.GE.U32.AND P0, PT, R241, R0, PT ;  /* 0x00000000f100720c */ /* 0x000fe20003f06070 */
[----:B------:R-:W-:Y:S01]  /*11740*/  FADD.FTZ R0, R26, R6 ;  /* 0x000000061a007221 */ /* 0x000fe20000010000 */
[----:B------:R-:W-:Y:S01]  /*11750*/  F2FP.BF16.PACK_AB R27, R20, R19 ;  /* 0x00000013141b723e */ /* 0x000fe200000010ff */
[----:B------:R-:W-:Y:S02]  /*11760*/  FMUL.FTZ R20, R131, R5 ;  /* 0x0000000583147220 */ /* 0x000fe40000410000 */
[----:B------:R-:W-:Y:S01]  /*11770*/  IMAD.MOV.U32 R131, RZ, RZ, R24 ;  /* 0x000000ffff837224 */ /* 0x000fe200078e0018 */
[----:B------:R-:W-:Y:S01]  /*11780*/  @!P1 PRMT R208, R141, 0x5410, RZ ;  /* 0x000054108dd09816 */ /* 0x000fe200000000ff */
[----:B------:R-:W-:Y:S01]  /*11790*/  FADD.FTZ R38, R25, R0 ;  /* 0x0000000019267221 */ /* 0x000fe20000010000 */
[----:B------:R-:W-:Y:S01]  /*117a0*/  F2FP.BF16.PACK_AB R37, R18, R17 ;  /* 0x000000111225723e */ /* 0x000fe200000010ff */
[----:B------:R-:W-:Y:S01]  /*117b0*/  FMUL.FTZ R185, R136, R4 ;  /* 0x0000000488b97220 */ /* 0x000fe20000410000 */
[----:B------:R-:W-:Y:S01]  /*117c0*/  ISETP.GE.U32.AND P1, PT, R241, R10, PT ;  /* 0x0000000af100720c */ /* 0x000fe20003f26070 */
[----:B------:R-:W-:Y:S01]  /*117d0*/  FMUL.FTZ R184, R137, R4 ;  /* 0x0000000489b87220 */ /* 0x000fe20000410000 */
[----:B------:R-:W-:Y:S01]  /*117e0*/  F2FP.BF16.PACK_AB R0, R174, R168 ;  /* 0x000000a8ae00723e */ /* 0x000fe200000010ff */
        /* <DEDUP_REMOVED lines=8> */
[-C--:B-1----:R-:W-:Y:S02]  /*11870*/  FMUL.FTZ R56, R116, R4.reuse ;  /* 0x0000000474387220 */ /* 0x082fe40000410000 */
[-C--:B------:R-:W-:Y:S02]  /*11880*/  FMUL.FTZ R187, R117, R4.reuse ;  /* 0x0000000475bb7220 */ /* 0x080fe40000410000 */
[-C--:B------:R-:W-:Y:S02]  /*11890*/  FMUL.FTZ R6, R108, R4.reuse ;  /* 0x000000046c067220 */ /* 0x080fe40000410000 */
[-C--:B------:R-:W-:Y:S02]  /*118a0*/  FMUL.FTZ R17, R109, R4.reuse ;  /* 0x000000046d117220 */ /* 0x080fe40000410000 */
[----:B------:R-:W-:-:S02]  /*118b0*/  FMUL.FTZ R193, R100, R4 ;  /* 0x0000000464c17220 */ /* 0x000fc40000410000 */
[----:B------:R-:W-:Y:S01]  /*118c0*/  FMUL.FTZ R10, R101, R4 ;  /* 0x00000004650a7220 */ /* 0x000fe20000410000 */
[----:B------:R-:W-:Y:S02]  /*118d0*/  F2FP.BF16.PACK_AB R4, R176, R131 ;  /* 0x00000083b004723e */ /* 0x000fe400000010ff */
[C---:B------:R-:W-:Y:S02]  /*118e0*/  PRMT R203, R0.reuse, 0x7610, R203 ;  /* 0x0000761000cb7816 */ /* 0x040fe400000000cb */
[----:B------:R-:W-:Y:S02]  /*118f0*/  PRMT R202, R0, 0x7632, R202 ;  /* 0x0000763200ca7816 */ /* 0x000fe400000000ca */
[----:B--2---:R-:W-:Y:S02]  /*11900*/  F2FP.BF16.PACK_AB R0, R175, R177 ;  /* 0x000000b1af00723e */ /* 0x004fe400000010ff */
[----:B------:R-:W-:Y:S02]  /*11910*/  PRMT R201, R4, 0x7610, R201 ;  /* 0x0000761004c97816 */ /* 0x000fe400000000c9 */
[----:B------:R-:W-:-:S02]  /*11920*/  PRMT R198, R0, 0x7632, R198 ;  /* 0x0000763200c67816 */ /* 0x000fc400000000c6 */
[----:B------:R-:W-:Y:S01]  /*11930*/  PRMT R200, R4, 0x7632, R200 ;  /* 0x0000763204c87816 */ /* 0x000fe200000000c8 */
[----:B------:R-:W-:Y:S01]  /*11940*/  @!P6 HFMA2.BF16_V2 R50, -RZ.H0_H0, RZ.H0_H0, -R201.H0_H0 ;  /* 0x200000ffff32e231 */ /* 0x000fe200003409c9 */
[-C--:B------:R-:W-:Y:S01]  /*11950*/  FMUL.FTZ R183, R138, R5.reuse ;  /* 0x000000058ab77220 */ /* 0x080fe20000410000 */
[----:B------:R-:W-:Y:S01]  /*11960*/  PRMT R199, R0, 0x7610, R199 ;  /* 0x0000761000c77816 */ /* 0x000fe200000000c7 */
[----:B------:R-:W-:Y:S01]  /*11970*/  IMAD.MOV.U32 R138, RZ, RZ, R17 ;  /* 0x000000ffff8a7224 */ /* 0x000fe200078e0011 */
[----:B------:R-:W-:Y:S01]  /*11980*/  @!P1 HFMA2.BF16_V2 R43, -RZ.H0_H0, RZ.H0_H0, -R198.H0_H0 ;  /* 0x200000ffff2b9231 */ /* 0x000fe200003409c6 */
[----:B------:R-:W-:Y:S01]  /*11990*/  FADD.FTZ R0, R163, R21 ;  /* 0x00000015a3007221 */ /* 0x000fe20000010000 */
[----:B------:R-:W-:Y:S01]  /*119a0*/  @!P0 HFMA2.BF16_V2 R49, -RZ.H0_H0, RZ.H0_H0, -R200.H0_H0 ;  /* 0x200000ffff318231 */ /* 0x000fe200003409c8 */
[----:B------:R-:W-:Y:S01]  /*119b0*/  IMAD.MOV.U32 R17, RZ, RZ, R40 ;  /* 0x000000ffff117224 */ /* 0x000fe200078e0028 */
[----:B------:R-:W-:Y:S01]  /*119c0*/  PRMT R40, R201, 0x5410, R200 ;  /* 0x00005410c9287816 */ /* 0x000fe200000000c8 */
[----:B------:R-:W-:Y:S01]  /*119d0*/  FMUL.FTZ R182, R139, R5 ;  /* 0x000000058bb67220 */ /* 0x000fe20000410000 */
[----:B------:R-:W-:Y:S01]  /*119e0*/  @!P6 PRMT R201, R50, 0x5410, RZ ;  /* 0x0000541032c9e816 */ /* 0x000fe200000000ff */
[----:B------:R-:W-:Y:S01]  /*119f0*/  IMAD.MOV.U32 R61, RZ, RZ, R178 ;  /* 0x000000ffff3d7224 */ /* 0x000fe200078e00b2 */
[----:B------:R-:W-:Y:S01]  /*11a00*/  F2FP.BF16.PACK_AB R25, R25, R26 ;  /* 0x0000001a1919723e */ /* 0x000fe200000010ff */
[----:B------:R-:W-:-:S02]  /*11a10*/  IMAD.MOV.U32 R139, RZ, RZ, R6 ;  /* 0x000000ffff8b7224 */ /* 0x000fc400078e0006 */
[----:B------:R-:W-:Y:S01]  /*11a20*/  IMAD.MOV.U32 R50, RZ, RZ, R41 ;  /* 0x000000ffff327224 */ /* 0x000fe200078e0029 */
[----:B------:R-:W-:Y:S01]  /*11a30*/  PRMT R41, R199, 0x5410, R198 ;  /* 0x00005410c7297816 */ /* 0x000fe200000000c6 */
[----:B------:R-:W-:Y:S01]  /*11a40*/  FADD.FTZ R0, R162, R0 ;  /* 0x00000000a2007221 */ /* 0x000fe20000010000 */
[----:B------:R-:W-:Y:S01]  /*11a50*/  @!P3 HFMA2.BF16_V2 R100, -RZ.H0_H0, RZ.H0_H0, -R202.H0_H0 ;  /* 0x200000ffff64b231 */ /* 0x000fe200003409ca */
[----:B------:R-:W-:Y:S01]  /*11a60*/  IMAD.MOV.U32 R136, RZ, RZ, R194 ;  /* 0x000000ffff887224 */ /* 0x000fe200078e00c2 */
[----:B------:R-:W-:Y:S01]  /*11a70*/  @!P1 PRMT R198, R43, 0x5410, RZ ;  /* 0x000054102bc69816 */ /* 0x000fe200000000ff */
        /* <DEDUP_REMOVED lines=14> */
[----:B------:R1:W2:Y:S01]  /*11b60*/  MUFU.EX2 R5, R44 ;  /* 0x0000002c00057308 */ /* 0x0002a20000000800 */
        /* <DEDUP_REMOVED lines=15> */
[----:B-1----:R-:W-:Y:S02]  /*11c60*/  FMUL.FTZ R44, R79, R2 ;  /* 0x000000024f2c7220 */ /* 0x002fe40000410000 */
[----:B------:R-:W-:Y:S02]  /*11c70*/  IMAD.MOV.U32 R49, RZ, RZ, R20 ;  /* 0x000000ffff317224 */ /* 0x000fe400078e0014 */
[----:B------:R-:W-:Y:S01]  /*11c80*/  FADD.FTZ R2, R167, R0 ;  /* 0x00000000a7027221 */ /* 0x000fe20000010000 */
[----:B------:R-:W-:Y:S01]  /*11c90*/  PRMT R42, R203, 0x5410, R202 ;  /* 0x00005410cb2a7816 */ /* 0x000fe200000000ca */
[----:B------:R-:W-:Y:S02]  /*11ca0*/  FADD.FTZ R0, R166, R9 ;  /* 0x00000009a6007221 */ /* 0x000fe40000010000 */
[----:B------:R-:W-:Y:S01]  /*11cb0*/  IMAD.WIDE.U32 R20, R136, -0x326172a9, RZ ;  /* 0xcd9e8d5788147825 */ /* 0x000fe200078e00ff */
[----:B------:R-:W-:Y:S01]  /*11cc0*/  @!P3 PRMT R202, R100, 0x5410, RZ ;  /* 0x0000541064cab816 */ /* 0x000fe200000000ff */
[----:B------:R1:W3:Y:S02]  /*11cd0*/  MUFU.EX2 R4, R45 ;  /* 0x0000002d00047308 */ /* 0x0002e40000000800 */
[----:B------:R-:W-:-:S02]  /*11ce0*/  IMAD.MOV.U32 R100, RZ, RZ, R16 ;  /* 0x000000ffff647224 */ /* 0x000fc400078e0010 */
[----:B------:R-:W-:Y:S01]  /*11cf0*/  FADD.FTZ R16, R154, R0 ;  /* 0x000000009a107221 */ /* 0x000fe20000010000 */
[----:B----4-:R-:W-:Y:S01]  /*11d00*/  LOP3.LUT R0, R21, R186, RZ, 0x3c, !PT ;  /* 0x000000ba15007212 */ /* 0x010fe200078e3cff */
[----:B------:R-:W-:Y:S01]  /*11d10*/  @!P2 HFMA2.BF16_V2 R47, -RZ.H0_H0, RZ.H0_H0, -R199.H0_H0 ;  /* 0x200000ffff2fa231 */ /* 0x000fe200003409c7 */
[----:B------:R-:W-:Y:S02]  /*11d20*/  FMUL.FTZ R108, R112, R3 ;  /* 0x00000003706c7220 */ /* 0x000fe40000410000 */
[----:B------:R-:W-:Y:S02]  /*11d30*/  IMAD.MOV.U32 R112, RZ, RZ, R7 ;  /* 0x000000ffff707224 */ /* 0x000fe400078e0007 */
[----:B------:R-:W-:Y:S01]  /*11d40*/  @!P2 PRMT R199, R47, 0x5410, RZ ;  /* 0x000054102fc7a816 */ /* 0x000fe200000000ff */
[----:B------:R-:W-:Y:S02]  /*11d50*/  IMAD.MOV.U32 R47, RZ, RZ, R10 ;  /* 0x000000ffff2f7224 */ /* 0x000fe400078e000a */
[----:B-1----:R-:W-:-:S02]  /*11d60*/  IMAD.MOV.U32 R45, RZ, RZ, R6 ;  /* 0x000000ffff2d7224 */ /* 0x002fc400078e0006 */
[----:B------:R-:W-:-:S04]  /*11d70*/  IMAD.WIDE.U32 R6, R0, -0x2daee0ad, RZ ;  /* 0xd2511f5300067825 */ /* 0x000fc800078e00ff */
[-C--:B------:R-:W-:Y:S02]  /*11d80*/  FMUL.FTZ R109, R113, R3.reuse ;  /* 0x00000003716d7220 */ /* 0x080fe40000410000 */
        /* <DEDUP_REMOVED lines=15> */
[----:B------:R-:W-:Y:S01]  /*11e80*/  FADD.FTZ R17, R159, R2 ;  /* 0x000000029f117221 */ /* 0x000fe20000010000 */
[----:B------:R-:W-:Y:S01]  /*11e90*/  LOP3.LUT R2, R23, UR29, R20, 0x96, !PT ;  /* 0x0000001d17027c12 */ /* 0x000fe2000f8e9614 */
[----:B--2---:R-:W-:Y:S01]  /*11ea0*/  FADD.FTZ R3, R5, R11 ;  /* 0x0000000b05037221 */ /* 0x004fe20000010000 */
[----:B------:R-:W-:Y:S01]  /*11eb0*/  LOP3.LUT R0, R7, UR28, R238, 0x96, !PT ;  /* 0x0000001c07007c12 */ /* 0x000fe2000f8e96ee */
[----:B------:R-:W-:Y:S01]  /*11ec0*/  IMAD.MOV.U32 R115, RZ, RZ, R19 ;  /* 0x000000ffff737224 */ /* 0x000fe200078e0013 */
[C---:B---3--:R-:W-:Y:S01]  /*11ed0*/  F2FP.BF16.PACK_AB R18, R4.reuse, R5 ;  /* 0x000000050412723e */ /* 0x048fe200000010ff */
[----:B------:R-:W-:-:S02]  /*11ee0*/  FADD.FTZ R19, R4, R3 ;  /* 0x0000000304137221 */ /* 0x000fc40000010000 */
[----:B------:R-:W-:-:S04]  /*11ef0*/  IMAD.WIDE.U32 R2, R2, -0x2daee0ad, RZ ;  /* 0xd2511f5302027825 */ /* 0x000fc800078e00ff */
[----:B------:R-:W-:Y:S01]  /*11f00*/  IMAD.WIDE.U32 R4, R0, -0x326172a9, RZ ;  /* 0xcd9e8d5700047825 */ /* 0x000fe200078e00ff */
[----:B------:R-:W-:-:S04]  /*11f10*/  LOP3.LUT R0, R3, UR26, R6, 0x96, !PT ;  /* 0x0000001a03007c12 */ /* 0x000fc8000f8e9606 */
[----:B------:R-:W-:Y:S01]  /*11f20*/  LOP3.LUT R3, R5, UR27, R22, 0x96, !PT ;  /* 0x0000001b05037c12 */ /* 0x000fe2000f8e9616 */
[----:B------:R-:W-:Y:S02]  /*11f30*/  IMAD.MOV.U32 R23, RZ, RZ, R8 ;  /* 0x000000ffff177224 */ /* 0x000fe400078e0008 */
[----:B------:R-:W-:Y:S02]  /*11f40*/  IMAD.MOV.U32 R7, RZ, RZ, R45 ;  /* 0x000000ffff077224 */ /* 0x000fe400078e002d */
[----:B------:R-:W-:-:S04]  /*11f50*/  IMAD.WIDE.U32 R8, R3, -0x2daee0ad, RZ ;  /* 0xd2511f5303087825 */ /* 0x000fc800078e00ff */
[----:B------:R-:W-:Y:S02]  /*11f60*/  IMAD.MOV.U32 R22, RZ, RZ, R113 ;  /* 0x000000ffff167224 */ /* 0x000fe400078e0071 */
        /* <DEDUP_REMOVED lines=12> */
[----:B------:R-:W-:Y:S02]  /*12030*/  IMAD.MOV.U32 R0, RZ, RZ, R9 ;  /* 0x000000ffff007224 */ /* 0x000fe400078e0009 */
[----:B------:R-:W-:-:S04]  /*12040*/  IMAD.WIDE.U32 R8, R3, -0x326172a9, RZ ;  /* 0xcd9e8d5703087825 */ /* 0x000fc800078e00ff */
[----:B------:R-:W-:-:S04]  /*12050*/  IMAD.WIDE.U32 R2, R2, -0x326172a9, RZ ;  /* 0xcd9e8d5702027825 */ /* 0x000fc800078e00ff */
[----:B------:R-:W-:Y:S01]  /*12060*/  IMAD.MOV.U32 R11, RZ, RZ, R0 ;  /* 0x000000ffff0b7224 */ /* 0x000fe200078e0000 */
[----:B------:R-:W-:Y:S01]  /*12070*/  LOP3.LUT R0, R3, UR8, R8, 0x96, !PT ;  /* 0x0000000803007c12 */ /* 0x000fe2000f8e9608 */
[----:B------:R-:W-:-:S03]  /*12080*/  IMAD.MOV.U32 R8, RZ, RZ, R7 ;  /* 0x000000ffff087224 */ /* 0x000fc600078e0007 */
[----:B------:R-:W-:-:S04]  /*12090*/  LOP3.LUT R7, R0, 0xff, RZ, 0xc0, !PT ;  /* 0x000000ff00077812 */ /* 0x000fc800078ec0ff */
[----:B------:R-:W-:Y:S02]  /*120a0*/  ISETP.GE.U32.AND P2, PT, R241, R7, PT ;  /* 0x00000007f100720c */ /* 0x000fe40003f46070 */
[----:B------:R-:W-:Y:S01]  /*120b0*/  LOP3.LUT R7, R0, 0xffff, RZ, 0xc0, !PT ;  /* 0x0000ffff00077812 */ /* 0x000fe200078ec0ff */
[----:B------:R-:W-:-:S03]  /*120c0*/  IMAD.MOV.U32 R21, RZ, RZ, R11 ;  /* 0x000000ffff157224 */ /* 0x000fc600078e000b */
[----:B------:R-:W-:Y:S02]  /*120d0*/  SHF.R.U32.HI R7, RZ, 0x8, R7 ;  /* 0x00000008ff077819 */ /* 0x000fe40000011607 */
[----:B------:R-:W-:Y:S01]  /*120e0*/  LOP3.LUT R11, R5, UR27, R14, 0x96, !PT ;  /* 0x0000001b050b7c12 */ /* 0x000fe2000f8e960e */
[----:B------:R-:W-:Y:S01]  /*120f0*/  IMAD.MOV.U32 R5, RZ, RZ, R193 ;  /* 0x000000ffff057224 */ /* 0x000fe200078e00c1 */
[----:B------:R-:W-:-:S04]  /*12100*/  LOP3.LUT R7, R7, 0xffff, RZ, 0xc0, !PT ;  /* 0x0000ffff07077812 */ /* 0x000fc800078ec0ff */
[----:B------:R-:W-:Y:S01]  /*12110*/  ISETP.GE.U32.AND P1, PT, R241, R7, PT ;  /* 0x00000007f100720c */ /* 0x000fe20003f26070 */
[----:B------:R-:W-:Y:S01]  /*12120*/  IMAD.MOV.U32 R7, RZ, RZ, R5 ;  /* 0x000000ffff077224 */ /* 0x000fe200078e0005 */
[--C-:B------:R-:W-:Y:S02]  /*12130*/  SHF.R.U32.HI R5, RZ, 0x10, R0.reuse ;  /* 0x00000010ff057819 */ /* 0x100fe40000011600 */
[----:B------:R-:W-:Y:S01]  /*12140*/  SHF.R.U32.HI R0, RZ, 0x18, R0 ;  /* 0x00000018ff007819 */ /* 0x000fe20000011600 */
[----:B------:R-:W-:-:S03]  /*12150*/  @!P4 HFMA2.BF16_V2 R146, -RZ.H0_H0, RZ.H0_H0, -R203.H0_H0 ;  /* 0x200000ffff92c231 */ /* 0x000fc600003409cb */
[----:B------:R-:W-:Y:S02]  /*12160*/  ISETP.GE.U32.AND P0, PT, R241, R0, PT ;  /* 0x00000000f100720c */ /* 0x000fe40003f06070 */
[----:B------:R-:W-:Y:S02]  /*12170*/  LOP3.LUT R0, R2, 0xff, RZ, 0xc0, !PT ;  /* 0x000000ff02007812 */ /* 0x000fe400078ec0ff */
[----:B------:R-:W-:Y:S02]  /*12180*/  @!P4 PRMT R203, R146, 0x5410, RZ ;  /* 0x0000541092cbc816 */ /* 0x000fe400000000ff */
[----:B------:R-:W-:Y:S02]  /*12190*/  LOP3.LUT R10, R9, UR13, R10, 0x96, !PT ;  /* 0x0000000d090a7c12 */ /* 0x000fe4000f8e960a */
[----:B------:R-:W-:Y:S02]  /*121a0*/  ISETP.GE.U32.AND P4, PT, R241, R0, PT ;  /* 0x00000000f100720c */ /* 0x000fe40003f86070 */
[----:B------:R-:W-:-:S02]  /*121b0*/  LOP3.LUT R9, R15, UR29, R20, 0x96, !PT ;  /* 0x0000001d0f097c12 */ /* 0x000fc4000f8e9614 */
[----:B------:R-:W-:Y:S02]  /*121c0*/  SHF.R.U32.HI R0, RZ, 0x10, R2 ;  /* 0x00000010ff007819 */ /* 0x000fe40000011602 */
[----:B------:R-:W-:Y:S02]  /*121d0*/  LOP3.LUT R5, R5, 0xff, RZ, 0xc0, !PT ;  /* 0x000000ff05057812 */ /* 0x000fe400078ec0ff */
[C---:B------:R-:W-:Y:S02]  /*121e0*/  PRMT R15, R36.reuse, 0x7610, R15 ;  /* 0x00007610240f7816 */ /* 0x040fe4000000000f */
[----:B------:R-:W-:Y:S02]  /*121f0*/  PRMT R14, R36, 0x7632, R14 ;  /* 0x00007632240e7816 */ /* 0x000fe4000000000e */
[----:B------:R-:W-:Y:S01]  /*12200*/  LOP3.LUT R0, R0, 0xff, RZ, 0xc0, !PT ;  /* 0x000000ff00007812 */ /* 0x000fe200078ec0ff */
[----:B------:R-:W-:Y:S01]  /*12210*/  @!P2 HFMA2.BF16_V2 R53, -RZ.H0_H0, RZ.H0_H0, -R15.H0_H0 ;  /* 0x200000ffff35a231 */ /* 0x000fe2000034090f */
[C---:B------:R-:W-:Y:S01]  /*12220*/  ISETP.GE.U32.AND P3, PT, R241.reuse, R5, PT ;  /* 0x00000005f100720c */ /* 0x040fe20003f66070 */
[----:B------:R-:W-:Y:S01]  /*12230*/  IMAD.MOV.U32 R5, RZ, RZ, R8 ;  /* 0x000000ffff057224 */ /* 0x000fe200078e0008 */
[----:B------:R-:W-:Y:S01]  /*12240*/  LOP3.LUT R3, R2, 0xffff, RZ, 0xc0, !PT ;  /* 0x0000ffff02037812 */ /* 0x000fe200078ec0ff */
[----:B------:R-:W-:Y:S01]  /*12250*/  @!P1 HFMA2.BF16_V2 R57, -RZ.H0_H0, RZ.H0_H0, -R14.H0_H0 ;  /* 0x200000ffff399231 */ /* 0x000fe2000034090e */
[----:B------:R-:W-:Y:S01]  /*12260*/  SHF.R.U32.HI R8, RZ, 0x18, R2 ;  /* 0x00000018ff087819 */ /* 0x000fe20000011602 */
[----:B------:R-:W-:Y:S01]  /*12270*/  IMAD.MOV.U32 R2, RZ, RZ, R23 ;  /* 0x000000ffff027224 */ /* 0x000fe200078e0017 */
[----:B------:R-:W-:Y:S01]  /*12280*/  ISETP.GE.U32.AND P6, PT, R241, R0, PT ;  /* 0x00000000f100720c */ /* 0x000fe20003fc6070 */
[----:B------:R-:W-:Y:S01]  /*12290*/  IMAD.MOV.U32 R36, RZ, RZ, R39 ;  /* 0x000000ffff247224 */ /* 0x000fe200078e0027 */
[----:B------:R-:W-:-:S02]  /*122a0*/  SHF.R.U32.HI R0, RZ, 0x8, R3 ;  /* 0x00000008ff007819 */ /* 0x000fc40000011603 */
[----:B------:R-:W-:Y:S02]  /*122b0*/  PRMT R39, R15, 0x5410, R14 ;  /* 0x000054100f277816 */ /* 0x000fe4000000000e */
[----:B------:R-:W-:Y:S01]  /*122c0*/  @!P2 PRMT R15, R53, 0x5410, RZ ;  /* 0x00005410350fa816 */ /* 0x000fe200000000ff */
[----:B------:R-:W-:Y:S01]  /*122d0*/  IMAD.MOV.U32 R53, RZ, RZ, R2 ;  /* 0x000000ffff357224 */ /* 0x000fe200078e0002 */
[----:B------:R-:W-:Y:S01]  /*122e0*/  LOP3.LUT R0, R0, 0xffff, RZ, 0xc0, !PT ;  /* 0x0000ffff00007812 */ /* 0x000fe200078ec0ff */
[----:B------:R-:W-:Y:S01]  /*122f0*/  IMAD.WIDE.U32 R2, R10, -0x2daee0ad, RZ ;  /* 0xd2511f530a027825 */ /* 0x000fe200078e00ff */
[----:B------:R-:W-:-:S03]  /*12300*/  @!P1 PRMT R14, R57, 0x5410, RZ ;  /* 0x00005410390e9816 */ /* 0x000fc600000000ff */
[----:B------:R-:W-:Y:S02]  /*12310*/  IMAD.MOV.U32 R57, RZ, RZ, R7 ;  /* 0x000000ffff397224 */ /* 0x000fe400078e0007 */
[----:B------:R1:W2:Y:S01]  /*12320*/  MUFU.EX2 R7, R66 ;  /* 0x0000004200077308 */ /* 0x0002a20000000800 */
[----:B------:R-:W-:Y:S02]  /*12330*/  ISETP.GE.U32.AND P2, PT, R241, R0, PT ;  /* 0x00000000f100720c */ /* 0x000fe40003f46070 */
[----:B------:R-:W-:-:S05]  /*12340*/  LOP3.LUT R0, R3, UR7, R12, 0x96, !PT ;  /* 0x0000000703007c12 */ /* 0x000fca000f8e960c */
[----:B------:R3:W4:Y:S01]  /*12350*/  MUFU.EX2 R10, R67 ;  /* 0x00000043000a7308 */ /* 0x0007220000000800 */
[----:B------:R-:W-:Y:S02]  /*12360*/  IMAD.MOV.U32 R20, RZ, RZ, R194 ;  /* 0x000000ffff147224 */ /* 0x000fe400078e00c2 */
[----:B-1----:R-:W-:Y:S01]  /*12370*/  IMAD.MOV.U32 R66, RZ, RZ, R5 ;  /* 0x000000ffff427224 */ /* 0x002fe200078e0005 */
[----:B------:R-:W-:Y:S01]  /*12380*/  SHF.R.U32.HI R5, RZ, 0x10, R0 ;  /* 0x00000010ff057819 */ /* 0x000fe20000011600 */
[----:B------:R-:W-:Y:S01]  /*12390*/  FADD.FTZ R23, R192, R17 ;  /* 0x00000011c0177221 */ /* 0x000fe20000010000 */
[----:B------:R-:W-:Y:S02]  /*123a0*/  PRMT R13, R37, 0x7610, R13 ;  /* 0x00007610250d7816 */ /* 0x000fe4000000000d */
[----:B------:R-:W-:Y:S01]  /*123b0*/  MUFU.EX2 R233, R233 ;  /* 0x000000e900e97308 */ /* 0x000fe20000000800 */
[----:B------:R-:W-:Y:S01]  /*123c0*/  LOP3.LUT R5, R5, 0xff, RZ, 0xc0, !PT ;  /* 0x000000ff05057812 */ /* 0x000fe200078ec0ff */
[----:B------:R-:W-:Y:S01]  /*123d0*/  IMAD.MOV.U32 R17, RZ, RZ, R20 ;  /* 0x000000ffff117224 */ /* 0x000fe200078e0014 */
[----:B------:R-:W-:Y:S01]  /*123e0*/  PRMT R12, R37, 0x7632, R12 ;  /* 0x00007632250c7816 */ /* 0x000fe2000000000c */
[----:B------:R-:W-:Y:S01]  /*123f0*/  IMAD.MOV.U32 R20, RZ, RZ, R115 ;  /* 0x000000ffff147224 */ /* 0x000fe200078e0073 */
[----:B------:R-:W-:Y:S01]  /*12400*/  ISETP.GE.U32.AND P1, PT, R241, R5, PT ;  /* 0x00000005f100720c */ /* 0x000fe20003f26070 */
[----:B--2---:R-:W-:Y:S01]  /*12410*/  FADD.FTZ R5, R7, R19 ;  /* 0x0000001307057221 */ /* 0x004fe20000010000 */
[----:B------:R-:W-:Y:S01]  /*12420*/  @!P3 HFMA2.BF16_V2 R68, -RZ.H0_H0, RZ.H0_H0, -R13.H0_H0 ;  /* 0x200000ffff44b231 */ /* 0x000fe2000034090d */
[----:B---3--:R-:W-:Y:S01]  /*12430*/  IMAD.MOV.U32 R67, RZ, RZ, R20 ;  /* 0x000000ffff437224 */ /* 0x008fe200078e0014 */
[----:B------:R-:W-:Y:S01]  /*12440*/  PRMT R167, R18, 0x7610, R167 ;  /* 0x0000761012a77816 */ /* 0x000fe200000000a7 */
[----:B----4-:R-:W-:Y:S01]  /*12450*/  FADD.FTZ R20, R10, R5 ;  /* 0x000000050a147221 */ /* 0x010fe20000010000 */
[----:B------:R-:W-:Y:S01]  /*12460*/  LOP3.LUT R5, R0, 0xff, RZ, 0xc0, !PT ;  /* 0x000000ff00057812 */ /* 0x000fe200078ec0ff */
[----:B------:R-:W-:Y:S01]  /*12470*/  MUFU.EX2 R236, R236 ;  /* 0x000000ec00ec7308 */ /* 0x000fe20000000800 */
[----:B------:R-:W-:Y:S01]  /*12480*/  PRMT R37, R13, 0x5410, R12 ;  /* 0x000054100d257816 */ /* 0x000fe2000000000c */
[----:B------:R-:W-:Y:S01]  /*12490*/  @!P4 HFMA2.BF16_V2 R73, -RZ.H0_H0, RZ.H0_H0, -R167.H0_H0 ;  /* 0x200000ffff49c231 */ /* 0x000fe200003409a7 */
[----:B------:R-:W-:Y:S01]  /*124a0*/  @!P3 PRMT R13, R68, 0x5410, RZ ;  /* 0x00005410440db816 */ /* 0x000fe200000000ff */
[----:B------:R-:W-:Y:S01]  /*124b0*/  IMAD.MOV.U32 R68, RZ, RZ, R66 ;  /* 0x000000ffff447224 */ /* 0x000fe200078e0042 */
[----:B------:R-:W-:Y:S01]  /*124c0*/  PRMT R163, R18, 0x7632, R163 ;  /* 0x0000763212a37816 */ /* 0x000fe200000000a3 */
[----:B------:R-:W-:Y:S01]  /*124d0*/  IMAD.MOV.U32 R66, RZ, RZ, R57 ;  /* 0x000000ffff427224 */ /* 0x000fe200078e0039 */
[----:B------:R-:W-:Y:S01]  /*124e0*/  ISETP.GE.U32.AND P3, PT, R241, R5, PT ;  /* 0x00000005f100720c */ /* 0x000fe20003f66070 */
[----:B------:R-:W-:Y:S01]  /*124f0*/  IMAD.MOV.U32 R57, RZ, RZ, R36 ;  /* 0x000000ffff397224 */ /* 0x000fe200078e0024 */
[----:B------:R-:W-:Y:S01]  /*12500*/  SHF.R.U32.HI R5, RZ, 0x18, R0 ;  /* 0x00000018ff057819 */ /* 0x000fe20000011600 */
[----:B------:R-:W-:Y:S01]  /*12510*/  UIADD3 UR5, UR5, 0x1, URZ ;  /* 0x0000000105057890 */ /* 0x000fe2000fffe03f */
[----:B------:R-:W-:Y:S01]  /*12520*/  LOP3.LUT R0, R0, 0xffff, RZ, 0xc0, !PT ;  /* 0x0000ffff00007812 */ /* 0x000fe200078ec0ff */
[----:B------:R1:W5:Y:S01]  /*12530*/  LDL.LU R194, [R1+0x1b8] ;  /* 0x0001b80001c27983 */ /* 0x0003620000300800 */
[----:B------:R-:W-:-:S02]  /*12540*/  PRMT R36, R167, 0x5410, R163 ;  /* 0x00005410a7247816 */ /* 0x000fc400000000a3 */
[----:B------:R-:W-:Y:S01]  /*12550*/  @!P4 PRMT R167, R73, 0x5410, RZ ;  /* 0x0000541049a7c816 */ /* 0x000fe200000000ff */
[----:B------:R-:W-:Y:S01]  /*12560*/  @!P2 HFMA2.BF16_V2 R76, -RZ.H0_H0, RZ.H0_H0, -R163.H0_H0 ;  /* 0x200000ffff4ca231 */ /* 0x000fe200003409a3 */
[----:B------:R-:W-:Y:S01]  /*12570*/  ISETP.GE.U32.AND P4, PT, R241, R8, PT ;  /* 0x00000008f100720c */ /* 0x000fe20003f86070 */
[----:B------:R-:W-:Y:S01]  /*12580*/  IMAD.WIDE.U32 R8, R9, -0x2daee0ad, RZ ;  /* 0xd2511f5309087825 */ /* 0x000fe200078e00ff */
[----:B------:R-:W-:Y:S02]  /*12590*/  SHF.R.U32.HI R0, RZ, 0x8, R0 ;  /* 0x00000008ff007819 */ /* 0x000fe40000011600 */
[----:B------:R-:W-:Y:S01]  /*125a0*/  F2FP.BF16.PACK_AB R7, R10, R7 ;  /* 0x000000070a07723e */ /* 0x000fe200000010ff */
[----:B------:R-:W-:Y:S01]  /*125b0*/  IMAD.WIDE.U32 R10, R11, -0x2daee0ad, RZ ;  /* 0xd2511f530b0a7825 */ /* 0x000fe200078e00ff */
[----:B------:R-:W-:Y:S01]  /*125c0*/  LOP3.LUT R0, R0, 0xffff, RZ, 0xc0, !PT ;  /* 0x0000ffff00007812 */ /* 0x000fe200078ec0ff */
[----:B------:R-:W-:Y:S01]  /*125d0*/  @!P0 HFMA2.BF16_V2 R65, -RZ.H0_H0, RZ.H0_H0, -R12.H0_H0 ;  /* 0x200000ffff418231 */ /* 0x000fe2000034090c */
[----:B------:R-:W-:-:S02]  /*125e0*/  LOP3.LUT R6, R9, UR26, R6, 0x96, !PT ;  /* 0x0000001a09067c12 */ /* 0x000fc4000f8e9606 */
[C---:B------:R-:W-:Y:S02]  /*125f0*/  PRMT R161, R27.reuse, 0x7610, R161 ;  /* 0x000076101ba17816 */ /* 0x040fe400000000a1 */
[----:B------:R-:W-:Y:S01]  /*12600*/  PRMT R162, R27, 0x7632, R162 ;  /* 0x000076321ba27816 */ /* 0x000fe200000000a2 */
[----:B------:R-:W-:Y:S01]  /*12610*/  IMAD.MOV.U32 R115, RZ, RZ, R47 ;  /* 0x000000ffff737224 */ /* 0x000fe200078e002f */
[----:B------:R-:W-:Y:S02]  /*12620*/  @!P2 PRMT R163, R76, 0x5410, RZ ;  /* 0x000054104ca3a816 */ /* 0x000fe400000000ff */
[C---:B------:R-:W-:Y:S02]  /*12630*/  PRMT R160, R25.reuse, 0x7632, R160 ;  /* 0x0000763219a07816 */ /* 0x040fe400000000a0 */
[----:B------:R-:W-:Y:S01]  /*12640*/  PRMT R159, R25, 0x7610, R159 ;  /* 0x00007610199f7816 */ /* 0x000fe2000000009f */
[----:B------:R-:W-:Y:S01]  /*12650*/  MUFU.EX2 R19, R148 ;  /* 0x0000009400137308 */ /* 0x000fe20000000800 */
[----:B------:R-:W-:Y:S01]  /*12660*/  ISETP.GE.U32.AND P2, PT, R241, R0, PT ;  /* 0x00000000f100720c */ /* 0x000fe20003f46070 */
[----:B------:R1:W5:Y:S01]  /*12670*/  LDL.LU R193, [R1+0x1b4] ;  /* 0x0001b40001c17983 */ /* 0x0003620000300800 */
[----:B------:R-:W-:-:S02]  /*12680*/  PRMT R197, R7, 0x7610, R197 ;  /* 0x0000761007c57816 */ /* 0x000fc400000000c5 */
[----:B------:R-:W-:Y:S01]  /*12690*/  PRMT R166, R7, 0x7632, R166 ;  /* 0x0000763207a67816 */ /* 0x000fe200000000a6 */
[----:B------:R-:W-:Y:S01]  /*126a0*/  IMAD.WIDE.U32 R6, R6, -0x326172a9, RZ ;  /* 0xcd9e8d5706067825 */ /* 0x000fe200078e00ff */
[----:B------:R-:W-:Y:S02]  /*126b0*/  LOP3.LUT R0, R11, UR24, R8, 0x96, !PT ;  /* 0x000000180b007c12 */ /* 0x000fe4000f8e9608 */
[----:B------:R-:W-:Y:S01]  /*126c0*/  @!P0 PRMT R12, R65, 0x5410, RZ ;  /* 0x00005410410c8816 */ /* 0x000fe200000000ff */
[----:B------:R-:W-:Y:S01]  /*126d0*/  @!P6 HFMA2.BF16_V2 R78, -RZ.H0_H0, RZ.H0_H0, -R161.H0_H0 ;  /* 0x200000ffff4ee231 */ /* 0x000fe200003409a1 */
[----:B------:R-:W-:Y:S01]  /*126e0*/  LOP3.LUT R4, R7, UR25, R4, 0x96, !PT ;  /* 0x0000001907047c12 */ /* 0x000fe2000f8e9604 */
[----:B------:R-:W-:Y:S01]  /*126f0*/  IMAD.WIDE.U32 R8, R0, -0x326172a9, RZ ;  /* 0xcd9e8d5700087825 */ /* 0x000fe200078e00ff */
[----:B------:R-:W-:-:S03]  /*12700*/  ISETP.GE.U32.AND P0, PT, R241, R5, PT ;  /* 0x00000005f100720c */ /* 0x000fc60003f06070 */
[----:B------:R-:W-:Y:S01]  /*12710*/  IMAD.MOV.U32 R73, RZ, RZ, R26 ;  /* 0x000000ffff497224 */ /* 0x000fe200078e001a */
[----:B------:R-:W-:Y:S01]  /*12720*/  LOP3.LUT R0, R9, UR23, R6, 0x96, !PT ;  /* 0x0000001709007c12 */ /* 0x000fe2000f8e9606 */
[----:B------:R-:W-:Y:S01]  /*12730*/  IMAD.WIDE.U32 R4, R4, -0x2daee0ad, RZ ;  /* 0xd2511f5304047825 */ /* 0x000fe200078e00ff */
[----:B------:R-:W-:-:S03]  /*12740*/  @!P4 HFMA2.BF16_V2 R77, -RZ.H0_H0, RZ.H0_H0, -R162.H0_H0 ;  /* 0x200000ffff4dc231 */ /* 0x000fc600003409a2 */
[----:B------:R-:W-:Y:S01]  /*12750*/  IMAD.MOV.U32 R47, RZ, RZ, R49 ;  /* 0x000000ffff2f7224 */ /* 0x000fe200078e0031 */
[----:B------:R-:W-:Y:S01]  /*12760*/  LOP3.LUT R5, R5, UR22, R10, 0x96, !PT ;  /* 0x0000001605057c12 */ /* 0x000fe2000f8e960a */
[----:B------:R-:W-:Y:S01]  /*12770*/  IMAD.WIDE.U32 R6, R0, -0x2daee0ad, RZ ;  /* 0xd2511f5300067825 */ /* 0x000fe200078e00ff */
[----:B------:R-:W-:Y:S01]  /*12780*/  @!P3 HFMA2.BF16_V2 R79, -RZ.H0_H0, RZ.H0_H0, -R197.H0_H0 ;  /* 0x200000ffff4fb231 */ /* 0x000fe200003409c5 */
[----:B------:R-:W-:Y:S01]  /*12790*/  PRMT R26, R161, 0x5410, R162 ;  /* 0x00005410a11a7816 */ /* 0x000fe200000000a2 */
[----:B------:R-:W2:Y:S01]  /*127a0*/  MUFU.EX2 R25, R147 ;  /* 0x0000009300197308 */ /* 0x000ea20000000800 */
[----:B------:R-:W-:Y:S01]  /*127b0*/  @!P6 PRMT R161, R78, 0x5410, RZ ;  /* 0x000054104ea1e816 */ /* 0x000fe200000000ff */
[----:B------:R-:W-:Y:S01]  /*127c0*/  IMAD.MOV.U32 R27, RZ, RZ, R17 ;  /* 0x000000ffff1b7224 */ /* 0x000fe200078e0011 */
[----:B------:R-:W-:Y:S01]  /*127d0*/  LOP3.LUT R7, R7, UR12, R4, 0x96, !PT ;  /* 0x0000000c07077c12 */ /* 0x000fe2000f8e9604 */
[----:B------:R-:W-:Y:S01]  /*127e0*/  IMAD.WIDE.U32 R4, R5, -0x326172a9, RZ ;  /* 0xcd9e8d5705047825 */ /* 0x000fe200078e00ff */
[----:B------:R-:W-:Y:S01]  /*127f0*/  @!P0 HFMA2.BF16_V2 R81, -RZ.H0_H0, RZ.H0_H0, -R160.H0_H0 ;  /* 0x200000ffff518231 */ /* 0x000fe200003409a0 */
[----:B------:R-:W-:-:S02]  /*12800*/  LOP3.LUT R0, R2, 0xff, RZ, 0xc0, !PT ;  /* 0x000000ff02007812 */ /* 0x000fc400078ec0ff */
[----:B------:R-:W-:Y:S01]  /*12810*/  IMAD.MOV.U32 R76, RZ, RZ, R67 ;  /* 0x000000ffff4c7224 */ /* 0x000fe200078e0043 */
[----:B------:R-:W-:Y:S01]  /*12820*/  @!P1 HFMA2.BF16_V2 R82, -RZ.H0_H0, RZ.H0_H0, -R159.H0_H0 ;  /* 0x200000ffff529231 */ /* 0x000fe2000034099f */
[----:B------:R-:W-:Y:S01]  /*12830*/  IMAD.MOV.U32 R78, RZ, RZ, R115 ;  /* 0x000000ffff4e7224 */ /* 0x000fe200078e0073 */
[----:B------:R-:W-:Y:S01]  /*12840*/  PRMT R115, R197, 0x5410, R166 ;  /* 0x00005410c5737816 */ /* 0x000fe200000000a6 */
[----:B------:R1:W5:Y:S01]  /*12850*/  LDL.LU R192, [R1+0x1b0] ;  /* 0x0001b00001c07983 */ /* 0x0003620000300800 */
[----:B------:R-:W-:Y:S01]  /*12860*/  @!P3 PRMT R197, R79, 0x5410, RZ ;  /* 0x000054104fc5b816 */ /* 0x000fe200000000ff */
[----:B------:R-:W-:Y:S01]  /*12870*/  IMAD.MOV.U32 R79, RZ, RZ, R66 ;  /* 0x000000ffff4f7224 */ /* 0x000fe200078e0042 */
[----:B------:R-:W-:Y:S02]  /*12880*/  LOP3.LUT R10, R2, 0xffff, RZ, 0xc0, !PT ;  /* 0x0000ffff020a7812 */ /* 0x000fe400078ec0ff */
[--C-:B------:R-:W-:Y:S02]  /*12890*/  SHF.R.U32.HI R11, RZ, 0x10, R2.reuse ;  /* 0x00000010ff0b7819 */ /* 0x100fe40000011602 */
[----:B------:R-:W-:Y:S01]  /*128a0*/  SHF.R.U32.HI R9, RZ, 0x18, R2 ;  /* 0x00000018ff097819 */ /* 0x000fe20000011602 */
[----:B------:R-:W-:Y:S01]  /*128b0*/  IMAD.WIDE.U32 R2, R7, -0x326172a9, RZ ;  /* 0xcd9e8d5707027825 */ /* 0x000fe200078e00ff */
[----:B------:R-:W-:-:S03]  /*128c0*/  LOP3.LUT R7, R5, UR13, R8, 0x96, !PT ;  /* 0x0000000d05077c12 */ /* 0x000fc6000f8e9608 */
[----:B------:R-:W-:Y:S01]  /*128d0*/  IMAD.MOV.U32 R66, RZ, RZ, R114 ;  /* 0x000000ffff427224 */ /* 0x000fe200078e0072 */
[----:B------:R-:W-:Y:S01]  /*128e0*/  PRMT R114, R159, 0x5410, R160 ;  /* 0x000054109f727816 */ /* 0x000fe200000000a0 */
[----:B------:R-:W-:Y:S01]  /*128f0*/  IMAD.MOV.U32 R49, RZ, RZ, R50 ;  /* 0x000000ffff317224 */ /* 0x000fe200078e0032 */
[----:B------:R-:W-:Y:S01]  /*12900*/  @!P0 PRMT R160, R81, 0x5410, RZ ;  /* 0x0000541051a08816 */ /* 0x000fe200000000ff */
[----:B------:R-:W-:Y:S01]  /*12910*/  IMAD.MOV.U32 R50, RZ, RZ, R24 ;  /* 0x000000ffff327224 */ /* 0x000fe200078e0018 */
[----:B------:R-:W-:Y:S01]  /*12920*/  ISETP.GE.U32.AND P0, PT, R241, R0, PT ;  /* 0x00000000f100720c */ /* 0x000fe20003f06070 */
[----:B------:R-:W-:Y:S01]  /*12930*/  FADD.FTZ R24, R156, R16 ;  /* 0x000000109c187221 */ /* 0x000fe20000010000 */
[----:B------:R-:W-:Y:S01]  /*12940*/  LOP3.LUT R4, R3, UR8, R4, 0x96, !PT ;  /* 0x0000000803047c12 */ /* 0x000fe2000f8e9604 */
[----:B------:R-:W-:Y:S01]  /*12950*/  IMAD.MOV.U32 R16, RZ, RZ, R191 ;  /* 0x000000ffff107224 */ /* 0x000fe200078e00bf */
[C---:B------:R-:W-:Y:S02]  /*12960*/  LOP3.LUT R0, R2.reuse, 0xff, RZ, 0xc0, !PT ;  /* 0x000000ff02007812 */ /* 0x040fe400078ec0ff */
[----:B------:R-:W-:-:S02]  /*12970*/  LOP3.LUT R8, R2, 0xffff, RZ, 0xc0, !PT ;  /* 0x0000ffff02087812 */ /* 0x000fc400078ec0ff */
[--C-:B------:R-:W-:Y:S02]  /*12980*/  SHF.R.U32.HI R17, RZ, 0x10, R2.reuse ;  /* 0x00000010ff117819 */ /* 0x100fe40000011602 */
[----:B------:R-:W-:Y:S01]  /*12990*/  SHF.R.U32.HI R5, RZ, 0x18, R2 ;  /* 0x00000018ff057819 */ /* 0x000fe20000011602 */
[----:B------:R-:W-:Y:S01]  /*129a0*/  IMAD.WIDE.U32 R2, R7, -0x2daee0ad, RZ ;  /* 0xd2511f5307027825 */ /* 0x000fe200078e00ff */
[----:B------:R-:W-:Y:S01]  /*129b0*/  @!P4 PRMT R162, R77, 0x5410, RZ ;  /* 0x000054104da2c816 */ /* 0x000fe200000000ff */
[----:B------:R-:W-:Y:S02]  /*129c0*/  @!P2 HFMA2.BF16_V2 R80, -RZ.H0_H0, RZ.H0_H0, -R166.H0_H0 ;  /* 0x200000ffff50a231 */ /* 0x000fe400003409a6 */
[----:B------:R-:W-:Y:S01]  /*129d0*/  IMAD.MOV.U32 R65, RZ, RZ, R21 ;  /* 0x000000ffff417224 */ /* 0x000fe200078e0015 */
[C---:B------:R-:W-:Y:S01]  /*129e0*/  LOP3.LUT R18, R2.reuse, 0xffff, RZ, 0xc0, !PT ;  /* 0x0000ffff02127812 */ /* 0x040fe200078ec0ff */
[----:B------:R-:W-:Y:S01]  /*129f0*/  IMAD.MOV.U32 R77, RZ, RZ, R16 ;  /* 0x000000ffff4d7224 */ /* 0x000fe200078e0010 */
[----:B------:R-:W-:Y:S01]  /*12a00*/  SHF.R.U32.HI R16, RZ, 0x10, R2 ;  /* 0x00000010ff107819 */ /* 0x000fe20000011602 */
[----:B------:R-:W-:Y:S01]  /*12a10*/  IMAD.MOV.U32 R67, RZ, RZ, R22 ;  /* 0x000000ffff437224 */ /* 0x000fe200078e0016 */
[----:B------:R-:W-:-:S02]  /*12a20*/  LOP3.LUT R22, R2, 0xff, RZ, 0xc0, !PT ;  /* 0x000000ff02167812 */ /* 0x000fc400078ec0ff */
[----:B------:R-:W-:Y:S01]  /*12a30*/  @!P1 PRMT R159, R82, 0x5410, RZ ;  /* 0x00005410529f9816 */ /* 0x000fe200000000ff */
[----:B------:R-:W-:Y:S01]  /*12a40*/  IMAD.MOV.U32 R81, RZ, RZ, R45 ;  /* 0x000000ffff517224 */ /* 0x000fe200078e002d */
[----:B------:R-:W-:Y:S01]  /*12a50*/  SHF.R.U32.HI R21, RZ, 0x18, R2 ;  /* 0x00000018ff157819 */ /* 0x000fe20000011602 */
[----:B------:R1:W5:Y:S01]  /*12a60*/  LDL.LU R191, [R1+0x1ac] ;  /* 0x0001ac0001bf7983 */ /* 0x0003620000300800 */
[----:B------:R-:W-:-:S04]  /*12a70*/  SHF.R.U32.HI R2, RZ, 0x8, R10 ;  /* 0x00000008ff027819 */ /* 0x000fc8000001160a */
[----:B------:R-:W-:Y:S02]  /*12a80*/  LOP3.LUT R2, R2, 0xffff, RZ, 0xc0, !PT ;  /* 0x0000ffff02027812 */ /* 0x000fe400078ec0ff */
[----:B------:R-:W-:Y:S02]  /*12a90*/  @!P2 PRMT R166, R80, 0x5410, RZ ;  /* 0x0000541050a6a816 */ /* 0x000fe400000000ff */
[----:B------:R-:W-:Y:S02]  /*12aa0*/  ISETP.GE.U32.AND P1, PT, R241, R2, PT ;  /* 0x00000002f100720c */ /* 0x000fe40003f26070 */
[----:B--2---:R-:W-:Y:S01]  /*12ab0*/  F2FP.BF16.PACK_AB R2, R25, R19 ;  /* 0x000000131902723e */ /* 0x004fe200000010ff */
[----:B------:R-:W-:Y:S01]  /*12ac0*/  MUFU.EX2 R10, R59 ;  /* 0x0000003b000a7308 */ /* 0x000fe20000000800 */
[----:B------:R-:W-:Y:S02]  /*12ad0*/  ISETP.GE.U32.AND P2, PT, R241, R9, PT ;  /* 0x00000009f100720c */ /* 0x000fe40003f46070 */
[----:B------:R-:W-:-:S05]  /*12ae0*/  PRMT R158, R2, 0x7610, R158 ;  /* 0x00007610029e7816 */ /* 0x000fca000000009e */
[----:B------:R-:W2:Y:S01]  /*12af0*/  MUFU.EX2 R9, R51 ;  /* 0x0000003300097308 */ /* 0x000ea20000000800 */
[----:B------:R-:W-:Y:S01]  /*12b00*/  PRMT R157, R2, 0x7632, R157 ;  /* 0x00007632029d7816 */ /* 0x000fe2000000009d */
[----:B------:R-:W-:Y:S01]  /*12b10*/  @!P0 HFMA2.BF16_V2 R83, -RZ.H0_H0, RZ.H0_H0, -R158.H0_H0 ;  /* 0x200000ffff538231 */ /* 0x000fe2000034099e */
[----:B------:R-:W-:Y:S01]  /*12b20*/  LOP3.LUT R2, R11, 0xff, RZ, 0xc0, !PT ;  /* 0x000000ff0b027812 */ /* 0x000fe200078ec0ff */
[----:B------:R-:W-:Y:S01]  /*12b30*/  IMAD.MOV.U32 R82, RZ, RZ, R113 ;  /* 0x000000ffff527224 */ /* 0x000fe200078e0071 */
[----:B------:R-:W-:Y:S02]  /*12b40*/  PRMT R113, R158, 0x5410, R157 ;  /* 0x000054109e717816 */ /* 0x000fe4000000009d */
[----:B------:R-:W-:Y:S02]  /*12b50*/  @!P0 PRMT R158, R83, 0x5410, RZ ;  /* 0x00005410539e8816 */ /* 0x000fe400000000ff */
[C---:B------:R-:W-:Y:S02]  /*12b60*/  ISETP.GE.U32.AND P0, PT, R241.reuse, R2, PT ;  /* 0x00000002f100720c */ /* 0x040fe40003f06070 */
[C---:B------:R-:W-:Y:S01]  /*12b70*/  ISETP.GE.U32.AND P6, PT, R241.reuse, R5, PT ;  /* 0x00000005f100720c */ /* 0x040fe20003fc6070 */
[----:B------:R-:W-:Y:S01]  /*12b80*/  FADD.FTZ R5, R190, R23 ;  /* 0x00000017be057221 */ /* 0x000fe20000010000 */
[----:B------:R-:W-:Y:S01]  /*12b90*/  MUFU.EX2 R11, R151 ;  /* 0x00000097000b7308 */ /* 0x000fe20000000800 */
[----:B------:R-:W-:Y:S01]  /*12ba0*/  ISETP.GE.U32.AND P3, PT, R241, R0, PT ;  /* 0x00000000f100720c */ /* 0x000fe20003f66070 */
[----:B------:R-:W-:Y:S01]  /*12bb0*/  IMAD.MOV.U32 R80, RZ, RZ, R112 ;  /* 0x000000ffff507224 */ /* 0x000fe200078e0070 */
[----:B--2---:R-:W-:Y:S01]  /*12bc0*/  F2FP.BF16.PACK_AB R2, R10, R9 ;  /* 0x000000090a02723e */ /* 0x004fe200000010ff */
[----:B------:R-:W-:Y:S01]  /*12bd0*/  @!P1 HFMA2.BF16_V2 R84, -RZ.H0_H0, RZ.H0_H0, -R157.H0_H0 ;  /* 0x200000ffff549231 */ /* 0x000fe2000034099d */
[----:B------:R-:W-:Y:S01]  /*12be0*/  LOP3.LUT R0, R3, UR7, R6, 0x96, !PT ;  /* 0x0000000703007c12 */ /* 0x000fe2000f8e9606 */
[----:B------:R-:W-:Y:S01]  /*12bf0*/  FADD.FTZ R7, R19, R20 ;  /* 0x0000001413077221 */ /* 0x000fe20000010000 */
[----:B------:R-:W-:Y:S01]  /*12c00*/  PRMT R156, R2, 0x7610, R156 ;  /* 0x00007610029c7816 */ /* 0x000fe2000000009c */
[----:B------:R-:W2:Y:S01]  /*12c10*/  MUFU.EX2 R23, R152 ;  /* 0x0000009800177308 */ /* 0x000ea20000000800 */
[----:B------:R-:W-:Y:S01]  /*12c20*/  LOP3.LUT R3, R4, 0xffff, RZ, 0xc0, !PT ;  /* 0x0000ffff04037812 */ /* 0x000fe200078ec0ff */
[----:B------:R-:W-:Y:S01]  /*12c30*/  IMAD.MOV.U32 R51, RZ, RZ, R68 ;  /* 0x000000ffff337224 */ /* 0x000fe200078e0044 */
[----:B------:R-:W-:Y:S01]  /*12c40*/  PRMT R155, R2, 0x7632, R155 ;  /* 0x00007632029b7816 */ /* 0x000fe2000000009b */
[----:B------:R-:W-:Y:S01]  /*12c50*/  @!P0 HFMA2.BF16_V2 R86, -RZ.H0_H0, RZ.H0_H0, -R156.H0_H0 ;  /* 0x200000ffff568231 */ /* 0x000fe2000034099c */
[----:B------:R-:W-:-:S03]  /*12c60*/  SHF.R.U32.HI R2, RZ, 0x8, R3 ;  /* 0x00000008ff027819 */ /* 0x000fc60000011603 */
[----:B------:R-:W-:Y:S01]  /*12c70*/  MUFU.EX2 R45, R150 ;  /* 0x00000096002d7308 */ /* 0x000fe20000000800 */
[----:B------:R-:W-:Y:S01]  /*12c80*/  LOP3.LUT R3, R4, 0xff, RZ, 0xc0, !PT ;  /* 0x000000ff04037812 */ /* 0x000fe200078ec0ff */
[----:B------:R-:W-:Y:S01]  /*12c90*/  IMAD.MOV.U32 R83, RZ, RZ, R65 ;  /* 0x000000ffff537224 */ /* 0x000fe200078e0041 */
[----:B------:R-:W-:Y:S01]  /*12ca0*/  PRMT R112, R156, 0x5410, R155 ;  /* 0x000054109c707816 */ /* 0x000fe2000000009b */
[----:B------:R-:W-:Y:S01]  /*12cb0*/  IMAD.MOV.U32 R59, RZ, RZ, R44 ;  /* 0x000000ffff3b7224 */ /* 0x000fe200078e002c */
[----:B------:R-:W-:Y:S01]  /*12cc0*/  LOP3.LUT R2, R2, 0xffff, RZ, 0xc0, !PT ;  /* 0x0000ffff02027812 */ /* 0x000fe200078ec0ff */
[----:B------:R1:W5:Y:S01]  /*12cd0*/  LDL.LU R190, [R1+0x1a8] ;  /* 0x0001a80001be7983 */ /* 0x0003620000300800 */
[----:B------:R-:W-:Y:S02]  /*12ce0*/  @!P0 PRMT R156, R86, 0x5410, RZ ;  /* 0x00005410569c8816 */ /* 0x000fe400000000ff */
[----:B------:R-:W-:Y:S02]  /*12cf0*/  ISETP.GE.U32.AND P0, PT, R241, R3, PT ;  /* 0x00000003f100720c */ /* 0x000fe40003f06070 */
[----:B------:R-:W-:-:S02]  /*12d00*/  @!P1 PRMT R157, R84, 0x5410, RZ ;  /* 0x00005410549d9816 */ /* 0x000fc400000000ff */
[----:B------:R-:W-:Y:S02]  /*12d10*/  ISETP.GE.U32.AND P1, PT, R241, R2, PT ;  /* 0x00000002f100720c */ /* 0x000fe40003f26070 */
[----:B--2---:R-:W-:Y:S01]  /*12d20*/  F2FP.BF16.PACK_AB R2, R23, R11 ;  /* 0x0000000b1702723e */ /* 0x004fe200000010ff */
[----:B------:R-:W-:Y:S01]  /*12d30*/  FADD.FTZ R6, R153, R24 ;  /* 0x0000001899067221 */ /* 0x000fe20000010000 */
[----:B------:R-:W2:Y:S02]  /*12d40*/  MUFU.EX2 R19, R149 ;  /* 0x0000009500137308 */ /* 0x000ea40000000800 */
[C---:B------:R-:W-:Y:S02]  /*12d50*/  PRMT R154, R2.reuse, 0x7610, R154 ;  /* 0x00007610029a7816 */ /* 0x040fe4000000009a */
[----:B------:R-:W-:Y:S02]  /*12d60*/  PRMT R153, R2, 0x7632, R153 ;  /* 0x0000763202997816 */ /* 0x000fe40000000099 */
[----:B------:R-:W-:Y:S01]  /*12d70*/  SHF.R.U32.HI R2, RZ, 0x10, R4 ;  /* 0x00000010ff027819 */ /* 0x000fe20000011604 */
[----:B------:R-:W-:Y:S01]  /*12d80*/  @!P0 HFMA2.BF16_V2 R88, -RZ.H0_H0, RZ.H0_H0, -R154.H0_H0 ;  /* 0x200000ffff588231 */ /* 0x000fe2000034099a */
[----:B------:R-:W-:-:S02]  /*12d90*/  IMAD.MOV.U32 R68, RZ, RZ, R100 ;  /* 0x000000ffff447224 */ /* 0x000fc400078e0064 */
[----:B------:R-:W-:Y:S01]  /*12da0*/  LOP3.LUT R2, R2, 0xff, RZ, 0xc0, !PT ;  /* 0x000000ff02027812 */ /* 0x000fe200078ec0ff */
[----:B------:R-:W-:Y:S01]  /*12db0*/  IMAD.MOV.U32 R100, RZ, RZ, R131 ;  /* 0x000000ffff647224 */ /* 0x000fe200078e0083 */
[----:B------:R-:W-:Y:S01]  /*12dc0*/  PRMT R131, R154, 0x5410, R153 ;  /* 0x000054109a837816 */ /* 0x000fe20000000099 */
[----:B------:R-:W-:Y:S01]  /*12dd0*/  @!P1 HFMA2.BF16_V2 R87, -RZ.H0_H0, RZ.H0_H0, -R153.H0_H0 ;  /* 0x200000ffff579231 */ /* 0x000fe20000340999 */
[----:B------:R-:W-:Y:S02]  /*12de0*/  @!P0 PRMT R154, R88, 0x5410, RZ ;  /* 0x00005410589a8816 */ /* 0x000fe400000000ff */
[----:B------:R-:W-:Y:S02]  /*12df0*/  ISETP.GE.U32.AND P0, PT, R241, R2, PT ;  /* 0x00000002f100720c */ /* 0x000fe40003f06070 */
[----:B------:R-:W-:Y:S01]  /*12e00*/  SHF.R.U32.HI R2, RZ, 0x18, R4 ;  /* 0x00000018ff027819 */ /* 0x000fe20000011604 */
[----:B------:R-:W-:Y:S01]  /*12e10*/  IMAD.MOV.U32 R86, RZ, RZ, R27 ;  /* 0x000000ffff567224 */ /* 0x000fe200078e001b */
[----:B------:R-:W-:Y:S01]  /*12e20*/  @!P1 PRMT R153, R87, 0x5410, RZ ;  /* 0x0000541057999816 */ /* 0x000fe200000000ff */
[----:B------:R-:W-:Y:S01]  /*12e30*/  MUFU.EX2 R27, R229 ;  /* 0x000000e5001b7308 */ /* 0x000fe20000000800 */
[----:B------:R-:W-:-:S02]  /*12e40*/  ISETP.GE.U32.AND P1, PT, R241, R2, PT ;  /* 0x00000002f100720c */ /* 0x000fc40003f26070 */
[----:B--2---:R-:W-:-:S05]  /*12e50*/  F2FP.BF16.PACK_AB R2, R45, R19 ;  /* 0x000000132d02723e */ /* 0x004fca00000010ff */
[----:B------:R-:W2:Y:S01]  /*12e60*/  MUFU.EX2 R65, R230 ;  /* 0x000000e600417308 */ /* 0x000ea20000000800 */
[C---:B------:R-:W-:Y:S02]  /*12e70*/  PRMT R152, R2.reuse, 0x7610, R152 ;  /* 0x0000761002987816 */ /* 0x040fe40000000098 */
[----:B------:R-:W-:Y:S02]  /*12e80*/  PRMT R151, R2, 0x7632, R151 ;  /* 0x0000763202977816 */ /* 0x000fe40000000097 */
[----:B------:R-:W-:Y:S01]  /*12e90*/  SHF.R.U32.HI R2, RZ, 0x8, R8 ;  /* 0x00000008ff027819 */ /* 0x000fe20000011608 */
[----:B------:R-:W-:Y:S01]  /*12ea0*/  @!P0 HFMA2.BF16_V2 R90, -RZ.H0_H0, RZ.H0_H0, -R152.H0_H0 ;  /* 0x200000ffff5a8231 */ /* 0x000fe20000340998 */
[----:B------:R-:W-:Y:S02]  /*12eb0*/  IMAD.MOV.U32 R84, RZ, RZ, R130 ;  /* 0x000000ffff547224 */ /* 0x000fe400078e0082 */
[----:B------:R-:W-:Y:S02]  /*12ec0*/  LOP3.LUT R2, R2, 0xffff, RZ, 0xc0, !PT ;  /* 0x0000ffff02027812 */ /* 0x000fe400078ec0ff */
[----:B------:R-:W-:-:S02]  /*12ed0*/  PRMT R130, R152, 0x5410, R151 ;  /* 0x0000541098827816 */ /* 0x000fc40000000097 */
[----:B------:R-:W-:Y:S02]  /*12ee0*/  @!P0 PRMT R152, R90, 0x5410, RZ ;  /* 0x000054105a988816 */ /* 0x000fe400000000ff */
[----:B------:R-:W-:Y:S02]  /*12ef0*/  ISETP.GE.U32.AND P0, PT, R241, R2, PT ;  /* 0x00000002f100720c */ /* 0x000fe40003f06070 */
[----:B--2---:R-:W-:Y:S01]  /*12f00*/  F2FP.BF16.PACK_AB R2, R65, R27 ;  /* 0x0000001b4102723e */ /* 0x004fe200000010ff */
[----:B------:R-:W-:Y:S01]  /*12f10*/  @!P1 HFMA2.BF16_V2 R89, -RZ.H0_H0, RZ.H0_H0, -R151.H0_H0 ;  /* 0x200000ffff599231 */ /* 0x000fe20000340997 */
[----:B------:R-:W-:Y:S02]  /*12f20*/  IMAD.MOV.U32 R24, RZ, RZ, R67 ;  /* 0x000000ffff187224 */ /* 0x000fe400078e0043 */
[C---:B------:R-:W-:Y:S01]  /*12f30*/  PRMT R150, R2.reuse, 0x7610, R150 ;  /* 0x0000761002967816 */ /* 0x040fe20000000096 */
[----:B------:R-:W-:Y:S01]  /*12f40*/  IMAD.MOV.U32 R67, RZ, RZ, R66 ;  /* 0x000000ffff437224 */ /* 0x000fe200078e0042 */
[----:B------:R-:W-:Y:S01]  /*12f50*/  PRMT R149, R2, 0x7632, R149 ;  /* 0x0000763202957816 */ /* 0x000fe20000000095 */
[----:B------:R-:W-:Y:S01]  /*12f60*/  MUFU.EX2 R44, R222 ;  /* 0x000000de002c7308 */ /* 0x000fe20000000800 */
[----:B------:R-:W-:-:S02]  /*12f70*/  LOP3.LUT R2, R17, 0xff, RZ, 0xc0, !PT ;  /* 0x000000ff11027812 */ /* 0x000fc400078ec0ff */
[----:B------:R-:W-:Y:S02]  /*12f80*/  @!P1 PRMT R151, R89, 0x5410, RZ ;  /* 0x0000541059979816 */ /* 0x000fe400000000ff */
[----:B------:R-:W-:-:S03]  /*12f90*/  ISETP.GE.U32.AND P1, PT, R241, R2, PT ;  /* 0x00000002f100720c */ /* 0x000fc60003f26070 */
[----:B------:R-:W2:Y:S01]  /*12fa0*/  MUFU.EX2 R66, R223 ;  /* 0x000000df00427308 */ /* 0x000ea20000000800 */
[----:B------:R-:W-:Y:S01]  /*12fb0*/  LOP3.LUT R2, R16, 0xff, RZ, 0xc0, !PT ;  /* 0x000000ff10027812 */ /* 0x000fe200078ec0ff */
[----:B------:R-:W-:Y:S02]  /*12fc0*/  FADD.FTZ R9, R9, R38 ;  /* 0x0000002609097221 */ /* 0x000fe40000010000 */
[----:B------:R-:W-:Y:S01]  /*12fd0*/  FADD.FTZ R8, R235, R6 ;  /* 0x00000006eb087221 */ /* 0x000fe20000010000 */
[----:B------:R-:W-:Y:S01]  /*12fe0*/  ISETP.GE.U32.AND P4, PT, R241, R2, PT ;  /* 0x00000002f100720c */ /* 0x000fe20003f86070 */
[----:B------:R-:W-:Y:S01]  /*12ff0*/  IMAD.MOV.U32 R38, RZ, RZ, R67 ;  /* 0x000000ffff267224 */ /* 0x000fe200078e0043 */
[----:B------:R-:W-:Y:S01]  /*13000*/  LOP3.LUT R2, R0, 0xffff, RZ, 0xc0, !PT ;  /* 0x0000ffff00027812 */ /* 0x000fe200078ec0ff */
[----:B------:R-:W-:Y:S01]  /*13010*/  MUFU.EX2 R67, R231 ;  /* 0x000000e700437308 */ /* 0x000fe20000000800 */
[----:B------:R-:W-:Y:S02]  /*13020*/  @!P2 HFMA2.BF16_V2 R85, -RZ.H0_H0, RZ.H0_H0, -R155.H0_H0 ;  /* 0x200000ffff55a231 */ /* 0x000fe4000034099b */
[----:B------:R-:W-:-:S05]  /*13030*/  SHF.R.U32.HI R2, RZ, 0x8, R2 ;  /* 0x00000008ff027819 */ /* 0x000fca0000011602 */
[----:B------:R-:W3:Y:S01]  /*13040*/  MUFU.EX2 R235, R232 ;  /* 0x000000e800eb7308 */ /* 0x000ee20000000800 */
[----:B------:R-:W-:Y:S01]  /*13050*/  @!P0 HFMA2.BF16_V2 R91, -RZ.H0_H0, RZ.H0_H0, -R149.H0_H0 ;  /* 0x200000ffff5b8231 */ /* 0x000fe20000340995 */
[----:B--2---:R-:W-:Y:S01]  /*13060*/  F2FP.BF16.PACK_AB R4, R66, R44 ;  /* 0x0000002c4204723e */ /* 0x004fe200000010ff */
[----:B------:R-:W-:Y:S01]  /*13070*/  IMAD.MOV.U32 R20, RZ, RZ, R129 ;  /* 0x000000ffff147224 */ /* 0x000fe200078e0081 */
[----:B------:R-:W-:Y:S02]  /*13080*/  LOP3.LUT R3, R0, 0xff, RZ, 0xc0, !PT ;  /* 0x000000ff00037812 */ /* 0x000fe400078ec0ff */
[----:B------:R-:W-:Y:S02]  /*13090*/  LOP3.LUT R2, R2, 0xffff, RZ, 0xc0, !PT ;  /* 0x0000ffff02027812 */ /* 0x000fe400078ec0ff */
[----:B------:R-:W-:Y:S02]  /*130a0*/  PRMT R129, R150, 0x5410, R149 ;  /* 0x0000541096817816 */ /* 0x000fe40000000095 */
[----:B------:R-:W-:-:S02]  /*130b0*/  @!P2 PRMT R155, R85, 0x5410, RZ ;  /* 0x00005410559ba816 */ /* 0x000fc400000000ff */
[----:B------:R-:W-:Y:S02]  /*130c0*/  @!P0 PRMT R149, R91, 0x5410, RZ ;  /* 0x000054105b958816 */ /* 0x000fe400000000ff */
[C---:B------:R-:W-:Y:S02]  /*130d0*/  PRMT R148, R4.reuse, 0x7610, R148 ;  /* 0x0000761004947816 */ /* 0x040fe40000000094 */
[C---:B------:R-:W-:Y:S02]  /*130e0*/  ISETP.GE.U32.AND P0, PT, R241.reuse, R3, PT ;  /* 0x00000003f100720c */ /* 0x040fe40003f06070 */
[----:B------:R-:W-:Y:S02]  /*130f0*/  ISETP.GE.U32.AND P2, PT, R241, R2, PT ;  /* 0x00000002f100720c */ /* 0x000fe40003f46070 */
[--C-:B------:R-:W-:Y:S02]  /*13100*/  SHF.R.U32.HI R2, RZ, 0x18, R0.reuse ;  /* 0x00000018ff027819 */ /* 0x100fe40000011600 */
[----:B------:R-:W-:Y:S01]  /*13110*/  SHF.R.U32.HI R0, RZ, 0x10, R0 ;  /* 0x00000010ff007819 */ /* 0x000fe20000011600 */
[----:B------:R-:W-:Y:S01]  /*13120*/  @!P1 HFMA2.BF16_V2 R93, -RZ.H0_H0, RZ.H0_H0, -R148.H0_H0 ;  /* 0x200000ffff5d9231 */ /* 0x000fe20000340994 */
[----:B------:R-:W-:Y:S01]  /*13130*/  PRMT R147, R4, 0x7632, R147 ;  /* 0x0000763204937816 */ /* 0x000fe20000000093 */
[----:B------:R-:W-:Y:S01]  /*13140*/  MUFU.EX2 R231, R227 ;  /* 0x000000e300e77308 */ /* 0x000fe20000000800 */
[----:B---3--:R-:W-:Y:S01]  /*13150*/  F2FP.BF16.PACK_AB R3, R235, R67 ;  /* 0x00000043eb03723e */ /* 0x008fe200000010ff */
[----:B------:R-:W-:Y:S01]  /*13160*/  IMAD.MOV.U32 R85, RZ, RZ, R128 ;  /* 0x000000ffff557224 */ /* 0x000fe200078e0080 */
[----:B------:R-:W-:-:S05]  /*13170*/  LOP3.LUT R0, R0, 0xff, RZ, 0xc0, !PT ;  /* 0x000000ff00007812 */ /* 0x000fca00078ec0ff */
[----:B------:R-:W2:Y:S01]  /*13180*/  MUFU.EX2 R232, R225 ;  /* 0x000000e100e87308 */ /* 0x000ea20000000800 */
[----:B------:R-:W-:Y:S02]  /*13190*/  PRMT R128, R148, 0x5410, R147 ;  /* 0x0000541094807816 */ /* 0x000fe40000000093 */
[----:B------:R-:W-:Y:S02]  /*131a0*/  PRMT R146, R3, 0x7610, R146 ;  /* 0x0000761003927816 */ /* 0x000fe40000000092 */
[----:B------:R-:W-:Y:S02]  /*131b0*/  @!P1 PRMT R148, R93, 0x5410, RZ ;  /* 0x000054105d949816 */ /* 0x000fe400000000ff */
[----:B------:R-:W-:Y:S02]  /*131c0*/  ISETP.GE.U32.AND P1, PT, R241, R0, PT ;  /* 0x00000000f100720c */ /* 0x000fe40003f26070 */
[----:B------:R-:W-:Y:S01]  /*131d0*/  SHF.R.U32.HI R0, RZ, 0x8, R18 ;  /* 0x00000008ff007819 */ /* 0x000fe20000011612 */
[----:B------:R-:W-:Y:S01]  /*131e0*/  @!P0 HFMA2.BF16_V2 R95, -RZ.H0_H0, RZ.H0_H0, -R146.H0_H0 ;  /* 0x200000ffff5f8231 */ /* 0x000fe20000340992 */
[----:B------:R-:W-:Y:S01]  /*131f0*/  PRMT R145, R3, 0x7632, R145 ;  /* 0x0000763203917816 */ /* 0x000fe20000000091 */
[----:B------:R-:W-:Y:S01]  /*13200*/  @!P3 HFMA2.BF16_V2 R92, -RZ.H0_H0, RZ.H0_H0, -R150.H0_H0 ;  /* 0x200000ffff5cb231 */ /* 0x000fe20000340996 */
[----:B------:R-:W-:Y:S01]  /*13210*/  LOP3.LUT R0, R0, 0xffff, RZ, 0xc0, !PT ;  /* 0x0000ffff00007812 */ /* 0x000fe200078ec0ff */
[----:B------:R-:W-:Y:S01]  /*13220*/  MUFU.EX2 R230, R224 ;  /* 0x000000e000e67308 */ /* 0x000fe20000000800 */
[----:B------:R-:W-:Y:S01]  /*13230*/  PRMT R223, R146, 0x5410, R145 ;  /* 0x0000541092df7816 */ /* 0x000fe20000000091 */
[----:B------:R-:W-:Y:S01]  /*13240*/  @!P6 HFMA2.BF16_V2 R94, -RZ.H0_H0, RZ.H0_H0, -R147.H0_H0 ;  /* 0x200000ffff5ee231 */ /* 0x000fe20000340993 */
[----:B------:R-:W-:Y:S01]  /*13250*/  @!P0 PRMT R146, R95, 0x5410, RZ ;  /* 0x000054105f928816 */ /* 0x000fe200000000ff */
[----:B------:R-:W-:Y:S01]  /*13260*/  FADD.FTZ R7, R25, R7 ;  /* 0x0000000719077221 */ /* 0x000fe20000010000 */
[----:B------:R-:W-:-:S03]  /*13270*/  ISETP.GE.U32.AND P0, PT, R241, R0, PT ;  /* 0x00000000f100720c */ /* 0x000fc60003f06070 */
[----:B------:R-:W3:Y:S01]  /*13280*/  MUFU.EX2 R229, R228 ;  /* 0x000000e400e57308 */ /* 0x000ee20000000800 */
[----:B--2---:R-:W-:Y:S01]  /*13290*/  F2FP.BF16.PACK_AB R0, R232, R231 ;  /* 0x000000e7e800723e */ /* 0x004fe200000010ff */
[----:B------:R-:W-:Y:S01]  /*132a0*/  IMAD.MOV.U32 R25, RZ, RZ, R61 ;  /* 0x000000ffff197224 */ /* 0x000fe200078e003d */
[----:B------:R-:W-:Y:S01]  /*132b0*/  @!P3 PRMT R150, R92, 0x5410, RZ ;  /* 0x000054105c96b816 */ /* 0x000fe200000000ff */
[----:B------:R-:W-:Y:S01]  /*132c0*/  IMAD.MOV.U32 R92, RZ, RZ, R86 ;  /* 0x000000ffff5c7224 */ /* 0x000fe200078e0056 */
[----:B------:R-:W-:Y:S01]  /*132d0*/  @!P6 PRMT R147, R94, 0x5410, RZ ;  /* 0x000054105e93e816 */ /* 0x000fe200000000ff */
[----:B------:R-:W-:Y:S01]  /*132e0*/  IMAD.MOV.U32 R94, RZ, RZ, R25 ;  /* 0x000000ffff5e7224 */ /* 0x000fe200078e0019 */
[C---:B------:R-:W-:Y:S01]  /*132f0*/  PRMT R140, R0.reuse, 0x7632, R140 ;  /* 0x00007632008c7816 */ /* 0x040fe2000000008c */
[----:B------:R-:W-:Y:S01]  /*13300*/  IMAD.MOV.U32 R25, RZ, RZ, R92 ;  /* 0x000000ffff197224 */ /* 0x000fe200078e005c */
[C---:B------:R-:W-:Y:S01]  /*13310*/  ISETP.GE.U32.AND P3, PT, R241.reuse, R2, PT ;  /* 0x00000002f100720c */ /* 0x040fe20003f66070 */
[----:B------:R-:W-:Y:S01]  /*13320*/  IMAD.MOV.U32 R86, RZ, RZ, R137 ;  /* 0x000000ffff567224 */ /* 0x000fe200078e0089 */
[----:B------:R-:W-:Y:S01]  /*13330*/  ISETP.GE.U32.AND P6, PT, R241, R21, PT ;  /* 0x00000015f100720c */ /* 0x000fe20003fc6070 */
[----:B------:R-:W-:Y:S01]  /*13340*/  IMAD.MOV.U32 R92, RZ, RZ, R20 ;  /* 0x000000ffff5c7224 */ /* 0x000fe200078e0014 */
[----:B------:R-:W-:Y:S01]  /*13350*/  @!P4 HFMA2.BF16_V2 R97, -RZ.H0_H0, RZ.H0_H0, -R0.H0_H0 ;  /* 0x200000ffff61c231 */ /* 0x000fe20000340900 */
[----:B------:R-:W-:Y:S01]  /*13360*/  @P4 PRMT R222, R0, 0x7610, R222 ;  /* 0x0000761000de4816 */ /* 0x000fe200000000de */
[----:B------:R-:W-:Y:S01]  /*13370*/  IMAD.WIDE.U32 R20, R226, -0x326172a9, RZ ;  /* 0xcd9e8d57e2147825 */ /* 0x000fe200078e00ff */
[----:B------:R-:W-:-:S02]  /*13380*/  F2FP.BF16.PACK_AB R2, R236, R233 ;  /* 0x000000e9ec02723e */ /* 0x000fc400000010ff */
[----:B------:R-:W-:Y:S01]  /*13390*/  PRMT R137, R0, 0x5410, R140 ;  /* 0x0000541000897816 */ /* 0x000fe2000000008c */
[----:B------:R-:W-:Y:S02]  /*133a0*/  IMAD.MOV.U32 R0, RZ, RZ, c[0x0][0x228] ;  /* 0x00008a00ff007624 */ /* 0x000fe400078e00ff */
[----:B------:R-:W-:Y:S01]  /*133b0*/  IMAD.MOV.U32 R88, RZ, RZ, R78 ;  /* 0x000000ffff587224 */ /* 0x000fe200078e004e */
[C---:B------:R-:W-:Y:S01]  /*133c0*/  PRMT R142, R2.reuse, 0x7610, R142 ;  /* 0x00007610028e7816 */ /* 0x040fe2000000008e */
[----:B------:R-:W-:Y:S01]  /*133d0*/  IMAD.MOV.U32 R78, RZ, RZ, R53 ;  /* 0x000000ffff4e7224 */ /* 0x000fe200078e0035 */
[----:B------:R-:W-:Y:S01]  /*133e0*/  PRMT R141, R2, 0x7632, R141 ;  /* 0x00007632028d7816 */ /* 0x000fe2000000008d */
[----:B------:R-:W-:Y:S01]  /*133f0*/  IMAD.MOV.U32 R53, RZ, RZ, R56 ;  /* 0x000000ffff357224 */ /* 0x000fe200078e0038 */
[----:B---3--:R-:W-:Y:S01]  /*13400*/  F2FP.BF16.PACK_AB R3, R229, R230 ;  /* 0x000000e6e503723e */ /* 0x008fe200000010ff */
[----:B------:R-:W-:Y:S01]  /*13410*/  IMAD.MOV.U32 R93, RZ, RZ, R58 ;  /* 0x000000ffff5d7224 */ /* 0x000fe200078e003a */
[----:B------:R-:W-:Y:S01]  /*13420*/  LOP3.LUT R2, R21, UR29, R94, 0x96, !PT ;  /* 0x0000001d15027c12 */ /* 0x000fe2000f8e965e */
[----:B------:R-:W-:-:S02]  /*13430*/  FADD.FTZ R4, R60, R8 ;  /* 0x000000083c047221 */ /* 0x000fc40000010000 */
[C---:B------:R-:W-:Y:S02]  /*13440*/  IMAD.SHL.U32 R60, R0.reuse, 0x8, RZ ;  /* 0x00000008003c7824 */ /* 0x040fe400078e00ff */
[C---:B------:R-:W-:Y:S02]  /*13450*/  IMAD.SHL.U32 R58, R0.reuse, 0x40, RZ ;  /* 0x00000040003a7824 */ /* 0x040fe400078e00ff */
[----:B------:R-:W-:Y:S01]  /*13460*/  IMAD R56, R0, 0x48, RZ ;  /* 0x0000004800387824 */ /* 0x000fe200078e02ff */
[----:B------:R-:W-:Y:S01]  /*13470*/  LOP3.LUT R0, R249, UR28, R238, 0x96, !PT ;  /* 0x0000001cf9007c12 */ /* 0x000fe2000f8e96ee */
[----:B------:R-:W-:Y:S01]  /*13480*/  FADD.FTZ R6, R10, R9 ;  /* 0x000000090a067221 */ /* 0x000fe20000010000 */
[----:B------:R-:W-:Y:S01]  /*13490*/  PRMT R144, R3, 0x7610, R144 ;  /* 0x0000761003907816 */ /* 0x000fe20000000090 */
[----:B------:R-:W-:Y:S01]  /*134a0*/  FADD.FTZ R16, R11, R7 ;  /* 0x000000070b107221 */ /* 0x000fe20000010000 */
[----:B------:R-:W-:Y:S01]  /*134b0*/  PRMT R143, R3, 0x7632, R143 ;  /* 0x00007632038f7816 */ /* 0x000fe2000000008f */
[----:B------:R-:W-:-:S02]  /*134c0*/  FADD.FTZ R228, R19, R6 ;  /* 0x0000000613e47221 */ /* 0x000fc40000010000 */
[----:B------:R-:W-:-:S04]  /*134d0*/  IMAD.WIDE.U32 R2, R2, -0x2daee0ad, RZ ;  /* 0xd2511f5302027825 */ /* 0x000fc800078e00ff */
[----:B------:R-:W-:Y:S01]  /*134e0*/  IMAD.WIDE.U32 R6, R0, -0x326172a9, RZ ;  /* 0xcd9e8d5700067825 */ /* 0x000fe200078e00ff */
[----:B------:R-:W-:-:S03]  /*134f0*/  LOP3.LUT R0, R3, UR26, R248, 0x96, !PT ;  /* 0x0000001a03007c12 */ /* 0x000fc6000f8e96f8 */
[----:B------:R-:W-:Y:S01]  /*13500*/  FADD.FTZ R5, R189, R5 ;  /* 0x00000005bd057221 */ /* 0x000fe20000010000 */
[----:B------:R-:W-:Y:S01]  /*13510*/  LOP3.LUT R3, R7, UR27, R20, 0x96, !PT ;  /* 0x0000001b07037c12 */ /* 0x000fe2000f8e9614 */
[----:B------:R-:W-:Y:S02]  /*13520*/  FADD.FTZ R225, R188, R4 ;  /* 0x00000004bce17221 */ /* 0x000fe40000010000 */
[----:B------:R-:W-:Y:S02]  /*13530*/  IMAD.MOV.U32 R87, RZ, RZ, R79 ;  /* 0x000000ffff577224 */ /* 0x000fe400078e004f */
[----:B------:R-:W-:Y:S02]  /*13540*/  IMAD.MOV.U32 R91, RZ, RZ, R59 ;  /* 0x000000ffff5b7224 */ /* 0x000fe400078e003b */
[----:B------:R-:W-:Y:S01]  /*13550*/  IMAD.MOV.U32 R90, RZ, RZ, R77 ;  /* 0x000000ffff5a7224 */ /* 0x000fe200078e004d */
[----:B------:R-:W-:Y:S01]  /*13560*/  @!P2 HFMA2.BF16_V2 R96, -RZ.H0_H0, RZ.H0_H0, -R145.H0_H0 ;  /* 0x200000ffff60a231 */ /* 0x000fe20000340991 */
[----:B------:R-:W-:-:S02]  /*13570*/  FADD.FTZ R5, R62, R5 ;  /* 0x000000053e057221 */ /* 0x000fc40000010000 */
[----:B------:R-:W-:Y:S02]  /*13580*/  IMAD.MOV.U32 R17, RZ, RZ, R84 ;  /* 0x000000ffff117224 */ /* 0x000fe400078e0054 */
[----:B------:R-:W-:Y:S02]  /*13590*/  FADD.FTZ R224, R23, R16 ;  /* 0x0000001017e07221 */ /* 0x000fe40000010000 */
[----:B------:R-:W-:Y:S01]  /*135a0*/  IMAD.MOV.U32 R89, RZ, RZ, R24 ;  /* 0x000000ffff597224 */ /* 0x000fe200078e0018 */
[----:B------:R-:W-:Y:S01]  /*135b0*/  @!P4 PRMT R222, R97, 0x5410, RZ ;  /* 0x0000541061dec816 */ /* 0x000fe200000000ff */
[----:B------:R-:W-:Y:S01]  /*135c0*/  FADD.FTZ R227, R93, R5 ;  /* 0x000000055de37221 */ /* 0x000fe20000010000 */
[----:B------:R-:W-:Y:S01]  /*135d0*/  @!P3 HFMA2.BF16_V2 R102, -RZ.H0_H0, RZ.H0_H0, -R143.H0_H0 ;  /* 0x200000ffff66b231 */ /* 0x000fe2000034098f */
[----:B------:R-:W-:Y:S01]  /*135e0*/  IMAD.WIDE.U32 R4, R3, -0x2daee0ad, RZ ;  /* 0xd2511f5303047825 */ /* 0x000fe200078e00ff */
[----:B------:R-:W-:Y:S01]  /*135f0*/  @!P1 HFMA2.BF16_V2 R103, -RZ.H0_H0, RZ.H0_H0, -R144.H0_H0 ;  /* 0x200000ffff679231 */ /* 0x000fe20000340990 */
[----:B------:R1:W5:Y:S02]  /*13600*/  LDL.LU R189, [R1+0x1a4] ;  /* 0x0001a40001bd7983 */ /* 0x0003640000300800 */
[----:B------:R-:W-:Y:S01]  /*13610*/  IMAD.WIDE.U32 R10, R0, -0x326172a9, RZ ;  /* 0xcd9e8d57000a7825 */ /* 0x000fe200078e00ff */
[----:B------:R-:W-:Y:S01]  /*13620*/  LOP3.LUT R0, R5, UR24, R2, 0x96, !PT ;  /* 0x0000001805007c12 */ /* 0x000fe2000f8e9602 */
[----:B------:R-:W-:-:S02]  /*13630*/  @!P0 HFMA2.BF16_V2 R99, -RZ.H0_H0, RZ.H0_H0, -R141.H0_H0 ;  /* 0x200000ffff638231 */ /* 0x000fc4000034098d */
[----:B------:R-:W-:Y:S02]  /*13640*/  IMAD.MOV.U32 R79, RZ, RZ, R47 ;  /* 0x000000ffff4f7224 */ /* 0x000fe400078e002f */
[----:B------:R-:W-:Y:S01]  /*13650*/  IMAD.MOV.U32 R77, RZ, RZ, R57 ;  /* 0x000000ffff4d7224 */ /* 0x000fe200078e0039 */
[----:B------:R-:W-:Y:S01]  /*13660*/  @!P2 PRMT R145, R96, 0x5410, RZ ;  /* 0x000054106091a816 */ /* 0x000fe200000000ff */
[----:B------:R-:W-:Y:S01]  /*13670*/  IMAD.MOV.U32 R47, RZ, RZ, R63 ;  /* 0x000000ffff2f7224 */ /* 0x000fe200078e003f */
[----:B------:R-:W-:Y:S01]  /*13680*/  @!P6 HFMA2.BF16_V2 R98, -RZ.H0_H0, RZ.H0_H0, -R140.H0_H0 ;  /* 0x200000ffff62e231 */ /* 0x000fe2000034098c */
[----:B------:R-:W-:Y:S01]  /*13690*/  IMAD.MOV.U32 R62, RZ, RZ, R164 ;  /* 0x000000ffff3e7224 */ /* 0x000fe200078e00a4 */
[----:B------:R1:W5:Y:S01]  /*136a0*/  LDL.LU R188, [R1+0x1a0] ;  /* 0x0001a00001bc7983 */ /* 0x0003620000300800 */
[----:B------:R-:W-:Y:S02]  /*136b0*/  IMAD.MOV.U32 R63, RZ, RZ, R165 ;  /* 0x000000ffff3f7224 */ /* 0x000fe400078e00a5 */
[----:B------:R-:W-:Y:S01]  /*136c0*/  IMAD.WIDE.U32 R8, R0, -0x326172a9, RZ ;  /* 0xcd9e8d5700087825 */ /* 0x000fe200078e00ff */
[----:B------:R-:W-:-:S03]  /*136d0*/  LOP3.LUT R3, R11, UR25, R6, 0x96, !PT ;  /* 0x000000190b037c12 */ /* 0x000fc6000f8e9606 */
[----:B------:R-:W-:Y:S01]  /*136e0*/  IMAD.WIDE R60, R60, 0x2, R62 ;  /* 0x000000023c3c7825 */ /* 0x000fe200078e023e */
[----:B------:R-:W-:-:S03]  /*136f0*/  LOP3.LUT R0, R9, UR23, R10, 0x96, !PT ;  /* 0x0000001709007c12 */ /* 0x000fc6000f8e960a */
[--C-:B------:R-:W-:Y:S01]  /*13700*/  IMAD.WIDE R58, R58, 0x2, R62.reuse ;  /* 0x000000023a3a7825 */ /* 0x100fe200078e023e */
[----:B------:R-:W-:Y:S03]  /*13710*/  STG.E.U16 [R62.64+-0x80], R35 ;  /* 0xffff80233e007986 */ /* 0x000fe6000c101522 */
        /* <DEDUP_REMOVED lines=8> */
[----:B------:R2:W-:Y:S01]  /*137a0*/  STG.E.U16 [R56.64+-0x7e], R12 ;  /* 0xffff820c38007986 */ /* 0x0005e2000c101522 */
[----:B------:R-:W-:-:S05]  /*137b0*/  LOP3.LUT R3, R3, UR22, R4, 0x96, !PT ;  /* 0x0000001603037c12 */ /* 0x000fca000f8e9604 */
[----:B------:R-:W-:-:S04]  /*137c0*/  IMAD.WIDE.U32 R4, R3, -0x326172a9, RZ ;  /* 0xcd9e8d5703047825 */ /* 0x000fc800078e00ff */
[----:B--2---:R-:W-:-:S05]  /*137d0*/  IMAD.WIDE.U32 R12, R0, -0x2daee0ad, RZ ;  /* 0xd2511f53000c7825 */ /* 0x004fca00078e00ff */
[----:B------:R-:W-:-:S05]  /*137e0*/  LOP3.LUT R2, R13, UR12, R2, 0x96, !PT ;  /* 0x0000000c0d027c12 */ /* 0x000fca000f8e9602 */
[----:B------:R-:W-:-:S05]  /*137f0*/  IMAD.WIDE.U32 R2, R2, -0x326172a9, RZ ;  /* 0xcd9e8d5702027825 */ /* 0x000fca00078e00ff */
[C---:B------:R-:W-:Y:S02]  /*13800*/  LOP3.LUT R0, R2.reuse, 0xffff, RZ, 0xc0, !PT ;  /* 0x0000ffff02007812 */ /* 0x040fe400078ec0ff */
[----:B------:R-:W-:Y:S02]  /*13810*/  LOP3.LUT R4, R3, UR8, R4, 0x96, !PT ;  /* 0x0000000803047c12 */ /* 0x000fe4000f8e9604 */
[----:B------:R-:W-:Y:S02]  /*13820*/  SHF.R.U32.HI R3, RZ, 0x8, R0 ;  /* 0x00000008ff037819 */ /* 0x000fe40000011600 */
[----:B------:R-:W-:Y:S01]  /*13830*/  LOP3.LUT R0, R2, 0xff, RZ, 0xc0, !PT ;  /* 0x000000ff02007812 */ /* 0x000fe200078ec0ff */
[----:B------:R-:W-:Y:S01]  /*13840*/  IMAD.MOV.U32 R93, RZ, RZ, R136 ;  /* 0x000000ffff5d7224 */ /* 0x000fe200078e0088 */
[----:B------:R-:W-:Y:S02]  /*13850*/  PRMT R136, R241, 0x7054, R241 ;  /* 0x00007054f1887816 */ /* 0x000fe400000000f1 */
[----:B------:R-:W-:-:S05]  /*13860*/  PRMT R0, R0, 0x5410, R3 ;  /* 0x0000541000007816 */ /* 0x000fca0000000003 */
[----:B------:R-:W-:-:S05]  /*13870*/  HSET2.LE.AND R0, R0, R136, PT ;  /* 0x0000008800007233 */ /* 0x000fca0003803000 */
[----:B------:R-:W-:Y:S02]  /*13880*/  LOP3.LUT R10, R0, R244, RZ, 0xc0, !PT ;  /* 0x000000f4000a7212 */ /* 0x000fe400078ec0ff */
[----:B------:R-:W-:Y:S02]  /*13890*/  SHF.R.U32.HI R0, RZ, 0x10, R2 ;  /* 0x00000010ff007819 */ /* 0x000fe40000011602 */
[----:B------:R-:W-:Y:S02]  /*138a0*/  LOP3.LUT R5, R5, UR13, R8, 0x96, !PT ;  /* 0x0000000d05057c12 */ /* 0x000fe4000f8e9608 */
[----:B------:R-:W-:Y:S02]  /*138b0*/  SHF.R.U32.HI R2, RZ, 0x18, R2 ;  /* 0x00000018ff027819 */ /* 0x000fe40000011602 */
[----:B------:R-:W-:-:S04]  /*138c0*/  LOP3.LUT R0, R0, 0xff, RZ, 0xc0, !PT ;  /* 0x000000ff00007812 */ /* 0x000fc800078ec0ff */
        /* <DEDUP_REMOVED lines=11> */
[----:B------:R-:W-:-:S04]  /*13980*/  LOP3.LUT R2, R4, 0xff, RZ, 0xc0, !PT ;  /* 0x000000ff04027812 */ /* 0x000fc800078ec0ff */
[----:B------:R-:W-:Y:S02]  /*13990*/  PRMT R13, R2, 0x5410, R3 ;  /* 0x00005410020d7816 */ /* 0x000fe40000000003 */
[--C-:B------:R-:W-:Y:S02]  /*139a0*/  SHF.R.U32.HI R3, RZ, 0x10, R4.reuse ;  /* 0x00000010ff037819 */ /* 0x100fe40000011604 */
[----:B------:R-:W-:Y:S02]  /*139b0*/  SHF.R.U32.HI R4, RZ, 0x18, R4 ;  /* 0x00000018ff047819 */ /* 0x000fe40000011604 */
[----:B------:R-:W-:Y:S02]  /*139c0*/  LOP3.LUT R3, R3, 0xff, RZ, 0xc0, !PT ;  /* 0x000000ff03037812 */ /* 0x000fe400078ec0ff */
[----:B------:R-:W-:Y:S02]  /*139d0*/  LOP3.LUT R2, R9, 0xff, RZ, 0xc0, !PT ;  /* 0x000000ff09027812 */ /* 0x000fe400078ec0ff */
[----:B------:R-:W-:-:S02]  /*139e0*/  PRMT R5, R3, 0x5410, R4 ;  /* 0x0000541003057816 */ /* 0x000fc40000000004 */
[----:B------:R-:W-:Y:S02]  /*139f0*/  PRMT R4, R2, 0x5410, R8 ;  /* 0x0000541002047816 */ /* 0x000fe40000000008 */
[----:B------:R-:W-:-:S04]  /*13a00*/  LOP3.LUT R2, R0, 0xffff, RZ, 0xc0, !PT ;  /* 0x0000ffff00027812 */ /* 0x000fc800078ec0ff */
[----:B------:R-:W-:Y:S02]  /*13a10*/  SHF.R.U32.HI R3, RZ, 0x8, R2 ;  /* 0x00000008ff037819 */ /* 0x000fe40000011602 */
[----:B------:R-:W-:-:S04]  /*13a20*/  LOP3.LUT R2, R0, 0xff, RZ, 0xc0, !PT ;  /* 0x000000ff00027812 */ /* 0x000fc800078ec0ff */
[----:B------:R-:W-:Y:S02]  /*13a30*/  PRMT R12, R2, 0x5410, R3 ;  /* 0x00005410020c7816 */ /* 0x000fe40000000003 */
[--C-:B------:R-:W-:Y:S02]  /*13a40*/  SHF.R.U32.HI R3, RZ, 0x10, R0.reuse ;  /* 0x00000010ff037819 */ /* 0x100fe40000011600 */
[----:B------:R-:W-:Y:S02]  /*13a50*/  SHF.R.U32.HI R2, RZ, 0x18, R0 ;  /* 0x00000018ff027819 */ /* 0x000fe40000011600 */
[----:B------:R-:W-:Y:S01]  /*13a60*/  LOP3.LUT R0, R3, 0xff, RZ, 0xc0, !PT ;  /* 0x000000ff03007812 */ /* 0x000fe200078ec0ff */
[----:B------:R-:W-:Y:S01]  /*13a70*/  HSET2.LE.AND R3, R4, R136, PT ;  /* 0x0000008804037233 */ /* 0x000fe20003803000 */
[----:B------:R-:W-:Y:S02]  /*13a80*/  ISETP.GE.U32.AND P2, PT, R241, R22, PT ;  /* 0x00000016f100720c */ /* 0x000fe40003f46070 */
[----:B------:R-:W-:-:S02]  /*13a90*/  PRMT R22, R0, 0x5410, R2 ;  /* 0x0000541000167816 */ /* 0x000fc40000000002 */
[----:B------:R-:W-:Y:S01]  /*13aa0*/  LOP3.LUT R15, R3, R64, RZ, 0xc0, !PT ;  /* 0x00000040030f7212 */ /* 0x000fe200078ec0ff */
[----:B------:R-:W-:Y:S01]  /*13ab0*/  IMAD.U32 R3, RZ, RZ, UR37 ;  /* 0x00000025ff037e24 */ /* 0x000fe2000f8e00ff */
[--C-:B------:R-:W-:Y:S02]  /*13ac0*/  HSET2.LE.AND R0, R14, R136.reuse, PT ;  /* 0x000000880e007233 */ /* 0x100fe40003803000 */
[--C-:B------:R-:W-:Y:S02]  /*13ad0*/  HSET2.LE.AND R2, R11, R136.reuse, PT ;  /* 0x000000880b027233 */ /* 0x100fe40003803000 */
[----:B------:R-:W-:Y:S02]  /*13ae0*/  LOP3.LUT R3, R239, UR5, R3, 0x96, !PT ;  /* 0x00000005ef037c12 */ /* 0x000fe4000f8e9603 */
[----:B------:R-:W-:Y:S01]  /*13af0*/  LOP3.LUT R11, R0, R250, RZ, 0xc0, !PT ;  /* 0x000000fa000b7212 */ /* 0x000fe200078ec0ff */
[--C-:B------:R-:W-:Y:S01]  /*13b00*/  HSET2.LE.AND R0, R13, R136.reuse, PT ;  /* 0x000000880d007233 */ /* 0x100fe20003803000 */
[----:B------:R-:W-:Y:S01]  /*13b10*/  LOP3.LUT R14, R2, R237, RZ, 0xc0, !PT ;  /* 0x000000ed020e7212 */ /* 0x000fe200078ec0ff */
[----:B------:R-:W-:Y:S01]  /*13b20*/  HSET2.LE.AND R2, R5, R136, PT ;  /* 0x0000008805027233 */ /* 0x000fe20003803000 */
[----:B------:R-:W-:-:S02]  /*13b30*/  IMAD.WIDE.U32 R4, R3, -0x326172a9, RZ ;  /* 0xcd9e8d5703047825 */ /* 0x000fc400078e00ff */
[----:B------:R-:W-:Y:S01]  /*13b40*/  LOP3.LUT R8, R0, R252, RZ, 0xc0, !PT ;  /* 0x000000fc00087212 */ /* 0x000fe200078ec0ff */
[----:B------:R-:W-:Y:S01]  /*13b50*/  HSET2.LE.AND R0, R12, R136, PT ;  /* 0x000000880c007233 */ /* 0x000fe20003803000 */
[----:B------:R-:W-:Y:S02]  /*13b60*/  LOP3.LUT R9, R2, R251, RZ, 0xc0, !PT ;  /* 0x000000fb02097212 */ /* 0x000fe400078ec0ff */
[----:B------:R-:W-:Y:S02]  /*13b70*/  LOP3.LUT R2, R5, UR29, R94, 0x96, !PT ;  /* 0x0000001d05027c12 */ /* 0x000fe4000f8e965e */
[----:B------:R-:W-:Y:S02]  /*13b80*/  LOP3.LUT R12, R0, R247, RZ, 0xc0, !PT ;  /* 0x000000f7000c7212 */ /* 0x000fe400078ec0ff */
[----:B------:R-:W-:Y:S01]  /*13b90*/  LOP3.LUT R0, R7, UR27, R4, 0x96, !PT ;  /* 0x0000001b07007c12 */ /* 0x000fe2000f8e9604 */
[----:B------:R-:W-:-:S04]  /*13ba0*/  IMAD.WIDE.U32 R2, R2, -0x2daee0ad, RZ ;  /* 0xd2511f5302027825 */ /* 0x000fc800078e00ff */
[----:B------:R-:W-:Y:S01]  /*13bb0*/  IMAD.MOV.U32 R94, RZ, RZ, R17 ;  /* 0x000000ffff5e7224 */ /* 0x000fe200078e0011 */
[----:B------:R-:W-:Y:S01]  /*13bc0*/  LOP3.LUT R3, R3, UR26, R248, 0x96, !PT ;  /* 0x0000001a03037c12 */ /* 0x000fe2000f8e96f8 */
[----:B------:R-:W-:-:S05]  /*13bd0*/  IMAD.WIDE.U32 R16, R0, -0x2daee0ad, RZ ;  /* 0xd2511f5300107825 */ /* 0x000fca00078e00ff */
[----:B------:R-:W-:Y:S01]  /*13be0*/  LOP3.LUT R0, R17, UR24, R2, 0x96, !PT ;  /* 0x0000001811007c12 */ /* 0x000fe2000f8e9602 */
[----:B------:R-:W-:-:S04]  /*13bf0*/  IMAD.WIDE.U32 R2, R3, -0x326172a9, RZ ;  /* 0xcd9e8d5703027825 */ /* 0x000fc800078e00ff */
[----:B------:R-:W-:Y:S01]  /*13c00*/  IMAD.WIDE.U32 R18, R0, -0x326172a9, RZ ;  /* 0xcd9e8d5700127825 */ /* 0x000fe200078e00ff */
[----:B------:R-:W-:-:S04]  /*13c10*/  LOP3.LUT R3, R3, UR25, R6, 0x96, !PT ;  /* 0x0000001903037c12 */ /* 0x000fc8000f8e9606 */
[----:B------:R-:W-:Y:S01]  /*13c20*/  LOP3.LUT R0, R19, UR23, R2, 0x96, !PT ;  /* 0x0000001713007c12 */ /* 0x000fe2000f8e9602 */
[----:B------:R-:W-:-:S05]  /*13c30*/  IMAD.WIDE.U32 R2, R3, -0x2daee0ad, RZ ;  /* 0xd2511f5303027825 */ /* 0x000fca00078e00ff */
[----:B------:R-:W-:Y:S01]  /*13c40*/  LOP3.LUT R3, R3, UR22, R16, 0x96, !PT ;  /* 0x0000001603037c12 */ /* 0x000fe2000f8e9610 */
[----:B------:R-:W-:Y:S01]  /*13c50*/  IMAD.WIDE.U32 R16, R0, -0x2daee0ad, RZ ;  /* 0xd2511f5300107825 */ /* 0x000fe200078e00ff */
[----:B------:R-:W-:-:S04]  /*13c60*/  HSET2.LE.AND R0, R22, R136, PT ;  /* 0x0000008816007233 */ /* 0x000fc80003803000 */
[----:B------:R-:W-:Y:S01]  /*13c70*/  LOP3.LUT R2, R17, UR12, R2, 0x96, !PT ;  /* 0x0000000c11027c12 */ /* 0x000fe2000f8e9602 */
[----:B------:R-:W-:-:S04]  /*13c80*/  IMAD.WIDE.U32 R6, R3, -0x326172a9, RZ ;  /* 0xcd9e8d5703067825 */ /* 0x000fc800078e00ff */
[----:B------:R-:W-:Y:S01]  /*13c90*/  IMAD.WIDE.U32 R2, R2, -0x326172a9, RZ ;  /* 0xcd9e8d5702027825 */ /* 0x000fe200078e00ff */
[----:B------:R-:W-:Y:S02]  /*13ca0*/  LOP3.LUT R13, R0, R243, RZ, 0xc0, !PT ;  /* 0x000000f3000d7212 */ /* 0x000fe400078ec0ff */
[----:B------:R-:W-:Y:S02]  /*13cb0*/  LOP3.LUT R18, R7, UR13, R18, 0x96, !PT ;  /* 0x0000000d07127c12 */ /* 0x000fe4000f8e9612 */
[----:B------:R-:W-:Y:S02]  /*13cc0*/  LOP3.LUT R0, R3, UR8, R6, 0x96, !PT ;  /* 0x0000000803007c12 */ /* 0x000fe4000f8e9606 */
[C---:B------:R-:W-:Y:S02]  /*13cd0*/  LOP3.LUT R3, R2.reuse, 0xffff, RZ, 0xc0, !PT ;  /* 0x0000ffff02037812 */ /* 0x040fe400078ec0ff */
[----:B------:R-:W-:Y:S02]  /*13ce0*/  SHF.R.U32.HI R7, RZ, 0x10, R2 ;  /* 0x00000010ff077819 */ /* 0x000fe40000011602 */
[----:B------:R-:W-:-:S02]  /*13cf0*/  LOP3.LUT R17, R2, 0xff, RZ, 0xc0, !PT ;  /* 0x000000ff02117812 */ /* 0x000fc400078ec0ff */
[----:B------:R-:W-:Y:S02]  /*13d00*/  SHF.R.U32.HI R6, RZ, 0x18, R2 ;  /* 0x00000018ff067819 */ /* 0x000fe40000011602 */
[----:B------:R-:W-:Y:S02]  /*13d10*/  SHF.R.U32.HI R3, RZ, 0x8, R3 ;  /* 0x00000008ff037819 */ /* 0x000fe40000011603 */
[----:B------:R-:W-:Y:S02]  /*13d20*/  LOP3.LUT R2, R7, 0xff, RZ, 0xc0, !PT ;  /* 0x000000ff07027812 */ /* 0x000fe400078ec0ff */
[----:B------:R-:W-:Y:S02]  /*13d30*/  PRMT R19, R17, 0x5410, R3 ;  /* 0x0000541011137816 */ /* 0x000fe40000000003 */
[----:B------:R-:W-:Y:S02]  /*13d40*/  PRMT R17, R2, 0x5410, R6 ;  /* 0x0000541002117816 */ /* 0x000fe40000000006 */
[----:B------:R-:W-:Y:S01]  /*13d50*/  LOP3.LUT R2, R0, 0xffff, RZ, 0xc0, !PT ;  /* 0x0000ffff00027812 */ /* 0x000fe200078ec0ff */
[----:B------:R-:W-:-:S03]  /*13d60*/  IMAD.MOV.U32 R24, RZ, RZ, R138 ;  /* 0x000000ffff187224 */ /* 0x000fc600078e008a */
[----:B------:R-:W-:Y:S01]  /*13d70*/  SHF.R.U32.HI R3, RZ, 0x8, R2 ;  /* 0x00000008ff037819 */ /* 0x000fe20000011602 */
[----:B------:R-:W-:Y:S01]  /*13d80*/  IMAD.MOV.U32 R96, RZ, RZ, R89 ;  /* 0x000000ffff607224 */ /* 0x000fe200078e0059 */
[----:B------:R-:W-:Y:S01]  /*13d90*/  LOP3.LUT R2, R0, 0xff, RZ, 0xc0, !PT ;  /* 0x000000ff00027812 */ /* 0x000fe200078ec0ff */
[----:B------:R-:W-:Y:S02]  /*13da0*/  IMAD.MOV.U32 R89, RZ, RZ, R88 ;  /* 0x000000ffff597224 */ /* 0x000fe400078e0058 */
[----:B------:R-:W-:Y:S01]  /*13db0*/  IMAD.MOV.U32 R88, RZ, RZ, R24 ;  /* 0x000000ffff587224 */ /* 0x000fe200078e0018 */
[----:B------:R-:W-:Y:S01]  /*13dc0*/  PRMT R24, R2, 0x5410, R3 ;  /* 0x0000541002187816 */ /* 0x000fe20000000003 */
[----:B------:R-:W-:Y:S01]  /*13dd0*/  IMAD.WIDE.U32 R2, R18, -0x2daee0ad, RZ ;  /* 0xd2511f5312027825 */ /* 0x000fe200078e00ff */
[--C-:B------:R-:W-:Y:S02]  /*13de0*/  SHF.R.U32.HI R6, RZ, 0x10, R0.reuse ;  /* 0x00000010ff067819 */ /* 0x100fe40000011600 */
[----:B------:R-:W-:-:S02]  /*13df0*/  SHF.R.U32.HI R7, RZ, 0x18, R0 ;  /* 0x00000018ff077819 */ /* 0x000fc40000011600 */
        /* <DEDUP_REMOVED lines=15> */
[--C-:B------:R-:W-:Y:S02]  /*13ef0*/  SHF.R.U32.HI R3, RZ, 0x10, R2.reuse ;  /* 0x00000010ff037819 */ /* 0x100fe40000011602 */
[----:B------:R-:W-:Y:S01]  /*13f00*/  SHF.R.U32.HI R6, RZ, 0x18, R2 ;  /* 0x00000018ff067819 */ /* 0x000fe20000011602 */
[--C-:B------:R-:W-:Y:S01]  /*13f10*/  HSET2.LE.AND R2, R17, R136.reuse, PT ;  /* 0x0000008811027233 */ /* 0x100fe20003803000 */
[----:B------:R-:W-:Y:S01]  /*13f20*/  LOP3.LUT R3, R3, 0xff, RZ, 0xc0, !PT ;  /* 0x000000ff03037812 */ /* 0x000fe200078ec0ff */
[----:B------:R-:W-:Y:S01]  /*13f30*/  IMAD.MOV.U32 R251, RZ, RZ, R93 ;  /* 0x000000fffffb7224 */ /* 0x000fe200078e005d */
[----:B------:R-:W-:Y:S01]  /*13f40*/  HSET2.LE.AND R0, R19, R136, PT ;  /* 0x0000008813007233 */ /* 0x000fe20003803000 */
[----:B------:R-:W-:Y:S01]  /*13f50*/  IMAD.MOV.U32 R93, RZ, RZ, R25 ;  /* 0x000000ffff5d7224 */ /* 0x000fe200078e0019 */
[----:B------:R-:W-:Y:S01]  /*13f60*/  PRMT R25, R3, 0x5410, R6 ;  /* 0x0000541003197816 */ /* 0x000fe20000000006 */
[----:B------:R-:W-:Y:S01]  /*13f70*/  IMAD.MOV.U32 R97, RZ, RZ, R186 ;  /* 0x000000ffff617224 */ /* 0x000fe200078e00ba */
[----:B------:R-:W-:Y:S01]  /*13f80*/  LOP3.LUT R19, R2, R54, RZ, 0xc0, !PT ;  /* 0x0000003602137212 */ /* 0x000fe200078ec0ff */
[----:B------:R-:W-:Y:S01]  /*13f90*/  IMAD.WIDE.U32 R2, R251, -0x326172a9, RZ ;  /* 0xcd9e8d57fb027825 */ /* 0x000fe200078e00ff */
[----:B------:R-:W-:-:S04]  /*13fa0*/  LOP3.LUT R18, R0, R69, RZ, 0xc0, !PT ;  /* 0x0000004500127212 */ /* 0x000fc800078ec0ff */
[----:B------:R-:W-:-:S05]  /*13fb0*/  LOP3.LUT R0, R3, R97, RZ, 0x3c, !PT ;  /* 0x0000006103007212 */ /* 0x000fca00078e3cff */
[----:B------:R-:W-:Y:S01]  /*13fc0*/  IMAD.WIDE.U32 R34, R0, -0x2daee0ad, RZ ;  /* 0xd2511f5300227825 */ /* 0x000fe200078e00ff */
[----:B------:R-:W-:-:S04]  /*13fd0*/  LOP3.LUT R6, R21, UR29, R2, 0x96, !PT ;  /* 0x0000001d15067c12 */ /* 0x000fc8000f8e9602 */
[----:B------:R-:W-:Y:S02]  /*13fe0*/  LOP3.LUT R0, R35, UR28, R238, 0x96, !PT ;  /* 0x0000001c23007c12 */ /* 0x000fe4000f8e96ee */
[----:B------:R-:W-:Y:S01]  /*13ff0*/  LOP3.LUT R35, R5, UR29, R2, 0x96, !PT ;  /* 0x0000001d05237c12 */ /* 0x000fe2000f8e9602 */
[----:B------:R-:W-:Y:S02]  /*14000*/  HSET2.LE.AND R2, R16, R136, PT ;  /* 0x0000008810027233 */ /* 0x000fe40003803000 */
[----:B------:R-:W-:Y:S01]  /*14010*/  IMAD.WIDE.U32 R32, R0, -0x326172a9, RZ ;  /* 0xcd9e8d5700207825 */ /* 0x000fe200078e00ff */
[----:B------:R-:W-:Y:S01]  /*14020*/  @!P2 HFMA2.BF16_V2 R101, -RZ.H0_H0, RZ.H0_H0, -R142.H0_H0 ;  /* 0x200000ffff65a231 */ /* 0x000fe2000034098e */
[----:B------:R2:W-:Y:S01]  /*14030*/  STG.E.U16 [R62.64+-0x6e], R30 ;  /* 0xffff921e3e007986 */ /* 0x0005e2000c101522 */
[----:B------:R-:W-:Y:S01]  /*14040*/  LOP3.LUT R17, R2, R70, RZ, 0xc0, !PT ;  /* 0x0000004602117212 */ /* 0x000fe200078ec0ff */
[--C-:B------:R-:W-:Y:S02]  /*14050*/  HSET2.LE.AND R0, R24, R136.reuse, PT ;  /* 0x0000008818007233 */ /* 0x100fe40003803000 */
[----:B------:R-:W-:-:S02]  /*14060*/  HSET2.LE.AND R3, R23, R136, PT ;  /* 0x0000008817037233 */ /* 0x000fc40003803000 */
[--C-:B------:R-:W-:Y:S01]  /*14070*/  HSET2.LE.AND R2, R22, R136.reuse, PT ;  /* 0x0000008816027233 */ /* 0x100fe20003803000 */
[----:B------:R-:W-:Y:S02]  /*14080*/  LOP3.LUT R5, R33, UR27, R20, 0x96, !PT ;  /* 0x0000001b21057c12 */ /* 0x000fe4000f8e9614 */
[----:B------:R-:W-:Y:S01]  /*14090*/  PRMT R138, R142, 0x5410, R141 ;  /* 0x000054108e8a7816 */ /* 0x000fe2000000008d */
[----:B------:R-:W-:Y:S01]  /*140a0*/  IMAD.MOV.U32 R84, RZ, RZ, R139 ;  /* 0x000000ffff547224 */ /* 0x000fe200078e008b */
[----:B------:R-:W-:Y:S01]  /*140b0*/  @!P2 PRMT R142, R101, 0x5410, RZ ;  /* 0x00005410658ea816 */ /* 0x000fe200000000ff */
[----:B------:R-:W-:Y:S01]  /*140c0*/  STG.E.U16 [R62.64+-0x70], R31 ;  /* 0xffff901f3e007986 */ /* 0x000fe2000c101522 */
[----:B------:R-:W-:Y:S01]  /*140d0*/  LOP3.LUT R16, R0, R234, RZ, 0xc0, !PT ;  /* 0x000000ea00107212 */ /* 0x000fe200078ec0ff */
[----:B------:R-:W-:Y:S01]  /*140e0*/  HSET2.LE.AND R0, R7, R136, PT ;  /* 0x0000008807007233 */ /* 0x000fe20003803000 */
[----:B------:R-:W-:Y:S01]  /*140f0*/  LOP3.LUT R101, R2, R42, RZ, 0xc0, !PT ;  /* 0x0000002a02657212 */ /* 0x000fe200078ec0ff */
[----:B------:R-:W3:Y:S01]  /*14100*/  LDSM.16.MT88.4 R20, [R169+0x6000] ;  /* 0x00600000a914783b */ /* 0x000ee20000004200 */
[----:B------:R-:W-:Y:S01]  /*14110*/  LOP3.LUT R33, R33, UR27, R4, 0x96, !PT ;  /* 0x0000001b21217c12 */ /* 0x000fe2000f8e9604 */
[----:B------:R-:W-:Y:S01]  /*14120*/  IMAD.WIDE.U32 R4, R5, -0x2daee0ad, RZ ;  /* 0xd2511f5305047825 */ /* 0x000fe200078e00ff */
[----:B------:R-:W-:-:S03]  /*14130*/  PRMT R139, R144, 0x5410, R143 ;  /* 0x00005410908b7816 */ /* 0x000fc6000000008f */
[----:B--2---:R-:W-:Y:S02]  /*14140*/  IMAD.MOV.U32 R30, RZ, RZ, R83 ;  /* 0x000000ffff1e7224 */ /* 0x004fe400078e0053 */
[----:B------:R-:W-:Y:S02]  /*14150*/  IMAD.MOV.U32 R83, RZ, RZ, R80 ;  /* 0x000000ffff537224 */ /* 0x000fe400078e0050 */
[----:B------:R-:W-:Y:S02]  /*14160*/  IMAD.MOV.U32 R80, RZ, RZ, R68 ;  /* 0x000000ffff507224 */ /* 0x000fe400078e0044 */
[----:B------:R-:W-:Y:S01]  /*14170*/  IMAD.MOV.U32 R68, RZ, RZ, R100 ;  /* 0x000000ffff447224 */ /* 0x000fe200078e0064 */
[----:B------:R-:W-:Y:S01]  /*14180*/  LOP3.LUT R100, R3, R46, RZ, 0xc0, !PT ;  /* 0x0000002e03647212 */ /* 0x000fe200078ec0ff */
[----:B------:R-:W-:Y:S01]  /*14190*/  IMAD.WIDE.U32 R2, R6, -0x2daee0ad, RZ ;  /* 0xd2511f5306027825 */ /* 0x000fe200078e00ff */
[----:B------:R-:W-:Y:S02]  /*141a0*/  @!P3 PRMT R143, R102, 0x5410, RZ ;  /* 0x00005410668fb816 */ /* 0x000fe400000000ff */
[----:B------:R-:W-:-:S02]  /*141b0*/  LOP3.LUT R102, R0, R40, RZ, 0xc0, !PT ;  /* 0x0000002800667212 */ /* 0x000fc400078ec0ff */
[----:B------:R-:W-:Y:S02]  /*141c0*/  LOP3.LUT R3, R3, UR26, R34, 0x96, !PT ;  /* 0x0000001a03037c12 */ /* 0x000fe4000f8e9622 */
[----:B------:R-:W-:-:S03]  /*141d0*/  LOP3.LUT R0, R5, UR24, R2, 0x96, !PT ;  /* 0x0000001805007c12 */ /* 0x000fc6000f8e9602 */
[----:B------:R-:W-:-:S04]  /*141e0*/  IMAD.WIDE.U32 R2, R3, -0x326172a9, RZ ;  /* 0xcd9e8d5703027825 */ /* 0x000fc800078e00ff */
[----:B------:R-:W-:Y:S01]  /*141f0*/  IMAD.WIDE.U32 R6, R0, -0x326172a9, RZ ;  /* 0xcd9e8d5700067825 */ /* 0x000fe200078e00ff */
[----:B------:R-:W-:-:S04]  /*14200*/  LOP3.LUT R3, R3, UR25, R32, 0x96, !PT ;  /* 0x0000001903037c12 */ /* 0x000fc8000f8e9620 */
[----:B------:R-:W-:Y:S01]  /*14210*/  LOP3.LUT R0, R7, UR23, R2, 0x96, !PT ;  /* 0x0000001707007c12 */ /* 0x000fe2000f8e9602 */
[----:B------:R-:W-:Y:S01]  /*14220*/  STG.E.U16 [R60.64+-0x70], R28 ;  /* 0xffff901c3c007986 */ /* 0x000fe2000c101522 */
[----:B------:R-:W-:-:S03]  /*14230*/  IMAD.WIDE.U32 R2, R3, -0x2daee0ad, RZ ;  /* 0xd2511f5303027825 */ /* 0x000fc600078e00ff */
[----:B------:R2:W-:Y:S02]  /*14240*/  STG.E.U16 [R60.64+-0x6e], R29 ;  /* 0xffff921d3c007986 */ /* 0x0005e4000c101522 */
[----:B------:R-:W-:-:S05]  /*14250*/  LOP3.LUT R3, R3, UR22, R4, 0x96, !PT ;  /* 0x0000001603037c12 */ /* 0x000fca000f8e9604 */
[----:B------:R-:W-:Y:S01]  /*14260*/  IMAD.WIDE.U32 R4, R3, -0x326172a9, RZ ;  /* 0xcd9e8d5703047825 */ /* 0x000fe200078e00ff */
[----:B------:R-:W-:-:S03]  /*14270*/  @!P1 PRMT R144, R103, 0x5410, RZ ;  /* 0x0000541067909816 */ /* 0x000fc600000000ff */
[----:B--2---:R-:W-:-:S05]  /*14280*/  IMAD.WIDE.U32 R28, R0, -0x2daee0ad, RZ ;  /* 0xd2511f53001c7825 */ /* 0x004fca00078e00ff */
[----:B------:R-:W-:Y:S01]  /*14290*/  LOP3.LUT R2, R29, UR12, R2, 0x96, !PT ;  /* 0x0000000c1d027c12 */ /* 0x000fe2000f8e9602 */
[----:B------:R-:W-:-:S04]  /*142a0*/  HSET2.LE.AND R0, R25, R136, PT ;  /* 0x0000008819007233 */ /* 0x000fc80003803000 */
[----:B------:R-:W-:Y:S01]  /*142b0*/  IMAD.WIDE.U32 R2, R2, -0x326172a9, RZ ;  /* 0xcd9e8d5702027825 */ /* 0x000fe200078e00ff */
[----:B------:R-:W-:Y:S02]  /*142c0*/  LOP3.LUT R29, R5, UR13, R6, 0x96, !PT ;  /* 0x0000000d051d7c12 */ /* 0x000fe4000f8e9606 */
[----:B------:R-:W-:Y:S02]  /*142d0*/  LOP3.LUT R103, R0, R41, RZ, 0xc0, !PT ;  /* 0x0000002900677212 */ /* 0x000fe400078ec0ff */
[----:B------:R-:W-:Y:S02]  /*142e0*/  SHF.R.U32.HI R5, RZ, 0x10, R2 ;  /* 0x00000010ff057819 */ /* 0x000fe40000011602 */
[----:B------:R-:W-:Y:S02]  /*142f0*/  LOP3.LUT R0, R3, UR8, R4, 0x96, !PT ;  /* 0x0000000803007c12 */ /* 0x000fe4000f8e9604 */
[C---:B------:R-:W-:Y:S02]  /*14300*/  LOP3.LUT R3, R2.reuse, 0xffff, RZ, 0xc0, !PT ;  /* 0x0000ffff02037812 */ /* 0x040fe400078ec0ff */
[----:B------:R-:W-:-:S02]  /*14310*/  LOP3.LUT R6, R2, 0xff, RZ, 0xc0, !PT ;  /* 0x000000ff02067812 */ /* 0x000fc400078ec0ff */
[----:B------:R-:W-:Y:S02]  /*14320*/  SHF.R.U32.HI R4, RZ, 0x18, R2 ;  /* 0x00000018ff047819 */ /* 0x000fe40000011602 */
[----:B------:R-:W-:Y:S02]  /*14330*/  LOP3.LUT R2, R5, 0xff, RZ, 0xc0, !PT ;  /* 0x000000ff05027812 */ /* 0x000fe400078ec0ff */
[----:B------:R-:W-:Y:S02]  /*14340*/  SHF.R.U32.HI R3, RZ, 0x8, R3 ;  /* 0x00000008ff037819 */ /* 0x000fe40000011603 */
[----:B------:R-:W-:Y:S02]  /*14350*/  PRMT R5, R2, 0x5410, R4 ;  /* 0x0000541002057816 */ /* 0x000fe40000000004 */
[----:B------:R-:W-:Y:S02]  /*14360*/  LOP3.LUT R2, R0, 0xffff, RZ, 0xc0, !PT ;  /* 0x0000ffff00027812 */ /* 0x000fe400078ec0ff */
[----:B------:R-:W-:-:S02]  /*14370*/  PRMT R6, R6, 0x5410, R3 ;  /* 0x0000541006067816 */ /* 0x000fc40000000003 */
[----:B------:R-:W-:Y:S02]  /*14380*/  SHF.R.U32.HI R3, RZ, 0x8, R2 ;  /* 0x00000008ff037819 */ /* 0x000fe40000011602 */
[----:B------:R-:W-:-:S04]  /*14390*/  LOP3.LUT R2, R0, 0xff, RZ, 0xc0, !PT ;  /* 0x000000ff00027812 */ /* 0x000fc800078ec0ff */
[----:B------:R-:W-:Y:S02]  /*143a0*/  PRMT R4, R2, 0x5410, R3 ;  /* 0x0000541002047816 */ /* 0x000fe40000000003 */
[--C-:B------:R-:W-:Y:S02]  /*143b0*/  SHF.R.U32.HI R3, RZ, 0x10, R0.reuse ;  /* 0x00000010ff037819 */ /* 0x100fe40000011600 */
[----:B------:R-:W-:Y:S02]  /*143c0*/  SHF.R.U32.HI R2, RZ, 0x18, R0 ;  /* 0x00000018ff027819 */ /* 0x000fe40000011600 */
[----:B------:R-:W-:-:S04]  /*143d0*/  LOP3.LUT R0, R3, 0xff, RZ, 0xc0, !PT ;  /* 0x000000ff03007812 */ /* 0x000fc800078ec0ff */
[----:B------:R-:W-:Y:S01]  /*143e0*/  PRMT R24, R0, 0x5410, R2 ;  /* 0x0000541000187816 */ /* 0x000fe20000000002 */
[--C-:B------:R-:W-:Y:S01]  /*143f0*/  HSET2.LE.AND R0, R6, R136.reuse, PT ;  /* 0x0000008806007233 */ /* 0x100fe20003803000 */
[----:B------:R-:W-:Y:S01]  /*14400*/  IMAD.MOV.U32 R95, RZ, RZ, R91 ;  /* 0x000000ffff5f7224 */ /* 0x000fe200078e005b */
[--C-:B------:R-:W-:Y:S02]  /*14410*/  HSET2.LE.AND R2, R5, R136.reuse, PT ;  /* 0x0000008805027233 */ /* 0x100fe40003803000 */
[--C-:B------:R-:W-:Y:S01]  /*14420*/  HSET2.LE.AND R3, R4, R136.reuse, PT ;  /* 0x0000008804037233 */ /* 0x100fe20003803000 */
[----:B------:R-:W-:Y:S01]  /*14430*/  LOP3.LUT R6, R0, R36, RZ, 0xc0, !PT ;  /* 0x0000002400067212 */ /* 0x000fe200078ec0ff */
[----:B------:R-:W-:Y:S01]  /*14440*/  HSET2.LE.AND R0, R24, R136, PT ;  /* 0x0000008818007233 */ /* 0x000fe20003803000 */
[----:B------:R-:W-:Y:S01]  /*14450*/  @!P0 PRMT R141, R99, 0x5410, RZ ;  /* 0x00005410638d8816 */ /* 0x000fe200000000ff */
[----:B------:R-:W-:Y:S01]  /*14460*/  IMAD.MOV.U32 R97, RZ, RZ, R96 ;  /* 0x000000ffff617224 */ /* 0x000fe200078e0060 */
[----:B------:R-:W-:Y:S01]  /*14470*/  @!P6 PRMT R140, R98, 0x5410, RZ ;  /* 0x00005410628ce816 */ /* 0x000fe200000000ff */
[----:B------:R-:W-:Y:S01]  /*14480*/  IMAD.MOV.U32 R96, RZ, RZ, R95 ;  /* 0x000000ffff607224 */ /* 0x000fe200078e005f */
[----:B------:R-:W-:Y:S01]  /*14490*/  LOP3.LUT R7, R2, R26, RZ, 0xc0, !PT ;  /* 0x0000001a02077212 */ /* 0x000fe200078ec0ff */
[----:B------:R-:W-:Y:S01]  /*144a0*/  IMAD.MOV.U32 R99, RZ, RZ, R94 ;  /* 0x000000ffff637224 */ /* 0x000fe200078e005e */
[----:B------:R-:W-:Y:S01]  /*144b0*/  LOP3.LUT R4, R3, R39, RZ, 0xc0, !PT ;  /* 0x0000002703047212 */ /* 0x000fe200078ec0ff */
[----:B------:R-:W-:Y:S01]  /*144c0*/  IMAD.MOV.U32 R31, RZ, RZ, R93 ;  /* 0x000000ffff1f7224 */ /* 0x000fe200078e005d */
[----:B------:R-:W-:Y:S01]  /*144d0*/  LOP3.LUT R5, R0, R37, RZ, 0xc0, !PT ;  /* 0x0000002500057212 */ /* 0x000fe200078ec0ff */
        /* <DEDUP_REMOVED lines=11> */
[----:B---3--:R-:W-:Y:S01]  /*14590*/  HMMA.16816.F32.BF16 R92, R8, R20, R92 ;  /* 0x00000014085c723c */ /* 0x008fe2000004185c */
        /* <DEDUP_REMOVED lines=8> */
[----:B------:R-:W-:Y:S01]  /*14620*/  IMAD.MOV.U32 R96, RZ, RZ, R84 ;  /* 0x000000ffff607224 */ /* 0x000fe200078e0054 */
[C---:B------:R-:W-:Y:S08]  /*14630*/  HMMA.16816.F32.BF16 R88, R4.reuse, R20, R108 ;  /* 0x000000140458723c */ /* 0x040ff0000004186c */
[----:B------:R-:W-:Y:S01]  /*14640*/  HMMA.16816.F32.BF16 R84, R4, R22, R104 ;  /* 0x000000160454723c */ /* 0x000fe20000041868 */
[----:B------:R-:W2:Y:S01]  /*14650*/  LDSM.16.MT88.4 R20, [R172+0x6000] ;  /* 0x00600000ac14783b */ /* 0x000ea20000004200 */
        /* <DEDUP_REMOVED lines=17> */
[----:B--2---:R-:W-:Y:S01]  /*14770*/  HMMA.16816.F32.BF16 R72, R4, R20, R116 ;  /* 0x000000140448723c */ /* 0x004fe20000041874 */
[----:B------:R-:W-:-:S06]  /*14780*/  IMAD.MOV.U32 R234, RZ, RZ, R66 ;  /* 0x000000ffffea7224 */ /* 0x000fcc00078e0042 */
[----:B------:R-:W-:Y:S02]  /*14790*/  IMAD.MOV.U32 R117, RZ, RZ, R27 ;  /* 0x000000ffff757224 */ /* 0x000fe400078e001b */
[----:B------:R-:W2:Y:S01]  /*147a0*/  LDSM.16.MT88.4 R24, [R170+0x6000] ;  /* 0x00600000aa18783b */ /* 0x000ea20000004200 */
[----:B------:R-:W-:Y:S01]  /*147b0*/  IMAD.MOV.U32 R30, RZ, RZ, R65 ;  /* 0x000000ffff1e7224 */ /* 0x000fe200078e0041 */
[----:B------:R-:W-:Y:S01]  /*147c0*/  HMMA.16816.F32.BF16 R76, R8, R20, R76 ;  /* 0x00000014084c723c */ /* 0x000fe2000004184c */
[----:B------:R-:W-:-:S07]  /*147d0*/  IMAD.MOV.U32 R119, RZ, RZ, R71 ;  /* 0x000000ffff777224 */ /* 0x000fce00078e0047 */
[-C--:B------:R-:W-:Y:S08]  /*147e0*/  HMMA.16816.F32.BF16 R68, R4, R22.reuse, R120 ;  /* 0x000000160444723c */ /* 0x080ff00000041878 */
[----:B------:R-:W-:Y:S01]  /*147f0*/  HMMA.16816.F32.BF16 R64, R8, R22, R48 ;  /* 0x000000160840723c */ /* 0x000fe20000041830 */
[----:B------:R-:W3:Y:S01]  /*14800*/  LDSM.16.MT88.4 R20, [R171+0x6000] ;  /* 0x00600000ab14783b */ /* 0x000ee20000004200 */
        /* <DEDUP_REMOVED lines=10> */
[C---:B--2---:R-:W-:Y:S01]  /*148b0*/  HMMA.16816.F32.BF16 R44, R4.reuse, R26, R132 ;  /* 0x0000001a042c723c */ /* 0x044fe20000041884 */
[----:B------:R-:W-:Y:S02]  /*148c0*/  IMAD.MOV.U32 R53, RZ, RZ, R187 ;  /* 0x000000ffff357224 */ /* 0x000fe400078e00bb */
[----:B------:R-:W-:Y:S01]  /*148d0*/  IMAD.MOV.U32 R99, RZ, RZ, R181 ;  /* 0x000000ffff637224 */ /* 0x000fe200078e00b5 */
[----:B------:R-:W-:Y:S03]  /*148e0*/  STG.E.U16 [R58.64+-0x70], R167 ;  /* 0xffff90a73a007986 */ /* 0x000fe6000c101522 */
[----:B------:R-:W-:Y:S01]  /*148f0*/  IMAD.MOV.U32 R133, RZ, RZ, R119 ;  /* 0x000000ffff857224 */ /* 0x000fe200078e0077 */
[----:B------:R-:W-:Y:S01]  /*14900*/  HMMA.16816.F32.BF16 R48, R4, R24, R124 ;  /* 0x000000180430723c */ /* 0x000fe2000004187c */
[----:B------:R-:W-:Y:S01]  /*14910*/  IMAD.MOV.U32 R135, RZ, RZ, R3 ;  /* 0x000000ffff877224 */ /* 0x000fe200078e0003 */
[----:B------:R-:W-:Y:S01]  /*14920*/  STG.E.U16 [R58.64+-0x6e], R163 ;  /* 0xffff92a33a007986 */ /* 0x000fe2000c101522 */
[----:B------:R-:W-:-:S02]  /*14930*/  IMAD.MOV.U32 R119, RZ, RZ, R2 ;  /* 0x000000ffff777224 */ /* 0x000fc400078e0002 */
[----:B------:R-:W-:Y:S01]  /*14940*/  IMAD.WIDE.U32 R2, R29, -0x2daee0ad, RZ ;  /* 0xd2511f531d027825 */ /* 0x000fe200078e00ff */
[----:B------:R1:W5:Y:S03]  /*14950*/  LDL.LU R187, [R1+0x19c] ;  /* 0x00019c0001bb7983 */ /* 0x0003660000300800 */
[----:B------:R-:W-:Y:S01]  /*14960*/  IMAD.MOV.U32 R97, RZ, RZ, R53 ;  /* 0x000000ffff617224 */ /* 0x000fe200078e0035 */
[----:B---3--:R-:W-:Y:S01]  /*14970*/  HMMA.16816.F32.BF16 R40, R4, R20, R40 ;  /* 0x000000140428723c */ /* 0x008fe20000041828 */
[----:B------:R-:W-:Y:S01]  /*14980*/  IMAD.MOV.U32 R134, RZ, RZ, R0 ;  /* 0x000000ffff867224 */ /* 0x000fe200078e0000 */
[----:B------:R-:W-:Y:S01]  /*14990*/  LOP3.LUT R0, R3, UR7, R28, 0x96, !PT ;  /* 0x0000000703007c12 */ /* 0x000fe2000f8e961c */
[----:B------:R-:W-:Y:S01]  /*149a0*/  IMAD.MOV.U32 R53, RZ, RZ, R179 ;  /* 0x000000ffff357224 */ /* 0x000fe200078e00b3 */
[----:B------:R-:W-:Y:S01]  /*149b0*/  LOP3.LUT R3, R2, 0xffff, RZ, 0xc0, !PT ;  /* 0x0000ffff02037812 */ /* 0x000fe200078ec0ff */
[----:B------:R-:W-:-:S02]  /*149c0*/  IMAD.MOV.U32 R105, RZ, RZ, R239 ;  /* 0x000000ffff697224 */ /* 0x000fc400078e00ef */
[----:B------:R-:W-:Y:S01]  /*149d0*/  IMAD.MOV.U32 R108, RZ, RZ, R226 ;  /* 0x000000ffff6c7224 */ /* 0x000fe200078e00e2 */
[----:B------:R-:W-:Y:S01]  /*149e0*/  HMMA.16816.F32.BF16 R36, R4, R22, R36 ;  /* 0x000000160424723c */ /* 0x000fe20000041824 */
[----:B------:R-:W-:Y:S01]  /*149f0*/  SHF.R.U32.HI R3, RZ, 0x8, R3 ;  /* 0x00000008ff037819 */ /* 0x000fe20000011603 */
[----:B------:R-:W-:Y:S01]  /*14a00*/  IMAD.MOV.U32 R132, RZ, RZ, R117 ;  /* 0x000000ffff847224 */ /* 0x000fe200078e0075 */
[----:B------:R-:W-:Y:S04]  /*14a10*/  STG.E.U16 [R56.64+-0x70], R161 ;  /* 0xffff90a138007986 */ /* 0x000fe8000c101522 */
[----:B------:R-:W-:Y:S01]  /*14a20*/  SHF.R.U32.HI R5, RZ, 0x10, R2 ;  /* 0x00000010ff057819 */ /* 0x000fe20000011602 */
[----:B------:R-:W-:Y:S01]  /*14a30*/  STG.E.U16 [R56.64+-0x6e], R162 ;  /* 0xffff92a238007986 */ /* 0x000fe2000c101522 */
[----:B------:R-:W-:-:S02]  /*14a40*/  LOP3.LUT R6, R2, 0xff, RZ, 0xc0, !PT ;  /* 0x000000ff02067812 */ /* 0x000fc400078ec0ff */
[----:B------:R-:W-:Y:S01]  /*14a50*/  SHF.R.U32.HI R4, RZ, 0x18, R2 ;  /* 0x00000018ff047819 */ /* 0x000fe20000011602 */
[----:B------:R-:W-:Y:S01]  /*14a60*/  IMAD.MOV.U32 R247, RZ, RZ, R173 ;  /* 0x000000fffff77224 */ /* 0x000fe200078e00ad */
[----:B------:R-:W-:Y:S01]  /*14a70*/  LOP3.LUT R2, R5, 0xff, RZ, 0xc0, !PT ;  /* 0x000000ff05027812 */ /* 0x000fe200078ec0ff */
[C---:B------:R-:W-:Y:S01]  /*14a80*/  HMMA.16816.F32.BF16 R52, R8.reuse, R24, R52 ;  /* 0x000000180834723c */ /* 0x040fe20000041834 */
[----:B------:R-:W-:Y:S01]  /*14a90*/  PRMT R7, R6, 0x5410, R3 ;  /* 0x0000541006077816 */ /* 0x000fe20000000003 */
[----:B------:R-:W-:Y:S01]  /*14aa0*/  IMAD.MOV.U32 R252, RZ, RZ, R174 ;  /* 0x000000fffffc7224 */ /* 0x000fe200078e00ae */
[--C-:B------:R-:W-:Y:S01]  /*14ab0*/  SHF.R.U32.HI R3, RZ, 0x10, R0.reuse ;  /* 0x00000010ff037819 */ /* 0x100fe20000011600 */
[----:B------:R1:W5:Y:S04]  /*14ac0*/  LDL.LU R186, [R1+0x198] ;  /* 0x0001980001ba7983 */ /* 0x0003680000300800 */
[C---:B------:R-:W-:Y:S01]  /*14ad0*/  HMMA.16816.F32.BF16 R96, R8.reuse, R26, R96 ;  /* 0x0000001a0860723c */ /* 0x040fe20000041860 */
[----:B------:R-:W-:Y:S01]  /*14ae0*/  LOP3.LUT R6, R0, 0xff, RZ, 0xc0, !PT ;  /* 0x000000ff00067812 */ /* 0x000fe200078ec0ff */
[----:B------:R-:W2:Y:S06]  /*14af0*/  LDSM.16.MT88.4 R24, [R170+0x6800] ;  /* 0x00680000aa18783b */ /* 0x000eac0000004200 */
[----:B------:R-:W-:Y:S01]  /*14b00*/  HMMA.16816.F32.BF16 R104, R8, R20, R104 ;  /* 0x000000140868723c */ /* 0x000fe20000041868 */
[----:B------:R-:W-:-:S07]  /*14b10*/  SHF.R.U32.HI R5, RZ, 0x18, R0 ;  /* 0x00000018ff057819 */ /* 0x000fce0000011600 */
[----:B------:R-:W-:Y:S01]  /*14b20*/  HMMA.16816.F32.BF16 R108, R8, R22, R108 ;  /* 0x00000016086c723c */ /* 0x000fe2000004186c */
[----:B------:R-:W3:Y:S01]  /*14b30*/  LDSM.16.MT88.4 R20, [R169+0x6800] ;  /* 0x00680000a914783b */ /* 0x000ee20000004200 */
[----:B------:R-:W-:-:S03]  /*14b40*/  IMAD.MOV.U32 R239, RZ, RZ, R168 ;  /* 0x000000ffffef7224 */ /* 0x000fc600078e00a8 */
[----:B------:R-:W-:Y:S02]  /*14b50*/  STG.E.U16 [R62.64+-0x60], R221 ;  /* 0xffffa0dd3e007986 */ /* 0x000fe4000c101522 */
[----:B------:R-:W-:Y:S02]  /*14b60*/  PRMT R8, R2, 0x5410, R4 ;  /* 0x0000541002087816 */ /* 0x000fe40000000004 */
[----:B------:R-:W-:Y:S01]  /*14b70*/  LOP3.LUT R2, R0, 0xffff, RZ, 0xc0, !PT ;  /* 0x0000ffff00027812 */ /* 0x000fe200078ec0ff */
[----:B------:R-:W-:Y:S03]  /*14b80*/  STG.E.U16 [R62.64+-0x5e], R220 ;  /* 0xffffa2dc3e007986 */ /* 0x000fe6000c101522 */
[----:B------:R-:W-:Y:S01]  /*14b90*/  SHF.R.U32.HI R4, RZ, 0x8, R2 ;  /* 0x00000008ff047819 */ /* 0x000fe20000011602 */
[----:B------:R1:W5:Y:S01]  /*14ba0*/  LDL.LU R185, [R1+0x194] ;  /* 0x0001940001b97983 */ /* 0x0003620000300800 */
[----:B------:R-:W-:-:S02]  /*14bb0*/  LOP3.LUT R2, R3, 0xff, RZ, 0xc0, !PT ;  /* 0x000000ff03027812 */ /* 0x000fc400078ec0ff */
[----:B------:R-:W-:Y:S01]  /*14bc0*/  PRMT R4, R6, 0x5410, R4 ;  /* 0x0000541006047816 */ /* 0x000fe20000000004 */
[--C-:B------:R-:W-:Y:S01]  /*14bd0*/  HSET2.LE.AND R0, R7, R136.reuse, PT ;  /* 0x0000008807007233 */ /* 0x100fe20003803000 */
[----:B------:R-:W-:Y:S01]  /*14be0*/  PRMT R3, R2, 0x5410, R5 ;  /* 0x0000541002037816 */ /* 0x000fe20000000005 */
[----:B--2---:R-:W-:Y:S02]  /*14bf0*/  HMMA.16816.F32.BF16 R52, R12, R24, R52 ;  /* 0x000000180c34723c */ /* 0x004fe40000041834 */
[----:B------:R-:W-:-:S06]  /*14c00*/  HSET2.LE.AND R2, R4, R136, PT ;  /* 0x0000008804027233 */ /* 0x000fcc0003803000 */
[----:B---3--:R-:W-:Y:S01]  /*14c10*/  HMMA.16816.F32.BF16 R80, R12, R22, R80 ;  /* 0x000000160c50723c */ /* 0x008fe20000041850 */
[--C-:B------:R-:W-:Y:S01]  /*14c20*/  HSET2.LE.AND R3, R3, R136.reuse, PT ;  /* 0x0000008803037233 */ /* 0x100fe20003803000 */
[----:B------:R-:W-:Y:S01]  /*14c30*/  LOP3.LUT R6, R0, R113, RZ, 0xc0, !PT ;  /* 0x0000007100067212 */ /* 0x000fe200078ec0ff */
[----:B------:R-:W-:Y:S01]  /*14c40*/  HSET2.LE.AND R0, R8, R136, PT ;  /* 0x0000008808007233 */ /* 0x000fe20003803000 */
[----:B------:R-:W-:Y:S01]  /*14c50*/  LOP3.LUT R4, R2, R115, RZ, 0xc0, !PT ;  /* 0x0000007302047212 */ /* 0x000fe200078ec0ff */
[----:B------:R-:W-:Y:S01]  /*14c60*/  IMAD.MOV.U32 R2, RZ, RZ, R30 ;  /* 0x000000ffff027224 */ /* 0x000fe200078e001e */
[----:B------:R-:W-:Y:S01]  /*14c70*/  LOP3.LUT R5, R3, R114, RZ, 0xc0, !PT ;  /* 0x0000007203057212 */ /* 0x000fe200078ec0ff */
[----:B------:R-:W-:Y:S01]  /*14c80*/  IMAD.MOV.U32 R3, RZ, RZ, R31 ;  /* 0x000000ffff037224 */ /* 0x000fe200078e001f */
[----:B------:R-:W2:Y:S04]  /*14c90*/  LDSM.16.MT88.4 R8, [R172+0x6800] ;  /* 0x00680000ac08783b */ /* 0x000ea80000004200 */
[----:B------:R-:W3:Y:S01]  /*14ca0*/  LDSM.16.MT88.4 R28, [R171+0x6800] ;  /* 0x00680000ab1c783b */ /* 0x000ee20000004200 */
[----:B------:R-:W-:Y:S01]  /*14cb0*/  LOP3.LUT R7, R0, R112, RZ, 0xc0, !PT ;  /* 0x0000007000077212 */ /* 0x000fe200078ec0ff */
[----:B------:R-:W-:-:S02]  /*14cc0*/  IMAD.MOV.U32 R0, RZ, RZ, R118 ;  /* 0x000000ffff007224 */ /* 0x000fc400078e0076 */
[----:B------:R-:W-:Y:S04]  /*14cd0*/  STG.E.U16 [R60.64+-0x60], R218 ;  /* 0xffffa0da3c007986 */ /* 0x000fe8000c101522 */
[----:B------:R-:W-:Y:S01]  /*14ce0*/  HMMA.16816.F32.BF16 R124, R4, R22, R84 ;  /* 0x00000016047c723c */ /* 0x000fe20000041854 */
[----:B------:R-:W-:Y:S01]  /*14cf0*/  STG.E.U16 [R60.64+-0x5e], R219 ;  /* 0xffffa2db3c007986 */ /* 0x000fe2000c101522 */
[----:B------:R-:W-:-:S03]  /*14d00*/  IMAD.MOV.U32 R250, RZ, RZ, R177 ;  /* 0x000000fffffa7224 */ /* 0x000fc600078e00b1 */
[----:B------:R1:W5:Y:S02]  /*14d10*/  LDL.LU R184, [R1+0x190] ;  /* 0x0001900001b87983 */ /* 0x0003640000300800 */
[----:B------:R-:W-:Y:S01]  /*14d20*/  IMAD.MOV.U32 R87, RZ, RZ, R119 ;  /* 0x000000ffff577224 */ /* 0x000fe200078e0077 */
[C---:B------:R-:W-:Y:S08]  /*14d30*/  HMMA.16816.F32.BF16 R112, R4.reuse, R20, R88 ;  /* 0x000000140470723c */ /* 0x040ff00000041858 */
[-C--:B--2---:R-:W-:Y:S08]  /*14d40*/  HMMA.16816.F32.BF16 R120, R4, R8.reuse, R72 ;  /* 0x000000080478723c */ /* 0x084ff00000041848 */
[C---:B------:R-:W-:Y:S08]  /*14d50*/  HMMA.16816.F32.BF16 R76, R12.reuse, R8, R76 ;  /* 0x000000080c4c723c */ /* 0x040ff0000004184c */
[----:B------:R-:W-:Y:S01]  /*14d60*/  HMMA.16816.F32.BF16 R64, R12, R10, R64 ;  /* 0x0000000a0c40723c */ /* 0x000fe20000041840 */
[----:B------:R-:W-:Y:S04]  /*14d70*/  STG.E.U16 [R58.64+-0x60], R197 ;  /* 0xffffa0c53a007986 */ /* 0x000fe8000c101522 */
[----:B------:R-:W-:Y:S03]  /*14d80*/  STG.E.U16 [R58.64+-0x5e], R166 ;  /* 0xffffa2a63a007986 */ /* 0x000fe6000c101522 */
[C---:B------:R-:W-:Y:S01]  /*14d90*/  HMMA.16816.F32.BF16 R88, R4.reuse, R24, R48 ;  /* 0x000000180458723c */ /* 0x040fe20000041830 */
[----:B------:R1:W5:Y:S07]  /*14da0*/  LDL.LU R183, [R1+0x18c] ;  /* 0x00018c0001b77983 */ /* 0x00036e0000300800 */
[C---:B------:R-:W-:Y:S01]  /*14db0*/  HMMA.16816.F32.BF16 R116, R4.reuse, R10, R68 ;  /* 0x0000000a0474723c */ /* 0x040fe20000041844 */
[----:B------:R-:W-:Y:S01]  /*14dc0*/  IMAD.MOV.U32 R51, RZ, RZ, R87 ;  /* 0x000000ffff337224 */ /* 0x000fe200078e0057 */
[----:B------:R-:W2:Y:S06]  /*14dd0*/  LDSM.16.MT88.4 R8, [R170+0x7000] ;  /* 0x00700000aa08783b */ /* 0x000eac0000004200 */
[C---:B---3--:R-:W-:Y:S01]  /*14de0*/  HMMA.16816.F32.BF16 R72, R4.reuse, R28, R40 ;  /* 0x0000001c0448723c */ /* 0x048fe20000041828 */
[----:B------:R-:W-:Y:S04]  /*14df0*/  STG.E.U16 [R56.64+-0x60], R159 ;  /* 0xffffa09f38007986 */ /* 0x000fe8000c101522 */
[----:B------:R-:W-:Y:S03]  /*14e00*/  STG.E.U16 [R56.64+-0x5e], R160 ;  /* 0xffffa2a038007986 */ /* 0x000fe6000c101522 */
[C---:B------:R-:W-:Y:S01]  /*14e10*/  HMMA.16816.F32.BF16 R84, R4.reuse, R26, R44 ;  /* 0x0000001a0454723c */ /* 0x040fe2000004182c */
[----:B------:R1:W5:Y:S07]  /*14e20*/  LDL.LU R182, [R1+0x188] ;  /* 0x0001880001b67983 */ /* 0x00036e0000300800 */
[----:B------:R-:W-:Y:S08]  /*14e30*/  HMMA.16816.F32.BF16 R68, R4, R30, R36 ;  /* 0x0000001e0444723c */ /* 0x000ff00000041824 */
[----:B------:R-:W-:Y:S01]  /*14e40*/  HMMA.16816.F32.BF16 R40, R12, R28, R104 ;  /* 0x0000001c0c28723c */ /* 0x000fe20000041868 */
[----:B------:R-:W-:-:S07]  /*14e50*/  IMAD.MOV.U32 R6, RZ, RZ, R51 ;  /* 0x000000ffff067224 */ /* 0x000fce00078e0033 */
[----:B--2---:R-:W-:Y:S01]  /*14e60*/  HMMA.16816.F32.BF16 R52, R16, R8, R52 ;  /* 0x000000081034723c */ /* 0x004fe20000041834 */
[----:B------:R-:W-:Y:S01]  /*14e70*/  IMAD.MOV.U32 R7, RZ, RZ, R3 ;  /* 0x000000ffff077224 */ /* 0x000fe200078e0003 */
[----:B------:R-:W-:Y:S01]  /*14e80*/  STG.E.U16 [R62.64+-0x50], R217 ;  /* 0xffffb0d93e007986 */ /* 0x000fe2000c101522 */
[----:B------:R-:W-:-:S03]  /*14e90*/  IMAD.WIDE.U32 R4, R33, -0x2daee0ad, RZ ;  /* 0xd2511f5321047825 */ /* 0x000fc600078e00ff */
[----:B------:R-:W-:Y:S02]  /*14ea0*/  STG.E.U16 [R62.64+-0x4e], R216 ;  /* 0xffffb2d83e007986 */ /* 0x000fe4000c101522 */
[----:B------:R-:W-:Y:S02]  /*14eb0*/  HMMA.16816.F32.BF16 R48, R12, R20, R92 ;  /* 0x000000140c30723c */ /* 0x000fe4000004185c */
[----:B------:R-:W-:Y:S01]  /*14ec0*/  LDSM.16.MT88.4 R20, [R169+0x7000] ;  /* 0x00700000a914783b */ /* 0x000fe20000004200 */
[----:B------:R-:W-:-:S03]  /*14ed0*/  IMAD.MOV.U32 R244, RZ, RZ, R176 ;  /* 0x000000fffff47224 */ /* 0x000fc600078e00b0 */
[----:B------:R1:W5:Y:S01]  /*14ee0*/  LDL.LU R181, [R1+0x184] ;  /* 0x0001840001b57983 */ /* 0x0003620000300800 */
[----:B------:R-:W-:Y:S02]  /*14ef0*/  IMAD.MOV.U32 R94, RZ, RZ, R2 ;  /* 0x000000ffff5e7224 */ /* 0x000fe400078e0002 */
[----:B------:R-:W-:Y:S01]  /*14f00*/  IMAD.WIDE.U32 R2, R35, -0x2daee0ad, RZ ;  /* 0xd2511f5323027825 */ /* 0x000fe200078e00ff */
[----:B------:R-:W-:Y:S01]  /*14f10*/  HMMA.16816.F32.BF16 R44, R12, R26, R96 ;  /* 0x0000001a0c2c723c */ /* 0x000fe20000041860 */
[----:B------:R-:W-:Y:S02]  /*14f20*/  LDSM.16.MT88.4 R24, [R171+0x7000] ;  /* 0x00700000ab18783b */ /* 0x000fe40000004200 */
[----:B------:R-:W-:Y:S01]  /*14f30*/  IMAD.MOV.U32 R95, RZ, RZ, R0 ;  /* 0x000000ffff5f7224 */ /* 0x000fe200078e0000 */
[----:B------:R-:W-:-:S04]  /*14f40*/  LOP3.LUT R3, R3, UR26, R34, 0x96, !PT ;  /* 0x0000001a03037c12 */ /* 0x000fc8000f8e9622 */
[----:B------:R-:W-:Y:S01]  /*14f50*/  HMMA.16816.F32.BF16 R36, R12, R30, R108 ;  /* 0x0000001e0c24723c */ /* 0x000fe2000004186c */
[----:B------:R-:W-:Y:S01]  /*14f60*/  LOP3.LUT R0, R5, UR24, R2, 0x96, !PT ;  /* 0x0000001805007c12 */ /* 0x000fe2000f8e9602 */
[----:B------:R-:W-:Y:S01]  /*14f70*/  IMAD.WIDE.U32 R2, R3, -0x326172a9, RZ ;  /* 0xcd9e8d5703027825 */ /* 0x000fe200078e00ff */
[----:B------:R-:W2:Y:S03]  /*14f80*/  LDSM.16.MT88.4 R12, [R172+0x7000] ;  /* 0x00700000ac0c783b */ /* 0x000ea60000004200 */
[----:B------:R-:W-:Y:S01]  /*14f90*/  IMAD.WIDE.U32 R34, R0, -0x326172a9, RZ ;  /* 0xcd9e8d5700227825 */ /* 0x000fe200078e00ff */
[----:B------:R-:W-:Y:S01]  /*14fa0*/  LOP3.LUT R3, R3, UR25, R32, 0x96, !PT ;  /* 0x0000001903037c12 */ /* 0x000fe2000f8e9620 */
[----:B------:R-:W-:Y:S03]  /*14fb0*/  STG.E.U16 [R60.64+-0x50], R215 ;  /* 0xffffb0d73c007986 */ /* 0x000fe6000c101522 */
[----:B------:R-:W-:Y:S01]  /*14fc0*/  LOP3.LUT R0, R35, UR23, R2, 0x96, !PT ;  /* 0x0000001723007c12 */ /* 0x000fe2000f8e9602 */
[----:B------:R-:W-:Y:S01]  /*14fd0*/  IMAD.WIDE.U32 R2, R3, -0x2daee0ad, RZ ;  /* 0xd2511f5303027825 */ /* 0x000fe200078e00ff */
[----:B------:R-:W-:Y:S03]  /*14fe0*/  STG.E.U16 [R60.64+-0x4e], R214 ;  /* 0xffffb2d63c007986 */ /* 0x000fe6000c101522 */
[----:B------:R-:W-:Y:S01]  /*14ff0*/  IMAD.WIDE.U32 R32, R0, -0x2daee0ad, RZ ;  /* 0xd2511f5300207825 */ /* 0x000fe200078e00ff */
[----:B------:R-:W-:Y:S01]  /*15000*/  LOP3.LUT R0, R3, UR22, R4, 0x96, !PT ;  /* 0x0000001603007c12 */ /* 0x000fe2000f8e9604 */
[----:B------:R1:W5:Y:S03]  /*15010*/  LDL.LU R180, [R1+0x180] ;  /* 0x0001800001b47983 */ /* 0x0003660000300800 */
[----:B------:R-:W-:Y:S01]  /*15020*/  LOP3.LUT R2, R33, UR12, R2, 0x96, !PT ;  /* 0x0000000c21027c12 */ /* 0x000fe2000f8e9602 */
[----:B------:R-:W-:-:S04]  /*15030*/  IMAD.WIDE.U32 R28, R0, -0x326172a9, RZ ;  /* 0xcd9e8d57001c7825 */ /* 0x000fc800078e00ff */
[----:B------:R-:W-:Y:S02]  /*15040*/  IMAD.MOV.U32 R111, RZ, RZ, R6 ;  /* 0x000000ffff6f7224 */ /* 0x000fe400078e0006 */
[----:B------:R-:W-:Y:S02]  /*15050*/  IMAD.MOV.U32 R110, RZ, RZ, R7 ;  /* 0x000000ffff6e7224 */ /* 0x000fe400078e0007 */
[----:B------:R-:W-:Y:S02]  /*15060*/  IMAD.MOV.U32 R31, RZ, RZ, R94 ;  /* 0x000000ffff1f7224 */ /* 0x000fe400078e005e */
[----:B------:R-:W-:Y:S01]  /*15070*/  IMAD.MOV.U32 R30, RZ, RZ, R95 ;  /* 0x000000ffff1e7224 */ /* 0x000fe200078e005f */
[----:B------:R-:W-:Y:S01]  /*15080*/  HMMA.16816.F32.BF16 R44, R16, R10, R44 ;  /* 0x0000000a102c723c */ /* 0x000fe2000004182c */
[----:B------:R-:W-:-:S04]  /*15090*/  IMAD.WIDE.U32 R2, R2, -0x326172a9, RZ ;  /* 0xcd9e8d5702027825 */ /* 0x000fc800078e00ff */
[----:B------:R-:W-:Y:S01]  /*150a0*/  IMAD.MOV.U32 R35, RZ, RZ, R133 ;  /* 0x000000ffff237224 */ /* 0x000fe200078e0085 */
[----:B------:R-:W-:Y:S02]  /*150b0*/  LOP3.LUT R0, R3, UR8, R28, 0x96, !PT ;  /* 0x0000000803007c12 */ /* 0x000fe4000f8e961c */
[----:B--2---:R-:W-:Y:S01]  /*150c0*/  HMMA.16816.F32.BF16 R64, R16, R14, R64 ;  /* 0x0000000e1040723c */ /* 0x004fe20000041840 */
[----:B------:R-:W-:Y:S01]  /*150d0*/  LOP3.LUT R3, R2, 0xffff, RZ, 0xc0, !PT ;  /* 0x0000ffff02037812 */ /* 0x000fe200078ec0ff */
[----:B------:R-:W-:Y:S01]  /*150e0*/  STG.E.U16 [R58.64+-0x50], R158 ;  /* 0xffffb09e3a007986 */ /* 0x000fe2000c101522 */
[C---:B------:R-:W-:Y:S02]  /*150f0*/  LOP3.LUT R4, R0.reuse, 0xffff, RZ, 0xc0, !PT ;  /* 0x0000ffff00047812 */ /* 0x040fe400078ec0ff */
[----:B------:R-:W-:Y:S01]  /*15100*/  SHF.R.U32.HI R5, RZ, 0x8, R3 ;  /* 0x00000008ff057819 */ /* 0x000fe20000011603 */
[----:B------:R-:W-:Y:S01]  /*15110*/  STG.E.U16 [R58.64+-0x4e], R157 ;  /* 0xffffb29d3a007986 */ /* 0x000fe2000c101522 */
[----:B------:R-:W-:-:S02]  /*15120*/  LOP3.LUT R6, R0, 0xff, RZ, 0xc0, !PT ;  /* 0x000000ff00067812 */ /* 0x000fc400078ec0ff */
[----:B------:R-:W-:Y:S01]  /*15130*/  SHF.R.U32.HI R3, RZ, 0x8, R4 ;  /* 0x00000008ff037819 */ /* 0x000fe20000011604 */
[----:B------:R1:W5:Y:S01]  /*15140*/  LDL.LU R179, [R1+0x17c] ;  /* 0x00017c0001b37983 */ /* 0x0003620000300800 */
[----:B------:R-:W-:Y:S02]  /*15150*/  LOP3.LUT R7, R2, 0xff, RZ, 0xc0, !PT ;  /* 0x000000ff02077812 */ /* 0x000fe400078ec0ff */
[--C-:B------:R-:W-:Y:S02]  /*15160*/  SHF.R.U32.HI R4, RZ, 0x10, R2.reuse ;  /* 0x00000010ff047819 */ /* 0x100fe40000011602 */
[----:B------:R-:W-:Y:S01]  /*15170*/  SHF.R.U32.HI R28, RZ, 0x18, R2 ;  /* 0x00000018ff1c7819 */ /* 0x000fe20000011602 */
[----:B------:R-:W-:Y:S01]  /*15180*/  STG.E.U16 [R56.64+-0x50], R156 ;  /* 0xffffb09c38007986 */ /* 0x000fe2000c101522 */
[----:B------:R-:W-:Y:S02]  /*15190*/  SHF.R.U32.HI R2, RZ, 0x10, R0 ;  /* 0x00000010ff027819 */ /* 0x000fe40000011600 */
[----:B------:R-:W-:Y:S01]  /*151a0*/  PRMT R3, R6, 0x5410, R3 ;  /* 0x0000541006037816 */ /* 0x000fe20000000003 */
[----:B------:R-:W-:Y:S01]  /*151b0*/  STG.E.U16 [R56.64+-0x4e], R155 ;  /* 0xffffb29b38007986 */ /* 0x000fe2000c101522 */
[----:B------:R-:W-:-:S02]  /*151c0*/  PRMT R7, R7, 0x5410, R5 ;  /* 0x0000541007077816 */ /* 0x000fc40000000005 */
[----:B------:R-:W-:Y:S01]  /*151d0*/  SHF.R.U32.HI R5, RZ, 0x18, R0 ;  /* 0x00000018ff057819 */ /* 0x000fe20000011600 */
[----:B------:R-:W-:Y:S01]  /*151e0*/  IMAD.MOV.U32 R226, RZ, RZ, R175 ;  /* 0x000000ffffe27224 */ /* 0x000fe200078e00af */
[----:B------:R-:W-:Y:S01]  /*151f0*/  LOP3.LUT R2, R2, 0xff, RZ, 0xc0, !PT ;  /* 0x000000ff02027812 */ /* 0x000fe200078ec0ff */
[--C-:B------:R-:W-:Y:S01]  /*15200*/  HSET2.LE.AND R0, R3, R136.reuse, PT ;  /* 0x0000008803007233 */ /* 0x100fe20003803000 */
[----:B------:R-:W-:Y:S01]  /*15210*/  LOP3.LUT R4, R4, 0xff, RZ, 0xc0, !PT ;  /* 0x000000ff04047812 */ /* 0x000fe200078ec0ff */
[----:B------:R1:W5:Y:S01]  /*15220*/  LDL.LU R178, [R1+0x178] ;  /* 0x0001780001b27983 */ /* 0x0003620000300800 */
[----:B------:R-:W-:Y:S02]  /*15230*/  PRMT R2, R2, 0x5410, R5 ;  /* 0x0000541002027816 */ /* 0x000fe40000000005 */
[----:B------:R-:W-:Y:S01]  /*15240*/  PRMT R3, R4, 0x5410, R28 ;  /* 0x0000541004037816 */ /* 0x000fe2000000001c */
[----:B------:R-:W-:Y:S01]  /*15250*/  STG.E.U16 [R62.64+-0x40], R213 ;  /* 0xffffc0d53e007986 */ /* 0x000fe2000c101522 */
[----:B------:R-:W-:Y:S01]  /*15260*/  LOP3.LUT R4, R0, R131, RZ, 0xc0, !PT ;  /* 0x0000008300047212 */ /* 0x000fe200078ec0ff */
[----:B------:R-:W-:-:S02]  /*15270*/  HSET2.LE.AND R0, R2, R136, PT ;  /* 0x0000008802007233 */ /* 0x000fc40003803000 */
[--C-:B------:R-:W-:Y:S01]  /*15280*/  HSET2.LE.AND R2, R7, R136.reuse, PT ;  /* 0x0000008807027233 */ /* 0x100fe20003803000 */
[----:B------:R-:W-:Y:S01]  /*15290*/  STG.E.U16 [R62.64+-0x3e], R212 ;  /* 0xffffc2d43e007986 */ /* 0x000fe2000c101522 */
[----:B------:R-:W-:-:S03]  /*152a0*/  HSET2.LE.AND R3, R3, R136, PT ;  /* 0x0000008803037233 */ /* 0x000fc60003803000 */
[----:B------:R-:W-:Y:S01]  /*152b0*/  LOP3.LUT R6, R2, R129, RZ, 0xc0, !PT ;  /* 0x0000008102067212 */ /* 0x000fe200078ec0ff */
[----:B------:R1:W5:Y:S01]  /*152c0*/  LDL.LU R177, [R1+0x174] ;  /* 0x0001740001b17983 */ /* 0x0003620000300800 */
[----:B------:R-:W-:Y:S02]  /*152d0*/  LOP3.LUT R2, R29, UR13, R34, 0x96, !PT ;  /* 0x0000000d1d027c12 */ /* 0x000fe4000f8e9622 */
[----:B------:R-:W-:Y:S02]  /*152e0*/  LOP3.LUT R7, R3, R128, RZ, 0xc0, !PT ;  /* 0x0000008003077212 */ /* 0x000fe400078ec0ff */
[----:B------:R-:W-:Y:S01]  /*152f0*/  LOP3.LUT R5, R0, R130, RZ, 0xc0, !PT ;  /* 0x0000008200057212 */ /* 0x000fe200078ec0ff */
[----:B------:R-:W-:Y:S01]  /*15300*/  IMAD.WIDE.U32 R2, R2, -0x2daee0ad, RZ ;  /* 0xd2511f5302027825 */ /* 0x000fe200078e00ff */
[----:B------:R-:W-:Y:S04]  /*15310*/  STG.E.U16 [R60.64+-0x40], R210 ;  /* 0xffffc0d23c007986 */ /* 0x000fe8000c101522 */
[C---:B------:R-:W-:Y:S01]  /*15320*/  LOP3.LUT R0, R2.reuse, 0xffff, RZ, 0xc0, !PT ;  /* 0x0000ffff02007812 */ /* 0x040fe200078ec0ff */
[C---:B------:R-:W-:Y:S01]  /*15330*/  HMMA.16816.F32.BF16 R112, R4.reuse, R20, R112 ;  /* 0x000000140470723c */ /* 0x040fe20000041870 */
[----:B------:R-:W-:Y:S04]  /*15340*/  STG.E.U16 [R60.64+-0x3e], R211 ;  /* 0xffffc2d33c007986 */ /* 0x000fe8000c101522 */
[----:B------:R1:W5:Y:S03]  /*15350*/  LDL.LU R176, [R1+0x170] ;  /* 0x0001700001b07983 */ /* 0x0003660000300800 */
[C---:B------:R-:W-:Y:S01]  /*15360*/  HMMA.16816.F32.BF16 R104, R4.reuse, R22, R124 ;  /* 0x000000160468723c */ /* 0x040fe2000004187c */
[----:B------:R-:W-:Y:S01]  /*15370*/  IMAD.MOV.U32 R29, RZ, RZ, R135 ;  /* 0x000000ffff1d7224 */ /* 0x000fe200078e0087 */
[----:B------:R-:W-:Y:S06]  /*15380*/  LDSM.16.MT88.4 R124, [R172+0x7800] ;  /* 0x00780000ac7c783b */ /* 0x000fec0000004200 */
[C---:B------:R-:W-:Y:S08]  /*15390*/  HMMA.16816.F32.BF16 R96, R4.reuse, R12, R120 ;  /* 0x0000000c0460723c */ /* 0x040ff00000041878 */
[C---:B------:R-:W-:Y:S01]  /*153a0*/  HMMA.16816.F32.BF16 R92, R4.reuse, R14, R116 ;  /* 0x0000000e045c723c */ /* 0x040fe20000041874 */
[----:B------:R-:W-:Y:S01]  /*153b0*/  IMAD.MOV.U32 R34, RZ, RZ, R134 ;  /* 0x000000ffff227224 */ /* 0x000fe200078e0086 */
[----:B------:R-:W-:Y:S06]  /*153c0*/  LDSM.16.MT88.4 R116, [R170+0x7800] ;  /* 0x00780000aa74783b */ /* 0x000fec0000004200 */
[C---:B------:R-:W-:Y:S08]  /*153d0*/  HMMA.16816.F32.BF16 R88, R4.reuse, R8, R88 ;  /* 0x000000080458723c */ /* 0x040ff00000041858 */
[C---:B------:R-:W-:Y:S08]  /*153e0*/  HMMA.16816.F32.BF16 R84, R4.reuse, R10, R84 ;  /* 0x0000000a0454723c */ /* 0x040ff00000041854 */
[C---:B------:R-:W-:Y:S08]  /*153f0*/  HMMA.16816.F32.BF16 R72, R4.reuse, R24, R72 ;  /* 0x000000180448723c */ /* 0x040ff00000041848 */
[----:B------:R-:W-:Y:S08]  /*15400*/  HMMA.16816.F32.BF16 R68, R4, R26, R68 ;  /* 0x0000001a0444723c */ /* 0x000ff00000041844 */
[----:B------:R-:W-:Y:S01]  /*15410*/  HMMA.16816.F32.BF16 R128, R16, R12, R76 ;  /* 0x0000000c1080723c */ /* 0x000fe2000004184c */
[----:B------:R-:W-:Y:S01]  /*15420*/  SHF.R.U32.HI R4, RZ, 0x8, R0 ;  /* 0x00000008ff047819 */ /* 0x000fe20000011600 */
[----:B------:R-:W-:Y:S01]  /*15430*/  IMAD.MOV.U32 R10, RZ, RZ, R132 ;  /* 0x000000ffff0a7224 */ /* 0x000fe200078e0084 */
[----:B------:R-:W-:Y:S01]  /*15440*/  LOP3.LUT R0, R3, UR7, R32, 0x96, !PT ;  /* 0x0000000703007c12 */ /* 0x000fe2000f8e9620 */
[----:B------:R-:W-:Y:S01]  /*15450*/  IMAD.MOV.U32 R11, RZ, RZ, R111 ;  /* 0x000000ffff0b7224 */ /* 0x000fe200078e006f */
[----:B------:R-:W-:Y:S01]  /*15460*/  LOP3.LUT R5, R2, 0xff, RZ, 0xc0, !PT ;  /* 0x000000ff02057812 */ /* 0x000fe200078ec0ff */
[----:B------:R-:W-:Y:S01]  /*15470*/  IMAD.MOV.U32 R9, RZ, RZ, R110 ;  /* 0x000000ffff097224 */ /* 0x000fe200078e006e */
[--C-:B------:R-:W-:Y:S01]  /*15480*/  SHF.R.U32.HI R3, RZ, 0x10, R2.reuse ;  /* 0x00000010ff037819 */ /* 0x100fe20000011602 */
[----:B------:R-:W2:Y:S01]  /*15490*/  LDSM.16.MT88.4 R132, [R169+0x7800] ;  /* 0x00780000a984783b */ /* 0x000ea20000004200 */
[----:B------:R-:W-:-:S02]  /*154a0*/  SHF.R.U32.HI R7, RZ, 0x18, R2 ;  /* 0x00000018ff077819 */ /* 0x000fc40000011602 */
[C---:B------:R-:W-:Y:S01]  /*154b0*/  LOP3.LUT R2, R0.reuse, 0xffff, RZ, 0xc0, !PT ;  /* 0x0000ffff00027812 */ /* 0x040fe200078ec0ff */
[----:B------:R-:W3:Y:S01]  /*154c0*/  LDSM.16.MT88.4 R12, [R171+0x7800] ;  /* 0x00780000ab0c783b */ /* 0x000ee20000004200 */
[----:B------:R-:W-:Y:S02]  /*154d0*/  PRMT R8, R5, 0x5410, R4 ;  /* 0x0000541005087816 */ /* 0x000fe40000000004 */
[--C-:B------:R-:W-:Y:S01]  /*154e0*/  SHF.R.U32.HI R4, RZ, 0x10, R0.reuse ;  /* 0x00000010ff047819 */ /* 0x100fe20000011600 */
[----:B------:R1:W-:Y:S01]  /*154f0*/  STG.E.U16 [R58.64+-0x40], R154 ;  /* 0xffffc09a3a007986 */ /* 0x0003e2000c101522 */
[----:B------:R-:W-:Y:S02]  /*15500*/  LOP3.LUT R6, R0, 0xff, RZ, 0xc0, !PT ;  /* 0x000000ff00067812 */ /* 0x000fe400078ec0ff */
[----:B------:R-:W-:Y:S01]  /*15510*/  SHF.R.U32.HI R5, RZ, 0x18, R0 ;  /* 0x00000018ff057819 */ /* 0x000fe20000011600 */
[----:B------:R1:W-:Y:S01]  /*15520*/  STG.E.U16 [R58.64+-0x3e], R153 ;  /* 0xffffc2993a007986 */ /* 0x0003e2000c101522 */
[----:B------:R-:W-:-:S02]  /*15530*/  SHF.R.U32.HI R0, RZ, 0x8, R2 ;  /* 0x00000008ff007819 */ /* 0x000fc40000011602 */
[----:B------:R-:W-:Y:S01]  /*15540*/  LOP3.LUT R2, R4, 0xff, RZ, 0xc0, !PT ;  /* 0x000000ff04027812 */ /* 0x000fe200078ec0ff */
[C---:B------:R-:W-:Y:S01]  /*15550*/  HMMA.16816.F32.BF16 R48, R16.reuse, R20, R48 ;  /* 0x000000141030723c */ /* 0x040fe20000041830 */
[----:B------:R-:W-:Y:S01]  /*15560*/  LOP3.LUT R3, R3, 0xff, RZ, 0xc0, !PT ;  /* 0x000000ff03037812 */ /* 0x000fe200078ec0ff */
[----:B------:R1:W5:Y:S01]  /*15570*/  LDL.LU R175, [R1+0x16c] ;  /* 0x00016c0001af7983 */ /* 0x0003620000300800 */
[----:B------:R-:W-:Y:S02]  /*15580*/  PRMT R0, R6, 0x5410, R0 ;  /* 0x0000541006007816 */ /* 0x000fe40000000000 */
[----:B------:R-:W-:Y:S01]  /*15590*/  PRMT R2, R2, 0x5410, R5 ;  /* 0x0000541002027816 */ /* 0x000fe20000000005 */
[----:B------:R1:W-:Y:S01]  /*155a0*/  STG.E.U16 [R56.64+-0x40], R152 ;  /* 0xffffc09838007986 */ /* 0x0003e2000c101522 */
[----:B------:R-:W-:Y:S01]  /*155b0*/  PRMT R4, R3, 0x5410, R7 ;  /* 0x0000541003047816 */ /* 0x000fe20000000007 */
[--C-:B------:R-:W-:Y:S02]  /*155c0*/  HSET2.LE.AND R0, R0, R136.reuse, PT ;  /* 0x0000008800007233 */ /* 0x100fe40003803000 */
[--C-:B------:R-:W-:Y:S01]  /*155d0*/  HSET2.LE.AND R3, R8, R136.reuse, PT ;  /* 0x0000008808037233 */ /* 0x100fe20003803000 */
[----:B------:R1:W-:Y:S01]  /*155e0*/  STG.E.U16 [R56.64+-0x3e], R151 ;  /* 0xffffc29738007986 */ /* 0x0003e2000c101522 */
[--C-:B------:R-:W-:Y:S01]  /*155f0*/  HSET2.LE.AND R2, R2, R136.reuse, PT ;  /* 0x0000008802027233 */ /* 0x100fe20003803000 */
[----:B------:R-:W-:Y:S01]  /*15600*/  LOP3.LUT R76, R0, R223, RZ, 0xc0, !PT ;  /* 0x000000df004c7212 */ /* 0x000fe200078ec0ff */
[----:B------:R-:W-:Y:S01]  /*15610*/  HSET2.LE.AND R4, R4, R136, PT ;  /* 0x0000008804047233 */ /* 0x000fe20003803000 */
[----:B------:R-:W-:Y:S01]  /*15620*/  LOP3.LUT R78, R3, R138, RZ, 0xc0, !PT ;  /* 0x0000008a034e7212 */ /* 0x000fe200078ec0ff */
[----:B------:R-:W-:Y:S01]  /*15630*/  FADD.FTZ R0, R29, R228 ;  /* 0x000000e41d007221 */ /* 0x000fe20000010000 */
[----:B------:R-:W-:Y:S01]  /*15640*/  LOP3.LUT R77, R2, R139, RZ, 0xc0, !PT ;  /* 0x0000008b024d7212 */ /* 0x000fe200078ec0ff */
[----:B------:R-:W-:Y:S01]  /*15650*/  FADD.FTZ R3, R34, R227 ;  /* 0x000000e322037221 */ /* 0x000fe20000010000 */
[----:B------:R-:W-:Y:S01]  /*15660*/  LOP3.LUT R79, R4, R137, RZ, 0xc0, !PT ;  /* 0x00000089044f7212 */ /* 0x000fe200078ec0ff */
[----:B------:R-:W-:Y:S01]  /*15670*/  FADD.FTZ R2, R35, R225 ;  /* 0x000000e123027221 */ /* 0x000fe20000010000 */
[----:B------:R-:W-:Y:S01]  /*15680*/  HMMA.16816.F32.BF16 R20, R16, R22, R80 ;  /* 0x000000161014723c */ /* 0x000fe20000041850 */
[----:B------:R-:W-:Y:S01]  /*15690*/  FADD.FTZ R5, R10, R224 ;  /* 0x000000e00a057221 */ /* 0x000fe20000010000 */
[----:B------:R1:W5:Y:S01]  /*156a0*/  LDL.LU R174, [R1+0x168] ;  /* 0x0001680001ae7983 */ /* 0x0003620000300800 */
[----:B------:R-:W-:-:S02]  /*156b0*/  FADD.FTZ R4, R11, R0 ;  /* 0x000000000b047221 */ /* 0x000fc40000010000 */
[----:B------:R-:W-:Y:S01]  /*156c0*/  FADD.FTZ R6, R9, R3 ;  /* 0x0000000309067221 */ /* 0x000fe20000010000 */
[----:B------:R1:W-:Y:S01]  /*156d0*/  STG.E.U16 [R62.64+-0x30], R209 ;  /* 0xffffd0d13e007986 */ /* 0x0003e2000c101522 */
[----:B------:R-:W-:Y:S02]  /*156e0*/  FADD.FTZ R2, R30, R2 ;  /* 0x000000021e027221 */ /* 0x000fe40000010000 */
[----:B------:R-:W-:Y:S01]  /*156f0*/  FADD.FTZ R0, R31, R5 ;  /* 0x000000051f007221 */ /* 0x000fe20000010000 */
[----:B------:R1:W-:Y:S01]  /*15700*/  STG.E.U16 [R62.64+-0x2e], R208 ;  /* 0xffffd2d03e007986 */ /* 0x0003e2000c101522 */
[----:B------:R-:W-:Y:S02]  /*15710*/  FADD.FTZ R3, R234, R4 ;  /* 0x00000004ea037221 */ /* 0x000fe40000010000 */
        /* <DEDUP_REMOVED lines=21> */
[----:B------:R-:W-:-:S03]  /*15870*/  FADD.FTZ R3, R226, R3 ;  /* 0x00000003e2037221 */ /* 0x000fc60000010000 */
[----:B------:R1:W-:Y:S01]  /*15880*/  STG.E.U16 [R56.64+-0x30], R148 ;  /* 0xffffd09438007986 */ /* 0x0003e2000c101522 */
[----:B------:R-:W-:-:S03]  /*15890*/  FADD.FTZ R2, R236, R2 ;  /* 0x00000002ec027221 */ /* 0x000fc60000010000 */
[----:B------:R1:W-:Y:S01]  /*158a0*/  STG.E.U16 [R56.64+-0x2e], R147 ;  /* 0xffffd29338007986 */ /* 0x0003e2000c101522 */
[----:B------:R-:W-:-:S03]  /*158b0*/  FADD.FTZ R0, R232, R0 ;  /* 0x00000000e8007221 */ /* 0x000fc60000010000 */
[----:B------:R1:W-:Y:S04]  /*158c0*/  STG.E.U16 [R62.64+-0x20], R205 ;  /* 0xffffe0cd3e007986 */ /* 0x0003e8000c101522 */
[----:B------:R1:W-:Y:S04]  /*158d0*/  STG.E.U16 [R62.64+-0x1e], R204 ;  /* 0xffffe2cc3e007986 */ /* 0x0003e8000c101522 */
[----:B------:R1:W-:Y:S04]  /*158e0*/  STG.E.U16 [R60.64+-0x20], R203 ;  /* 0xffffe0cb3c007986 */ /* 0x0003e8000c101522 */
[----:B------:R1:W-:Y:S04]  /*158f0*/  STG.E.U16 [R60.64+-0x1e], R202 ;  /* 0xffffe2ca3c007986 */ /* 0x0003e8000c101522 */
[----:B------:R1:W-:Y:S04]  /*15900*/  STG.E.U16 [R58.64+-0x20], R146 ;  /* 0xffffe0923a007986 */ /* 0x0003e8000c101522 */
[----:B------:R1:W-:Y:S01]  /*15910*/  STG.E.U16 [R58.64+-0x1e], R145 ;  /* 0xffffe2913a007986 */ /* 0x0003e2000c101522 */
[----:B------:R-:W-:-:S03]  /*15920*/  UISETP.GT.AND UP0, UPT, UR38, UR9, UPT ;  /* 0x000000092600728c */ /* 0x000fc6000bf04270 */
[----:B------:R1:W-:Y:S04]  /*15930*/  STG.E.U16 [R56.64+-0x20], R144 ;  /* 0xffffe09038007986 */ /* 0x0003e8000c101522 */
[----:B------:R1:W-:Y:S04]  /*15940*/  STG.E.U16 [R56.64+-0x1e], R143 ;  /* 0xffffe28f38007986 */ /* 0x0003e8000c101522 */
[----:B------:R1:W-:Y:S04]  /*15950*/  STG.E.U16 [R62.64+-0x10], R201 ;  /* 0xfffff0c93e007986 */ /* 0x0003e8000c101522 */
[----:B------:R1:W-:Y:S04]  /*15960*/  STG.E.U16 [R62.64+-0xe], R200 ;  /* 0xfffff2c83e007986 */ /* 0x0003e8000c101522 */
[----:B------:R1:W-:Y:S04]  /*15970*/  STL [R1+0x120], R4 ;  /* 0x0001200401007387 */ /* 0x0003e80000100800 */
        /* <DEDUP_REMOVED lines=8> */
[----:B------:R1:W-:Y:S01]  /*15a00*/  STL [R1+0x138], R0 ;  /* 0x0001380001007387 */ /* 0x0003e20000100800 */
[----:B------:R-:W-:Y:S01]  /*15a10*/  PLOP3.LUT P0, PT, PT, PT, UP0, 0x80, 0x0 ;  /* 0x000000000000781c */ /* 0x000fe20003f0f008 */
[----:B--2---:R-:W-:Y:S01]  /*15a20*/  HMMA.16816.F32.BF16 R112, R76, R132, R112 ;  /* 0x000000844c70723c */ /* 0x004fe20000041870 */
[----:B------:R-:W-:-:S07]  /*15a30*/  IADD3 R211, P1, R164, -0x100, RZ ;  /* 0xffffff00a4d37810 */ /* 0x000fce0007f3e0ff */
[----:B------:R-:W-:Y:S01]  /*15a40*/  HMMA.16816.F32.BF16 R104, R76, R134, R104 ;  /* 0x000000864c68723c */ /* 0x000fe20000041868 */
[----:B------:R-:W-:-:S07]  /*15a50*/  IADD3.X R210, R165, -0x1, RZ, P1, !PT ;  /* 0xffffffffa5d27810 */ /* 0x000fce0000ffe4ff */
[C---:B------:R-:W-:Y:S08]  /*15a60*/  HMMA.16816.F32.BF16 R96, R76.reuse, R124, R96 ;  /* 0x0000007c4c60723c */ /* 0x040ff00000041860 */
[C---:B------:R-:W-:Y:S08]  /*15a70*/  HMMA.16816.F32.BF16 R92, R76.reuse, R126, R92 ;  /* 0x0000007e4c5c723c */ /* 0x040ff0000004185c */
[C---:B------:R-:W-:Y:S08]  /*15a80*/  HMMA.16816.F32.BF16 R88, R76.reuse, R116, R88 ;  /* 0x000000744c58723c */ /* 0x040ff00000041858 */
[----:B------:R-:W-:Y:S08]  /*15a90*/  HMMA.16816.F32.BF16 R84, R76, R118, R84 ;  /* 0x000000764c54723c */ /* 0x000ff00000041854 */
[C---:B------:R-:W-:Y:S08]  /*15aa0*/  HMMA.16816.F32.BF16 R136, R100.reuse, R132, R48 ;  /* 0x000000846488723c */ /* 0x040ff00000041830 */
[C---:B------:R-:W-:Y:S08]  /*15ab0*/  HMMA.16816.F32.BF16 R128, R100.reuse, R124, R128 ;  /* 0x0000007c6480723c */ /* 0x040ff00000041880 */
[----:B------:R-:W-:Y:S08]  /*15ac0*/  HMMA.16816.F32.BF16 R120, R100, R116, R52 ;  /* 0x000000746478723c */ /* 0x000ff00000041834 */
[----:B---3--:R-:W-:Y:S08]  /*15ad0*/  HMMA.16816.F32.BF16 R80, R76, R12, R72 ;  /* 0x0000000c4c50723c */ /* 0x008ff00000041848 */
[C---:B------:R-:W-:Y:S08]  /*15ae0*/  HMMA.16816.F32.BF16 R132, R100.reuse, R134, R20 ;  /* 0x000000866484723c */ /* 0x040ff00000041814 */
[C---:B------:R-:W-:Y:S08]  /*15af0*/  HMMA.16816.F32.BF16 R124, R100.reuse, R126, R64 ;  /* 0x0000007e647c723c */ /* 0x040ff00000041840 */
[C---:B------:R-:W-:Y:S08]  /*15b00*/  HMMA.16816.F32.BF16 R116, R100.reuse, R118, R44 ;  /* 0x000000766474723c */ /* 0x040ff0000004182c */
[----:B------:R-:W-:Y:S08]  /*15b10*/  HMMA.16816.F32.BF16 R108, R100, R12, R40 ;  /* 0x0000000c646c723c */ /* 0x000ff00000041828 */
[-C--:B------:R-:W-:Y:S08]  /*15b20*/  HMMA.16816.F32.BF16 R76, R76, R14.reuse, R68 ;  /* 0x0000000e4c4c723c */ /* 0x080ff00000041844 */
[----:B------:R-:W-:Y:S01]  /*15b30*/  HMMA.16816.F32.BF16 R100, R100, R14, R36 ;  /* 0x0000000e6464723c */ /* 0x000fe20000041824 */
[----:B------:R-:W-:-:S02]  /*15b40*/  IMAD.MOV.U32 R69, RZ, RZ, R240 ;  /* 0x000000ffff457224 */ /* 0x000fc400078e00f0 */
[----:B------:R-:W-:Y:S02]  /*15b50*/  IMAD.MOV.U32 R70, RZ, RZ, R242 ;  /* 0x000000ffff467224 */ /* 0x000fe400078e00f2 */
[----:B------:R-:W-:Y:S02]  /*15b60*/  IMAD.MOV.U32 R68, RZ, RZ, R245 ;  /* 0x000000ffff447224 */ /* 0x000fe400078e00f5 */
[----:B------:R-:W-:Y:S01]  /*15b70*/  IMAD.MOV.U32 R71, RZ, RZ, R246 ;  /* 0x000000ffff477224 */ /* 0x000fe200078e00f6 */
[----:B------:R-:W-:Y:S05]  /*15b80*/  @!P0 BRA `(.L_x_2000) ;  /* 0x0000993000008947 */ /* 0x000fea0003800000 */
[----:B-1----:R-:W2:Y:S04]  /*15b90*/  LDL.64 R30, [R1+0xf8] ;  /* 0x0000f800011e7983 */ /* 0x002ea80000100a00 */
[----:B------:R-:W3:Y:S01]  /*15ba0*/  LDL.64 R238, [R1+0xd0] ;  /* 0x0000d00001ee7983 */ /* 0x000ee20000100a00 */
[----:B------:R-:W-:Y:S01]  /*15bb0*/  UIADD3 UR38, UR10, -0x3, URZ ;  /* 0xfffffffd0a267890 */ /* 0x000fe2000fffe03f */
[----:B------:R-:W-:-:S04]  /*15bc0*/  DEPBAR.LE SB0, 0x0 ;  /* 0x000080000000791a */ /* 0x000fc80000000000 */
[----:B------:R-:W-:Y:S01]  /*15bd0*/  USHF.R.S32.HI UR11, URZ, 0x1f, UR38 ;  /* 0x0000001f3f0b7899 */ /* 0x000fe20008011426 */
[----:B------:R-:W-:Y:S01]  /*15be0*/  BAR.SYNC.DEFER_BLOCKING 0x0 ;  /* 0x0000000000007b1d */ /* 0x000fe20000010000 */
[----:B------:R-:W-:Y:S01]  /*15bf0*/  IMAD.MOV.U32 R12, RZ, RZ, c[0x0][0x1a0] ;  /* 0x00006800ff0c7624 */ /* 0x000fe200078e00ff */
[----:B------:R-:W-:Y:S01]  /*15c00*/  P2R R247, PR, RZ, 0x20 ;  /* 0x00000020fff77803 */ /* 0x000fe20000000000 */
[----:B------:R-:W-:Y:S01]  /*15c10*/  @!P5 IMAD.MOV.U32 R7, RZ, RZ, c[0x0][0x1a4] ;  /* 0x00006900ff07d624 */ /* 0x000fe200078e00ff */
[----:B------:R-:W-:Y:S02]  /*15c20*/  UISETP.GT.AND UP0, UPT, UR38, UR9, UPT ;  /* 0x000000092600728c */ /* 0x000fe4000bf04270 */
[----:B------:R-:W-:Y:S01]  /*15c30*/  ULDC.64 UR4, c[0x0][0x1a0] ;  /* 0x0000680000047ab9 */ /* 0x000fe20000000a00 */
[----:B------:R-:W1:Y:S01]  /*15c40*/  S2R R244, SR_TID.X ;  /* 0x0000000000f47919 */ /* 0x000e620000002100 */
[----:B------:R-:W-:Y:S02]  /*15c50*/  UIMAD UR11, UR11, UR4, URZ ;  /* 0x000000040b0b72a4 */ /* 0x000fe4000f8e023f */
[----:B------:R-:W-:-:S02]  /*15c60*/  UIMAD.WIDE.U32 UR30, UR38, UR4, URZ ;  /* 0x00000004261e72a5 */ /* 0x000fc4000f8e003f */
[----:B------:R-:W-:-:S04]  /*15c70*/  UIMAD UR5, UR38, UR5, UR11 ;  /* 0x00000005260572a4 */ /* 0x000fc8000f8e020b */
[----:B------:R-:W-:Y:S01]  /*15c80*/  UIADD3 UR5, UR31, UR5, URZ ;  /* 0x000000051f057290 */ /* 0x000fe2000fffe03f */
[----:B------:R-:W-:Y:S02]  /*15c90*/  IMAD.U32 R4, RZ, RZ, UR30 ;  /* 0x0000001eff047e24 */ /* 0x000fe4000f8e00ff */
[----:B------:R-:W-:-:S03]  /*15ca0*/  IMAD.U32 R5, RZ, RZ, UR31 ;  /* 0x0000001fff057e24 */ /* 0x000fc6000f8e00ff */
[----:B------:R-:W-:Y:S01]  /*15cb0*/  IMAD.U32 R3, RZ, RZ, UR5 ;  /* 0x00000005ff037e24 */ /* 0x000fe2000f8e00ff */
[----:B------:R-:W-:Y:S01]  /*15cc0*/  @P5 STS.128 [R195+0x6000], RZ ;  /* 0x006000ffc3005388 */ /* 0x000fe20000000c00 */
[----:B-1----:R-:W-:-:S05]  /*15cd0*/  IMAD.SHL.U32 R244, R244, 0x2, RZ ;  /* 0x00000002f4f47824 */ /* 0x002fca00078e00ff */
[----:B------:R-:W-:Y:S02]  /*15ce0*/  LOP3.LUT R244, R244, 0x6, RZ, 0xc0, !PT ;  /* 0x00000006f4f47812 */ /* 0x000fe400078ec0ff */
[----:B--2---:R-:W-:-:S04]  /*15cf0*/  LEA R2, P0, R4, R30, 0x6 ;  /* 0x0000001e04027211 */ /* 0x004fc800078030ff */
[----:B------:R-:W-:Y:S02]  /*15d00*/  @!P5 IADD3 R0, P1, R2, UR17, RZ ;  /* 0x000000110200dc10 */ /* 0x000fe4000ff3e0ff */
[----:B---3--:R-:W-:Y:S02]  /*15d10*/  LEA.HI.X R3, R4, R239, R3, 0x6, P0 ;  /* 0x000000ef04037211 */ /* 0x008fe400000f3403 */
[----:B------:R-:W-:Y:S02]  /*15d20*/  @!P5 LEA R8, P0, R0, c[0x0][0x170], 0x1 ;  /* 0x00005c000008da11 */ /* 0x000fe400078008ff */
[----:B------:R-:W-:Y:S02]  /*15d30*/  @!P5 IADD3.X R5, R3, UR16, RZ, P1, !PT ;  /* 0x000000100305dc10 */ /* 0x000fe40008ffe4ff */
[----:B------:R-:W-:Y:S02]  /*15d40*/  @!P5 LEA R4, P2, R12, R2, 0x5 ;  /* 0x000000020c04d211 */ /* 0x000fe400078428ff */
[----:B------:R-:W-:Y:S01]  /*15d50*/  @!P5 LEA.HI.X R9, R0, c[0x0][0x174], R5, 0x1, P0 ;  /* 0x00005d000009da11 */ /* 0x000fe200000f0c05 */
[----:B------:R-:W-:Y:S01]  /*15d60*/  @!P5 IMAD.MOV.U32 R0, RZ, RZ, c[0x0][0x1a4] ;  /* 0x00006900ff00d624 */ /* 0x000fe200078e00ff */
[----:B------:R-:W-:-:S02]  /*15d70*/  @!P5 LEA R10, P1, R2, c[0x0][0x170], 0x1 ;  /* 0x00005c00020ada11 */ /* 0x000fc400078208ff */
[----:B------:R-:W-:Y:S01]  /*15d80*/  @!P5 LEA.HI.X R7, R12, R3, R7, 0x5, P2 ;  /* 0x000000030c07d211 */ /* 0x000fe200010f2c07 */
[----:B------:R-:W-:Y:S01]  /*15d90*/  @!P5 IMAD R0, R0, 0x30, RZ ;  /* 0x000000300000d824 */ /* 0x000fe200078e02ff */
[--C-:B------:R-:W-:Y:S01]  /*15da0*/  @!P5 LEA.HI.X R11, R2, c[0x0][0x174], R3.reuse, 0x1, P1 ;  /* 0x00005d00020bda11 */ /* 0x100fe200008f0c03 */
[----:B------:R-:W-:Y:S01]  /*15db0*/  @!P5 IMAD.WIDE.U32 R2, R12, 0x30, R2 ;  /* 0x000000300c02d825 */ /* 0x000fe200078e0002 */
[----:B------:R-:W-:-:S03]  /*15dc0*/  @!P5 LEA R6, P0, R4, c[0x0][0x170], 0x1 ;  /* 0x00005c000406da11 */ /* 0x000fc600078008ff */
[----:B------:R-:W-:Y:S01]  /*15dd0*/  @!P5 IMAD.IADD R0, R0, 0x1, R3 ;  /* 0x000000010000d824 */ /* 0x000fe200078e0203 */
[----:B------:R-:W-:Y:S01]  /*15de0*/  @!P5 LEA.HI.X R7, R4, c[0x0][0x174], R7, 0x1, P0 ;  /* 0x00005d000407da11 */ /* 0x000fe200000f0c07 */
[----:B------:R-:W-:Y:S01]  /*15df0*/  @!PT LDS RZ, [RZ] ;  /* 0x00000000fffff984 */ /* 0x000fe20000000800 */
[----:B------:R-:W-:Y:S01]  /*15e00*/  @!PT LDS RZ, [RZ] ;  /* 0x00000000fffff984 */ /* 0x000fe20000000800 */
[----:B------:R-:W-:Y:S01]  /*15e10*/  @!PT LDS RZ, [RZ] ;  /* 0x00000000fffff984 */ /* 0x000fe20000000800 */
[----:B------:R1:W-:Y:S01]  /*15e20*/  @!P5 LDGSTS.E.BYPASS.LTC128B.128 [R195+0x6000], [R10.64] ;  /* 0x060000000ac3dfae */ /* 0x0003e2000b901d62 */
[----:B------:R-:W-:-:S03]  /*15e30*/  @!P5 LEA R4, P0, R2, c[0x0][0x170], 0x1 ;  /* 0x00005c000204da11 */ /* 0x000fc600078008ff */
[----:B------:R-:W-:Y:S01]  /*15e40*/  @P5 STS.128 [R195+0x6800], RZ ;  /* 0x006800ffc3005388 */ /* 0x000fe20000000c00 */
[----:B------:R-:W-:Y:S01]  /*15e50*/  @!P5 LEA.HI.X R5, R2, c[0x0][0x174], R0, 0x1, P0 ;  /* 0x00005d000205da11 */ /* 0x000fe200000f0c00 */
[----:B------:R-:W-:Y:S02]  /*15e60*/  IMAD.U32 R0, RZ, RZ, UR38 ;  /* 0x00000026ff007e24 */ /* 0x000fe4000f8e00ff */
[----:B------:R-:W-:Y:S01]  /*15e70*/  @!PT LDS RZ, [RZ] ;  /* 0x00000000fffff984 */ /* 0x000fe20000000800 */
[----:B------:R-:W-:Y:S01]  /*15e80*/  @!PT LDS RZ, [RZ] ;  /* 0x00000000fffff984 */ /* 0x000fe20000000800 */
[----:B------:R-:W-:Y:S01]  /*15e90*/  @!PT LDS RZ, [RZ] ;  /* 0x00000000fffff984 */ /* 0x000fe20000000800 */
[----:B------:R1:W-:Y:S02]  /*15ea0*/  @!P5 LDGSTS.E.BYPASS.LTC128B.128 [R195+0x6800], [R8.64] ;  /* 0x0680000008c3dfae */ /* 0x0003e4000b901d62 */
[----:B------:R-:W-:Y:S02]  /*15eb0*/  IMAD R0, R0, 0x40, R244 ;  /* 0x0000004000007824 */ /* 0x000fe400078e02f4 */
[----:B------:R-:W-:Y:S02]  /*15ec0*/  @P5 STS.128 [R195+0x7000], RZ ;  /* 0x007000ffc3005388 */ /* 0x000fe40000000c00 */
[----:B-----5:R-:W-:Y:S01]  /*15ed0*/  IMAD.IADD R2, R184, 0x1, -R0 ;  /* 0x00000001b8027824 */ /* 0x020fe200078e0a00 */
[C---:B------:R-:W-:Y:S01]  /*15ee0*/  ISETP.GE.AND P0, PT, R0.reuse, R196, PT ;  /* 0x000000c40000720c */ /* 0x040fe20003f06270 */
[----:B------:R-:W-:Y:S01]  /*15ef0*/  @!PT LDS RZ, [RZ] ;  /* 0x00000000fffff984 */ /* 0x000fe20000000800 */
[----:B------:R-:W-:Y:S01]  /*15f00*/  @!PT LDS RZ, [RZ] ;  /* 0x00000000fffff984 */ /* 0x000fe20000000800 */
[----:B------:R-:W-:Y:S01]  /*15f10*/  @!PT LDS RZ, [RZ] ;  /* 0x00000000fffff984 */ /* 0x000fe20000000800 */
[----:B------:R2:W-:Y:S01]  /*15f20*/  @!P5 LDGSTS.E.BYPASS.LTC128B.128 [R195+0x7000], [R6.64] ;  /* 0x0700000006c3dfae */ /* 0x0005e2000b901d62 */
[----:B------:R-:W-:-:S02]  /*15f30*/  ISETP.GE.AND P4, PT, R0, R194, PT ;  /* 0x000000c20000720c */ /* 0x000fc40003f86270 */
        /* <DEDUP_REMOVED lines=11> */
[----:B------:R-:W4:Y:S04]  /*15ff0*/  LDSM.16.M88.4 R12, [R175+0x2000] ;  /* 0x00200000af0c783b */ /* 0x000f280000000200 */
[----:B-1----:R-:W-:Y:S04]  /*16000*/  LDSM.16.M88.4 R8, [R178] ;  /* 0x00000000b208783b */ /* 0x002fe80000000200 */
[----:B------:R-:W1:Y:S04]  /*16010*/  LDSM.16.M88.4 R48, [R174+0x4000] ;  /* 0x00400000ae30783b */ /* 0x000e680000000200 */
[----:B------:R-:W-:Y:S04]  /*16020*/  LDSM.16.M88.4 R40, [R168+0x4800] ;  /* 0x00480000a828783b */ /* 0x000fe80000000200 */
[----:B--2---:R-:W2:Y:S04]  /*16030*/  LDSM.16.M88.4 R4, [R178+0x2000] ;  /* 0x00200000b204783b */ /* 0x004ea80000000200 */
[----:B------:R-:W1:Y:S04]  /*16040*/  LDSM.16.M88.4 R36, [R168+0x5000] ;  /* 0x00500000a824783b */ /* 0x000e680000000200 */
[----:B------:R-:W2:Y:S04]  /*16050*/  LDSM.16.M88.4 R32, [R168+0x5800] ;  /* 0x00580000a820783b */ /* 0x000ea80000000200 */
[----:B------:R-:W-:Y:S04]  /*16060*/  LDSM.16.M88.4 R20, [R176+0x2000] ;  /* 0x00200000b014783b */ /* 0x000fe80000000200 */
[----:B------:R-:W2:Y:S01]  /*16070*/  LDSM.16.M88.4 R44, [R179] ;  /* 0x00000000b32c783b */ /* 0x000ea20000000200 */
[-C--:B---3--:R-:W-:Y:S03]  /*16080*/  HMMA.16816.F32.BF16 R68, R16, R28.reuse, RZ ;  /* 0x0000001c1044723c */ /* 0x088fe600000418ff */
[----:B------:R-:W3:Y:S04]  /*16090*/  LDSM.16.M88.4 R60, [R174+0x4800] ;  /* 0x00480000ae3c783b */ /* 0x000ee80000000200 */
[----:B------:R-:W3:Y:S01]  /*160a0*/  LDSM.16.M88.4 R24, [R176] ;  /* 0x00000000b018783b */ /* 0x000ee20000000200 */
[C---:B----4-:R-:W-:Y:S03]  /*160b0*/  HMMA.16816.F32.BF16 R64, R12.reuse, R28, RZ ;  /* 0x0000001c0c40723c */ /* 0x050fe600000418ff */
[----:B------:R-:W4:Y:S04]  /*160c0*/  LDSM.16.M88.4 R56, [R174+0x5000] ;  /* 0x00500000ae38783b */ /* 0x000f280000000200 */
[----:B------:R-:W3:Y:S01]  /*160d0*/  LDSM.16.M88.4 R52, [R174+0x5800] ;  /* 0x00580000ae34783b */ /* 0x000ee20000000200 */
[----:B------:R-:W-:Y:S03]  /*160e0*/  HMMA.16816.F32.BF16 R156, R12, R30, RZ ;  /* 0x0000001e0c9c723c */ /* 0x000fe600000418ff */
[----:B------:R-:W-:Y:S04]  /*160f0*/  LDSM.16.M88.4 R228, [R181] ;  /* 0x00000000b5e4783b */ /* 0x000fe80000000200 */
[----:B------:R-:W0:Y:S01]  /*16100*/  LDGDEPBAR ;  /* 0x00000000000079af */ /* 0x000e220000000000 */
[-C--:B-1----:R-:W-:Y:S08]  /*16110*/  HMMA.16816.F32.BF16 R72, R8, R48.reuse, R68 ;  /* 0x000000300848723c */ /* 0x082ff00000041844 */
[----:B--2---:R-:W-:Y:S08]  /*16120*/  HMMA.16816.F32.BF16 R64, R4, R48, R64 ;  /* 0x000000300440723c */ /* 0x004ff00000041840 */
[C---:B------:R-:W-:Y:S08]  /*16130*/  HMMA.16816.F32.BF16 R68, R12.reuse, R40, RZ ;  /* 0x000000280c44723c */ /* 0x040ff000000418ff */
[C---:B------:R-:W-:Y:S08]  /*16140*/  HMMA.16816.F32.BF16 R140, R12.reuse, R36, RZ ;  /* 0x000000240c8c723c */ /* 0x040ff000000418ff */
[C---:B------:R-:W-:Y:S08]  /*16150*/  HMMA.16816.F32.BF16 R144, R12.reuse, R32, RZ ;  /* 0x000000200c90723c */ /* 0x040ff000000418ff */
[C---:B------:R-:W-:Y:S08]  /*16160*/  HMMA.16816.F32.BF16 R160, R12.reuse, R42, RZ ;  /* 0x0000002a0ca0723c */ /* 0x040ff000000418ff */
[C---:B------:R-:W-:Y:S08]  /*16170*/  HMMA.16816.F32.BF16 R204, R12.reuse, R38, RZ ;  /* 0x000000260ccc723c */ /* 0x040ff000000418ff */
[----:B------:R-:W-:Y:S01]  /*16180*/  HMMA.16816.F32.BF16 R200, R12, R34, RZ ;  /* 0x000000220cc8723c */ /* 0x000fe200000418ff */
[----:B------:R-:W-:Y:S07]  /*16190*/  LDSM.16.M88.4 R12, [R177] ;  /* 0x00000000b10c783b */ /* 0x000fee0000000200 */
[C---:B------:R-:W-:Y:S01]  /*161a0*/  HMMA.16816.F32.BF16 R224, R16.reuse, R30, RZ ;  /* 0x0000001e10e0723c */ /* 0x040fe200000418ff */
[----:B------:R-:W1:Y:S07]  /*161b0*/  LDSM.16.M88.4 R28, [R173] ;  /* 0x00000000ad1c783b */ /* 0x000e6e0000000200 */
[C---:B------:R-:W-:Y:S08]  /*161c0*/  HMMA.16816.F32.BF16 R212, R16.reuse, R40, RZ ;  /* 0x0000002810d4723c */ /* 0x040ff000000418ff */
[C---:B------:R-:W-:Y:S08]  /*161d0*/  HMMA.16816.F32.BF16 R220, R16.reuse, R42, RZ ;  /* 0x0000002a10dc723c */ /* 0x040ff000000418ff */
[C---:B------:R-:W-:Y:S08]  /*161e0*/  HMMA.16816.F32.BF16 R208, R16.reuse, R36, RZ ;  /* 0x0000002410d0723c */ /* 0x040ff000000418ff */
[C---:B------:R-:W-:Y:S08]  /*161f0*/  HMMA.16816.F32.BF16 R216, R16.reuse, R38, RZ ;  /* 0x0000002610d8723c */ /* 0x040ff000000418ff */
[C---:B------:R-:W-:Y:S08]  /*16200*/  HMMA.16816.F32.BF16 R152, R16.reuse, R32, RZ ;  /* 0x000000201098723c */ /* 0x040ff000000418ff */
[----:B------:R-:W-:Y:S01]  /*16210*/  HMMA.16816.F32.BF16 R148, R16, R34, RZ ;  /* 0x000000221094723c */ /* 0x000fe200000418ff */
[----:B------:R-:W-:Y:S04]  /*16220*/  LDSM.16.M88.4 R16, [R177+0x2000] ;  /* 0x00200000b110783b */ /* 0x000fe80000000200 */
[----:B------:R-:W-:Y:S03]  /*16230*/  LDSM.16.M88.4 R32, [R182] ;  /* 0x00000000b620783b */ /* 0x000fe60000000200 */
[----:B------:R-:W-:Y:S08]  /*16240*/  HMMA.16816.F32.BF16 R40, R20, R44, R64 ;  /* 0x0000002c1428723c */ /* 0x000ff00000041840 */
[----:B---3--:R-:W-:Y:S08]  /*16250*/  HMMA.16816.F32.BF16 R64, R4, R60, R68 ;  /* 0x0000003c0440723c */ /* 0x008ff00000041844 */
[----:B------:R-:W-:Y:S08]  /*16260*/  HMMA.16816.F32.BF16 R36, R24, R44, R72 ;  /* 0x0000002c1824723c */ /* 0x000ff00000041848 */
[C---:B----4-:R-:W-:Y:S08]  /*16270*/  HMMA.16816.F32.BF16 R68, R4.reuse, R56, R140 ;  /* 0x000000380444723c */ /* 0x050ff0000004188c */
[C---:B------:R-:W-:Y:S08]  /*16280*/  HMMA.16816.F32.BF16 R72, R4.reuse, R52, R144 ;  /* 0x000000340448723c */ /* 0x040ff00000041890 */
[C---:B------:R-:W-:Y:S08]  /*16290*/  HMMA.16816.F32.BF16 R140, R4.reuse, R50, R156 ;  /* 0x00000032048c723c */ /* 0x040ff0000004189c */
[C---:B------:R-:W-:Y:S08]  /*162a0*/  HMMA.16816.F32.BF16 R144, R4.reuse, R62, R160 ;  /* 0x0000003e0490723c */ /* 0x040ff000000418a0 */
[C---:B------:R-:W-:Y:S08]  /*162b0*/  HMMA.16816.F32.BF16 R204, R4.reuse, R58, R204 ;  /* 0x0000003a04cc723c */ /* 0x040ff000000418cc */
[----:B------:R-:W-:Y:S01]  /*162c0*/  HMMA.16816.F32.BF16 R156, R4, R54, R200 ;  /* 0x00000036049c723c */ /* 0x000fe200000418c8 */
[----:B------:R-:W2:Y:S06]  /*162d0*/  LDSM.16.M88.4 R200, [R180] ;  /* 0x00000000b4c8783b */ /* 0x000eac0000000200 */
[--C-:B------:R-:W-:Y:S01]  /*162e0*/  IMAD.IADD R4, R186, 0x1, -R0.reuse ;  /* 0x00000001ba047824 */ /* 0x100fe200078e0a00 */
[----:B------:R-:W-:Y:S04]  /*162f0*/  HMMA.16816.F32.BF16 R160, R8, R60, R212 ;  /* 0x0000003c08a0723c */ /* 0x000fe800000418d4 */
[----:B------:R-:W-:Y:S01]  /*16300*/  IABS R2, R4 ;  /* 0x0000000400027213 */ /* 0x000fe20000000000 */
[----:B------:R-:W-:-:S03]  /*16310*/  IMAD.IADD R4, R185, 0x1, -R0 ;  /* 0x00000001b9047824 */ /* 0x000fc600078e0a00 */
[C---:B------:R-:W-:Y:S08]  /*16320*/  HMMA.16816.F32.BF16 R48, R8.reuse, R50, R224 ;  /* 0x000000320830723c */ /* 0x040ff000000418e0 */
[C---:B------:R-:W-:Y:S08]  /*16330*/  HMMA.16816.F32.BF16 R208, R8.reuse, R56, R208 ;  /* 0x0000003808d0723c */ /* 0x040ff000000418d0 */
[C---:B------:R-:W-:Y:S08]  /*16340*/  HMMA.16816.F32.BF16 R212, R8.reuse, R52, R152 ;  /* 0x0000003408d4723c */ /* 0x040ff00000041898 */
[C---:B------:R-:W-:Y:S08]  /*16350*/  HMMA.16816.F32.BF16 R220, R8.reuse, R62, R220 ;  /* 0x0000003e08dc723c */ /* 0x040ff000000418dc */
[C---:B------:R-:W-:Y:S08]  /*16360*/  HMMA.16816.F32.BF16 R216, R8.reuse, R58, R216 ;  /* 0x0000003a08d8723c */ /* 0x040ff000000418d8 */
[----:B------:R-:W-:Y:S01]  /*16370*/  HMMA.16816.F32.BF16 R224, R8, R54, R148 ;  /* 0x0000003608e0723c */ /* 0x000fe20000041894 */
[----:B------:R3:W-:Y:S07]  /*16380*/  I2F R8, R3 ;  /* 0x0000000300087306 */ /* 0x0007ee0000201400 */
[----:B-1----:R-:W-:Y:S08]  /*16390*/  HMMA.16816.F32.BF16 R36, R12, R28, R36 ;  /* 0x0000001c0c24723c */ /* 0x002ff00000041824 */
[----:B--2---:R-:W-:Y:S01]  /*163a0*/  HMMA.16816.F32.BF16 R52, R20, R202, R156 ;  /* 0x000000ca1434723c */ /* 0x004fe2000004189c */
[----:B---3--:R-:W-:Y:S01]  /*163b0*/  IMAD.MOV.U32 R3, RZ, RZ, R2 ;  /* 0x000000ffff037224 */ /* 0x008fe200078e0002 */
[----:B------:R-:W-:-:S03]  /*163c0*/  IABS R2, R4 ;  /* 0x0000000400027213 */ /* 0x000fc60000000000 */
[----:B------:R1:W2:Y:S02]  /*163d0*/  I2F R6, R3 ;  /* 0x0000000300067306 */ /* 0x0002a40000201400 */
[----:B------:R-:W-:Y:S01]  /*163e0*/  IMAD.MOV.U32 R4, RZ, RZ, R2 ;  /* 0x000000ffff047224 */ /* 0x000fe200078e0002 */
[----:B------:R-:W-:Y:S01]  /*163f0*/  IADD3 R2, R0, 0x1, RZ ;  /* 0x0000000100027810 */ /* 0x000fe20007ffe0ff */
[----:B------:R-:W-:Y:S03]  /*16400*/  HMMA.16816.F32.BF16 R56, R16, R28, R40 ;  /* 0x0000001c1038723c */ /* 0x000fe60000041828 */
[----:B------:R-:W-:Y:S01]  /*16410*/  ISETP.GE.AND P3, PT, R2, R196, PT ;  /* 0x000000c40200720c */ /* 0x000fe20003f66270 */
[----:B------:R-:W-:Y:S01]  /*16420*/  IMAD.IADD R5, R184, 0x1, -R2 ;  /* 0x00000001b8057824 */ /* 0x000fe200078e0a02 */
[----:B------:R3:W4:Y:S01]  /*16430*/  I2F R7, R4 ;  /* 0x0000000400077306 */ /* 0x0007220000201400 */
[----:B------:R-:W-:-:S02]  /*16440*/  ISETP.GE.AND P2, PT, R2, R194, PT ;  /* 0x000000c20200720c */ /* 0x000fc40003f46270 */
[-C--:B------:R-:W-:Y:S01]  /*16450*/  HMMA.16816.F32.BF16 R40, R20, R46.reuse, R140 ;  /* 0x0000002e1428723c */ /* 0x080fe2000004188c */
[C---:B------:R-:W-:Y:S02]  /*16460*/  ISETP.GE.AND P1, PT, R2.reuse, R193, PT ;  /* 0x000000c10200720c */ /* 0x040fe40003f26270 */
[C---:B------:R-:W-:Y:S01]  /*16470*/  ISETP.LT.OR P3, PT, R2.reuse, R191, P3 ;  /* 0x000000bf0200720c */ /* 0x040fe20001f61670 */
[----:B-1----:R-:W-:Y:S01]  /*16480*/  IMAD.IADD R3, R187, 0x1, -R0 ;  /* 0x00000001bb037824 */ /* 0x002fe200078e0a00 */
[----:B------:R-:W-:Y:S01]  /*16490*/  ISETP.LT.OR P5, PT, R2, R190, P2 ;  /* 0x000000be0200720c */ /* 0x000fe200017a1670 */
[----:B--2---:R-:W-:Y:S01]  /*164a0*/  FFMA.FTZ R6, R6, -UR20, R38 ;  /* 0x8000001406067c23 */ /* 0x004fe20008010026 */
[----:B------:R-:W-:Y:S01]  /*164b0*/  ISETP.LT.OR P1, PT, R2, R189, P1 ;  /* 0x000000bd0200720c */ /* 0x000fe20000f21670 */
[----:B------:R-:W-:Y:S01]  /*164c0*/  HMMA.16816.F32.BF16 R44, R24, R46, R48 ;  /* 0x0000002e182c723c */ /* 0x000fe20000041830 */
[----:B------:R-:W-:Y:S02]  /*164d0*/  IABS R3, R3 ;  /* 0x0000000300037213 */ /* 0x000fe40000000000 */
[----:B------:R-:W-:-:S02]  /*164e0*/  P2R R9, PR, RZ, 0x2 ;  /* 0x00000002ff097803 */ /* 0x000fc40000000000 */
[----:B------:R-:W-:Y:S01]  /*164f0*/  ISETP.LT.OR P1, PT, R0, R189, P6 ;  /* 0x000000bd0000720c */ /* 0x000fe20003721670 */
[----:B---3--:R-:W-:Y:S01]  /*16500*/  IMAD.MOV.U32 R4, RZ, RZ, R3 ;  /* 0x000000ffff047224 */ /* 0x008fe200078e0003 */
[----:B------:R-:W-:Y:S01]  /*16510*/  IABS R3, R5 ;  /* 0x0000000500037213 */ /* 0x000fe20000000000 */
[----:B------:R-:W-:Y:S01]  /*16520*/  IMAD.IADD R5, R186, 0x1, -R2 ;  /* 0x00000001ba057824 */ /* 0x000fe200078e0a02 */
[----:B------:R-:W-:Y:S01]  /*16530*/  HMMA.16816.F32.BF16 R64, R20, R32, R64 ;  /* 0x000000201440723c */ /* 0x000fe20000041840 */
[----:B------:R1:W2:Y:S01]  /*16540*/  I2F R10, R4 ;  /* 0x00000004000a7306 */ /* 0x0002a20000201400 */
[----:B----4-:R-:W-:-:S05]  /*16550*/  FFMA.FTZ R7, R7, -UR20, R56 ;  /* 0x8000001407077c23 */ /* 0x010fca0008010038 */
[----:B------:R-:W-:Y:S01]  /*16560*/  FSEL R235, R7, -INF , !P1 ;  /* 0xff80000007eb7808 */ /* 0x000fe20004800000 */
[C---:B------:R-:W-:Y:S07]  /*16570*/  HMMA.16816.F32.BF16 R60, R20.reuse, R228, R68 ;  /* 0x000000e4143c723c */ /* 0x040fee0000041844 */
[----:B------:R-:W-:Y:S01]  /*16580*/  IMAD.MOV.U32 R70, RZ, RZ, R53 ;  /* 0x000000ffff467224 */ /* 0x000fe200078e0035 */
[----:B------:R-:W-:Y:S01]  /*16590*/  HMMA.16816.F32.BF16 R236, R20, R200, R72 ;  /* 0x000000c814ec723c */ /* 0x000fe20000041848 */
[----:B-1----:R-:W-:Y:S01]  /*165a0*/  IMAD.MOV.U32 R4, RZ, RZ, R3 ;  /* 0x000000ffff047224 */ /* 0x002fe200078e0003 */
[----:B------:R-:W-:Y:S01]  /*165b0*/  IABS R3, R5 ;  /* 0x0000000500037213 */ /* 0x000fe20000000000 */
[----:B------:R-:W-:-:S02]  /*165c0*/  IMAD.MOV.U32 R69, RZ, RZ, R54 ;  /* 0x000000ffff457224 */ /* 0x000fc400078e0036 */
[----:B------:R1:W3:Y:S01]  /*165d0*/  I2F R5, R4 ;  /* 0x0000000400057306 */ /* 0x0002e20000201400 */
[----:B------:R-:W-:Y:S02]  /*165e0*/  IMAD.MOV.U32 R68, RZ, RZ, R55 ;  /* 0x000000ffff447224 */ /* 0x000fe400078e0037 */
[C---:B------:R-:W-:Y:S01]  /*165f0*/  HMMA.16816.F32.BF16 R144, R20.reuse, R34, R144 ;  /* 0x000000221490723c */ /* 0x040fe20000041890 */
[----:B------:R-:W-:Y:S02]  /*16600*/  IMAD.MOV.U32 R73, RZ, RZ, R52 ;  /* 0x000000ffff497224 */ /* 0x000fe400078e0034 */
[----:B--2---:R-:W-:Y:S02]  /*16610*/  FFMA.FTZ R10, R10, -UR20, R58 ;  /* 0x800000140a0a7c23 */ /* 0x004fe4000801003a */
[----:B------:R-:W2:Y:S03]  /*16620*/  I2F R3, R3 ;  /* 0x0000000300037306 */ /* 0x000ea60000201400 */
[----:B------:R-:W-:Y:S01]  /*16630*/  HMMA.16816.F32.BF16 R204, R20, R230, R204 ;  /* 0x000000e614cc723c */ /* 0x000fe200000418cc */
[----:B-1----:R-:W-:-:S06]  /*16640*/  FFMA.FTZ R4, R8, -UR20, R36 ;  /* 0x8000001408047c23 */ /* 0x002fcc0008010024 */
[----:B---3--:R-:W-:Y:S01]  /*16650*/  FFMA.FTZ R21, R5, -UR20, R37 ;  /* 0x8000001405157c23 */ /* 0x008fe20008010025 */
[----:B------:R-:W-:Y:S01]  /*16660*/  P2R R5, PR, RZ, 0x8 ;  /* 0x00000008ff057803 */ /* 0x000fe20000000000 */
[----:B------:R-:W-:Y:S01]  /*16670*/  HMMA.16816.F32.BF16 R52, R24, R32, R160 ;  /* 0x000000201834723c */ /* 0x000fe200000418a0 */
[----:B------:R-:W-:Y:S01]  /*16680*/  FSEL R72, R4, -INF , !P0 ;  /* 0xff80000004487808 */ /* 0x000fe20004000000 */
[--C-:B------:R-:W-:Y:S01]  /*16690*/  IMAD.IADD R4, R187, 0x1, -R2.reuse ;  /* 0x00000001bb047824 */ /* 0x100fe200078e0a02 */
[C---:B------:R-:W-:Y:S01]  /*166a0*/  ISETP.GE.AND P0, PT, R2.reuse, R192, PT ;  /* 0x000000c00200720c */ /* 0x040fe20003f06270 */
[----:B--2---:R-:W-:Y:S02]  /*166b0*/  FFMA.FTZ R20, R3, -UR20, R39 ;  /* 0x8000001403147c23 */ /* 0x004fe40008010027 */
[----:B------:R-:W-:Y:S01]  /*166c0*/  IMAD.IADD R3, R185, 0x1, -R2 ;  /* 0x00000001b9037824 */ /* 0x000fe200078e0a02 */
[----:B------:R-:W-:Y:S01]  /*166d0*/  ISETP.LT.OR P0, PT, R2, R188, P0 ;  /* 0x000000bc0200720c */ /* 0x000fe20000701670 */
[----:B------:R-:W-:Y:S01]  /*166e0*/  HMMA.16816.F32.BF16 R44, R12, R30, R44 ;  /* 0x0000001e0c2c723c */ /* 0x000fe2000004182c */
[----:B------:R-:W-:-:S02]  /*166f0*/  IADD3 R2, R0, 0x8, RZ ;  /* 0x0000000800027810 */ /* 0x000fc40007ffe0ff */
[----:B------:R-:W-:Y:S02]  /*16700*/  IABS R3, R3 ;  /* 0x0000000300037213 */ /* 0x000fe40000000000 */
[----:B------:R-:W-:Y:S02]  /*16710*/  P2R R8, PR, RZ, 0x1 ;  /* 0x00000001ff087803 */ /* 0x000fe40000000000 */
[----:B------:R1:W-:Y:S01]  /*16720*/  I2F R11, R3 ;  /* 0x00000003000b7306 */ /* 0x0003e20000201400 */
[----:B------:R-:W-:Y:S01]  /*16730*/  ISETP.LT.OR P0, PT, R0, R190, P4 ;  /* 0x000000be0000720c */ /* 0x000fe20002701670 */
[----:B------:R-:W-:Y:S01]  /*16740*/  HMMA.16816.F32.BF16 R40, R16, R30, R40 ;  /* 0x0000001e1028723c */ /* 0x000fe20000041828 */
[----:B------:R-:W-:Y:S02]  /*16750*/  IABS R4, R4 ;  /* 0x0000000400047213 */ /* 0x000fe40000000000 */
[----:B------:R-:W-:Y:S01]  /*16760*/  ISETP.NE.AND P4, PT, R5, RZ, PT ;  /* 0x000000ff0500720c */ /* 0x000fe20003f85270 */
[----:B------:R-:W-:Y:S01]  /*16770*/  IMAD.IADD R5, R186, 0x1, -R2 ;  /* 0x00000001ba057824 */ /* 0x000fe200078e0a02 */
[----:B------:R-:W-:Y:S01]  /*16780*/  FSEL R162, R6, -INF , !P0 ;  /* 0xff80000006a27808 */ /* 0x000fe20004000000 */
[----:B------:R2:W3:Y:S01]  /*16790*/  I2F R22, R4 ;  /* 0x0000000400167306 */ /* 0x0004e20000201400 */
[----:B------:R-:W-:Y:S01]  /*167a0*/  ISETP.GE.AND P0, PT, R0, R192, PT ;  /* 0x000000c00000720c */ /* 0x000fe20003f06270 */
[----:B------:R-:W-:Y:S01]  /*167b0*/  HMMA.16816.F32.BF16 R48, R24, R34, R220 ;  /* 0x000000221830723c */ /* 0x000fe200000418dc */
[----:B------:R-:W-:-:S02]  /*167c0*/  ISETP.GE.AND P3, PT, R2, R196, PT ;  /* 0x000000c40200720c */ /* 0x000fc40003f66270 */
[----:B------:R-:W-:Y:S02]  /*167d0*/  ISETP.LT.OR P0, PT, R0, R188, P0 ;  /* 0x000000bc0000720c */ /* 0x000fe40000701670 */
[----:B------:R-:W-:Y:S01]  /*167e0*/  ISETP.GE.AND P2, PT, R2, R194, PT ;  /* 0x000000c20200720c */ /* 0x000fe20003f46270 */
[----:B-1----:R-:W-:Y:S01]  /*167f0*/  IMAD.IADD R3, R184, 0x1, -R2 ;  /* 0x00000001b8037824 */ /* 0x002fe200078e0a02 */
[----:B------:R-:W-:Y:S02]  /*16800*/  FSEL R244, R10, -INF , !P0 ;  /* 0xff8000000af47808 */ /* 0x000fe40004000000 */
[C---:B------:R-:W-:Y:S02]  /*16810*/  ISETP.GE.AND P1, PT, R2.reuse, R193, PT ;  /* 0x000000c10200720c */ /* 0x040fe40003f26270 */
[----:B------:R-:W-:Y:S02]  /*16820*/  IABS R3, R3 ;  /* 0x0000000300037213 */ /* 0x000fe40000000000 */
[----:B------:R-:W-:-:S02]  /*16830*/  ISETP.GE.AND P0, PT, R2, R192, PT ;  /* 0x000000c00200720c */ /* 0x000fc40003f06270 */
[----:B------:R-:W-:Y:S01]  /*16840*/  FSEL R159, R21, -INF , !P4 ;  /* 0xff800000159f7808 */ /* 0x000fe20006000000 */
[----:B--2---:R-:W-:Y:S01]  /*16850*/  IMAD.MOV.U32 R4, RZ, RZ, R3 ;  /* 0x000000ffff047224 */ /* 0x004fe200078e0003 */
[----:B------:R-:W-:Y:S02]  /*16860*/  IABS R3, R5 ;  /* 0x0000000500037213 */ /* 0x000fe40000000000 */
[----:B------:R-:W-:Y:S01]  /*16870*/  FSEL R166, R20, -INF , !P5 ;  /* 0xff80000014a67808 */ /* 0x000fe20006800000 */
[----:B------:R1:W-:Y:S01]  /*16880*/  I2F R6, R4 ;  /* 0x0000000400067306 */ /* 0x0003e20000201400 */
[C---:B------:R-:W-:Y:S02]  /*16890*/  ISETP.LT.OR P6, PT, R2.reuse, R191, P3 ;  /* 0x000000bf0200720c */ /* 0x040fe40001fc1670 */
[C---:B------:R-:W-:Y:S02]  /*168a0*/  ISETP.LT.OR P4, PT, R2.reuse, R190, P2 ;  /* 0x000000be0200720c */ /* 0x040fe40001781670 */
[----:B------:R-:W-:-:S02]  /*168b0*/  ISETP.LT.OR P1, PT, R2, R189, P1 ;  /* 0x000000bd0200720c */ /* 0x000fc40000f21670 */
[----:B------:R-:W-:Y:S01]  /*168c0*/  ISETP.LT.OR P5, PT, R2, R188, P0 ;  /* 0x000000bc0200720c */ /* 0x000fe200007a1670 */
[----:B------:R2:W4:Y:S01]  /*168d0*/  I2F R5, R3 ;  /* 0x0000000300057306 */ /* 0x0005220000201400 */
[----:B------:R-:W-:Y:S02]  /*168e0*/  ISETP.NE.AND P2, PT, R8, RZ, PT ;  /* 0x000000ff0800720c */ /* 0x000fe40003f45270 */
[----:B------:R-:W-:Y:S01]  /*168f0*/  ISETP.NE.AND P3, PT, R9, RZ, PT ;  /* 0x000000ff0900720c */ /* 0x000fe20003f65270 */
[----:B---3--:R-:W-:Y:S01]  /*16900*/  FFMA.FTZ R9, R22, -UR20, R59 ;  /* 0x8000001416097c23 */ /* 0x008fe2000801003b */
[----:B------:R-:W-:Y:S01]  /*16910*/  P2R R21, PR, RZ, 0x2 ;  /* 0x00000002ff157803 */ /* 0x000fe20000000000 */
[----:B-1----:R-:W-:-:S03]  /*16920*/  IMAD.IADD R4, R185, 0x1, -R2 ;  /* 0x00000001b9047824 */ /* 0x002fc600078e0a02 */
[----:B------:R-:W-:Y:S02]  /*16930*/  FSEL R243, R9, -INF , !P2 ;  /* 0xff80000009f37808 */ /* 0x000fe40005000000 */
[----:B--2---:R-:W-:Y:S01]  /*16940*/  IABS R3, R4 ;  /* 0x0000000400037213 */ /* 0x004fe20000000000 */
[----:B------:R-:W-:Y:S01]  /*16950*/  IMAD.IADD R4, R187, 0x1, -R2 ;  /* 0x00000001bb047824 */ /* 0x000fe200078e0a02 */
[----:B------:R-:W-:Y:S01]  /*16960*/  IADD3 R2, R0, 0x9, RZ ;  /* 0x0000000900027810 */ /* 0x000fe20007ffe0ff */
[----:B----4-:R-:W-:Y:S01]  /*16970*/  FFMA.FTZ R10, R5, -UR20, R46 ;  /* 0x80000014050a7c23 */ /* 0x010fe2000801002e */
[----:B------:R1:W-:Y:S02]  /*16980*/  I2F R23, R3 ;  /* 0x0000000300177306 */ /* 0x0003e40000201400 */
[----:B------:R-:W-:Y:S01]  /*16990*/  IABS R7, R4 ;  /* 0x0000000400077213 */ /* 0x000fe20000000000 */
[----:B------:R-:W-:Y:S01]  /*169a0*/  IMAD.IADD R4, R184, 0x1, -R2 ;  /* 0x00000001b8047824 */ /* 0x000fe200078e0a02 */
[----:B------:R-:W-:-:S02]  /*169b0*/  ISETP.GE.AND P2, PT, R2, R194, PT ;  /* 0x000000c20200720c */ /* 0x000fc40003f46270 */
[C---:B------:R-:W-:Y:S02]  /*169c0*/  ISETP.GE.AND P1, PT, R2.reuse, R193, PT ;  /* 0x000000c10200720c */ /* 0x040fe40003f26270 */
        /* <DEDUP_REMOVED lines=17> */
[----:B------:R3:W3:Y:S01]  /*16ae0*/  I2F R9, R3 ;  /* 0x0000000300097306 */ /* 0x0006e20000201400 */
        /* <DEDUP_REMOVED lines=18> */
[----:B------:R-:W-:Y:S01]  /*16c10*/  FFMA.FTZ R20, R9, -UR20, R47 ;  /* 0x8000001409147c23 */ /* 0x000fe2000801002f */
        /* <DEDUP_REMOVED lines=22> */
[----:B------:R-:W-:Y:S02]  /*16d80*/  P2R R20, PR, RZ, 0x2 ;  /* 0x00000002ff147803 */ /* 0x000fe40000000000 */
[----:B------:R-:W-:Y:S01]  /*16d90*/  HMMA.16816.F32.BF16 R44, R24, R230, R216 ;  /* 0x000000e6182c723c */ /* 0x000fe200000418d8 */
[----:B-1----:R-:W-:Y:S02]  /*16da0*/  IMAD.IADD R8, R185, 0x1, -R2 ;  /* 0x00000001b9087824 */ /* 0x002fe400078e0a02 */
[----:B--2---:R-:W-:-:S04]  /*16db0*/  FFMA.FTZ R9, R9, -UR20, R32 ;  /* 0x8000001409097c23 */ /* 0x004fc80008010020 */
[----:B------:R-:W-:Y:S02]  /*16dc0*/  IMAD.MOV.U32 R219, RZ, RZ, R68 ;  /* 0x000000ffffdb7224 */ /* 0x000fe400078e0044 */
[----:B------:R-:W-:Y:S01]  /*16dd0*/  IMAD.MOV.U32 R216, RZ, RZ, R73 ;  /* 0x000000ffffd87224 */ /* 0x000fe200078e0049 */
[----:B------:R-:W-:Y:S01]  /*16de0*/  FSEL R149, R9, -INF , !P6 ;  /* 0xff80000009957808 */ /* 0x000fe20007000000 */
[----:B---3--:R-:W-:Y:S01]  /*16df0*/  FFMA.FTZ R10, R10, -UR20, R34 ;  /* 0x800000140a0a7c23 */ /* 0x008fe20008010022 */
[----:B------:R-:W-:Y:S01]  /*16e00*/  IABS R3, R8 ;  /* 0x0000000800037213 */ /* 0x000fe20000000000 */
[----:B------:R-:W-:Y:S01]  /*16e10*/  IMAD.IADD R8, R187, 0x1, -R2 ;  /* 0x00000001bb087824 */ /* 0x000fe200078e0a02 */
[----:B------:R-:W-:Y:S01]  /*16e20*/  IADD3 R2, R0, 0x11, RZ ;  /* 0x0000001100027810 */ /* 0x000fe20007ffe0ff */
[----:B------:R-:W-:Y:S01]  /*16e30*/  IMAD.MOV.U32 R217, RZ, RZ, R70 ;  /* 0x000000ffffd97224 */ /* 0x000fe200078e0046 */
[----:B------:R1:W-:Y:S01]  /*16e40*/  I2F R23, R3 ;  /* 0x0000000300177306 */ /* 0x0003e20000201400 */
[----:B------:R-:W-:Y:S01]  /*16e50*/  FSEL R152, R10, -INF , !P4 ;  /* 0xff8000000a987808 */ /* 0x000fe20006000000 */
[----:B------:R-:W-:Y:S01]  /*16e60*/  IMAD.MOV.U32 R218, RZ, RZ, R69 ;  /* 0x000000ffffda7224 */ /* 0x000fe200078e0045 */
        /* <DEDUP_REMOVED lines=244> */
[C---:B------:R-:W-:Y:S01]  /*17db0*/  ISETP.LT.OR P1, PT, R3.reuse, R189, P1 ;  /* 0x000000bd0300720c */ /* 0x040fe20000f21670 */
        /* <DEDUP_REMOVED lines=9> */
[----:B------:R-:W-:Y:S02]  /*17e50*/  ISETP.NE.AND P3, PT, R29, RZ, PT ;  /* 0x000000ff1d00720c */ /* 0x000fe40003f65270 */
[----:B------:R-:W-:Y:S01]  /*17e60*/  P2R R23, PR, RZ, 0x2 ;  /* 0x00000002ff177803 */ /* 0x000fe20000000000 */
        /* <DEDUP_REMOVED lines=14> */
[C---:B------:R-:W-:Y:S01]  /*17f50*/  ISETP.GE.AND P1, PT, R2.reuse, R193, PT ;  /* 0x000000c10200720c */ /* 0x040fe20003f26270 */
[----:B------:R-:W-:Y:S01]  /*17f60*/  HMMA.16816.F32.BF16 R16, R16, R6, R216 ;  /* 0x000000061010723c */ /* 0x000fe200000418d8 */
[C---:B------:R-:W-:Y:S01]  /*17f70*/  ISETP.GE.AND P0, PT, R2.reuse, R192, PT ;  /* 0x000000c00200720c */ /* 0x040fe20003f06270 */
[----:B------:R-:W2:Y:S01]  /*17f80*/  I2F R22, R9 ;  /* 0x0000000900167306 */ /* 0x000ea20000201400 */
[C---:B------:R-:W-:Y:S02]  /*17f90*/  ISETP.LT.OR P1, PT, R2.reuse, R189, P1 ;  /* 0x000000bd0200720c */ /* 0x040fe40000f21670 */
[----:B------:R-:W-:Y:S01]  /*17fa0*/  ISETP.LT.OR P0, PT, R2, R188, P0 ;  /* 0x000000bc0200720c */ /* 0x000fe20000701670 */
[----:B-1----:R-:W-:-:S05]  /*17fb0*/  IMAD.IADD R8, R186, 0x1, -R3 ;  /* 0x00000001ba087824 */ /* 0x002fca00078e0a03 */
[----:B------:R-:W-:-:S04]  /*17fc0*/  IABS R8, R8 ;  /* 0x0000000800087213 */ /* 0x000fc80000000000 */
[----:B--2---:R-:W-:Y:S01]  /*17fd0*/  FFMA.FTZ R20, R22, -UR20, R32 ;  /* 0x8000001416147c23 */ /* 0x004fe20008010020 */
[----:B------:R-:W-:Y:S01]  /*17fe0*/  P2R R22, PR, RZ, 0x2 ;  /* 0x00000002ff167803 */ /* 0x000fe20000000000 */
[----:B------:R-:W-:Y:S01]  /*17ff0*/  IMAD.MOV.U32 R9, RZ, RZ, R8 ;  /* 0x000000ffff097224 */ /* 0x000fe200078e0008 */
[----:B------:R-:W-:Y:S01]  /*18000*/  IABS R8, R10 ;  /* 0x0000000a00087213 */ /* 0x000fe20000000000 */
[----:B------:R-:W-:Y:S01]  /*18010*/  IMAD.IADD R10, R187, 0x1, -R3 ;  /* 0x00000001bb0a7824 */ /* 0x000fe200078e0a03 */
[----:B------:R-:W-:Y:S01]  /*18020*/  FSEL R42, R20, -INF , !P6 ;  /* 0xff800000142a7808 */ /* 0x000fe20007000000 */
[----:B------:R1:W2:Y:S01]  /*18030*/  I2F R11, R9 ;  /* 0x00000009000b7306 */ /* 0x0002a20000201400 */
[----:B------:R-:W-:Y:S01]  /*18040*/  IMAD.IADD R3, R186, 0x1, -R2 ;  /* 0x00000001ba037824 */ /* 0x000fe200078e0a02 */
[----:B------:R-:W-:-:S04]  /*18050*/  P2R R20, PR, RZ, 0x1 ;  /* 0x00000001ff147803 */ /* 0x000fc80000000000 */
[----:B------:R-:W-:Y:S02]  /*18060*/  IABS R4, R3 ;  /* 0x0000000300047213 */ /* 0x000fe40000000000 */
[C---:B------:R-:W-:Y:S02]  /*18070*/  IADD3 R3, R0.reuse, 0x38, RZ ;  /* 0x0000003800037810 */ /* 0x040fe40007ffe0ff */
[----:B------:R-:W-:Y:S02]  /*18080*/  IADD3 R0, R0, 0x39, RZ ;  /* 0x0000003900007810 */ /* 0x000fe40007ffe0ff */
[C---:B------:R-:W-:Y:S02]  /*18090*/  ISETP.GE.AND P1, PT, R3.reuse, R193, PT ;  /* 0x000000c10300720c */ /* 0x040fe40003f26270 */
[C---:B------:R-:W-:Y:S01]  /*180a0*/  ISETP.GE.AND P0, PT, R3.reuse, R192, PT ;  /* 0x000000c00300720c */ /* 0x040fe20003f06270 */
[----:B-1----:R-:W-:Y:S01]  /*180b0*/  IMAD.MOV.U32 R9, RZ, RZ, R8 ;  /* 0x000000ffff097224 */ /* 0x002fe200078e0008 */
[----:B------:R-:W-:Y:S01]  /*180c0*/  IABS R8, R10 ;  /* 0x0000000a00087213 */ /* 0x000fe20000000000 */
[----:B------:R-:W-:Y:S01]  /*180d0*/  IMAD.IADD R10, R184, 0x1, -R2 ;  /* 0x00000001b80a7824 */ /* 0x000fe200078e0a02 */
[----:B------:R-:W-:Y:S01]  /*180e0*/  ISETP.LT.OR P1, PT, R3, R189, P1 ;  /* 0x000000bd0300720c */ /* 0x000fe20000f21670 */
[----:B------:R1:W3:Y:S01]  /*180f0*/  I2F R26, R9 ;  /* 0x00000009001a7306 */ /* 0x0002e20000201400 */
[----:B--2---:R-:W-:-:S05]  /*18100*/  FFMA.FTZ R11, R11, -UR20, R34 ;  /* 0x800000140b0b7c23 */ /* 0x004fca0008010022 */
[----:B------:R-:W-:Y:S01]  /*18110*/  FSEL R40, R11, -INF , !P4 ;  /* 0xff8000000b287808 */ /* 0x000fe20006000000 */
[----:B-1----:R-:W-:Y:S01]  /*18120*/  IMAD.MOV.U32 R9, RZ, RZ, R8 ;  /* 0x000000ffff097224 */ /* 0x002fe200078e0008 */
[----:B------:R-:W-:Y:S01]  /*18130*/  IABS R8, R10 ;  /* 0x0000000a00087213 */ /* 0x000fe20000000000 */
[----:B------:R-:W-:Y:S02]  /*18140*/  FFMA.FTZ R10, R30, -UR20, R41 ;  /* 0x800000141e0a7c23 */ /* 0x000fe40008010029 */
[----:B------:R1:W-:Y:S01]  /*18150*/  I2F R25, R9 ;  /* 0x0000000900197306 */ /* 0x0003e20000201400 */
[----:B------:R-:W-:Y:S01]  /*18160*/  HMMA.16816.F32.BF16 R28, R12, R6, R44 ;  /* 0x000000060c1c723c */ /* 0x000fe2000004182c */
[----:B------:R-:W-:Y:S01]  /*18170*/  IMAD.MOV.U32 R5, RZ, RZ, R8 ;  /* 0x000000ffff057224 */ /* 0x000fe200078e0008 */
[----:B------:R-:W-:Y:S01]  /*18180*/  FSEL R74, R10, -INF , !P3 ;  /* 0xff8000000a4a7808 */ /* 0x000fe20005800000 */
[----:B------:R-:W-:Y:S01]  /*18190*/  IMAD.IADD R8, R185, 0x1, -R2 ;  /* 0x00000001b9087824 */ /* 0x000fe200078e0a02 */
[----:B------:R-:W-:-:S04]  /*181a0*/  ISETP.GE.AND P3, PT, R2, R196, PT ;  /* 0x000000c40200720c */ /* 0x000fc80003f66270 */
[----:B------:R-:W-:Y:S02]  /*181b0*/  ISETP.LT.OR P6, PT, R2, R191, P3 ;  /* 0x000000bf0200720c */ /* 0x000fe40001fc1670 */
[----:B------:R-:W-:Y:S01]  /*181c0*/  ISETP.NE.AND P3, PT, R23, RZ, PT ;  /* 0x000000ff1700720c */ /* 0x000fe20003f65270 */
[----:B-1----:R-:W-:Y:S02]  /*181d0*/  FFMA.FTZ R9, R24, -UR20, R43 ;  /* 0x8000001418097c23 */ /* 0x002fe4000801002b */
[----:B------:R1:W2:Y:S03]  /*181e0*/  I2F R24, R5 ;  /* 0x0000000500187306 */ /* 0x0002a60000201400 */
[----:B------:R-:W-:Y:S01]  /*181f0*/  FSEL R75, R9, -INF , !P2 ;  /* 0xff800000094b7808 */ /* 0x000fe20005000000 */
[----:B---3--:R-:W-:Y:S01]  /*18200*/  FFMA.FTZ R9, R26, -UR20, R36 ;  /* 0x800000141a097c23 */ /* 0x008fe20008010024 */
[----:B------:R-:W-:-:S04]  /*18210*/  ISETP.GE.AND P2, PT, R2, R194, PT ;  /* 0x000000c20200720c */ /* 0x000fc80003f46270 */
[----:B------:R-:W-:Y:S02]  /*18220*/  ISETP.LT.OR P4, PT, R2, R190, P2 ;  /* 0x000000be0200720c */ /* 0x000fe40001781670 */
[----:B------:R-:W-:Y:S02]  /*18230*/  FSEL R67, R9, -INF , !P3 ;  /* 0xff80000009437808 */ /* 0x000fe40005800000 */
        /* <DEDUP_REMOVED lines=10> */
[----:B------:R-:W-:Y:S02]  /*182e0*/  ISETP.NE.AND P6, PT, R20, RZ, PT ;  /* 0x000000ff1400720c */ /* 0x000fe40003fc5270 */
[----:B------:R-:W-:Y:S02]  /*182f0*/  P2R R10, PR, RZ, 0x2 ;  /* 0x00000002ff0a7803 */ /* 0x000fe40000000000 */
[----:B------:R-:W-:Y:S01]  /*18300*/  ISETP.GE.AND P1, PT, R0, R194, PT ;  /* 0x000000c20000720c */ /* 0x000fe20003f26270 */
[----:B-1----:R-:W-:Y:S01]  /*18310*/  IMAD.MOV.U32 R5, RZ, RZ, R4 ;  /* 0x000000ffff057224 */ /* 0x002fe200078e0004 */
[----:B------:R-:W-:Y:S01]  /*18320*/  IABS R4, R8 ;  /* 0x0000000800047213 */ /* 0x000fe20000000000 */
[----:B---3--:R-:W-:-:S02]  /*18330*/  FFMA.FTZ R11, R21, -UR20, R35 ;  /* 0x80000014150b7c23 */ /* 0x008fc40008010023 */
[----:B------:R1:W2:Y:S01]  /*18340*/  I2F R27, R5 ;  /* 0x00000005001b7306 */ /* 0x0002a20000201400 */
[----:B------:R-:W-:Y:S02]  /*18350*/  FFMA.FTZ R8, R25, -UR20, R38 ;  /* 0x8000001419087c23 */ /* 0x000fe40008010026 */
[----:B------:R-:W-:Y:S02]  /*18360*/  FSEL R38, R11, -INF , !P4 ;  /* 0xff8000000b267808 */ /* 0x000fe40006000000 */
[C---:B------:R-:W-:Y:S02]  /*18370*/  ISETP.LT.OR P4, PT, R3.reuse, R191, P3 ;  /* 0x000000bf0300720c */ /* 0x040fe40001f81670 */
[----:B------:R-:W-:Y:S01]  /*18380*/  FSEL R73, R8, -INF , !P5 ;  /* 0xff80000008497808 */ /* 0x000fe20006800000 */
[----:B------:R-:W3:Y:S01]  /*18390*/  I2F R23, R4 ;  /* 0x0000000400177306 */ /* 0x000ee20000201400 */
[C---:B------:R-:W-:Y:S02]  /*183a0*/  ISETP.LT.OR P3, PT, R3.reuse, R190, P2 ;  /* 0x000000be0300720c */ /* 0x040fe40001761670 */
[----:B------:R-:W-:-:S02]  /*183b0*/  ISETP.LT.OR P5, PT, R3, R188, P0 ;  /* 0x000000bc0300720c */ /* 0x000fc400007a1670 */
[----:B------:R-:W-:Y:S02]  /*183c0*/  ISETP.NE.AND P2, PT, R22, RZ, PT ;  /* 0x000000ff1600720c */ /* 0x000fe40003f45270 */
[----:B------:R-:W-:Y:S01]  /*183d0*/  ISETP.GE.AND P0, PT, R0, R193, PT ;  /* 0x000000c10000720c */ /* 0x000fe20003f06270 */
[----:B-1----:R-:W-:Y:S02]  /*183e0*/  IMAD.IADD R5, R184, 0x1, -R3 ;  /* 0x00000001b8057824 */ /* 0x002fe400078e0a03 */
[----:B--2---:R-:W-:-:S03]  /*183f0*/  FFMA.FTZ R8, R27, -UR20, R37 ;  /* 0x800000141b087c23 */ /* 0x004fc60008010025 */
[----:B------:R-:W-:Y:S02]  /*18400*/  IABS R5, R5 ;  /* 0x0000000500057213 */ /* 0x000fe40000000000 */
[----:B------:R-:W-:Y:S01]  /*18410*/  FSEL R63, R8, -INF , !P2 ;  /* 0xff800000083f7808 */ /* 0x000fe20005000000 */
[----:B---3--:R-:W-:Y:S01]  /*18420*/  FFMA.FTZ R7, R23, -UR20, R39 ;  /* 0x8000001417077c23 */ /* 0x008fe20008010027 */
[C---:B------:R-:W-:Y:S01]  /*18430*/  ISETP.GE.AND P2, PT, R0.reuse, R196, PT ;  /* 0x000000c40000720c */ /* 0x040fe20003f46270 */
[----:B------:R-:W-:Y:S02]  /*18440*/  IMAD.MOV.U32 R4, RZ, RZ, R5 ;  /* 0x000000ffff047224 */ /* 0x000fe400078e0005 */
[----:B------:R-:W-:Y:S01]  /*18450*/  IMAD.IADD R5, R185, 0x1, -R3 ;  /* 0x00000001b9057824 */ /* 0x000fe200078e0a03 */
[----:B------:R-:W-:Y:S01]  /*18460*/  FSEL R66, R7, -INF , !P6 ;  /* 0xff80000007427808 */ /* 0x000fe20007000000 */
[----:B------:R1:W-:Y:S01]  /*18470*/  I2F R15, R4 ;  /* 0x00000004000f7306 */ /* 0x0003e20000201400 */
[----:B------:R-:W-:-:S02]  /*18480*/  ISETP.LT.OR P6, PT, R0, R191, P2 ;  /* 0x000000bf0000720c */ /* 0x000fc400017c1670 */
[----:B------:R-:W-:Y:S02]  /*18490*/  ISETP.LT.OR P2, PT, R0, R189, P0 ;  /* 0x000000bd0000720c */ /* 0x000fe40000741670 */
[----:B------:R-:W-:Y:S01]  /*184a0*/  ISETP.NE.AND P0, PT, R10, RZ, PT ;  /* 0x000000ff0a00720c */ /* 0x000fe20003f05270 */
[----:B-1----:R-:W-:Y:S01]  /*184b0*/  IMAD.MOV.U32 R4, RZ, RZ, R2 ;  /* 0x000000ffff047224 */ /* 0x002fe200078e0002 */
[----:B------:R-:W-:Y:S01]  /*184c0*/  IABS R2, R5 ;  /* 0x0000000500027213 */ /* 0x000fe20000000000 */
[----:B------:R-:W-:Y:S02]  /*184d0*/  IMAD.IADD R5, R187, 0x1, -R3 ;  /* 0x00000001bb057824 */ /* 0x000fe400078e0a03 */
        /* <DEDUP_REMOVED lines=48> */
[----:B------:R-:W-:Y:S01]  /*187e0*/  @!P5 IMAD.MOV.U32 R7, RZ, RZ, c[0x0][0x19c] ;  /* 0x00006700ff07d624 */ /* 0x000fe200078e00ff */
[----:B------:R-:W-:Y:S01]  /*187f0*/  UIMAD.WIDE.U32 UR30, UR11, UR4, URZ ;  /* 0x000000040b1e72a5 */ /* 0x000fe2000f8e003f */
[----:B------:R1:W-:Y:S01]  /*18800*/  @P5 STS.128 [R195+0x4000], RZ ;  /* 0x004000ffc3005388 */ /* 0x0003e20000000c00 */
[----:B------:R-:W-:Y:S01]  /*18810*/  UIMAD UR10, UR10, UR4, URZ ;  /* 0x000000040a0a72a4 */ /* 0x000fe2000f8e023f */
[----:B------:R-:W-:Y:S03]  /*18820*/  BSSY B0, `(.L_x_2005) ;  /* 0x000002c000007945 */ /* 0x000fe60003800000 */
[----:B------:R-:W-:Y:S01]  /*18830*/  UIMAD UR5, UR11, UR5, UR10 ;  /* 0x000000050b0572a4 */ /* 0x000fe2000f8e020a */
[----:B------:R-:W-:-:S02]  /*18840*/  IMAD.U32 R2, RZ, RZ, UR30 ;  /* 0x0000001eff027e24 */ /* 0x000fc4000f8e00ff */
[----:B------:R-:W-:Y:S01]  /*18850*/  IMAD.U32 R4, RZ, RZ, UR30 ;  /* 0x0000001eff047e24 */ /* 0x000fe2000f8e00ff */
[----:B------:R-:W-:-:S06]  /*18860*/  UIADD3 UR5, UR31, UR5, URZ ;  /* 0x000000051f057290 */ /* 0x000fcc000fffe03f */
[----:B------:R-:W-:Y:S01]  /*18870*/  IMAD.U32 R3, RZ, RZ, UR5 ;  /* 0x00000005ff037e24 */ /* 0x000fe2000f8e00ff */
[----:B--2---:R-:W-:-:S04]  /*18880*/  LEA R2, P0, R2, R210, 0x6 ;  /* 0x000000d202027211 */ /* 0x004fc800078030ff */
[-C--:B------:R-:W-:Y:S02]  /*18890*/  @!P5 LEA R0, P4, R12, R2.reuse, 0x4 ;  /* 0x000000020c00d211 */ /* 0x080fe400078820ff */
[----:B---3--:R-:W-:Y:S02]  /*188a0*/  LEA.HI.X R3, R4, R223, R3, 0x6, P0 ;  /* 0x000000df04037211 */ /* 0x008fe400000f3403 */
[----:B------:R-:W-:Y:S02]  /*188b0*/  @!P5 LEA R5, P1, R12, R2, 0x5 ;  /* 0x000000020c05d211 */ /* 0x000fe400078228ff */
[----:B------:R-:W-:Y:S02]  /*188c0*/  @!P5 LEA R8, P3, R2, c[0x0][0x168], 0x1 ;  /* 0x00005a000208da11 */ /* 0x000fe400078608ff */
[----:B------:R-:W-:Y:S02]  /*188d0*/  @!P5 LEA R6, P2, R0, c[0x0][0x168], 0x1 ;  /* 0x00005a000006da11 */ /* 0x000fe400078408ff */
[----:B------:R-:W-:-:S02]  /*188e0*/  @!P5 LEA.HI.X R11, R12, R3, R9, 0x4, P4 ;  /* 0x000000030c0bd211 */ /* 0x000fc400020f2409 */
        /* <DEDUP_REMOVED lines=31> */
.L_x_2006:
[----:B------:R-:W-:Y:S05]  /*18ae0*/  BSYNC B0 ;  /* 0x0000000000007941 */ /* 0x000fea0003800000 */
.L_x_2005:
[----:B------:R-:W0:Y:S02]  /*18af0*/  LDGDEPBAR ;  /* 0x00000000000079af */ /* 0x000e240000000000 */
.L_x_2004:
[----:B-1----:R-:W2:Y:S04]  /*18b00*/  LDL R6, [R1+0xf0] ;  /* 0x0000f00001067983 */ /* 0x002ea80000100800 */
[----:B------:R-:W3:Y:S01]  /*18b10*/  LDL R5, [R1+0xa4] ;  /* 0x0000a40001057983 */ /* 0x000ee20000100800 */
[----:B------:R-:W-:Y:S01]  /*18b20*/  FMNMX.FTZ R0, R242, R72, !PT ;  /* 0x00000048f2007209 */ /* 0x000fe20007810000 */
[----:B------:R-:W-:Y:S01]  /*18b30*/  USHF.L.U32 UR5, UR38, 0x1, URZ ;  /* 0x0000000126057899 */ /* 0x000fe2000800063f */
[----:B------:R-:W-:Y:S01]  /*18b40*/  IMAD.MOV.U32 R202, RZ, RZ, R251 ;  /* 0x000000ffffca7224 */ /* 0x000fe200078e00fb */
        /* <DEDUP_REMOVED lines=37> */
[----:B------:R-:W-:Y:S01]  /*18da0*/  FMNMX.FTZ R0, R56, R3, !PT ;  /* 0x0000000338007209 */ /* 0x000fe20007810000 */
[----:B------:R-:W-:Y:S01]  /*18db0*/  IMAD.U32 R3, RZ, RZ, UR37 ;  /* 0x00000025ff037e24 */ /* 0x000fe2000f8e00ff */
[----:B------:R-:W-:Y:S01]  /*18dc0*/  FMNMX.FTZ R2, R144, R2, !PT ;  /* 0x0000000290027209 */ /* 0x000fe20007810000 */
[----:B------:R-:W-:Y:S03]  /*18dd0*/  STL [R1+0x174], R177 ;  /* 0x000174b101007387 */ /* 0x000fe60000100800 */
[----:B------:R-:W-:Y:S01]  /*18de0*/  FMNMX.FTZ R2, R68, R2, !PT ;  /* 0x0000000244027209 */ /* 0x000fe20007810000 */
[----:B------:R-:W1:Y:S03]  /*18df0*/  SHFL.BFLY PT, R4, R0, 0x2, 0x1f ;  /* 0x0c401f0000047f89 */ /* 0x000e6600000e0000 */
        /* <DEDUP_REMOVED lines=11> */
[----:B------:R-:W4:Y:S01]  /*18eb0*/  LDL.LU R228, [R1+0x120] ;  /* 0x0001200001e47983 */ /* 0x000f220000300800 */
[----:B-1----:R-:W-:-:S03]  /*18ec0*/  FMNMX.FTZ R0, R0, R4, !PT ;  /* 0x0000000400007209 */ /* 0x002fc60007810000 */
[----:B------:R-:W1:Y:S04]  /*18ed0*/  SHFL.BFLY PT, R69, R8, 0x2, 0x1f ;  /* 0x0c401f0008457f89 */ /* 0x000e6800000e0000 */
[----:B------:R-:W1:Y:S04]  /*18ee0*/  SHFL.BFLY PT, R70, R0, 0x1, 0x1f ;  /* 0x0c201f0000467f89 */ /* 0x000e6800000e0000 */
[----:B------:R-:W4:Y:S01]  /*18ef0*/  LDL.LU R203, [R1+0x11c] ;  /* 0x00011c0001cb7983 */ /* 0x000f220000300800 */
[----:B------:R-:W-:-:S03]  /*18f00*/  ULEA UR4, UR38, 0x1, 0x1 ;  /* 0x0000000126047891 */ /* 0x000fc6000f8e083f */
[----:B------:R-:W4:Y:S01]  /*18f10*/  LDL.LU R247, [R1+0x124] ;  /* 0x0001240001f77983 */ /* 0x000f220000300800 */
[----:B-1----:R-:W-:Y:S02]  /*18f20*/  FMNMX.FTZ R69, R8, R69, !PT ;  /* 0x0000004508457209 */ /* 0x002fe40007810000 */
[----:B------:R-:W-:Y:S01]  /*18f30*/  FMNMX.FTZ R70, R0, R70, !PT ;  /* 0x0000004600467209 */ /* 0x000fe20007810000 */
[----:B--2---:R-:W-:-:S04]  /*18f40*/  IMAD.WIDE.U32 R238, R6, -0x2daee0ad, RZ ;  /* 0xd2511f5306ee7825 */ /* 0x004fc800078e00ff */
[----:B---3--:R-:W-:Y:S01]  /*18f50*/  IMAD R174, R5, -0x326172a9, RZ ;  /* 0xcd9e8d5705ae7824 */ /* 0x008fe200078e02ff */
[----:B------:R-:W-:Y:S01]  /*18f60*/  LOP3.LUT R3, R239, UR5, R3, 0x96, !PT ;  /* 0x00000005ef037c12 */ /* 0x000fe2000f8e9603 */
[----:B------:R-:W-:Y:S01]  /*18f70*/  ULOP3.LUT UR4, UR4, UR37, URZ, 0x3c, !UPT ;  /* 0x0000002504047292 */ /* 0x000fe2000f8e3c3f */
[----:B------:R-:W-:Y:S01]  /*18f80*/  LOP3.LUT R6, R249, UR28, R238, 0x96, !PT ;  /* 0x0000001cf9067c12 */ /* 0x000fe2000f8e96ee */
[----:B------:R-:W2:Y:S02]  /*18f90*/  LDL.LU R237, [R1+0x138] ;  /* 0x0001380001ed7983 */ /* 0x000ea40000300800 */
[----:B------:R-:W-:-:S04]  /*18fa0*/  IMAD.WIDE.U32 R26, R3, -0x326172a9, RZ ;  /* 0xcd9e8d57031a7825 */ /* 0x000fc800078e00ff */
        /* <DEDUP_REMOVED lines=20> */
[----:B------:R-:W-:-:S04]  /*190f0*/  IMAD.WIDE.U32 R4, R4, -0x326172a9, RZ ;  /* 0xcd9e8d5704047825 */ /* 0x000fc800078e00ff */
[----:B------:R-:W-:Y:S01]  /*19100*/  FFMA.FTZ R3, R72, c[0x0][0x23c], -R2 ;  /* 0x00008f0048037a23 */ /* 0x000fe20000010802 */
[----:B------:R-:W-:Y:S02]  /*19110*/  LOP3.LUT R0, R4, 0xff, RZ, 0xc0, !PT ;  /* 0x000000ff04007812 */ /* 0x000fe400078ec0ff */
[----:B------:R-:W-:Y:S01]  /*19120*/  LOP3.LUT R8, R5, UR8, R8, 0x96, !PT ;  /* 0x0000000805087c12 */ /* 0x000fe2000f8e9608 */
[----:B------:R3:W-:Y:S01]  /*19130*/  MUFU.EX2 R200, R3 ;  /* 0x0000000300c87308 */ /* 0x0007e20000000800 */
[----:B------:R-:W-:Y:S02]  /*19140*/  ISETP.GE.U32.AND P3, PT, R241, R0, PT ;  /* 0x00000000f100720c */ /* 0x000fe40003f66070 */
[----:B------:R-:W-:-:S04]  /*19150*/  LOP3.LUT R0, R8, 0xffff, RZ, 0xc0, !PT ;  /* 0x0000ffff08007812 */ /* 0x000fc800078ec0ff */
[----:B------:R-:W-:Y:S01]  /*19160*/  SHF.R.U32.HI R0, RZ, 0x8, R0 ;  /* 0x00000008ff007819 */ /* 0x000fe20000011600 */
[----:B---3--:R-:W-:-:S04]  /*19170*/  FFMA.FTZ R3, R159, c[0x0][0x23c], -R2 ;  /* 0x00008f009f037a23 */ /* 0x008fc80000010802 */
[----:B------:R3:W3:Y:S01]  /*19180*/  MUFU.EX2 R201, R3 ;  /* 0x0000000300c97308 */ /* 0x0006e20000000800 */
[----:B------:R-:W-:Y:S02]  /*19190*/  LOP3.LUT R13, R4, 0xffff, RZ, 0xc0, !PT ;  /* 0x0000ffff040d7812 */ /* 0x000fe400078ec0ff */
[----:B-1----:R-:W-:Y:S02]  /*191a0*/  FMNMX.FTZ R69, R69, R11, !PT ;  /* 0x0000000b45457209 */ /* 0x002fe40007810000 */
[----:B------:R-:W-:Y:S02]  /*191b0*/  LOP3.LUT R0, R0, 0xffff, RZ, 0xc0, !PT ;  /* 0x0000ffff00007812 */ /* 0x000fe400078ec0ff */
[----:B------:R-:W-:Y:S02]  /*191c0*/  SHF.R.U32.HI R5, RZ, 0x10, R4 ;  /* 0x00000010ff057819 */ /* 0x000fe40000011604 */
[----:B------:R-:W-:Y:S02]  /*191d0*/  ISETP.GE.U32.AND P0, PT, R241, R0, PT ;  /* 0x00000000f100720c */ /* 0x000fe40003f06070 */
[----:B------:R-:W-:-:S02]  /*191e0*/  LOP3.LUT R0, R5, 0xff, RZ, 0xc0, !PT ;  /* 0x000000ff05007812 */ /* 0x000fc400078ec0ff */
[----:B---3--:R-:W-:Y:S02]  /*191f0*/  LOP3.LUT R3, R8, 0xff, RZ, 0xc0, !PT ;  /* 0x000000ff08037812 */ /* 0x008fe400078ec0ff */
[----:B------:R-:W-:Y:S02]  /*19200*/  FSETP.NEU.FTZ.AND P5, PT, R69, -INF , PT ;  /* 0xff8000004500780b */ /* 0x000fe40003fbd000 */
[----:B------:R-:W-:Y:S01]  /*19210*/  ISETP.GE.U32.AND P1, PT, R241, R3, PT ;  /* 0x00000003f100720c */ /* 0x000fe20003f26070 */
[----:B------:R-:W-:Y:S01]  /*19220*/  FMUL.FTZ R3, R69, c[0x0][0x23c] ;  /* 0x00008f0045037a20 */ /* 0x000fe20000410000 */
[----:B------:R-:W-:Y:S02]  /*19230*/  LOP3.LUT R10, R9, UR13, R10, 0x96, !PT ;  /* 0x0000000d090a7c12 */ /* 0x000fe4000f8e960a */
[----:B------:R-:W-:Y:S02]  /*19240*/  SHF.R.U32.HI R4, RZ, 0x18, R4 ;  /* 0x00000018ff047819 */ /* 0x000fe40000011604 */
[----:B------:R-:W-:-:S02]  /*19250*/  ISETP.GE.U32.AND P4, PT, R241, R0, PT ;  /* 0x00000000f100720c */ /* 0x000fc40003f86070 */
[----:B------:R-:W-:Y:S02]  /*19260*/  F2FP.BF16.PACK_AB R9, R201, R200 ;  /* 0x000000c8c909723e */ /* 0x000fe400000010ff */
[----:B------:R-:W-:Y:S02]  /*19270*/  FSEL R0, R3, RZ, P5 ;  /* 0x000000ff03007208 */ /* 0x000fe40002800000 */
[----:B------:R-:W-:Y:S01]  /*19280*/  ISETP.GE.U32.AND P2, PT, R241, R4, PT ;  /* 0x00000004f100720c */ /* 0x000fe20003f46070 */
[----:B------:R-:W-:Y:S01]  /*19290*/  IMAD.WIDE.U32 R4, R10, -0x2daee0ad, RZ ;  /* 0xd2511f530a047825 */ /* 0x000fe200078e00ff */
[C---:B------:R-:W-:Y:S02]  /*192a0*/  PRMT R51, R9.reuse, 0x7610, R51 ;  /* 0x0000761009337816 */ /* 0x040fe40000000033 */
[----:B------:R-:W-:Y:S01]  /*192b0*/  PRMT R50, R9, 0x7632, R50 ;  /* 0x0000763209327816 */ /* 0x000fe20000000032 */
[----:B------:R-:W-:Y:S01]  /*192c0*/  FFMA.FTZ R9, R162, c[0x0][0x23c], -R0 ;  /* 0x00008f00a2097a23 */ /* 0x000fe20000010800 */
[----:B------:R-:W-:-:S02]  /*192d0*/  LOP3.LUT R3, R5, UR7, R12, 0x96, !PT ;  /* 0x0000000705037c12 */ /* 0x000fc4000f8e960c */
[C---:B------:R-:W-:Y:S01]  /*192e0*/  LOP3.LUT R10, R4.reuse, 0xff, RZ, 0xc0, !PT ;  /* 0x000000ff040a7812 */ /* 0x040fe200078ec0ff */
[----:B------:R1:W-:Y:S01]  /*192f0*/  MUFU.EX2 R159, R9 ;  /* 0x00000009009f7308 */ /* 0x0003e20000000800 */
[----:B------:R-:W-:Y:S02]  /*19300*/  LOP3.LUT R12, R4, 0xffff, RZ, 0xc0, !PT ;  /* 0x0000ffff040c7812 */ /* 0x000fe400078ec0ff */
[----:B------:R-:W-:Y:S01]  /*19310*/  SHF.R.U32.HI R72, RZ, 0x18, R4 ;  /* 0x00000018ff487819 */ /* 0x000fe20000011604 */
[----:B------:R-:W-:Y:S01]  /*19320*/  @!P0 HFMA2.BF16_V2 R14, -RZ.H0_H0, RZ.H0_H0, -R50.H0_H0 ;  /* 0x200000ffff0e8231 */ /* 0x000fe20000340932 */
[----:B------:R-:W-:Y:S02]  /*19330*/  PRMT R168, R51, 0x5410, R50 ;  /* 0x0000541033a87816 */ /* 0x000fe40000000032 */
[----:B-1----:R-:W-:Y:S01]  /*19340*/  SHF.R.U32.HI R9, RZ, 0x10, R4 ;  /* 0x00000010ff097819 */ /* 0x002fe20000011604 */
[----:B------:R-:W-:-:S04]  /*19350*/  FFMA.FTZ R4, R166, c[0x0][0x23c], -R0 ;  /* 0x00008f00a6047a23 */ /* 0x000fc80000010800 */
[----:B------:R1:W3:Y:S01]  /*19360*/  MUFU.EX2 R35, R4 ;  /* 0x0000000400237308 */ /* 0x0002e20000000800 */
[----:B------:R-:W-:Y:S01]  /*19370*/  @!P0 PRMT R50, R14, 0x5410, RZ ;  /* 0x000054100e328816 */ /* 0x000fe200000000ff */
[----:B------:R-:W-:Y:S01]  /*19380*/  @!P1 HFMA2.BF16_V2 R15, -RZ.H0_H0, RZ.H0_H0, -R51.H0_H0 ;  /* 0x200000ffff0f9231 */ /* 0x000fe20000340933 */
[----:B------:R-:W-:Y:S01]  /*19390*/  FFMA.FTZ R5, R158, c[0x0][0x23c], -R2 ;  /* 0x00008f009e057a23 */ /* 0x000fe20000010802 */
[----:B-1----:R-:W-:-:S04]  /*193a0*/  SHF.R.U32.HI R4, RZ, 0x18, R8 ;  /* 0x00000018ff047819 */ /* 0x002fc80000011608 */
[----:B------:R-:W-:Y:S02]  /*193b0*/  ISETP.GE.U32.AND P0, PT, R241, R4, PT ;  /* 0x00000004f100720c */ /* 0x000fe40003f06070 */
[----:B------:R-:W-:Y:S01]  /*193c0*/  SHF.R.U32.HI R4, RZ, 0x10, R8 ;  /* 0x00000010ff047819 */ /* 0x000fe20000011608 */
[----:B------:R3:W-:Y:S03]  /*193d0*/  MUFU.EX2 R158, R5 ;  /* 0x00000005009e7308 */ /* 0x0007e60000000800 */
[----:B------:R-:W-:Y:S02]  /*193e0*/  LOP3.LUT R4, R4, 0xff, RZ, 0xc0, !PT ;  /* 0x000000ff04047812 */ /* 0x000fe400078ec0ff */
[----:B------:R-:W-:Y:S02]  /*193f0*/  @!P1 PRMT R51, R15, 0x5410, RZ ;  /* 0x000054100f339816 */ /* 0x000fe400000000ff */
[----:B------:R-:W-:Y:S01]  /*19400*/  ISETP.GE.U32.AND P1, PT, R241, R4, PT ;  /* 0x00000004f100720c */ /* 0x000fe20003f26070 */
[----:B------:R-:W-:Y:S01]  /*19410*/  FFMA.FTZ R4, R150, c[0x0][0x23c], -R2 ;  /* 0x00008f0096047a23 */ /* 0x000fe20000010802 */
[----:B---3--:R-:W-:-:S03]  /*19420*/  F2FP.BF16.PACK_AB R5, R35, R159 ;  /* 0x0000009f2305723e */ /* 0x008fc600000010ff */
[----:B------:R1:W3:Y:S01]  /*19430*/  MUFU.EX2 R162, R4 ;  /* 0x0000000400a27308 */ /* 0x0002e20000000800 */
[C---:B------:R-:W-:Y:S02]  /*19440*/  PRMT R48, R5.reuse, 0x7632, R48 ;  /* 0x0000763205307816 */ /* 0x040fe40000000030 */
[----:B------:R-:W-:-:S03]  /*19450*/  PRMT R41, R5, 0x7610, R41 ;  /* 0x0000761005297816 */ /* 0x000fc60000000029 */
[----:B------:R-:W-:Y:S01]  /*19460*/  @!P0 HFMA2.BF16_V2 R16, -RZ.H0_H0, RZ.H0_H0, -R48.H0_H0 ;  /* 0x200000ffff108231 */ /* 0x000fe20000340930 */
[----:B------:R-:W-:Y:S02]  /*19470*/  PRMT R181, R41, 0x5410, R48 ;  /* 0x0000541029b57816 */ /* 0x000fe40000000030 */
[----:B-1----:R-:W-:-:S04]  /*19480*/  SHF.R.U32.HI R4, RZ, 0x8, R13 ;  /* 0x00000008ff047819 */ /* 0x002fc8000001160d */
[----:B------:R-:W-:Y:S02]  /*19490*/  LOP3.LUT R4, R4, 0xffff, RZ, 0xc0, !PT ;  /* 0x0000ffff04047812 */ /* 0x000fe400078ec0ff */
[----:B------:R-:W-:Y:S02]  /*194a0*/  @!P0 PRMT R48, R16, 0x5410, RZ ;  /* 0x0000541010308816 */ /* 0x000fe400000000ff */
[----:B------:R-:W-:Y:S01]  /*194b0*/  ISETP.GE.U32.AND P0, PT, R241, R4, PT ;  /* 0x00000004f100720c */ /* 0x000fe20003f06070 */
[----:B------:R-:W-:-:S04]  /*194c0*/  FFMA.FTZ R4, R160, c[0x0][0x23c], -R0 ;  /* 0x00008f00a0047a23 */ /* 0x000fc80000010800 */
[----:B------:R1:W-:Y:S02]  /*194d0*/  MUFU.EX2 R32, R4 ;  /* 0x0000000400207308 */ /* 0x0003e40000000800 */
[----:B-1----:R-:W-:-:S06]  /*194e0*/  FFMA.FTZ R4, R155, c[0x0][0x23c], -R0 ;  /* 0x00008f009b047a23 */ /* 0x002fcc0000010800 */
[----:B------:R1:W1:Y:S01]  /*194f0*/  MUFU.EX2 R33, R4 ;  /* 0x0000000400217308 */ /* 0x0002620000000800 */
[----:B---3--:R-:W-:-:S04]  /*19500*/  F2FP.BF16.PACK_AB R5, R162, R158 ;  /* 0x0000009ea205723e */ /* 0x008fc800000010ff */
[C---:B------:R-:W-:Y:S02]  /*19510*/  PRMT R47, R5.reuse, 0x7610, R47 ;  /* 0x00007610052f7816 */ /* 0x040fe4000000002f */
[----:B------:R-:W-:Y:S02]  /*19520*/  PRMT R46, R5, 0x7632, R46 ;  /* 0x00007632052e7816 */ /* 0x000fe4000000002e */
[----:B-1----:R-:W-:-:S04]  /*19530*/  LOP3.LUT R4, R9, 0xff, RZ, 0xc0, !PT ;  /* 0x000000ff09047812 */ /* 0x002fc800078ec0ff */
[----:B------:R-:W-:Y:S02]  /*19540*/  ISETP.GE.U32.AND P6, PT, R241, R4, PT ;  /* 0x00000004f100720c */ /* 0x000fe40003fc6070 */
[----:B------:R-:W-:Y:S01]  /*19550*/  F2FP.BF16.PACK_AB R4, R33, R32 ;  /* 0x000000202104723e */ /* 0x000fe200000010ff */
[----:B------:R-:W-:-:S03]  /*19560*/  FFMA.FTZ R5, R149, c[0x0][0x23c], -R2 ;  /* 0x00008f0095057a23 */ /* 0x000fc60000010802 */
[C---:B------:R-:W-:Y:S02]  /*19570*/  PRMT R45, R4.reuse, 0x7632, R45 ;  /* 0x00007632042d7816 */ /* 0x040fe4000000002d */
[----:B------:R-:W-:Y:S01]  /*19580*/  PRMT R44, R4, 0x7610, R44 ;  /* 0x00007610042c7816 */ /* 0x000fe2000000002c */
[----:B------:R-:W-:Y:S01]  /*19590*/  FFMA.FTZ R4, R71, c[0x0][0x23c], -R2 ;  /* 0x00008f0047047a23 */ /* 0x000fe20000010802 */
[----:B------:R1:W-:Y:S08]  /*195a0*/  MUFU.EX2 R160, R5 ;  /* 0x0000000500a07308 */ /* 0x0003f00000000800 */
[----:B------:R3:W3:Y:S01]  /*195b0*/  MUFU.EX2 R166, R4 ;  /* 0x0000000400a67308 */ /* 0x0006e20000000800 */
[----:B------:R-:W-:Y:S01]  /*195c0*/  @!P0 HFMA2.BF16_V2 R18, -RZ.H0_H0, RZ.H0_H0, -R46.H0_H0 ;  /* 0x200000ffff128231 */ /* 0x000fe2000034092e */
[----:B------:R-:W-:Y:S01]  /*195d0*/  PRMT R184, R47, 0x5410, R46 ;  /* 0x000054102fb87816 */ /* 0x000fe2000000002e */
[----:B------:R-:W-:Y:S01]  /*195e0*/  @!P1 HFMA2.BF16_V2 R17, -RZ.H0_H0, RZ.H0_H0, -R41.H0_H0 ;  /* 0x200000ffff119231 */ /* 0x000fe20000340929 */
[----:B-1----:R-:W-:-:S02]  /*195f0*/  LOP3.LUT R5, R3, 0xff, RZ, 0xc0, !PT ;  /* 0x000000ff03057812 */ /* 0x002fc400078ec0ff */
[----:B------:R-:W-:Y:S02]  /*19600*/  @!P0 PRMT R46, R18, 0x5410, RZ ;  /* 0x00005410122e8816 */ /* 0x000fe400000000ff */
[----:B---3--:R-:W-:-:S04]  /*19610*/  LOP3.LUT R4, R3, 0xffff, RZ, 0xc0, !PT ;  /* 0x0000ffff03047812 */ /* 0x008fc800078ec0ff */
[----:B------:R-:W-:Y:S02]  /*19620*/  SHF.R.U32.HI R4, RZ, 0x8, R4 ;  /* 0x00000008ff047819 */ /* 0x000fe40000011604 */
[----:B------:R-:W-:Y:S02]  /*19630*/  ISETP.GE.U32.AND P0, PT, R241, R5, PT ;  /* 0x00000005f100720c */ /* 0x000fe40003f06070 */
[----:B------:R-:W-:Y:S02]  /*19640*/  LOP3.LUT R4, R4, 0xffff, RZ, 0xc0, !PT ;  /* 0x0000ffff04047812 */ /* 0x000fe400078ec0ff */
[----:B------:R-:W-:Y:S02]  /*19650*/  F2FP.BF16.PACK_AB R5, R166, R160 ;  /* 0x000000a0a605723e */ /* 0x000fe400000010ff */
[----:B------:R-:W-:Y:S02]  /*19660*/  @!P1 PRMT R41, R17, 0x5410, RZ ;  /* 0x0000541011299816 */ /* 0x000fe400000000ff */
[----:B------:R-:W-:Y:S01]  /*19670*/  ISETP.GE.U32.AND P1, PT, R241, R4, PT ;  /* 0x00000004f100720c */ /* 0x000fe20003f26070 */
[----:B------:R-:W-:Y:S01]  /*19680*/  FFMA.FTZ R4, R152, c[0x0][0x23c], -R0 ;  /* 0x00008f0098047a23 */ /* 0x000fe20000010800 */
[----:B------:R-:W-:-:S02]  /*19690*/  PRMT R227, R5, 0x7610, R227 ;  /* 0x0000761005e37816 */ /* 0x000fc400000000e3 */
[----:B------:R-:W-:Y:S01]  /*196a0*/  PRMT R226, R5, 0x7632, R226 ;  /* 0x0000763205e27816 */ /* 0x000fe200000000e2 */
[----:B------:R-:W-:Y:S01]  /*196b0*/  FFMA.FTZ R5, R148, c[0x0][0x23c], -R0 ;  /* 0x00008f0094057a23 */ /* 0x000fe20000010800 */
[----:B------:R1:W-:Y:S01]  /*196c0*/  MUFU.EX2 R34, R4 ;  /* 0x0000000400227308 */ /* 0x0003e20000000800 */
[----:B------:R-:W-:-:S07]  /*196d0*/  @!P0 HFMA2.BF16_V2 R22, -RZ.H0_H0, RZ.H0_H0, -R227.H0_H0 ;  /* 0x200000ffff168231 */ /* 0x000fce00003409e3 */
[----:B------:R-:W3:Y:S01]  /*196e0*/  MUFU.EX2 R49, R5 ;  /* 0x0000000500317308 */ /* 0x000ee20000000800 */
[----:B------:R-:W-:Y:S01]  /*196f0*/  @!P1 HFMA2.BF16_V2 R23, -RZ.H0_H0, RZ.H0_H0, -R226.H0_H0 ;  /* 0x200000ffff179231 */ /* 0x000fe200003409e2 */
[----:B------:R-:W-:Y:S02]  /*19700*/  PRMT R178, R227, 0x5410, R226 ;  /* 0x00005410e3b27816 */ /* 0x000fe400000000e2 */
[--C-:B-1----:R-:W-:Y:S02]  /*19710*/  SHF.R.U32.HI R4, RZ, 0x18, R3.reuse ;  /* 0x00000018ff047819 */ /* 0x102fe40000011603 */
[----:B------:R-:W-:Y:S02]  /*19720*/  SHF.R.U32.HI R3, RZ, 0x10, R3 ;  /* 0x00000010ff037819 */ /* 0x000fe40000011603 */
[----:B------:R-:W-:Y:S02]  /*19730*/  @!P0 PRMT R227, R22, 0x5410, RZ ;  /* 0x0000541016e38816 */ /* 0x000fe400000000ff */
[----:B------:R-:W-:-:S02]  /*19740*/  LOP3.LUT R3, R3, 0xff, RZ, 0xc0, !PT ;  /* 0x000000ff03037812 */ /* 0x000fc400078ec0ff */
[----:B------:R-:W-:Y:S02]  /*19750*/  LOP3.LUT R16, R239, UR4, RZ, 0x3c, !PT ;  /* 0x00000004ef107c12 */ /* 0x000fe4000f8e3cff */
[----:B------:R-:W-:Y:S02]  /*19760*/  ISETP.GE.U32.AND P0, PT, R241, R4, PT ;  /* 0x00000004f100720c */ /* 0x000fe40003f06070 */
[----:B------:R-:W-:Y:S01]  /*19770*/  @!P1 PRMT R226, R23, 0x5410, RZ ;  /* 0x0000541017e29816 */ /* 0x000fe200000000ff */
[----:B------:R-:W-:Y:S01]  /*19780*/  IMAD.WIDE.U32 R16, R16, -0x326172a9, RZ ;  /* 0xcd9e8d5710107825 */ /* 0x000fe200078e00ff */
[----:B------:R-:W-:Y:S02]  /*19790*/  ISETP.GE.U32.AND P1, PT, R241, R3, PT ;  /* 0x00000003f100720c */ /* 0x000fe40003f26070 */
[----:B---3--:R-:W-:Y:S02]  /*197a0*/  F2FP.BF16.PACK_AB R3, R49, R34 ;  /* 0x000000223103723e */ /* 0x008fe400000010ff */
[----:B------:R-:W-:-:S02]  /*197b0*/  ISETP.GE.U32.AND P5, PT, R241, R10, PT ;  /* 0x0000000af100720c */ /* 0x000fc40003fa6070 */
[----:B------:R-:W-:Y:S02]  /*197c0*/  PRMT R225, R3, 0x7632, R225 ;  /* 0x0000763203e17816 */ /* 0x000fe400000000e1 */
[----:B------:R-:W-:Y:S02]  /*197d0*/  LOP3.LUT R4, R17, UR29, R174, 0x96, !PT ;  /* 0x0000001d11047c12 */ /* 0x000fe4000f8e96ae */
[----:B------:R-:W-:Y:S02]  /*197e0*/  LOP3.LUT R10, R7, UR27, R16, 0x96, !PT ;  /* 0x0000001b070a7c12 */ /* 0x000fe4000f8e9610 */
[----:B------:R-:W-:Y:S01]  /*197f0*/  SHF.R.U32.HI R7, RZ, 0x8, R12 ;  /* 0x00000008ff077819 */ /* 0x000fe2000001160c */
[----:B------:R-:W-:Y:S01]  /*19800*/  @!P0 HFMA2.BF16_V2 R28, -RZ.H0_H0, RZ.H0_H0, -R225.H0_H0 ;  /* 0x200000ffff1c8231 */ /* 0x000fe200003409e1 */
[----:B------:R-:W-:Y:S01]  /*19810*/  PRMT R224, R3, 0x7610, R224 ;  /* 0x0000761003e07816 */ /* 0x000fe200000000e0 */
[----:B------:R-:W-:Y:S01]  /*19820*/  IMAD.WIDE.U32 R4, R4, -0x2daee0ad, RZ ;  /* 0xd2511f5304047825 */ /* 0x000fe200078e00ff */
[----:B------:R-:W-:-:S02]  /*19830*/  LOP3.LUT R3, R7, 0xffff, RZ, 0xc0, !PT ;  /* 0x0000ffff07037812 */ /* 0x000fc400078ec0ff */
[----:B------:R-:W-:Y:S01]  /*19840*/  PRMT R179, R224, 0x5410, R225 ;  /* 0x00005410e0b37816 */ /* 0x000fe200000000e1 */
[----:B------:R-:W-:Y:S01]  /*19850*/  IMAD.WIDE.U32 R10, R10, -0x2daee0ad, RZ ;  /* 0xd2511f530a0a7825 */ /* 0x000fe200078e00ff */
[----:B------:R-:W-:Y:S02]  /*19860*/  @!P0 PRMT R225, R28, 0x5410, RZ ;  /* 0x000054101ce18816 */ /* 0x000fe400000000ff */
[----:B------:R-:W-:Y:S02]  /*19870*/  LOP3.LUT R5, R5, UR26, R248, 0x96, !PT ;  /* 0x0000001a05057c12 */ /* 0x000fe4000f8e96f8 */
[----:B------:R-:W-:Y:S02]  /*19880*/  ISETP.GE.U32.AND P0, PT, R241, R3, PT ;  /* 0x00000003f100720c */ /* 0x000fe40003f06070 */
[----:B------:R-:W-:Y:S02]  /*19890*/  FMNMX.FTZ R3, R246, R235, !PT ;  /* 0x000000ebf6037209 */ /* 0x000fe40007810000 */
[----:B------:R-:W-:Y:S01]  /*198a0*/  LOP3.LUT R8, R11, UR24, R4, 0x96, !PT ;  /* 0x000000180b087c12 */ /* 0x000fe2000f8e9604 */
[----:B------:R-:W-:Y:S01]  /*198b0*/  IMAD.WIDE.U32 R4, R5, -0x326172a9, RZ ;  /* 0xcd9e8d5705047825 */ /* 0x000fe200078e00ff */
[----:B------:R-:W-:-:S03]  /*198c0*/  FMNMX.FTZ R3, R233, R3, !PT ;  /* 0x00000003e9037209 */ /* 0x000fc60007810000 */
[----:B------:R-:W-:Y:S01]  /*198d0*/  IMAD.WIDE.U32 R8, R8, -0x326172a9, RZ ;  /* 0xcd9e8d5708087825 */ /* 0x000fe200078e00ff */
[----:B------:R-:W-:Y:S02]  /*198e0*/  FMNMX.FTZ R3, R221, R3, !PT ;  /* 0x00000003dd037209 */ /* 0x000fe40007810000 */
[----:B------:R-:W-:Y:S02]  /*198f0*/  LOP3.LUT R5, R5, UR25, R6, 0x96, !PT ;  /* 0x0000001905057c12 */ /* 0x000fe4000f8e9606 */
[----:B------:R-:W-:Y:S02]  /*19900*/  FMNMX.FTZ R3, R220, R3, !PT ;  /* 0x00000003dc037209 */ /* 0x000fe40007810000 */
[----:B------:R-:W-:Y:S01]  /*19910*/  LOP3.LUT R11, R9, UR23, R4, 0x96, !PT ;  /* 0x00000017090b7c12 */ /* 0x000fe2000f8e9604 */
[----:B------:R-:W-:Y:S01]  /*19920*/  IMAD.WIDE.U32 R4, R5, -0x2daee0ad, RZ ;  /* 0xd2511f5305047825 */ /* 0x000fe200078e00ff */
[----:B------:R-:W-:-:S04]  /*19930*/  FMNMX.FTZ R3, R199, R3, !PT ;  /* 0x00000003c7037209 */ /* 0x000fc80007810000 */
[----:B------:R-:W-:Y:S01]  /*19940*/  LOP3.LUT R6, R5, UR22, R10, 0x96, !PT ;  /* 0x0000001605067c12 */ /* 0x000fe2000f8e960a */
[----:B------:R-:W-:Y:S01]  /*19950*/  IMAD.WIDE.U32 R10, R11, -0x2daee0ad, RZ ;  /* 0xd2511f530b0a7825 */ /* 0x000fe200078e00ff */
[----:B------:R-:W-:Y:S01]  /*19960*/  FMNMX.FTZ R3, R167, R3, !PT ;  /* 0x00000003a7037209 */ /* 0x000fe20007810000 */
[----:B------:R-:W-:Y:S02]  /*19970*/  @!P4 HFMA2.BF16_V2 R21, -RZ.H0_H0, RZ.H0_H0, -R44.H0_H0 ;  /* 0x200000ffff15c231 */ /* 0x000fe4000034092c */
[----:B------:R-:W-:Y:S01]  /*19980*/  FFMA.FTZ R42, R42, c[0x0][0x23c], -R2 ;  /* 0x00008f002a2a7a23 */ /* 0x000fe20000010802 */
[----:B------:R-:W-:Y:S01]  /*19990*/  FMNMX.FTZ R3, R163, R3, !PT ;  /* 0x00000003a3037209 */ /* 0x000fe20007810000 */
[----:B------:R-:W-:Y:S01]  /*199a0*/  IMAD.WIDE.U32 R6, R6, -0x326172a9, RZ ;  /* 0xcd9e8d5706067825 */ /* 0x000fe200078e00ff */
[----:B------:R-:W-:Y:S01]  /*199b0*/  LOP3.LUT R4, R11, UR12, R4, 0x96, !PT ;  /* 0x0000000c0b047c12 */ /* 0x000fe2000f8e9604 */
[----:B------:R1:W-:Y:S01]  /*199c0*/  MUFU.EX2 R182, R42 ;  /* 0x0000002a00b67308 */ /* 0x0003e20000000800 */
[----:B------:R-:W-:-:S02]  /*199d0*/  FMNMX.FTZ R3, R154, R3, !PT ;  /* 0x000000039a037209 */ /* 0x000fc40007810000 */
[----:B------:R-:W-:Y:S01]  /*199e0*/  PRMT R188, R44, 0x5410, R45 ;  /* 0x000054102cbc7816 */ /* 0x000fe2000000002d */
[----:B------:R-:W-:Y:S01]  /*199f0*/  IMAD.WIDE.U32 R4, R4, -0x326172a9, RZ ;  /* 0xcd9e8d5704047825 */ /* 0x000fe200078e00ff */
[----:B------:R-:W-:Y:S02]  /*19a00*/  @!P4 PRMT R44, R21, 0x5410, RZ ;  /* 0x00005410152cc816 */ /* 0x000fe400000000ff */
[----:B------:R-:W-:Y:S02]  /*19a10*/  LOP3.LUT R21, R7, UR13, R8, 0x96, !PT ;  /* 0x0000000d07157c12 */ /* 0x000fe4000f8e9608 */
[----:B------:R-:W-:Y:S01]  /*19a20*/  FMNMX.FTZ R7, R147, R3, !PT ;  /* 0x0000000393077209 */ /* 0x000fe20007810000 */
[----:B-1----:R-:W-:Y:S02]  /*19a30*/  IMAD.MOV.U32 R42, RZ, RZ, R184 ;  /* 0x000000ffff2a7224 */ /* 0x002fe400078e00b8 */
[----:B------:R-:W3:Y:S01]  /*19a40*/  LDL R184, [R1+0xa8] ;  /* 0x0000a80001b87983 */ /* 0x000ee20000100800 */
[----:B------:R-:W-:-:S02]  /*19a50*/  LOP3.LUT R3, R5, UR8, R6, 0x96, !PT ;  /* 0x0000000805037c12 */ /* 0x000fc4000f8e9606 */
[----:B------:R-:W-:-:S04]  /*19a60*/  FMNMX.FTZ R6, R143, R7, !PT ;  /* 0x000000078f067209 */ /* 0x000fc80007810000 */
[----:B------:R-:W-:Y:S02]  /*19a70*/  FMNMX.FTZ R7, R140, R6, !PT ;  /* 0x000000068c077209 */ /* 0x000fe40007810000 */
[----:B------:R-:W-:-:S04]  /*19a80*/  LOP3.LUT R6, R3, 0xffff, RZ, 0xc0, !PT ;  /* 0x0000ffff03067812 */ /* 0x000fc800078ec0ff */
[----:B------:R-:W-:-:S04]  /*19a90*/  SHF.R.U32.HI R6, RZ, 0x8, R6 ;  /* 0x00000008ff067819 */ /* 0x000fc80000011606 */
[----:B------:R-:W-:Y:S02]  /*19aa0*/  LOP3.LUT R6, R6, 0xffff, RZ, 0xc0, !PT ;  /* 0x0000ffff06067812 */ /* 0x000fe400078ec0ff */
[----:B------:R-:W-:Y:S02]  /*19ab0*/  FMNMX.FTZ R7, R74, R7, !PT ;  /* 0x000000074a077209 */ /* 0x000fe40007810000 */
[----:B------:R-:W-:Y:S02]  /*19ac0*/  ISETP.GE.U32.AND P4, PT, R241, R6, PT ;  /* 0x00000006f100720c */ /* 0x000fe40003f86070 */
[----:B------:R-:W-:Y:S02]  /*19ad0*/  FMNMX.FTZ R6, R245, R244, !PT ;  /* 0x000000f4f5067209 */ /* 0x000fe40007810000 */
[----:B------:R-:W-:Y:S02]  /*19ae0*/  FMNMX.FTZ R7, R67, R7, !PT ;  /* 0x0000000743077209 */ /* 0x000fe40007810000 */
[----:B------:R-:W-:-:S02]  /*19af0*/  FMNMX.FTZ R6, R243, R6, !PT ;  /* 0x00000006f3067209 */ /* 0x000fc40007810000 */
[----:B------:R-:W-:Y:S02]  /*19b00*/  FMNMX.FTZ R7, R63, R7, !PT ;  /* 0x000000073f077209 */ /* 0x000fe40007810000 */
[----:B------:R-:W-:Y:S02]  /*19b10*/  FMNMX.FTZ R6, R234, R6, !PT ;  /* 0x00000006ea067209 */ /* 0x000fe40007810000 */
[----:B------:R-:W-:Y:S02]  /*19b20*/  FMNMX.FTZ R71, R62, R7, !PT ;  /* 0x000000073e477209 */ /* 0x000fe40007810000 */
[----:B------:R-:W-:Y:S01]  /*19b30*/  FMNMX.FTZ R7, R232, R6, !PT ;  /* 0x00000006e8077209 */ /* 0x000fe20007810000 */
[----:B------:R-:W-:Y:S01]  /*19b40*/  FFMA.FTZ R6, R153, c[0x0][0x23c], -R2 ;  /* 0x00008f0099067a23 */ /* 0x000fe20000010802 */
[----:B------:R-:W-:-:S03]  /*19b50*/  FMNMX.FTZ R71, R25, R71, !PT ;  /* 0x0000004719477209 */ /* 0x000fc60007810000 */
[----:B------:R1:W-:Y:S01]  /*19b60*/  MUFU.EX2 R230, R6 ;  /* 0x0000000600e67308 */ /* 0x0003e20000000800 */
[----:B------:R-:W-:Y:S01]  /*19b70*/  @!P2 HFMA2.BF16_V2 R20, -RZ.H0_H0, RZ.H0_H0, -R45.H0_H0 ;  /* 0x200000ffff14a231 */ /* 0x000fe2000034092d */
[----:B------:R-:W2:Y:S01]  /*19b80*/  SHFL.BFLY PT, R8, R71, 0x2, 0x1f ;  /* 0x0c401f0047087f89 */ /* 0x000ea200000e0000 */
[--C-:B------:R-:W-:Y:S02]  /*19b90*/  FFMA.FTZ R22, R52, c[0x0][0x23c], -R2.reuse ;  /* 0x00008f0034167a23 */ /* 0x100fe40000010802 */
[----:B------:R-:W-:Y:S01]  /*19ba0*/  FFMA.FTZ R14, R141, c[0x0][0x23c], -R2 ;  /* 0x00008f008d0e7a23 */ /* 0x000fe20000010802 */
[----:B------:R-:W-:Y:S02]  /*19bb0*/  @!P2 PRMT R45, R20, 0x5410, RZ ;  /* 0x00005410142da816 */ /* 0x000fe400000000ff */
[----:B-1----:R-:W-:-:S04]  /*19bc0*/  FMNMX.FTZ R6, R208, R7, !PT ;  /* 0x00000007d0067209 */ /* 0x002fc80007810000 */
[----:B------:R-:W-:Y:S01]  /*19bd0*/  FMNMX.FTZ R6, R198, R6, !PT ;  /* 0x00000006c6067209 */ /* 0x000fe20007810000 */
[----:B------:R-:W-:-:S03]  /*19be0*/  FFMA.FTZ R7, R145, c[0x0][0x23c], -R2 ;  /* 0x00008f0091077a23 */ /* 0x000fc60000010802 */
[----:B------:R-:W-:Y:S01]  /*19bf0*/  FMNMX.FTZ R6, R197, R6, !PT ;  /* 0x00000006c5067209 */ /* 0x000fe20007810000 */
[--C-:B------:R-:W-:Y:S02]  /*19c00*/  FFMA.FTZ R15, R61, c[0x0][0x23c], -R2.reuse ;  /* 0x00008f003d0f7a23 */ /* 0x100fe40000010802 */
[--C-:B------:R-:W-:Y:S02]  /*19c10*/  FFMA.FTZ R20, R59, c[0x0][0x23c], -R2.reuse ;  /* 0x00008f003b147a23 */ /* 0x100fe40000010802 */
[--C-:B------:R-:W-:Y:S02]  /*19c20*/  FFMA.FTZ R52, R24, c[0x0][0x23c], -R2.reuse ;  /* 0x00008f0018347a23 */ /* 0x100fe40000010802 */
[--C-:B------:R-:W-:Y:S02]  /*19c30*/  FFMA.FTZ R57, R57, c[0x0][0x23c], -R2.reuse ;  /* 0x00008f0039397a23 */ /* 0x100fe40000010802 */
[----:B------:R-:W-:Y:S01]  /*19c40*/  FFMA.FTZ R56, R56, c[0x0][0x23c], -R2 ;  /* 0x00008f0038387a23 */ /* 0x000fe20000010802 */
[----:B------:R-:W-:-:S04]  /*19c50*/  FMNMX.FTZ R2, R161, R6, !PT ;  /* 0x00000006a1027209 */ /* 0x000fc80007810000 */
[----:B------:R-:W-:-:S04]  /*19c60*/  FMNMX.FTZ R2, R156, R2, !PT ;  /* 0x000000029c027209 */ /* 0x000fc80007810000 */
[----:B------:R-:W-:Y:S01]  /*19c70*/  FMNMX.FTZ R2, R146, R2, !PT ;  /* 0x0000000292027209 */ /* 0x000fe20007810000 */
[----:B------:R-:W-:-:S03]  /*19c80*/  @!P1 HFMA2.BF16_V2 R29, -RZ.H0_H0, RZ.H0_H0, -R224.H0_H0 ;  /* 0x200000ffff1d9231 */ /* 0x000fc600003409e0 */
[----:B------:R-:W-:Y:S01]  /*19c90*/  FMNMX.FTZ R2, R142, R2, !PT ;  /* 0x000000028e027209 */ /* 0x000fe20007810000 */
[----:B------:R-:W1:Y:S01]  /*19ca0*/  MUFU.EX2 R187, R7 ;  /* 0x0000000700bb7308 */ /* 0x000e620000000800 */
[----:B------:R-:W-:Y:S02]  /*19cb0*/  @!P1 PRMT R224, R29, 0x5410, RZ ;  /* 0x000054101de09816 */ /* 0x000fe400000000ff */
[----:B------:R-:W-:Y:S01]  /*19cc0*/  FMNMX.FTZ R2, R75, R2, !PT ;  /* 0x000000024b027209 */ /* 0x000fe20007810000 */
[--C-:B------:R-:W-:Y:S01]  /*19cd0*/  FFMA.FTZ R9, R151, c[0x0][0x23c], -R0.reuse ;  /* 0x00008f0097097a23 */ /* 0x100fe20000010800 */
[----:B--2---:R-:W-:Y:S01]  /*19ce0*/  FMNMX.FTZ R71, R71, R8, !PT ;  /* 0x0000000847477209 */ /* 0x004fe20007810000 */
        /* <DEDUP_REMOVED lines=9> */
[----:B------:R-:W-:-:S04]  /*19d80*/  FMNMX.FTZ R0, R73, R2, !PT ;  /* 0x0000000249007209 */ /* 0x000fc80007810000 */
[----:B------:R-:W-:-:S04]  /*19d90*/  FMNMX.FTZ R68, R66, R0, !PT ;  /* 0x0000000042447209 */ /* 0x000fc80007810000 */
[----:B------:R-:W-:Y:S02]  /*19da0*/  FMNMX.FTZ R68, R65, R68, !PT ;  /* 0x0000004441447209 */ /* 0x000fe40007810000 */
[----:B-1----:R-:W-:Y:S02]  /*19db0*/  F2FP.BF16.PACK_AB R6, R187, R230 ;  /* 0x000000e6bb06723e */ /* 0x002fe400000010ff */
[----:B------:R-:W-:Y:S02]  /*19dc0*/  FMNMX.FTZ R68, R64, R68, !PT ;  /* 0x0000004440447209 */ /* 0x000fe40007810000 */
[----:B------:R-:W-:-:S03]  /*19dd0*/  PRMT R223, R6, 0x7610, R223 ;  /* 0x0000761006df7816 */ /* 0x000fc600000000df */
[----:B------:R-:W1:Y:S01]  /*19de0*/  SHFL.BFLY PT, R7, R68, 0x2, 0x1f ;  /* 0x0c401f0044077f89 */ /* 0x000e6200000e0000 */
[----:B------:R-:W-:-:S03]  /*19df0*/  PRMT R222, R6, 0x7632, R222 ;  /* 0x0000763206de7816 */ /* 0x000fc600000000de */
[----:B------:R-:W2:Y:S01]  /*19e00*/  SHFL.BFLY PT, R6, R71, 0x1, 0x1f ;  /* 0x0c201f0047067f89 */ /* 0x000ea200000e0000 */
[----:B------:R-:W-:Y:S01]  /*19e10*/  @!P3 HFMA2.BF16_V2 R19, -RZ.H0_H0, RZ.H0_H0, -R47.H0_H0 ;  /* 0x200000ffff13b231 */ /* 0x000fe2000034092f */
[----:B------:R-:W-:-:S04]  /*19e20*/  LOP3.LUT R0, R3, 0xff, RZ, 0xc0, !PT ;  /* 0x000000ff03007812 */ /* 0x000fc800078ec0ff */
[----:B------:R-:W-:Y:S02]  /*19e30*/  @!P3 PRMT R47, R19, 0x5410, RZ ;  /* 0x00005410132fb816 */ /* 0x000fe400000000ff */
[C---:B------:R-:W-:Y:S02]  /*19e40*/  ISETP.GE.U32.AND P1, PT, R241.reuse, R0, PT ;  /* 0x00000000f100720c */ /* 0x040fe40003f26070 */
[C---:B------:R-:W-:Y:S02]  /*19e50*/  FSETP.NEU.FTZ.AND P3, PT, R70.reuse, -INF , PT ;  /* 0xff8000004600780b */ /* 0x040fe40003f7d000 */
[----:B------:R-:W-:Y:S02]  /*19e60*/  SHF.R.U32.HI R0, RZ, 0x18, R3 ;  /* 0x00000018ff007819 */ /* 0x000fe40000011603 */
[----:B------:R-:W-:Y:S02]  /*19e70*/  FSEL R2, R70, RZ, P3 ;  /* 0x000000ff46027208 */ /* 0x000fe40001800000 */
[----:B------:R-:W-:-:S02]  /*19e80*/  ISETP.GE.U32.AND P2, PT, R241, R0, PT ;  /* 0x00000000f100720c */ /* 0x000fc40003f46070 */
[----:B------:R-:W-:Y:S02]  /*19e90*/  SHF.R.U32.HI R0, RZ, 0x10, R3 ;  /* 0x00000010ff007819 */ /* 0x000fe40000011603 */
[C---:B------:R-:W-:Y:S01]  /*19ea0*/  FSETP.NEU.FTZ.AND P3, PT, R69.reuse, -INF , PT ;  /* 0xff8000004500780b */ /* 0x040fe20003f7d000 */
[----:B------:R-:W-:Y:S01]  /*19eb0*/  FADD.FTZ R3, R242, -R2 ;  /* 0x80000002f2037221 */ /* 0x000fe20000010000 */
[----:B-1----:R-:W-:Y:S01]  /*19ec0*/  FMNMX.FTZ R68, R68, R7, !PT ;  /* 0x0000000744447209 */ /* 0x002fe20007810000 */
[----:B------:R-:W-:Y:S01]  /*19ed0*/  @!P0 HFMA2.BF16_V2 R24, -RZ.H0_H0, RZ.H0_H0, -R222.H0_H0 ;  /* 0x200000ffff188231 */ /* 0x000fe200003409de */
[----:B------:R-:W-:Y:S02]  /*19ee0*/  LOP3.LUT R0, R0, 0xff, RZ, 0xc0, !PT ;  /* 0x000000ff00007812 */ /* 0x000fe400078ec0ff */
[----:B------:R-:W-:Y:S01]  /*19ef0*/  FSEL R2, R69, RZ, P3 ;  /* 0x000000ff45027208 */ /* 0x000fe20001800000 */
[----:B------:R-:W-:Y:S01]  /*19f00*/  MUFU.EX2 R58, R8 ;  /* 0x00000008003a7308 */ /* 0x000fe20000000800 */
[----:B--2---:R-:W-:Y:S01]  /*19f10*/  FMNMX.FTZ R71, R71, R6, !PT ;  /* 0x0000000647477209 */ /* 0x004fe20007810000 */
[----:B------:R-:W1:Y:S01]  /*19f20*/  SHFL.BFLY PT, R7, R68, 0x1, 0x1f ;  /* 0x0c201f0044077f89 */ /* 0x000e6200000e0000 */
[----:B------:R-:W-:Y:S01]  /*19f30*/  ISETP.GE.U32.AND P3, PT, R241, R0, PT ;  /* 0x00000000f100720c */ /* 0x000fe20003f66070 */
[----:B------:R-:W-:Y:S01]  /*19f40*/  FADD.FTZ R0, R240, -R2 ;  /* 0x80000002f0007221 */ /* 0x000fe20000010000 */
[----:B------:R-:W-:-:S03]  /*19f50*/  PRMT R180, R223, 0x5410, R222 ;  /* 0x00005410dfb47816 */ /* 0x000fc600000000de */
[----:B------:R-:W2:Y:S01]  /*19f60*/  MUFU.EX2 R61, R9 ;  /* 0x00000009003d7308 */ /* 0x000ea20000000800 */
[----:B------:R-:W-:Y:S01]  /*19f70*/  @!P0 PRMT R222, R24, 0x5410, RZ ;  /* 0x0000541018de8816 */ /* 0x000fe200000000ff */
[C---:B------:R-:W-:Y:S01]  /*19f80*/  FMUL.FTZ R2, R71.reuse, c[0x0][0x23c] ;  /* 0x00008f0047027a20 */ /* 0x040fe20000410000 */
[----:B------:R-:W-:Y:S01]  /*19f90*/  FSETP.NEU.FTZ.AND P0, PT, R71, -INF , PT ;  /* 0xff8000004700780b */ /* 0x000fe20003f1d000 */
[----:B------:R-:W-:Y:S01]  /*19fa0*/  FMUL.FTZ R0, R0, c[0x0][0x23c] ;  /* 0x00008f0000007a20 */ /* 0x000fe20000410000 */
[----:B------:R-:W-:Y:S02]  /*19fb0*/  @!P5 HFMA2.BF16_V2 R31, -RZ.H0_H0, RZ.H0_H0, -R223.H0_H0 ;  /* 0x200000ffff1fd231 */ /* 0x000fe400003409df */
[----:B------:R-:W-:Y:S01]  /*19fc0*/  FSEL R2, R2, RZ, P0 ;  /* 0x000000ff02027208 */ /* 0x000fe20000000000 */
[----:B------:R-:W-:Y:S02]  /*19fd0*/  FMUL.FTZ R3, R3, c[0x0][0x23c] ;  /* 0x00008f0003037a20 */ /* 0x000fe40000410000 */
[----:B------:R-:W4:Y:S01]  /*19fe0*/  MUFU.EX2 R0, R0 ;  /* 0x0000000000007308 */ /* 0x000f220000000800 */
[----:B------:R-:W-:Y:S01]  /*19ff0*/  @!P5 PRMT R223, R31, 0x5410, RZ ;  /* 0x000054101fdfd816 */ /* 0x000fe200000000ff */
        /* <DEDUP_REMOVED lines=17> */
[----:B--2---:R-:W-:Y:S01]  /*1a110*/  F2FP.BF16.PACK_AB R2, R61, R58 ;  /* 0x0000003a3d02723e */ /* 0x004fe200000010ff */
[----:B------:R2:W2:Y:S03]  /*1a120*/  MUFU.EX2 R6, R3 ;  /* 0x0000000300067308 */ /* 0x0004a60000000800 */
[C---:B------:R-:W-:Y:S02]  /*1a130*/  PRMT R221, R2.reuse, 0x7610, R221 ;  /* 0x0000761002dd7816 */ /* 0x040fe400000000dd */
[----:B------:R-:W-:Y:S02]  /*1a140*/  PRMT R220, R2, 0x7632, R220 ;  /* 0x0000763202dc7816 */ /* 0x000fe400000000dc */
[----:B-1----:R-:W-:Y:S01]  /*1a150*/  FMNMX.FTZ R68, R68, R7, !PT ;  /* 0x0000000744447209 */ /* 0x002fe20007810000 */
[----:B------:R-:W-:Y:S01]  /*1a160*/  @!P6 HFMA2.BF16_V2 R25, -RZ.H0_H0, RZ.H0_H0, -R221.H0_H0 ;  /* 0x200000ffff19e231 */ /* 0x000fe200003409dd */
[----:B------:R-:W-:-:S02]  /*1a170*/  LOP3.LUT R13, R4, 0xff, RZ, 0xc0, !PT ;  /* 0x000000ff040d7812 */ /* 0x000fc400078ec0ff */
[----:B------:R-:W-:Y:S02]  /*1a180*/  LOP3.LUT R11, R4, 0xffff, RZ, 0xc0, !PT ;  /* 0x0000ffff040b7812 */ /* 0x000fe400078ec0ff */
[--C-:B------:R-:W-:Y:S02]  /*1a190*/  SHF.R.U32.HI R19, RZ, 0x18, R4.reuse ;  /* 0x00000018ff137819 */ /* 0x100fe40000011604 */
[----:B--2---:R-:W-:Y:S01]  /*1a1a0*/  SHF.R.U32.HI R3, RZ, 0x10, R4 ;  /* 0x00000010ff037819 */ /* 0x004fe20000011604 */
[----:B------:R-:W-:Y:S01]  /*1a1b0*/  IMAD.WIDE.U32 R4, R21, -0x2daee0ad, RZ ;  /* 0xd2511f5315047825 */ /* 0x000fe200078e00ff */
[----:B------:R-:W-:Y:S02]  /*1a1c0*/  @!P5 HFMA2.BF16_V2 R62, -RZ.H0_H0, RZ.H0_H0, -R220.H0_H0 ;  /* 0x200000ffff3ed231 */ /* 0x000fe400003409dc */
[----:B------:R-:W-:Y:S01]  /*1a1d0*/  LOP3.LUT R3, R3, 0xff, RZ, 0xc0, !PT ;  /* 0x000000ff03037812 */ /* 0x000fe200078ec0ff */
[----:B----4-:R-:W-:Y:S01]  /*1a1e0*/  FFMA.FTZ R9, R203, R0, R159 ;  /* 0x00000000cb097223 */ /* 0x010fe2000001009f */
[----:B------:R-:W-:Y:S01]  /*1a1f0*/  PRMT R175, R221, 0x5410, R220 ;  /* 0x00005410ddaf7816 */ /* 0x000fe200000000dc */
[----:B------:R-:W-:Y:S01]  /*1a200*/  MUFU.EX2 R186, R14 ;  /* 0x0000000e00ba7308 */ /* 0x000fe20000000800 */
[----:B------:R-:W-:Y:S01]  /*1a210*/  @!P6 PRMT R221, R25, 0x5410, RZ ;  /* 0x0000541019dde816 */ /* 0x000fe200000000ff */
[----:B------:R-:W-:Y:S01]  /*1a220*/  FMUL.FTZ R2, R68, c[0x0][0x23c] ;  /* 0x00008f0044027a20 */ /* 0x000fe20000410000 */
[----:B------:R-:W-:-:S02]  /*1a230*/  FSEL R12, R71, RZ, P0 ;  /* 0x000000ff470c7208 */ /* 0x000fc40000000000 */
[----:B------:R-:W-:-:S03]  /*1a240*/  FSETP.NEU.FTZ.AND P0, PT, R68, -INF , PT ;  /* 0xff8000004400780b */ /* 0x000fc60003f1d000 */
[----:B------:R1:W2:Y:S01]  /*1a250*/  MUFU.EX2 R185, R15 ;  /* 0x0000000f00b97308 */ /* 0x0002a20000000800 */
[----:B------:R-:W-:Y:S02]  /*1a260*/  ISETP.GE.U32.AND P6, PT, R241, R3, PT ;  /* 0x00000003f100720c */ /* 0x000fe40003fc6070 */
[----:B------:R-:W-:Y:S02]  /*1a270*/  LOP3.LUT R3, R5, UR7, R10, 0x96, !PT ;  /* 0x0000000705037c12 */ /* 0x000fe4000f8e960a */
[----:B------:R-:W-:Y:S01]  /*1a280*/  @!P5 PRMT R220, R62, 0x5410, RZ ;  /* 0x000054103edcd816 */ /* 0x000fe200000000ff */
[----:B------:R-:W-:Y:S01]  /*1a290*/  FFMA.FTZ R8, R228, R6, R200 ;  /* 0x00000006e4087223 */ /* 0x000fe200000100c8 */
[----:B------:R-:W-:Y:S01]  /*1a2a0*/  FSEL R2, R2, RZ, P0 ;  /* 0x000000ff02027208 */ /* 0x000fe20000000000 */
[----:B------:R-:W-:Y:S01]  /*1a2b0*/  MUFU.EX2 R62, R29 ;  /* 0x0000001d003e7308 */ /* 0x000fe20000000800 */
[----:B------:R-:W-:Y:S01]  /*1a2c0*/  IMAD.MOV.U32 R236, RZ, RZ, R202 ;  /* 0x000000ffffec7224 */ /* 0x000fe200078e00ca */
[----:B-1----:R-:W-:Y:S01]  /*1a2d0*/  LOP3.LUT R15, R4, 0xffff, RZ, 0xc0, !PT ;  /* 0x0000ffff040f7812 */ /* 0x002fe200078ec0ff */
[----:B------:R-:W-:-:S05]  /*1a2e0*/  FADD.FTZ R5, R35, R9 ;  /* 0x0000000923057221 */ /* 0x000fca0000010000 */
[----:B------:R-:W1:Y:S01]  /*1a2f0*/  MUFU.EX2 R35, R30 ;  /* 0x0000001e00237308 */ /* 0x000e620000000800 */
[----:B------:R-:W-:Y:S02]  /*1a300*/  FADD.FTZ R63, R201, R8 ;  /* 0x00000008c93f7221 */ /* 0x000fe40000010000 */
[--C-:B------:R-:W-:Y:S02]  /*1a310*/  FFMA.FTZ R10, R244, c[0x0][0x23c], -R2.reuse ;  /* 0x00008f00f40a7a23 */ /* 0x100fe40000010802 */
[--C-:B------:R-:W-:Y:S02]  /*1a320*/  FFMA.FTZ R14, R243, c[0x0][0x23c], -R2.reuse ;  /* 0x00008f00f30e7a23 */ /* 0x100fe40000010802 */
[--C-:B------:R-:W-:Y:S01]  /*1a330*/  FFMA.FTZ R21, R232, c[0x0][0x23c], -R2.reuse ;  /* 0x00008f00e8157a23 */ /* 0x100fe20000010802 */
[----:B------:R4:W-:Y:S01]  /*1a340*/  MUFU.EX2 R191, R20 ;  /* 0x0000001400bf7308 */ /* 0x0009e20000000800 */
[--C-:B------:R-:W-:Y:S02]  /*1a350*/  FFMA.FTZ R25, R198, c[0x0][0x23c], -R2.reuse ;  /* 0x00008f00c6197a23 */ /* 0x100fe40000010802 */
[----:B------:R-:W-:-:S02]  /*1a360*/  FFMA.FTZ R67, R197, c[0x0][0x23c], -R2 ;  /* 0x00008f00c5437a23 */ /* 0x000fc40000010802 */
[--C-:B------:R-:W-:Y:S02]  /*1a370*/  FFMA.FTZ R72, R161, c[0x0][0x23c], -R2.reuse ;  /* 0x00008f00a1487a23 */ /* 0x100fe40000010802 */
[--C-:B------:R-:W-:Y:S01]  /*1a380*/  FFMA.FTZ R147, R156, c[0x0][0x23c], -R2.reuse ;  /* 0x00008f009c937a23 */ /* 0x100fe20000010802 */
[----:B------:R1:W1:Y:S01]  /*1a390*/  MUFU.EX2 R177, R22 ;  /* 0x0000001600b17308 */ /* 0x0002620000000800 */
[--C-:B------:R-:W-:Y:S02]  /*1a3a0*/  FFMA.FTZ R146, R146, c[0x0][0x23c], -R2.reuse ;  /* 0x00008f0092927a23 */ /* 0x100fe40000010802 */
[--C-:B------:R-:W-:Y:S02]  /*1a3b0*/  FFMA.FTZ R200, R142, c[0x0][0x23c], -R2.reuse ;  /* 0x00008f008ec87a23 */ /* 0x100fe40000010802 */
[--C-:B------:R-:W-:Y:S02]  /*1a3c0*/  FFMA.FTZ R201, R75, c[0x0][0x23c], -R2.reuse ;  /* 0x00008f004bc97a23 */ /* 0x100fe40000010802 */
[----:B------:R-:W-:-:S02]  /*1a3d0*/  FFMA.FTZ R229, R73, c[0x0][0x23c], -R2 ;  /* 0x00008f0049e57a23 */ /* 0x000fc40000010802 */
[--C-:B----4-:R-:W-:Y:S02]  /*1a3e0*/  FFMA.FTZ R20, R234, c[0x0][0x23c], -R2.reuse ;  /* 0x00008f00ea147a23 */ /* 0x110fe40000010802 */
[--C-:B------:R-:W-:Y:S02]  /*1a3f0*/  FFMA.FTZ R228, R66, c[0x0][0x23c], -R2.reuse ;  /* 0x00008f0042e47a23 */ /* 0x100fe40000010802 */
[--C-:B------:R-:W-:Y:S02]  /*1a400*/  FFMA.FTZ R202, R65, c[0x0][0x23c], -R2.reuse ;  /* 0x00008f0041ca7a23 */ /* 0x100fe40000010802 */
[--C-:B------:R-:W-:Y:S02]  /*1a410*/  FFMA.FTZ R203, R64, c[0x0][0x23c], -R2.reuse ;  /* 0x00008f0040cb7a23 */ /* 0x100fe40000010802 */
[----:B-1----:R-:W-:Y:S01]  /*1a420*/  FFMA.FTZ R22, R208, c[0x0][0x23c], -R2 ;  /* 0x00008f00d0167a23 */ /* 0x002fe20000010802 */
[----:B------:R-:W-:Y:S02]  /*1a430*/  SHF.R.U32.HI R2, RZ, 0x8, R11 ;  /* 0x00000008ff027819 */ /* 0x000fe4000001160b */
[----:B------:R-:W-:-:S02]  /*1a440*/  LOP3.LUT R23, R4, 0xff, RZ, 0xc0, !PT ;  /* 0x000000ff04177812 */ /* 0x000fc400078ec0ff */
[--C-:B------:R-:W-:Y:S02]  /*1a450*/  SHF.R.U32.HI R8, RZ, 0x10, R4.reuse ;  /* 0x00000010ff087819 */ /* 0x100fe40000011604 */
[----:B------:R-:W-:Y:S02]  /*1a460*/  SHF.R.U32.HI R7, RZ, 0x18, R4 ;  /* 0x00000018ff077819 */ /* 0x000fe40000011604 */
[----:B--2---:R-:W-:Y:S02]  /*1a470*/  F2FP.BF16.PACK_AB R4, R185, R186 ;  /* 0x000000bab904723e */ /* 0x004fe400000010ff */
[----:B------:R-:W-:Y:S02]  /*1a480*/  LOP3.LUT R2, R2, 0xffff, RZ, 0xc0, !PT ;  /* 0x0000ffff02027812 */ /* 0x000fe400078ec0ff */
[----:B------:R-:W-:Y:S02]  /*1a490*/  FSEL R18, R68, RZ, P0 ;  /* 0x000000ff44127208 */ /* 0x000fe40000000000 */
[----:B------:R-:W-:-:S02]  /*1a4a0*/  PRMT R219, R4, 0x7610, R219 ;  /* 0x0000761004db7816 */ /* 0x000fc400000000db */
[----:B------:R-:W-:Y:S02]  /*1a4b0*/  ISETP.GE.U32.AND P0, PT, R241, R2, PT ;  /* 0x00000002f100720c */ /* 0x000fe40003f06070 */
[----:B------:R-:W-:Y:S02]  /*1a4c0*/  F2FP.BF16.PACK_AB R2, R35, R62 ;  /* 0x0000003e2302723e */ /* 0x000fe400000010ff */
[----:B------:R-:W-:Y:S01]  /*1a4d0*/  PRMT R218, R4, 0x7632, R218 ;  /* 0x0000763204da7816 */ /* 0x000fe200000000da */
[----:B------:R-:W-:Y:S01]  /*1a4e0*/  @!P1 HFMA2.BF16_V2 R74, -RZ.H0_H0, RZ.H0_H0, -R219.H0_H0 ;  /* 0x200000ffff4a9231 */ /* 0x000fe200003409db */
[C---:B------:R-:W-:Y:S02]  /*1a4f0*/  PRMT R217, R2.reuse, 0x7632, R217 ;  /* 0x0000763202d97816 */ /* 0x040fe400000000d9 */
[----:B------:R-:W-:Y:S02]  /*1a500*/  PRMT R216, R2, 0x7610, R216 ;  /* 0x0000761002d87816 */ /* 0x000fe400000000d8 */
[----:B------:R-:W-:Y:S01]  /*1a510*/  SHF.R.U32.HI R2, RZ, 0x10, R3 ;  /* 0x00000010ff027819 */ /* 0x000fe20000011603 */
[----:B------:R-:W-:Y:S01]  /*1a520*/  @!P4 HFMA2.BF16_V2 R75, -RZ.H0_H0, RZ.H0_H0, -R218.H0_H0 ;  /* 0x200000ffff4bc231 */ /* 0x000fe200003409da */
[----:B------:R-:W-:Y:S01]  /*1a530*/  PRMT R183, R219, 0x5410, R218 ;  /* 0x00005410dbb77816 */ /* 0x000fe200000000da */
[----:B------:R1:W2:Y:S01]  /*1a540*/  MUFU.EX2 R173, R37 ;  /* 0x0000002500ad7308 */ /* 0x0002a20000000800 */
[----:B------:R-:W-:-:S02]  /*1a550*/  @!P1 PRMT R219, R74, 0x5410, RZ ;  /* 0x000054104adb9816 */ /* 0x000fc400000000ff */
[----:B------:R-:W-:Y:S02]  /*1a560*/  LOP3.LUT R2, R2, 0xff, RZ, 0xc0, !PT ;  /* 0x000000ff02027812 */ /* 0x000fe400078ec0ff */
[----:B------:R-:W-:Y:S02]  /*1a570*/  ISETP.GE.U32.AND P1, PT, R241, R13, PT ;  /* 0x0000000df100720c */ /* 0x000fe40003f26070 */
[----:B------:R-:W-:Y:S02]  /*1a580*/  @!P4 PRMT R218, R75, 0x5410, RZ ;  /* 0x000054104bdac816 */ /* 0x000fe400000000ff */
[----:B------:R-:W-:Y:S01]  /*1a590*/  ISETP.GE.U32.AND P4, PT, R241, R2, PT ;  /* 0x00000002f100720c */ /* 0x000fe20003f86070 */
[----:B-1----:R-:W-:Y:S01]  /*1a5a0*/  IMAD.MOV.U32 R37, RZ, RZ, R177 ;  /* 0x000000ffff257224 */ /* 0x002fe200078e00b1 */
[----:B------:R-:W1:Y:S04]  /*1a5b0*/  MUFU.EX2 R192, R36 ;  /* 0x0000002400c07308 */ /* 0x000e680000000800 */
[----:B------:R-:W-:Y:S01]  /*1a5c0*/  F2FP.BF16.PACK_AB R2, R37, R191 ;  /* 0x000000bf2502723e */ /* 0x000fe200000010ff */
[----:B------:R-:W-:-:S03]  /*1a5d0*/  FADD.FTZ R5, R32, R5 ;  /* 0x0000000520057221 */ /* 0x000fc60000010000 */
[C---:B------:R-:W-:Y:S01]  /*1a5e0*/  PRMT R215, R2.reuse, 0x7610, R215 ;  /* 0x0000761002d77816 */ /* 0x040fe200000000d7 */
[----:B------:R-:W-:Y:S01]  /*1a5f0*/  @!P3 HFMA2.BF16_V2 R65, -RZ.H0_H0, RZ.H0_H0, -R216.H0_H0 ;  /* 0x200000ffff41b231 */ /* 0x000fe200003409d8 */
[----:B------:R-:W-:Y:S01]  /*1a600*/  ISETP.GE.U32.AND P5, PT, R241, R7, PT ;  /* 0x00000007f100720c */ /* 0x000fe20003fa6070 */
[----:B------:R-:W-:Y:S01]  /*1a610*/  FADD.FTZ R7, R33, R5 ;  /* 0x0000000521077221 */ /* 0x000fe20000010000 */
[----:B------:R-:W-:Y:S01]  /*1a620*/  PRMT R214, R2, 0x7632, R214 ;  /* 0x0000763202d67816 */ /* 0x000fe200000000d6 */
[----:B------:R-:W-:Y:S01]  /*1a630*/  @!P1 HFMA2.BF16_V2 R73, -RZ.H0_H0, RZ.H0_H0, -R215.H0_H0 ;  /* 0x200000ffff499231 */ /* 0x000fe200003409d7 */
[----:B------:R-:W-:Y:S01]  /*1a640*/  FADD.FTZ R5, R246, -R12 ;  /* 0x8000000cf6057221 */ /* 0x000fe20000010000 */
[----:B------:R-:W-:Y:S01]  /*1a650*/  LOP3.LUT R2, R3, 0xff, RZ, 0xc0, !PT ;  /* 0x000000ff03027812 */ /* 0x000fe200078ec0ff */
[----:B------:R-:W4:Y:S01]  /*1a660*/  MUFU.EX2 R189, R52 ;  /* 0x0000003400bd7308 */ /* 0x000f220000000800 */
[----:B--2---:R-:W-:Y:S01]  /*1a670*/  IMAD.MOV.U32 R12, RZ, RZ, R173 ;  /* 0x000000ffff0c7224 */ /* 0x004fe200078e00ad */
[----:B------:R-:W-:Y:S01]  /*1a680*/  PRMT R74, R216, 0x5410, R217 ;  /* 0x00005410d84a7816 */ /* 0x000fe200000000d9 */
[----:B------:R-:W-:Y:S01]  /*1a690*/  @!P2 HFMA2.BF16_V2 R64, -RZ.H0_H0, RZ.H0_H0, -R217.H0_H0 ;  /* 0x200000ffff40a231 */ /* 0x000fe200003409d9 */
[----:B------:R-:W-:-:S02]  /*1a6a0*/  PRMT R173, R215, 0x5410, R214 ;  /* 0x00005410d7ad7816 */ /* 0x000fc400000000d6 */
[----:B------:R-:W-:Y:S02]  /*1a6b0*/  @!P3 PRMT R216, R65, 0x5410, RZ ;  /* 0x0000541041d8b816 */ /* 0x000fe400000000ff */
[----:B------:R-:W-:Y:S02]  /*1a6c0*/  @!P1 PRMT R215, R73, 0x5410, RZ ;  /* 0x0000541049d79816 */ /* 0x000fe400000000ff */
[C---:B------:R-:W-:Y:S02]  /*1a6d0*/  ISETP.GE.U32.AND P1, PT, R241.reuse, R2, PT ;  /* 0x00000002f100720c */ /* 0x040fe40003f26070 */
[----:B------:R-:W-:Y:S02]  /*1a6e0*/  ISETP.GE.U32.AND P3, PT, R241, R19, PT ;  /* 0x00000013f100720c */ /* 0x000fe40003f66070 */
[----:B------:R-:W-:Y:S01]  /*1a6f0*/  SHF.R.U32.HI R2, RZ, 0x18, R3 ;  /* 0x00000018ff027819 */ /* 0x000fe20000011603 */
[----:B------:R-:W-:Y:S01]  /*1a700*/  @!P0 HFMA2.BF16_V2 R66, -RZ.H0_H0, RZ.H0_H0, -R214.H0_H0 ;  /* 0x200000ffff428231 */ /* 0x000fe200003409d6 */
[----:B------:R-:W-:-:S02]  /*1a710*/  @!P2 PRMT R217, R64, 0x5410, RZ ;  /* 0x0000541040d9a816 */ /* 0x000fc400000000ff */
[----:B-1----:R-:W-:Y:S02]  /*1a720*/  F2FP.BF16.PACK_AB R4, R12, R192 ;  /* 0x000000c00c04723e */ /* 0x002fe400000010ff */
[----:B------:R-:W-:Y:S02]  /*1a730*/  ISETP.GE.U32.AND P2, PT, R241, R2, PT ;  /* 0x00000002f100720c */ /* 0x000fe40003f46070 */
[----:B------:R-:W-:Y:S02]  /*1a740*/  LOP3.LUT R2, R8, 0xff, RZ, 0xc0, !PT ;  /* 0x000000ff08027812 */ /* 0x000fe400078ec0ff */
[----:B------:R-:W-:Y:S02]  /*1a750*/  LOP3.LUT R3, R3, 0xffff, RZ, 0xc0, !PT ;  /* 0x0000ffff03037812 */ /* 0x000fe400078ec0ff */
[----:B------:R-:W-:Y:S02]  /*1a760*/  PRMT R212, R4, 0x7632, R212 ;  /* 0x0000763204d47816 */ /* 0x000fe400000000d4 */
[----:B------:R-:W-:-:S02]  /*1a770*/  @!P0 PRMT R214, R66, 0x5410, RZ ;  /* 0x0000541042d68816 */ /* 0x000fc400000000ff */
[----:B------:R-:W-:Y:S02]  /*1a780*/  ISETP.GE.U32.AND P0, PT, R241, R2, PT ;  /* 0x00000002f100720c */ /* 0x000fe40003f06070 */
[----:B------:R-:W-:Y:S01]  /*1a790*/  SHF.R.U32.HI R2, RZ, 0x8, R3 ;  /* 0x00000008ff027819 */ /* 0x000fe20000011603 */
[----:B------:R-:W-:Y:S01]  /*1a7a0*/  @!P3 HFMA2.BF16_V2 R141, -RZ.H0_H0, RZ.H0_H0, -R212.H0_H0 ;  /* 0x200000ffff8db231 */ /* 0x000fe200003409d4 */
[----:B------:R-:W-:Y:S02]  /*1a7b0*/  PRMT R213, R4, 0x7610, R213 ;  /* 0x0000761004d57816 */ /* 0x000fe400000000d5 */
[----:B----4-:R-:W-:Y:S01]  /*1a7c0*/  F2FP.BF16.PACK_AB R3, R189, R182 ;  /* 0x000000b6bd03723e */ /* 0x010fe200000010ff */
[----:B------:R1:W2:Y:S01]  /*1a7d0*/  MUFU.EX2 R11, R39 ;  /* 0x00000027000b7308 */ /* 0x0002a20000000800 */
[----:B------:R-:W-:Y:S02]  /*1a7e0*/  LOP3.LUT R2, R2, 0xffff, RZ, 0xc0, !PT ;  /* 0x0000ffff02027812 */ /* 0x000fe400078ec0ff */
[----:B------:R-:W-:-:S02]  /*1a7f0*/  PRMT R211, R3, 0x7610, R211 ;  /* 0x0000761003d37816 */ /* 0x000fc400000000d3 */
[----:B------:R-:W-:-:S03]  /*1a800*/  PRMT R210, R3, 0x7632, R210 ;  /* 0x0000763203d27816 */ /* 0x000fc600000000d2 */
[----:B------:R-:W-:Y:S01]  /*1a810*/  @!P1 HFMA2.BF16_V2 R142, -RZ.H0_H0, RZ.H0_H0, -R211.H0_H0 ;  /* 0x200000ffff8e9231 */ /* 0x000fe200003409d3 */
[----:B-1----:R-:W-:Y:S02]  /*1a820*/  PRMT R39, R213, 0x5410, R212 ;  /* 0x00005410d5277816 */ /* 0x002fe400000000d4 */
[----:B------:R-:W-:Y:S02]  /*1a830*/  @!P3 PRMT R212, R141, 0x5410, RZ ;  /* 0x000054108dd4b816 */ /* 0x000fe400000000ff */
[----:B------:R-:W-:Y:S02]  /*1a840*/  ISETP.GE.U32.AND P3, PT, R241, R2, PT ;  /* 0x00000002f100720c */ /* 0x000fe40003f66070 */
[----:B------:R-:W-:Y:S01]  /*1a850*/  SHF.R.U32.HI R2, RZ, 0x8, R15 ;  /* 0x00000008ff027819 */ /* 0x000fe2000001160f */
[----:B------:R-:W-:Y:S01]  /*1a860*/  FADD.FTZ R4, R245, -R18 ;  /* 0x80000012f5047221 */ /* 0x000fe20000010000 */
[----:B------:R-:W-:Y:S02]  /*1a870*/  PRMT R177, R211, 0x5410, R210 ;  /* 0x00005410d3b17816 */ /* 0x000fe400000000d2 */
[----:B------:R-:W-:-:S02]  /*1a880*/  LOP3.LUT R2, R2, 0xffff, RZ, 0xc0, !PT ;  /* 0x0000ffff02027812 */ /* 0x000fc400078ec0ff */
[----:B------:R-:W-:Y:S02]  /*1a890*/  @!P1 PRMT R211, R142, 0x5410, RZ ;  /* 0x000054108ed39816 */ /* 0x000fe400000000ff */
[----:B------:R-:W-:Y:S01]  /*1a8a0*/  ISETP.GE.U32.AND P1, PT, R241, R2, PT ;  /* 0x00000002f100720c */ /* 0x000fe20003f26070 */
[----:B------:R-:W-:Y:S01]  /*1a8b0*/  FMUL.FTZ R2, R4, c[0x0][0x23c] ;  /* 0x00008f0004027a20 */ /* 0x000fe20000410000 */
[----:B------:R-:W1:Y:S01]  /*1a8c0*/  MUFU.EX2 R40, R40 ;  /* 0x0000002800287308 */ /* 0x000e620000000800 */
[----:B--2---:R-:W-:-:S07]  /*1a8d0*/  IMAD.MOV.U32 R73, RZ, RZ, R11 ;  /* 0x000000ffff497224 */ /* 0x004fce00078e000b */
[----:B------:R-:W2:Y:S08]  /*1a8e0*/  MUFU.EX2 R56, R56 ;  /* 0x0000003800387308 */ /* 0x000eb00000000800 */
[----:B------:R-:W-:Y:S08]  /*1a8f0*/  MUFU.EX2 R10, R10 ;  /* 0x0000000a000a7308 */ /* 0x000ff00000000800 */
[----:B------:R-:W4:Y:S01]  /*1a900*/  MUFU.EX2 R2, R2 ;  /* 0x0000000200027308 */ /* 0x000f220000000800 */
[----:B-1----:R-:W-:-:S07]  /*1a910*/  F2FP.BF16.PACK_AB R4, R73, R40 ;  /* 0x000000284904723e */ /* 0x002fce00000010ff */
[----:B------:R-:W1:Y:S08]  /*1a920*/  MUFU.EX2 R14, R14 ;  /* 0x0000000e000e7308 */ /* 0x000e700000000800 */
[----:B------:R-:W1:Y:S01]  /*1a930*/  MUFU.EX2 R176, R57 ;  /* 0x0000003900b07308 */ /* 0x000e620000000800 */
[C---:B------:R-:W-:Y:S01]  /*1a940*/  PRMT R209, R4.reuse, 0x7610, R209 ;  /* 0x0000761004d17816 */ /* 0x040fe200000000d1 */
[----:B--2---:R-:W-:Y:S01]  /*1a950*/  IMAD.MOV.U32 R13, RZ, RZ, R56 ;  /* 0x000000ffff0d7224 */ /* 0x004fe200078e0038 */
[----:B------:R-:W-:-:S05]  /*1a960*/  PRMT R208, R4, 0x7632, R208 ;  /* 0x0000763204d07816 */ /* 0x000fca00000000d0 */
[----:B------:R-:W-:Y:S01]  /*1a970*/  MUFU.EX2 R43, R43 ;  /* 0x0000002b002b7308 */ /* 0x000fe20000000800 */
[----:B----4-:R-:W-:-:S07]  /*1a980*/  FFMA.FTZ R4, R237, R2, R10 ;  /* 0x00000002ed047223 */ /* 0x010fce000001000a */
[----:B------:R-:W2:Y:S01]  /*1a990*/  MUFU.EX2 R57, R53 ;  /* 0x0000003500397308 */ /* 0x000ea20000000800 */
[----:B-1----:R-:W-:Y:S01]  /*1a9a0*/  FADD.FTZ R8, R14, R4 ;  /* 0x000000040e087221 */ /* 0x002fe20000010000 */
[----:B------:R-:W-:-:S06]  /*1a9b0*/  F2FP.BF16.PACK_AB R4, R13, R176 ;  /* 0x000000b00d04723e */ /* 0x000fcc00000010ff */
[----:B------:R-:W1:Y:S01]  /*1a9c0*/  MUFU.EX2 R20, R20 ;  /* 0x0000001400147308 */ /* 0x000e620000000800 */
[----:B------:R-:W-:Y:S01]  /*1a9d0*/  FMUL.FTZ R3, R5, c[0x0][0x23c] ;  /* 0x00008f0005037a20 */ /* 0x000fe20000410000 */
[----:B------:R-:W-:-:S06]  /*1a9e0*/  PRMT R207, R4, 0x7610, R207 ;  /* 0x0000761004cf7816 */ /* 0x000fcc00000000cf */
[----:B------:R-:W4:Y:S01]  /*1a9f0*/  MUFU.EX2 R21, R21 ;  /* 0x0000001500157308 */ /* 0x000f220000000800 */
[----:B------:R-:W-:Y:S02]  /*1aa00*/  PRMT R206, R4, 0x7632, R206 ;  /* 0x0000763204ce7816 */ /* 0x000fe400000000ce */
[----:B--2---:R-:W-:-:S05]  /*1aa10*/  F2FP.BF16.PACK_AB R4, R57, R43 ;  /* 0x0000002b3904723e */ /* 0x004fca00000010ff */
[----:B------:R-:W2:Y:S01]  /*1aa20*/  MUFU.EX2 R22, R22 ;  /* 0x0000001600167308 */ /* 0x000ea20000000800 */
[C---:B------:R-:W-:Y:S02]  /*1aa30*/  PRMT R205, R4.reuse, 0x7610, R205 ;  /* 0x0000761004cd7816 */ /* 0x040fe400000000cd */
[----:B------:R-:W-:Y:S01]  /*1aa40*/  PRMT R204, R4, 0x7632, R204 ;  /* 0x0000763204cc7816 */ /* 0x000fe200000000cc */
[----:B-1----:R-:W-:-:S04]  /*1aa50*/  FADD.FTZ R4, R20, R8 ;  /* 0x0000000814047221 */ /* 0x002fc80000010000 */
[----:B------:R-:W1:Y:S01]  /*1aa60*/  MUFU.EX2 R25, R25 ;  /* 0x0000001900197308 */ /* 0x000e620000000800 */
[----:B----4-:R-:W-:-:S07]  /*1aa70*/  FADD.FTZ R4, R21, R4 ;  /* 0x0000000415047221 */ /* 0x010fce0000010000 */
[----:B------:R-:W-:Y:S08]  /*1aa80*/  MUFU.EX2 R24, R24 ;  /* 0x0000001800187308 */ /* 0x000ff00000000800 */
[----:B------:R-:W4:Y:S01]  /*1aa90*/  MUFU.EX2 R3, R3 ;  /* 0x0000000300037308 */ /* 0x000f220000000800 */
[----:B--2---:R-:W-:-:S07]  /*1aaa0*/  FADD.FTZ R4, R22, R4 ;  /* 0x0000000416047221 */ /* 0x004fce0000010000 */
[----:B------:R-:W2:Y:S01]  /*1aab0*/  MUFU.EX2 R28, R28 ;  /* 0x0000001c001c7308 */ /* 0x000ea20000000800 */
[----:B-1----:R-:W-:-:S07]  /*1aac0*/  FADD.FTZ R36, R25, R4 ;  /* 0x0000000419247221 */ /* 0x002fce0000010000 */
[----:B------:R-:W1:Y:S01]  /*1aad0*/  MUFU.EX2 R31, R31 ;  /* 0x0000001f001f7308 */ /* 0x000e620000000800 */
[----:B----4-:R-:W-:Y:S02]  /*1aae0*/  FFMA.FTZ R5, R247, R3, R24 ;  /* 0x00000003f7057223 */ /* 0x010fe40000010018 */
[----:B------:R-:W-:-:S05]  /*1aaf0*/  IMAD.MOV.U32 R52, RZ, RZ, R236 ;  /* 0x000000ffff347224 */ /* 0x000fca00078e00ec */
[----:B------:R-:W4:Y:S01]  /*1ab00*/  MUFU.EX2 R38, R38 ;  /* 0x0000002600267308 */ /* 0x000f220000000800 */
[-C--:B------:R-:W-:Y:S02]  /*1ab10*/  FMUL.FTZ R236, R124, R6.reuse ;  /* 0x000000067cec7220 */ /* 0x080fe40000410000 */
[-C--:B------:R-:W-:Y:S02]  /*1ab20*/  FMUL.FTZ R237, R125, R6.reuse ;  /* 0x000000067ded7220 */ /* 0x080fe40000410000 */
[----:B------:R-:W-:-:S03]  /*1ab30*/  FMUL.FTZ R244, R120, R6 ;  /* 0x0000000678f47220 */ /* 0x000fc60000410000 */
[----:B------:R-:W1:Y:S01]  /*1ab40*/  MUFU.EX2 R4, R60 ;  /* 0x0000003c00047308 */ /* 0x000e620000000800 */
[----:B------:R-:W-:Y:S01]  /*1ab50*/  FMUL.FTZ R245, R121, R6 ;  /* 0x0000000679f57220 */ /* 0x000fe20000410000 */
[----:B------:R-:W-:Y:S01]  /*1ab60*/  @!P6 HFMA2.BF16_V2 R140, -RZ.H0_H0, RZ.H0_H0, -R213.H0_H0 ;  /* 0x200000ffff8ce231 */ /* 0x000fe200003409d5 */
[----:B------:R-:W-:Y:S02]  /*1ab70*/  FADD.FTZ R9, R158, R63 ;  /* 0x0000003f9e097221 */ /* 0x000fe40000010000 */
        /* <DEDUP_REMOVED lines=16> */
[----:B--2---:R-:W-:Y:S01]  /*1ac80*/  FADD.FTZ R5, R28, R5 ;  /* 0x000000051c057221 */ /* 0x004fe20000010000 */
[----:B------:R-:W2:Y:S01]  /*1ac90*/  MUFU.EX2 R3, R59 ;  /* 0x0000003b00037308 */ /* 0x000ea20000000800 */
[----:B------:R-:W-:Y:S01]  /*1aca0*/  FADD.FTZ R9, R162, R9 ;  /* 0x00000009a2097221 */ /* 0x000fe20000010000 */
[----:B------:R-:W-:Y:S01]  /*1acb0*/  @!P6 PRMT R213, R140, 0x5410, RZ ;  /* 0x000054108cd5e816 */ /* 0x000fe200000000ff */
[----:B------:R-:W-:Y:S01]  /*1acc0*/  FADD.FTZ R7, R34, R7 ;  /* 0x0000000722077221 */ /* 0x000fe20000010000 */
[----:B------:R-:W-:Y:S01]  /*1acd0*/  F2FP.BF16.PACK_AB R34, R25, R22 ;  /* 0x000000161922723e */ /* 0x000fe200000010ff */
[----:B-1----:R-:W-:Y:S02]  /*1ace0*/  FADD.FTZ R5, R31, R5 ;  /* 0x000000051f057221 */ /* 0x002fe40000010000 */
[----:B------:R-:W-:Y:S02]  /*1acf0*/  IMAD.MOV.U32 R64, RZ, RZ, R238 ;  /* 0x000000ffff407224 */ /* 0x000fe400078e00ee */
[----:B------:R-:W-:-:S02]  /*1ad00*/  IMAD.MOV.U32 R65, RZ, RZ, R239 ;  /* 0x000000ffff417224 */ /* 0x000fc400078e00ef */
        /* <DEDUP_REMOVED lines=18> */
[----:B------:R-:W-:Y:S02]  /*1ae30*/  IMAD.MOV.U32 R19, RZ, RZ, R168 ;  /* 0x000000ffff137224 */ /* 0x000fe400078e00a8 */
[----:B------:R-:W-:Y:S01]  /*1ae40*/  FADD.FTZ R0, R160, R9 ;  /* 0x00000009a0007221 */ /* 0x000fe20000010000 */
[----:B------:R-:W-:Y:S01]  /*1ae50*/  ISETP.GE.U32.AND P6, PT, R241, R23, PT ;  /* 0x00000017f100720c */ /* 0x000fe20003fc6070 */
[----:B----4-:R-:W-:Y:S01]  /*1ae60*/  FADD.FTZ R5, R38, R5 ;  /* 0x0000000526057221 */ /* 0x010fe20000010000 */
[----:B------:R-:W-:Y:S01]  /*1ae70*/  F2FP.BF16.PACK_AB R30, R21, R20 ;  /* 0x00000014151e723e */ /* 0x000fe200000010ff */
[----:B------:R-:W-:Y:S02]  /*1ae80*/  FADD.FTZ R23, R49, R7 ;  /* 0x0000000731177221 */ /* 0x000fe40000010000 */
[----:B------:R-:W-:Y:S02]  /*1ae90*/  FADD.FTZ R20, R166, R0 ;  /* 0x00000000a6147221 */ /* 0x000fe40000010000 */
[----:B------:R-:W-:-:S02]  /*1aea0*/  IMAD.MOV.U32 R49, RZ, RZ, R19 ;  /* 0x000000ffff317224 */ /* 0x000fc400078e0013 */
[----:B------:R-:W-:Y:S02]  /*1aeb0*/  FADD.FTZ R0, R4, R5 ;  /* 0x0000000504007221 */ /* 0x000fe40000010000 */
[----:B------:R-:W-:Y:S01]  /*1aec0*/  IMAD.WIDE.U32 R18, R52, -0x326172a9, RZ ;  /* 0xcd9e8d5734127825 */ /* 0x000fe200078e00ff */
[----:B------:R-:W-:-:S03]  /*1aed0*/  F2FP.BF16.PACK_AB R29, R28, R24 ;  /* 0x000000181c1d723e */ /* 0x000fc600000010ff */
[----:B--2---:R-:W-:Y:S01]  /*1aee0*/  FADD.FTZ R28, R3, R0 ;  /* 0x00000000031c7221 */ /* 0x004fe20000010000 */
[----:B---3--:R-:W-:Y:S01]  /*1aef0*/  LOP3.LUT R0, R19, R184, RZ, 0x3c, !PT ;  /* 0x000000b813007212 */ /* 0x008fe200078e3cff */
[----:B------:R-:W-:Y:S01]  /*1af00*/  IMAD.MOV.U32 R66, RZ, RZ, R181 ;  /* 0x000000ffff427224 */ /* 0x000fe200078e00b5 */
[----:B------:R-:W-:Y:S01]  /*1af10*/  F2FP.BF16.PACK_AB R31, R38, R31 ;  /* 0x0000001f261f723e */ /* 0x000fe200000010ff */
        /* <DEDUP_REMOVED lines=12> */
[----:B------:R-:W-:-:S04]  /*1afe0*/  IMAD.WIDE.U32 R6, R0, -0x2daee0ad, RZ ;  /* 0xd2511f5300067825 */ /* 0x000fc800078e00ff */
        /* <DEDUP_REMOVED lines=16> */
[----:B------:R-:W-:Y:S02]  /*1b0f0*/  LOP3.LUT R2, R27, UR29, R18, 0x96, !PT ;  /* 0x0000001d1b027c12 */ /* 0x000fe4000f8e9612 */
[----:B------:R-:W-:Y:S02]  /*1b100*/  LOP3.LUT R0, R7, UR28, R64, 0x96, !PT ;  /* 0x0000001c07007c12 */ /* 0x000fe4000f8e9640 */
[----:B------:R-:W-:Y:S01]  /*1b110*/  F2FP.BF16.PACK_AB R24, R3, R4 ;  /* 0x000000040318723e */ /* 0x000fe200000010ff */
[----:B------:R-:W-:-:S04]  /*1b120*/  IMAD.WIDE.U32 R2, R2, -0x2daee0ad, RZ ;  /* 0xd2511f5302027825 */ /* 0x000fc800078e00ff */
[----:B------:R-:W-:Y:S01]  /*1b130*/  IMAD.WIDE.U32 R4, R0, -0x326172a9, RZ ;  /* 0xcd9e8d5700047825 */ /* 0x000fe200078e00ff */
[----:B------:R-:W-:-:S04]  /*1b140*/  LOP3.LUT R0, R3, UR26, R6, 0x96, !PT ;  /* 0x0000001a03007c12 */ /* 0x000fc8000f8e9606 */
[----:B------:R-:W-:Y:S01]  /*1b150*/  LOP3.LUT R3, R5, UR27, R26, 0x96, !PT ;  /* 0x0000001b05037c12 */ /* 0x000fe2000f8e961a */
[----:B------:R-:W-:-:S04]  /*1b160*/  IMAD.MOV.U32 R60, RZ, RZ, R12 ;  /* 0x000000ffff3c7224 */ /* 0x000fc800078e000c */
[----:B------:R-:W-:-:S04]  /*1b170*/  IMAD.WIDE.U32 R8, R3, -0x2daee0ad, RZ ;  /* 0xd2511f5303087825 */ /* 0x000fc800078e00ff */
[----:B------:R-:W-:Y:S02]  /*1b180*/  IMAD.MOV.U32 R59, RZ, RZ, R13 ;  /* 0x000000ffff3b7224 */ /* 0x000fe400078e000d */
[----:B------:R-:W-:Y:S01]  /*1b190*/  IMAD.WIDE.U32 R12, R0, -0x326172a9, RZ ;  /* 0xcd9e8d57000c7825 */ /* 0x000fe200078e00ff */
[----:B------:R-:W-:Y:S02]  /*1b1a0*/  LOP3.LUT R0, R9, UR24, R2, 0x96, !PT ;  /* 0x0000001809007c12 */ /* 0x000fe4000f8e9602 */
[----:B------:R-:W-:Y:S01]  /*1b1b0*/  F2FP.BF16.PACK_AB R32, R14, R10 ;  /* 0x0000000a0e20723e */ /* 0x000fe200000010ff */
[----:B------:R-:W-:Y:S02]  /*1b1c0*/  IMAD.MOV.U32 R21, RZ, RZ, R11 ;  /* 0x000000ffff157224 */ /* 0x000fe400078e000b */
[----:B------:R-:W-:Y:S01]  /*1b1d0*/  IMAD.WIDE.U32 R10, R0, -0x326172a9, RZ ;  /* 0xcd9e8d57000a7825 */ /* 0x000fe200078e00ff */
[----:B------:R-:W-:Y:S02]  /*1b1e0*/  PRMT R15, R207, 0x5410, R206 ;  /* 0x00005410cf0f7816 */ /* 0x000fe400000000ce */
[----:B------:R-:W-:-:S02]  /*1b1f0*/  LOP3.LUT R3, R13, UR25, R4, 0x96, !PT ;  /* 0x000000190d037c12 */ /* 0x000fc4000f8e9604 */
[----:B------:R-:W-:Y:S01]  /*1b200*/  LOP3.LUT R0, R11, UR23, R12, 0x96, !PT ;  /* 0x000000170b007c12 */ /* 0x000fe2000f8e960c */
[----:B------:R-:W-:Y:S02]  /*1b210*/  IMAD.MOV.U32 R13, RZ, RZ, R15 ;  /* 0x000000ffff0d7224 */ /* 0x000fe400078e000f */
[----:B------:R-:W-:-:S04]  /*1b220*/  IMAD.WIDE.U32 R2, R3, -0x2daee0ad, RZ ;  /* 0xd2511f5303027825 */ /* 0x000fc800078e00ff */
[----:B------:R-:W-:Y:S01]  /*1b230*/  IMAD.WIDE.U32 R14, R0, -0x2daee0ad, RZ ;  /* 0xd2511f53000e7825 */ /* 0x000fe200078e00ff */
[----:B------:R-:W-:-:S04]  /*1b240*/  LOP3.LUT R3, R3, UR22, R8, 0x96, !PT ;  /* 0x0000001603037c12 */ /* 0x000fc8000f8e9608 */
[----:B------:R-:W-:Y:S01]  /*1b250*/  LOP3.LUT R2, R15, UR12, R2, 0x96, !PT ;  /* 0x0000000c0f027c12 */ /* 0x000fe2000f8e9602 */
[----:B------:R-:W-:-:S04]  /*1b260*/  IMAD.WIDE.U32 R8, R3, -0x326172a9, RZ ;  /* 0xcd9e8d5703087825 */ /* 0x000fc800078e00ff */
[----:B------:R-:W-:Y:S01]  /*1b270*/  IMAD.WIDE.U32 R2, R2, -0x326172a9, RZ ;  /* 0xcd9e8d5702027825 */ /* 0x000fe200078e00ff */
[----:B------:R-:W-:-:S04]  /*1b280*/  @!P1 HFMA2.BF16_V2 R148, -RZ.H0_H0, RZ.H0_H0, -R206.H0_H0 ;  /* 0x200000ffff949231 */ /* 0x000fc800003409ce */
[----:B------:R-:W-:-:S04]  /*1b290*/  LOP3.LUT R0, R3, UR8, R8, 0x96, !PT ;  /* 0x0000000803007c12 */ /* 0x000fc8000f8e9608 */
[----:B------:R-:W-:Y:S01]  /*1b2a0*/  LOP3.LUT R7, R0, 0xff, RZ, 0xc0, !PT ;  /* 0x000000ff00077812 */ /* 0x000fe200078ec0ff */
[----:B------:R-:W-:Y:S01]  /*1b2b0*/  @!P2 HFMA2.BF16_V2 R143, -RZ.H0_H0, RZ.H0_H0, -R208.H0_H0 ;  /* 0x200000ffff8fa231 */ /* 0x000fe200003409d0 */
[----:B------:R-:W-:Y:S02]  /*1b2c0*/  @!P1 PRMT R206, R148, 0x5410, RZ ;  /* 0x0000541094ce9816 */ /* 0x000fe400000000ff */
[----:B------:R-:W-:Y:S02]  /*1b2d0*/  LOP3.LUT R15, R9, UR13, R10, 0x96, !PT ;  /* 0x0000000d090f7c12 */ /* 0x000fe4000f8e960a */
[----:B------:R-:W-:Y:S02]  /*1b2e0*/  ISETP.GE.U32.AND P1, PT, R241, R7, PT ;  /* 0x00000007f100720c */ /* 0x000fe40003f26070 */
[----:B------:R-:W-:Y:S02]  /*1b2f0*/  LOP3.LUT R9, R5, UR27, R16, 0x96, !PT ;  /* 0x0000001b05097c12 */ /* 0x000fe4000f8e9610 */
[----:B------:R-:W-:-:S02]  /*1b300*/  LOP3.LUT R7, R0, 0xffff, RZ, 0xc0, !PT ;  /* 0x0000ffff00077812 */ /* 0x000fc400078ec0ff */
[--C-:B------:R-:W-:Y:S02]  /*1b310*/  SHF.R.U32.HI R5, RZ, 0x10, R0.reuse ;  /* 0x00000010ff057819 */ /* 0x100fe40000011600 */
[----:B------:R-:W-:Y:S01]  /*1b320*/  SHF.R.U32.HI R0, RZ, 0x18, R0 ;  /* 0x00000018ff007819 */ /* 0x000fe20000011600 */
[----:B------:R-:W-:Y:S01]  /*1b330*/  @!P3 HFMA2.BF16_V2 R145, -RZ.H0_H0, RZ.H0_H0, -R210.H0_H0 ;  /* 0x200000ffff91b231 */ /* 0x000fe200003409d2 */
[----:B------:R-:W-:Y:S02]  /*1b340*/  PRMT R33, R209, 0x5410, R208 ;  /* 0x00005410d1217816 */ /* 0x000fe400000000d0 */
[----:B------:R-:W-:Y:S02]  /*1b350*/  @!P2 PRMT R208, R143, 0x5410, RZ ;  /* 0x000054108fd0a816 */ /* 0x000fe400000000ff */
[----:B------:R-:W-:Y:S02]  /*1b360*/  ISETP.GE.U32.AND P2, PT, R241, R0, PT ;  /* 0x00000000f100720c */ /* 0x000fe40003f46070 */
[----:B------:R-:W-:-:S02]  /*1b370*/  LOP3.LUT R0, R2, 0xff, RZ, 0xc0, !PT ;  /* 0x000000ff02007812 */ /* 0x000fc400078ec0ff */
[----:B------:R-:W-:Y:S02]  /*1b380*/  LOP3.LUT R8, R17, UR29, R18, 0x96, !PT ;  /* 0x0000001d11087c12 */ /* 0x000fe4000f8e9612 */
[----:B------:R-:W-:Y:S02]  /*1b390*/  @!P3 PRMT R210, R145, 0x5410, RZ ;  /* 0x0000541091d2b816 */ /* 0x000fe400000000ff */
[----:B------:R-:W-:Y:S01]  /*1b3a0*/  SHF.R.U32.HI R7, RZ, 0x8, R7 ;  /* 0x00000008ff077819 */ /* 0x000fe20000011607 */
[----:B------:R-:W-:Y:S01]  /*1b3b0*/  @!P0 HFMA2.BF16_V2 R152, -RZ.H0_H0, RZ.H0_H0, -R205.H0_H0 ;  /* 0x200000ffff988231 */ /* 0x000fe200003409cd */
[----:B------:R-:W-:Y:S02]  /*1b3c0*/  ISETP.GE.U32.AND P3, PT, R241, R0, PT ;  /* 0x00000000f100720c */ /* 0x000fe40003f66070 */
[----:B------:R-:W-:Y:S02]  /*1b3d0*/  SHF.R.U32.HI R0, RZ, 0x18, R2 ;  /* 0x00000018ff007819 */ /* 0x000fe40000011602 */
[----:B------:R-:W-:-:S02]  /*1b3e0*/  LOP3.LUT R16, R2, 0xffff, RZ, 0xc0, !PT ;  /* 0x0000ffff02107812 */ /* 0x000fc400078ec0ff */
[----:B------:R-:W-:Y:S01]  /*1b3f0*/  SHF.R.U32.HI R19, RZ, 0x10, R2 ;  /* 0x00000010ff137819 */ /* 0x000fe20000011602 */
[----:B------:R-:W-:Y:S01]  /*1b400*/  IMAD.WIDE.U32 R2, R8, -0x2daee0ad, RZ ;  /* 0xd2511f5308027825 */ /* 0x000fe200078e00ff */
[----:B------:R-:W-:Y:S01]  /*1b410*/  LOP3.LUT R7, R7, 0xffff, RZ, 0xc0, !PT ;  /* 0x0000ffff07077812 */ /* 0x000fe200078ec0ff */
[----:B------:R-:W-:Y:S01]  /*1b420*/  @!P5 HFMA2.BF16_V2 R151, -RZ.H0_H0, RZ.H0_H0, -R204.H0_H0 ;  /* 0x200000ffff97d231 */ /* 0x000fe200003409cc */
[----:B------:R-:W-:Y:S02]  /*1b430*/  PRMT R56, R205, 0x5410, R204 ;  /* 0x00005410cd387816 */ /* 0x000fe400000000cc */
[----:B------:R-:W-:Y:S02]  /*1b440*/  @!P0 PRMT R205, R152, 0x5410, RZ ;  /* 0x0000541098cd8816 */ /* 0x000fe400000000ff */
[----:B------:R-:W-:Y:S02]  /*1b450*/  ISETP.GE.U32.AND P0, PT, R241, R7, PT ;  /* 0x00000007f100720c */ /* 0x000fe40003f06070 */
[----:B------:R-:W-:Y:S01]  /*1b460*/  LOP3.LUT R3, R3, UR26, R6, 0x96, !PT ;  /* 0x0000001a03037c12 */ /* 0x000fe2000f8e9606 */
[----:B------:R-:W-:Y:S01]  /*1b470*/  IMAD.WIDE.U32 R6, R9, -0x2daee0ad, RZ ;  /* 0xd2511f5309067825 */ /* 0x000fe200078e00ff */
[----:B------:R-:W-:-:S02]  /*1b480*/  @!P5 PRMT R204, R151, 0x5410, RZ ;  /* 0x0000541097ccd816 */ /* 0x000fc400000000ff */
[----:B------:R-:W-:Y:S02]  /*1b490*/  ISETP.GE.U32.AND P5, PT, R241, R0, PT ;  /* 0x00000000f100720c */ /* 0x000fe40003fa6070 */
[----:B------:R-:W-:Y:S01]  /*1b4a0*/  LOP3.LUT R0, R7, UR24, R2, 0x96, !PT ;  /* 0x0000001807007c12 */ /* 0x000fe2000f8e9602 */
[----:B------:R-:W-:Y:S01]  /*1b4b0*/  IMAD.WIDE.U32 R2, R3, -0x326172a9, RZ ;  /* 0xcd9e8d5703027825 */ /* 0x000fe200078e00ff */
[----:B------:R-:W-:-:S03]  /*1b4c0*/  @!P4 HFMA2.BF16_V2 R144, -RZ.H0_H0, RZ.H0_H0, -R209.H0_H0 ;  /* 0x200000ffff90c231 */ /* 0x000fc600003409d1 */
[----:B------:R-:W-:Y:S01]  /*1b4d0*/  IMAD.WIDE.U32 R10, R0, -0x326172a9, RZ ;  /* 0xcd9e8d57000a7825 */ /* 0x000fe200078e00ff */
[----:B------:R-:W-:Y:S02]  /*1b4e0*/  LOP3.LUT R5, R5, 0xff, RZ, 0xc0, !PT ;  /* 0x000000ff05057812 */ /* 0x000fe400078ec0ff */
[----:B------:R-:W-:Y:S02]  /*1b4f0*/  LOP3.LUT R3, R3, UR25, R4, 0x96, !PT ;  /* 0x0000001903037c12 */ /* 0x000fe4000f8e9604 */
[----:B------:R-:W-:Y:S02]  /*1b500*/  LOP3.LUT R2, R11, UR23, R2, 0x96, !PT ;  /* 0x000000170b027c12 */ /* 0x000fe4000f8e9602 */
[----:B------:R-:W-:Y:S01]  /*1b510*/  @!P4 PRMT R209, R144, 0x5410, RZ ;  /* 0x0000541090d1c816 */ /* 0x000fe200000000ff */
[----:B------:R-:W-:Y:S01]  /*1b520*/  IMAD.MOV.U32 R9, RZ, RZ, R13 ;  /* 0x000000ffff097224 */ /* 0x000fe200078e000d */
[----:B------:R-:W-:Y:S01]  /*1b530*/  ISETP.GE.U32.AND P4, PT, R241, R5, PT ;  /* 0x00000005f100720c */ /* 0x000fe20003f86070 */
[----:B------:R-:W-:-:S04]  /*1b540*/  IMAD.WIDE.U32 R4, R3, -0x2daee0ad, RZ ;  /* 0xd2511f5303047825 */ /* 0x000fc800078e00ff */
[----:B------:R-:W-:Y:S01]  /*1b550*/  IMAD.WIDE.U32 R12, R2, -0x2daee0ad, RZ ;  /* 0xd2511f53020c7825 */ /* 0x000fe200078e00ff */
[----:B------:R-:W-:-:S03]  /*1b560*/  LOP3.LUT R5, R5, UR22, R6, 0x96, !PT ;  /* 0x0000001605057c12 */ /* 0x000fc6000f8e9606 */
[----:B------:R-:W-:Y:S01]  /*1b570*/  IMAD.WIDE.U32 R2, R15, -0x2daee0ad, RZ ;  /* 0xd2511f530f027825 */ /* 0x000fe200078e00ff */
[----:B------:R-:W-:-:S03]  /*1b580*/  LOP3.LUT R6, R13, UR12, R4, 0x96, !PT ;  /* 0x0000000c0d067c12 */ /* 0x000fc6000f8e9604 */
[----:B------:R-:W-:Y:S01]  /*1b590*/  IMAD.MOV.U32 R13, RZ, RZ, R21 ;  /* 0x000000ffff0d7224 */ /* 0x000fe200078e0015 */
[----:B------:R-:W-:Y:S01]  /*1b5a0*/  LOP3.LUT R0, R3, UR7, R14, 0x96, !PT ;  /* 0x0000000703007c12 */ /* 0x000fe2000f8e960e */
[----:B------:R-:W-:Y:S01]  /*1b5b0*/  IMAD.WIDE.U32 R4, R5, -0x326172a9, RZ ;  /* 0xcd9e8d5705047825 */ /* 0x000fe200078e00ff */
[C---:B------:R-:W-:Y:S02]  /*1b5c0*/  LOP3.LUT R18, R2.reuse, 0xff, RZ, 0xc0, !PT ;  /* 0x000000ff02127812 */ /* 0x040fe400078ec0ff */
[----:B------:R-:W-:Y:S02]  /*1b5d0*/  LOP3.LUT R15, R2, 0xffff, RZ, 0xc0, !PT ;  /* 0x0000ffff020f7812 */ /* 0x000fe400078ec0ff */
[--C-:B------:R-:W-:Y:S02]  /*1b5e0*/  SHF.R.U32.HI R17, RZ, 0x10, R2.reuse ;  /* 0x00000010ff117819 */ /* 0x100fe40000011602 */
[----:B------:R-:W-:Y:S01]  /*1b5f0*/  SHF.R.U32.HI R21, RZ, 0x18, R2 ;  /* 0x00000018ff157819 */ /* 0x000fe20000011602 */
[----:B------:R-:W-:Y:S01]  /*1b600*/  IMAD.WIDE.U32 R2, R6, -0x326172a9, RZ ;  /* 0xcd9e8d5706027825 */ /* 0x000fe200078e00ff */
[----:B------:R-:W-:-:S02]  /*1b610*/  PRMT R7, R29, 0x7632, R7 ;  /* 0x000076321d077816 */ /* 0x000fc40000000007 */
[----:B------:R-:W-:Y:S01]  /*1b620*/  PRMT R8, R29, 0x7610, R8 ;  /* 0x000076101d087816 */ /* 0x000fe20000000008 */
[----:B------:R-:W-:Y:S01]  /*1b630*/  FADD.FTZ R11, R230, R20 ;  /* 0x00000014e60b7221 */ /* 0x000fe20000010000 */
[----:B------:R-:W-:Y:S01]  /*1b640*/  LOP3.LUT R6, R3, UR8, R4, 0x96, !PT ;  /* 0x0000000803067c12 */ /* 0x000fe2000f8e9604 */
[----:B------:R-:W-:Y:S01]  /*1b650*/  IMAD.MOV.U32 R230, RZ, RZ, R22 ;  /* 0x000000ffffe67224 */ /* 0x000fe200078e0016 */
[----:B------:R-:W-:Y:S01]  /*1b660*/  @!P0 HFMA2.BF16_V2 R76, -RZ.H0_H0, RZ.H0_H0, -R7.H0_H0 ;  /* 0x200000ffff4c8231 */ /* 0x000fe20000340907 */
[----:B------:R-:W-:Y:S01]  /*1b670*/  IMAD.MOV.U32 R20, RZ, RZ, R9 ;  /* 0x000000ffff147224 */ /* 0x000fe200078e0009 */
[C---:B------:R-:W-:Y:S01]  /*1b680*/  LOP3.LUT R22, R2.reuse, 0xffff, RZ, 0xc0, !PT ;  /* 0x0000ffff02167812 */ /* 0x040fe200078ec0ff */
[----:B------:R-:W-:Y:S01]  /*1b690*/  IMAD.MOV.U32 R29, RZ, RZ, R25 ;  /* 0x000000ffff1d7224 */ /* 0x000fe200078e0019 */
[----:B------:R-:W-:Y:S01]  /*1b6a0*/  LOP3.LUT R9, R2, 0xff, RZ, 0xc0, !PT ;  /* 0x000000ff02097812 */ /* 0x000fe200078ec0ff */
[----:B------:R-:W-:Y:S01]  /*1b6b0*/  IMAD.MOV.U32 R3, RZ, RZ, R13 ;  /* 0x000000ffff037224 */ /* 0x000fe200078e000d */
[--C-:B------:R-:W-:Y:S01]  /*1b6c0*/  SHF.R.U32.HI R14, RZ, 0x10, R2.reuse ;  /* 0x00000010ff0e7819 */ /* 0x100fe20000011602 */
[----:B------:R-:W-:Y:S01]  /*1b6d0*/  FADD.FTZ R13, R58, R23 ;  /* 0x000000173a0d7221 */ /* 0x000fe20000010000 */
[----:B------:R-:W-:Y:S01]  /*1b6e0*/  SHF.R.U32.HI R25, RZ, 0x18, R2 ;  /* 0x00000018ff197819 */ /* 0x000fe20000011602 */
[----:B------:R-:W-:-:S02]  /*1b6f0*/  IMAD.MOV.U32 R2, RZ, RZ, R192 ;  /* 0x000000ffff027224 */ /* 0x000fc400078e00c0 */
[----:B------:R-:W-:Y:S01]  /*1b700*/  IMAD.MOV.U32 R23, RZ, RZ, R52 ;  /* 0x000000ffff177224 */ /* 0x000fe200078e0034 */
[----:B------:R-:W-:Y:S01]  /*1b710*/  PRMT R52, R8, 0x5410, R7 ;  /* 0x0000541008347816 */ /* 0x000fe20000000007 */
[----:B------:R-:W-:Y:S01]  /*1b720*/  @!P1 HFMA2.BF16_V2 R77, -RZ.H0_H0, RZ.H0_H0, -R8.H0_H0 ;  /* 0x200000ffff4d9231 */ /* 0x000fe20000340908 */
[----:B------:R-:W-:Y:S01]  /*1b730*/  @!P0 PRMT R7, R76, 0x5410, RZ ;  /* 0x000054104c078816 */ /* 0x000fe200000000ff */
[----:B------:R-:W-:Y:S01]  /*1b740*/  IMAD.MOV.U32 R76, RZ, RZ, R2 ;  /* 0x000000ffff4c7224 */ /* 0x000fe200078e0002 */
[----:B------:R-:W-:Y:S01]  /*1b750*/  SHF.R.U32.HI R2, RZ, 0x8, R16 ;  /* 0x00000008ff027819 */ /* 0x000fe20000011610 */
[----:B------:R-:W-:Y:S01]  /*1b760*/  @!P6 HFMA2.BF16_V2 R149, -RZ.H0_H0, RZ.H0_H0, -R207.H0_H0 ;  /* 0x200000ffff95e231 */ /* 0x000fe200003409cf */
[----:B------:R-:W-:Y:S01]  /*1b770*/  LOP3.LUT R10, R5, UR13, R10, 0x96, !PT ;  /* 0x0000000d050a7c12 */ /* 0x000fe2000f8e960a */
[----:B------:R1:W5:Y:S01]  /*1b780*/  LDL.LU R192, [R1+0x1b0] ;  /* 0x0001b00001c07983 */ /* 0x0003620000300800 */
[----:B------:R-:W-:Y:S02]  /*1b790*/  LOP3.LUT R2, R2, 0xffff, RZ, 0xc0, !PT ;  /* 0x0000ffff02027812 */ /* 0x000fe400078ec0ff */
[----:B------:R-:W-:-:S02]  /*1b7a0*/  @!P1 PRMT R8, R77, 0x5410, RZ ;  /* 0x000054104d089816 */ /* 0x000fc400000000ff */
[----:B------:R-:W-:Y:S02]  /*1b7b0*/  ISETP.GE.U32.AND P1, PT, R241, R2, PT ;  /* 0x00000002f100720c */ /* 0x000fe40003f26070 */
[----:B------:R-:W-:Y:S02]  /*1b7c0*/  LOP3.LUT R2, R19, 0xff, RZ, 0xc0, !PT ;  /* 0x000000ff13027812 */ /* 0x000fe400078ec0ff */
[C---:B------:R-:W-:Y:S02]  /*1b7d0*/  PRMT R5, R32.reuse, 0x7610, R5 ;  /* 0x0000761020057816 */ /* 0x040fe40000000005 */
[----:B------:R-:W-:Y:S02]  /*1b7e0*/  PRMT R4, R32, 0x7632, R4 ;  /* 0x0000763220047816 */ /* 0x000fe40000000004 */
[----:B------:R-:W-:Y:S02]  /*1b7f0*/  ISETP.GE.U32.AND P0, PT, R241, R2, PT ;  /* 0x00000002f100720c */ /* 0x000fe40003f06070 */
[----:B------:R-:W-:Y:S01]  /*1b800*/  SHF.R.U32.HI R2, RZ, 0x10, R0 ;  /* 0x00000010ff027819 */ /* 0x000fe20000011600 */
[----:B------:R-:W-:Y:S01]  /*1b810*/  @!P4 HFMA2.BF16_V2 R78, -RZ.H0_H0, RZ.H0_H0, -R5.H0_H0 ;  /* 0x200000ffff4ec231 */ /* 0x000fe20000340905 */
[----:B------:R-:W-:Y:S01]  /*1b820*/  PRMT R199, R31, 0x7610, R199 ;  /* 0x000076101fc77816 */ /* 0x000fe200000000c7 */
[----:B------:R-:W-:Y:S01]  /*1b830*/  @!P2 HFMA2.BF16_V2 R79, -RZ.H0_H0, RZ.H0_H0, -R4.H0_H0 ;  /* 0x200000ffff4fa231 */ /* 0x000fe20000340904 */
[----:B------:R-:W-:Y:S01]  /*1b840*/  IMAD.MOV.U32 R19, RZ, RZ, R76 ;  /* 0x000000ffff137224 */ /* 0x000fe200078e004c */
[----:B------:R-:W-:Y:S01]  /*1b850*/  LOP3.LUT R2, R2, 0xff, RZ, 0xc0, !PT ;  /* 0x000000ff02027812 */ /* 0x000fe200078ec0ff */
[----:B------:R-:W-:Y:S01]  /*1b860*/  IMAD.MOV.U32 R76, RZ, RZ, R49 ;  /* 0x000000ffff4c7224 */ /* 0x000fe200078e0031 */
[----:B------:R-:W-:Y:S01]  /*1b870*/  PRMT R49, R5, 0x5410, R4 ;  /* 0x0000541005317816 */ /* 0x000fe20000000004 */
[----:B------:R-:W-:Y:S01]  /*1b880*/  IMAD.MOV.U32 R32, RZ, RZ, R188 ;  /* 0x000000ffff207224 */ /* 0x000fe200078e00bc */
[----:B------:R-:W-:Y:S01]  /*1b890*/  @!P4 PRMT R5, R78, 0x5410, RZ ;  /* 0x000054104e05c816 */ /* 0x000fe200000000ff */
[----:B------:R-:W-:Y:S01]  /*1b8a0*/  @!P3 HFMA2.BF16_V2 R80, -RZ.H0_H0, RZ.H0_H0, -R199.H0_H0 ;  /* 0x200000ffff50b231 */ /* 0x000fe200003409c7 */
[----:B------:R-:W-:-:S02]  /*1b8b0*/  PRMT R167, R31, 0x7632, R167 ;  /* 0x000076321fa77816 */ /* 0x000fc400000000a7 */
[----:B------:R-:W-:Y:S02]  /*1b8c0*/  ISETP.GE.U32.AND P4, PT, R241, R2, PT ;  /* 0x00000002f100720c */ /* 0x000fe40003f86070 */
[----:B------:R-:W-:Y:S01]  /*1b8d0*/  @!P2 PRMT R4, R79, 0x5410, RZ ;  /* 0x000054104f04a816 */ /* 0x000fe200000000ff */
[----:B------:R-:W-:Y:S01]  /*1b8e0*/  IMAD.MOV.U32 R79, RZ, RZ, R32 ;  /* 0x000000ffff4f7224 */ /* 0x000fe200078e0020 */
[----:B------:R-:W-:Y:S02]  /*1b8f0*/  LOP3.LUT R2, R0, 0xff, RZ, 0xc0, !PT ;  /* 0x000000ff00027812 */ /* 0x000fe400078ec0ff */
[----:B------:R-:W-:Y:S02]  /*1b900*/  PRMT R32, R199, 0x5410, R167 ;  /* 0x00005410c7207816 */ /* 0x000fe400000000a7 */
[----:B------:R-:W-:Y:S02]  /*1b910*/  @!P3 PRMT R199, R80, 0x5410, RZ ;  /* 0x0000541050c7b816 */ /* 0x000fe400000000ff */
[----:B------:R-:W-:-:S02]  /*1b920*/  ISETP.GE.U32.AND P3, PT, R241, R2, PT ;  /* 0x00000002f100720c */ /* 0x000fc40003f66070 */
[----:B------:R-:W-:Y:S02]  /*1b930*/  SHF.R.U32.HI R2, RZ, 0x18, R0 ;  /* 0x00000018ff027819 */ /* 0x000fe40000011600 */
[----:B------:R-:W-:Y:S02]  /*1b940*/  PRMT R166, R30, 0x7610, R166 ;  /* 0x000076101ea67816 */ /* 0x000fe400000000a6 */
[----:B------:R-:W-:Y:S01]  /*1b950*/  LOP3.LUT R0, R0, 0xffff, RZ, 0xc0, !PT ;  /* 0x0000ffff00007812 */ /* 0x000fe200078ec0ff */
[----:B------:R-:W-:Y:S01]  /*1b960*/  @!P1 HFMA2.BF16_V2 R81, -RZ.H0_H0, RZ.H0_H0, -R167.H0_H0 ;  /* 0x200000ffff519231 */ /* 0x000fe200003409a7 */
[----:B------:R-:W-:Y:S01]  /*1b970*/  PRMT R198, R30, 0x7632, R198 ;  /* 0x000076321ec67816 */ /* 0x000fe200000000c6 */
[----:B------:R-:W-:Y:S01]  /*1b980*/  @!P0 HFMA2.BF16_V2 R83, -RZ.H0_H0, RZ.H0_H0, -R166.H0_H0 ;  /* 0x200000ffff538231 */ /* 0x000fe200003409a6 */
[----:B------:R-:W-:Y:S01]  /*1b990*/  SHF.R.U32.HI R0, RZ, 0x8, R0 ;  /* 0x00000008ff007819 */ /* 0x000fe20000011600 */
[----:B------:R-:W-:Y:S01]  /*1b9a0*/  IMAD.MOV.U32 R78, RZ, RZ, R20 ;  /* 0x000000ffff4e7224 */ /* 0x000fe200078e0014 */
[----:B------:R-:W-:Y:S01]  /*1b9b0*/  ISETP.GE.U32.AND P2, PT, R241, R2, PT ;  /* 0x00000002f100720c */ /* 0x000fe20003f46070 */
[----:B------:R-:W-:Y:S01]  /*1b9c0*/  IMAD.MOV.U32 R31, RZ, RZ, R3 ;  /* 0x000000ffff1f7224 */ /* 0x000fe200078e0003 */
[----:B------:R-:W-:Y:S01]  /*1b9d0*/  PRMT R197, R24, 0x7610, R197 ;  /* 0x0000761018c57816 */ /* 0x000fe200000000c5 */
[----:B------:R-:W-:Y:S01]  /*1b9e0*/  IMAD.MOV.U32 R16, RZ, RZ, R189 ;  /* 0x000000ffff107224 */ /* 0x000fe200078e00bd */
[----:B------:R-:W-:Y:S01]  /*1b9f0*/  LOP3.LUT R0, R0, 0xffff, RZ, 0xc0, !PT ;  /* 0x0000ffff00007812 */ /* 0x000fe200078ec0ff */
[----:B------:R-:W-:Y:S01]  /*1ba00*/  IMAD.WIDE.U32 R2, R10, -0x2daee0ad, RZ ;  /* 0xd2511f530a027825 */ /* 0x000fe200078e00ff */
[----:B------:R-:W-:-:S03]  /*1ba10*/  @!P1 PRMT R167, R81, 0x5410, RZ ;  /* 0x0000541051a79816 */ /* 0x000fc600000000ff */
[----:B------:R-:W-:Y:S01]  /*1ba20*/  IMAD.MOV.U32 R80, RZ, RZ, R33 ;  /* 0x000000ffff507224 */ /* 0x000fe200078e0021 */
[----:B------:R-:W-:Y:S01]  /*1ba30*/  PRMT R33, R166, 0x5410, R198 ;  /* 0x00005410a6217816 */ /* 0x000fe200000000c6 */
[----:B------:R-:W-:Y:S01]  /*1ba40*/  IMAD.MOV.U32 R81, RZ, RZ, R78 ;  /* 0x000000ffff517224 */ /* 0x000fe200078e004e */
[----:B------:R-:W-:Y:S01]  /*1ba50*/  @!P0 PRMT R166, R83, 0x5410, RZ ;  /* 0x0000541053a68816 */ /* 0x000fe200000000ff */
[----:B------:R-:W-:Y:S01]  /*1ba60*/  FADD.FTZ R20, R187, R11 ;  /* 0x0000000bbb147221 */ /* 0x000fe20000010000 */
[----:B------:R-:W-:Y:S01]  /*1ba70*/  @!P3 HFMA2.BF16_V2 R100, -RZ.H0_H0, RZ.H0_H0, -R197.H0_H0 ;  /* 0x200000ffff64b231 */ /* 0x000fe200003409c5 */
[----:B------:R-:W-:Y:S01]  /*1ba80*/  IMAD.MOV.U32 R78, RZ, RZ, R19 ;  /* 0x000000ffff4e7224 */ /* 0x000fe200078e0013 */
[----:B------:R-:W-:Y:S01]  /*1ba90*/  PRMT R163, R24, 0x7632, R163 ;  /* 0x0000763218a37816 */ /* 0x000fe200000000a3 */
[----:B------:R-:W-:Y:S01]  /*1baa0*/  IMAD.MOV.U32 R83, RZ, RZ, R16 ;  /* 0x000000ffff537224 */ /* 0x000fe200078e0010 */
[----:B------:R-:W-:Y:S02]  /*1bab0*/  ISETP.GE.U32.AND P0, PT, R241, R0, PT ;  /* 0x00000000f100720c */ /* 0x000fe40003f06070 */
[----:B------:R-:W-:-:S02]  /*1bac0*/  LOP3.LUT R24, R2, 0xff, RZ, 0xc0, !PT ;  /* 0x000000ff02187812 */ /* 0x000fc400078ec0ff */
[----:B------:R-:W-:Y:S02]  /*1bad0*/  LOP3.LUT R19, R2, 0xffff, RZ, 0xc0, !PT ;  /* 0x0000ffff02137812 */ /* 0x000fe400078ec0ff */
[--C-:B------:R-:W-:Y:S02]  /*1bae0*/  SHF.R.U32.HI R16, RZ, 0x10, R2.reuse ;  /* 0x00000010ff107819 */ /* 0x100fe40000011602 */
[----:B------:R-:W-:Y:S01]  /*1baf0*/  SHF.R.U32.HI R11, RZ, 0x18, R2 ;  /* 0x00000018ff0b7819 */ /* 0x000fe20000011602 */
[----:B------:R-:W-:Y:S01]  /*1bb00*/  IMAD.MOV.U32 R30, RZ, RZ, R73 ;  /* 0x000000ffff1e7224 */ /* 0x000fe200078e0049 */
[----:B------:R-:W-:Y:S02]  /*1bb10*/  SHF.R.U32.HI R2, RZ, 0x8, R15 ;  /* 0x00000008ff027819 */ /* 0x000fe4000001160f */
[----:B------:R-:W-:Y:S02]  /*1bb20*/  PRMT R73, R197, 0x5410, R163 ;  /* 0x00005410c5497816 */ /* 0x000fe400000000a3 */
[----:B------:R-:W-:Y:S01]  /*1bb30*/  @!P3 PRMT R197, R100, 0x5410, RZ ;  /* 0x0000541064c5b816 */ /* 0x000fe200000000ff */
[----:B------:R-:W-:Y:S01]  /*1bb40*/  IMAD.MOV.U32 R100, RZ, RZ, R23 ;  /* 0x000000ffff647224 */ /* 0x000fe200078e0017 */
[----:B------:R-:W-:Y:S01]  /*1bb50*/  LOP3.LUT R0, R3, UR7, R12, 0x96, !PT ;  /* 0x0000000703007c12 */ /* 0x000fe2000f8e960c */
[----:B------:R-:W-:Y:S01]  /*1bb60*/  MUFU.EX2 R23, R154 ;  /* 0x0000009a00177308 */ /* 0x000fe20000000800 */
[----:B------:R-:W-:-:S07]  /*1bb70*/  LOP3.LUT R2, R2, 0xffff, RZ, 0xc0, !PT ;  /* 0x0000ffff02027812 */ /* 0x000fce00078ec0ff */
[----:B------:R-:W2:Y:S01]  /*1bb80*/  MUFU.EX2 R3, R150 ;  /* 0x0000009600037308 */ /* 0x000ea20000000800 */
[----:B------:R-:W-:Y:S02]  /*1bb90*/  ISETP.GE.U32.AND P1, PT, R241, R2, PT ;  /* 0x00000002f100720c */ /* 0x000fe40003f26070 */
[----:B------:R-:W-:Y:S01]  /*1bba0*/  LOP3.LUT R2, R17, 0xff, RZ, 0xc0, !PT ;  /* 0x000000ff11027812 */ /* 0x000fe200078ec0ff */
[----:B------:R-:W-:-:S04]  /*1bbb0*/  @!P0 HFMA2.BF16_V2 R101, -RZ.H0_H0, RZ.H0_H0, -R163.H0_H0 ;  /* 0x200000ffff658231 */ /* 0x000fc800003409a3 */
[----:B------:R-:W-:Y:S01]  /*1bbc0*/  MUFU.EX2 R15, R67 ;  /* 0x00000043000f7308 */ /* 0x000fe20000000800 */
[----:B------:R-:W-:-:S07]  /*1bbd0*/  @!P0 PRMT R163, R101, 0x5410, RZ ;  /* 0x0000541065a38816 */ /* 0x000fce00000000ff */
[----:B------:R-:W3:Y:S01]  /*1bbe0*/  MUFU.EX2 R17, R72 ;  /* 0x0000004800117308 */ /* 0x000ee20000000800 */
[----:B------:R-:W-:Y:S02]  /*1bbf0*/  @!P6 PRMT R207, R149, 0x5410, RZ ;  /* 0x0000541095cfe816 */ /* 0x000fe400000000ff */
[C---:B------:R-:W-:Y:S02]  /*1bc00*/  ISETP.GE.U32.AND P0, PT, R241.reuse, R2, PT ;  /* 0x00000002f100720c */ /* 0x040fe40003f06070 */
[----:B------:R-:W-:Y:S01]  /*1bc10*/  ISETP.GE.U32.AND P6, PT, R241, R9, PT ;  /* 0x00000009f100720c */ /* 0x000fe20003fc6070 */
[----:B--2---:R-:W-:Y:S01]  /*1bc20*/  FADD.FTZ R9, R3, R28 ;  /* 0x0000001c03097221 */ /* 0x004fe20000010000 */
[----:B------:R-:W-:Y:S02]  /*1bc30*/  LOP3.LUT R2, R14, 0xff, RZ, 0xc0, !PT ;  /* 0x000000ff0e027812 */ /* 0x000fe400078ec0ff */
[----:B------:R-:W-:Y:S02]  /*1bc40*/  F2FP.BF16.PACK_AB R3, R23, R3 ;  /* 0x000000031703723e */ /* 0x000fe400000010ff */
[----:B------:R-:W-:-:S02]  /*1bc50*/  ISETP.GE.U32.AND P3, PT, R241, R2, PT ;  /* 0x00000002f100720c */ /* 0x000fc40003f66070 */
[----:B------:R-:W-:Y:S02]  /*1bc60*/  LOP3.LUT R2, R6, 0xffff, RZ, 0xc0, !PT ;  /* 0x0000ffff06027812 */ /* 0x000fe400078ec0ff */
[C---:B------:R-:W-:Y:S02]  /*1bc70*/  PRMT R162, R34.reuse, 0x7632, R162 ;  /* 0x0000763222a27816 */ /* 0x040fe400000000a2 */
[C---:B------:R-:W-:Y:S02]  /*1bc80*/  PRMT R160, R3.reuse, 0x7610, R160 ;  /* 0x0000761003a07816 */ /* 0x040fe400000000a0 */
[----:B------:R-:W-:Y:S01]  /*1bc90*/  PRMT R159, R3, 0x7632, R159 ;  /* 0x00007632039f7816 */ /* 0x000fe2000000009f */
[----:B------:R-:W-:Y:S01]  /*1bca0*/  @!P5 HFMA2.BF16_V2 R82, -RZ.H0_H0, RZ.H0_H0, -R198.H0_H0 ;  /* 0x200000ffff52d231 */ /* 0x000fe200003409c6 */
[----:B---3--:R-:W-:Y:S02]  /*1bcb0*/  F2FP.BF16.PACK_AB R3, R17, R15 ;  /* 0x0000000f1103723e */ /* 0x008fe400000010ff */
[----:B------:R-:W-:Y:S01]  /*1bcc0*/  SHF.R.U32.HI R2, RZ, 0x8, R2 ;  /* 0x00000008ff027819 */ /* 0x000fe20000011602 */
[----:B------:R-:W-:Y:S01]  /*1bcd0*/  @!P2 HFMA2.BF16_V2 R102, -RZ.H0_H0, RZ.H0_H0, -R162.H0_H0 ;  /* 0x200000ffff66a231 */ /* 0x000fe200003409a2 */
[----:B------:R-:W-:Y:S01]  /*1bce0*/  PRMT R161, R34, 0x7610, R161 ;  /* 0x0000761022a17816 */ /* 0x000fe200000000a1 */
[----:B------:R-:W-:Y:S01]  /*1bcf0*/  FADD.FTZ R10, R15, R36 ;  /* 0x000000240f0a7221 */ /* 0x000fe20000010000 */
[----:B------:R-:W-:Y:S01]  /*1bd00*/  PRMT R158, R3, 0x7610, R158 ;  /* 0x00007610039e7816 */ /* 0x000fe2000000009e */
[----:B------:R-:W-:Y:S01]  /*1bd10*/  MUFU.EX2 R14, R153 ;  /* 0x00000099000e7308 */ /* 0x000fe20000000800 */
[----:B------:R-:W-:Y:S01]  /*1bd20*/  @!P5 PRMT R198, R82, 0x5410, RZ ;  /* 0x0000541052c6d816 */ /* 0x000fe200000000ff */
[----:B------:R-:W-:Y:S01]  /*1bd30*/  IMAD.MOV.U32 R82, RZ, RZ, R66 ;  /* 0x000000ffff527224 */ /* 0x000fe200078e0042 */
[----:B------:R-:W-:Y:S01]  /*1bd40*/  LOP3.LUT R2, R2, 0xffff, RZ, 0xc0, !PT ;  /* 0x0000ffff02027812 */ /* 0x000fe200078ec0ff */
[----:B------:R-:W-:Y:S01]  /*1bd50*/  @!P0 HFMA2.BF16_V2 R111, -RZ.H0_H0, RZ.H0_H0, -R158.H0_H0 ;  /* 0x200000ffff6f8231 */ /* 0x000fe2000034099e */
[----:B------:R-:W-:-:S03]  /*1bd60*/  PRMT R66, R161, 0x5410, R162 ;  /* 0x00005410a1427816 */ /* 0x000fc600000000a2 */
[----:B------:R-:W2:Y:S01]  /*1bd70*/  MUFU.EX2 R15, R155 ;  /* 0x0000009b000f7308 */ /* 0x000ea20000000800 */
[----:B------:R-:W-:Y:S02]  /*1bd80*/  @!P2 PRMT R162, R102, 0x5410, RZ ;  /* 0x0000541066a2a816 */ /* 0x000fe400000000ff */
[----:B------:R-:W-:Y:S01]  /*1bd90*/  PRMT R157, R3, 0x7632, R157 ;  /* 0x00007632039d7816 */ /* 0x000fe2000000009d */
[----:B------:R-:W-:Y:S01]  /*1bda0*/  @!P4 HFMA2.BF16_V2 R103, -RZ.H0_H0, RZ.H0_H0, -R161.H0_H0 ;  /* 0x200000ffff67c231 */ /* 0x000fe200003409a1 */
[C---:B------:R-:W-:Y:S02]  /*1bdb0*/  ISETP.GE.U32.AND P5, PT, R241.reuse, R18, PT ;  /* 0x00000012f100720c */ /* 0x040fe40003fa6070 */
[----:B------:R-:W-:Y:S01]  /*1bdc0*/  ISETP.GE.U32.AND P2, PT, R241, R2, PT ;  /* 0x00000002f100720c */ /* 0x000fe20003f46070 */
[----:B------:R-:W-:Y:S01]  /*1bdd0*/  IMAD.MOV.U32 R102, RZ, RZ, R64 ;  /* 0x000000ffff667224 */ /* 0x000fe200078e0040 */
[----:B------:R-:W-:Y:S01]  /*1bde0*/  LOP3.LUT R2, R6, 0xff, RZ, 0xc0, !PT ;  /* 0x000000ff06027812 */ /* 0x000fe200078ec0ff */
[----:B------:R-:W-:Y:S01]  /*1bdf0*/  @!P1 HFMA2.BF16_V2 R109, -RZ.H0_H0, RZ.H0_H0, -R159.H0_H0 ;  /* 0x200000ffff6d9231 */ /* 0x000fe2000034099f */
[----:B------:R-:W-:-:S02]  /*1be00*/  PRMT R64, R158, 0x5410, R157 ;  /* 0x000054109e407816 */ /* 0x000fc4000000009d */
[----:B------:R-:W-:Y:S02]  /*1be10*/  @!P0 PRMT R158, R111, 0x5410, RZ ;  /* 0x000054106f9e8816 */ /* 0x000fe400000000ff */
[----:B------:R-:W-:Y:S02]  /*1be20*/  ISETP.GE.U32.AND P0, PT, R241, R2, PT ;  /* 0x00000002f100720c */ /* 0x000fe40003f06070 */
[----:B------:R-:W-:Y:S01]  /*1be30*/  @!P4 PRMT R161, R103, 0x5410, RZ ;  /* 0x0000541067a1c816 */ /* 0x000fe200000000ff */
[----:B------:R-:W-:Y:S01]  /*1be40*/  IMAD.MOV.U32 R103, RZ, RZ, R65 ;  /* 0x000000ffff677224 */ /* 0x000fe200078e0041 */
[----:B------:R-:W-:Y:S02]  /*1be50*/  SHF.R.U32.HI R2, RZ, 0x18, R6 ;  /* 0x00000018ff027819 */ /* 0x000fe40000011606 */
[----:B------:R-:W-:Y:S02]  /*1be60*/  PRMT R65, R160, 0x5410, R159 ;  /* 0x00005410a0417816 */ /* 0x000fe4000000009f */
[----:B------:R-:W-:-:S02]  /*1be70*/  @!P1 PRMT R159, R109, 0x5410, RZ ;  /* 0x000054106d9f9816 */ /* 0x000fc400000000ff */
[----:B------:R-:W-:Y:S02]  /*1be80*/  ISETP.GE.U32.AND P1, PT, R241, R2, PT ;  /* 0x00000002f100720c */ /* 0x000fe40003f26070 */
[----:B--2---:R-:W-:Y:S01]  /*1be90*/  F2FP.BF16.PACK_AB R2, R15, R14 ;  /* 0x0000000e0f02723e */ /* 0x004fe200000010ff */
[----:B------:R-:W-:Y:S01]  /*1bea0*/  @!P5 HFMA2.BF16_V2 R108, -RZ.H0_H0, RZ.H0_H0, -R160.H0_H0 ;  /* 0x200000ffff6cd231 */ /* 0x000fe200003409a0 */
[----:B------:R-:W-:Y:S01]  /*1beb0*/  FADD.FTZ R12, R61, R13 ;  /* 0x0000000d3d0c7221 */ /* 0x000fe20000010000 */
[----:B------:R-:W-:Y:S01]  /*1bec0*/  MUFU.EX2 R109, R146 ;  /* 0x00000092006d7308 */ /* 0x000fe20000000800 */
[C---:B------:R-:W-:Y:S02]  /*1bed0*/  PRMT R156, R2.reuse, 0x7610, R156 ;  /* 0x00007610029c7816 */ /* 0x040fe4000000009c */
[----:B------:R-:W-:-:S05]  /*1bee0*/  PRMT R155, R2, 0x7632, R155 ;  /* 0x00007632029b7816 */ /* 0x000fca000000009b */
[----:B------:R-:W2:Y:S01]  /*1bef0*/  MUFU.EX2 R13, R147 ;  /* 0x00000093000d7308 */ /* 0x000ea20000000800 */
[----:B------:R-:W-:Y:S02]  /*1bf00*/  @!P5 PRMT R160, R108, 0x5410, RZ ;  /* 0x000054106ca0d816 */ /* 0x000fe400000000ff */
[----:B------:R-:W-:Y:S01]  /*1bf10*/  SHF.R.U32.HI R2, RZ, 0x10, R6 ;  /* 0x00000010ff027819 */ /* 0x000fe20000011606 */
[----:B------:R-:W-:Y:S01]  /*1bf20*/  @!P0 HFMA2.BF16_V2 R117, -RZ.H0_H0, RZ.H0_H0, -R156.H0_H0 ;  /* 0x200000ffff758231 */ /* 0x000fe2000034099c */
[----:B------:R-:W-:Y:S01]  /*1bf30*/  ISETP.GE.U32.AND P5, PT, R241, R21, PT ;  /* 0x00000015f100720c */ /* 0x000fe20003fa6070 */
[----:B------:R-:W-:Y:S01]  /*1bf40*/  IMAD.MOV.U32 R101, RZ, RZ, R79 ;  /* 0x000000ffff657224 */ /* 0x000fe200078e004f */
[----:B------:R-:W-:Y:S01]  /*1bf50*/  LOP3.LUT R2, R2, 0xff, RZ, 0xc0, !PT ;  /* 0x000000ff02027812 */ /* 0x000fe200078ec0ff */
[----:B------:R-:W-:Y:S01]  /*1bf60*/  IMAD.MOV.U32 R79, RZ, RZ, R230 ;  /* 0x000000ffff4f7224 */ /* 0x000fe200078e00e6 */
[----:B------:R-:W-:Y:S02]  /*1bf70*/  PRMT R230, R156, 0x5410, R155 ;  /* 0x000054109ce67816 */ /* 0x000fe4000000009b */
[----:B------:R-:W-:-:S02]  /*1bf80*/  @!P0 PRMT R156, R117, 0x5410, RZ ;  /* 0x00005410759c8816 */ /* 0x000fc400000000ff */
[----:B------:R-:W-:Y:S02]  /*1bf90*/  ISETP.GE.U32.AND P0, PT, R241, R2, PT ;  /* 0x00000002f100720c */ /* 0x000fe40003f06070 */
[----:B--2---:R-:W-:-:S03]  /*1bfa0*/  F2FP.BF16.PACK_AB R3, R109, R13 ;  /* 0x0000000d6d03723e */ /* 0x004fc600000010ff */
[----:B------:R-:W-:Y:S01]  /*1bfb0*/  @!P5 HFMA2.BF16_V2 R110, -RZ.H0_H0, RZ.H0_H0, -R157.H0_H0 ;  /* 0x200000ffff6ed231 */ /* 0x000fe2000034099d */
[C---:B------:R-:W-:Y:S02]  /*1bfc0*/  PRMT R154, R3.reuse, 0x7610, R154 ;  /* 0x00007610039a7816 */ /* 0x040fe4000000009a */
[----:B------:R-:W-:Y:S02]  /*1bfd0*/  SHF.R.U32.HI R2, RZ, 0x8, R22 ;  /* 0x00000008ff027819 */ /* 0x000fe40000011616 */
[----:B------:R-:W-:Y:S01]  /*1bfe0*/  @!P5 PRMT R157, R110, 0x5410, RZ ;  /* 0x000054106e9dd816 */ /* 0x000fe200000000ff */
[----:B------:R-:W-:Y:S02]  /*1bff0*/  IMAD.MOV.U32 R110, RZ, RZ, R102 ;  /* 0x000000ffff6e7224 */ /* 0x000fe400078e0066 */
[----:B------:R-:W-:Y:S01]  /*1c000*/  @!P0 HFMA2.BF16_V2 R119, -RZ.H0_H0, RZ.H0_H0, -R154.H0_H0 ;  /* 0x200000ffff778231 */ /* 0x000fe2000034099a */
[----:B------:R-:W-:Y:S01]  /*1c010*/  IMAD.MOV.U32 R102, RZ, RZ, R78 ;  /* 0x000000ffff667224 */ /* 0x000fe200078e004e */
[----:B------:R-:W-:Y:S01]  /*1c020*/  PRMT R153, R3, 0x7632, R153 ;  /* 0x0000763203997816 */ /* 0x000fe20000000099 */
[----:B------:R-:W-:Y:S01]  /*1c030*/  IMAD.MOV.U32 R58, RZ, RZ, R191 ;  /* 0x000000ffff3a7224 */ /* 0x000fe200078e00bf */
[----:B------:R-:W-:Y:S01]  /*1c040*/  LOP3.LUT R2, R2, 0xffff, RZ, 0xc0, !PT ;  /* 0x0000ffff02027812 */ /* 0x000fe200078ec0ff */
[----:B------:R-:W-:Y:S01]  /*1c050*/  IMAD.MOV.U32 R78, RZ, RZ, R76 ;  /* 0x000000ffff4e7224 */ /* 0x000fe200078e004c */
[----:B------:R1:W5:Y:S01]  /*1c060*/  LDL.LU R191, [R1+0x1ac] ;  /* 0x0001ac0001bf7983 */ /* 0x0003620000300800 */
[----:B------:R-:W-:-:S02]  /*1c070*/  IMAD.MOV.U32 R77, RZ, RZ, R190 ;  /* 0x000000ffff4d7224 */ /* 0x000fc400078e00be */
[----:B------:R-:W-:Y:S01]  /*1c080*/  IMAD.MOV.U32 R76, RZ, RZ, R180 ;  /* 0x000000ffff4c7224 */ /* 0x000fe200078e00b4 */
[----:B------:R1:W5:Y:S01]  /*1c090*/  LDL.LU R190, [R1+0x1a8] ;  /* 0x0001a80001be7983 */ /* 0x0003620000300800 */
[----:B------:R2:W-:Y:S01]  /*1c0a0*/  MUFU.EX2 R180, R231 ;  /* 0x000000e700b47308 */ /* 0x0005e20000000800 */
[----:B------:R-:W-:Y:S02]  /*1c0b0*/  FADD.FTZ R3, R186, R20 ;  /* 0x00000014ba037221 */ /* 0x000fe40000010000 */
[----:B------:R1:W5:Y:S04]  /*1c0c0*/  LDL.LU R189, [R1+0x1a4] ;  /* 0x0001a40001bd7983 */ /* 0x0003680000300800 */
[----:B------:R1:W5:Y:S04]  /*1c0d0*/  LDL.LU R188, [R1+0x1a0] ;  /* 0x0001a00001bc7983 */ /* 0x0003680000300800 */
[----:B------:R1:W5:Y:S04]  /*1c0e0*/  LDL.LU R187, [R1+0x19c] ;  /* 0x00019c0001bb7983 */ /* 0x0003680000300800 */
[----:B------:R1:W5:Y:S01]  /*1c0f0*/  LDL.LU R186, [R1+0x198] ;  /* 0x0001980001ba7983 */ /* 0x0003620000300800 */
[----:B--2---:R-:W-:-:S02]  /*1c100*/  PRMT R231, R154, 0x5410, R153 ;  /* 0x000054109ae77816 */ /* 0x004fc40000000099 */
[----:B------:R-:W-:Y:S02]  /*1c110*/  @!P0 PRMT R154, R119, 0x5410, RZ ;  /* 0x00005410779a8816 */ /* 0x000fe400000000ff */
[----:B------:R-:W-:Y:S02]  /*1c120*/  ISETP.GE.U32.AND P0, PT, R241, R2, PT ;  /* 0x00000002f100720c */ /* 0x000fe40003f06070 */
[----:B------:R-:W-:Y:S02]  /*1c130*/  LOP3.LUT R2, R16, 0xff, RZ, 0xc0, !PT ;  /* 0x000000ff10027812 */ /* 0x000fe400078ec0ff */
[----:B------:R1:W2:Y:S01]  /*1c140*/  LDL.LU.S16 R16, [R1+0x8] ;  /* 0x0000080001107983 */ /* 0x0002a20000300600 */
[----:B------:R-:W-:Y:S02]  /*1c150*/  IMAD.MOV.U32 R34, RZ, RZ, R100 ;  /* 0x000000ffff227224 */ /* 0x000fe400078e0064 */
[----:B------:R-:W-:Y:S02]  /*1c160*/  IMAD.MOV.U32 R100, RZ, RZ, R80 ;  /* 0x000000ffff647224 */ /* 0x000fe400078e0050 */
[----:B------:R-:W3:Y:S01]  /*1c170*/  MUFU.EX2 R80, R233 ;  /* 0x000000e900507308 */ /* 0x000ee20000000800 */
[----:B------:R-:W-:Y:S01]  /*1c180*/  @!P1 HFMA2.BF16_V2 R118, -RZ.H0_H0, RZ.H0_H0, -R153.H0_H0 ;  /* 0x200000ffff769231 */ /* 0x000fe20000340999 */
[----:B------:R-:W-:-:S02]  /*1c190*/  IMAD.MOV.U32 R72, RZ, RZ, R60 ;  /* 0x000000ffff487224 */ /* 0x000fc400078e003c */
[----:B------:R-:W-:Y:S02]  /*1c1a0*/  IMAD.MOV.U32 R18, RZ, RZ, R81 ;  /* 0x000000ffff127224 */ /* 0x000fe400078e0051 */
[----:B------:R-:W-:Y:S01]  /*1c1b0*/  IMAD.MOV.U32 R60, RZ, RZ, R181 ;  /* 0x000000ffff3c7224 */ /* 0x000fe200078e00b5 */
[----:B------:R-:W-:Y:S01]  /*1c1c0*/  @!P1 PRMT R153, R118, 0x5410, RZ ;  /* 0x0000541076999816 */ /* 0x000fe200000000ff */
[----:B------:R-:W-:Y:S01]  /*1c1d0*/  MUFU.EX2 R181, R200 ;  /* 0x000000c800b57308 */ /* 0x000fe20000000800 */
[----:B------:R-:W-:-:S07]  /*1c1e0*/  ISETP.GE.U32.AND P1, PT, R241, R2, PT ;  /* 0x00000002f100720c */ /* 0x000fce0003f26070 */
[----:B------:R-:W4:Y:S01]  /*1c1f0*/  MUFU.EX2 R81, R201 ;  /* 0x000000c900517308 */ /* 0x000f220000000800 */
[----:B---3--:R-:W-:-:S04]  /*1c200*/  F2FP.BF16.PACK_AB R2, R80, R180 ;  /* 0x000000b45002723e */ /* 0x008fc800000010ff */
[C---:B------:R-:W-:Y:S02]  /*1c210*/  PRMT R152, R2.reuse, 0x7610, R152 ;  /* 0x0000761002987816 */ /* 0x040fe40000000098 */
[----:B------:R-:W-:Y:S02]  /*1c220*/  PRMT R151, R2, 0x7632, R151 ;  /* 0x0000763202977816 */ /* 0x000fe40000000097 */
[----:B------:R-:W-:-:S04]  /*1c230*/  SHF.R.U32.HI R2, RZ, 0x10, R0 ;  /* 0x00000010ff027819 */ /* 0x000fc80000011600 */
[----:B------:R-:W-:-:S04]  /*1c240*/  LOP3.LUT R2, R2, 0xff, RZ, 0xc0, !PT ;  /* 0x000000ff02027812 */ /* 0x000fc800078ec0ff */
[----:B------:R-:W-:Y:S02]  /*1c250*/  ISETP.GE.U32.AND P4, PT, R241, R2, PT ;  /* 0x00000002f100720c */ /* 0x000fe40003f86070 */
[----:B----4-:R-:W-:Y:S01]  /*1c260*/  F2FP.BF16.PACK_AB R2, R81, R181 ;  /* 0x000000b55102723e */ /* 0x010fe200000010ff */
[----:B------:R-:W-:-:S03]  /*1c270*/  IMAD.MOV.U32 R111, RZ, RZ, R103 ;  /* 0x000000ffff6f7224 */ /* 0x000fc600078e0067 */
[C---:B------:R-:W-:Y:S02]  /*1c280*/  PRMT R150, R2.reuse, 0x7610, R150 ;  /* 0x0000761002967816 */ /* 0x040fe40000000096 */
[----:B------:R-:W-:Y:S02]  /*1c290*/  PRMT R149, R2, 0x7632, R149 ;  /* 0x0000763202957816 */ /* 0x000fe40000000095 */
[----:B------:R-:W-:Y:S01]  /*1c2a0*/  SHF.R.U32.HI R2, RZ, 0x8, R19 ;  /* 0x00000008ff027819 */ /* 0x000fe20000011613 */
[----:B------:R-:W-:Y:S01]  /*1c2b0*/  @!P2 HFMA2.BF16_V2 R116, -RZ.H0_H0, RZ.H0_H0, -R155.H0_H0 ;  /* 0x200000ffff74a231 */ /* 0x000fe2000034099b */
[----:B------:R-:W-:Y:S02]  /*1c2c0*/  IMAD.MOV.U32 R67, RZ, RZ, R82 ;  /* 0x000000ffff437224 */ /* 0x000fe400078e0052 */
[----:B------:R-:W-:Y:S01]  /*1c2d0*/  IMAD.MOV.U32 R103, RZ, RZ, R57 ;  /* 0x000000ffff677224 */ /* 0x000fe200078e0039 */
[----:B------:R-:W-:Y:S01]  /*1c2e0*/  MUFU.EX2 R82, R240 ;  /* 0x000000f000527308 */ /* 0x000fe20000000800 */
[----:B------:R-:W-:Y:S01]  /*1c2f0*/  LOP3.LUT R2, R2, 0xffff, RZ, 0xc0, !PT ;  /* 0x0000ffff02027812 */ /* 0x000fe200078ec0ff */
[----:B------:R-:W-:Y:S01]  /*1c300*/  @!P0 HFMA2.BF16_V2 R232, -RZ.H0_H0, RZ.H0_H0, -R151.H0_H0 ;  /* 0x200000ffffe88231 */ /* 0x000fe20000340997 */
[----:B------:R-:W-:-:S05]  /*1c310*/  @!P2 PRMT R155, R116, 0x5410, RZ ;  /* 0x00005410749ba816 */ /* 0x000fca00000000ff */
[----:B------:R-:W3:Y:S01]  /*1c320*/  MUFU.EX2 R57, R235 ;  /* 0x000000eb00397308 */ /* 0x000ee20000000800 */
[C---:B------:R-:W-:Y:S02]  /*1c330*/  ISETP.GE.U32.AND P2, PT, R241.reuse, R2, PT ;  /* 0x00000002f100720c */ /* 0x040fe40003f46070 */
[----:B------:R-:W-:Y:S01]  /*1c340*/  LOP3.LUT R2, R0, 0xff, RZ, 0xc0, !PT ;  /* 0x000000ff00027812 */ /* 0x000fe200078ec0ff */
[----:B------:R-:W-:Y:S01]  /*1c350*/  @!P3 HFMA2.BF16_V2 R250, -RZ.H0_H0, RZ.H0_H0, -R150.H0_H0 ;  /* 0x200000fffffab231 */ /* 0x000fe20000340996 */
[----:B------:R-:W-:Y:S02]  /*1c360*/  PRMT R201, R152, 0x5410, R151 ;  /* 0x0000541098c97816 */ /* 0x000fe40000000097 */
[----:B------:R-:W-:Y:S02]  /*1c370*/  @!P0 PRMT R151, R232, 0x5410, RZ ;  /* 0x00005410e8978816 */ /* 0x000fe400000000ff */
[----:B------:R-:W-:Y:S02]  /*1c380*/  ISETP.GE.U32.AND P0, PT, R241, R2, PT ;  /* 0x00000002f100720c */ /* 0x000fe40003f06070 */
[----:B------:R-:W-:-:S02]  /*1c390*/  SHF.R.U32.HI R2, RZ, 0x18, R0 ;  /* 0x00000018ff027819 */ /* 0x000fc40000011600 */
[----:B------:R-:W-:Y:S02]  /*1c3a0*/  PRMT R200, R150, 0x5410, R149 ;  /* 0x0000541096c87816 */ /* 0x000fe40000000095 */
[----:B------:R-:W-:Y:S02]  /*1c3b0*/  @!P3 PRMT R150, R250, 0x5410, RZ ;  /* 0x00005410fa96b816 */ /* 0x000fe400000000ff */
[----:B------:R-:W-:Y:S02]  /*1c3c0*/  ISETP.GE.U32.AND P3, PT, R241, R2, PT ;  /* 0x00000002f100720c */ /* 0x000fe40003f66070 */
[----:B---3--:R-:W-:-:S04]  /*1c3d0*/  F2FP.BF16.PACK_AB R2, R82, R57 ;  /* 0x000000395202723e */ /* 0x008fc800000010ff */
[C---:B------:R-:W-:Y:S02]  /*1c3e0*/  PRMT R148, R2.reuse, 0x7610, R148 ;  /* 0x0000761002947816 */ /* 0x040fe40000000094 */
[----:B------:R-:W-:Y:S02]  /*1c3f0*/  ISETP.GE.U32.AND P5, PT, R241, R11, PT ;  /* 0x0000000bf100720c */ /* 0x000fe40003fa6070 */
[----:B------:R-:W-:-:S04]  /*1c400*/  PRMT R147, R2, 0x7632, R147 ;  /* 0x0000763202937816 */ /* 0x000fc80000000093 */
[----:B------:R-:W-:Y:S01]  /*1c410*/  PRMT R235, R148, 0x5410, R147 ;  /* 0x0000541094eb7816 */ /* 0x000fe20000000093 */
[----:B--2---:R-:W-:-:S05]  /*1c420*/  @!P0 HFMA2.BF16_V2 R16, -RZ.H0_H0, RZ.H0_H0, -R148.H0_H0 ;  /* 0x200000ffff108231 */ /* 0x004fca0000340994 */
[----:B------:R-:W-:-:S04]  /*1c430*/  PRMT R11, R16, 0x7610, R11 ;  /* 0x00007610100b7816 */ /* 0x000fc8000000000b */
[----:B------:R-:W-:Y:S02]  /*1c440*/  @!P0 PRMT R148, R11, 0x5410, RZ ;  /* 0x000054100b948816 */ /* 0x000fe400000000ff */
[----:B------:R1:W2:Y:S01]  /*1c450*/  LDL.LU.S16 R11, [R1+0xc] ;  /* 0x00000c00010b7983 */ /* 0x0002a20000300600 */
[----:B------:R-:W-:Y:S01]  /*1c460*/  LOP3.LUT R0, R0, 0xffff, RZ, 0xc0, !PT ;  /* 0x0000ffff00007812 */ /* 0x000fe200078ec0ff */
[----:B------:R-:W-:-:S03]  /*1c470*/  @!P6 HFMA2.BF16_V2 R234, -RZ.H0_H0, RZ.H0_H0, -R152.H0_H0 ;  /* 0x200000ffffeae231 */ /* 0x000fc60000340998 */
[----:B------:R-:W-:Y:S02]  /*1c480*/  SHF.R.U32.HI R0, RZ, 0x8, R0 ;  /* 0x00000008ff007819 */ /* 0x000fe40000011600 */
[----:B------:R-:W-:Y:S02]  /*1c490*/  @!P6 PRMT R152, R234, 0x5410, RZ ;  /* 0x00005410ea98e816 */ /* 0x000fe400000000ff */
[----:B------:R-:W-:Y:S02]  /*1c4a0*/  LOP3.LUT R0, R0, 0xffff, RZ, 0xc0, !PT ;  /* 0x0000ffff00007812 */ /* 0x000fe400078ec0ff */
[C---:B------:R-:W-:Y:S02]  /*1c4b0*/  ISETP.GE.U32.AND P6, PT, R241.reuse, R25, PT ;  /* 0x00000019f100720c */ /* 0x040fe40003fc6070 */
[----:B------:R-:W-:Y:S01]  /*1c4c0*/  ISETP.GE.U32.AND P0, PT, R241, R0, PT ;  /* 0x00000000f100720c */ /* 0x000fe20003f06070 */
[----:B------:R-:W-:Y:S02]  /*1c4d0*/  FADD.FTZ R6, R17, R10 ;  /* 0x0000000a11067221 */ /* 0x000fe40000010000 */
[----:B------:R-:W-:-:S02]  /*1c4e0*/  IMAD.MOV.U32 R28, RZ, RZ, R34 ;  /* 0x000000ffff1c7224 */ /* 0x000fc400078e0022 */
[----:B------:R3:W-:Y:S06]  /*1c4f0*/  MUFU.EX2 R34, R242 ;  /* 0x000000f200227308 */ /* 0x0007ec0000000800 */
[----:B------:R-:W-:-:S05]  /*1c500*/  @!P6 HFMA2.BF16_V2 R243, -RZ.H0_H0, RZ.H0_H0, -R149.H0_H0 ;  /* 0x200000fffff3e231 */ /* 0x000fca0000340995 */
[----:B------:R-:W-:Y:S01]  /*1c510*/  @!P6 PRMT R149, R243, 0x5410, RZ ;  /* 0x00005410f395e816 */ /* 0x000fe200000000ff */
[----:B------:R-:W-:Y:S02]  /*1c520*/  FADD.FTZ R243, R13, R6 ;  /* 0x000000060df37221 */ /* 0x000fe40000010000 */
[----:B---3--:R-:W-:Y:S02]  /*1c530*/  FADD.FTZ R242, R185, R3 ;  /* 0x00000003b9f27221 */ /* 0x008fe40000010000 */
[----:B------:R1:W5:Y:S01]  /*1c540*/  LDL.LU R185, [R1+0x194] ;  /* 0x0001940001b97983 */ /* 0x0003620000300800 */
[----:B--2---:R-:W-:-:S05]  /*1c550*/  @!P0 HFMA2.BF16_V2 R11, -RZ.H0_H0, RZ.H0_H0, -R147.H0_H0 ;  /* 0x200000ffff0b8231 */ /* 0x004fca0000340993 */
[----:B------:R-:W-:Y:S02]  /*1c560*/  PRMT R13, R11, 0x7610, R13 ;  /* 0x000076100b0d7816 */ /* 0x000fe4000000000d */
[----:B------:R1:W2:Y:S01]  /*1c570*/  LDL.LU.S16 R11, [R1+0x30] ;  /* 0x00003000010b7983 */ /* 0x0002a20000300600 */
[----:B------:R-:W-:Y:S02]  /*1c580*/  IMAD.MOV.U32 R21, RZ, RZ, R18 ;  /* 0x000000ffff157224 */ /* 0x000fe400078e0012 */
[----:B------:R-:W-:Y:S01]  /*1c590*/  IMAD.MOV.U32 R18, RZ, RZ, R102 ;  /* 0x000000ffff127224 */ /* 0x000fe200078e0066 */
[----:B------:R1:W3:Y:S01]  /*1c5a0*/  LDL.LU.S16 R16, [R1+0x2c] ;  /* 0x00002c0001107983 */ /* 0x0002e20000300600 */
[----:B------:R-:W-:Y:S02]  /*1c5b0*/  IMAD.MOV.U32 R102, RZ, RZ, R78 ;  /* 0x000000ffff667224 */ /* 0x000fe400078e004e */
[----:B------:R-:W-:Y:S02]  /*1c5c0*/  IMAD.MOV.U32 R78, RZ, RZ, R79 ;  /* 0x000000ffff4e7224 */ /* 0x000fe400078e004f */
[----:B------:R-:W-:-:S02]  /*1c5d0*/  IMAD.MOV.U32 R79, RZ, RZ, R76 ;  /* 0x000000ffff4f7224 */ /* 0x000fc400078e004c */
[----:B------:R-:W-:Y:S02]  /*1c5e0*/  IMAD.MOV.U32 R76, RZ, RZ, R77 ;  /* 0x000000ffff4c7224 */ /* 0x000fe400078e004d */
[----:B------:R-:W-:Y:S02]  /*1c5f0*/  IMAD.MOV.U32 R36, RZ, RZ, R58 ;  /* 0x000000ffff247224 */ /* 0x000fe400078e003a */
[----:B------:R-:W-:Y:S01]  /*1c600*/  IMAD.MOV.U32 R77, RZ, RZ, R168 ;  /* 0x000000ffff4d7224 */ /* 0x000fe200078e00a8 */
[----:B------:R-:W-:Y:S08]  /*1c610*/  MUFU.EX2 R58, R229 ;  /* 0x000000e5003a7308 */ /* 0x000ff00000000800 */
[----:B------:R-:W4:Y:S01]  /*1c620*/  MUFU.EX2 R168, R228 ;  /* 0x000000e400a87308 */ /* 0x000f220000000800 */
[----:B------:R-:W-:Y:S01]  /*1c630*/  FADD.FTZ R9, R23, R9 ;  /* 0x0000000917097221 */ /* 0x000fe20000010000 */
[----:B------:R-:W-:Y:S01]  /*1c640*/  @!P0 PRMT R147, R13, 0x5410, RZ ;  /* 0x000054100d938816 */ /* 0x000fe200000000ff */
[----:B------:R-:W-:Y:S01]  /*1c650*/  FADD.FTZ R10, R62, R12 ;  /* 0x0000000c3e0a7221 */ /* 0x000fe20000010000 */
[----:B----4-:R-:W-:-:S04]  /*1c660*/  F2FP.BF16.PACK_AB R3, R168, R58 ;  /* 0x0000003aa803723e */ /* 0x010fc800000010ff */
[----:B------:R-:W-:Y:S01]  /*1c670*/  PRMT R146, R3, 0x7610, R146 ;  /* 0x0000761003927816 */ /* 0x000fe20000000092 */
[----:B------:R-:W-:Y:S02]  /*1c680*/  FADD.FTZ R9, R14, R9 ;  /* 0x000000090e097221 */ /* 0x000fe40000010000 */
[----:B------:R1:W4:Y:S04]  /*1c690*/  LDL.LU.S16 R14, [R1+0x28] ;  /* 0x00002800010e7983 */ /* 0x0003280000300600 */
[----:B------:R1:W4:Y:S01]  /*1c6a0*/  LDL.LU.S16 R13, [R1+0x14] ;  /* 0x00001400010d7983 */ /* 0x0003220000300600 */
[----:B--2---:R-:W-:-:S05]  /*1c6b0*/  @!P4 HFMA2.BF16_V2 R11, -RZ.H0_H0, RZ.H0_H0, -R146.H0_H0 ;  /* 0x200000ffff0bc231 */ /* 0x004fca0000340992 */
[----:B------:R-:W-:Y:S02]  /*1c6c0*/  PRMT R12, R11, 0x7610, R12 ;  /* 0x000076100b0c7816 */ /* 0x000fe4000000000c */
[----:B------:R1:W2:Y:S01]  /*1c6d0*/  LDL.LU.S16 R11, [R1+0x10] ;  /* 0x00001000010b7983 */ /* 0x0002a20000300600 */
[----:B------:R-:W-:Y:S01]  /*1c6e0*/  IMAD.MOV.U32 R108, RZ, RZ, R59 ;  /* 0x000000ffff6c7224 */ /* 0x000fe200078e003b */
[----:B------:R-:W-:Y:S01]  /*1c6f0*/  MUFU.EX2 R61, R202 ;  /* 0x000000ca003d7308 */ /* 0x000fe20000000800 */
[----:B------:R-:W-:-:S07]  /*1c700*/  IMAD.MOV.U32 R59, RZ, RZ, R183 ;  /* 0x000000ffff3b7224 */ /* 0x000fce00078e00b7 */
[----:B------:R-:W1:Y:S08]  /*1c710*/  MUFU.EX2 R183, R203 ;  /* 0x000000cb00b77308 */ /* 0x000e700000000800 */
[----:B------:R-:W3:Y:S01]  /*1c720*/  MUFU.EX2 R251, R251 ;  /* 0x000000fb00fb7308 */ /* 0x000ee20000000800 */
[----:B------:R-:W-:Y:S02]  /*1c730*/  PRMT R145, R3, 0x7632, R145 ;  /* 0x0000763203917816 */ /* 0x000fe40000000091 */
[----:B-1----:R-:W-:-:S04]  /*1c740*/  F2FP.BF16.PACK_AB R0, R183, R61 ;  /* 0x0000003db700723e */ /* 0x002fc800000010ff */
[C---:B------:R-:W-:Y:S01]  /*1c750*/  PRMT R142, R0.reuse, 0x7632, R142 ;  /* 0x00007632008e7816 */ /* 0x040fe2000000008e */
[----:B---3--:R-:W-:Y:S01]  /*1c760*/  @!P3 HFMA2.BF16_V2 R16, -RZ.H0_H0, RZ.H0_H0, -R145.H0_H0 ;  /* 0x200000ffff10b231 */ /* 0x008fe20000340991 */
[----:B------:R-:W-:Y:S01]  /*1c770*/  F2FP.BF16.PACK_AB R2, R251, R34 ;  /* 0x00000022fb02723e */ /* 0x000fe200000010ff */
[----:B------:R-:W-:Y:S01]  /*1c780*/  @!P1 HFMA2.BF16_V2 R252, -RZ.H0_H0, RZ.H0_H0, -R0.H0_H0 ;  /* 0x200000fffffc9231 */ /* 0x000fe20000340900 */
[C---:B------:R-:W-:Y:S01]  /*1c790*/  @P1 PRMT R228, R0.reuse, 0x7610, R228 ;  /* 0x0000761000e41816 */ /* 0x040fe200000000e4 */
[----:B------:R-:W-:Y:S01]  /*1c7a0*/  FADD.FTZ R250, R35, R10 ;  /* 0x0000000a23fa7221 */ /* 0x000fe20000010000 */
[----:B------:R-:W-:Y:S01]  /*1c7b0*/  PRMT R232, R0, 0x5410, R142 ;  /* 0x0000541000e87816 */ /* 0x000fe2000000008e */
[----:B------:R-:W-:Y:S01]  /*1c7c0*/  IMAD.MOV.U32 R0, RZ, RZ, c[0x0][0x228] ;  /* 0x00008a00ff007624 */ /* 0x000fe200078e00ff */
[C---:B------:R-:W-:Y:S02]  /*1c7d0*/  PRMT R144, R2.reuse, 0x7610, R144 ;  /* 0x0000761002907816 */ /* 0x040fe40000000090 */
[----:B------:R-:W-:-:S02]  /*1c7e0*/  PRMT R143, R2, 0x7632, R143 ;  /* 0x00007632028f7816 */ /* 0x000fc4000000008f */
[----:B------:R-:W-:Y:S01]  /*1c7f0*/  PRMT R10, R16, 0x7610, R10 ;  /* 0x00007610100a7816 */ /* 0x000fe2000000000a */
[----:B------:R-:W-:Y:S01]  /*1c800*/  IMAD.MOV.U32 R16, RZ, RZ, R102 ;  /* 0x000000ffff107224 */ /* 0x000fe200078e0066 */
[----:B------:R-:W-:Y:S01]  /*1c810*/  ISETP.GE.U32.AND P6, PT, R241, R24, PT ;  /* 0x00000018f100720c */ /* 0x000fe20003fc6070 */
[----:B------:R-:W-:Y:S02]  /*1c820*/  IMAD.MOV.U32 R102, RZ, RZ, R140 ;  /* 0x000000ffff667224 */ /* 0x000fe400078e008c */
[----:B------:R-:W-:Y:S02]  /*1c830*/  IMAD.MOV.U32 R118, RZ, RZ, R42 ;  /* 0x000000ffff767224 */ /* 0x000fe400078e002a */
[----:B------:R-:W-:Y:S02]  /*1c840*/  IMAD.MOV.U32 R116, RZ, RZ, R103 ;  /* 0x000000ffff747224 */ /* 0x000fe400078e0067 */
[----:B------:R-:W-:Y:S02]  /*1c850*/  IMAD.MOV.U32 R140, RZ, RZ, R164 ;  /* 0x000000ffff8c7224 */ /* 0x000fe400078e00a4 */
[----:B------:R-:W-:-:S02]  /*1c860*/  IMAD.SHL.U32 R42, R0, 0x8, RZ ;  /* 0x00000008002a7824 */ /* 0x000fc400078e00ff */
        /* <DEDUP_REMOVED lines=11> */
[----:B------:R-:W-:-:S02]  /*1c920*/  IMAD.SHL.U32 R40, R0, 0x40, RZ ;  /* 0x0000004000287824 */ /* 0x000fc400078e00ff */
[----:B------:R-:W-:Y:S01]  /*1c930*/  IMAD R38, R0, 0x48, RZ ;  /* 0x0000004800267824 */ /* 0x000fe200078e02ff */
[----:B------:R-:W-:Y:S01]  /*1c940*/  LOP3.LUT R0, R249, UR28, R24, 0x96, !PT ;  /* 0x0000001cf9007c12 */ /* 0x000fe2000f8e9618 */
[----:B------:R-:W-:Y:S02]  /*1c950*/  IMAD.MOV.U32 R17, RZ, RZ, R28 ;  /* 0x000000ffff117224 */ /* 0x000fe400078e001c */
[----:B------:R-:W-:Y:S02]  /*1c960*/  IMAD.MOV.U32 R119, RZ, RZ, R67 ;  /* 0x000000ffff777224 */ /* 0x000fe400078e0043 */
[----:B------:R-:W-:Y:S01]  /*1c970*/  IMAD.MOV.U32 R28, RZ, RZ, R29 ;  /* 0x000000ffff1c7224 */ /* 0x000fe200078e001d */
[----:B----4-:R-:W-:Y:S01]  /*1c980*/  @!P6 HFMA2.BF16_V2 R14, -RZ.H0_H0, RZ.H0_H0, -R144.H0_H0 ;  /* 0x200000ffff0ee231 */ /* 0x010fe20000340990 */
[----:B------:R-:W-:Y:S02]  /*1c990*/  IMAD.MOV.U32 R117, RZ, RZ, R36 ;  /* 0x000000ffff757224 */ /* 0x000fe400078e0024 */
[----:B------:R-:W-:-:S02]  /*1c9a0*/  IMAD.MOV.U32 R67, RZ, RZ, R39 ;  /* 0x000000ffff437224 */ /* 0x000fc400078e0027 */
[----:B------:R-:W-:Y:S02]  /*1c9b0*/  IMAD.MOV.U32 R29, RZ, RZ, R37 ;  /* 0x000000ffff1d7224 */ /* 0x000fe400078e0025 */
[----:B------:R-:W-:Y:S01]  /*1c9c0*/  IMAD.WIDE.U32 R36, R0, -0x326172a9, RZ ;  /* 0xcd9e8d5700247825 */ /* 0x000fe200078e00ff */
[----:B------:R-:W-:Y:S01]  /*1c9d0*/  LOP3.LUT R0, R55, UR26, R248, 0x96, !PT ;  /* 0x0000001a37007c12 */ /* 0x000fe2000f8e96f8 */
[----:B------:R-:W-:Y:S01]  /*1c9e0*/  @!P2 HFMA2.BF16_V2 R13, -RZ.H0_H0, RZ.H0_H0, -R143.H0_H0 ;  /* 0x200000ffff0da231 */ /* 0x000fe2000034098f */
[----:B------:R-:W-:Y:S02]  /*1c9f0*/  PRMT R6, R14, 0x7610, R6 ;  /* 0x000076100e067816 */ /* 0x000fe40000000006 */
[----:B------:R-:W-:Y:S02]  /*1ca00*/  PRMT R233, R144, 0x5410, R143 ;  /* 0x0000541090e97816 */ /* 0x000fe4000000008f */
[----:B------:R-:W-:Y:S02]  /*1ca10*/  @!P6 PRMT R144, R6, 0x5410, RZ ;  /* 0x000054100690e816 */ /* 0x000fe400000000ff */
[----:B------:R-:W-:-:S04]  /*1ca20*/  PRMT R3, R13, 0x7610, R3 ;  /* 0x000076100d037816 */ /* 0x000fc80000000003 */
[----:B------:R-:W-:Y:S02]  /*1ca30*/  @!P2 PRMT R143, R3, 0x5410, RZ ;  /* 0x00005410038fa816 */ /* 0x000fe400000000ff */
[----:B------:R-:W-:Y:S02]  /*1ca40*/  PRMT R229, R241, 0x7054, R241 ;  /* 0x00007054f1e57816 */ /* 0x000fe400000000f1 */
[----:B------:R-:W-:Y:S02]  /*1ca50*/  PRMT R234, R146, 0x5410, R145 ;  /* 0x0000541092ea7816 */ /* 0x000fe40000000091 */
[----:B------:R-:W-:Y:S01]  /*1ca60*/  @!P3 PRMT R145, R10, 0x5410, RZ ;  /* 0x000054100a91b816 */ /* 0x000fe200000000ff */
[----:B------:R-:W-:Y:S01]  /*1ca70*/  IMAD.WIDE.U32 R202, R17, -0x326172a9, RZ ;  /* 0xcd9e8d5711ca7825 */ /* 0x000fe200078e00ff */
[----:B------:R-:W-:-:S03]  /*1ca80*/  @!P1 PRMT R228, R252, 0x5410, RZ ;  /* 0x00005410fce49816 */ /* 0x000fc600000000ff */
[----:B------:R-:W-:Y:S02]  /*1ca90*/  FADD.FTZ R240, R15, R9 ;  /* 0x000000090ff07221 */ /* 0x000fe40000010000 */
[----:B------:R-:W-:Y:S02]  /*1caa0*/  IMAD.MOV.U32 R252, RZ, RZ, R116 ;  /* 0x000000fffffc7224 */ /* 0x000fe400078e0074 */
[----:B------:R-:W-:Y:S02]  /*1cab0*/  IMAD.MOV.U32 R116, RZ, RZ, R110 ;  /* 0x000000ffff747224 */ /* 0x000fe400078e006e */
[----:B------:R-:W-:Y:S01]  /*1cac0*/  IMAD.MOV.U32 R110, RZ, RZ, R30 ;  /* 0x000000ffff6e7224 */ /* 0x000fe200078e001e */
[----:B------:R-:W-:Y:S01]  /*1cad0*/  @!P4 PRMT R146, R12, 0x5410, RZ ;  /* 0x000054100c92c816 */ /* 0x000fe200000000ff */
[----:B------:R-:W-:Y:S02]  /*1cae0*/  IMAD.MOV.U32 R12, RZ, RZ, R103 ;  /* 0x000000ffff0c7224 */ /* 0x000fe400078e0067 */
[----:B------:R-:W-:-:S02]  /*1caf0*/  IMAD.MOV.U32 R103, RZ, RZ, R28 ;  /* 0x000000ffff677224 */ /* 0x000fc400078e001c */
[----:B------:R-:W-:Y:S02]  /*1cb00*/  IMAD.MOV.U32 R14, RZ, RZ, R29 ;  /* 0x000000ffff0e7224 */ /* 0x000fe400078e001d */
[----:B------:R-:W-:Y:S01]  /*1cb10*/  IMAD.MOV.U32 R62, RZ, RZ, R18 ;  /* 0x000000ffff3e7224 */ /* 0x000fe200078e0012 */
[----:B--2---:R-:W-:-:S05]  /*1cb20*/  @!P5 HFMA2.BF16_V2 R11, -RZ.H0_H0, RZ.H0_H0, -R142.H0_H0 ;  /* 0x200000ffff0bd231 */ /* 0x004fca000034098e */
[----:B------:R-:W-:Y:S01]  /*1cb30*/  PRMT R2, R11, 0x7610, R2 ;  /* 0x000076100b027816 */ /* 0x000fe20000000002 */
[----:B------:R-:W-:Y:S02]  /*1cb40*/  IMAD.MOV.U32 R11, RZ, RZ, R101 ;  /* 0x000000ffff0b7224 */ /* 0x000fe400078e0065 */
[----:B------:R-:W-:Y:S02]  /*1cb50*/  IMAD.MOV.U32 R101, RZ, RZ, R141 ;  /* 0x000000ffff657224 */ /* 0x000fe400078e008d */
[----:B------:R-:W-:-:S04]  /*1cb60*/  IMAD.MOV.U32 R141, RZ, RZ, R165 ;  /* 0x000000ffff8d7224 */ /* 0x000fc800078e00a5 */
[--C-:B------:R-:W-:Y:S01]  /*1cb70*/  IMAD.WIDE R42, R42, 0x2, R140.reuse ;  /* 0x000000022a2a7825 */ /* 0x100fe200078e028c */
[----:B------:R-:W-:Y:S04]  /*1cb80*/  STG.E.U16 [R140.64+-0x100], R51 ;  /* 0xffff00338c007986 */ /* 0x000fe8000c101522 */
[----:B------:R-:W-:Y:S01]  /*1cb90*/  STG.E.U16 [R140.64+-0xfe], R50 ;  /* 0xffff02328c007986 */ /* 0x000fe2000c101522 */
[----:B------:R-:W-:-:S03]  /*1cba0*/  IMAD.WIDE R38, R38, 0x2, R140 ;  /* 0x0000000226267825 */ /* 0x000fc600078e028c */
[----:B------:R1:W-:Y:S01]  /*1cbb0*/  STG.E.U16 [R42.64+-0x100], R41 ;  /* 0xffff00292a007986 */ /* 0x0003e2000c101522 */
[----:B------:R-:W-:-:S03]  /*1cbc0*/  @!P5 PRMT R142, R2, 0x5410, RZ ;  /* 0x00005410028ed816 */ /* 0x000fc600000000ff */
[----:B------:R-:W-:Y:S01]  /*1cbd0*/  STG.E.U16 [R42.64+-0xfe], R48 ;  /* 0xffff02302a007986 */ /* 0x000fe2000c101522 */
[----:B------:R-:W-:Y:S01]  /*1cbe0*/  LOP3.LUT R2, R37, UR27, R26, 0x96, !PT ;  /* 0x0000001b25027c12 */ /* 0x000fe2000f8e961a */
[----:B-1----:R-:W-:-:S05]  /*1cbf0*/  IMAD.WIDE R40, R40, 0x2, R140 ;  /* 0x0000000228287825 */ /* 0x002fca00078e028c */
[----:B------:R-:W-:Y:S04]  /*1cc00*/  STG.E.U16 [R40.64+-0x100], R8 ;  /* 0xffff000828007986 */ /* 0x000fe8000c101522 */
[----:B------:R1:W-:Y:S04]  /*1cc10*/  STG.E.U16 [R40.64+-0xfe], R7 ;  /* 0xffff020728007986 */ /* 0x0003e8000c101522 */
[----:B------:R-:W-:Y:S04]  /*1cc20*/  STG.E.U16 [R38.64+-0x100], R5 ;  /* 0xffff000526007986 */ /* 0x000fe8000c101522 */
[----:B------:R2:W-:Y:S01]  /*1cc30*/  STG.E.U16 [R38.64+-0xfe], R4 ;  /* 0xffff020426007986 */ /* 0x0005e2000c101522 */
[----:B-1----:R-:W-:-:S04]  /*1cc40*/  IMAD.WIDE.U32 R6, R2, -0x2daee0ad, RZ ;  /* 0xd2511f5302067825 */ /* 0x002fc800078e00ff */
[----:B--2---:R-:W-:-:S05]  /*1cc50*/  IMAD.WIDE.U32 R4, R0, -0x326172a9, RZ ;  /* 0xcd9e8d5700047825 */ /* 0x004fca00078e00ff */
[----:B------:R-:W-:Y:S02]  /*1cc60*/  LOP3.LUT R2, R5, UR25, R36, 0x96, !PT ;  /* 0x0000001905027c12 */ /* 0x000fe4000f8e9624 */
[----:B------:R-:W-:-:S03]  /*1cc70*/  LOP3.LUT R0, R7, UR24, R54, 0x96, !PT ;  /* 0x0000001807007c12 */ /* 0x000fc6000f8e9636 */
        /* <DEDUP_REMOVED lines=27> */
[----:B------:R-:W-:Y:S01]  /*1ce30*/  PRMT R3, R0, 0x5410, R2 ;  /* 0x0000541000037816 */ /* 0x000fe20000000002 */
[----:B------:R-:W-:-:S04]  /*1ce40*/  HSET2.LE.AND R0, R5, R229, PT ;  /* 0x000000e505007233 */ /* 0x000fc80003803000 */
[--C-:B------:R-:W-:Y:S01]  /*1ce50*/  HSET2.LE.AND R3, R3, R229.reuse, PT ;  /* 0x000000e503037233 */ /* 0x100fe20003803000 */
[----:B------:R-:W-:Y:S02]  /*1ce60*/  LOP3.LUT R11, R0, R11, RZ, 0xc0, !PT ;  /* 0x0000000b000b7212 */ /* 0x000fe400078ec0ff */
[----:B------:R-:W-:Y:S02]  /*1ce70*/  LOP3.LUT R0, R203, R184, RZ, 0x3c, !PT ;  /* 0x000000b8cb007212 */ /* 0x000fe400078e3cff */
[----:B------:R-:W-:Y:S01]  /*1ce80*/  LOP3.LUT R9, R3, R119, RZ, 0xc0, !PT ;  /* 0x0000007703097212 */ /* 0x000fe200078ec0ff */
[----:B------:R-:W-:Y:S01]  /*1ce90*/  IMAD.MOV.U32 R119, RZ, RZ, R111 ;  /* 0x000000ffff777224 */ /* 0x000fe200078e006f */
[----:B------:R-:W-:Y:S01]  /*1cea0*/  HSET2.LE.AND R2, R4, R229, PT ;  /* 0x000000e504027233 */ /* 0x000fe20003803000 */
[----:B------:R-:W-:Y:S02]  /*1ceb0*/  IMAD.MOV.U32 R111, RZ, RZ, R31 ;  /* 0x000000ffff6f7224 */ /* 0x000fe400078e001f */
[----:B------:R-:W-:Y:S01]  /*1cec0*/  IMAD.MOV.U32 R55, RZ, RZ, R12 ;  /* 0x000000ffff377224 */ /* 0x000fe200078e000c */
[----:B------:R-:W-:Y:S01]  /*1ced0*/  STG.E.U16 [R140.64+-0xf0], R47 ;  /* 0xffff102f8c007986 */ /* 0x000fe2000c101522 */
[----:B------:R-:W-:-:S03]  /*1cee0*/  IMAD.WIDE.U32 R30, R0, -0x2daee0ad, RZ ;  /* 0xd2511f53001e7825 */ /* 0x000fc600078e00ff */
[----:B------:R-:W-:Y:S02]  /*1cef0*/  STG.E.U16 [R140.64+-0xee], R46 ;  /* 0xffff122e8c007986 */ /* 0x000fe4000c101522 */
[----:B------:R-:W-:Y:S01]  /*1cf00*/  LOP3.LUT R0, R31, UR28, R24, 0x96, !PT ;  /* 0x0000001c1f007c12 */ /* 0x000fe2000f8e9618 */
[----:B------:R-:W-:Y:S01]  /*1cf10*/  IMAD.MOV.U32 R118, RZ, RZ, R21 ;  /* 0x000000ffff767224 */ /* 0x000fe200078e0015 */
[----:B------:R-:W-:Y:S01]  /*1cf20*/  UIADD3 UR5, UR5, 0x1, URZ ;  /* 0x0000000105057890 */ /* 0x000fe2000fffe03f */
[----:B------:R-:W-:Y:S01]  /*1cf30*/  IMAD.MOV.U32 R51, RZ, RZ, R109 ;  /* 0x000000ffff337224 */ /* 0x000fe200078e006d */
[----:B------:R1:W5:Y:S01]  /*1cf40*/  LDL.LU R184, [R1+0x190] ;  /* 0x0001900001b87983 */ /* 0x0003620000300800 */
[----:B------:R-:W-:Y:S01]  /*1cf50*/  IMAD.WIDE.U32 R28, R0, -0x326172a9, RZ ;  /* 0xcd9e8d57001c7825 */ /* 0x000fe200078e00ff */
[----:B------:R-:W-:Y:S02]  /*1cf60*/  LOP3.LUT R8, R2, R16, RZ, 0xc0, !PT ;  /* 0x0000001002087212 */ /* 0x000fe400078ec0ff */
[----:B------:R-:W-:-:S02]  /*1cf70*/  LOP3.LUT R2, R27, UR29, R202, 0x96, !PT ;  /* 0x0000001d1b027c12 */ /* 0x000fc4000f8e96ca */
        /* <DEDUP_REMOVED lines=14> */
[----:B------:R-:W-:-:S04]  /*1d060*/  LOP3.LUT R0, R2, 0xffff, RZ, 0xc0, !PT ;  /* 0x0000ffff02007812 */ /* 0x000fc800078ec0ff */
[----:B------:R-:W-:Y:S02]  /*1d070*/  SHF.R.U32.HI R4, RZ, 0x8, R0 ;  /* 0x00000008ff047819 */ /* 0x000fe40000011600 */
[----:B------:R-:W-:-:S04]  /*1d080*/  LOP3.LUT R0, R2, 0xff, RZ, 0xc0, !PT ;  /* 0x000000ff02007812 */ /* 0x000fc800078ec0ff */
[----:B------:R-:W-:Y:S01]  /*1d090*/  PRMT R0, R0, 0x5410, R4 ;  /* 0x0000541000007816 */ /* 0x000fe20000000004 */
[----:B------:R-:W-:-:S04]  /*1d0a0*/  IMAD.WIDE.U32 R16, R7, -0x326172a9, RZ ;  /* 0xcd9e8d5707107825 */ /* 0x000fc800078e00ff */
[----:B------:R-:W-:Y:S01]  /*1d0b0*/  HSET2.LE.AND R0, R0, R229, PT ;  /* 0x000000e500007233 */ /* 0x000fe20003803000 */
[----:B------:R-:W-:-:S04]  /*1d0c0*/  SHF.R.U32.HI R4, RZ, 0x10, R2 ;  /* 0x00000010ff047819 */ /* 0x000fc80000011602 */
[----:B------:R-:W-:Y:S02]  /*1d0d0*/  LOP3.LUT R6, R0, R32, RZ, 0xc0, !PT ;  /* 0x0000002000067212 */ /* 0x000fe400078ec0ff */
[----:B------:R-:W-:Y:S02]  /*1d0e0*/  LOP3.LUT R0, R3, UR8, R16, 0x96, !PT ;  /* 0x0000000803007c12 */ /* 0x000fe4000f8e9610 */
        /* <DEDUP_REMOVED lines=15> */
[----:B------:R-:W-:-:S05]  /*1d1e0*/  HSET2.LE.AND R0, R0, R229, PT ;  /* 0x000000e500007233 */ /* 0x000fca0003803000 */
[----:B------:R-:W-:Y:S01]  /*1d1f0*/  LOP3.LUT R5, R0, R49, RZ, 0xc0, !PT ;  /* 0x0000003100057212 */ /* 0x000fe200078ec0ff */
[----:B------:R-:W-:Y:S02]  /*1d200*/  IMAD.MOV.U32 R0, RZ, RZ, R14 ;  /* 0x000000ffff007224 */ /* 0x000fe400078e000e */
[----:B------:R-:W2:Y:S01]  /*1d210*/  LDSM.16.MT88.4 R12, [R169+0x6000] ;  /* 0x00600000a90c783b */ /* 0x000ea20000004200 */
[----:B------:R-:W-:-:S03]  /*1d220*/  IMAD.MOV.U32 R26, RZ, RZ, R24 ;  /* 0x000000ffff1a7224 */ /* 0x000fc600078e0018 */
[----:B------:R-:W-:Y:S01]  /*1d230*/  STG.E.U16 [R42.64+-0xf0], R44 ;  /* 0xffff102c2a007986 */ /* 0x000fe2000c101522 */
[----:B------:R-:W-:-:S03]  /*1d240*/  IMAD.MOV.U32 R27, RZ, RZ, R25 ;  /* 0x000000ffff1b7224 */ /* 0x000fc600078e0019 */
[----:B------:R2:W-:Y:S01]  /*1d250*/  STG.E.U16 [R42.64+-0xee], R45 ;  /* 0xffff122d2a007986 */ /* 0x0005e2000c101522 */
[----:B------:R-:W-:Y:S02]  /*1d260*/  IMAD.MOV.U32 R54, RZ, RZ, R62 ;  /* 0x000000ffff367224 */ /* 0x000fe400078e003e */
[----:B------:R-:W-:Y:S02]  /*1d270*/  IMAD.MOV.U32 R25, RZ, RZ, R118 ;  /* 0x000000ffff197224 */ /* 0x000fe400078e0076 */
[----:B------:R-:W-:Y:S02]  /*1d280*/  IMAD.MOV.U32 R24, RZ, RZ, R119 ;  /* 0x000000ffff187224 */ /* 0x000fe400078e0077 */
[----:B------:R-:W-:Y:S02]  /*1d290*/  IMAD.MOV.U32 R48, RZ, RZ, R116 ;  /* 0x000000ffff307224 */ /* 0x000fe400078e0074 */
[----:B------:R-:W-:Y:S02]  /*1d2a0*/  IMAD.MOV.U32 R50, RZ, RZ, R117 ;  /* 0x000000ffff327224 */ /* 0x000fe400078e0075 */
[----:B------:R-:W-:Y:S01]  /*1d2b0*/  IMAD.MOV.U32 R109, RZ, RZ, R60 ;  /* 0x000000ffff6d7224 */ /* 0x000fe200078e003c */
[C---:B--2---:R-:W-:Y:S07]  /*1d2c0*/  HMMA.16816.F32.BF16 R44, R8.reuse, R12, R136 ;  /* 0x0000000c082c723c */ /* 0x044fee0000041888 */
[----:B------:R-:W-:Y:S01]  /*1d2d0*/  IMAD.MOV.U32 R139, RZ, RZ, R108 ;  /* 0x000000ffff8b7224 */ /* 0x000fe200078e006c */
[----:B------:R-:W-:Y:S01]  /*1d2e0*/  HMMA.16816.F32.BF16 R116, R8, R14, R132 ;  /* 0x0000000e0874723c */ /* 0x000fe20000041884 */
[----:B------:R-:W-:-:S02]  /*1d2f0*/  IMAD.MOV.U32 R138, RZ, RZ, R61 ;  /* 0x000000ffff8a7224 */ /* 0x000fc400078e003d */
[----:B------:R-:W-:Y:S02]  /*1d300*/  IMAD.MOV.U32 R137, RZ, RZ, R34 ;  /* 0x000000ffff897224 */ /* 0x000fe400078e0022 */
[----:B------:R-:W-:-:S03]  /*1d310*/  IMAD.MOV.U32 R108, RZ, RZ, R63 ;  /* 0x000000ffff6c7224 */ /* 0x000fc600078e003f */
[C---:B------:R-:W-:Y:S08]  /*1d320*/  HMMA.16816.F32.BF16 R32, R4.reuse, R12, R112 ;  /* 0x0000000c0420723c */ /* 0x040ff00000041870 */
[----:B------:R-:W-:Y:S01]  /*1d330*/  HMMA.16816.F32.BF16 R60, R4, R14, R104 ;  /* 0x0000000e043c723c */ /* 0x000fe20000041868 */
[----:B------:R-:W2:Y:S01]  /*1d340*/  LDSM.16.MT88.4 R12, [R172+0x6000] ;  /* 0x00600000ac0c783b */ /* 0x000ea20000004200 */
[----:B------:R-:W-:-:S02]  /*1d350*/  IMAD.MOV.U32 R3, RZ, RZ, R54 ;  /* 0x000000ffff037224 */ /* 0x000fc400078e0036 */
[----:B------:R-:W-:Y:S02]  /*1d360*/  IMAD.MOV.U32 R2, RZ, RZ, R55 ;  /* 0x000000ffff027224 */ /* 0x000fe400078e0037 */
[----:B------:R-:W-:Y:S02]  /*1d370*/  IMAD.MOV.U32 R133, RZ, RZ, R110 ;  /* 0x000000ffff857224 */ /* 0x000fe400078e006e */
[----:B------:R-:W-:Y:S01]  /*1d380*/  IMAD.MOV.U32 R136, RZ, RZ, R111 ;  /* 0x000000ffff887224 */ /* 0x000fe200078e006f */
[----:B--2---:R-:W-:Y:S07]  /*1d390*/  HMMA.16816.F32.BF16 R112, R8, R12, R128 ;  /* 0x0000000c0870723c */ /* 0x004fee0000041880 */
[----:B------:R-:W-:-:S02]  /*1d3a0*/  IMAD.MOV.U32 R128, RZ, RZ, R59 ;  /* 0x000000ffff807224 */ /* 0x000fc400078e003b */
[----:B------:R-:W-:Y:S02]  /*1d3b0*/  IMAD.MOV.U32 R129, RZ, RZ, R58 ;  /* 0x000000ffff817224 */ /* 0x000fe400078e003a */
[----:B------:R-:W-:Y:S02]  /*1d3c0*/  IMAD.MOV.U32 R130, RZ, RZ, R57 ;  /* 0x000000ffff827224 */ /* 0x000fe400078e0039 */
[----:B------:R-:W-:Y:S02]  /*1d3d0*/  IMAD.MOV.U32 R131, RZ, RZ, R56 ;  /* 0x000000ffff837224 */ /* 0x000fe400078e0038 */
[----:B------:R-:W-:Y:S07]  /*1d3e0*/  HMMA.16816.F32.BF16 R56, R4, R12, R96 ;  /* 0x0000000c0438723c */ /* 0x000fee0000041860 */
[----:B------:R-:W-:-:S02]  /*1d3f0*/  IMAD.MOV.U32 R97, RZ, RZ, R109 ;  /* 0x000000ffff617224 */ /* 0x000fc400078e006d */
[----:B------:R-:W-:Y:S02]  /*1d400*/  IMAD.MOV.U32 R98, RZ, RZ, R108 ;  /* 0x000000ffff627224 */ /* 0x000fe400078e006c */
[----:B------:R-:W-:Y:S01]  /*1d410*/  IMAD.MOV.U32 R99, RZ, RZ, R53 ;  /* 0x000000ffff637224 */ /* 0x000fe200078e0035 */
[-C--:B------:R-:W-:Y:S08]  /*1d420*/  HMMA.16816.F32.BF16 R108, R8, R14.reuse, R236 ;  /* 0x0000000e086c723c */ /* 0x080ff000000418ec */
        /* <DEDUP_REMOVED lines=10> */
[-C--:B--2---:R-:W-:Y:S08]  /*1d4d0*/  HMMA.16816.F32.BF16 R48, R4, R12.reuse, R88 ;  /* 0x0000000c0430723c */ /* 0x084ff00000041858 */
[----:B------:R-:W-:Y:S08]  /*1d4e0*/  HMMA.16816.F32.BF16 R104, R8, R12, R244 ;  /* 0x0000000c0868723c */ /* 0x000ff000000418f4 */
        /* <DEDUP_REMOVED lines=39> */
[----:B------:R-:W-:Y:S01]  /*1d760*/  LOP3.LUT R0, R17, UR13, R18, 0x96, !PT ;  /* 0x0000000d11007c12 */ /* 0x000fe2000f8e9612 */
[----:B------:R-:W-:Y:S01]  /*1d770*/  IMAD.WIDE.U32 R2, R23, -0x2daee0ad, RZ ;  /* 0xd2511f5317027825 */ /* 0x000fe200078e00ff */
[----:B--2---:R-:W-:Y:S03]  /*1d780*/  HMMA.16816.F32.BF16 R96, R8, R12, R96 ;  /* 0x0000000c0860723c */ /* 0x004fe60000041860 */
[----:B------:R-:W-:-:S02]  /*1d790*/  IMAD.MOV.U32 R134, RZ, RZ, R138 ;  /* 0x000000ffff867224 */ /* 0x000fc400078e008a */
[----:B------:R-:W-:Y:S02]  /*1d7a0*/  IMAD.MOV.U32 R136, RZ, RZ, R82 ;  /* 0x000000ffff887224 */ /* 0x000fe400078e0052 */
[----:B------:R-:W-:Y:S01]  /*1d7b0*/  IMAD.MOV.U32 R137, RZ, RZ, R81 ;  /* 0x000000ffff897224 */ /* 0x000fe200078e0051 */
[----:B------:R-:W-:Y:S01]  /*1d7c0*/  HMMA.16816.F32.BF16 R84, R4, R12, R120 ;  /* 0x0000000c0454723c */ /* 0x000fe20000041878 */
[----:B------:R-:W-:-:S07]  /*1d7d0*/  IMAD.MOV.U32 R138, RZ, RZ, R80 ;  /* 0x000000ffff8a7224 */ /* 0x000fce00078e0050 */
[-C--:B------:R-:W-:Y:S07]  /*1d7e0*/  HMMA.16816.F32.BF16 R80, R4, R14.reuse, R124 ;  /* 0x0000000e0450723c */ /* 0x080fee000004187c */
[----:B------:R-:W-:Y:S01]  /*1d7f0*/  LOP3.LUT R4, R3, UR7, R22, 0x96, !PT ;  /* 0x0000000703047c12 */ /* 0x000fe2000f8e9616 */
[----:B------:R-:W-:Y:S01]  /*1d800*/  HMMA.16816.F32.BF16 R76, R8, R14, R76 ;  /* 0x0000000e084c723c */ /* 0x000fe2000004184c */
[----:B------:R-:W-:-:S06]  /*1d810*/  LOP3.LUT R5, R2, 0xffff, RZ, 0xc0, !PT ;  /* 0x0000ffff02057812 */ /* 0x000fcc00078ec0ff */
[----:B------:R-:W-:Y:S02]  /*1d820*/  LOP3.LUT R10, R2, 0xff, RZ, 0xc0, !PT ;  /* 0x000000ff020a7812 */ /* 0x000fe400078ec0ff */
[--C-:B------:R-:W-:Y:S02]  /*1d830*/  SHF.R.U32.HI R9, RZ, 0x10, R2.reuse ;  /* 0x00000010ff097819 */ /* 0x100fe40000011602 */
[----:B------:R-:W-:Y:S01]  /*1d840*/  SHF.R.U32.HI R8, RZ, 0x18, R2 ;  /* 0x00000018ff087819 */ /* 0x000fe20000011602 */
[----:B------:R-:W-:Y:S01]  /*1d850*/  IMAD.WIDE.U32 R2, R0, -0x2daee0ad, RZ ;  /* 0xd2511f5300027825 */ /* 0x000fe200078e00ff */
[----:B------:R-:W-:-:S04]  /*1d860*/  SHF.R.U32.HI R5, RZ, 0x8, R5 ;  /* 0x00000008ff057819 */ /* 0x000fc80000011605 */
[C---:B------:R-:W-:Y:S02]  /*1d870*/  LOP3.LUT R6, R2.reuse, 0xffff, RZ, 0xc0, !PT ;  /* 0x0000ffff02067812 */ /* 0x040fe400078ec0ff */
[----:B------:R-:W-:Y:S02]  /*1d880*/  LOP3.LUT R7, R2, 0xff, RZ, 0xc0, !PT ;  /* 0x000000ff02077812 */ /* 0x000fe400078ec0ff */
[--C-:B------:R-:W-:Y:S02]  /*1d890*/  SHF.R.U32.HI R11, RZ, 0x10, R2.reuse ;  /* 0x00000010ff0b7819 */ /* 0x100fe40000011602 */
[----:B------:R-:W-:Y:S02]  /*1d8a0*/  SHF.R.U32.HI R12, RZ, 0x18, R2 ;  /* 0x00000018ff0c7819 */ /* 0x000fe40000011602 */
[----:B------:R-:W-:Y:S02]  /*1d8b0*/  SHF.R.U32.HI R2, RZ, 0x8, R6 ;  /* 0x00000008ff027819 */ /* 0x000fe40000011606 */
[----:B------:R-:W-:-:S02]  /*1d8c0*/  LOP3.LUT R0, R3, UR7, R20, 0x96, !PT ;  /* 0x0000000703007c12 */ /* 0x000fc4000f8e9614 */
[----:B------:R-:W-:Y:S01]  /*1d8d0*/  PRMT R14, R10, 0x5410, R5 ;  /* 0x000054100a0e7816 */ /* 0x000fe20000000005 */
[----:B------:R-:W-:Y:S01]  /*1d8e0*/  IMAD.MOV.U32 R244, RZ, RZ, R178 ;  /* 0x000000fffff47224 */ /* 0x000fe200078e00b2 */
[----:B------:R-:W-:Y:S01]  /*1d8f0*/  LOP3.LUT R3, R9, 0xff, RZ, 0xc0, !PT ;  /* 0x000000ff09037812 */ /* 0x000fe200078ec0ff */
[----:B------:R-:W-:Y:S01]  /*1d900*/  IMAD.MOV.U32 R122, RZ, RZ, R245 ;  /* 0x000000ffff7a7224 */ /* 0x000fe200078e00f5 */
[----:B------:R-:W-:Y:S01]  /*1d910*/  PRMT R10, R7, 0x5410, R2 ;  /* 0x00005410070a7816 */ /* 0x000fe20000000002 */
[----:B------:R-:W-:Y:S01]  /*1d920*/  IMAD.MOV.U32 R123, RZ, RZ, R236 ;  /* 0x000000ffff7b7224 */ /* 0x000fe200078e00ec */
[C---:B------:R-:W-:Y:S01]  /*1d930*/  LOP3.LUT R2, R4.reuse, 0xffff, RZ, 0xc0, !PT ;  /* 0x0000ffff04027812 */ /* 0x040fe200078ec0ff */
[----:B------:R-:W-:Y:S01]  /*1d940*/  IMAD.MOV.U32 R121, RZ, RZ, R247 ;  /* 0x000000ffff797224 */ /* 0x000fe200078e00f7 */
[----:B------:R-:W-:Y:S01]  /*1d950*/  PRMT R13, R3, 0x5410, R8 ;  /* 0x00005410030d7816 */ /* 0x000fe20000000008 */
[----:B------:R-:W-:Y:S01]  /*1d960*/  IMAD.MOV.U32 R120, RZ, RZ, R246 ;  /* 0x000000ffff787224 */ /* 0x000fe200078e00f6 */
[----:B------:R-:W-:Y:S01]  /*1d970*/  SHF.R.U32.HI R6, RZ, 0x10, R4 ;  /* 0x00000010ff067819 */ /* 0x000fe20000011604 */
[----:B------:R-:W-:Y:S01]  /*1d980*/  LDSM.16.MT88.4 R20, [R172+0x6800] ;  /* 0x00680000ac14783b */ /* 0x000fe20000004200 */
[----:B------:R-:W-:-:S02]  /*1d990*/  LOP3.LUT R7, R4, 0xff, RZ, 0xc0, !PT ;  /* 0x000000ff04077812 */ /* 0x000fc400078ec0ff */
[----:B------:R-:W-:Y:S02]  /*1d9a0*/  SHF.R.U32.HI R3, RZ, 0x8, R2 ;  /* 0x00000008ff037819 */ /* 0x000fe40000011602 */
[----:B------:R-:W-:Y:S02]  /*1d9b0*/  SHF.R.U32.HI R5, RZ, 0x18, R4 ;  /* 0x00000018ff057819 */ /* 0x000fe40000011604 */
[----:B------:R-:W-:Y:S02]  /*1d9c0*/  LOP3.LUT R2, R6, 0xff, RZ, 0xc0, !PT ;  /* 0x000000ff06027812 */ /* 0x000fe400078ec0ff */
[----:B------:R-:W-:Y:S02]  /*1d9d0*/  PRMT R7, R7, 0x5410, R3 ;  /* 0x0000541007077816 */ /* 0x000fe40000000003 */
[----:B------:R-:W-:Y:S02]  /*1d9e0*/  PRMT R9, R2, 0x5410, R5 ;  /* 0x0000541002097816 */ /* 0x000fe40000000005 */
[----:B------:R-:W-:-:S02]  /*1d9f0*/  LOP3.LUT R2, R0, 0xffff, RZ, 0xc0, !PT ;  /* 0x0000ffff00027812 */ /* 0x000fc400078ec0ff */
[--C-:B------:R-:W-:Y:S02]  /*1da00*/  SHF.R.U32.HI R3, RZ, 0x10, R0.reuse ;  /* 0x00000010ff037819 */ /* 0x100fe40000011600 */
[----:B------:R-:W-:Y:S02]  /*1da10*/  LOP3.LUT R6, R0, 0xff, RZ, 0xc0, !PT ;  /* 0x000000ff00067812 */ /* 0x000fe400078ec0ff */
[----:B------:R-:W-:Y:S01]  /*1da20*/  SHF.R.U32.HI R5, RZ, 0x18, R0 ;  /* 0x00000018ff057819 */ /* 0x000fe20000011600 */
[----:B------:R-:W-:Y:S01]  /*1da30*/  HSET2.LE.AND R0, R7, R229, PT ;  /* 0x000000e507007233 */ /* 0x000fe20003803000 */
[----:B------:R-:W-:Y:S02]  /*1da40*/  IMAD.MOV.U32 R236, RZ, RZ, R92 ;  /* 0x000000ffffec7224 */ /* 0x000fe400078e005c */
[----:B------:R-:W-:Y:S02]  /*1da50*/  IMAD.MOV.U32 R247, RZ, RZ, R93 ;  /* 0x000000fffff77224 */ /* 0x000fe400078e005d */
[----:B------:R-:W-:Y:S01]  /*1da60*/  LOP3.LUT R8, R0, R244, RZ, 0xc0, !PT ;  /* 0x000000f400087212 */ /* 0x000fe200078ec0ff */
[----:B------:R-:W-:-:S02]  /*1da70*/  IMAD.MOV.U32 R245, RZ, RZ, R94 ;  /* 0x000000fffff57224 */ /* 0x000fc400078e005e */
[----:B------:R-:W-:Y:S02]  /*1da80*/  IMAD.MOV.U32 R244, RZ, RZ, R95 ;  /* 0x000000fffff47224 */ /* 0x000fe400078e005f */
[----:B------:R-:W-:Y:S02]  /*1da90*/  IMAD.MOV.U32 R92, RZ, RZ, R26 ;  /* 0x000000ffff5c7224 */ /* 0x000fe400078e001a */
[----:B------:R-:W-:Y:S02]  /*1daa0*/  IMAD.MOV.U32 R93, RZ, RZ, R27 ;  /* 0x000000ffff5d7224 */ /* 0x000fe400078e001b */
[----:B------:R-:W-:Y:S02]  /*1dab0*/  IMAD.MOV.U32 R94, RZ, RZ, R24 ;  /* 0x000000ffff5e7224 */ /* 0x000fe400078e0018 */
[----:B------:R-:W-:Y:S02]  /*1dac0*/  IMAD.MOV.U32 R95, RZ, RZ, R25 ;  /* 0x000000ffff5f7224 */ /* 0x000fe400078e0019 */
[----:B------:R-:W2:Y:S01]  /*1dad0*/  LDSM.16.MT88.4 R24, [R169+0x6800] ;  /* 0x00680000a918783b */ /* 0x000ea20000004200 */
[----:B------:R-:W-:Y:S01]  /*1dae0*/  LOP3.LUT R4, R11, 0xff, RZ, 0xc0, !PT ;  /* 0x000000ff0b047812 */ /* 0x000fe200078ec0ff */
[----:B------:R-:W-:-:S03]  /*1daf0*/  HSET2.LE.AND R0, R9, R229, PT ;  /* 0x000000e509007233 */ /* 0x000fc60003803000 */
[----:B------:R-:W-:Y:S02]  /*1db00*/  PRMT R12, R4, 0x5410, R12 ;  /* 0x00005410040c7816 */ /* 0x000fe4000000000c */
[----:B------:R-:W-:Y:S02]  /*1db10*/  SHF.R.U32.HI R4, RZ, 0x8, R2 ;  /* 0x00000008ff047819 */ /* 0x000fe40000011602 */
[----:B------:R-:W-:Y:S01]  /*1db20*/  LOP3.LUT R2, R3, 0xff, RZ, 0xc0, !PT ;  /* 0x000000ff03027812 */ /* 0x000fe200078ec0ff */
[----:B------:R-:W-:Y:S01]  /*1db30*/  IMAD.MOV.U32 R246, RZ, RZ, R129 ;  /* 0x000000fffff67224 */ /* 0x000fe200078e0081 */
[----:B------:R-:W-:Y:S01]  /*1db40*/  LOP3.LUT R9, R0, R122, RZ, 0xc0, !PT ;  /* 0x0000007a00097212 */ /* 0x000fe200078ec0ff */
[----:B------:R-:W-:Y:S01]  /*1db50*/  IMAD.MOV.U32 R122, RZ, RZ, R123 ;  /* 0x000000ffff7a7224 */ /* 0x000fe200078e007b */
[----:B------:R-:W-:Y:S01]  /*1db60*/  PRMT R5, R2, 0x5410, R5 ;  /* 0x0000541002057816 */ /* 0x000fe20000000005 */
[--C-:B------:R-:W-:Y:S01]  /*1db70*/  HSET2.LE.AND R0, R14, R229.reuse, PT ;  /* 0x000000e50e007233 */ /* 0x100fe20003803000 */
[----:B------:R-:W-:Y:S01]  /*1db80*/  PRMT R4, R6, 0x5410, R4 ;  /* 0x0000541006047816 */ /* 0x000fe20000000004 */
[----:B------:R-:W-:-:S02]  /*1db90*/  HSET2.LE.AND R2, R13, R229, PT ;  /* 0x000000e50d027233 */ /* 0x000fc40003803000 */
[--C-:B------:R-:W-:Y:S01]  /*1dba0*/  HSET2.LE.AND R3, R10, R229.reuse, PT ;  /* 0x000000e50a037233 */ /* 0x100fe20003803000 */
[----:B------:R-:W-:Y:S01]  /*1dbb0*/  IMAD.MOV.U32 R123, RZ, RZ, R246 ;  /* 0x000000ffff7b7224 */ /* 0x000fe200078e00f6 */
[----:B------:R-:W-:Y:S01]  /*1dbc0*/  LOP3.LUT R10, R0, R122, RZ, 0xc0, !PT ;  /* 0x0000007a000a7212 */ /* 0x000fe200078ec0ff */
[----:B------:R-:W-:Y:S01]  /*1dbd0*/  IMAD.MOV.U32 R129, RZ, RZ, R177 ;  /* 0x000000ffff817224 */ /* 0x000fe200078e00b1 */
[----:B------:R-:W-:Y:S01]  /*1dbe0*/  LOP3.LUT R11, R2, R175, RZ, 0xc0, !PT ;  /* 0x000000af020b7212 */ /* 0x000fe200078ec0ff */
[----:B------:R-:W-:Y:S01]  /*1dbf0*/  IMAD.MOV.U32 R246, RZ, RZ, R92 ;  /* 0x000000fffff67224 */ /* 0x000fe200078e005c */
[----:B------:R-:W-:Y:S01]  /*1dc00*/  LOP3.LUT R6, R3, R65, RZ, 0xc0, !PT ;  /* 0x0000004103067212 */ /* 0x000fe200078ec0ff */
[----:B------:R-:W-:Y:S01]  /*1dc10*/  IMAD.MOV.U32 R92, RZ, RZ, R93 ;  /* 0x000000ffff5c7224 */ /* 0x000fe200078e005d */
[--C-:B------:R-:W-:Y:S01]  /*1dc20*/  HSET2.LE.AND R0, R12, R229.reuse, PT ;  /* 0x000000e50c007233 */ /* 0x100fe20003803000 */
[----:B------:R-:W-:Y:S01]  /*1dc30*/  IMAD.MOV.U32 R93, RZ, RZ, R94 ;  /* 0x000000ffff5d7224 */ /* 0x000fe200078e005e */
[----:B------:R-:W-:-:S02]  /*1dc40*/  HSET2.LE.AND R2, R4, R229, PT ;  /* 0x000000e504027233 */ /* 0x000fc40003803000 */
[----:B------:R-:W-:Y:S01]  /*1dc50*/  HSET2.LE.AND R3, R5, R229, PT ;  /* 0x000000e505037233 */ /* 0x000fe20003803000 */
[----:B------:R-:W-:Y:S01]  /*1dc60*/  IMAD.MOV.U32 R94, RZ, RZ, R95 ;  /* 0x000000ffff5e7224 */ /* 0x000fe200078e005f */
[----:B------:R-:W3:Y:S01]  /*1dc70*/  LDSM.16.MT88.4 R12, [R171+0x6800] ;  /* 0x00680000ab0c783b */ /* 0x000ee20000004200 */
[----:B------:R-:W-:Y:S01]  /*1dc80*/  IMAD.MOV.U32 R95, RZ, RZ, R129 ;  /* 0x000000ffff5f7224 */ /* 0x000fe200078e0081 */
[----:B------:R-:W-:Y:S01]  /*1dc90*/  LOP3.LUT R7, R0, R64, RZ, 0xc0, !PT ;  /* 0x0000004000077212 */ /* 0x000fe200078ec0ff */
[----:B------:R-:W-:Y:S01]  /*1dca0*/  IMAD.MOV.U32 R129, RZ, RZ, R130 ;  /* 0x000000ffff817224 */ /* 0x000fe200078e0082 */
[----:B------:R-:W-:Y:S01]  /*1dcb0*/  LOP3.LUT R4, R2, R73, RZ, 0xc0, !PT ;  /* 0x0000004902047212 */ /* 0x000fe200078ec0ff */
[----:B------:R-:W-:Y:S01]  /*1dcc0*/  IMAD.MOV.U32 R130, RZ, RZ, R131 ;  /* 0x000000ffff827224 */ /* 0x000fe200078e0083 */
[----:B------:R-:W-:Y:S01]  /*1dcd0*/  LOP3.LUT R5, R3, R66, RZ, 0xc0, !PT ;  /* 0x0000004203057212 */ /* 0x000fe200078ec0ff */
        /* <DEDUP_REMOVED lines=13> */
[----:B------:R-:W-:Y:S02]  /*1ddb0*/  IMAD.MOV.U32 R130, RZ, RZ, R137 ;  /* 0x000000ffff827224 */ /* 0x000fe400078e0089 */
[----:B------:R-:W-:-:S02]  /*1ddc0*/  IMAD.MOV.U32 R131, RZ, RZ, R138 ;  /* 0x000000ffff837224 */ /* 0x000fc400078e008a */
[----:B------:R-:W-:-:S03]  /*1ddd0*/  IMAD.MOV.U32 R2, RZ, RZ, R139 ;  /* 0x000000ffff027224 */ /* 0x000fc600078e008b */
[----:B------:R-:W-:Y:S07]  /*1dde0*/  HMMA.16816.F32.BF16 R136, R8, R24, R44 ;  /* 0x000000180888723c */ /* 0x000fee000004182c */
[----:B------:R-:W-:Y:S02]  /*1ddf0*/  IMAD.MOV.U32 R24, RZ, RZ, R18 ;  /* 0x000000ffff187224 */ /* 0x000fe400078e0012 */
[----:B------:R-:W-:Y:S02]  /*1de00*/  IMAD.MOV.U32 R25, RZ, RZ, R19 ;  /* 0x000000ffff197224 */ /* 0x000fe400078e0013 */
[----:B------:R-:W2:Y:S01]  /*1de10*/  LDSM.16.MT88.4 R16, [R170+0x6800] ;  /* 0x00680000aa10783b */ /* 0x000ea20000004200 */
[----:B------:R-:W-:Y:S01]  /*1de20*/  IMAD.U32 R0, RZ, RZ, UR37 ;  /* 0x00000025ff007e24 */ /* 0x000fe2000f8e00ff */
[----:B---3--:R-:W-:Y:S04]  /*1de30*/  HMMA.16816.F32.BF16 R44, R4, R14, R80 ;  /* 0x0000000e042c723c */ /* 0x008fe80000041850 */
[----:B------:R-:W-:Y:S01]  /*1de40*/  LOP3.LUT R0, R25, UR5, R0, 0x96, !PT ;  /* 0x0000000519007c12 */ /* 0x000fe2000f8e9600 */
[----:B------:R-:W-:-:S02]  /*1de50*/  IMAD.MOV.U32 R3, RZ, RZ, R72 ;  /* 0x000000ffff037224 */ /* 0x000fc400078e0048 */
[----:B------:R-:W-:Y:S01]  /*1de60*/  IMAD.MOV.U32 R34, RZ, RZ, R75 ;  /* 0x000000ffff227224 */ /* 0x000fe200078e004b */
[----:B------:R-:W-:Y:S01]  /*1de70*/  HMMA.16816.F32.BF16 R116, R8, R26, R116 ;  /* 0x0000001a0874723c */ /* 0x000fe20000041874 */
[----:B------:R-:W-:-:S07]  /*1de80*/  IMAD.MOV.U32 R35, RZ, RZ, R74 ;  /* 0x000000ffff237224 */ /* 0x000fce00078e004a */
[----:B------:R-:W-:Y:S01]  /*1de90*/  HMMA.16816.F32.BF16 R112, R8, R20, R112 ;  /* 0x000000140870723c */ /* 0x000fe20000041870 */
[----:B------:R-:W-:-:S07]  /*1dea0*/  IMAD.MOV.U32 R33, RZ, RZ, R67 ;  /* 0x000000ffff217224 */ /* 0x000fce00078e0043 */
[C---:B------:R-:W-:Y:S08]  /*1deb0*/  HMMA.16816.F32.BF16 R108, R8.reuse, R22, R108 ;  /* 0x00000016086c723c */ /* 0x040ff0000004186c */
[C---:B------:R-:W-:Y:S08]  /*1dec0*/  HMMA.16816.F32.BF16 R96, R8.reuse, R12, R96 ;  /* 0x0000000c0860723c */ /* 0x040ff00000041860 */
[C---:B--2---:R-:W-:Y:S08]  /*1ded0*/  HMMA.16816.F32.BF16 R104, R8.reuse, R16, R104 ;  /* 0x000000100868723c */ /* 0x044ff00000041868 */
[C---:B------:R-:W-:Y:S08]  /*1dee0*/  HMMA.16816.F32.BF16 R100, R8.reuse, R18, R100 ;  /* 0x000000120864723c */ /* 0x040ff00000041864 */
[----:B------:R-:W-:Y:S07]  /*1def0*/  HMMA.16816.F32.BF16 R80, R8, R14, R76 ;  /* 0x0000000e0850723c */ /* 0x000fee000004184c */
[----:B------:R-:W-:Y:S01]  /*1df00*/  IMAD.WIDE.U32 R8, R0, -0x326172a9, RZ ;  /* 0xcd9e8d5700087825 */ /* 0x000fe200078e00ff */
[----:B------:R-:W-:Y:S04]  /*1df10*/  HMMA.16816.F32.BF16 R72, R4, R26, R60 ;  /* 0x0000001a0448723c */ /* 0x000fe8000004183c */
[----:B------:R-:W-:-:S04]  /*1df20*/  LOP3.LUT R0, R29, UR27, R8, 0x96, !PT ;  /* 0x0000001b1d007c12 */ /* 0x000fc8000f8e9608 */
[C---:B------:R-:W-:Y:S08]  /*1df30*/  HMMA.16816.F32.BF16 R60, R4.reuse, R22, R52 ;  /* 0x00000016043c723c */ /* 0x040ff00000041834 */
[C---:B------:R-:W-:Y:S07]  /*1df40*/  HMMA.16816.F32.BF16 R52, R4.reuse, R18, R88 ;  /* 0x000000120434723c */ /* 0x040fee0000041858 */
[----:B------:R-:W-:Y:S01]  /*1df50*/  IMAD.MOV.U32 R91, RZ, RZ, R2 ;  /* 0x000000ffff5b7224 */ /* 0x000fe200078e0002 */
[----:B------:R-:W-:Y:S01]  /*1df60*/  LOP3.LUT R2, R9, UR29, R202, 0x96, !PT ;  /* 0x0000001d09027c12 */ /* 0x000fe2000f8e96ca */
[----:B------:R-:W-:Y:S01]  /*1df70*/  HMMA.16816.F32.BF16 R64, R4, R20, R56 ;  /* 0x000000140440723c */ /* 0x000fe20000041838 */
[----:B------:R-:W-:Y:S01]  /*1df80*/  IMAD.MOV.U32 R90, RZ, RZ, R3 ;  /* 0x000000ffff5a7224 */ /* 0x000fe200078e0003 */
[----:B------:R-:W-:Y:S02]  /*1df90*/  LDSM.16.MT88.4 R20, [R170+0x7000] ;  /* 0x00700000aa14783b */ /* 0x000fe40000004200 */
[----:B------:R-:W-:-:S04]  /*1dfa0*/  IMAD.WIDE.U32 R2, R2, -0x2daee0ad, RZ ;  /* 0xd2511f5302027825 */ /* 0x000fc800078e00ff */
[C---:B------:R-:W-:Y:S01]  /*1dfb0*/  HMMA.16816.F32.BF16 R56, R4.reuse, R16, R48 ;  /* 0x000000100438723c */ /* 0x040fe20000041830 */
[----:B------:R-:W-:Y:S01]  /*1dfc0*/  LOP3.LUT R3, R3, UR26, R30, 0x96, !PT ;  /* 0x0000001a03037c12 */ /* 0x000fe2000f8e961e */
[----:B------:R-:W-:Y:S01]  /*1dfd0*/  IMAD.MOV.U32 R25, RZ, RZ, R33 ;  /* 0x000000ffff197224 */ /* 0x000fe200078e0021 */
[----:B------:R-:W-:Y:S05]  /*1dfe0*/  LDSM.16.MT88.4 R16, [R172+0x7000] ;  /* 0x00700000ac10783b */ /* 0x000fea0000004200 */
[----:B------:R-:W-:Y:S01]  /*1dff0*/  HMMA.16816.F32.BF16 R48, R4, R12, R84 ;  /* 0x0000000c0430723c */ /* 0x000fe20000041854 */
[----:B------:R-:W-:Y:S01]  /*1e000*/  IMAD.MOV.U32 R24, RZ, RZ, R34 ;  /* 0x000000ffff187224 */ /* 0x000fe200078e0022 */
[----:B------:R-:W2:Y:S05]  /*1e010*/  LDSM.16.MT88.4 R12, [R169+0x7000] ;  /* 0x00700000a90c783b */ /* 0x000eaa0000004200 */
[----:B------:R-:W-:-:S05]  /*1e020*/  IMAD.WIDE.U32 R6, R0, -0x2daee0ad, RZ ;  /* 0xd2511f5300067825 */ /* 0x000fca00078e00ff */
        /* <DEDUP_REMOVED lines=8> */
[----:B------:R-:W-:-:S03]  /*1e0b0*/  LOP3.LUT R4, R5, UR22, R6, 0x96, !PT ;  /* 0x0000001605047c12 */ /* 0x000fc6000f8e9606 */
[----:B------:R-:W-:-:S04]  /*1e0c0*/  IMAD.WIDE.U32 R2, R2, -0x326172a9, RZ ;  /* 0xcd9e8d5702027825 */ /* 0x000fc800078e00ff */
[----:B------:R-:W-:Y:S01]  /*1e0d0*/  IMAD.WIDE.U32 R10, R4, -0x326172a9, RZ ;  /* 0xcd9e8d57040a7825 */ /* 0x000fe200078e00ff */
[----:B------:R-:W-:-:S03]  /*1e0e0*/  LOP3.LUT R0, R2, 0xffff, RZ, 0xc0, !PT ;  /* 0x0000ffff02007812 */ /* 0x000fc600078ec0ff */
[----:B------:R-:W-:Y:S01]  /*1e0f0*/  IMAD.MOV.U32 R89, RZ, RZ, R35 ;  /* 0x000000ffff597224 */ /* 0x000fe200078e0023 */
[----:B------:R-:W-:Y:S01]  /*1e100*/  SHF.R.U32.HI R5, RZ, 0x8, R0 ;  /* 0x00000008ff057819 */ /* 0x000fe20000011600 */
[----:B------:R-:W3:Y:S01]  /*1e110*/  LDSM.16.MT88.4 R32, [R171+0x7000] ;  /* 0x00700000ab20783b */ /* 0x000ee20000004200 */
[----:B------:R-:W-:Y:S02]  /*1e120*/  LOP3.LUT R0, R3, UR8, R10, 0x96, !PT ;  /* 0x0000000803007c12 */ /* 0x000fe4000f8e960a */
[----:B------:R-:W-:Y:S02]  /*1e130*/  LOP3.LUT R4, R2, 0xff, RZ, 0xc0, !PT ;  /* 0x000000ff02047812 */ /* 0x000fe400078ec0ff */
[--C-:B------:R-:W-:Y:S02]  /*1e140*/  SHF.R.U32.HI R6, RZ, 0x10, R2.reuse ;  /* 0x00000010ff067819 */ /* 0x100fe40000011602 */
[----:B------:R-:W-:Y:S02]  /*1e150*/  SHF.R.U32.HI R7, RZ, 0x18, R2 ;  /* 0x00000018ff077819 */ /* 0x000fe40000011602 */
[----:B------:R-:W-:-:S04]  /*1e160*/  LOP3.LUT R2, R0, 0xffff, RZ, 0xc0, !PT ;  /* 0x0000ffff00027812 */ /* 0x000fc800078ec0ff */
[----:B------:R-:W-:Y:S02]  /*1e170*/  SHF.R.U32.HI R3, RZ, 0x8, R2 ;  /* 0x00000008ff037819 */ /* 0x000fe40000011602 */
[----:B------:R-:W-:-:S04]  /*1e180*/  LOP3.LUT R2, R0, 0xff, RZ, 0xc0, !PT ;  /* 0x000000ff00027812 */ /* 0x000fc800078ec0ff */
[----:B------:R-:W-:Y:S02]  /*1e190*/  PRMT R3, R2, 0x5410, R3 ;  /* 0x0000541002037816 */ /* 0x000fe40000000003 */
[--C-:B------:R-:W-:Y:S02]  /*1e1a0*/  SHF.R.U32.HI R2, RZ, 0x10, R0.reuse ;  /* 0x00000010ff027819 */ /* 0x100fe40000011600 */
[----:B------:R-:W-:Y:S02]  /*1e1b0*/  PRMT R10, R4, 0x5410, R5 ;  /* 0x00005410040a7816 */ /* 0x000fe40000000005 */
[----:B------:R-:W-:Y:S02]  /*1e1c0*/  SHF.R.U32.HI R5, RZ, 0x18, R0 ;  /* 0x00000018ff057819 */ /* 0x000fe40000011600 */
[----:B------:R-:W-:Y:S02]  /*1e1d0*/  LOP3.LUT R2, R2, 0xff, RZ, 0xc0, !PT ;  /* 0x000000ff02027812 */ /* 0x000fe400078ec0ff */
[----:B------:R-:W-:Y:S01]  /*1e1e0*/  LOP3.LUT R4, R6, 0xff, RZ, 0xc0, !PT ;  /* 0x000000ff06047812 */ /* 0x000fe200078ec0ff */
[----:B------:R-:W-:Y:S01]  /*1e1f0*/  HSET2.LE.AND R0, R3, R229, PT ;  /* 0x000000e503007233 */ /* 0x000fe20003803000 */
[----:B------:R-:W-:-:S02]  /*1e200*/  PRMT R2, R2, 0x5410, R5 ;  /* 0x0000541002027816 */ /* 0x000fc40000000005 */
[----:B------:R-:W-:Y:S02]  /*1e210*/  PRMT R3, R4, 0x5410, R7 ;  /* 0x0000541004037816 */ /* 0x000fe40000000007 */
[----:B------:R-:W-:Y:S01]  /*1e220*/  LOP3.LUT R4, R0, R230, RZ, 0xc0, !PT ;  /* 0x000000e600047212 */ /* 0x000fe200078ec0ff */
[--C-:B------:R-:W-:Y:S02]  /*1e230*/  HSET2.LE.AND R0, R2, R229.reuse, PT ;  /* 0x000000e502007233 */ /* 0x100fe40003803000 */
[--C-:B------:R-:W-:Y:S02]  /*1e240*/  HSET2.LE.AND R2, R10, R229.reuse, PT ;  /* 0x000000e50a027233 */ /* 0x100fe40003803000 */
[----:B------:R-:W-:Y:S01]  /*1e250*/  HSET2.LE.AND R3, R3, R229, PT ;  /* 0x000000e503037233 */ /* 0x000fe20003803000 */
[----:B------:R-:W-:Y:S01]  /*1e260*/  IMAD.MOV.U32 R88, RZ, RZ, R174 ;  /* 0x000000ffff587224 */ /* 0x000fe200078e00ae */
[----:B------:R-:W-:Y:S02]  /*1e270*/  LOP3.LUT R5, R0, R231, RZ, 0xc0, !PT ;  /* 0x000000e700057212 */ /* 0x000fe400078ec0ff */
[----:B------:R-:W-:-:S02]  /*1e280*/  LOP3.LUT R6, R2, R201, RZ, 0xc0, !PT ;  /* 0x000000c902067212 */ /* 0x000fc400078ec0ff */
[----:B------:R-:W-:Y:S02]  /*1e290*/  LOP3.LUT R7, R3, R200, RZ, 0xc0, !PT ;  /* 0x000000c803077212 */ /* 0x000fe400078ec0ff */
[----:B------:R-:W-:Y:S02]  /*1e2a0*/  LOP3.LUT R2, R9, UR29, R88, 0x96, !PT ;  /* 0x0000001d09027c12 */ /* 0x000fe4000f8e9658 */
[----:B------:R-:W-:-:S03]  /*1e2b0*/  LOP3.LUT R0, R37, UR27, R8, 0x96, !PT ;  /* 0x0000001b25007c12 */ /* 0x000fc6000f8e9608 */
[----:B--2---:R-:W-:Y:S01]  /*1e2c0*/  HMMA.16816.F32.BF16 R92, R4, R12, R92 ;  /* 0x0000000c045c723c */ /* 0x004fe2000004185c */
[----:B------:R-:W-:-:S07]  /*1e2d0*/  IMAD.WIDE.U32 R2, R2, -0x2daee0ad, RZ ;  /* 0xd2511f5302027825 */ /* 0x000fce00078e00ff */
[----:B------:R-:W-:Y:S01]  /*1e2e0*/  HMMA.16816.F32.BF16 R72, R4, R14, R72 ;  /* 0x0000000e0448723c */ /* 0x000fe20000041848 */
[----:B------:R-:W-:-:S07]  /*1e2f0*/  LOP3.LUT R3, R3, UR26, R248, 0x96, !PT ;  /* 0x0000001a03037c12 */ /* 0x000fce000f8e96f8 */
[C---:B------:R-:W-:Y:S08]  /*1e300*/  HMMA.16816.F32.BF16 R64, R4.reuse, R16, R64 ;  /* 0x000000100440723c */ /* 0x040ff00000041840 */
[C---:B------:R-:W-:Y:S08]  /*1e310*/  HMMA.16816.F32.BF16 R60, R4.reuse, R18, R60 ;  /* 0x00000012043c723c */ /* 0x040ff0000004183c */
[C---:B------:R-:W-:Y:S08]  /*1e320*/  HMMA.16816.F32.BF16 R56, R4.reuse, R20, R56 ;  /* 0x000000140438723c */ /* 0x040ff00000041838 */
[C---:B------:R-:W-:Y:S08]  /*1e330*/  HMMA.16816.F32.BF16 R52, R4.reuse, R22, R52 ;  /* 0x000000160434723c */ /* 0x040ff00000041834 */
[C---:B---3--:R-:W-:Y:S08]  /*1e340*/  HMMA.16816.F32.BF16 R48, R4.reuse, R32, R48 ;  /* 0x000000200430723c */ /* 0x048ff00000041830 */
[----:B------:R-:W-:Y:S07]  /*1e350*/  HMMA.16816.F32.BF16 R200, R4, R34, R44 ;  /* 0x0000002204c8723c */ /* 0x000fee000004182c */
[----:B------:R-:W-:-:S05]  /*1e360*/  IMAD.WIDE.U32 R4, R0, -0x2daee0ad, RZ ;  /* 0xd2511f5300047825 */ /* 0x000fca00078e00ff */
[----:B------:R-:W-:Y:S01]  /*1e370*/  LOP3.LUT R0, R5, UR24, R2, 0x96, !PT ;  /* 0x0000001805007c12 */ /* 0x000fe2000f8e9602 */
[----:B------:R-:W-:-:S04]  /*1e380*/  IMAD.WIDE.U32 R2, R3, -0x326172a9, RZ ;  /* 0xcd9e8d5703027825 */ /* 0x000fc800078e00ff */
[----:B------:R-:W-:Y:S01]  /*1e390*/  IMAD.WIDE.U32 R6, R0, -0x326172a9, RZ ;  /* 0xcd9e8d5700067825 */ /* 0x000fe200078e00ff */
[----:B------:R-:W-:-:S04]  /*1e3a0*/  LOP3.LUT R3, R3, UR25, R36, 0x96, !PT ;  /* 0x0000001903037c12 */ /* 0x000fc8000f8e9624 */
[----:B------:R-:W-:Y:S01]  /*1e3b0*/  LOP3.LUT R0, R7, UR23, R2, 0x96, !PT ;  /* 0x0000001707007c12 */ /* 0x000fe2000f8e9602 */
[----:B------:R-:W-:Y:S02]  /*1e3c0*/  IMAD.MOV.U32 R88, RZ, RZ, R24 ;  /* 0x000000ffff587224 */ /* 0x000fe400078e0018 */
[----:B------:R-:W-:Y:S02]  /*1e3d0*/  IMAD.MOV.U32 R87, RZ, RZ, R25 ;  /* 0x000000ffff577224 */ /* 0x000fe400078e0019 */
[----:B------:R-:W-:-:S04]  /*1e3e0*/  IMAD.WIDE.U32 R2, R3, -0x2daee0ad, RZ ;  /* 0xd2511f5303027825 */ /* 0x000fc800078e00ff */
[----:B------:R-:W-:Y:S01]  /*1e3f0*/  IMAD.WIDE.U32 R24, R0, -0x2daee0ad, RZ ;  /* 0xd2511f5300187825 */ /* 0x000fe200078e00ff */
[----:B------:R-:W-:-:S04]  /*1e400*/  LOP3.LUT R0, R3, UR22, R4, 0x96, !PT ;  /* 0x0000001603007c12 */ /* 0x000fc8000f8e9604 */
[----:B------:R-:W-:Y:S01]  /*1e410*/  LOP3.LUT R2, R25, UR12, R2, 0x96, !PT ;  /* 0x0000000c19027c12 */ /* 0x000fe2000f8e9602 */
[----:B------:R-:W-:-:S04]  /*1e420*/  IMAD.WIDE.U32 R4, R0, -0x326172a9, RZ ;  /* 0xcd9e8d5700047825 */ /* 0x000fc800078e00ff */
[----:B------:R-:W-:Y:S01]  /*1e430*/  IMAD.WIDE.U32 R2, R2, -0x326172a9, RZ ;  /* 0xcd9e8d5702027825 */ /* 0x000fe200078e00ff */
[----:B------:R-:W-:-:S04]  /*1e440*/  LOP3.LUT R25, R5, UR13, R6, 0x96, !PT ;  /* 0x0000000d05197c12 */ /* 0x000fc8000f8e9606 */
[----:B------:R-:W-:Y:S02]  /*1e450*/  SHF.R.U32.HI R5, RZ, 0x10, R2 ;  /* 0x00000010ff057819 */ /* 0x000fe40000011602 */
[----:B------:R-:W-:Y:S02]  /*1e460*/  LOP3.LUT R0, R3, UR8, R4, 0x96, !PT ;  /* 0x0000000803007c12 */ /* 0x000fe4000f8e9604 */
[C---:B------:R-:W-:Y:S02]  /*1e470*/  LOP3.LUT R3, R2.reuse, 0xffff, RZ, 0xc0, !PT ;  /* 0x0000ffff02037812 */ /* 0x040fe400078ec0ff */
[----:B------:R-:W-:Y:S02]  /*1e480*/  LOP3.LUT R6, R2, 0xff, RZ, 0xc0, !PT ;  /* 0x000000ff02067812 */ /* 0x000fe400078ec0ff */
[----:B------:R-:W-:Y:S02]  /*1e490*/  SHF.R.U32.HI R4, RZ, 0x18, R2 ;  /* 0x00000018ff047819 */ /* 0x000fe40000011602 */
[----:B------:R-:W-:-:S02]  /*1e4a0*/  LOP3.LUT R2, R5, 0xff, RZ, 0xc0, !PT ;  /* 0x000000ff05027812 */ /* 0x000fc400078ec0ff */
[----:B------:R-:W-:Y:S02]  /*1e4b0*/  SHF.R.U32.HI R3, RZ, 0x8, R3 ;  /* 0x00000008ff037819 */ /* 0x000fe40000011603 */
[----:B------:R-:W-:Y:S02]  /*1e4c0*/  PRMT R8, R2, 0x5410, R4 ;  /* 0x0000541002087816 */ /* 0x000fe40000000004 */
[----:B------:R-:W-:Y:S02]  /*1e4d0*/  LOP3.LUT R2, R0, 0xffff, RZ, 0xc0, !PT ;  /* 0x0000ffff00027812 */ /* 0x000fe400078ec0ff */
[----:B------:R-:W-:Y:S02]  /*1e4e0*/  PRMT R7, R6, 0x5410, R3 ;  /* 0x0000541006077816 */ /* 0x000fe40000000003 */
[----:B------:R-:W-:Y:S02]  /*1e4f0*/  SHF.R.U32.HI R3, RZ, 0x10, R0 ;  /* 0x00000010ff037819 */ /* 0x000fe40000011600 */
[----:B------:R-:W-:-:S02]  /*1e500*/  LOP3.LUT R6, R0, 0xff, RZ, 0xc0, !PT ;  /* 0x000000ff00067812 */ /* 0x000fc400078ec0ff */
[----:B------:R-:W-:Y:S01]  /*1e510*/  SHF.R.U32.HI R4, RZ, 0x8, R2 ;  /* 0x00000008ff047819 */ /* 0x000fe20000011602 */
[----:B------:R-:W-:Y:S01]  /*1e520*/  IMAD.MOV.U32 R86, RZ, RZ, R173 ;  /* 0x000000ffff567224 */ /* 0x000fe200078e00ad */
[----:B------:R-:W-:Y:S01]  /*1e530*/  SHF.R.U32.HI R5, RZ, 0x18, R0 ;  /* 0x00000018ff057819 */ /* 0x000fe20000011600 */
[--C-:B------:R-:W-:Y:S01]  /*1e540*/  HSET2.LE.AND R0, R7, R229.reuse, PT ;  /* 0x000000e507007233 */ /* 0x100fe20003803000 */
[----:B------:R-:W-:Y:S02]  /*1e550*/  LOP3.LUT R2, R3, 0xff, RZ, 0xc0, !PT ;  /* 0x000000ff03027812 */ /* 0x000fe400078ec0ff */
[----:B------:R-:W-:Y:S02]  /*1e560*/  PRMT R4, R6, 0x5410, R4 ;  /* 0x0000541006047816 */ /* 0x000fe40000000004 */
[----:B------:R-:W-:Y:S01]  /*1e570*/  LOP3.LUT R6, R0, R86, RZ, 0xc0, !PT ;  /* 0x0000005600067212 */ /* 0x000fe200078ec0ff */
[----:B------:R-:W-:Y:S01]  /*1e580*/  IMAD.MOV.U32 R86, RZ, RZ, R87 ;  /* 0x000000ffff567224 */ /* 0x000fe200078e0057 */
[----:B------:R-:W-:Y:S01]  /*1e590*/  PRMT R3, R2, 0x5410, R5 ;  /* 0x0000541002037816 */ /* 0x000fe20000000005 */
[----:B------:R-:W-:Y:S01]  /*1e5a0*/  IMAD.MOV.U32 R87, RZ, RZ, R88 ;  /* 0x000000ffff577224 */ /* 0x000fe200078e0058 */
[----:B------:R-:W-:Y:S01]  /*1e5b0*/  HSET2.LE.AND R2, R4, R229, PT ;  /* 0x000000e504027233 */ /* 0x000fe20003803000 */
[----:B------:R-:W-:-:S02]  /*1e5c0*/  IMAD.MOV.U32 R88, RZ, RZ, R89 ;  /* 0x000000ffff587224 */ /* 0x000fc400078e0059 */
[--C-:B------:R-:W-:Y:S02]  /*1e5d0*/  HSET2.LE.AND R3, R3, R229.reuse, PT ;  /* 0x000000e503037233 */ /* 0x100fe40003803000 */
[----:B------:R-:W-:Y:S02]  /*1e5e0*/  LOP3.LUT R4, R2, R87, RZ, 0xc0, !PT ;  /* 0x0000005702047212 */ /* 0x000fe400078ec0ff */
[----:B------:R-:W-:Y:S01]  /*1e5f0*/  LOP3.LUT R2, R11, UR13, R26, 0x96, !PT ;  /* 0x0000000d0b027c12 */ /* 0x000fe2000f8e961a */
[----:B------:R-:W-:Y:S01]  /*1e600*/  HSET2.LE.AND R0, R8, R229, PT ;  /* 0x000000e508007233 */ /* 0x000fe20003803000 */
[----:B------:R-:W-:-:S03]  /*1e610*/  LOP3.LUT R5, R3, R88, RZ, 0xc0, !PT ;  /* 0x0000005803057212 */ /* 0x000fc600078ec0ff */
[----:B------:R-:W-:Y:S01]  /*1e620*/  IMAD.WIDE.U32 R2, R2, -0x2daee0ad, RZ ;  /* 0xd2511f5302027825 */ /* 0x000fe200078e00ff */
[----:B------:R-:W-:-:S04]  /*1e630*/  LOP3.LUT R7, R0, R86, RZ, 0xc0, !PT ;  /* 0x0000005600077212 */ /* 0x000fc800078ec0ff */
[C---:B------:R-:W-:Y:S02]  /*1e640*/  LOP3.LUT R0, R2.reuse, 0xffff, RZ, 0xc0, !PT ;  /* 0x0000ffff02007812 */ /* 0x040fe400078ec0ff */
[----:B------:R-:W-:Y:S02]  /*1e650*/  LOP3.LUT R9, R2, 0xff, RZ, 0xc0, !PT ;  /* 0x000000ff02097812 */ /* 0x000fe400078ec0ff */
[----:B------:R-:W-:Y:S02]  /*1e660*/  SHF.R.U32.HI R8, RZ, 0x8, R0 ;  /* 0x00000008ff087819 */ /* 0x000fe40000011600 */
[----:B------:R-:W-:Y:S01]  /*1e670*/  LOP3.LUT R0, R3, UR7, R28, 0x96, !PT ;  /* 0x0000000703007c12 */ /* 0x000fe2000f8e961c */
[----:B------:R-:W-:Y:S01]  /*1e680*/  HMMA.16816.F32.BF16 R136, R4, R12, R136 ;  /* 0x0000000c0488723c */ /* 0x000fe20000041888 */
[----:B------:R-:W-:Y:S01]  /*1e690*/  SHF.R.U32.HI R3, RZ, 0x10, R2 ;  /* 0x00000010ff037819 */ /* 0x000fe20000011602 */
[----:B------:R-:W-:Y:S01]  /*1e6a0*/  IMAD.MOV.U32 R89, RZ, RZ, R90 ;  /* 0x000000ffff597224 */ /* 0x000fe200078e005a */
[----:B------:R-:W-:Y:S01]  /*1e6b0*/  SHF.R.U32.HI R11, RZ, 0x18, R2 ;  /* 0x00000018ff0b7819 */ /* 0x000fe20000011602 */
[----:B------:R-:W-:Y:S01]  /*1e6c0*/  IMAD.MOV.U32 R90, RZ, RZ, R91 ;  /* 0x000000ffff5a7224 */ /* 0x000fe200078e005b */
[----:B------:R-:W-:-:S02]  /*1e6d0*/  LOP3.LUT R2, R0, 0xffff, RZ, 0xc0, !PT ;  /* 0x0000ffff00027812 */ /* 0x000fc400078ec0ff */
[----:B------:R-:W-:Y:S01]  /*1e6e0*/  PRMT R12, R9, 0x5410, R8 ;  /* 0x00005410090c7816 */ /* 0x000fe20000000008 */
[----:B------:R-:W-:Y:S01]  /*1e6f0*/  IMAD.MOV.U32 R91, RZ, RZ, R124 ;  /* 0x000000ffff5b7224 */ /* 0x000fe200078e007c */
[----:B------:R-:W-:Y:S01]  /*1e700*/  SHF.R.U32.HI R8, RZ, 0x10, R0 ;  /* 0x00000010ff087819 */ /* 0x000fe20000011600 */
[----:B------:R-:W-:Y:S01]  /*1e710*/  IMAD.MOV.U32 R124, RZ, RZ, R125 ;  /* 0x000000ffff7c7224 */ /* 0x000fe200078e007d */
[----:B------:R-:W-:Y:S01]  /*1e720*/  LOP3.LUT R10, R0, 0xff, RZ, 0xc0, !PT ;  /* 0x000000ff000a7812 */ /* 0x000fe200078ec0ff */
[----:B------:R-:W-:Y:S01]  /*1e730*/  IMAD.MOV.U32 R125, RZ, RZ, R126 ;  /* 0x000000ffff7d7224 */ /* 0x000fe200078e007e */
[----:B------:R-:W-:Y:S01]  /*1e740*/  SHF.R.U32.HI R9, RZ, 0x18, R0 ;  /* 0x00000018ff097819 */ /* 0x000fe20000011600 */
[----:B------:R-:W-:Y:S01]  /*1e750*/  IMAD.MOV.U32 R88, RZ, RZ, R89 ;  /* 0x000000ffff587224 */ /* 0x000fe200078e0059 */
[----:B------:R-:W-:Y:S01]  /*1e760*/  SHF.R.U32.HI R0, RZ, 0x8, R2 ;  /* 0x00000008ff007819 */ /* 0x000fe20000011602 */
[----:B------:R-:W-:Y:S01]  /*1e770*/  IMAD.MOV.U32 R126, RZ, RZ, R127 ;  /* 0x000000ffff7e7224 */ /* 0x000fe200078e007f */
[----:B------:R-:W-:Y:S01]  /*1e780*/  LOP3.LUT R2, R8, 0xff, RZ, 0xc0, !PT ;  /* 0x000000ff08027812 */ /* 0x000fe200078ec0ff */
[----:B------:R-:W-:-:S02]  /*1e790*/  IMAD.MOV.U32 R89, RZ, RZ, R90 ;  /* 0x000000ffff597224 */ /* 0x000fc400078e005a */
[----:B------:R-:W-:Y:S02]  /*1e7a0*/  IMAD.MOV.U32 R127, RZ, RZ, R120 ;  /* 0x000000ffff7f7224 */ /* 0x000fe400078e0078 */
[----:B------:R-:W-:Y:S02]  /*1e7b0*/  IMAD.MOV.U32 R90, RZ, RZ, R91 ;  /* 0x000000ffff5a7224 */ /* 0x000fe400078e005b */
[----:B------:R-:W-:Y:S01]  /*1e7c0*/  IMAD.MOV.U32 R91, RZ, RZ, R124 ;  /* 0x000000ffff5b7224 */ /* 0x000fe200078e007c */
[----:B------:R-:W-:Y:S01]  /*1e7d0*/  LOP3.LUT R3, R3, 0xff, RZ, 0xc0, !PT ;  /* 0x000000ff03037812 */ /* 0x000fe200078ec0ff */
[----:B------:R-:W-:Y:S01]  /*1e7e0*/  IMAD.MOV.U32 R124, RZ, RZ, R125 ;  /* 0x000000ffff7c7224 */ /* 0x000fe200078e007d */
[----:B------:R-:W-:Y:S01]  /*1e7f0*/  PRMT R2, R2, 0x5410, R9 ;  /* 0x0000541002027816 */ /* 0x000fe20000000009 */
[----:B------:R-:W-:Y:S02]  /*1e800*/  IMAD.MOV.U32 R125, RZ, RZ, R126 ;  /* 0x000000ffff7d7224 */ /* 0x000fe400078e007e */
[----:B------:R-:W-:Y:S01]  /*1e810*/  IMAD.MOV.U32 R126, RZ, RZ, R127 ;  /* 0x000000ffff7e7224 */ /* 0x000fe200078e007f */
[----:B------:R-:W-:Y:S01]  /*1e820*/  PRMT R8, R3, 0x5410, R11 ;  /* 0x0000541003087816 */ /* 0x000fe2000000000b */
[----:B------:R-:W-:Y:S01]  /*1e830*/  IMAD.MOV.U32 R120, RZ, RZ, R121 ;  /* 0x000000ffff787224 */ /* 0x000fe200078e0079 */
[----:B------:R-:W-:Y:S01]  /*1e840*/  PRMT R0, R10, 0x5410, R0 ;  /* 0x000054100a007816 */ /* 0x000fe20000000000 */
[----:B------:R-:W-:Y:S01]  /*1e850*/  IMAD.MOV.U32 R121, RZ, RZ, R122 ;  /* 0x000000ffff797224 */ /* 0x000fe200078e007a */
[--C-:B------:R-:W-:Y:S01]  /*1e860*/  HSET2.LE.AND R2, R2, R229.reuse, PT ;  /* 0x000000e502027233 */ /* 0x100fe20003803000 */
[----:B------:R-:W-:Y:S01]  /*1e870*/  IMAD.MOV.U32 R122, RZ, RZ, R123 ;  /* 0x000000ffff7a7224 */ /* 0x000fe200078e007b */
[----:B------:R-:W-:Y:S01]  /*1e880*/  HSET2.LE.AND R3, R12, R229, PT ;  /* 0x000000e50c037233 */ /* 0x000fe20003803000 */
[----:B------:R-:W-:-:S02]  /*1e890*/  IMAD.MOV.U32 R78, RZ, RZ, R126 ;  /* 0x000000ffff4e7224 */ /* 0x000fc400078e007e */
[----:B------:R-:W-:Y:S02]  /*1e8a0*/  IMAD.MOV.U32 R123, RZ, RZ, R244 ;  /* 0x000000ffff7b7224 */ /* 0x000fe400078e00f4 */
[----:B------:R-:W-:Y:S02]  /*1e8b0*/  IMAD.MOV.U32 R244, RZ, RZ, R245 ;  /* 0x000000fffff47224 */ /* 0x000fe400078e00f5 */
[----:B------:R-:W-:Y:S02]  /*1e8c0*/  IMAD.MOV.U32 R127, RZ, RZ, R120 ;  /* 0x000000ffff7f7224 */ /* 0x000fe400078e0078 */
[----:B------:R-:W-:Y:S02]  /*1e8d0*/  IMAD.MOV.U32 R245, RZ, RZ, R128 ;  /* 0x000000fffff57224 */ /* 0x000fe400078e0080 */
[----:B------:R-:W-:Y:S01]  /*1e8e0*/  IMAD.MOV.U32 R120, RZ, RZ, R121 ;  /* 0x000000ffff787224 */ /* 0x000fe200078e0079 */
[----:B------:R-:W-:Y:S01]  /*1e8f0*/  HSET2.LE.AND R0, R0, R229, PT ;  /* 0x000000e500007233 */ /* 0x000fe20003803000 */
[----:B------:R-:W-:Y:S01]  /*1e900*/  IMAD.MOV.U32 R128, RZ, RZ, R168 ;  /* 0x000000ffff807224 */ /* 0x000fe200078e00a8 */
[----:B------:R-:W-:Y:S01]  /*1e910*/  LOP3.LUT R77, R2, R234, RZ, 0xc0, !PT ;  /* 0x000000ea024d7212 */ /* 0x000fe200078ec0ff */
[----:B------:R-:W-:-:S02]  /*1e920*/  IMAD.MOV.U32 R121, RZ, RZ, R122 ;  /* 0x000000ffff797224 */ /* 0x000fc400078e007a */
[----:B------:R-:W-:Y:S01]  /*1e930*/  IMAD.MOV.U32 R11, RZ, RZ, R78 ;  /* 0x000000ffff0b7224 */ /* 0x000fe200078e004e */
[----:B------:R-:W-:Y:S01]  /*1e940*/  LOP3.LUT R78, R3, R233, RZ, 0xc0, !PT ;  /* 0x000000e9034e7212 */ /* 0x000fe200078ec0ff */
[----:B------:R-:W-:Y:S02]  /*1e950*/  IMAD.MOV.U32 R122, RZ, RZ, R123 ;  /* 0x000000ffff7a7224 */ /* 0x000fe400078e007b */
[----:B------:R-:W-:Y:S02]  /*1e960*/  IMAD.MOV.U32 R123, RZ, RZ, R244 ;  /* 0x000000ffff7b7224 */ /* 0x000fe400078e00f4 */
[----:B------:R-:W-:Y:S01]  /*1e970*/  IMAD.WIDE.U32 R2, R25, -0x2daee0ad, RZ ;  /* 0xd2511f5319027825 */ /* 0x000fe200078e00ff */
[----:B------:R-:W-:-:S03]  /*1e980*/  LOP3.LUT R76, R0, R235, RZ, 0xc0, !PT ;  /* 0x000000eb004c7212 */ /* 0x000fc600078ec0ff */
[----:B------:R-:W-:Y:S02]  /*1e990*/  IMAD.MOV.U32 R248, RZ, RZ, R245 ;  /* 0x000000fffff87224 */ /* 0x000fe400078e00f5 */
[----:B------:R-:W-:Y:S02]  /*1e9a0*/  IMAD.MOV.U32 R245, RZ, RZ, R128 ;  /* 0x000000fffff57224 */ /* 0x000fe400078e0080 */
[----:B------:R-:W-:Y:S02]  /*1e9b0*/  IMAD.MOV.U32 R244, RZ, RZ, R129 ;  /* 0x000000fffff47224 */ /* 0x000fe400078e0081 */
[----:B------:R-:W-:Y:S02]  /*1e9c0*/  IMAD.MOV.U32 R37, RZ, RZ, R130 ;  /* 0x000000ffff257224 */ /* 0x000fe400078e0082 */
[----:B------:R-:W-:Y:S02]  /*1e9d0*/  IMAD.MOV.U32 R36, RZ, RZ, R131 ;  /* 0x000000ffff247224 */ /* 0x000fe400078e0083 */
[----:B------:R-:W-:Y:S01]  /*1e9e0*/  HMMA.16816.F32.BF16 R128, R4, R16, R112 ;  /* 0x000000100480723c */ /* 0x000fe20000041870 */
[----:B------:R-:W-:Y:S01]  /*1e9f0*/  IMAD.MOV.U32 R27, RZ, RZ, R88 ;  /* 0x000000ffff1b7224 */ /* 0x000fe200078e0058 */
[----:B------:R-:W-:Y:S01]  /*1ea00*/  LOP3.LUT R0, R3, UR7, R24, 0x96, !PT ;  /* 0x0000000703007c12 */ /* 0x000fe2000f8e9618 */
[----:B------:R-:W-:-:S02]  /*1ea10*/  IMAD.MOV.U32 R79, RZ, RZ, R120 ;  /* 0x000000ffff4f7224 */ /* 0x000fc400078e0078 */
[----:B------:R-:W-:Y:S02]  /*1ea20*/  IMAD.MOV.U32 R84, RZ, RZ, R121 ;  /* 0x000000ffff547224 */ /* 0x000fe400078e0079 */
[----:B------:R-:W-:Y:S01]  /*1ea30*/  IMAD.MOV.U32 R85, RZ, RZ, R122 ;  /* 0x000000ffff557224 */ /* 0x000fe200078e007a */
[----:B------:R-:W-:Y:S01]  /*1ea40*/  HMMA.16816.F32.BF16 R16, R4, R18, R108 ;  /* 0x000000120410723c */ /* 0x000fe2000004186c */
[----:B------:R-:W-:Y:S01]  /*1ea50*/  IMAD.MOV.U32 R88, RZ, RZ, R123 ;  /* 0x000000ffff587224 */ /* 0x000fe200078e007b */
[----:B------:R-:W-:Y:S01]  /*1ea60*/  LOP3.LUT R3, R2, 0xffff, RZ, 0xc0, !PT ;  /* 0x0000ffff02037812 */ /* 0x000fe200078ec0ff */
[----:B------:R-:W-:-:S05]  /*1ea70*/  HSET2.LE.AND R8, R8, R229, PT ;  /* 0x000000e508087233 */ /* 0x000fca0003803000 */
[----:B------:R-:W-:Y:S01]  /*1ea80*/  HMMA.16816.F32.BF16 R120, R4, R20, R104 ;  /* 0x000000140478723c */ /* 0x000fe20000041868 */
[----:B------:R-:W-:-:S07]  /*1ea90*/  SHF.R.U32.HI R3, RZ, 0x8, R3 ;  /* 0x00000008ff037819 */ /* 0x000fce0000011603 */
[----:B------:R-:W-:Y:S01]  /*1eaa0*/  HMMA.16816.F32.BF16 R108, R4, R32, R96 ;  /* 0x00000020046c723c */ /* 0x000fe20000041860 */
[----:B------:R-:W-:-:S07]  /*1eab0*/  IMAD.MOV.U32 R10, RZ, RZ, R79 ;  /* 0x000000ffff0a7224 */ /* 0x000fce00078e004f */
[C---:B------:R-:W-:Y:S01]  /*1eac0*/  HMMA.16816.F32.BF16 R44, R4.reuse, R14, R116 ;  /* 0x0000000e042c723c */ /* 0x040fe20000041874 */
[----:B------:R-:W-:Y:S01]  /*1ead0*/  LOP3.LUT R79, R8, R232, RZ, 0xc0, !PT ;  /* 0x000000e8084f7212 */ /* 0x000fe200078ec0ff */
[----:B------:R-:W-:Y:S01]  /*1eae0*/  IMAD.MOV.U32 R30, RZ, RZ, R91 ;  /* 0x000000ffff1e7224 */ /* 0x000fe200078e005b */
[----:B------:R-:W-:Y:S05]  /*1eaf0*/  LDSM.16.MT88.4 R116, [R170+0x7800] ;  /* 0x00780000aa74783b */ /* 0x000fea0000004200 */
[C---:B------:R-:W-:Y:S08]  /*1eb00*/  HMMA.16816.F32.BF16 R20, R4.reuse, R22, R100 ;  /* 0x000000160414723c */ /* 0x040ff00000041864 */
[----:B------:R-:W-:Y:S01]  /*1eb10*/  HMMA.16816.F32.BF16 R32, R4, R34, R80 ;  /* 0x000000220420723c */ /* 0x000fe20000041850 */
[----:B------:R-:W-:Y:S01]  /*1eb20*/  IMAD.MOV.U32 R31, RZ, RZ, R90 ;  /* 0x000000ffff1f7224 */ /* 0x000fe200078e005a */
[----:B------:R-:W-:Y:S05]  /*1eb30*/  LDSM.16.MT88.4 R12, [R171+0x7800] ;  /* 0x00780000ab0c783b */ /* 0x000fea0000004200 */
[----:B------:R-:W-:-:S02]  /*1eb40*/  SHF.R.U32.HI R4, RZ, 0x10, R2 ;  /* 0x00000010ff047819 */ /* 0x000fc40000011602 */
[----:B------:R-:W-:Y:S02]  /*1eb50*/  LOP3.LUT R5, R2, 0xff, RZ, 0xc0, !PT ;  /* 0x000000ff02057812 */ /* 0x000fe400078ec0ff */
[----:B------:R-:W-:Y:S02]  /*1eb60*/  SHF.R.U32.HI R6, RZ, 0x18, R2 ;  /* 0x00000018ff067819 */ /* 0x000fe40000011602 */
[----:B------:R-:W-:Y:S02]  /*1eb70*/  LOP3.LUT R4, R4, 0xff, RZ, 0xc0, !PT ;  /* 0x000000ff04047812 */ /* 0x000fe400078ec0ff */
[----:B------:R-:W-:Y:S02]  /*1eb80*/  LOP3.LUT R2, R0, 0xffff, RZ, 0xc0, !PT ;  /* 0x0000ffff00027812 */ /* 0x000fe400078ec0ff */
[----:B------:R-:W-:Y:S02]  /*1eb90*/  PRMT R8, R5, 0x5410, R3 ;  /* 0x0000541005087816 */ /* 0x000fe40000000003 */
[----:B------:R-:W-:-:S02]  /*1eba0*/  PRMT R7, R4, 0x5410, R6 ;  /* 0x0000541004077816 */ /* 0x000fc40000000006 */
[----:B------:R-:W-:Y:S02]  /*1ebb0*/  SHF.R.U32.HI R3, RZ, 0x10, R0 ;  /* 0x00000010ff037819 */ /* 0x000fe40000011600 */
[----:B------:R-:W-:Y:S02]  /*1ebc0*/  LOP3.LUT R6, R0, 0xff, RZ, 0xc0, !PT ;  /* 0x000000ff00067812 */ /* 0x000fe400078ec0ff */
[----:B------:R-:W-:Y:S02]  /*1ebd0*/  SHF.R.U32.HI R4, RZ, 0x8, R2 ;  /* 0x00000008ff047819 */ /* 0x000fe40000011602 */
[----:B------:R-:W-:Y:S02]  /*1ebe0*/  SHF.R.U32.HI R5, RZ, 0x18, R0 ;  /* 0x00000018ff057819 */ /* 0x000fe40000011600 */
[----:B------:R-:W-:Y:S01]  /*1ebf0*/  LOP3.LUT R2, R3, 0xff, RZ, 0xc0, !PT ;  /* 0x000000ff03027812 */ /* 0x000fe200078ec0ff */
[----:B------:R-:W-:Y:S01]  /*1ec00*/  IMAD.MOV.U32 R91, RZ, RZ, R124 ;  /* 0x000000ffff5b7224 */ /* 0x000fe200078e007c */
[----:B------:R-:W-:Y:S01]  /*1ec10*/  PRMT R0, R6, 0x5410, R4 ;  /* 0x0000541006007816 */ /* 0x000fe20000000004 */
[----:B------:R-:W-:Y:S01]  /*1ec20*/  IMAD.MOV.U32 R26, RZ, RZ, R89 ;  /* 0x000000ffff1a7224 */ /* 0x000fe200078e0059 */
[----:B------:R-:W-:Y:S01]  /*1ec30*/  PRMT R2, R2, 0x5410, R5 ;  /* 0x0000541002027816 */ /* 0x000fe20000000005 */
[----:B------:R-:W-:-:S02]  /*1ec40*/  IMAD.MOV.U32 R90, RZ, RZ, R125 ;  /* 0x000000ffff5a7224 */ /* 0x000fc400078e007d */
[----:B------:R-:W-:Y:S01]  /*1ec50*/  IMAD.MOV.U32 R86, RZ, RZ, R132 ;  /* 0x000000ffff567224 */ /* 0x000fe200078e0084 */
[--C-:B------:R-:W-:Y:S01]  /*1ec60*/  HSET2.LE.AND R0, R0, R229.reuse, PT ;  /* 0x000000e500007233 */ /* 0x100fe20003803000 */
[----:B------:R-:W-:Y:S02]  /*1ec70*/  IMAD.MOV.U32 R87, RZ, RZ, R133 ;  /* 0x000000ffff577224 */ /* 0x000fe400078e0085 */
[----:B------:R-:W-:Y:S02]  /*1ec80*/  IMAD.MOV.U32 R29, RZ, RZ, R134 ;  /* 0x000000ffff1d7224 */ /* 0x000fe400078e0086 */
[----:B------:R-:W-:Y:S02]  /*1ec90*/  IMAD.MOV.U32 R28, RZ, RZ, R135 ;  /* 0x000000ffff1c7224 */ /* 0x000fe400078e0087 */
[----:B------:R-:W-:Y:S01]  /*1eca0*/  IMAD.MOV.U32 R89, RZ, RZ, R127 ;  /* 0x000000ffff597224 */ /* 0x000fe200078e007f */
[----:B------:R-:W2:Y:S01]  /*1ecb0*/  LDSM.16.MT88.4 R132, [R169+0x7800] ;  /* 0x00780000a984783b */ /* 0x000ea20000004200 */
[----:B------:R-:W-:Y:S01]  /*1ecc0*/  IMAD.MOV.U32 R100, RZ, RZ, R91 ;  /* 0x000000ffff647224 */ /* 0x000fe200078e005b */
[----:B------:R-:W-:-:S02]  /*1ecd0*/  HSET2.LE.AND R2, R2, R229, PT ;  /* 0x000000e502027233 */ /* 0x000fc40003803000 */
[----:B------:R-:W3:Y:S01]  /*1ece0*/  LDSM.16.MT88.4 R124, [R172+0x7800] ;  /* 0x00780000ac7c783b */ /* 0x000ee20000004200 */
[----:B------:R-:W-:Y:S01]  /*1ecf0*/  IMAD.MOV.U32 R101, RZ, RZ, R90 ;  /* 0x000000ffff657224 */ /* 0x000fe200078e005a */
[----:B------:R-:W-:Y:S01]  /*1ed00*/  LOP3.LUT R100, R0, R100, RZ, 0xc0, !PT ;  /* 0x0000006400647212 */ /* 0x000fe200078ec0ff */
[----:B------:R-:W-:Y:S01]  /*1ed10*/  IMAD.MOV.U32 R102, RZ, RZ, R89 ;  /* 0x000000ffff667224 */ /* 0x000fe200078e0059 */
[--C-:B------:R-:W-:Y:S01]  /*1ed20*/  HSET2.LE.AND R0, R8, R229.reuse, PT ;  /* 0x000000e508007233 */ /* 0x100fe20003803000 */
[----:B------:R-:W-:Y:S01]  /*1ed30*/  IMAD.MOV.U32 R9, RZ, RZ, R86 ;  /* 0x000000ffff097224 */ /* 0x000fe200078e0056 */
[----:B------:R-:W-:Y:S01]  /*1ed40*/  LOP3.LUT R101, R2, R101, RZ, 0xc0, !PT ;  /* 0x0000006502657212 */ /* 0x000fe200078ec0ff */
[----:B------:R-:W-:Y:S01]  /*1ed50*/  IMAD.MOV.U32 R103, RZ, RZ, R88 ;  /* 0x000000ffff677224 */ /* 0x000fe200078e0058 */
[----:B------:R-:W-:Y:S01]  /*1ed60*/  HSET2.LE.AND R2, R7, R229, PT ;  /* 0x000000e507027233 */ /* 0x000fe20003803000 */
[----:B------:R-:W-:Y:S01]  /*1ed70*/  LOP3.LUT R102, R0, R102, RZ, 0xc0, !PT ;  /* 0x0000006600667212 */ /* 0x000fe200078ec0ff */
[----:B------:R-:W-:-:S02]  /*1ed80*/  FADD.FTZ R0, R9, R243 ;  /* 0x000000f309007221 */ /* 0x000fc40000010000 */
[----:B------:R-:W-:Y:S01]  /*1ed90*/  FADD.FTZ R3, R10, R242 ;  /* 0x000000f20a037221 */ /* 0x000fe20000010000 */
[----:B------:R-:W-:Y:S01]  /*1eda0*/  LOP3.LUT R103, R2, R103, RZ, 0xc0, !PT ;  /* 0x0000006702677212 */ /* 0x000fe200078ec0ff */
[----:B------:R-:W-:Y:S01]  /*1edb0*/  FADD.FTZ R5, R11, R250 ;  /* 0x000000fa0b057221 */ /* 0x000fe20000010000 */
[----:B------:R-:W-:Y:S01]  /*1edc0*/  STG.E.U16 [R40.64+-0xf0], R199 ;  /* 0xffff10c728007986 */ /* 0x000fe2000c101522 */
[----:B------:R-:W-:Y:S02]  /*1edd0*/  FADD.FTZ R2, R28, R240 ;  /* 0x000000f01c027221 */ /* 0x000fe40000010000 */
[----:B------:R-:W-:Y:S01]  /*1ede0*/  FADD.FTZ R0, R29, R0 ;  /* 0x000000001d007221 */ /* 0x000fe20000010000 */
[----:B------:R-:W-:Y:S01]  /*1edf0*/  STG.E.U16 [R40.64+-0xee], R167 ;  /* 0xffff12a728007986 */ /* 0x000fe2000c101522 */
[----:B------:R-:W-:Y:S02]  /*1ee00*/  FADD.FTZ R3, R26, R3 ;  /* 0x000000031a037221 */ /* 0x000fe40000010000 */
[----:B------:R-:W-:Y:S01]  /*1ee10*/  IMAD.MOV.U32 R249, RZ, RZ, R87 ;  /* 0x000000fffff97224 */ /* 0x000fe200078e0057 */
[----:B------:R-:W-:Y:S01]  /*1ee20*/  STG.E.U16 [R38.64+-0xf0], R166 ;  /* 0xffff10a626007986 */ /* 0x000fe2000c101522 */
[----:B------:R-:W-:-:S03]  /*1ee30*/  FADD.FTZ R5, R27, R5 ;  /* 0x000000051b057221 */ /* 0x000fc60000010000 */
[----:B------:R-:W-:Y:S01]  /*1ee40*/  STG.E.U16 [R38.64+-0xee], R198 ;  /* 0xffff12c626007986 */ /* 0x000fe2000c101522 */
[----:B------:R-:W-:Y:S02]  /*1ee50*/  IMAD.MOV.U32 R231, RZ, RZ, R85 ;  /* 0x000000ffffe77224 */ /* 0x000fe400078e0055 */
[----:B------:R-:W-:Y:S01]  /*1ee60*/  FADD.FTZ R2, R36, R2 ;  /* 0x0000000224027221 */ /* 0x000fe20000010000 */
[----:B------:R-:W-:Y:S01]  /*1ee70*/  STG.E.U16 [R140.64+-0xe0], R227 ;  /* 0xffff20e38c007986 */ /* 0x000fe2000c101522 */
[----:B------:R-:W-:-:S03]  /*1ee80*/  IMAD.MOV.U32 R230, RZ, RZ, R84 ;  /* 0x000000ffffe67224 */ /* 0x000fc600078e0054 */
[----:B------:R-:W-:Y:S01]  /*1ee90*/  STG.E.U16 [R140.64+-0xde], R226 ;  /* 0xffff22e28c007986 */ /* 0x000fe2000c101522 */
[----:B------:R-:W-:-:S03]  /*1eea0*/  FADD.FTZ R0, R37, R0 ;  /* 0x0000000025007221 */ /* 0x000fc60000010000 */
        /* <DEDUP_REMOVED lines=8> */
[----:B------:R-:W-:Y:S04]  /*1ef30*/  STG.E.U16 [R38.64+-0xe0], R161 ;  /* 0xffff20a126007986 */ /* 0x000fe8000c101522 */
[----:B------:R-:W-:Y:S01]  /*1ef40*/  STG.E.U16 [R38.64+-0xde], R162 ;  /* 0xffff22a226007986 */ /* 0x000fe2000c101522 */
[----:B------:R-:W-:-:S03]  /*1ef50*/  IMAD.MOV.U32 R252, RZ, RZ, R183 ;  /* 0x000000fffffc7224 */ /* 0x000fc600078e00b7 */
[----:B------:R-:W-:Y:S01]  /*1ef60*/  STG.E.U16 [R140.64+-0xd0], R223 ;  /* 0xffff30df8c007986 */ /* 0x000fe2000c101522 */
[----:B------:R-:W-:-:S03]  /*1ef70*/  FADD.FTZ R3, R30, R3 ;  /* 0x000000031e037221 */ /* 0x000fc60000010000 */
[----:B------:R-:W-:Y:S01]  /*1ef80*/  STG.E.U16 [R140.64+-0xce], R222 ;  /* 0xffff32de8c007986 */ /* 0x000fe2000c101522 */
[----:B------:R-:W-:-:S03]  /*1ef90*/  FADD.FTZ R5, R31, R5 ;  /* 0x000000051f057221 */ /* 0x000fc60000010000 */
[----:B------:R-:W-:Y:S04]  /*1efa0*/  STG.E.U16 [R42.64+-0xd0], R221 ;  /* 0xffff30dd2a007986 */ /* 0x000fe8000c101522 */
        /* <DEDUP_REMOVED lines=8> */
[----:B------:R1:W5:Y:S04]  /*1f030*/  LDL.LU R183, [R1+0x18c] ;  /* 0x00018c0001b77983 */ /* 0x0003680000300800 */
        /* <DEDUP_REMOVED lines=29> */
[----:B------:R-:W-:Y:S04]  /*1f210*/  STG.E.U16 [R38.64+-0xae], R149 ;  /* 0xffff529526007986 */ /* 0x000fe8000c101522 */
[----:B------:R1:W5:Y:S04]  /*1f220*/  LDL.LU R175, [R1+0x16c] ;  /* 0x00016c0001af7983 */ /* 0x0003680000300800 */
[----:B------:R4:W-:Y:S04]  /*1f230*/  STG.E.U16 [R140.64+-0xa0], R211 ;  /* 0xffff60d38c007986 */ /* 0x0009e8000c101522 */
[----:B------:R1:W-:Y:S04]  /*1f240*/  STG.E.U16 [R140.64+-0x9e], R210 ;  /* 0xffff62d28c007986 */ /* 0x0003e8000c101522 */
[----:B------:R1:W5:Y:S04]  /*1f250*/  LDL.LU R174, [R1+0x168] ;  /* 0x0001680001ae7983 */ /* 0x0003680000300800 */
[----:B------:R1:W-:Y:S04]  /*1f260*/  STG.E.U16 [R42.64+-0xa0], R209 ;  /* 0xffff60d12a007986 */ /* 0x0003e8000c101522 */
[----:B------:R1:W-:Y:S04]  /*1f270*/  STG.E.U16 [R42.64+-0x9e], R208 ;  /* 0xffff62d02a007986 */ /* 0x0003e8000c101522 */
[----:B------:R1:W5:Y:S04]  /*1f280*/  LDL.LU R173, [R1+0x164] ;  /* 0x0001640001ad7983 */ /* 0x0003680000300800 */
[----:B------:R1:W-:Y:S04]  /*1f290*/  STG.E.U16 [R40.64+-0xa0], R148 ;  /* 0xffff609428007986 */ /* 0x0003e8000c101522 */
[----:B------:R1:W-:Y:S01]  /*1f2a0*/  STG.E.U16 [R40.64+-0x9e], R147 ;  /* 0xffff629328007986 */ /* 0x0003e2000c101522 */
[C---:B--2---:R-:W-:Y:S03]  /*1f2b0*/  HMMA.16816.F32.BF16 R112, R76.reuse, R132, R92 ;  /* 0x000000844c70723c */ /* 0x044fe6000004185c */
[----:B------:R2:W5:Y:S04]  /*1f2c0*/  LDL.LU R168, [R1+0x160] ;  /* 0x0001600001a87983 */ /* 0x0005680000300800 */
[----:B------:R2:W-:Y:S04]  /*1f2d0*/  STG.E.U16 [R38.64+-0xa0], R146 ;  /* 0xffff609226007986 */ /* 0x0005e8000c101522 */
[----:B------:R2:W-:Y:S01]  /*1f2e0*/  STG.E.U16 [R38.64+-0x9e], R145 ;  /* 0xffff629126007986 */ /* 0x0005e2000c101522 */
[C---:B------:R-:W-:Y:S03]  /*1f2f0*/  HMMA.16816.F32.BF16 R104, R76.reuse, R134, R72 ;  /* 0x000000864c68723c */ /* 0x040fe60000041848 */
[----:B------:R2:W-:Y:S04]  /*1f300*/  STG.E.U16 [R140.64+-0x90], R207 ;  /* 0xffff70cf8c007986 */ /* 0x0005e8000c101522 */
[----:B------:R2:W-:Y:S01]  /*1f310*/  STG.E.U16 [R140.64+-0x8e], R206 ;  /* 0xffff72ce8c007986 */ /* 0x0005e2000c101522 */
[C---:B---3--:R-:W-:Y:S03]  /*1f320*/  HMMA.16816.F32.BF16 R96, R76.reuse, R124, R64 ;  /* 0x0000007c4c60723c */ /* 0x048fe60000041840 */
[----:B------:R2:W-:Y:S04]  /*1f330*/  STL [R1+0x120], R4 ;  /* 0x0001200401007387 */ /* 0x0005e80000100800 */
[----:B------:R2:W-:Y:S01]  /*1f340*/  STG.E.U16 [R42.64+-0x90], R205 ;  /* 0xffff70cd2a007986 */ /* 0x0005e2000c101522 */
[C---:B------:R-:W-:Y:S03]  /*1f350*/  HMMA.16816.F32.BF16 R92, R76.reuse, R126, R60 ;  /* 0x0000007e4c5c723c */ /* 0x040fe6000004183c */
[----:B------:R2:W-:Y:S04]  /*1f360*/  STG.E.U16 [R42.64+-0x8e], R204 ;  /* 0xffff72cc2a007986 */ /* 0x0005e8000c101522 */
[----:B------:R2:W-:Y:S01]  /*1f370*/  STL [R1+0x11c], R3 ;  /* 0x00011c0301007387 */ /* 0x0005e20000100800 */
[C---:B------:R-:W-:Y:S03]  /*1f380*/  HMMA.16816.F32.BF16 R88, R76.reuse, R116, R56 ;  /* 0x000000744c58723c */ /* 0x040fe60000041838 */
[----:B------:R2:W-:Y:S04]  /*1f390*/  STG.E.U16 [R40.64+-0x90], R144 ;  /* 0xffff709028007986 */ /* 0x0005e8000c101522 */
[----:B------:R2:W-:Y:S01]  /*1f3a0*/  STG.E.U16 [R40.64+-0x8e], R143 ;  /* 0xffff728f28007986 */ /* 0x0005e2000c101522 */
[----:B------:R-:W-:Y:S03]  /*1f3b0*/  HMMA.16816.F32.BF16 R84, R76, R118, R52 ;  /* 0x000000764c54723c */ /* 0x000fe60000041834 */
[----:B------:R2:W-:Y:S04]  /*1f3c0*/  STL [R1+0x124], R2 ;  /* 0x0001240201007387 */ /* 0x0005e80000100800 */
[----:B------:R2:W-:Y:S01]  /*1f3d0*/  STG.E.U16 [R38.64+-0x90], R228 ;  /* 0xffff70e426007986 */ /* 0x0005e2000c101522 */
[C---:B------:R-:W-:Y:S03]  /*1f3e0*/  HMMA.16816.F32.BF16 R136, R100.reuse, R132, R136 ;  /* 0x000000846488723c */ /* 0x040fe60000041888 */
[----:B------:R2:W-:Y:S04]  /*1f3f0*/  STG.E.U16 [R38.64+-0x8e], R142 ;  /* 0xffff728e26007986 */ /* 0x0005e8000c101522 */
[----:B------:R2:W-:Y:S01]  /*1f400*/  STL [R1+0x138], R0 ;  /* 0x0001380001007387 */ /* 0x0005e20000100800 */
        /* <DEDUP_REMOVED lines=9> */
[----:B----4-:R-:W-:-:S04]  /*1f4a0*/  IADD3 R211, P0, R164, -0x180, RZ ;  /* 0xfffffe80a4d37810 */ /* 0x010fc80007f1e0ff */
[----:B-1----:R-:W-:-:S03]  /*1f4b0*/  IADD3.X R210, R165, -0x1, RZ, P0, !PT ;  /* 0xffffffffa5d27810 */ /* 0x002fc600007fe4ff */
.L_x_2000:
[----:B-12---:R-:W-:-:S06]  /*1f4c0*/  UISETP.GT.AND UP0, UPT, UR38, UR9, UPT ;  /* 0x000000092600728c */ /* 0x006fcc000bf04270 */
[----:B------:R-:W-:-:S13]  /*1f4d0*/  PLOP3.LUT P0, PT, PT, PT, UP0, 0x80, 0x0 ;  /* 0x000000000000781c */ /* 0x000fda0003f0f008 */
[----:B------:R-:W-:Y:S05]  /*1f4e0*/  @!P0 BRA `(.L_x_2007) ;  /* 0x0000910000008947 */ /* 0x000fea0003800000 */
[----:B------:R-:W2:Y:S01]  /*1f4f0*/  LDL.LU R0, [R1+0xec] ;  /* 0x0000ec0001007983 */ /* 0x000ea20000300800 */
[----:B------:R-:W-:Y:S01]  /*1f500*/  ULDC.64 UR4, c[0x0][0x1a0] ;  /* 0x0000680000047ab9 */ /* 0x000fe20000000a00 */
[----:B------:R-:W-:Y:S01]  /*1f510*/  IMAD.MOV.U32 R73, RZ, RZ, R69 ;  /* 0x000000ffff497224 */ /* 0x000fe200078e0045 */
[----:B------:R-:W-:Y:S01]  /*1f520*/  USHF.L.U64.HI UR10, UR4, 0x5, UR5 ;  /* 0x00000005040a7899 */ /* 0x000fe20008010205 */
[----:B------:R-:W3:Y:S01]  /*1f530*/  LDL.64 R10, [R1+0x148] ;  /* 0x00014800010a7983 */ /* 0x000ee20000100a00 */
[----:B------:R-:W-:Y:S01]  /*1f540*/  USHF.L.U32 UR11, UR4, 0x5, URZ ;  /* 0x00000005040b7899 */ /* 0x000fe2000800063f */
[----:B------:R-:W-:Y:S01]  /*1f550*/  IMAD.MOV.U32 R72, RZ, RZ, R70 ;  /* 0x000000ffff487224 */ /* 0x000fe200078e0046 */
[----:B------:R-:W-:Y:S01]  /*1f560*/  UIMAD.WIDE.U32 UR22, UR4, 0x30, URZ ;  /* 0x00000030041678a5 */ /* 0x000fe2000f8e003f */
[----:B------:R-:W4:Y:S01]  /*1f570*/  LDL.LU R2, [R1+0xa8] ;  /* 0x0000a80001027983 */ /* 0x000f220000300800 */
[----:B------:R-:W-:Y:S01]  /*1f580*/  UIMAD UR25, UR5, 0x30, URZ ;  /* 0x00000030051978a4 */ /* 0x000fe2000f8e023f */
[----:B------:R-:W-:Y:S01]  /*1f590*/  MOV R75, R68 ;  /* 0x00000044004b7202 */ /* 0x000fe20000000f00 */
[----:B------:R-:W-:Y:S01]  /*1f5a0*/  IMAD.MOV.U32 R74, RZ, RZ, R71 ;  /* 0x000000ffff4a7224 */ /* 0x000fe200078e0047 */
[----:B------:R-:W2:Y:S01]  /*1f5b0*/  LDL.LU R3, [R1+0xf0] ;  /* 0x0000f00001037983 */ /* 0x000ea20000300800 */
        /* <DEDUP_REMOVED lines=8> */
[----:B------:R-:W2:Y:S01]  /*1f640*/  LDL.LU R8, [R1+0xa4] ;  /* 0x0000a40001087983 */ /* 0x000ea20000300800 */
        /* <DEDUP_REMOVED lines=20> */
[----:B---3--:R-:W-:Y:S01]  /*1f790*/  MOV R12, R10 ;  /* 0x0000000a000c7202 */ /* 0x008fe20000000f00 */
[----:B------:R-:W-:Y:S02]  /*1f7a0*/  IMAD.MOV.U32 R13, RZ, RZ, R11 ;  /* 0x000000ffff0d7224 */ /* 0x000fe400078e000b */
[----:B--2---:R-:W-:-:S04]  /*1f7b0*/  IMAD.WIDE.U32 R10, R8, -0x326172a9, RZ ;  /* 0xcd9e8d57080a7825 */ /* 0x004fc800078e00ff */
[----:B------:R-:W-:Y:S01]  /*1f7c0*/  IMAD.WIDE.U32 R8, R0, -0x326172a9, RZ ;  /* 0xcd9e8d5700087825 */ /* 0x000fe200078e00ff */
[----:B------:R-:W-:Y:S01]  /*1f7d0*/  STL.64 [R1+0x130], R10 ;  /* 0x0001300a01007387 */ /* 0x000fe20000100a00 */
[----:B----4-:R-:W-:-:S03]  /*1f7e0*/  LOP3.LUT R0, R11, R2, RZ, 0x3c, !PT ;  /* 0x000000020b007212 */ /* 0x010fc600078e3cff */
[----:B------:R1:W-:Y:S01]  /*1f7f0*/  STL.64 [R1+0x128], R8 ;  /* 0x0001280801007387 */ /* 0x0003e20000100a00 */
[----:B------:R-:W-:Y:S02]  /*1f800*/  LOP3.LUT R2, R9, R2, RZ, 0x3c, !PT ;  /* 0x0000000209027212 */ /* 0x000fe400078e3cff */
[----:B------:R-:W-:Y:S01]  /*1f810*/  ISETP.GE.AND P0, PT, R12, c[0x0][0x220], PT ;  /* 0x000088000c007a0c */ /* 0x000fe20003f06270 */
[----:B-1----:R-:W-:Y:S01]  /*1f820*/  IMAD.WIDE.U32 R8, R3, -0x2daee0ad, RZ ;  /* 0xd2511f5303087825 */ /* 0x002fe200078e00ff */
[----:B------:R-:W-:Y:S02]  /*1f830*/  PRMT R3, R241, 0x7054, R241 ;  /* 0x00007054f1037816 */ /* 0x000fe400000000f1 */
[----:B------:R-:W-:Y:S01]  /*1f840*/  MOV R3, R7 ;  /* 0x0000000700037202 */ /* 0x000fe20000000f00 */
[----:B------:R-:W-:Y:S01]  /*1f850*/  IMAD.WIDE.U32 R10, R0, -0x2daee0ad, RZ ;  /* 0xd2511f53000a7825 */ /* 0x000fe200078e00ff */
[----:B------:R1:W-:Y:S04]  /*1f860*/  STL.64 [R1], R8 ;  /* 0x0000000801007387 */ /* 0x0003e80000100a00 */
[----:B------:R2:W-:Y:S01]  /*1f870*/  STL.64 [R1+0x10], R10 ;  /* 0x0000100a01007387 */ /* 0x0005e20000100a00 */
[----:B-1----:R-:W-:Y:S01]  /*1f880*/  IMAD.WIDE.U32 R8, R2, -0x2daee0ad, RZ ;  /* 0xd2511f5302087825 */ /* 0x002fe200078e00ff */
[----:B------:R-:W-:-:S05]  /*1f890*/  MOV R2, R4 ;  /* 0x0000000400027202 */ /* 0x000fca0000000f00 */
[----:B------:R2:W-:Y:S04]  /*1f8a0*/  STL.64 [R1+0x140], R2 ;  /* 0x0001400201007387 */ /* 0x0005e80000100a00 */
[----:B------:R2:W-:Y:S01]  /*1f8b0*/  STL.64 [R1+0x18], R8 ;  /* 0x0000180801007387 */ /* 0x0005e20000100a00 */
[----:B------:R-:W-:Y:S01]  /*1f8c0*/  @P0 LOP3.LUT R183, R183, 0x4, RZ, 0xfc, !PT ;  /* 0x00000004b7b70812 */ /* 0x000fe200078efcff */
[----:B------:R-:W-:Y:S05]  /*1f8d0*/  BRA `(.L_x_2008) ;  /* 0x0000034000007947 */ /* 0x000fea0003800000 */
.L_x_2010:
        /* <DEDUP_REMOVED lines=17> */
[----:B---3--:R-:W-:Y:S02]  /*1f9f0*/  LEA.HI.X R2, R70, R199, R2, 0x6, P1 ;  /* 0x000000c746027211 */ /* 0x008fe400008f3402 */
[----:B------:R-:W-:Y:S02]  /*1fa00*/  @!P6 LEA R69, P0, R3, R0, 0x4 ;  /* 0x000000000345e211 */ /* 0x000fe400078020ff */
[C---:B------:R-:W-:Y:S02]  /*1fa10*/  @!P6 LEA.HI.X R143, R0.reuse, c[0x0][0x16c], R2, 0x1, P3 ;  /* 0x00005b00008fea11 */ /* 0x040fe400018f0c02 */
[----:B------:R-:W-:Y:S02]  /*1fa20*/  @!P6 LEA R140, P2, R69, c[0x0][0x168], 0x1 ;  /* 0x00005a00458cea11 */ /* 0x000fe400078408ff */
[----:B------:R-:W-:Y:S01]  /*1fa30*/  @!P6 LEA.HI.X R3, R3, R2, R68, 0x4, P0 ;  /* 0x000000020303e211 */ /* 0x000fe200000f2444 */
[----:B------:R-:W-:Y:S01]  /*1fa40*/  @!PT LDS RZ, [RZ] ;  /* 0x00000000fffff984 */ /* 0x000fe20000000800 */
[----:B------:R-:W-:Y:S01]  /*1fa50*/  @!PT LDS RZ, [RZ] ;  /* 0x00000000fffff984 */ /* 0x000fe20000000800 */
[----:B------:R-:W-:Y:S01]  /*1fa60*/  @!PT LDS RZ, [RZ] ;  /* 0x00000000fffff984 */ /* 0x000fe20000000800 */
[----:B------:R1:W-:Y:S01]  /*1fa70*/  @!P6 LDGSTS.E.BYPASS.LTC128B.128 [R195+0x4000], [R142.64] ;  /* 0x040000008ec3efae */ /* 0x0003e2000b901d62 */
[----:B------:R-:W-:Y:S02]  /*1fa80*/  @!P6 IADD3 R71, P5, R0, UR13, RZ ;  /* 0x0000000d0047ec10 */ /* 0x000fe4000ffbe0ff */
[----:B------:R-:W-:Y:S01]  /*1fa90*/  @!P6 LEA.HI.X R141, R69, c[0x0][0x16c], R3, 0x1, P2 ;  /* 0x00005b00458dea11 */ /* 0x000fe200010f0c03 */
[----:B------:R1:W-:Y:S01]  /*1faa0*/  @P6 STS.128 [R195+0x4800], RZ ;  /* 0x004800ffc3006388 */ /* 0x0003e20000000c00 */
[C---:B------:R-:W-:Y:S02]  /*1fab0*/  @!P6 LEA R70, P1, R71.reuse, c[0x0][0x168], 0x1 ;  /* 0x00005a004746ea11 */ /* 0x040fe400078208ff */
        /* <DEDUP_REMOVED lines=22> */
.L_x_2008:
[----:B------:R-:W3:Y:S01]  /*1fc20*/  LDL.64 R4, [R1+0x140] ;  /* 0x0001400001047983 */ /* 0x000ee20000100a00 */
[----:B------:R-:W-:Y:S04]  /*1fc30*/  DEPBAR.LE SB0, 0x0 ;  /* 0x000080000000791a */ /* 0x000fe80000000000 */
[----:B------:R-:W-:Y:S01]  /*1fc40*/  UIADD3 UR24, UR38, -0x1, URZ ;  /* 0xffffffff26187890 */ /* 0x000fe2000fffe03f */
[----:B------:R-:W-:Y:S01]  /*1fc50*/  BAR.SYNC.DEFER_BLOCKING 0x0 ;  /* 0x0000000000007b1d */ /* 0x000fe20000010000 */
[----:B------:R-:W-:Y:S02]  /*1fc60*/  LOP3.LUT P6, RZ, R183, 0x4, RZ, 0xc0, !PT ;  /* 0x00000004b7ff7812 */ /* 0x000fe400078cc0ff */
[----:B------:R-:W-:Y:S02]  /*1fc70*/  USHF.R.S32.HI UR5, URZ, 0x1f, UR24 ;  /* 0x0000001f3f057899 */ /* 0x000fe40008011418 */
[----:B------:R-:W-:Y:S01]  /*1fc80*/  UIMAD UR4, UR14, UR24, URZ ;  /* 0x000000180e0472a4 */ /* 0x000fe2000f8e023f */
[----:B--2---:R-:W-:Y:S01]  /*1fc90*/  IMAD.U32 R2, RZ, RZ, UR24 ;  /* 0x00000018ff027e24 */ /* 0x004fe2000f8e00ff */
[----:B------:R-:W-:Y:S02]  /*1fca0*/  UISETP.GT.AND UP0, UPT, UR24, UR9, UPT ;  /* 0x000000091800728c */ /* 0x000fe4000bf04270 */
[----:B------:R-:W-:Y:S05]  /*1fcb0*/  UIMAD UR4, UR5, UR15, UR4 ;  /* 0x0000000f050472a4 */ /* 0x000fea000f8e0204 */
[----:B------:R-:W-:Y:S01]  /*1fcc0*/  @P6 STS.128 [R195+0x6000], RZ ;  /* 0x006000ffc3006388 */ /* 0x000fe20000000c00 */
[----:B---3--:R-:W-:Y:S05]  /*1fcd0*/  IMAD.WIDE.U32 R2, R2, UR15, R4 ;  /* 0x0000000f02027c25 */ /* 0x008fea000f8e0004 */
        /* <DEDUP_REMOVED lines=21> */
[----:B------:R-:W-:Y:S02]  /*1fe30*/  @!P6 LEA R4, P0, R12, c[0x0][0x170], 0x1 ;  /* 0x00005c000c04ea11 */ /* 0x000fe400078008ff */
        /* <DEDUP_REMOVED lines=31> */
[----:B------:R-:W-:Y:S07]  /*20030*/  LDSM.16.M88.4 R164, [R182] ;  /* 0x00000000b6a4783b */ /* 0x000fee0000000200 */
        /* <DEDUP_REMOVED lines=26> */
[----:B------:R-:W3:Y:S07]  /*201e0*/  LDSM.16.M88.4 R156, [R181] ;  /* 0x00000000b59c783b */ /* 0x000eee0000000200 */
[-C--:B------:R-:W-:Y:S08]  /*201f0*/  HMMA.16816.F32.BF16 R52, R140, R160.reuse, R52 ;  /* 0x000000a08c34723c */ /* 0x080ff00000041834 */
[C---:B------:R-:W-:Y:S08]  /*20200*/  HMMA.16816.F32.BF16 R56, R148.reuse, R160, R56 ;  /* 0x000000a09438723c */ /* 0x040ff00000041838 */
[-C--:B------:R-:W-:Y:S01]  /*20210*/  HMMA.16816.F32.BF16 R60, R148, R162.reuse, R60 ;  /* 0x000000a2943c723c */ /* 0x080fe2000004183c */
[----:B------:R-:W4:Y:S07]  /*20220*/  LDSM.16.M88.4 R148, [R180] ;  /* 0x00000000b494783b */ /* 0x000f2e0000000200 */
[----:B------:R-:W-:Y:S01]  /*20230*/  HMMA.16816.F32.BF16 R64, R140, R162, R64 ;  /* 0x000000a28c40723c */ /* 0x000fe20000041840 */
[----:B------:R-:W-:Y:S06]  /*20240*/  LDSM.16.M88.4 R140, [R177] ;  /* 0x00000000b18c783b */ /* 0x000fec0000000200 */
[----:B------:R-:W-:Y:S01]  /*20250*/  LDSM.16.M88.4 R160, [R177+0x2000] ;  /* 0x00200000b1a0783b */ /* 0x000fe20000000200 */
        /* <DEDUP_REMOVED lines=15> */
[-C--:B----4-:R-:W-:Y:S08]  /*20350*/  HMMA.16816.F32.BF16 R52, R68, R148.reuse, R52 ;  /* 0x000000944434723c */ /* 0x090ff00000041834 */
[C---:B------:R-:W-:Y:S08]  /*20360*/  HMMA.16816.F32.BF16 R56, R152.reuse, R148, R56 ;  /* 0x000000949838723c */ /* 0x040ff00000041838 */
[-C--:B------:R-:W-:Y:S01]  /*20370*/  HMMA.16816.F32.BF16 R60, R152, R150.reuse, R60 ;  /* 0x00000096983c723c */ /* 0x080fe2000004183c */
[----:B------:R-:W3:Y:S01]  /*20380*/  LDSM.16.M88.4 R152, [R173+0x1800] ;  /* 0x00180000ad98783b */ /* 0x000ee20000000200 */
[----:B------:R-:W-:Y:S05]  /*20390*/  DEPBAR.LE SB0, 0x0 ;  /* 0x000080000000791a */ /* 0x000fea0000000000 */
[----:B------:R-:W-:Y:S01]  /*203a0*/  BAR.SYNC.DEFER_BLOCKING 0x0 ;  /* 0x0000000000007b1d */ /* 0x000fe20000010000 */
[----:B------:R-:W-:Y:S08]  /*203b0*/  HMMA.16816.F32.BF16 R64, R68, R150, R64 ;  /* 0x000000964440723c */ /* 0x000ff00000041840 */
[-C--:B-1----:R-:W-:Y:S08]  /*203c0*/  HMMA.16816.F32.BF16 R4, R140, R144.reuse, R4 ;  /* 0x000000908c04723c */ /* 0x082ff00000041804 */
        /* <DEDUP_REMOVED lines=16> */
[----:B------:R-:W-:Y:S01]  /*204d0*/  HMMA.16816.F32.BF16 R64, R140, R154, R64 ;  /* 0x0000009a8c40723c */ /* 0x000fe20000041840 */
[----:B------:R-:W-:-:S07]  /*204e0*/  @P0 BRA `(.L_x_2010) ;  /* 0xfffff3f000000947 */ /* 0x000fce000383ffff */
.L_x_2009:
[----:B------:R-:W-:Y:S01]  /*204f0*/  LOP3.LUT R183, R183, 0xfffffff7, RZ, 0xc0, !PT ;  /* 0xfffffff7b7b77812 */ /* 0x000fe200078ec0ff */
[----:B------:R-:W2:Y:S01]  /*20500*/  S2R R2, SR_TID.X ;  /* 0x0000000000027919 */ /* 0x000ea20000002100 */
[----:B------:R-:W-:Y:S01]  /*20510*/  IMAD.U32 R0, RZ, RZ, UR24 ;  /* 0x00000018ff007e24 */ /* 0x000fe2000f8e00ff */
[----:B------:R-:W-:Y:S02]  /*20520*/  UIADD3 UR4, UR37, -0x4498517b, URZ ;  /* 0xbb67ae8525047890 */ /* 0x000fe4000fffe03f */
[----:B------:R-:W-:Y:S02]  /*20530*/  USHF.L.U32 UR45, UR24, 0x1, URZ ;  /* 0x00000001182d7899 */ /* 0x000fe4000800063f */
[----:B------:R-:W-:Y:S02]  /*20540*/  UIADD3 UR44, UR36, -0x61c88647, URZ ;  /* 0x9e3779b9242c7890 */ /* 0x000fe4000fffe03f */
[----:B------:R-:W-:Y:S01]  /*20550*/  STL [R1+0x178], R178 ;  /* 0x000178b201007387 */ /* 0x000fe20000100800 */
[----:B------:R-:W-:Y:S02]  /*20560*/  ULOP3.LUT UR5, UR45, UR37, URZ, 0x3c, !UPT ;  /* 0x000000252d057292 */ /* 0x000fe4000f8e3c3f */
[----:B------:R-:W-:Y:S01]  /*20570*/  UIADD3 UR43, UR36, 0x3c6ef372, URZ ;  /* 0x3c6ef372242b7890 */ /* 0x000fe2000fffe03f */
[----:B------:R-:W-:Y:S01]  /*20580*/  STL [R1+0x174], R177 ;  /* 0x000174b101007387 */ /* 0x000fe20000100800 */
[----:B------:R-:W-:Y:S02]  /*20590*/  UIADD3 UR42, UR37, 0x76cf5d0a, URZ ;  /* 0x76cf5d0a252a7890 */ /* 0x000fe4000fffe03f */
[----:B------:R-:W-:Y:S01]  /*205a0*/  UIADD3 UR40, UR37, 0x32370b8f, URZ ;  /* 0x32370b8f25287890 */ /* 0x000fe2000fffe03f */
[----:B------:R3:W-:Y:S01]  /*205b0*/  STL [R1+0x170], R176 ;  /* 0x000170b001007387 */ /* 0x0007e20000100800 */
[----:B------:R-:W-:Y:S02]  /*205c0*/  UIADD3 UR39, UR36, 0x78dde6e4, URZ ;  /* 0x78dde6e424277890 */ /* 0x000fe4000fffe03f */
[----:B------:R-:W-:Y:S01]  /*205d0*/  UIADD3 UR41, UR36, -0x255992d5, URZ ;  /* 0xdaa66d2b24297890 */ /* 0x000fe2000fffe03f */
[----:B------:R-:W-:Y:S01]  /*205e0*/  STL [R1+0x16c], R175 ;  /* 0x00016caf01007387 */ /* 0x000fe20000100800 */
[----:B------:R-:W-:Y:S02]  /*205f0*/  UIADD3 UR38, UR37, -0x126145ec, URZ ;  /* 0xed9eba1425267890 */ /* 0x000fe4000fffe03f */
[----:B------:R-:W-:Y:S01]  /*20600*/  UIADD3 UR45, UR45, 0x1, URZ ;  /* 0x000000012d2d7890 */ /* 0x000fe2000fffe03f */
[----:B--2---:R-:W-:Y:S01]  /*20610*/  IMAD.SHL.U32 R2, R2, 0x2, RZ ;  /* 0x0000000202027824 */ /* 0x004fe200078e00ff */
[----:B------:R2:W-:Y:S01]  /*20620*/  STL [R1+0x168], R174 ;  /* 0x000168ae01007387 */ /* 0x0005e20000100800 */
[----:B------:R-:W-:Y:S02]  /*20630*/  UISETP.GT.AND UP0, UPT, UR24, UR9, UPT ;  /* 0x000000091800728c */ /* 0x000fe4000bf04270 */
[----:B------:R-:W-:Y:S01]  /*20640*/  ULOP3.LUT UR45, UR45, UR37, URZ, 0x3c, !UPT ;  /* 0x000000252d2d7292 */ /* 0x000fe2000f8e3c3f */
[----:B------:R-:W-:Y:S01]  /*20650*/  LOP3.LUT R2, R2, 0x6, RZ, 0xc0, !PT ;  /* 0x0000000602027812 */ /* 0x000fe200078ec0ff */
[----:B------:R-:W-:Y:S04]  /*20660*/  STL [R1+0x164], R173 ;  /* 0x000164ad01007387 */ /* 0x000fe80000100800 */
[----:B------:R-:W-:Y:S01]  /*20670*/  IMAD R0, R0, 0x40, R2 ;  /* 0x0000004000007824 */ /* 0x000fe200078e0202 */
[----:B------:R-:W-:Y:S03]  /*20680*/  STL [R1+0x160], R168 ;  /* 0x000160a801007387 */ /* 0x000fe60000100800 */
[--C-:B------:R-:W-:Y:S01]  /*20690*/  IMAD.IADD R2, R184, 0x1, -R0.reuse ;  /* 0x00000001b8027824 */ /* 0x100fe200078e0a00 */
[----:B------:R-:W4:Y:S01]  /*206a0*/  LDL.64 R198, [R1+0x18] ;  /* 0x0000180001c67983 */ /* 0x000f220000100a00 */
[--C-:B------:R-:W-:Y:S03]  /*206b0*/  IMAD.IADD R3, R186, 0x1, -R0.reuse ;  /* 0x00000001ba037824 */ /* 0x100fe600078e0a00 */
[----:B------:R-:W-:Y:S02]  /*206c0*/  IABS R2, R2 ;  /* 0x0000000200027213 */ /* 0x000fe40000000000 */
[----:B---3--:R-:W3:Y:S02]  /*206d0*/  LDL.64 R176, [R1] ;  /* 0x0000000001b07983 */ /* 0x008ee40000100a00 */
[----:B------:R1:W1:Y:S04]  /*206e0*/  I2F R148, R2 ;  /* 0x0000000200947306 */ /* 0x0002680000201400 */
[----:B------:R-:W3:Y:S06]  /*206f0*/  LDL.64 R222, [R1+0x10] ;  /* 0x0000100001de7983 */ /* 0x000eec0000100a00 */
[----:B--2---:R-:W2:Y:S01]  /*20700*/  LDL.64 R174, [R1+0x128] ;  /* 0x0001280001ae7983 */ /* 0x004ea20000100a00 */
[----:B-1----:R-:W-:Y:S01]  /*20710*/  IABS R2, R3 ;  /* 0x0000000300027213 */ /* 0x002fe20000000000 */
[----:B------:R-:W-:Y:S02]  /*20720*/  IMAD.IADD R3, R185, 0x1, -R0 ;  /* 0x00000001b9037824 */ /* 0x000fe400078e0a00 */
[----:B------:R-:W-:Y:S01]  /*20730*/  FFMA.FTZ R4, R148, -UR20, R4 ;  /* 0x8000001494047c23 */ /* 0x000fe20008010004 */
[----:B------:R1:W1:Y:S02]  /*20740*/  I2F R147, R2 ;  /* 0x0000000200937306 */ /* 0x0002640000201400 */
[----:B-1----:R-:W-:Y:S01]  /*20750*/  IABS R2, R3 ;  /* 0x0000000300027213 */ /* 0x002fe20000000000 */
[----:B------:R-:W-:Y:S02]  /*20760*/  IMAD.IADD R3, R187, 0x1, -R0 ;  /* 0x00000001bb037824 */ /* 0x000fe400078e0a00 */
[----:B------:R-:W-:Y:S05]  /*20770*/  FFMA.FTZ R6, R147, -UR20, R6 ;  /* 0x8000001493067c23 */ /* 0x000fea0008010006 */
[----:B------:R1:W1:Y:S01]  /*20780*/  I2F R145, R2 ;  /* 0x0000000200917306 */ /* 0x0002620000201400 */
[----:B------:R-:W-:Y:S09]  /*20790*/  IABS R3, R3 ;  /* 0x0000000300037213 */ /* 0x000ff20000000000 */
[----:B------:R1:W1:Y:S02]  /*207a0*/  I2F R144, R3 ;  /* 0x0000000300907306 */ /* 0x0002640000201400 */
[----:B-1----:R-:W-:Y:S01]  /*207b0*/  IADD3 R2, R0, 0x1, RZ ;  /* 0x0000000100027810 */ /* 0x002fe20007ffe0ff */
[----:B------:R-:W-:Y:S03]  /*207c0*/  FFMA.FTZ R8, R145, -UR20, R8 ;  /* 0x8000001491087c23 */ /* 0x000fe60008010008 */
[----:B------:R-:W-:Y:S01]  /*207d0*/  ISETP.GE.AND P3, PT, R2, R191, PT ;  /* 0x000000bf0200720c */ /* 0x000fe20003f66270 */
[--C-:B------:R-:W-:Y:S01]  /*207e0*/  IMAD.IADD R68, R184, 0x1, -R2.reuse ;  /* 0x00000001b8447824 */ /* 0x100fe200078e0a02 */
[C---:B------:R-:W-:Y:S02]  /*207f0*/  ISETP.GE.AND P2, PT, R2.reuse, R190, PT ;  /* 0x000000be0200720c */ /* 0x040fe40003f46270 */
[----:B------:R-:W-:Y:S02]  /*20800*/  ISETP.GE.AND P1, PT, R2, R189, PT ;  /* 0x000000bd0200720c */ /* 0x000fe40003f26270 */
[----:B------:R-:W-:Y:S01]  /*20810*/  IABS R3, R68 ;  /* 0x0000004400037213 */ /* 0x000fe20000000000 */
[----:B------:R-:W-:Y:S01]  /*20820*/  IMAD.IADD R68, R186, 0x1, -R2 ;  /* 0x00000001ba447824 */ /* 0x000fe200078e0a02 */
[----:B------:R-:W-:Y:S01]  /*20830*/  ISETP.GE.AND P0, PT, R2, R188, PT ;  /* 0x000000bc0200720c */ /* 0x000fe20003f06270 */
[----:B------:R-:W-:Y:S01]  /*20840*/  FFMA.FTZ R10, R144, -UR20, R10 ;  /* 0x80000014900a7c23 */ /* 0x000fe2000801000a */
[C---:B------:R-:W-:Y:S01]  /*20850*/  ISETP.GE.OR P5, PT, R2.reuse, R196, !P3 ;  /* 0x000000c40200720c */ /* 0x040fe20005fa6670 */
[----:B------:R1:W1:Y:S01]  /*20860*/  I2F R143, R3 ;  /* 0x00000003008f7306 */ /* 0x0002620000201400 */
[C---:B------:R-:W-:Y:S02]  /*20870*/  ISETP.GE.OR P4, PT, R2.reuse, R194, !P2 ;  /* 0x000000c20200720c */ /* 0x040fe40005786670 */
[C---:B------:R-:W-:Y:S02]  /*20880*/  ISETP.GE.OR P1, PT, R2.reuse, R193, !P1 ;  /* 0x000000c10200720c */ /* 0x040fe40004f26670 */
[----:B------:R-:W-:Y:S11]  /*20890*/  ISETP.GE.OR P0, PT, R2, R192, !P0 ;  /* 0x000000c00200720c */ /* 0x000ff60004706670 */
[----:B------:R-:W-:Y:S02]  /*208a0*/  @P1 LOP3.LUT R183, R183, 0x8, RZ, 0xfc, !PT ;  /* 0x00000008b7b71812 */ /* 0x000fe400078efcff */
[C---:B------:R-:W-:Y:S02]  /*208b0*/  ISETP.GE.AND P1, PT, R0.reuse, R191, PT ;  /* 0x000000bf0000720c */ /* 0x040fe40003f26270 */
[----:B------:R-:W-:Y:S02]  /*208c0*/  LOP3.LUT R183, R183, 0xfffffffd, RZ, 0xc0, !PT ;  /* 0xfffffffdb7b77812 */ /* 0x000fe400078ec0ff */
[----:B------:R-:W-:Y:S02]  /*208d0*/  ISETP.GE.OR P1, PT, R0, R196, !P1 ;  /* 0x000000c40000720c */ /* 0x000fe40004f26670 */
[----:B-1----:R-:W-:Y:S01]  /*208e0*/  IABS R3, R68 ;  /* 0x0000004400037213 */ /* 0x002fe20000000000 */
[--C-:B------:R-:W-:Y:S01]  /*208f0*/  IMAD.IADD R68, R185, 0x1, -R2.reuse ;  /* 0x00000001b9447824 */ /* 0x100fe200078e0a02 */
[----:B------:R-:W-:Y:S01]  /*20900*/  FSEL R214, R4, -INF , !P1 ;  /* 0xff80000004d67808 */ /* 0x000fe20004800000 */
[----:B------:R-:W-:Y:S01]  /*20910*/  FFMA.FTZ R5, R143, -UR20, R5 ;  /* 0x800000148f057c23 */ /* 0x000fe20008010005 */
[----:B------:R-:W-:Y:S01]  /*20920*/  @P0 LOP3.LUT R183, R183, 0x2, RZ, 0xfc, !PT ;  /* 0x00000002b7b70812 */ /* 0x000fe200078efcff */
[----:B------:R1:W1:Y:S01]  /*20930*/  I2F R142, R3 ;  /* 0x00000003008e7306 */ /* 0x0002620000201400 */
[C---:B------:R-:W-:Y:S02]  /*20940*/  ISETP.GE.AND P0, PT, R0.reuse, R190, PT ;  /* 0x000000be0000720c */ /* 0x040fe40003f06270 */
[----:B------:R-:W-:Y:S02]  /*20950*/  FSEL R211, R5, -INF , !P5 ;  /* 0xff80000005d37808 */ /* 0x000fe40006800000 */
[C---:B------:R-:W-:Y:S02]  /*20960*/  ISETP.GE.OR P0, PT, R0.reuse, R194, !P0 ;  /* 0x000000c20000720c */ /* 0x040fe40004706670 */
[----:B------:R-:W-:Y:S02]  /*20970*/  ISETP.GE.AND P1, PT, R0, R189, PT ;  /* 0x000000bd0000720c */ /* 0x000fe40003f26270 */
[----:B------:R-:W-:Y:S02]  /*20980*/  FSEL R216, R6, -INF , !P0 ;  /* 0xff80000006d87808 */ /* 0x000fe40004000000 */
[C---:B------:R-:W-:Y:S02]  /*20990*/  ISETP.GE.OR P1, PT, R0.reuse, R193, !P1 ;  /* 0x000000c10000720c */ /* 0x040fe40004f26670 */
[----:B------:R-:W-:Y:S02]  /*209a0*/  ISETP.GE.AND P0, PT, R0, R188, PT ;  /* 0x000000bc0000720c */ /* 0x000fe40003f06270 */
[----:B------:R-:W-:Y:S02]  /*209b0*/  FSEL R220, R8, -INF , !P1 ;  /* 0xff80000008dc7808 */ /* 0x000fe40004800000 */
[----:B------:R-:W-:Y:S04]  /*209c0*/  ISETP.GE.OR P0, PT, R0, R192, !P0 ;  /* 0x000000c00000720c */ /* 0x000fe80004706670 */
[----:B------:R-:W-:Y:S02]  /*209d0*/  FSEL R221, R10, -INF , !P0 ;  /* 0xff8000000add7808 */ /* 0x000fe40004000000 */
[----:B-1----:R-:W-:Y:S01]  /*209e0*/  IABS R3, R68 ;  /* 0x0000004400037213 */ /* 0x002fe20000000000 */
[----:B------:R-:W-:Y:S02]  /*209f0*/  IMAD.IADD R68, R187, 0x1, -R2 ;  /* 0x00000001bb447824 */ /* 0x000fe400078e0a02 */
[----:B------:R-:W-:Y:S01]  /*20a00*/  FFMA.FTZ R7, R142, -UR20, R7 ;  /* 0x800000148e077c23 */ /* 0x000fe20008010007 */
[----:B------:R1:W1:Y:S04]  /*20a10*/  I2F R151, R3 ;  /* 0x0000000300977306 */ /* 0x0002680000201400 */
[----:B------:R-:W-:Y:S02]  /*20a20*/  FSEL R213, R7, -INF , !P4 ;  /* 0xff80000007d57808 */ /* 0x000fe40006000000 */
[----:B-1----:R-:W-:Y:S01]  /*20a30*/  IABS R3, R68 ;  /* 0x0000004400037213 */ /* 0x002fe20000000000 */
[----:B------:R-:W-:Y:S01]  /*20a40*/  FFMA.FTZ R9, R151, -UR20, R9 ;  /* 0x8000001497097c23 */ /* 0x000fe20008010009 */
[----:B------:R-:W-:Y:S02]  /*20a50*/  IADD3 R68, R0, 0x8, RZ ;  /* 0x0000000800447810 */ /* 0x000fe40007ffe0ff */
[----:B------:R1:W1:Y:S02]  /*20a60*/  I2F R150, R3 ;  /* 0x0000000300967306 */ /* 0x0002640000201400 */
[----:B------:R-:W-:Y:S01]  /*20a70*/  ISETP.GE.AND P1, PT, R68, R189, PT ;  /* 0x000000bd4400720c */ /* 0x000fe20003f26270 */
[--C-:B------:R-:W-:Y:S01]  /*20a80*/  IMAD.IADD R69, R184, 0x1, -R68.reuse ;  /* 0x00000001b8457824 */ /* 0x100fe200078e0a44 */
[C---:B------:R-:W-:Y:S02]  /*20a90*/  ISETP.GE.AND P3, PT, R68.reuse, R191, PT ;  /* 0x000000bf4400720c */ /* 0x040fe40003f66270 */
[C---:B------:R-:W-:Y:S02]  /*20aa0*/  ISETP.GE.OR P1, PT, R68.reuse, R193, !P1 ;  /* 0x000000c14400720c */ /* 0x040fe40004f26670 */
[C---:B------:R-:W-:Y:S02]  /*20ab0*/  ISETP.GE.AND P2, PT, R68.reuse, R190, PT ;  /* 0x000000be4400720c */ /* 0x040fe40003f46270 */
[C---:B------:R-:W-:Y:S02]  /*20ac0*/  ISETP.GE.AND P0, PT, R68.reuse, R188, PT ;  /* 0x000000bc4400720c */ /* 0x040fe40003f06270 */
[C---:B------:R-:W-:Y:S02]  /*20ad0*/  ISETP.GE.OR P5, PT, R68.reuse, R196, !P3 ;  /* 0x000000c44400720c */ /* 0x040fe40005fa6670 */
[C---:B------:R-:W-:Y:S02]  /*20ae0*/  LOP3.LUT P3, RZ, R183.reuse, 0x8, RZ, 0xc0, !PT ;  /* 0x00000008b7ff7812 */ /* 0x040fe4000786c0ff */
[C---:B------:R-:W-:Y:S02]  /*20af0*/  ISETP.GE.OR P4, PT, R68.reuse, R194, !P2 ;  /* 0x000000c24400720c */ /* 0x040fe40005786670 */
[C---:B------:R-:W-:Y:S02]  /*20b00*/  LOP3.LUT P2, RZ, R183.reuse, 0x2, RZ, 0xc0, !PT ;  /* 0x00000002b7ff7812 */ /* 0x040fe4000784c0ff */
[----:B------:R-:W-:Y:S02]  /*20b10*/  LOP3.LUT R183, R183, 0xfffffffe, RZ, 0xc0, !PT ;  /* 0xfffffffeb7b77812 */ /* 0x000fe400078ec0ff */
[----:B------:R-:W-:Y:S02]  /*20b20*/  ISETP.GE.OR P6, PT, R68, R192, !P0 ;  /* 0x000000c04400720c */ /* 0x000fe400047c6670 */
[----:B-1----:R-:W-:Y:S01]  /*20b30*/  IABS R3, R69 ;  /* 0x0000004500037213 */ /* 0x002fe20000000000 */
[--C-:B------:R-:W-:Y:S01]  /*20b40*/  IMAD.IADD R69, R186, 0x1, -R68.reuse ;  /* 0x00000001ba457824 */ /* 0x100fe200078e0a44 */
[----:B------:R-:W-:Y:S01]  /*20b50*/  @P1 LOP3.LUT R183, R183, 0x1, RZ, 0xfc, !PT ;  /* 0x00000001b7b71812 */ /* 0x000fe200078efcff */
[----:B------:R-:W-:Y:S01]  /*20b60*/  FFMA.FTZ R11, R150, -UR20, R11 ;  /* 0x80000014960b7c23 */ /* 0x000fe2000801000b */
[----:B------:R-:W-:Y:S01]  /*20b70*/  FSEL R212, R9, -INF , !P3 ;  /* 0xff80000009d47808 */ /* 0x000fe20005800000 */
[----:B------:R1:W1:Y:S03]  /*20b80*/  I2F R149, R3 ;  /* 0x0000000300957306 */ /* 0x0002660000201400 */
[----:B------:R-:W-:Y:S02]  /*20b90*/  FSEL R219, R11, -INF , !P2 ;  /* 0xff8000000bdb7808 */ /* 0x000fe40005000000 */
[----:B-1----:R-:W-:Y:S01]  /*20ba0*/  IABS R3, R69 ;  /* 0x0000004500037213 */ /* 0x002fe20000000000 */
[----:B------:R-:W-:Y:S02]  /*20bb0*/  IMAD.IADD R69, R185, 0x1, -R68 ;  /* 0x00000001b9457824 */ /* 0x000fe400078e0a44 */
[----:B------:R-:W-:Y:S02]  /*20bc0*/  FFMA.FTZ R16, R149, -UR20, R16 ;  /* 0x8000001495107c23 */ /* 0x000fe40008010010 */
[----:B------:R1:W1:Y:S03]  /*20bd0*/  I2F R146, R3 ;  /* 0x0000000300927306 */ /* 0x0002660000201400 */
[----:B------:R-:W-:Y:S02]  /*20be0*/  FSEL R151, R16, -INF , !P5 ;  /* 0xff80000010977808 */ /* 0x000fe40006800000 */
[----:B-1----:R-:W-:Y:S01]  /*20bf0*/  IABS R3, R69 ;  /* 0x0000004500037213 */ /* 0x002fe20000000000 */
[----:B------:R-:W-:Y:S02]  /*20c00*/  IMAD.IADD R69, R187, 0x1, -R68 ;  /* 0x00000001bb457824 */ /* 0x000fe400078e0a44 */
[----:B------:R-:W-:Y:S02]  /*20c10*/  FFMA.FTZ R18, R146, -UR20, R18 ;  /* 0x8000001492127c23 */ /* 0x000fe40008010012 */
[----:B------:R1:W1:Y:S01]  /*20c20*/  I2F R158, R3 ;  /* 0x00000003009e7306 */ /* 0x0002620000201400 */
[----:B------:R-:W-:Y:S02]  /*20c30*/  IABS R69, R69 ;  /* 0x0000004500457213 */ /* 0x000fe40000000000 */
[----:B------:R-:W-:Y:S07]  /*20c40*/  FSEL R208, R18, -INF , !P4 ;  /* 0xff80000012d07808 */ /* 0x000fee0006000000 */
[----:B------:R4:W4:Y:S01]  /*20c50*/  I2F R155, R69 ;  /* 0x00000045009b7306 */ /* 0x0009220000201400 */
[----:B-1----:R-:W-:Y:S01]  /*20c60*/  IADD3 R3, R0, 0x9, RZ ;  /* 0x0000000900037810 */ /* 0x002fe20007ffe0ff */
[----:B------:R-:W-:Y:S03]  /*20c70*/  FFMA.FTZ R12, R158, -UR20, R12 ;  /* 0x800000149e0c7c23 */ /* 0x000fe6000801000c */
[C---:B------:R-:W-:Y:S01]  /*20c80*/  ISETP.GE.AND P3, PT, R3.reuse, R191, PT ;  /* 0x000000bf0300720c */ /* 0x040fe20003f66270 */
[--C-:B------:R-:W-:Y:S01]  /*20c90*/  IMAD.IADD R70, R184, 0x1, -R3.reuse ;  /* 0x00000001b8467824 */ /* 0x100fe200078e0a03 */
[C---:B------:R-:W-:Y:S02]  /*20ca0*/  ISETP.GE.AND P2, PT, R3.reuse, R190, PT ;  /* 0x000000be0300720c */ /* 0x040fe40003f46270 */
[C---:B------:R-:W-:Y:S02]  /*20cb0*/  ISETP.GE.AND P1, PT, R3.reuse, R189, PT ;  /* 0x000000bd0300720c */ /* 0x040fe40003f26270 */
[----:B----4-:R-:W-:Y:S01]  /*20cc0*/  IABS R69, R70 ;  /* 0x0000004600457213 */ /* 0x010fe20000000000 */
[--C-:B------:R-:W-:Y:S01]  /*20cd0*/  IMAD.IADD R70, R186, 0x1, -R3.reuse ;  /* 0x00000001ba467824 */ /* 0x100fe200078e0a03 */
[----:B------:R-:W-:Y:S01]  /*20ce0*/  ISETP.GE.AND P0, PT, R3, R188, PT ;  /* 0x000000bc0300720c */ /* 0x000fe20003f06270 */
[----:B------:R-:W-:Y:S01]  /*20cf0*/  FFMA.FTZ R14, R155, -UR20, R14 ;  /* 0x800000149b0e7c23 */ /* 0x000fe2000801000e */
[C---:B------:R-:W-:Y:S01]  /*20d00*/  ISETP.GE.OR P5, PT, R3.reuse, R196, !P3 ;  /* 0x000000c40300720c */ /* 0x040fe20005fa6670 */
[----:B------:R1:W4:Y:S01]  /*20d10*/  I2F R157, R69 ;  /* 0x00000045009d7306 */ /* 0x0003220000201400 */
[C---:B------:R-:W-:Y:S02]  /*20d20*/  ISETP.GE.OR P4, PT, R3.reuse, R194, !P2 ;  /* 0x000000c20300720c */ /* 0x040fe40005786670 */
[C---:B------:R-:W-:Y:S02]  /*20d30*/  ISETP.GE.OR P1, PT, R3.reuse, R193, !P1 ;  /* 0x000000c10300720c */ /* 0x040fe40004f26670 */
[----:B------:R-:W-:Y:S02]  /*20d40*/  ISETP.GE.OR P0, PT, R3, R192, !P0 ;  /* 0x000000c00300720c */ /* 0x000fe40004706670 */
[C---:B------:R-:W-:Y:S02]  /*20d50*/  LOP3.LUT P3, RZ, R183.reuse, 0x1, RZ, 0xc0, !PT ;  /* 0x00000001b7ff7812 */ /* 0x040fe4000786c0ff */
[----:B------:R-:W-:Y:S02]  /*20d60*/  LOP3.LUT R183, R183, 0xfffffff7, RZ, 0xc0, !PT ;  /* 0xfffffff7b7b77812 */ /* 0x000fe400078ec0ff */
[----:B------:R-:W-:Y:S02]  /*20d70*/  FSEL R197, R12, -INF , !P3 ;  /* 0xff8000000cc57808 */ /* 0x000fe40005800000 */
[----:B------:R-:W-:Y:S03]  /*20d80*/  FSEL R210, R14, -INF , !P6 ;  /* 0xff8000000ed27808 */ /* 0x000fe60007000000 */
[----:B------:R-:W-:Y:S04]  /*20d90*/  @P1 LOP3.LUT R183, R183, 0x8, RZ, 0xfc, !PT ;  /* 0x00000008b7b71812 */ /* 0x000fe800078efcff */
[----:B------:R-:W-:Y:S02]  /*20da0*/  LOP3.LUT R183, R183, 0xfffffffd, RZ, 0xc0, !PT ;  /* 0xfffffffdb7b77812 */ /* 0x000fe400078ec0ff */
[----:B-1----:R-:W-:Y:S01]  /*20db0*/  IABS R69, R70 ;  /* 0x0000004600457213 */ /* 0x002fe20000000000 */
[----:B------:R-:W-:Y:S01]  /*20dc0*/  IMAD.IADD R70, R185, 0x1, -R3 ;  /* 0x00000001b9467824 */ /* 0x000fe200078e0a03 */
[----:B------:R-:W-:Y:S01]  /*20dd0*/  @P0 LOP3.LUT R183, R183, 0x2, RZ, 0xfc, !PT ;  /* 0x00000002b7b70812 */ /* 0x000fe200078efcff */
[----:B----4-:R-:W-:Y:S01]  /*20de0*/  FFMA.FTZ R17, R157, -UR20, R17 ;  /* 0x800000149d117c23 */ /* 0x010fe20008010011 */
[----:B------:R1:W4:Y:S02]  /*20df0*/  I2F R154, R69 ;  /* 0x00000045009a7306 */ /* 0x0003240000201400 */
[----:B-1----:R-:W-:Y:S01]  /*20e00*/  IABS R69, R70 ;  /* 0x0000004600457213 */ /* 0x002fe20000000000 */
[----:B------:R-:W-:Y:S02]  /*20e10*/  IMAD.IADD R70, R187, 0x1, -R3 ;  /* 0x00000001bb467824 */ /* 0x000fe400078e0a03 */
[----:B----4-:R-:W-:Y:S01]  /*20e20*/  FFMA.FTZ R19, R154, -UR20, R19 ;  /* 0x800000149a137c23 */ /* 0x010fe20008010013 */
[----:B------:R-:W-:Y:S04]  /*20e30*/  FSEL R154, R17, -INF , !P5 ;  /* 0xff800000119a7808 */ /* 0x000fe80006800000 */
[----:B------:R1:W4:Y:S01]  /*20e40*/  I2F R161, R69 ;  /* 0x0000004500a17306 */ /* 0x0003220000201400 */
[----:B------:R-:W-:Y:S02]  /*20e50*/  IABS R70, R70 ;  /* 0x0000004600467213 */ /* 0x000fe40000000000 */
[----:B------:R-:W-:Y:S07]  /*20e60*/  FSEL R157, R19, -INF , !P4 ;  /* 0xff800000139d7808 */ /* 0x000fee0006000000 */
[----:B------:R2:W2:Y:S01]  /*20e70*/  I2F R160, R70 ;  /* 0x0000004600a07306 */ /* 0x0004a20000201400 */
[----:B-1----:R-:W-:Y:S01]  /*20e80*/  IADD3 R69, R0, 0x10, RZ ;  /* 0x0000001000457810 */ /* 0x002fe20007ffe0ff */
[----:B----4-:R-:W-:Y:S03]  /*20e90*/  FFMA.FTZ R13, R161, -UR20, R13 ;  /* 0x80000014a10d7c23 */ /* 0x010fe6000801000d */
[C---:B------:R-:W-:Y:S01]  /*20ea0*/  ISETP.GE.AND P2, PT, R69.reuse, R190, PT ;  /* 0x000000be4500720c */ /* 0x040fe20003f46270 */
[--C-:B------:R-:W-:Y:S01]  /*20eb0*/  IMAD.IADD R71, R184, 0x1, -R69.reuse ;  /* 0x00000001b8477824 */ /* 0x100fe200078e0a45 */
[C---:B------:R-:W-:Y:S02]  /*20ec0*/  ISETP.GE.AND P3, PT, R69.reuse, R191, PT ;  /* 0x000000bf4500720c */ /* 0x040fe40003f66270 */
[C---:B------:R-:W-:Y:S02]  /*20ed0*/  ISETP.GE.OR P4, PT, R69.reuse, R194, !P2 ;  /* 0x000000c24500720c */ /* 0x040fe40005786670 */
[----:B--2---:R-:W-:Y:S01]  /*20ee0*/  IABS R70, R71 ;  /* 0x0000004700467213 */ /* 0x004fe20000000000 */
[----:B------:R-:W-:Y:S01]  /*20ef0*/  IMAD.IADD R71, R186, 0x1, -R69 ;  /* 0x00000001ba477824 */ /* 0x000fe200078e0a45 */
[C---:B------:R-:W-:Y:S01]  /*20f00*/  ISETP.GE.OR P5, PT, R69.reuse, R196, !P3 ;  /* 0x000000c44500720c */ /* 0x040fe20005fa6670 */
[----:B------:R-:W-:Y:S01]  /*20f10*/  FFMA.FTZ R15, R160, -UR20, R15 ;  /* 0x80000014a00f7c23 */ /* 0x000fe2000801000f */
[----:B------:R-:W-:Y:S01]  /*20f20*/  ISETP.GE.AND P0, PT, R69, R188, PT ;  /* 0x000000bc4500720c */ /* 0x000fe20003f06270 */
[----:B------:R1:W2:Y:S01]  /*20f30*/  I2F R159, R70 ;  /* 0x00000046009f7306 */ /* 0x0002a20000201400 */
[----:B------:R-:W-:Y:S01]  /*20f40*/  LOP3.LUT P2, RZ, R183, 0x2, RZ, 0xc0, !PT ;  /* 0x00000002b7ff7812 */ /* 0x000fe2000784c0ff */
[----:B------:R-:W4:Y:S01]  /*20f50*/  LDL.64 R160, [R1+0x130] ;  /* 0x0001300001a07983 */ /* 0x000f220000100a00 */
[C---:B------:R-:W-:Y:S02]  /*20f60*/  ISETP.GE.OR P6, PT, R69.reuse, R192, !P0 ;  /* 0x000000c04500720c */ /* 0x040fe400047c6670 */
[----:B------:R-:W-:Y:S02]  /*20f70*/  ISETP.GE.AND P1, PT, R69, R189, PT ;  /* 0x000000bd4500720c */ /* 0x000fe40003f26270 */
[----:B------:R-:W-:Y:S02]  /*20f80*/  LOP3.LUT P3, RZ, R183, 0x8, RZ, 0xc0, !PT ;  /* 0x00000008b7ff7812 */ /* 0x000fe4000786c0ff */
[----:B------:R-:W-:Y:S02]  /*20f90*/  ISETP.GE.OR P1, PT, R69, R193, !P1 ;  /* 0x000000c14500720c */ /* 0x000fe40004f26670 */
[----:B------:R-:W-:Y:S02]  /*20fa0*/  LOP3.LUT R183, R183, 0xfffffffe, RZ, 0xc0, !PT ;  /* 0xfffffffeb7b77812 */ /* 0x000fe400078ec0ff */
[----:B------:R-:W-:Y:S09]  /*20fb0*/  FSEL R155, R13, -INF , !P3 ;  /* 0xff8000000d9b7808 */ /* 0x000ff20005800000 */
[----:B------:R-:W-:Y:S02]  /*20fc0*/  @P1 LOP3.LUT R183, R183, 0x1, RZ, 0xfc, !PT ;  /* 0x00000001b7b71812 */ /* 0x000fe400078efcff */
[----:B-1----:R-:W-:Y:S01]  /*20fd0*/  IABS R70, R71 ;  /* 0x0000004700467213 */ /* 0x002fe20000000000 */
[--C-:B------:R-:W-:Y:S02]  /*20fe0*/  IMAD.IADD R71, R185, 0x1, -R69.reuse ;  /* 0x00000001b9477824 */ /* 0x100fe400078e0a45 */
[----:B--2---:R-:W-:Y:S01]  /*20ff0*/  FFMA.FTZ R20, R159, -UR20, R20 ;  /* 0x800000149f147c23 */ /* 0x004fe20008010014 */
[----:B------:R1:W2:Y:S04]  /*21000*/  I2F R156, R70 ;  /* 0x00000046009c7306 */ /* 0x0002a80000201400 */
[----:B------:R-:W-:Y:S02]  /*21010*/  FSEL R150, R20, -INF , !P5 ;  /* 0xff80000014967808 */ /* 0x000fe40006800000 */
[----:B-1----:R-:W-:Y:S01]  /*21020*/  IABS R70, R71 ;  /* 0x0000004700467213 */ /* 0x002fe20000000000 */
[----:B------:R-:W-:Y:S02]  /*21030*/  IMAD.IADD R71, R187, 0x1, -R69 ;  /* 0x00000001bb477824 */ /* 0x000fe400078e0a45 */
[----:B--2---:R-:W-:Y:S01]  /*21040*/  FFMA.FTZ R22, R156, -UR20, R22 ;  /* 0x800000149c167c23 */ /* 0x004fe20008010016 */
[----:B------:R-:W-:Y:S01]  /*21050*/  FSEL R156, R15, -INF , !P2 ;  /* 0xff8000000f9c7808 */ /* 0x000fe20005000000 */
[----:B------:R1:W2:Y:S03]  /*21060*/  I2F R165, R70 ;  /* 0x0000004600a57306 */ /* 0x0002a60000201400 */
[----:B------:R-:W-:Y:S02]  /*21070*/  FSEL R202, R22, -INF , !P4 ;  /* 0xff80000016ca7808 */ /* 0x000fe40006000000 */
[----:B-1----:R-:W-:Y:S01]  /*21080*/  IABS R70, R71 ;  /* 0x0000004700467213 */ /* 0x002fe20000000000 */
[----:B--2---:R-:W-:Y:S01]  /*21090*/  FFMA.FTZ R24, R165, -UR20, R24 ;  /* 0x80000014a5187c23 */ /* 0x004fe20008010018 */
[----:B------:R-:W-:Y:S03]  /*210a0*/  IADD3 R71, R0, 0x11, RZ ;  /* 0x0000001100477810 */ /* 0x000fe60007ffe0ff */
[----:B------:R1:W2:Y:S01]  /*210b0*/  I2F R164, R70 ;  /* 0x0000004600a47306 */ /* 0x0002a20000201400 */
[C---:B------:R-:W-:Y:S01]  /*210c0*/  ISETP.GE.AND P0, PT, R71.reuse, R188, PT ;  /* 0x000000bc4700720c */ /* 0x040fe20003f06270 */
[--C-:B------:R-:W-:Y:S01]  /*210d0*/  IMAD.IADD R140, R184, 0x1, -R71.reuse ;  /* 0x00000001b88c7824 */ /* 0x100fe200078e0a47 */
[----:B------:R-:W-:Y:S01]  /*210e0*/  ISETP.GE.AND P2, PT, R71, R190, PT ;  /* 0x000000be4700720c */ /* 0x000fe20003f46270 */
[--C-:B------:R-:W-:Y:S01]  /*210f0*/  IMAD.IADD R141, R187, 0x1, -R71.reuse ;  /* 0x00000001bb8d7824 */ /* 0x100fe200078e0a47 */
[C---:B------:R-:W-:Y:S02]  /*21100*/  ISETP.GE.OR P0, PT, R71.reuse, R192, !P0 ;  /* 0x000000c04700720c */ /* 0x040fe40004706670 */
[C---:B------:R-:W-:Y:S02]  /*21110*/  ISETP.GE.OR P4, PT, R71.reuse, R194, !P2 ;  /* 0x000000c24700720c */ /* 0x040fe40005786670 */
[----:B------:R-:W-:Y:S02]  /*21120*/  P2R R7, PR, RZ, 0x1 ;  /* 0x00000001ff077803 */ /* 0x000fe40000000000 */
[C---:B------:R-:W-:Y:S02]  /*21130*/  ISETP.GE.AND P3, PT, R71.reuse, R191, PT ;  /* 0x000000bf4700720c */ /* 0x040fe40003f66270 */
[C---:B------:R-:W-:Y:S02]  /*21140*/  ISETP.GE.AND P1, PT, R71.reuse, R189, PT ;  /* 0x000000bd4700720c */ /* 0x040fe40003f26270 */
[----:B------:R-:W-:Y:S02]  /*21150*/  ISETP.GE.OR P5, PT, R71, R196, !P3 ;  /* 0x000000c44700720c */ /* 0x000fe40005fa6670 */
[----:B------:R-:W-:Y:S02]  /*21160*/  LOP3.LUT P3, RZ, R183, 0x1, RZ, 0xc0, !PT ;  /* 0x00000001b7ff7812 */ /* 0x000fe4000786c0ff */
[----:B------:R-:W-:Y:S02]  /*21170*/  ISETP.GE.OR P1, PT, R71, R193, !P1 ;  /* 0x000000c14700720c */ /* 0x000fe40004f26670 */
[----:B------:R-:W-:Y:S02]  /*21180*/  FSEL R203, R24, -INF , !P3 ;  /* 0xff80000018cb7808 */ /* 0x000fe40005800000 */
[----:B-1----:R-:W-:Y:S01]  /*21190*/  IABS R70, R140 ;  /* 0x0000008c00467213 */ /* 0x002fe20000000000 */
[--C-:B------:R-:W-:Y:S01]  /*211a0*/  IMAD.IADD R140, R186, 0x1, -R71.reuse ;  /* 0x00000001ba8c7824 */ /* 0x100fe200078e0a47 */
[----:B------:R-:W-:Y:S01]  /*211b0*/  P2R R8, PR, RZ, 0x2 ;  /* 0x00000002ff087803 */ /* 0x000fe20000000000 */
[----:B--2---:R-:W-:Y:S01]  /*211c0*/  FFMA.FTZ R26, R164, -UR20, R26 ;  /* 0x80000014a41a7c23 */ /* 0x004fe2000801001a */
[----:B------:R-:W-:Y:S01]  /*211d0*/  LOP3.LUT R183, R183, 0xffbfffff, RZ, 0xc0, !PT ;  /* 0xffbfffffb7b77812 */ /* 0x000fe200078ec0ff */
[----:B------:R1:W2:Y:S03]  /*211e0*/  I2F R163, R70 ;  /* 0x0000004600a37306 */ /* 0x0002a60000201400 */
[----:B------:R-:W-:Y:S02]  /*211f0*/  FSEL R204, R26, -INF , !P6 ;  /* 0xff8000001acc7808 */ /* 0x000fe40007000000 */
[----:B-1----:R-:W-:Y:S01]  /*21200*/  IABS R70, R140 ;  /* 0x0000008c00467213 */ /* 0x002fe20000000000 */
[----:B------:R-:W-:Y:S02]  /*21210*/  IMAD.IADD R140, R185, 0x1, -R71 ;  /* 0x00000001b98c7824 */ /* 0x000fe400078e0a47 */
[----:B--2---:R-:W-:Y:S02]  /*21220*/  FFMA.FTZ R21, R163, -UR20, R21 ;  /* 0x80000014a3157c23 */ /* 0x004fe40008010015 */
[----:B------:R1:W2:Y:S01]  /*21230*/  I2F R162, R70 ;  /* 0x0000004600a27306 */ /* 0x0002a20000201400 */
[----:B------:R-:W-:Y:S02]  /*21240*/  IABS R140, R140 ;  /* 0x0000008c008c7213 */ /* 0x000fe40000000000 */
[----:B------:R-:W-:Y:S07]  /*21250*/  FSEL R26, R21, -INF , !P5 ;  /* 0xff800000151a7808 */ /* 0x000fee0006800000 */
[----:B------:R-:W3:Y:S01]  /*21260*/  I2F R167, R140 ;  /* 0x0000008c00a77306 */ /* 0x000ee20000201400 */
[----:B-1----:R-:W-:Y:S01]  /*21270*/  IADD3 R70, R0, 0x18, RZ ;  /* 0x0000001800467810 */ /* 0x002fe20007ffe0ff */
[----:B--2---:R-:W-:Y:S03]  /*21280*/  FFMA.FTZ R23, R162, -UR20, R23 ;  /* 0x80000014a2177c23 */ /* 0x004fe60008010017 */
[----:B------:R-:W-:Y:S01]  /*21290*/  ISETP.GE.AND P2, PT, R70, R190, PT ;  /* 0x000000be4600720c */ /* 0x000fe20003f46270 */
[--C-:B------:R-:W-:Y:S01]  /*212a0*/  IMAD.IADD R2, R186, 0x1, -R70.reuse ;  /* 0x00000001ba027824 */ /* 0x100fe200078e0a46 */
[----:B------:R-:W-:Y:S01]  /*212b0*/  FSEL R205, R23, -INF , !P4 ;  /* 0xff80000017cd7808 */ /* 0x000fe20006000000 */
[--C-:B------:R-:W-:Y:S01]  /*212c0*/  IMAD.IADD R6, R187, 0x1, -R70.reuse ;  /* 0x00000001bb067824 */ /* 0x100fe200078e0a46 */
[----:B------:R-:W-:Y:S01]  /*212d0*/  ISETP.GE.OR P4, PT, R70, R194, !P2 ;  /* 0x000000c24600720c */ /* 0x000fe20005786670 */
[--C-:B------:R-:W-:Y:S01]  /*212e0*/  IMAD.IADD R4, R185, 0x1, -R70.reuse ;  /* 0x00000001b9047824 */ /* 0x100fe200078e0a46 */
[----:B------:R-:W-:Y:S01]  /*212f0*/  IABS R2, R2 ;  /* 0x0000000200027213 */ /* 0x000fe20000000000 */
[----:B---3--:R-:W-:Y:S01]  /*21300*/  FFMA.FTZ R25, R167, -UR20, R25 ;  /* 0x80000014a7197c23 */ /* 0x008fe20008010019 */
[----:B------:R-:W-:Y:S01]  /*21310*/  IABS R140, R141 ;  /* 0x0000008d008c7213 */ /* 0x000fe20000000000 */
[----:B------:R-:W-:Y:S01]  /*21320*/  IMAD.IADD R141, R184, 0x1, -R70 ;  /* 0x00000001b88d7824 */ /* 0x000fe200078e0a46 */
[----:B------:R-:W-:Y:S01]  /*21330*/  ISETP.NE.AND P2, PT, R7, RZ, PT ;  /* 0x000000ff0700720c */ /* 0x000fe20003f45270 */
[----:B------:R1:W2:Y:S01]  /*21340*/  I2F R144, R2 ;  /* 0x0000000200907306 */ /* 0x0002a20000201400 */
[C---:B------:R-:W-:Y:S02]  /*21350*/  ISETP.GE.AND P3, PT, R70.reuse, R191, PT ;  /* 0x000000bf4600720c */ /* 0x040fe40003f66270 */
[C---:B------:R-:W-:Y:S02]  /*21360*/  ISETP.GE.AND P1, PT, R70.reuse, R189, PT ;  /* 0x000000bd4600720c */ /* 0x040fe40003f26270 */
[C---:B------:R-:W-:Y:S02]  /*21370*/  ISETP.GE.AND P0, PT, R70.reuse, R188, PT ;  /* 0x000000bc4600720c */ /* 0x040fe40003f06270 */
[----:B------:R-:W-:Y:S02]  /*21380*/  ISETP.GE.OR P5, PT, R70, R196, !P3 ;  /* 0x000000c44600720c */ /* 0x000fe40005fa6670 */
[----:B------:R-:W-:Y:S01]  /*21390*/  ISETP.NE.AND P3, PT, R8, RZ, PT ;  /* 0x000000ff0800720c */ /* 0x000fe20003f65270 */
[----:B------:R3:W3:Y:S01]  /*213a0*/  I2F R166, R140 ;  /* 0x0000008c00a67306 */ /* 0x0006e20000201400 */
[C---:B------:R-:W-:Y:S02]  /*213b0*/  ISETP.GE.OR P1, PT, R70.reuse, R193, !P1 ;  /* 0x000000c14600720c */ /* 0x040fe40004f26670 */
[----:B------:R-:W-:Y:S02]  /*213c0*/  ISETP.GE.OR P6, PT, R70, R192, !P0 ;  /* 0x000000c04600720c */ /* 0x000fe400047c6670 */
[----:B------:R-:W-:Y:S02]  /*213d0*/  P2R R8, PR, RZ, 0x2 ;  /* 0x00000002ff087803 */ /* 0x000fe40000000000 */
[----:B------:R-:W-:Y:S02]  /*213e0*/  FSEL R25, R25, -INF , !P3 ;  /* 0xff80000019197808 */ /* 0x000fe40005800000 */
[----:B-1----:R-:W-:Y:S01]  /*213f0*/  IABS R2, R4 ;  /* 0x0000000400027213 */ /* 0x002fe20000000000 */
[----:B--2---:R-:W-:Y:S01]  /*21400*/  FFMA.FTZ R34, R144, -UR20, R34 ;  /* 0x8000001490227c23 */ /* 0x004fe20008010022 */
[----:B------:R-:W-:Y:S01]  /*21410*/  IADD3 R4, R0, 0x19, RZ ;  /* 0x0000001900047810 */ /* 0x000fe20007ffe0ff */
[----:B------:R1:W2:Y:S01]  /*21420*/  LDL.S16 R144, [R1+0x7c] ;  /* 0x00007c0001907983 */ /* 0x0002a20000100600 */
[----:B------:R1:W1:Y:S02]  /*21430*/  I2F R147, R2 ;  /* 0x0000000200937306 */ /* 0x0002640000201400 */
[----:B------:R-:W-:Y:S01]  /*21440*/  ISETP.GE.AND P3, PT, R4, R191, PT ;  /* 0x000000bf0400720c */ /* 0x000fe20003f66270 */
[----:B------:R-:W-:Y:S01]  /*21450*/  IMAD.IADD R5, R184, 0x1, -R4 ;  /* 0x00000001b8057824 */ /* 0x000fe200078e0a04 */
[----:B------:R-:W-:Y:S02]  /*21460*/  ISETP.GE.AND P1, PT, R4, R189, PT ;  /* 0x000000bd0400720c */ /* 0x000fe40003f26270 */
[----:B---3--:R-:W-:Y:S01]  /*21470*/  IABS R140, R141 ;  /* 0x0000008d008c7213 */ /* 0x008fe20000000000 */
[----:B------:R-:W-:Y:S01]  /*21480*/  FFMA.FTZ R27, R166, -UR20, R27 ;  /* 0x80000014a61b7c23 */ /* 0x000fe2000801001b */
[----:B------:R-:W-:Y:S02]  /*21490*/  ISETP.GE.AND P0, PT, R4, R188, PT ;  /* 0x000000bc0400720c */ /* 0x000fe40003f06270 */
[----:B------:R-:W-:Y:S01]  /*214a0*/  FSEL R34, R34, -INF , !P4 ;  /* 0xff80000022227808 */ /* 0x000fe20006000000 */
[----:B------:R-:W3:Y:S01]  /*214b0*/  I2F R148, R140 ;  /* 0x0000008c00947306 */ /* 0x000ee20000201400 */
[----:B------:R-:W-:Y:S02]  /*214c0*/  FSEL R27, R27, -INF , !P2 ;  /* 0xff8000001b1b7808 */ /* 0x000fe40005000000 */
[C---:B------:R-:W-:Y:S02]  /*214d0*/  ISETP.GE.AND P2, PT, R4.reuse, R190, PT ;  /* 0x000000be0400720c */ /* 0x040fe40003f46270 */
[C---:B------:R-:W-:Y:S02]  /*214e0*/  ISETP.GE.OR P1, PT, R4.reuse, R193, !P1 ;  /* 0x000000c10400720c */ /* 0x040fe40004f26670 */
[C---:B------:R-:W-:Y:S02]  /*214f0*/  ISETP.GE.OR P4, PT, R4.reuse, R194, !P2 ;  /* 0x000000c20400720c */ /* 0x040fe40005786670 */
[----:B------:R-:W-:Y:S02]  /*21500*/  ISETP.GE.OR P0, PT, R4, R192, !P0 ;  /* 0x000000c00400720c */ /* 0x000fe40004706670 */
[----:B------:R-:W-:Y:S02]  /*21510*/  P2R R9, PR, RZ, 0x2 ;  /* 0x00000002ff097803 */ /* 0x000fe40000000000 */
[----:B-1----:R-:W-:Y:S01]  /*21520*/  IABS R2, R6 ;  /* 0x0000000600027213 */ /* 0x002fe20000000000 */
[----:B------:R-:W-:Y:S03]  /*21530*/  FFMA.FTZ R28, R147, -UR20, R28 ;  /* 0x80000014931c7c23 */ /* 0x000fe6000801001c */
[----:B------:R1:W1:Y:S01]  /*21540*/  I2F R145, R2 ;  /* 0x0000000200917306 */ /* 0x0002620000201400 */
[----:B---3--:R-:W-:Y:S05]  /*21550*/  FFMA.FTZ R32, R148, -UR20, R32 ;  /* 0x8000001494207c23 */ /* 0x008fea0008010020 */
[----:B------:R-:W-:Y:S02]  /*21560*/  FSEL R32, R32, -INF , !P5 ;  /* 0xff80000020207808 */ /* 0x000fe40006800000 */
[----:B------:R-:W-:Y:S02]  /*21570*/  ISETP.GE.OR P5, PT, R4, R196, !P3 ;  /* 0x000000c40400720c */ /* 0x000fe40005fa6670 */
[----:B------:R-:W-:Y:S02]  /*21580*/  ISETP.NE.AND P3, PT, R8, RZ, PT ;  /* 0x000000ff0800720c */ /* 0x000fe40003f65270 */
[----:B------:R-:W-:Y:S02]  /*21590*/  P2R R8, PR, RZ, 0x1 ;  /* 0x00000001ff087803 */ /* 0x000fe40000000000 */
[----:B------:R-:W-:Y:S02]  /*215a0*/  FSEL R28, R28, -INF , !P3 ;  /* 0xff8000001c1c7808 */ /* 0x000fe40005800000 */
[----:B-1----:R-:W-:Y:S01]  /*215b0*/  IABS R2, R5 ;  /* 0x0000000500027213 */ /* 0x002fe20000000000 */
[----:B------:R-:W-:Y:S02]  /*215c0*/  FFMA.FTZ R30, R145, -UR20, R30 ;  /* 0x80000014911e7c23 */ /* 0x000fe4000801001e */
[----:B------:R1:W3:Y:S02]  /*215d0*/  LDL.S16 R145, [R1+0x74] ;  /* 0x0000740001917983 */ /* 0x0002e40000100600 */
[----:B------:R-:W-:Y:S01]  /*215e0*/  IMAD.MOV.U32 R5, RZ, RZ, R2 ;  /* 0x000000ffff057224 */ /* 0x000fe200078e0002 */
[----:B------:R-:W-:Y:S01]  /*215f0*/  FSEL R30, R30, -INF , !P6 ;  /* 0xff8000001e1e7808 */ /* 0x000fe20007000000 */
[--C-:B------:R-:W-:Y:S02]  /*21600*/  IMAD.IADD R2, R186, 0x1, -R4.reuse ;  /* 0x00000001ba027824 */ /* 0x100fe400078e0a04 */
[----:B------:R1:W1:Y:S03]  /*21610*/  I2F R143, R5 ;  /* 0x00000005008f7306 */ /* 0x0002660000201400 */
[----:B------:R-:W-:Y:S07]  /*21620*/  IABS R2, R2 ;  /* 0x0000000200027213 */ /* 0x000fee0000000000 */
[----:B------:R4:W4:Y:S01]  /*21630*/  I2F R140, R2 ;  /* 0x00000002008c7306 */ /* 0x0009220000201400 */
[--C-:B-1----:R-:W-:Y:S02]  /*21640*/  IMAD.IADD R5, R185, 0x1, -R4.reuse ;  /* 0x00000001b9057824 */ /* 0x102fe400078e0a04 */
[----:B------:R-:W-:Y:S02]  /*21650*/  FFMA.FTZ R33, R143, -UR20, R33 ;  /* 0x800000148f217c23 */ /* 0x000fe40008010021 */
[----:B------:R1:W2:Y:S03]  /*21660*/  LDL.S16 R143, [R1+0x88] ;  /* 0x00008800018f7983 */ /* 0x0002a60000100600 */
[----:B------:R-:W-:Y:S02]  /*21670*/  FSEL R33, R33, -INF , !P5 ;  /* 0xff80000021217808 */ /* 0x000fe40006800000 */
[----:B----4-:R-:W-:Y:S01]  /*21680*/  IABS R2, R5 ;  /* 0x0000000500027213 */ /* 0x010fe20000000000 */
[----:B------:R-:W-:Y:S01]  /*21690*/  IMAD.IADD R5, R187, 0x1, -R4 ;  /* 0x00000001bb057824 */ /* 0x000fe200078e0a04 */
[----:B------:R-:W-:Y:S01]  /*216a0*/  IADD3 R4, R0, 0x29, RZ ;  /* 0x0000002900047810 */ /* 0x000fe20007ffe0ff */
[----:B------:R-:W-:Y:S01]  /*216b0*/  FFMA.FTZ R35, R140, -UR20, R35 ;  /* 0x800000148c237c23 */ /* 0x000fe20008010023 */
[----:B------:R4:W1:Y:S04]  /*216c0*/  I2F R142, R2 ;  /* 0x00000002008e7306 */ /* 0x0008680000201400 */
[----:B------:R-:W-:Y:S02]  /*216d0*/  FSEL R35, R35, -INF , !P4 ;  /* 0xff80000023237808 */ /* 0x000fe40006000000 */
[----:B----4-:R-:W-:Y:S01]  /*216e0*/  IABS R2, R5 ;  /* 0x0000000500027213 */ /* 0x010fe20000000000 */
[----:B-1----:R-:W-:Y:S01]  /*216f0*/  FFMA.FTZ R29, R142, -UR20, R29 ;  /* 0x800000148e1d7c23 */ /* 0x002fe2000801001d */
[----:B------:R-:W-:Y:S01]  /*21700*/  IADD3 R5, R0, 0x20, RZ ;  /* 0x0000002000057810 */ /* 0x000fe20007ffe0ff */
[----:B------:R1:W4:Y:S01]  /*21710*/  LDL.S16 R142, [R1+0x78] ;  /* 0x00007800018e7983 */ /* 0x0003220000100600 */
[----:B------:R1:W1:Y:S02]  /*21720*/  I2F R141, R2 ;  /* 0x00000002008d7306 */ /* 0x0002640000201400 */
[C---:B------:R-:W-:Y:S01]  /*21730*/  ISETP.GE.AND P3, PT, R5.reuse, R191, PT ;  /* 0x000000bf0500720c */ /* 0x040fe20003f66270 */
[--C-:B------:R-:W-:Y:S01]  /*21740*/  IMAD.IADD R3, R184, 0x1, -R5.reuse ;  /* 0x00000001b8037824 */ /* 0x100fe200078e0a05 */
[----:B------:R-:W-:Y:S01]  /*21750*/  ISETP.GE.AND P2, PT, R5, R190, PT ;  /* 0x000000be0500720c */ /* 0x000fe20003f46270 */
[--C-:B------:R-:W-:Y:S01]  /*21760*/  IMAD.IADD R6, R187, 0x1, -R5.reuse ;  /* 0x00000001bb067824 */ /* 0x100fe200078e0a05 */
[C---:B------:R-:W-:Y:S02]  /*21770*/  ISETP.GE.AND P1, PT, R5.reuse, R189, PT ;  /* 0x000000bd0500720c */ /* 0x040fe40003f26270 */
[C---:B------:R-:W-:Y:S02]  /*21780*/  ISETP.GE.AND P0, PT, R5.reuse, R188, PT ;  /* 0x000000bc0500720c */ /* 0x040fe40003f06270 */
[C---:B------:R-:W-:Y:S02]  /*21790*/  ISETP.GE.OR P5, PT, R5.reuse, R196, !P3 ;  /* 0x000000c40500720c */ /* 0x040fe40005fa6670 */
[C---:B------:R-:W-:Y:S02]  /*217a0*/  ISETP.GE.OR P4, PT, R5.reuse, R194, !P2 ;  /* 0x000000c20500720c */ /* 0x040fe40005786670 */
[C---:B------:R-:W-:Y:S02]  /*217b0*/  ISETP.GE.OR P1, PT, R5.reuse, R193, !P1 ;  /* 0x000000c10500720c */ /* 0x040fe40004f26670 */
[----:B------:R-:W-:Y:S02]  /*217c0*/  ISETP.GE.OR P6, PT, R5, R192, !P0 ;  /* 0x000000c00500720c */ /* 0x000fe400047c6670 */
[----:B------:R-:W-:Y:S02]  /*217d0*/  ISETP.NE.AND P3, PT, R9, RZ, PT ;  /* 0x000000ff0900720c */ /* 0x000fe40003f65270 */
[----:B------:R-:W-:Y:S02]  /*217e0*/  ISETP.NE.AND P2, PT, R8, RZ, PT ;  /* 0x000000ff0800720c */ /* 0x000fe40003f45270 */
[----:B------:R-:W-:Y:S02]  /*217f0*/  FSEL R29, R29, -INF , !P3 ;  /* 0xff8000001d1d7808 */ /* 0x000fe40005800000 */
[----:B-1----:R-:W-:Y:S01]  /*21800*/  IABS R2, R3 ;  /* 0x0000000300027213 */ /* 0x002fe20000000000 */
[----:B------:R-:W-:Y:S02]  /*21810*/  IMAD.IADD R3, R186, 0x1, -R5 ;  /* 0x00000001ba037824 */ /* 0x000fe400078e0a05 */
[----:B------:R-:W-:Y:S01]  /*21820*/  FFMA.FTZ R31, R141, -UR20, R31 ;  /* 0x800000148d1f7c23 */ /* 0x000fe2000801001f */
[----:B------:R1:W1:Y:S04]  /*21830*/  I2F R12, R2 ;  /* 0x00000002000c7306 */ /* 0x0002680000201400 */
[----:B------:R-:W-:Y:S02]  /*21840*/  FSEL R31, R31, -INF , !P2 ;  /* 0xff8000001f1f7808 */ /* 0x000fe40005000000 */
[----:B-1----:R-:W-:Y:S01]  /*21850*/  IABS R2, R3 ;  /* 0x0000000300027213 */ /* 0x002fe20000000000 */
[----:B------:R-:W-:Y:S02]  /*21860*/  IMAD.IADD R3, R185, 0x1, -R5 ;  /* 0x00000001b9037824 */ /* 0x000fe400078e0a05 */
[----:B------:R-:W-:Y:S01]  /*21870*/  FFMA.FTZ R36, R12, -UR20, R36 ;  /* 0x800000140c247c23 */ /* 0x000fe20008010024 */
[----:B------:R1:W1:Y:S01]  /*21880*/  I2F R11, R2 ;  /* 0x00000002000b7306 */ /* 0x0002620000201400 */
[----:B------:R-:W-:Y:S01]  /*21890*/  IMAD.IADD R5, R186, 0x1, -R4 ;  /* 0x00000001ba057824 */ /* 0x000fe200078e0a04 */
[----:B------:R-:W-:Y:S02]  /*218a0*/  IABS R3, R3 ;  /* 0x0000000300037213 */ /* 0x000fe40000000000 */
[----:B------:R-:W-:Y:S02]  /*218b0*/  FSEL R36, R36, -INF , !P5 ;  /* 0xff80000024247808 */ /* 0x000fe40006800000 */
[----:B------:R-:W-:Y:S04]  /*218c0*/  IABS R5, R5 ;  /* 0x0000000500057213 */ /* 0x000fe80000000000 */
[----:B------:R1:W1:Y:S02]  /*218d0*/  I2F R68, R3 ;  /* 0x0000000300447306 */ /* 0x0002640000201400 */
[----:B-1----:R-:W-:Y:S01]  /*218e0*/  IADD3 R2, R0, 0x21, RZ ;  /* 0x0000002100027810 */ /* 0x002fe20007ffe0ff */
[----:B------:R-:W-:Y:S07]  /*218f0*/  FFMA.FTZ R38, R11, -UR20, R38 ;  /* 0x800000140b267c23 */ /* 0x000fee0008010026 */
[----:B------:R-:W1:Y:S01]  /*21900*/  I2F R11, R5 ;  /* 0x00000005000b7306 */ /* 0x000e620000201400 */
[C---:B------:R-:W-:Y:S02]  /*21910*/  ISETP.GE.AND P3, PT, R2.reuse, R191, PT ;  /* 0x000000bf0200720c */ /* 0x040fe40003f66270 */
[C---:B------:R-:W-:Y:S02]  /*21920*/  ISETP.GE.AND P2, PT, R2.reuse, R190, PT ;  /* 0x000000be0200720c */ /* 0x040fe40003f46270 */
[----:B------:R-:W-:Y:S02]  /*21930*/  ISETP.GE.AND P0, PT, R2, R188, PT ;  /* 0x000000bc0200720c */ /* 0x000fe40003f06270 */
[----:B------:R-:W-:Y:S01]  /*21940*/  IABS R3, R6 ;  /* 0x0000000600037213 */ /* 0x000fe20000000000 */
[----:B------:R-:W-:Y:S01]  /*21950*/  IMAD.IADD R6, R184, 0x1, -R2 ;  /* 0x00000001b8067824 */ /* 0x000fe200078e0a02 */
[----:B------:R-:W-:Y:S01]  /*21960*/  FSEL R38, R38, -INF , !P4 ;  /* 0xff80000026267808 */ /* 0x000fe20006000000 */
[----:B------:R-:W-:Y:S01]  /*21970*/  FFMA.FTZ R40, R68, -UR20, R40 ;  /* 0x8000001444287c23 */ /* 0x000fe20008010028 */
[C---:B------:R-:W-:Y:S01]  /*21980*/  ISETP.GE.OR P5, PT, R2.reuse, R196, !P3 ;  /* 0x000000c40200720c */ /* 0x040fe20005fa6670 */
[----:B------:R1:W1:Y:S01]  /*21990*/  I2F R22, R3 ;  /* 0x0000000300167306 */ /* 0x0002620000201400 */
[C---:B------:R-:W-:Y:S02]  /*219a0*/  ISETP.GE.OR P4, PT, R2.reuse, R194, !P2 ;  /* 0x000000c20200720c */ /* 0x040fe40005786670 */
[----:B------:R-:W-:Y:S01]  /*219b0*/  ISETP.GE.OR P0, PT, R2, R192, !P0 ;  /* 0x000000c00200720c */ /* 0x000fe20004706670 */
[----:B-1----:R-:W-:Y:S01]  /*219c0*/  FFMA.FTZ R51, R11, -UR20, R51 ;  /* 0x800000140b337c23 */ /* 0x002fe20008010033 */
[----:B------:R-:W-:Y:S01]  /*219d0*/  IABS R3, R6 ;  /* 0x0000000600037213 */ /* 0x000fe20000000000 */
[----:B------:R-:W-:Y:S04]  /*219e0*/  FFMA.FTZ R42, R22, -UR20, R42 ;  /* 0x80000014162a7c23 */ /* 0x000fe8000801002a */
[----:B------:R-:W-:Y:S01]  /*219f0*/  IMAD.MOV.U32 R6, RZ, RZ, R3 ;  /* 0x000000ffff067224 */ /* 0x000fe200078e0003 */
[----:B------:R-:W-:Y:S01]  /*21a00*/  FSEL R42, R42, -INF , !P6 ;  /* 0xff8000002a2a7808 */ /* 0x000fe20007000000 */
[--C-:B------:R-:W-:Y:S02]  /*21a10*/  IMAD.IADD R3, R186, 0x1, -R2.reuse ;  /* 0x00000001ba037824 */ /* 0x100fe400078e0a02 */
[----:B------:R1:W1:Y:S03]  /*21a20*/  I2F R20, R6 ;  /* 0x0000000600147306 */ /* 0x0002660000201400 */
[----:B------:R-:W-:Y:S07]  /*21a30*/  IABS R3, R3 ;  /* 0x0000000300037213 */ /* 0x000fee0000000000 */
[----:B------:R1:W1:Y:S02]  /*21a40*/  I2F R10, R3 ;  /* 0x00000003000a7306 */ /* 0x0002640000201400 */
[--C-:B-1----:R-:W-:Y:S02]  /*21a50*/  IMAD.IADD R6, R185, 0x1, -R2.reuse ;  /* 0x00000001b9067824 */ /* 0x102fe400078e0a02 */
[----:B------:R-:W-:Y:S05]  /*21a60*/  FFMA.FTZ R37, R20, -UR20, R37 ;  /* 0x8000001414257c23 */ /* 0x000fea0008010025 */
[----:B------:R-:W-:Y:S02]  /*21a70*/  FSEL R37, R37, -INF , !P5 ;  /* 0xff80000025257808 */ /* 0x000fe40006800000 */
[----:B------:R-:W-:Y:S01]  /*21a80*/  IABS R3, R6 ;  /* 0x0000000600037213 */ /* 0x000fe20000000000 */
[----:B------:R-:W-:Y:S02]  /*21a90*/  IMAD.IADD R6, R187, 0x1, -R2 ;  /* 0x00000001bb067824 */ /* 0x000fe400078e0a02 */
[----:B------:R-:W-:Y:S01]  /*21aa0*/  FFMA.FTZ R39, R10, -UR20, R39 ;  /* 0x800000140a277c23 */ /* 0x000fe20008010027 */
[----:B------:R1:W1:Y:S02]  /*21ab0*/  I2F R19, R3 ;  /* 0x0000000300137306 */ /* 0x0002640000201400 */
[----:B------:R-:W-:Y:S02]  /*21ac0*/  IABS R6, R6 ;  /* 0x0000000600067213 */ /* 0x000fe40000000000 */
[----:B------:R-:W-:Y:S06]  /*21ad0*/  FSEL R39, R39, -INF , !P4 ;  /* 0xff80000027277808 */ /* 0x000fec0006000000 */
[----:B------:R1:W1:Y:S02]  /*21ae0*/  I2F R18, R6 ;  /* 0x0000000600127306 */ /* 0x0002640000201400 */
[----:B-1----:R-:W-:Y:S01]  /*21af0*/  IADD3 R3, R0, 0x28, RZ ;  /* 0x0000002800037810 */ /* 0x002fe20007ffe0ff */
[----:B------:R-:W-:Y:S03]  /*21b00*/  FFMA.FTZ R41, R19, -UR20, R41 ;  /* 0x8000001413297c23 */ /* 0x000fe60008010029 */
[C---:B------:R-:W-:Y:S01]  /*21b10*/  ISETP.GE.AND P2, PT, R3.reuse, R190, PT ;  /* 0x000000be0300720c */ /* 0x040fe20003f46270 */
[--C-:B------:R-:W-:Y:S03]  /*21b20*/  IMAD.IADD R7, R184, 0x1, -R3.reuse ;  /* 0x00000001b8077824 */ /* 0x100fe600078e0a03 */
[----:B------:R-:W-:Y:S02]  /*21b30*/  ISETP.GE.OR P4, PT, R3, R194, !P2 ;  /* 0x000000c20300720c */ /* 0x000fe40005786670 */
[----:B------:R-:W-:Y:S01]  /*21b40*/  IABS R6, R7 ;  /* 0x0000000700067213 */ /* 0x000fe20000000000 */
[----:B------:R-:W-:Y:S02]  /*21b50*/  IMAD.IADD R7, R186, 0x1, -R3 ;  /* 0x00000001ba077824 */ /* 0x000fe400078e0a03 */
[----:B------:R-:W-:Y:S01]  /*21b60*/  FFMA.FTZ R43, R18, -UR20, R43 ;  /* 0x80000014122b7c23 */ /* 0x000fe2000801002b */
[----:B------:R1:W1:Y:S02]  /*21b70*/  I2F R17, R6 ;  /* 0x0000000600117306 */ /* 0x0002640000201400 */
[----:B-1----:R-:W-:Y:S01]  /*21b80*/  IABS R6, R7 ;  /* 0x0000000700067213 */ /* 0x002fe20000000000 */
[----:B------:R-:W-:Y:S04]  /*21b90*/  FFMA.FTZ R48, R17, -UR20, R48 ;  /* 0x8000001411307c23 */ /* 0x000fe80008010030 */
[----:B------:R-:W-:Y:S02]  /*21ba0*/  IMAD.MOV.U32 R7, RZ, RZ, R6 ;  /* 0x000000ffff077224 */ /* 0x000fe400078e0006 */
[--C-:B------:R-:W-:Y:S02]  /*21bb0*/  IMAD.IADD R6, R185, 0x1, -R3.reuse ;  /* 0x00000001b9067824 */ /* 0x100fe400078e0a03 */
[----:B------:R1:W1:Y:S03]  /*21bc0*/  I2F R14, R7 ;  /* 0x00000007000e7306 */ /* 0x0002660000201400 */
[----:B------:R-:W-:Y:S07]  /*21bd0*/  IABS R6, R6 ;  /* 0x0000000600067213 */ /* 0x000fee0000000000 */
[----:B------:R2:W2:Y:S01]  /*21be0*/  I2F R16, R6 ;  /* 0x0000000600107306 */ /* 0x0004a20000201400 */
[----:B-1----:R-:W-:Y:S02]  /*21bf0*/  IMAD.IADD R7, R187, 0x1, -R3 ;  /* 0x00000001bb077824 */ /* 0x002fe400078e0a03 */
[----:B------:R-:W-:Y:S05]  /*21c00*/  FFMA.FTZ R50, R14, -UR20, R50 ;  /* 0x800000140e327c23 */ /* 0x000fea0008010032 */
[----:B------:R-:W-:Y:S02]  /*21c10*/  FSEL R50, R50, -INF , !P4 ;  /* 0xff80000032327808 */ /* 0x000fe40006000000 */
[----:B--2---:R-:W-:Y:S01]  /*21c20*/  IABS R6, R7 ;  /* 0x0000000700067213 */ /* 0x004fe20000000000 */
[----:B------:R-:W-:Y:S02]  /*21c30*/  IMAD.IADD R7, R184, 0x1, -R4 ;  /* 0x00000001b8077824 */ /* 0x000fe400078e0a04 */
[----:B------:R-:W-:Y:S01]  /*21c40*/  FFMA.FTZ R44, R16, -UR20, R44 ;  /* 0x80000014102c7c23 */ /* 0x000fe2000801002c */
[----:B------:R1:W2:Y:S02]  /*21c50*/  I2F R15, R6 ;  /* 0x00000006000f7306 */ /* 0x0002a40000201400 */
[----:B-1----:R-:W-:Y:S01]  /*21c60*/  IABS R6, R7 ;  /* 0x0000000700067213 */ /* 0x002fe20000000000 */
[----:B--2---:R-:W-:Y:S01]  /*21c70*/  FFMA.FTZ R46, R15, -UR20, R46 ;  /* 0x800000140f2e7c23 */ /* 0x004fe2000801002e */
[----:B------:R-:W-:Y:S02]  /*21c80*/  P2R R7, PR, RZ, 0x2 ;  /* 0x00000002ff077803 */ /* 0x000fe40000000000 */
[C---:B------:R-:W-:Y:S04]  /*21c90*/  ISETP.GE.AND P1, PT, R2.reuse, R189, PT ;  /* 0x000000bd0200720c */ /* 0x040fe80003f26270 */
[----:B------:R1:W2:Y:S01]  /*21ca0*/  I2F R13, R6 ;  /* 0x00000006000d7306 */ /* 0x0002a20000201400 */
[----:B------:R-:W-:Y:S02]  /*21cb0*/  ISETP.NE.AND P3, PT, R7, RZ, PT ;  /* 0x000000ff0700720c */ /* 0x000fe40003f65270 */
[----:B------:R-:W-:Y:S02]  /*21cc0*/  ISETP.GE.OR P1, PT, R2, R193, !P1 ;  /* 0x000000c10200720c */ /* 0x000fe40004f26670 */
[----:B------:R-:W-:Y:S02]  /*21cd0*/  IADD3 R2, R0, 0x30, RZ ;  /* 0x0000003000027810 */ /* 0x000fe40007ffe0ff */
[----:B------:R-:W-:Y:S02]  /*21ce0*/  P2R R8, PR, RZ, 0x2 ;  /* 0x00000002ff087803 */ /* 0x000fe40000000000 */
[----:B------:R-:W-:Y:S02]  /*21cf0*/  FSEL R40, R40, -INF , !P3 ;  /* 0xff80000028287808 */ /* 0x000fe40005800000 */
[C---:B------:R-:W-:Y:S02]  /*21d00*/  ISETP.GE.AND P3, PT, R3.reuse, R191, PT ;  /* 0x000000bf0300720c */ /* 0x040fe40003f66270 */
[----:B------:R-:W-:Y:S02]  /*21d10*/  P2R R7, PR, RZ, 0x1 ;  /* 0x00000001ff077803 */ /* 0x000fe40000000000 */
[C---:B------:R-:W-:Y:S02]  /*21d20*/  ISETP.GE.OR P5, PT, R3.reuse, R196, !P3 ;  /* 0x000000c40300720c */ /* 0x040fe40005fa6670 */
[----:B------:R-:W-:Y:S02]  /*21d30*/  ISETP.NE.AND P3, PT, R8, RZ, PT ;  /* 0x000000ff0800720c */ /* 0x000fe40003f65270 */
[C---:B------:R-:W-:Y:S02]  /*21d40*/  ISETP.GE.AND P1, PT, R3.reuse, R189, PT ;  /* 0x000000bd0300720c */ /* 0x040fe40003f26270 */
[C---:B------:R-:W-:Y:S02]  /*21d50*/  ISETP.GE.AND P0, PT, R3.reuse, R188, PT ;  /* 0x000000bc0300720c */ /* 0x040fe40003f06270 */
[----:B------:R-:W-:Y:S01]  /*21d60*/  ISETP.GE.OR P1, PT, R3, R193, !P1 ;  /* 0x000000c10300720c */ /* 0x000fe20004f26670 */
[--C-:B-1----:R-:W-:Y:S01]  /*21d70*/  IMAD.IADD R6, R185, 0x1, -R4.reuse ;  /* 0x00000001b9067824 */ /* 0x102fe200078e0a04 */
[----:B------:R-:W-:Y:S01]  /*21d80*/  ISETP.GE.OR P6, PT, R3, R192, !P0 ;  /* 0x000000c00300720c */ /* 0x000fe200047c6670 */
[----:B--2---:R-:W-:Y:S01]  /*21d90*/  FFMA.FTZ R49, R13, -UR20, R49 ;  /* 0x800000140d317c23 */ /* 0x004fe20008010031 */
[----:B------:R-:W-:Y:S02]  /*21da0*/  IADD3 R3, R0, 0x31, RZ ;  /* 0x0000003100037810 */ /* 0x000fe40007ffe0ff */
[----:B------:R-:W-:Y:S01]  /*21db0*/  IABS R5, R6 ;  /* 0x0000000600057213 */ /* 0x000fe20000000000 */
[----:B------:R-:W-:Y:S01]  /*21dc0*/  IMAD.IADD R6, R187, 0x1, -R4 ;  /* 0x00000001bb067824 */ /* 0x000fe200078e0a04 */
[----:B------:R-:W-:Y:S02]  /*21dd0*/  ISETP.NE.AND P2, PT, R7, RZ, PT ;  /* 0x000000ff0700720c */ /* 0x000fe40003f45270 */
[----:B------:R-:W-:Y:S01]  /*21de0*/  P2R R7, PR, RZ, 0x2 ;  /* 0x00000002ff077803 */ /* 0x000fe20000000000 */
[----:B------:R-:W1:Y:S01]  /*21df0*/  I2F R12, R5 ;  /* 0x00000005000c7306 */ /* 0x000e620000201400 */
[----:B------:R-:W-:Y:S02]  /*21e00*/  FSEL R41, R41, -INF , !P3 ;  /* 0xff80000029297808 */ /* 0x000fe40005800000 */
[C---:B------:R-:W-:Y:S02]  /*21e10*/  ISETP.GE.AND P3, PT, R4.reuse, R191, PT ;  /* 0x000000bf0400720c */ /* 0x040fe40003f66270 */
[----:B------:R-:W-:Y:S02]  /*21e20*/  FSEL R43, R43, -INF , !P2 ;  /* 0xff8000002b2b7808 */ /* 0x000fe40005000000 */
[C---:B------:R-:W-:Y:S02]  /*21e30*/  ISETP.GE.AND P2, PT, R4.reuse, R190, PT ;  /* 0x000000be0400720c */ /* 0x040fe40003f46270 */
[C---:B------:R-:W-:Y:S02]  /*21e40*/  ISETP.GE.AND P1, PT, R4.reuse, R189, PT ;  /* 0x000000bd0400720c */ /* 0x040fe40003f26270 */
[----:B------:R-:W-:Y:S02]  /*21e50*/  ISETP.GE.AND P0, PT, R4, R188, PT ;  /* 0x000000bc0400720c */ /* 0x000fe40003f06270 */
[----:B------:R-:W-:Y:S02]  /*21e60*/  FSEL R48, R48, -INF , !P5 ;  /* 0xff80000030307808 */ /* 0x000fe40006800000 */
[C---:B------:R-:W-:Y:S02]  /*21e70*/  ISETP.GE.OR P5, PT, R4.reuse, R196, !P3 ;  /* 0x000000c40400720c */ /* 0x040fe40005fa6670 */
[C---:B------:R-:W-:Y:S02]  /*21e80*/  ISETP.GE.OR P4, PT, R4.reuse, R194, !P2 ;  /* 0x000000c20400720c */ /* 0x040fe40005786670 */
[C---:B------:R-:W-:Y:S02]  /*21e90*/  ISETP.GE.OR P1, PT, R4.reuse, R193, !P1 ;  /* 0x000000c10400720c */ /* 0x040fe40004f26670 */
[----:B------:R-:W-:Y:S01]  /*21ea0*/  ISETP.GE.OR P0, PT, R4, R192, !P0 ;  /* 0x000000c00400720c */ /* 0x000fe20004706670 */
[----:B------:R-:W-:Y:S01]  /*21eb0*/  IMAD.IADD R4, R186, 0x1, -R3 ;  /* 0x00000001ba047824 */ /* 0x000fe200078e0a03 */
[----:B------:R-:W-:Y:S01]  /*21ec0*/  ISETP.NE.AND P3, PT, R7, RZ, PT ;  /* 0x000000ff0700720c */ /* 0x000fe20003f65270 */
[----:B-1----:R-:W-:Y:S01]  /*21ed0*/  FFMA.FTZ R45, R12, -UR20, R45 ;  /* 0x800000140c2d7c23 */ /* 0x002fe2000801002d */
[----:B------:R-:W-:Y:S01]  /*21ee0*/  IABS R5, R6 ;  /* 0x0000000600057213 */ /* 0x000fe20000000000 */
[--C-:B------:R-:W-:Y:S01]  /*21ef0*/  IMAD.IADD R6, R184, 0x1, -R2.reuse ;  /* 0x00000001b8067824 */ /* 0x100fe200078e0a02 */
[----:B------:R-:W-:Y:S02]  /*21f00*/  IABS R4, R4 ;  /* 0x0000000400047213 */ /* 0x000fe40000000000 */
[----:B------:R-:W-:Y:S01]  /*21f10*/  P2R R7, PR, RZ, 0x2 ;  /* 0x00000002ff077803 */ /* 0x000fe20000000000 */
[----:B------:R-:W1:Y:S01]  /*21f20*/  I2F R10, R5 ;  /* 0x00000005000a7306 */ /* 0x000e620000201400 */
[----:B------:R-:W-:Y:S02]  /*21f30*/  FSEL R44, R44, -INF , !P3 ;  /* 0xff8000002c2c7808 */ /* 0x000fe40005800000 */
[C---:B------:R-:W-:Y:S02]  /*21f40*/  ISETP.GE.AND P3, PT, R2.reuse, R191, PT ;  /* 0x000000bf0200720c */ /* 0x040fe40003f66270 */
[C---:B------:R-:W-:Y:S02]  /*21f50*/  ISETP.GE.AND P2, PT, R2.reuse, R190, PT ;  /* 0x000000be0200720c */ /* 0x040fe40003f46270 */
[----:B------:R-:W-:Y:S02]  /*21f60*/  ISETP.GE.AND P1, PT, R2, R189, PT ;  /* 0x000000bd0200720c */ /* 0x000fe40003f26270 */
[----:B------:R-:W-:Y:S01]  /*21f70*/  FSEL R46, R46, -INF , !P6 ;  /* 0xff8000002e2e7808 */ /* 0x000fe20007000000 */
[----:B------:R-:W2:Y:S01]  /*21f80*/  I2F R20, R4 ;  /* 0x0000000400147306 */ /* 0x000ea20000201400 */
[----:B------:R-:W-:Y:S02]  /*21f90*/  FSEL R49, R49, -INF , !P5 ;  /* 0xff80000031317808 */ /* 0x000fe40006800000 */
[----:B------:R-:W-:Y:S02]  /*21fa0*/  FSEL R51, R51, -INF , !P4 ;  /* 0xff80000033337808 */ /* 0x000fe40006000000 */
[C---:B------:R-:W-:Y:S02]  /*21fb0*/  ISETP.GE.OR P5, PT, R2.reuse, R196, !P3 ;  /* 0x000000c40200720c */ /* 0x040fe40005fa6670 */
[C---:B------:R-:W-:Y:S02]  /*21fc0*/  ISETP.GE.OR P4, PT, R2.reuse, R194, !P2 ;  /* 0x000000c20200720c */ /* 0x040fe40005786670 */
[----:B------:R-:W-:Y:S02]  /*21fd0*/  ISETP.GE.OR P1, PT, R2, R193, !P1 ;  /* 0x000000c10200720c */ /* 0x000fe40004f26670 */
[----:B------:R-:W-:Y:S02]  /*21fe0*/  ISETP.NE.AND P3, PT, R7, RZ, PT ;  /* 0x000000ff0700720c */ /* 0x000fe40003f65270 */
[----:B------:R-:W-:Y:S01]  /*21ff0*/  P2R R7, PR, RZ, 0x2 ;  /* 0x00000002ff077803 */ /* 0x000fe20000000000 */
[----:B-1----:R-:W-:Y:S01]  /*22000*/  FFMA.FTZ R47, R10, -UR20, R47 ;  /* 0x800000140a2f7c23 */ /* 0x002fe2000801002f */
[----:B------:R-:W-:Y:S01]  /*22010*/  IABS R5, R6 ;  /* 0x0000000600057213 */ /* 0x000fe20000000000 */
[----:B------:R-:W-:Y:S01]  /*22020*/  IMAD.IADD R6, R186, 0x1, -R2 ;  /* 0x00000001ba067824 */ /* 0x000fe200078e0a02 */
[----:B------:R-:W-:Y:S02]  /*22030*/  FSEL R45, R45, -INF , !P3 ;  /* 0xff8000002d2d7808 */ /* 0x000fe40005800000 */
[C---:B------:R-:W-:Y:S01]  /*22040*/  ISETP.GE.AND P3, PT, R3.reuse, R191, PT ;  /* 0x000000bf0300720c */ /* 0x040fe20003f66270 */
[----:B------:R1:W1:Y:S01]  /*22050*/  I2F R9, R5 ;  /* 0x0000000500097306 */ /* 0x0002620000201400 */
[C---:B------:R-:W-:Y:S01]  /*22060*/  ISETP.GE.AND P1, PT, R3.reuse, R189, PT ;  /* 0x000000bd0300720c */ /* 0x040fe20003f26270 */
[----:B--2---:R-:W-:Y:S03]  /*22070*/  FFMA.FTZ R55, R20, -UR20, R55 ;  /* 0x8000001414377c23 */ /* 0x004fe60008010037 */
[----:B------:R-:W-:Y:S01]  /*22080*/  ISETP.GE.OR P1, PT, R3, R193, !P1 ;  /* 0x000000c10300720c */ /* 0x000fe20004f26670 */
[----:B------:R-:W-:Y:S03]  /*22090*/  IMAD.MOV.U32 R20, RZ, RZ, R198 ;  /* 0x000000ffff147224 */ /* 0x000fe600078e00c6 */
[----:B------:R-:W-:Y:S02]  /*220a0*/  P2R R11, PR, RZ, 0x2 ;  /* 0x00000002ff0b7803 */ /* 0x000fe40000000000 */
[----:B-1----:R-:W-:Y:S01]  /*220b0*/  IABS R5, R6 ;  /* 0x0000000600057213 */ /* 0x002fe20000000000 */
[----:B------:R-:W-:Y:S04]  /*220c0*/  FFMA.FTZ R52, R9, -UR20, R52 ;  /* 0x8000001409347c23 */ /* 0x000fe80008010034 */
[----:B------:R-:W-:Y:S01]  /*220d0*/  IMAD.MOV.U32 R6, RZ, RZ, R5 ;  /* 0x000000ffff067224 */ /* 0x000fe200078e0005 */
[----:B------:R-:W-:Y:S01]  /*220e0*/  FSEL R52, R52, -INF , !P5 ;  /* 0xff80000034347808 */ /* 0x000fe20006800000 */
[----:B------:R-:W-:Y:S01]  /*220f0*/  IMAD.IADD R5, R185, 0x1, -R2 ;  /* 0x00000001b9057824 */ /* 0x000fe200078e0a02 */
[----:B------:R-:W-:Y:S01]  /*22100*/  ISETP.GE.OR P5, PT, R3, R196, !P3 ;  /* 0x000000c40300720c */ /* 0x000fe20005fa6670 */
[----:B------:R1:W2:Y:S01]  /*22110*/  I2F R8, R6 ;  /* 0x0000000600087306 */ /* 0x0002a20000201400 */
[----:B------:R-:W-:Y:S02]  /*22120*/  ISETP.NE.AND P3, PT, R7, RZ, PT ;  /* 0x000000ff0700720c */ /* 0x000fe40003f65270 */
[----:B------:R-:W-:Y:S02]  /*22130*/  IABS R5, R5 ;  /* 0x0000000500057213 */ /* 0x000fe40000000000 */
[----:B------:R-:W-:Y:S01]  /*22140*/  LOP3.LUT R7, R177, UR5, RZ, 0x3c, !PT ;  /* 0x00000005b1077c12 */ /* 0x000fe2000f8e3cff */
[----:B------:R-:W-:Y:S04]  /*22150*/  UIADD3 UR5, UR36, 0x1715609d, URZ ;  /* 0x1715609d24057890 */ /* 0x000fe8000fffe03f */
[----:B------:R3:W3:Y:S01]  /*22160*/  I2F R24, R5 ;  /* 0x0000000500187306 */ /* 0x0006e20000201400 */
[----:B------:R-:W-:Y:S05]  /*22170*/  IMAD.WIDE.U32 R16, R7, -0x326172a9, RZ ;  /* 0xcd9e8d5707107825 */ /* 0x000fea00078e00ff */
[C---:B------:R-:W-:Y:S02]  /*22180*/  LOP3.LUT R7, R17.reuse, UR44, R160, 0x96, !PT ;  /* 0x0000002c11077c12 */ /* 0x040fe4000f8e96a0 */
[----:B------:R-:W-:Y:S01]  /*22190*/  LOP3.LUT R12, R17, UR44, R174, 0x96, !PT ;  /* 0x0000002c110c7c12 */ /* 0x000fe2000f8e96ae */
[----:B-1----:R-:W-:Y:S02]  /*221a0*/  IMAD.IADD R6, R187, 0x1, -R2 ;  /* 0x00000001bb067824 */ /* 0x002fe400078e0a02 */
[----:B--2---:R-:W-:Y:S05]  /*221b0*/  FFMA.FTZ R54, R8, -UR20, R54 ;  /* 0x8000001408367c23 */ /* 0x004fea0008010036 */
[----:B------:R-:W-:Y:S02]  /*221c0*/  FSEL R54, R54, -INF , !P4 ;  /* 0xff80000036367808 */ /* 0x000fe40006000000 */
[----:B---3--:R-:W-:Y:S01]  /*221d0*/  IABS R5, R6 ;  /* 0x0000000600057213 */ /* 0x008fe20000000000 */
[--C-:B------:R-:W-:Y:S02]  /*221e0*/  IMAD.IADD R6, R184, 0x1, -R3.reuse ;  /* 0x00000001b8067824 */ /* 0x100fe400078e0a03 */
[----:B------:R-:W-:Y:S01]  /*221f0*/  FFMA.FTZ R56, R24, -UR20, R56 ;  /* 0x8000001418387c23 */ /* 0x000fe20008010038 */
[----:B------:R1:W2:Y:S04]  /*22200*/  I2F R23, R5 ;  /* 0x0000000500177306 */ /* 0x0002a80000201400 */
[----:B------:R-:W-:Y:S02]  /*22210*/  FSEL R56, R56, -INF , !P3 ;  /* 0xff80000038387808 */ /* 0x000fe40005800000 */
[----:B-1----:R-:W-:Y:S01]  /*22220*/  IABS R5, R6 ;  /* 0x0000000600057213 */ /* 0x002fe20000000000 */
[----:B--2---:R-:W-:Y:S01]  /*22230*/  FFMA.FTZ R58, R23, -UR20, R58 ;  /* 0x80000014173a7c23 */ /* 0x004fe2000801003a */
[----:B------:R-:W-:Y:S02]  /*22240*/  P2R R6, PR, RZ, 0x1 ;  /* 0x00000001ff067803 */ /* 0x000fe40000000000 */
[----:B------:R-:W-:Y:S01]  /*22250*/  ISETP.GE.AND P0, PT, R2, R188, PT ;  /* 0x000000bc0200720c */ /* 0x000fe20003f06270 */
[----:B------:R1:W2:Y:S01]  /*22260*/  I2F R22, R5 ;  /* 0x0000000500167306 */ /* 0x0002a20000201400 */
[----:B------:R-:W-:Y:S02]  /*22270*/  ISETP.NE.AND P2, PT, R6, RZ, PT ;  /* 0x000000ff0600720c */ /* 0x000fe40003f45270 */
[----:B------:R-:W-:Y:S02]  /*22280*/  ISETP.GE.OR P6, PT, R2, R192, !P0 ;  /* 0x000000c00200720c */ /* 0x000fe400047c6670 */
[C---:B------:R-:W-:Y:S02]  /*22290*/  IADD3 R2, R0.reuse, 0x38, RZ ;  /* 0x0000003800027810 */ /* 0x040fe40007ffe0ff */
[----:B------:R-:W-:Y:S02]  /*222a0*/  FSEL R47, R47, -INF , !P2 ;  /* 0xff8000002f2f7808 */ /* 0x000fe40005000000 */
[----:B------:R-:W-:Y:S01]  /*222b0*/  ISETP.GE.AND P2, PT, R3, R190, PT ;  /* 0x000000be0300720c */ /* 0x000fe20003f46270 */
[--C-:B------:R-:W-:Y:S01]  /*222c0*/  IMAD.IADD R6, R185, 0x1, -R2.reuse ;  /* 0x00000001b9067824 */ /* 0x100fe200078e0a02 */
[C---:B------:R-:W-:Y:S02]  /*222d0*/  ISETP.GE.AND P0, PT, R3.reuse, R188, PT ;  /* 0x000000bc0300720c */ /* 0x040fe40003f06270 */
[C---:B------:R-:W-:Y:S02]  /*222e0*/  ISETP.GE.OR P4, PT, R3.reuse, R194, !P2 ;  /* 0x000000c20300720c */ /* 0x040fe40005786670 */
[----:B------:R-:W-:Y:S02]  /*222f0*/  ISETP.GE.OR P0, PT, R3, R192, !P0 ;  /* 0x000000c00300720c */ /* 0x000fe40004706670 */
[----:B------:R-:W-:Y:S02]  /*22300*/  IADD3 R0, R0, 0x39, RZ ;  /* 0x0000003900007810 */ /* 0x000fe40007ffe0ff */
[----:B------:R-:W-:Y:S02]  /*22310*/  P2R R9, PR, RZ, 0x1 ;  /* 0x00000001ff097803 */ /* 0x000fe40000000000 */
[C---:B------:R-:W-:Y:S02]  /*22320*/  ISETP.GE.AND P3, PT, R2.reuse, R191, PT ;  /* 0x000000bf0200720c */ /* 0x040fe40003f66270 */
[C---:B------:R-:W-:Y:S01]  /*22330*/  ISETP.GE.AND P2, PT, R2.reuse, R190, PT ;  /* 0x000000be0200720c */ /* 0x040fe20003f46270 */
[----:B-1----:R-:W-:Y:S01]  /*22340*/  IMAD.IADD R5, R185, 0x1, -R3 ;  /* 0x00000001b9057824 */ /* 0x002fe200078e0a03 */
[----:B------:R-:W-:Y:S01]  /*22350*/  ISETP.GE.AND P1, PT, R2, R189, PT ;  /* 0x000000bd0200720c */ /* 0x000fe20003f26270 */
[----:B--2---:R-:W-:Y:S01]  /*22360*/  FFMA.FTZ R53, R22, -UR20, R53 ;  /* 0x8000001416357c23 */ /* 0x004fe20008010035 */
[----:B------:R-:W-:Y:S02]  /*22370*/  ISETP.GE.AND P0, PT, R2, R188, PT ;  /* 0x000000bc0200720c */ /* 0x000fe40003f06270 */
[----:B------:R-:W-:Y:S01]  /*22380*/  IABS R4, R5 ;  /* 0x0000000500047213 */ /* 0x000fe20000000000 */
[C---:B------:R-:W-:Y:S01]  /*22390*/  IMAD.IADD R5, R187.reuse, 0x1, -R3 ;  /* 0x00000001bb057824 */ /* 0x040fe200078e0a03 */
[----:B------:R-:W-:Y:S01]  /*223a0*/  FSEL R58, R58, -INF , !P6 ;  /* 0xff8000003a3a7808 */ /* 0x000fe20007000000 */
[--C-:B------:R-:W-:Y:S01]  /*223b0*/  IMAD.IADD R3, R187, 0x1, -R2.reuse ;  /* 0x00000001bb037824 */ /* 0x100fe200078e0a02 */
[----:B------:R-:W-:Y:S01]  /*223c0*/  FSEL R53, R53, -INF , !P5 ;  /* 0xff80000035357808 */ /* 0x000fe20006800000 */
[----:B------:R1:W2:Y:S01]  /*223d0*/  I2F R21, R4 ;  /* 0x0000000400157306 */ /* 0x0002a20000201400 */
[----:B------:R-:W-:Y:S02]  /*223e0*/  IABS R5, R5 ;  /* 0x0000000500057213 */ /* 0x000fe40000000000 */
[----:B------:R-:W-:Y:S02]  /*223f0*/  IABS R3, R3 ;  /* 0x0000000300037213 */ /* 0x000fe40000000000 */
[----:B------:R-:W-:Y:S02]  /*22400*/  FSEL R55, R55, -INF , !P4 ;  /* 0xff80000037377808 */ /* 0x000fe40006000000 */
[C---:B------:R-:W-:Y:S02]  /*22410*/  ISETP.GE.OR P4, PT, R2.reuse, R196, !P3 ;  /* 0x000000c40200720c */ /* 0x040fe40005f86670 */
[C---:B------:R-:W-:Y:S01]  /*22420*/  ISETP.GE.OR P3, PT, R2.reuse, R194, !P2 ;  /* 0x000000c20200720c */ /* 0x040fe20005766670 */
[----:B------:R3:W3:Y:S01]  /*22430*/  I2F R18, R5 ;  /* 0x0000000500127306 */ /* 0x0006e20000201400 */
[C---:B------:R-:W-:Y:S02]  /*22440*/  ISETP.GE.OR P6, PT, R2.reuse, R193, !P1 ;  /* 0x000000c10200720c */ /* 0x040fe40004fc6670 */
[----:B------:R-:W-:Y:S02]  /*22450*/  ISETP.GE.OR P5, PT, R2, R192, !P0 ;  /* 0x000000c00200720c */ /* 0x000fe400047a6670 */
[----:B------:R-:W-:Y:S02]  /*22460*/  ISETP.NE.AND P2, PT, R11, RZ, PT ;  /* 0x000000ff0b00720c */ /* 0x000fe40003f45270 */
[----:B------:R-:W-:Y:S02]  /*22470*/  ISETP.NE.AND P1, PT, R9, RZ, PT ;  /* 0x000000ff0900720c */ /* 0x000fe40003f25270 */
[----:B------:R-:W-:Y:S01]  /*22480*/  ISETP.GE.AND P0, PT, R0, R189, PT ;  /* 0x000000bd0000720c */ /* 0x000fe20003f06270 */
[----:B------:R-:W4:Y:S01]  /*22490*/  I2F R10, R3 ;  /* 0x00000003000a7306 */ /* 0x000f220000201400 */
[--C-:B-1----:R-:W-:Y:S02]  /*224a0*/  IMAD.IADD R4, R184, 0x1, -R2.reuse ;  /* 0x00000001b8047824 */ /* 0x102fe400078e0a02 */
[----:B--2---:R-:W-:Y:S02]  /*224b0*/  FFMA.FTZ R57, R21, -UR20, R57 ;  /* 0x8000001415397c23 */ /* 0x004fe40008010039 */
[----:B------:R-:W-:Y:S01]  /*224c0*/  IMAD.MOV.U32 R21, RZ, RZ, R199 ;  /* 0x000000ffff157224 */ /* 0x000fe200078e00c7 */
[----:B------:R-:W-:Y:S02]  /*224d0*/  IABS R4, R4 ;  /* 0x0000000400047213 */ /* 0x000fe40000000000 */
[----:B------:R-:W-:Y:S02]  /*224e0*/  FSEL R57, R57, -INF , !P2 ;  /* 0xff80000039397808 */ /* 0x000fe40005000000 */
[----:B------:R-:W-:Y:S01]  /*224f0*/  ISETP.GE.AND P2, PT, R0, R191, PT ;  /* 0x000000bf0000720c */ /* 0x000fe20003f46270 */
[----:B------:R1:W2:Y:S01]  /*22500*/  I2F R15, R4 ;  /* 0x00000004000f7306 */ /* 0x0002a20000201400 */
[----:B---3--:R-:W-:Y:S02]  /*22510*/  IMAD.IADD R5, R186, 0x1, -R2 ;  /* 0x00000001ba057824 */ /* 0x008fe400078e0a02 */
[----:B------:R-:W-:Y:S05]  /*22520*/  FFMA.FTZ R59, R18, -UR20, R59 ;  /* 0x80000014123b7c23 */ /* 0x000fea000801003b */
[----:B------:R-:W-:Y:S02]  /*22530*/  FSEL R59, R59, -INF , !P1 ;  /* 0xff8000003b3b7808 */ /* 0x000fe40004800000 */
[----:B------:R-:W-:Y:S01]  /*22540*/  ISETP.GE.AND P1, PT, R0, R190, PT ;  /* 0x000000be0000720c */ /* 0x000fe20003f26270 */
[----:B----4-:R-:W-:Y:S05]  /*22550*/  FFMA.FTZ R62, R10, -UR20, R62 ;  /* 0x800000140a3e7c23 */ /* 0x010fea000801003e */
[----:B------:R-:W-:Y:S02]  /*22560*/  FSEL R62, R62, -INF , !P5 ;  /* 0xff8000003e3e7808 */ /* 0x000fe40006800000 */
[----:B-1----:R-:W-:Y:S01]  /*22570*/  IABS R4, R5 ;  /* 0x0000000500047213 */ /* 0x002fe20000000000 */
[----:B--2---:R-:W-:Y:S04]  /*22580*/  FFMA.FTZ R64, R15, -UR20, R64 ;  /* 0x800000140f407c23 */ /* 0x004fe80008010040 */
[----:B------:R-:W-:Y:S01]  /*22590*/  IMAD.MOV.U32 R5, RZ, RZ, R4 ;  /* 0x000000ffff057224 */ /* 0x000fe200078e0004 */
[----:B------:R-:W-:Y:S01]  /*225a0*/  IABS R4, R6 ;  /* 0x0000000600047213 */ /* 0x000fe20000000000 */
[----:B------:R-:W-:Y:S01]  /*225b0*/  IMAD.IADD R6, R184, 0x1, -R0 ;  /* 0x00000001b8067824 */ /* 0x000fe200078e0a00 */
[----:B------:R-:W-:Y:S01]  /*225c0*/  FSEL R64, R64, -INF , !P4 ;  /* 0xff80000040407808 */ /* 0x000fe20006000000 */
[----:B------:R1:W2:Y:S01]  /*225d0*/  I2F R14, R5 ;  /* 0x00000005000e7306 */ /* 0x0002a20000201400 */
[C---:B------:R-:W-:Y:S02]  /*225e0*/  ISETP.GE.OR P4, PT, R0.reuse, R196, !P2 ;  /* 0x000000c40000720c */ /* 0x040fe40005786670 */
[----:B------:R-:W-:Y:S02]  /*225f0*/  IABS R3, R6 ;  /* 0x0000000600037213 */ /* 0x000fe40000000000 */
[C---:B------:R-:W-:Y:S02]  /*22600*/  ISETP.GE.OR P2, PT, R0.reuse, R194, !P1 ;  /* 0x000000c20000720c */ /* 0x040fe40004f46670 */
[----:B------:R-:W-:Y:S03]  /*22610*/  ISETP.GE.OR P1, PT, R0, R193, !P0 ;  /* 0x000000c10000720c */ /* 0x000fe60004726670 */
[----:B------:R3:W4:Y:S01]  /*22620*/  I2F R13, R4 ;  /* 0x00000004000d7306 */ /* 0x0007220000201400 */
[----:B-1----:R-:W-:Y:S01]  /*22630*/  LOP3.LUT R5, R223, UR4, R176, 0x96, !PT ;  /* 0x00000004df057c12 */ /* 0x002fe2000f8e96b0 */
[----:B--2---:R-:W-:Y:S04]  /*22640*/  FFMA.FTZ R66, R14, -UR20, R66 ;  /* 0x800000140e427c23 */ /* 0x004fe80008010042 */
[----:B------:R-:W-:Y:S01]  /*22650*/  IMAD.WIDE.U32 R242, R5, -0x326172a9, RZ ;  /* 0xcd9e8d5705f27825 */ /* 0x000fe200078e00ff */
[----:B------:R-:W-:Y:S02]  /*22660*/  FSEL R66, R66, -INF , !P3 ;  /* 0xff80000042427808 */ /* 0x000fe40005800000 */
[C---:B------:R-:W-:Y:S02]  /*22670*/  ISETP.GE.AND P3, PT, R0.reuse, R188, PT ;  /* 0x000000bc0000720c */ /* 0x040fe40003f66270 */
[----:B---3--:R-:W-:Y:S01]  /*22680*/  LOP3.LUT R4, R199, UR4, R176, 0x96, !PT ;  /* 0x00000004c7047c12 */ /* 0x008fe2000f8e96b0 */
[----:B------:R-:W-:Y:S01]  /*22690*/  UIADD3 UR4, UR37, -0x56f99767, URZ ;  /* 0xa906689925047890 */ /* 0x000fe2000fffe03f */
[----:B------:R-:W-:Y:S01]  /*226a0*/  LOP3.LUT R19, R243, UR43, R16, 0x96, !PT ;  /* 0x0000002bf3137c12 */ /* 0x000fe2000f8e9610 */
[----:B----4-:R-:W-:Y:S01]  /*226b0*/  FFMA.FTZ R60, R13, -UR20, R60 ;  /* 0x800000140d3c7c23 */ /* 0x010fe2000801003c */
[----:B------:R-:W-:Y:S01]  /*226c0*/  ISETP.GE.OR P0, PT, R0, R192, !P3 ;  /* 0x000000c00000720c */ /* 0x000fe20005f06670 */
[----:B------:R-:W-:Y:S03]  /*226d0*/  IMAD.WIDE.U32 R244, R4, -0x326172a9, RZ ;  /* 0xcd9e8d5704f47825 */ /* 0x000fe600078e00ff */
[----:B------:R-:W-:Y:S01]  /*226e0*/  FSEL R60, R60, -INF , !P6 ;  /* 0xff8000003c3c7808 */ /* 0x000fe20007000000 */
[----:B------:R-:W-:Y:S01]  /*226f0*/  IMAD.MOV.U32 R4, RZ, RZ, R3 ;  /* 0x000000ffff047224 */ /* 0x000fe200078e0003 */
[----:B------:R-:W-:Y:S01]  /*22700*/  LOP3.LUT R16, R245, UR43, R16, 0x96, !PT ;  /* 0x0000002bf5107c12 */ /* 0x000fe2000f8e9610 */
[--C-:B------:R-:W-:Y:S02]  /*22710*/  IMAD.IADD R3, R186, 0x1, -R0.reuse ;  /* 0x00000001ba037824 */ /* 0x100fe400078e0a00 */
[----:B------:R1:W2:Y:S01]  /*22720*/  I2F R8, R4 ;  /* 0x0000000400087306 */ /* 0x0002a20000201400 */
[----:B------:R-:W-:Y:S02]  /*22730*/  IMAD.WIDE.U32 R18, R19, -0x2daee0ad, RZ ;  /* 0xd2511f5313127825 */ /* 0x000fe400078e00ff */
[----:B------:R-:W-:Y:S02]  /*22740*/  IABS R3, R3 ;  /* 0x0000000300037213 */ /* 0x000fe40000000000 */
[----:B------:R-:W-:Y:S05]  /*22750*/  IMAD.WIDE.U32 R16, R16, -0x2daee0ad, RZ ;  /* 0xd2511f5310107825 */ /* 0x000fea00078e00ff */
[----:B------:R3:W4:Y:S01]  /*22760*/  I2F R6, R3 ;  /* 0x0000000300067306 */ /* 0x0007220000201400 */
[--C-:B-1----:R-:W-:Y:S02]  /*22770*/  IMAD.IADD R4, R185, 0x1, -R0.reuse ;  /* 0x00000001b9047824 */ /* 0x102fe400078e0a00 */
[----:B--2---:R-:W-:Y:S05]  /*22780*/  FFMA.FTZ R65, R8, -UR20, R65 ;  /* 0x8000001408417c23 */ /* 0x004fea0008010041 */
[----:B------:R-:W-:Y:S02]  /*22790*/  FSEL R65, R65, -INF , !P4 ;  /* 0xff80000041417808 */ /* 0x000fe40006000000 */
[----:B---3--:R-:W-:Y:S01]  /*227a0*/  IABS R3, R4 ;  /* 0x0000000400037213 */ /* 0x008fe20000000000 */
[----:B------:R-:W-:Y:S01]  /*227b0*/  IMAD.IADD R4, R187, 0x1, -R0 ;  /* 0x00000001bb047824 */ /* 0x000fe200078e0a00 */
[----:B------:R-:W-:Y:S01]  /*227c0*/  FMNMX.FTZ R0, R220, R74, !PT ;  /* 0x0000004adc007209 */ /* 0x000fe20007810000 */
[----:B----4-:R-:W-:Y:S01]  /*227d0*/  FFMA.FTZ R67, R6, -UR20, R67 ;  /* 0x8000001406437c23 */ /* 0x010fe20008010043 */
[----:B------:R-:W1:Y:S02]  /*227e0*/  I2F R5, R3 ;  /* 0x0000000300057306 */ /* 0x000e640000201400 */
[----:B------:R-:W-:Y:S02]  /*227f0*/  IABS R4, R4 ;  /* 0x0000000400047213 */ /* 0x000fe40000000000 */
[----:B------:R-:W-:Y:S03]  /*22800*/  FSEL R67, R67, -INF , !P2 ;  /* 0xff80000043437808 */ /* 0x000fe60005000000 */
[----:B------:R-:W-:Y:S04]  /*22810*/  IMAD.MOV.U32 R2, RZ, RZ, R4 ;  /* 0x000000ffff027224 */ /* 0x000fe800078e0004 */
[----:B------:R2:W3:Y:S01]  /*22820*/  I2F R4, R2 ;  /* 0x0000000200047306 */ /* 0x0004e20000201400 */
[----:B-1----:R-:W-:Y:S05]  /*22830*/  FFMA.FTZ R61, R5, -UR20, R61 ;  /* 0x80000014053d7c23 */ /* 0x002fea000801003d */
[----:B------:R-:W-:Y:S01]  /*22840*/  FSEL R61, R61, -INF , !P1 ;  /* 0xff8000003d3d7808 */ /* 0x000fe20004800000 */
[----:B--2---:R-:W-:Y:S04]  /*22850*/  IMAD.WIDE.U32 R2, R7, -0x2daee0ad, RZ ;  /* 0xd2511f5307027825 */ /* 0x004fe800078e00ff */
[----:B---3--:R-:W-:Y:S01]  /*22860*/  FFMA.FTZ R63, R4, -UR20, R63 ;  /* 0x80000014043f7c23 */ /* 0x008fe2000801003f */
[----:B------:R-:W-:Y:S01]  /*22870*/  LOP3.LUT R9, R3, UR42, R222, 0x96, !PT ;  /* 0x0000002a03097c12 */ /* 0x000fe2000f8e96de */
[----:B------:R-:W-:Y:S01]  /*22880*/  IMAD.WIDE.U32 R6, R12, -0x2daee0ad, RZ ;  /* 0xd2511f530c067825 */ /* 0x000fe200078e00ff */
[----:B------:R-:W-:Y:S02]  /*22890*/  FMNMX.FTZ R3, R214, R72, !PT ;  /* 0x00000048d6037209 */ /* 0x000fe40007810000 */
[----:B------:R-:W-:Y:S02]  /*228a0*/  LOP3.LUT R15, R19, UR40, R2, 0x96, !PT ;  /* 0x00000028130f7c12 */ /* 0x000fe4000f8e9602 */
        /* <DEDUP_REMOVED lines=8> */
[----:B------:R-:W-:Y:S01]  /*22930*/  IMAD.WIDE.U32 R4, R9, -0x326172a9, RZ ;  /* 0xcd9e8d5709047825 */ /* 0x000fe200078e00ff */
        /* <DEDUP_REMOVED lines=50> */
[----:B------:R-:W-:Y:S01]  /*22c60*/  LOP3.LUT R2, R7, UR42, R20, 0x96, !PT ;  /* 0x0000002a07027c12 */ /* 0x000fe2000f8e9614 */
[----:B------:R-:W2:Y:S01]  /*22c70*/  SHFL.BFLY PT, R71, R0, 0x2, 0x1f ;  /* 0x0c401f0000477f89 */ /* 0x000ea200000e0000 */
[----:B------:R-:W-:Y:S02]  /*22c80*/  FMNMX.FTZ R3, R51, R3, !PT ;  /* 0x0000000333037209 */ /* 0x000fe40007810000 */
[----:B------:R-:W-:Y:S02]  /*22c90*/  LOP3.LUT R6, R17, UR40, R6, 0x96, !PT ;  /* 0x0000002811067c12 */ /* 0x000fe4000f8e9606 */
[----:B------:R-:W-:Y:S02]  /*22ca0*/  FMNMX.FTZ R3, R54, R3, !PT ;  /* 0x0000000336037209 */ /* 0x000fe40007810000 */
[----:B------:R-:W-:Y:S01]  /*22cb0*/  FSEL R63, R63, -INF , !P0 ;  /* 0xff8000003f3f7808 */ /* 0x000fe20004000000 */
[----:B------:R-:W-:Y:S01]  /*22cc0*/  IMAD.WIDE.U32 R6, R6, -0x326172a9, RZ ;  /* 0xcd9e8d5706067825 */ /* 0x000fe200078e00ff */
[----:B------:R-:W-:Y:S02]  /*22cd0*/  FMNMX.FTZ R3, R55, R3, !PT ;  /* 0x0000000337037209 */ /* 0x000fe40007810000 */
[----:B------:R-:W-:Y:S02]  /*22ce0*/  FMNMX.FTZ R68, R63, R68, !PT ;  /* 0x000000443f447209 */ /* 0x000fe40007810000 */
[----:B------:R-:W-:Y:S02]  /*22cf0*/  FMNMX.FTZ R3, R66, R3, !PT ;  /* 0x0000000342037209 */ /* 0x000fe40007810000 */
[----:B-1----:R-:W-:Y:S01]  /*22d00*/  FMNMX.FTZ R11, R11, R12, !PT ;  /* 0x0000000c0b0b7209 */ /* 0x002fe20007810000 */
[----:B------:R-:W1:Y:S01]  /*22d10*/  SHFL.BFLY PT, R14, R68, 0x2, 0x1f ;  /* 0x0c401f00440e7f89 */ /* 0x000e6200000e0000 */
[----:B------:R-:W-:Y:S01]  /*22d20*/  FMNMX.FTZ R10, R67, R3, !PT ;  /* 0x00000003430a7209 */ /* 0x000fe20007810000 */
[----:B------:R-:W-:Y:S01]  /*22d30*/  IMAD.WIDE.U32 R2, R2, -0x326172a9, RZ ;  /* 0xcd9e8d5702027825 */ /* 0x000fe200078e00ff */
[----:B------:R-:W-:Y:S02]  /*22d40*/  LOP3.LUT R5, R5, UR41, R242, 0x96, !PT ;  /* 0x0000002905057c12 */ /* 0x000fe4000f8e96f2 */
[----:B------:R-:W-:Y:S02]  /*22d50*/  LOP3.LUT R9, R9, UR39, R4, 0x96, !PT ;  /* 0x0000002709097c12 */ /* 0x000fe4000f8e9604 */
[----:B------:R-:W-:Y:S01]  /*22d60*/  LOP3.LUT R7, R7, UR39, R2, 0x96, !PT ;  /* 0x0000002707077c12 */ /* 0x000fe2000f8e9602 */
[----:B------:R-:W-:Y:S01]  /*22d70*/  IMAD.WIDE.U32 R4, R5, -0x2daee0ad, RZ ;  /* 0xd2511f5305047825 */ /* 0x000fe200078e00ff */
[----:B--2---:R-:W-:Y:S01]  /*22d80*/  FMNMX.FTZ R71, R0, R71, !PT ;  /* 0x0000004700477209 */ /* 0x004fe20007810000 */
[----:B------:R-:W2:Y:S01]  /*22d90*/  SHFL.BFLY PT, R70, R11, 0x1, 0x1f ;  /* 0x0c201f000b467f89 */ /* 0x000ea200000e0000 */
[----:B------:R-:W-:Y:S01]  /*22da0*/  LOP3.LUT R3, R3, UR41, R244, 0x96, !PT ;  /* 0x0000002903037c12 */ /* 0x000fe2000f8e96f4 */
[----:B------:R-:W-:Y:S01]  /*22db0*/  IMAD.WIDE.U32 R206, R7, -0x2daee0ad, RZ ;  /* 0xd2511f5307ce7825 */ /* 0x000fe200078e00ff */
[----:B------:R-:W-:Y:S03]  /*22dc0*/  LOP3.LUT R5, R5, UR38, R18, 0x96, !PT ;  /* 0x0000002605057c12 */ /* 0x000fe6000f8e9612 */
[----:B------:R-:W-:Y:S02]  /*22dd0*/  IMAD.WIDE.U32 R198, R9, -0x2daee0ad, RZ ;  /* 0xd2511f5309c67825 */ /* 0x000fe400078e00ff */
[----:B------:R-:W3:Y:S02]  /*22de0*/  SHFL.BFLY PT, R7, R71, 0x1, 0x1f ;  /* 0x0c201f0047077f89 */ /* 0x000ee400000e0000 */
[----:B------:R-:W-:Y:S01]  /*22df0*/  IMAD.WIDE.U32 R166, R5, -0x326172a9, RZ ;  /* 0xcd9e8d5705a67825 */ /* 0x000fe200078e00ff */
[----:B------:R-:W-:Y:S02]  /*22e00*/  LOP3.LUT R146, R199, UR4, R4, 0x96, !PT ;  /* 0x00000004c7927c12 */ /* 0x000fe4000f8e9604 */
[----:B-1----:R-:W-:Y:S01]  /*22e10*/  FMNMX.FTZ R68, R68, R14, !PT ;  /* 0x0000000e44447209 */ /* 0x002fe20007810000 */
[----:B------:R-:W-:Y:S01]  /*22e20*/  IMAD.WIDE.U32 R2, R3, -0x2daee0ad, RZ ;  /* 0xd2511f5303027825 */ /* 0x000fe200078e00ff */
[----:B------:R-:W-:Y:S01]  /*22e30*/  LOP3.LUT R209, R167, UR5, R8, 0x96, !PT ;  /* 0x00000005a7d17c12 */ /* 0x000fe2000f8e9608 */
[----:B------:R-:W1:Y:S02]  /*22e40*/  SHFL.BFLY PT, R13, R10, 0x2, 0x1f ;  /* 0x0c401f000a0d7f89 */ /* 0x000e6400000e0000 */
[----:B------:R-:W-:Y:S01]  /*22e50*/  IMAD.WIDE.U32 R146, R146, -0x326172a9, RZ ;  /* 0xcd9e8d5792927825 */ /* 0x000fe200078e00ff */
[----:B------:R-:W-:Y:S02]  /*22e60*/  LOP3.LUT R3, R3, UR38, R16, 0x96, !PT ;  /* 0x0000002603037c12 */ /* 0x000fe4000f8e9610 */
[----:B------:R-:W-:Y:S02]  /*22e70*/  LOP3.LUT R148, R207, UR4, R2, 0x96, !PT ;  /* 0x00000004cf947c12 */ /* 0x000fe4000f8e9602 */
[----:B--2---:R-:W-:Y:S01]  /*22e80*/  FMNMX.FTZ R70, R11, R70, !PT ;  /* 0x000000460b467209 */ /* 0x004fe20007810000 */
[----:B------:R-:W-:Y:S01]  /*22e90*/  IMAD.WIDE.U32 R200, R3, -0x326172a9, RZ ;  /* 0xcd9e8d5703c87825 */ /* 0x000fe200078e00ff */
[----:B------:R-:W-:Y:S01]  /*22ea0*/  LOP3.LUT R0, R147, UR8, R166, 0x96, !PT ;  /* 0x0000000893007c12 */ /* 0x000fe2000f8e96a6 */
[----:B------:R-:W2:Y:S01]  /*22eb0*/  SHFL.BFLY PT, R12, R68, 0x1, 0x1f ;  /* 0x0c201f00440c7f89 */ /* 0x000ea200000e0000 */
[----:B------:R-:W-:Y:S01]  /*22ec0*/  FSETP.NEU.FTZ.AND P0, PT, R70, -INF , PT ;  /* 0xff8000004600780b */ /* 0x000fe20003f1d000 */
[----:B------:R-:W-:Y:S01]  /*22ed0*/  IMAD.WIDE.U32 R148, R148, -0x326172a9, RZ ;  /* 0xcd9e8d5794947825 */ /* 0x000fe200078e00ff */
[----:B------:R-:W-:Y:S02]  /*22ee0*/  LOP3.LUT R218, R201, UR5, R6, 0x96, !PT ;  /* 0x00000005c9da7c12 */ /* 0x000fe4000f8e9606 */
[----:B---3--:R-:W-:Y:S01]  /*22ef0*/  FMNMX.FTZ R71, R71, R7, !PT ;  /* 0x0000000747477209 */ /* 0x008fe20007810000 */
[----:B------:R-:W-:Y:S01]  /*22f00*/  FMUL.FTZ R7, R70, c[0x0][0x23c] ;  /* 0x00008f0046077a20 */ /* 0x000fe20000410000 */
[----:B------:R-:W-:Y:S02]  /*22f10*/  LOP3.LUT R9, R149, UR8, R200, 0x96, !PT ;  /* 0x0000000895097c12 */ /* 0x000fe4000f8e96c8 */
[C---:B------:R-:W-:Y:S01]  /*22f20*/  FSETP.NEU.FTZ.AND P1, PT, R71.reuse, -INF , PT ;  /* 0xff8000004700780b */ /* 0x040fe20003f3d000 */
[----:B------:R-:W-:Y:S01]  /*22f30*/  FMUL.FTZ R8, R71, c[0x0][0x23c] ;  /* 0x00008f0047087a20 */ /* 0x000fe20000410000 */
[----:B------:R-:W-:Y:S02]  /*22f40*/  FSEL R7, R7, RZ, P0 ;  /* 0x000000ff07077208 */ /* 0x000fe40000000000 */
[--C-:B------:R-:W-:Y:S02]  /*22f50*/  SHF.R.U32.HI R2, RZ, 0x10, R0.reuse ;  /* 0x00000010ff027819 */ /* 0x100fe40000011600 */
[----:B-1----:R-:W-:Y:S01]  /*22f60*/  FMNMX.FTZ R10, R10, R13, !PT ;  /* 0x0000000d0a0a7209 */ /* 0x002fe20007810000 */
[--C-:B------:R-:W-:Y:S01]  /*22f70*/  FFMA.FTZ R22, R26, c[0x0][0x23c], -R7.reuse ;  /* 0x00008f001a167a23 */ /* 0x100fe20000010807 */
[----:B------:R-:W-:Y:S01]  /*22f80*/  FSEL R8, R8, RZ, P1 ;  /* 0x000000ff08087208 */ /* 0x000fe20000800000 */
[----:B------:R1:W3:Y:S01]  /*22f90*/  LDL.S16 R26, [R1+0x84] ;  /* 0x00008400011a7983 */ /* 0x0002e20000100600 */
[----:B------:R-:W-:Y:S01]  /*22fa0*/  LOP3.LUT R5, R0, 0xff, RZ, 0xc0, !PT ;  /* 0x000000ff00057812 */ /* 0x000fe200078ec0ff */
[--C-:B------:R-:W-:Y:S01]  /*22fb0*/  FFMA.FTZ R178, R65, c[0x0][0x23c], -R7.reuse ;  /* 0x00008f0041b27a23 */ /* 0x100fe20000010807 */
[----:B------:R-:W-:Y:S01]  /*22fc0*/  SHF.R.U32.HI R4, RZ, 0x18, R0 ;  /* 0x00000018ff047819 */ /* 0x000fe20000011600 */
[----:B------:R-:W4:Y:S01]  /*22fd0*/  SHFL.BFLY PT, R69, R10, 0x1, 0x1f ;  /* 0x0c201f000a457f89 */ /* 0x000f2200000e0000 */
[----:B------:R-:W-:Y:S01]  /*22fe0*/  LOP3.LUT R3, R9, 0xff, RZ, 0xc0, !PT ;  /* 0x000000ff09037812 */ /* 0x000fe200078ec0ff */
[--C-:B------:R-:W-:Y:S01]  /*22ff0*/  FFMA.FTZ R15, R154, c[0x0][0x23c], -R7.reuse ;  /* 0x00008f009a0f7a23 */ /* 0x100fe20000010807 */
[----:B--2---:R-:W-:Y:S01]  /*23000*/  FMNMX.FTZ R68, R68, R12, !PT ;  /* 0x0000000c44447209 */ /* 0x004fe20007810000 */
[----:B------:R-:W-:Y:S01]  /*23010*/  FFMA.FTZ R230, R37, c[0x0][0x23c], -R7 ;  /* 0x00008f0025e67a23 */ /* 0x000fe20000010807 */
[----:B------:R-:W-:Y:S01]  /*23020*/  LOP3.LUT R2, R2, 0xff, RZ, 0xc0, !PT ;  /* 0x000000ff02027812 */ /* 0x000fe200078ec0ff */
[--C-:B------:R-:W-:Y:S01]  /*23030*/  FFMA.FTZ R207, R25, c[0x0][0x23c], -R8.reuse ;  /* 0x00008f0019cf7a23 */ /* 0x100fe20000010808 */
[----:B------:R-:W-:Y:S01]  /*23040*/  LOP3.LUT R0, R0, 0xffff, RZ, 0xc0, !PT ;  /* 0x0000ffff00007812 */ /* 0x000fe200078ec0ff */
[----:B------:R-:W-:Y:S01]  /*23050*/  IMAD.MOV.U32 R37, RZ, RZ, R175 ;  /* 0x000000ffff257224 */ /* 0x000fe200078e00af */
[C---:B------:R-:W-:Y:S01]  /*23060*/  ISETP.GE.U32.AND P5, PT, R241.reuse, R3, PT ;  /* 0x00000003f100720c */ /* 0x040fe20003fa6070 */
[--C-:B------:R-:W-:Y:S01]  /*23070*/  FFMA.FTZ R175, R60, c[0x0][0x23c], -R8.reuse ;  /* 0x00008f003caf7a23 */ /* 0x100fe20000010808 */
[----:B------:R-:W-:Y:S01]  /*23080*/  ISETP.GE.U32.AND P3, PT, R241, R2, PT ;  /* 0x00000002f100720c */ /* 0x000fe20003f66070 */
[----:B------:R-:W-:Y:S01]  /*23090*/  FFMA.FTZ R17, R155, c[0x0][0x23c], -R8 ;  /* 0x00008f009b117a23 */ /* 0x000fe20000010808 */
[----:B------:R-:W-:Y:S01]  /*230a0*/  SHF.R.U32.HI R3, RZ, 0x8, R0 ;  /* 0x00000008ff037819 */ /* 0x000fe20000011600 */
[----:B------:R-:W-:Y:S01]  /*230b0*/  FFMA.FTZ R224, R41, c[0x0][0x23c], -R8 ;  /* 0x00008f0029e07a23 */ /* 0x000fe20000010808 */
[----:B------:R-:W-:Y:S01]  /*230c0*/  FSEL R2, R70, RZ, P0 ;  /* 0x000000ff46027208 */ /* 0x000fe20000000000 */
[--C-:B------:R-:W-:Y:S01]  /*230d0*/  FFMA.FTZ R12, R214, c[0x0][0x23c], -R7.reuse ;  /* 0x00008f00d60c7a23 */ /* 0x100fe20000010807 */
[----:B------:R-:W-:Y:S01]  /*230e0*/  FSETP.NEU.FTZ.AND P0, PT, R68, -INF , PT ;  /* 0xff8000004400780b */ /* 0x000fe20003f1d000 */
[--C-:B------:R-:W-:Y:S01]  /*230f0*/  FFMA.FTZ R11, R211, c[0x0][0x23c], -R7.reuse ;  /* 0x00008f00d30b7a23 */ /* 0x100fe20000010807 */
[----:B------:R-:W-:Y:S01]  /*23100*/  ISETP.GE.U32.AND P4, PT, R241, R5, PT ;  /* 0x00000005f100720c */ /* 0x000fe20003f86070 */
[--C-:B------:R-:W-:Y:S01]  /*23110*/  FFMA.FTZ R211, R32, c[0x0][0x23c], -R7.reuse ;  /* 0x00008f0020d37a23 */ /* 0x100fe20000010807 */
[----:B------:R-:W-:Y:S01]  /*23120*/  LOP3.LUT R5, R3, 0xffff, RZ, 0xc0, !PT ;  /* 0x0000ffff03057812 */ /* 0x000fe200078ec0ff */
[--C-:B------:R-:W-:Y:S01]  /*23130*/  FFMA.FTZ R151, R151, c[0x0][0x23c], -R7.reuse ;  /* 0x00008f0097977a23 */ /* 0x100fe20000010807 */
[----:B------:R-:W-:Y:S01]  /*23140*/  FSEL R3, R68, RZ, P0 ;  /* 0x000000ff44037208 */ /* 0x000fe20000000000 */
[--C-:B------:R-:W-:Y:S01]  /*23150*/  FFMA.FTZ R19, R150, c[0x0][0x23c], -R7.reuse ;  /* 0x00008f0096137a23 */ /* 0x100fe20000010807 */
[----:B----4-:R-:W-:Y:S01]  /*23160*/  FMNMX.FTZ R69, R10, R69, !PT ;  /* 0x000000450a457209 */ /* 0x010fe20007810000 */
[--C-:B------:R-:W-:Y:S01]  /*23170*/  FFMA.FTZ R215, R33, c[0x0][0x23c], -R7.reuse ;  /* 0x00008f0021d77a23 */ /* 0x100fe20000010807 */
[----:B------:R-:W-:Y:S01]  /*23180*/  ISETP.GE.U32.AND P6, PT, R241, R4, PT ;  /* 0x00000004f100720c */ /* 0x000fe20003fc6070 */
[--C-:B------:R-:W-:Y:S01]  /*23190*/  FFMA.FTZ R229, R36, c[0x0][0x23c], -R7.reuse ;  /* 0x00008f0024e57a23 */ /* 0x100fe20000010807 */
[C---:B------:R-:W-:Y:S01]  /*231a0*/  FSETP.NEU.FTZ.AND P2, PT, R69.reuse, -INF , PT ;  /* 0xff8000004500780b */ /* 0x040fe20003f5d000 */
[----:B------:R-:W-:Y:S01]  /*231b0*/  FMUL.FTZ R6, R69, c[0x0][0x23c] ;  /* 0x00008f0045067a20 */ /* 0x000fe20000410000 */
[----:B------:R-:W-:Y:S01]  /*231c0*/  FSEL R4, R71, RZ, P1 ;  /* 0x000000ff47047208 */ /* 0x000fe20000800000 */
[----:B------:R-:W-:Y:S01]  /*231d0*/  IMAD.MOV.U32 R36, RZ, RZ, R174 ;  /* 0x000000ffff247224 */ /* 0x000fe200078e00ae */
[----:B------:R-:W-:Y:S01]  /*231e0*/  ISETP.GE.U32.AND P1, PT, R241, R5, PT ;  /* 0x00000005f100720c */ /* 0x000fe20003f26070 */
[----:B------:R-:W-:Y:S01]  /*231f0*/  FFMA.FTZ R174, R61, c[0x0][0x23c], -R8 ;  /* 0x00008f003dae7a23 */ /* 0x000fe20000010808 */
[----:B------:R-:W-:Y:S01]  /*23200*/  FSEL R6, R6, RZ, P2 ;  /* 0x000000ff06067208 */ /* 0x000fe20001000000 */
[--C-:B------:R-:W-:Y:S01]  /*23210*/  FFMA.FTZ R234, R48, c[0x0][0x23c], -R7.reuse ;  /* 0x00008f0030ea7a23 */ /* 0x100fe20000010807 */
[----:B------:R-:W-:Y:S01]  /*23220*/  FSEL R0, R69, RZ, P2 ;  /* 0x000000ff45007208 */ /* 0x000fe20001000000 */
[----:B------:R-:W-:Y:S01]  /*23230*/  IMAD.MOV.U32 R48, RZ, RZ, R176 ;  /* 0x000000ffff307224 */ /* 0x000fe200078e00b0 */
[----:B------:R-:W-:Y:S01]  /*23240*/  MUFU.EX2 R12, R12 ;  /* 0x0000000c000c7308 */ /* 0x000fe20000000800 */
[--C-:B------:R-:W-:Y:S02]  /*23250*/  FFMA.FTZ R176, R67, c[0x0][0x23c], -R6.reuse ;  /* 0x00008f0043b07a23 */ /* 0x100fe40000010806 */
[--C-:B------:R-:W-:Y:S02]  /*23260*/  FFMA.FTZ R10, R216, c[0x0][0x23c], -R6.reuse ;  /* 0x00008f00d80a7a23 */ /* 0x100fe40000010806 */
[--C-:B------:R-:W-:Y:S02]  /*23270*/  FFMA.FTZ R159, R157, c[0x0][0x23c], -R6.reuse ;  /* 0x00008f009d9f7a23 */ /* 0x100fe40000010806 */
[--C-:B------:R-:W-:Y:S02]  /*23280*/  FFMA.FTZ R205, R205, c[0x0][0x23c], -R6.reuse ;  /* 0x00008f00cdcd7a23 */ /* 0x100fe40000010806 */
[--C-:B------:R-:W-:Y:S01]  /*23290*/  FFMA.FTZ R231, R50, c[0x0][0x23c], -R6.reuse ;  /* 0x00008f0032e77a23 */ /* 0x100fe20000010806 */
[----:B------:R-:W-:Y:S01]  /*232a0*/  MUFU.EX2 R164, R11 ;  /* 0x0000000b00a47308 */ /* 0x000fe20000000800 */
[----:B------:R-:W-:Y:S02]  /*232b0*/  FFMA.FTZ R237, R49, c[0x0][0x23c], -R7 ;  /* 0x00008f0031ed7a23 */ /* 0x000fe40000010807 */
[----:B------:R-:W-:Y:S02]  /*232c0*/  IMAD.MOV.U32 R49, RZ, RZ, R177 ;  /* 0x000000ffff317224 */ /* 0x000fe400078e00b1 */
[--C-:B------:R-:W-:Y:S02]  /*232d0*/  FFMA.FTZ R177, R66, c[0x0][0x23c], -R6.reuse ;  /* 0x00008f0042b17a23 */ /* 0x100fe40000010806 */
[--C-:B------:R-:W-:Y:S02]  /*232e0*/  FFMA.FTZ R240, R52, c[0x0][0x23c], -R7.reuse ;  /* 0x00008f0034f07a23 */ /* 0x100fe40000010807 */
[--C-:B------:R-:W-:Y:S01]  /*232f0*/  FFMA.FTZ R239, R53, c[0x0][0x23c], -R7.reuse ;  /* 0x00008f0035ef7a23 */ /* 0x100fe20000010807 */
[----:B------:R-:W-:Y:S01]  /*23300*/  MUFU.EX2 R10, R10 ;  /* 0x0000000a000a7308 */ /* 0x000fe20000000800 */
[----:B------:R-:W-:Y:S02]  /*23310*/  FFMA.FTZ R252, R64, c[0x0][0x23c], -R7 ;  /* 0x00008f0040fc7a23 */ /* 0x000fe40000010807 */
        /* <DEDUP_REMOVED lines=10> */
[----:B------:R-:W-:Y:S01]  /*233c0*/  MUFU.EX2 R151, R151 ;  /* 0x0000009700977308 */ /* 0x000fe20000000800 */
[----:B------:R-:W-:Y:S02]  /*233d0*/  FFMA.FTZ R247, R55, c[0x0][0x23c], -R6 ;  /* 0x00008f0037f77a23 */ /* 0x000fe40000010806 */
[----:B------:R-:W-:Y:S02]  /*233e0*/  FFMA.FTZ R6, R212, c[0x0][0x23c], -R8 ;  /* 0x00008f00d4067a23 */ /* 0x000fe40000010808 */
[----:B------:R-:W-:Y:S02]  /*233f0*/  IMAD.MOV.U32 R32, RZ, RZ, R222 ;  /* 0x000000ffff207224 */ /* 0x000fe400078e00de */
[----:B------:R-:W-:Y:S02]  /*23400*/  FADD.FTZ R5, -R3, R75 ;  /* 0x0000004b03057221 */ /* 0x000fe40000010100 */
[----:B------:R-:W-:Y:S01]  /*23410*/  FMUL.FTZ R3, R68, c[0x0][0x23c] ;  /* 0x00008f0044037a20 */ /* 0x000fe20000410000 */
[----:B------:R4:W-:Y:S01]  /*23420*/  MUFU.EX2 R222, R6 ;  /* 0x0000000600de7308 */ /* 0x0009e20000000800 */
[----:B------:R-:W-:Y:S02]  /*23430*/  IMAD.MOV.U32 R38, RZ, RZ, R48 ;  /* 0x000000ffff267224 */ /* 0x000fe400078e0030 */
[----:B------:R-:W-:Y:S01]  /*23440*/  IMAD.MOV.U32 R39, RZ, RZ, R49 ;  /* 0x000000ffff277224 */ /* 0x000fe200078e0031 */
[----:B------:R-:W-:Y:S01]  /*23450*/  FSEL R3, R3, RZ, P0 ;  /* 0x000000ff03037208 */ /* 0x000fe20000000000 */
[----:B------:R-:W-:Y:S01]  /*23460*/  IMAD.MOV.U32 R50, RZ, RZ, R36 ;  /* 0x000000ffff327224 */ /* 0x000fe200078e0024 */
[----:B--2---:R-:W-:Y:S01]  /*23470*/  F2FP.BF16.PACK_AB R7, R163, R10 ;  /* 0x0000000aa307723e */ /* 0x004fe200000010ff */
[----:B------:R-:W-:Y:S01]  /*23480*/  IMAD.MOV.U32 R51, RZ, RZ, R37 ;  /* 0x000000ffff337224 */ /* 0x000fe200078e0025 */
[----:B------:R-:W-:Y:S01]  /*23490*/  IADD3 R154, P0, R152, UR28, RZ ;  /* 0x0000001c989a7c10 */ /* 0x000fe2000ff1e0ff */
[--C-:B------:R-:W-:Y:S01]  /*234a0*/  FFMA.FTZ R232, R46, c[0x0][0x23c], -R3.reuse ;  /* 0x00008f002ee87a23 */ /* 0x100fe20000010803 */
[----:B------:R-:W-:Y:S01]  /*234b0*/  MUFU.EX2 R162, R15 ;  /* 0x0000000f00a27308 */ /* 0x000fe20000000800 */
[--C-:B------:R-:W-:Y:S01]  /*234c0*/  FFMA.FTZ R173, R62, c[0x0][0x23c], -R3.reuse ;  /* 0x00008f003ead7a23 */ /* 0x100fe20000010803 */
[----:B------:R-:W-:Y:S01]  /*234d0*/  IADD3.X R155, R153, UR27, RZ, P0, !PT ;  /* 0x0000001b999b7c10 */ /* 0x000fe200087fe4ff */
[--C-:B------:R-:W-:Y:S01]  /*234e0*/  FFMA.FTZ R168, R63, c[0x0][0x23c], -R3.reuse ;  /* 0x00008f003fa87a23 */ /* 0x100fe20000010803 */
[----:B------:R-:W-:Y:S01]  /*234f0*/  @!P3 HFMA2.BF16_V2 R142, -RZ.H0_H0, RZ.H0_H0, -R7.H0_H0 ;  /* 0x200000ffff8eb231 */ /* 0x000fe20000340907 */
[--C-:B------:R-:W-:Y:S02]  /*23500*/  FFMA.FTZ R18, R156, c[0x0][0x23c], -R3.reuse ;  /* 0x00008f009c127a23 */ /* 0x100fe40000010803 */
[----:B------:R-:W-:Y:S02]  /*23510*/  FFMA.FTZ R204, R204, c[0x0][0x23c], -R3 ;  /* 0x00008f00cccc7a23 */ /* 0x000fe40000010803 */
[----:B------:R-:W-:Y:S01]  /*23520*/  PRMT R25, R142, 0x7610, R25 ;  /* 0x000076108e197816 */ /* 0x000fe20000000019 */
[--C-:B------:R-:W-:Y:S01]  /*23530*/  FFMA.FTZ R208, R27, c[0x0][0x23c], -R3.reuse ;  /* 0x00008f001bd07a23 */ /* 0x100fe20000010803 */
[----:B------:R-:W-:Y:S01]  /*23540*/  MUFU.EX2 R158, R158 ;  /* 0x0000009e009e7308 */ /* 0x000fe20000000800 */
[--C-:B------:R-:W-:Y:S01]  /*23550*/  FFMA.FTZ R226, R43, c[0x0][0x23c], -R3.reuse ;  /* 0x00008f002be27a23 */ /* 0x100fe20000010803 */
[----:B----4-:R-:W-:Y:S01]  /*23560*/  F2FP.BF16.PACK_AB R6, R164, R12 ;  /* 0x0000000ca406723e */ /* 0x010fe200000010ff */
[--C-:B------:R-:W-:Y:S02]  /*23570*/  FFMA.FTZ R235, R47, c[0x0][0x23c], -R3.reuse ;  /* 0x00008f002feb7a23 */ /* 0x100fe40000010803 */
[--C-:B------:R-:W-:Y:S02]  /*23580*/  FFMA.FTZ R13, R221, c[0x0][0x23c], -R3.reuse ;  /* 0x00008f00dd0d7a23 */ /* 0x100fe40000010803 */
[--C-:B------:R-:W-:Y:S01]  /*23590*/  FFMA.FTZ R14, R219, c[0x0][0x23c], -R3.reuse ;  /* 0x00008f00db0e7a23 */ /* 0x100fe20000010803 */
[----:B------:R-:W-:Y:S01]  /*235a0*/  @!P4 HFMA2.BF16_V2 R145, -RZ.H0_H0, RZ.H0_H0, -R6.H0_H0 ;  /* 0x200000ffff91c231 */ /* 0x000fe20000340906 */
[--C-:B------:R-:W-:Y:S01]  /*235b0*/  FFMA.FTZ R150, R210, c[0x0][0x23c], -R3.reuse ;  /* 0x00008f00d2967a23 */ /* 0x100fe20000010803 */
[----:B------:R-:W2:Y:S01]  /*235c0*/  MUFU.EX2 R159, R159 ;  /* 0x0000009f009f7308 */ /* 0x000ea20000000800 */
[--C-:B------:R-:W-:Y:S02]  /*235d0*/  FFMA.FTZ R210, R30, c[0x0][0x23c], -R3.reuse ;  /* 0x00008f001ed27a23 */ /* 0x100fe40000010803 */
[--C-:B------:R-:W-:Y:S01]  /*235e0*/  FFMA.FTZ R212, R31, c[0x0][0x23c], -R3.reuse ;  /* 0x00008f001fd47a23 */ /* 0x100fe20000010803 */
[----:B------:R-:W-:Y:S01]  /*235f0*/  @!P4 STL.S16 [R1+0x74], R145 ;  /* 0x000074910100c387 */ /* 0x000fe20000100600 */
[--C-:B------:R-:W-:Y:S02]  /*23600*/  FFMA.FTZ R227, R42, c[0x0][0x23c], -R3.reuse ;  /* 0x00008f002ae37a23 */ /* 0x100fe40000010803 */
[--C-:B------:R-:W-:Y:S02]  /*23610*/  FFMA.FTZ R249, R58, c[0x0][0x23c], -R3.reuse ;  /* 0x00008f003af97a23 */ /* 0x100fe40000010803 */
[--C-:B------:R-:W-:Y:S01]  /*23620*/  FFMA.FTZ R251, R59, c[0x0][0x23c], -R3.reuse ;  /* 0x00008f003bfb7a23 */ /* 0x100fe20000010803 */
[----:B------:R-:W-:Y:S01]  /*23630*/  PRMT R3, R6, 0x7632, R3 ;  /* 0x0000763206037816 */ /* 0x000fe20000000003 */
[--C-:B------:R-:W-:Y:S01]  /*23640*/  FFMA.FTZ R11, R220, c[0x0][0x23c], -R8.reuse ;  /* 0x00008f00dc0b7a23 */ /* 0x100fe20000010808 */
[----:B------:R-:W-:Y:S01]  /*23650*/  MUFU.EX2 R221, R17 ;  /* 0x0000001100dd7308 */ /* 0x000fe20000000800 */
[----:B------:R-:W-:Y:S02]  /*23660*/  IMAD.MOV.U32 R33, RZ, RZ, R223 ;  /* 0x000000ffff217224 */ /* 0x000fe400078e00df */
[----:B------:R-:W-:Y:S01]  /*23670*/  @!P1 HFMA2.BF16_V2 R144, -RZ.H0_H0, RZ.H0_H0, -R3.H0_H0 ;  /* 0x200000ffff909231 */ /* 0x000fe20000340903 */
[--C-:B------:R-:W-:Y:S02]  /*23680*/  FFMA.FTZ R16, R197, c[0x0][0x23c], -R8.reuse ;  /* 0x00008f00c5107a23 */ /* 0x100fe40000010808 */
[--C-:B------:R-:W-:Y:S02]  /*23690*/  FFMA.FTZ R203, R203, c[0x0][0x23c], -R8.reuse ;  /* 0x00008f00cbcb7a23 */ /* 0x100fe40000010808 */
[----:B------:R-:W-:Y:S01]  /*236a0*/  PRMT R27, R144, 0x7610, R27 ;  /* 0x00007610901b7816 */ /* 0x000fe2000000001b */
[----:B------:R4:W-:Y:S01]  /*236b0*/  @!P1 STL.S16 [R1+0x7c], R144 ;  /* 0x00007c9001009387 */ /* 0x0009e20000100600 */
[----:B------:R-:W-:Y:S01]  /*236c0*/  MUFU.EX2 R11, R11 ;  /* 0x0000000b000b7308 */ /* 0x000fe20000000800 */
[----:B------:R-:W-:Y:S01]  /*236d0*/  FFMA.FTZ R213, R28, c[0x0][0x23c], -R8 ;  /* 0x00008f001cd57a23 */ /* 0x000fe20000010808 */
[----:B------:R-:W-:Y:S01]  /*236e0*/  PRMT R28, R145, 0x7610, R28 ;  /* 0x00007610911c7816 */ /* 0x000fe2000000001c */
[----:B------:R1:W-:Y:S01]  /*236f0*/  @!P3 STL.S16 [R1+0x78], R142 ;  /* 0x0000788e0100b387 */ /* 0x0003e20000100600 */
[--C-:B------:R-:W-:Y:S02]  /*23700*/  FFMA.FTZ R216, R29, c[0x0][0x23c], -R8.reuse ;  /* 0x00008f001dd87a23 */ /* 0x100fe40000010808 */
[--C-:B------:R-:W-:Y:S02]  /*23710*/  FFMA.FTZ R223, R40, c[0x0][0x23c], -R8.reuse ;  /* 0x00008f0028df7a23 */ /* 0x100fe40000010808 */
[--C-:B------:R-:W-:Y:S02]  /*23720*/  FFMA.FTZ R236, R44, c[0x0][0x23c], -R8.reuse ;  /* 0x00008f002cec7a23 */ /* 0x100fe40000010808 */
[----:B------:R-:W-:Y:S01]  /*23730*/  MUFU.EX2 R220, R14 ;  /* 0x0000000e00dc7308 */ /* 0x000fe20000000800 */
[--C-:B------:R-:W-:Y:S02]  /*23740*/  FFMA.FTZ R238, R45, c[0x0][0x23c], -R8.reuse ;  /* 0x00008f002dee7a23 */ /* 0x100fe40000010808 */
[--C-:B------:R-:W-:Y:S02]  /*23750*/  FFMA.FTZ R248, R56, c[0x0][0x23c], -R8.reuse ;  /* 0x00008f0038f87a23 */ /* 0x100fe40000010808 */
[--C-:B------:R-:W-:Y:S01]  /*23760*/  FFMA.FTZ R250, R57, c[0x0][0x23c], -R8.reuse ;  /* 0x00008f0039fa7a23 */ /* 0x100fe20000010808 */
[----:B------:R-:W-:Y:S01]  /*23770*/  PRMT R8, R7, 0x7632, R8 ;  /* 0x0000763207087816 */ /* 0x000fe20000000008 */
[----:B------:R-:W-:Y:S01]  /*23780*/  FADD.FTZ R0, -R0, R73 ;  /* 0x0000004900007221 */ /* 0x000fe20000010100 */
[----:B--2---:R-:W-:Y:S01]  /*23790*/  F2FP.BF16.PACK_AB R73, R159, R158 ;  /* 0x0000009e9f49723e */ /* 0x004fe200000010ff */
[----:B------:R-:W-:Y:S01]  /*237a0*/  IMAD.MOV.U32 R52, RZ, RZ, R32 ;  /* 0x000000ffff347224 */ /* 0x000fe200078e0020 */
[----:B------:R-:W-:Y:S01]  /*237b0*/  MUFU.EX2 R219, R16 ;  /* 0x0000001000db7308 */ /* 0x000fe20000000800 */
[----:B------:R-:W-:Y:S01]  /*237c0*/  @!P6 HFMA2.BF16_V2 R143, -RZ.H0_H0, RZ.H0_H0, -R8.H0_H0 ;  /* 0x200000ffff8fe231 */ /* 0x000fe20000340908 */
[----:B------:R-:W-:Y:S01]  /*237d0*/  IMAD.MOV.U32 R32, RZ, RZ, R160 ;  /* 0x000000ffff207224 */ /* 0x000fe200078e00a0 */
[----:B----4-:R-:W-:Y:S01]  /*237e0*/  PRMT R144, R7, 0x5410, R8 ;  /* 0x0000541007907816 */ /* 0x010fe20000000008 */
[----:B------:R-:W-:Y:S01]  /*237f0*/  FMUL.FTZ R0, R0, c[0x0][0x23c] ;  /* 0x00008f0000007a20 */ /* 0x000fe20000410000 */
[----:B------:R-:W-:Y:S01]  /*23800*/  @!P3 PRMT R7, R25, 0x5410, RZ ;  /* 0x000054101907b816 */ /* 0x000fe200000000ff */
[----:B------:R-:W-:Y:S01]  /*23810*/  @!P6 STL.S16 [R1+0x88], R143 ;  /* 0x0000888f0100e387 */ /* 0x000fe20000100600 */
[----:B-1----:R-:W-:Y:S01]  /*23820*/  PRMT R142, R6, 0x5410, R3 ;  /* 0x00005410068e7816 */ /* 0x002fe20000000003 */
[----:B------:R-:W-:Y:S01]  /*23830*/  IMAD.MOV.U32 R54, RZ, RZ, R32 ;  /* 0x000000ffff367224 */ /* 0x000fe200078e0020 */
[----:B------:R-:W-:Y:S01]  /*23840*/  @!P1 PRMT R3, R27, 0x5410, RZ ;  /* 0x000054101b039816 */ /* 0x000fe200000000ff */
[----:B------:R-:W1:Y:S01]  /*23850*/  MUFU.EX2 R67, R0 ;  /* 0x0000000000437308 */ /* 0x000e620000000800 */
[----:B------:R-:W-:Y:S01]  /*23860*/  PRMT R24, R143, 0x7610, R24 ;  /* 0x000076108f187816 */ /* 0x000fe20000000018 */
[----:B------:R-:W-:Y:S01]  /*23870*/  IMAD.MOV.U32 R53, RZ, RZ, R33 ;  /* 0x000000ffff357224 */ /* 0x000fe200078e0021 */
[----:B------:R-:W-:Y:S01]  /*23880*/  @!P4 PRMT R6, R28, 0x5410, RZ ;  /* 0x000054101c06c816 */ /* 0x000fe200000000ff */
[----:B------:R2:W-:Y:S01]  /*23890*/  STG.E.U16 [R152.64+0x2], R3 ;  /* 0x0000020398007986 */ /* 0x0005e2000c101522 */
[----:B------:R-:W-:Y:S01]  /*238a0*/  @!P6 PRMT R8, R24, 0x5410, RZ ;  /* 0x000054101808e816 */ /* 0x000fe200000000ff */
[----:B------:R-:W-:Y:S01]  /*238b0*/  IMAD.MOV.U32 R33, RZ, RZ, R161 ;  /* 0x000000ffff217224 */ /* 0x000fe200078e00a1 */
[----:B------:R-:W-:Y:S01]  /*238c0*/  IADD3 R156, P1, R152, UR33, RZ ;  /* 0x00000021989c7c10 */ /* 0x000fe2000ff3e0ff */
[----:B------:R4:W-:Y:S01]  /*238d0*/  STG.E.U16 [R152.64], R6 ;  /* 0x0000000698007986 */ /* 0x0009e2000c101522 */
[----:B------:R-:W-:Y:S01]  /*238e0*/  FADD.FTZ R2, -R2, R72 ;  /* 0x0000004802027221 */ /* 0x000fe20000010100 */
[----:B------:R-:W-:Y:S01]  /*238f0*/  MUFU.EX2 R150, R150 ;  /* 0x0000009600967308 */ /* 0x000fe20000000800 */
[----:B------:R-:W-:Y:S01]  /*23900*/  IADD3.X R157, R153, UR32, RZ, P1, !PT ;  /* 0x00000020999d7c10 */ /* 0x000fe20008ffe4ff */
[----:B------:R4:W-:Y:S01]  /*23910*/  STG.E.U16 [R154.64], R7 ;  /* 0x000000079a007986 */ /* 0x0009e2000c101522 */
[----:B------:R-:W-:Y:S02]  /*23920*/  IMAD.MOV.U32 R55, RZ, RZ, R33 ;  /* 0x000000ffff377224 */ /* 0x000fe400078e0021 */
[----:B------:R-:W-:Y:S01]  /*23930*/  FMUL.FTZ R2, R2, c[0x0][0x23c] ;  /* 0x00008f0002027a20 */ /* 0x000fe20000410000 */
[----:B------:R-:W-:Y:S01]  /*23940*/  STG.E.U16 [R154.64+0x2], R8 ;  /* 0x000002089a007986 */ /* 0x000fe2000c101522 */
[----:B------:R-:W-:Y:S01]  /*23950*/  FADD.FTZ R4, -R4, R74 ;  /* 0x0000004a04047221 */ /* 0x000fe20000010100 */
[----:B------:R-:W-:Y:S01]  /*23960*/  F2FP.BF16.PACK_AB R74, R162, R151 ;  /* 0x00000097a24a723e */ /* 0x000fe200000010ff */
[----:B------:R-:W-:Y:S01]  /*23970*/  IMAD.MOV.U32 R34, RZ, RZ, R52 ;  /* 0x000000ffff227224 */ /* 0x000fe200078e0034 */
[----:B------:R-:W-:Y:S01]  /*23980*/  MUFU.EX2 R203, R203 ;  /* 0x000000cb00cb7308 */ /* 0x000fe20000000800 */
[----:B------:R-:W-:Y:S01]  /*23990*/  IMAD.MOV.U32 R35, RZ, RZ, R53 ;  /* 0x000000ffff237224 */ /* 0x000fe200078e0035 */
[----:B------:R-:W-:Y:S01]  /*239a0*/  PRMT R72, R74, 0x7632, R72 ;  /* 0x000076324a487816 */ /* 0x000fe20000000048 */
[----:B-1----:R-:W-:Y:S02]  /*239b0*/  FMUL.FTZ R66, R67, R102 ;  /* 0x0000006643427220 */ /* 0x002fe40000410000 */
[----:B------:R-:W-:Y:S01]  /*239c0*/  FMUL.FTZ R0, R4, c[0x0][0x23c] ;  /* 0x00008f0004007a20 */ /* 0x000fe20000410000 */
[----:B------:R-:W-:Y:S02]  /*239d0*/  LOP3.LUT R4, R148, 0xff, RZ, 0xc0, !PT ;  /* 0x000000ff94047812 */ /* 0x000fe400078ec0ff */
[----:B--2---:R-:W-:Y:S03]  /*239e0*/  F2FP.BF16.PACK_AB R3, R222, R11 ;  /* 0x0000000bde03723e */ /* 0x004fe600000010ff */
[----:B------:R-:W1:Y:S01]  /*239f0*/  MUFU.EX2 R0, R0 ;  /* 0x0000000000007308 */ /* 0x000e620000000800 */
[C---:B------:R-:W-:Y:S02]  /*23a00*/  PRMT R141, R3.reuse, 0x7632, R141 ;  /* 0x00007632038d7816 */ /* 0x040fe4000000008d */
[----:B----4-:R-:W-:Y:S02]  /*23a10*/  IADD3 R6, P0, R154, UR48, RZ ;  /* 0x000000309a067c10 */ /* 0x010fe4000ff1e0ff */
[----:B------:R-:W-:Y:S02]  /*23a20*/  PRMT R145, R3, 0x5410, R141 ;  /* 0x0000541003917816 */ /* 0x000fe4000000008d */
[----:B------:R-:W-:Y:S02]  /*23a30*/  IADD3.X R7, R155, UR29, RZ, P0, !PT ;  /* 0x0000001d9b077c10 */ /* 0x000fe400087fe4ff */
[----:B------:R-:W-:Y:S04]  /*23a40*/  IADD3 R160, P0, R152, UR31, RZ ;  /* 0x0000001f98a07c10 */ /* 0x000fe8000ff1e0ff */
[----:B------:R-:W-:Y:S01]  /*23a50*/  IADD3.X R161, R153, UR30, RZ, P0, !PT ;  /* 0x0000001e99a17c10 */ /* 0x000fe200087fe4ff */
[C---:B-1----:R-:W-:Y:S02]  /*23a60*/  FMUL.FTZ R60, R0.reuse, R76 ;  /* 0x0000004c003c7220 */ /* 0x042fe40000410000 */
[C---:B------:R-:W-:Y:S02]  /*23a70*/  FMUL.FTZ R28, R0.reuse, R92 ;  /* 0x0000005c001c7220 */ /* 0x040fe40000410000 */
[C---:B------:R-:W-:Y:S02]  /*23a80*/  FMUL.FTZ R41, R0.reuse, R89 ;  /* 0x0000005900297220 */ /* 0x040fe40000410000 */
[C---:B------:R-:W-:Y:S02]  /*23a90*/  FMUL.FTZ R29, R0.reuse, R93 ;  /* 0x0000005d001d7220 */ /* 0x040fe40000410000 */
[C---:B------:R-:W-:Y:S02]  /*23aa0*/  FMUL.FTZ R40, R0.reuse, R88 ;  /* 0x0000005800287220 */ /* 0x040fe40000410000 */
[C---:B------:R-:W-:Y:S01]  /*23ab0*/  FMUL.FTZ R44, R0.reuse, R84 ;  /* 0x00000054002c7220 */ /* 0x040fe20000410000 */
[----:B------:R1:W-:Y:S01]  /*23ac0*/  MUFU.EX2 R88, R19 ;  /* 0x0000001300587308 */ /* 0x0003e20000000800 */
[C---:B------:R-:W-:Y:S02]  /*23ad0*/  FMUL.FTZ R45, R0.reuse, R85 ;  /* 0x00000055002d7220 */ /* 0x040fe40000410000 */
[----:B------:R-:W-:Y:S01]  /*23ae0*/  FMUL.FTZ R56, R0, R80 ;  /* 0x0000005000387220 */ /* 0x000fe20000410000 */
[----:B------:R-:W-:Y:S01]  /*23af0*/  PRMT R80, R74, 0x5410, R72 ;  /* 0x000054104a507816 */ /* 0x000fe20000000048 */
[C---:B------:R-:W-:Y:S02]  /*23b00*/  FMUL.FTZ R57, R0.reuse, R81 ;  /* 0x0000005100397220 */ /* 0x040fe40000410000 */
[----:B------:R-:W-:Y:S03]  /*23b10*/  FMUL.FTZ R61, R0, R77 ;  /* 0x0000004d003d7220 */ /* 0x000fe60000410000 */
[----:B------:R2:W-:Y:S10]  /*23b20*/  MUFU.EX2 R85, R22 ;  /* 0x0000001600557308 */ /* 0x0005f40000000800 */
[----:B------:R-:W-:Y:S01]  /*23b30*/  MUFU.EX2 R84, R205 ;  /* 0x000000cd00547308 */ /* 0x000fe20000000800 */
[C---:B-1----:R-:W-:Y:S02]  /*23b40*/  FMUL.FTZ R19, R67.reuse, R135 ;  /* 0x0000008743137220 */ /* 0x042fe40000410000 */
[----:B--2---:R-:W-:Y:S01]  /*23b50*/  FMUL.FTZ R22, R67, R130 ;  /* 0x0000008243167220 */ /* 0x004fe20000410000 */
[----:B---3--:R-:W-:Y:S05]  /*23b60*/  @!P5 HFMA2.BF16_V2 R26, -RZ.H0_H0, RZ.H0_H0, -R3.H0_H0 ;  /* 0x200000ffff1ad231 */ /* 0x008fea0000340903 */
[----:B------:R-:W-:Y:S01]  /*23b70*/  PRMT R23, R26, 0x7610, R23 ;  /* 0x000076101a177816 */ /* 0x000fe20000000017 */
[----:B------:R1:W-:Y:S03]  /*23b80*/  @!P5 STL.S16 [R1+0x84], R26 ;  /* 0x0000841a0100d387 */ /* 0x0003e60000100600 */
[----:B------:R-:W-:Y:S05]  /*23b90*/  @!P5 PRMT R3, R23, 0x5410, RZ ;  /* 0x000054101703d816 */ /* 0x000fea00000000ff */
[----:B------:R2:W-:Y:S04]  /*23ba0*/  STG.E.U16 [R6.64], R3 ;  /* 0x0000000306007986 */ /* 0x0005e8000c101522 */
[----:B-1----:R1:W3:Y:S04]  /*23bb0*/  LDL.S16 R26, [R1+0x80] ;  /* 0x00008000011a7983 */ /* 0x0022e80000100600 */
[----:B------:R-:W4:Y:S04]  /*23bc0*/  LDL.LU R25, [R1+0x120] ;  /* 0x0001200001197983 */ /* 0x000f280000300800 */
[----:B------:R-:W4:Y:S01]  /*23bd0*/  LDL.LU R24, [R1+0x11c] ;  /* 0x00011c0001187983 */ /* 0x000f220000300800 */
[----:B--2---:R-:W-:Y:S02]  /*23be0*/  LOP3.LUT R3, R9, 0xffff, RZ, 0xc0, !PT ;  /* 0x0000ffff09037812 */ /* 0x004fe400078ec0ff */
[----:B------:R-:W-:Y:S01]  /*23bf0*/  LOP3.LUT R6, R146, 0xff, RZ, 0xc0, !PT ;  /* 0x000000ff92067812 */ /* 0x000fe200078ec0ff */
[----:B------:R1:W2:Y:S01]  /*23c00*/  LDL.S16 R23, [R1+0x8c] ;  /* 0x00008c0001177983 */ /* 0x0002a20000100600 */
[----:B------:R-:W-:Y:S02]  /*23c10*/  SHF.R.U32.HI R3, RZ, 0x8, R3 ;  /* 0x00000008ff037819 */ /* 0x000fe40000011603 */
[----:B------:R-:W-:Y:S01]  /*23c20*/  ISETP.GE.U32.AND P5, PT, R241, R6, PT ;  /* 0x00000006f100720c */ /* 0x000fe20003fa6070 */
[----:B------:R-:W2:Y:S01]  /*23c30*/  LDL.LU R8, [R1+0x124] ;  /* 0x0001240001087983 */ /* 0x000ea20000300800 */
[----:B------:R-:W-:Y:S02]  /*23c40*/  LOP3.LUT R7, R3, 0xffff, RZ, 0xc0, !PT ;  /* 0x0000ffff03077812 */ /* 0x000fe400078ec0ff */
[--C-:B------:R-:W-:Y:S02]  /*23c50*/  SHF.R.U32.HI R6, RZ, 0x18, R146.reuse ;  /* 0x00000018ff067819 */ /* 0x100fe40000011692 */
[C---:B------:R-:W-:Y:S02]  /*23c60*/  ISETP.GE.U32.AND P2, PT, R241.reuse, R7, PT ;  /* 0x00000007f100720c */ /* 0x040fe40003f46070 */
[----:B------:R-:W-:Y:S02]  /*23c70*/  ISETP.GE.U32.AND P6, PT, R241, R6, PT ;  /* 0x00000006f100720c */ /* 0x000fe40003fc6070 */
[--C-:B------:R-:W-:Y:S02]  /*23c80*/  SHF.R.U32.HI R3, RZ, 0x18, R9.reuse ;  /* 0x00000018ff037819 */ /* 0x100fe40000011609 */
[----:B------:R-:W-:Y:S02]  /*23c90*/  SHF.R.U32.HI R9, RZ, 0x10, R9 ;  /* 0x00000010ff097819 */ /* 0x000fe40000011609 */
[----:B------:R-:W-:Y:S02]  /*23ca0*/  SHF.R.U32.HI R7, RZ, 0x10, R146 ;  /* 0x00000010ff077819 */ /* 0x000fe40000011692 */
[----:B------:R-:W-:Y:S02]  /*23cb0*/  LOP3.LUT R9, R9, 0xff, RZ, 0xc0, !PT ;  /* 0x000000ff09097812 */ /* 0x000fe400078ec0ff */
[----:B------:R-:W-:Y:S02]  /*23cc0*/  LOP3.LUT R201, R7, 0xff, RZ, 0xc0, !PT ;  /* 0x000000ff07c97812 */ /* 0x000fe400078ec0ff */
[C---:B------:R-:W-:Y:S01]  /*23cd0*/  ISETP.GE.U32.AND P0, PT, R241.reuse, R9, PT ;  /* 0x00000009f100720c */ /* 0x040fe20003f06070 */
[----:B------:R-:W-:Y:S01]  /*23ce0*/  FMUL.FTZ R9, R0, R113 ;  /* 0x0000007100097220 */ /* 0x000fe20000410000 */
[----:B------:R-:W-:Y:S02]  /*23cf0*/  ISETP.GE.U32.AND P3, PT, R241, R3, PT ;  /* 0x00000003f100720c */ /* 0x000fe40003f66070 */
[----:B------:R-:W-:Y:S04]  /*23d00*/  LOP3.LUT R3, R146, 0xffff, RZ, 0xc0, !PT ;  /* 0x0000ffff92037812 */ /* 0x000fe800078ec0ff */
[----:B------:R-:W-:Y:S04]  /*23d10*/  SHF.R.U32.HI R3, RZ, 0x8, R3 ;  /* 0x00000008ff037819 */ /* 0x000fe80000011603 */
[----:B------:R-:W-:Y:S04]  /*23d20*/  LOP3.LUT R3, R3, 0xffff, RZ, 0xc0, !PT ;  /* 0x0000ffff03037812 */ /* 0x000fe800078ec0ff */
[----:B------:R-:W-:Y:S02]  /*23d30*/  ISETP.GE.U32.AND P4, PT, R241, R3, PT ;  /* 0x00000003f100720c */ /* 0x000fe40003f86070 */
[----:B------:R1:W1:Y:S02]  /*23d40*/  MUFU.EX2 R3, R2 ;  /* 0x0000000200037308 */ /* 0x0002640000000800 */
[----:B-1----:R-:W-:Y:S02]  /*23d50*/  FMUL.FTZ R2, R5, c[0x0][0x23c] ;  /* 0x00008f0005027a20 */ /* 0x002fe40000410000 */
[C---:B------:R-:W-:Y:S02]  /*23d60*/  FMUL.FTZ R32, R3.reuse, R124 ;  /* 0x0000007c03207220 */ /* 0x040fe40000410000 */
[C---:B------:R-:W-:Y:S04]  /*23d70*/  FMUL.FTZ R33, R3.reuse, R125 ;  /* 0x0000007d03217220 */ /* 0x040fe80000410000 */
[----:B------:R-:W1:Y:S01]  /*23d80*/  MUFU.EX2 R2, R2 ;  /* 0x0000000200027308 */ /* 0x000e620000000800 */
[C---:B------:R-:W-:Y:S02]  /*23d90*/  FMUL.FTZ R16, R3.reuse, R132 ;  /* 0x0000008403107220 */ /* 0x040fe40000410000 */
        /* <DEDUP_REMOVED lines=8> */
[----:B------:R-:W-:Y:S01]  /*23e20*/  FMUL.FTZ R65, R3, R101 ;  /* 0x0000006503417220 */ /* 0x000fe20000410000 */
[----:B------:R-:W-:Y:S01]  /*23e30*/  MUFU.EX2 R100, R210 ;  /* 0x000000d200647308 */ /* 0x000fe20000000800 */
[C---:B-1----:R-:W-:Y:S02]  /*23e40*/  FMUL.FTZ R62, R2.reuse, R78 ;  /* 0x0000004e023e7220 */ /* 0x042fe40000410000 */
[C---:B------:R-:W-:Y:S02]  /*23e50*/  FMUL.FTZ R47, R2.reuse, R87 ;  /* 0x00000057022f7220 */ /* 0x040fe40000410000 */
[C---:B------:R-:W-:Y:S02]  /*23e60*/  FMUL.FTZ R43, R2.reuse, R91 ;  /* 0x0000005b022b7220 */ /* 0x040fe40000410000 */
[C---:B------:R-:W-:Y:S03]  /*23e70*/  FMUL.FTZ R14, R2.reuse, R106 ;  /* 0x0000006a020e7220 */ /* 0x040fe60000410000 */
[----:B------:R-:W-:Y:S01]  /*23e80*/  MUFU.EX2 R101, R208 ;  /* 0x000000d000657308 */ /* 0x000fe20000000800 */
        /* <DEDUP_REMOVED lines=10> */
[----:B------:R-:W-:Y:S04]  /*23f30*/  IMAD.WIDE.U32 R82, R209, -0x2daee0ad, RZ ;  /* 0xd2511f53d1527825 */ /* 0x000fe800078e00ff */
[----:B------:R-:W-:Y:S02]  /*23f40*/  IMAD.MOV.U32 R107, RZ, RZ, R39 ;  /* 0x000000ffff6b7224 */ /* 0x000fe400078e0027 */
[----:B------:R-:W-:Y:S02]  /*23f50*/  IMAD.MOV.U32 R106, RZ, RZ, R38 ;  /* 0x000000ffff6a7224 */ /* 0x000fe400078e0026 */
[----:B------:R-:W-:Y:S02]  /*23f60*/  IMAD.MOV.U32 R99, RZ, RZ, R35 ;  /* 0x000000ffff637224 */ /* 0x000fe400078e0023 */
[C---:B------:R-:W-:Y:S02]  /*23f70*/  FMUL.FTZ R38, R67.reuse, R122 ;  /* 0x0000007a43267220 */ /* 0x040fe40000410000 */
[C---:B------:R-:W-:Y:S02]  /*23f80*/  FMUL.FTZ R35, R67.reuse, R127 ;  /* 0x0000007f43237220 */ /* 0x040fe40000410000 */
[----:B------:R-:W-:Y:S01]  /*23f90*/  FMUL.FTZ R39, R67, R123 ;  /* 0x0000007b43277220 */ /* 0x000fe20000410000 */
[----:B-1----:R-:W-:Y:S01]  /*23fa0*/  SHF.R.U32.HI R202, RZ, 0x18, R148 ;  /* 0x00000018ffca7819 */ /* 0x002fe20000011694 */
[----:B---3--:R-:W-:Y:S01]  /*23fb0*/  @!P2 HFMA2.BF16_V2 R26, -RZ.H0_H0, RZ.H0_H0, -R141.H0_H0 ;  /* 0x200000ffff1aa231 */ /* 0x008fe2000034098d */
[----:B----4-:R-:W-:Y:S04]  /*23fc0*/  FFMA.FTZ R165, R3, R25, R12 ;  /* 0x0000001903a57223 */ /* 0x010fe8000001000c */
[----:B------:R-:W-:Y:S01]  /*23fd0*/  PRMT R6, R26, 0x7610, R6 ;  /* 0x000076101a067816 */ /* 0x000fe20000000006 */
[----:B------:R1:W-:Y:S01]  /*23fe0*/  @!P2 STL.S16 [R1+0x80], R26 ;  /* 0x0000801a0100a387 */ /* 0x0003e20000100600 */
[----:B------:R-:W-:Y:S02]  /*23ff0*/  FMUL.FTZ R12, R0, R104 ;  /* 0x00000068000c7220 */ /* 0x000fe40000410000 */
[----:B------:R-:W-:Y:S01]  /*24000*/  @!P2 PRMT R141, R6, 0x5410, RZ ;  /* 0x00005410068da816 */ /* 0x000fe200000000ff */
[----:B------:R-:W3:Y:S01]  /*24010*/  LDL.LU R7, [R1+0x138] ;  /* 0x0001380001077983 */ /* 0x000ee20000300800 */
[----:B------:R-:W-:Y:S01]  /*24020*/  ISETP.GE.U32.AND P2, PT, R241, R4, PT ;  /* 0x00000004f100720c */ /* 0x000fe20003f46070 */
[----:B------:R-:W4:Y:S01]  /*24030*/  MUFU.EX2 R6, R13 ;  /* 0x0000000d00067308 */ /* 0x000f220000000800 */
[----:B------:R-:W-:Y:S01]  /*24040*/  LOP3.LUT R4, R148, 0xffff, RZ, 0xc0, !PT ;  /* 0x0000ffff94047812 */ /* 0x000fe200078ec0ff */
[----:B------:R-:W-:Y:S01]  /*24050*/  STG.E.U16 [R160.64], R141 ;  /* 0x0000008da0007986 */ /* 0x000fe2000c101522 */
[C---:B------:R-:W-:Y:S02]  /*24060*/  FFMA.FTZ R199, R67.reuse, R24, R10 ;  /* 0x0000001843c77223 */ /* 0x040fe4000001000a */
[----:B------:R-:W-:Y:S01]  /*24070*/  SHF.R.U32.HI R4, RZ, 0x8, R4 ;  /* 0x00000008ff047819 */ /* 0x000fe20000011604 */
[----:B------:R-:W-:Y:S02]  /*24080*/  IMAD.MOV.U32 R104, RZ, RZ, R50 ;  /* 0x000000ffff687224 */ /* 0x000fe400078e0032 */
[----:B------:R-:W-:Y:S01]  /*24090*/  FMUL.FTZ R50, R67, R118 ;  /* 0x0000007643327220 */ /* 0x000fe20000410000 */
[----:B------:R-:W-:Y:S01]  /*240a0*/  LOP3.LUT R4, R4, 0xffff, RZ, 0xc0, !PT ;  /* 0x0000ffff04047812 */ /* 0x000fe200078ec0ff */
[C---:B--2---:R-:W-:Y:S02]  /*240b0*/  FFMA.FTZ R197, R0.reuse, R8, R11 ;  /* 0x0000000800c57223 */ /* 0x044fe4000001000b */
[----:B------:R-:W-:Y:S01]  /*240c0*/  FMUL.FTZ R8, R0, R112 ;  /* 0x0000007000087220 */ /* 0x000fe20000410000 */
[----:B------:R-:W-:Y:S01]  /*240d0*/  ISETP.GE.U32.AND P1, PT, R241, R4, PT ;  /* 0x00000004f100720c */ /* 0x000fe20003f26070 */
[----:B------:R-:W-:Y:S02]  /*240e0*/  FMUL.FTZ R4, R3, R136 ;  /* 0x0000008803047220 */ /* 0x000fe40000410000 */
[----:B------:R-:W-:Y:S02]  /*240f0*/  FMUL.FTZ R11, R2, R115 ;  /* 0x00000073020b7220 */ /* 0x000fe40000410000 */
[----:B------:R-:W-:Y:S01]  /*24100*/  FADD.FTZ R79, R222, R197 ;  /* 0x000000c5de4f7221 */ /* 0x000fe20000010000 */
[----:B------:R-:W-:Y:S01]  /*24110*/  LOP3.LUT R197, R82, 0xffff, RZ, 0xc0, !PT ;  /* 0x0000ffff52c57812 */ /* 0x000fe200078ec0ff */
[C---:B------:R-:W-:Y:S02]  /*24120*/  FMUL.FTZ R24, R0.reuse, R96 ;  /* 0x0000006000187220 */ /* 0x040fe40000410000 */
[----:B------:R-:W-:Y:S01]  /*24130*/  FMUL.FTZ R25, R0, R97 ;  /* 0x0000006100197220 */ /* 0x000fe20000410000 */
[----:B----4-:R-:W-:Y:S01]  /*24140*/  F2FP.BF16.PACK_AB R140, R220, R6 ;  /* 0x00000006dc8c723e */ /* 0x010fe200000010ff */
[----:B------:R-:W-:Y:S01]  /*24150*/  FMUL.FTZ R13, R0, R105 ;  /* 0x00000069000d7220 */ /* 0x000fe20000410000 */
[----:B------:R2:W4:Y:S01]  /*24160*/  MUFU.EX2 R97, R18 ;  /* 0x0000001200617308 */ /* 0x0005220000000800 */
[----:B------:R-:W-:Y:S01]  /*24170*/  IMAD.MOV.U32 R105, RZ, RZ, R51 ;  /* 0x000000ffff697224 */ /* 0x000fe200078e0033 */
[C---:B------:R-:W-:Y:S01]  /*24180*/  PRMT R75, R140.reuse, 0x7632, R75 ;  /* 0x000076328c4b7816 */ /* 0x040fe2000000004b */
[----:B------:R-:W-:Y:S01]  /*24190*/  @!P0 HFMA2.BF16_V2 R23, -RZ.H0_H0, RZ.H0_H0, -R140.H0_H0 ;  /* 0x200000ffff178231 */ /* 0x000fe2000034098c */
[----:B------:R-:W-:Y:S02]  /*241a0*/  FMUL.FTZ R51, R67, R119 ;  /* 0x0000007743337220 */ /* 0x000fe40000410000 */
[----:B------:R-:W-:Y:S01]  /*241b0*/  PRMT R143, R140, 0x5410, R75 ;  /* 0x000054108c8f7816 */ /* 0x000fe2000000004b */
[----:B------:R-:W-:Y:S01]  /*241c0*/  IMAD.MOV.U32 R133, RZ, RZ, R105 ;  /* 0x000000ffff857224 */ /* 0x000fe200078e0069 */
[----:B------:R-:W-:Y:S01]  /*241d0*/  PRMT R5, R23, 0x7610, R5 ;  /* 0x0000761017057816 */ /* 0x000fe20000000005 */
[----:B------:R2:W-:Y:S01]  /*241e0*/  @!P0 STL.S16 [R1+0x8c], R23 ;  /* 0x00008c1701008387 */ /* 0x0005e20000100600 */
[C---:B-1----:R-:W-:Y:S01]  /*241f0*/  FMUL.FTZ R26, R2.reuse, R98 ;  /* 0x00000062021a7220 */ /* 0x042fe20000410000 */
[----:B------:R-:W-:Y:S01]  /*24200*/  MUFU.EX2 R105, R207 ;  /* 0x000000cf00697308 */ /* 0x000fe20000000800 */
[----:B------:R-:W-:Y:S01]  /*24210*/  @!P0 PRMT R140, R5, 0x5410, RZ ;  /* 0x00005410058c8816 */ /* 0x000fe200000000ff */
[----:B------:R1:W4:Y:S01]  /*24220*/  LDL.S16 R10, [R1+0x94] ;  /* 0x00009400010a7983 */ /* 0x0003220000100600 */
[----:B------:R-:W-:Y:S02]  /*24230*/  IMAD.MOV.U32 R98, RZ, RZ, R34 ;  /* 0x000000ffff627224 */ /* 0x000fe400078e0022 */
[----:B------:R-:W-:Y:S01]  /*24240*/  IMAD.MOV.U32 R132, RZ, RZ, R104 ;  /* 0x000000ffff847224 */ /* 0x000fe200078e0068 */
[----:B------:R1:W4:Y:S01]  /*24250*/  LDL.S16 R5, [R1+0x9c] ;  /* 0x00009c0001057983 */ /* 0x0003220000100600 */
[----:B------:R-:W-:Y:S02]  /*24260*/  IMAD.MOV.U32 R115, RZ, RZ, R55 ;  /* 0x000000ffff737224 */ /* 0x000fe400078e0037 */
[C---:B------:R-:W-:Y:S01]  /*24270*/  FMUL.FTZ R55, R67.reuse, R111 ;  /* 0x0000006f43377220 */ /* 0x040fe20000410000 */
[----:B------:R1:W-:Y:S01]  /*24280*/  STG.E.U16 [R156.64], R140 ;  /* 0x0000008c9c007986 */ /* 0x0003e2000c101522 */
[C---:B------:R-:W-:Y:S02]  /*24290*/  FMUL.FTZ R34, R67.reuse, R126 ;  /* 0x0000007e43227220 */ /* 0x040fe40000410000 */
[----:B--2---:R-:W-:Y:S01]  /*242a0*/  FMUL.FTZ R23, R67, R131 ;  /* 0x0000008343177220 */ /* 0x004fe20000410000 */
[----:B-1----:R-:W-:Y:S01]  /*242b0*/  MUFU.EX2 R140, R236 ;  /* 0x000000ec008c7308 */ /* 0x002fe20000000800 */
[----:B---3--:R-:W-:Y:S02]  /*242c0*/  FFMA.FTZ R167, R2, R7, R6 ;  /* 0x0000000702a77223 */ /* 0x008fe40000010006 */
[----:B------:R-:W-:Y:S02]  /*242d0*/  IMAD.MOV.U32 R7, RZ, RZ, R21 ;  /* 0x000000ffff077224 */ /* 0x000fe400078e0015 */
[C---:B------:R-:W-:Y:S02]  /*242e0*/  FMUL.FTZ R21, R3.reuse, R129 ;  /* 0x0000008103157220 */ /* 0x040fe40000410000 */
[----:B------:R-:W-:Y:S02]  /*242f0*/  IMAD.MOV.U32 R6, RZ, RZ, R20 ;  /* 0x000000ffff067224 */ /* 0x000fe400078e0014 */
[----:B------:R-:W-:Y:S02]  /*24300*/  FMUL.FTZ R20, R3, R128 ;  /* 0x0000008003147220 */ /* 0x000fe40000410000 */
[----:B------:R-:W-:Y:S02]  /*24310*/  FADD.FTZ R81, R220, R167 ;  /* 0x000000a7dc517221 */ /* 0x000fe40000010000 */
[----:B------:R-:W-:Y:S02]  /*24320*/  IMAD.MOV.U32 R113, RZ, RZ, R7 ;  /* 0x000000ffff717224 */ /* 0x000fe400078e0007 */
[----:B------:R-:W-:Y:S02]  /*24330*/  IMAD.MOV.U32 R129, RZ, RZ, R115 ;  /* 0x000000ffff817224 */ /* 0x000fe400078e0073 */
[----:B------:R-:W-:Y:S02]  /*24340*/  IMAD.MOV.U32 R129, RZ, RZ, R133 ;  /* 0x000000ffff817224 */ /* 0x000fe400078e0085 */
[----:B------:R-:W-:Y:S01]  /*24350*/  IMAD.MOV.U32 R133, RZ, RZ, R113 ;  /* 0x000000ffff857224 */ /* 0x000fe200078e0071 */
[----:B------:R-:W-:Y:S01]  /*24360*/  LOP3.LUT R133, R82, 0xff, RZ, 0xc0, !PT ;  /* 0x000000ff52857812 */ /* 0x000fe200078ec0ff */
[C---:B------:R-:W-:Y:S02]  /*24370*/  FMUL.FTZ R7, R67.reuse, R139 ;  /* 0x0000008b43077220 */ /* 0x040fe40000410000 */
[----:B------:R-:W-:Y:S02]  /*24380*/  IMAD.MOV.U32 R112, RZ, RZ, R6 ;  /* 0x000000ffff707224 */ /* 0x000fe400078e0006 */
[----:B------:R-:W-:Y:S01]  /*24390*/  FMUL.FTZ R6, R67, R138 ;  /* 0x0000008a43067220 */ /* 0x000fe20000410000 */
[----:B----4-:R-:W-:Y:S02]  /*243a0*/  @!P3 HFMA2.BF16_V2 R10, -RZ.H0_H0, RZ.H0_H0, -R75.H0_H0 ;  /* 0x200000ffff0ab231 */ /* 0x010fe4000034094b */
[----:B------:R-:W-:Y:S03]  /*243b0*/  @!P5 HFMA2.BF16_V2 R5, -RZ.H0_H0, RZ.H0_H0, -R74.H0_H0 ;  /* 0x200000ffff05d231 */ /* 0x000fe6000034094a */
[----:B------:R-:W-:Y:S01]  /*243c0*/  PRMT R0, R10, 0x7610, R0 ;  /* 0x000076100a007816 */ /* 0x000fe20000000000 */
[----:B------:R1:W-:Y:S03]  /*243d0*/  @!P3 STL.S16 [R1+0x94], R10 ;  /* 0x0000940a0100b387 */ /* 0x0003e60000100600 */
[----:B------:R-:W-:Y:S01]  /*243e0*/  @!P3 PRMT R75, R0, 0x5410, RZ ;  /* 0x00005410004bb816 */ /* 0x000fe200000000ff */
[----:B------:R2:W3:Y:S01]  /*243f0*/  LDL.S16 R78, [R1+0x90] ;  /* 0x00009000014e7983 */ /* 0x0004e20000100600 */
[----:B------:R-:W-:Y:S02]  /*24400*/  ISETP.GE.U32.AND P3, PT, R241, R201, PT ;  /* 0x000000c9f100720c */ /* 0x000fe40003f66070 */
[----:B------:R-:W-:Y:S01]  /*24410*/  PRMT R18, R5, 0x7610, R18 ;  /* 0x0000761005127816 */ /* 0x000fe20000000012 */
[----:B------:R4:W-:Y:S01]  /*24420*/  @!P5 STL.S16 [R1+0x9c], R5 ;  /* 0x00009c050100d387 */ /* 0x0009e20000100600 */
[----:B------:R-:W-:Y:S02]  /*24430*/  SHF.R.U32.HI R0, RZ, 0x10, R148 ;  /* 0x00000010ff007819 */ /* 0x000fe40000011694 */
[----:B------:R-:W-:Y:S01]  /*24440*/  @!P5 PRMT R74, R18, 0x5410, RZ ;  /* 0x00005410124ad816 */ /* 0x000fe200000000ff */
[----:B------:R2:W2:Y:S01]  /*24450*/  LDL.S16 R76, [R1+0x98] ;  /* 0x00009800014c7983 */ /* 0x0004a20000100600 */
[----:B------:R-:W-:Y:S01]  /*24460*/  LOP3.LUT R0, R0, 0xff, RZ, 0xc0, !PT ;  /* 0x000000ff00007812 */ /* 0x000fe200078ec0ff */
[----:B------:R-:W-:Y:S01]  /*24470*/  FMUL.FTZ R18, R67, R134 ;  /* 0x0000008643127220 */ /* 0x000fe20000410000 */
[----:B------:R-:W-:Y:S01]  /*24480*/  LOP3.LUT R201, R82, 0xff, RZ, 0xc0, !PT ;  /* 0x000000ff52c97812 */ /* 0x000fe200078ec0ff */
[----:B------:R2:W2:Y:S01]  /*24490*/  LDL.S16 R92, [R1+0xa4] ;  /* 0x0000a400015c7983 */ /* 0x0004a20000100600 */
[----:B------:R-:W-:Y:S01]  /*244a0*/  ISETP.GE.U32.AND P0, PT, R241, R0, PT ;  /* 0x00000000f100720c */ /* 0x000fe20003f06070 */
[----:B------:R-:W-:Y:S02]  /*244b0*/  FADD.FTZ R0, R164, R165 ;  /* 0x000000a5a4007221 */ /* 0x000fe40000010000 */
[----:B------:R4:W-:Y:S04]  /*244c0*/  STG.E.U16 [R156.64+0x2], R75 ;  /* 0x0000024b9c007986 */ /* 0x0009e8000c101522 */
[----:B------:R4:W-:Y:S01]  /*244d0*/  STG.E.U16 [R152.64+0x10], R74 ;  /* 0x0000104a98007986 */ /* 0x0009e2000c101522 */
[----:B-1----:R-:W-:Y:S01]  /*244e0*/  FMUL.FTZ R10, R2, R114 ;  /* 0x00000072020a7220 */ /* 0x002fe20000410000 */
[----:B------:R-:W-:Y:S01]  /*244f0*/  F2FP.BF16.PACK_AB R2, R221, R219 ;  /* 0x000000dbdd02723e */ /* 0x000fe200000010ff */
[----:B------:R-:W-:Y:S02]  /*24500*/  IMAD.MOV.U32 R114, RZ, RZ, R54 ;  /* 0x000000ffff727224 */ /* 0x000fe400078e0036 */
[----:B------:R-:W-:Y:S02]  /*24510*/  FMUL.FTZ R54, R67, R110 ;  /* 0x0000006e43367220 */ /* 0x000fe40000410000 */
[----:B------:R-:W-:Y:S01]  /*24520*/  IMAD.MOV.U32 R128, RZ, RZ, R114 ;  /* 0x000000ffff807224 */ /* 0x000fe200078e0072 */
[----:B------:R-:W-:Y:S01]  /*24530*/  MUFU.EX2 R110, R216 ;  /* 0x000000d8006e7308 */ /* 0x000fe20000000800 */
[----:B----4-:R-:W-:Y:S01]  /*24540*/  FMUL.FTZ R5, R3, R137 ;  /* 0x0000008903057220 */ /* 0x010fe20000410000 */
[----:B------:R-:W-:Y:S01]  /*24550*/  PRMT R3, R73, 0x7632, R3 ;  /* 0x0000763249037816 */ /* 0x000fe20000000003 */
[----:B------:R-:W-:Y:S02]  /*24560*/  FMUL.FTZ R67, R67, R103 ;  /* 0x0000006743437220 */ /* 0x000fe40000410000 */
[----:B------:R-:W-:Y:S05]  /*24570*/  IMAD.WIDE.U32 R114, R218, -0x2daee0ad, RZ ;  /* 0xd2511f53da727825 */ /* 0x000fea00078e00ff */
[----:B------:R-:W-:Y:S01]  /*24580*/  MUFU.EX2 R75, R230 ;  /* 0x000000e6004b7308 */ /* 0x000fe20000000800 */
[----:B------:R-:W-:Y:S04]  /*24590*/  LOP3.LUT R74, R82, 0xffff, RZ, 0xc0, !PT ;  /* 0x0000ffff524a7812 */ /* 0x000fe800078ec0ff */
[----:B------:R-:W-:Y:S01]  /*245a0*/  SHF.R.U32.HI R74, RZ, 0x8, R74 ;  /* 0x00000008ff4a7819 */ /* 0x000fe2000001164a */
[----:B---3--:R-:W-:Y:S05]  /*245b0*/  @!P4 HFMA2.BF16_V2 R78, -RZ.H0_H0, RZ.H0_H0, -R72.H0_H0 ;  /* 0x200000ffff4ec231 */ /* 0x008fea0000340948 */
[----:B------:R-:W-:Y:S01]  /*245c0*/  PRMT R77, R78, 0x7610, R77 ;  /* 0x000076104e4d7816 */ /* 0x000fe2000000004d */
[----:B------:R1:W-:Y:S01]  /*245d0*/  @!P4 STL.S16 [R1+0x90], R78 ;  /* 0x0000904e0100c387 */ /* 0x0003e20000100600 */
[----:B--2---:R-:W-:Y:S02]  /*245e0*/  @!P3 HFMA2.BF16_V2 R76, -RZ.H0_H0, RZ.H0_H0, -R73.H0_H0 ;  /* 0x200000ffff4cb231 */ /* 0x004fe40000340949 */
[----:B------:R-:W-:Y:S01]  /*245f0*/  @!P4 PRMT R72, R77, 0x5410, RZ ;  /* 0x000054104d48c816 */ /* 0x000fe200000000ff */
[----:B------:R2:W3:Y:S01]  /*24600*/  LDL.S16 R87, [R1+0xa0] ;  /* 0x0000a00001577983 */ /* 0x0004e20000100600 */
[----:B------:R-:W-:Y:S01]  /*24610*/  PRMT R77, R73, 0x5410, R3 ;  /* 0x00005410494d7816 */ /* 0x000fe20000000003 */
[----:B------:R-:W-:Y:S01]  /*24620*/  @!P6 HFMA2.BF16_V2 R92, -RZ.H0_H0, RZ.H0_H0, -R3.H0_H0 ;  /* 0x200000ffff5ce231 */ /* 0x000fe20000340903 */
[----:B------:R-:W-:Y:S01]  /*24630*/  PRMT R86, R76, 0x7610, R86 ;  /* 0x000076104c567816 */ /* 0x000fe20000000056 */
[----:B------:R2:W4:Y:S03]  /*24640*/  LDL.S16 R89, [R1+0xa8] ;  /* 0x0000a80001597983 */ /* 0x0005260000100600 */
[----:B------:R-:W-:Y:S01]  /*24650*/  @!P3 PRMT R73, R86, 0x5410, RZ ;  /* 0x000054105649b816 */ /* 0x000fe200000000ff */
[----:B------:R2:W-:Y:S01]  /*24660*/  @!P3 STL.S16 [R1+0x98], R76 ;  /* 0x0000984c0100b387 */ /* 0x0005e20000100600 */
[----:B------:R-:W-:Y:S03]  /*24670*/  FADD.FTZ R86, R151, R0 ;  /* 0x0000000097567221 */ /* 0x000fe60000010000 */
[----:B------:R3:W4:Y:S04]  /*24680*/  LDL.S16 R91, [R1+0xac] ;  /* 0x0000ac00015b7983 */ /* 0x0007280000100600 */
[----:B------:R2:W-:Y:S04]  /*24690*/  @!P6 STL.S16 [R1+0xa4], R92 ;  /* 0x0000a45c0100e387 */ /* 0x0005e80000100600 */
[----:B------:R-:W-:Y:S01]  /*246a0*/  STG.E.U16 [R152.64+0x12], R72 ;  /* 0x0000124898007986 */ /* 0x000fe2000c101522 */
[----:B-1----:R-:W-:Y:S01]  /*246b0*/  FADD.FTZ R78, R163, R199 ;  /* 0x000000c7a34e7221 */ /* 0x002fe20000010000 */
[----:B------:R-:W-:Y:S02]  /*246c0*/  SHF.R.U32.HI R199, RZ, 0x18, R82 ;  /* 0x00000018ffc77819 */ /* 0x000fe40000011652 */
[----:B------:R1:W-:Y:S01]  /*246d0*/  STG.E.U16 [R154.64+0x10], R73 ;  /* 0x000010499a007986 */ /* 0x0003e2000c101522 */
[--C-:B------:R-:W-:Y:S01]  /*246e0*/  FADD.FTZ R93, R158, R78.reuse ;  /* 0x0000004e9e5d7221 */ /* 0x100fe20000010000 */
[----:B------:R-:W-:Y:S03]  /*246f0*/  PRMT R78, R92, 0x7610, R78 ;  /* 0x000076105c4e7816 */ /* 0x000fe6000000004e */
[----:B------:R-:W-:Y:S01]  /*24700*/  FADD.FTZ R93, R159, R93 ;  /* 0x0000005d9f5d7221 */ /* 0x000fe20000010000 */
[----:B------:R-:W-:Y:S02]  /*24710*/  @!P6 PRMT R3, R78, 0x5410, RZ ;  /* 0x000054104e03e816 */ /* 0x000fe400000000ff */
[----:B--2---:R-:W-:Y:S03]  /*24720*/  LOP3.LUT R76, R83, UR7, R198, 0x96, !PT ;  /* 0x00000007534c7c12 */ /* 0x004fe6000f8e96c6 */
[----:B------:R2:W-:Y:S01]  /*24730*/  STG.E.U16 [R154.64+0x12], R3 ;  /* 0x000012039a007986 */ /* 0x0005e2000c101522 */
[C---:B------:R-:W-:Y:S02]  /*24740*/  LOP3.LUT R0, R76.reuse, 0xffff, RZ, 0xc0, !PT ;  /* 0x0000ffff4c007812 */ /* 0x040fe400078ec0ff */
[----:B------:R-:W-:Y:S02]  /*24750*/  LOP3.LUT R164, R76, 0xff, RZ, 0xc0, !PT ;  /* 0x000000ff4ca47812 */ /* 0x000fe400078ec0ff */
[----:B------:R-:W-:Y:S01]  /*24760*/  SHF.R.U32.HI R0, RZ, 0x8, R0 ;  /* 0x00000008ff007819 */ /* 0x000fe20000011600 */
[----:B------:R-:W3:Y:S01]  /*24770*/  MUFU.EX2 R92, R204 ;  /* 0x000000cc005c7308 */ /* 0x000ee20000000800 */
[----:B------:R-:W-:Y:S02]  /*24780*/  SHF.R.U32.HI R158, RZ, 0x18, R76 ;  /* 0x00000018ff9e7819 */ /* 0x000fe4000001164c */
[----:B------:R-:W-:Y:S02]  /*24790*/  LOP3.LUT R163, R0, 0xffff, RZ, 0xc0, !PT ;  /* 0x0000ffff00a37812 */ /* 0x000fe400078ec0ff */
[C---:B------:R-:W-:Y:S02]  /*247a0*/  PRMT R0, R2.reuse, 0x7632, R0 ;  /* 0x0000763202007816 */ /* 0x040fe40000000000 */
[C---:B------:R-:W-:Y:S02]  /*247b0*/  ISETP.GE.U32.AND P6, PT, R241.reuse, R163, PT ;  /* 0x000000a3f100720c */ /* 0x040fe40003fc6070 */
[----:B------:R-:W-:Y:S01]  /*247c0*/  PRMT R78, R2, 0x5410, R0 ;  /* 0x00005410024e7816 */ /* 0x000fe20000000000 */
[----:B-1----:R-:W-:Y:S01]  /*247d0*/  MUFU.EX2 R73, R237 ;  /* 0x000000ed00497308 */ /* 0x002fe20000000800 */
[----:B------:R-:W-:Y:S02]  /*247e0*/  ISETP.GE.U32.AND P4, PT, R241, R158, PT ;  /* 0x0000009ef100720c */ /* 0x000fe40003f86070 */
[----:B--2---:R-:W-:Y:S01]  /*247f0*/  LOP3.LUT R3, R149, UR8, R200, 0x96, !PT ;  /* 0x0000000895037c12 */ /* 0x004fe2000f8e96c8 */
[----:B---3--:R-:W-:Y:S02]  /*24800*/  @!P2 HFMA2.BF16_V2 R87, -RZ.H0_H0, RZ.H0_H0, -R2.H0_H0 ;  /* 0x200000ffff57a231 */ /* 0x008fe40000340902 */
[----:B----4-:R-:W-:Y:S03]  /*24810*/  @!P1 HFMA2.BF16_V2 R89, -RZ.H0_H0, RZ.H0_H0, -R0.H0_H0 ;  /* 0x200000ffff599231 */ /* 0x010fe60000340900 */
[----:B------:R-:W-:Y:S01]  /*24820*/  PRMT R94, R87, 0x7610, R94 ;  /* 0x00007610575e7816 */ /* 0x000fe2000000005e */
[----:B------:R1:W-:Y:S01]  /*24830*/  @!P2 STL.S16 [R1+0xa0], R87 ;  /* 0x0000a0570100a387 */ /* 0x0003e20000100600 */
[----:B------:R-:W-:Y:S03]  /*24840*/  PRMT R96, R89, 0x7610, R96 ;  /* 0x0000761059607816 */ /* 0x000fe60000000060 */
[----:B------:R2:W-:Y:S01]  /*24850*/  @!P1 STL.S16 [R1+0xa8], R89 ;  /* 0x0000a85901009387 */ /* 0x0005e20000100600 */
[----:B------:R-:W-:Y:S01]  /*24860*/  @!P2 PRMT R2, R94, 0x5410, RZ ;  /* 0x000054105e02a816 */ /* 0x000fe200000000ff */
[----:B------:R-:W-:Y:S01]  /*24870*/  FADD.FTZ R94, R150, R81 ;  /* 0x00000051965e7221 */ /* 0x000fe20000010000 */
[----:B------:R-:W-:Y:S02]  /*24880*/  @!P1 PRMT R0, R96, 0x5410, RZ ;  /* 0x0000541060009816 */ /* 0x000fe400000000ff */
[C---:B------:R-:W-:Y:S01]  /*24890*/  ISETP.GE.U32.AND P1, PT, R241.reuse, R202, PT ;  /* 0x000000caf100720c */ /* 0x040fe20003f26070 */
[----:B------:R3:W-:Y:S01]  /*248a0*/  STG.E.U16 [R160.64+0xe], R2 ;  /* 0x00000e02a0007986 */ /* 0x0007e2000c101522 */
[----:B------:R-:W-:Y:S02]  /*248b0*/  ISETP.GE.U32.AND P2, PT, R241, R164, PT ;  /* 0x000000a4f100720c */ /* 0x000fe40003f46070 */
[----:B------:R-:W-:Y:S01]  /*248c0*/  LOP3.LUT R81, R115, UR7, R206, 0x96, !PT ;  /* 0x0000000773517c12 */ /* 0x000fe2000f8e96ce */
[----:B------:R4:W-:Y:S01]  /*248d0*/  STG.E.U16 [R160.64+0x10], R0 ;  /* 0x00001000a0007986 */ /* 0x0009e2000c101522 */
[----:B-1----:R-:W-:Y:S01]  /*248e0*/  FADD.FTZ R87, R219, R79 ;  /* 0x0000004fdb577221 */ /* 0x002fe20000010000 */
[----:B------:R-:W-:Y:S02]  /*248f0*/  SHF.R.U32.HI R79, RZ, 0x10, R76 ;  /* 0x00000010ff4f7819 */ /* 0x000fe4000001164c */
[----:B------:R-:W-:Y:S01]  /*24900*/  F2FP.BF16.PACK_AB R76, R97, R150 ;  /* 0x00000096614c723e */ /* 0x000fe200000010ff */
[----:B------:R-:W-:Y:S01]  /*24910*/  FADD.FTZ R96, R221, R87 ;  /* 0x00000057dd607221 */ /* 0x000fe20000010000 */
[----:B------:R-:W-:Y:S01]  /*24920*/  LOP3.LUT R87, R107, UR45, RZ, 0x3c, !PT ;  /* 0x0000002d6b577c12 */ /* 0x000fe2000f8e3cff */
[----:B------:R-:W-:Y:S01]  /*24930*/  FADD.FTZ R97, R97, R94 ;  /* 0x0000005e61617221 */ /* 0x000fe20000010000 */
[----:B------:R-:W-:Y:S01]  /*24940*/  LOP3.LUT R151, R79, 0xff, RZ, 0xc0, !PT ;  /* 0x000000ff4f977812 */ /* 0x000fe200078ec0ff */
[----:B------:R-:W-:Y:S01]  /*24950*/  @!P0 HFMA2.BF16_V2 R91, -RZ.H0_H0, RZ.H0_H0, -R76.H0_H0 ;  /* 0x200000ffff5b8231 */ /* 0x000fe2000034094c */
[----:B------:R-:W-:Y:S01]  /*24960*/  LOP3.LUT R150, R81, 0xff, RZ, 0xc0, !PT ;  /* 0x000000ff51967812 */ /* 0x000fe200078ec0ff */
[----:B------:R-:W-:Y:S01]  /*24970*/  IMAD.WIDE.U32 R116, R87, -0x326172a9, RZ ;  /* 0xcd9e8d5757747825 */ /* 0x000fe200078e00ff */
[----:B------:R-:W-:Y:S01]  /*24980*/  ISETP.GE.U32.AND P5, PT, R241, R151, PT ;  /* 0x00000097f100720c */ /* 0x000fe20003fa6070 */
[----:B------:R-:W-:Y:S01]  /*24990*/  MUFU.EX2 R87, R215 ;  /* 0x000000d700577308 */ /* 0x000fe20000000800 */
[----:B------:R-:W-:Y:S01]  /*249a0*/  PRMT R95, R91, 0x7610, R95 ;  /* 0x000076105b5f7816 */ /* 0x000fe2000000005f */
[----:B------:R1:W-:Y:S01]  /*249b0*/  @!P0 STL.S16 [R1+0xac], R91 ;  /* 0x0000ac5b01008387 */ /* 0x0003e20000100600 */
[----:B------:R-:W-:Y:S01]  /*249c0*/  LOP3.LUT R94, R117, UR44, R128, 0x96, !PT ;  /* 0x0000002c755e7c12 */ /* 0x000fe2000f8e9680 */
[--C-:B--2---:R-:W-:Y:S01]  /*249d0*/  FADD.FTZ R89, R162, R86.reuse ;  /* 0x00000056a2597221 */ /* 0x104fe20000010000 */
[C---:B------:R-:W-:Y:S01]  /*249e0*/  PRMT R86, R76.reuse, 0x7632, R86 ;  /* 0x000076324c567816 */ /* 0x040fe20000000056 */
[----:B------:R2:W2:Y:S01]  /*249f0*/  LDL.S16 R125, [R1+0xb8] ;  /* 0x0000b800017d7983 */ /* 0x0004a20000100600 */
[----:B------:R-:W-:Y:S01]  /*24a00*/  ISETP.GE.U32.AND P3, PT, R241, R150, PT ;  /* 0x00000096f100720c */ /* 0x000fe20003f66070 */
[----:B------:R-:W-:Y:S01]  /*24a10*/  IMAD.MOV.U32 R128, RZ, RZ, R132 ;  /* 0x000000ffff807224 */ /* 0x000fe200078e0084 */
[----:B------:R-:W-:Y:S01]  /*24a20*/  PRMT R79, R76, 0x5410, R86 ;  /* 0x000054104c4f7816 */ /* 0x000fe20000000056 */
[----:B------:R2:W2:Y:S01]  /*24a30*/  LDL.S16 R124, [R1+0xbc] ;  /* 0x0000bc00017c7983 */ /* 0x0004a20000100600 */
[----:B------:R-:W-:Y:S01]  /*24a40*/  @!P0 PRMT R76, R95, 0x5410, RZ ;  /* 0x000054105f4c8816 */ /* 0x000fe200000000ff */
[----:B------:R-:W-:Y:S01]  /*24a50*/  IMAD.WIDE.U32 R94, R94, -0x2daee0ad, RZ ;  /* 0xd2511f535e5e7825 */ /* 0x000fe200078e00ff */
[----:B------:R-:W-:Y:S01]  /*24a60*/  ISETP.GE.U32.AND P0, PT, R241, R133, PT ;  /* 0x00000085f100720c */ /* 0x000fe20003f06070 */
[----:B------:R2:W2:Y:S01]  /*24a70*/  LDL.S16 R122, [R1+0xe0] ;  /* 0x0000e000017a7983 */ /* 0x0004a20000100600 */
[----:B---3--:R-:W-:Y:S01]  /*24a80*/  LOP3.LUT R2, R3, 0xffff, RZ, 0xc0, !PT ;  /* 0x0000ffff03027812 */ /* 0x008fe200078ec0ff */
[----:B------:R-:W-:Y:S01]  /*24a90*/  FADD.FTZ R89, R88, R89 ;  /* 0x0000005958597221 */ /* 0x000fe20000010000 */
[----:B------:R-:W-:Y:S01]  /*24aa0*/  LOP3.LUT R98, R95, UR42, R98, 0x96, !PT ;  /* 0x0000002a5f627c12 */ /* 0x000fe2000f8e9662 */
[----:B------:R3:W3:Y:S01]  /*24ab0*/  LDL.S16 R119, [R1+0xdc] ;  /* 0x0000dc0001777983 */ /* 0x0006e20000100600 */
[C---:B------:R-:W-:Y:S01]  /*24ac0*/  F2FP.BF16.PACK_AB R88, R85.reuse, R88 ;  /* 0x000000585558723e */ /* 0x040fe200000010ff */
[----:B------:R-:W-:Y:S01]  /*24ad0*/  FADD.FTZ R106, R85, R89 ;  /* 0x00000059556a7221 */ /* 0x000fe20000010000 */
[----:B------:R-:W-:Y:S01]  /*24ae0*/  SHF.R.U32.HI R2, RZ, 0x8, R2 ;  /* 0x00000008ff027819 */ /* 0x000fe20000011602 */
[----:B------:R-:W-:Y:S01]  /*24af0*/  FADD.FTZ R85, R90, R93 ;  /* 0x0000005d5a557221 */ /* 0x000fe20000010000 */
[----:B------:R-:W-:Y:S01]  /*24b00*/  F2FP.BF16.PACK_AB R90, R84, R90 ;  /* 0x0000005a545a723e */ /* 0x000fe200000010ff */
[----:B------:R-:W-:Y:S01]  /*24b10*/  IMAD.WIDE.U32 R98, R98, -0x326172a9, RZ ;  /* 0xcd9e8d5762627825 */ /* 0x000fe200078e00ff */
[----:B----4-:R-:W-:Y:S01]  /*24b20*/  LOP3.LUT R0, R148, 0xffff, RZ, 0xc0, !PT ;  /* 0x0000ffff94007812 */ /* 0x010fe200078ec0ff */
[----:B------:R4:W4:Y:S01]  /*24b30*/  LDL.S16 R118, [R1+0xd8] ;  /* 0x0000d80001767983 */ /* 0x0009220000100600 */
[----:B-1----:R-:W1:Y:S01]  /*24b40*/  MUFU.EX2 R91, R211 ;  /* 0x000000d3005b7308 */ /* 0x002e620000000800 */
[----:B------:R-:W-:Y:S01]  /*24b50*/  FADD.FTZ R104, R84, R85 ;  /* 0x0000005554687221 */ /* 0x000fe20000010000 */
[----:B------:R-:W-:Y:S01]  /*24b60*/  LOP3.LUT R95, R99, UR41, R242, 0x96, !PT ;  /* 0x00000029635f7c12 */ /* 0x000fe2000f8e96f2 */
[----:B------:R-:W-:Y:S01]  /*24b70*/  FADD.FTZ R84, R203, R96 ;  /* 0x00000060cb547221 */ /* 0x000fe20000010000 */
[----:B------:R-:W-:Y:S01]  /*24b80*/  LOP3.LUT R96, R243, UR43, R116, 0x96, !PT ;  /* 0x0000002bf3607c12 */ /* 0x000fe2000f8e9674 */
[----:B------:R-:W-:Y:S01]  /*24b90*/  FADD.FTZ R93, R92, R97 ;  /* 0x000000615c5d7221 */ /* 0x000fe20000010000 */
[----:B------:R-:W-:Y:S01]  /*24ba0*/  F2FP.BF16.PACK_AB R85, R105, R203 ;  /* 0x000000cb6955723e */ /* 0x000fe200000010ff */
[----:B------:R2:W4:Y:S01]  /*24bb0*/  LDL.S16 R113, [R1+0xc8] ;  /* 0x0000c80001717983 */ /* 0x0005220000100600 */
[----:B------:R-:W-:Y:S01]  /*24bc0*/  F2FP.BF16.PACK_AB R92, R101, R92 ;  /* 0x0000005c655c723e */ /* 0x000fe200000010ff */
[----:B------:R-:W-:Y:S01]  /*24bd0*/  IMAD.WIDE.U32 R96, R96, -0x2daee0ad, RZ ;  /* 0xd2511f5360607825 */ /* 0x000fe200078e00ff */
[----:B------:R-:W-:Y:S01]  /*24be0*/  SHF.R.U32.HI R0, RZ, 0x8, R0 ;  /* 0x00000008ff007819 */ /* 0x000fe20000011600 */
[----:B------:R2:W4:Y:S01]  /*24bf0*/  LDL.S16 R107, [R1+0xc4] ;  /* 0x0000c400016b7983 */ /* 0x0005220000100600 */
[----:B------:R-:W1:Y:S01]  /*24c00*/  MUFU.EX2 R89, R214 ;  /* 0x000000d600597308 */ /* 0x000e620000000800 */
[----:B------:R-:W-:Y:S01]  /*24c10*/  FADD.FTZ R105, R105, R84 ;  /* 0x0000005469697221 */ /* 0x000fe20000010000 */
[----:B------:R-:W-:Y:S01]  /*24c20*/  LOP3.LUT R97, R97, UR40, R94, 0x96, !PT ;  /* 0x0000002861617c12 */ /* 0x000fe2000f8e965e */
[----:B------:R-:W-:Y:S01]  /*24c30*/  IMAD.WIDE.U32 R94, R95, -0x2daee0ad, RZ ;  /* 0xd2511f535f5e7825 */ /* 0x000fe200078e00ff */
[----:B------:R-:W-:Y:S03]  /*24c40*/  STG.E.U16 [R156.64+0x10], R76 ;  /* 0x0000104c9c007986 */ /* 0x000fe6000c101522 */
[----:B------:R-:W-:Y:S01]  /*24c50*/  IMAD.MOV.U32 R132, RZ, RZ, R112 ;  /* 0x000000ffff847224 */ /* 0x000fe200078e0070 */
[----:B------:R-:W-:Y:S01]  /*24c60*/  LOP3.LUT R102, R95, UR38, R96, 0x96, !PT ;  /* 0x000000265f667c12 */ /* 0x000fe2000f8e9660 */
[----:B------:R-:W-:Y:S01]  /*24c70*/  IMAD.WIDE.U32 R96, R97, -0x326172a9, RZ ;  /* 0xcd9e8d5761607825 */ /* 0x000fe200078e00ff */
[----:B------:R-:W1:Y:S02]  /*24c80*/  MUFU.EX2 R84, R217 ;  /* 0x000000d900547308 */ /* 0x000e640000000800 */
[----:B-1----:R-:W-:Y:S01]  /*24c90*/  F2FP.BF16.PACK_AB R95, R87, R91 ;  /* 0x0000005b575f723e */ /* 0x002fe200000010ff */
[----:B------:R-:W-:Y:S01]  /*24ca0*/  FADD.FTZ R101, R101, R93 ;  /* 0x0000005d65657221 */ /* 0x000fe20000010000 */
[----:B------:R-:W-:Y:S01]  /*24cb0*/  LOP3.LUT R98, R97, UR39, R98, 0x96, !PT ;  /* 0x0000002761627c12 */ /* 0x000fe2000f8e9662 */
[----:B------:R-:W-:Y:S01]  /*24cc0*/  FADD.FTZ R93, R91, R106 ;  /* 0x0000006a5b5d7221 */ /* 0x000fe20000010000 */
[----:B------:R-:W-:Y:S01]  /*24cd0*/  LOP3.LUT R106, R245, UR43, R116, 0x96, !PT ;  /* 0x0000002bf56a7c12 */ /* 0x000fe2000f8e9674 */
[----:B------:R-:W-:Y:S03]  /*24ce0*/  IMAD.WIDE.U32 R102, R102, -0x326172a9, RZ ;  /* 0xcd9e8d5766667825 */ /* 0x000fe600078e00ff */
[----:B------:R-:W1:Y:S01]  /*24cf0*/  MUFU.EX2 R112, R212 ;  /* 0x000000d400707308 */ /* 0x000e620000000800 */
[----:B------:R-:W-:Y:S01]  /*24d00*/  IMAD.WIDE.U32 R138, R98, -0x2daee0ad, RZ ;  /* 0xd2511f53628a7825 */ /* 0x000fe200078e00ff */
[----:B------:R-:W-:Y:S02]  /*24d10*/  LOP3.LUT R209, R103, UR5, R96, 0x96, !PT ;  /* 0x0000000567d17c12 */ /* 0x000fe4000f8e9660 */
[----:B------:R-:W-:Y:S01]  /*24d20*/  LOP3.LUT R98, R117, UR44, R128, 0x96, !PT ;  /* 0x0000002c75627c12 */ /* 0x000fe2000f8e9680 */
[----:B------:R-:W-:Y:S01]  /*24d30*/  FADD.FTZ R91, R89, R104 ;  /* 0x00000068595b7221 */ /* 0x000fe20000010000 */
[----:B------:R-:W-:Y:S01]  /*24d40*/  LOP3.LUT R111, R139, UR4, R94, 0x96, !PT ;  /* 0x000000048b6f7c12 */ /* 0x000fe2000f8e965e */
[----:B------:R-:W-:Y:S01]  /*24d50*/  FADD.FTZ R109, R87, R93 ;  /* 0x0000005d576d7221 */ /* 0x000fe20000010000 */
[----:B------:R-:W-:Y:S02]  /*24d60*/  PRMT R87, R88, 0x7632, R87 ;  /* 0x0000763258577816 */ /* 0x000fe40000000057 */
[----:B------:R-:W-:Y:S01]  /*24d70*/  SHF.R.U32.HI R93, RZ, 0x10, R81 ;  /* 0x00000010ff5d7819 */ /* 0x000fe20000011651 */
[----:B------:R-:W1:Y:S01]  /*24d80*/  MUFU.EX2 R99, R213 ;  /* 0x000000d500637308 */ /* 0x000e620000000800 */
[C---:B------:R-:W-:Y:S01]  /*24d90*/  F2FP.BF16.PACK_AB R96, R84.reuse, R89 ;  /* 0x000000595460723e */ /* 0x040fe200000010ff */
[----:B------:R-:W-:Y:S01]  /*24da0*/  FADD.FTZ R108, R84, R91 ;  /* 0x0000005b546c7221 */ /* 0x000fe20000010000 */
[----:B------:R-:W-:Y:S01]  /*24db0*/  PRMT R89, R90, 0x7632, R89 ;  /* 0x000076325a597816 */ /* 0x000fe20000000059 */
[----:B------:R-:W-:Y:S01]  /*24dc0*/  FADD.FTZ R84, R100, R101 ;  /* 0x0000006564547221 */ /* 0x000fe20000010000 */
[----:B------:R-:W-:Y:S05]  /*24dd0*/  LOP3.LUT R93, R93, 0xff, RZ, 0xc0, !PT ;  /* 0x000000ff5d5d7812 */ /* 0x000fea00078ec0ff */
[----:B------:R-:W-:Y:S01]  /*24de0*/  MUFU.EX2 R103, R229 ;  /* 0x000000e500677308 */ /* 0x000fe20000000800 */
[C---:B-1----:R-:W-:Y:S01]  /*24df0*/  F2FP.BF16.PACK_AB R100, R112.reuse, R100 ;  /* 0x000000647064723e */ /* 0x042fe200000010ff */
[----:B------:R-:W-:Y:S01]  /*24e00*/  FADD.FTZ R112, R112, R84 ;  /* 0x0000005470707221 */ /* 0x000fe20000010000 */
[----:B------:R-:W-:Y:S02]  /*24e10*/  LOP3.LUT R84, R81, 0xffff, RZ, 0xc0, !PT ;  /* 0x0000ffff51547812 */ /* 0x000fe400078ec0ff */
[----:B------:R-:W-:Y:S02]  /*24e20*/  SHF.R.U32.HI R81, RZ, 0x18, R81 ;  /* 0x00000018ff517819 */ /* 0x000fe40000011651 */
[----:B------:R-:W-:Y:S02]  /*24e30*/  SHF.R.U32.HI R84, RZ, 0x8, R84 ;  /* 0x00000008ff547819 */ /* 0x000fe40000011654 */
[----:B------:R-:W-:Y:S02]  /*24e40*/  PRMT R212, R241, 0x7054, R241 ;  /* 0x00007054f1d47816 */ /* 0x000fe400000000f1 */
[----:B------:R-:W-:Y:S01]  /*24e50*/  F2FP.BF16.PACK_AB R97, R110, R99 ;  /* 0x000000636e61723e */ /* 0x000fe200000010ff */
[----:B------:R-:W-:Y:S02]  /*24e60*/  FADD.FTZ R91, R99, R105 ;  /* 0x00000069635b7221 */ /* 0x000fe40000010000 */
[----:B------:R-:W-:Y:S04]  /*24e70*/  IMAD.WIDE.U32 R98, R98, -0x2daee0ad, RZ ;  /* 0xd2511f5362627825 */ /* 0x000fe800078e00ff */
[----:B------:R-:W-:Y:S01]  /*24e80*/  FADD.FTZ R110, R110, R91 ;  /* 0x0000005b6e6e7221 */ /* 0x000fe20000010000 */
[----:B------:R-:W-:Y:S02]  /*24e90*/  LOP3.LUT R91, R84, 0xffff, RZ, 0xc0, !PT ;  /* 0x0000ffff545b7812 */ /* 0x000fe400078ec0ff */
[----:B------:R-:W-:Y:S02]  /*24ea0*/  PRMT R84, R85, 0x7632, R84 ;  /* 0x0000763255547816 */ /* 0x000fe40000000054 */
[----:B------:R-:W-:Y:S02]  /*24eb0*/  LOP3.LUT R104, R99, UR42, R132, 0x96, !PT ;  /* 0x0000002a63687c12 */ /* 0x000fe4000f8e9684 */
[----:B------:R-:W-:Y:S03]  /*24ec0*/  LOP3.LUT R132, R74, 0xffff, RZ, 0xc0, !PT ;  /* 0x0000ffff4a847812 */ /* 0x000fe600078ec0ff */
[----:B------:R-:W-:Y:S01]  /*24ed0*/  IMAD.WIDE.U32 R104, R104, -0x326172a9, RZ ;  /* 0xcd9e8d5768687825 */ /* 0x000fe200078e00ff */
[----:B--2---:R-:W-:Y:S02]  /*24ee0*/  @!P1 HFMA2.BF16_V2 R125, -RZ.H0_H0, RZ.H0_H0, -R86.H0_H0 ;  /* 0x200000ffff7d9231 */ /* 0x004fe40000340956 */
[----:B------:R-:W-:Y:S03]  /*24ef0*/  @!P2 HFMA2.BF16_V2 R124, -RZ.H0_H0, RZ.H0_H0, -R88.H0_H0 ;  /* 0x200000ffff7ca231 */ /* 0x000fe60000340958 */
[----:B------:R-:W-:Y:S01]  /*24f00*/  PRMT R141, R125, 0x7610, R141 ;  /* 0x000076107d8d7816 */ /* 0x000fe2000000008d */
[----:B------:R-:W-:Y:S01]  /*24f10*/  @!P1 STL.S16 [R1+0xb8], R125 ;  /* 0x0000b87d01009387 */ /* 0x000fe20000100600 */
[----:B------:R-:W-:Y:S01]  /*24f20*/  @!P6 HFMA2.BF16_V2 R122, -RZ.H0_H0, RZ.H0_H0, -R87.H0_H0 ;  /* 0x200000ffff7ae231 */ /* 0x000fe20000340957 */
[----:B------:R-:W-:Y:S02]  /*24f30*/  PRMT R207, R124, 0x7610, R207 ;  /* 0x000076107ccf7816 */ /* 0x000fe400000000cf */
[----:B------:R1:W-:Y:S01]  /*24f40*/  @!P2 STL.S16 [R1+0xbc], R124 ;  /* 0x0000bc7c0100a387 */ /* 0x0003e20000100600 */
[----:B------:R-:W-:Y:S01]  /*24f50*/  PRMT R236, R141, 0x7610, R236 ;  /* 0x000076108dec7816 */ /* 0x000fe200000000ec */
[----:B---3--:R-:W-:Y:S01]  /*24f60*/  @!P5 HFMA2.BF16_V2 R119, -RZ.H0_H0, RZ.H0_H0, -R90.H0_H0 ;  /* 0x200000ffff77d231 */ /* 0x008fe2000034095a */
[----:B------:R-:W-:Y:S01]  /*24f70*/  PRMT R211, R122, 0x7610, R211 ;  /* 0x000076107ad37816 */ /* 0x000fe200000000d3 */
[----:B------:R2:W3:Y:S01]  /*24f80*/  LDL.S16 R94, [R1+0xc0] ;  /* 0x0000c000015e7983 */ /* 0x0004e20000100600 */
[----:B------:R-:W-:Y:S02]  /*24f90*/  SHF.R.U32.HI R141, RZ, 0x18, R114 ;  /* 0x00000018ff8d7819 */ /* 0x000fe40000011672 */
[----:B------:R-:W-:Y:S01]  /*24fa0*/  PRMT R120, R119, 0x7610, R120 ;  /* 0x0000761077787816 */ /* 0x000fe20000000078 */
[----:B------:R-:W-:Y:S01]  /*24fb0*/  @!P6 STL.S16 [R1+0xe0], R122 ;  /* 0x0000e07a0100e387 */ /* 0x000fe20000100600 */
[----:B------:R-:W-:Y:S01]  /*24fc0*/  ISETP.GE.U32.AND P6, PT, R241, R91, PT ;  /* 0x0000005bf100720c */ /* 0x000fe20003fc6070 */
[----:B----4-:R-:W-:Y:S01]  /*24fd0*/  @!P4 HFMA2.BF16_V2 R118, -RZ.H0_H0, RZ.H0_H0, -R89.H0_H0 ;  /* 0x200000ffff76c231 */ /* 0x010fe20000340959 */
[----:B------:R-:W-:Y:S01]  /*24fe0*/  LOP3.LUT R91, R147, UR8, R166, 0x96, !PT ;  /* 0x00000008935b7c12 */ /* 0x000fe2000f8e96a6 */
[----:B------:R-:W-:Y:S01]  /*24ff0*/  @!P5 STL.S16 [R1+0xdc], R119 ;  /* 0x0000dc770100d387 */ /* 0x000fe20000100600 */
[C---:B------:R-:W-:Y:S02]  /*25000*/  ISETP.GE.U32.AND P5, PT, R241.reuse, R93, PT ;  /* 0x0000005df100720c */ /* 0x040fe40003fa6070 */
[----:B------:R-:W-:Y:S01]  /*25010*/  PRMT R137, R118, 0x7610, R137 ;  /* 0x0000761076897816 */ /* 0x000fe20000000089 */
[----:B------:R-:W-:Y:S01]  /*25020*/  @!P4 STL.S16 [R1+0xd8], R118 ;  /* 0x0000d8760100c387 */ /* 0x000fe20000100600 */
[----:B------:R-:W-:Y:S01]  /*25030*/  LOP3.LUT R93, R146, 0xffff, RZ, 0xc0, !PT ;  /* 0x0000ffff925d7812 */ /* 0x000fe200078ec0ff */
[----:B------:R-:W-:Y:S01]  /*25040*/  @!P3 HFMA2.BF16_V2 R113, -RZ.H0_H0, RZ.H0_H0, -R85.H0_H0 ;  /* 0x200000ffff71b231 */ /* 0x000fe20000340955 */
[----:B------:R-:W-:Y:S02]  /*25050*/  ISETP.GE.U32.AND P4, PT, R241, R81, PT ;  /* 0x00000051f100720c */ /* 0x000fe40003f86070 */
[----:B------:R-:W-:Y:S01]  /*25060*/  SHF.R.U32.HI R93, RZ, 0x8, R93 ;  /* 0x00000008ff5d7819 */ /* 0x000fe2000001165d */
[----:B------:R-:W-:Y:S01]  /*25070*/  @!P6 HFMA2.BF16_V2 R107, -RZ.H0_H0, RZ.H0_H0, -R84.H0_H0 ;  /* 0x200000ffff6be231 */ /* 0x000fe20000340954 */
[----:B------:R-:W-:Y:S01]  /*25080*/  PRMT R123, R113, 0x7610, R123 ;  /* 0x00007610717b7816 */ /* 0x000fe2000000007b */
[----:B------:R-:W-:Y:S01]  /*25090*/  @!P3 STL.S16 [R1+0xc8], R113 ;  /* 0x0000c8710100b387 */ /* 0x000fe20000100600 */
[----:B------:R-:W-:Y:S01]  /*250a0*/  SHF.R.U32.HI R81, RZ, 0x10, R82 ;  /* 0x00000010ff517819 */ /* 0x000fe20000011652 */
[----:B-1----:R-:W-:Y:S01]  /*250b0*/  MUFU.EX2 R124, R224 ;  /* 0x000000e0007c7308 */ /* 0x002fe20000000800 */
[----:B------:R-:W-:Y:S01]  /*250c0*/  PRMT R121, R107, 0x7610, R121 ;  /* 0x000076106b797816 */ /* 0x000fe20000000079 */
[----:B------:R1:W-:Y:S01]  /*250d0*/  @!P6 STL.S16 [R1+0xc4], R107 ;  /* 0x0000c46b0100e387 */ /* 0x0003e20000100600 */
[----:B------:R-:W-:Y:S02]  /*250e0*/  SHF.R.U32.HI R74, RZ, 0x10, R91 ;  /* 0x00000010ff4a7819 */ /* 0x000fe4000001165b */
[----:B------:R-:W-:Y:S02]  /*250f0*/  LOP3.LUT R125, R83, UR7, R198, 0x96, !PT ;  /* 0x00000007537d7c12 */ /* 0x000fe4000f8e96c6 */
[----:B------:R-:W-:Y:S02]  /*25100*/  SHF.R.U32.HI R198, RZ, 0x10, R82 ;  /* 0x00000010ffc67819 */ /* 0x000fe40000011652 */
[----:B------:R-:W-:Y:S02]  /*25110*/  @P6 LOP3.LUT R183, R183, 0x400000, RZ, 0xfc, !PT ;  /* 0x00400000b7b76812 */ /* 0x000fe400078efcff */
[----:B------:R-:W-:Y:S02]  /*25120*/  PRMT R149, R123, 0x7610, R149 ;  /* 0x000076107b957816 */ /* 0x000fe40000000095 */
[----:B------:R-:W-:Y:S04]  /*25130*/  LOP3.LUT R183, R183, 0xff7fffff, RZ, 0xc0, !PT ;  /* 0xff7fffffb7b77812 */ /* 0x000fe800078ec0ff */
[----:B------:R-:W-:Y:S04]  /*25140*/  @P5 LOP3.LUT R183, R183, 0x800000, RZ, 0xfc, !PT ;  /* 0x00800000b7b75812 */ /* 0x000fe800078efcff */
[----:B------:R-:W-:Y:S04]  /*25150*/  LOP3.LUT R183, R183, 0xfeffffff, RZ, 0xc0, !PT ;  /* 0xfeffffffb7b77812 */ /* 0x000fe800078ec0ff */
[----:B------:R-:W-:Y:S01]  /*25160*/  @P4 LOP3.LUT R183, R183, 0x1000000, RZ, 0xfc, !PT ;  /* 0x01000000b7b74812 */ /* 0x000fe200078efcff */
[----:B-1----:R-:W-:Y:S03]  /*25170*/  IMAD.WIDE.U32 R106, R106, -0x2daee0ad, RZ ;  /* 0xd2511f536a6a7825 */ /* 0x002fe600078e00ff */
[----:B------:R-:W-:Y:S02]  /*25180*/  LOP3.LUT R183, R183, 0xfdffffff, RZ, 0xc0, !PT ;  /* 0xfdffffffb7b77812 */ /* 0x000fe400078ec0ff */
[----:B------:R-:W-:Y:S02]  /*25190*/  LOP3.LUT R107, R107, UR40, R98, 0x96, !PT ;  /* 0x000000286b6b7c12 */ /* 0x000fe4000f8e9662 */
[----:B------:R-:W-:Y:S05]  /*251a0*/  LOP3.LUT R98, R105, UR41, R244, 0x96, !PT ;  /* 0x0000002969627c12 */ /* 0x000fea000f8e96f4 */
[----:B------:R-:W-:Y:S05]  /*251b0*/  IMAD.WIDE.U32 R98, R98, -0x2daee0ad, RZ ;  /* 0xd2511f5362627825 */ /* 0x000fea00078e00ff */
[----:B------:R-:W-:Y:S01]  /*251c0*/  LOP3.LUT R105, R99, UR38, R106, 0x96, !PT ;  /* 0x0000002663697c12 */ /* 0x000fe2000f8e966a */
[----:B------:R-:W-:Y:S01]  /*251d0*/  IMAD.WIDE.U32 R106, R107, -0x326172a9, RZ ;  /* 0xcd9e8d576b6a7825 */ /* 0x000fe200078e00ff */
[----:B------:R-:W-:Y:S01]  /*251e0*/  PRMT R99, R97, 0x7632, R99 ;  /* 0x0000763261637816 */ /* 0x000fe20000000063 */
[----:B------:R-:W-:Y:S03]  /*251f0*/  UMOV UR38, UR24 ;  /* 0x0000001800267c82 */ /* 0x000fe60008000000 */
[----:B------:R-:W-:Y:S02]  /*25200*/  LOP3.LUT R104, R107, UR39, R104, 0x96, !PT ;  /* 0x000000276b687c12 */ /* 0x000fe4000f8e9668 */
[----:B------:R-:W-:Y:S03]  /*25210*/  MUFU.EX2 R107, R223 ;  /* 0x000000df006b7308 */ /* 0x000fe60000000800 */
[----:B------:R-:W-:Y:S04]  /*25220*/  IMAD.WIDE.U32 R204, R104, -0x2daee0ad, RZ ;  /* 0xd2511f5368cc7825 */ /* 0x000fe800078e00ff */
[----:B------:R-:W-:Y:S01]  /*25230*/  IMAD.WIDE.U32 R104, R105, -0x326172a9, RZ ;  /* 0xcd9e8d5769687825 */ /* 0x000fe200078e00ff */
[----:B------:R-:W-:Y:S02]  /*25240*/  LOP3.LUT R119, R205, UR4, R98, 0x96, !PT ;  /* 0x00000004cd777c12 */ /* 0x000fe4000f8e9662 */
[----:B------:R-:W-:Y:S02]  /*25250*/  LOP3.LUT R98, R91, 0xffff, RZ, 0xc0, !PT ;  /* 0x0000ffff5b627812 */ /* 0x000fe400078ec0ff */
[----:B------:R-:W-:Y:S02]  /*25260*/  LOP3.LUT R208, R105, UR5, R106, 0x96, !PT ;  /* 0x0000000569d07c12 */ /* 0x000fe4000f8e966a */
[----:B------:R-:W-:Y:S01]  /*25270*/  SHF.R.U32.HI R98, RZ, 0x8, R98 ;  /* 0x00000008ff627819 */ /* 0x000fe20000011662 */
[----:B------:R-:W1:Y:S02]  /*25280*/  MUFU.EX2 R105, R225 ;  /* 0x000000e100697308 */ /* 0x000e640000000800 */
[----:B-1----:R-:W-:Y:S01]  /*25290*/  FADD.FTZ R72, R105, R108 ;  /* 0x0000006c69487221 */ /* 0x002fe20000010000 */
[----:B---3--:R-:W-:Y:S05]  /*252a0*/  @!P5 HFMA2.BF16_V2 R94, -RZ.H0_H0, RZ.H0_H0, -R92.H0_H0 ;  /* 0x200000ffff5ed231 */ /* 0x008fea000034095c */
[----:B------:R-:W-:Y:S01]  /*252b0*/  PRMT R210, R94, 0x7610, R210 ;  /* 0x000076105ed27816 */ /* 0x000fe200000000d2 */
[----:B------:R1:W-:Y:S03]  /*252c0*/  @!P5 STL.S16 [R1+0xc0], R94 ;  /* 0x0000c05e0100d387 */ /* 0x0003e60000100600 */
[----:B------:R-:W-:Y:S01]  /*252d0*/  PRMT R245, R210, 0x7610, R245 ;  /* 0x00007610d2f57816 */ /* 0x000fe200000000f5 */
[----:B------:R2:W3:Y:S04]  /*252e0*/  LDL.S16 R118, [R1+0xb0] ;  /* 0x0000b00001767983 */ /* 0x0004e80000100600 */
[----:B------:R2:W4:Y:S04]  /*252f0*/  LDL.S16 R117, [R1+0xb4] ;  /* 0x0000b40001757983 */ /* 0x0005280000100600 */
[----:B------:R2:W2:Y:S04]  /*25300*/  LDL.S16 R116, [R1+0xd4] ;  /* 0x0000d40001747983 */ /* 0x0004a80000100600 */
[----:B------:R2:W2:Y:S01]  /*25310*/  LDL.S16 R113, [R1+0xd0] ;  /* 0x0000d00001717983 */ /* 0x0004a20000100600 */
[----:B-1----:R-:W-:Y:S04]  /*25320*/  LOP3.LUT R94, R146, 0xff, RZ, 0xc0, !PT ;  /* 0x000000ff925e7812 */ /* 0x002fe800078ec0ff */
[----:B------:R-:W-:Y:S02]  /*25330*/  PRMT R136, R94, 0x5410, R93 ;  /* 0x000054105e887816 */ /* 0x000fe4000000005d */
[--C-:B------:R-:W-:Y:S02]  /*25340*/  SHF.R.U32.HI R93, RZ, 0x10, R146.reuse ;  /* 0x00000010ff5d7819 */ /* 0x100fe40000011692 */
[----:B------:R-:W-:Y:S02]  /*25350*/  SHF.R.U32.HI R146, RZ, 0x18, R146 ;  /* 0x00000018ff927819 */ /* 0x000fe40000011692 */
[----:B------:R-:W-:Y:S02]  /*25360*/  LOP3.LUT R93, R93, 0xff, RZ, 0xc0, !PT ;  /* 0x000000ff5d5d7812 */ /* 0x000fe400078ec0ff */
[----:B------:R-:W-:Y:S02]  /*25370*/  LOP3.LUT R94, R91, 0xff, RZ, 0xc0, !PT ;  /* 0x000000ff5b5e7812 */ /* 0x000fe400078ec0ff */
[----:B------:R-:W-:Y:S02]  /*25380*/  PRMT R135, R93, 0x5410, R146 ;  /* 0x000054105d877816 */ /* 0x000fe40000000092 */
[----:B------:R-:W-:Y:S02]  /*25390*/  PRMT R93, R92, 0x7632, R93 ;  /* 0x000076325c5d7816 */ /* 0x000fe4000000005d */
[----:B------:R-:W-:Y:S02]  /*253a0*/  PRMT R101, R94, 0x5410, R98 ;  /* 0x000054105e657816 */ /* 0x000fe40000000062 */
[----:B------:R-:W-:Y:S02]  /*253b0*/  PRMT R94, R95, 0x7632, R94 ;  /* 0x000076325f5e7816 */ /* 0x000fe4000000005e */
[----:B------:R-:W-:Y:S02]  /*253c0*/  PRMT R98, R96, 0x7632, R98 ;  /* 0x0000763260627816 */ /* 0x000fe40000000062 */
[----:B------:R-:W-:Y:S01]  /*253d0*/  SHF.R.U32.HI R91, RZ, 0x18, R91 ;  /* 0x00000018ff5b7819 */ /* 0x000fe2000001165b */
[----:B---3--:R-:W-:Y:S02]  /*253e0*/  @!P4 HFMA2.BF16_V2 R118, -RZ.H0_H0, RZ.H0_H0, -R93.H0_H0 ;  /* 0x200000ffff76c231 */ /* 0x008fe4000034095d */
[----:B----4-:R-:W-:Y:S03]  /*253f0*/  @!P0 HFMA2.BF16_V2 R117, -RZ.H0_H0, RZ.H0_H0, -R95.H0_H0 ;  /* 0x200000ffff758231 */ /* 0x010fe6000034095f */
[----:B------:R-:W-:Y:S01]  /*25400*/  PRMT R244, R118, 0x7610, R244 ;  /* 0x0000761076f47816 */ /* 0x000fe200000000f4 */
[----:B------:R1:W-:Y:S01]  /*25410*/  @!P4 STL.S16 [R1+0xb0], R118 ;  /* 0x0000b0760100c387 */ /* 0x0003e20000100600 */
[----:B------:R-:W-:Y:S03]  /*25420*/  PRMT R243, R117, 0x7610, R243 ;  /* 0x0000761075f37816 */ /* 0x000fe600000000f3 */
[----:B------:R3:W4:Y:S04]  /*25430*/  LDL.S16 R106, [R1+0xcc] ;  /* 0x0000cc00016a7983 */ /* 0x0007280000100600 */
[----:B------:R3:W-:Y:S01]  /*25440*/  @!P0 STL.S16 [R1+0xb4], R117 ;  /* 0x0000b47501008387 */ /* 0x0007e20000100600 */
[----:B------:R-:W-:Y:S11]  /*25450*/  ISETP.GE.U32.AND P0, PT, R241, R132, PT ;  /* 0x00000084f100720c */ /* 0x000ff60003f06070 */
[----:B------:R-:W-:Y:S02]  /*25460*/  @!UPT UIADD3 URZ, URZ, URZ, URZ ;  /* 0x0000003f3f3ff290 */ /* 0x000fe4000fffe03f */
[----:B--2---:R-:W-:Y:S01]  /*25470*/  @!P0 HFMA2.BF16_V2 R116, -RZ.H0_H0, RZ.H0_H0, -R94.H0_H0 ;  /* 0x200000ffff748231 */ /* 0x004fe2000034095e */
[----:B-1----:R-:W-:Y:S02]  /*25480*/  LOP3.LUT R118, R81, 0xff, RZ, 0xc0, !PT ;  /* 0x000000ff51767812 */ /* 0x002fe400078ec0ff */
[----:B------:R-:W-:Y:S02]  /*25490*/  LOP3.LUT R81, R74, 0xff, RZ, 0xc0, !PT ;  /* 0x000000ff4a517812 */ /* 0x000fe400078ec0ff */
[----:B------:R1:W-:Y:S01]  /*254a0*/  @!P0 STL.S16 [R1+0xd4], R116 ;  /* 0x0000d47401008387 */ /* 0x0003e20000100600 */
[----:B------:R-:W-:Y:S01]  /*254b0*/  ISETP.GE.U32.AND P0, PT, R241, R118, PT ;  /* 0x00000076f100720c */ /* 0x000fe20003f06070 */
[----:B------:R-:W2:Y:S01]  /*254c0*/  MUFU.EX2 R74, R228 ;  /* 0x000000e4004a7308 */ /* 0x000ea20000000800 */
[----:B------:R-:W-:Y:S01]  /*254d0*/  PRMT R242, R116, 0x7610, R242 ;  /* 0x0000761074f27816 */ /* 0x000fe200000000f2 */
[----:B------:R1:W4:Y:S01]  /*254e0*/  LDL.S16 R122, [R1+0xf0] ;  /* 0x0000f000017a7983 */ /* 0x0003220000100600 */
[----:B---3--:R-:W-:Y:S02]  /*254f0*/  SHF.R.U32.HI R117, RZ, 0x18, R82 ;  /* 0x00000018ff757819 */ /* 0x008fe40000011652 */
[----:B------:R-:W-:Y:S01]  /*25500*/  PRMT R134, R81, 0x5410, R91 ;  /* 0x0000541051867816 */ /* 0x000fe2000000005b */
[----:B------:R-:W-:Y:S01]  /*25510*/  FADD.FTZ R81, R103, R109 ;  /* 0x0000006d67517221 */ /* 0x000fe20000010000 */
[----:B------:R-:W-:Y:S02]  /*25520*/  SHF.R.U32.HI R82, RZ, 0x10, R114 ;  /* 0x00000010ff527819 */ /* 0x000fe40000011672 */
[----:B------:R-:W-:Y:S02]  /*25530*/  F2FP.BF16.PACK_AB R103, R75, R103 ;  /* 0x000000674b67723e */ /* 0x000fe400000010ff */
[----:B------:R-:W-:Y:S01]  /*25540*/  LOP3.LUT R82, R82, 0xff, RZ, 0xc0, !PT ;  /* 0x000000ff52527812 */ /* 0x000fe200078ec0ff */
[----:B------:R-:W-:Y:S03]  /*25550*/  @!P0 HFMA2.BF16_V2 R113, -RZ.H0_H0, RZ.H0_H0, -R96.H0_H0 ;  /* 0x200000ffff718231 */ /* 0x000fe60000340960 */
[----:B------:R-:W-:Y:S02]  /*25560*/  ISETP.GE.U32.AND P1, PT, R241, R82, PT ;  /* 0x00000052f100720c */ /* 0x000fe40003f26070 */
[----:B------:R-:W-:Y:S01]  /*25570*/  PRMT R230, R113, 0x7610, R230 ;  /* 0x0000761071e67816 */ /* 0x000fe200000000e6 */
[----:B------:R3:W-:Y:S01]  /*25580*/  @!P0 STL.S16 [R1+0xd0], R113 ;  /* 0x0000d07101008387 */ /* 0x0007e20000100600 */
[C---:B------:R-:W-:Y:S02]  /*25590*/  ISETP.GE.U32.AND P0, PT, R241.reuse, R117, PT ;  /* 0x00000075f100720c */ /* 0x040fe40003f06070 */
[----:B------:R-:W-:Y:S02]  /*255a0*/  SHF.R.U32.HI R82, RZ, 0x18, R114 ;  /* 0x00000018ff527819 */ /* 0x000fe40000011672 */
[C---:B--2---:R-:W-:Y:S01]  /*255b0*/  F2FP.BF16.PACK_AB R105, R74.reuse, R105 ;  /* 0x000000694a69723e */ /* 0x044fe200000010ff */
[----:B------:R-:W-:Y:S01]  /*255c0*/  FADD.FTZ R91, R74, R72 ;  /* 0x000000484a5b7221 */ /* 0x000fe20000010000 */
[C---:B------:R-:W-:Y:S04]  /*255d0*/  LOP3.LUT R72, R114.reuse, 0xff, RZ, 0xc0, !PT ;  /* 0x000000ff72487812 */ /* 0x040fe800078ec0ff */
[----:B------:R-:W-:Y:S02]  /*255e0*/  ISETP.GE.U32.AND P3, PT, R241, R72, PT ;  /* 0x00000048f100720c */ /* 0x000fe40003f66070 */
[----:B------:R-:W-:Y:S04]  /*255f0*/  LOP3.LUT R72, R114, 0xffff, RZ, 0xc0, !PT ;  /* 0x0000ffff72487812 */ /* 0x000fe800078ec0ff */
[----:B------:R-:W-:Y:S04]  /*25600*/  SHF.R.U32.HI R72, RZ, 0x8, R72 ;  /* 0x00000008ff487819 */ /* 0x000fe80000011648 */
[----:B------:R-:W-:Y:S03]  /*25610*/  LOP3.LUT R72, R72, 0xffff, RZ, 0xc0, !PT ;  /* 0x0000ffff48487812 */ /* 0x000fe600078ec0ff */
[----:B------:R-:W-:Y:S02]  /*25620*/  @P3 LOP3.LUT R183, R183, 0x2000000, RZ, 0xfc, !PT ;  /* 0x02000000b7b73812 */ /* 0x000fe400078efcff */
[----:B------:R-:W-:Y:S01]  /*25630*/  ISETP.GE.U32.AND P2, PT, R241, R72, PT ;  /* 0x00000048f100720c */ /* 0x000fe20003f46070 */
[----:B------:R-:W-:Y:S01]  /*25640*/  HSET2.LE.AND R72, R101, R212, PT ;  /* 0x000000d465487233 */ /* 0x000fe20003803000 */
[----:B------:R-:W-:Y:S01]  /*25650*/  LOP3.LUT R183, R183, 0xfbffffff, RZ, 0xc0, !PT ;  /* 0xfbffffffb7b77812 */ /* 0x000fe200078ec0ff */
[----:B------:R2:W-:Y:S03]  /*25660*/  MUFU.EX2 R101, R231 ;  /* 0x000000e700657308 */ /* 0x0005e60000000800 */
[----:B------:R-:W-:Y:S02]  /*25670*/  LOP3.LUT R72, R72, R142, RZ, 0xc0, !PT ;  /* 0x0000008e48487212 */ /* 0x000fe400078ec0ff */
[----:B------:R-:W-:Y:S05]  /*25680*/  PRMT R142, R137, 0x7610, R142 ;  /* 0x00007610898e7816 */ /* 0x000fea000000008e */
[----:B------:R-:W-:Y:S01]  /*25690*/  @P2 LOP3.LUT R183, R183, 0x4000000, RZ, 0xfc, !PT ;  /* 0x04000000b7b72812 */ /* 0x000fe200078efcff */
[----:B------:R-:W-:Y:S03]  /*256a0*/  MUFU.EX2 R137, R238 ;  /* 0x000000ee00897308 */ /* 0x000fe60000000800 */
[----:B------:R-:W-:Y:S04]  /*256b0*/  LOP3.LUT R183, R183, 0xf7ffffff, RZ, 0xc0, !PT ;  /* 0xf7ffffffb7b77812 */ /* 0x000fe800078ec0ff */
[----:B------:R-:W-:Y:S02]  /*256c0*/  @P1 LOP3.LUT R183, R183, 0x8000000, RZ, 0xfc, !PT ;  /* 0x08000000b7b71812 */ /* 0x000fe400078efcff */
[----:B--2---:R-:W-:Y:S01]  /*256d0*/  PRMT R231, R211, 0x7610, R231 ;  /* 0x00007610d3e77816 */ /* 0x004fe200000000e7 */
[----:B----4-:R-:W-:Y:S05]  /*256e0*/  @!P0 HFMA2.BF16_V2 R106, -RZ.H0_H0, RZ.H0_H0, -R98.H0_H0 ;  /* 0x200000ffff6a8231 */ /* 0x010fea0000340962 */
[----:B------:R-:W-:Y:S01]  /*256f0*/  PRMT R229, R106, 0x7610, R229 ;  /* 0x000076106ae57816 */ /* 0x000fe200000000e5 */
[----:B------:R2:W-:Y:S01]  /*25700*/  @!P0 STL.S16 [R1+0xcc], R106 ;  /* 0x0000cc6a01008387 */ /* 0x0005e20000100600 */
[----:B------:R-:W-:Y:S03]  /*25710*/  ISETP.GE.U32.AND P0, PT, R241, R82, PT ;  /* 0x00000052f100720c */ /* 0x000fe60003f06070 */
[----:B-1----:R1:W4:Y:S04]  /*25720*/  LDL.S16 R116, [R1+0xec] ;  /* 0x0000ec0001747983 */ /* 0x0023280000100600 */
[----:B---3--:R1:W3:Y:S01]  /*25730*/  LDL.S16 R113, [R1+0xe8] ;  /* 0x0000e80001717983 */ /* 0x0082e20000100600 */
[----:B------:R-:W-:Y:S01]  /*25740*/  @!P3 HFMA2.BF16_V2 R122, -RZ.H0_H0, RZ.H0_H0, -R97.H0_H0 ;  /* 0x200000ffff7ab231 */ /* 0x000fe20000340961 */
[----:B--2---:R-:W-:Y:S04]  /*25750*/  FADD.FTZ R106, R75, R81 ;  /* 0x000000514b6a7221 */ /* 0x004fe80000010000 */
[----:B------:R-:W-:Y:S01]  /*25760*/  PRMT R228, R122, 0x7610, R228 ;  /* 0x000076107ae47816 */ /* 0x000fe200000000e4 */
[----:B------:R-:W-:Y:S01]  /*25770*/  @!P3 STL.S16 [R1+0xf0], R122 ;  /* 0x0000f07a0100b387 */ /* 0x000fe20000100600 */
[----:B------:R-:W-:Y:S02]  /*25780*/  IMAD.WIDE.U32 R74, R111, -0x326172a9, RZ ;  /* 0xcd9e8d576f4a7825 */ /* 0x000fe400078e00ff */
[----:B------:R-:W2:Y:S01]  /*25790*/  MUFU.EX2 R111, R227 ;  /* 0x000000e3006f7308 */ /* 0x000ea20000000800 */
[----:B------:R1:W3:Y:S01]  /*257a0*/  LDL.S16 R108, [R1+0xe4] ;  /* 0x0000e400016c7983 */ /* 0x0002e20000100600 */
[----:B------:R-:W-:Y:S01]  /*257b0*/  FADD.FTZ R81, R107, R110 ;  /* 0x0000006e6b517221 */ /* 0x000fe20000010000 */
[C---:B------:R-:W-:Y:S02]  /*257c0*/  F2FP.BF16.PACK_AB R107, R124.reuse, R107 ;  /* 0x0000006b7c6b723e */ /* 0x040fe400000010ff */
[C-C-:B------:R-:W-:Y:S01]  /*257d0*/  LOP3.LUT R131, R75.reuse, UR8, R102.reuse, 0x96, !PT ;  /* 0x000000084b837c12 */ /* 0x140fe2000f8e9666 */
[----:B------:R-:W-:Y:S01]  /*257e0*/  FADD.FTZ R124, R124, R81 ;  /* 0x000000517c7c7221 */ /* 0x000fe20000010000 */
[--C-:B------:R-:W-:Y:S02]  /*257f0*/  LOP3.LUT R81, R75, UR8, R102.reuse, 0x96, !PT ;  /* 0x000000084b517c12 */ /* 0x100fe4000f8e9666 */
[----:B------:R-:W-:Y:S02]  /*25800*/  PRMT R102, R100, 0x7632, R102 ;  /* 0x0000763264667816 */ /* 0x000fe40000000066 */
[C---:B------:R-:W-:Y:S02]  /*25810*/  LOP3.LUT R130, R74.reuse, 0xff, RZ, 0xc0, !PT ;  /* 0x000000ff4a827812 */ /* 0x040fe400078ec0ff */
[C---:B------:R-:W-:Y:S02]  /*25820*/  LOP3.LUT R139, R74.reuse, 0xffff, RZ, 0xc0, !PT ;  /* 0x0000ffff4a8b7812 */ /* 0x040fe400078ec0ff */
[--C-:B------:R-:W-:Y:S02]  /*25830*/  SHF.R.U32.HI R147, RZ, 0x18, R74.reuse ;  /* 0x00000018ff937819 */ /* 0x100fe4000001164a */
[--C-:B------:R-:W-:Y:S02]  /*25840*/  SHF.R.U32.HI R159, RZ, 0x10, R74.reuse ;  /* 0x00000010ff9f7819 */ /* 0x100fe4000001164a */
[C---:B------:R-:W-:Y:S02]  /*25850*/  LOP3.LUT R162, R74.reuse, 0xffff, RZ, 0xc0, !PT ;  /* 0x0000ffff4aa27812 */ /* 0x040fe400078ec0ff */
[----:B------:R-:W-:Y:S02]  /*25860*/  LOP3.LUT R165, R74, 0xff, RZ, 0xc0, !PT ;  /* 0x000000ff4aa57812 */ /* 0x000fe400078ec0ff */
[----:B------:R-:W-:Y:S01]  /*25870*/  SHF.R.U32.HI R167, RZ, 0x10, R74 ;  /* 0x00000010ffa77819 */ /* 0x000fe2000001164a */
[----:B--2---:R-:W-:Y:S01]  /*25880*/  FADD.FTZ R83, R111, R112 ;  /* 0x000000706f537221 */ /* 0x004fe20000010000 */
[----:B------:R-:W-:Y:S02]  /*25890*/  SHF.R.U32.HI R166, RZ, 0x18, R74 ;  /* 0x00000018ffa67819 */ /* 0x000fe4000001164a */
[----:B------:R-:W-:Y:S02]  /*258a0*/  LOP3.LUT R74, R3, 0xff, RZ, 0xc0, !PT ;  /* 0x000000ff034a7812 */ /* 0x000fe400078ec0ff */
[----:B------:R-:W-:Y:S02]  /*258b0*/  PRMT R75, R120, 0x7610, R75 ;  /* 0x00007610784b7816 */ /* 0x000fe4000000004b */
[----:B------:R-:W-:Y:S02]  /*258c0*/  PRMT R112, R74, 0x5410, R2 ;  /* 0x000054104a707816 */ /* 0x000fe40000000002 */
[--C-:B------:R-:W-:Y:S02]  /*258d0*/  SHF.R.U32.HI R2, RZ, 0x10, R3.reuse ;  /* 0x00000010ff027819 */ /* 0x100fe40000011603 */
[----:B------:R-:W-:Y:S02]  /*258e0*/  SHF.R.U32.HI R74, RZ, 0x18, R3 ;  /* 0x00000018ff4a7819 */ /* 0x000fe40000011603 */
[----:B------:R-:W-:Y:S02]  /*258f0*/  LOP3.LUT R3, R2, 0xff, RZ, 0xc0, !PT ;  /* 0x000000ff02037812 */ /* 0x000fe400078ec0ff */
[----:B------:R-:W-:Y:S01]  /*25900*/  LOP3.LUT R128, R81, 0xff, RZ, 0xc0, !PT ;  /* 0x000000ff51807812 */ /* 0x000fe200078ec0ff */
[----:B------:R2:W-:Y:S01]  /*25910*/  MUFU.EX2 R2, R233 ;  /* 0x000000e900027308 */ /* 0x0005e20000000800 */
[----:B------:R-:W-:Y:S02]  /*25920*/  SHF.R.U32.HI R120, RZ, 0x18, R81 ;  /* 0x00000018ff787819 */ /* 0x000fe40000011651 */
[----:B------:R-:W-:Y:S02]  /*25930*/  PRMT R205, R75, 0x7610, R205 ;  /* 0x000076104bcd7816 */ /* 0x000fe400000000cd */
[----:B------:R-:W-:Y:S02]  /*25940*/  PRMT R109, R107, 0x7632, R109 ;  /* 0x000076326b6d7816 */ /* 0x000fe4000000006d */
[----:B------:R-:W-:Y:S02]  /*25950*/  PRMT R237, R205, 0x7610, R237 ;  /* 0x00007610cded7816 */ /* 0x000fe400000000ed */
[----:B--2---:R-:W-:Y:S01]  /*25960*/  PRMT R233, R207, 0x7610, R233 ;  /* 0x00007610cfe97816 */ /* 0x004fe200000000e9 */
[----:B----4-:R-:W-:Y:S02]  /*25970*/  @!P2 HFMA2.BF16_V2 R116, -RZ.H0_H0, RZ.H0_H0, -R99.H0_H0 ;  /* 0x200000ffff74a231 */ /* 0x010fe40000340963 */
[----:B---3--:R-:W-:Y:S03]  /*25980*/  @!P1 HFMA2.BF16_V2 R113, -RZ.H0_H0, RZ.H0_H0, -R100.H0_H0 ;  /* 0x200000ffff719231 */ /* 0x008fe60000340964 */
[----:B------:R-:W-:Y:S01]  /*25990*/  PRMT R225, R116, 0x7610, R225 ;  /* 0x0000761074e17816 */ /* 0x000fe200000000e1 */
[----:B------:R2:W-:Y:S01]  /*259a0*/  @!P2 STL.S16 [R1+0xec], R116 ;  /* 0x0000ec740100a387 */ /* 0x0005e20000100600 */
[----:B------:R-:W-:Y:S02]  /*259b0*/  ISETP.GE.U32.AND P2, PT, R241, R120, PT ;  /* 0x00000078f100720c */ /* 0x000fe40003f46070 */
[----:B------:R-:W-:Y:S01]  /*259c0*/  PRMT R224, R113, 0x7610, R224 ;  /* 0x0000761071e07816 */ /* 0x000fe200000000e0 */
[----:B------:R3:W-:Y:S01]  /*259d0*/  @!P1 STL.S16 [R1+0xe8], R113 ;  /* 0x0000e87101009387 */ /* 0x0007e20000100600 */
[----:B------:R-:W-:Y:S01]  /*259e0*/  ISETP.GE.U32.AND P1, PT, R241, R128, PT ;  /* 0x00000080f100720c */ /* 0x000fe20003f26070 */
[----:B------:R-:W-:Y:S01]  /*259f0*/  @!P0 HFMA2.BF16_V2 R108, -RZ.H0_H0, RZ.H0_H0, -R102.H0_H0 ;  /* 0x200000ffff6c8231 */ /* 0x000fe20000340966 */
[----:B--2---:R-:W2:Y:S04]  /*25a00*/  MUFU.EX2 R116, R226 ;  /* 0x000000e200747308 */ /* 0x004ea80000000800 */
[----:B------:R-:W-:Y:S01]  /*25a10*/  PRMT R223, R108, 0x7610, R223 ;  /* 0x000076106cdf7816 */ /* 0x000fe200000000df */
[----:B------:R4:W-:Y:S05]  /*25a20*/  @!P0 STL.S16 [R1+0xe4], R108 ;  /* 0x0000e46c01008387 */ /* 0x0009ea0000100600 */
[----:B---3--:R-:W3:Y:S01]  /*25a30*/  MUFU.EX2 R113, R234 ;  /* 0x000000ea00717308 */ /* 0x008ee20000000800 */
[C---:B--2---:R-:W-:Y:S01]  /*25a40*/  F2FP.BF16.PACK_AB R111, R116.reuse, R111 ;  /* 0x0000006f746f723e */ /* 0x044fe200000010ff */
[----:B------:R-:W-:Y:S01]  /*25a50*/  FADD.FTZ R116, R116, R83 ;  /* 0x0000005374747221 */ /* 0x000fe20000010000 */
[----:B------:R-:W-:Y:S02]  /*25a60*/  PRMT R226, R149, 0x7610, R226 ;  /* 0x0000761095e27816 */ /* 0x000fe400000000e2 */
[----:B----4-:R-:W-:Y:S02]  /*25a70*/  PRMT R108, R3, 0x5410, R74 ;  /* 0x00005410036c7816 */ /* 0x010fe4000000004a */
[----:B------:R-:W-:Y:S02]  /*25a80*/  LOP3.LUT R3, R148, 0xff, RZ, 0xc0, !PT ;  /* 0x000000ff94037812 */ /* 0x000fe400078ec0ff */
[----:B------:R-:W-:Y:S02]  /*25a90*/  SHF.R.U32.HI R74, RZ, 0x10, R148 ;  /* 0x00000010ff4a7819 */ /* 0x000fe40000011694 */
[----:B------:R-:W-:Y:S01]  /*25aa0*/  PRMT R82, R3, 0x5410, R0 ;  /* 0x0000541003527816 */ /* 0x000fe20000000000 */
[----:B------:R-:W-:Y:S01]  /*25ab0*/  FADD.FTZ R0, R101, R91 ;  /* 0x0000005b65007221 */ /* 0x000fe20000010000 */
[----:B------:R-:W-:Y:S01]  /*25ac0*/  SHF.R.U32.HI R148, RZ, 0x18, R148 ;  /* 0x00000018ff947819 */ /* 0x000fe20000011694 */
[----:B---3--:R-:W-:Y:S01]  /*25ad0*/  FADD.FTZ R3, R113, R106 ;  /* 0x0000006a71037221 */ /* 0x008fe20000010000 */
[----:B------:R-:W-:Y:S01]  /*25ae0*/  F2FP.BF16.PACK_AB R113, R73, R113 ;  /* 0x000000714971723e */ /* 0x000fe200000010ff */
[----:B------:R-:W-:Y:S01]  /*25af0*/  FADD.FTZ R203, R2, R0 ;  /* 0x0000000002cb7221 */ /* 0x000fe20000010000 */
[----:B------:R-:W-:Y:S01]  /*25b00*/  LOP3.LUT R0, R81, 0xffff, RZ, 0xc0, !PT ;  /* 0x0000ffff51007812 */ /* 0x000fe200078ec0ff */
[----:B------:R-:W-:Y:S01]  /*25b10*/  FADD.FTZ R146, R73, R3 ;  /* 0x0000000349927221 */ /* 0x000fe20000010000 */
[----:B------:R-:W-:Y:S01]  /*25b20*/  LOP3.LUT R73, R74, 0xff, RZ, 0xc0, !PT ;  /* 0x000000ff4a497812 */ /* 0x000fe200078ec0ff */
[----:B------:R1:W2:Y:S01]  /*25b30*/  LDL.S16 R91, [R1+0x10c] ;  /* 0x00010c00015b7983 */ /* 0x0002a20000100600 */
[----:B------:R-:W-:Y:S01]  /*25b40*/  SHF.R.U32.HI R74, RZ, 0x10, R81 ;  /* 0x00000010ff4a7819 */ /* 0x000fe20000011651 */
[--C-:B------:R-:W-:Y:S01]  /*25b50*/  HSET2.LE.AND R82, R82, R212.reuse, PT ;  /* 0x000000d452527233 */ /* 0x100fe20003803000 */
[----:B------:R-:W-:Y:S01]  /*25b60*/  PRMT R83, R73, 0x5410, R148 ;  /* 0x0000541049537816 */ /* 0x000fe20000000094 */
[----:B------:R3:W-:Y:S01]  /*25b70*/  MUFU.EX2 R81, R232 ;  /* 0x000000e800517308 */ /* 0x0007e20000000800 */
[----:B------:R-:W-:Y:S02]  /*25b80*/  LOP3.LUT R127, R74, 0xff, RZ, 0xc0, !PT ;  /* 0x000000ff4a7f7812 */ /* 0x000fe400078ec0ff */
[----:B------:R-:W-:Y:S01]  /*25b90*/  SHF.R.U32.HI R73, RZ, 0x8, R0 ;  /* 0x00000008ff497819 */ /* 0x000fe20000011600 */
[----:B------:R1:W4:Y:S01]  /*25ba0*/  LDL.S16 R74, [R1+0x110] ;  /* 0x00011000014a7983 */ /* 0x0003220000100600 */
[----:B------:R-:W-:Y:S01]  /*25bb0*/  F2FP.BF16.PACK_AB R101, R2, R101 ;  /* 0x000000650265723e */ /* 0x000fe200000010ff */
[----:B------:R-:W-:Y:S01]  /*25bc0*/  IMAD.WIDE.U32 R2, R119, -0x326172a9, RZ ;  /* 0xcd9e8d5777027825 */ /* 0x000fe200078e00ff */
[----:B------:R-:W-:Y:S01]  /*25bd0*/  LOP3.LUT R119, R73, 0xffff, RZ, 0xc0, !PT ;  /* 0x0000ffff49777812 */ /* 0x000fe200078ec0ff */
[--C-:B------:R-:W-:Y:S01]  /*25be0*/  HSET2.LE.AND R83, R83, R212.reuse, PT ;  /* 0x000000d453537233 */ /* 0x100fe20003803000 */
[C---:B------:R-:W-:Y:S02]  /*25bf0*/  ISETP.GE.U32.AND P5, PT, R241.reuse, R127, PT ;  /* 0x0000007ff100720c */ /* 0x040fe40003fa6070 */
[----:B------:R-:W-:Y:S02]  /*25c00*/  ISETP.GE.U32.AND P6, PT, R241, R119, PT ;  /* 0x00000077f100720c */ /* 0x000fe40003fc6070 */
[C-C-:B------:R-:W-:Y:S02]  /*25c10*/  LOP3.LUT R0, R3.reuse, UR8, R104.reuse, 0x96, !PT ;  /* 0x0000000803007c12 */ /* 0x140fe4000f8e9668 */
[--C-:B------:R-:W-:Y:S02]  /*25c20*/  LOP3.LUT R129, R3, UR8, R104.reuse, 0x96, !PT ;  /* 0x0000000803817c12 */ /* 0x100fe4000f8e9668 */
[----:B------:R-:W-:Y:S02]  /*25c30*/  PRMT R104, R103, 0x7632, R104 ;  /* 0x0000763267687816 */ /* 0x000fe40000000068 */
[----:B------:R-:W-:Y:S02]  /*25c40*/  PRMT R106, R105, 0x7632, R106 ;  /* 0x00007632696a7816 */ /* 0x000fe4000000006a */
[C---:B------:R-:W-:Y:S02]  /*25c50*/  LOP3.LUT R126, R0.reuse, 0xff, RZ, 0xc0, !PT ;  /* 0x000000ff007e7812 */ /* 0x040fe400078ec0ff */
[----:B------:R-:W-:Y:S01]  /*25c60*/  LOP3.LUT R73, R0, 0xffff, RZ, 0xc0, !PT ;  /* 0x0000ffff00497812 */ /* 0x000fe200078ec0ff */
[----:B---3--:R1:W3:Y:S01]  /*25c70*/  LDL.S16 R232, [R1+0x114] ;  /* 0x0001140001e87983 */ /* 0x0082e20000100600 */
[----:B------:R-:W-:Y:S02]  /*25c80*/  ISETP.GE.U32.AND P3, PT, R241, R126, PT ;  /* 0x0000007ef100720c */ /* 0x000fe40003f66070 */
[----:B------:R-:W-:Y:S02]  /*25c90*/  SHF.R.U32.HI R73, RZ, 0x8, R73 ;  /* 0x00000008ff497819 */ /* 0x000fe40000011649 */
[----:B------:R-:W-:Y:S02]  /*25ca0*/  PRMT R148, R121, 0x7610, R148 ;  /* 0x0000761079947816 */ /* 0x000fe40000000094 */
[----:B------:R-:W-:Y:S02]  /*25cb0*/  LOP3.LUT R122, R73, 0xffff, RZ, 0xc0, !PT ;  /* 0x0000ffff497a7812 */ /* 0x000fe400078ec0ff */
[--C-:B------:R-:W-:Y:S02]  /*25cc0*/  SHF.R.U32.HI R73, RZ, 0x10, R0.reuse ;  /* 0x00000010ff497819 */ /* 0x100fe40000011600 */
[----:B------:R-:W-:Y:S02]  /*25cd0*/  ISETP.GE.U32.AND P4, PT, R241, R122, PT ;  /* 0x0000007af100720c */ /* 0x000fe40003f86070 */
[----:B------:R-:W-:Y:S01]  /*25ce0*/  LOP3.LUT R123, R73, 0xff, RZ, 0xc0, !PT ;  /* 0x000000ff497b7812 */ /* 0x000fe200078ec0ff */
[----:B------:R-:W-:Y:S01]  /*25cf0*/  HSET2.LE.AND R73, R134, R212, PT ;  /* 0x000000d486497233 */ /* 0x000fe20003803000 */
[----:B------:R-:W-:Y:S02]  /*25d00*/  SHF.R.U32.HI R121, RZ, 0x18, R0 ;  /* 0x00000018ff797819 */ /* 0x000fe40000011600 */
[----:B------:R-:W-:Y:S02]  /*25d10*/  PRMT R110, R111, 0x7632, R110 ;  /* 0x000076326f6e7816 */ /* 0x000fe4000000006e */
[----:B------:R-:W-:Y:S02]  /*25d20*/  LOP3.LUT R82, R82, R78, RZ, 0xc0, !PT ;  /* 0x0000004e52527212 */ /* 0x000fe400078ec0ff */
[----:B------:R-:W-:Y:S02]  /*25d30*/  LOP3.LUT R83, R83, R79, RZ, 0xc0, !PT ;  /* 0x0000004f53537212 */ /* 0x000fe400078ec0ff */
[----:B------:R-:W-:Y:S02]  /*25d40*/  LOP3.LUT R73, R73, R144, RZ, 0xc0, !PT ;  /* 0x0000009049497212 */ /* 0x000fe400078ec0ff */
[----:B------:R-:W-:Y:S02]  /*25d50*/  PRMT R227, R148, 0x7610, R227 ;  /* 0x0000761094e37816 */ /* 0x000fe400000000e3 */
[----:B------:R-:W-:Y:S02]  /*25d60*/  PRMT R234, R142, 0x7610, R234 ;  /* 0x000076108eea7816 */ /* 0x000fe400000000ea */
[----:B------:R-:W-:Y:S02]  /*25d70*/  F2FP.BF16.PACK_AB R0, R137, R140 ;  /* 0x0000008c8900723e */ /* 0x000fe400000010ff */
[C---:B------:R-:W-:Y:S02]  /*25d80*/  LOP3.LUT R134, R2.reuse, 0xff, RZ, 0xc0, !PT ;  /* 0x000000ff02867812 */ /* 0x040fe400078ec0ff */
[C---:B------:R-:W-:Y:S02]  /*25d90*/  LOP3.LUT R142, R2.reuse, 0xffff, RZ, 0xc0, !PT ;  /* 0x0000ffff028e7812 */ /* 0x040fe400078ec0ff */
[----:B------:R-:W-:Y:S02]  /*25da0*/  LOP3.LUT R144, R2, 0xff, RZ, 0xc0, !PT ;  /* 0x000000ff02907812 */ /* 0x000fe400078ec0ff */
[--C-:B------:R-:W-:Y:S02]  /*25db0*/  SHF.R.U32.HI R148, RZ, 0x10, R2.reuse ;  /* 0x00000010ff947819 */ /* 0x100fe40000011602 */
[----:B------:R-:W-:Y:S01]  /*25dc0*/  SHF.R.U32.HI R149, RZ, 0x18, R2 ;  /* 0x00000018ff957819 */ /* 0x000fe20000011602 */
[----:B--2---:R-:W-:Y:S05]  /*25dd0*/  @!P5 HFMA2.BF16_V2 R91, -RZ.H0_H0, RZ.H0_H0, -R105.H0_H0 ;  /* 0x200000ffff5bd231 */ /* 0x004fea0000340969 */
[----:B------:R-:W-:Y:S01]  /*25de0*/  PRMT R220, R91, 0x7610, R220 ;  /* 0x000076105bdc7816 */ /* 0x000fe200000000dc */
[----:B----4-:R-:W-:Y:S05]  /*25df0*/  @!P6 HFMA2.BF16_V2 R74, -RZ.H0_H0, RZ.H0_H0, -R104.H0_H0 ;  /* 0x200000ffff4ae231 */ /* 0x010fea0000340968 */
[----:B------:R-:W-:Y:S01]  /*25e00*/  PRMT R221, R74, 0x7610, R221 ;  /* 0x000076104add7816 */ /* 0x000fe200000000dd */
[----:B---3--:R-:W-:Y:S05]  /*25e10*/  @!P1 HFMA2.BF16_V2 R232, -RZ.H0_H0, RZ.H0_H0, -R103.H0_H0 ;  /* 0x200000ffffe89231 */ /* 0x008fea0000340967 */
[----:B------:R-:W-:Y:S01]  /*25e20*/  PRMT R222, R232, 0x7610, R222 ;  /* 0x00007610e8de7816 */ /* 0x000fe200000000de */
[----:B------:R2:W-:Y:S01]  /*25e30*/  @!P1 STL.S16 [R1+0x114], R232 ;  /* 0x000114e801009387 */ /* 0x0005e20000100600 */
[----:B------:R-:W-:Y:S03]  /*25e40*/  LOP3.LUT P1, RZ, R183, 0x8000000, RZ, 0xc0, !PT ;  /* 0x08000000b7ff7812 */ /* 0x000fe6000782c0ff */
[----:B------:R3:W-:Y:S01]  /*25e50*/  @!P6 STL.S16 [R1+0x110], R74 ;  /* 0x0001104a0100e387 */ /* 0x0007e20000100600 */
[C---:B------:R-:W-:Y:S03]  /*25e60*/  ISETP.GE.U32.AND P6, PT, R241.reuse, R121, PT ;  /* 0x00000079f100720c */ /* 0x040fe60003fc6070 */
[----:B------:R3:W-:Y:S01]  /*25e70*/  @!P5 STL.S16 [R1+0x10c], R91 ;  /* 0x00010c5b0100d387 */ /* 0x0007e20000100600 */
[----:B------:R-:W-:Y:S03]  /*25e80*/  ISETP.GE.U32.AND P5, PT, R241, R123, PT ;  /* 0x0000007bf100720c */ /* 0x000fe60003fa6070 */
[----:B------:R1:W4:Y:S04]  /*25e90*/  LDL.S16 R75, [R1+0x108] ;  /* 0x00010800014b7983 */ /* 0x0003280000100600 */
[----:B--2---:R1:W2:Y:S04]  /*25ea0*/  LDL.S16 R232, [R1+0x100] ;  /* 0x0001000001e87983 */ /* 0x0042a80000100600 */
[----:B---3--:R1:W3:Y:S04]  /*25eb0*/  LDL.S16 R74, [R1+0xf8] ;  /* 0x0000f800014a7983 */ /* 0x0082e80000100600 */
[----:B------:R1:W3:Y:S01]  /*25ec0*/  LDL.S16 R91, [R1+0xfc] ;  /* 0x0000fc00015b7983 */ /* 0x0002e20000100600 */
[----:B----4-:R-:W-:Y:S05]  /*25ed0*/  @!P2 HFMA2.BF16_V2 R75, -RZ.H0_H0, RZ.H0_H0, -R106.H0_H0 ;  /* 0x200000ffff4ba231 */ /* 0x010fea000034096a */
[----:B------:R-:W-:Y:S01]  /*25ee0*/  PRMT R219, R75, 0x7610, R219 ;  /* 0x000076104bdb7816 */ /* 0x000fe200000000db */
[----:B------:R4:W-:Y:S01]  /*25ef0*/  @!P2 STL.S16 [R1+0x108], R75 ;  /* 0x0001084b0100a387 */ /* 0x0009e20000100600 */
[----:B------:R-:W-:Y:S01]  /*25f00*/  LOP3.LUT P2, RZ, R183, 0x4000000, RZ, 0xc0, !PT ;  /* 0x04000000b7ff7812 */ /* 0x000fe2000784c0ff */
[----:B--2---:R-:W-:Y:S02]  /*25f10*/  @!P3 HFMA2.BF16_V2 R232, -RZ.H0_H0, RZ.H0_H0, -R107.H0_H0 ;  /* 0x200000ffffe8b231 */ /* 0x004fe4000034096b */
[----:B---3--:R-:W-:Y:S03]  /*25f20*/  @!P5 HFMA2.BF16_V2 R74, -RZ.H0_H0, RZ.H0_H0, -R111.H0_H0 ;  /* 0x200000ffff4ad231 */ /* 0x008fe6000034096f */
[----:B------:R-:W-:Y:S01]  /*25f30*/  PRMT R218, R232, 0x7610, R218 ;  /* 0x00007610e8da7816 */ /* 0x000fe200000000da */
[----:B------:R-:W-:Y:S01]  /*25f40*/  @!P4 HFMA2.BF16_V2 R91, -RZ.H0_H0, RZ.H0_H0, -R109.H0_H0 ;  /* 0x200000ffff5bc231 */ /* 0x000fe2000034096d */
[----:B------:R-:W-:Y:S04]  /*25f50*/  PRMT R216, R74, 0x7610, R216 ;  /* 0x000076104ad87816 */ /* 0x000fe800000000d8 */
[----:B------:R-:W-:Y:S01]  /*25f60*/  PRMT R217, R91, 0x7610, R217 ;  /* 0x000076105bd97816 */ /* 0x000fe200000000d9 */
[----:B----4-:R1:W2:Y:S04]  /*25f70*/  LDL.S16 R75, [R1+0xf4] ;  /* 0x0000f400014b7983 */ /* 0x0102a80000100600 */
[----:B------:R3:W-:Y:S01]  /*25f80*/  @!P3 STL.S16 [R1+0x100], R232 ;  /* 0x000100e80100b387 */ /* 0x0007e20000100600 */
[C---:B------:R-:W-:Y:S03]  /*25f90*/  LOP3.LUT P3, RZ, R183.reuse, 0x2000000, RZ, 0xc0, !PT ;  /* 0x02000000b7ff7812 */ /* 0x040fe6000786c0ff */
[----:B---3--:R1:W3:Y:S04]  /*25fa0*/  LDL.S16 R232, [R1+0x104] ;  /* 0x0001040001e87983 */ /* 0x0082e80000100600 */
[----:B------:R4:W-:Y:S01]  /*25fb0*/  @!P4 STL.S16 [R1+0xfc], R91 ;  /* 0x0000fc5b0100c387 */ /* 0x0009e20000100600 */
[----:B------:R-:W-:Y:S03]  /*25fc0*/  LOP3.LUT P4, RZ, R183, 0x1000000, RZ, 0xc0, !PT ;  /* 0x01000000b7ff7812 */ /* 0x000fe6000788c0ff */
[----:B------:R1:W-:Y:S01]  /*25fd0*/  @!P5 STL.S16 [R1+0xf8], R74 ;  /* 0x0000f84a0100d387 */ /* 0x0003e20000100600 */
[----:B------:R-:W-:Y:S01]  /*25fe0*/  ISETP.GE.U32.AND P5, PT, R241, R130, PT ;  /* 0x00000082f100720c */ /* 0x000fe20003fa6070 */
[----:B----4-:R-:W4:Y:S01]  /*25ff0*/  MUFU.EX2 R91, R235 ;  /* 0x000000eb005b7308 */ /* 0x010f220000000800 */
[--C-:B-1----:R-:W-:Y:S01]  /*26000*/  HSET2.LE.AND R74, R136, R212.reuse, PT ;  /* 0x000000d4884a7233 */ /* 0x102fe20003803000 */
[----:B------:R-:W-:Y:S04]  /*26010*/  LOP3.LUT R136, R2, 0xffff, RZ, 0xc0, !PT ;  /* 0x0000ffff02887812 */ /* 0x000fe800078ec0ff */
[----:B------:R-:W-:Y:S01]  /*26020*/  LOP3.LUT R74, R74, R80, RZ, 0xc0, !PT ;  /* 0x000000504a4a7212 */ /* 0x000fe200078ec0ff */
[----:B------:R-:W-:Y:S01]  /*26030*/  FADD.FTZ R80, R140, R124 ;  /* 0x0000007c8c507221 */ /* 0x000fe20000010000 */
[----:B------:R-:W-:Y:S02]  /*26040*/  LOP3.LUT R124, R115, UR7, R206, 0x96, !PT ;  /* 0x00000007737c7c12 */ /* 0x000fe4000f8e96ce */
[----:B------:R-:W-:Y:S01]  /*26050*/  MUFU.EX2 R3, R239 ;  /* 0x000000ef00037308 */ /* 0x000fe20000000800 */
[----:B------:R-:W-:Y:S01]  /*26060*/  SHF.R.U32.HI R140, RZ, 0x10, R114 ;  /* 0x00000010ff8c7819 */ /* 0x000fe20000011672 */
[----:B------:R-:W-:Y:S01]  /*26070*/  FADD.FTZ R205, R137, R80 ;  /* 0x0000005089cd7221 */ /* 0x000fe20000010000 */
[----:B------:R-:W-:Y:S01]  /*26080*/  SHF.R.U32.HI R137, RZ, 0x18, R2 ;  /* 0x00000018ff897819 */ /* 0x000fe20000011602 */
[----:B------:R-:W-:Y:S01]  /*26090*/  HSET2.LE.AND R80, R112, R212, PT ;  /* 0x000000d470507233 */ /* 0x000fe20003803000 */
[----:B------:R-:W-:Y:S04]  /*260a0*/  PRMT R112, R113, 0x7632, R112 ;  /* 0x0000763271707816 */ /* 0x000fe80000000070 */
[----:B------:R-:W-:Y:S02]  /*260b0*/  LOP3.LUT R80, R80, R145, RZ, 0xc0, !PT ;  /* 0x0000009150507212 */ /* 0x000fe400078ec0ff */
[----:B----4-:R-:W-:Y:S01]  /*260c0*/  F2FP.BF16.PACK_AB R200, R91, R81 ;  /* 0x000000515bc8723e */ /* 0x010fe200000010ff */
[----:B--2---:R-:W-:Y:S05]  /*260d0*/  @!P6 HFMA2.BF16_V2 R75, -RZ.H0_H0, RZ.H0_H0, -R110.H0_H0 ;  /* 0x200000ffff4be231 */ /* 0x004fea000034096e */
[----:B------:R-:W-:Y:S01]  /*260e0*/  PRMT R215, R75, 0x7610, R215 ;  /* 0x000076104bd77816 */ /* 0x000fe200000000d7 */
[----:B------:R1:W-:Y:S01]  /*260f0*/  @!P6 STL.S16 [R1+0xf4], R75 ;  /* 0x0000f44b0100e387 */ /* 0x0003e20000100600 */
[C---:B------:R-:W-:Y:S11]  /*26100*/  ISETP.GE.U32.AND P6, PT, R241.reuse, R202, PT ;  /* 0x000000caf100720c */ /* 0x040ff60003fc6070 */
[----:B------:R-:W-:Y:S02]  /*26110*/  @!UPT UIADD3 URZ, URZ, URZ, URZ ;  /* 0x0000003f3f3ff290 */ /* 0x000fe4000fffe03f */
[----:B------:R-:W-:Y:S02]  /*26120*/  @!P6 PRMT R86, R236, 0x5410, RZ ;  /* 0x00005410ec56e816 */ /* 0x000fe400000000ff */
[----:B------:R-:W-:Y:S02]  /*26130*/  ISETP.GE.U32.AND P6, PT, R241, R163, PT ;  /* 0x000000a3f100720c */ /* 0x000fe40003fc6070 */
[----:B------:R-:W-:Y:S01]  /*26140*/  MUFU.EX2 R163, R175 ;  /* 0x000000af00a37308 */ /* 0x000fe20000000800 */
[----:B------:R-:W-:Y:S01]  /*26150*/  STG.E.U16 [R156.64+0x12], R86 ;  /* 0x000012569c007986 */ /* 0x000fe2000c101522 */
[----:B---3--:R-:W-:Y:S02]  /*26160*/  @!P5 HFMA2.BF16_V2 R232, -RZ.H0_H0, RZ.H0_H0, -R113.H0_H0 ;  /* 0x200000ffffe8d231 */ /* 0x008fe40000340971 */
[--C-:B-1----:R-:W-:Y:S01]  /*26170*/  HSET2.LE.AND R75, R135, R212.reuse, PT ;  /* 0x000000d4874b7233 */ /* 0x102fe20003803000 */
[----:B------:R-:W-:Y:S02]  /*26180*/  SHF.R.U32.HI R135, RZ, 0x10, R2 ;  /* 0x00000010ff877819 */ /* 0x000fe40000011602 */
[----:B------:R-:W-:Y:S01]  /*26190*/  PRMT R2, R88, 0x5410, R87 ;  /* 0x0000541058027816 */ /* 0x000fe20000000057 */
[----:B------:R-:W-:Y:S01]  /*261a0*/  @!P5 STL.S16 [R1+0x104], R232 ;  /* 0x000104e80100d387 */ /* 0x000fe20000100600 */
[----:B------:R-:W-:Y:S01]  /*261b0*/  LOP3.LUT R75, R75, R77, RZ, 0xc0, !PT ;  /* 0x0000004d4b4b7212 */ /* 0x000fe200078ec0ff */
[----:B------:R-:W-:Y:S01]  /*261c0*/  FADD.FTZ R77, R81, R116 ;  /* 0x00000074514d7221 */ /* 0x000fe20000010000 */
[----:B------:R-:W-:Y:S01]  /*261d0*/  @!P6 PRMT R87, R231, 0x5410, RZ ;  /* 0x00005410e757e816 */ /* 0x000fe200000000ff */
[----:B------:R1:W2:Y:S01]  /*261e0*/  LDL.S16 R211, [R1+0x118] ;  /* 0x0001180001d37983 */ /* 0x0002a20000100600 */
[----:B------:R-:W-:Y:S01]  /*261f0*/  ISETP.GE.U32.AND P6, PT, R241, R151, PT ;  /* 0x00000097f100720c */ /* 0x000fe20003fc6070 */
[----:B------:R-:W-:Y:S01]  /*26200*/  FADD.FTZ R207, R91, R77 ;  /* 0x0000004d5bcf7221 */ /* 0x000fe20000010000 */
[----:B------:R-:W-:Y:S01]  /*26210*/  SHF.R.U32.HI R91, RZ, 0x8, R139 ;  /* 0x00000008ff5b7819 */ /* 0x000fe2000001168b */
[----:B------:R-:W3:Y:S01]  /*26220*/  LDSM.16.MT88.4 R76, [R169+0x6000] ;  /* 0x00600000a94c783b */ /* 0x000ee20000004200 */
[----:B------:R-:W-:Y:S01]  /*26230*/  LOP3.LUT R139, R114, 0xffff, RZ, 0xc0, !PT ;  /* 0x0000ffff728b7812 */ /* 0x000fe200078ec0ff */
[----:B------:R-:W-:Y:S01]  /*26240*/  HSET2.LE.AND R81, R108, R212, PT ;  /* 0x000000d46c517233 */ /* 0x000fe20003803000 */
[----:B------:R-:W-:Y:S01]  /*26250*/  PRMT R108, R90, 0x5410, R89 ;  /* 0x000054105a6c7816 */ /* 0x000fe20000000059 */
[----:B------:R-:W-:Y:S01]  /*26260*/  MUFU.EX2 R151, R168 ;  /* 0x000000a800977308 */ /* 0x000fe20000000800 */
[----:B------:R-:W-:Y:S02]  /*26270*/  PRMT R115, R85, 0x5410, R84 ;  /* 0x0000541055737816 */ /* 0x000fe40000000054 */
[----:B------:R-:W-:Y:S01]  /*26280*/  LOP3.LUT R81, R81, R143, RZ, 0xc0, !PT ;  /* 0x0000008f51517212 */ /* 0x000fe200078ec0ff */
[----:B------:R-:W-:Y:S01]  /*26290*/  STG.E.U16 [R152.64+0x22], R87 ;  /* 0x0000225798007986 */ /* 0x000fe2000c101522 */
[----:B------:R-:W-:Y:S02]  /*262a0*/  LOP3.LUT R91, R91, 0xffff, RZ, 0xc0, !PT ;  /* 0x0000ffff5b5b7812 */ /* 0x000fe400078ec0ff */
[----:B------:R-:W-:Y:S02]  /*262b0*/  @!P6 PRMT R90, R237, 0x5410, RZ ;  /* 0x00005410ed5ae816 */ /* 0x000fe400000000ff */
[C---:B------:R-:W-:Y:S02]  /*262c0*/  ISETP.GE.U32.AND P6, PT, R241.reuse, R150, PT ;  /* 0x00000096f100720c */ /* 0x040fe40003fc6070 */
[----:B------:R-:W-:Y:S01]  /*262d0*/  ISETP.GE.U32.AND P5, PT, R241, R91, PT ;  /* 0x0000005bf100720c */ /* 0x000fe20003fa6070 */
[----:B------:R-:W4:Y:S01]  /*262e0*/  MUFU.EX2 R150, R246 ;  /* 0x000000f600967308 */ /* 0x000f220000000800 */
[----:B------:R-:W-:Y:S02]  /*262f0*/  PRMT R116, R92, 0x5410, R93 ;  /* 0x000054105c747816 */ /* 0x000fe4000000005d */
[----:B------:R-:W-:Y:S02]  /*26300*/  @!P4 PRMT R93, R244, 0x5410, RZ ;  /* 0x00005410f45dc816 */ /* 0x000fe400000000ff */
[----:B------:R-:W-:Y:S02]  /*26310*/  LOP3.LUT R143, R114, 0xff, RZ, 0xc0, !PT ;  /* 0x000000ff728f7812 */ /* 0x000fe400078ec0ff */
[----:B------:R-:W-:Y:S02]  /*26320*/  PRMT R114, R96, 0x5410, R98 ;  /* 0x0000541060727816 */ /* 0x000fe40000000062 */
[----:B------:R-:W-:Y:S02]  /*26330*/  PRMT R214, R232, 0x7610, R214 ;  /* 0x00007610e8d67816 */ /* 0x000fe400000000d6 */
[----:B------:R-:W-:Y:S02]  /*26340*/  @!P6 PRMT R85, R226, 0x5410, RZ ;  /* 0x00005410e255e816 */ /* 0x000fe400000000ff */
[----:B------:R-:W-:Y:S01]  /*26350*/  LOP3.LUT P6, RZ, R183, 0x400000, RZ, 0xc0, !PT ;  /* 0x00400000b7ff7812 */ /* 0x000fe200078cc0ff */
[-C--:B---3--:R-:W-:Y:S01]  /*26360*/  HMMA.16816.F32.BF16 R4, R72, R76.reuse, R4 ;  /* 0x0000004c4804723c */ /* 0x088fe20000041804 */
[----:B----4-:R-:W-:Y:S11]  /*26370*/  FADD.FTZ R203, R150, R203 ;  /* 0x000000cb96cb7221 */ /* 0x010ff60000010000 */
[----:B------:R-:W-:Y:S02]  /*26380*/  @!P6 PRMT R84, R227, 0x5410, RZ ;  /* 0x00005410e354e816 */ /* 0x000fe400000000ff */
[----:B------:R-:W-:Y:S01]  /*26390*/  ISETP.GE.U32.AND P6, PT, R241, R132, PT ;  /* 0x00000084f100720c */ /* 0x000fe20003fc6070 */
[C---:B------:R-:W-:Y:S08]  /*263a0*/  HMMA.16816.F32.BF16 R8, R80.reuse, R76, R8 ;  /* 0x0000004c5008723c */ /* 0x040ff00000041808 */
[-C--:B------:R-:W-:Y:S08]  /*263b0*/  HMMA.16816.F32.BF16 R12, R80, R78.reuse, R12 ;  /* 0x0000004e500c723c */ /* 0x080ff0000004180c */
[C---:B------:R-:W-:Y:S01]  /*263c0*/  HMMA.16816.F32.BF16 R16, R72.reuse, R78, R16 ;  /* 0x0000004e4810723c */ /* 0x040fe20000041810 */
[----:B------:R-:W3:Y:S07]  /*263d0*/  LDSM.16.MT88.4 R76, [R172+0x6000] ;  /* 0x00600000ac4c783b */ /* 0x000eee0000004200 */
[-C--:B---3--:R-:W-:Y:S08]  /*263e0*/  HMMA.16816.F32.BF16 R20, R72, R76.reuse, R20 ;  /* 0x0000004c4814723c */ /* 0x088ff00000041814 */
[C---:B------:R-:W-:Y:S01]  /*263f0*/  HMMA.16816.F32.BF16 R24, R80.reuse, R76, R24 ;  /* 0x0000004c5018723c */ /* 0x040fe20000041818 */
[----:B------:R-:W3:Y:S07]  /*26400*/  MUFU.EX2 R76, R240 ;  /* 0x000000f0004c7308 */ /* 0x000eee0000000800 */
[-C--:B------:R-:W-:Y:S08]  /*26410*/  HMMA.16816.F32.BF16 R28, R80, R78.reuse, R28 ;  /* 0x0000004e501c723c */ /* 0x080ff0000004181c */
[C---:B------:R-:W-:Y:S01]  /*26420*/  HMMA.16816.F32.BF16 R32, R72.reuse, R78, R32 ;  /* 0x0000004e4820723c */ /* 0x040fe20000041820 */
[----:B---3--:R-:W-:Y:S03]  /*26430*/  F2FP.BF16.PACK_AB R145, R3, R76 ;  /* 0x0000004c0391723e */ /* 0x008fe600000010ff */
[----:B------:R-:W-:Y:S01]  /*26440*/  FADD.FTZ R77, R76, R146 ;  /* 0x000000924c4d7221 */ /* 0x000fe20000010000 */
[----:B------:R-:W-:Y:S01]  /*26450*/  LOP3.LUT R76, R159, 0xff, RZ, 0xc0, !PT ;  /* 0x000000ff9f4c7812 */ /* 0x000fe200078ec0ff */
[----:B------:R-:W-:Y:S02]  /*26460*/  MUFU.EX2 R146, R249 ;  /* 0x000000f900927308 */ /* 0x000fe40000000800 */
[----:B------:R-:W-:Y:S01]  /*26470*/  FADD.FTZ R206, R3, R77 ;  /* 0x0000004d03ce7221 */ /* 0x000fe20000010000 */
[----:B------:R-:W-:Y:S03]  /*26480*/  PRMT R3, R95, 0x5410, R94 ;  /* 0x000054105f037816 */ /* 0x000fe6000000005e */
[----:B------:R-:W-:Y:S02]  /*26490*/  @!P6 PRMT R94, R242, 0x5410, RZ ;  /* 0x00005410f25ee816 */ /* 0x000fe400000000ff */
[----:B------:R-:W-:Y:S02]  /*264a0*/  ISETP.GE.U32.AND P6, PT, R241, R117, PT ;  /* 0x00000075f100720c */ /* 0x000fe40003fc6070 */
[----:B------:R-:W-:Y:S02]  /*264b0*/  PRMT R117, R97, 0x5410, R99 ;  /* 0x0000541061757816 */ /* 0x000fe40000000063 */
[----:B------:R-:W-:Y:S02]  /*264c0*/  @!P3 PRMT R97, R228, 0x5410, RZ ;  /* 0x00005410e461b816 */ /* 0x000fe400000000ff */
[----:B------:R-:W-:Y:S02]  /*264d0*/  ISETP.GE.U32.AND P3, PT, R241, R76, PT ;  /* 0x0000004cf100720c */ /* 0x000fe40003f66070 */
[----:B------:R-:W-:Y:S02]  /*264e0*/  LOP3.LUT R76, R135, 0xff, RZ, 0xc0, !PT ;  /* 0x000000ff874c7812 */ /* 0x000fe400078ec0ff */
[----:B------:R-:W-:Y:S02]  /*264f0*/  @!P2 PRMT R99, R225, 0x5410, RZ ;  /* 0x00005410e163a816 */ /* 0x000fe400000000ff */
[----:B------:R-:W-:Y:S02]  /*26500*/  ISETP.GE.U32.AND P4, PT, R241, R76, PT ;  /* 0x0000004cf100720c */ /* 0x000fe40003f86070 */
[----:B------:R-:W-:Y:S02]  /*26510*/  SHF.R.U32.HI R76, RZ, 0x8, R136 ;  /* 0x00000008ff4c7819 */ /* 0x000fe40000011688 */
[----:B------:R-:W-:Y:S02]  /*26520*/  @!P6 PRMT R98, R229, 0x5410, RZ ;  /* 0x00005410e562e816 */ /* 0x000fe400000000ff */
[----:B------:R-:W-:Y:S02]  /*26530*/  LOP3.LUT R76, R76, 0xffff, RZ, 0xc0, !PT ;  /* 0x0000ffff4c4c7812 */ /* 0x000fe400078ec0ff */
[----:B------:R-:W-:Y:S02]  /*26540*/  ISETP.GE.U32.AND P6, PT, R241, R119, PT ;  /* 0x00000077f100720c */ /* 0x000fe40003fc6070 */
[----:B------:R-:W-:Y:S02]  /*26550*/  PRMT R119, R103, 0x5410, R104 ;  /* 0x0000541067777816 */ /* 0x000fe40000000068 */
[----:B------:R-:W-:Y:S09]  /*26560*/  ISETP.GE.U32.AND P2, PT, R241, R147, PT ;  /* 0x00000093f100720c */ /* 0x000ff20003f46070 */
[----:B------:R-:W-:Y:S02]  /*26570*/  @!P6 PRMT R104, R221, 0x5410, RZ ;  /* 0x00005410dd68e816 */ /* 0x000fe400000000ff */
[----:B------:R-:W-:Y:S02]  /*26580*/  ISETP.GE.U32.AND P6, PT, R241, R120, PT ;  /* 0x00000078f100720c */ /* 0x000fe40003fc6070 */
[----:B------:R-:W-:Y:S11]  /*26590*/  PRMT R120, R105, 0x5410, R106 ;  /* 0x0000541069787816 */ /* 0x000ff6000000006a */
[----:B------:R-:W-:Y:S02]  /*265a0*/  @!P6 PRMT R106, R219, 0x5410, RZ ;  /* 0x00005410db6ae816 */ /* 0x000fe400000000ff */
[----:B------:R-:W-:Y:S02]  /*265b0*/  ISETP.GE.U32.AND P6, PT, R241, R122, PT ;  /* 0x0000007af100720c */ /* 0x000fe40003fc6070 */
[----:B------:R-:W-:Y:S11]  /*265c0*/  PRMT R122, R107, 0x5410, R109 ;  /* 0x000054106b7a7816 */ /* 0x000ff6000000006d */
[----:B------:R-:W-:Y:S02]  /*265d0*/  @!P6 PRMT R109, R217, 0x5410, RZ ;  /* 0x00005410d96de816 */ /* 0x000fe400000000ff */
[----:B------:R-:W-:Y:S02]  /*265e0*/  ISETP.GE.U32.AND P6, PT, R241, R121, PT ;  /* 0x00000079f100720c */ /* 0x000fe40003fc6070 */
[----:B------:R-:W-:Y:S01]  /*265f0*/  PRMT R121, R113, 0x5410, R112 ;  /* 0x0000541071797816 */ /* 0x000fe20000000070 */
[----:B--2---:R-:W-:Y:S05]  /*26600*/  @!P5 HFMA2.BF16_V2 R211, -RZ.H0_H0, RZ.H0_H0, -R112.H0_H0 ;  /* 0x200000ffffd3d231 */ /* 0x004fea0000340970 */
[----:B------:R2:W-:Y:S01]  /*26610*/  @!P5 STL.S16 [R1+0x118], R211 ;  /* 0x000118d30100d387 */ /* 0x0005e20000100600 */
[----:B------:R-:W-:Y:S03]  /*26620*/  PRMT R213, R211, 0x7610, R213 ;  /* 0x00007610d3d57816 */ /* 0x000fe600000000d5 */
[----:B------:R1:W3:Y:S04]  /*26630*/  LDL.S16 R136, [R1+0x70] ;  /* 0x0000700001887983 */ /* 0x0002e80000100600 */
[----:B------:R1:W4:Y:S01]  /*26640*/  LDL.S16 R135, [R1+0x68] ;  /* 0x0000680001877983 */ /* 0x0003220000100600 */
[----:B--2---:R-:W-:Y:S04]  /*26650*/  IADD3 R211, P5, R152, -0x80, RZ ;  /* 0xffffff8098d37810 */ /* 0x004fe80007fbe0ff */
[----:B------:R-:W-:Y:S02]  /*26660*/  IADD3.X R210, R153, -0x1, RZ, P5, !PT ;  /* 0xffffffff99d27810 */ /* 0x000fe40002ffe4ff */
[----:B------:R-:W-:Y:S02]  /*26670*/  ISETP.GE.U32.AND P5, PT, R241, R164, PT ;  /* 0x000000a4f100720c */ /* 0x000fe40003fa6070 */
[----:B------:R-:W-:Y:S11]  /*26680*/  MUFU.EX2 R164, R176 ;  /* 0x000000b000a47308 */ /* 0x000ff60000000800 */
[----:B------:R-:W-:Y:S02]  /*26690*/  @!P5 PRMT R88, R233, 0x5410, RZ ;  /* 0x00005410e958d816 */ /* 0x000fe400000000ff */
[----:B------:R-:W-:Y:S01]  /*266a0*/  ISETP.GE.U32.AND P5, PT, R241, R158, PT ;  /* 0x0000009ef100720c */ /* 0x000fe20003fa6070 */
[----:B------:R-:W-:Y:S02]  /*266b0*/  IMAD.WIDE.U32 R158, R208, -0x2daee0ad, RZ ;  /* 0xd2511f53d09e7825 */ /* 0x000fe400078e00ff */
[----:B------:R2:W-:Y:S04]  /*266c0*/  STG.E.U16 [R152.64+0x20], R88 ;  /* 0x0000205898007986 */ /* 0x0005e8000c101522 */
[----:B------:R-:W-:Y:S06]  /*266d0*/  STG.E.U16 [R154.64+0x20], R90 ;  /* 0x0000205a9a007986 */ /* 0x000fec000c101522 */
[----:B------:R-:W-:Y:S02]  /*266e0*/  @!P5 PRMT R89, R234, 0x5410, RZ ;  /* 0x00005410ea59d816 */ /* 0x000fe400000000ff */
[----:B------:R-:W-:Y:S03]  /*266f0*/  LOP3.LUT P5, RZ, R183, 0x800000, RZ, 0xc0, !PT ;  /* 0x00800000b7ff7812 */ /* 0x000fe600078ac0ff */
[----:B------:R-:W-:Y:S04]  /*26700*/  STG.E.U16 [R154.64+0x22], R89 ;  /* 0x000022599a007986 */ /* 0x000fe8000c101522 */
[----:B------:R1:W-:Y:S04]  /*26710*/  STG.E.U16 [R160.64+0x1e], R85 ;  /* 0x00001e55a0007986 */ /* 0x0003e8000c101522 */
[----:B------:R1:W-:Y:S02]  /*26720*/  STG.E.U16 [R160.64+0x20], R84 ;  /* 0x00002054a0007986 */ /* 0x0003e4000c101522 */
[----:B------:R-:W-:Y:S02]  /*26730*/  @!P5 PRMT R92, R245, 0x5410, RZ ;  /* 0x00005410f55cd816 */ /* 0x000fe400000000ff */
[----:B------:R-:W-:Y:S01]  /*26740*/  ISETP.GE.U32.AND P5, PT, R241, R133, PT ;  /* 0x00000085f100720c */ /* 0x000fe20003fa6070 */
[----:B------:R1:W-:Y:S01]  /*26750*/  STG.E.U16 [R156.64+0x22], R93 ;  /* 0x0000225d9c007986 */ /* 0x0003e2000c101522 */
[----:B--2---:R-:W-:Y:S02]  /*26760*/  SHF.R.U32.HI R88, RZ, 0x8, R197 ;  /* 0x00000008ff587819 */ /* 0x004fe400000116c5 */
[----:B------:R-:W-:Y:S01]  /*26770*/  MUFU.EX2 R197, R251 ;  /* 0x000000fb00c57308 */ /* 0x000fe20000000800 */
[----:B------:R2:W2:Y:S04]  /*26780*/  LDL.S16 R133, [R1+0x60] ;  /* 0x0000600001857983 */ /* 0x0004a80000100600 */
[----:B------:R-:W-:Y:S04]  /*26790*/  STG.E.U16 [R156.64+0x20], R92 ;  /* 0x0000205c9c007986 */ /* 0x000fe8000c101522 */
[----:B------:R-:W-:Y:S01]  /*267a0*/  @!P5 PRMT R95, R243, 0x5410, RZ ;  /* 0x00005410f35fd816 */ /* 0x000fe200000000ff */
[----:B------:R1:W-:Y:S01]  /*267b0*/  STG.E.U16 [R152.64+0x32], R94 ;  /* 0x0000325e98007986 */ /* 0x0003e2000c101522 */
[----:B------:R-:W-:Y:S02]  /*267c0*/  ISETP.GE.U32.AND P5, PT, R241, R118, PT ;  /* 0x00000076f100720c */ /* 0x000fe40003fa6070 */
[----:B------:R-:W-:Y:S01]  /*267d0*/  PRMT R118, R100, 0x5410, R102 ;  /* 0x0000541064767816 */ /* 0x000fe20000000066 */
[----:B------:R1:W-:Y:S01]  /*267e0*/  STG.E.U16 [R152.64+0x30], R95 ;  /* 0x0000305f98007986 */ /* 0x0003e2000c101522 */
[----:B------:R-:W-:Y:S02]  /*267f0*/  @!P0 PRMT R102, R223, 0x5410, RZ ;  /* 0x00005410df668816 */ /* 0x000fe400000000ff */
[----:B------:R-:W-:Y:S01]  /*26800*/  ISETP.GE.U32.AND P0, PT, R241, R76, PT ;  /* 0x0000004cf100720c */ /* 0x000fe20003f06070 */
[----:B------:R-:W-:Y:S01]  /*26810*/  STG.E.U16 [R154.64+0x32], R98 ;  /* 0x000032629a007986 */ /* 0x000fe2000c101522 */
[----:B------:R-:W-:Y:S02]  /*26820*/  SHF.R.U32.HI R76, RZ, 0x8, R162 ;  /* 0x00000008ff4c7819 */ /* 0x000fe400000116a2 */
[----:B-1----:R-:W-:Y:S01]  /*26830*/  LOP3.LUT R85, R167, 0xff, RZ, 0xc0, !PT ;  /* 0x000000ffa7557812 */ /* 0x002fe200078ec0ff */
[----:B------:R-:W1:Y:S01]  /*26840*/  MUFU.EX2 R162, R174 ;  /* 0x000000ae00a27308 */ /* 0x000e620000000800 */
[----:B------:R-:W-:Y:S02]  /*26850*/  PRMT R165, R165, 0x5410, R76 ;  /* 0x00005410a5a57816 */ /* 0x000fe4000000004c */
[----:B------:R-:W-:Y:S01]  /*26860*/  @!P5 PRMT R96, R230, 0x5410, RZ ;  /* 0x00005410e660d816 */ /* 0x000fe200000000ff */
[----:B------:R-:W1:Y:S01]  /*26870*/  LDSM.16.MT88.4 R76, [R170+0x6000] ;  /* 0x00600000aa4c783b */ /* 0x000e620000004200 */
[----:B------:R-:W-:Y:S02]  /*26880*/  ISETP.GE.U32.AND P5, PT, R241, R128, PT ;  /* 0x00000080f100720c */ /* 0x000fe40003fa6070 */
[----:B------:R-:W-:Y:S02]  /*26890*/  SHF.R.U32.HI R84, RZ, 0x8, R142 ;  /* 0x00000008ff547819 */ /* 0x000fe4000001168e */
[----:B------:R-:W-:Y:S01]  /*268a0*/  PRMT R166, R85, 0x5410, R166 ;  /* 0x0000541055a67816 */ /* 0x000fe200000000a6 */
[----:B------:R-:W-:Y:S01]  /*268b0*/  MUFU.EX2 R167, R252 ;  /* 0x000000fc00a77308 */ /* 0x000fe20000000800 */
[----:B------:R-:W-:Y:S01]  /*268c0*/  PRMT R144, R144, 0x5410, R84 ;  /* 0x0000541090907816 */ /* 0x000fe20000000054 */
[----:B------:R-:W-:Y:S01]  /*268d0*/  STG.E.U16 [R154.64+0x30], R96 ;  /* 0x000030609a007986 */ /* 0x000fe2000c101522 */
[----:B------:R-:W-:Y:S02]  /*268e0*/  LOP3.LUT R89, R125, 0xff, RZ, 0xc0, !PT ;  /* 0x000000ff7d597812 */ /* 0x000fe400078ec0ff */
[----:B------:R-:W-:Y:S01]  /*268f0*/  @!P1 PRMT R100, R224, 0x5410, RZ ;  /* 0x00005410e0649816 */ /* 0x000fe200000000ff */
[----:B------:R-:W1:Y:S01]  /*26900*/  LDSM.16.MT88.4 R84, [R171+0x6000] ;  /* 0x00600000ab54783b */ /* 0x000e620000004200 */
[C---:B------:R-:W-:Y:S02]  /*26910*/  ISETP.GE.U32.AND P1, PT, R241.reuse, R134, PT ;  /* 0x00000086f100720c */ /* 0x040fe40003f26070 */
[----:B------:R-:W-:Y:S02]  /*26920*/  @!P5 PRMT R103, R222, 0x5410, RZ ;  /* 0x00005410de67d816 */ /* 0x000fe400000000ff */
[----:B------:R-:W-:Y:S02]  /*26930*/  ISETP.GE.U32.AND P5, PT, R241, R127, PT ;  /* 0x0000007ff100720c */ /* 0x000fe40003fa6070 */
[----:B------:R-:W-:Y:S01]  /*26940*/  PRMT R127, R201, 0x5410, R88 ;  /* 0x00005410c97f7816 */ /* 0x000fe20000000058 */
[----:B------:R1:W2:Y:S01]  /*26950*/  LDL.S16 R134, [R1+0x50] ;  /* 0x0000500001867983 */ /* 0x0002a20000100600 */
[C---:B------:R-:W-:Y:S02]  /*26960*/  PRMT R93, R200.reuse, 0x7610, R93 ;  /* 0x00007610c85d7816 */ /* 0x040fe4000000005d */
[----:B------:R-:W-:Y:S01]  /*26970*/  PRMT R94, R200, 0x7632, R94 ;  /* 0x00007632c85e7816 */ /* 0x000fe2000000005e */
[----:B------:R1:W-:Y:S02]  /*26980*/  STG.E.U16 [R160.64+0x2e], R97 ;  /* 0x00002e61a0007986 */ /* 0x0003e4000c101522 */
[----:B-1----:R-:W-:Y:S01]  /*26990*/  F2FP.BF16.PACK_AB R142, R162, R163 ;  /* 0x000000a3a28e723e */ /* 0x002fe200000010ff */
[----:B------:R-:W-:Y:S01]  /*269a0*/  FADD.FTZ R200, R146, R207 ;  /* 0x000000cf92c87221 */ /* 0x000fe20000010000 */
[----:B------:R-:W-:Y:S01]  /*269b0*/  PRMT R95, R93, 0x5410, R94 ;  /* 0x000054105d5f7816 */ /* 0x000fe2000000005e */
[----:B------:R-:W-:Y:S01]  /*269c0*/  STG.E.U16 [R160.64+0x30], R99 ;  /* 0x00003063a0007986 */ /* 0x000fe2000c101522 */
[----:B------:R-:W-:Y:S02]  /*269d0*/  F2FP.BF16.PACK_AB R146, R197, R146 ;  /* 0x00000092c592723e */ /* 0x000fe400000010ff */
[----:B------:R-:W-:Y:S01]  /*269e0*/  @!P5 PRMT R105, R220, 0x5410, RZ ;  /* 0x00005410dc69d816 */ /* 0x000fe200000000ff */
[----:B------:R-:W-:Y:S01]  /*269f0*/  STG.E.U16 [R156.64+0x30], R100 ;  /* 0x000030649c007986 */ /* 0x000fe2000c101522 */
[C---:B------:R-:W-:Y:S03]  /*26a00*/  ISETP.GE.U32.AND P5, PT, R241.reuse, R126, PT ;  /* 0x0000007ef100720c */ /* 0x040fe60003fa6070 */
[----:B------:R-:W-:Y:S01]  /*26a10*/  STG.E.U16 [R156.64+0x32], R102 ;  /* 0x000032669c007986 */ /* 0x000fe2000c101522 */
[-C--:B------:R-:W-:Y:S03]  /*26a20*/  HMMA.16816.F32.BF16 R36, R72, R76.reuse, R36 ;  /* 0x0000004c4824723c */ /* 0x080fe60000041824 */
[----:B------:R-:W-:Y:S04]  /*26a30*/  STG.E.U16 [R152.64+0x40], R103 ;  /* 0x0000406798007986 */ /* 0x000fe8000c101522 */
[----:B------:R-:W-:Y:S02]  /*26a40*/  STG.E.U16 [R152.64+0x42], R104 ;  /* 0x0000426898007986 */ /* 0x000fe4000c101522 */
[----:B------:R-:W-:Y:S02]  /*26a50*/  @!P5 PRMT R107, R218, 0x5410, RZ ;  /* 0x00005410da6bd816 */ /* 0x000fe400000000ff */
[----:B------:R-:W-:Y:S01]  /*26a60*/  ISETP.GE.U32.AND P5, PT, R241, R123, PT ;  /* 0x0000007bf100720c */ /* 0x000fe20003fa6070 */
[C---:B------:R-:W-:Y:S01]  /*26a70*/  HMMA.16816.F32.BF16 R40, R80.reuse, R76, R40 ;  /* 0x0000004c5028723c */ /* 0x040fe20000041828 */
[----:B------:R-:W-:Y:S01]  /*26a80*/  STG.E.U16 [R154.64+0x40], R105 ;  /* 0x000040699a007986 */ /* 0x000fe2000c101522 */
[----:B------:R-:W-:Y:S02]  /*26a90*/  PRMT R123, R111, 0x5410, R110 ;  /* 0x000054106f7b7816 */ /* 0x000fe4000000006e */
[----:B------:R-:W-:Y:S01]  /*26aa0*/  @!P6 PRMT R110, R215, 0x5410, RZ ;  /* 0x00005410d76ee816 */ /* 0x000fe200000000ff */
[----:B------:R-:W-:Y:S02]  /*26ab0*/  STG.E.U16 [R154.64+0x42], R106 ;  /* 0x0000426a9a007986 */ /* 0x000fe4000c101522 */
[----:B------:R-:W-:Y:S01]  /*26ac0*/  LOP3.LUT R76, R125, 0xffff, RZ, 0xc0, !PT ;  /* 0x0000ffff7d4c7812 */ /* 0x000fe200078ec0ff */
[-C--:B------:R-:W-:Y:S01]  /*26ad0*/  HMMA.16816.F32.BF16 R44, R80, R78.reuse, R44 ;  /* 0x0000004e502c723c */ /* 0x080fe2000004182c */
[----:B------:R-:W-:Y:S01]  /*26ae0*/  ISETP.GE.U32.AND P6, PT, R241, R91, PT ;  /* 0x0000005bf100720c */ /* 0x000fe20003fc6070 */
[----:B------:R-:W-:Y:S02]  /*26af0*/  STG.E.U16 [R160.64+0x3e], R107 ;  /* 0x00003e6ba0007986 */ /* 0x000fe4000c101522 */
[----:B------:R-:W-:Y:S02]  /*26b00*/  SHF.R.U32.HI R76, RZ, 0x8, R76 ;  /* 0x00000008ff4c7819 */ /* 0x000fe4000001164c */
[----:B------:R-:W-:Y:S01]  /*26b10*/  LOP3.LUT R77, R140, 0xff, RZ, 0xc0, !PT ;  /* 0x000000ff8c4d7812 */ /* 0x000fe200078ec0ff */
[----:B------:R-:W-:Y:S01]  /*26b20*/  STG.E.U16 [R160.64+0x40], R109 ;  /* 0x0000406da0007986 */ /* 0x000fe2000c101522 */
[----:B------:R-:W-:Y:S01]  /*26b30*/  PRMT R126, R89, 0x5410, R76 ;  /* 0x00005410597e7816 */ /* 0x000fe2000000004c */
[C---:B------:R-:W-:Y:S02]  /*26b40*/  HMMA.16816.F32.BF16 R48, R72.reuse, R78, R48 ;  /* 0x0000004e4830723c */ /* 0x040fe40000041830 */
[----:B------:R-:W1:Y:S01]  /*26b50*/  LDSM.16.MT88.4 R88, [R169+0x6800] ;  /* 0x00680000a958783b */ /* 0x000e620000004200 */
[--C-:B------:R-:W-:Y:S02]  /*26b60*/  SHF.R.U32.HI R76, RZ, 0x10, R125.reuse ;  /* 0x00000010ff4c7819 */ /* 0x100fe4000001167d */
[----:B------:R-:W-:Y:S02]  /*26b70*/  SHF.R.U32.HI R125, RZ, 0x18, R125 ;  /* 0x00000018ff7d7819 */ /* 0x000fe4000001167d */
[----:B------:R-:W-:Y:S01]  /*26b80*/  LOP3.LUT R76, R76, 0xff, RZ, 0xc0, !PT ;  /* 0x000000ff4c4c7812 */ /* 0x000fe200078ec0ff */
[-C--:B------:R-:W-:Y:S01]  /*26b90*/  HMMA.16816.F32.BF16 R52, R72, R84.reuse, R52 ;  /* 0x000000544834723c */ /* 0x080fe20000041834 */
[----:B------:R-:W-:Y:S01]  /*26ba0*/  LOP3.LUT R79, R198, 0xff, RZ, 0xc0, !PT ;  /* 0x000000ffc64f7812 */ /* 0x000fe200078ec0ff */
[----:B------:R-:W-:Y:S01]  /*26bb0*/  STG.E.U16 [R156.64+0x42], R110 ;  /* 0x0000426e9c007986 */ /* 0x000fe2000c101522 */
[----:B------:R-:W-:Y:S01]  /*26bc0*/  MUFU.EX2 R198, R250 ;  /* 0x000000fa00c67308 */ /* 0x000fe20000000800 */
[----:B------:R-:W-:Y:S02]  /*26bd0*/  SHF.R.U32.HI R78, RZ, 0x8, R139 ;  /* 0x00000008ff4e7819 */ /* 0x000fe4000001168b */
[----:B------:R-:W-:Y:S02]  /*26be0*/  PRMT R132, R77, 0x5410, R141 ;  /* 0x000054104d847816 */ /* 0x000fe4000000008d */
[----:B------:R-:W-:Y:S01]  /*26bf0*/  PRMT R125, R76, 0x5410, R125 ;  /* 0x000054104c7d7816 */ /* 0x000fe2000000007d */
[C---:B------:R-:W-:Y:S03]  /*26c00*/  HMMA.16816.F32.BF16 R56, R80.reuse, R84, R56 ;  /* 0x000000545038723c */ /* 0x040fe60000041838 */
[----:B------:R-:W-:Y:S02]  /*26c10*/  LOP3.LUT R76, R124, 0xffff, RZ, 0xc0, !PT ;  /* 0x0000ffff7c4c7812 */ /* 0x000fe400078ec0ff */
[----:B------:R-:W-:Y:S02]  /*26c20*/  SHF.R.U32.HI R77, RZ, 0x10, R124 ;  /* 0x00000010ff4d7819 */ /* 0x000fe4000001167c */
[----:B------:R-:W-:Y:S01]  /*26c30*/  PRMT R128, R79, 0x5410, R199 ;  /* 0x000054104f807816 */ /* 0x000fe200000000c7 */
[-C--:B------:R-:W-:Y:S01]  /*26c40*/  HMMA.16816.F32.BF16 R60, R80, R86.reuse, R60 ;  /* 0x00000056503c723c */ /* 0x080fe2000004183c */
[----:B------:R-:W-:Y:S01]  /*26c50*/  @!P5 PRMT R111, R216, 0x5410, RZ ;  /* 0x00005410d86fd816 */ /* 0x000fe200000000ff */
[----:B------:R-:W1:Y:S01]  /*26c60*/  MUFU.EX2 R199, R247 ;  /* 0x000000f700c77308 */ /* 0x000e620000000800 */
[----:B------:R-:W-:Y:S02]  /*26c70*/  ISETP.GE.U32.AND P5, PT, R241, R130, PT ;  /* 0x00000082f100720c */ /* 0x000fe40003fa6070 */
[----:B------:R-:W-:Y:S01]  /*26c80*/  PRMT R130, R143, 0x5410, R78 ;  /* 0x000054108f827816 */ /* 0x000fe2000000004e */
[----:B------:R-:W-:Y:S01]  /*26c90*/  STG.E.U16 [R156.64+0x40], R111 ;  /* 0x0000406f9c007986 */ /* 0x000fe2000c101522 */
[----:B------:R-:W-:Y:S01]  /*26ca0*/  LOP3.LUT R79, R124, 0xff, RZ, 0xc0, !PT ;  /* 0x000000ff7c4f7812 */ /* 0x000fe200078ec0ff */
[----:B------:R-:W-:Y:S01]  /*26cb0*/  HMMA.16816.F32.BF16 R64, R72, R86, R64 ;  /* 0x000000564840723c */ /* 0x000fe20000041840 */
[----:B------:R-:W-:Y:S01]  /*26cc0*/  SHF.R.U32.HI R124, RZ, 0x18, R124 ;  /* 0x00000018ff7c7819 */ /* 0x000fe2000001167c */
[----:B------:R-:W1:Y:S02]  /*26cd0*/  LDSM.16.MT88.4 R72, [R172+0x6800] ;  /* 0x00680000ac48783b */ /* 0x000e640000004200 */
[----:B------:R-:W-:Y:S01]  /*26ce0*/  SHF.R.U32.HI R78, RZ, 0x8, R76 ;  /* 0x00000008ff4e7819 */ /* 0x000fe2000001164c */
[--C-:B------:R-:W-:Y:S01]  /*26cf0*/  HSET2.LE.AND R82, R130, R212.reuse, PT ;  /* 0x000000d482527233 */ /* 0x100fe20003803000 */
[----:B------:R-:W-:Y:S01]  /*26d00*/  LOP3.LUT R77, R77, 0xff, RZ, 0xc0, !PT ;  /* 0x000000ff4d4d7812 */ /* 0x000fe200078ec0ff */
[--C-:B------:R-:W-:Y:S01]  /*26d10*/  HSET2.LE.AND R83, R132, R212.reuse, PT ;  /* 0x000000d484537233 */ /* 0x100fe20003803000 */
[----:B------:R-:W-:Y:S01]  /*26d20*/  PRMT R84, R79, 0x5410, R78 ;  /* 0x000054104f547816 */ /* 0x000fe2000000004e */
[--C-:B------:R-:W-:Y:S03]  /*26d30*/  HSET2.LE.AND R78, R127, R212.reuse, PT ;  /* 0x000000d47f4e7233 */ /* 0x100fe60003803000 */
[----:B------:R-:W-:Y:S01]  /*26d40*/  PRMT R124, R77, 0x5410, R124 ;  /* 0x000054104d7c7816 */ /* 0x000fe2000000007c */
[--C-:B------:R-:W-:Y:S01]  /*26d50*/  HSET2.LE.AND R79, R128, R212.reuse, PT ;  /* 0x000000d4804f7233 */ /* 0x100fe20003803000 */
[----:B------:R-:W-:Y:S01]  /*26d60*/  LOP3.LUT R78, R78, R3, RZ, 0xc0, !PT ;  /* 0x000000034e4e7212 */ /* 0x000fe200078ec0ff */
[--C-:B------:R-:W-:Y:S01]  /*26d70*/  HSET2.LE.AND R76, R126, R212.reuse, PT ;  /* 0x000000d47e4c7233 */ /* 0x100fe20003803000 */
[----:B------:R-:W-:Y:S01]  /*26d80*/  LOP3.LUT R82, R82, R117, RZ, 0xc0, !PT ;  /* 0x0000007552527212 */ /* 0x000fe200078ec0ff */
[--C-:B------:R-:W-:Y:S01]  /*26d90*/  HSET2.LE.AND R77, R125, R212.reuse, PT ;  /* 0x000000d47d4d7233 */ /* 0x100fe20003803000 */
[----:B------:R-:W-:Y:S01]  /*26da0*/  LOP3.LUT R79, R79, R114, RZ, 0xc0, !PT ;  /* 0x000000724f4f7212 */ /* 0x000fe200078ec0ff */
[--C-:B------:R-:W-:Y:S01]  /*26db0*/  HSET2.LE.AND R81, R124, R212.reuse, PT ;  /* 0x000000d47c517233 */ /* 0x100fe20003803000 */
[----:B------:R-:W-:Y:S01]  /*26dc0*/  LOP3.LUT R76, R76, R2, RZ, 0xc0, !PT ;  /* 0x000000024c4c7212 */ /* 0x000fe200078ec0ff */
[----:B------:R-:W-:Y:S01]  /*26dd0*/  HSET2.LE.AND R80, R84, R212, PT ;  /* 0x000000d454507233 */ /* 0x000fe20003803000 */
[----:B------:R-:W-:Y:S02]  /*26de0*/  LOP3.LUT R77, R77, R108, RZ, 0xc0, !PT ;  /* 0x0000006c4d4d7212 */ /* 0x000fe400078ec0ff */
[----:B------:R-:W-:Y:S02]  /*26df0*/  @!P6 PRMT R112, R213, 0x5410, RZ ;  /* 0x00005410d570e816 */ /* 0x000fe400000000ff */
[----:B------:R-:W-:Y:S02]  /*26e00*/  LOP3.LUT R86, R131, 0xff, RZ, 0xc0, !PT ;  /* 0x000000ff83567812 */ /* 0x000fe400078ec0ff */
[----:B------:R-:W-:Y:S01]  /*26e10*/  LOP3.LUT R97, R159, UR7, R204, 0x96, !PT ;  /* 0x000000079f617c12 */ /* 0x000fe2000f8e96cc */
[-C--:B-1----:R-:W-:Y:S01]  /*26e20*/  HMMA.16816.F32.BF16 R4, R76, R88.reuse, R4 ;  /* 0x000000584c04723c */ /* 0x082fe20000041804 */
[----:B------:R-:W-:Y:S01]  /*26e30*/  STG.E.U16 [R152.64+0x52], R112 ;  /* 0x0000527098007986 */ /* 0x000fe2000c101522 */
[----:B------:R-:W-:Y:S02]  /*26e40*/  LOP3.LUT R80, R80, R115, RZ, 0xc0, !PT ;  /* 0x0000007350507212 */ /* 0x000fe400078ec0ff */
[----:B------:R-:W-:Y:S01]  /*26e50*/  LOP3.LUT R81, R81, R116, RZ, 0xc0, !PT ;  /* 0x0000007451517212 */ /* 0x000fe200078ec0ff */
[----:B------:R-:W-:Y:S01]  /*26e60*/  IMAD.WIDE.U32 R116, R209, -0x2daee0ad, RZ ;  /* 0xd2511f53d1747825 */ /* 0x000fe200078e00ff */
[----:B------:R-:W-:Y:S02]  /*26e70*/  LOP3.LUT R83, R83, R118, RZ, 0xc0, !PT ;  /* 0x0000007653537212 */ /* 0x000fe400078ec0ff */
[----:B------:R-:W-:Y:S02]  /*26e80*/  @!P5 PRMT R113, R214, 0x5410, RZ ;  /* 0x00005410d671d816 */ /* 0x000fe400000000ff */
[----:B------:R-:W-:Y:S02]  /*26e90*/  ISETP.GE.U32.AND P5, PT, R241, R137, PT ;  /* 0x00000089f100720c */ /* 0x000fe40003fa6070 */
[----:B------:R-:W-:Y:S01]  /*26ea0*/  LOP3.LUT R92, R117, UR7, R138, 0x96, !PT ;  /* 0x00000007755c7c12 */ /* 0x000fe2000f8e968a */
[C---:B------:R-:W-:Y:S01]  /*26eb0*/  HMMA.16816.F32.BF16 R8, R80.reuse, R88, R8 ;  /* 0x000000585008723c */ /* 0x040fe20000041808 */
[----:B------:R-:W-:Y:S01]  /*26ec0*/  STG.E.U16 [R152.64+0x50], R113 ;  /* 0x0000507198007986 */ /* 0x000fe2000c101522 */
[----:B------:R-:W-:Y:S02]  /*26ed0*/  LOP3.LUT R2, R148, 0xff, RZ, 0xc0, !PT ;  /* 0x000000ff94027812 */ /* 0x000fe400078ec0ff */
[C---:B------:R-:W-:Y:S01]  /*26ee0*/  PRMT R3, R101.reuse, 0x7632, R3 ;  /* 0x0000763265037816 */ /* 0x040fe20000000003 */
[----:B------:R-:W1:Y:S01]  /*26ef0*/  MUFU.EX2 R148, R248 ;  /* 0x000000f800947308 */ /* 0x000e620000000800 */
[----:B------:R-:W-:Y:S02]  /*26f00*/  PRMT R126, R2, 0x5410, R149 ;  /* 0x00005410027e7816 */ /* 0x000fe40000000095 */
[C---:B------:R-:W-:Y:S01]  /*26f10*/  LOP3.LUT R84, R92.reuse, 0xffff, RZ, 0xc0, !PT ;  /* 0x0000ffff5c547812 */ /* 0x040fe200078ec0ff */
[-C--:B------:R-:W-:Y:S03]  /*26f20*/  HMMA.16816.F32.BF16 R12, R80, R90.reuse, R12 ;  /* 0x0000005a500c723c */ /* 0x080fe6000004180c */
[----:B------:R-:W-:Y:S02]  /*26f30*/  SHF.R.U32.HI R84, RZ, 0x8, R84 ;  /* 0x00000008ff547819 */ /* 0x000fe40000011654 */
[----:B------:R-:W-:Y:S02]  /*26f40*/  PRMT R114, R101, 0x5410, R3 ;  /* 0x0000541065727816 */ /* 0x000fe40000000003 */
[--C-:B------:R-:W-:Y:S01]  /*26f50*/  SHF.R.U32.HI R88, RZ, 0x18, R92.reuse ;  /* 0x00000018ff587819 */ /* 0x100fe2000001165c */
[C---:B------:R-:W-:Y:S01]  /*26f60*/  HMMA.16816.F32.BF16 R16, R76.reuse, R90, R16 ;  /* 0x0000005a4c10723c */ /* 0x040fe20000041810 */
[----:B------:R-:W-:Y:S03]  /*26f70*/  LOP3.LUT R124, R92, 0xff, RZ, 0xc0, !PT ;  /* 0x000000ff5c7c7812 */ /* 0x000fe600078ec0ff */
[----:B------:R-:W-:Y:S02]  /*26f80*/  SHF.R.U32.HI R92, RZ, 0x10, R92 ;  /* 0x00000010ff5c7819 */ /* 0x000fe4000001165c */
[----:B------:R-:W-:Y:S02]  /*26f90*/  PRMT R108, R145, 0x7632, R108 ;  /* 0x00007632916c7816 */ /* 0x000fe4000000006c */
[-C--:B------:R-:W-:Y:S01]  /*26fa0*/  HMMA.16816.F32.BF16 R20, R76, R72.reuse, R20 ;  /* 0x000000484c14723c */ /* 0x080fe20000041814 */
[----:B------:R-:W-:Y:S03]  /*26fb0*/  F2FP.BF16.PACK_AB R150, R199, R150 ;  /* 0x00000096c796723e */ /* 0x000fe600000010ff */
[----:B------:R-:W-:Y:S01]  /*26fc0*/  LOP3.LUT R91, R129, 0xff, RZ, 0xc0, !PT ;  /* 0x000000ff815b7812 */ /* 0x000fe200078ec0ff */
[----:B-1----:R-:W-:Y:S01]  /*26fd0*/  FADD.FTZ R201, R148, R205 ;  /* 0x000000cd94c97221 */ /* 0x002fe20000010000 */
[----:B------:R-:W-:Y:S02]  /*26fe0*/  PRMT R149, R150, 0x7632, R149 ;  /* 0x0000763296957816 */ /* 0x000fe40000000095 */
[C---:B------:R-:W-:Y:S01]  /*26ff0*/  HMMA.16816.F32.BF16 R24, R80.reuse, R72, R24 ;  /* 0x000000485018723c */ /* 0x040fe20000041818 */
[----:B------:R-:W-:Y:S03]  /*27000*/  F2FP.BF16.PACK_AB R148, R198, R148 ;  /* 0x00000094c694723e */ /* 0x000fe600000010ff */
[----:B------:R-:W-:Y:S02]  /*27010*/  SHF.R.U32.HI R99, RZ, 0x18, R129 ;  /* 0x00000018ff637819 */ /* 0x000fe40000011681 */
[----:B------:R-:W-:Y:S02]  /*27020*/  PRMT R147, R148, 0x7632, R147 ;  /* 0x0000763294937816 */ /* 0x000fe40000000093 */
[----:B------:R-:W-:Y:S01]  /*27030*/  LOP3.LUT R72, R92, 0xff, RZ, 0xc0, !PT ;  /* 0x000000ff5c487812 */ /* 0x000fe200078ec0ff */
[-C--:B------:R-:W-:Y:S03]  /*27040*/  HMMA.16816.F32.BF16 R28, R80, R74.reuse, R28 ;  /* 0x0000004a501c723c */ /* 0x080fe6000004181c */
[----:B------:R-:W-:Y:S02]  /*27050*/  SHF.R.U32.HI R92, RZ, 0x18, R131 ;  /* 0x00000018ff5c7819 */ /* 0x000fe40000011683 */
[----:B------:R-:W-:Y:S02]  /*27060*/  LOP3.LUT R104, R116, 0xff, RZ, 0xc0, !PT ;  /* 0x000000ff74687812 */ /* 0x000fe400078ec0ff */
[----:B------:R-:W-:Y:S01]  /*27070*/  LOP3.LUT R115, R117, UR7, R138, 0x96, !PT ;  /* 0x0000000775737c12 */ /* 0x000fe2000f8e968a */
[C---:B------:R-:W-:Y:S01]  /*27080*/  HMMA.16816.F32.BF16 R32, R76.reuse, R74, R32 ;  /* 0x0000004a4c20723c */ /* 0x040fe20000041820 */
[----:B------:R-:W-:Y:S03]  /*27090*/  SHF.R.U32.HI R102, RZ, 0x10, R116 ;  /* 0x00000010ff667819 */ /* 0x000fe60000011674 */
[----:B------:R-:W-:Y:S01]  /*270a0*/  PRMT R141, R142, 0x7632, R141 ;  /* 0x000076328e8d7816 */ /* 0x000fe2000000008d */
[----:B---3--:R-:W-:Y:S05]  /*270b0*/  @!P3 HFMA2.BF16_V2 R136, -RZ.H0_H0, RZ.H0_H0, -R101.H0_H0 ;  /* 0x200000ffff88b231 */ /* 0x008fea0000340965 */
[----:B------:R-:W-:Y:S02]  /*270c0*/  @!P3 STL.S16 [R1+0x70], R136 ;  /* 0x000070880100b387 */ /* 0x000fe40000100600 */
[----:B----4-:R-:W-:Y:S01]  /*270d0*/  @!P2 HFMA2.BF16_V2 R135, -RZ.H0_H0, RZ.H0_H0, -R3.H0_H0 ;  /* 0x200000ffff87a231 */ /* 0x010fe20000340903 */
[----:B------:R-:W-:Y:S01]  /*270e0*/  PRMT R2, R136, 0x7610, R2 ;  /* 0x0000761088027816 */ /* 0x000fe20000000002 */
[----:B------:R1:W3:Y:S03]  /*270f0*/  LDL.S16 R89, [R1+0x5c] ;  /* 0x00005c0001597983 */ /* 0x0002e60000100600 */
[----:B------:R-:W-:Y:S01]  /*27100*/  @!P3 PRMT R101, R2, 0x5410, RZ ;  /* 0x000054100265b816 */ /* 0x000fe200000000ff */
[----:B------:R-:W-:Y:S01]  /*27110*/  @!P2 STL.S16 [R1+0x68], R135 ;  /* 0x000068870100a387 */ /* 0x000fe20000100600 */
[----:B------:R-:W-:Y:S02]  /*27120*/  LOP3.LUT R2, R131, 0xffff, RZ, 0xc0, !PT ;  /* 0x0000ffff83027812 */ /* 0x000fe400078ec0ff */
[----:B------:R-:W-:Y:S01]  /*27130*/  ISETP.GE.U32.AND P3, PT, R241, R88, PT ;  /* 0x00000058f100720c */ /* 0x000fe20003f66070 */
[----:B------:R-:W-:Y:S01]  /*27140*/  STG.E.U16 [R154.64+0x50], R101 ;  /* 0x000050659a007986 */ /* 0x000fe2000c101522 */
[----:B------:R-:W-:Y:S02]  /*27150*/  SHF.R.U32.HI R85, RZ, 0x8, R2 ;  /* 0x00000008ff557819 */ /* 0x000fe40000011602 */
[----:B------:R-:W-:Y:S02]  /*27160*/  LOP3.LUT R2, R84, 0xffff, RZ, 0xc0, !PT ;  /* 0x0000ffff54027812 */ /* 0x000fe400078ec0ff */
[----:B------:R-:W-:Y:S02]  /*27170*/  PRMT R87, R135, 0x7610, R87 ;  /* 0x0000761087577816 */ /* 0x000fe40000000057 */
[----:B------:R-:W-:Y:S02]  /*27180*/  ISETP.GE.U32.AND P6, PT, R241, R2, PT ;  /* 0x00000002f100720c */ /* 0x000fe40003fc6070 */
[----:B------:R-:W-:Y:S02]  /*27190*/  PRMT R2, R0, 0x7632, R2 ;  /* 0x0000763200027816 */ /* 0x000fe40000000002 */
[----:B------:R-:W-:Y:S02]  /*271a0*/  PRMT R125, R86, 0x5410, R85 ;  /* 0x00005410567d7816 */ /* 0x000fe40000000055 */
[----:B------:R-:W-:Y:S02]  /*271b0*/  @!P2 PRMT R3, R87, 0x5410, RZ ;  /* 0x000054105703a816 */ /* 0x000fe400000000ff */
[----:B------:R-:W4:Y:S01]  /*271c0*/  LDSM.16.MT88.4 R84, [R170+0x6800] ;  /* 0x00680000aa54783b */ /* 0x000f220000004200 */
[----:B------:R-:W-:Y:S07]  /*271d0*/  PRMT R96, R0, 0x5410, R2 ;  /* 0x0000541000607816 */ /* 0x000fee0000000002 */
[----:B------:R-:W-:Y:S01]  /*271e0*/  STG.E.U16 [R154.64+0x52], R3 ;  /* 0x000052039a007986 */ /* 0x000fe2000c101522 */
[-C--:B----4-:R-:W-:Y:S01]  /*271f0*/  HMMA.16816.F32.BF16 R36, R76, R84.reuse, R36 ;  /* 0x000000544c24723c */ /* 0x090fe20000041824 */
[----:B--2---:R-:W-:Y:S07]  /*27200*/  @!P0 HFMA2.BF16_V2 R133, -RZ.H0_H0, RZ.H0_H0, -R2.H0_H0 ;  /* 0x200000ffff858231 */ /* 0x004fee0000340902 */
[C---:B------:R-:W-:Y:S01]  /*27210*/  HMMA.16816.F32.BF16 R40, R80.reuse, R84, R40 ;  /* 0x000000545028723c */ /* 0x040fe20000041828 */
[----:B------:R-:W-:Y:S06]  /*27220*/  PRMT R88, R133, 0x7610, R88 ;  /* 0x0000761085587816 */ /* 0x000fec0000000058 */
[----:B------:R-:W-:Y:S01]  /*27230*/  SHF.R.U32.HI R84, RZ, 0x18, R97 ;  /* 0x00000018ff547819 */ /* 0x000fe20000011661 */
[-C--:B------:R-:W-:Y:S01]  /*27240*/  HMMA.16816.F32.BF16 R44, R80, R86.reuse, R44 ;  /* 0x00000056502c723c */ /* 0x080fe2000004182c */
[----:B------:R-:W-:Y:S03]  /*27250*/  @!P0 PRMT R2, R88, 0x5410, RZ ;  /* 0x0000541058028816 */ /* 0x000fe600000000ff */
[----:B------:R-:W-:Y:S02]  /*27260*/  LOP3.LUT R88, R129, 0xffff, RZ, 0xc0, !PT ;  /* 0x0000ffff81587812 */ /* 0x000fe400078ec0ff */
[----:B------:R-:W-:Y:S02]  /*27270*/  STG.E.U16 [R160.64+0x50], R2 ;  /* 0x00005002a0007986 */ /* 0x000fe4000c101522 */
[C---:B------:R-:W-:Y:S01]  /*27280*/  HMMA.16816.F32.BF16 R48, R76.reuse, R86, R48 ;  /* 0x000000564c30723c */ /* 0x040fe20000041830 */
[----:B------:R-:W-:Y:S04]  /*27290*/  SHF.R.U32.HI R88, RZ, 0x8, R88 ;  /* 0x00000008ff587819 */ /* 0x000fe80000011658 */
[----:B------:R-:W-:Y:S02]  /*272a0*/  PRMT R118, R91, 0x5410, R88 ;  /* 0x000054105b767816 */ /* 0x000fe40000000058 */
[----:B------:R-:W-:Y:S02]  /*272b0*/  HSET2.LE.AND R87, R166, R212, PT ;  /* 0x000000d4a6577233 */ /* 0x000fe40003803000 */
[----:B------:R-:W2:Y:S03]  /*272c0*/  MUFU.EX2 R166, R178 ;  /* 0x000000b200a67308 */ /* 0x000ea60000000800 */
[----:B------:R-:W-:Y:S01]  /*272d0*/  LOP3.LUT R87, R87, R114, RZ, 0xc0, !PT ;  /* 0x0000007257577212 */ /* 0x000fe200078ec0ff */
[----:B------:R-:W-:Y:S05]  /*272e0*/  @!P1 HFMA2.BF16_V2 R134, -RZ.H0_H0, RZ.H0_H0, -R0.H0_H0 ;  /* 0x200000ffff869231 */ /* 0x000fea0000340900 */
[----:B------:R-:W-:Y:S01]  /*272f0*/  @!P1 STL.S16 [R1+0x50], R134 ;  /* 0x0000508601009387 */ /* 0x000fe20000100600 */
[----:B------:R-:W-:Y:S03]  /*27300*/  PRMT R90, R134, 0x7610, R90 ;  /* 0x00007610865a7816 */ /* 0x000fe6000000005a */
[----:B------:R4:W-:Y:S01]  /*27310*/  @!P0 STL.S16 [R1+0x60], R133 ;  /* 0x0000608501008387 */ /* 0x0009e20000100600 */
[----:B------:R-:W-:Y:S02]  /*27320*/  ISETP.GE.U32.AND P0, PT, R241, R72, PT ;  /* 0x00000048f100720c */ /* 0x000fe40003f06070 */
[----:B------:R-:W-:Y:S02]  /*27330*/  LOP3.LUT R72, R97, 0xff, RZ, 0xc0, !PT ;  /* 0x000000ff61487812 */ /* 0x000fe400078ec0ff */
[----:B------:R-:W-:Y:S02]  /*27340*/  @!P1 PRMT R0, R90, 0x5410, RZ ;  /* 0x000054105a009816 */ /* 0x000fe400000000ff */
[----:B------:R-:W-:Y:S02]  /*27350*/  ISETP.GE.U32.AND P2, PT, R241, R72, PT ;  /* 0x00000048f100720c */ /* 0x000fe40003f46070 */
[----:B------:R-:W-:Y:S01]  /*27360*/  SHF.R.U32.HI R90, RZ, 0x10, R129 ;  /* 0x00000010ff5a7819 */ /* 0x000fe20000011681 */
[----:B------:R-:W-:Y:S03]  /*27370*/  STG.E.U16 [R160.64+0x4e], R0 ;  /* 0x00004e00a0007986 */ /* 0x000fe6000c101522 */
[----:B------:R-:W-:Y:S02]  /*27380*/  LOP3.LUT R98, R90, 0xff, RZ, 0xc0, !PT ;  /* 0x000000ff5a627812 */ /* 0x000fe400078ec0ff */
[----:B------:R-:W-:Y:S02]  /*27390*/  LOP3.LUT R90, R97, 0xffff, RZ, 0xc0, !PT ;  /* 0x0000ffff615a7812 */ /* 0x000fe400078ec0ff */
[----:B------:R-:W-:Y:S02]  /*273a0*/  PRMT R99, R98, 0x5410, R99 ;  /* 0x0000541062637816 */ /* 0x000fe40000000063 */
[----:B------:R-:W-:Y:S04]  /*273b0*/  SHF.R.U32.HI R88, RZ, 0x8, R90 ;  /* 0x00000008ff587819 */ /* 0x000fe8000001165a */
[----:B------:R-:W-:Y:S01]  /*273c0*/  LOP3.LUT R88, R88, 0xffff, RZ, 0xc0, !PT ;  /* 0x0000ffff58587812 */ /* 0x000fe200078ec0ff */
[----:B----4-:R1:W2:Y:S03]  /*273d0*/  LDL.S16 R133, [R1+0x6c] ;  /* 0x00006c0001857983 */ /* 0x0102a60000100600 */
[----:B------:R-:W-:Y:S01]  /*273e0*/  ISETP.GE.U32.AND P1, PT, R241, R88, PT ;  /* 0x00000058f100720c */ /* 0x000fe20003f26070 */
[----:B---3--:R-:W-:Y:S05]  /*273f0*/  @!P4 HFMA2.BF16_V2 R89, -RZ.H0_H0, RZ.H0_H0, -R93.H0_H0 ;  /* 0x200000ffff59c231 */ /* 0x008fea000034095d */
[----:B------:R3:W-:Y:S01]  /*27400*/  @!P4 STL.S16 [R1+0x5c], R89 ;  /* 0x00005c590100c387 */ /* 0x0007e20000100600 */
[----:B------:R-:W-:Y:S03]  /*27410*/  PRMT R73, R89, 0x7610, R73 ;  /* 0x0000761059497816 */ /* 0x000fe60000000049 */
[----:B------:R1:W4:Y:S01]  /*27420*/  LDL.S16 R132, [R1+0x58] ;  /* 0x0000580001847983 */ /* 0x0003220000100600 */
[----:B------:R-:W-:Y:S02]  /*27430*/  @!P4 PRMT R93, R73, 0x5410, RZ ;  /* 0x00005410495dc816 */ /* 0x000fe400000000ff */
[----:B------:R-:W-:Y:S01]  /*27440*/  ISETP.GE.U32.AND P4, PT, R241, R124, PT ;  /* 0x0000007cf100720c */ /* 0x000fe20003f86070 */
[----:B------:R1:W4:Y:S04]  /*27450*/  LDL.S16 R130, [R1+0x54] ;  /* 0x0000540001827983 */ /* 0x0003280000100600 */
[----:B------:R1:W4:Y:S04]  /*27460*/  LDL.S16 R128, [R1+0x4c] ;  /* 0x00004c0001807983 */ /* 0x0003280000100600 */
[----:B------:R1:W4:Y:S04]  /*27470*/  LDL.S16 R127, [R1+0x64] ;  /* 0x00006400017f7983 */ /* 0x0003280000100600 */
[----:B------:R-:W1:Y:S01]  /*27480*/  LDSM.16.MT88.4 R72, [R171+0x6800] ;  /* 0x00680000ab48783b */ /* 0x000e620000004200 */
[----:B---3--:R-:W-:Y:S07]  /*27490*/  SHF.R.U32.HI R89, RZ, 0x10, R131 ;  /* 0x00000010ff597819 */ /* 0x008fee0000011683 */
[----:B------:R-:W-:Y:S01]  /*274a0*/  STG.E.U16 [R156.64+0x50], R93 ;  /* 0x0000505d9c007986 */ /* 0x000fe2000c101522 */
[----:B------:R-:W-:Y:S04]  /*274b0*/  LOP3.LUT R89, R89, 0xff, RZ, 0xc0, !PT ;  /* 0x000000ff59597812 */ /* 0x000fe800078ec0ff */
[--C-:B------:R-:W-:Y:S02]  /*274c0*/  PRMT R100, R89, 0x5410, R92.reuse ;  /* 0x0000541059647816 */ /* 0x100fe4000000005c */
[----:B------:R-:W-:Y:S02]  /*274d0*/  PRMT R92, R145, 0x7610, R92 ;  /* 0x00007610915c7816 */ /* 0x000fe4000000005c */
[----:B------:R-:W-:Y:S02]  /*274e0*/  PRMT R145, R146, 0x7632, R145 ;  /* 0x0000763292917816 */ /* 0x000fe40000000091 */
[----:B------:R-:W-:Y:S01]  /*274f0*/  PRMT R98, R92, 0x5410, R108 ;  /* 0x000054105c627816 */ /* 0x000fe2000000006c */
[-C--:B-1----:R-:W-:Y:S08]  /*27500*/  HMMA.16816.F32.BF16 R52, R76, R72.reuse, R52 ;  /* 0x000000484c34723c */ /* 0x082ff00000041834 */
[C---:B------:R-:W-:Y:S08]  /*27510*/  HMMA.16816.F32.BF16 R56, R80.reuse, R72, R56 ;  /* 0x000000485038723c */ /* 0x040ff00000041838 */
[-C--:B------:R-:W-:Y:S07]  /*27520*/  HMMA.16816.F32.BF16 R60, R80, R74.reuse, R60 ;  /* 0x0000004a503c723c */ /* 0x080fee000004183c */
[--C-:B------:R-:W-:Y:S01]  /*27530*/  HSET2.LE.AND R80, R118, R212.reuse, PT ;  /* 0x000000d476507233 */ /* 0x100fe20003803000 */
[----:B------:R-:W-:Y:S01]  /*27540*/  HMMA.16816.F32.BF16 R64, R76, R74, R64 ;  /* 0x0000004a4c40723c */ /* 0x000fe20000041840 */
[--C-:B------:R-:W-:Y:S03]  /*27550*/  HSET2.LE.AND R83, R126, R212.reuse, PT ;  /* 0x000000d47e537233 */ /* 0x100fe60003803000 */
[--C-:B------:R-:W-:Y:S01]  /*27560*/  HSET2.LE.AND R81, R99, R212.reuse, PT ;  /* 0x000000d463517233 */ /* 0x100fe20003803000 */
[----:B------:R-:W-:Y:S01]  /*27570*/  LOP3.LUT R80, R80, R122, RZ, 0xc0, !PT ;  /* 0x0000007a50507212 */ /* 0x000fe200078ec0ff */
[----:B------:R-:W-:Y:S01]  /*27580*/  HSET2.LE.AND R82, R144, R212, PT ;  /* 0x000000d490527233 */ /* 0x000fe20003803000 */
[----:B------:R-:W-:Y:S02]  /*27590*/  LOP3.LUT R83, R83, R95, RZ, 0xc0, !PT ;  /* 0x0000005f53537212 */ /* 0x000fe400078ec0ff */
[----:B------:R-:W-:Y:S03]  /*275a0*/  LOP3.LUT R81, R81, R123, RZ, 0xc0, !PT ;  /* 0x0000007b51517212 */ /* 0x000fe600078ec0ff */
[----:B------:R-:W-:Y:S02]  /*275b0*/  LOP3.LUT R82, R82, R96, RZ, 0xc0, !PT ;  /* 0x0000006052527212 */ /* 0x000fe400078ec0ff */
[----:B------:R-:W-:Y:S02]  /*275c0*/  LOP3.LUT R76, R116, 0xffff, RZ, 0xc0, !PT ;  /* 0x0000ffff744c7812 */ /* 0x000fe400078ec0ff */
[----:B------:R-:W-:Y:S02]  /*275d0*/  SHF.R.U32.HI R77, RZ, 0x18, R116 ;  /* 0x00000018ff4d7819 */ /* 0x000fe40000011674 */
[----:B------:R-:W-:Y:S02]  /*275e0*/  SHF.R.U32.HI R76, RZ, 0x8, R76 ;  /* 0x00000008ff4c7819 */ /* 0x000fe4000001164c */
[----:B------:R-:W-:Y:S02]  /*275f0*/  PRMT R95, R148, 0x5410, R147 ;  /* 0x00005410945f7816 */ /* 0x000fe40000000093 */
[----:B------:R-:W-:Y:S02]  /*27600*/  LOP3.LUT R76, R76, 0xffff, RZ, 0xc0, !PT ;  /* 0x0000ffff4c4c7812 */ /* 0x000fe400078ec0ff */
[----:B------:R-:W-:Y:S02]  /*27610*/  LOP3.LUT R99, R116, 0xffff, RZ, 0xc0, !PT ;  /* 0x0000ffff74637812 */ /* 0x000fe400078ec0ff */
[----:B------:R-:W-:Y:S02]  /*27620*/  LOP3.LUT R96, R159, UR7, R204, 0x96, !PT ;  /* 0x000000079f607c12 */ /* 0x000fe4000f8e96cc */
[----:B--2---:R-:W-:Y:S04]  /*27630*/  F2FP.BF16.PACK_AB R144, R166, R167 ;  /* 0x000000a7a690723e */ /* 0x004fe800000010ff */
[----:B------:R-:W-:Y:S01]  /*27640*/  PRMT R143, R144, 0x7632, R143 ;  /* 0x00007632908f7816 */ /* 0x000fe2000000008f */
[----:B------:R-:W-:Y:S05]  /*27650*/  @!P5 HFMA2.BF16_V2 R133, -RZ.H0_H0, RZ.H0_H0, -R94.H0_H0 ;  /* 0x200000ffff85d231 */ /* 0x000fea000034095e */
[----:B------:R-:W-:Y:S01]  /*27660*/  @!P5 STL.S16 [R1+0x6c], R133 ;  /* 0x00006c850100d387 */ /* 0x000fe20000100600 */
[----:B------:R-:W-:Y:S04]  /*27670*/  PRMT R90, R133, 0x7610, R90 ;  /* 0x00007610855a7816 */ /* 0x000fe8000000005a */
[----:B------:R-:W-:Y:S02]  /*27680*/  @!P5 PRMT R94, R90, 0x5410, RZ ;  /* 0x000054105a5ed816 */ /* 0x000fe400000000ff */
[----:B------:R-:W-:Y:S02]  /*27690*/  ISETP.GE.U32.AND P5, PT, R241, R84, PT ;  /* 0x00000054f100720c */ /* 0x000fe40003fa6070 */
[----:B------:R-:W-:Y:S01]  /*276a0*/  SHF.R.U32.HI R84, RZ, 0x10, R116 ;  /* 0x00000010ff547819 */ /* 0x000fe20000011674 */
[----:B------:R-:W-:Y:S03]  /*276b0*/  STG.E.U16 [R156.64+0x52], R94 ;  /* 0x0000525e9c007986 */ /* 0x000fe6000c101522 */
[----:B------:R-:W-:Y:S02]  /*276c0*/  LOP3.LUT R202, R84, 0xff, RZ, 0xc0, !PT ;  /* 0x000000ff54ca7812 */ /* 0x000fe400078ec0ff */
[----:B------:R-:W-:Y:S02]  /*276d0*/  SHF.R.U32.HI R84, RZ, 0x10, R97 ;  /* 0x00000010ff547819 */ /* 0x000fe40000011661 */
[----:B------:R-:W-:Y:S02]  /*276e0*/  PRMT R97, R150, 0x5410, R149 ;  /* 0x0000541096617816 */ /* 0x000fe40000000095 */
[----:B------:R-:W-:Y:S01]  /*276f0*/  LOP3.LUT R72, R84, 0xff, RZ, 0xc0, !PT ;  /* 0x000000ff54487812 */ /* 0x000fe200078ec0ff */
[----:B------:R-:W-:Y:S05]  /*27700*/  HSET2.LE.AND R84, R125, R212, PT ;  /* 0x000000d47d547233 */ /* 0x000fea0003803000 */
[----:B------:R-:W-:Y:S01]  /*27710*/  LOP3.LUT R84, R84, R119, RZ, 0xc0, !PT ;  /* 0x0000007754547212 */ /* 0x000fe200078ec0ff */
[----:B----4-:R-:W-:Y:S02]  /*27720*/  @!P4 HFMA2.BF16_V2 R132, -RZ.H0_H0, RZ.H0_H0, -R92.H0_H0 ;  /* 0x200000ffff84c231 */ /* 0x010fe4000034095c */
[----:B------:R-:W-:Y:S03]  /*27730*/  @!P6 HFMA2.BF16_V2 R130, -RZ.H0_H0, RZ.H0_H0, -R108.H0_H0 ;  /* 0x200000ffff82e231 */ /* 0x000fe6000034096c */
[----:B------:R-:W-:Y:S01]  /*27740*/  @!P4 STL.S16 [R1+0x58], R132 ;  /* 0x000058840100c387 */ /* 0x000fe20000100600 */
[----:B------:R-:W-:Y:S01]  /*27750*/  PRMT R89, R132, 0x7610, R89 ;  /* 0x0000761084597816 */ /* 0x000fe20000000059 */
[----:B------:R-:W-:Y:S02]  /*27760*/  @!P0 HFMA2.BF16_V2 R128, -RZ.H0_H0, RZ.H0_H0, -R150.H0_H0 ;  /* 0x200000ffff808231 */ /* 0x000fe40000340996 */
[----:B------:R-:W-:Y:S01]  /*27770*/  LDSM.16.MT88.4 R132, [R169+0x7800] ;  /* 0x00780000a984783b */ /* 0x000fe20000004200 */
[----:B------:R-:W-:Y:S01]  /*27780*/  PRMT R88, R130, 0x7610, R88 ;  /* 0x0000761082587816 */ /* 0x000fe20000000058 */
[----:B------:R-:W-:Y:S01]  /*27790*/  @!P3 HFMA2.BF16_V2 R127, -RZ.H0_H0, RZ.H0_H0, -R149.H0_H0 ;  /* 0x200000ffff7fb231 */ /* 0x000fe20000340995 */
[----:B------:R-:W-:Y:S02]  /*277a0*/  @!P4 PRMT R92, R89, 0x5410, RZ ;  /* 0x00005410595cc816 */ /* 0x000fe400000000ff */
[----:B------:R-:W-:Y:S03]  /*277b0*/  @!P6 PRMT R108, R88, 0x5410, RZ ;  /* 0x00005410586ce816 */ /* 0x000fe600000000ff */
[----:B------:R-:W1:Y:S01]  /*277c0*/  LDSM.16.MT88.4 R88, [R169+0x7000] ;  /* 0x00700000a958783b */ /* 0x000e620000004200 */
[----:B------:R-:W-:Y:S02]  /*277d0*/  PRMT R86, R127, 0x7610, R86 ;  /* 0x000076107f567816 */ /* 0x000fe40000000056 */
[----:B------:R-:W-:Y:S02]  /*277e0*/  ISETP.GE.U32.AND P4, PT, R241, R76, PT ;  /* 0x0000004cf100720c */ /* 0x000fe40003f86070 */
[----:B------:R-:W-:Y:S01]  /*277f0*/  @!P3 PRMT R149, R86, 0x5410, RZ ;  /* 0x000054105695b816 */ /* 0x000fe200000000ff */
[--C-:B------:R-:W-:Y:S01]  /*27800*/  HSET2.LE.AND R86, R165, R212.reuse, PT ;  /* 0x000000d4a5567233 */ /* 0x100fe20003803000 */
[----:B------:R-:W-:Y:S01]  /*27810*/  PRMT R85, R128, 0x7610, R85 ;  /* 0x0000761080557816 */ /* 0x000fe20000000055 */
[----:B------:R-:W-:Y:S01]  /*27820*/  STG.E.U16 [R152.64+0x60], R92 ;  /* 0x0000605c98007986 */ /* 0x000fe2000c101522 */
[----:B------:R-:W2:Y:S02]  /*27830*/  MUFU.EX2 R165, R177 ;  /* 0x000000b100a57308 */ /* 0x000ea40000000800 */
[----:B------:R-:W-:Y:S01]  /*27840*/  @!P0 PRMT R150, R85, 0x5410, RZ ;  /* 0x0000541055968816 */ /* 0x000fe200000000ff */
[----:B------:R-:W-:Y:S01]  /*27850*/  @!P6 STL.S16 [R1+0x54], R130 ;  /* 0x000054820100e387 */ /* 0x000fe20000100600 */
[----:B------:R-:W-:Y:S01]  /*27860*/  HSET2.LE.AND R85, R100, R212, PT ;  /* 0x000000d464557233 */ /* 0x000fe20003803000 */
[----:B------:R-:W-:Y:S02]  /*27870*/  LOP3.LUT R86, R86, R121, RZ, 0xc0, !PT ;  /* 0x0000007956567212 */ /* 0x000fe400078ec0ff */
[----:B------:R-:W-:Y:S01]  /*27880*/  @!P0 STL.S16 [R1+0x4c], R128 ;  /* 0x00004c8001008387 */ /* 0x000fe20000100600 */
[----:B------:R-:W-:Y:S02]  /*27890*/  ISETP.GE.U32.AND P0, PT, R241, R72, PT ;  /* 0x00000048f100720c */ /* 0x000fe40003f06070 */
[----:B------:R-:W-:Y:S01]  /*278a0*/  LOP3.LUT R85, R85, R120, RZ, 0xc0, !PT ;  /* 0x0000007855557212 */ /* 0x000fe200078ec0ff */
[----:B------:R3:W-:Y:S01]  /*278b0*/  @!P3 STL.S16 [R1+0x64], R127 ;  /* 0x0000647f0100b387 */ /* 0x0007e20000100600 */
[C---:B------:R-:W-:Y:S02]  /*278c0*/  ISETP.GE.U32.AND P6, PT, R241.reuse, R77, PT ;  /* 0x0000004df100720c */ /* 0x040fe40003fc6070 */
[----:B------:R-:W-:Y:S01]  /*278d0*/  LOP3.LUT R100, R116, 0xff, RZ, 0xc0, !PT ;  /* 0x000000ff74647812 */ /* 0x000fe200078ec0ff */
[----:B------:R4:W4:Y:S01]  /*278e0*/  LDL.S16 R125, [R1+0x38] ;  /* 0x00003800017d7983 */ /* 0x0009220000100600 */
[----:B------:R-:W-:Y:S03]  /*278f0*/  SHF.R.U32.HI R116, RZ, 0x18, R116 ;  /* 0x00000018ff747819 */ /* 0x000fe60000011674 */
[----:B------:R4:W4:Y:S04]  /*27900*/  LDL.S16 R124, [R1+0x44] ;  /* 0x00004400017c7983 */ /* 0x0009280000100600 */
[----:B------:R4:W4:Y:S01]  /*27910*/  LDL.S16 R103, [R1+0x40] ;  /* 0x0000400001677983 */ /* 0x0009220000100600 */
[----:B--2---:R-:W-:Y:S03]  /*27920*/  F2FP.BF16.PACK_AB R140, R164, R165 ;  /* 0x000000a5a48c723e */ /* 0x004fe600000010ff */
[----:B------:R-:W2:Y:S01]  /*27930*/  LDSM.16.MT88.4 R72, [R172+0x7000] ;  /* 0x00700000ac48783b */ /* 0x000ea20000004200 */
[----:B------:R-:W-:Y:S01]  /*27940*/  PRMT R3, R140, 0x7632, R3 ;  /* 0x000076328c037816 */ /* 0x000fe20000000003 */
[-C--:B-1----:R-:W-:Y:S06]  /*27950*/  HMMA.16816.F32.BF16 R4, R84, R88.reuse, R4 ;  /* 0x000000585404723c */ /* 0x082fec0000041804 */
[----:B------:R-:W-:Y:S02]  /*27960*/  STG.E.U16 [R152.64+0x62], R108 ;  /* 0x0000626c98007986 */ /* 0x000fe4000c101522 */
[C---:B------:R-:W-:Y:S02]  /*27970*/  HMMA.16816.F32.BF16 R8, R80.reuse, R88, R8 ;  /* 0x000000585008723c */ /* 0x040fe40000041808 */
[----:B---3--:R1:W3:Y:S04]  /*27980*/  LDL.S16 R127, [R1+0x3c] ;  /* 0x00003c00017f7983 */ /* 0x0082e80000100600 */
[----:B------:R-:W-:Y:S01]  /*27990*/  STG.E.U16 [R154.64+0x60], R150 ;  /* 0x000060969a007986 */ /* 0x000fe2000c101522 */
[----:B------:R-:W-:Y:S01]  /*279a0*/  PRMT R89, R146, 0x5410, R145 ;  /* 0x0000541092597816 */ /* 0x000fe20000000091 */
[-C--:B------:R-:W-:Y:S02]  /*279b0*/  HMMA.16816.F32.BF16 R12, R80, R90.reuse, R12 ;  /* 0x0000005a500c723c */ /* 0x080fe4000004180c */
[----:B------:R-:W-:Y:S02]  /*279c0*/  STG.E.U16 [R154.64+0x62], R149 ;  /* 0x000062959a007986 */ /* 0x000fe4000c101522 */
[----:B------:R-:W-:Y:S04]  /*279d0*/  SHF.R.U32.HI R88, RZ, 0x8, R99 ;  /* 0x00000008ff587819 */ /* 0x000fe80000011663 */
[C---:B------:R-:W-:Y:S07]  /*279e0*/  HMMA.16816.F32.BF16 R16, R84.reuse, R90, R16 ;  /* 0x0000005a5410723c */ /* 0x040fee0000041810 */
[----:B------:R-:W-:Y:S04]  /*279f0*/  LOP3.LUT R90, R158, 0xff, RZ, 0xc0, !PT ;  /* 0x000000ff9e5a7812 */ /* 0x000fe800078ec0ff */
[----:B------:R-:W-:Y:S01]  /*27a00*/  ISETP.GE.U32.AND P3, PT, R241, R90, PT ;  /* 0x0000005af100720c */ /* 0x000fe20003f66070 */
[-C--:B--2---:R-:W-:Y:S01]  /*27a10*/  HMMA.16816.F32.BF16 R20, R84, R72.reuse, R20 ;  /* 0x000000485414723c */ /* 0x084fe20000041814 */
[----:B------:R-:W-:Y:S07]  /*27a20*/  LOP3.LUT R90, R102, 0xff, RZ, 0xc0, !PT ;  /* 0x000000ff665a7812 */ /* 0x000fee00078ec0ff */
[C---:B------:R-:W-:Y:S07]  /*27a30*/  HMMA.16816.F32.BF16 R24, R80.reuse, R72, R24 ;  /* 0x000000485018723c */ /* 0x040fee0000041818 */
[----:B------:R-:W-:Y:S01]  /*27a40*/  LOP3.LUT R72, R158, 0xffff, RZ, 0xc0, !PT ;  /* 0x0000ffff9e487812 */ /* 0x000fe200078ec0ff */
[-C--:B------:R-:W-:Y:S04]  /*27a50*/  HMMA.16816.F32.BF16 R28, R80, R74.reuse, R28 ;  /* 0x0000004a501c723c */ /* 0x080fe8000004181c */
[----:B------:R-:W-:Y:S04]  /*27a60*/  SHF.R.U32.HI R72, RZ, 0x8, R72 ;  /* 0x00000008ff487819 */ /* 0x000fe80000011648 */
[C---:B------:R-:W-:Y:S01]  /*27a70*/  HMMA.16816.F32.BF16 R32, R84.reuse, R74, R32 ;  /* 0x0000004a5420723c */ /* 0x040fe20000041820 */
[----:B----4-:R-:W-:Y:S03]  /*27a80*/  @!P1 HFMA2.BF16_V2 R125, -RZ.H0_H0, RZ.H0_H0, -R147.H0_H0 ;  /* 0x200000ffff7d9231 */ /* 0x010fe60000340993 */
[----:B------:R-:W-:Y:S02]  /*27a90*/  @!P0 HFMA2.BF16_V2 R124, -RZ.H0_H0, RZ.H0_H0, -R146.H0_H0 ;  /* 0x200000ffff7c8231 */ /* 0x000fe40000340992 */
[----:B------:R-:W-:Y:S01]  /*27aa0*/  PRMT R78, R125, 0x7610, R78 ;  /* 0x000076107d4e7816 */ /* 0x000fe2000000004e */
[----:B------:R-:W-:Y:S05]  /*27ab0*/  @!P5 HFMA2.BF16_V2 R103, -RZ.H0_H0, RZ.H0_H0, -R145.H0_H0 ;  /* 0x200000ffff67d231 */ /* 0x000fea0000340991 */
[----:B------:R-:W-:Y:S02]  /*27ac0*/  @!P1 PRMT R147, R78, 0x5410, RZ ;  /* 0x000054104e939816 */ /* 0x000fe400000000ff */
[----:B------:R-:W-:Y:S02]  /*27ad0*/  PRMT R105, R124, 0x7610, R105 ;  /* 0x000076107c697816 */ /* 0x000fe40000000069 */
[----:B------:R-:W-:Y:S01]  /*27ae0*/  PRMT R91, R103, 0x7610, R91 ;  /* 0x00007610675b7816 */ /* 0x000fe2000000005b */
[----:B------:R-:W-:Y:S01]  /*27af0*/  STG.E.U16 [R160.64+0x60], R147 ;  /* 0x00006093a0007986 */ /* 0x000fe2000c101522 */
[----:B------:R-:W-:Y:S02]  /*27b00*/  @!P0 PRMT R146, R105, 0x5410, RZ ;  /* 0x0000541069928816 */ /* 0x000fe400000000ff */
[----:B------:R-:W-:Y:S02]  /*27b10*/  PRMT R105, R100, 0x5410, R88 ;  /* 0x0000541064697816 */ /* 0x000fe40000000058 */
[C---:B------:R-:W-:Y:S02]  /*27b20*/  LOP3.LUT R88, R158.reuse, 0xffff, RZ, 0xc0, !PT ;  /* 0x0000ffff9e587812 */ /* 0x040fe400078ec0ff */
[----:B------:R-:W2:Y:S01]  /*27b30*/  MUFU.EX2 R159, R173 ;  /* 0x000000ad009f7308 */ /* 0x000ea20000000800 */
[----:B------:R-:W-:Y:S01]  /*27b40*/  @!P5 PRMT R145, R91, 0x5410, RZ ;  /* 0x000054105b91d816 */ /* 0x000fe200000000ff */
[----:B------:R-:W-:Y:S01]  /*27b50*/  HSET2.LE.AND R102, R105, R212, PT ;  /* 0x000000d469667233 */ /* 0x000fe20003803000 */
[----:B------:R-:W-:Y:S01]  /*27b60*/  SHF.R.U32.HI R73, RZ, 0x8, R88 ;  /* 0x00000008ff497819 */ /* 0x000fe20000011658 */
[----:B---3--:R-:W-:Y:S01]  /*27b70*/  @!P2 HFMA2.BF16_V2 R127, -RZ.H0_H0, RZ.H0_H0, -R148.H0_H0 ;  /* 0x200000ffff7fa231 */ /* 0x008fe20000340994 */
[----:B------:R-:W-:Y:S02]  /*27b80*/  LOP3.LUT R88, R158, 0xff, RZ, 0xc0, !PT ;  /* 0x000000ff9e587812 */ /* 0x000fe400078ec0ff */
[----:B------:R-:W-:Y:S02]  /*27b90*/  LOP3.LUT R73, R73, 0xffff, RZ, 0xc0, !PT ;  /* 0x0000ffff49497812 */ /* 0x000fe400078ec0ff */
[----:B------:R-:W-:Y:S01]  /*27ba0*/  @!P2 STL.S16 [R1+0x3c], R127 ;  /* 0x00003c7f0100a387 */ /* 0x000fe20000100600 */
[----:B------:R-:W-:Y:S02]  /*27bb0*/  PRMT R79, R127, 0x7610, R79 ;  /* 0x000076107f4f7816 */ /* 0x000fe4000000004f */
[----:B------:R-:W-:Y:S01]  /*27bc0*/  PRMT R106, R88, 0x5410, R72 ;  /* 0x00005410586a7816 */ /* 0x000fe20000000048 */
[----:B------:R-:W-:Y:S01]  /*27bd0*/  @!P1 STL.S16 [R1+0x38], R125 ;  /* 0x0000387d01009387 */ /* 0x000fe20000100600 */
[----:B------:R-:W-:Y:S02]  /*27be0*/  @!P2 PRMT R148, R79, 0x5410, RZ ;  /* 0x000054104f94a816 */ /* 0x000fe400000000ff */
[C---:B------:R-:W-:Y:S01]  /*27bf0*/  ISETP.GE.U32.AND P2, PT, R241.reuse, R73, PT ;  /* 0x00000049f100720c */ /* 0x040fe20003f46070 */
[----:B------:R-:W3:Y:S01]  /*27c00*/  LDSM.16.MT88.4 R76, [R170+0x7000] ;  /* 0x00700000aa4c783b */ /* 0x000ee20000004200 */
[----:B------:R-:W-:Y:S02]  /*27c10*/  ISETP.GE.U32.AND P1, PT, R241, R104, PT ;  /* 0x00000068f100720c */ /* 0x000fe40003f26070 */
[--C-:B------:R-:W-:Y:S02]  /*27c20*/  SHF.R.U32.HI R88, RZ, 0x10, R158.reuse ;  /* 0x00000010ff587819 */ /* 0x100fe4000001169e */
[----:B------:R-:W-:Y:S02]  /*27c30*/  SHF.R.U32.HI R91, RZ, 0x18, R158 ;  /* 0x00000018ff5b7819 */ /* 0x000fe4000001169e */
[----:B--2---:R-:W-:Y:S01]  /*27c40*/  F2FP.BF16.PACK_AB R2, R151, R159 ;  /* 0x0000009f9702723e */ /* 0x004fe200000010ff */
[----:B------:R1:W5:Y:S01]  /*27c50*/  LDL.LU R178, [R1+0x178] ;  /* 0x0001780001b27983 */ /* 0x0003620000300800 */
[----:B------:R-:W-:Y:S02]  /*27c60*/  LOP3.LUT R88, R88, 0xff, RZ, 0xc0, !PT ;  /* 0x000000ff58587812 */ /* 0x000fe400078ec0ff */
[----:B------:R-:W-:Y:S01]  /*27c70*/  PRMT R0, R2, 0x7632, R0 ;  /* 0x0000763202007816 */ /* 0x000fe20000000000 */
[----:B------:R-:W-:Y:S01]  /*27c80*/  @!P0 STL.S16 [R1+0x44], R124 ;  /* 0x0000447c01008387 */ /* 0x000fe20000100600 */
[----:B------:R-:W-:Y:S02]  /*27c90*/  PRMT R104, R88, 0x5410, R91 ;  /* 0x0000541058687816 */ /* 0x000fe4000000005b */
[----:B------:R-:W-:Y:S01]  /*27ca0*/  PRMT R88, R144, 0x5410, R143 ;  /* 0x0000541090587816 */ /* 0x000fe2000000008f */
[----:B------:R1:W2:Y:S01]  /*27cb0*/  LDL.S16 R107, [R1+0x48] ;  /* 0x00004800016b7983 */ /* 0x0002a20000100600 */
[----:B------:R-:W-:Y:S02]  /*27cc0*/  LOP3.LUT R100, R96, 0xff, RZ, 0xc0, !PT ;  /* 0x000000ff60647812 */ /* 0x000fe400078ec0ff */
[----:B------:R-:W-:Y:S01]  /*27cd0*/  LOP3.LUT R102, R102, R88, RZ, 0xc0, !PT ;  /* 0x0000005866667212 */ /* 0x000fe200078ec0ff */
[----:B------:R-:W4:Y:S01]  /*27ce0*/  LDSM.16.MT88.4 R72, [R171+0x7000] ;  /* 0x00700000ab48783b */ /* 0x000f220000004200 */
[----:B------:R-:W-:Y:S04]  /*27cf0*/  LOP3.LUT R91, R96, 0xffff, RZ, 0xc0, !PT ;  /* 0x0000ffff605b7812 */ /* 0x000fe800078ec0ff */
[----:B------:R-:W-:Y:S03]  /*27d00*/  SHF.R.U32.HI R91, RZ, 0x8, R91 ;  /* 0x00000008ff5b7819 */ /* 0x000fe6000001165b */
[----:B------:R-:W1:Y:S01]  /*27d10*/  LDSM.16.MT88.4 R124, [R172+0x7800] ;  /* 0x00780000ac7c783b */ /* 0x000e620000004200 */
[----:B------:R-:W-:Y:S07]  /*27d20*/  PRMT R91, R100, 0x5410, R91 ;  /* 0x00005410645b7816 */ /* 0x000fee000000005b */
[----:B------:R-:W-:Y:S01]  /*27d30*/  STG.E.U16 [R160.64+0x5e], R148 ;  /* 0x00005e94a0007986 */ /* 0x000fe2000c101522 */
[-C--:B---3--:R-:W-:Y:S03]  /*27d40*/  HMMA.16816.F32.BF16 R36, R84, R76.reuse, R36 ;  /* 0x0000004c5424723c */ /* 0x088fe60000041824 */
[----:B------:R3:W5:Y:S04]  /*27d50*/  LDL.LU R177, [R1+0x174] ;  /* 0x0001740001b17983 */ /* 0x0007680000300800 */
[----:B------:R-:W-:Y:S01]  /*27d60*/  STG.E.U16 [R156.64+0x60], R146 ;  /* 0x000060929c007986 */ /* 0x000fe2000c101522 */
[C---:B------:R-:W-:Y:S03]  /*27d70*/  HMMA.16816.F32.BF16 R40, R80.reuse, R76, R40 ;  /* 0x0000004c5028723c */ /* 0x040fe60000041828 */
[----:B------:R1:W-:Y:S01]  /*27d80*/  @!P5 STL.S16 [R1+0x40], R103 ;  /* 0x000040670100d387 */ /* 0x0003e20000100600 */
[----:B------:R-:W-:Y:S03]  /*27d90*/  ISETP.GE.U32.AND P5, PT, R241, R202, PT ;  /* 0x000000caf100720c */ /* 0x000fe60003fa6070 */
[----:B------:R3:W5:Y:S01]  /*27da0*/  LDL.LU R176, [R1+0x170] ;  /* 0x0001700001b07983 */ /* 0x0007620000300800 */
[----:B------:R-:W-:Y:S01]  /*27db0*/  LOP3.LUT R77, R115, 0xffff, RZ, 0xc0, !PT ;  /* 0x0000ffff734d7812 */ /* 0x000fe200078ec0ff */
[-C--:B------:R-:W-:Y:S02]  /*27dc0*/  HMMA.16816.F32.BF16 R44, R80, R78.reuse, R44 ;  /* 0x0000004e502c723c */ /* 0x080fe4000004182c */
[----:B------:R3:W5:Y:S01]  /*27dd0*/  LDL.LU R175, [R1+0x16c] ;  /* 0x00016c0001af7983 */ /* 0x0007620000300800 */
[----:B------:R-:W-:Y:S03]  /*27de0*/  SHF.R.U32.HI R76, RZ, 0x10, R115 ;  /* 0x00000010ff4c7819 */ /* 0x000fe60000011673 */
[----:B------:R-:W-:Y:S01]  /*27df0*/  STG.E.U16 [R156.64+0x62], R145 ;  /* 0x000062919c007986 */ /* 0x000fe2000c101522 */
[----:B------:R-:W-:Y:S01]  /*27e00*/  SHF.R.U32.HI R77, RZ, 0x8, R77 ;  /* 0x00000008ff4d7819 */ /* 0x000fe2000001164d */
[C---:B------:R-:W-:Y:S01]  /*27e10*/  HMMA.16816.F32.BF16 R48, R84.reuse, R78, R48 ;  /* 0x0000004e5430723c */ /* 0x040fe20000041830 */
[----:B------:R-:W-:Y:S06]  /*27e20*/  LOP3.LUT R76, R76, 0xff, RZ, 0xc0, !PT ;  /* 0x000000ff4c4c7812 */ /* 0x000fec00078ec0ff */
[--C-:B------:R-:W-:Y:S01]  /*27e30*/  HSET2.LE.AND R78, R106, R212.reuse, PT ;  /* 0x000000d46a4e7233 */ /* 0x100fe20003803000 */
[-C--:B----4-:R-:W-:Y:S01]  /*27e40*/  HMMA.16816.F32.BF16 R52, R84, R72.reuse, R52 ;  /* 0x000000485434723c */ /* 0x090fe20000041834 */
[--C-:B------:R-:W-:Y:S03]  /*27e50*/  HSET2.LE.AND R79, R104, R212.reuse, PT ;  /* 0x000000d4684f7233 */ /* 0x100fe60003803000 */
[----:B-1----:R-:W-:Y:S02]  /*27e60*/  PRMT R103, R90, 0x5410, R116 ;  /* 0x000054105a677816 */ /* 0x002fe40000000074 */
[----:B------:R-:W1:Y:S01]  /*27e70*/  LDSM.16.MT88.4 R116, [R170+0x7800] ;  /* 0x00780000aa74783b */ /* 0x000e620000004200 */
[--C-:B------:R-:W-:Y:S01]  /*27e80*/  SHF.R.U32.HI R90, RZ, 0x10, R158.reuse ;  /* 0x00000010ff5a7819 */ /* 0x100fe2000001169e */
[C---:B------:R-:W-:Y:S01]  /*27e90*/  HMMA.16816.F32.BF16 R56, R80.reuse, R72, R56 ;  /* 0x000000485038723c */ /* 0x040fe20000041838 */
[----:B------:R-:W-:Y:S03]  /*27ea0*/  HSET2.LE.AND R103, R103, R212, PT ;  /* 0x000000d467677233 */ /* 0x000fe60003803000 */
[----:B------:R-:W-:Y:S02]  /*27eb0*/  LOP3.LUT R90, R90, 0xff, RZ, 0xc0, !PT ;  /* 0x000000ff5a5a7812 */ /* 0x000fe400078ec0ff */
[----:B------:R-:W-:Y:S02]  /*27ec0*/  SHF.R.U32.HI R158, RZ, 0x18, R158 ;  /* 0x00000018ff9e7819 */ /* 0x000fe4000001169e */
[-C--:B------:R-:W-:Y:S01]  /*27ed0*/  HMMA.16816.F32.BF16 R60, R80, R74.reuse, R60 ;  /* 0x0000004a503c723c */ /* 0x080fe2000004183c */
[----:B------:R-:W-:Y:S02]  /*27ee0*/  PRMT R72, R140, 0x5410, R3 ;  /* 0x000054108c487816 */ /* 0x000fe40000000003 */
[----:B------:R-:W-:Y:S02]  /*27ef0*/  ISETP.GE.U32.AND P0, PT, R241, R158, PT ;  /* 0x0000009ef100720c */ /* 0x000fe40003f06070 */
[----:B------:R-:W-:Y:S02]  /*27f00*/  LOP3.LUT R103, R103, R72, RZ, 0xc0, !PT ;  /* 0x0000004867677212 */ /* 0x000fe400078ec0ff */
[----:B------:R-:W-:Y:S01]  /*27f10*/  PRMT R80, R142, 0x5410, R141 ;  /* 0x000054108e507816 */ /* 0x000fe2000000008d */
[----:B------:R-:W-:Y:S01]  /*27f20*/  HMMA.16816.F32.BF16 R64, R84, R74, R64 ;  /* 0x0000004a5440723c */ /* 0x000fe20000041840 */
[----:B------:R-:W4:Y:S03]  /*27f30*/  LDSM.16.MT88.4 R72, [R171+0x7800] ;  /* 0x00780000ab48783b */ /* 0x000f260000004200 */
[----:B------:R-:W-:Y:S02]  /*27f40*/  LOP3.LUT R78, R78, R80, RZ, 0xc0, !PT ;  /* 0x000000504e4e7212 */ /* 0x000fe400078ec0ff */
[----:B------:R-:W-:Y:S06]  /*27f50*/  PRMT R80, R2, 0x5410, R0 ;  /* 0x0000541002507816 */ /* 0x000fec0000000000 */
[----:B------:R-:W-:Y:S01]  /*27f60*/  LOP3.LUT R79, R79, R80, RZ, 0xc0, !PT ;  /* 0x000000504f4f7212 */ /* 0x000fe200078ec0ff */
[----:B--2---:R-:W-:Y:S05]  /*27f70*/  @!P1 HFMA2.BF16_V2 R107, -RZ.H0_H0, RZ.H0_H0, -R144.H0_H0 ;  /* 0x200000ffff6b9231 */ /* 0x004fea0000340990 */
[----:B------:R2:W-:Y:S01]  /*27f80*/  @!P1 STL.S16 [R1+0x48], R107 ;  /* 0x0000486b01009387 */ /* 0x0005e20000100600 */
[----:B------:R-:W-:Y:S03]  /*27f90*/  PRMT R99, R107, 0x7610, R99 ;  /* 0x000076106b637816 */ /* 0x000fe60000000063 */
[----:B------:R3:W5:Y:S01]  /*27fa0*/  LDL.LU R174, [R1+0x168] ;  /* 0x0001680001ae7983 */ /* 0x0007620000300800 */
[----:B------:R-:W-:Y:S02]  /*27fb0*/  @!P1 PRMT R144, R99, 0x5410, RZ ;  /* 0x0000541063909816 */ /* 0x000fe400000000ff */
[----:B------:R-:W-:Y:S01]  /*27fc0*/  LOP3.LUT R99, R115, 0xff, RZ, 0xc0, !PT ;  /* 0x000000ff73637812 */ /* 0x000fe200078ec0ff */
[----:B------:R3:W5:Y:S01]  /*27fd0*/  LDL.LU R173, [R1+0x164] ;  /* 0x0001640001ad7983 */ /* 0x0007620000300800 */
[----:B------:R-:W-:Y:S02]  /*27fe0*/  SHF.R.U32.HI R115, RZ, 0x18, R115 ;  /* 0x00000018ff737819 */ /* 0x000fe40000011673 */
[----:B------:R-:W-:Y:S01]  /*27ff0*/  ISETP.GE.U32.AND P1, PT, R241, R90, PT ;  /* 0x0000005af100720c */ /* 0x000fe20003f26070 */
[----:B------:R3:W5:Y:S01]  /*28000*/  LDL.LU R168, [R1+0x160] ;  /* 0x0001600001a87983 */ /* 0x0007620000300800 */
[----:B------:R-:W-:Y:S02]  /*28010*/  PRMT R76, R76, 0x5410, R115 ;  /* 0x000054104c4c7816 */ /* 0x000fe40000000073 */
[----:B------:R-:W-:Y:S01]  /*28020*/  PRMT R77, R99, 0x5410, R77 ;  /* 0x00005410634d7816 */ /* 0x000fe2000000004d */
[----:B------:R3:W3:Y:S01]  /*28030*/  LDL.S16 R204, [R1+0x34] ;  /* 0x0000340001cc7983 */ /* 0x0006e20000100600 */
[--C-:B------:R-:W-:Y:S01]  /*28040*/  SHF.R.U32.HI R90, RZ, 0x10, R96.reuse ;  /* 0x00000010ff5a7819 */ /* 0x100fe20000011660 */
[--C-:B------:R-:W-:Y:S01]  /*28050*/  HSET2.LE.AND R101, R76, R212.reuse, PT ;  /* 0x000000d44c657233 */ /* 0x100fe20003803000 */
[----:B------:R-:W-:Y:S01]  /*28060*/  SHF.R.U32.HI R96, RZ, 0x18, R96 ;  /* 0x00000018ff607819 */ /* 0x000fe20000011660 */
[----:B------:R1:W4:Y:S01]  /*28070*/  LDL.S16 R111, [R1+0x30] ;  /* 0x00003000016f7983 */ /* 0x0003220000100600 */
[----:B------:R-:W-:Y:S01]  /*28080*/  LOP3.LUT R90, R90, 0xff, RZ, 0xc0, !PT ;  /* 0x000000ff5a5a7812 */ /* 0x000fe200078ec0ff */
[--C-:B------:R-:W-:Y:S01]  /*28090*/  HSET2.LE.AND R100, R77, R212.reuse, PT ;  /* 0x000000d44d647233 */ /* 0x100fe20003803000 */
[----:B------:R-:W-:Y:S01]  /*280a0*/  LOP3.LUT R101, R101, R97, RZ, 0xc0, !PT ;  /* 0x0000006165657212 */ /* 0x000fe200078ec0ff */
[----:B------:R1:W4:Y:S01]  /*280b0*/  LDL.S16 R110, [R1+0x2c] ;  /* 0x00002c00016e7983 */ /* 0x0003220000100600 */
[----:B------:R-:W-:Y:S01]  /*280c0*/  PRMT R90, R90, 0x5410, R96 ;  /* 0x000054105a5a7816 */ /* 0x000fe20000000060 */
[--C-:B------:R-:W-:Y:S01]  /*280d0*/  HSET2.LE.AND R76, R91, R212.reuse, PT ;  /* 0x000000d45b4c7233 */ /* 0x100fe20003803000 */
[----:B------:R-:W-:Y:S01]  /*280e0*/  LOP3.LUT R100, R100, R98, RZ, 0xc0, !PT ;  /* 0x0000006264647212 */ /* 0x000fe200078ec0ff */
[----:B------:R1:W4:Y:S02]  /*280f0*/  LDL.S16 R109, [R1+0x28] ;  /* 0x00002800016d7983 */ /* 0x0003240000100600 */
[----:B------:R-:W-:Y:S01]  /*28100*/  HSET2.LE.AND R77, R90, R212, PT ;  /* 0x000000d45a4d7233 */ /* 0x000fe20003803000 */
[----:B------:R-:W-:Y:S01]  /*28110*/  LOP3.LUT R76, R76, R95, RZ, 0xc0, !PT ;  /* 0x0000005f4c4c7212 */ /* 0x000fe200078ec0ff */
[----:B------:R1:W4:Y:S02]  /*28120*/  LDL.S16 R83, [R1+0x24] ;  /* 0x0000240001537983 */ /* 0x0003240000100600 */
[-C--:B------:R-:W-:Y:S01]  /*28130*/  HMMA.16816.F32.BF16 R136, R100, R132.reuse, R4 ;  /* 0x000000846488723c */ /* 0x080fe20000041804 */
[----:B------:R-:W-:Y:S01]  /*28140*/  LOP3.LUT R77, R77, R89, RZ, 0xc0, !PT ;  /* 0x000000594d4d7212 */ /* 0x000fe200078ec0ff */
[----:B------:R1:W4:Y:S04]  /*28150*/  LDL.S16 R82, [R1+0x20] ;  /* 0x0000200001527983 */ /* 0x0003280000100600 */
[----:B------:R1:W4:Y:S02]  /*28160*/  LDL.S16 R81, [R1+0xc] ;  /* 0x00000c0001517983 */ /* 0x0003240000100600 */
[C---:B------:R-:W-:Y:S02]  /*28170*/  HMMA.16816.F32.BF16 R112, R76.reuse, R132, R8 ;  /* 0x000000844c70723c */ /* 0x040fe40000041808 */
[----:B------:R-:W-:Y:S06]  /*28180*/  STG.E.U16 [R152.64+0x70], R144 ;  /* 0x0000709098007986 */ /* 0x000fec000c101522 */
[-C--:B--2---:R-:W-:Y:S08]  /*28190*/  HMMA.16816.F32.BF16 R104, R76, R134.reuse, R12 ;  /* 0x000000864c68723c */ /* 0x084ff0000004180c */
        /* <DEDUP_REMOVED lines=8> */
[C---:B------:R-:W-:Y:S01]  /*28220*/  HMMA.16816.F32.BF16 R116, R100.reuse, R118, R48 ;  /* 0x000000766474723c */ /* 0x040fe20000041830 */
[----:B---3--:R-:W-:Y:S03]  /*28230*/  @!P4 HFMA2.BF16_V2 R204, -RZ.H0_H0, RZ.H0_H0, -R143.H0_H0 ;  /* 0x200000ffffccc231 */ /* 0x008fe6000034098f */
[----:B----4-:R-:W-:Y:S02]  /*28240*/  @!P5 HFMA2.BF16_V2 R111, -RZ.H0_H0, RZ.H0_H0, -R140.H0_H0 ;  /* 0x200000ffff6fd231 */ /* 0x010fe4000034098c */
[----:B------:R-:W-:Y:S01]  /*28250*/  @!P4 STL.S16 [R1+0x34], R204 ;  /* 0x000034cc0100c387 */ /* 0x000fe20000100600 */
[----:B------:R-:W-:Y:S01]  /*28260*/  PRMT R10, R204, 0x7610, R10 ;  /* 0x00007610cc0a7816 */ /* 0x000fe2000000000a */
[----:B------:R-:W-:Y:S02]  /*28270*/  @!P6 HFMA2.BF16_V2 R110, -RZ.H0_H0, RZ.H0_H0, -R3.H0_H0 ;  /* 0x200000ffff6ee231 */ /* 0x000fe40000340903 */
[----:B------:R-:W-:Y:S02]  /*28280*/  @!P5 STL.S16 [R1+0x30], R111 ;  /* 0x0000306f0100d387 */ /* 0x000fe40000100600 */
[----:B------:R-:W-:Y:S01]  /*28290*/  @!P4 PRMT R143, R10, 0x5410, RZ ;  /* 0x000054100a8fc816 */ /* 0x000fe200000000ff */
[----:B------:R-:W-:Y:S01]  /*282a0*/  @!P3 HFMA2.BF16_V2 R109, -RZ.H0_H0, RZ.H0_H0, -R142.H0_H0 ;  /* 0x200000ffff6db231 */ /* 0x000fe2000034098e */
[----:B------:R-:W-:Y:S01]  /*282b0*/  @!P6 STL.S16 [R1+0x2c], R110 ;  /* 0x00002c6e0100e387 */ /* 0x000fe20000100600 */
[----:B------:R-:W-:Y:S01]  /*282c0*/  PRMT R9, R111, 0x7610, R9 ;  /* 0x000076106f097816 */ /* 0x000fe20000000009 */
[----:B------:R-:W-:Y:S02]  /*282d0*/  @!P2 HFMA2.BF16_V2 R83, -RZ.H0_H0, RZ.H0_H0, -R141.H0_H0 ;  /* 0x200000ffff53a231 */ /* 0x000fe4000034098d */
[----:B------:R-:W-:Y:S01]  /*282e0*/  STG.E.U16 [R152.64+0x72], R143 ;  /* 0x0000728f98007986 */ /* 0x000fe2000c101522 */
[----:B------:R-:W-:Y:S01]  /*282f0*/  PRMT R8, R110, 0x7610, R8 ;  /* 0x000076106e087816 */ /* 0x000fe20000000008 */
[----:B------:R-:W-:Y:S02]  /*28300*/  @!P1 HFMA2.BF16_V2 R82, -RZ.H0_H0, RZ.H0_H0, -R2.H0_H0 ;  /* 0x200000ffff529231 */ /* 0x000fe40000340902 */
[----:B------:R1:W-:Y:S01]  /*28310*/  @!P3 STL.S16 [R1+0x28], R109 ;  /* 0x0000286d0100b387 */ /* 0x0003e20000100600 */
[----:B------:R-:W-:Y:S02]  /*28320*/  @!P5 PRMT R140, R9, 0x5410, RZ ;  /* 0x00005410098cd816 */ /* 0x000fe400000000ff */
[----:B------:R-:W-:Y:S01]  /*28330*/  @!P6 PRMT R3, R8, 0x5410, RZ ;  /* 0x000054100803e816 */ /* 0x000fe200000000ff */
[----:B------:R-:W-:Y:S01]  /*28340*/  @!P2 STL.S16 [R1+0x24], R83 ;  /* 0x000024530100a387 */ /* 0x000fe20000100600 */
[----:B------:R-:W-:Y:S01]  /*28350*/  PRMT R7, R109, 0x7610, R7 ;  /* 0x000076106d077816 */ /* 0x000fe20000000007 */
[----:B------:R-:W-:Y:S01]  /*28360*/  @!P0 HFMA2.BF16_V2 R81, -RZ.H0_H0, RZ.H0_H0, -R0.H0_H0 ;  /* 0x200000ffff518231 */ /* 0x000fe20000340900 */
[----:B------:R-:W-:Y:S01]  /*28370*/  PRMT R6, R83, 0x7610, R6 ;  /* 0x0000761053067816 */ /* 0x000fe20000000006 */
[----:B------:R-:W-:Y:S01]  /*28380*/  STG.E.U16 [R154.64+0x70], R140 ;  /* 0x0000708c9a007986 */ /* 0x000fe2000c101522 */
[----:B------:R-:W-:Y:S02]  /*28390*/  @!P3 PRMT R142, R7, 0x5410, RZ ;  /* 0x00005410078eb816 */ /* 0x000fe400000000ff */
[----:B------:R-:W-:Y:S01]  /*283a0*/  @!P2 PRMT R141, R6, 0x5410, RZ ;  /* 0x00005410068da816 */ /* 0x000fe200000000ff */
[----:B------:R2:W-:Y:S01]  /*283b0*/  STG.E.U16 [R154.64+0x72], R3 ;  /* 0x000072039a007986 */ /* 0x0005e2000c101522 */
[----:B------:R-:W-:Y:S02]  /*283c0*/  PRMT R5, R82, 0x7610, R5 ;  /* 0x0000761052057816 */ /* 0x000fe40000000005 */
[----:B------:R-:W-:Y:S01]  /*283d0*/  PRMT R4, R81, 0x7610, R4 ;  /* 0x0000761051047816 */ /* 0x000fe20000000004 */
[----:B------:R-:W-:Y:S01]  /*283e0*/  STG.E.U16 [R160.64+0x6e], R142 ;  /* 0x00006e8ea0007986 */ /* 0x000fe2000c101522 */
[----:B------:R-:W-:Y:S01]  /*283f0*/  @!P1 PRMT R2, R5, 0x5410, RZ ;  /* 0x0000541005029816 */ /* 0x000fe200000000ff */
[----:B------:R-:W-:Y:S01]  /*28400*/  FADD.FTZ R5, R167, R206 ;  /* 0x000000cea7057221 */ /* 0x000fe20000010000 */
[----:B------:R-:W-:Y:S01]  /*28410*/  @!P0 PRMT R0, R4, 0x5410, RZ ;  /* 0x0000541004008816 */ /* 0x000fe200000000ff */
[----:B------:R-:W-:Y:S02]  /*28420*/  STG.E.U16 [R160.64+0x70], R141 ;  /* 0x0000708da0007986 */ /* 0x000fe4000c101522 */
[----:B------:R-:W-:Y:S02]  /*28430*/  FADD.FTZ R5, R166, R5 ;  /* 0x00000005a6057221 */ /* 0x000fe40000010000 */
[----:B------:R3:W-:Y:S01]  /*28440*/  STG.E.U16 [R156.64+0x70], R2 ;  /* 0x000070029c007986 */ /* 0x0007e2000c101522 */
[-C--:B-1----:R-:W-:Y:S03]  /*28450*/  HMMA.16816.F32.BF16 R108, R100, R72.reuse, R52 ;  /* 0x00000048646c723c */ /* 0x082fe60000041834 */
[----:B------:R1:W-:Y:S04]  /*28460*/  STG.E.U16 [R156.64+0x72], R0 ;  /* 0x000072009c007986 */ /* 0x0003e8000c101522 */
[----:B------:R-:W-:Y:S04]  /*28470*/  @!P1 STL.S16 [R1+0x20], R82 ;  /* 0x0000205201009387 */ /* 0x000fe80000100600 */
[----:B------:R4:W-:Y:S01]  /*28480*/  @!P0 STL.S16 [R1+0xc], R81 ;  /* 0x00000c5101008387 */ /* 0x0009e20000100600 */
[----:B------:R-:W-:Y:S01]  /*28490*/  PLOP3.LUT P0, PT, PT, PT, UP0, 0x80, 0x0 ;  /* 0x000000000000781c */ /* 0x000fe20003f0f008 */
[----:B--2---:R-:W-:Y:S02]  /*284a0*/  FADD.FTZ R3, R197, R200 ;  /* 0x000000c8c5037221 */ /* 0x004fe40000010000 */
[----:B------:R2:W-:Y:S01]  /*284b0*/  STL [R1+0x120], R5 ;  /* 0x0001200501007387 */ /* 0x0005e20000100800 */
[----:B---3--:R-:W-:Y:S04]  /*284c0*/  FADD.FTZ R2, R199, R203 ;  /* 0x000000cbc7027221 */ /* 0x008fe80000010000 */
[----:B------:R-:W-:Y:S02]  /*284d0*/  FADD.FTZ R4, R165, R2 ;  /* 0x00000002a5047221 */ /* 0x000fe40000010000 */
[----:B-1----:R-:W-:Y:S01]  /*284e0*/  FADD.FTZ R0, R198, R201 ;  /* 0x000000c9c6007221 */ /* 0x002fe20000010000 */
[C---:B----4-:R-:W-:Y:S03]  /*284f0*/  HMMA.16816.F32.BF16 R80, R76.reuse, R72, R56 ;  /* 0x000000484c50723c */ /* 0x050fe60000041838 */
[----:B------:R-:W-:Y:S02]  /*28500*/  FADD.FTZ R2, R163, R0 ;  /* 0x00000000a3027221 */ /* 0x000fe40000010000 */
[----:B------:R-:W-:Y:S02]  /*28510*/  FADD.FTZ R0, R159, R3 ;  /* 0x000000039f007221 */ /* 0x000fe40000010000 */
[----:B------:R-:W-:Y:S02]  /*28520*/  FADD.FTZ R3, R164, R4 ;  /* 0x00000004a4037221 */ /* 0x000fe40000010000 */
[----:B------:R-:W-:Y:S01]  /*28530*/  FADD.FTZ R2, R162, R2 ;  /* 0x00000002a2027221 */ /* 0x000fe20000010000 */
[-C--:B------:R-:W-:Y:S02]  /*28540*/  HMMA.16816.F32.BF16 R76, R76, R74.reuse, R60 ;  /* 0x0000004a4c4c723c */ /* 0x080fe4000004183c */
[----:B------:R-:W-:Y:S01]  /*28550*/  FADD.FTZ R0, R151, R0 ;  /* 0x0000000097007221 */ /* 0x000fe20000010000 */
[----:B------:R2:W-:Y:S01]  /*28560*/  STL [R1+0x11c], R3 ;  /* 0x00011c0301007387 */ /* 0x0005e20000100800 */
[----:B------:R-:W-:Y:S03]  /*28570*/  IMAD.MOV.U32 R73, RZ, RZ, R69 ;  /* 0x000000ffff497224 */ /* 0x000fe600078e0045 */
[----:B------:R2:W-:Y:S01]  /*28580*/  STL [R1+0x124], R2 ;  /* 0x0001240201007387 */ /* 0x0005e20000100800 */
[----:B------:R-:W-:Y:S01]  /*28590*/  IMAD.MOV.U32 R72, RZ, RZ, R70 ;  /* 0x000000ffff487224 */ /* 0x000fe200078e0046 */
[----:B------:R-:W-:Y:S02]  /*285a0*/  HMMA.16816.F32.BF16 R100, R100, R74, R64 ;  /* 0x0000004a6464723c */ /* 0x000fe40000041840 */
[----:B------:R2:W-:Y:S05]  /*285b0*/  STL [R1+0x138], R0 ;  /* 0x0001380001007387 */ /* 0x0005ea0000100800 */
[----:B------:R-:W-:Y:S02]  /*285c0*/  IMAD.MOV.U32 R75, RZ, RZ, R68 ;  /* 0x000000ffff4b7224 */ /* 0x000fe400078e0044 */
[----:B------:R-:W-:Y:S01]  /*285d0*/  IMAD.MOV.U32 R74, RZ, RZ, R71 ;  /* 0x000000ffff4a7224 */ /* 0x000fe200078e0047 */
[----:B--2--5:R-:W-:-:S05]  /*285e0*/  @P0 BRA `(.L_x_2008) ;  /* 0xffff763000000947 */ /* 0x024fca000383ffff */
.L_x_2007:
        /* <DEDUP_REMOVED lines=64> */
[----:B------:R-:W-:Y:S02]  /*289f0*/  FSETP.NE.FTZ.AND P5, PT, R38, RZ, PT ;  /* 0x000000ff2600720b */ /* 0x000fe40003fb5000 */
[----:B------:R-:W-:Y:S01]  /*28a00*/  SHF.R.S32.HI R8, RZ, 0x5, R42 ;  /* 0x00000005ff087819 */ /* 0x000fe2000001142a */
[----:B---3--:R-:W-:Y:S01]  /*28a10*/  FADD.FTZ R37, R4, R5 ;  /* 0x0000000504257221 */ /* 0x008fe20000010000 */
[----:B------:R-:W1:Y:S01]  /*28a20*/  SHFL.BFLY PT, R7, R2, 0x1, 0x1f ;  /* 0x0c201f0002077f89 */ /* 0x000e6200000e0000 */
[----:B------:R-:W-:Y:S01]  /*28a30*/  LEA.HI R4, R56, R43, RZ, 0x2 ;  /* 0x0000002b38047211 */ /* 0x000fe200078f10ff */
[----:B----4-:R-:W-:Y:S01]  /*28a40*/  FADD.FTZ R40, R3, R6 ;  /* 0x0000000603287221 */ /* 0x010fe20000010000 */
[----:B------:R-:W-:Y:S02]  /*28a50*/  MOV R5, 0x3f800000 ;  /* 0x3f80000000057802 */ /* 0x000fe40000000f00 */
[--C-:B------:R-:W-:Y:S02]  /*28a60*/  SHF.R.S32.HI R0, RZ, 0x2, R4.reuse ;  /* 0x00000002ff007819 */ /* 0x100fe40000011404 */
[----:B------:R-:W-:-:S02]  /*28a70*/  SHF.R.S32.HI R6, RZ, 0x1f, R4 ;  /* 0x0000001fff067819 */ /* 0x000fc40000011404 */
[----:B------:R-:W-:Y:S01]  /*28a80*/  LOP3.LUT R4, R4, 0x3ffffffc, RZ, 0xc0, !PT ;  /* 0x3ffffffc04047812 */ /* 0x000fe200078ec0ff */
[----:B------:R-:W2:Y:S01]  /*28a90*/  @P5 MUFU.RCP R5, R38 ;  /* 0x0000002600055308 */ /* 0x000ea20000001000 */
[----:B------:R-:W-:Y:S02]  /*28aa0*/  FSETP.NE.FTZ.AND P3, PT, R40, RZ, PT ;  /* 0x000000ff2800720b */ /* 0x000fe40003f75000 */
[----:B------:R-:W-:Y:S02]  /*28ab0*/  IADD3 R4, -R4, R43, RZ ;  /* 0x0000002b04047210 */ /* 0x000fe40007ffe1ff */
[----:B------:R-:W-:Y:S02]  /*28ac0*/  FSETP.NE.FTZ.AND P4, PT, R37, RZ, PT ;  /* 0x000000ff2500720b */ /* 0x000fe40003f95000 */
[----:B------:R-:W-:Y:S02]  /*28ad0*/  LEA R41, R8, R4, 0x9 ;  /* 0x0000000408297211 */ /* 0x000fe400078e48ff */
[----:B------:R-:W-:-:S02]  /*28ae0*/  MOV R4, 0x3f800000 ;  /* 0x3f80000000047802 */ /* 0x000fc40000000f00 */
[----:B------:R-:W-:Y:S01]  /*28af0*/  LEA.HI R6, R6, R0, RZ, 0x3 ;  /* 0x0000000006067211 */ /* 0x000fe200078f18ff */
[----:B-1----:R-:W-:Y:S01]  /*28b00*/  FADD.FTZ R39, R2, R7 ;  /* 0x0000000702277221 */ /* 0x002fe20000010000 */
[----:B------:R-:W-:Y:S02]  /*28b10*/  MOV R2, 0x3f800000 ;  /* 0x3f80000000027802 */ /* 0x000fe40000000f00 */
[----:B------:R-:W-:Y:S02]  /*28b20*/  LOP3.LUT R10, R6, 0xfffffff8, RZ, 0xc0, !PT ;  /* 0xfffffff8060a7812 */ /* 0x000fe400078ec0ff */
[----:B------:R-:W-:Y:S02]  /*28b30*/  FSETP.NE.FTZ.AND P0, PT, R39, RZ, PT ;  /* 0x000000ff2700720b */ /* 0x000fe40003f15000 */
[----:B------:R-:W-:Y:S01]  /*28b40*/  MOV R3, 0x3f800000 ;  /* 0x3f80000000037802 */ /* 0x000fe20000000f00 */
[----:B------:R-:W-:Y:S01]  /*28b50*/  @P3 MUFU.RCP R2, R40 ;  /* 0x0000002800023308 */ /* 0x000fe20000001000 */
[----:B------:R-:W-:Y:S01]  /*28b60*/  IADD3 R10, R0, -R10, RZ ;  /* 0x8000000a000a7210 */ /* 0x000fe20007ffe0ff */
[----:B--2---:R-:W-:Y:S01]  /*28b70*/  FMUL.FTZ R0, R5, c[0x0][0x2dc] ;  /* 0x0000b70005007a20 */ /* 0x004fe20000410000 */
[----:B------:R-:W-:-:S02]  /*28b80*/  MOV R5, 0xfffffff0 ;  /* 0xfffffff000057802 */ /* 0x000fc40000000f00 */
[----:B------:R-:W-:Y:S01]  /*28b90*/  R2P PR, R10, 0x6 ;  /* 0x000000060a007804 */ /* 0x000fe20000000000 */
[C---:B------:R-:W-:Y:S02]  /*28ba0*/  FMUL.FTZ R136, R0.reuse, R136 ;  /* 0x0000008800887220 */ /* 0x040fe40000410000 */
[----:B------:R-:W-:Y:S01]  /*28bb0*/  @P4 MUFU.RCP R3, R37 ;  /* 0x0000002500034308 */ /* 0x000fe20000001000 */
[C---:B------:R-:W-:Y:S02]  /*28bc0*/  FMUL.FTZ R8, R0.reuse, R137 ;  /* 0x0000008900087220 */ /* 0x040fe40000410000 */
[C---:B------:R-:W-:Y:S02]  /*28bd0*/  FMUL.FTZ R132, R0.reuse, R132 ;  /* 0x0000008400847220 */ /* 0x040fe40000410000 */
        /* <DEDUP_REMOVED lines=55> */
[C---:B------:R-:W-:Y:S01]  /*28f50*/  FMUL.FTZ R96, R2.reuse, R96 ;  /* 0x0000006002607220 */ /* 0x040fe20000410000 */
[----:B------:R-:W-:Y:S01]  /*28f60*/  F2FP.BF16.PACK_AB R35, R35, R112 ;  /* 0x000000702323723e */ /* 0x000fe200000010ff */
[C---:B------:R-:W-:Y:S01]  /*28f70*/  FMUL.FTZ R16, R2.reuse, R97 ;  /* 0x0000006102107220 */ /* 0x040fe20000410000 */
[----:B------:R-:W-:Y:S01]  /*28f80*/  LEA R0, R41, R0, 0x1 ;  /* 0x0000000029007211 */ /* 0x000fe200078e08ff */
        /* <DEDUP_REMOVED lines=15> */
[----:B------:R-:W-:Y:S01]  /*29080*/  LOP3.LUT R2, R10, 0x1, RZ, 0xc0, !PT ;  /* 0x000000010a027812 */ /* 0x000fe200078ec0ff */
[----:B------:R-:W-:Y:S01]  /*29090*/  FMUL.FTZ R3, R3, c[0x0][0x2dc] ;  /* 0x0000b70003037a20 */ /* 0x000fe20000410000 */
        /* <DEDUP_REMOVED lines=45> */
[----:B------:R-:W-:Y:S01]  /*29370*/  STS [R4+0x400], R17 ;  /* 0x0004001104007388 */ /* 0x000fe20000000800 */
[----:B------:R-:W-:-:S03]  /*29380*/  MOV R9, 0x7f800000 ;  /* 0x7f80000000097802 */ /* 0x000fc60000000f00 */
        /* <DEDUP_REMOVED lines=27> */
[----:B------:R-:W-:Y:S04]  /*29540*/  STS [R4], R10 ;  /* 0x0000000a04007388 */ /* 0x000fe80000000800 */
[----:B------:R-:W-:Y:S01]  /*29550*/  STS [R0+0x2000], R23 ;  /* 0x0020001700007388 */ /* 0x000fe20000000800 */
[----:B-1----:R-:W-:-:S03]  /*29560*/  @P3 FMUL.FTZ R2, R2, 0.69314718246459960938 ;  /* 0x3f31721802023820 */ /* 0x002fc60000410000 */
[----:B------:R1:W-:Y:S01]  /*29570*/  STS [R0+0x2400], R22 ;  /* 0x0024001600007388 */ /* 0x0003e20000000800 */
[----:B------:R-:W-:-:S03]  /*29580*/  @P3 FFMA.FTZ R9, R71, c[0x0][0x238], R2 ;  /* 0x00008e0047093a23 */ /* 0x000fc60000010002 */
[----:B------:R2:W-:Y:S04]  /*29590*/  STS [R3+0x2000], R21 ;  /* 0x0020001503007388 */ /* 0x0005e80000000800 */
[----:B------:R3:W-:Y:S04]  /*295a0*/  STS [R4+0x2000], R20 ;  /* 0x0020001404007388 */ /* 0x0007e80000000800 */
[----:B------:R-:W-:Y:S01]  /*295b0*/  BAR.SYNC.DEFER_BLOCKING 0x0 ;  /* 0x0000000000007b1d */ /* 0x000fe20000010000 */
[----:B-1----:R-:W-:-:S04]  /*295c0*/  LOP3.LUT R0, R42, 0xffffffe0, RZ, 0xc0, !PT ;  /* 0xffffffe02a007812 */ /* 0x002fc800078ec0ff */
[----:B------:R-:W-:Y:S01]  /*295d0*/  IADD3 R0, -R0, R43, RZ ;  /* 0x0000002b00007210 */ /* 0x000fe20007ffe1ff */
[----:B--2---:R-:W1:Y:S03]  /*295e0*/  @P4 MUFU.LG2 R3, R37 ;  /* 0x0000002500034308 */ /* 0x004e660000000c00 */
        /* <DEDUP_REMOVED lines=17> */
[----:B------:R-:W4:Y:S02]  /*29700*/  S2R R4, SR_TID.X ;  /* 0x0000000000047919 */ /* 0x000f240000002100 */
[----:B----4-:R-:W-:-:S04]  /*29710*/  SHF.R.S32.HI R2, RZ, 0x1f, R4 ;  /* 0x0000001fff027819 */ /* 0x010fc80000011404 */
        /* <DEDUP_REMOVED lines=43> */
.L_x_2012:
[----:B------:R-:W-:Y:S05]  /*299d0*/  BSYNC B0 ;  /* 0x0000000000007941 */ /* 0x000fea0003800000 */
.L_x_2011:
        /* <DEDUP_REMOVED lines=36> */
.L_x_2014:
[----:B------:R-:W-:Y:S05]  /*29c20*/  BSYNC B0 ;  /* 0x0000000000007941 */ /* 0x000fea0003800000 */
.L_x_2013:
        /* <DEDUP_REMOVED lines=15> */
.L_x_2016:
[----:B------:R-:W-:Y:S05]  /*29d20*/  BSYNC B0 ;  /* 0x0000000000007941 */ /* 0x000fea0003800000 */
.L_x_2015:
        /* <DEDUP_REMOVED lines=15> */
.L_x_2018:
[----:B------:R-:W-:Y:S05]  /*29e20*/  BSYNC B0 ;  /* 0x0000000000007941 */ /* 0x000fea0003800000 */
.L_x_2017:
        /* <DEDUP_REMOVED lines=15> */
.L_x_2020:
[----:B------:R-:W-:Y:S05]  /*29f20*/  BSYNC B0 ;  /* 0x0000000000007941 */ /* 0x000fea0003800000 */
.L_x_2019:
        /* <DEDUP_REMOVED lines=15> */
.L_x_2022:
[----:B------:R-:W-:Y:S05]  /*2a020*/  BSYNC B0 ;  /* 0x0000000000007941 */ /* 0x000fea0003800000 */
.L_x_2021:
        /* <DEDUP_REMOVED lines=15> */
.L_x_2024:
[----:B------:R-:W-:Y:S05]  /*2a120*/  BSYNC B0 ;  /* 0x0000000000007941 */ /* 0x000fea0003800000 */
.L_x_2023:
        /* <DEDUP_REMOVED lines=15> */
.L_x_2026:
[----:B------:R-:W-:Y:S05]  /*2a220*/  BSYNC B0 ;  /* 0x0000000000007941 */ /* 0x000fea0003800000 */
.L_x_2025:
        /* <DEDUP_REMOVED lines=15> */
.L_x_2027:
        /* <DEDUP_REMOVED lines=14> */
.L_x_2142:


//--------------------- .text._ZN5flash16flash_fwd_kernelI23Flash_fwd_kernel_traitsILi64ELi128ELi64ELi4ELb0ELb0EN7cutlass10bfloat16_tE19Flash_kernel_traitsILi64ELi128ELi64ELi4ES3_EELb0ELb0ELb1ELb1ELb0ELb0ELb1ELb0EEEvNS_16Flash_fwd_paramsE --------------------------
	.section	.text._ZN5flash16flash_fwd_kernelI23Flash_fwd_kernel_traitsILi64ELi128ELi64ELi4ELb0ELb0EN7cutlass10bfloat16_tE19Flash_kernel_traitsILi64ELi128ELi64ELi4ES3_EELb0ELb0ELb1ELb1ELb0ELb0ELb1ELb0EEEvNS_16Flash_fwd_paramsE,"ax",@progbits
	.sectioninfo	@"SHI_REGISTERS=255"
	.align	128
        .global         _ZN5flash16flash_fwd_kernelI23Flash_fwd_kernel_traitsILi64ELi128ELi64ELi4ELb0ELb0EN7cutlass10bfloat16_tE19Flash_kernel_traitsILi64ELi128ELi64ELi4ES3_EELb0ELb0ELb1ELb1ELb0ELb0ELb1ELb0EEEvNS_16Flash_fwd_paramsE
        .type           _ZN5flash16flash_fwd_kernelI23Flash_fwd_kernel_traitsILi64ELi128ELi64ELi4ELb0ELb0EN7cutlass10bfloat16_tE19Flash_kernel_traitsILi64ELi128ELi64ELi4ES3_EELb0ELb0ELb1ELb1ELb0ELb0ELb1ELb0EEEvNS_16Flash_fwd_paramsE,@function
        .size           _ZN5flash16flash_fwd_kernelI23Flash_fwd_kernel_traitsILi64ELi128ELi64ELi4ELb0ELb0EN7cutlass10bfloat16_tE19Flash_kernel_traitsILi64ELi128ELi64ELi4ES3_EELb0ELb0ELb1ELb1ELb0ELb0ELb1ELb0EEEvNS_16Flash_fwd_paramsE,(.L_x_2143 - _ZN5flash16flash_fwd_kernelI23Flash_fwd_kernel_traitsILi64ELi128ELi64ELi4ELb0ELb0EN7cutlass10bfloat16_tE19Flash_kernel_traitsILi64ELi128ELi64ELi4ES3_EELb0ELb0ELb1ELb1ELb0ELb0ELb1ELb0EEEvNS_16Flash_fwd_paramsE)
        .other          _ZN5flash16flash_fwd_kernelI23Flash_fwd_kernel_traitsILi64ELi128ELi64ELi4ELb0ELb0EN7cutlass10bfloat16_tE19Flash_kernel_traitsILi64ELi128ELi64ELi4ES3_EELb0ELb0ELb1ELb1ELb0ELb0ELb1ELb0EEEvNS_16Flash_fwd_paramsE,@"STO_CUDA_ENTRY STV_DEFAULT"
_ZN5flash16flash_fwd_kernelI23Flash_fwd_kernel_traitsILi64ELi128ELi64ELi4ELb0ELb0EN7cutlass10bfloat16_tE19Flash_kernel_traitsILi64ELi128ELi64ELi4ES3_EELb0ELb0ELb1ELb1ELb0ELb0ELb1ELb0EEEvNS_16Flash_fwd_paramsE:
.text._ZN5flash16flash_fwd_kernelI23Flash_fwd_kernel_traitsILi64ELi128ELi64ELi4ELb0ELb0EN7cutlass10bfloat16_tE19Flash_kernel_traitsILi64ELi128ELi64ELi4ES3_EELb0ELb0ELb1ELb1ELb0ELb0ELb1ELb0EEEvNS_16Flash_fwd_paramsE:
        /* <DEDUP_REMOVED lines=56> */
.L_x_2028:
[----:B------:R-:W-:Y:S02]  /*0380*/  ULDC UR6, c[0x0][0x218] ;  /* 0x0000860000067ab9 */ /* 0x000fe40000000800 */
.L_x_2029:
        /* <DEDUP_REMOVED lines=67> */
[----:B------:R-:W-:-:S02]  /*07c0*/  UIMAD UR4, UR9, UR4, URZ ;  /* 0x00000004090472a4 */ /* 0x000fc4000f8e023f */
[----:B------:R-:W-:Y:S01]  /*07d0*/  @!UP0 UIMAD UR9, UR10, UR6, URZ ;  /* 0x000000060a0982a4 */ /* 0x000fe2000f8e023f */
[----:B------:R-:W-:Y:S01]  /*07e0*/  ISETP.GE.AND P1, PT, R0, c[0x0][0x220], PT ;  /* 0x0000880000007a0c */ /* 0x000fe20003f26270 */
[----:B------:R-:W-:Y:S02]  /*07f0*/  UIMAD UR5, UR14, UR5, UR4 ;  /* 0x000000050e0572a4 */ /* 0x000fe4000f8e0204 */
[----:B------:R-:W-:Y:S02]  /*0800*/  ULDC.U8 UR10, c[0x0][0x329] ;  /* 0x0000ca40000a7ab9 */ /* 0x000fe40000000000 */
[----:B------:R-:W-:Y:S02]  /*0810*/  UISETP.NE.AND UP1, UPT, UR10, URZ, UPT ;  /* 0x0000003f0a00728c */ /* 0x000fe4000bf25270 */
[----:B------:R-:W-:Y:S02]  /*0820*/  ULDC.U8 UR4, c[0x0][0x328] ;  /* 0x0000ca0000047ab9 */ /* 0x000fe40000000000 */
[----:B------:R-:W-:-:S02]  /*0830*/  UISETP.NE.AND UP2, UPT, UR4, URZ, UPT ;  /* 0x0000003f0400728c */ /* 0x000fc4000bf45270 */
[----:B------:R-:W-:Y:S02]  /*0840*/  @!UP0 UIMAD UR9, UR12, UR7, UR9 ;  /* 0x000000070c0982a4 */ /* 0x000fe4000f8e0209 */
[----:B------:R-:W-:Y:S02]  /*0850*/  UISETP.NE.OR UP3, UPT, UR10, URZ, !UP2 ;  /* 0x0000003f0a00728c */ /* 0x000fe4000d765670 */
[----:B------:R-:W-:Y:S02]  /*0860*/  ULDC UR7, c[0x0][0x214] ;  /* 0x0000850000077ab9 */ /* 0x000fe40000000800 */
[----:B------:R-:W-:Y:S02]  /*0870*/  @UP1 ULDC UR10, c[0x0][0x210] ;  /* 0x00008400000a1ab9 */ /* 0x000fe40000000800 */
[----:B------:R-:W-:Y:S02]  /*0880*/  ULDC UR6, c[0x0][0x234] ;  /* 0x00008d0000067ab9 */ /* 0x000fe40000000800 */
[----:B------:R-:W-:-:S02]  /*0890*/  @UP1 UIMAD UR10, UR10, UR7, URZ ;  /* 0x000000070a0a12a4 */ /* 0x000fc4000f8e023f */
[----:B------:R-:W-:Y:S02]  /*08a0*/  @!UP1 USEL UR10, UR7, UR6, !UP2 ;  /* 0x00000006070a9287 */ /* 0x000fe4000d000000 */
[----:B------:R-:W-:Y:S02]  /*08b0*/  ULDC UR4, c[0x0][0x1c0] ;  /* 0x0000700000047ab9 */ /* 0x000fe40000000800 */
[----:B------:R-:W-:Y:S02]  /*08c0*/  @UP1 UMOV UR15, 0x1 ;  /* 0x00000001000f1882 */ /* 0x000fe40000000000 */
[----:B------:R-:W-:Y:S02]  /*08d0*/  @!UP1 UIMAD UR15, UR10, UR4, URZ ;  /* 0x000000040a0f92a4 */ /* 0x000fe4000f8e023f */
[----:B------:R-:W-:Y:S02]  /*08e0*/  @!UP0 UMOV UR22, UR20 ;  /* 0x0000001400168c82 */ /* 0x000fe40008000000 */
[----:B------:R-:W-:Y:S01]  /*08f0*/  @!UP0 UIADD3 UR8, UR21, UR9, URZ ;  /* 0x0000000915088290 */ /* 0x000fe2000fffe03f */
[----:B------:R-:W-:Y:S01]  /*0900*/  IADD3 R2, P0, R0, UR22, RZ ;  /* 0x0000001600027c10 */ /* 0x000fe2000ff1e0ff */
[----:B------:R-:W-:-:S02]  /*0910*/  @!UP3 UIMAD UR20, UR12, UR7, URZ ;  /* 0x000000070c14b2a4 */ /* 0x000fc4000f8e023f */
[----:B------:R-:W-:Y:S02]  /*0920*/  UIMAD UR15, UR12, UR15, URZ ;  /* 0x0000000f0c0f72a4 */ /* 0x000fe4000f8e023f */
[----:B------:R-:W-:Y:S01]  /*0930*/  @!UP3 USEL UR20, UR20, UR11, !UP0 ;  /* 0x0000000b1414b287 */ /* 0x000fe2000c000000 */
        /* <DEDUP_REMOVED lines=26> */
.L_x_2032:
[----:B------:R-:W-:Y:S05]  /*0ae0*/  BSYNC B0 ;  /* 0x0000000000007941 */ /* 0x000fea0003800000 */
.L_x_2031:
        /* <DEDUP_REMOVED lines=16> */
.L_x_2034:
[----:B------:R-:W-:Y:S05]  /*0bf0*/  BSYNC B0 ;  /* 0x0000000000007941 */ /* 0x000fea0003800000 */
.L_x_2033:
        /* <DEDUP_REMOVED lines=17> */
.L_x_2036:
[----:B------:R-:W-:Y:S05]  /*0d10*/  BSYNC B0 ;  /* 0x0000000000007941 */ /* 0x000fea0003800000 */
.L_x_2035:
        /* <DEDUP_REMOVED lines=16> */
.L_x_2038:
[----:B------:R-:W-:Y:S05]  /*0e20*/  BSYNC B0 ;  /* 0x0000000000007941 */ /* 0x000fea0003800000 */
.L_x_2037:
        /* <DEDUP_REMOVED lines=17> */
.L_x_2040:
[----:B------:R-:W-:Y:S05]  /*0f40*/  BSYNC B0 ;  /* 0x0000000000007941 */ /* 0x000fea0003800000 */
.L_x_2039:
        /* <DEDUP_REMOVED lines=17> */
.L_x_2042:
[----:B------:R-:W-:Y:S05]  /*1060*/  BSYNC B0 ;  /* 0x0000000000007941 */ /* 0x000fea0003800000 */
.L_x_2041:
        /* <DEDUP_REMOVED lines=16> */
.L_x_2044:
[----:B------:R-:W-:Y:S05]  /*1170*/  BSYNC B0 ;  /* 0x0000000000007941 */ /* 0x000fea0003800000 */
.L_x_2043:
        /* <DEDUP_REMOVED lines=15> */
.L_x_2046:
[----:B------:R-:W-:Y:S05]  /*1270*/  BSYNC B0 ;  /* 0x0000000000007941 */ /* 0x000fea0003800000 */
.L_x_2045:
        /* <DEDUP_REMOVED lines=69> */
.L_x_2030:
        /* <DEDUP_REMOVED lines=14> */
[----:B------:R-:W-:Y:S02]  /*17b0*/  @UP0 UMOV UR6, UR24 ;  /* 0x0000001800060c82 */ /* 0x000fe40008000000 */
[----:B------:R-:W-:Y:S02]  /*17c0*/  @UP1 UIMAD UR22, UR22, UR5, UR27 ;  /* 0x00000005161612a4 */ /* 0x000fe4000f8e021b */
[----:B------:R-:W-:-:S02]  /*17d0*/  USHF.R.S32.HI UR17, URZ, 0x1f, UR14 ;  /* 0x0000001f3f117899 */ /* 0x000fc4000801140e */
        /* <DEDUP_REMOVED lines=16> */
.L_x_2047:
        /* <DEDUP_REMOVED lines=45> */
.L_x_2048:
[----:B------:R-:W-:Y:S01]  /*1bb0*/  SHF.R.S32.HI R17, RZ, 0x1f, R20 ;  /* 0x0000001fff117819 */ /* 0x000fe20000011414 */
[----:B------:R-:W1:Y:S01]  /*1bc0*/  S2R R5, SR_CTAID.X ;  /* 0x0000000000057919 */ /* 0x000e620000002500 */
[----:B------:R-:W-:Y:S01]  /*1bd0*/  UIADD3 UR21, -UR13, UR16, URZ ;  /* 0x000000100d157290 */ /* 0x000fe2000fffe13f */
[----:B------:R-:W-:Y:S01]  /*1be0*/  BSSY B0, `(.L_x_2049) ;  /* 0x000002f000007945 */ /* 0x000fe20003800000 */
[CC--:B------:R-:W-:Y:S01]  /*1bf0*/  LEA.HI R0, R17.reuse, R20.reuse, RZ, 0x3 ;  /* 0x0000001411007211 */ /* 0x0c0fe200078f18ff */
[----:B------:R-:W2:Y:S01]  /*1c00*/  S2R R8, SR_CTAID.Z ;  /* 0x0000000000087919 */ /* 0x000ea20000002700 */
[CC--:B------:R-:W-:Y:S01]  /*1c10*/  LEA.HI R4, R17.reuse, R20.reuse, RZ, 0x6 ;  /* 0x0000001411047211 */ /* 0x0c0fe200078f30ff */
[----:B------:R-:W-:Y:S01]  /*1c20*/  ULDC.64 UR4, c[0x0][0x1a8] ;  /* 0x00006a0000047ab9 */ /* 0x000fe20000000a00 */
        /* <DEDUP_REMOVED lines=12> */
[----:B------:R-:W-:Y:S02]  /*1cf0*/  SHF.R.U32.HI R3, RZ, 0x3, R0 ;  /* 0x00000003ff037819 */ /* 0x000fe40000011600 */
[----:B------:R-:W-:Y:S01]  /*1d00*/  SHF.R.S32.HI R23, RZ, 0x1f, R22 ;  /* 0x0000001fff177819 */ /* 0x000fe20000011416 */
[----:B-1----:R-:W-:Y:S01]  /*1d10*/  IMAD.WIDE R24, R5, 0x80, R12 ;  /* 0x0000008005187825 */ /* 0x002fe200078e020c */
[----:B------:R-:W-:Y:S02]  /*1d20*/  LOP3.LUT R0, R0, 0x38, R22, 0xf8, !PT ;  /* 0x0000003800007812 */ /* 0x000fe400078ef816 */
[----:B------:R-:W-:Y:S01]  /*1d30*/  IADD3 R2, P0, R22, UR6, RZ ;  /* 0x0000000616027c10 */ /* 0x000fe2000ff1e0ff */
[----:B------:R1:W-:Y:S01]  /*1d40*/  STL.64 [R1+0x8], R22 ;  /* 0x0000081601007387 */ /* 0x0003e20000100a00 */
[----:B------:R-:W-:-:S02]  /*1d50*/  LOP3.LUT R0, R0, R3, RZ, 0x3c, !PT ;  /* 0x0000000300007212 */ /* 0x000fc400078e3cff */
[----:B------:R-:W-:Y:S01]  /*1d60*/  IADD3.X R3, R23, UR20, RZ, P0, !PT ;  /* 0x0000001417037c10 */ /* 0x000fe200087fe4ff */
[----:B------:R1:W-:Y:S01]  /*1d70*/  STL.64 [R1], R24 ;  /* 0x0000001801007387 */ /* 0x0003e20000100a00 */
        /* <DEDUP_REMOVED lines=21> */
.L_x_2050:
[----:B------:R-:W-:Y:S05]  /*1ed0*/  BSYNC B0 ;  /* 0x0000000000007941 */ /* 0x000fea0003800000 */
.L_x_2049:
        /* <DEDUP_REMOVED lines=21> */
.L_x_2052:
[----:B------:R-:W-:Y:S05]  /*2030*/  BSYNC B0 ;  /* 0x0000000000007941 */ /* 0x000fea0003800000 */
.L_x_2051:
        /* <DEDUP_REMOVED lines=21> */
.L_x_2054:
[----:B------:R-:W-:Y:S05]  /*2190*/  BSYNC B0 ;  /* 0x0000000000007941 */ /* 0x000fea0003800000 */
.L_x_2053:
        /* <DEDUP_REMOVED lines=21> */
.L_x_2056:
[----:B------:R-:W-:Y:S05]  /*22f0*/  BSYNC B0 ;  /* 0x0000000000007941 */ /* 0x000fea0003800000 */
.L_x_2055:
        /* <DEDUP_REMOVED lines=22> */
.L_x_2058:
[----:B------:R-:W-:Y:S05]  /*2460*/  BSYNC B0 ;  /* 0x0000000000007941 */ /* 0x000fea0003800000 */
.L_x_2057:
        /* <DEDUP_REMOVED lines=22> */
.L_x_2060:
[----:B------:R-:W-:Y:S05]  /*25d0*/  BSYNC B0 ;  /* 0x0000000000007941 */ /* 0x000fea0003800000 */
.L_x_2059:
        /* <DEDUP_REMOVED lines=22> */
.L_x_2062:
[----:B------:R-:W-:Y:S05]  /*2740*/  BSYNC B0 ;  /* 0x0000000000007941 */ /* 0x000fea0003800000 */
.L_x_2061:
        /* <DEDUP_REMOVED lines=26> */
.L_x_2064:
[----:B------:R-:W-:Y:S05]  /*28f0*/  BSYNC B0 ;  /* 0x0000000000007941 */ /* 0x000fea0003800000 */
.L_x_2063:
[----:B------:R-:W-:Y:S01]  /*2900*/  IMAD R6, R13, c[0x0][0x198], RZ ;  /* 0x000066000d067a24 */ /* 0x000fe200078e02ff */
[----:B------:R-:W-:Y:S01]  /*2910*/  LEA.HI R17, R17, R20, RZ, 0x4 ;  /* 0x0000001411117211 */ /* 0x000fe200078f20ff */
[--C-:B---3--:R-:W-:Y:S01]  /*2920*/  IMAD.WIDE.U32 R4, R12, c[0x0][0x198], R22.reuse ;  /* 0x000066000c047a25 */ /* 0x108fe200078e0016 */
[----:B------:R-:W-:Y:S01]  /*2930*/  MOV R251, UR23 ;  /* 0x0000001700fb7c02 */ /* 0x000fe20008000f00 */
[----:B------:R-:W-:Y:S01]  /*2940*/  BSSY B0, `(.L_x_2065) ;  /* 0x0000037000007945 */ /* 0x000fe20003800000 */
[----:B------:R-:W-:Y:S01]  /*2950*/  LOP3.LUT R7, R17, 0xfffffff0, RZ, 0xc0, !PT ;  /* 0xfffffff011077812 */ /* 0x000fe200078ec0ff */
[----:B-1----:R-:W-:Y:S01]  /*2960*/  IMAD R0, R13, c[0x0][0x1a0], RZ ;  /* 0x000068000d007a24 */ /* 0x002fe200078e02ff */
[----:B------:R-:W-:Y:S01]  /*2970*/  IADD3 R4, P1, R4, UR24, RZ ;  /* 0x0000001804047c10 */ /* 0x000fe2000ff3e0ff */
[----:B------:R-:W-:-:S04]  /*2980*/  IMAD.WIDE.U32 R2, R12, c[0x0][0x1a0], R22 ;  /* 0x000068000c027a25 */ /* 0x000fc800078e0016 */
[----:B------:R-:W-:Y:S01]  /*2990*/  IMAD R8, R12, c[0x0][0x19c], R6 ;  /* 0x000067000c087a24 */ /* 0x000fe200078e0206 */
[----:B------:R-:W-:Y:S01]  /*29a0*/  IADD3 R2, P0, R2, UR26, RZ ;  /* 0x0000001a02027c10 */ /* 0x000fe2000ff1e0ff */
[----:B------:R-:W-:Y:S02]  /*29b0*/  IMAD R6, R12, c[0x0][0x1a4], R0 ;  /* 0x000069000c067a24 */ /* 0x000fe400078e0200 */
[----:B------:R-:W-:Y:S01]  /*29c0*/  IMAD.IADD R0, R20, 0x1, -R7 ;  /* 0x0000000114007824 */ /* 0x000fe200078e0a07 */
[----:B------:R-:W-:Y:S01]  /*29d0*/  IADD3.X R5, R5, UR22, R8, P1, !PT ;  /* 0x0000001605057c10 */ /* 0x000fe20008ffe408 */
[----:B------:R-:W-:Y:S01]  /*29e0*/  IMAD R8, R11, c[0x0][0x1b0], RZ ;  /* 0x00006c000b087a24 */ /* 0x000fe200078e02ff */
[----:B------:R-:W-:Y:S01]  /*29f0*/  IADD3.X R3, R3, UR25, R6, P0, !PT ;  /* 0x0000001903037c10 */ /* 0x000fe200087fe406 */
[----:B------:R-:W-:Y:S01]  /*2a00*/  IMAD R7, R11, c[0x0][0x1b8], RZ ;  /* 0x00006e000b077a24 */ /* 0x000fe200078e02ff */
[----:B------:R-:W-:Y:S01]  /*2a10*/  SHF.R.S32.HI R6, RZ, 0x1f, R0 ;  /* 0x0000001fff067819 */ /* 0x000fe20000011400 */
[C---:B------:R-:W-:Y:S01]  /*2a20*/  IMAD R8, R10.reuse, c[0x0][0x1b4], R8 ;  /* 0x00006d000a087a24 */ /* 0x040fe200078e0208 */
[----:B------:R-:W-:Y:S01]  /*2a30*/  UIADD3 UR25, UR8, -0x1, URZ ;  /* 0xffffffff08197890 */ /* 0x000fe2000fffe03f */
[----:B------:R-:W-:Y:S01]  /*2a40*/  IMAD.WIDE.U32 R30, R10, c[0x0][0x1b0], R4 ;  /* 0x00006c000a1e7a25 */ /* 0x000fe200078e0004 */
[----:B------:R-:W-:-:S02]  /*2a50*/  LEA.HI R6, R6, R0, RZ, 0x3 ;  /* 0x0000000006067211 */ /* 0x000fc400078f18ff */
[----:B------:R-:W-:Y:S01]  /*2a60*/  UIMAD UR22, UR25, -0x40, UR15 ;  /* 0xffffffc0191678a4 */ /* 0x000fe2000f8e020f */
[C---:B------:R-:W-:Y:S01]  /*2a70*/  IMAD R9, R10.reuse, c[0x0][0x1bc], R7 ;  /* 0x00006f000a097a24 */ /* 0x040fe200078e0207 */
[----:B------:R-:W-:Y:S01]  /*2a80*/  IADD3 R29, R31, R8, RZ ;  /* 0x000000081f1d7210 */ /* 0x000fe20007ffe0ff */
[----:B------:R-:W-:Y:S01]  /*2a90*/  IMAD.WIDE.U32 R24, R10, c[0x0][0x1b8], R2 ;  /* 0x00006e000a187a25 */ /* 0x000fe200078e0002 */
[----:B------:R-:W-:Y:S01]  /*2aa0*/  MOV R28, R30 ;  /* 0x0000001e001c7202 */ /* 0x000fe20000000f00 */
[----:B------:R1:W-:Y:S01]  /*2ab0*/  STL.64 [R1+0x18], R30 ;  /* 0x0000181e01007387 */ /* 0x0003e20000100a00 */
[----:B------:R-:W-:Y:S01]  /*2ac0*/  LOP3.LUT R7, R6, 0xfffffff8, RZ, 0xc0, !PT ;  /* 0xfffffff806077812 */ /* 0x000fe200078ec0ff */
[----:B------:R-:W-:Y:S01]  /*2ad0*/  IMAD.IADD R27, R25, 0x1, R9 ;  /* 0x00000001191b7824 */ /* 0x000fe200078e0209 */
[----:B------:R-:W-:Y:S01]  /*2ae0*/  ISETP.GE.AND P0, PT, R12, UR22, PT ;  /* 0x000000160c007c0c */ /* 0x000fe2000bf06270 */
[----:B------:R1:W-:Y:S01]  /*2af0*/  STL.64 [R1+0x28], R24 ;  /* 0x0000281801007387 */ /* 0x0003e20000100a00 */
[----:B------:R-:W-:Y:S01]  /*2b00*/  USHF.R.S32.HI UR24, URZ, 0x1f, UR25 ;  /* 0x0000001f3f187899 */ /* 0x000fe20008011419 */
[----:B------:R-:W-:Y:S01]  /*2b10*/  IMAD.IADD R18, R0, 0x1, -R7 ;  /* 0x0000000100127824 */ /* 0x000fe200078e0a07 */
[----:B------:R-:W-:Y:S01]  /*2b20*/  LOP3.LUT R0, R19, 0xffffffe0, RZ, 0xc0, !PT ;  /* 0xffffffe013007812 */ /* 0x000fe200078ec0ff */
[----:B------:R1:W-:Y:S01]  /*2b30*/  STL.64 [R1+0x10], R28 ;  /* 0x0000101c01007387 */ /* 0x0003e20000100a00 */
[----:B------:R-:W-:Y:S01]  /*2b40*/  UIMAD UR4, UR7, UR25, URZ ;  /* 0x00000019070472a4 */ /* 0x000fe2000f8e023f */
[----:B------:R-:W-:Y:S01]  /*2b50*/  IMAD.MOV.U32 R252, RZ, RZ, 0x20 ;  /* 0x00000020fffc7424 */ /* 0x000fe200078e00ff */
[----:B------:R-:W-:Y:S01]  /*2b60*/  R2P PR, R18, 0x6 ;  /* 0x0000000612007804 */ /* 0x000fe20000000000 */
[----:B------:R1:W-:Y:S01]  /*2b70*/  STL [R1+0x24], R27 ;  /* 0x0000241b01007387 */ /* 0x0003e20000100800 */
[----:B------:R-:W-:Y:S01]  /*2b80*/  IMAD.IADD R5, R20, 0x1, -R0 ;  /* 0x0000000114057824 */ /* 0x000fe200078e0a00 */
[----:B------:R-:W-:Y:S01]  /*2b90*/  UIMAD UR4, UR24, UR23, UR4 ;  /* 0x00000017180472a4 */ /* 0x000fe2000f8e0204 */
[----:B------:R-:W-:Y:S01]  /*2ba0*/  IMAD.SHL.U32 R0, R6, 0x40, RZ ;  /* 0x0000004006007824 */ /* 0x000fe200078e00ff */
[----:B------:R-:W-:Y:S01]  /*2bb0*/  MOV R2, 0x10 ;  /* 0x0000001000027802 */ /* 0x000fe20000000f00 */
[----:B------:R-:W-:Y:S01]  /*2bc0*/  IMAD.WIDE.U32 R6, R251, UR25, R28 ;  /* 0x00000019fb067c25 */ /* 0x000fe2000f8e001c */
[----:B------:R-:W-:-:S02]  /*2bd0*/  SEL R4, R252, 0xffffffe0, !P2 ;  /* 0xffffffe0fc047807 */ /* 0x000fc40005000000 */
[----:B------:R-:W-:Y:S02]  /*2be0*/  LOP3.LUT R222, R0, 0xfffffe00, RZ, 0xc0, !PT ;  /* 0xfffffe0000de7812 */ /* 0x000fe400078ec0ff */
[----:B------:R-:W-:Y:S02]  /*2bf0*/  IADD3 R9, R7, UR4, RZ ;  /* 0x0000000407097c10 */ /* 0x000fe4000fffe0ff */
        /* <DEDUP_REMOVED lines=11> */
.L_x_2066:
[----:B------:R-:W-:Y:S05]  /*2cb0*/  BSYNC B0 ;  /* 0x0000000000007941 */ /* 0x000fea0003800000 */
.L_x_2065:
        /* <DEDUP_REMOVED lines=17> */
.L_x_2068:
[----:B------:R-:W-:Y:S05]  /*2dd0*/  BSYNC B0 ;  /* 0x0000000000007941 */ /* 0x000fea0003800000 */
.L_x_2067:
        /* <DEDUP_REMOVED lines=17> */
.L_x_2070:
[----:B------:R-:W-:Y:S05]  /*2ef0*/  BSYNC B0 ;  /* 0x0000000000007941 */ /* 0x000fea0003800000 */
.L_x_2069:
        /* <DEDUP_REMOVED lines=18> */
.L_x_2072:
[----:B------:R-:W-:Y:S05]  /*3020*/  BSYNC B0 ;  /* 0x0000000000007941 */ /* 0x000fea0003800000 */
.L_x_2071:
[----:B------:R-:W-:Y:S01]  /*3030*/  ULDC.64 UR4, c[0x0][0x318] ;  /* 0x0000c60000047ab9 */ /* 0x000fe20000000a00 */
[----:B------:R-:W0:Y:S01]  /*3040*/  LDGDEPBAR ;  /* 0x00000000000079af */ /* 0x000e220000000000 */
[----:B------:R-:W-:Y:S01]  /*3050*/  UISETP.NE.U32.AND UP1, UPT, URZ, UR4, UPT ;  /* 0x000000043f00728c */ /* 0x000fe2000bf25070 */
[----:B-1----:R-:W-:Y:S02]  /*3060*/  IMAD.MOV.U32 R10, RZ, RZ, R26 ;  /* 0x000000ffff0a7224 */ /* 0x002fe400078e001a */
        /* <DEDUP_REMOVED lines=16> */
[----:B------:R-:W-:Y:S01]  /*3170*/  IMAD.U32 R6, RZ, RZ, UR28 ;  /* 0x0000001cff067e24 */ /* 0x000fe2000f8e00ff */
[----:B------:R-:W1:Y:S01]  /*3180*/  @P0 MUFU.RCP R3, c[0x0][0x238] ;  /* 0x00008e0000030b08 */ /* 0x000e620000001000 */
[----:B------:R-:W-:Y:S01]  /*3190*/  ISETP.GE.AND P1, PT, R12, UR22, PT ;  /* 0x000000160c007c0c */ /* 0x000fe2000bf26270 */
[----:B------:R-:W-:-:S02]  /*31a0*/  ULDC.64 UR4, c[0x0][0x1a0] ;  /* 0x0000680000047ab9 */ /* 0x000fc40000000a00 */
[----:B------:R-:W-:-:S05]  /*31b0*/  MOV R7, UR29 ;  /* 0x0000001d00077c02 */ /* 0x000fca0008000f00 */
[----:B------:R5:W1:Y:S01]  /*31c0*/  @P0 LDG.E R0, [R6.64] ;  /* 0x0000001206000981 */ /* 0x000a62000c1e1900 */
[----:B------:R-:W-:Y:S01]  /*31d0*/  MOV R10, R24 ;  /* 0x00000018000a7202 */ /* 0x000fe20000000f00 */
[----:B------:R-:W-:Y:S01]  /*31e0*/  USHF.L.U64.HI UR5, UR4, UR20, UR5 ;  /* 0x0000001404057299 */ /* 0x000fe20008010205 */
[----:B------:R-:W-:Y:S01]  /*31f0*/  IMAD.SHL.U32 R20, R20, 0x2, RZ ;  /* 0x0000000214147824 */ /* 0x000fe200078e00ff */
[----:B------:R-:W-:Y:S01]  /*3200*/  BAR.SYNC.DEFER_BLOCKING 0x0 ;  /* 0x0000000000007b1d */ /* 0x000fe20000010000 */
[----:B------:R-:W-:Y:S02]  /*3210*/  USHF.L.U32 UR14, UR4, 0x6, URZ ;  /* 0x00000006040e7899 */ /* 0x000fe4000800063f */
[----:B------:R-:W-:Y:S01]  /*3220*/  UIMAD UR17, UR5, UR25, URZ ;  /* 0x00000019051172a4 */ /* 0x000fe2000f8e023f */
[----:B------:R-:W-:Y:S02]  /*3230*/  LOP3.LUT R19, R20, 0x6, RZ, 0xc0, !PT ;  /* 0x0000000614137812 */ /* 0x000fe400078ec0ff */
[----:B------:R2:W-:Y:S01]  /*3240*/  STL.64 [R1+0x20], R10 ;  /* 0x0000200a01007387 */ /* 0x0005e20000100a00 */
[----:B------:R-:W-:Y:S01]  /*3250*/  UIMAD UR24, UR24, UR14, UR17 ;  /* 0x0000000e181872a4 */ /* 0x000fe2000f8e0211 */
[----:B------:R-:W-:Y:S01]  /*3260*/  BSSY B0, `(.L_x_2073) ;  /* 0x0000017000007945 */ /* 0x000fe20003800000 */
[----:B------:R-:W-:Y:S01]  /*3270*/  UMOV UR20, URZ ;  /* 0x0000003f00147c82 */ /* 0x000fe20008000000 */
[----:B-----5:R-:W-:Y:S01]  /*3280*/  IMAD.U32 R6, RZ, RZ, UR25 ;  /* 0x00000019ff067e24 */ /* 0x020fe2000f8e00ff */
[----:B------:R2:W-:Y:S03]  /*3290*/  @P1 STS.128 [R215+0x6000], RZ ;  /* 0x006000ffd7001388 */ /* 0x0005e60000000c00 */
[----:B------:R-:W-:-:S05]  /*32a0*/  IMAD.WIDE.U32 R6, R6, UR14, R10 ;  /* 0x0000000e06067c25 */ /* 0x000fca000f8e000a */
[----:B------:R-:W-:Y:S01]  /*32b0*/  IADD3 R9, R7, UR24, RZ ;  /* 0x0000001807097c10 */ /* 0x000fe2000fffe0ff */
[----:B-1----:R-:W-:-:S04]  /*32c0*/  @P0 FMUL.FTZ R0, R0, R3 ;  /* 0x0000000300000220 */ /* 0x002fc80000410000 */
        /* <DEDUP_REMOVED lines=16> */
.L_x_2074:
[----:B------:R-:W-:Y:S05]  /*33d0*/  BSYNC B0 ;  /* 0x0000000000007941 */ /* 0x000fea0003800000 */
.L_x_2073:
        /* <DEDUP_REMOVED lines=18> */
.L_x_2076:
[----:B------:R-:W-:Y:S05]  /*3500*/  BSYNC B0 ;  /* 0x0000000000007941 */ /* 0x000fea0003800000 */
.L_x_2075:
        /* <DEDUP_REMOVED lines=18> */
.L_x_2078:
[----:B------:R-:W-:Y:S05]  /*3630*/  BSYNC B0 ;  /* 0x0000000000007941 */ /* 0x000fea0003800000 */
.L_x_2077:
        /* <DEDUP_REMOVED lines=19> */
.L_x_2080:
[----:B------:R-:W-:Y:S05]  /*3770*/  BSYNC B0 ;  /* 0x0000000000007941 */ /* 0x000fea0003800000 */
.L_x_2079:
[----:B------:R-:W-:Y:S01]  /*3780*/  LEA R3, R100, UR13, 0x4 ;  /* 0x0000000d64037c11 */ /* 0x000fe2000f8e20ff */
[----:B------:R-:W-:Y:S01]  /*3790*/  UIADD3 UR12, UR15, -UR16, URZ ;  /* 0x800000100f0c7290 */ /* 0x000fe2000fffe03f */
[----:B------:R-:W-:Y:S01]  /*37a0*/  IMAD.U32 R0, RZ, RZ, UR25 ;  /* 0x00000019ff007e24 */ /* 0x000fe2000f8e00ff */
[----:B-1----:R-:W-:Y:S01]  /*37b0*/  SHF.R.S32.HI R7, RZ, 0x4, R17 ;  /* 0x00000004ff077819 */ /* 0x002fe20000011411 */
[----:B------:R-:W-:Y:S01]  /*37c0*/  IMAD.SHL.U32 R8, R18, 0x40, RZ ;  /* 0x0000004012087824 */ /* 0x000fe200078e00ff */
[----:B------:R-:W-:Y:S01]  /*37d0*/  R2P PR, R32, 0x6 ;  /* 0x0000000620007804 */ /* 0x000fe20000000000 */
[----:B------:R-:W-:Y:S01]  /*37e0*/  IMAD.IADD R45, R21, 0x1, R3 ;  /* 0x00000001152d7824 */ /* 0x000fe200078e0203 */
[----:B------:R-:W-:Y:S01]  /*37f0*/  LEA.HI R6, R17, R7, RZ, 0x1 ;  /* 0x0000000711067211 */ /* 0x000fe200078f08ff */
[----:B------:R-:W-:Y:S01]  /*3800*/  IMAD R44, R0, 0x40, R19 ;  /* 0x00000040002c7824 */ /* 0x000fe200078e0213 */
[----:B------:R-:W-:Y:S01]  /*3810*/  UIADD3 UR16, UR15, 0x1, -UR16 ;  /* 0x000000010f107890 */ /* 0x000fe2000fffe810 */
[----:B------:R-:W0:Y:S01]  /*3820*/  LDGDEPBAR ;  /* 0x00000000000079af */ /* 0x000e220000000000 */
[----:B------:R-:W-:Y:S01]  /*3830*/  IADD3 R210, R45, UR12, RZ ;  /* 0x0000000c2dd27c10 */ /* 0x000fe2000fffe0ff */
[----:B------:R-:W-:Y:S01]  /*3840*/  UISETP.GT.AND UP0, UPT, UR25, UR9, UPT ;  /* 0x000000091900728c */ /* 0x000fe2000bf04270 */
[----:B------:R-:W-:-:S02]  /*3850*/  IADD3 R46, R44, 0x1, RZ ;  /* 0x000000012c2e7810 */ /* 0x000fc40007ffe0ff */
[----:B------:R-:W-:Y:S01]  /*3860*/  IADD3 R47, R44, 0x8, RZ ;  /* 0x000000082c2f7810 */ /* 0x000fe20007ffe0ff */
[----:B------:R-:W-:Y:S01]  /*3870*/  IMAD.IADD R0, R210, 0x1, -R44 ;  /* 0x00000001d2007824 */ /* 0x000fe200078e0a2c */
[----:B------:R-:W-:Y:S01]  /*3880*/  IADD3 R92, R44, 0x9, RZ ;  /* 0x000000092c5c7810 */ /* 0x000fe20007ffe0ff */
[----:B------:R-:W-:Y:S01]  /*3890*/  IMAD.IADD R5, R210, 0x1, -R46 ;  /* 0x00000001d2057824 */ /* 0x000fe200078e0a2e */
[C---:B------:R-:W-:Y:S02]  /*38a0*/  IADD3 R93, R44.reuse, 0x10, RZ ;  /* 0x000000102c5d7810 */ /* 0x040fe40007ffe0ff */
[----:B------:R-:W-:Y:S02]  /*38b0*/  IABS R0, R0 ;  /* 0x0000000000007213 */ /* 0x000fe40000000000 */
[C---:B------:R-:W-:Y:S02]  /*38c0*/  IADD3 R94, R44.reuse, 0x11, RZ ;  /* 0x000000112c5e7810 */ /* 0x040fe40007ffe0ff */
[----:B------:R-:W-:Y:S01]  /*38d0*/  IADD3 R95, R44, 0x18, RZ ;  /* 0x000000182c5f7810 */ /* 0x000fe20007ffe0ff */
[----:B------:R-:W-:Y:S01]  /*38e0*/  IMAD.MOV.U32 R3, RZ, RZ, R0 ;  /* 0x000000ffff037224 */ /* 0x000fe200078e0000 */
[----:B------:R-:W-:Y:S01]  /*38f0*/  IABS R0, R5 ;  /* 0x0000000500007213 */ /* 0x000fe20000000000 */
[----:B------:R-:W-:Y:S01]  /*3900*/  IMAD.IADD R5, R210, 0x1, -R47 ;  /* 0x00000001d2057824 */ /* 0x000fe200078e0a2f */
[C---:B------:R-:W-:Y:S01]  /*3910*/  IADD3 R101, R44.reuse, 0x19, RZ ;  /* 0x000000192c657810 */ /* 0x040fe20007ffe0ff */
[----:B------:R1:W-:Y:S01]  /*3920*/  I2F R216, R3 ;  /* 0x0000000300d87306 */ /* 0x0003e20000201400 */
[----:B------:R-:W-:-:S02]  /*3930*/  IADD3 R102, R44, 0x20, RZ ;  /* 0x000000202c667810 */ /* 0x000fc40007ffe0ff */
[C---:B------:R-:W-:Y:S02]  /*3940*/  IADD3 R103, R44.reuse, 0x21, RZ ;  /* 0x000000212c677810 */ /* 0x040fe40007ffe0ff */
[C---:B------:R-:W-:Y:S02]  /*3950*/  IADD3 R108, R44.reuse, 0x28, RZ ;  /* 0x000000282c6c7810 */ /* 0x040fe40007ffe0ff */
[C---:B------:R-:W-:Y:S02]  /*3960*/  IADD3 R109, R44.reuse, 0x29, RZ ;  /* 0x000000292c6d7810 */ /* 0x040fe40007ffe0ff */
[C---:B------:R-:W-:Y:S02]  /*3970*/  IADD3 R110, R44.reuse, 0x30, RZ ;  /* 0x000000302c6e7810 */ /* 0x040fe40007ffe0ff */
[C---:B------:R-:W-:Y:S02]  /*3980*/  IADD3 R111, R44.reuse, 0x31, RZ ;  /* 0x000000312c6f7810 */ /* 0x040fe40007ffe0ff */
[----:B------:R-:W-:-:S02]  /*3990*/  IADD3 R116, R44, 0x38, RZ ;  /* 0x000000382c747810 */ /* 0x000fc40007ffe0ff */
[----:B------:R-:W-:Y:S01]  /*39a0*/  IADD3 R117, R44, 0x39, RZ ;  /* 0x000000392c757810 */ /* 0x000fe20007ffe0ff */
[----:B-1----:R-:W-:Y:S01]  /*39b0*/  IMAD.MOV.U32 R3, RZ, RZ, R0 ;  /* 0x000000ffff037224 */ /* 0x002fe200078e0000 */
[----:B------:R-:W-:Y:S01]  /*39c0*/  IABS R0, R5 ;  /* 0x0000000500007213 */ /* 0x000fe20000000000 */
[----:B------:R-:W-:Y:S01]  /*39d0*/  IMAD.IADD R5, R210, 0x1, -R92 ;  /* 0x00000001d2057824 */ /* 0x000fe200078e0a5c */
[C---:B------:R-:W-:Y:S01]  /*39e0*/  IADD3 R144, R45.reuse, 0x8, RZ ;  /* 0x000000082d907810 */ /* 0x040fe20007ffe0ff */
[----:B------:R1:W-:Y:S01]  /*39f0*/  I2F R232, R3 ;  /* 0x0000000300e87306 */ /* 0x0003e20000201400 */
[----:B------:R-:W-:Y:S02]  /*3a00*/  IADD3 R119, R45, 0x40, RZ ;  /* 0x000000402d777810 */ /* 0x000fe40007ffe0ff */
[----:B------:R-:W-:Y:S02]  /*3a10*/  IADD3 R207, R144, UR12, RZ ;  /* 0x0000000c90cf7c10 */ /* 0x000fe4000fffe0ff */
[----:B------:R-:W-:-:S02]  /*3a20*/  IADD3 R205, R119, UR12, RZ ;  /* 0x0000000c77cd7c10 */ /* 0x000fc4000fffe0ff */
[----:B------:R-:W-:-:S04]  /*3a30*/  IADD3 R118, R45, 0x48, RZ ;  /* 0x000000482d767810 */ /* 0x000fc80007ffe0ff */
[----:B------:R-:W-:Y:S01]  /*3a40*/  IADD3 R209, R118, UR12, RZ ;  /* 0x0000000c76d17c10 */ /* 0x000fe2000fffe0ff */
[----:B------:R-:W-:Y:S02]  /*3a50*/  ULDC UR12, c[0x0][0x2e8] ;  /* 0x0000ba00000c7ab9 */ /* 0x000fe40000000800 */
[----:B------:R-:W-:Y:S01]  /*3a60*/  UIADD3 UR12, UR16, UR12, URZ ;  /* 0x0000000c100c7290 */ /* 0x000fe2000fffe03f */
[----:B-1----:R-:W-:Y:S01]  /*3a70*/  IMAD.MOV.U32 R3, RZ, RZ, R0 ;  /* 0x000000ffff037224 */ /* 0x002fe200078e0000 */
[----:B------:R-:W-:Y:S01]  /*3a80*/  IABS R0, R5 ;  /* 0x0000000500007213 */ /* 0x000fe20000000000 */
[C---:B------:R-:W-:Y:S02]  /*3a90*/  IMAD.IADD R5, R210.reuse, 0x1, -R93 ;  /* 0x00000001d2057824 */ /* 0x040fe400078e0a5d */
        /* <DEDUP_REMOVED lines=46> */
[----:B------:R-:W-:Y:S02]  /*3d80*/  IABS R0, R5 ;  /* 0x0000000500007213 */ /* 0x000fe40000000000 */
[----:B------:R-:W-:-:S03]  /*3d90*/  LOP3.LUT R5, R6, 0xfffffffe, RZ, 0xc0, !PT ;  /* 0xfffffffe06057812 */ /* 0x000fc600078ec0ff */
[----:B------:R1:W-:Y:S01]  /*3da0*/  I2F R249, R3 ;  /* 0x0000000300f97306 */ /* 0x0003e20000201400 */
[----:B------:R-:W-:Y:S02]  /*3db0*/  IMAD.IADD R6, R207, 0x1, -R44 ;  /* 0x00000001cf067824 */ /* 0x000fe400078e0a2c */
[----:B------:R-:W-:Y:S02]  /*3dc0*/  IMAD.IADD R9, R7, 0x1, -R5 ;  /* 0x0000000107097824 */ /* 0x000fe400078e0a05 */
[----:B------:R-:W-:Y:S02]  /*3dd0*/  IMAD.SHL.U32 R5, R32, 0x40, RZ ;  /* 0x0000004020057824 */ /* 0x000fe400078e00ff */
[----:B------:R-:W-:Y:S02]  /*3de0*/  IMAD.SHL.U32 R7, R12, 0x8, RZ ;  /* 0x000000080c077824 */ /* 0x000fe400078e00ff */
[----:B-1----:R-:W-:Y:S01]  /*3df0*/  IMAD.MOV.U32 R3, RZ, RZ, R0 ;  /* 0x000000ffff037224 */ /* 0x002fe200078e0000 */
[----:B------:R-:W-:Y:S01]  /*3e00*/  IABS R0, R6 ;  /* 0x0000000600007213 */ /* 0x000fe20000000000 */
[----:B------:R-:W-:-:S02]  /*3e10*/  IMAD.IADD R6, R209, 0x1, -R44 ;  /* 0x00000001d1067824 */ /* 0x000fc400078e0a2c */
[----:B------:R1:W-:Y:S03]  /*3e20*/  I2F R250, R3 ;  /* 0x0000000300fa7306 */ /* 0x0003e60000201400 */
[----:B------:R-:W-:-:S05]  /*3e30*/  IABS R6, R6 ;  /* 0x0000000600067213 */ /* 0x000fca0000000000 */
[----:B------:R5:W-:Y:S01]  /*3e40*/  I2F R147, R0 ;  /* 0x0000000000937306 */ /* 0x000be20000201400 */
[----:B-1----:R-:W-:-:S05]  /*3e50*/  IMAD.IADD R3, R205, 0x1, -R44 ;  /* 0x00000001cd037824 */ /* 0x002fca00078e0a2c */
[----:B------:R-:W-:Y:S02]  /*3e60*/  IABS R3, R3 ;  /* 0x0000000300037213 */ /* 0x000fe40000000000 */
[----:B-----5:R-:W-:-:S03]  /*3e70*/  LOP3.LUT R0, R5, 0x1c0, RZ, 0xc0, !PT ;  /* 0x000001c005007812 */ /* 0x020fc600078ec0ff */
[----:B------:R-:W-:Y:S01]  /*3e80*/  IMAD.MOV.U32 R5, RZ, RZ, R3 ;  /* 0x000000ffff057224 */ /* 0x000fe200078e0003 */
[----:B------:R-:W-:Y:S02]  /*3e90*/  LOP3.LUT R3, R8, 0x1c0, RZ, 0xc0, !PT ;  /* 0x000001c008037812 */ /* 0x000fe400078ec0ff */
[----:B--2---:R-:W-:Y:S01]  /*3ea0*/  LOP3.LUT R10, R0, 0x8, R7, 0xf8, !PT ;  /* 0x00000008000a7812 */ /* 0x004fe200078ef807 */
[----:B------:R-:W-:Y:S01]  /*3eb0*/  IMAD.SHL.U32 R7, R9, 0x8, RZ ;  /* 0x0000000809077824 */ /* 0x000fe200078e00ff */
[----:B------:R-:W-:Y:S01]  /*3ec0*/  SHF.R.U32.HI R8, RZ, 0x3, R0 ;  /* 0x00000003ff087819 */ /* 0x000fe20000011600 */
[----:B------:R-:W-:Y:S01]  /*3ed0*/  IMAD.IADD R0, R207, 0x1, -R46 ;  /* 0x00000001cf007824 */ /* 0x000fe200078e0a2e */
[----:B------:R1:W-:Y:S02]  /*3ee0*/  I2F R166, R5 ;  /* 0x0000000500a67306 */ /* 0x0003e40000201400 */
[----:B------:R-:W-:Y:S02]  /*3ef0*/  LOP3.LUT R7, R3, 0x8, R7, 0xf8, !PT ;  /* 0x0000000803077812 */ /* 0x000fe400078ef807 */
[----:B------:R-:W-:-:S02]  /*3f00*/  SHF.R.U32.HI R3, RZ, 0x3, R3 ;  /* 0x00000003ff037819 */ /* 0x000fc40000011603 */
[----:B------:R-:W-:Y:S02]  /*3f10*/  IABS R0, R0 ;  /* 0x0000000000007213 */ /* 0x000fe40000000000 */
[----:B------:R-:W-:Y:S01]  /*3f20*/  LOP3.LUT R145, R7, R3, RZ, 0x3c, !PT ;  /* 0x0000000307917212 */ /* 0x000fe200078e3cff */
[----:B------:R-:W-:Y:S02]  /*3f30*/  IMAD R7, R100, 0x400, R222 ;  /* 0x0000040064077824 */ /* 0x000fe400078e02de */
[----:B------:R-:W-:-:S04]  /*3f40*/  IMAD.MOV.U32 R3, RZ, RZ, R0 ;  /* 0x000000ffff037224 */ /* 0x000fc800078e0000 */
[----:B------:R2:W-:Y:S01]  /*3f50*/  I2F R171, R3 ;  /* 0x0000000300ab7306 */ /* 0x0005e20000201400 */
[----:B-1----:R-:W-:Y:S02]  /*3f60*/  IMAD.MOV.U32 R5, RZ, RZ, R6 ;  /* 0x000000ffff057224 */ /* 0x002fe400078e0006 */
[----:B------:R-:W-:-:S05]  /*3f70*/  IMAD.IADD R6, R205, 0x1, -R46 ;  /* 0x00000001cd067824 */ /* 0x000fca00078e0a2e */
[----:B------:R1:W-:Y:S01]  /*3f80*/  I2F R165, R5 ;  /* 0x0000000500a57306 */ /* 0x0003e20000201400 */
[----:B--2---:R-:W-:-:S04]  /*3f90*/  IMAD.IADD R3, R145, 0x1, R7 ;  /* 0x0000000191037824 */ /* 0x004fc800078e0207 */
[----:B------:R-:W-:Y:S01]  /*3fa0*/  IMAD.SHL.U32 R195, R3, 0x2, RZ ;  /* 0x0000000203c37824 */ /* 0x000fe200078e00ff */
[----:B-1----:R-:W-:-:S04]  /*3fb0*/  LOP3.LUT R5, R10, R8, RZ, 0x3c, !PT ;  /* 0x000000080a057212 */ /* 0x002fc800078e3cff */
[----:B------:R-:W-:Y:S01]  /*3fc0*/  LDSM.16.M88.4 R12, [R195] ;  /* 0x00000000c30c783b */ /* 0x000fe20000000200 */
[--C-:B------:R-:W-:Y:S02]  /*3fd0*/  IMAD R198, R2, 0x2, R195.reuse ;  /* 0x0000000202c67824 */ /* 0x100fe400078e02c3 */
[----:B------:R-:W-:Y:S02]  /*3fe0*/  IMAD R196, R4, 0x2, R195 ;  /* 0x0000000204c47824 */ /* 0x000fe400078e02c3 */
[----:B------:R-:W-:Y:S01]  /*3ff0*/  IMAD R0, R9, 0x200, R5 ;  /* 0x0000020009007824 */ /* 0x000fe200078e0205 */
[----:B------:R-:W-:Y:S01]  /*4000*/  IABS R5, R6 ;  /* 0x0000000600057213 */ /* 0x000fe20000000000 */
[----:B------:R-:W-:Y:S01]  /*4010*/  IMAD.IADD R6, R209, 0x1, -R46 ;  /* 0x00000001d1067824 */ /* 0x000fe200078e0a2e */
[----:B------:R-:W-:Y:S01]  /*4020*/  LDSM.16.M88.4 R8, [R195+0x2000] ;  /* 0x00200000c308783b */ /* 0x000fe20000000200 */
[----:B------:R-:W-:Y:S02]  /*4030*/  IMAD.SHL.U32 R188, R0, 0x2, RZ ;  /* 0x0000000200bc7824 */ /* 0x000fe400078e00ff */
[----:B------:R-:W-:Y:S01]  /*4040*/  IMAD.MOV.U32 R0, RZ, RZ, R5 ;  /* 0x000000ffff007224 */ /* 0x000fe200078e0005 */
[----:B------:R-:W-:Y:S01]  /*4050*/  IABS R3, R6 ;  /* 0x0000000600037213 */ /* 0x000fe20000000000 */
[----:B------:R-:W-:Y:S01]  /*4060*/  IMAD.IADD R5, R207, 0x1, -R47 ;  /* 0x00000001cf057824 */ /* 0x000fe200078e0a2f */
[----:B------:R-:W1:Y:S01]  /*4070*/  LDSM.16.M88.4 R16, [R188+0x4000] ;  /* 0x00400000bc10783b */ /* 0x000e620000000200 */
[----:B------:R2:W-:Y:S01]  /*4080*/  I2F R168, R0 ;  /* 0x0000000000a87306 */ /* 0x0005e20000201400 */
[----:B------:R-:W-:Y:S01]  /*4090*/  IMAD.IADD R6, R209, 0x1, -R101 ;  /* 0x00000001d1067824 */ /* 0x000fe200078e0a65 */
[----:B------:R-:W-:Y:S01]  /*40a0*/  IADD3 R199, R188, 0x4040, RZ ;  /* 0x00004040bcc77810 */ /* 0x000fe20007ffe0ff */
[----:B------:R-:W5:Y:S01]  /*40b0*/  LDSM.16.M88.4 R20, [R188+0x4800] ;  /* 0x00480000bc14783b */ /* 0x000f620000000200 */
[----:B------:R-:W-:-:S03]  /*40c0*/  IMAD R197, R2, 0x2, R196 ;  /* 0x0000000202c57824 */ /* 0x000fc600078e02c4 */
[----:B------:R-:W3:Y:S04]  /*40d0*/  LDSM.16.M88.4 R24, [R188+0x5000] ;  /* 0x00500000bc18783b */ /* 0x000ee80000000200 */
[----:B------:R-:W4:Y:S01]  /*40e0*/  LDSM.16.M88.4 R28, [R188+0x5800] ;  /* 0x00580000bc1c783b */ /* 0x000f220000000200 */
[----:B--2---:R-:W-:Y:S01]  /*40f0*/  IMAD.MOV.U32 R0, RZ, RZ, R3 ;  /* 0x000000ffff007224 */ /* 0x004fe200078e0003 */
[----:B------:R-:W-:Y:S01]  /*4100*/  IABS R3, R5 ;  /* 0x0000000500037213 */ /* 0x000fe20000000000 */
[--C-:B------:R-:W-:Y:S02]  /*4110*/  IMAD.IADD R5, R209, 0x1, -R47.reuse ;  /* 0x00000001d1057824 */ /* 0x100fe400078e0a2f */
[----:B------:R2:W-:Y:S08]  /*4120*/  I2F R164, R0 ;  /* 0x0000000000a47306 */ /* 0x0005f00000201400 */
[----:B------:R5:W-:Y:S01]  /*4130*/  I2F R169, R3 ;  /* 0x0000000300a97306 */ /* 0x000be20000201400 */
[----:B--2---:R-:W-:Y:S01]  /*4140*/  IMAD.IADD R0, R205, 0x1, -R47 ;  /* 0x00000001cd007824 */ /* 0x004fe200078e0a2f */
[----:B-1----:R-:W-:Y:S04]  /*4150*/  HMMA.16816.F32.BF16 R72, R8, R16, RZ ;  /* 0x000000100848723c */ /* 0x002fe800000418ff */
[----:B------:R-:W-:-:S05]  /*4160*/  IABS R0, R0 ;  /* 0x0000000000007213 */ /* 0x000fca0000000000 */
[----:B-----5:R-:W-:Y:S01]  /*4170*/  IMAD.MOV.U32 R3, RZ, RZ, R0 ;  /* 0x000000ffff037224 */ /* 0x020fe200078e0000 */
[----:B------:R-:W-:Y:S01]  /*4180*/  IABS R0, R5 ;  /* 0x0000000500007213 */ /* 0x000fe20000000000 */
[----:B------:R-:W-:Y:S01]  /*4190*/  IMAD.IADD R5, R207, 0x1, -R92 ;  /* 0x00000001cf057824 */ /* 0x000fe200078e0a5c */
[C---:B------:R-:W-:Y:S01]  /*41a0*/  HMMA.16816.F32.BF16 R88, R8.reuse, R18, RZ ;  /* 0x000000120858723c */ /* 0x040fe200000418ff */
[----:B------:R1:W-:Y:S07]  /*41b0*/  I2F R173, R3 ;  /* 0x0000000300ad7306 */ /* 0x0003ee0000201400 */
[C---:B------:R-:W-:Y:S08]  /*41c0*/  HMMA.16816.F32.BF16 R52, R8.reuse, R20, RZ ;  /* 0x000000140834723c */ /* 0x040ff000000418ff */
[----:B---3--:R-:W-:Y:S01]  /*41d0*/  HMMA.16816.F32.BF16 R40, R8, R24, RZ ;  /* 0x000000180828723c */ /* 0x008fe200000418ff */
[----:B-1----:R-:W-:Y:S01]  /*41e0*/  IMAD.MOV.U32 R3, RZ, RZ, R0 ;  /* 0x000000ffff037224 */ /* 0x002fe200078e0000 */
[----:B------:R-:W-:Y:S01]  /*41f0*/  IABS R0, R5 ;  /* 0x0000000500007213 */ /* 0x000fe20000000000 */
[----:B------:R-:W-:-:S02]  /*4200*/  IMAD.IADD R5, R205, 0x1, -R92 ;  /* 0x00000001cd057824 */ /* 0x000fc400078e0a5c */
[----:B------:R1:W-:Y:S03]  /*4210*/  I2F R172, R3 ;  /* 0x0000000300ac7306 */ /* 0x0003e60000201400 */
[C---:B----4-:R-:W-:Y:S08]  /*4220*/  HMMA.16816.F32.BF16 R60, R8.reuse, R28, RZ ;  /* 0x0000001c083c723c */ /* 0x050ff000000418ff */
[----:B------:R-:W-:Y:S01]  /*4230*/  HMMA.16816.F32.BF16 R68, R8, R22, RZ ;  /* 0x000000160844723c */ /* 0x000fe200000418ff */
[----:B-1----:R-:W-:Y:S01]  /*4240*/  IMAD.MOV.U32 R3, RZ, RZ, R0 ;  /* 0x000000ffff037224 */ /* 0x002fe200078e0000 */
[----:B------:R-:W-:Y:S01]  /*4250*/  IABS R0, R5 ;  /* 0x0000000500007213 */ /* 0x000fe20000000000 */
[----:B------:R-:W-:-:S05]  /*4260*/  IMAD.IADD R5, R209, 0x1, -R92 ;  /* 0x00000001d1057824 */ /* 0x000fca00078e0a5c */
[C---:B------:R-:W-:Y:S01]  /*4270*/  HMMA.16816.F32.BF16 R64, R8.reuse, R26, RZ ;  /* 0x0000001a0840723c */ /* 0x040fe200000418ff */
[----:B------:R1:W-:Y:S07]  /*4280*/  I2F R174, R3 ;  /* 0x0000000300ae7306 */ /* 0x0003ee0000201400 */
[----:B------:R-:W-:Y:S01]  /*4290*/  HMMA.16816.F32.BF16 R56, R8, R30, RZ ;  /* 0x0000001e0838723c */ /* 0x000fe200000418ff */
[----:B------:R-:W-:Y:S07]  /*42a0*/  LDSM.16.M88.4 R8, [R198+0x2000] ;  /* 0x00200000c608783b */ /* 0x000fee0000000200 */
[----:B------:R-:W-:Y:S01]  /*42b0*/  HMMA.16816.F32.BF16 R96, R12, R16, RZ ;  /* 0x000000100c60723c */ /* 0x000fe200000418ff */
[----:B-1----:R-:W-:Y:S01]  /*42c0*/  IMAD.MOV.U32 R3, RZ, RZ, R0 ;  /* 0x000000ffff037224 */ /* 0x002fe200078e0000 */
[----:B------:R-:W-:Y:S01]  /*42d0*/  IABS R0, R5 ;  /* 0x0000000500007213 */ /* 0x000fe20000000000 */
[----:B------:R-:W-:-:S02]  /*42e0*/  IMAD.IADD R5, R207, 0x1, -R93 ;  /* 0x00000001cf057824 */ /* 0x000fc400078e0a5d */
[----:B------:R1:W-:Y:S03]  /*42f0*/  I2F R176, R3 ;  /* 0x0000000300b07306 */ /* 0x0003e60000201400 */
[C---:B------:R-:W-:Y:S08]  /*4300*/  HMMA.16816.F32.BF16 R120, R12.reuse, R18, RZ ;  /* 0x000000120c78723c */ /* 0x040ff000000418ff */
[----:B------:R-:W-:Y:S01]  /*4310*/  HMMA.16816.F32.BF16 R84, R12, R20, RZ ;  /* 0x000000140c54723c */ /* 0x000fe200000418ff */
[----:B-1----:R-:W-:Y:S01]  /*4320*/  IMAD.MOV.U32 R3, RZ, RZ, R0 ;  /* 0x000000ffff037224 */ /* 0x002fe200078e0000 */
[----:B------:R-:W-:Y:S01]  /*4330*/  IABS R0, R5 ;  /* 0x0000000500007213 */ /* 0x000fe20000000000 */
[----:B------:R-:W-:-:S05]  /*4340*/  IMAD.IADD R5, R205, 0x1, -R93 ;  /* 0x00000001cd057824 */ /* 0x000fca00078e0a5d */
[C---:B------:R-:W-:Y:S01]  /*4350*/  HMMA.16816.F32.BF16 R104, R12.reuse, R22, RZ ;  /* 0x000000160c68723c */ /* 0x040fe200000418ff */
[----:B------:R1:W-:Y:S01]  /*4360*/  I2F R177, R3 ;  /* 0x0000000300b17306 */ /* 0x0003e20000201400 */
[----:B------:R-:W-:Y:S06]  /*4370*/  LDSM.16.M88.4 R20, [R198] ;  /* 0x00000000c614783b */ /* 0x000fec0000000200 */
[C---:B------:R-:W-:Y:S08]  /*4380*/  HMMA.16816.F32.BF16 R80, R12.reuse, R24, RZ ;  /* 0x000000180c50723c */ /* 0x040ff000000418ff */
[C---:B------:R-:W-:Y:S01]  /*4390*/  HMMA.16816.F32.BF16 R112, R12.reuse, R26, RZ ;  /* 0x0000001a0c70723c */ /* 0x040fe200000418ff */
[----:B-1----:R-:W-:Y:S01]  /*43a0*/  IMAD.MOV.U32 R3, RZ, RZ, R0 ;  /* 0x000000ffff037224 */ /* 0x002fe200078e0000 */
[----:B------:R-:W-:Y:S01]  /*43b0*/  IABS R0, R5 ;  /* 0x0000000500007213 */ /* 0x000fe20000000000 */
[----:B------:R-:W-:Y:S01]  /*43c0*/  IMAD.IADD R5, R209, 0x1, -R93 ;  /* 0x00000001d1057824 */ /* 0x000fe200078e0a5d */
[----:B------:R-:W-:Y:S01]  /*43d0*/  LDSM.16.M88.4 R24, [R196] ;  /* 0x00000000c418783b */ /* 0x000fe20000000200 */
[----:B------:R1:W-:Y:S03]  /*43e0*/  I2F R189, R3 ;  /* 0x0000000300bd7306 */ /* 0x0003e60000201400 */
[C---:B------:R-:W-:Y:S08]  /*43f0*/  HMMA.16816.F32.BF16 R76, R12.reuse, R28, RZ ;  /* 0x0000001c0c4c723c */ /* 0x040ff000000418ff */
[----:B------:R-:W-:Y:S01]  /*4400*/  HMMA.16816.F32.BF16 R124, R12, R30, RZ ;  /* 0x0000001e0c7c723c */ /* 0x000fe200000418ff */
[----:B------:R-:W-:Y:S01]  /*4410*/  LDSM.16.M88.4 R12, [R197] ;  /* 0x00000000c50c783b */ /* 0x000fe20000000200 */
[----:B-1----:R-:W-:Y:S01]  /*4420*/  IMAD.MOV.U32 R3, RZ, RZ, R0 ;  /* 0x000000ffff037224 */ /* 0x002fe200078e0000 */
[----:B------:R-:W-:Y:S01]  /*4430*/  IABS R0, R5 ;  /* 0x0000000500007213 */ /* 0x000fe20000000000 */
[----:B------:R-:W-:-:S02]  /*4440*/  IMAD.IADD R5, R207, 0x1, -R94 ;  /* 0x00000001cf057824 */ /* 0x000fc400078e0a5e */
        /* <DEDUP_REMOVED lines=20> */
[----:B------:R1:W-:Y:S01]  /*4590*/  I2F R191, R3 ;  /* 0x0000000300bf7306 */ /* 0x0003e20000201400 */
[----:B------:R-:W-:-:S07]  /*45a0*/  IABS R5, R5 ;  /* 0x0000000500057213 */ /* 0x000fce0000000000 */
[----:B------:R-:W-:Y:S01]  /*45b0*/  I2F R231, R5 ;  /* 0x0000000500e77306 */ /* 0x000fe20000201400 */
[----:B-1----:R-:W-:-:S07]  /*45c0*/  IMAD.IADD R3, R209, 0x1, -R95 ;  /* 0x00000001d1037824 */ /* 0x002fce00078e0a5f */
[----:B------:R1:W-:Y:S01]  /*45d0*/  I2F R226, R0 ;  /* 0x0000000000e27306 */ /* 0x0003e20000201400 */
[----:B------:R-:W-:-:S07]  /*45e0*/  IABS R3, R3 ;  /* 0x0000000300037213 */ /* 0x000fce0000000000 */
[----:B------:R2:W-:Y:S01]  /*45f0*/  I2F R218, R3 ;  /* 0x0000000300da7306 */ /* 0x0005e20000201400 */
[----:B-1----:R-:W-:-:S05]  /*4600*/  SEL R0, R252, 0xffffffe0, !P1 ;  /* 0xffffffe0fc007807 */ /* 0x002fca0004800000 */
[----:B------:R-:W-:Y:S02]  /*4610*/  IMAD.IADD R194, R188, 0x1, R0 ;  /* 0x00000001bcc27824 */ /* 0x000fe400078e0200 */
[----:B--2---:R-:W-:-:S03]  /*4620*/  IMAD.IADD R3, R205, 0x1, -R101 ;  /* 0x00000001cd037824 */ /* 0x004fc600078e0a65 */
[----:B------:R-:W1:Y:S02]  /*4630*/  LDSM.16.M88.4 R36, [R194+0x4800] ;  /* 0x00480000c224783b */ /* 0x000e640000000200 */
[----:B------:R-:W-:Y:S02]  /*4640*/  IABS R3, R3 ;  /* 0x0000000300037213 */ /* 0x000fe40000000000 */
[----:B------:R-:W2:Y:S03]  /*4650*/  LDSM.16.M88.4 R16, [R194+0x4000] ;  /* 0x00400000c210783b */ /* 0x000ea60000000200 */
[----:B------:R-:W-:Y:S01]  /*4660*/  IMAD.MOV.U32 R5, RZ, RZ, R3 ;  /* 0x000000ffff057224 */ /* 0x000fe200078e0003 */
[----:B------:R-:W-:Y:S01]  /*4670*/  IABS R3, R6 ;  /* 0x0000000600037213 */ /* 0x000fe20000000000 */
[--C-:B------:R-:W-:Y:S01]  /*4680*/  IMAD.IADD R6, R207, 0x1, -R102.reuse ;  /* 0x00000001cf067824 */ /* 0x100fe200078e0a66 */
[----:B------:R-:W3:Y:S01]  /*4690*/  LDSM.16.M88.4 R32, [R194+0x5000] ;  /* 0x00500000c220783b */ /* 0x000ee20000000200 */
[----:B------:R4:W-:Y:S03]  /*46a0*/  I2F R229, R5 ;  /* 0x0000000500e57306 */ /* 0x0009e60000201400 */
[----:B------:R-:W5:Y:S01]  /*46b0*/  LDSM.16.M88.4 R48, [R194+0x5800] ;  /* 0x00580000c230783b */ /* 0x000f620000000200 */
[----:B----4-:R-:W-:Y:S01]  /*46c0*/  IMAD.MOV.U32 R5, RZ, RZ, R3 ;  /* 0x000000ffff057224 */ /* 0x010fe200078e0003 */
[----:B------:R-:W-:Y:S01]  /*46d0*/  IABS R3, R6 ;  /* 0x0000000600037213 */ /* 0x000fe20000000000 */
[----:B------:R-:W-:-:S02]  /*46e0*/  IMAD.IADD R6, R205, 0x1, -R102 ;  /* 0x00000001cd067824 */ /* 0x000fc400078e0a66 */
[----:B------:R4:W-:Y:S01]  /*46f0*/  I2F R224, R5 ;  /* 0x0000000500e07306 */ /* 0x0009e20000201400 */
[----:B-1----:R-:W-:Y:S01]  /*4700*/  HMMA.16816.F32.BF16 R140, R8, R36, R52 ;  /* 0x00000024088c723c */ /* 0x002fe20000041834 */
[----:B----4-:R-:W-:Y:S01]  /*4710*/  IMAD.MOV.U32 R5, RZ, RZ, R3 ;  /* 0x000000ffff057224 */ /* 0x010fe200078e0003 */
[----:B------:R-:W-:Y:S01]  /*4720*/  IABS R3, R6 ;  /* 0x0000000600037213 */ /* 0x000fe20000000000 */
[----:B------:R-:W-:-:S05]  /*4730*/  IMAD.IADD R6, R205, 0x1, -R103 ;  /* 0x00000001cd067824 */ /* 0x000fca00078e0a67 */
[C---:B--2---:R-:W-:Y:S01]  /*4740*/  HMMA.16816.F32.BF16 R128, R8.reuse, R16, R72 ;  /* 0x000000100880723c */ /* 0x044fe20000041848 */
[----:B------:R1:W-:Y:S07]  /*4750*/  I2F R221, R5 ;  /* 0x0000000500dd7306 */ /* 0x0003ee0000201400 */
[C---:B---3--:R-:W-:Y:S01]  /*4760*/  HMMA.16816.F32.BF16 R148, R8.reuse, R32, R40 ;  /* 0x000000200894723c */ /* 0x048fe20000041828 */
[----:B------:R2:W-:Y:S07]  /*4770*/  I2F R230, R3 ;  /* 0x0000000300e67306 */ /* 0x0005ee0000201400 */
[----:B-----5:R-:W-:Y:S01]  /*4780*/  HMMA.16816.F32.BF16 R156, R8, R48, R60 ;  /* 0x00000030089c723c */ /* 0x020fe2000004183c */
[----:B-1----:R-:W-:-:S05]  /*4790*/  IMAD.IADD R5, R209, 0x1, -R102 ;  /* 0x00000001d1057824 */ /* 0x002fca00078e0a66 */
[----:B------:R-:W-:Y:S02]  /*47a0*/  IABS R5, R5 ;  /* 0x0000000500057213 */ /* 0x000fe40000000000 */
[C---:B------:R-:W-:Y:S01]  /*47b0*/  HMMA.16816.F32.BF16 R132, R8.reuse, R18, R88 ;  /* 0x000000120884723c */ /* 0x040fe20000041858 */
[----:B--2---:R-:W-:Y:S01]  /*47c0*/  IMAD.IADD R3, R207, 0x1, -R103 ;  /* 0x00000001cf037824 */ /* 0x004fe200078e0a67 */
[----:B------:R1:W-:Y:S04]  /*47d0*/  I2F R223, R5 ;  /* 0x0000000500df7306 */ /* 0x0003e80000201400 */
[----:B------:R-:W-:Y:S02]  /*47e0*/  IABS R3, R3 ;  /* 0x0000000300037213 */ /* 0x000fe40000000000 */
[C---:B------:R-:W-:Y:S08]  /*47f0*/  HMMA.16816.F32.BF16 R136, R8.reuse, R38, R68 ;  /* 0x000000260888723c */ /* 0x040ff00000041844 */
[----:B------:R-:W-:Y:S01]  /*4800*/  HMMA.16816.F32.BF16 R152, R8, R34, R64 ;  /* 0x000000220898723c */ /* 0x000fe20000041840 */
[----:B-1----:R-:W-:Y:S01]  /*4810*/  IMAD.MOV.U32 R5, RZ, RZ, R3 ;  /* 0x000000ffff057224 */ /* 0x002fe200078e0003 */
[----:B------:R-:W-:Y:S01]  /*4820*/  IABS R3, R6 ;  /* 0x0000000600037213 */ /* 0x000fe20000000000 */
[----:B------:R-:W-:-:S02]  /*4830*/  IMAD.IADD R6, R209, 0x1, -R103 ;  /* 0x00000001d1067824 */ /* 0x000fc400078e0a67 */
[----:B------:R1:W-:Y:S03]  /*4840*/  I2F R228, R5 ;  /* 0x0000000500e47306 */ /* 0x0003e60000201400 */
[----:B------:R-:W-:Y:S08]  /*4850*/  HMMA.16816.F32.BF16 R160, R8, R50, R56 ;  /* 0x0000003208a0723c */ /* 0x000ff00000041838 */
[----:B------:R-:W-:Y:S01]  /*4860*/  HMMA.16816.F32.BF16 R8, R20, R16, R96 ;  /* 0x000000101408723c */ /* 0x000fe20000041860 */
[----:B-1----:R-:W-:Y:S01]  /*4870*/  IMAD.MOV.U32 R5, RZ, RZ, R3 ;  /* 0x000000ffff057224 */ /* 0x002fe200078e0003 */
[----:B------:R-:W-:Y:S01]  /*4880*/  IABS R3, R6 ;  /* 0x0000000600037213 */ /* 0x000fe20000000000 */
[----:B------:R-:W-:-:S05]  /*4890*/  IMAD.IADD R6, R207, 0x1, -R108 ;  /* 0x00000001cf067824 */ /* 0x000fca00078e0a6c */
[C---:B------:R-:W-:Y:S01]  /*48a0*/  HMMA.16816.F32.BF16 R28, R20.reuse, R36, R84 ;  /* 0x00000024141c723c */ /* 0x040fe20000041854 */
[----:B------:R1:W-:Y:S07]  /*48b0*/  I2F R227, R5 ;  /* 0x0000000500e37306 */ /* 0x0003ee0000201400 */
[C---:B------:R-:W-:Y:S08]  /*48c0*/  HMMA.16816.F32.BF16 R72, R20.reuse, R48, R76 ;  /* 0x000000301448723c */ /* 0x040ff0000004184c */
[----:B------:R-:W-:Y:S01]  /*48d0*/  HMMA.16816.F32.BF16 R64, R20, R32, R80 ;  /* 0x000000201440723c */ /* 0x000fe20000041850 */
[----:B-1----:R-:W-:Y:S01]  /*48e0*/  IMAD.MOV.U32 R5, RZ, RZ, R3 ;  /* 0x000000ffff057224 */ /* 0x002fe200078e0003 */
[----:B------:R-:W-:Y:S01]  /*48f0*/  IABS R3, R6 ;  /* 0x0000000600037213 */ /* 0x000fe20000000000 */
[----:B------:R-:W-:-:S02]  /*4900*/  IMAD.IADD R6, R205, 0x1, -R108 ;  /* 0x00000001cd067824 */ /* 0x000fc400078e0a6c */
[----:B------:R1:W-:Y:S03]  /*4910*/  I2F R220, R5 ;  /* 0x0000000500dc7306 */ /* 0x0003e60000201400 */
[C---:B------:R-:W-:Y:S01]  /*4920*/  HMMA.16816.F32.BF16 R80, R20.reuse, R18, R120 ;  /* 0x000000121450723c */ /* 0x040fe20000041878 */
[----:B------:R-:W-:Y:S07]  /*4930*/  LDSM.16.M88.4 R16, [R196+0x2000] ;  /* 0x00200000c410783b */ /* 0x000fee0000000200 */
[----:B------:R-:W-:Y:S01]  /*4940*/  HMMA.16816.F32.BF16 R112, R20, R34, R112 ;  /* 0x000000221470723c */ /* 0x000fe20000041870 */
[----:B-1----:R-:W-:Y:S01]  /*4950*/  IMAD.MOV.U32 R5, RZ, RZ, R3 ;  /* 0x000000ffff057224 */ /* 0x002fe200078e0003 */
[----:B------:R-:W-:Y:S01]  /*4960*/  IABS R3, R6 ;  /* 0x0000000600037213 */ /* 0x000fe20000000000 */
[----:B------:R-:W-:-:S05]  /*4970*/  IMAD.IADD R6, R209, 0x1, -R108 ;  /* 0x00000001d1067824 */ /* 0x000fca00078e0a6c */
[C---:B------:R-:W-:Y:S01]  /*4980*/  HMMA.16816.F32.BF16 R84, R20.reuse, R38, R104 ;  /* 0x000000261454723c */ /* 0x040fe20000041868 */
[----:B------:R1:W-:Y:S07]  /*4990*/  I2F R202, R5 ;  /* 0x0000000500ca7306 */ /* 0x0003ee0000201400 */
[----:B------:R-:W-:Y:S01]  /*49a0*/  HMMA.16816.F32.BF16 R124, R20, R50, R124 ;  /* 0x00000032147c723c */ /* 0x000fe2000004187c */
[----:B-1----:R-:W-:Y:S01]  /*49b0*/  IMAD.MOV.U32 R5, RZ, RZ, R3 ;  /* 0x000000ffff057224 */ /* 0x002fe200078e0003 */
[----:B------:R-:W-:Y:S01]  /*49c0*/  IABS R3, R6 ;  /* 0x0000000600037213 */ /* 0x000fe20000000000 */
[----:B------:R-:W-:-:S02]  /*49d0*/  IMAD.IADD R6, R207, 0x1, -R109 ;  /* 0x00000001cf067824 */ /* 0x000fc400078e0a6d */
[----:B------:R1:W-:Y:S02]  /*49e0*/  I2F R225, R5 ;  /* 0x0000000500e17306 */ /* 0x0003e40000201400 */
[----:B-1----:R-:W-:Y:S01]  /*49f0*/  IMAD.MOV.U32 R5, RZ, RZ, R3 ;  /* 0x000000ffff057224 */ /* 0x002fe200078e0003 */
[----:B------:R-:W-:Y:S02]  /*4a00*/  IABS R3, R6 ;  /* 0x0000000600037213 */ /* 0x000fe40000000000 */
[----:B------:R-:W-:-:S03]  /*4a10*/  IADD3 R6, R188, 0x4000, RZ ;  /* 0x00004000bc067810 */ /* 0x000fc60007ffe0ff */
[----:B------:R1:W-:Y:S01]  /*4a20*/  I2F R217, R5 ;  /* 0x0000000500d97306 */ /* 0x0003e20000201400 */
[----:B------:R-:W-:Y:S01]  /*4a30*/  @P2 IADD3 R199, R6, -0x40, RZ ;  /* 0xffffffc006c72810 */ /* 0x000fe20007ffe0ff */
[----:B------:R-:W-:-:S04]  /*4a40*/  IMAD.IADD R6, R209, 0x1, -R110 ;  /* 0x00000001d1067824 */ /* 0x000fc800078e0a6e */
[----:B------:R-:W2:Y:S02]  /*4a50*/  LDSM.16.M88.4 R52, [R199] ;  /* 0x00000000c734783b */ /* 0x000ea40000000200 */
[----:B------:R3:W-:Y:S01]  /*4a60*/  I2F R219, R3 ;  /* 0x0000000300db7306 */ /* 0x0007e20000201400 */
[----:B------:R-:W-:Y:S01]  /*4a70*/  IMAD.IADD R193, R0, 0x1, R199 ;  /* 0x0000000100c17824 */ /* 0x000fe200078e02c7 */
[----:B------:R-:W-:Y:S01]  /*4a80*/  LDSM.16.M88.4 R56, [R199+0x800] ;  /* 0x00080000c738783b */ /* 0x000fe20000000200 */
[----:B-1----:R-:W-:-:S03]  /*4a90*/  IMAD.IADD R5, R205, 0x1, -R109 ;  /* 0x00000001cd057824 */ /* 0x002fc600078e0a6d */
[----:B------:R-:W-:Y:S02]  /*4aa0*/  LDSM.16.M88.4 R60, [R193] ;  /* 0x00000000c13c783b */ /* 0x000fe40000000200 */
[----:B------:R-:W-:Y:S02]  /*4ab0*/  IABS R5, R5 ;  /* 0x0000000500057213 */ /* 0x000fe40000000000 */
[----:B------:R-:W1:Y:S01]  /*4ac0*/  LDSM.16.M88.4 R68, [R199+0x1000] ;  /* 0x00100000c744783b */ /* 0x000e620000000200 */
[----:B---3--:R-:W-:Y:S01]  /*4ad0*/  IMAD.IADD R3, R209, 0x1, -R109 ;  /* 0x00000001d1037824 */ /* 0x008fe200078e0a6d */
[----:B------:R3:W-:Y:S02]  /*4ae0*/  I2F R201, R5 ;  /* 0x0000000500c97306 */ /* 0x0007e40000201400 */
[----:B------:R-:W-:Y:S02]  /*4af0*/  LDSM.16.M88.4 R76, [R193+0x800] ;  /* 0x00080000c14c783b */ /* 0x000fe40000000200 */
[----:B------:R-:W-:-:S02]  /*4b00*/  IABS R3, R3 ;  /* 0x0000000300037213 */ /* 0x000fc40000000000 */
[----:B------:R-:W4:Y:S02]  /*4b10*/  LDSM.16.M88.4 R88, [R199+0x1800] ;  /* 0x00180000c758783b */ /* 0x000f240000000200 */
[----:B------:R5:W-:Y:S02]  /*4b20*/  I2F R187, R3 ;  /* 0x0000000300bb7306 */ /* 0x000be40000201400 */
[----:B------:R-:W4:Y:S01]  /*4b30*/  LDSM.16.M88.4 R96, [R193+0x1000] ;  /* 0x00100000c160783b */ /* 0x000f220000000200 */
[----:B---3--:R-:W-:-:S05]  /*4b40*/  IMAD.IADD R5, R207, 0x1, -R110 ;  /* 0x00000001cf057824 */ /* 0x008fca00078e0a6e */
[----:B------:R-:W-:Y:S01]  /*4b50*/  IABS R5, R5 ;  /* 0x0000000500057213 */ /* 0x000fe20000000000 */
[-C--:B--2---:R-:W-:Y:S01]  /*4b60*/  HMMA.16816.F32.BF16 R8, R24, R52.reuse, R8 ;  /* 0x000000341808723c */ /* 0x084fe20000041808 */
[----:B-----5:R-:W-:Y:S02]  /*4b70*/  IMAD.IADD R3, R205, 0x1, -R110 ;  /* 0x00000001cd037824 */ /* 0x020fe400078e0a6e */
[----:B------:R2:W-:Y:S03]  /*4b80*/  I2F R184, R5 ;  /* 0x0000000500b87306 */ /* 0x0005e60000201400 */
[----:B------:R-:W-:Y:S02]  /*4b90*/  IABS R3, R3 ;  /* 0x0000000300037213 */ /* 0x000fe40000000000 */
[----:B------:R-:W-:Y:S08]  /*4ba0*/  HMMA.16816.F32.BF16 R36, R16, R52, R128 ;  /* 0x000000341024723c */ /* 0x000ff00000041880 */
[----:B-1----:R-:W-:Y:S01]  /*4bb0*/  HMMA.16816.F32.BF16 R32, R24, R68, R64 ;  /* 0x000000441820723c */ /* 0x002fe20000041840 */
[----:B------:R-:W-:Y:S01]  /*4bc0*/  LDSM.16.M88.4 R64, [R193+0x1800] ;  /* 0x00180000c140783b */ /* 0x000fe20000000200 */
[----:B--2---:R-:W-:Y:S01]  /*4bd0*/  IMAD.MOV.U32 R5, RZ, RZ, R3 ;  /* 0x000000ffff057224 */ /* 0x004fe200078e0003 */
[----:B------:R-:W-:-:S02]  /*4be0*/  IABS R3, R6 ;  /* 0x0000000600037213 */ /* 0x000fc40000000000 */
[----:B------:R-:W-:Y:S01]  /*4bf0*/  IADD3 R6, R118, UR12, RZ ;  /* 0x0000000c76067c10 */ /* 0x000fe2000fffe0ff */
[----:B------:R1:W-:Y:S02]  /*4c00*/  I2F R186, R5 ;  /* 0x0000000500ba7306 */ /* 0x0003e40000201400 */
[----:B------:R-:W-:Y:S01]  /*4c10*/  HMMA.16816.F32.BF16 R40, R12, R60, R8 ;  /* 0x0000003c0c28723c */ /* 0x000fe20000041808 */
[----:B------:R-:W-:-:S05]  /*4c20*/  IMNMX R211, R6, UR15, PT ;  /* 0x0000000f06d37c17 */ /* 0x000fca000b800200 */
[----:B------:R2:W-:Y:S02]  /*4c30*/  I2F R180, R3 ;  /* 0x0000000300b47306 */ /* 0x0005e40000201400 */
[----:B------:R-:W-:Y:S01]  /*4c40*/  HMMA.16816.F32.BF16 R8, R24, R56, R28 ;  /* 0x000000381808723c */ /* 0x000fe2000004181c */
[----:B-1----:R-:W-:-:S07]  /*4c50*/  IMAD.IADD R5, R207, 0x1, -R111 ;  /* 0x00000001cf057824 */ /* 0x002fce00078e0a6f */
[----:B----4-:R-:W-:Y:S01]  /*4c60*/  HMMA.16816.F32.BF16 R28, R24, R88, R72 ;  /* 0x00000058181c723c */ /* 0x010fe20000041848 */
[----:B------:R-:W-:Y:S01]  /*4c70*/  IABS R0, R5 ;  /* 0x0000000500007213 */ /* 0x000fe20000000000 */
[----:B------:R-:W-:-:S06]  /*4c80*/  IMAD.IADD R5, R205, 0x1, -R111 ;  /* 0x00000001cd057824 */ /* 0x000fcc00078e0a6f */
[C---:B------:R-:W-:Y:S01]  /*4c90*/  HMMA.16816.F32.BF16 R32, R12.reuse, R96, R32 ;  /* 0x000000600c20723c */ /* 0x040fe20000041820 */
[----:B--2---:R-:W-:Y:S01]  /*4ca0*/  IMAD.MOV.U32 R3, RZ, RZ, R0 ;  /* 0x000000ffff037224 */ /* 0x004fe200078e0000 */
[----:B------:R-:W-:Y:S01]  /*4cb0*/  IABS R0, R5 ;  /* 0x0000000500007213 */ /* 0x000fe20000000000 */
[----:B------:R-:W-:Y:S02]  /*4cc0*/  IMAD.IADD R5, R209, 0x1, -R111 ;  /* 0x00000001d1057824 */ /* 0x000fe400078e0a6f */
[----:B------:R1:W-:Y:S03]  /*4cd0*/  I2F R181, R3 ;  /* 0x0000000300b57306 */ /* 0x0003e60000201400 */
[----:B------:R-:W-:Y:S01]  /*4ce0*/  HMMA.16816.F32.BF16 R20, R12, R76, R8 ;  /* 0x0000004c0c14723c */ /* 0x000fe20000041808 */
[----:B------:R-:W2:Y:S01]  /*4cf0*/  LDSM.16.M88.4 R8, [R197+0x2000] ;  /* 0x00200000c508783b */ /* 0x000ea20000000200 */
[----:B------:R-:W-:-:S06]  /*4d00*/  DEPBAR.LE SB0, 0x0 ;  /* 0x000080000000791a */ /* 0x000fcc0000000000 */
[----:B------:R-:W-:Y:S01]  /*4d10*/  HMMA.16816.F32.BF16 R48, R16, R58, R136 ;  /* 0x0000003a1030723c */ /* 0x000fe20000041888 */
        /* <DEDUP_REMOVED lines=8> */
[----:B--2---:R-:W-:Y:S01]  /*4da0*/  HMMA.16816.F32.BF16 R36, R8, R60, R36 ;  /* 0x0000003c0824723c */ /* 0x004fe20000041824 */
[----:B-1----:R-:W-:Y:S01]  /*4db0*/  IMAD.MOV.U32 R3, RZ, RZ, R0 ;  /* 0x000000ffff037224 */ /* 0x002fe200078e0000 */
[----:B------:R-:W-:Y:S02]  /*4dc0*/  IABS R0, R5 ;  /* 0x0000000500007213 */ /* 0x000fe40000000000 */
[----:B------:R-:W-:-:S03]  /*4dd0*/  IADD3 R5, R119, UR12, RZ ;  /* 0x0000000c77057c10 */ /* 0x000fc6000fffe0ff */
[----:B------:R1:W-:Y:S01]  /*4de0*/  I2F R178, R3 ;  /* 0x0000000300b27306 */ /* 0x0003e20000201400 */
[----:B------:R-:W-:Y:S02]  /*4df0*/  IMNMX R212, R5, UR15, PT ;  /* 0x0000000f05d47c17 */ /* 0x000fe4000b800200 */
[----:B------:R-:W-:Y:S01]  /*4e00*/  IADD3 R5, R209, -c[0x0][0x2e4], RZ ;  /* 0x8000b900d1057a10 */ /* 0x000fe20007ffe0ff */
[----:B------:R-:W-:Y:S01]  /*4e10*/  BAR.SYNC.DEFER_BLOCKING 0x0 ;  /* 0x0000000000007b1d */ /* 0x000fe20000010000 */
[----:B------:R-:W-:Y:S02]  /*4e20*/  ISETP.GE.AND P1, PT, R44, R212, PT ;  /* 0x000000d42c00720c */ /* 0x000fe40003f26270 */
[----:B------:R-:W-:-:S03]  /*4e30*/  IMNMX R203, RZ, R5, !PT ;  /* 0x00000005ffcb7217 */ /* 0x000fc60007800200 */
[----:B------:R2:W-:Y:S01]  /*4e40*/  I2F R175, R0 ;  /* 0x0000000000af7306 */ /* 0x0005e20000201400 */
[----:B-1----:R-:W-:-:S05]  /*4e50*/  IMAD.IADD R3, R209, 0x1, -R116 ;  /* 0x00000001d1037824 */ /* 0x002fca00078e0a74 */
[----:B------:R-:W-:-:S04]  /*4e60*/  IABS R3, R3 ;  /* 0x0000000300037213 */ /* 0x000fc80000000000 */
[----:B------:R1:W-:Y:S01]  /*4e70*/  I2F R170, R3 ;  /* 0x0000000300aa7306 */ /* 0x0003e20000201400 */
[----:B--2---:R-:W-:-:S05]  /*4e80*/  IMAD.IADD R0, R207, 0x1, -R117 ;  /* 0x00000001cf007824 */ /* 0x004fca00078e0a75 */
[----:B------:R-:W-:-:S04]  /*4e90*/  IABS R0, R0 ;  /* 0x0000000000007213 */ /* 0x000fc80000000000 */
[----:B------:R2:W-:Y:S01]  /*4ea0*/  I2F R167, R0 ;  /* 0x0000000000a77306 */ /* 0x0005e20000201400 */
[----:B-1----:R-:W-:-:S05]  /*4eb0*/  IMAD.IADD R3, R205, 0x1, -R117 ;  /* 0x00000001cd037824 */ /* 0x002fca00078e0a75 */
[----:B------:R-:W-:-:S04]  /*4ec0*/  IABS R3, R3 ;  /* 0x0000000300037213 */ /* 0x000fc80000000000 */
[----:B------:R1:W-:Y:S01]  /*4ed0*/  I2F R146, R3 ;  /* 0x0000000300927306 */ /* 0x0003e20000201400 */
[----:B--2---:R-:W-:-:S05]  /*4ee0*/  IMAD.IADD R0, R209, 0x1, -R117 ;  /* 0x00000001d1007824 */ /* 0x004fca00078e0a75 */
[----:B------:R-:W-:-:S04]  /*4ef0*/  IABS R0, R0 ;  /* 0x0000000000007213 */ /* 0x000fc80000000000 */
[----:B------:R2:W-:Y:S01]  /*4f00*/  I2F R123, R0 ;  /* 0x00000000007b7306 */ /* 0x0005e20000201400 */
[----:B-1----:R-:W-:Y:S01]  /*4f10*/  SHF.R.S32.HI R3, RZ, 0x1f, R100 ;  /* 0x0000001fff037819 */ /* 0x002fe20000011464 */
[----:B--2---:R-:W-:-:S06]  /*4f20*/  FMUL.FTZ R0, R40, c[0x0][0x2ec] ;  /* 0x0000bb0028007a20 */ /* 0x004fcc0000410000 */
[----:B------:R1:W-:Y:S02]  /*4f30*/  MUFU.TANH R105, R0 ;  /* 0x0000000000697308 */ /* 0x0003e40000002400 */
[----:B-1----:R-:W-:-:S06]  /*4f40*/  FMUL.FTZ R0, R41, c[0x0][0x2ec] ;  /* 0x0000bb0029007a20 */ /* 0x002fcc0000410000 */
[----:B------:R1:W-:Y:S02]  /*4f50*/  MUFU.TANH R106, R0 ;  /* 0x00000000006a7308 */ /* 0x0003e40000002400 */
[----:B-1----:R-:W-:-:S06]  /*4f60*/  FMUL.FTZ R0, R42, c[0x0][0x2ec] ;  /* 0x0000bb002a007a20 */ /* 0x002fcc0000410000 */
[----:B------:R1:W-:Y:S02]  /*4f70*/  MUFU.TANH R104, R0 ;  /* 0x0000000000687308 */ /* 0x0003e40000002400 */
[----:B-1----:R-:W-:Y:S02]  /*4f80*/  FMUL.FTZ R0, R43, c[0x0][0x2ec] ;  /* 0x0000bb002b007a20 */ /* 0x002fe40000410000 */
[----:B------:R-:W-:Y:S04]  /*4f90*/  HMMA.16816.F32.BF16 R40, R16, R56, R140 ;  /* 0x000000381028723c */ /* 0x000fe8000004188c */
[----:B------:R1:W-:Y:S04]  /*4fa0*/  MUFU.TANH R75, R0 ;  /* 0x00000000004b7308 */ /* 0x0003e80000002400 */
[----:B------:R-:W-:Y:S01]  /*4fb0*/  HMMA.16816.F32.BF16 R56, R24, R58, R84 ;  /* 0x0000003a1838723c */ /* 0x000fe20000041854 */
[----:B-1----:R-:W-:-:S04]  /*4fc0*/  FMUL.FTZ R0, R20, c[0x0][0x2ec] ;  /* 0x0000bb0014007a20 */ /* 0x002fc80000410000 */
        /* <DEDUP_REMOVED lines=16> */
[C---:B------:R-:W-:Y:S04]  /*50d0*/  HMMA.16816.F32.BF16 R32, R16.reuse, R54, R132 ;  /* 0x000000361020723c */ /* 0x040fe80000041884 */
[----:B------:R1:W-:Y:S04]  /*50e0*/  MUFU.TANH R239, R0 ;  /* 0x0000000000ef7308 */ /* 0x0003e80000002400 */
[----:B------:R-:W-:Y:S01]  /*50f0*/  HMMA.16816.F32.BF16 R52, R16, R68, R148 ;  /* 0x000000441034723c */ /* 0x000fe20000041894 */
[----:B-1----:R-:W-:-:S04]  /*5100*/  FMUL.FTZ R0, R20, c[0x0][0x2ec] ;  /* 0x0000bb0014007a20 */ /* 0x002fc80000410000 */
[----:B------:R1:W-:Y:S11]  /*5110*/  MUFU.TANH R245, R0 ;  /* 0x0000000000f57308 */ /* 0x0003f60000002400 */
[----:B------:R-:W-:Y:S01]  /*5120*/  HMMA.16816.F32.BF16 R32, R8, R62, R32 ;  /* 0x0000003e0820723c */ /* 0x000fe20000041820 */
[----:B-1----:R-:W-:-:S04]  /*5130*/  FMUL.FTZ R0, R21, c[0x0][0x2ec] ;  /* 0x0000bb0015007a20 */ /* 0x002fc80000410000 */
[----:B------:R1:W-:Y:S11]  /*5140*/  MUFU.TANH R135, R0 ;  /* 0x0000000000877308 */ /* 0x0003f60000002400 */
[----:B------:R-:W-:Y:S08]  /*5150*/  @!UPT UIADD3 URZ, URZ, URZ, URZ ;  /* 0x0000003f3f3ff290 */ /* 0x000ff0000fffe03f */
[----:B------:R-:W-:-:S04]  /*5160*/  FMUL.FTZ R6, R33, c[0x0][0x2ec] ;  /* 0x0000bb0021067a20 */ /* 0x000fc80000410000 */
[----:B------:R-:W-:Y:S01]  /*5170*/  MUFU.TANH R33, R6 ;  /* 0x0000000600217308 */ /* 0x000fe20000002400 */
[----:B-1----:R-:W-:-:S07]  /*5180*/  FMUL.FTZ R0, R22, c[0x0][0x2ec] ;  /* 0x0000bb0016007a20 */ /* 0x002fce0000410000 */
[----:B------:R1:W-:Y:S02]  /*5190*/  MUFU.TANH R133, R0 ;  /* 0x0000000000857308 */ /* 0x0003e40000002400 */
[----:B-1----:R-:W-:Y:S02]  /*51a0*/  FMUL.FTZ R0, R23, c[0x0][0x2ec] ;  /* 0x0000bb0017007a20 */ /* 0x002fe40000410000 */
[----:B------:R-:W-:Y:S04]  /*51b0*/  HMMA.16816.F32.BF16 R20, R12, R62, R28 ;  /* 0x0000003e0c14723c */ /* 0x000fe8000004181c */
[----:B------:R1:W-:Y:S04]  /*51c0*/  MUFU.TANH R134, R0 ;  /* 0x0000000000867308 */ /* 0x0003e80000002400 */
[----:B------:R-:W-:Y:S08]  /*51d0*/  HMMA.16816.F32.BF16 R28, R8, R76, R40 ;  /* 0x0000004c081c723c */ /* 0x000ff00000041828 */
[----:B------:R-:W-:Y:S01]  /*51e0*/  HMMA.16816.F32.BF16 R60, R16, R70, R152 ;  /* 0x00000046103c723c */ /* 0x000fe20000041898 */
[----:B-1----:R-:W-:-:S04]  /*51f0*/  FMUL.FTZ R0, R36, c[0x0][0x2ec] ;  /* 0x0000bb0024007a20 */ /* 0x002fc80000410000 */
[----:B------:R1:W2:Y:S03]  /*5200*/  MUFU.TANH R72, R0 ;  /* 0x0000000000487308 */ /* 0x0002a60000002400 */
[----:B------:R-:W-:Y:S01]  /*5210*/  FMUL.FTZ R23, R23, c[0x0][0x2ec] ;  /* 0x0000bb0017177a20 */ /* 0x000fe20000410000 */
[----:B------:R-:W-:Y:S01]  /*5220*/  HMMA.16816.F32.BF16 R68, R24, R70, R112 ;  /* 0x000000461844723c */ /* 0x000fe20000041870 */
[----:B------:R-:W-:Y:S02]  /*5230*/  FMUL.FTZ R22, R22, c[0x0][0x2ec] ;  /* 0x0000bb0016167a20 */ /* 0x000fe40000410000 */
[----:B------:R-:W-:Y:S02]  /*5240*/  FMUL.FTZ R7, R21, c[0x0][0x2ec] ;  /* 0x0000bb0015077a20 */ /* 0x000fe40000410000 */
[----:B------:R-:W-:Y:S03]  /*5250*/  MUFU.TANH R36, R22 ;  /* 0x0000001600247308 */ /* 0x000fe60000002400 */
[----:B------:R-:W-:Y:S01]  /*5260*/  HMMA.16816.F32.BF16 R40, R16, R88, R156 ;  /* 0x000000581028723c */ /* 0x000fe2000004189c */
[----:B-1----:R-:W-:-:S04]  /*5270*/  FMUL.FTZ R0, R37, c[0x0][0x2ec] ;  /* 0x0000bb0025007a20 */ /* 0x002fc80000410000 */
[----:B------:R-:W-:Y:S01]  /*5280*/  MUFU.TANH R73, R7 ;  /* 0x0000000700497308 */ /* 0x000fe20000002400 */
[----:B--2---:R-:W-:Y:S02]  /*5290*/  FFMA.FTZ R6, R166, -UR20, R72 ;  /* 0x80000014a6067c23 */ /* 0x004fe40008010048 */
[----:B------:R-:W-:Y:S05]  /*52a0*/  HMMA.16816.F32.BF16 R24, R24, R90, R124 ;  /* 0x0000005a1818723c */ /* 0x000fea000004187c */
[----:B------:R1:W-:Y:S02]  /*52b0*/  MUFU.TANH R74, R0 ;  /* 0x00000000004a7308 */ /* 0x0003e40000002400 */
[----:B-1----:R-:W-:Y:S11]  /*52c0*/  FMUL.FTZ R0, R38, c[0x0][0x2ec] ;  /* 0x0000bb0026007a20 */ /* 0x002ff60000410000 */
[----:B------:R-:W-:Y:S06]  /*52d0*/  @!UPT UIADD3 URZ, URZ, URZ, URZ ;  /* 0x0000003f3f3ff290 */ /* 0x000fec000fffe03f */
[----:B------:R-:W-:Y:S01]  /*52e0*/  HMMA.16816.F32.BF16 R24, R12, R66, R24 ;  /* 0x000000420c18723c */ /* 0x000fe20000041818 */
[----:B------:R1:W2:Y:S02]  /*52f0*/  MUFU.TANH R38, R0 ;  /* 0x0000000000267308 */ /* 0x0002a40000002400 */
[----:B-1----:R-:W-:Y:S01]  /*5300*/  LEA.HI R0, R3, R100, RZ, 0x2 ;  /* 0x0000006403007211 */ /* 0x002fe200078f10ff */
[----:B------:R-:W-:-:S03]  /*5310*/  FMUL.FTZ R3, R39, c[0x0][0x2ec] ;  /* 0x0000bb0027037a20 */ /* 0x000fc60000410000 */
[----:B------:R-:W-:Y:S02]  /*5320*/  LOP3.LUT R0, R0, 0xfffffffc, RZ, 0xc0, !PT ;  /* 0xfffffffc00007812 */ /* 0x000fe400078ec0ff */
[----:B------:R1:W3:Y:S11]  /*5330*/  MUFU.TANH R39, R3 ;  /* 0x0000000300277308 */ /* 0x0002f60000002400 */
[----:B------:R-:W-:Y:S04]  /*5340*/  @!UPT UIADD3 URZ, URZ, URZ, URZ ;  /* 0x0000003f3f3ff290 */ /* 0x000fe8000fffe03f */
[----:B------:R-:W-:Y:S02]  /*5350*/  FMUL.FTZ R26, R26, c[0x0][0x2ec] ;  /* 0x0000bb001a1a7a20 */ /* 0x000fe40000410000 */
[----:B------:R-:W-:Y:S02]  /*5360*/  FMUL.FTZ R25, R25, c[0x0][0x2ec] ;  /* 0x0000bb0019197a20 */ /* 0x000fe40000410000 */
[----:B------:R-:W-:Y:S02]  /*5370*/  IMAD.IADD R0, R100, 0x1, -R0 ;  /* 0x0000000164007824 */ /* 0x000fe400078e0a00 */
[----:B------:R-:W-:Y:S01]  /*5380*/  FMUL.FTZ R27, R27, c[0x0][0x2ec] ;  /* 0x0000bb001b1b7a20 */ /* 0x000fe20000410000 */
[----:B------:R-:W-:Y:S02]  /*5390*/  MUFU.TANH R26, R26 ;  /* 0x0000001a001a7308 */ /* 0x000fe40000002400 */
[----:B------:R4:W-:Y:S01]  /*53a0*/  STL [R1+0x44], R0 ;  /* 0x0000440001007387 */ /* 0x0009e20000100800 */
[----:B-1----:R-:W-:-:S05]  /*53b0*/  FMUL.FTZ R3, R20, c[0x0][0x2ec] ;  /* 0x0000bb0014037a20 */ /* 0x002fca0000410000 */
[----:B------:R-:W-:Y:S08]  /*53c0*/  MUFU.TANH R25, R25 ;  /* 0x0000001900197308 */ /* 0x000ff00000002400 */
[----:B------:R1:W5:Y:S01]  /*53d0*/  MUFU.TANH R37, R3 ;  /* 0x0000000300257308 */ /* 0x0003620000002400 */
[----:B----4-:R-:W-:-:S07]  /*53e0*/  IADD3 R0, R45, UR12, RZ ;  /* 0x0000000c2d007c10 */ /* 0x010fce000fffe0ff */
[----:B------:R-:W-:Y:S01]  /*53f0*/  MUFU.TANH R45, R23 ;  /* 0x00000017002d7308 */ /* 0x000fe20000002400 */
[----:B------:R-:W-:Y:S02]  /*5400*/  IMNMX R214, R0, UR15, PT ;  /* 0x0000000f00d67c17 */ /* 0x000fe4000b800200 */
[----:B------:R-:W-:Y:S02]  /*5410*/  IADD3 R0, R210, -c[0x0][0x2e4], RZ ;  /* 0x8000b900d2007a10 */ /* 0x000fe40007ffe0ff */
[----:B-1----:R-:W-:Y:S02]  /*5420*/  IADD3 R3, R144, UR12, RZ ;  /* 0x0000000c90037c10 */ /* 0x002fe4000fffe0ff */
[----:B------:R-:W-:Y:S02]  /*5430*/  IMNMX R206, RZ, R0, !PT ;  /* 0x00000000ffce7217 */ /* 0x000fe40007800200 */
[----:B------:R-:W-:Y:S02]  /*5440*/  ISETP.GE.AND P0, PT, R44, R214, PT ;  /* 0x000000d62c00720c */ /* 0x000fe40003f06270 */
[----:B------:R-:W-:-:S02]  /*5450*/  IMNMX R213, R3, UR15, PT ;  /* 0x0000000f03d57c17 */ /* 0x000fc4000b800200 */
[C---:B------:R-:W-:Y:S02]  /*5460*/  ISETP.LT.OR P6, PT, R44.reuse, R206, P0 ;  /* 0x000000ce2c00720c */ /* 0x040fe400007c1670 */
[----:B------:R-:W-:Y:S02]  /*5470*/  IADD3 R0, R207, -c[0x0][0x2e4], RZ ;  /* 0x8000b900cf007a10 */ /* 0x000fe40007ffe0ff */
[----:B------:R-:W-:Y:S02]  /*5480*/  IADD3 R3, R205, -c[0x0][0x2e4], RZ ;  /* 0x8000b900cd037a10 */ /* 0x000fe40007ffe0ff */
[----:B------:R-:W-:Y:S02]  /*5490*/  ISETP.GE.AND P0, PT, R44, R211, PT ;  /* 0x000000d32c00720c */ /* 0x000fe40003f06270 */
[----:B------:R-:W-:Y:S01]  /*54a0*/  IMNMX R208, RZ, R0, !PT ;  /* 0x00000000ffd07217 */ /* 0x000fe20007800200 */
[----:B------:R-:W-:Y:S01]  /*54b0*/  FMUL.FTZ R0, R32, c[0x0][0x2ec] ;  /* 0x0000bb0020007a20 */ /* 0x000fe20000410000 */
[----:B------:R-:W-:-:S02]  /*54c0*/  ISETP.GE.AND P2, PT, R44, R213, PT ;  /* 0x000000d52c00720c */ /* 0x000fc40003f46270 */
[----:B------:R-:W-:Y:S01]  /*54d0*/  IMNMX R204, RZ, R3, !PT ;  /* 0x00000003ffcc7217 */ /* 0x000fe20007800200 */
[----:B------:R-:W-:Y:S01]  /*54e0*/  FFMA.FTZ R3, R216, -UR20, R105 ;  /* 0x80000014d8037c23 */ /* 0x000fe20008010069 */
[----:B------:R-:W-:Y:S01]  /*54f0*/  ISETP.LT.OR P3, PT, R44, R203, P0 ;  /* 0x000000cb2c00720c */ /* 0x000fe20000761670 */
[----:B------:R1:W-:Y:S01]  /*5500*/  MUFU.TANH R23, R0 ;  /* 0x0000000000177308 */ /* 0x0003e20000002400 */
[----:B------:R-:W-:Y:S02]  /*5510*/  ISETP.GE.AND P0, PT, R46, R214, PT ;  /* 0x000000d62e00720c */ /* 0x000fe40003f06270 */
[----:B------:R-:W-:Y:S02]  /*5520*/  ISETP.LT.OR P5, PT, R44, R208, P2 ;  /* 0x000000d02c00720c */ /* 0x000fe400017a1670 */
[C---:B------:R-:W-:Y:S02]  /*5530*/  ISETP.LT.OR P0, PT, R46.reuse, R206, P0 ;  /* 0x000000ce2e00720c */ /* 0x040fe40000701670 */
[----:B------:R-:W-:-:S02]  /*5540*/  ISETP.GE.AND P2, PT, R46, R213, PT ;  /* 0x000000d52e00720c */ /* 0x000fc40003f46270 */
[----:B------:R-:W-:Y:S02]  /*5550*/  ISETP.LT.OR P4, PT, R44, R204, P1 ;  /* 0x000000cc2c00720c */ /* 0x000fe40000f81670 */
[----:B------:R-:W-:Y:S01]  /*5560*/  FSEL R82, R3, -INF , !P6 ;  /* 0xff80000003527808 */ /* 0x000fe20007000000 */
[----:B------:R-:W-:Y:S01]  /*5570*/  FMUL.FTZ R3, R34, c[0x0][0x2ec] ;  /* 0x0000bb0022037a20 */ /* 0x000fe20000410000 */
[C---:B------:R-:W-:Y:S02]  /*5580*/  ISETP.GE.AND P1, PT, R46.reuse, R212, PT ;  /* 0x000000d42e00720c */ /* 0x040fe40003f26270 */
[----:B------:R-:W-:Y:S01]  /*5590*/  P2R R5, PR, RZ, 0x1 ;  /* 0x00000001ff057803 */ /* 0x000fe20000000000 */
[----:B-1----:R-:W-:Y:S01]  /*55a0*/  FFMA.FTZ R0, R147, -UR20, R104 ;  /* 0x8000001493007c23 */ /* 0x002fe20008010068 */
[C---:B------:R-:W-:Y:S01]  /*55b0*/  ISETP.LT.OR P2, PT, R46.reuse, R208, P2 ;  /* 0x000000d02e00720c */ /* 0x040fe20001741670 */
[----:B------:R1:W4:Y:S01]  /*55c0*/  MUFU.TANH R22, R3 ;  /* 0x0000000300167308 */ /* 0x0003220000002400 */
[----:B------:R-:W-:-:S02]  /*55d0*/  ISETP.GE.AND P0, PT, R46, R211, PT ;  /* 0x000000d32e00720c */ /* 0x000fc40003f06270 */
[----:B------:R-:W-:Y:S02]  /*55e0*/  ISETP.LT.OR P1, PT, R46, R204, P1 ;  /* 0x000000cc2e00720c */ /* 0x000fe40000f21670 */
[----:B------:R-:W-:Y:S01]  /*55f0*/  FSEL R87, R0, -INF , !P5 ;  /* 0xff80000000577808 */ /* 0x000fe20006800000 */
[----:B--2---:R-:W-:Y:S01]  /*5600*/  FFMA.FTZ R0, R165, -UR20, R38 ;  /* 0x80000014a5007c23 */ /* 0x004fe20008010026 */
[----:B------:R-:W-:Y:S02]  /*5610*/  P2R R21, PR, RZ, 0x4 ;  /* 0x00000004ff157803 */ /* 0x000fe40000000000 */
[----:B------:R-:W-:Y:S01]  /*5620*/  ISETP.NE.AND P5, PT, R5, RZ, PT ;  /* 0x000000ff0500720c */ /* 0x000fe20003fa5270 */
[----:B------:R-:W-:Y:S01]  /*5630*/  FMUL.FTZ R5, R35, c[0x0][0x2ec] ;  /* 0x0000bb0023057a20 */ /* 0x000fe20000410000 */
[----:B------:R-:W-:Y:S02]  /*5640*/  ISETP.LT.OR P0, PT, R46, R203, P0 ;  /* 0x000000cb2e00720c */ /* 0x000fe40000701670 */
[----:B------:R-:W-:Y:S01]  /*5650*/  ISETP.GE.AND P2, PT, R47, R213, PT ;  /* 0x000000d52f00720c */ /* 0x000fe20003f46270 */
[----:B------:R2:W2:Y:S01]  /*5660*/  MUFU.TANH R32, R5 ;  /* 0x0000000500207308 */ /* 0x0004a20000002400 */
[----:B------:R-:W-:Y:S01]  /*5670*/  P2R R20, PR, RZ, 0x2 ;  /* 0x00000002ff147803 */ /* 0x000fe20000000000 */
[----:B-1----:R-:W-:Y:S01]  /*5680*/  FFMA.FTZ R3, R232, -UR20, R106 ;  /* 0x80000014e8037c23 */ /* 0x002fe2000801006a */
[----:B------:R-:W-:-:S02]  /*5690*/  P2R R7, PR, RZ, 0x1 ;  /* 0x00000001ff077803 */ /* 0x000fc40000000000 */
[----:B------:R-:W-:Y:S01]  /*56a0*/  FSEL R83, R0, -INF , !P3 ;  /* 0xff80000000537808 */ /* 0x000fe20005800000 */
[----:B------:R-:W-:Y:S01]  /*56b0*/  FMUL.FTZ R0, R28, c[0x0][0x2ec] ;  /* 0x0000bb001c007a20 */ /* 0x000fe20000410000 */
[----:B------:R-:W-:Y:S01]  /*56c0*/  FSEL R77, R3, -INF , !P5 ;  /* 0xff800000034d7808 */ /* 0x000fe20006800000 */
[----:B------:R-:W-:Y:S01]  /*56d0*/  FFMA.FTZ R3, R168, -UR20, R74 ;  /* 0x80000014a8037c23 */ /* 0x000fe2000801004a */
[C---:B------:R-:W-:Y:S01]  /*56e0*/  ISETP.LT.OR P5, PT, R47.reuse, R208, P2 ;  /* 0x000000d02f00720c */ /* 0x040fe200017a1670 */
[----:B------:R3:W1:Y:S01]  /*56f0*/  MUFU.TANH R72, R0 ;  /* 0x0000000000487308 */ /* 0x0006620000002400 */
[----:B------:R-:W-:Y:S02]  /*5700*/  ISETP.GE.AND P0, PT, R47, R214, PT ;  /* 0x000000d62f00720c */ /* 0x000fe40003f06270 */
[----:B------:R-:W-:Y:S01]  /*5710*/  FSEL R81, R6, -INF , !P4 ;  /* 0xff80000006517808 */ /* 0x000fe20006000000 */
[----:B------:R-:W-:Y:S01]  /*5720*/  FMUL.FTZ R6, R29, c[0x0][0x2ec] ;  /* 0x0000bb001d067a20 */ /* 0x000fe20000410000 */
[----:B------:R-:W-:Y:S01]  /*5730*/  ISETP.NE.AND P3, PT, R21, RZ, PT ;  /* 0x000000ff1500720c */ /* 0x000fe20003f65270 */
[----:B------:R-:W-:Y:S01]  /*5740*/  FMUL.FTZ R21, R31, c[0x0][0x2ec] ;  /* 0x0000bb001f157a20 */ /* 0x000fe20000410000 */
[C---:B------:R-:W-:Y:S01]  /*5750*/  ISETP.GE.AND P1, PT, R47.reuse, R212, PT ;  /* 0x000000d42f00720c */ /* 0x040fe20003f26270 */
[----:B------:R5:W1:Y:S01]  /*5760*/  MUFU.TANH R74, R6 ;  /* 0x00000006004a7308 */ /* 0x000a620000002400 */
[----:B------:R-:W-:Y:S01]  /*5770*/  ISETP.NE.AND P2, PT, R20, RZ, PT ;  /* 0x000000ff1400720c */ /* 0x000fe20003f45270 */
[----:B------:R-:W-:Y:S01]  /*5780*/  FMUL.FTZ R20, R30, c[0x0][0x2ec] ;  /* 0x0000bb001e147a20 */ /* 0x000fe20000410000 */
[C---:B------:R-:W-:Y:S01]  /*5790*/  ISETP.LT.OR P6, PT, R47.reuse, R206, P0 ;  /* 0x000000ce2f00720c */ /* 0x040fe200007c1670 */
[----:B------:R-:W-:Y:S01]  /*57a0*/  HMMA.16816.F32.BF16 R28, R12, R78, R56 ;  /* 0x0000004e0c1c723c */ /* 0x000fe20000041838 */
[----:B------:R-:W-:Y:S01]  /*57b0*/  ISETP.LT.OR P4, PT, R47, R204, P1 ;  /* 0x000000cc2f00720c */ /* 0x000fe20000f81670 */
[----:B--2---:R-:W-:Y:S01]  /*57c0*/  FFMA.FTZ R5, R171, -UR20, R75 ;  /* 0x80000014ab057c23 */ /* 0x004fe2000801004b */
[----:B------:R-:W-:Y:S01]  /*57d0*/  ISETP.GE.AND P0, PT, R47, R211, PT ;  /* 0x000000d32f00720c */ /* 0x000fe20003f06270 */
[----:B---3--:R-:W-:Y:S01]  /*57e0*/  FFMA.FTZ R0, R164, -UR20, R39 ;  /* 0x80000014a4007c23 */ /* 0x008fe20008010027 */
[----:B------:R-:W-:Y:S01]  /*57f0*/  ISETP.NE.AND P1, PT, R7, RZ, PT ;  /* 0x000000ff0700720c */ /* 0x000fe20003f25270 */
[----:B------:R-:W-:Y:S01]  /*5800*/  MUFU.TANH R44, R20 ;  /* 0x00000014002c7308 */ /* 0x000fe20000002400 */
[----:B------:R-:W-:-:S02]  /*5810*/  P2R R7, PR, RZ, 0x10 ;  /* 0x00000010ff077803 */ /* 0x000fc40000000000 */
[----:B------:R-:W-:Y:S02]  /*5820*/  ISETP.LT.OR P4, PT, R47, R203, P0 ;  /* 0x000000cb2f00720c */ /* 0x000fe40000781670 */
[C---:B------:R-:W-:Y:S01]  /*5830*/  ISETP.GE.AND P0, PT, R92.reuse, R211, PT ;  /* 0x000000d35c00720c */ /* 0x040fe20003f06270 */
[----:B-----5:R-:W-:Y:S01]  /*5840*/  FFMA.FTZ R6, R233, -UR20, R37 ;  /* 0x80000014e9067c23 */ /* 0x020fe20008010025 */
[----:B------:R-:W-:Y:S01]  /*5850*/  FSEL R59, R3, -INF , !P2 ;  /* 0xff800000033b7808 */ /* 0x000fe20005000000 */
[----:B------:R2:W-:Y:S01]  /*5860*/  MUFU.TANH R47, R21 ;  /* 0x00000015002f7308 */ /* 0x0005e20000002400 */
[----:B------:R-:W-:Y:S01]  /*5870*/  ISETP.GE.AND P2, PT, R92, R213, PT ;  /* 0x000000d55c00720c */ /* 0x000fe20003f46270 */
[----:B----4-:R-:W-:Y:S01]  /*5880*/  FFMA.FTZ R3, R172, -UR20, R22 ;  /* 0x80000014ac037c23 */ /* 0x010fe20008010016 */
[----:B------:R-:W-:Y:S02]  /*5890*/  ISETP.LT.OR P0, PT, R92, R203, P0 ;  /* 0x000000cb5c00720c */ /* 0x000fe40000701670 */
[----:B------:R-:W-:-:S02]  /*58a0*/  FSEL R58, R6, -INF , !P6 ;  /* 0xff800000063a7808 */ /* 0x000fc40007000000 */
[----:B------:R-:W-:Y:S02]  /*58b0*/  ISETP.LT.OR P6, PT, R92, R208, P2 ;  /* 0x000000d05c00720c */ /* 0x000fe400017c1670 */
[----:B------:R-:W-:Y:S01]  /*58c0*/  ISETP.NE.AND P2, PT, R7, RZ, PT ;  /* 0x000000ff0700720c */ /* 0x000fe20003f45270 */
[----:B------:R-:W-:Y:S01]  /*58d0*/  FMUL.FTZ R6, R28, c[0x0][0x2ec] ;  /* 0x0000bb001c067a20 */ /* 0x000fe20000410000 */
[----:B------:R-:W-:Y:S01]  /*58e0*/  P2R R7, PR, RZ, 0x1 ;  /* 0x00000001ff077803 */ /* 0x000fe20000000000 */
[----:B------:R-:W-:Y:S01]  /*58f0*/  FMUL.FTZ R22, R29, c[0x0][0x2ec] ;  /* 0x0000bb001d167a20 */ /* 0x000fe20000410000 */
[----:B------:R-:W-:Y:S01]  /*5900*/  ISETP.GE.AND P0, PT, R93, R214, PT ;  /* 0x000000d65d00720c */ /* 0x000fe20003f06270 */
[----:B------:R3:W-:Y:S01]  /*5910*/  MUFU.TANH R46, R6 ;  /* 0x00000006002e7308 */ /* 0x0007e20000002400 */
[----:B------:R-:W-:Y:S01]  /*5920*/  FSEL R80, R0, -INF , !P1 ;  /* 0xff80000000507808 */ /* 0x000fe20004800000 */
[----:B------:R-:W-:Y:S01]  /*5930*/  FFMA.FTZ R0, R169, -UR20, R36 ;  /* 0x80000014a9007c23 */ /* 0x000fe20008010024 */
[----:B------:R-:W-:Y:S01]  /*5940*/  ISETP.LT.OR P0, PT, R93, R206, P0 ;  /* 0x000000ce5d00720c */ /* 0x000fe20000701670 */
[----:B------:R-:W-:Y:S01]  /*5950*/  HMMA.16816.F32.BF16 R36, R8, R78, R48 ;  /* 0x0000004e0824723c */ /* 0x000fe20000041830 */
[----:B------:R-:W-:Y:S01]  /*5960*/  FSEL R86, R5, -INF , !P3 ;  /* 0xff80000005567808 */ /* 0x000fe20005800000 */
[----:B------:R-:W-:Y:S01]  /*5970*/  FFMA.FTZ R5, R173, -UR20, R23 ;  /* 0x80000014ad057c23 */ /* 0x000fe20008010017 */
[----:B------:R-:W-:-:S02]  /*5980*/  ISETP.GE.AND P3, PT, R92, R214, PT ;  /* 0x000000d65c00720c */ /* 0x000fc40003f66270 */
[----:B------:R-:W-:Y:S02]  /*5990*/  ISETP.GE.AND P1, PT, R92, R212, PT ;  /* 0x000000d45c00720c */ /* 0x000fe40003f26270 */
[----:B--2---:R-:W-:Y:S02]  /*59a0*/  P2R R21, PR, RZ, 0x1 ;  /* 0x00000001ff157803 */ /* 0x004fe40000000000 */
[----:B------:R-:W-:Y:S01]  /*59b0*/  FSEL R85, R0, -INF , !P5 ;  /* 0xff80000000557808 */ /* 0x000fe20006800000 */
[----:B------:R-:W-:Y:S01]  /*59c0*/  FFMA.FTZ R0, R234, -UR20, R73 ;  /* 0x80000014ea007c23 */ /* 0x000fe20008010049 */
[----:B------:R-:W-:Y:S01]  /*59d0*/  ISETP.GE.AND P0, PT, R93, R211, PT ;  /* 0x000000d35d00720c */ /* 0x000fe20003f06270 */
[----:B---3--:R-:W-:Y:S01]  /*59e0*/  FFMA.FTZ R6, R174, -UR20, R45 ;  /* 0x80000014ae067c23 */ /* 0x008fe2000801002d */
[C---:B------:R-:W-:Y:S01]  /*59f0*/  ISETP.LT.OR P3, PT, R92.reuse, R206, P3 ;  /* 0x000000ce5c00720c */ /* 0x040fe20001f61670 */
[----:B------:R2:W-:Y:S01]  /*5a00*/  MUFU.TANH R73, R22 ;  /* 0x0000001600497308 */ /* 0x0005e20000002400 */
[----:B------:R-:W-:-:S02]  /*5a10*/  ISETP.LT.OR P1, PT, R92, R204, P1 ;  /* 0x000000cc5c00720c */ /* 0x000fc40000f21670 */
[----:B------:R-:W-:Y:S01]  /*5a20*/  FSEL R75, R3, -INF , !P4 ;  /* 0xff800000034b7808 */ /* 0x000fe20006000000 */
[----:B------:R-:W-:Y:S01]  /*5a30*/  FFMA.FTZ R3, R176, -UR20, R33 ;  /* 0x80000014b0037c23 */ /* 0x000fe20008010021 */
[----:B------:R-:W-:Y:S02]  /*5a40*/  ISETP.LT.OR P4, PT, R93, R203, P0 ;  /* 0x000000cb5d00720c */ /* 0x000fe40000781670 */
[----:B------:R-:W-:Y:S02]  /*5a50*/  ISETP.GE.AND P0, PT, R94, R214, PT ;  /* 0x000000d65e00720c */ /* 0x000fe40003f06270 */
[----:B------:R-:W-:Y:S01]  /*5a60*/  FSEL R78, R0, -INF , !P3 ;  /* 0xff800000004e7808 */ /* 0x000fe20005800000 */
[----:B------:R-:W-:Y:S01]  /*5a70*/  FMUL.FTZ R0, R30, c[0x0][0x2ec] ;  /* 0x0000bb001e007a20 */ /* 0x000fe20000410000 */
[----:B------:R-:W-:Y:S01]  /*5a80*/  P2R R20, PR, RZ, 0x2 ;  /* 0x00000002ff147803 */ /* 0x000fe20000000000 */
[----:B------:R-:W-:Y:S01]  /*5a90*/  FMUL.FTZ R23, R39, c[0x0][0x2ec] ;  /* 0x0000bb0027177a20 */ /* 0x000fe20000410000 */
[----:B------:R-:W-:Y:S01]  /*5aa0*/  FSEL R56, R5, -INF , !P2 ;  /* 0xff80000005387808 */ /* 0x000fe20005000000 */
[----:B------:R-:W-:Y:S01]  /*5ab0*/  FFMA.FTZ R5, R235, -UR20, R107 ;  /* 0x80000014eb057c23 */ /* 0x000fe2000801006b */
[C---:B------:R-:W-:Y:S01]  /*5ac0*/  ISETP.GE.AND P2, PT, R93.reuse, R213, PT ;  /* 0x000000d55d00720c */ /* 0x040fe20003f46270 */
[----:B------:R3:W4:Y:S01]  /*5ad0*/  MUFU.TANH R28, R0 ;  /* 0x00000000001c7308 */ /* 0x0007220000002400 */
[----:B------:R-:W-:Y:S01]  /*5ae0*/  ISETP.GE.AND P1, PT, R93, R212, PT ;  /* 0x000000d45d00720c */ /* 0x000fe20003f26270 */
[----:B--2---:R-:W-:Y:S01]  /*5af0*/  FMUL.FTZ R22, R38, c[0x0][0x2ec] ;  /* 0x0000bb0026167a20 */ /* 0x004fe20000410000 */
[----:B------:R-:W-:Y:S01]  /*5b00*/  FSEL R79, R6, -INF , !P6 ;  /* 0xff800000064f7808 */ /* 0x000fe20007000000 */
[----:B------:R-:W-:Y:S01]  /*5b10*/  FMUL.FTZ R6, R31, c[0x0][0x2ec] ;  /* 0x0000bb001f067a20 */ /* 0x000fe20000410000 */
[----:B------:R-:W-:-:S02]  /*5b20*/  ISETP.LT.OR P6, PT, R94, R206, P0 ;  /* 0x000000ce5e00720c */ /* 0x000fc400007c1670 */
[----:B------:R-:W-:Y:S01]  /*5b30*/  ISETP.NE.AND P0, PT, R21, RZ, PT ;  /* 0x000000ff1500720c */ /* 0x000fe20003f05270 */
[----:B------:R2:W-:Y:S01]  /*5b40*/  MUFU.TANH R50, R6 ;  /* 0x0000000600327308 */ /* 0x0005e20000002400 */
[C---:B------:R-:W-:Y:S02]  /*5b50*/  ISETP.LT.OR P3, PT, R93.reuse, R208, P2 ;  /* 0x000000d05d00720c */ /* 0x040fe40001761670 */
[----:B------:R-:W-:Y:S02]  /*5b60*/  ISETP.LT.OR P5, PT, R93, R204, P1 ;  /* 0x000000cc5d00720c */ /* 0x000fe40000fa1670 */
[----:B------:R-:W-:Y:S02]  /*5b70*/  ISETP.NE.AND P2, PT, R20, RZ, PT ;  /* 0x000000ff1400720c */ /* 0x000fe40003f45270 */
[----:B------:R-:W-:Y:S01]  /*5b80*/  ISETP.NE.AND P1, PT, R7, RZ, PT ;  /* 0x000000ff0700720c */ /* 0x000fe20003f25270 */
[----:B---3--:R-:W-:Y:S01]  /*5b90*/  FFMA.FTZ R0, R177, -UR20, R32 ;  /* 0x80000014b1007c23 */ /* 0x008fe20008010020 */
[----:B------:R-:W-:Y:S01]  /*5ba0*/  FSEL R76, R5, -INF , !P0 ;  /* 0xff800000054c7808 */ /* 0x000fe20004000000 */
[----:B------:R-:W-:Y:S01]  /*5bb0*/  FFMA.FTZ R5, R189, -UR20, R120 ;  /* 0x80000014bd057c23 */ /* 0x000fe20008010078 */
[----:B------:R-:W-:Y:S01]  /*5bc0*/  FSEL R51, R3, -INF , !P2 ;  /* 0xff80000003337808 */ /* 0x000fe20005000000 */
[----:B------:R-:W-:Y:S01]  /*5bd0*/  HMMA.16816.F32.BF16 R32, R8, R96, R52 ;  /* 0x000000600820723c */ /* 0x000fe20000041834 */
[----:B------:R-:W-:Y:S01]  /*5be0*/  FSEL R57, R0, -INF , !P1 ;  /* 0xff80000000397808 */ /* 0x000fe20004800000 */
[----:B------:R-:W-:Y:S01]  /*5bf0*/  FMUL.FTZ R0, R36, c[0x0][0x2ec] ;  /* 0x0000bb0024007a20 */ /* 0x000fe20000410000 */
[C---:B------:R-:W-:Y:S01]  /*5c00*/  ISETP.GE.AND P0, PT, R94.reuse, R211, PT ;  /* 0x000000d35e00720c */ /* 0x040fe20003f06270 */
[----:B--2---:R-:W-:Y:S01]  /*5c10*/  FMUL.FTZ R6, R37, c[0x0][0x2ec] ;  /* 0x0000bb0025067a20 */ /* 0x004fe20000410000 */
[C---:B------:R-:W-:Y:S01]  /*5c20*/  ISETP.GE.AND P2, PT, R94.reuse, R213, PT ;  /* 0x000000d55e00720c */ /* 0x040fe20003f46270 */
[----:B------:R2:W-:Y:S01]  /*5c30*/  MUFU.TANH R45, R0 ;  /* 0x00000000002d7308 */ /* 0x0005e20000002400 */
[----:B------:R-:W-:Y:S01]  /*5c40*/  FSEL R144, R5, -INF , !P3 ;  /* 0xff80000005907808 */ /* 0x000fe20005800000 */
[----:B------:R-:W-:Y:S01]  /*5c50*/  HMMA.16816.F32.BF16 R36, R16, R90, R160 ;  /* 0x0000005a1024723c */ /* 0x000fe200000418a0 */
[----:B------:R-:W-:Y:S01]  /*5c60*/  ISETP.LT.OR P0, PT, R94, R203, P0 ;  /* 0x000000cb5e00720c */ /* 0x000fe20000701670 */
[----:B-1----:R-:W-:Y:S01]  /*5c70*/  FFMA.FTZ R3, R185, -UR20, R72 ;  /* 0x80000014b9037c23 */ /* 0x002fe20008010048 */
[----:B------:R-:W-:Y:S01]  /*5c80*/  ISETP.GE.AND P3, PT, R95, R214, PT ;  /* 0x000000d65f00720c */ /* 0x000fe20003f66270 */
[----:B------:R-:W-:Y:S01]  /*5c90*/  FFMA.FTZ R5, R192, -UR20, R74 ;  /* 0x80000014c0057c23 */ /* 0x000fe2000801004a */
[----:B------:R-:W-:Y:S01]  /*5ca0*/  ISETP.LT.OR P2, PT, R94, R208, P2 ;  /* 0x000000d05e00720c */ /* 0x000fe20001741670 */
[----:B------:R1:W-:Y:S01]  /*5cb0*/  MUFU.TANH R48, R6 ;  /* 0x0000000600307308 */ /* 0x0003e20000002400 */
[----:B------:R-:W-:Y:S01]  /*5cc0*/  P2R R21, PR, RZ, 0x1 ;  /* 0x00000001ff157803 */ /* 0x000fe20000000000 */
[----:B----4-:R-:W-:Y:S01]  /*5cd0*/  FFMA.FTZ R16, R191, -UR20, R28 ;  /* 0x80000014bf107c23 */ /* 0x010fe2000801001c */
[----:B------:R-:W-:Y:S01]  /*5ce0*/  ISETP.LT.OR P3, PT, R95, R206, P3 ;  /* 0x000000ce5f00720c */ /* 0x000fe20001f61670 */
[----:B------:R-:W-:Y:S01]  /*5cf0*/  HMMA.16816.F32.BF16 R28, R12, R98, R68 ;  /* 0x000000620c1c723c */ /* 0x000fe20000041844 */
[----:B------:R-:W-:-:S02]  /*5d00*/  P2R R20, PR, RZ, 0x4 ;  /* 0x00000004ff147803 */ /* 0x000fc40000000000 */
[C---:B------:R-:W-:Y:S01]  /*5d10*/  ISETP.GE.AND P0, PT, R95.reuse, R211, PT ;  /* 0x000000d35f00720c */ /* 0x040fe20003f06270 */
[----:B--2---:R-:W-:Y:S01]  /*5d20*/  FFMA.FTZ R0, R182, -UR20, R44 ;  /* 0x80000014b6007c23 */ /* 0x004fe2000801002c */
[----:B------:R-:W-:Y:S01]  /*5d30*/  ISETP.GE.AND P1, PT, R94, R212, PT ;  /* 0x000000d45e00720c */ /* 0x000fe20003f26270 */
[----:B------:R-:W2:Y:S01]  /*5d40*/  MUFU.TANH R22, R22 ;  /* 0x0000001600167308 */ /* 0x000ea20000002400 */
[----:B------:R-:W-:Y:S01]  /*5d50*/  ISETP.GE.AND P2, PT, R95, R213, PT ;  /* 0x000000d55f00720c */ /* 0x000fe20003f46270 */
[----:B------:R-:W-:Y:S01]  /*5d60*/  FMUL.FTZ R18, R35, c[0x0][0x2ec] ;  /* 0x0000bb0023127a20 */ /* 0x000fe20000410000 */
[----:B------:R-:W-:Y:S01]  /*5d70*/  FSEL R84, R0, -INF , !P4 ;  /* 0xff80000000547808 */ /* 0x000fe20006000000 */
[----:B------:R-:W-:Y:S01]  /*5d80*/  FFMA.FTZ R0, R200, -UR20, R122 ;  /* 0x80000014c8007c23 */ /* 0x000fe2000801007a */
[----:B------:R-:W-:Y:S01]  /*5d90*/  ISETP.LT.OR P1, PT, R94, R204, P1 ;  /* 0x000000cc5e00720c */ /* 0x000fe20000f21670 */
[----:B-1----:R-:W-:Y:S01]  /*5da0*/  FFMA.FTZ R6, R236, -UR20, R121 ;  /* 0x80000014ec067c23 */ /* 0x002fe20008010079 */
[----:B------:R-:W-:Y:S01]  /*5db0*/  FSEL R54, R3, -INF , !P5 ;  /* 0xff80000003367808 */ /* 0x000fe20006800000 */
[----:B------:R-:W-:Y:S01]  /*5dc0*/  FFMA.FTZ R3, R190, -UR20, R47 ;  /* 0x80000014be037c23 */ /* 0x000fe2000801002f */
[----:B------:R-:W-:Y:S01]  /*5dd0*/  P2R R7, PR, RZ, 0x2 ;  /* 0x00000002ff077803 */ /* 0x000fe20000000000 */
[----:B------:R-:W1:Y:S01]  /*5de0*/  MUFU.TANH R44, R23 ;  /* 0x00000017002c7308 */ /* 0x000e620000002400 */
[----:B------:R-:W-:-:S02]  /*5df0*/  FSEL R52, R6, -INF , !P6 ;  /* 0xff80000006347808 */ /* 0x000fc40007000000 */
[----:B------:R-:W-:Y:S02]  /*5e00*/  P2R R6, PR, RZ, 0x8 ;  /* 0x00000008ff067803 */ /* 0x000fe40000000000 */
[----:B------:R-:W-:Y:S02]  /*5e10*/  ISETP.NE.AND P6, PT, R20, RZ, PT ;  /* 0x000000ff1400720c */ /* 0x000fe40003fc5270 */
[----:B------:R-:W-:Y:S02]  /*5e20*/  ISETP.LT.OR P3, PT, R95, R203, P0 ;  /* 0x000000cb5f00720c */ /* 0x000fe40000761670 */
[C---:B------:R-:W-:Y:S02]  /*5e30*/  ISETP.GE.AND P0, PT, R101.reuse, R214, PT ;  /* 0x000000d66500720c */ /* 0x040fe40003f06270 */
[----:B------:R-:W-:Y:S01]  /*5e40*/  FSEL R131, R0, -INF , !P6 ;  /* 0xff80000000837808 */ /* 0x000fe20007000000 */
[----:B------:R-:W-:Y:S01]  /*5e50*/  FFMA.FTZ R0, R238, -UR20, R46 ;  /* 0x80000014ee007c23 */ /* 0x000fe2000801002e */
[----:B------:R-:W-:-:S02]  /*5e60*/  ISETP.LT.OR P6, PT, R101, R206, P0 ;  /* 0x000000ce6500720c */ /* 0x000fc400007c1670 */
[----:B------:R-:W-:Y:S02]  /*5e70*/  ISETP.NE.AND P0, PT, R6, RZ, PT ;  /* 0x000000ff0600720c */ /* 0x000fe40003f05270 */
[----:B------:R-:W-:Y:S02]  /*5e80*/  ISETP.LT.OR P5, PT, R95, R208, P2 ;  /* 0x000000d05f00720c */ /* 0x000fe400017a1670 */
[----:B------:R-:W-:Y:S01]  /*5e90*/  FSEL R107, R0, -INF , !P0 ;  /* 0xff800000006b7808 */ /* 0x000fe20004000000 */
[----:B------:R-:W-:Y:S01]  /*5ea0*/  FMUL.FTZ R0, R34, c[0x0][0x2ec] ;  /* 0x0000bb0022007a20 */ /* 0x000fe20000410000 */
[----:B------:R-:W-:Y:S02]  /*5eb0*/  ISETP.GE.AND P0, PT, R101, R211, PT ;  /* 0x000000d36500720c */ /* 0x000fe40003f06270 */
[----:B------:R-:W-:Y:S01]  /*5ec0*/  ISETP.NE.AND P2, PT, R7, RZ, PT ;  /* 0x000000ff0700720c */ /* 0x000fe20003f45270 */
[----:B------:R2:W-:Y:S01]  /*5ed0*/  MUFU.TANH R19, R0 ;  /* 0x0000000000137308 */ /* 0x0005e20000002400 */
[----:B------:R-:W-:Y:S01]  /*5ee0*/  ISETP.LT.OR P0, PT, R101, R203, P0 ;  /* 0x000000cb6500720c */ /* 0x000fe20000701670 */
[----:B------:R-:W-:Y:S01]  /*5ef0*/  FMUL.FTZ R7, R32, c[0x0][0x2ec] ;  /* 0x0000bb0020077a20 */ /* 0x000fe20000410000 */
[----:B------:R-:W-:-:S02]  /*5f00*/  ISETP.GE.AND P1, PT, R95, R212, PT ;  /* 0x000000d45f00720c */ /* 0x000fc40003f26270 */
[----:B------:R-:W-:Y:S02]  /*5f10*/  P2R R6, PR, RZ, 0x1 ;  /* 0x00000001ff067803 */ /* 0x000fe40000000000 */
[----:B------:R-:W-:Y:S01]  /*5f20*/  FSEL R53, R5, -INF , !P2 ;  /* 0xff80000005357808 */ /* 0x000fe20005000000 */
[----:B------:R-:W-:Y:S01]  /*5f30*/  FMUL.FTZ R5, R33, c[0x0][0x2ec] ;  /* 0x0000bb0021057a20 */ /* 0x000fe20000410000 */
[----:B------:R-:W-:Y:S01]  /*5f40*/  ISETP.GE.AND P0, PT, R102, R214, PT ;  /* 0x000000d66600720c */ /* 0x000fe20003f06270 */
[----:B------:R-:W3:Y:S01]  /*5f50*/  MUFU.TANH R47, R7 ;  /* 0x00000007002f7308 */ /* 0x000ee20000002400 */
[----:B------:R-:W-:Y:S02]  /*5f60*/  ISETP.LT.OR P4, PT, R95, R204, P1 ;  /* 0x000000cc5f00720c */ /* 0x000fe40000f81670 */
[----:B------:R-:W-:Y:S02]  /*5f70*/  ISETP.GE.AND P2, PT, R101, R213, PT ;  /* 0x000000d56500720c */ /* 0x000fe40003f46270 */
[----:B------:R-:W-:Y:S01]  /*5f80*/  ISETP.NE.AND P1, PT, R21, RZ, PT ;  /* 0x000000ff1500720c */ /* 0x000fe20003f25270 */
[----:B--2---:R-:W-:Y:S01]  /*5f90*/  FFMA.FTZ R0, R218, -UR20, R22 ;  /* 0x80000014da007c23 */ /* 0x004fe20008010016 */
[----:B------:R-:W-:Y:S01]  /*5fa0*/  ISETP.LT.OR P0, PT, R102, R206, P0 ;  /* 0x000000ce6600720c */ /* 0x000fe20000701670 */
[----:B------:R2:W4:Y:S01]  /*5fb0*/  MUFU.TANH R49, R5 ;  /* 0x0000000500317308 */ /* 0x0005220000002400 */
[----:B------:R-:W-:Y:S01]  /*5fc0*/  ISETP.LT.OR P2, PT, R101, R208, P2 ;  /* 0x000000d06500720c */ /* 0x000fe20001741670 */
[----:B------:R-:W-:Y:S01]  /*5fd0*/  HMMA.16816.F32.BF16 R20, R8, R98, R60 ;  /* 0x000000620814723c */ /* 0x000fe2000004183c */
[----:B------:R-:W-:Y:S01]  /*5fe0*/  FSEL R100, R3, -INF , !P1 ;  /* 0xff80000003647808 */ /* 0x000fe20004800000 */
[----:B------:R-:W-:Y:S01]  /*5ff0*/  FFMA.FTZ R3, R226, -UR20, R45 ;  /* 0x80000014e2037c23 */ /* 0x000fe2000801002d */
[----:B------:R-:W-:Y:S01]  /*6000*/  FSEL R97, R0, -INF , !P3 ;  /* 0xff80000000617808 */ /* 0x000fe20005800000 */
[----:B------:R-:W-:Y:S01]  /*6010*/  FMUL.FTZ R0, R28, c[0x0][0x2ec] ;  /* 0x0000bb001c007a20 */ /* 0x000fe20000410000 */
[----:B------:R-:W-:Y:S01]  /*6020*/  FSEL R130, R16, -INF , !P5 ;  /* 0xff80000010827808 */ /* 0x000fe20006800000 */
[----:B------:R5:W-:Y:S01]  /*6030*/  MUFU.TANH R45, R18 ;  /* 0x00000012002d7308 */ /* 0x000be20000002400 */
[----:B------:R-:W-:-:S02]  /*6040*/  P2R R16, PR, RZ, 0x1 ;  /* 0x00000001ff107803 */ /* 0x000fc40000000000 */
[----:B------:R-:W-:Y:S02]  /*6050*/  P2R R17, PR, RZ, 0x4 ;  /* 0x00000004ff117803 */ /* 0x000fe40000000000 */
[C---:B------:R-:W-:Y:S02]  /*6060*/  ISETP.GE.AND P0, PT, R102.reuse, R211, PT ;  /* 0x000000d36600720c */ /* 0x040fe40003f06270 */
[----:B------:R-:W-:Y:S01]  /*6070*/  ISETP.GE.AND P1, PT, R101, R212, PT ;  /* 0x000000d46500720c */ /* 0x000fe20003f26270 */
[----:B--2---:R-:W-:Y:S01]  /*6080*/  FFMA.FTZ R5, R241, -UR20, R73 ;  /* 0x80000014f1057c23 */ /* 0x004fe20008010049 */
[----:B------:R2:W1:Y:S01]  /*6090*/  MUFU.TANH R34, R0 ;  /* 0x0000000000227308 */ /* 0x0004620000002400 */
[----:B------:R-:W-:Y:S01]  /*60a0*/  FSEL R69, R3, -INF , !P4 ;  /* 0xff80000003457808 */ /* 0x000fe20006000000 */
[----:B------:R-:W-:Y:S01]  /*60b0*/  FMUL.FTZ R3, R29, c[0x0][0x2ec] ;  /* 0x0000bb001d037a20 */ /* 0x000fe20000410000 */
[C---:B------:R-:W-:Y:S02]  /*60c0*/  ISETP.LT.OR P3, PT, R102.reuse, R203, P0 ;  /* 0x000000cb6600720c */ /* 0x040fe40000761670 */
[----:B------:R-:W-:Y:S01]  /*60d0*/  FSEL R106, R5, -INF , !P6 ;  /* 0xff800000056a7808 */ /* 0x000fe20007000000 */
[----:B------:R-:W-:Y:S01]  /*60e0*/  FFMA.FTZ R5, R229, -UR20, R48 ;  /* 0x80000014e5057c23 */ /* 0x000fe20008010030 */
[----:B------:R-:W-:Y:S01]  /*60f0*/  ISETP.NE.AND P6, PT, R17, RZ, PT ;  /* 0x000000ff1100720c */ /* 0x000fe20003fc5270 */
[----:B------:R3:W-:Y:S01]  /*6100*/  MUFU.TANH R46, R3 ;  /* 0x00000003002e7308 */ /* 0x0007e20000002400 */
[----:B------:R-:W-:Y:S01]  /*6110*/  ISETP.GE.AND P0, PT, R103, R214, PT ;  /* 0x000000d66700720c */ /* 0x000fe20003f06270 */
[----:B------:R-:W-:Y:S01]  /*6120*/  FFMA.FTZ R17, R221, -UR20, R129 ;  /* 0x80000014dd117c23 */ /* 0x000fe20008010081 */
[----:B------:R-:W-:Y:S01]  /*6130*/  ISETP.LT.OR P1, PT, R101, R204, P1 ;  /* 0x000000cc6500720c */ /* 0x000fe20000f21670 */
[----:B-----5:R-:W-:Y:S01]  /*6140*/  FMUL.FTZ R18, R21, c[0x0][0x2ec] ;  /* 0x0000bb0015127a20 */ /* 0x020fe20000410000 */
[----:B------:R-:W-:-:S02]  /*6150*/  ISETP.GE.AND P2, PT, R102, R213, PT ;  /* 0x000000d56600720c */ /* 0x000fc40003f46270 */
[----:B------:R-:W-:Y:S01]  /*6160*/  P2R R7, PR, RZ, 0x2 ;  /* 0x00000002ff077803 */ /* 0x000fe20000000000 */
[----:B--2---:R-:W-:Y:S01]  /*6170*/  FFMA.FTZ R0, R231, -UR20, R50 ;  /* 0x80000014e7007c23 */ /* 0x004fe20008010032 */
[C---:B------:R-:W-:Y:S01]  /*6180*/  ISETP.GE.AND P1, PT, R102.reuse, R212, PT ;  /* 0x000000d46600720c */ /* 0x040fe20003f26270 */
[----:B------:R-:W-:Y:S01]  /*6190*/  MUFU.TANH R33, R18 ;  /* 0x0000001200217308 */ /* 0x000fe20000002400 */
[----:B------:R-:W-:Y:S02]  /*61a0*/  ISETP.LT.OR P5, PT, R102, R208, P2 ;  /* 0x000000d06600720c */ /* 0x000fe400017a1670 */
[----:B------:R-:W-:Y:S01]  /*61b0*/  FSEL R128, R0, -INF , !P6 ;  /* 0xff80000000807808 */ /* 0x000fe20007000000 */
[----:B-1----:R-:W-:Y:S01]  /*61c0*/  FFMA.FTZ R0, R224, -UR20, R44 ;  /* 0x80000014e0007c23 */ /* 0x002fe2000801002c */
[----:B------:R-:W-:Y:S01]  /*61d0*/  ISETP.LT.OR P6, PT, R103, R206, P0 ;  /* 0x000000ce6700720c */ /* 0x000fe200007c1670 */
[----:B---3--:R-:W-:Y:S01]  /*61e0*/  FFMA.FTZ R3, R242, -UR20, R237 ;  /* 0x80000014f2037c23 */ /* 0x008fe200080100ed */
[----:B------:R-:W-:-:S02]  /*61f0*/  ISETP.NE.AND P0, PT, R16, RZ, PT ;  /* 0x000000ff1000720c */ /* 0x000fc40003f05270 */
[----:B------:R-:W-:Y:S02]  /*6200*/  ISETP.LT.OR P4, PT, R102, R204, P1 ;  /* 0x000000cc6600720c */ /* 0x000fe40000f81670 */
[----:B------:R-:W-:Y:S01]  /*6210*/  FSEL R105, R3, -INF , !P0 ;  /* 0xff80000003697808 */ /* 0x000fe20004000000 */
[----:B------:R-:W-:Y:S01]  /*6220*/  FFMA.FTZ R3, R230, -UR20, R47 ;  /* 0x80000014e6037c23 */ /* 0x000fe2000801002f */
[----:B------:R-:W-:Y:S02]  /*6230*/  ISETP.GE.AND P0, PT, R103, R211, PT ;  /* 0x000000d36700720c */ /* 0x000fe40003f06270 */
[----:B------:R-:W-:Y:S01]  /*6240*/  ISETP.NE.AND P1, PT, R6, RZ, PT ;  /* 0x000000ff0600720c */ /* 0x000fe20003f25270 */
[----:B------:R-:W-:Y:S01]  /*6250*/  FMUL.FTZ R6, R31, c[0x0][0x2ec] ;  /* 0x0000bb001f067a20 */ /* 0x000fe20000410000 */
[----:B------:R-:W-:Y:S02]  /*6260*/  ISETP.LT.OR P0, PT, R103, R203, P0 ;  /* 0x000000cb6700720c */ /* 0x000fe40000701670 */
[----:B------:R-:W-:Y:S01]  /*6270*/  ISETP.NE.AND P2, PT, R7, RZ, PT ;  /* 0x000000ff0700720c */ /* 0x000fe20003f45270 */
[----:B------:R1:W-:Y:S01]  /*6280*/  MUFU.TANH R35, R6 ;  /* 0x0000000600237308 */ /* 0x0003e20000002400 */
[----:B------:R-:W-:Y:S01]  /*6290*/  FSEL R96, R0, -INF , !P1 ;  /* 0xff80000000607808 */ /* 0x000fe20004800000 */
[----:B------:R-:W-:Y:S01]  /*62a0*/  FFMA.FTZ R0, R223, -UR20, R19 ;  /* 0x80000014df007c23 */ /* 0x000fe20008010013 */
[----:B------:R-:W-:Y:S01]  /*62b0*/  FSEL R68, R5, -INF , !P2 ;  /* 0xff80000005447808 */ /* 0x000fe20005000000 */
[----:B------:R-:W-:Y:S01]  /*62c0*/  FMUL.FTZ R5, R20, c[0x0][0x2ec] ;  /* 0x0000bb0014057a20 */ /* 0x000fe20000410000 */
[C---:B------:R-:W-:Y:S01]  /*62d0*/  ISETP.GE.AND P2, PT, R103.reuse, R213, PT ;  /* 0x000000d56700720c */ /* 0x040fe20003f46270 */
[----:B------:R-:W-:Y:S01]  /*62e0*/  FMUL.FTZ R7, R30, c[0x0][0x2ec] ;  /* 0x0000bb001e077a20 */ /* 0x000fe20000410000 */
[C---:B------:R-:W-:Y:S01]  /*62f0*/  ISETP.GE.AND P1, PT, R103.reuse, R212, PT ;  /* 0x000000d46700720c */ /* 0x040fe20003f26270 */
[----:B------:R2:W-:Y:S01]  /*6300*/  MUFU.TANH R19, R5 ;  /* 0x0000000500137308 */ /* 0x0005e20000002400 */
[C---:B------:R-:W-:Y:S01]  /*6310*/  ISETP.LT.OR P2, PT, R103.reuse, R208, P2 ;  /* 0x000000d06700720c */ /* 0x040fe20001741670 */
[----:B------:R-:W-:Y:S01]  /*6320*/  HMMA.16816.F32.BF16 R28, R8, R64, R40 ;  /* 0x00000040081c723c */ /* 0x000fe20000041828 */
[----:B------:R-:W-:-:S02]  /*6330*/  ISETP.LT.OR P1, PT, R103, R204, P1 ;  /* 0x000000cc6700720c */ /* 0x000fc40000f21670 */
[----:B------:R-:W-:Y:S02]  /*6340*/  FSEL R149, R17, -INF , !P5 ;  /* 0xff80000011957808 */ /* 0x000fe40006800000 */
[----:B------:R-:W-:Y:S01]  /*6350*/  P2R R16, PR, RZ, 0x4 ;  /* 0x00000004ff107803 */ /* 0x000fe20000000000 */
[----:B------:R3:W5:Y:S01]  /*6360*/  MUFU.TANH R32, R7 ;  /* 0x0000000700207308 */ /* 0x0007620000002400 */
[----:B-1----:R-:W-:Y:S02]  /*6370*/  P2R R6, PR, RZ, 0x1 ;  /* 0x00000001ff067803 */ /* 0x002fe40000000000 */
[----:B------:R-:W-:Y:S02]  /*6380*/  ISETP.GE.AND P0, PT, R108, R214, PT ;  /* 0x000000d66c00720c */ /* 0x000fe40003f06270 */
[----:B------:R-:W-:Y:S01]  /*6390*/  FSEL R129, R0, -INF , !P3 ;  /* 0xff80000000817808 */ /* 0x000fe20005800000 */
[----:B------:R-:W-:Y:S01]  /*63a0*/  FMUL.FTZ R0, R22, c[0x0][0x2ec] ;  /* 0x0000bb0016007a20 */ /* 0x000fe20000410000 */
[----:B------:R-:W-:Y:S01]  /*63b0*/  ISETP.LT.OR P0, PT, R108, R206, P0 ;  /* 0x000000ce6c00720c */ /* 0x000fe20000701670 */
[----:B--2---:R-:W-:Y:S01]  /*63c0*/  FFMA.FTZ R5, R243, -UR20, R240 ;  /* 0x80000014f3057c23 */ /* 0x004fe200080100f0 */
[----:B------:R-:W-:Y:S01]  /*63d0*/  FSEL R127, R3, -INF , !P4 ;  /* 0xff800000037f7808 */ /* 0x000fe20006000000 */
[----:B----4-:R-:W-:Y:S01]  /*63e0*/  FFMA.FTZ R3, R227, -UR20, R49 ;  /* 0x80000014e3037c23 */ /* 0x010fe20008010031 */
[----:B------:R-:W-:-:S02]  /*63f0*/  P2R R17, PR, RZ, 0x1 ;  /* 0x00000001ff117803 */ /* 0x000fc40000000000 */
[----:B------:R-:W-:Y:S02]  /*6400*/  ISETP.GE.AND P0, PT, R108, R211, PT ;  /* 0x000000d36c00720c */ /* 0x000fe40003f06270 */
[----:B------:R-:W-:Y:S01]  /*6410*/  FSEL R104, R5, -INF , !P6 ;  /* 0xff80000005687808 */ /* 0x000fe20007000000 */
[----:B------:R-:W-:Y:S01]  /*6420*/  FFMA.FTZ R5, R228, -UR20, R239 ;  /* 0x80000014e4057c23 */ /* 0x000fe200080100ef */
[----:B---3--:R-:W-:Y:S01]  /*6430*/  P2R R7, PR, RZ, 0x2 ;  /* 0x00000002ff077803 */ /* 0x008fe20000000000 */
[----:B------:R-:W-:Y:S01]  /*6440*/  FMUL.FTZ R14, R30, c[0x0][0x2ec] ;  /* 0x0000bb001e0e7a20 */ /* 0x000fe20000410000 */
[----:B------:R-:W-:Y:S01]  /*6450*/  ISETP.GE.AND P1, PT, R108, R212, PT ;  /* 0x000000d46c00720c */ /* 0x000fe20003f26270 */
[----:B------:R-:W-:Y:S01]  /*6460*/  FMUL.FTZ R13, R31, c[0x0][0x2ec] ;  /* 0x0000bb001f0d7a20 */ /* 0x000fe20000410000 */
[----:B------:R-:W-:Y:S02]  /*6470*/  ISETP.NE.AND P6, PT, R16, RZ, PT ;  /* 0x000000ff1000720c */ /* 0x000fe40003fc5270 */
[----:B------:R-:W-:Y:S01]  /*6480*/  ISETP.LT.OR P3, PT, R108, R203, P0 ;  /* 0x000000cb6c00720c */ /* 0x000fe20000761670 */
[----:B------:R1:W2:Y:S01]  /*6490*/  MUFU.TANH R16, R0 ;  /* 0x0000000000107308 */ /* 0x0002a20000002400 */
[----:B------:R-:W-:-:S02]  /*64a0*/  ISETP.GE.AND P0, PT, R109, R214, PT ;  /* 0x000000d66d00720c */ /* 0x000fc40003f06270 */
[----:B------:R-:W-:Y:S02]  /*64b0*/  ISETP.LT.OR P4, PT, R108, R204, P1 ;  /* 0x000000cc6c00720c */ /* 0x000fe40000f81670 */
[----:B------:R-:W-:Y:S01]  /*64c0*/  ISETP.NE.AND P1, PT, R6, RZ, PT ;  /* 0x000000ff0600720c */ /* 0x000fe20003f25270 */
[----:B------:R-:W-:Y:S01]  /*64d0*/  FFMA.FTZ R6, R244, -UR20, R34 ;  /* 0x80000014f4067c23 */ /* 0x000fe20008010022 */
[----:B------:R-:W-:Y:S01]  /*64e0*/  FSEL R147, R5, -INF , !P6 ;  /* 0xff80000005937808 */ /* 0x000fe20007000000 */
[----:B-----5:R-:W-:Y:S01]  /*64f0*/  FFMA.FTZ R5, R202, -UR20, R32 ;  /* 0x80000014ca057c23 */ /* 0x020fe20008010020 */
[----:B------:R-:W-:Y:S02]  /*6500*/  ISETP.LT.OR P6, PT, R109, R206, P0 ;  /* 0x000000ce6d00720c */ /* 0x000fe400007c1670 */
[----:B------:R-:W-:Y:S02]  /*6510*/  ISETP.NE.AND P0, PT, R17, RZ, PT ;  /* 0x000000ff1100720c */ /* 0x000fe40003f05270 */
[----:B------:R-:W-:Y:S01]  /*6520*/  ISETP.GE.AND P2, PT, R108, R213, PT ;  /* 0x000000d56c00720c */ /* 0x000fe20003f46270 */
[----:B------:R-:W-:Y:S01]  /*6530*/  MUFU.TANH R17, R14 ;  /* 0x0000000e00117308 */ /* 0x000fe20000002400 */
[----:B------:R-:W-:Y:S01]  /*6540*/  FSEL R118, R6, -INF , !P0 ;  /* 0xff80000006767808 */ /* 0x000fe20004000000 */
[----:B-1----:R-:W-:Y:S01]  /*6550*/  FFMA.FTZ R0, R220, -UR20, R45 ;  /* 0x80000014dc007c23 */ /* 0x002fe2000801002d */
[----:B------:R-:W-:-:S02]  /*6560*/  ISETP.GE.AND P0, PT, R109, R211, PT ;  /* 0x000000d36d00720c */ /* 0x000fc40003f06270 */
[----:B------:R-:W-:Y:S02]  /*6570*/  ISETP.LT.OR P5, PT, R108, R208, P2 ;  /* 0x000000d06c00720c */ /* 0x000fe400017a1670 */
[----:B------:R-:W-:Y:S01]  /*6580*/  ISETP.NE.AND P2, PT, R7, RZ, PT ;  /* 0x000000ff0700720c */ /* 0x000fe20003f45270 */
[----:B------:R-:W-:Y:S01]  /*6590*/  FMUL.FTZ R7, R23, c[0x0][0x2ec] ;  /* 0x0000bb0017077a20 */ /* 0x000fe20000410000 */
[C---:B------:R-:W-:Y:S02]  /*65a0*/  ISETP.LT.OR P0, PT, R109.reuse, R203, P0 ;  /* 0x000000cb6d00720c */ /* 0x040fe40000701670 */
[----:B------:R-:W-:Y:S01]  /*65b0*/  FSEL R132, R0, -INF , !P1 ;  /* 0xff80000000847808 */ /* 0x000fe20004800000 */
[----:B------:R1:W3:Y:S01]  /*65c0*/  MUFU.TANH R18, R7 ;  /* 0x0000000700127308 */ /* 0x0002e20000002400 */
[----:B------:R-:W-:Y:S01]  /*65d0*/  ISETP.GE.AND P1, PT, R109, R212, PT ;  /* 0x000000d46d00720c */ /* 0x000fe20003f26270 */
[----:B------:R-:W-:Y:S01]  /*65e0*/  FMUL.FTZ R0, R29, c[0x0][0x2ec] ;  /* 0x0000bb001d007a20 */ /* 0x000fe20000410000 */
[----:B------:R-:W-:-:S02]  /*65f0*/  P2R R6, PR, RZ, 0x1 ;  /* 0x00000001ff067803 */ /* 0x000fc40000000000 */
[----:B------:R-:W-:Y:S01]  /*6600*/  FSEL R122, R3, -INF , !P2 ;  /* 0xff800000037a7808 */ /* 0x000fe20005000000 */
[----:B------:R-:W-:Y:S01]  /*6610*/  FFMA.FTZ R3, R225, -UR20, R19 ;  /* 0x80000014e1037c23 */ /* 0x000fe20008010013 */
[C---:B------:R-:W-:Y:S01]  /*6620*/  ISETP.GE.AND P0, PT, R110.reuse, R214, PT ;  /* 0x000000d66e00720c */ /* 0x040fe20003f06270 */
[----:B------:R2:W-:Y:S01]  /*6630*/  MUFU.TANH R21, R0 ;  /* 0x0000000000157308 */ /* 0x0005e20000002400 */
[C---:B------:R-:W-:Y:S02]  /*6640*/  ISETP.GE.AND P2, PT, R109.reuse, R213, PT ;  /* 0x000000d56d00720c */ /* 0x040fe40003f46270 */
[C---:B------:R-:W-:Y:S02]  /*6650*/  ISETP.LT.OR P1, PT, R109.reuse, R204, P1 ;  /* 0x000000cc6d00720c */ /* 0x040fe40000f21670 */
[----:B------:R-:W-:Y:S02]  /*6660*/  ISETP.LT.OR P0, PT, R110, R206, P0 ;  /* 0x000000ce6e00720c */ /* 0x000fe40000701670 */
[----:B------:R-:W-:Y:S01]  /*6670*/  ISETP.LT.OR P2, PT, R109, R208, P2 ;  /* 0x000000d06d00720c */ /* 0x000fe20001741670 */
[----:B-1----:R-:W-:Y:S01]  /*6680*/  FMUL.FTZ R7, R28, c[0x0][0x2ec] ;  /* 0x0000bb001c077a20 */ /* 0x002fe20000410000 */
[----:B------:R-:W-:Y:S01]  /*6690*/  FSEL R143, R5, -INF , !P5 ;  /* 0xff800000058f7808 */ /* 0x000fe20006800000 */
[----:B------:R-:W-:Y:S01]  /*66a0*/  FFMA.FTZ R5, R246, -UR20, R46 ;  /* 0x80000014f6057c23 */ /* 0x000fe2000801002e */
[----:B------:R-:W-:Y:S01]  /*66b0*/  P2R R12, PR, RZ, 0x4 ;  /* 0x00000004ff0c7803 */ /* 0x000fe20000000000 */
[----:B------:R1:W4:Y:S01]  /*66c0*/  MUFU.TANH R20, R7 ;  /* 0x0000000700147308 */ /* 0x0003220000002400 */
[----:B------:R-:W-:Y:S01]  /*66d0*/  FSEL R119, R3, -INF , !P4 ;  /* 0xff80000003777808 */ /* 0x000fe20006000000 */
[----:B------:R-:W-:Y:S01]  /*66e0*/  FFMA.FTZ R3, R201, -UR20, R33 ;  /* 0x80000014c9037c23 */ /* 0x000fe20008010021 */
[----:B------:R-:W-:Y:S01]  /*66f0*/  FSEL R136, R5, -INF , !P6 ;  /* 0xff80000005887808 */ /* 0x000fe20007000000 */
[----:B--2---:R-:W-:Y:S01]  /*6700*/  FFMA.FTZ R0, R217, -UR20, R16 ;  /* 0x80000014d9007c23 */ /* 0x004fe20008010010 */
[----:B------:R-:W-:Y:S01]  /*6710*/  P2R R16, PR, RZ, 0x1 ;  /* 0x00000001ff107803 */ /* 0x000fe20000000000 */
[----:B------:R-:W-:Y:S01]  /*6720*/  FFMA.FTZ R5, R219, -UR20, R35 ;  /* 0x80000014db057c23 */ /* 0x000fe20008010023 */
[----:B------:R-:W-:Y:S01]  /*6730*/  ISETP.GE.AND P0, PT, R110, R211, PT ;  /* 0x000000d36e00720c */ /* 0x000fe20003f06270 */
[----:B------:R2:W-:Y:S01]  /*6740*/  MUFU.TANH R19, R13 ;  /* 0x0000000d00137308 */ /* 0x0005e20000002400 */
[----:B------:R-:W-:Y:S01]  /*6750*/  FSEL R126, R0, -INF , !P3 ;  /* 0xff800000007e7808 */ /* 0x000fe20005800000 */
[----:B---3--:R-:W-:Y:S01]  /*6760*/  FFMA.FTZ R0, R187, -UR20, R18 ;  /* 0x80000014bb007c23 */ /* 0x008fe20008010012 */
[----:B------:R-:W-:-:S02]  /*6770*/  ISETP.NE.AND P6, PT, R12, RZ, PT ;  /* 0x000000ff0c00720c */ /* 0x000fc40003fc5270 */
[C---:B------:R-:W-:Y:S02]  /*6780*/  ISETP.LT.OR P3, PT, R110.reuse, R203, P0 ;  /* 0x000000cb6e00720c */ /* 0x040fe40000761670 */
[----:B------:R-:W-:Y:S02]  /*6790*/  ISETP.GE.AND P0, PT, R111, R214, PT ;  /* 0x000000d66f00720c */ /* 0x000fe40003f06270 */
[----:B-1----:R-:W-:Y:S02]  /*67a0*/  P2R R7, PR, RZ, 0x2 ;  /* 0x00000002ff077803 */ /* 0x002fe40000000000 */
[----:B------:R-:W-:Y:S02]  /*67b0*/  ISETP.GE.AND P1, PT, R110, R212, PT ;  /* 0x000000d46e00720c */ /* 0x000fe40003f26270 */
[----:B------:R-:W-:Y:S01]  /*67c0*/  FSEL R140, R5, -INF , !P6 ;  /* 0xff800000058c7808 */ /* 0x000fe20007000000 */
[----:B------:R-:W-:Y:S01]  /*67d0*/  FFMA.FTZ R5, R184, -UR20, R133 ;  /* 0x80000014b8057c23 */ /* 0x000fe20008010085 */
[----:B------:R-:W-:Y:S01]  /*67e0*/  ISETP.LT.OR P4, PT, R110, R204, P1 ;  /* 0x000000cc6e00720c */ /* 0x000fe20000f81670 */
[----:B--2---:R-:W-:Y:S01]  /*67f0*/  HMMA.16816.F32.BF16 R12, R8, R66, R36 ;  /* 0x00000042080c723c */ /* 0x004fe20000041824 */
[----:B------:R-:W-:Y:S01]  /*6800*/  ISETP.NE.AND P1, PT, R6, RZ, PT ;  /* 0x000000ff0600720c */ /* 0x000fe20003f25270 */
[----:B------:R-:W-:Y:S01]  /*6810*/  FMUL.FTZ R6, R24, c[0x0][0x2ec] ;  /* 0x0000bb0018067a20 */ /* 0x000fe20000410000 */
[----:B------:R-:W-:Y:S01]  /*6820*/  ISETP.LT.OR P6, PT, R111, R206, P0 ;  /* 0x000000ce6f00720c */ /* 0x000fe200007c1670 */
[----:B------:R-:W1:Y:S01]  /*6830*/  MUFU.TANH R9, R27 ;  /* 0x0000001b00097308 */ /* 0x000e620000002400 */
[----:B------:R-:W-:-:S02]  /*6840*/  ISETP.NE.AND P0, PT, R16, RZ, PT ;  /* 0x000000ff1000720c */ /* 0x000fc40003f05270 */
[-C--:B------:R-:W-:Y:S02]  /*6850*/  ISETP.GE.AND P2, PT, R110, R213.reuse, PT ;  /* 0x000000d56e00720c */ /* 0x080fe40003f46270 */
[----:B------:R-:W-:Y:S01]  /*6860*/  FSEL R121, R0, -INF , !P1 ;  /* 0xff80000000797808 */ /* 0x000fe20004800000 */
[----:B----4-:R-:W-:Y:S01]  /*6870*/  FFMA.FTZ R0, R186, -UR20, R20 ;  /* 0x80000014ba007c23 */ /* 0x010fe20008010014 */
[----:B------:R-:W-:Y:S01]  /*6880*/  ISETP.LT.OR P5, PT, R110, R208, P2 ;  /* 0x000000d06e00720c */ /* 0x000fe200017a1670 */
[----:B------:R2:W3:Y:S01]  /*6890*/  MUFU.TANH R10, R6 ;  /* 0x00000006000a7308 */ /* 0x0004e20000002400 */
[----:B------:R-:W-:Y:S02]  /*68a0*/  ISETP.NE.AND P2, PT, R7, RZ, PT ;  /* 0x000000ff0700720c */ /* 0x000fe40003f45270 */
[----:B------:R-:W-:Y:S02]  /*68b0*/  ISETP.GE.AND P1, PT, R111, R212, PT ;  /* 0x000000d46f00720c */ /* 0x000fe40003f26270 */
[----:B------:R-:W-:Y:S01]  /*68c0*/  FSEL R74, R3, -INF , !P2 ;  /* 0xff800000034a7808 */ /* 0x000fe20005000000 */
[----:B------:R-:W-:Y:S01]  /*68d0*/  FFMA.FTZ R3, R180, -UR20, R17 ;  /* 0x80000014b4037c23 */ /* 0x000fe20008010011 */
[----:B------:R-:W-:Y:S01]  /*68e0*/  ISETP.GE.AND P2, PT, R111, R213, PT ;  /* 0x000000d56f00720c */ /* 0x000fe20003f46270 */
[----:B-1----:R-:W-:Y:S01]  /*68f0*/  FFMA.FTZ R9, R167, -UR20, R9 ;  /* 0x80000014a7097c23 */ /* 0x002fe20008010009 */
[----:B------:R-:W-:-:S02]  /*6900*/  FSEL R137, R0, -INF , !P4 ;  /* 0xff80000000897808 */ /* 0x000fc40006000000 */
[----:B------:R-:W-:Y:S01]  /*6910*/  ISETP.LT.OR P2, PT, R111, R208, P2 ;  /* 0x000000d06f00720c */ /* 0x000fe20001741670 */
[----:B------:R-:W-:Y:S01]  /*6920*/  FMUL.FTZ R13, R13, c[0x0][0x2ec] ;  /* 0x0000bb000d0d7a20 */ /* 0x000fe20000410000 */
[----:B------:R-:W-:Y:S01]  /*6930*/  ISETP.LT.OR P1, PT, R111, R204, P1 ;  /* 0x000000cc6f00720c */ /* 0x000fe20000f21670 */
[----:B------:R-:W-:Y:S01]  /*6940*/  FMUL.FTZ R12, R12, c[0x0][0x2ec] ;  /* 0x0000bb000c0c7a20 */ /* 0x000fe20000410000 */
[----:B------:R-:W-:Y:S01]  /*6950*/  P2R R7, PR, RZ, 0x4 ;  /* 0x00000004ff077803 */ /* 0x000fe20000000000 */
[----:B--2---:R-:W-:Y:S01]  /*6960*/  FFMA.FTZ R6, R247, -UR20, R245 ;  /* 0x80000014f7067c23 */ /* 0x004fe200080100f5 */
[----:B------:R-:W-:Y:S01]  /*6970*/  ISETP.GE.AND P2, PT, R116, R213, PT ;  /* 0x000000d57400720c */ /* 0x000fe20003f46270 */
[----:B------:R-:W-:Y:S01]  /*6980*/  MUFU.TANH R13, R13 ;  /* 0x0000000d000d7308 */ /* 0x000fe20000002400 */
[----:B------:R-:W-:Y:S01]  /*6990*/  ISETP.NE.AND P4, PT, R7, RZ, PT ;  /* 0x000000ff0700720c */ /* 0x000fe20003f85270 */
[----:B------:R-:W-:Y:S01]  /*69a0*/  FMUL.FTZ R7, R14, c[0x0][0x2ec] ;  /* 0x0000bb000e077a20 */ /* 0x000fe20000410000 */
[----:B------:R-:W-:Y:S01]  /*69b0*/  FSEL R125, R6, -INF , !P0 ;  /* 0xff800000067d7808 */ /* 0x000fe20004000000 */
[----:B------:R-:W-:Y:S01]  /*69c0*/  FMUL.FTZ R15, R15, c[0x0][0x2ec] ;  /* 0x0000bb000f0f7a20 */ /* 0x000fe20000410000 */
[----:B------:R-:W-:-:S02]  /*69d0*/  ISETP.GE.AND P0, PT, R111, R211, PT ;  /* 0x000000d36f00720c */ /* 0x000fc40003f06270 */
[----:B------:R-:W-:Y:S01]  /*69e0*/  FSEL R150, R5, -INF , !P5 ;  /* 0xff80000005967808 */ /* 0x000fe20006800000 */
[----:B------:R-:W-:Y:S01]  /*69f0*/  FFMA.FTZ R5, R248, -UR20, R135 ;  /* 0x80000014f8057c23 */ /* 0x000fe20008010087 */
[----:B------:R-:W-:Y:S01]  /*6a00*/  ISETP.LT.OR P0, PT, R111, R203, P0 ;  /* 0x000000cb6f00720c */ /* 0x000fe20000701670 */
[----:B------:R-:W-:Y:S01]  /*6a10*/  MUFU.TANH R7, R7 ;  /* 0x0000000700077308 */ /* 0x000fe20000002400 */
[----:B------:R-:W-:Y:S01]  /*6a20*/  FSEL R142, R3, -INF , !P3 ;  /* 0xff800000038e7808 */ /* 0x000fe20005800000 */
[----:B------:R-:W-:Y:S01]  /*6a30*/  FFMA.FTZ R3, R183, -UR20, R21 ;  /* 0x80000014b7037c23 */ /* 0x000fe20008010015 */
[----:B------:R-:W-:Y:S02]  /*6a40*/  P2R R6, PR, RZ, 0x1 ;  /* 0x00000001ff067803 */ /* 0x000fe40000000000 */
[C---:B------:R-:W-:Y:S02]  /*6a50*/  ISETP.GE.AND P0, PT, R116.reuse, R214, PT ;  /* 0x000000d67400720c */ /* 0x040fe40003f06270 */
[----:B------:R-:W-:Y:S01]  /*6a60*/  P2R R8, PR, RZ, 0x2 ;  /* 0x00000002ff087803 */ /* 0x000fe20000000000 */
[----:B------:R-:W1:Y:S01]  /*6a70*/  MUFU.TANH R12, R12 ;  /* 0x0000000c000c7308 */ /* 0x000e620000002400 */
[----:B------:R-:W-:-:S02]  /*6a80*/  ISETP.LT.OR P0, PT, R116, R206, P0 ;  /* 0x000000ce7400720c */ /* 0x000fc40000701670 */
[C---:B------:R-:W-:Y:S02]  /*6a90*/  ISETP.GE.AND P1, PT, R116.reuse, R212, PT ;  /* 0x000000d47400720c */ /* 0x040fe40003f26270 */
[----:B------:R-:W-:Y:S02]  /*6aa0*/  P2R R0, PR, RZ, 0x1 ;  /* 0x00000001ff007803 */ /* 0x000fe40000000000 */
[----:B------:R-:W-:Y:S02]  /*6ab0*/  ISETP.LT.OR P5, PT, R116, R208, P2 ;  /* 0x000000d07400720c */ /* 0x000fe400017a1670 */
[----:B------:R-:W-:Y:S01]  /*6ac0*/  ISETP.NE.AND P3, PT, R0, RZ, PT ;  /* 0x000000ff0000720c */ /* 0x000fe20003f65270 */
[----:B------:R-:W-:Y:S01]  /*6ad0*/  FFMA.FTZ R0, R181, -UR20, R134 ;  /* 0x80000014b5007c23 */ /* 0x000fe20008010086 */
[----:B------:R-:W-:Y:S02]  /*6ae0*/  ISETP.GE.AND P0, PT, R116, R211, PT ;  /* 0x000000d37400720c */ /* 0x000fe40003f06270 */
[----:B------:R-:W-:Y:S01]  /*6af0*/  FSEL R124, R5, -INF , !P6 ;  /* 0xff800000057c7808 */ /* 0x000fe20007000000 */
[----:B---3--:R-:W-:Y:S01]  /*6b00*/  FFMA.FTZ R5, R249, -UR20, R10 ;  /* 0x80000014f9057c23 */ /* 0x008fe2000801000a */
[----:B------:R-:W-:Y:S01]  /*6b10*/  ISETP.NE.AND P2, PT, R6, RZ, PT ;  /* 0x000000ff0600720c */ /* 0x000fe20003f45270 */
[----:B------:R-:W-:Y:S01]  /*6b20*/  FFMA.FTZ R10, R250, -UR20, R25 ;  /* 0x80000014fa0a7c23 */ /* 0x000fe20008010019 */
[----:B------:R-:W-:-:S02]  /*6b30*/  ISETP.LT.OR P6, PT, R116, R204, P1 ;  /* 0x000000cc7400720c */ /* 0x000fc40000fc1670 */
[----:B------:R-:W-:Y:S02]  /*6b40*/  P2R R6, PR, RZ, 0x20 ;  /* 0x00000020ff067803 */ /* 0x000fe40000000000 */
[----:B------:R-:W-:Y:S01]  /*6b50*/  ISETP.NE.AND P1, PT, R8, RZ, PT ;  /* 0x000000ff0800720c */ /* 0x000fe20003f25270 */
[----:B-1----:R-:W-:Y:S01]  /*6b60*/  FFMA.FTZ R8, R175, -UR20, R12 ;  /* 0x80000014af087c23 */ /* 0x002fe2000801000c */
[----:B------:R-:W-:Y:S02]  /*6b70*/  ISETP.LT.OR P5, PT, R116, R203, P0 ;  /* 0x000000cb7400720c */ /* 0x000fe400007a1670 */
[----:B------:R-:W-:Y:S01]  /*6b80*/  FSEL R148, R0, -INF , !P4 ;  /* 0xff80000000947808 */ /* 0x000fe20006000000 */
[----:B------:R-:W-:Y:S01]  /*6b90*/  FFMA.FTZ R0, R179, -UR20, R19 ;  /* 0x80000014b3007c23 */ /* 0x000fe20008010013 */
[----:B------:R-:W-:Y:S02]  /*6ba0*/  ISETP.GE.AND P0, PT, R117, R214, PT ;  /* 0x000000d67500720c */ /* 0x000fe40003f06270 */
[----:B------:R-:W-:Y:S01]  /*6bb0*/  FSEL R135, R3, -INF , !P1 ;  /* 0xff80000003877808 */ /* 0x000fe20004800000 */
[----:B------:R-:W-:Y:S01]  /*6bc0*/  FFMA.FTZ R3, R178, -UR20, R26 ;  /* 0x80000014b2037c23 */ /* 0x000fe2000801001a */
[----:B------:R-:W-:-:S02]  /*6bd0*/  ISETP.LT.OR P4, PT, R117, R206, P0 ;  /* 0x000000ce7500720c */ /* 0x000fc40000781670 */
[C---:B------:R-:W-:Y:S02]  /*6be0*/  ISETP.GE.AND P1, PT, R117.reuse, R213, PT ;  /* 0x000000d57500720c */ /* 0x040fe40003f26270 */
[----:B------:R-:W-:Y:S01]  /*6bf0*/  FSEL R141, R0, -INF , !P2 ;  /* 0xff800000008d7808 */ /* 0x000fe20005000000 */
[----:B------:R-:W-:Y:S01]  /*6c00*/  IMAD.IADD R0, R222, 0x1, R145 ;  /* 0x00000001de007824 */ /* 0x000fe200078e0291 */
[C---:B------:R-:W-:Y:S02]  /*6c10*/  ISETP.GE.AND P0, PT, R117.reuse, R212, PT ;  /* 0x000000d47500720c */ /* 0x040fe40003f06270 */
[----:B------:R-:W-:Y:S02]  /*6c20*/  ISETP.GE.AND P2, PT, R117, R211, PT ;  /* 0x000000d37500720c */ /* 0x000fe40003f46270 */
[----:B------:R-:W-:Y:S02]  /*6c30*/  FSEL R120, R5, -INF , !P3 ;  /* 0xff80000005787808 */ /* 0x000fe40005800000 */
[C---:B------:R-:W-:Y:S01]  /*6c40*/  ISETP.LT.OR P3, PT, R117.reuse, R208, P1 ;  /* 0x000000d07500720c */ /* 0x040fe20000f61670 */
[----:B------:R-:W1:Y:S01]  /*6c50*/  MUFU.TANH R5, R15 ;  /* 0x0000000f00057308 */ /* 0x000e620000002400 */
[----:B------:R-:W-:-:S02]  /*6c60*/  ISETP.LT.OR P1, PT, R117, R204, P0 ;  /* 0x000000cc7500720c */ /* 0x000fc40000721670 */
[----:B------:R-:W-:Y:S02]  /*6c70*/  ISETP.LT.OR P0, PT, R117, R203, P2 ;  /* 0x000000cb7500720c */ /* 0x000fe40001701670 */
[----:B------:R-:W-:Y:S01]  /*6c80*/  ISETP.NE.AND P2, PT, R6, RZ, PT ;  /* 0x000000ff0600720c */ /* 0x000fe20003f45270 */
[----:B------:R-:W-:Y:S01]  /*6c90*/  FFMA.FTZ R6, R170, -UR20, R7 ;  /* 0x80000014aa067c23 */ /* 0x000fe20008010007 */
[----:B------:R-:W-:Y:S01]  /*6ca0*/  FSEL R134, R8, -INF , !P6 ;  /* 0xff80000008867808 */ /* 0x000fe20007000000 */
[----:B------:R-:W-:Y:S01]  /*6cb0*/  FFMA.FTZ R7, R146, -UR20, R13 ;  /* 0x8000001492077c23 */ /* 0x000fe2000801000d */
[----:B------:R-:W-:Y:S02]  /*6cc0*/  FSEL R146, R3, -INF , !P2 ;  /* 0xff80000003927808 */ /* 0x000fe40005000000 */
[----:B------:R-:W-:Y:S02]  /*6cd0*/  PLOP3.LUT P2, PT, PT, PT, UP0, 0x80, 0x0 ;  /* 0x000000000000781c */ /* 0x000fe40003f4f008 */
[----:B------:R-:W-:-:S02]  /*6ce0*/  IADD3 R202, R199, 0x800, RZ ;  /* 0x00000800c7ca7810 */ /* 0x000fc40007ffe0ff */
[----:B------:R-:W-:Y:S01]  /*6cf0*/  P2R R3, PR, RZ, 0x4 ;  /* 0x00000004ff037803 */ /* 0x000fe20000000000 */
[----:B-1----:R-:W-:Y:S01]  /*6d00*/  FFMA.FTZ R5, R123, -UR20, R5 ;  /* 0x800000147b057c23 */ /* 0x002fe20008010005 */
[----:B------:R-:W-:Y:S02]  /*6d10*/  IADD3 R201, R199, 0x1000, RZ ;  /* 0x00001000c7c97810 */ /* 0x000fe40007ffe0ff */
[----:B------:R-:W-:Y:S02]  /*6d20*/  ISETP.NE.AND P6, PT, R3, RZ, PT ;  /* 0x000000ff0300720c */ /* 0x000fe40003fc5270 */
[----:B------:R-:W-:Y:S02]  /*6d30*/  IADD3 R200, R199, 0x1800, RZ ;  /* 0x00001800c7c87810 */ /* 0x000fe40007ffe0ff */
[----:B------:R-:W-:Y:S02]  /*6d40*/  FSEL R138, R6, -INF , !P5 ;  /* 0xff800000068a7808 */ /* 0x000fe40006800000 */
[----:B------:R-:W-:-:S02]  /*6d50*/  FSEL R123, R10, -INF , !P4 ;  /* 0xff8000000a7b7808 */ /* 0x000fc40006000000 */
[----:B------:R-:W-:Y:S02]  /*6d60*/  FSEL R145, R9, -INF , !P3 ;  /* 0xff80000009917808 */ /* 0x000fe40005800000 */
[----:B------:R-:W-:Y:S02]  /*6d70*/  FSEL R133, R7, -INF , !P1 ;  /* 0xff80000007857808 */ /* 0x000fe40004800000 */
[----:B------:R-:W-:Y:S01]  /*6d80*/  FSEL R139, R5, -INF , !P0 ;  /* 0xff800000058b7808 */ /* 0x000fe20004000000 */
[----:B------:R-:W-:Y:S05]  /*6d90*/  @!P6 BRA `(.L_x_2081) ;  /* 0x000003600000e947 */ /* 0x000fea0003800000 */
[----:B------:R-:W2:Y:S04]  /*6da0*/  LDL.64 R152, [R1+0x8] ;  /* 0x0000080001987983 */ /* 0x000ea80000100a00 */
[----:B------:R-:W3:Y:S01]  /*6db0*/  LDL.64 R154, [R1+0x10] ;  /* 0x00001000019a7983 */ /* 0x000ee20000100a00 */
[----:B------:R-:W-:-:S04]  /*6dc0*/  UIADD3 UR13, UR8, -0x2, URZ ;  /* 0xfffffffe080d7890 */ /* 0x000fc8000fffe03f */
[----:B------:R-:W-:Y:S02]  /*6dd0*/  USHF.R.S32.HI UR12, URZ, 0x1f, UR13 ;  /* 0x0000001f3f0c7899 */ /* 0x000fe4000801140d */
[----:B------:R-:W-:Y:S01]  /*6de0*/  UIMAD UR7, UR7, UR13, URZ ;  /* 0x0000000d070772a4 */ /* 0x000fe2000f8e023f */
[----:B------:R-:W-:-:S03]  /*6df0*/  IMAD.U32 R5, RZ, RZ, UR6 ;  /* 0x00000006ff057e24 */ /* 0x000fc6000f8e00ff */
[----:B------:R-:W-:Y:S01]  /*6e00*/  UIMAD UR7, UR12, UR23, UR7 ;  /* 0x000000170c0772a4 */ /* 0x000fe2000f8e0207 */
[----:B------:R-:W-:Y:S01]  /*6e10*/  IMAD.U32 R8, RZ, RZ, UR6 ;  /* 0x00000006ff087e24 */ /* 0x000fe2000f8e00ff */
[----:B------:R-:W-:Y:S01]  /*6e20*/  BSSY B0, `(.L_x_2082) ;  /* 0x000002c000007945 */ /* 0x000fe20003800000 */
[----:B--2---:R-:W-:Y:S01]  /*6e30*/  ISETP.GE.AND P0, PT, R152, c[0x0][0x220], PT ;  /* 0x0000880098007a0c */ /* 0x004fe20003f06270 */
[----:B---3--:R-:W-:-:S05]  /*6e40*/  IMAD.WIDE.U32 R6, R251, UR13, R154 ;  /* 0x0000000dfb067c25 */ /* 0x008fca000f8e009a */
[----:B------:R-:W-:-:S07]  /*6e50*/  IADD3 R9, R7, UR7, RZ ;  /* 0x0000000707097c10 */ /* 0x000fce000fffe0ff */
[----:B------:R-:W-:Y:S01]  /*6e60*/  @!P0 IMAD.MOV.U32 R16, RZ, RZ, c[0x0][0x19c] ;  /* 0x00006700ff108624 */ /* 0x000fe200078e00ff */
[C---:B------:R-:W-:Y:S02]  /*6e70*/  @!P0 IADD3 R3, P2, R6.reuse, UR27, RZ ;  /* 0x0000001b06038c10 */ /* 0x040fe4000ff5e0ff */
[----:B------:R-:W-:Y:S02]  /*6e80*/  @!P0 LEA R5, P1, R5, R6, 0x5 ;  /* 0x0000000605058211 */ /* 0x000fe400078228ff */
[----:B------:R-:W-:Y:S02]  /*6e90*/  @!P0 LEA R14, P4, R6, c[0x0][0x168], 0x1 ;  /* 0x00005a00060e8a11 */ /* 0x000fe400078808ff */
[----:B------:R-:W-:Y:S02]  /*6ea0*/  @!P0 LEA R12, P3, R3, c[0x0][0x168], 0x1 ;  /* 0x00005a00030c8a11 */ /* 0x000fe400078608ff */
[----:B------:R-:W-:Y:S02]  /*6eb0*/  @!P0 IADD3.X R11, R9, UR26, RZ, P2, !PT ;  /* 0x0000001a090b8c10 */ /* 0x000fe400097fe4ff */
[----:B------:R-:W-:-:S02]  /*6ec0*/  @!P0 LEA.HI.X R16, R8, R9, R16, 0x5, P1 ;  /* 0x0000000908108211 */ /* 0x000fc400008f2c10 */
[----:B------:R-:W-:Y:S02]  /*6ed0*/  @!P0 LEA R10, P1, R5, c[0x0][0x168], 0x1 ;  /* 0x00005a00050a8a11 */ /* 0x000fe400078208ff */
[----:B------:R-:W-:Y:S02]  /*6ee0*/  @!P0 LEA.HI.X R15, R6, c[0x0][0x16c], R9, 0x1, P4 ;  /* 0x00005b00060f8a11 */ /* 0x000fe400020f0c09 */
        /* <DEDUP_REMOVED lines=31> */
.L_x_2083:
[----:B------:R-:W-:Y:S05]  /*70e0*/  BSYNC B0 ;  /* 0x0000000000007941 */ /* 0x000fea0003800000 */
.L_x_2082:
[----:B------:R-:W0:Y:S02]  /*70f0*/  LDGDEPBAR ;  /* 0x00000000000079af */ /* 0x000e240000000000 */
.L_x_2081:
        /* <DEDUP_REMOVED lines=109> */
[----:B--2---:R-:W-:-:S06]  /*77d0*/  FFMA.FTZ R0, R57, c[0x0][0x23c], -R12 ;  /* 0x00008f0039007a23 */ /* 0x004fcc000001080c */
        /* <DEDUP_REMOVED lines=12> */
[----:B---3--:R-:W-:-:S07]  /*78a0*/  FFMA.FTZ R6, R83, c[0x0][0x23c], -R12 ;  /* 0x00008f0053067a23 */ /* 0x008fce000001080c */
[----:B------:R1:W2:Y:S02]  /*78b0*/  MUFU.EX2 R216, R6 ;  /* 0x0000000600d87308 */ /* 0x0002a40000000800 */
[----:B-1----:R-:W1:Y:S02]  /*78c0*/  SHFL.BFLY PT, R6, R5, 0x1, 0x1f ;  /* 0x0c201f0005067f89 */ /* 0x002e6400000e0000 */
[----:B-1----:R-:W-:Y:S02]  /*78d0*/  FMNMX.FTZ R72, R5, R6, !PT ;  /* 0x0000000605487209 */ /* 0x002fe40007810000 */
        /* <DEDUP_REMOVED lines=31> */
[-C--:B------:R-:W-:Y:S08]  /*7ad0*/  HMMA.16816.F32.BF16 R52, R4, R18.reuse, RZ ;  /* 0x000000120434723c */ /* 0x080ff000000418ff */
[----:B------:R-:W-:Y:S01]  /*7ae0*/  HMMA.16816.F32.BF16 R112, R8, R18, RZ ;  /* 0x000000120870723c */ /* 0x000fe200000418ff */
[----:B-1----:R-:W-:Y:S01]  /*7af0*/  FFMA.FTZ R2, R69, c[0x0][0x23c], -R13 ;  /* 0x00008f0045027a23 */ /* 0x002fe2000001080d */
[----:B---3--:R-:W-:-:S03]  /*7b00*/  F2FP.BF16.PACK_AB R4, R183, R180 ;  /* 0x000000b4b704723e */ /* 0x008fc600000010ff */
[----:B------:R1:W-:Y:S02]  /*7b10*/  MUFU.EX2 R182, R2 ;  /* 0x0000000200b67308 */ /* 0x0003e40000000800 */
[----:B-1----:R-:W-:-:S06]  /*7b20*/  FFMA.FTZ R2, R68, c[0x0][0x23c], -R13 ;  /* 0x00008f0044027a23 */ /* 0x002fcc000001080d */
[----:B------:R1:W3:Y:S02]  /*7b30*/  MUFU.EX2 R181, R2 ;  /* 0x0000000200b57308 */ /* 0x0002e40000000800 */
[--C-:B-1----:R-:W-:Y:S01]  /*7b40*/  FFMA.FTZ R2, R84, c[0x0][0x23c], -R12.reuse ;  /* 0x00008f0054027a23 */ /* 0x102fe2000001080c */
[----:B---3--:R-:W-:Y:S01]  /*7b50*/  F2FP.BF16.PACK_AB R6, R181, R182 ;  /* 0x000000b6b506723e */ /* 0x008fe200000010ff */
[----:B------:R-:W-:Y:S04]  /*7b60*/  HMMA.16816.F32.BF16 R84, R8, R20, RZ ;  /* 0x000000140854723c */ /* 0x000fe800000418ff */
[----:B------:R1:W-:Y:S02]  /*7b70*/  MUFU.EX2 R172, R2 ;  /* 0x0000000200ac7308 */ /* 0x0003e40000000800 */
[----:B-1----:R-:W-:-:S02]  /*7b80*/  FFMA.FTZ R2, R100, c[0x0][0x23c], -R12 ;  /* 0x00008f0064027a23 */ /* 0x002fc4000001080c */
[C---:B------:R-:W-:Y:S04]  /*7b90*/  HMMA.16816.F32.BF16 R100, R8.reuse, R22, RZ ;  /* 0x000000160864723c */ /* 0x040fe800000418ff */
[----:B------:R1:W3:Y:S04]  /*7ba0*/  MUFU.EX2 R176, R2 ;  /* 0x0000000200b07308 */ /* 0x0002e80000000800 */
[C---:B------:R-:W-:Y:S08]  /*7bb0*/  HMMA.16816.F32.BF16 R20, R8.reuse, R16, RZ ;  /* 0x000000100814723c */ /* 0x040ff000000418ff */
[----:B------:R-:W-:Y:S01]  /*7bc0*/  HMMA.16816.F32.BF16 R16, R8, R40, RZ ;  /* 0x000000280810723c */ /* 0x000fe200000418ff */
[----:B-1----:R-:W-:Y:S01]  /*7bd0*/  FFMA.FTZ R2, R97, c[0x0][0x23c], -R12 ;  /* 0x00008f0061027a23 */ /* 0x002fe2000001080c */
[----:B---3--:R-:W-:-:S03]  /*7be0*/  F2FP.BF16.PACK_AB R5, R176, R172 ;  /* 0x000000acb005723e */ /* 0x008fc600000010ff */
[----:B------:R1:W-:Y:S02]  /*7bf0*/  MUFU.EX2 R175, R2 ;  /* 0x0000000200af7308 */ /* 0x0003e40000000800 */
[----:B-1----:R-:W-:Y:S02]  /*7c00*/  FFMA.FTZ R2, R96, c[0x0][0x23c], -R12 ;  /* 0x00008f0060027a23 */ /* 0x002fe4000001080c */
[----:B------:R-:W-:Y:S01]  /*7c10*/  HMMA.16816.F32.BF16 R96, R8, R42, RZ ;  /* 0x0000002a0860723c */ /* 0x000fe200000418ff */
[----:B------:R-:W-:Y:S03]  /*7c20*/  LDSM.16.MT88.4 R8, [R190+0x7000] ;  /* 0x00700000be08783b */ /* 0x000fe60000004200 */
        /* <DEDUP_REMOVED lines=13> */
[----:B------:R-:W-:Y:S01]  /*7d00*/  HMMA.16816.F32.BF16 R44, R4, R38, R44 ;  /* 0x00000026042c723c */ /* 0x000fe2000004182c */
[----:B-1----:R-:W-:-:S07]  /*7d10*/  FFMA.FTZ R2, R104, c[0x0][0x23c], -R3 ;  /* 0x00008f0068027a23 */ /* 0x002fce0000010803 */
[C---:B------:R-:W-:Y:S01]  /*7d20*/  HMMA.16816.F32.BF16 R104, R4.reuse, R32, R64 ;  /* 0x000000200468723c */ /* 0x040fe20000041840 */
[----:B------:R1:W-:Y:S07]  /*7d30*/  MUFU.EX2 R168, R2 ;  /* 0x0000000200a87308 */ /* 0x0003ee0000000800 */
[----:B------:R-:W-:Y:S07]  /*7d40*/  HMMA.16816.F32.BF16 R64, R4, R36, R48 ;  /* 0x000000240440723c */ /* 0x000fee0000041830 */
[----:B------:R-:W-:-:S02]  /*7d50*/  F2FP.BF16.PACK_AB R4, R218, R187 ;  /* 0x000000bbda04723e */ /* 0x000fc400000010ff */
[----:B--2---:R-:W-:Y:S01]  /*7d60*/  F2FP.BF16.PACK_AB R6, R170, R171 ;  /* 0x000000abaa06723e */ /* 0x004fe200000010ff */
[----:B-1----:R-:W-:-:S04]  /*7d70*/  FFMA.FTZ R2, R144, c[0x0][0x23c], -R0 ;  /* 0x00008f0090027a23 */ /* 0x002fc80000010800 */
        /* <DEDUP_REMOVED lines=14> */
[----:B-1----:R-:W-:-:S03]  /*7e60*/  FFMA.FTZ R2, R127, c[0x0][0x23c], -R13 ;  /* 0x00008f007f027a23 */ /* 0x002fc6000001080d */
[----:B------:R-:W-:Y:S01]  /*7e70*/  LDSM.16.MT88.4 R92, [R189+0x7800] ;  /* 0x00780000bd5c783b */ /* 0x000fe20000004200 */
[----:B------:R1:W-:Y:S02]  /*7e80*/  MUFU.EX2 R161, R2 ;  /* 0x0000000200a17308 */ /* 0x0003e40000000800 */
[C---:B------:R-:W-:Y:S08]  /*7e90*/  HMMA.16816.F32.BF16 R48, R4.reuse, R32, R84 ;  /* 0x000000200430723c */ /* 0x040ff00000041854 */
[----:B------:R-:W-:Y:S01]  /*7ea0*/  HMMA.16816.F32.BF16 R32, R4, R34, R100 ;  /* 0x000000220420723c */ /* 0x000fe20000041864 */
[----:B-1----:R-:W-:-:S04]  /*7eb0*/  FFMA.FTZ R2, R122, c[0x0][0x23c], -R13 ;  /* 0x00008f007a027a23 */ /* 0x002fc8000001080d */
[----:B------:R1:W2:Y:S02]  /*7ec0*/  MUFU.EX2 R162, R2 ;  /* 0x0000000200a27308 */ /* 0x0002a40000000800 */
[--C-:B-1----:R-:W-:Y:S02]  /*7ed0*/  FFMA.FTZ R2, R119, c[0x0][0x23c], -R13.reuse ;  /* 0x00008f0077027a23 */ /* 0x102fe4000001080d */
[C---:B------:R-:W-:Y:S01]  /*7ee0*/  HMMA.16816.F32.BF16 R116, R4.reuse, R28, R20 ;  /* 0x0000001c0474723c */ /* 0x040fe20000041814 */
[----:B------:R-:W1:Y:S03]  /*7ef0*/  LDSM.16.MT88.4 R20, [R189+0x7000] ;  /* 0x00700000bd14783b */ /* 0x000e660000004200 */
[----:B------:R3:W-:Y:S04]  /*7f00*/  MUFU.EX2 R160, R2 ;  /* 0x0000000200a07308 */ /* 0x0007e80000000800 */
[----:B------:R-:W-:Y:S01]  /*7f10*/  HMMA.16816.F32.BF16 R28, R4, R30, R112 ;  /* 0x0000001e041c723c */ /* 0x000fe20000041870 */
[----:B---3--:R-:W-:-:S04]  /*7f20*/  FFMA.FTZ R2, R74, c[0x0][0x23c], -R13 ;  /* 0x00008f004a027a23 */ /* 0x008fc8000001080d */
[----:B------:R3:W4:Y:S02]  /*7f30*/  MUFU.EX2 R159, R2 ;  /* 0x00000002009f7308 */ /* 0x0007240000000800 */
[----:B---3--:R-:W-:Y:S02]  /*7f40*/  FFMA.FTZ R2, R129, c[0x0][0x23c], -R12 ;  /* 0x00008f0081027a23 */ /* 0x008fe4000001080c */
[C---:B------:R-:W-:Y:S01]  /*7f50*/  HMMA.16816.F32.BF16 R128, R4.reuse, R36, R16 ;  /* 0x000000240480723c */ /* 0x040fe20000041810 */
[----:B------:R-:W3:Y:S03]  /*7f60*/  LDSM.16.MT88.4 R16, [R192+0x7000] ;  /* 0x00700000c010783b */ /* 0x000ee60000004200 */
[----:B------:R5:W-:Y:S04]  /*7f70*/  MUFU.EX2 R158, R2 ;  /* 0x00000002009e7308 */ /* 0x000be80000000800 */
[----:B------:R-:W-:Y:S07]  /*7f80*/  HMMA.16816.F32.BF16 R36, R4, R38, R96 ;  /* 0x000000260424723c */ /* 0x000fee0000041860 */
[----:B--2---:R-:W-:-:S02]  /*7f90*/  F2FP.BF16.PACK_AB R4, R162, R161 ;  /* 0x000000a1a204723e */ /* 0x004fc400000010ff */
[----:B----4-:R-:W-:Y:S01]  /*7fa0*/  F2FP.BF16.PACK_AB R6, R159, R160 ;  /* 0x000000a09f06723e */ /* 0x010fe200000010ff */
[----:B-----5:R-:W-:-:S04]  /*7fb0*/  FFMA.FTZ R2, R132, c[0x0][0x23c], -R12 ;  /* 0x00008f0084027a23 */ /* 0x020fc8000001080c */
        /* <DEDUP_REMOVED lines=8> */
[----:B------:R2:W4:Y:S02]  /*8040*/  MUFU.EX2 R154, R2 ;  /* 0x00000002009a7308 */ /* 0x0005240000000800 */
[C---:B-1----:R-:W-:Y:S01]  /*8050*/  HMMA.16816.F32.BF16 R84, R4.reuse, R20, R108 ;  /* 0x000000140454723c */ /* 0x042fe2000004186c */
[----:B------:R-:W1:Y:S07]  /*8060*/  LDSM.16.MT88.4 R108, [R192+0x7800] ;  /* 0x00780000c06c783b */ /* 0x000e6e0000004200 */
[----:B---3--:R-:W-:Y:S01]  /*8070*/  HMMA.16816.F32.BF16 R104, R4, R16, R104 ;  /* 0x000000100468723c */ /* 0x008fe20000041868 */
[----:B--2---:R-:W-:-:S04]  /*8080*/  FFMA.FTZ R2, R125, c[0x0][0x23c], -R3 ;  /* 0x00008f007d027a23 */ /* 0x004fc80000010803 */
[----:B------:R2:W-:Y:S03]  /*8090*/  MUFU.EX2 R153, R2 ;  /* 0x0000000200997308 */ /* 0x0005e60000000800 */
[C---:B------:R-:W-:Y:S08]  /*80a0*/  HMMA.16816.F32.BF16 R80, R4.reuse, R8, R80 ;  /* 0x000000080450723c */ /* 0x040ff00000041850 */
[----:B------:R-:W-:Y:S01]  /*80b0*/  HMMA.16816.F32.BF16 R64, R4, R24, R64 ;  /* 0x000000180440723c */ /* 0x000fe20000041840 */
[----:B--2---:R-:W-:-:S07]  /*80c0*/  FFMA.FTZ R2, R124, c[0x0][0x23c], -R3 ;  /* 0x00008f007c027a23 */ /* 0x004fce0000010803 */
[C---:B------:R-:W-:Y:S01]  /*80d0*/  HMMA.16816.F32.BF16 R88, R4.reuse, R22, R76 ;  /* 0x000000160458723c */ /* 0x040fe2000004184c */
[----:B------:R-:W2:Y:S01]  /*80e0*/  LDSM.16.MT88.4 R124, [R190+0x7800] ;  /* 0x00780000be7c783b */ /* 0x000ea20000004200 */
[----:B------:R3:W-:Y:S06]  /*80f0*/  MUFU.EX2 R152, R2 ;  /* 0x0000000200987308 */ /* 0x0007ec0000000800 */
[C---:B------:R-:W-:Y:S08]  /*8100*/  HMMA.16816.F32.BF16 R60, R4.reuse, R18, R60 ;  /* 0x00000012043c723c */ /* 0x040ff0000004183c */
[----:B------:R-:W-:Y:S01]  /*8110*/  HMMA.16816.F32.BF16 R56, R4, R10, R56 ;  /* 0x0000000a0438723c */ /* 0x000fe20000041838 */
[----:B---3--:R-:W-:-:S02]  /*8120*/  FFMA.FTZ R2, R120, c[0x0][0x23c], -R3 ;  /* 0x00008f0078027a23 */ /* 0x008fc40000010803 */
[----:B------:R-:W-:Y:S02]  /*8130*/  FFMA.FTZ R3, R123, c[0x0][0x23c], -R3 ;  /* 0x00008f007b037a23 */ /* 0x000fe40000010803 */
        /* <DEDUP_REMOVED lines=29> */
[----:B---3--:R-:W-:-:S07]  /*8310*/  FFMA.FTZ R2, R134, c[0x0][0x23c], -R13 ;  /* 0x00008f0086027a23 */ /* 0x008fce000001080d */
[C---:B------:R-:W-:Y:S01]  /*8320*/  HMMA.16816.F32.BF16 R112, R4.reuse, R8, R116 ;  /* 0x000000080470723c */ /* 0x040fe20000041874 */
[----:B----4-:R-:W-:Y:S01]  /*8330*/  F2FP.BF16.PACK_AB R136, R69, R68 ;  /* 0x000000444588723e */ /* 0x010fe200000010ff */
[----:B------:R3:W-:Y:S06]  /*8340*/  MUFU.EX2 R20, R2 ;  /* 0x0000000200147308 */ /* 0x0007ec0000000800 */
[C---:B------:R-:W-:Y:S01]  /*8350*/  HMMA.16816.F32.BF16 R28, R4.reuse, R10, R28 ;  /* 0x0000000a041c723c */ /* 0x040fe2000004181c */
[----:B------:R-:W4:Y:S07]  /*8360*/  LDSM.16.MT88.4 R8, [R191+0x7800] ;  /* 0x00780000bf08783b */ /* 0x000f2e0000004200 */
[----:B------:R-:W-:Y:S01]  /*8370*/  HMMA.16816.F32.BF16 R128, R4, R24, R128 ;  /* 0x000000180480723c */ /* 0x000fe20000041880 */
[----:B---3--:R-:W-:-:S04]  /*8380*/  FFMA.FTZ R2, R133, c[0x0][0x23c], -R13 ;  /* 0x00008f0085027a23 */ /* 0x008fc8000001080d */
[----:B------:R3:W-:Y:S03]  /*8390*/  MUFU.EX2 R248, R2 ;  /* 0x0000000200f87308 */ /* 0x0007e60000000800 */
[----:B------:R-:W-:Y:S07]  /*83a0*/  HMMA.16816.F32.BF16 R36, R4, R26, R36 ;  /* 0x0000001a0424723c */ /* 0x000fee0000041824 */
[----:B------:R-:W-:-:S02]  /*83b0*/  FADD.FTZ R4, R216, R185 ;  /* 0x000000b9d8047221 */ /* 0x000fc40000010000 */
[----:B------:R-:W-:Y:S02]  /*83c0*/  FADD.FTZ R5, R171, R3 ;  /* 0x00000003ab057221 */ /* 0x000fe40000010000 */
[----:B------:R-:W-:Y:S02]  /*83d0*/  FADD.FTZ R4, R186, R4 ;  /* 0x00000004ba047221 */ /* 0x000fe40000010000 */
[----:B---3--:R-:W-:Y:S01]  /*83e0*/  FFMA.FTZ R2, R142, c[0x0][0x23c], -R12 ;  /* 0x00008f008e027a23 */ /* 0x008fe2000001080c */
[----:B------:R-:W-:Y:S01]  /*83f0*/  F2FP.BF16.PACK_AB R142, R245, R151 ;  /* 0x00000097f58e723e */ /* 0x000fe200000010ff */
[----:B------:R-:W-:Y:S02]  /*8400*/  FADD.FTZ R4, R217, R4 ;  /* 0x00000004d9047221 */ /* 0x000fe40000010000 */
[----:B------:R3:W-:Y:S02]  /*8410*/  MUFU.EX2 R15, R2 ;  /* 0x00000002000f7308 */ /* 0x0007e40000000800 */
[----:B------:R-:W-:-:S04]  /*8420*/  FADD.FTZ R4, R172, R4 ;  /* 0x00000004ac047221 */ /* 0x000fc80000010000 */
[----:B------:R-:W-:Y:S02]  /*8430*/  FADD.FTZ R4, R176, R4 ;  /* 0x00000004b0047221 */ /* 0x000fe40000010000 */
[----:B---3--:R-:W-:-:S04]  /*8440*/  FFMA.FTZ R2, R141, c[0x0][0x23c], -R12 ;  /* 0x00008f008d027a23 */ /* 0x008fc8000001080c */
[----:B------:R3:W5:Y:S02]  /*8450*/  MUFU.EX2 R14, R2 ;  /* 0x00000002000e7308 */ /* 0x0007640000000800 */
[----:B---3--:R-:W-:Y:S01]  /*8460*/  FFMA.FTZ R2, R138, c[0x0][0x23c], -R12 ;  /* 0x00008f008a027a23 */ /* 0x008fe2000001080c */
[----:B-----5:R-:W-:Y:S02]  /*8470*/  F2FP.BF16.PACK_AB R137, R14, R15 ;  /* 0x0000000f0e89723e */ /* 0x020fe400000010ff */
[----:B------:R-:W-:-:S03]  /*8480*/  F2FP.BF16.PACK_AB R138, R248, R20 ;  /* 0x00000014f88a723e */ /* 0x000fc600000010ff */
[----:B------:R3:W-:Y:S02]  /*8490*/  MUFU.EX2 R13, R2 ;  /* 0x00000002000d7308 */ /* 0x0007e40000000800 */
[----:B---3--:R-:W-:-:S06]  /*84a0*/  FFMA.FTZ R2, R139, c[0x0][0x23c], -R12 ;  /* 0x00008f008b027a23 */ /* 0x008fcc000001080c */
[----:B------:R3:W5:Y:S02]  /*84b0*/  MUFU.EX2 R247, R2 ;  /* 0x0000000200f77308 */ /* 0x0007640000000800 */
[----:B---3--:R-:W-:Y:S01]  /*84c0*/  FFMA.FTZ R2, R150, c[0x0][0x23c], -R0 ;  /* 0x00008f0096027a23 */ /* 0x008fe20000010800 */
[----:B-----5:R-:W-:-:S05]  /*84d0*/  F2FP.BF16.PACK_AB R139, R247, R13 ;  /* 0x0000000df78b723e */ /* 0x020fca00000010ff */
[----:B------:R3:W-:Y:S02]  /*84e0*/  MUFU.EX2 R12, R2 ;  /* 0x00000002000c7308 */ /* 0x0007e40000000800 */
[C---:B-1----:R-:W-:Y:S08]  /*84f0*/  HMMA.16816.F32.BF16 R100, R136.reuse, R108, R104 ;  /* 0x0000006c8864723c */ /* 0x042ff00000041868 */
[----:B--2---:R-:W-:Y:S01]  /*8500*/  HMMA.16816.F32.BF16 R116, R136, R124, R80 ;  /* 0x0000007c8874723c */ /* 0x004fe20000041850 */
        /* <DEDUP_REMOVED lines=11> */
[----:B----4-:R-:W-:Y:S01]  /*85c0*/  HMMA.16816.F32.BF16 R132, R136, R8, R64 ;  /* 0x000000088884723c */ /* 0x010fe20000041840 */
        /* <DEDUP_REMOVED lines=68> */
[----:B------:R-:W1:Y:S01]  /*8a10*/  S2R R236, SR_TID.X ;  /* 0x0000000000ec7919 */ /* 0x000e620000002100 */
[----:B------:R-:W-:Y:S01]  /*8a20*/  IMAD.WIDE.U32 R6, R252, c[0x0][0x1a0], RZ ;  /* 0x00006800fc067a25 */ /* 0x000fe200078e00ff */
[----:B------:R-:W-:Y:S01]  /*8a30*/  UIMAD UR7, UR12, UR14, UR7 ;  /* 0x0000000e0c0772a4 */ /* 0x000fe2000f8e0207 */
[----:B------:R-:W-:Y:S01]  /*8a40*/  LOP3.LUT R0, R0, 0xffffffdf, RZ, 0xc0, !PT ;  /* 0xffffffdf00007812 */ /* 0x000fe200078ec0ff */
[----:B------:R-:W-:Y:S01]  /*8a50*/  UISETP.GT.AND UP0, UPT, UR25, UR9, UPT ;  /* 0x000000091900728c */ /* 0x000fe2000bf04270 */
[----:B------:R-:W-:Y:S02]  /*8a60*/  IMAD.SHL.U32 R13, R14, 0x20, RZ ;  /* 0x000000200e0d7824 */ /* 0x000fe400078e00ff */
[----:B-1----:R-:W-:-:S05]  /*8a70*/  IMAD.SHL.U32 R236, R236, 0x2, RZ ;  /* 0x00000002ecec7824 */ /* 0x002fca00078e00ff */
[----:B------:R-:W-:Y:S01]  /*8a80*/  LOP3.LUT R236, R236, 0x6, RZ, 0xc0, !PT ;  /* 0x00000006ecec7812 */ /* 0x000fe200078ec0ff */
[----:B------:R-:W-:Y:S01]  /*8a90*/  BAR.SYNC.DEFER_BLOCKING 0x0 ;  /* 0x0000000000007b1d */ /* 0x000fe20000010000 */
[----:B--2---:R-:W-:Y:S01]  /*8aa0*/  ISETP.GE.AND P3, PT, R228, c[0x0][0x220], PT ;  /* 0x00008800e4007a0c */ /* 0x004fe20003f66270 */
[----:B---3--:R-:W-:-:S05]  /*8ab0*/  IMAD.WIDE.U32 R2, R2, UR14, R226 ;  /* 0x0000000e02027c25 */ /* 0x008fca000f8e00e2 */
        /* <DEDUP_REMOVED lines=17> */
[----:B------:R1:W-:Y:S01]  /*8bd0*/  @!P3 LDGSTS.E.BYPASS.LTC128B.128 [R215+0x6000], [R10.64] ;  /* 0x060000000ad7bfae */ /* 0x0003e2000b901d52 */
[----:B------:R-:W-:Y:S02]  /*8be0*/  @P3 LOP3.LUT R0, R0, 0x20, RZ, 0xfc, !PT ;  /* 0x0000002000003812 */ /* 0x000fe400078efcff */
[----:B------:R-:W-:Y:S01]  /*8bf0*/  @!P3 LEA.HI.X R7, R5, c[0x0][0x174], R13, 0x1, P0 ;  /* 0x00005d000507ba11 */ /* 0x000fe200000f0c0d */
[----:B------:R-:W-:Y:S01]  /*8c00*/  @!P3 IMAD.IADD R3, R4, 0x1, R3 ;  /* 0x000000010403b824 */ /* 0x000fe200078e0203 */
[----:B------:R-:W-:Y:S01]  /*8c10*/  @!P3 LEA R4, P0, R2, c[0x0][0x170], 0x1 ;  /* 0x00005c000204ba11 */ /* 0x000fe200078008ff */
[----:B------:R-:W-:Y:S01]  /*8c20*/  @P3 STS.128 [R215+0x6800], RZ ;  /* 0x006800ffd7003388 */ /* 0x000fe20000000c00 */
[----:B------:R-:W-:-:S02]  /*8c30*/  LOP3.LUT R0, R0, 0xfffffff7, RZ, 0xc0, !PT ;  /* 0xfffffff700007812 */ /* 0x000fc400078ec0ff */
        /* <DEDUP_REMOVED lines=12> */
[----:B------:R-:W-:-:S03]  /*8d00*/  IMAD.IADD R3, R210, 0x1, -R2 ;  /* 0x00000001d2037824 */ /* 0x000fc600078e0a02 */
[----:B------:R-:W-:Y:S02]  /*8d10*/  @P3 STS.128 [R215+0x7800], RZ ;  /* 0x007800ffd7003388 */ /* 0x000fe40000000c00 */
[----:B------:R-:W-:Y:S02]  /*8d20*/  IABS R3, R3 ;  /* 0x0000000300037213 */ /* 0x000fe40000000000 */
[----:B------:R-:W-:Y:S01]  /*8d30*/  @!PT LDS RZ, [RZ] ;  /* 0x00000000fffff984 */ /* 0x000fe20000000800 */
[----:B------:R-:W-:Y:S01]  /*8d40*/  @!PT LDS RZ, [RZ] ;  /* 0x00000000fffff984 */ /* 0x000fe20000000800 */
[----:B------:R-:W-:Y:S01]  /*8d50*/  @!PT LDS RZ, [RZ] ;  /* 0x00000000fffff984 */ /* 0x000fe20000000800 */
[----:B------:R2:W-:Y:S04]  /*8d60*/  @!P3 LDGSTS.E.BYPASS.LTC128B.128 [R215+0x7800], [R4.64] ;  /* 0x0780000004d7bfae */ /* 0x0005e8000b901d52 */
[----:B------:R-:W-:Y:S04]  /*8d70*/  LDSM.16.M88.4 R32, [R188+0x4000] ;  /* 0x00400000bc20783b */ /* 0x000fe80000000200 */
[----:B------:R-:W-:Y:S04]  /*8d80*/  LDSM.16.M88.4 R28, [R188+0x4800] ;  /* 0x00480000bc1c783b */ /* 0x000fe80000000200 */
[----:B-1----:R-:W1:Y:S04]  /*8d90*/  LDSM.16.M88.4 R8, [R195+0x2000] ;  /* 0x00200000c308783b */ /* 0x002e680000000200 */
[----:B------:R-:W3:Y:S04]  /*8da0*/  LDSM.16.M88.4 R24, [R188+0x5000] ;  /* 0x00500000bc18783b */ /* 0x000ee80000000200 */
[----:B------:R-:W4:Y:S04]  /*8db0*/  LDSM.16.M88.4 R20, [R188+0x5800] ;  /* 0x00580000bc14783b */ /* 0x000f280000000200 */
[----:B------:R-:W5:Y:S04]  /*8dc0*/  LDSM.16.M88.4 R12, [R195] ;  /* 0x00000000c30c783b */ /* 0x000f680000000200 */
[----:B--2---:R-:W-:Y:S04]  /*8dd0*/  LDSM.16.M88.4 R4, [R198+0x2000] ;  /* 0x00200000c604783b */ /* 0x004fe80000000200 */
[----:B------:R-:W2:Y:S04]  /*8de0*/  LDSM.16.M88.4 R40, [R194+0x5800] ;  /* 0x00580000c228783b */ /* 0x000ea80000000200 */
[----:B------:R-:W2:Y:S04]  /*8df0*/  LDSM.16.M88.4 R36, [R194+0x4000] ;  /* 0x00400000c224783b */ /* 0x000ea80000000200 */
[----:B------:R-:W2:Y:S04]  /*8e00*/  LDSM.16.M88.4 R48, [R194+0x4800] ;  /* 0x00480000c230783b */ /* 0x000ea80000000200 */
[----:B------:R-:W2:Y:S04]  /*8e10*/  LDSM.16.M88.4 R44, [R194+0x5000] ;  /* 0x00500000c22c783b */ /* 0x000ea80000000200 */
[----:B------:R-:W2:Y:S01]  /*8e20*/  LDSM.16.M88.4 R16, [R198] ;  /* 0x00000000c610783b */ /* 0x000ea20000000200 */
[C---:B-1----:R-:W-:Y:S03]  /*8e30*/  HMMA.16816.F32.BF16 R148, R8.reuse, R32, RZ ;  /* 0x000000200894723c */ /* 0x042fe600000418ff */
[----:B------:R-:W0:Y:S05]  /*8e40*/  LDGDEPBAR ;  /* 0x00000000000079af */ /* 0x000e2a0000000000 */
[C---:B------:R-:W-:Y:S08]  /*8e50*/  HMMA.16816.F32.BF16 R76, R8.reuse, R28, RZ ;  /* 0x0000001c084c723c */ /* 0x040ff000000418ff */
[C---:B---3--:R-:W-:Y:S08]  /*8e60*/  HMMA.16816.F32.BF16 R60, R8.reuse, R24, RZ ;  /* 0x00000018083c723c */ /* 0x048ff000000418ff */
[C---:B----4-:R-:W-:Y:S08]  /*8e70*/  HMMA.16816.F32.BF16 R52, R8.reuse, R20, RZ ;  /* 0x000000140834723c */ /* 0x050ff000000418ff */
[C---:B------:R-:W-:Y:S08]  /*8e80*/  HMMA.16816.F32.BF16 R144, R8.reuse, R34, RZ ;  /* 0x000000220890723c */ /* 0x040ff000000418ff */
[C---:B------:R-:W-:Y:S08]  /*8e90*/  HMMA.16816.F32.BF16 R64, R8.reuse, R30, RZ ;  /* 0x0000001e0840723c */ /* 0x040ff000000418ff */
[C---:B------:R-:W-:Y:S08]  /*8ea0*/  HMMA.16816.F32.BF16 R56, R8.reuse, R26, RZ ;  /* 0x0000001a0838723c */ /* 0x040ff000000418ff */
[----:B------:R-:W-:Y:S08]  /*8eb0*/  HMMA.16816.F32.BF16 R8, R8, R22, RZ ;  /* 0x000000160808723c */ /* 0x000ff000000418ff */
[C---:B-----5:R-:W-:Y:S08]  /*8ec0*/  HMMA.16816.F32.BF16 R160, R12.reuse, R24, RZ ;  /* 0x000000180ca0723c */ /* 0x060ff000000418ff */
[----:B------:R-:W-:Y:S08]  /*8ed0*/  HMMA.16816.F32.BF16 R152, R12, R32, RZ ;  /* 0x000000200c98723c */ /* 0x000ff000000418ff */
[----:B--2---:R-:W-:Y:S01]  /*8ee0*/  HMMA.16816.F32.BF16 R228, R4, R42, R8 ;  /* 0x0000002a04e4723c */ /* 0x004fe20000041808 */
[----:B------:R-:W-:Y:S07]  /*8ef0*/  LDSM.16.M88.4 R8, [R196] ;  /* 0x00000000c408783b */ /* 0x000fee0000000200 */
[C---:B------:R-:W-:Y:S01]  /*8f00*/  HMMA.16816.F32.BF16 R180, R12.reuse, R34, RZ ;  /* 0x000000220cb4723c */ /* 0x040fe200000418ff */
[----:B------:R-:W1:Y:S07]  /*8f10*/  LDSM.16.M88.4 R32, [R201] ;  /* 0x00000000c920783b */ /* 0x000e6e0000000200 */
[C---:B------:R-:W-:Y:S08]  /*8f20*/  HMMA.16816.F32.BF16 R164, R12.reuse, R28, RZ ;  /* 0x0000001c0ca4723c */ /* 0x040ff000000418ff */
[----:B------:R-:W-:Y:S01]  /*8f30*/  HMMA.16816.F32.BF16 R176, R12, R30, RZ ;  /* 0x0000001e0cb0723c */ /* 0x000fe200000418ff */
[----:B------:R-:W-:Y:S01]  /*8f40*/  IMAD.MOV.U32 R242, RZ, RZ, R230 ;  /* 0x000000fffff27224 */ /* 0x000fe200078e00e6 */
[----:B------:R-:W-:Y:S01]  /*8f50*/  LDSM.16.M88.4 R28, [R202] ;  /* 0x00000000ca1c783b */ /* 0x000fe20000000200 */
[----:B------:R-:W-:-:S02]  /*8f60*/  IMAD.MOV.U32 R241, RZ, RZ, R229 ;  /* 0x000000fffff17224 */ /* 0x000fc400078e00e5 */
[----:B------:R-:W-:Y:S02]  /*8f70*/  IMAD.MOV.U32 R240, RZ, RZ, R228 ;  /* 0x000000fffff07224 */ /* 0x000fe400078e00e4 */
[----:B------:R-:W-:Y:S01]  /*8f80*/  IMAD.MOV.U32 R239, RZ, RZ, R231 ;  /* 0x000000ffffef7224 */ /* 0x000fe200078e00e7 */
[C---:B------:R-:W-:Y:S01]  /*8f90*/  HMMA.16816.F32.BF16 R172, R12.reuse, R26, RZ ;  /* 0x0000001a0cac723c */ /* 0x040fe200000418ff */
[----:B------:R-:W-:Y:S07]  /*8fa0*/  LDSM.16.M88.4 R228, [R200] ;  /* 0x00000000c8e4783b */ /* 0x000fee0000000200 */
[C---:B------:R-:W-:Y:S08]  /*8fb0*/  HMMA.16816.F32.BF16 R156, R12.reuse, R20, RZ ;  /* 0x000000140c9c723c */ /* 0x040ff000000418ff */
[----:B------:R-:W-:Y:S01]  /*8fc0*/  HMMA.16816.F32.BF16 R168, R12, R22, RZ ;  /* 0x000000160ca8723c */ /* 0x000fe200000418ff */
[----:B------:R-:W2:Y:S07]  /*8fd0*/  LDSM.16.M88.4 R12, [R199] ;  /* 0x00000000c70c783b */ /* 0x000eae0000000200 */
        /* <DEDUP_REMOVED lines=15> */
[C---:B------:R-:W-:Y:S08]  /*90d0*/  HMMA.16816.F32.BF16 R44, R16.reuse, R46, R172 ;  /* 0x0000002e102c723c */ /* 0x040ff000000418ac */
[----:B------:R-:W-:Y:S08]  /*90e0*/  HMMA.16816.F32.BF16 R16, R16, R42, R168 ;  /* 0x0000002a1010723c */ /* 0x000ff000000418a8 */
[C---:B-1----:R-:W-:Y:S07]  /*90f0*/  HMMA.16816.F32.BF16 R156, R8.reuse, R32, R4 ;  /* 0x00000020089c723c */ /* 0x042fee0000041804 */
[----:B------:R-:W-:Y:S01]  /*9100*/  IMAD.IADD R5, R207, 0x1, -R2 ;  /* 0x00000001cf057824 */ /* 0x000fe200078e0a02 */
[----:B--2---:R-:W-:Y:S01]  /*9110*/  HMMA.16816.F32.BF16 R76, R8, R12, R24 ;  /* 0x0000000c084c723c */ /* 0x004fe20000041818 */
[----:B------:R-:W-:Y:S01]  /*9120*/  IMAD.MOV.U32 R4, RZ, RZ, R3 ;  /* 0x000000ffff047224 */ /* 0x000fe200078e0003 */
[----:B------:R-:W1:Y:S01]  /*9130*/  LDSM.16.M88.4 R24, [R196+0x2000] ;  /* 0x00200000c418783b */ /* 0x000e620000000200 */
[----:B------:R-:W-:-:S02]  /*9140*/  IADD3 R6, R2, 0x1, RZ ;  /* 0x0000000102067810 */ /* 0x000fc40007ffe0ff */
[----:B------:R-:W-:Y:S01]  /*9150*/  IABS R3, R5 ;  /* 0x0000000500037213 */ /* 0x000fe20000000000 */
[----:B------:R-:W-:Y:S01]  /*9160*/  IMAD.IADD R5, R205, 0x1, -R2 ;  /* 0x00000001cd057824 */ /* 0x000fe200078e0a02 */
[----:B------:R2:W-:Y:S01]  /*9170*/  I2F R180, R4 ;  /* 0x0000000400b47306 */ /* 0x0005e20000201400 */
[C---:B------:R-:W-:Y:S01]  /*9180*/  HMMA.16816.F32.BF16 R16, R8.reuse, R230, R16 ;  /* 0x000000e60810723c */ /* 0x040fe20000041810 */
[----:B------:R-:W-:Y:S01]  /*9190*/  IMAD.IADD R7, R209, 0x1, -R6 ;  /* 0x00000001d1077824 */ /* 0x000fe200078e0a06 */
[C---:B------:R-:W-:Y:S02]  /*91a0*/  ISETP.GE.AND P4, PT, R6.reuse, R214, PT ;  /* 0x000000d60600720c */ /* 0x040fe40003f86270 */
[C---:B------:R-:W-:Y:S02]  /*91b0*/  ISETP.GE.AND P2, PT, R6.reuse, R213, PT ;  /* 0x000000d50600720c */ /* 0x040fe40003f46270 */
[C---:B------:R-:W-:Y:S02]  /*91c0*/  ISETP.GE.AND P1, PT, R6.reuse, R212, PT ;  /* 0x000000d40600720c */ /* 0x040fe40003f26270 */
[----:B------:R-:W-:Y:S01]  /*91d0*/  HMMA.16816.F32.BF16 R152, R8, R28, R20 ;  /* 0x0000001c0898723c */ /* 0x000fe20000041814 */
[----:B------:R-:W-:Y:S01]  /*91e0*/  LDSM.16.M88.4 R20, [R197] ;  /* 0x00000000c514783b */ /* 0x000fe20000000200 */
[----:B------:R-:W-:-:S02]  /*91f0*/  ISETP.GE.AND P0, PT, R6, R211, PT ;  /* 0x000000d30600720c */ /* 0x000fc40003f06270 */
[C---:B------:R-:W-:Y:S02]  /*9200*/  ISETP.LT.OR P6, PT, R6.reuse, R206, P4 ;  /* 0x000000ce0600720c */ /* 0x040fe400027c1670 */
[C---:B------:R-:W-:Y:S01]  /*9210*/  ISETP.LT.OR P5, PT, R6.reuse, R208, P2 ;  /* 0x000000d00600720c */ /* 0x040fe200017a1670 */
[----:B--2---:R-:W-:Y:S01]  /*9220*/  IMAD.MOV.U32 R4, RZ, RZ, R3 ;  /* 0x000000ffff047224 */ /* 0x004fe200078e0003 */
[----:B------:R-:W-:Y:S01]  /*9230*/  IABS R3, R5 ;  /* 0x0000000500037213 */ /* 0x000fe20000000000 */
[----:B------:R-:W-:Y:S01]  /*9240*/  IMAD.IADD R5, R209, 0x1, -R2 ;  /* 0x00000001d1057824 */ /* 0x000fe200078e0a02 */
[----:B------:R-:W-:Y:S01]  /*9250*/  HMMA.16816.F32.BF16 R164, R8, R228, R52 ;  /* 0x000000e408a4723c */ /* 0x000fe20000041834 */
[----:B------:R2:W-:Y:S01]  /*9260*/  I2F R178, R4 ;  /* 0x0000000400b27306 */ /* 0x0005e20000201400 */
[C---:B------:R-:W-:Y:S02]  /*9270*/  ISETP.LT.OR P1, PT, R6.reuse, R204, P1 ;  /* 0x000000cc0600720c */ /* 0x040fe40000f21670 */
[----:B------:R-:W-:-:S02]  /*9280*/  ISETP.LT.OR P0, PT, R6, R203, P0 ;  /* 0x000000cb0600720c */ /* 0x000fc40000701670 */
[----:B------:R-:W-:Y:S02]  /*9290*/  IMAD.MOV.U32 R238, RZ, RZ, R18 ;  /* 0x000000ffffee7224 */ /* 0x000fe400078e0012 */
[C---:B------:R-:W-:Y:S01]  /*92a0*/  HMMA.16816.F32.BF16 R60, R8.reuse, R14, R36 ;  /* 0x0000000e083c723c */ /* 0x040fe20000041824 */
[----:B------:R-:W-:Y:S02]  /*92b0*/  IMAD.MOV.U32 R237, RZ, RZ, R17 ;  /* 0x000000ffffed7224 */ /* 0x000fe400078e0011 */
[----:B------:R-:W-:Y:S02]  /*92c0*/  IMAD.MOV.U32 R236, RZ, RZ, R19 ;  /* 0x000000ffffec7224 */ /* 0x000fe400078e0013 */
[----:B------:R-:W-:Y:S02]  /*92d0*/  IMAD.MOV.U32 R181, RZ, RZ, R16 ;  /* 0x000000ffffb57224 */ /* 0x000fe400078e0010 */
[----:B------:R-:W-:Y:S01]  /*92e0*/  LDSM.16.M88.4 R16, [R197+0x2000] ;  /* 0x00200000c510783b */ /* 0x000fe20000000200 */
[----:B------:R-:W-:Y:S01]  /*92f0*/  HMMA.16816.F32.BF16 R64, R8, R30, R48 ;  /* 0x0000001e0840723c */ /* 0x000fe20000041830 */
[----:B--2---:R-:W-:Y:S01]  /*9300*/  IMAD.MOV.U32 R4, RZ, RZ, R3 ;  /* 0x000000ffff047224 */ /* 0x004fe200078e0003 */
[----:B------:R-:W-:Y:S01]  /*9310*/  IABS R3, R5 ;  /* 0x0000000500037213 */ /* 0x000fe20000000000 */
[----:B------:R-:W-:Y:S01]  /*9320*/  IMAD.IADD R5, R210, 0x1, -R6 ;  /* 0x00000001d2057824 */ /* 0x000fe200078e0a06 */
[----:B------:R-:W-:Y:S01]  /*9330*/  @P1 LOP3.LUT R0, R0, 0x8, RZ, 0xfc, !PT ;  /* 0x0000000800001812 */ /* 0x000fe200078efcff */
[----:B------:R-:W-:Y:S01]  /*9340*/  I2F R179, R4 ;  /* 0x0000000400b37306 */ /* 0x000fe20000201400 */
[----:B------:R-:W-:-:S02]  /*9350*/  ISETP.GE.AND P1, PT, R2, R214, PT ;  /* 0x000000d60200720c */ /* 0x000fc40003f26270 */
[----:B------:R-:W-:Y:S01]  /*9360*/  IABS R5, R5 ;  /* 0x0000000500057213 */ /* 0x000fe20000000000 */
[----:B------:R-:W-:Y:S01]  /*9370*/  HMMA.16816.F32.BF16 R148, R8, R34, R44 ;  /* 0x000000220894723c */ /* 0x000fe2000004182c */
[----:B------:R-:W2:Y:S01]  /*9380*/  LDSM.16.M88.4 R8, [R193] ;  /* 0x00000000c108783b */ /* 0x000ea20000000200 */
[----:B------:R-:W-:Y:S02]  /*9390*/  LOP3.LUT R0, R0, 0xfffffffb, RZ, 0xc0, !PT ;  /* 0xfffffffb00007812 */ /* 0x000fe400078ec0ff */
[----:B------:R3:W-:Y:S01]  /*93a0*/  I2F R177, R3 ;  /* 0x0000000300b17306 */ /* 0x0007e20000201400 */
[----:B------:R-:W-:Y:S02]  /*93b0*/  ISETP.LT.OR P1, PT, R2, R206, P1 ;  /* 0x000000ce0200720c */ /* 0x000fe40000f21670 */
[----:B------:R-:W-:Y:S01]  /*93c0*/  @P0 LOP3.LUT R0, R0, 0x4, RZ, 0xfc, !PT ;  /* 0x0000000400000812 */ /* 0x000fe200078efcff */
[----:B-1----:R-:W-:Y:S01]  /*93d0*/  HMMA.16816.F32.BF16 R48, R24, R28, R220 ;  /* 0x0000001c1830723c */ /* 0x002fe200000418dc */
[----:B------:R-:W-:-:S03]  /*93e0*/  ISETP.GE.AND P0, PT, R2, R213, PT ;  /* 0x000000d50200720c */ /* 0x000fc60003f06270 */
[----:B------:R1:W-:Y:S01]  /*93f0*/  I2F R176, R5 ;  /* 0x0000000500b07306 */ /* 0x0003e20000201400 */
[----:B------:R-:W-:Y:S02]  /*9400*/  ISETP.LT.OR P0, PT, R2, R208, P0 ;  /* 0x000000d00200720c */ /* 0x000fe40000701670 */
[----:B------:R-:W-:Y:S01]  /*9410*/  IMAD.MOV.U32 R221, RZ, RZ, R181 ;  /* 0x000000ffffdd7224 */ /* 0x000fe200078e00b5 */
[----:B------:R-:W-:Y:S01]  /*9420*/  HMMA.16816.F32.BF16 R44, R24, R30, R216 ;  /* 0x0000001e182c723c */ /* 0x000fe200000418d8 */
[----:B------:R-:W4:Y:S01]  /*9430*/  LDSM.16.M88.4 R28, [R193+0x800] ;  /* 0x00080000c11c783b */ /* 0x000f220000000200 */
[----:B------:R-:W-:Y:S02]  /*9440*/  IMAD.MOV.U32 R223, RZ, RZ, R238 ;  /* 0x000000ffffdf7224 */ /* 0x000fe400078e00ee */
[----:B---3--:R-:W-:-:S03]  /*9450*/  IMAD.IADD R3, R207, 0x1, -R6 ;  /* 0x00000001cf037824 */ /* 0x008fc600078e0a06 */
[----:B------:R-:W-:Y:S01]  /*9460*/  IMAD.MOV.U32 R217, RZ, RZ, R223 ;  /* 0x000000ffffd97224 */ /* 0x000fe200078e00df */
[C---:B------:R-:W-:Y:S01]  /*9470*/  HMMA.16816.F32.BF16 R36, R24.reuse, R12, R184 ;  /* 0x0000000c1824723c */ /* 0x040fe200000418b8 */
[----:B------:R-:W-:Y:S01]  /*9480*/  IABS R4, R3 ;  /* 0x0000000300047213 */ /* 0x000fe20000000000 */
[----:B------:R-:W-:Y:S01]  /*9490*/  IMAD.IADD R3, R205, 0x1, -R6 ;  /* 0x00000001cd037824 */ /* 0x000fe200078e0a06 */
[----:B-1----:R-:W-:Y:S02]  /*94a0*/  IADD3 R5, R2, 0x8, RZ ;  /* 0x0000000802057810 */ /* 0x002fe40007ffe0ff */
[----:B------:R1:W-:Y:S01]  /*94b0*/  I2F R75, R4 ;  /* 0x00000004004b7306 */ /* 0x0003e20000201400 */
[----:B------:R-:W-:Y:S01]  /*94c0*/  IMAD.MOV.U32 R216, RZ, RZ, R221 ;  /* 0x000000ffffd87224 */ /* 0x000fe200078e00dd */
[----:B------:R-:W-:Y:S01]  /*94d0*/  IABS R3, R3 ;  /* 0x0000000300037213 */ /* 0x000fe20000000000 */
[----:B------:R-:W-:Y:S01]  /*94e0*/  HMMA.16816.F32.BF16 R40, R24, R14, R144 ;  /* 0x0000000e1828723c */ /* 0x000fe20000041890 */
[----:B------:R-:W-:Y:S01]  /*94f0*/  IMAD.IADD R12, R209, 0x1, -R5 ;  /* 0x00000001d10c7824 */ /* 0x000fe200078e0a05 */
[----:B------:R-:W-:-:S02]  /*9500*/  ISETP.GE.AND P4, PT, R5, R214, PT ;  /* 0x000000d60500720c */ /* 0x000fc40003f86270 */
[----:B------:R-:W-:-:S04]  /*9510*/  ISETP.GE.AND P2, PT, R5, R213, PT ;  /* 0x000000d50500720c */ /* 0x000fc80003f46270 */
[----:B------:R-:W-:Y:S01]  /*9520*/  HMMA.16816.F32.BF16 R52, R24, R32, R224 ;  /* 0x000000201834723c */ /* 0x000fe200000418e0 */
[----:B-1----:R-:W-:Y:S01]  /*9530*/  IMAD.MOV.U32 R4, RZ, RZ, R3 ;  /* 0x000000ffff047224 */ /* 0x002fe200078e0003 */
[----:B------:R-:W-:Y:S01]  /*9540*/  IABS R3, R7 ;  /* 0x0000000700037213 */ /* 0x000fe20000000000 */
[----:B------:R-:W-:-:S05]  /*9550*/  IMAD.IADD R7, R210, 0x1, -R5 ;  /* 0x00000001d2077824 */ /* 0x000fca00078e0a05 */
[----:B--2---:R-:W-:Y:S01]  /*9560*/  HMMA.16816.F32.BF16 R144, R16, R8, R36 ;  /* 0x000000081090723c */ /* 0x004fe20000041824 */
[----:B------:R-:W-:Y:S01]  /*9570*/  I2F R171, R4 ;  /* 0x0000000400ab7306 */ /* 0x000fe20000201400 */
[----:B------:R-:W-:-:S06]  /*9580*/  IABS R7, R7 ;  /* 0x0000000700077213 */ /* 0x000fcc0000000000 */
[C---:B------:R-:W-:Y:S01]  /*9590*/  HMMA.16816.F32.BF16 R76, R20.reuse, R8, R76 ;  /* 0x00000008144c723c */ /* 0x040fe2000004184c */
[----:B------:R1:W-:Y:S07]  /*95a0*/  I2F R170, R3 ;  /* 0x0000000300aa7306 */ /* 0x0003ee0000201400 */
[-C--:B----4-:R-:W-:Y:S01]  /*95b0*/  HMMA.16816.F32.BF16 R152, R20, R28.reuse, R152 ;  /* 0x0000001c1498723c */ /* 0x090fe20000041898 */
[----:B------:R2:W-:Y:S07]  /*95c0*/  I2F R169, R7 ;  /* 0x0000000700a97306 */ /* 0x0005ee0000201400 */
[----:B------:R-:W-:Y:S01]  /*95d0*/  HMMA.16816.F32.BF16 R172, R16, R28, R48 ;  /* 0x0000001c10ac723c */ /* 0x000fe20000041830 */
[----:B-1----:R-:W-:-:S05]  /*95e0*/  IMAD.IADD R3, R207, 0x1, -R5 ;  /* 0x00000001cf037824 */ /* 0x002fca00078e0a05 */
[----:B------:R-:W-:Y:S01]  /*95f0*/  IABS R4, R3 ;  /* 0x0000000300047213 */ /* 0x000fe20000000000 */
[----:B------:R-:W-:Y:S01]  /*9600*/  IMAD.IADD R3, R205, 0x1, -R5 ;  /* 0x00000001cd037824 */ /* 0x000fe200078e0a05 */
[----:B------:R-:W-:Y:S02]  /*9610*/  HMMA.16816.F32.BF16 R184, R16, R30, R44 ;  /* 0x0000001e10b8723c */ /* 0x000fe4000004182c */
[----:B------:R1:W-:Y:S02]  /*9620*/  I2F R168, R4 ;  /* 0x0000000400a87306 */ /* 0x0003e40000201400 */
[----:B------:R-:W-:-:S04]  /*9630*/  IABS R3, R3 ;  /* 0x0000000300037213 */ /* 0x000fc80000000000 */
[----:B------:R-:W-:Y:S01]  /*9640*/  HMMA.16816.F32.BF16 R224, R20, R30, R64 ;  /* 0x0000001e14e0723c */ /* 0x000fe20000041840 */
[----:B--2---:R-:W-:Y:S01]  /*9650*/  IMAD.MOV.U32 R7, RZ, RZ, R3 ;  /* 0x000000ffff077224 */ /* 0x004fe200078e0003 */
[----:B------:R-:W-:Y:S01]  /*9660*/  IABS R3, R12 ;  /* 0x0000000c00037213 */ /* 0x000fe20000000000 */
[----:B------:R-:W2:Y:S02]  /*9670*/  LDSM.16.M88.4 R28, [R193+0x1800] ;  /* 0x00180000c11c783b */ /* 0x000ea40000000200 */
[----:B------:R3:W-:Y:S02]  /*9680*/  I2F R163, R7 ;  /* 0x0000000700a37306 */ /* 0x0007e40000201400 */
[----:B------:R-:W-:Y:S01]  /*9690*/  IMAD.MOV.U32 R67, RZ, RZ, R183 ;  /* 0x000000ffff437224 */ /* 0x000fe200078e00b7 */
[----:B------:R-:W-:Y:S01]  /*96a0*/  HMMA.16816.F32.BF16 R32, R24, R34, R56 ;  /* 0x000000221820723c */ /* 0x000fe20000041838 */
[----:B-1----:R-:W-:-:S05]  /*96b0*/  IADD3 R4, R2, 0x9, RZ ;  /* 0x0000000902047810 */ /* 0x002fca0007ffe0ff */
[--C-:B------:R-:W-:Y:S02]  /*96c0*/  IMAD.IADD R12, R210, 0x1, -R4.reuse ;  /* 0x00000001d20c7824 */ /* 0x100fe400078e0a04 */
[----:B------:R-:W-:Y:S01]  /*96d0*/  HMMA.16816.F32.BF16 R56, R24, R228, R232 ;  /* 0x000000e41838723c */ /* 0x000fe200000418e8 */
[----:B------:R-:W-:Y:S02]  /*96e0*/  IMAD.IADD R8, R209, 0x1, -R4 ;  /* 0x00000001d1087824 */ /* 0x000fe400078e0a04 */
[----:B------:R-:W-:Y:S02]  /*96f0*/  IMAD.MOV.U32 R47, RZ, RZ, R187 ;  /* 0x000000ffff2f7224 */ /* 0x000fe400078e00bb */
[----:B---3--:R-:W-:Y:S01]  /*9700*/  IMAD.MOV.U32 R7, RZ, RZ, R3 ;  /* 0x000000ffff077224 */ /* 0x008fe200078e0003 */
[----:B------:R-:W-:Y:S01]  /*9710*/  IABS R3, R12 ;  /* 0x0000000c00037213 */ /* 0x000fe20000000000 */
[----:B------:R-:W-:Y:S01]  /*9720*/  IMAD.MOV.U32 R187, RZ, RZ, R242 ;  /* 0x000000ffffbb7224 */ /* 0x000fe200078e00f2 */
[----:B------:R-:W1:Y:S01]  /*9730*/  LDSM.16.M88.4 R12, [R193+0x1000] ;  /* 0x00100000c10c783b */ /* 0x000e620000000200 */
[----:B------:R3:W-:Y:S01]  /*9740*/  I2F R162, R7 ;  /* 0x0000000700a27306 */ /* 0x0007e20000201400 */
[----:B------:R-:W-:Y:S01]  /*9750*/  IABS R8, R8 ;  /* 0x0000000800087213 */ /* 0x000fe20000000000 */
[----:B------:R-:W-:Y:S01]  /*9760*/  HMMA.16816.F32.BF16 R40, R16, R10, R40 ;  /* 0x0000000a1028723c */ /* 0x000fe20000041828 */
[----:B------:R-:W-:Y:S01]  /*9770*/  IMAD.MOV.U32 R48, RZ, RZ, R185 ;  /* 0x000000ffff307224 */ /* 0x000fe200078e00b9 */
[----:B------:R-:W-:-:S04]  /*9780*/  DEPBAR.LE SB0, 0x0 ;  /* 0x000080000000791a */ /* 0x000fc80000000000 */
[----:B------:R4:W-:Y:S01]  /*9790*/  I2F R161, R3 ;  /* 0x0000000300a17306 */ /* 0x0009e20000201400 */
[----:B------:R-:W-:Y:S01]  /*97a0*/  IMAD.MOV.U32 R46, RZ, RZ, R186 ;  /* 0x000000ffff2e7224 */ /* 0x000fe200078e00ba */
[----:B------:R-:W-:Y:S01]  /*97b0*/  HMMA.16816.F32.BF16 R60, R20, R10, R60 ;  /* 0x0000000a143c723c */ /* 0x000fe2000004183c */
[----:B------:R-:W-:Y:S02]  /*97c0*/  IMAD.MOV.U32 R45, RZ, RZ, R184 ;  /* 0x000000ffff2d7224 */ /* 0x000fe400078e00b8 */
[----:B------:R-:W-:Y:S02]  /*97d0*/  IMAD.MOV.U32 R186, RZ, RZ, R239 ;  /* 0x000000ffffba7224 */ /* 0x000fe400078e00ef */
[----:B------:R-:W-:Y:S01]  /*97e0*/  IMAD.MOV.U32 R184, RZ, RZ, R237 ;  /* 0x000000ffffb87224 */ /* 0x000fe200078e00ed */
[----:B------:R-:W-:Y:S01]  /*97f0*/  I2F R69, R8 ;  /* 0x0000000800457306 */ /* 0x000fe20000201400 */
[----:B---3--:R-:W-:Y:S01]  /*9800*/  IMAD.IADD R7, R207, 0x1, -R4 ;  /* 0x00000001cf077824 */ /* 0x008fe200078e0a04 */
[----:B--2---:R-:W-:Y:S01]  /*9810*/  HMMA.16816.F32.BF16 R56, R16, R28, R56 ;  /* 0x0000001c1038723c */ /* 0x004fe20000041838 */
[----:B------:R-:W-:-:S02]  /*9820*/  IMAD.MOV.U32 R185, RZ, RZ, R236 ;  /* 0x000000ffffb97224 */ /* 0x000fc400078e00ec */
[----:B------:R-:W-:Y:S01]  /*9830*/  IMAD.MOV.U32 R228, RZ, RZ, R182 ;  /* 0x000000ffffe47224 */ /* 0x000fe200078e00b6 */
[----:B------:R-:W-:Y:S01]  /*9840*/  IABS R7, R7 ;  /* 0x0000000700077213 */ /* 0x000fe20000000000 */
[----:B------:R-:W-:Y:S02]  /*9850*/  IMAD.MOV.U32 R51, RZ, RZ, R187 ;  /* 0x000000ffff337224 */ /* 0x000fe400078e00bb */
[----:B----4-:R-:W-:Y:S01]  /*9860*/  IMAD.IADD R3, R205, 0x1, -R4 ;  /* 0x00000001cd037824 */ /* 0x010fe200078e0a04 */
[----:B------:R2:W-:Y:S01]  /*9870*/  I2F R74, R7 ;  /* 0x00000007004a7306 */ /* 0x0005e20000201400 */
[----:B------:R-:W-:Y:S02]  /*9880*/  IMAD.MOV.U32 R50, RZ, RZ, R186 ;  /* 0x000000ffff327224 */ /* 0x000fe400078e00ba */
[----:B------:R-:W-:Y:S01]  /*9890*/  IMAD.MOV.U32 R229, RZ, RZ, R185 ;  /* 0x000000ffffe57224 */ /* 0x000fe200078e00b9 */
[----:B------:R-:W-:Y:S01]  /*98a0*/  IABS R3, R3 ;  /* 0x0000000300037213 */ /* 0x000fe20000000000 */
[----:B------:R-:W-:Y:S01]  /*98b0*/  IMAD.MOV.U32 R223, RZ, RZ, R184 ;  /* 0x000000ffffdf7224 */ /* 0x000fe200078e00b8 */
[----:B-1----:R-:W-:Y:S03]  /*98c0*/  HMMA.16816.F32.BF16 R32, R16, R14, R32 ;  /* 0x0000000e1020723c */ /* 0x002fe60000041820 */
[----:B--2---:R-:W-:Y:S01]  /*98d0*/  IMAD.MOV.U32 R7, RZ, RZ, R3 ;  /* 0x000000ffff077224 */ /* 0x004fe200078e0003 */
[----:B------:R-:W-:-:S06]  /*98e0*/  IADD3 R3, R2, 0x10, RZ ;  /* 0x0000001002037810 */ /* 0x000fcc0007ffe0ff */
[----:B------:R-:W-:Y:S01]  /*98f0*/  IMAD.MOV.U32 R251, RZ, RZ, R56 ;  /* 0x000000fffffb7224 */ /* 0x000fe200078e0038 */
[----:B------:R1:W-:Y:S01]  /*9900*/  I2F R160, R7 ;  /* 0x0000000700a07306 */ /* 0x0003e20000201400 */
[C---:B------:R-:W-:Y:S01]  /*9910*/  HMMA.16816.F32.BF16 R232, R20.reuse, R12, R156 ;  /* 0x0000000c14e8723c */ /* 0x040fe2000004189c */
[--C-:B------:R-:W-:Y:S02]  /*9920*/  IMAD.IADD R8, R207, 0x1, -R3.reuse ;  /* 0x00000001cf087824 */ /* 0x100fe400078e0a03 */
[----:B------:R-:W-:Y:S02]  /*9930*/  IMAD.IADD R9, R209, 0x1, -R3 ;  /* 0x00000001d1097824 */ /* 0x000fe400078e0a03 */
[----:B------:R-:W-:Y:S01]  /*9940*/  IMAD.MOV.U32 R249, RZ, RZ, R58 ;  /* 0x000000fffff97224 */ /* 0x000fe200078e003a */
[----:B------:R-:W-:Y:S01]  /*9950*/  IABS R8, R8 ;  /* 0x0000000800087213 */ /* 0x000fe20000000000 */
[----:B------:R-:W-:Y:S01]  /*9960*/  IMAD.MOV.U32 R250, RZ, RZ, R57 ;  /* 0x000000fffffa7224 */ /* 0x000fe200078e0039 */
[----:B------:R-:W-:Y:S01]  /*9970*/  IABS R9, R9 ;  /* 0x0000000900097213 */ /* 0x000fe20000000000 */
[----:B------:R-:W-:Y:S01]  /*9980*/  HMMA.16816.F32.BF16 R156, R20, R28, R164 ;  /* 0x0000001c149c723c */ /* 0x000fe200000418a4 */
[----:B------:R-:W-:Y:S01]  /*9990*/  I2F R38, R8 ;  /* 0x0000000800267306 */ /* 0x000fe20000201400 */
[----:B------:R-:W-:-:S02]  /*99a0*/  IMAD.MOV.U32 R244, RZ, RZ, R59 ;  /* 0x000000fffff47224 */ /* 0x000fc400078e003b */
[----:B------:R-:W-:Y:S02]  /*99b0*/  IMAD.MOV.U32 R59, RZ, RZ, R48 ;  /* 0x000000ffff3b7224 */ /* 0x000fe400078e0030 */
[----:B-1----:R-:W-:Y:S02]  /*99c0*/  IMAD.IADD R7, R210, 0x1, -R3 ;  /* 0x00000001d2077824 */ /* 0x002fe400078e0a03 */
[----:B------:R-:W-:Y:S01]  /*99d0*/  HMMA.16816.F32.BF16 R240, R16, R12, R52 ;  /* 0x0000000c10f0723c */ /* 0x000fe20000041834 */
[----:B------:R-:W-:Y:S01]  /*99e0*/  I2F R39, R9 ;  /* 0x0000000900277306 */ /* 0x000fe20000201400 */
[----:B------:R-:W-:Y:S01]  /*99f0*/  IMAD.MOV.U32 R66, RZ, RZ, R35 ;  /* 0x000000ffff427224 */ /* 0x000fe200078e0023 */
[----:B------:R-:W-:-:S04]  /*9a00*/  IABS R7, R7 ;  /* 0x0000000700077213 */ /* 0x000fc80000000000 */
[----:B------:R-:W-:Y:S01]  /*9a10*/  IMAD.MOV.U32 R12, RZ, RZ, R33 ;  /* 0x000000ffff0c7224 */ /* 0x000fe200078e0021 */
[----:B------:R-:W-:Y:S01]  /*9a20*/  HMMA.16816.F32.BF16 R236, R20, R14, R148 ;  /* 0x0000000e14ec723c */ /* 0x000fe20000041894 */
[----:B------:R1:W-:Y:S01]  /*9a30*/  I2F R68, R7 ;  /* 0x0000000700447306 */ /* 0x0003e20000201400 */
[----:B------:R-:W-:Y:S02]  /*9a40*/  IMAD.MOV.U32 R13, RZ, RZ, R34 ;  /* 0x000000ffff0d7224 */ /* 0x000fe400078e0022 */
[----:B------:R-:W-:Y:S01]  /*9a50*/  IMAD.MOV.U32 R56, RZ, RZ, R12 ;  /* 0x000000ffff387224 */ /* 0x000fe200078e000c */
[----:B------:R-:W-:Y:S01]  /*9a60*/  IADD3 R12, R2, 0x19, RZ ;  /* 0x00000019020c7810 */ /* 0x000fe20007ffe0ff */
[----:B------:R-:W-:Y:S02]  /*9a70*/  IMAD.MOV.U32 R58, RZ, RZ, R13 ;  /* 0x000000ffff3a7224 */ /* 0x000fe400078e000d */
[----:B------:R-:W-:Y:S02]  /*9a80*/  IMAD.MOV.U32 R252, RZ, RZ, R159 ;  /* 0x000000fffffc7224 */ /* 0x000fe400078e009f */
[----:B------:R-:W-:-:S02]  /*9a90*/  IMAD.MOV.U32 R49, RZ, RZ, R158 ;  /* 0x000000ffff317224 */ /* 0x000fc400078e009e */
[----:B------:R-:W-:Y:S02]  /*9aa0*/  IMAD.MOV.U32 R55, RZ, RZ, R32 ;  /* 0x000000ffff377224 */ /* 0x000fe400078e0020 */
[----:B------:R-:W-:Y:S02]  /*9ab0*/  IMAD.MOV.U32 R35, RZ, RZ, R156 ;  /* 0x000000ffff237224 */ /* 0x000fe400078e009c */
[----:B------:R-:W-:Y:S02]  /*9ac0*/  IMAD.MOV.U32 R222, RZ, RZ, R157 ;  /* 0x000000ffffde7224 */ /* 0x000fe400078e009d */
[----:B-1----:R-:W-:-:S05]  /*9ad0*/  IMAD.IADD R7, R205, 0x1, -R3 ;  /* 0x00000001cd077824 */ /* 0x002fca00078e0a03 */
[----:B------:R-:W-:-:S05]  /*9ae0*/  IABS R7, R7 ;  /* 0x0000000700077213 */ /* 0x000fca0000000000 */
[----:B------:R-:W-:Y:S01]  /*9af0*/  IMAD.MOV.U32 R8, RZ, RZ, R7 ;  /* 0x000000ffff087224 */ /* 0x000fe200078e0007 */
[----:B------:R-:W-:-:S03]  /*9b00*/  IADD3 R7, R2, 0x11, RZ ;  /* 0x0000001102077810 */ /* 0x000fc60007ffe0ff */
[----:B------:R1:W-:Y:S02]  /*9b10*/  I2F R44, R8 ;  /* 0x00000008002c7306 */ /* 0x0003e40000201400 */
[--C-:B------:R-:W-:Y:S02]  /*9b20*/  IMAD.IADD R9, R207, 0x1, -R7.reuse ;  /* 0x00000001cf097824 */ /* 0x100fe400078e0a07 */
[----:B------:R-:W-:-:S03]  /*9b30*/  IMAD.IADD R10, R209, 0x1, -R7 ;  /* 0x00000001d10a7824 */ /* 0x000fc600078e0a07 */
[----:B------:R-:W-:Y:S02]  /*9b40*/  IABS R9, R9 ;  /* 0x0000000900097213 */ /* 0x000fe40000000000 */
[----:B------:R-:W-:Y:S02]  /*9b50*/  IABS R10, R10 ;  /* 0x0000000a000a7213 */ /* 0x000fe40000000000 */
[----:B------:R-:W-:Y:S01]  /*9b60*/  I2F R36, R9 ;  /* 0x0000000900247306 */ /* 0x000fe20000201400 */
[----:B-1----:R-:W-:-:S07]  /*9b70*/  IMAD.IADD R8, R210, 0x1, -R7 ;  /* 0x00000001d2087824 */ /* 0x002fce00078e0a07 */
[----:B------:R-:W-:Y:S01]  /*9b80*/  I2F R181, R10 ;  /* 0x0000000a00b57306 */ /* 0x000fe20000201400 */
[----:B------:R-:W-:-:S07]  /*9b90*/  IABS R8, R8 ;  /* 0x0000000800087213 */ /* 0x000fce0000000000 */
[----:B------:R1:W-:Y:S02]  /*9ba0*/  I2F R37, R8 ;  /* 0x0000000800257306 */ /* 0x0003e40000201400 */
[----:B-1----:R-:W-:-:S05]  /*9bb0*/  IMAD.IADD R8, R205, 0x1, -R7 ;  /* 0x00000001cd087824 */ /* 0x002fca00078e0a07 */
[----:B------:R-:W-:-:S05]  /*9bc0*/  IABS R8, R8 ;  /* 0x0000000800087213 */ /* 0x000fca0000000000 */
[----:B------:R-:W-:Y:S01]  /*9bd0*/  IMAD.MOV.U32 R9, RZ, RZ, R8 ;  /* 0x000000ffff097224 */ /* 0x000fe200078e0008 */
[----:B------:R-:W-:-:S03]  /*9be0*/  IADD3 R8, R2, 0x18, RZ ;  /* 0x0000001802087810 */ /* 0x000fc60007ffe0ff */
[----:B------:R1:W-:Y:S02]  /*9bf0*/  I2F R218, R9 ;  /* 0x0000000900da7306 */ /* 0x0003e40000201400 */
[--C-:B------:R-:W-:Y:S02]  /*9c00*/  IMAD.IADD R11, R207, 0x1, -R8.reuse ;  /* 0x00000001cf0b7824 */ /* 0x100fe400078e0a08 */
[----:B-1----:R-:W-:-:S05]  /*9c10*/  IMAD.IADD R9, R210, 0x1, -R8 ;  /* 0x00000001d2097824 */ /* 0x002fca00078e0a08 */
[----:B------:R-:W-:-:S05]  /*9c20*/  IABS R9, R9 ;  /* 0x0000000900097213 */ /* 0x000fca0000000000 */
[----:B------:R-:W-:Y:S01]  /*9c30*/  IMAD.MOV.U32 R10, RZ, RZ, R9 ;  /* 0x000000ffff0a7224 */ /* 0x000fe200078e0009 */
[----:B------:R-:W-:Y:S02]  /*9c40*/  IABS R9, R11 ;  /* 0x0000000b00097213 */ /* 0x000fe40000000000 */
[----:B------:R-:W-:Y:S01]  /*9c50*/  IADD3 R11, R2, 0x20, RZ ;  /* 0x00000020020b7810 */ /* 0x000fe20007ffe0ff */
[----:B------:R1:W-:Y:S08]  /*9c60*/  I2F R53, R10 ;  /* 0x0000000a00357306 */ /* 0x0003f00000201400 */
[----:B------:R2:W-:Y:S01]  /*9c70*/  I2F R150, R9 ;  /* 0x0000000900967306 */ /* 0x0005e20000201400 */
[----:B-1----:R-:W-:-:S05]  /*9c80*/  IMAD.IADD R10, R205, 0x1, -R8 ;  /* 0x00000001cd0a7824 */ /* 0x002fca00078e0a08 */
[----:B------:R-:W-:Y:S01]  /*9c90*/  IABS R6, R10 ;  /* 0x0000000a00067213 */ /* 0x000fe20000000000 */
[----:B------:R-:W-:-:S04]  /*9ca0*/  IMAD.IADD R10, R209, 0x1, -R8 ;  /* 0x00000001d10a7824 */ /* 0x000fc800078e0a08 */
[----:B--2---:R-:W-:Y:S01]  /*9cb0*/  IMAD.MOV.U32 R9, RZ, RZ, R6 ;  /* 0x000000ffff097224 */ /* 0x004fe200078e0006 */
[----:B------:R-:W-:Y:S01]  /*9cc0*/  IABS R6, R10 ;  /* 0x0000000a00067213 */ /* 0x000fe20000000000 */
[----:B------:R-:W-:Y:S02]  /*9cd0*/  IMAD.IADD R10, R210, 0x1, -R12 ;  /* 0x00000001d20a7824 */ /* 0x000fe400078e0a0c */
        /* <DEDUP_REMOVED lines=26> */
[----:B------:R-:W-:Y:S02]  /*9e80*/  IABS R6, R10 ;  /* 0x0000000a00067213 */ /* 0x000fe40000000000 */
[----:B------:R-:W-:Y:S01]  /*9e90*/  IADD3 R10, R2, 0x21, RZ ;  /* 0x00000021020a7810 */ /* 0x000fe20007ffe0ff */
[----:B------:R1:W-:Y:S04]  /*9ea0*/  I2F R165, R9 ;  /* 0x0000000900a57306 */ /* 0x0003e80000201400 */
[----:B------:R-:W-:Y:S02]  /*9eb0*/  IMAD.IADD R13, R210, 0x1, -R10 ;  /* 0x00000001d20d7824 */ /* 0x000fe400078e0a0a */
[----:B-1----:R-:W-:-:S02]  /*9ec0*/  IMAD.MOV.U32 R9, RZ, RZ, R6 ;  /* 0x000000ffff097224 */ /* 0x002fc400078e0006 */
[----:B------:R-:W-:Y:S02]  /*9ed0*/  IMAD.IADD R6, R209, 0x1, -R11 ;  /* 0x00000001d1067824 */ /* 0x000fe400078e0a0b */
[----:B------:R1:W-:Y:S03]  /*9ee0*/  I2F R187, R9 ;  /* 0x0000000900bb7306 */ /* 0x0003e60000201400 */
        /* <DEDUP_REMOVED lines=10> */
[----:B------:R-:W-:-:S03]  /*9f90*/  IABS R6, R13 ;  /* 0x0000000d00067213 */ /* 0x000fc60000000000 */
[----:B------:R1:W-:Y:S02]  /*9fa0*/  I2F R184, R9 ;  /* 0x0000000900b87306 */ /* 0x0003e40000201400 */
[----:B------:R-:W-:Y:S02]  /*9fb0*/  IMAD.MOV.U32 R13, RZ, RZ, R6 ;  /* 0x000000ffff0d7224 */ /* 0x000fe400078e0006 */
[----:B------:R-:W-:-:S04]  /*9fc0*/  IMAD.IADD R6, R209, 0x1, -R10 ;  /* 0x00000001d1067824 */ /* 0x000fc800078e0a0a */
[----:B------:R2:W-:Y:S01]  /*9fd0*/  I2F R221, R13 ;  /* 0x0000000d00dd7306 */ /* 0x0005e20000201400 */
[----:B------:R-:W-:Y:S02]  /*9fe0*/  IABS R6, R6 ;  /* 0x0000000600067213 */ /* 0x000fe40000000000 */
[----:B-1----:R-:W-:-:S05]  /*9ff0*/  IADD3 R9, R2, 0x28, RZ ;  /* 0x0000002802097810 */ /* 0x002fca0007ffe0ff */
[----:B------:R-:W-:Y:S02]  /*a000*/  IMAD.IADD R14, R210, 0x1, -R9 ;  /* 0x00000001d20e7824 */ /* 0x000fe400078e0a09 */
[----:B--2---:R-:W-:-:S03]  /*a010*/  IMAD.MOV.U32 R13, RZ, RZ, R6 ;  /* 0x000000ffff0d7224 */ /* 0x004fc600078e0006 */
[----:B------:R-:W-:Y:S01]  /*a020*/  IABS R6, R14 ;  /* 0x0000000e00067213 */ /* 0x000fe20000000000 */
[----:B------:R-:W-:Y:S01]  /*a030*/  FMUL.FTZ R14, R77, c[0x0][0x2ec] ;  /* 0x0000bb004d0e7a20 */ /* 0x000fe20000410000 */
[----:B------:R1:W-:Y:S08]  /*a040*/  I2F R220, R13 ;  /* 0x0000000d00dc7306 */ /* 0x0003f00000201400 */
[----:B------:R2:W-:Y:S01]  /*a050*/  I2F R219, R6 ;  /* 0x0000000600db7306 */ /* 0x0005e20000201400 */
[----:B-1----:R-:W-:-:S07]  /*a060*/  FMUL.FTZ R13, R78, c[0x0][0x2ec] ;  /* 0x0000bb004e0d7a20 */ /* 0x002fce0000410000 */
[----:B------:R1:W-:Y:S01]  /*a070*/  MUFU.TANH R34, R14 ;  /* 0x0000000e00227308 */ /* 0x0003e20000002400 */
[----:B--2---:R-:W-:-:S07]  /*a080*/  FMUL.FTZ R6, R76, c[0x0][0x2ec] ;  /* 0x0000bb004c067a20 */ /* 0x004fce0000410000 */
[----:B------:R-:W2:Y:S08]  /*a090*/  MUFU.TANH R13, R13 ;  /* 0x0000000d000d7308 */ /* 0x000eb00000002400 */
[----:B------:R-:W3:Y:S01]  /*a0a0*/  MUFU.TANH R6, R6 ;  /* 0x0000000600067308 */ /* 0x000ee20000002400 */
[----:B-1----:R-:W-:Y:S02]  /*a0b0*/  FMUL.FTZ R14, R144, c[0x0][0x2ec] ;  /* 0x0000bb00900e7a20 */ /* 0x002fe40000410000 */
[----:B------:R-:W-:-:S02]  /*a0c0*/  IMAD.MOV.U32 R144, RZ, RZ, R67 ;  /* 0x000000ffff907224 */ /* 0x000fc400078e0043 */
[----:B--2---:R-:W-:-:S03]  /*a0d0*/  FFMA.FTZ R28, R178, -UR20, R13 ;  /* 0x80000014b21c7c23 */ /* 0x004fc6000801000d */
[----:B------:R1:W2:Y:S01]  /*a0e0*/  MUFU.TANH R15, R14 ;  /* 0x0000000e000f7308 */ /* 0x0002a20000002400 */
[----:B------:R-:W-:Y:S01]  /*a0f0*/  FMUL.FTZ R13, R79, c[0x0][0x2ec] ;  /* 0x0000bb004f0d7a20 */ /* 0x000fe20000410000 */
[----:B------:R-:W-:Y:S01]  /*a100*/  FSEL R164, R28, -INF , !P0 ;  /* 0xff8000001ca47808 */ /* 0x000fe20004000000 */
[----:B------:R-:W-:Y:S01]  /*a110*/  FMUL.FTZ R28, R62, c[0x0][0x2ec] ;  /* 0x0000bb003e1c7a20 */ /* 0x000fe20000410000 */
[----:B------:R-:W-:Y:S01]  /*a120*/  BAR.SYNC.DEFER_BLOCKING 0x0 ;  /* 0x0000000000007b1d */ /* 0x000fe20000010000 */
[----:B---3--:R-:W-:Y:S01]  /*a130*/  FFMA.FTZ R29, R180, -UR20, R6 ;  /* 0x80000014b41d7c23 */ /* 0x008fe20008010006 */
[----:B------:R-:W-:Y:S01]  /*a140*/  ISETP.GE.AND P0, PT, R2, R211, PT ;  /* 0x000000d30200720c */ /* 0x000fe20003f06270 */
[----:B------:R-:W-:Y:S02]  /*a150*/  FMUL.FTZ R6, R146, c[0x0][0x2ec] ;  /* 0x0000bb0092067a20 */ /* 0x000fe40000410000 */
[----:B------:R-:W-:Y:S01]  /*a160*/  IMAD.MOV.U32 R180, RZ, RZ, R49 ;  /* 0x000000ffffb47224 */ /* 0x000fe200078e0031 */
[----:B------:R-:W-:Y:S01]  /*a170*/  MUFU.TANH R33, R13 ;  /* 0x0000000d00217308 */ /* 0x000fe20000002400 */
[----:B------:R-:W-:Y:S01]  /*a180*/  FSEL R76, R29, -INF , !P1 ;  /* 0xff8000001d4c7808 */ /* 0x000fe20004800000 */
[----:B------:R-:W-:Y:S01]  /*a190*/  IMAD.MOV.U32 R146, RZ, RZ, R50 ;  /* 0x000000ffff927224 */ /* 0x000fe200078e0032 */
[C---:B------:R-:W-:Y:S01]  /*a1a0*/  ISETP.GE.AND P1, PT, R2.reuse, R212, PT ;  /* 0x000000d40200720c */ /* 0x040fe20003f26270 */
[----:B-1----:R-:W-:Y:S01]  /*a1b0*/  IMAD.IADD R14, R205, 0x1, -R9 ;  /* 0x00000001cd0e7824 */ /* 0x002fe200078e0a09 */
[C---:B------:R-:W-:Y:S01]  /*a1c0*/  ISETP.LT.OR P0, PT, R2.reuse, R203, P0 ;  /* 0x000000cb0200720c */ /* 0x040fe20000701670 */
[----:B--2---:R-:W-:Y:S01]  /*a1d0*/  FFMA.FTZ R15, R179, -UR20, R15 ;  /* 0x80000014b30f7c23 */ /* 0x004fe2000801000f */
[----:B------:R-:W-:Y:S01]  /*a1e0*/  ISETP.LT.OR P1, PT, R2, R204, P1 ;  /* 0x000000cc0200720c */ /* 0x000fe20000f21670 */
[----:B------:R1:W2:Y:S01]  /*a1f0*/  MUFU.TANH R32, R6 ;  /* 0x0000000600207308 */ /* 0x0002a20000002400 */
[----:B------:R-:W-:-:S02]  /*a200*/  IMAD.MOV.U32 R62, RZ, RZ, R228 ;  /* 0x000000ffff3e7224 */ /* 0x000fc400078e00e4 */
[----:B------:R-:W-:-:S05]  /*a210*/  IMAD.MOV.U32 R179, RZ, RZ, R35 ;  /* 0x000000ffffb37224 */ /* 0x000fca00078e0023 */
[----:B------:R-:W-:Y:S01]  /*a220*/  MUFU.TANH R28, R28 ;  /* 0x0000001c001c7308 */ /* 0x000fe20000002400 */
[----:B-1----:R-:W-:-:S05]  /*a230*/  IMAD.IADD R6, R207, 0x1, -R9 ;  /* 0x00000001cf067824 */ /* 0x002fca00078e0a09 */
[----:B------:R-:W-:-:S05]  /*a240*/  IABS R6, R6 ;  /* 0x0000000600067213 */ /* 0x000fca0000000000 */
[----:B------:R-:W-:Y:S01]  /*a250*/  IMAD.MOV.U32 R13, RZ, RZ, R6 ;  /* 0x000000ffff0d7224 */ /* 0x000fe200078e0006 */
[----:B------:R-:W-:Y:S01]  /*a260*/  IABS R6, R14 ;  /* 0x0000000e00067213 */ /* 0x000fe20000000000 */
[----:B------:R-:W-:Y:S02]  /*a270*/  FFMA.FTZ R14, R176, -UR20, R34 ;  /* 0x80000014b00e7c23 */ /* 0x000fe40008010022 */
[----:B------:R1:W-:Y:S01]  /*a280*/  I2F R79, R13 ;  /* 0x0000000d004f7306 */ /* 0x0003e20000201400 */
[----:B------:R-:W-:Y:S02]  /*a290*/  FMUL.FTZ R34, R60, c[0x0][0x2ec] ;  /* 0x0000bb003c227a20 */ /* 0x000fe40000410000 */
[----:B------:R-:W-:Y:S02]  /*a2a0*/  FSEL R156, R14, -INF , !P6 ;  /* 0xff8000000e9c7808 */ /* 0x000fe40007000000 */
[----:B------:R-:W-:Y:S02]  /*a2b0*/  ISETP.LT.OR P6, PT, R5, R206, P4 ;  /* 0x000000ce0500720c */ /* 0x000fe400027c1670 */
[----:B------:R-:W-:Y:S01]  /*a2c0*/  LOP3.LUT P4, RZ, R0, 0x8, RZ, 0xc0, !PT ;  /* 0x0000000800ff7812 */ /* 0x000fe2000788c0ff */
[----:B------:R2:W-:Y:S01]  /*a2d0*/  I2F R178, R6 ;  /* 0x0000000600b27306 */ /* 0x0005e20000201400 */
[----:B-1----:R-:W-:-:S07]  /*a2e0*/  FMUL.FTZ R13, R145, c[0x0][0x2ec] ;  /* 0x0000bb00910d7a20 */ /* 0x002fce0000410000 */
[----:B------:R-:W1:Y:S01]  /*a2f0*/  MUFU.TANH R29, R34 ;  /* 0x00000022001d7308 */ /* 0x000e620000002400 */
[----:B--2---:R-:W-:-:S07]  /*a300*/  FFMA.FTZ R6, R177, -UR20, R32 ;  /* 0x80000014b1067c23 */ /* 0x004fce0008010020 */
[----:B------:R2:W3:Y:S01]  /*a310*/  MUFU.TANH R32, R13 ;  /* 0x0000000d00207308 */ /* 0x0004e20000002400 */
[----:B------:R-:W-:Y:S01]  /*a320*/  IMAD.MOV.U32 R177, RZ, RZ, R229 ;  /* 0x000000ffffb17224 */ /* 0x000fe200078e00e5 */
[----:B------:R-:W-:Y:S01]  /*a330*/  FSEL R78, R6, -INF , !P0 ;  /* 0xff800000064e7808 */ /* 0x000fe20004000000 */
[----:B------:R-:W-:Y:S01]  /*a340*/  FMUL.FTZ R6, R61, c[0x0][0x2ec] ;  /* 0x0000bb003d067a20 */ /* 0x000fe20000410000 */
[----:B------:R-:W-:Y:S01]  /*a350*/  ISETP.GE.AND P0, PT, R5, R211, PT ;  /* 0x000000d30500720c */ /* 0x000fe20003f06270 */
[----:B-1----:R-:W-:-:S03]  /*a360*/  FFMA.FTZ R14, R169, -UR20, R29 ;  /* 0x80000014a90e7c23 */ /* 0x002fc6000801001d */
[----:B------:R3:W1:Y:S01]  /*a370*/  MUFU.TANH R34, R6 ;  /* 0x0000000600227308 */ /* 0x0006620000002400 */
[----:B------:R-:W-:Y:S01]  /*a380*/  ISETP.LT.OR P3, PT, R5, R203, P0 ;  /* 0x000000cb0500720c */ /* 0x000fe20000761670 */
[----:B------:R-:W-:Y:S01]  /*a390*/  IMAD.MOV.U32 R169, RZ, RZ, R47 ;  /* 0x000000ffffa97224 */ /* 0x000fe200078e002f */
[----:B------:R-:W-:Y:S02]  /*a3a0*/  ISETP.GE.AND P0, PT, R4, R211, PT ;  /* 0x000000d30400720c */ /* 0x000fe40003f06270 */
[----:B------:R-:W-:Y:S01]  /*a3b0*/  FSEL R148, R14, -INF , !P6 ;  /* 0xff8000000e947808 */ /* 0x000fe20007000000 */
[----:B------:R-:W-:Y:S01]  /*a3c0*/  FMUL.FTZ R14, R154, c[0x0][0x2ec] ;  /* 0x0000bb009a0e7a20 */ /* 0x000fe20000410000 */
[----:B------:R-:W-:Y:S01]  /*a3d0*/  ISETP.LT.OR P0, PT, R4, R203, P0 ;  /* 0x000000cb0400720c */ /* 0x000fe20000701670 */
[----:B--2---:R-:W-:Y:S01]  /*a3e0*/  FFMA.FTZ R13, R75, -UR20, R33 ;  /* 0x800000144b0d7c23 */ /* 0x004fe20008010021 */
[----:B------:R-:W-:Y:S01]  /*a3f0*/  FSEL R75, R15, -INF , !P1 ;  /* 0xff8000000f4b7808 */ /* 0x000fe20004800000 */
[----:B------:R-:W-:Y:S01]  /*a400*/  FMUL.FTZ R33, R147, c[0x0][0x2ec] ;  /* 0x0000bb0093217a20 */ /* 0x000fe20000410000 */
[----:B------:R-:W-:Y:S01]  /*a410*/  ISETP.GE.AND P1, PT, R5, R212, PT ;  /* 0x000000d40500720c */ /* 0x000fe20003f26270 */
[----:B------:R-:W-:Y:S01]  /*a420*/  FMUL.FTZ R15, R40, c[0x0][0x2ec] ;  /* 0x0000bb00280f7a20 */ /* 0x000fe20000410000 */
[----:B------:R-:W-:Y:S01]  /*a430*/  FSEL R176, R13, -INF , !P5 ;  /* 0xff8000000db07808 */ /* 0x000fe20006800000 */
[----:B------:R-:W-:Y:S01]  /*a440*/  FFMA.FTZ R13, R168, -UR20, R28 ;  /* 0x80000014a80d7c23 */ /* 0x000fe2000801001c */
[C---:B------:R-:W-:Y:S01]  /*a450*/  ISETP.LT.OR P1, PT, R5.reuse, R204, P1 ;  /* 0x000000cc0500720c */ /* 0x040fe20000f21670 */
[----:B------:R-:W2:Y:S01]  /*a460*/  MUFU.TANH R33, R33 ;  /* 0x0000002100217308 */ /* 0x000ea20000002400 */
[----:B------:R-:W-:Y:S01]  /*a470*/  ISETP.LT.OR P5, PT, R5, R208, P2 ;  /* 0x000000d00500720c */ /* 0x000fe200017a1670 */
[----:B---3--:R-:W-:Y:S01]  /*a480*/  FFMA.FTZ R6, R171, -UR20, R32 ;  /* 0x80000014ab067c23 */ /* 0x008fe20008010020 */
[C---:B------:R-:W-:Y:S01]  /*a490*/  LOP3.LUT P2, RZ, R0.reuse, 0x4, RZ, 0xc0, !PT ;  /* 0x0000000400ff7812 */ /* 0x040fe2000784c0ff */
[----:B------:R-:W-:Y:S01]  /*a4a0*/  FMUL.FTZ R5, R63, c[0x0][0x2ec] ;  /* 0x0000bb003f057a20 */ /* 0x000fe20000410000 */
[----:B------:R-:W-:Y:S01]  /*a4b0*/  LOP3.LUT R0, R0, 0xfffffffd, RZ, 0xc0, !PT ;  /* 0xfffffffd00007812 */ /* 0x000fe200078ec0ff */
[----:B------:R-:W-:Y:S01]  /*a4c0*/  FMUL.FTZ R28, R42, c[0x0][0x2ec] ;  /* 0x0000bb002a1c7a20 */ /* 0x000fe20000410000 */
[----:B------:R-:W-:Y:S01]  /*a4d0*/  FSEL R67, R6, -INF , !P4 ;  /* 0xff80000006437808 */ /* 0x000fe20006000000 */
[----:B------:R2:W-:Y:S01]  /*a4e0*/  MUFU.TANH R32, R5 ;  /* 0x0000000500207308 */ /* 0x0005e20000002400 */
[----:B------:R-:W-:Y:S01]  /*a4f0*/  ISETP.GE.AND P4, PT, R4, R214, PT ;  /* 0x000000d60400720c */ /* 0x000fe20003f86270 */
[----:B------:R-:W-:Y:S01]  /*a500*/  IMAD.MOV.U32 R63, RZ, RZ, R216 ;  /* 0x000000ffff3f7224 */ /* 0x000fe200078e00d8 */
[----:B------:R-:W-:Y:S01]  /*a510*/  FSEL R167, R13, -INF , !P5 ;  /* 0xff8000000da77808 */ /* 0x000fe20006800000 */
[----:B-1----:R-:W-:Y:S01]  /*a520*/  FFMA.FTZ R13, R161, -UR20, R34 ;  /* 0x80000014a10d7c23 */ /* 0x002fe20008010022 */
[----:B------:R-:W-:Y:S01]  /*a530*/  @P1 LOP3.LUT R0, R0, 0x2, RZ, 0xfc, !PT ;  /* 0x0000000200001812 */ /* 0x000fe200078efcff */
[----:B------:R-:W-:Y:S01]  /*a540*/  IMAD.MOV.U32 R171, RZ, RZ, R217 ;  /* 0x000000ffffab7224 */ /* 0x000fe200078e00d9 */
[C---:B------:R-:W-:Y:S01]  /*a550*/  ISETP.GE.AND P1, PT, R4.reuse, R212, PT ;  /* 0x000000d40400720c */ /* 0x040fe20003f26270 */
[----:B------:R-:W-:Y:S01]  /*a560*/  MUFU.TANH R6, R28 ;  /* 0x0000001c00067308 */ /* 0x000fe20000002400 */
[C---:B------:R-:W-:Y:S01]  /*a570*/  ISETP.LT.OR P6, PT, R4.reuse, R206, P4 ;  /* 0x000000ce0400720c */ /* 0x040fe200027c1670 */
[----:B------:R-:W-:Y:S01]  /*a580*/  IMAD.MOV.U32 R168, RZ, RZ, R46 ;  /* 0x000000ffffa87224 */ /* 0x000fe200078e002e */
[----:B------:R-:W-:Y:S01]  /*a590*/  ISETP.LT.OR P1, PT, R4, R204, P1 ;  /* 0x000000cc0400720c */ /* 0x000fe20000f21670 */
[----:B------:R-:W-:Y:S01]  /*a5a0*/  IMAD.MOV.U32 R147, RZ, RZ, R51 ;  /* 0x000000ffff937224 */ /* 0x000fe200078e0033 */
[C---:B------:R-:W-:Y:S01]  /*a5b0*/  LOP3.LUT P4, RZ, R0.reuse, 0x2, RZ, 0xc0, !PT ;  /* 0x0000000200ff7812 */ /* 0x040fe2000788c0ff */
[----:B------:R-:W-:Y:S01]  /*a5c0*/  IMAD.MOV.U32 R154, RZ, RZ, R63 ;  /* 0x000000ffff9a7224 */ /* 0x000fe200078e003f */
[----:B------:R-:W-:Y:S01]  /*a5d0*/  LOP3.LUT R0, R0, 0xfffffff7, RZ, 0xc0, !PT ;  /* 0xfffffff700007812 */ /* 0x000fe200078ec0ff */
[----:B--2---:R-:W-:Y:S01]  /*a5e0*/  FFMA.FTZ R5, R170, -UR20, R33 ;  /* 0x80000014aa057c23 */ /* 0x004fe20008010021 */
[----:B------:R-:W1:Y:S01]  /*a5f0*/  MUFU.TANH R15, R15 ;  /* 0x0000000f000f7308 */ /* 0x000e620000002400 */
[----:B------:R-:W-:Y:S01]  /*a600*/  FSEL R145, R13, -INF , !P6 ;  /* 0xff8000000d917808 */ /* 0x000fe20007000000 */
[----:B------:R-:W-:-:S02]  /*a610*/  IMAD.MOV.U32 R170, RZ, RZ, R223 ;  /* 0x000000ffffaa7224 */ /* 0x000fc400078e00df */
[----:B------:R-:W-:Y:S01]  /*a620*/  FSEL R77, R5, -INF , !P2 ;  /* 0xff800000054d7808 */ /* 0x000fe20005000000 */
[----:B------:R-:W-:Y:S01]  /*a630*/  FMUL.FTZ R5, R41, c[0x0][0x2ec] ;  /* 0x0000bb0029057a20 */ /* 0x000fe20000410000 */
[-C--:B------:R-:W-:Y:S01]  /*a640*/  ISETP.GE.AND P2, PT, R4, R213.reuse, PT ;  /* 0x000000d50400720c */ /* 0x080fe20003f46270 */
[----:B------:R-:W-:Y:S01]  /*a650*/  IMAD.MOV.U32 R161, RZ, RZ, R170 ;  /* 0x000000ffffa17224 */ /* 0x000fe200078e00aa */
[----:B------:R-:W-:Y:S01]  /*a660*/  @P1 LOP3.LUT R0, R0, 0x8, RZ, 0xfc, !PT ;  /* 0x0000000800001812 */ /* 0x000fe200078efcff */
[----:B------:R1:W-:Y:S01]  /*a670*/  MUFU.TANH R29, R5 ;  /* 0x00000005001d7308 */ /* 0x0003e20000002400 */
[----:B------:R-:W-:Y:S01]  /*a680*/  ISETP.LT.OR P5, PT, R4, R208, P2 ;  /* 0x000000d00400720c */ /* 0x000fe200017a1670 */
[----:B------:R-:W-:Y:S01]  /*a690*/  FMUL.FTZ R4, R43, c[0x0][0x2ec] ;  /* 0x0000bb002b047a20 */ /* 0x000fe20000410000 */
[----:B------:R-:W-:Y:S01]  /*a6a0*/  LOP3.LUT R0, R0, 0xfffffffb, RZ, 0xc0, !PT ;  /* 0xfffffffb00007812 */ /* 0x000fe200078ec0ff */
[----:B------:R-:W-:Y:S01]  /*a6b0*/  IMAD.MOV.U32 R170, RZ, RZ, R147 ;  /* 0x000000ffffaa7224 */ /* 0x000fe200078e0093 */
[C---:B------:R-:W-:Y:S01]  /*a6c0*/  ISETP.GE.AND P2, PT, R3.reuse, R213, PT ;  /* 0x000000d50300720c */ /* 0x040fe20003f46270 */
[----:B------:R-:W-:Y:S01]  /*a6d0*/  IMAD.MOV.U32 R147, RZ, RZ, R56 ;  /* 0x000000ffff937224 */ /* 0x000fe200078e0038 */
[----:B------:R-:W-:Y:S01]  /*a6e0*/  @P0 LOP3.LUT R0, R0, 0x4, RZ, 0xfc, !PT ;  /* 0x0000000400000812 */ /* 0x000fe200078efcff */
[----:B------:R2:W-:Y:S01]  /*a6f0*/  MUFU.TANH R28, R4 ;  /* 0x00000004001c7308 */ /* 0x0005e20000002400 */
[----:B------:R-:W-:-:S02]  /*a700*/  ISETP.GE.AND P1, PT, R3, R212, PT ;  /* 0x000000d40300720c */ /* 0x000fc40003f26270 */
[C---:B------:R-:W-:Y:S02]  /*a710*/  ISETP.GE.AND P0, PT, R3.reuse, R211, PT ;  /* 0x000000d30300720c */ /* 0x040fe40003f06270 */
[----:B------:R-:W-:Y:S01]  /*a720*/  ISETP.LT.OR P1, PT, R3, R204, P1 ;  /* 0x000000cc0300720c */ /* 0x000fe20000f21670 */
[----:B-1----:R-:W-:Y:S02]  /*a730*/  FFMA.FTZ R5, R163, -UR20, R15 ;  /* 0x80000014a3057c23 */ /* 0x002fe4000801000f */
[----:B------:R-:W1:Y:S01]  /*a740*/  MUFU.TANH R14, R14 ;  /* 0x0000000e000e7308 */ /* 0x000e620000002400 */
[----:B------:R-:W-:Y:S02]  /*a750*/  IMAD.MOV.U32 R163, RZ, RZ, R45 ;  /* 0x000000ffffa37224 */ /* 0x000fe400078e002d */
[----:B------:R-:W-:Y:S02]  /*a760*/  FSEL R64, R5, -INF , !P4 ;  /* 0xff80000005407808 */ /* 0x000fe40006000000 */
[----:B------:R-:W-:Y:S01]  /*a770*/  ISETP.GE.AND P4, PT, R3, R214, PT ;  /* 0x000000d60300720c */ /* 0x000fe20003f86270 */
[----:B--2---:R-:W-:-:S02]  /*a780*/  FFMA.FTZ R4, R162, -UR20, R6 ;  /* 0x80000014a2047c23 */ /* 0x004fc40008010006 */
[----:B------:R-:W-:Y:S01]  /*a790*/  FMUL.FTZ R6, R152, c[0x0][0x2ec] ;  /* 0x0000bb0098067a20 */ /* 0x000fe20000410000 */
[----:B------:R-:W-:Y:S01]  /*a7a0*/  ISETP.LT.OR P6, PT, R3, R206, P4 ;  /* 0x000000ce0300720c */ /* 0x000fe200027c1670 */
[----:B------:R-:W-:Y:S01]  /*a7b0*/  IMAD.MOV.U32 R152, RZ, RZ, R171 ;  /* 0x000000ffff987224 */ /* 0x000fe200078e00ab */
[----:B------:R-:W-:Y:S01]  /*a7c0*/  FSEL R65, R4, -INF , !P3 ;  /* 0xff80000004417808 */ /* 0x000fe20005800000 */
[----:B------:R2:W3:Y:S01]  /*a7d0*/  MUFU.TANH R15, R6 ;  /* 0x00000006000f7308 */ /* 0x0004e20000002400 */
[----:B------:R-:W-:Y:S01]  /*a7e0*/  FMUL.FTZ R4, R153, c[0x0][0x2ec] ;  /* 0x0000bb0099047a20 */ /* 0x000fe20000410000 */
[----:B------:R-:W-:Y:S01]  /*a7f0*/  ISETP.LT.OR P3, PT, R3, R203, P0 ;  /* 0x000000cb0300720c */ /* 0x000fe20000761670 */
[----:B-1----:R-:W-:Y:S01]  /*a800*/  FFMA.FTZ R13, R38, -UR20, R14 ;  /* 0x80000014260d7c23 */ /* 0x002fe2000801000e */
[----:B------:R-:W-:Y:S01]  /*a810*/  LOP3.LUT P4, RZ, R0, 0x8, RZ, 0xc0, !PT ;  /* 0x0000000800ff7812 */ /* 0x000fe2000788c0ff */
[----:B------:R-:W-:Y:S01]  /*a820*/  FMUL.FTZ R14, R172, c[0x0][0x2ec] ;  /* 0x0000bb00ac0e7a20 */ /* 0x000fe20000410000 */
[----:B------:R-:W-:Y:S01]  /*a830*/  ISETP.GE.AND P0, PT, R7, R211, PT ;  /* 0x000000d30700720c */ /* 0x000fe20003f06270 */
[----:B------:R-:W-:-:S02]  /*a840*/  IMAD.MOV.U32 R153, RZ, RZ, R66 ;  /* 0x000000ffff997224 */ /* 0x000fc400078e0042 */
[----:B------:R-:W-:Y:S01]  /*a850*/  IMAD.MOV.U32 R171, RZ, RZ, R146 ;  /* 0x000000ffffab7224 */ /* 0x000fe200078e0092 */
[----:B------:R-:W-:Y:S01]  /*a860*/  ISETP.LT.OR P0, PT, R7, R203, P0 ;  /* 0x000000cb0700720c */ /* 0x000fe20000701670 */
[----:B------:R-:W1:Y:S01]  /*a870*/  MUFU.TANH R14, R14 ;  /* 0x0000000e000e7308 */ /* 0x000e620000002400 */
[----:B--2---:R-:W-:Y:S02]  /*a880*/  FFMA.FTZ R6, R74, -UR20, R32 ;  /* 0x800000144a067c23 */ /* 0x004fe40008010020 */
[----:B---3--:R-:W-:-:S05]  /*a890*/  FFMA.FTZ R5, R68, -UR20, R15 ;  /* 0x8000001444057c23 */ /* 0x008fca000801000f */
[----:B------:R2:W3:Y:S01]  /*a8a0*/  MUFU.TANH R32, R4 ;  /* 0x0000000400207308 */ /* 0x0004e20000002400 */
[----:B------:R-:W-:Y:S01]  /*a8b0*/  IMAD.MOV.U32 R74, RZ, RZ, R55 ;  /* 0x000000ffff4a7224 */ /* 0x000fe200078e0037 */
[----:B------:R-:W-:Y:S02]  /*a8c0*/  FSEL R157, R6, -INF , !P5 ;  /* 0xff800000069d7808 */ /* 0x000fe40006800000 */
[----:B------:R-:W-:Y:S01]  /*a8d0*/  ISETP.LT.OR P5, PT, R3, R208, P2 ;  /* 0x000000d00300720c */ /* 0x000fe200017a1670 */
[----:B------:R-:W-:Y:S01]  /*a8e0*/  FMUL.FTZ R3, R155, c[0x0][0x2ec] ;  /* 0x0000bb009b037a20 */ /* 0x000fe20000410000 */
[----:B------:R-:W-:Y:S01]  /*a8f0*/  LOP3.LUT P2, RZ, R0, 0x4, RZ, 0xc0, !PT ;  /* 0x0000000400ff7812 */ /* 0x000fe2000784c0ff */
[----:B------:R-:W-:Y:S01]  /*a900*/  IMAD.MOV.U32 R155, RZ, RZ, R58 ;  /* 0x000000ffff9b7224 */ /* 0x000fe200078e003a */
[----:B------:R-:W-:Y:S01]  /*a910*/  IADD3 R6, R2, 0x29, RZ ;  /* 0x0000002902067810 */ /* 0x000fe20007ffe0ff */
[----:B-1----:R-:W-:Y:S01]  /*a920*/  FFMA.FTZ R14, R44, -UR20, R14 ;  /* 0x800000142c0e7c23 */ /* 0x002fe2000801000e */
[----:B------:R-:W-:-:S02]  /*a930*/  FSEL R216, R5, -INF , !P6 ;  /* 0xff80000005d87808 */ /* 0x000fc40007000000 */
[----:B------:R-:W-:Y:S02]  /*a940*/  LOP3.LUT R0, R0, 0xfffffffd, RZ, 0xc0, !PT ;  /* 0xfffffffd00007812 */ /* 0x000fe400078ec0ff */
[----:B------:R-:W-:Y:S01]  /*a950*/  FSEL R229, R13, -INF , !P5 ;  /* 0xff8000000de57808 */ /* 0x000fe20006800000 */
[----:B--2---:R-:W-:Y:S01]  /*a960*/  FFMA.FTZ R4, R160, -UR20, R29 ;  /* 0x80000014a0047c23 */ /* 0x004fe2000801001d */
[----:B------:R-:W-:Y:S01]  /*a970*/  @P1 LOP3.LUT R0, R0, 0x2, RZ, 0xfc, !PT ;  /* 0x0000000200001812 */ /* 0x000fe200078efcff */
[----:B------:R1:W2:Y:S01]  /*a980*/  MUFU.TANH R29, R3 ;  /* 0x00000003001d7308 */ /* 0x0002a20000002400 */
[----:B------:R-:W-:Y:S01]  /*a990*/  ISETP.GE.AND P1, PT, R7, R212, PT ;  /* 0x000000d40700720c */ /* 0x000fe20003f26270 */
[----:B---3--:R-:W-:Y:S01]  /*a9a0*/  FFMA.FTZ R15, R37, -UR20, R32 ;  /* 0x80000014250f7c23 */ /* 0x008fe20008010020 */
[----:B------:R-:W-:Y:S01]  /*a9b0*/  FSEL R60, R4, -INF , !P4 ;  /* 0xff800000043c7808 */ /* 0x000fe20006000000 */
[----:B------:R-:W-:Y:S01]  /*a9c0*/  FMUL.FTZ R4, R174, c[0x0][0x2ec] ;  /* 0x0000bb00ae047a20 */ /* 0x000fe20000410000 */
[----:B------:R-:W-:-:S02]  /*a9d0*/  ISETP.GE.AND P4, PT, R7, R214, PT ;  /* 0x000000d60700720c */ /* 0x000fc40003f86270 */
[C---:B------:R-:W-:Y:S01]  /*a9e0*/  ISETP.LT.OR P1, PT, R7.reuse, R204, P1 ;  /* 0x000000cc0700720c */ /* 0x040fe20000f21670 */
[----:B------:R3:W4:Y:S01]  /*a9f0*/  MUFU.TANH R5, R4 ;  /* 0x0000000400057308 */ /* 0x0007220000002400 */
[----:B------:R-:W-:Y:S02]  /*aa00*/  ISETP.LT.OR P6, PT, R7, R206, P4 ;  /* 0x000000ce0700720c */ /* 0x000fe400027c1670 */
[C---:B------:R-:W-:Y:S02]  /*aa10*/  LOP3.LUT P4, RZ, R0.reuse, 0x2, RZ, 0xc0, !PT ;  /* 0x0000000200ff7812 */ /* 0x040fe4000788c0ff */
[----:B------:R-:W-:Y:S02]  /*aa20*/  LOP3.LUT R0, R0, 0xfffffff7, RZ, 0xc0, !PT ;  /* 0xfffffff700007812 */ /* 0x000fe400078ec0ff */
[----:B------:R-:W-:Y:S01]  /*aa30*/  FSEL R174, R14, -INF , !P4 ;  /* 0xff8000000eae7808 */ /* 0x000fe20006000000 */
[----:B-1----:R-:W-:Y:S01]  /*aa40*/  FFMA.FTZ R3, R69, -UR20, R28 ;  /* 0x8000001445037c23 */ /* 0x002fe2000801001c */
[----:B------:R-:W-:Y:S01]  /*aa50*/  ISETP.GE.AND P4, PT, R8, R214, PT ;  /* 0x000000d60800720c */ /* 0x000fe20003f86270 */
[----:B--2---:R-:W-:Y:S01]  /*aa60*/  FFMA.FTZ R28, R36, -UR20, R29 ;  /* 0x80000014241c7c23 */ /* 0x004fe2000801001d */
[----:B------:R-:W-:-:S02]  /*aa70*/  FSEL R223, R15, -INF , !P6 ;  /* 0xff8000000fdf7808 */ /* 0x000fc40007000000 */
[----:B------:R-:W-:Y:S01]  /*aa80*/  FSEL R61, R3, -INF , !P2 ;  /* 0xff800000033d7808 */ /* 0x000fe20005000000 */
[----:B------:R-:W-:Y:S01]  /*aa90*/  IMAD.IADD R3, R209, 0x1, -R9 ;  /* 0x00000001d1037824 */ /* 0x000fe200078e0a09 */
[----:B------:R-:W-:Y:S01]  /*aaa0*/  ISETP.GE.AND P2, PT, R7, R213, PT ;  /* 0x000000d50700720c */ /* 0x000fe20003f46270 */
[--C-:B---3--:R-:W-:Y:S01]  /*aab0*/  IMAD.IADD R4, R210, 0x1, -R6.reuse ;  /* 0x00000001d2047824 */ /* 0x108fe200078e0a06 */
[----:B------:R-:W-:Y:S01]  /*aac0*/  @P1 LOP3.LUT R0, R0, 0x8, RZ, 0xfc, !PT ;  /* 0x0000000800001812 */ /* 0x000fe200078efcff */
[----:B----4-:R-:W-:Y:S01]  /*aad0*/  FFMA.FTZ R13, R39, -UR20, R5 ;  /* 0x80000014270d7c23 */ /* 0x010fe20008010005 */
[----:B------:R-:W-:Y:S02]  /*aae0*/  IABS R3, R3 ;  /* 0x0000000300037213 */ /* 0x000fe40000000000 */
[----:B------:R-:W-:Y:S01]  /*aaf0*/  ISETP.LT.OR P5, PT, R7, R208, P2 ;  /* 0x000000d00700720c */ /* 0x000fe200017a1670 */
[----:B------:R-:W-:Y:S01]  /*ab00*/  IMAD.IADD R7, R205, 0x1, -R6 ;  /* 0x00000001cd077824 */ /* 0x000fe200078e0a06 */
[----:B------:R1:W-:Y:S01]  /*ab10*/  I2F R57, R3 ;  /* 0x0000000300397306 */ /* 0x0003e20000201400 */
[----:B------:R-:W-:-:S02]  /*ab20*/  IABS R4, R4 ;  /* 0x0000000400047213 */ /* 0x000fc40000000000 */
[----:B------:R-:W-:Y:S02]  /*ab30*/  IADD3 R5, R2, 0x30, RZ ;  /* 0x0000003002057810 */ /* 0x000fe40007ffe0ff */
[----:B------:R-:W-:Y:S02]  /*ab40*/  LOP3.LUT R0, R0, 0xfffffffb, RZ, 0xc0, !PT ;  /* 0xfffffffb00007812 */ /* 0x000fe400078ec0ff */
[----:B------:R-:W-:Y:S01]  /*ab50*/  ISETP.GE.AND P2, PT, R8, R213, PT ;  /* 0x000000d50800720c */ /* 0x000fe20003f46270 */
[----:B------:R2:W-:Y:S01]  /*ab60*/  I2F R52, R4 ;  /* 0x0000000400347306 */ /* 0x0005e20000201400 */
[----:B------:R-:W-:Y:S02]  /*ab70*/  @P0 LOP3.LUT R0, R0, 0x4, RZ, 0xfc, !PT ;  /* 0x0000000400000812 */ /* 0x000fe400078efcff */
[C---:B------:R-:W-:Y:S02]  /*ab80*/  ISETP.GE.AND P1, PT, R8.reuse, R212, PT ;  /* 0x000000d40800720c */ /* 0x040fe40003f26270 */
[----:B------:R-:W-:-:S02]  /*ab90*/  ISETP.GE.AND P0, PT, R8, R211, PT ;  /* 0x000000d30800720c */ /* 0x000fc40003f06270 */
[----:B------:R-:W-:Y:S01]  /*aba0*/  FSEL R217, R13, -INF , !P3 ;  /* 0xff8000000dd97808 */ /* 0x000fe20005800000 */
[--C-:B-1----:R-:W-:Y:S01]  /*abb0*/  IMAD.IADD R3, R207, 0x1, -R6.reuse ;  /* 0x00000001cf037824 */ /* 0x102fe200078e0a06 */
[----:B------:R-:W-:Y:S02]  /*abc0*/  FSEL R228, R28, -INF , !P5 ;  /* 0xff8000001ce47808 */ /* 0x000fe40006800000 */
[C---:B------:R-:W-:Y:S02]  /*abd0*/  ISETP.LT.OR P6, PT, R8.reuse, R206, P4 ;  /* 0x000000ce0800720c */ /* 0x040fe400027c1670 */
[----:B------:R-:W-:Y:S02]  /*abe0*/  IABS R3, R3 ;  /* 0x0000000300037213 */ /* 0x000fe40000000000 */
[C---:B------:R-:W-:Y:S02]  /*abf0*/  ISETP.LT.OR P5, PT, R8.reuse, R208, P2 ;  /* 0x000000d00800720c */ /* 0x040fe400017a1670 */
[C---:B------:R-:W-:Y:S01]  /*ac00*/  ISETP.LT.OR P1, PT, R8.reuse, R204, P1 ;  /* 0x000000cc0800720c */ /* 0x040fe20000f21670 */
[----:B--2---:R-:W-:Y:S01]  /*ac10*/  IMAD.MOV.U32 R4, RZ, RZ, R3 ;  /* 0x000000ffff047224 */ /* 0x004fe200078e0003 */
[----:B------:R-:W-:Y:S01]  /*ac20*/  IABS R3, R7 ;  /* 0x0000000700037213 */ /* 0x000fe20000000000 */
[----:B------:R-:W-:Y:S01]  /*ac30*/  IMAD.IADD R7, R209, 0x1, -R6 ;  /* 0x00000001d1077824 */ /* 0x000fe200078e0a06 */
[----:B------:R-:W-:Y:S01]  /*ac40*/  ISETP.LT.OR P3, PT, R8, R203, P0 ;  /* 0x000000cb0800720c */ /* 0x000fe20000761670 */
[----:B------:R1:W-:Y:S01]  /*ac50*/  I2F R49, R4 ;  /* 0x0000000400317306 */ /* 0x0003e20000201400 */
[----:B------:R-:W-:-:S02]  /*ac60*/  LOP3.LUT P4, RZ, R0, 0x8, RZ, 0xc0, !PT ;  /* 0x0000000800ff7812 */ /* 0x000fc4000788c0ff */
[C---:B------:R-:W-:Y:S02]  /*ac70*/  LOP3.LUT P2, RZ, R0.reuse, 0x4, RZ, 0xc0, !PT ;  /* 0x0000000400ff7812 */ /* 0x040fe4000784c0ff */
[----:B------:R-:W-:Y:S02]  /*ac80*/  LOP3.LUT R0, R0, 0xfffffffd, RZ, 0xc0, !PT ;  /* 0xfffffffd00007812 */ /* 0x000fe400078ec0ff */
[----:B------:R-:W-:Y:S02]  /*ac90*/  ISETP.GE.AND P0, PT, R12, R211, PT ;  /* 0x000000d30c00720c */ /* 0x000fe40003f06270 */
[----:B------:R-:W-:Y:S02]  /*aca0*/  @P1 LOP3.LUT R0, R0, 0x2, RZ, 0xfc, !PT ;  /* 0x0000000200001812 */ /* 0x000fe400078efcff */
[C---:B------:R-:W-:Y:S02]  /*acb0*/  ISETP.GE.AND P1, PT, R12.reuse, R212, PT ;  /* 0x000000d40c00720c */ /* 0x040fe40003f26270 */
[----:B------:R-:W-:-:S02]  /*acc0*/  ISETP.LT.OR P0, PT, R12, R203, P0 ;  /* 0x000000cb0c00720c */ /* 0x000fc40000701670 */
[----:B------:R-:W-:Y:S01]  /*acd0*/  ISETP.LT.OR P1, PT, R12, R204, P1 ;  /* 0x000000cc0c00720c */ /* 0x000fe20000f21670 */
[----:B-1----:R-:W-:Y:S01]  /*ace0*/  IMAD.MOV.U32 R4, RZ, RZ, R3 ;  /* 0x000000ffff047224 */ /* 0x002fe200078e0003 */
[----:B------:R-:W-:Y:S01]  /*acf0*/  IABS R3, R7 ;  /* 0x0000000700037213 */ /* 0x000fe20000000000 */
[----:B------:R-:W-:Y:S02]  /*ad00*/  IMAD.IADD R7, R210, 0x1, -R5 ;  /* 0x00000001d2077824 */ /* 0x000fe400078e0a05 */
        /* <DEDUP_REMOVED lines=10> */
[----:B------:R-:W-:-:S05]  /*adb0*/  IABS R3, R7 ;  /* 0x0000000700037213 */ /* 0x000fca0000000000 */
[----:B------:R1:W-:Y:S01]  /*adc0*/  I2F R40, R4 ;  /* 0x0000000400287306 */ /* 0x0003e20000201400 */
[----:B------:R-:W-:Y:S02]  /*add0*/  IMAD.MOV.U32 R7, RZ, RZ, R3 ;  /* 0x000000ffff077224 */ /* 0x000fe400078e0003 */
[----:B------:R-:W-:-:S05]  /*ade0*/  IMAD.IADD R3, R209, 0x1, -R5 ;  /* 0x00000001d1037824 */ /* 0x000fca00078e0a05 */
[----:B------:R2:W-:Y:S01]  /*adf0*/  I2F R47, R7 ;  /* 0x00000007002f7306 */ /* 0x0005e20000201400 */
[----:B------:R-:W-:Y:S02]  /*ae00*/  IABS R3, R3 ;  /* 0x0000000300037213 */ /* 0x000fe40000000000 */
[----:B-1----:R-:W-:-:S05]  /*ae10*/  IADD3 R4, R2, 0x31, RZ ;  /* 0x0000003102047810 */ /* 0x002fca0007ffe0ff */
[----:B------:R-:W-:Y:S02]  /*ae20*/  IMAD.IADD R8, R210, 0x1, -R4 ;  /* 0x00000001d2087824 */ /* 0x000fe400078e0a04 */
[----:B--2---:R-:W-:-:S03]  /*ae30*/  IMAD.MOV.U32 R7, RZ, RZ, R3 ;  /* 0x000000ffff077224 */ /* 0x004fc600078e0003 */
[----:B------:R-:W-:Y:S01]  /*ae40*/  IABS R3, R8 ;  /* 0x0000000800037213 */ /* 0x000fe20000000000 */
[--C-:B------:R-:W-:Y:S01]  /*ae50*/  IMAD.IADD R8, R205, 0x1, -R4.reuse ;  /* 0x00000001cd087824 */ /* 0x100fe200078e0a04 */
[----:B------:R1:W-:Y:S03]  /*ae60*/  I2F R46, R7 ;  /* 0x00000007002e7306 */ /* 0x0003e60000201400 */
[----:B-1----:R-:W-:Y:S02]  /*ae70*/  IMAD.MOV.U32 R7, RZ, RZ, R3 ;  /* 0x000000ffff077224 */ /* 0x002fe400078e0003 */
[----:B------:R-:W-:-:S03]  /*ae80*/  IMAD.IADD R3, R207, 0x1, -R4 ;  /* 0x00000001cf037824 */ /* 0x000fc600078e0a04 */
[----:B------:R1:W-:Y:S02]  /*ae90*/  I2F R43, R7 ;  /* 0x00000007002b7306 */ /* 0x0003e40000201400 */
[----:B------:R-:W-:-:S05]  /*aea0*/  IABS R3, R3 ;  /* 0x0000000300037213 */ /* 0x000fca0000000000 */
[----:B-1----:R-:W-:Y:S01]  /*aeb0*/  IMAD.MOV.U32 R7, RZ, RZ, R3 ;  /* 0x000000ffff077224 */ /* 0x002fe200078e0003 */
[----:B------:R-:W-:-:S03]  /*aec0*/  IABS R3, R8 ;  /* 0x0000000800037213 */ /* 0x000fc60000000000 */
[----:B------:R1:W-:Y:S02]  /*aed0*/  I2F R39, R7 ;  /* 0x0000000700277306 */ /* 0x0003e40000201400 */
[----:B------:R-:W-:Y:S02]  /*aee0*/  IMAD.MOV.U32 R8, RZ, RZ, R3 ;  /* 0x000000ffff087224 */ /* 0x000fe400078e0003 */
[----:B------:R-:W-:-:S04]  /*aef0*/  IMAD.IADD R3, R209, 0x1, -R4 ;  /* 0x00000001d1037824 */ /* 0x000fc800078e0a04 */
[----:B------:R2:W-:Y:S01]  /*af00*/  I2F R42, R8 ;  /* 0x00000008002a7306 */ /* 0x0005e20000201400 */
[----:B-1----:R-:W-:Y:S02]  /*af10*/  IABS R7, R3 ;  /* 0x0000000300077213 */ /* 0x002fe40000000000 */
[C---:B------:R-:W-:Y:S02]  /*af20*/  IADD3 R3, R2.reuse, 0x38, RZ ;  /* 0x0000003802037810 */ /* 0x040fe40007ffe0ff */
[----:B------:R-:W-:-:S03]  /*af30*/  IADD3 R2, R2, 0x39, RZ ;  /* 0x0000003902027810 */ /* 0x000fc60007ffe0ff */
[----:B------:R-:W-:Y:S02]  /*af40*/  IMAD.IADD R13, R207, 0x1, -R3 ;  /* 0x00000001cf0d7824 */ /* 0x000fe400078e0a03 */
[----:B--2---:R-:W-:Y:S02]  /*af50*/  IMAD.MOV.U32 R8, RZ, RZ, R7 ;  /* 0x000000ffff087224 */ /* 0x004fe400078e0007 */
[----:B------:R-:W-:Y:S02]  /*af60*/  IMAD.IADD R7, R210, 0x1, -R3 ;  /* 0x00000001d2077824 */ /* 0x000fe400078e0a03 */
[----:B------:R1:W-:Y:S03]  /*af70*/  I2F R45, R8 ;  /* 0x00000008002d7306 */ /* 0x0003e60000201400 */
[----:B------:R-:W-:-:S05]  /*af80*/  IABS R7, R7 ;  /* 0x0000000700077213 */ /* 0x000fca0000000000 */
[----:B-1----:R-:W-:Y:S01]  /*af90*/  IMAD.MOV.U32 R8, RZ, RZ, R7 ;  /* 0x000000ffff087224 */ /* 0x002fe200078e0007 */
[----:B------:R-:W-:-:S03]  /*afa0*/  IABS R7, R13 ;  /* 0x0000000d00077213 */ /* 0x000fc60000000000 */
[----:B------:R1:W-:Y:S02]  /*afb0*/  I2F R41, R8 ;  /* 0x0000000800297306 */ /* 0x0003e40000201400 */
[----:B-1----:R-:W-:Y:S02]  /*afc0*/  IMAD.MOV.U32 R8, RZ, RZ, R7 ;  /* 0x000000ffff087224 */ /* 0x002fe400078e0007 */
[----:B------:R-:W-:-:S04]  /*afd0*/  IMAD.IADD R7, R205, 0x1, -R3 ;  /* 0x00000001cd077824 */ /* 0x000fc800078e0a03 */
[----:B------:R1:W-:Y:S01]  /*afe0*/  I2F R38, R8 ;  /* 0x0000000800267306 */ /* 0x0003e20000201400 */
[----:B------:R-:W-:-:S05]  /*aff0*/  IABS R7, R7 ;  /* 0x0000000700077213 */ /* 0x000fca0000000000 */
[----:B------:R-:W-:-:S04]  /*b000*/  IMAD.MOV.U32 R13, RZ, RZ, R7 ;  /* 0x000000ffff0d7224 */ /* 0x000fc800078e0007 */
[----:B------:R2:W-:Y:S01]  /*b010*/  I2F R37, R13 ;  /* 0x0000000d00257306 */ /* 0x0005e20000201400 */
[----:B-1----:R-:W-:-:S05]  /*b020*/  IMAD.IADD R8, R209, 0x1, -R3 ;  /* 0x00000001d1087824 */ /* 0x002fca00078e0a03 */
[----:B------:R-:W-:-:S05]  /*b030*/  IABS R7, R8 ;  /* 0x0000000800077213 */ /* 0x000fca0000000000 */
[----:B------:R-:W-:Y:S02]  /*b040*/  IMAD.MOV.U32 R8, RZ, RZ, R7 ;  /* 0x000000ffff087224 */ /* 0x000fe400078e0007 */
[--C-:B------:R-:W-:Y:S02]  /*b050*/  IMAD.IADD R7, R210, 0x1, -R2.reuse ;  /* 0x00000001d2077824 */ /* 0x100fe400078e0a02 */
[----:B--2---:R-:W-:Y:S01]  /*b060*/  IMAD.IADD R13, R207, 0x1, -R2 ;  /* 0x00000001cf0d7824 */ /* 0x004fe200078e0a02 */
[----:B------:R1:W-:Y:S02]  /*b070*/  I2F R36, R8 ;  /* 0x0000000800247306 */ /* 0x0003e40000201400 */
        /* <DEDUP_REMOVED lines=13> */
[----:B-1----:R-:W-:-:S06]  /*b150*/  FMUL.FTZ R7, R173, c[0x0][0x2ec] ;  /* 0x0000bb00ad077a20 */ /* 0x002fcc0000410000 */
[----:B------:R1:W2:Y:S02]  /*b160*/  MUFU.TANH R8, R7 ;  /* 0x0000000700087308 */ /* 0x0002a40000002400 */
[----:B-1----:R-:W-:Y:S02]  /*b170*/  FMUL.FTZ R7, R175, c[0x0][0x2ec] ;  /* 0x0000bb00af077a20 */ /* 0x002fe40000410000 */
[----:B--2---:R-:W-:-:S04]  /*b180*/  FFMA.FTZ R8, R218, -UR20, R8 ;  /* 0x80000014da087c23 */ /* 0x004fc80008010008 */
[----:B------:R1:W-:Y:S01]  /*b190*/  MUFU.TANH R13, R7 ;  /* 0x00000007000d7308 */ /* 0x0003e20000002400 */
[----:B------:R-:W-:Y:S02]  /*b1a0*/  FSEL R146, R8, -INF , !P4 ;  /* 0xff80000008927808 */ /* 0x000fe40006000000 */
[----:B------:R-:W-:Y:S01]  /*b1b0*/  ISETP.GE.AND P4, PT, R12, R214, PT ;  /* 0x000000d60c00720c */ /* 0x000fe20003f86270 */
[----:B-1----:R-:W-:-:S04]  /*b1c0*/  FMUL.FTZ R7, R224, c[0x0][0x2ec] ;  /* 0x0000bb00e0077a20 */ /* 0x002fc80000410000 */
[----:B------:R1:W2:Y:S02]  /*b1d0*/  MUFU.TANH R14, R7 ;  /* 0x00000007000e7308 */ /* 0x0002a40000002400 */
[----:B-1----:R-:W-:Y:S02]  /*b1e0*/  FMUL.FTZ R7, R225, c[0x0][0x2ec] ;  /* 0x0000bb00e1077a20 */ /* 0x002fe40000410000 */
[----:B--2---:R-:W-:-:S04]  /*b1f0*/  FFMA.FTZ R14, R53, -UR20, R14 ;  /* 0x80000014350e7c23 */ /* 0x004fc8000801000e */
[----:B------:R1:W-:Y:S02]  /*b200*/  MUFU.TANH R54, R7 ;  /* 0x0000000700367308 */ /* 0x0003e40000002400 */
[----:B-1----:R-:W-:-:S06]  /*b210*/  FMUL.FTZ R7, R226, c[0x0][0x2ec] ;  /* 0x0000bb00e2077a20 */ /* 0x002fcc0000410000 */
[----:B------:R1:W-:Y:S02]  /*b220*/  MUFU.TANH R15, R7 ;  /* 0x00000007000f7308 */ /* 0x0003e40000002400 */
[----:B-1----:R-:W-:-:S06]  /*b230*/  FMUL.FTZ R7, R227, c[0x0][0x2ec] ;  /* 0x0000bb00e3077a20 */ /* 0x002fcc0000410000 */
[----:B------:R1:W-:Y:S02]  /*b240*/  MUFU.TANH R51, R7 ;  /* 0x0000000700337308 */ /* 0x0003e40000002400 */
[----:B-1----:R-:W-:Y:S01]  /*b250*/  FMUL.FTZ R7, R163, c[0x0][0x2ec] ;  /* 0x0000bb00a3077a20 */ /* 0x002fe20000410000 */
[----:B------:R-:W-:Y:S01]  /*b260*/  FSEL R163, R14, -INF , !P6 ;  /* 0xff8000000ea37808 */ /* 0x000fe20007000000 */
[----:B------:R-:W-:Y:S01]  /*b270*/  FMUL.FTZ R14, R237, c[0x0][0x2ec] ;  /* 0x0000bb00ed0e7a20 */ /* 0x000fe20000410000 */
[----:B------:R-:W-:-:S03]  /*b280*/  ISETP.LT.OR P6, PT, R12, R206, P4 ;  /* 0x000000ce0c00720c */ /* 0x000fc600027c1670 */
[----:B------:R1:W2:Y:S01]  /*b290*/  MUFU.TANH R34, R7 ;  /* 0x0000000700227308 */ /* 0x0002a20000002400 */
[C---:B------:R-:W-:Y:S02]  /*b2a0*/  LOP3.LUT P4, RZ, R0.reuse, 0x2, RZ, 0xc0, !PT ;  /* 0x0000000200ff7812 */ /* 0x040fe4000788c0ff */
[----:B------:R-:W-:-:S04]  /*b2b0*/  LOP3.LUT R0, R0, 0xfffffff7, RZ, 0xc0, !PT ;  /* 0xfffffff700007812 */ /* 0x000fc800078ec0ff */
[----:B------:R-:W-:Y:S01]  /*b2c0*/  @P1 LOP3.LUT R0, R0, 0x8, RZ, 0xfc, !PT ;  /* 0x0000000800001812 */ /* 0x000fe200078efcff */
[----:B------:R-:W-:Y:S01]  /*b2d0*/  MUFU.TANH R69, R14 ;  /* 0x0000000e00457308 */ /* 0x000fe20000002400 */
[C---:B------:R-:W-:Y:S02]  /*b2e0*/  ISETP.GE.AND P1, PT, R11.reuse, R212, PT ;  /* 0x000000d40b00720c */ /* 0x040fe40003f26270 */
[----:B------:R-:W-:Y:S02]  /*b2f0*/  LOP3.LUT R0, R0, 0xfffffffb, RZ, 0xc0, !PT ;  /* 0xfffffffb00007812 */ /* 0x000fe400078ec0ff */
[----:B------:R-:W-:Y:S02]  /*b300*/  ISETP.LT.OR P1, PT, R11, R204, P1 ;  /* 0x000000cc0b00720c */ /* 0x000fe40000f21670 */
[----:B------:R-:W-:Y:S01]  /*b310*/  @P0 LOP3.LUT R0, R0, 0x4, RZ, 0xfc, !PT ;  /* 0x0000000400000812 */ /* 0x000fe200078efcff */
[----:B-1----:R-:W-:Y:S01]  /*b320*/  FMUL.FTZ R7, R59, c[0x0][0x2ec] ;  /* 0x0000bb003b077a20 */ /* 0x002fe20000410000 */
[----:B------:R-:W-:Y:S01]  /*b330*/  ISETP.GE.AND P0, PT, R11, R211, PT ;  /* 0x000000d30b00720c */ /* 0x000fe20003f06270 */
[----:B--2---:R-:W-:-:S02]  /*b340*/  FFMA.FTZ R8, R159, -UR20, R34 ;  /* 0x800000149f087c23 */ /* 0x004fc40008010022 */
[----:B------:R1:W2:Y:S02]  /*b350*/  MUFU.TANH R59, R7 ;  /* 0x00000007003b7308 */ /* 0x0002a40000002400 */
[----:B-1----:R-:W-:Y:S02]  /*b360*/  FMUL.FTZ R7, R168, c[0x0][0x2ec] ;  /* 0x0000bb00a8077a20 */ /* 0x002fe40000410000 */
[----:B------:R-:W-:Y:S01]  /*b370*/  IMAD.MOV.U32 R168, RZ, RZ, R144 ;  /* 0x000000ffffa87224 */ /* 0x000fe200078e0090 */
[----:B------:R-:W-:-:S03]  /*b380*/  FSEL R144, R8, -INF , !P4 ;  /* 0xff80000008907808 */ /* 0x000fc60006000000 */
[----:B------:R1:W3:Y:S01]  /*b390*/  MUFU.TANH R28, R7 ;  /* 0x00000007001c7308 */ /* 0x0002e20000002400 */
[----:B--2---:R-:W-:Y:S01]  /*b3a0*/  FFMA.FTZ R8, R183, -UR20, R59 ;  /* 0x80000014b7087c23 */ /* 0x004fe2000801003b */
[----:B------:R-:W-:Y:S01]  /*b3b0*/  ISETP.GE.AND P4, PT, R11, R214, PT ;  /* 0x000000d60b00720c */ /* 0x000fe20003f86270 */
[----:B-1----:R-:W-:Y:S02]  /*b3c0*/  FMUL.FTZ R7, R169, c[0x0][0x2ec] ;  /* 0x0000bb00a9077a20 */ /* 0x002fe40000410000 */
[----:B------:R-:W-:-:S03]  /*b3d0*/  IMAD.MOV.U32 R169, RZ, RZ, R62 ;  /* 0x000000ffffa97224 */ /* 0x000fc600078e003e */
[----:B------:R1:W-:Y:S04]  /*b3e0*/  MUFU.TANH R56, R7 ;  /* 0x0000000700387308 */ /* 0x0003e80000002400 */
[----:B------:R-:W-:Y:S01]  /*b3f0*/  HMMA.16816.F32.BF16 R24, R24, R230, R168 ;  /* 0x000000e61818723c */ /* 0x000fe200000418a8 */
[----:B-1----:R-:W-:Y:S02]  /*b400*/  FMUL.FTZ R7, R232, c[0x0][0x2ec] ;  /* 0x0000bb00e8077a20 */ /* 0x002fe40000410000 */
[----:B------:R-:W-:Y:S02]  /*b410*/  IMAD.MOV.U32 R232, RZ, RZ, R154 ;  /* 0x000000ffffe87224 */ /* 0x000fe400078e009a */
[----:B------:R1:W2:Y:S11]  /*b420*/  MUFU.TANH R58, R7 ;  /* 0x00000007003a7308 */ /* 0x0002b60000002400 */
[----:B------:R-:W-:Y:S08]  /*b430*/  @!UPT UIADD3 URZ, URZ, URZ, URZ ;  /* 0x0000003f3f3ff290 */ /* 0x000ff0000fffe03f */
[----:B------:R-:W-:Y:S01]  /*b440*/  HMMA.16816.F32.BF16 R16, R16, R30, R24 ;  /* 0x0000001e1010723c */ /* 0x000fe20000041818 */
[----:B-1----:R-:W-:Y:S02]  /*b450*/  FMUL.FTZ R7, R233, c[0x0][0x2ec] ;  /* 0x0000bb00e9077a20 */ /* 0x002fe40000410000 */
[----:B------:R-:W-:Y:S02]  /*b460*/  IMAD.MOV.U32 R233, RZ, RZ, R161 ;  /* 0x000000ffffe97224 */ /* 0x000fe400078e00a1 */
[----:B------:R1:W-:Y:S11]  /*b470*/  MUFU.TANH R66, R7 ;  /* 0x0000000700427308 */ /* 0x0003f60000002400 */
[----:B------:R-:W-:Y:S08]  /*b480*/  @!UPT UIADD3 URZ, URZ, URZ, URZ ;  /* 0x0000003f3f3ff290 */ /* 0x000ff0000fffe03f */
[----:B------:R-:W-:Y:S02]  /*b490*/  FMUL.FTZ R16, R16, c[0x0][0x2ec] ;  /* 0x0000bb0010107a20 */ /* 0x000fe40000410000 */
[----:B------:R-:W-:Y:S02]  /*b4a0*/  FMUL.FTZ R17, R17, c[0x0][0x2ec] ;  /* 0x0000bb0011117a20 */ /* 0x000fe40000410000 */
[----:B-1----:R-:W-:Y:S02]  /*b4b0*/  FMUL.FTZ R7, R234, c[0x0][0x2ec] ;  /* 0x0000bb00ea077a20 */ /* 0x002fe40000410000 */
[----:B------:R-:W-:Y:S01]  /*b4c0*/  IMAD.MOV.U32 R234, RZ, RZ, R152 ;  /* 0x000000ffffea7224 */ /* 0x000fe200078e0098 */
[----:B------:R-:W-:Y:S01]  /*b4d0*/  MUFU.TANH R16, R16 ;  /* 0x0000001000107308 */ /* 0x000fe20000002400 */
[----:B------:R-:W-:-:S07]  /*b4e0*/  FMUL.FTZ R18, R18, c[0x0][0x2ec] ;  /* 0x0000bb0012127a20 */ /* 0x000fce0000410000 */
[----:B------:R1:W-:Y:S08]  /*b4f0*/  MUFU.TANH R55, R7 ;  /* 0x0000000700377308 */ /* 0x0003f00000002400 */
[----:B------:R-:W-:Y:S01]  /*b500*/  MUFU.TANH R17, R17 ;  /* 0x0000001100117308 */ /* 0x000fe20000002400 */
[----:B-1----:R-:W-:Y:S02]  /*b510*/  FMUL.FTZ R7, R235, c[0x0][0x2ec] ;  /* 0x0000bb00eb077a20 */ /* 0x002fe40000410000 */
[----:B------:R-:W-:-:S05]  /*b520*/  IMAD.MOV.U32 R235, RZ, RZ, R177 ;  /* 0x000000ffffeb7224 */ /* 0x000fca00078e00b1 */
[----:B------:R1:W-:Y:S02]  /*b530*/  MUFU.TANH R63, R7 ;  /* 0x00000007003f7308 */ /* 0x0003e40000002400 */
[----:B------:R-:W-:Y:S01]  /*b540*/  HMMA.16816.F32.BF16 R20, R20, R30, R232 ;  /* 0x0000001e1414723c */ /* 0x000fe200000418e8 */
[----:B-1----:R-:W-:Y:S02]  /*b550*/  FFMA.FTZ R7, R181, -UR20, R13 ;  /* 0x80000014b5077c23 */ /* 0x002fe4000801000d */
[----:B------:R-:W-:-:S04]  /*b560*/  FMUL.FTZ R13, R240, c[0x0][0x2ec] ;  /* 0x0000bb00f00d7a20 */ /* 0x000fc80000410000 */
[----:B------:R1:W4:Y:S11]  /*b570*/  MUFU.TANH R53, R13 ;  /* 0x0000000d00357308 */ /* 0x0003360000002400 */
[----:B------:R-:W-:Y:S06]  /*b580*/  @!UPT UIADD3 URZ, URZ, URZ, URZ ;  /* 0x0000003f3f3ff290 */ /* 0x000fec000fffe03f */
[----:B------:R-:W-:Y:S02]  /*b590*/  FMUL.FTZ R22, R22, c[0x0][0x2ec] ;  /* 0x0000bb0016167a20 */ /* 0x000fe40000410000 */
[----:B------:R-:W-:Y:S02]  /*b5a0*/  FMUL.FTZ R20, R20, c[0x0][0x2ec] ;  /* 0x0000bb0014147a20 */ /* 0x000fe40000410000 */
[----:B------:R-:W-:Y:S02]  /*b5b0*/  FMUL.FTZ R21, R21, c[0x0][0x2ec] ;  /* 0x0000bb0015157a20 */ /* 0x000fe40000410000 */
[----:B------:R-:W-:Y:S01]  /*b5c0*/  MUFU.TANH R22, R22 ;  /* 0x0000001600167308 */ /* 0x000fe20000002400 */
[----:B------:R-:W-:Y:S02]  /*b5d0*/  FMUL.FTZ R23, R23, c[0x0][0x2ec] ;  /* 0x0000bb0017177a20 */ /* 0x000fe40000410000 */
[----:B-1----:R-:W-:Y:S01]  /*b5e0*/  FFMA.FTZ R13, R150, -UR20, R15 ;  /* 0x80000014960d7c23 */ /* 0x002fe2000801000f */
[----:B------:R-:W-:Y:S01]  /*b5f0*/  FSEL R150, R7, -INF , !P2 ;  /* 0xff80000007967808 */ /* 0x000fe20005000000 */
[----:B------:R-:W-:Y:S01]  /*b600*/  FMUL.FTZ R15, R241, c[0x0][0x2ec] ;  /* 0x0000bb00f10f7a20 */ /* 0x000fe20000410000 */
[-C--:B------:R-:W-:Y:S01]  /*b610*/  ISETP.GE.AND P2, PT, R12, R213.reuse, PT ;  /* 0x000000d50c00720c */ /* 0x080fe20003f46270 */
[----:B------:R-:W-:Y:S01]  /*b620*/  FMUL.FTZ R7, R242, c[0x0][0x2ec] ;  /* 0x0000bb00f2077a20 */ /* 0x000fe20000410000 */
[----:B------:R-:W-:Y:S01]  /*b630*/  FSEL R181, R13, -INF , !P5 ;  /* 0xff8000000db57808 */ /* 0x000fe20006800000 */
[----:B------:R-:W1:Y:S01]  /*b640*/  MUFU.TANH R68, R15 ;  /* 0x0000000f00447308 */ /* 0x000e620000002400 */
[----:B------:R-:W-:Y:S01]  /*b650*/  ISETP.LT.OR P5, PT, R12, R208, P2 ;  /* 0x000000d00c00720c */ /* 0x000fe200017a1670 */
[----:B------:R-:W-:Y:S01]  /*b660*/  FMUL.FTZ R12, R236, c[0x0][0x2ec] ;  /* 0x0000bb00ec0c7a20 */ /* 0x000fe20000410000 */
[----:B------:R-:W-:Y:S01]  /*b670*/  ISETP.GE.AND P2, PT, R11, R213, PT ;  /* 0x000000d50b00720c */ /* 0x000fe20003f46270 */
[----:B------:R-:W-:-:S04]  /*b680*/  FFMA.FTZ R13, R151, -UR20, R54 ;  /* 0x80000014970d7c23 */ /* 0x000fc80008010036 */
[----:B------:R5:W-:Y:S01]  /*b690*/  MUFU.TANH R15, R7 ;  /* 0x00000007000f7308 */ /* 0x000be20000002400 */
[----:B------:R-:W-:Y:S01]  /*b6a0*/  FSEL R162, R13, -INF , !P6 ;  /* 0xff8000000da27808 */ /* 0x000fe20007000000 */
[----:B------:R-:W-:Y:S01]  /*b6b0*/  FMUL.FTZ R13, R147, c[0x0][0x2ec] ;  /* 0x0000bb00930d7a20 */ /* 0x000fe20000410000 */
[----:B------:R-:W-:Y:S02]  /*b6c0*/  ISETP.LT.OR P6, PT, R11, R206, P4 ;  /* 0x000000ce0b00720c */ /* 0x000fe400027c1670 */
[----:B------:R-:W-:-:S03]  /*b6d0*/  LOP3.LUT P4, RZ, R0, 0x8, RZ, 0xc0, !PT ;  /* 0x0000000800ff7812 */ /* 0x000fc6000788c0ff */
[----:B------:R-:W-:Y:S01]  /*b6e0*/  MUFU.TANH R20, R20 ;  /* 0x0000001400147308 */ /* 0x000fe20000002400 */
[----:B-----5:R-:W-:-:S07]  /*b6f0*/  FMUL.FTZ R7, R243, c[0x0][0x2ec] ;  /* 0x0000bb00f3077a20 */ /* 0x020fce0000410000 */
[----:B------:R-:W-:Y:S08]  /*b700*/  MUFU.TANH R21, R21 ;  /* 0x0000001500157308 */ /* 0x000ff00000002400 */
[----:B------:R3:W-:Y:S08]  /*b710*/  MUFU.TANH R62, R7 ;  /* 0x00000007003e7308 */ /* 0x0007f00000002400 */
[----:B------:R-:W-:Y:S01]  /*b720*/  MUFU.TANH R23, R23 ;  /* 0x0000001700177308 */ /* 0x000fe20000002400 */
[----:B---3--:R-:W-:-:S07]  /*b730*/  FFMA.FTZ R7, R158, -UR20, R28 ;  /* 0x800000149e077c23 */ /* 0x008fce000801001c */
[----:B------:R3:W-:Y:S02]  /*b740*/  MUFU.TANH R28, R12 ;  /* 0x0000000c001c7308 */ /* 0x0007e40000002400 */
[----:B---3--:R-:W-:Y:S01]  /*b750*/  FFMA.FTZ R12, R149, -UR20, R51 ;  /* 0x80000014950c7c23 */ /* 0x008fe20008010033 */
[----:B------:R-:W-:Y:S01]  /*b760*/  FSEL R149, R7, -INF , !P3 ;  /* 0xff80000007957808 */ /* 0x000fe20005800000 */
[----:B------:R-:W-:Y:S01]  /*b770*/  FMUL.FTZ R7, R238, c[0x0][0x2ec] ;  /* 0x0000bb00ee077a20 */ /* 0x000fe20000410000 */
[C---:B------:R-:W-:Y:S02]  /*b780*/  ISETP.LT.OR P3, PT, R11.reuse, R203, P0 ;  /* 0x000000cb0b00720c */ /* 0x040fe40000761670 */
[----:B------:R-:W-:Y:S01]  /*b790*/  FSEL R173, R12, -INF , !P5 ;  /* 0xff8000000cad7808 */ /* 0x000fe20006800000 */
[----:B------:R3:W-:Y:S01]  /*b7a0*/  MUFU.TANH R14, R7 ;  /* 0x00000007000e7308 */ /* 0x0007e20000002400 */
[----:B------:R-:W-:Y:S01]  /*b7b0*/  ISETP.LT.OR P5, PT, R11, R208, P2 ;  /* 0x000000d00b00720c */ /* 0x000fe200017a1670 */
[----:B------:R-:W-:Y:S01]  /*b7c0*/  FMUL.FTZ R11, R74, c[0x0][0x2ec] ;  /* 0x0000bb004a0b7a20 */ /* 0x000fe20000410000 */
[----:B------:R-:W-:Y:S01]  /*b7d0*/  LOP3.LUT P2, RZ, R0, 0x4, RZ, 0xc0, !PT ;  /* 0x0000000400ff7812 */ /* 0x000fe2000784c0ff */
[----:B--2---:R-:W-:Y:S01]  /*b7e0*/  FFMA.FTZ R12, R166, -UR20, R58 ;  /* 0x80000014a60c7c23 */ /* 0x004fe2000801003a */
[----:B------:R-:W-:-:S02]  /*b7f0*/  LOP3.LUT R0, R0, 0xfffffffd, RZ, 0xc0, !PT ;  /* 0xfffffffd00007812 */ /* 0x000fc400078ec0ff */
[----:B------:R-:W-:Y:S01]  /*b800*/  FSEL R74, R8, -INF , !P4 ;  /* 0xff800000084a7808 */ /* 0x000fe20006000000 */
[----:B------:R2:W-:Y:S01]  /*b810*/  MUFU.TANH R54, R11 ;  /* 0x0000000b00367308 */ /* 0x0005e20000002400 */
[----:B------:R-:W-:Y:S01]  /*b820*/  @P1 LOP3.LUT R0, R0, 0x2, RZ, 0xfc, !PT ;  /* 0x0000000200001812 */ /* 0x000fe200078efcff */
[----:B----4-:R-:W-:Y:S01]  /*b830*/  FFMA.FTZ R8, R187, -UR20, R53 ;  /* 0x80000014bb087c23 */ /* 0x010fe20008010035 */
[C---:B------:R-:W-:Y:S02]  /*b840*/  ISETP.GE.AND P1, PT, R10.reuse, R212, PT ;  /* 0x000000d40a00720c */ /* 0x040fe40003f26270 */
[C---:B------:R-:W-:Y:S02]  /*b850*/  ISETP.GE.AND P4, PT, R10.reuse, R214, PT ;  /* 0x000000d60a00720c */ /* 0x040fe40003f86270 */
[----:B------:R-:W-:Y:S01]  /*b860*/  ISETP.LT.OR P1, PT, R10, R204, P1 ;  /* 0x000000cc0a00720c */ /* 0x000fe20000f21670 */
[----:B---3--:R-:W-:Y:S01]  /*b870*/  FMUL.FTZ R7, R239, c[0x0][0x2ec] ;  /* 0x0000bb00ef077a20 */ /* 0x008fe20000410000 */
[----:B------:R-:W-:Y:S01]  /*b880*/  FSEL R158, R12, -INF , !P6 ;  /* 0xff8000000c9e7808 */ /* 0x000fe20007000000 */
[----:B------:R3:W-:Y:S01]  /*b890*/  MUFU.TANH R58, R13 ;  /* 0x0000000d003a7308 */ /* 0x0007e20000002400 */
[----:B------:R-:W-:-:S02]  /*b8a0*/  ISETP.GE.AND P0, PT, R10, R211, PT ;  /* 0x000000d30a00720c */ /* 0x000fc40003f06270 */
[----:B------:R-:W-:Y:S02]  /*b8b0*/  ISETP.LT.OR P6, PT, R10, R206, P4 ;  /* 0x000000ce0a00720c */ /* 0x000fe400027c1670 */
[C---:B------:R-:W-:Y:S01]  /*b8c0*/  LOP3.LUT P4, RZ, R0.reuse, 0x2, RZ, 0xc0, !PT ;  /* 0x0000000200ff7812 */ /* 0x040fe2000788c0ff */
[----:B--2---:R-:W-:Y:S01]  /*b8d0*/  FFMA.FTZ R11, R165, -UR20, R55 ;  /* 0x80000014a50b7c23 */ /* 0x004fe20008010037 */
[----:B------:R-:W-:Y:S01]  /*b8e0*/  LOP3.LUT R0, R0, 0xfffffff7, RZ, 0xc0, !PT ;  /* 0xfffffff700007812 */ /* 0x000fe200078ec0ff */
[----:B------:R2:W4:Y:S01]  /*b8f0*/  MUFU.TANH R59, R7 ;  /* 0x00000007003b7308 */ /* 0x0005220000002400 */
[----:B------:R-:W-:Y:S02]  /*b900*/  ISETP.LT.OR P0, PT, R10, R203, P0 ;  /* 0x000000cb0a00720c */ /* 0x000fe40000701670 */
[----:B------:R-:W-:Y:S01]  /*b910*/  FSEL R224, R11, -INF , !P5 ;  /* 0xff8000000be07808 */ /* 0x000fe20006800000 */
[----:B------:R-:W-:Y:S01]  /*b920*/  FFMA.FTZ R11, R185, -UR20, R66 ;  /* 0x80000014b90b7c23 */ /* 0x000fe20008010042 */
[----:B------:R-:W-:Y:S01]  /*b930*/  FSEL R172, R8, -INF , !P4 ;  /* 0xff80000008ac7808 */ /* 0x000fe20006000000 */
[----:B-1----:R-:W-:Y:S01]  /*b940*/  FFMA.FTZ R8, R221, -UR20, R68 ;  /* 0x80000014dd087c23 */ /* 0x002fe20008010044 */
[----:B------:R-:W-:Y:S01]  /*b950*/  @P1 LOP3.LUT R0, R0, 0x8, RZ, 0xfc, !PT ;  /* 0x0000000800001812 */ /* 0x000fe200078efcff */
[----:B---3--:R-:W-:Y:S01]  /*b960*/  FMUL.FTZ R13, R179, c[0x0][0x2ec] ;  /* 0x0000bb00b30d7a20 */ /* 0x008fe20000410000 */
[----:B------:R-:W-:-:S02]  /*b970*/  ISETP.GE.AND P4, PT, R9, R214, PT ;  /* 0x000000d60900720c */ /* 0x000fc40003f86270 */
[----:B------:R-:W-:Y:S01]  /*b980*/  P2R R12, PR, RZ, 0x1 ;  /* 0x00000001ff0c7803 */ /* 0x000fe20000000000 */
[----:B------:R1:W3:Y:S01]  /*b990*/  MUFU.TANH R53, R13 ;  /* 0x0000000d00357308 */ /* 0x0002e20000002400 */
[----:B------:R-:W-:Y:S02]  /*b9a0*/  ISETP.GE.AND P1, PT, R9, R212, PT ;  /* 0x000000d40900720c */ /* 0x000fe40003f26270 */
[----:B------:R-:W-:Y:S01]  /*b9b0*/  FSEL R165, R11, -INF , !P6 ;  /* 0xff8000000ba57808 */ /* 0x000fe20007000000 */
[----:B--2---:R-:W-:Y:S01]  /*b9c0*/  FFMA.FTZ R7, R182, -UR20, R56 ;  /* 0x80000014b6077c23 */ /* 0x004fe20008010038 */
[C---:B------:R-:W-:Y:S02]  /*b9d0*/  ISETP.GE.AND P0, PT, R9.reuse, R211, PT ;  /* 0x000000d30900720c */ /* 0x040fe40003f06270 */
[----:B------:R-:W-:Y:S02]  /*b9e0*/  ISETP.LT.OR P6, PT, R9, R206, P4 ;  /* 0x000000ce0900720c */ /* 0x000fe400027c1670 */
[----:B------:R-:W-:Y:S01]  /*b9f0*/  FSEL R147, R7, -INF , !P2 ;  /* 0xff80000007937808 */ /* 0x000fe20005000000 */
[----:B------:R-:W-:Y:S01]  /*ba00*/  FMUL.FTZ R7, R155, c[0x0][0x2ec] ;  /* 0x0000bb009b077a20 */ /* 0x000fe20000410000 */
[----:B------:R-:W-:-:S02]  /*ba10*/  ISETP.GE.AND P2, PT, R10, R213, PT ;  /* 0x000000d50a00720c */ /* 0x000fc40003f46270 */
[----:B------:R-:W-:Y:S01]  /*ba20*/  LOP3.LUT P4, RZ, R0, 0x8, RZ, 0xc0, !PT ;  /* 0x0000000800ff7812 */ /* 0x000fe2000788c0ff */
[----:B------:R2:W-:Y:S01]  /*ba30*/  MUFU.TANH R34, R7 ;  /* 0x0000000700227308 */ /* 0x0005e20000002400 */
[----:B------:R-:W-:Y:S01]  /*ba40*/  ISETP.LT.OR P5, PT, R10, R208, P2 ;  /* 0x000000d00a00720c */ /* 0x000fe200017a1670 */
[----:B------:R-:W-:Y:S01]  /*ba50*/  FFMA.FTZ R10, R184, -UR20, R63 ;  /* 0x80000014b80a7c23 */ /* 0x000fe2000801003f */
[----:B------:R-:W-:Y:S01]  /*ba60*/  ISETP.GE.AND P2, PT, R9, R213, PT ;  /* 0x000000d50900720c */ /* 0x000fe20003f46270 */
[----:B-1----:R-:W-:Y:S01]  /*ba70*/  FMUL.FTZ R13, R249, c[0x0][0x2ec] ;  /* 0x0000bb00f90d7a20 */ /* 0x002fe20000410000 */
[----:B------:R-:W-:Y:S02]  /*ba80*/  ISETP.LT.OR P1, PT, R9, R204, P1 ;  /* 0x000000cc0900720c */ /* 0x000fe40000f21670 */
[----:B------:R-:W-:Y:S01]  /*ba90*/  FSEL R169, R8, -INF , !P4 ;  /* 0xff80000008a97808 */ /* 0x000fe20006000000 */
[----:B----4-:R-:W-:Y:S01]  /*baa0*/  FFMA.FTZ R8, R49, -UR20, R59 ;  /* 0x8000001431087c23 */ /* 0x010fe2000801003b */
[----:B------:R-:W-:Y:S01]  /*bab0*/  P2R R11, PR, RZ, 0x2 ;  /* 0x00000002ff0b7803 */ /* 0x000fe20000000000 */
[----:B------:R-:W-:Y:S01]  /*bac0*/  MUFU.TANH R13, R13 ;  /* 0x0000000d000d7308 */ /* 0x000fe20000002400 */
[----:B------:R-:W-:-:S02]  /*bad0*/  ISETP.GE.AND P4, PT, R6, R214, PT ;  /* 0x000000d60600720c */ /* 0x000fc40003f86270 */
[----:B------:R-:W-:Y:S01]  /*bae0*/  ISETP.GE.AND P1, PT, R6, R212, PT ;  /* 0x000000d40600720c */ /* 0x000fe20003f26270 */
[----:B--2---:R-:W-:-:S03]  /*baf0*/  FMUL.FTZ R7, R153, c[0x0][0x2ec] ;  /* 0x0000bb0099077a20 */ /* 0x004fc60000410000 */
[----:B------:R-:W-:Y:S01]  /*bb00*/  ISETP.LT.OR P1, PT, R6, R204, P1 ;  /* 0x000000cc0600720c */ /* 0x000fe20000f21670 */
[----:B------:R1:W-:Y:S02]  /*bb10*/  MUFU.TANH R55, R7 ;  /* 0x0000000700377308 */ /* 0x0003e40000002400 */
[----:B-1----:R-:W-:-:S05]  /*bb20*/  FFMA.FTZ R7, R186, -UR20, R15 ;  /* 0x80000014ba077c23 */ /* 0x002fca000801000f */
[----:B------:R-:W-:Y:S01]  /*bb30*/  FSEL R183, R7, -INF , !P3 ;  /* 0xff80000007b77808 */ /* 0x000fe20005800000 */
[----:B------:R-:W-:Y:S01]  /*bb40*/  FMUL.FTZ R7, R222, c[0x0][0x2ec] ;  /* 0x0000bb00de077a20 */ /* 0x000fe20000410000 */
[----:B------:R-:W-:Y:S01]  /*bb50*/  FSEL R222, R10, -INF , !P5 ;  /* 0xff8000000ade7808 */ /* 0x000fe20006800000 */
[----:B------:R-:W-:Y:S01]  /*bb60*/  FFMA.FTZ R10, R219, -UR20, R28 ;  /* 0x80000014db0a7c23 */ /* 0x000fe2000801001c */
[C---:B------:R-:W-:Y:S01]  /*bb70*/  ISETP.LT.OR P5, PT, R9.reuse, R208, P2 ;  /* 0x000000d00900720c */ /* 0x040fe200017a1670 */
[----:B------:R1:W-:Y:S01]  /*bb80*/  MUFU.TANH R56, R7 ;  /* 0x0000000700387308 */ /* 0x0003e20000002400 */
[----:B------:R-:W-:Y:S01]  /*bb90*/  ISETP.NE.AND P2, PT, R12, RZ, PT ;  /* 0x000000ff0c00720c */ /* 0x000fe20003f45270 */
[----:B------:R-:W-:Y:S01]  /*bba0*/  FMUL.FTZ R12, R252, c[0x0][0x2ec] ;  /* 0x0000bb00fc0c7a20 */ /* 0x000fe20000410000 */
[----:B------:R-:W-:Y:S01]  /*bbb0*/  ISETP.LT.OR P3, PT, R9, R203, P0 ;  /* 0x000000cb0900720c */ /* 0x000fe20000761670 */
[----:B------:R-:W-:Y:S01]  /*bbc0*/  FFMA.FTZ R9, R79, -UR20, R14 ;  /* 0x800000144f097c23 */ /* 0x000fe2000801000e */
[----:B------:R-:W-:-:S02]  /*bbd0*/  ISETP.GE.AND P0, PT, R6, R211, PT ;  /* 0x000000d30600720c */ /* 0x000fc40003f06270 */
[----:B------:R-:W-:Y:S01]  /*bbe0*/  FSEL R155, R10, -INF , !P6 ;  /* 0xff8000000a9b7808 */ /* 0x000fe20007000000 */
[----:B------:R2:W-:Y:S01]  /*bbf0*/  MUFU.TANH R51, R12 ;  /* 0x0000000c00337308 */ /* 0x0005e20000002400 */
[----:B------:R-:W-:Y:S01]  /*bc00*/  FSEL R218, R9, -INF , !P5 ;  /* 0xff80000009da7808 */ /* 0x000fe20006800000 */
[----:B------:R-:W-:Y:S01]  /*bc10*/  FFMA.FTZ R9, R52, -UR20, R69 ;  /* 0x8000001434097c23 */ /* 0x000fe20008010045 */
[C---:B------:R-:W-:Y:S02]  /*bc20*/  ISETP.LT.OR P6, PT, R6.reuse, R206, P4 ;  /* 0x000000ce0600720c */ /* 0x040fe400027c1670 */
[----:B------:R-:W-:Y:S02]  /*bc30*/  ISETP.LT.OR P0, PT, R6, R203, P0 ;  /* 0x000000cb0600720c */ /* 0x000fe40000701670 */
[----:B------:R-:W-:Y:S01]  /*bc40*/  ISETP.NE.AND P4, PT, R11, RZ, PT ;  /* 0x000000ff0b00720c */ /* 0x000fe20003f85270 */
[----:B-1----:R-:W-:Y:S01]  /*bc50*/  FMUL.FTZ R7, R180, c[0x0][0x2ec] ;  /* 0x0000bb00b4077a20 */ /* 0x002fe20000410000 */
[----:B------:R-:W-:-:S02]  /*bc60*/  P2R R11, PR, RZ, 0x2 ;  /* 0x00000002ff0b7803 */ /* 0x000fc40000000000 */
[----:B------:R-:W-:Y:S01]  /*bc70*/  P2R R10, PR, RZ, 0x1 ;  /* 0x00000001ff0a7803 */ /* 0x000fe20000000000 */
[----:B------:R1:W4:Y:S01]  /*bc80*/  MUFU.TANH R15, R7 ;  /* 0x00000007000f7308 */ /* 0x0003220000002400 */
[----:B------:R-:W-:Y:S02]  /*bc90*/  FSEL R177, R9, -INF , !P6 ;  /* 0xff80000009b17808 */ /* 0x000fe40007000000 */
[C---:B------:R-:W-:Y:S01]  /*bca0*/  ISETP.GE.AND P1, PT, R5.reuse, R212, PT ;  /* 0x000000d40500720c */ /* 0x040fe20003f26270 */
[----:B--2---:R-:W-:Y:S01]  /*bcb0*/  FMUL.FTZ R12, R244, c[0x0][0x2ec] ;  /* 0x0000bb00f40c7a20 */ /* 0x004fe20000410000 */
[C---:B------:R-:W-:Y:S02]  /*bcc0*/  ISETP.GE.AND P0, PT, R5.reuse, R211, PT ;  /* 0x000000d30500720c */ /* 0x040fe40003f06270 */
[----:B------:R-:W-:-:S03]  /*bcd0*/  ISETP.LT.OR P1, PT, R5, R204, P1 ;  /* 0x000000cc0500720c */ /* 0x000fc60000f21670 */
[----:B------:R-:W-:Y:S01]  /*bce0*/  MUFU.TANH R12, R12 ;  /* 0x0000000c000c7308 */ /* 0x000fe20000002400 */
[----:B------:R-:W-:Y:S02]  /*bcf0*/  P2R R9, PR, RZ, 0x2 ;  /* 0x00000002ff097803 */ /* 0x000fe40000000000 */
[----:B------:R-:W-:Y:S01]  /*bd00*/  ISETP.GE.AND P1, PT, R4, R212, PT ;  /* 0x000000d40400720c */ /* 0x000fe20003f26270 */
[----:B-1----:R-:W-:-:S03]  /*bd10*/  FFMA.FTZ R7, R220, -UR20, R62 ;  /* 0x80000014dc077c23 */ /* 0x002fc6000801003e */
[----:B------:R-:W-:Y:S02]  /*bd20*/  ISETP.LT.OR P1, PT, R4, R204, P1 ;  /* 0x000000cc0400720c */ /* 0x000fe40000f21670 */
[----:B------:R-:W-:Y:S01]  /*bd30*/  FSEL R179, R7, -INF , !P2 ;  /* 0xff80000007b37808 */ /* 0x000fe20005000000 */
[----:B------:R-:W-:Y:S01]  /*bd40*/  FMUL.FTZ R7, R251, c[0x0][0x2ec] ;  /* 0x0000bb00fb077a20 */ /* 0x000fe20000410000 */
[----:B------:R-:W-:-:S03]  /*bd50*/  ISETP.GE.AND P2, PT, R6, R213, PT ;  /* 0x000000d50600720c */ /* 0x000fc60003f46270 */
[----:B------:R1:W2:Y:S01]  /*bd60*/  MUFU.TANH R14, R7 ;  /* 0x00000007000e7308 */ /* 0x0002a20000002400 */
[-C--:B------:R-:W-:Y:S01]  /*bd70*/  ISETP.LT.OR P5, PT, R6, R208.reuse, P2 ;  /* 0x000000d00600720c */ /* 0x080fe200017a1670 */
[----:B------:R-:W-:Y:S01]  /*bd80*/  FMUL.FTZ R6, R250, c[0x0][0x2ec] ;  /* 0x0000bb00fa067a20 */ /* 0x000fe20000410000 */
[C---:B------:R-:W-:Y:S02]  /*bd90*/  ISETP.GE.AND P2, PT, R5.reuse, R213, PT ;  /* 0x000000d50500720c */ /* 0x040fe40003f46270 */
[----:B------:R-:W-:Y:S01]  /*bda0*/  FSEL R186, R8, -INF , !P5 ;  /* 0xff80000008ba7808 */ /* 0x000fe20006800000 */
[----:B---3--:R-:W-:Y:S01]  /*bdb0*/  FFMA.FTZ R8, R44, -UR20, R53 ;  /* 0x800000142c087c23 */ /* 0x008fe20008010035 */
[----:B------:R-:W-:Y:S01]  /*bdc0*/  ISETP.LT.OR P5, PT, R5, R208, P2 ;  /* 0x000000d00500720c */ /* 0x000fe200017a1670 */
[----:B------:R3:W5:Y:S01]  /*bdd0*/  MUFU.TANH R28, R6 ;  /* 0x00000006001c7308 */ /* 0x0007620000002400 */
[----:B------:R-:W-:Y:S01]  /*bde0*/  ISETP.NE.AND P2, PT, R10, RZ, PT ;  /* 0x000000ff0a00720c */ /* 0x000fe20003f45270 */
[----:B-1----:R-:W-:-:S05]  /*bdf0*/  FFMA.FTZ R7, R178, -UR20, R54 ;  /* 0x80000014b2077c23 */ /* 0x002fca0008010036 */
[----:B------:R-:W-:Y:S01]  /*be00*/  FSEL R159, R7, -INF , !P4 ;  /* 0xff800000079f7808 */ /* 0x000fe20006000000 */
[----:B----4-:R-:W-:Y:S01]  /*be10*/  FFMA.FTZ R7, R40, -UR20, R15 ;  /* 0x8000001428077c23 */ /* 0x010fe2000801000f */
[----:B------:R-:W-:Y:S01]  /*be20*/  ISETP.GE.AND P4, PT, R5, R214, PT ;  /* 0x000000d60500720c */ /* 0x000fe20003f86270 */
[----:B---3--:R-:W-:-:S03]  /*be30*/  FFMA.FTZ R6, R57, -UR20, R34 ;  /* 0x8000001439067c23 */ /* 0x008fc60008010022 */
[----:B------:R-:W-:Y:S02]  /*be40*/  ISETP.LT.OR P6, PT, R5, R206, P4 ;  /* 0x000000ce0500720c */ /* 0x000fe400027c1670 */
[----:B------:R-:W-:Y:S01]  /*be50*/  FSEL R170, R6, -INF , !P3 ;  /* 0xff80000006aa7808 */ /* 0x000fe20005800000 */
[----:B------:R-:W-:Y:S01]  /*be60*/  FFMA.FTZ R6, R50, -UR20, R58 ;  /* 0x8000001432067c23 */ /* 0x000fe2000801003a */
[----:B------:R-:W-:Y:S02]  /*be70*/  ISETP.NE.AND P4, PT, R11, RZ, PT ;  /* 0x000000ff0b00720c */ /* 0x000fe40003f85270 */
[----:B------:R-:W-:Y:S01]  /*be80*/  ISETP.LT.OR P3, PT, R5, R203, P0 ;  /* 0x000000cb0500720c */ /* 0x000fe20000761670 */
[----:B------:R-:W-:Y:S01]  /*be90*/  FFMA.FTZ R5, R48, -UR20, R55 ;  /* 0x8000001430057c23 */ /* 0x000fe20008010037 */
[----:B------:R-:W-:Y:S01]  /*bea0*/  FSEL R151, R6, -INF , !P4 ;  /* 0xff80000006977808 */ /* 0x000fe20006000000 */
[----:B------:R-:W-:Y:S01]  /*beb0*/  FFMA.FTZ R6, R39, -UR20, R51 ;  /* 0x8000001427067c23 */ /* 0x000fe20008010033 */
[----:B------:R-:W-:-:S02]  /*bec0*/  ISETP.GE.AND P4, PT, R4, R214, PT ;  /* 0x000000d60400720c */ /* 0x000fc40003f86270 */
[----:B------:R-:W-:Y:S02]  /*bed0*/  ISETP.GE.AND P0, PT, R4, R211, PT ;  /* 0x000000d30400720c */ /* 0x000fe40003f06270 */
[----:B------:R-:W-:Y:S01]  /*bee0*/  FSEL R154, R5, -INF , !P2 ;  /* 0xff800000059a7808 */ /* 0x000fe20005000000 */
[----:B--2---:R-:W-:Y:S01]  /*bef0*/  FFMA.FTZ R5, R47, -UR20, R14 ;  /* 0x800000142f057c23 */ /* 0x004fe2000801000e */
[----:B------:R-:W-:Y:S02]  /*bf00*/  FSEL R161, R8, -INF , !P6 ;  /* 0xff80000008a17808 */ /* 0x000fe40007000000 */
[C---:B------:R-:W-:Y:S02]  /*bf10*/  ISETP.GE.AND P2, PT, R4.reuse, R213, PT ;  /* 0x000000d50400720c */ /* 0x040fe40003f46270 */
[----:B------:R-:W-:Y:S02]  /*bf20*/  ISETP.LT.OR P6, PT, R4, R206, P4 ;  /* 0x000000ce0400720c */ /* 0x000fe400027c1670 */
[----:B------:R-:W-:-:S02]  /*bf30*/  ISETP.NE.AND P4, PT, R9, RZ, PT ;  /* 0x000000ff0900720c */ /* 0x000fc40003f85270 */
[C---:B------:R-:W-:Y:S02]  /*bf40*/  ISETP.LT.OR P0, PT, R4.reuse, R203, P0 ;  /* 0x000000cb0400720c */ /* 0x040fe40000701670 */
[----:B------:R-:W-:Y:S01]  /*bf50*/  FSEL R220, R7, -INF , !P5 ;  /* 0xff80000007dc7808 */ /* 0x000fe20006800000 */
[----:B------:R-:W-:Y:S01]  /*bf60*/  FFMA.FTZ R7, R43, -UR20, R56 ;  /* 0x800000142b077c23 */ /* 0x000fe20008010038 */
[----:B------:R-:W-:Y:S01]  /*bf70*/  ISETP.LT.OR P5, PT, R4, R208, P2 ;  /* 0x000000d00400720c */ /* 0x000fe200017a1670 */
[----:B------:R-:W-:Y:S01]  /*bf80*/  FFMA.FTZ R4, R46, -UR20, R13 ;  /* 0x800000142e047c23 */ /* 0x000fe2000801000d */
[----:B------:R-:W-:Y:S01]  /*bf90*/  FSEL R180, R5, -INF , !P4 ;  /* 0xff80000005b47808 */ /* 0x000fe20006000000 */
[----:B------:R-:W-:Y:S01]  /*bfa0*/  FFMA.FTZ R5, R38, -UR20, R22 ;  /* 0x8000001426057c23 */ /* 0x000fe20008010016 */
[----:B------:R-:W-:Y:S02]  /*bfb0*/  P2R R9, PR, RZ, 0x2 ;  /* 0x00000002ff097803 */ /* 0x000fe40000000000 */
[----:B------:R-:W-:-:S02]  /*bfc0*/  P2R R8, PR, RZ, 0x1 ;  /* 0x00000001ff087803 */ /* 0x000fc40000000000 */
[C---:B------:R-:W-:Y:S02]  /*bfd0*/  ISETP.GE.AND P4, PT, R3.reuse, R214, PT ;  /* 0x000000d60300720c */ /* 0x040fe40003f86270 */
[C---:B------:R-:W-:Y:S02]  /*bfe0*/  ISETP.GE.AND P2, PT, R3.reuse, R213, PT ;  /* 0x000000d50300720c */ /* 0x040fe40003f46270 */
[C---:B------:R-:W-:Y:S02]  /*bff0*/  ISETP.GE.AND P1, PT, R3.reuse, R212, PT ;  /* 0x000000d40300720c */ /* 0x040fe40003f26270 */
[----:B------:R-:W-:Y:S02]  /*c000*/  ISETP.GE.AND P0, PT, R3, R211, PT ;  /* 0x000000d30300720c */ /* 0x000fe40003f06270 */
[----:B------:R-:W-:Y:S01]  /*c010*/  FSEL R219, R6, -INF , !P5 ;  /* 0xff80000006db7808 */ /* 0x000fe20006800000 */
[----:B------:R-:W-:Y:S01]  /*c020*/  FFMA.FTZ R6, R41, -UR20, R20 ;  /* 0x8000001429067c23 */ /* 0x000fe20008010014 */
[----:B------:R-:W-:Y:S01]  /*c030*/  FSEL R184, R4, -INF , !P3 ;  /* 0xff80000004b87808 */ /* 0x000fe20005800000 */
[----:B-----5:R-:W-:Y:S01]  /*c040*/  FFMA.FTZ R4, R42, -UR20, R28 ;  /* 0x800000142a047c23 */ /* 0x020fe2000801001c */
[----:B------:R-:W-:Y:S01]  /*c050*/  FSEL R160, R7, -INF , !P6 ;  /* 0xff80000007a07808 */ /* 0x000fe20007000000 */
[----:B------:R-:W-:Y:S01]  /*c060*/  FMUL.FTZ R7, R19, c[0x0][0x2ec] ;  /* 0x0000bb0013077a20 */ /* 0x000fe20000410000 */
[----:B------:R-:W-:-:S02]  /*c070*/  ISETP.LT.OR P5, PT, R3, R206, P4 ;  /* 0x000000ce0300720c */ /* 0x000fc400027a1670 */
[C---:B------:R-:W-:Y:S02]  /*c080*/  ISETP.LT.OR P4, PT, R3.reuse, R208, P2 ;  /* 0x000000d00300720c */ /* 0x040fe40001781670 */
[C---:B------:R-:W-:Y:S01]  /*c090*/  ISETP.LT.OR P6, PT, R3.reuse, R204, P1 ;  /* 0x000000cc0300720c */ /* 0x040fe20000fc1670 */
[----:B------:R-:W-:Y:S01]  /*c0a0*/  MUFU.TANH R7, R7 ;  /* 0x0000000700077308 */ /* 0x000fe20000002400 */
[----:B------:R-:W-:Y:S01]  /*c0b0*/  ISETP.LT.OR P3, PT, R3, R203, P0 ;  /* 0x000000cb0300720c */ /* 0x000fe20000761670 */
[----:B------:R-:W-:Y:S01]  /*c0c0*/  FFMA.FTZ R3, R45, -UR20, R12 ;  /* 0x800000142d037c23 */ /* 0x000fe2000801000c */
[----:B------:R-:W-:Y:S02]  /*c0d0*/  ISETP.NE.AND P2, PT, R9, RZ, PT ;  /* 0x000000ff0900720c */ /* 0x000fe40003f45270 */
[----:B------:R-:W-:Y:S02]  /*c0e0*/  ISETP.NE.AND P1, PT, R8, RZ, PT ;  /* 0x000000ff0800720c */ /* 0x000fe40003f25270 */
[----:B------:R-:W-:-:S02]  /*c0f0*/  FSEL R171, R4, -INF , !P2 ;  /* 0xff80000004ab7808 */ /* 0x000fc40005000000 */
[C---:B------:R-:W-:Y:S01]  /*c100*/  ISETP.GE.AND P2, PT, R2.reuse, R214, PT ;  /* 0x000000d60200720c */ /* 0x040fe20003f46270 */
[----:B------:R-:W1:Y:S01]  /*c110*/  MUFU.TANH R4, R18 ;  /* 0x0000001200047308 */ /* 0x000e620000002400 */
[----:B------:R-:W-:Y:S02]  /*c120*/  FSEL R182, R3, -INF , !P1 ;  /* 0xff80000003b67808 */ /* 0x000fe40004800000 */
[C---:B------:R-:W-:Y:S02]  /*c130*/  ISETP.GE.AND P1, PT, R2.reuse, R213, PT ;  /* 0x000000d50200720c */ /* 0x040fe40003f26270 */
[----:B------:R-:W-:Y:S02]  /*c140*/  ISETP.GE.AND P0, PT, R2, R212, PT ;  /* 0x000000d40200720c */ /* 0x000fe40003f06270 */
[----:B------:R-:W-:Y:S01]  /*c150*/  FSEL R187, R5, -INF , !P4 ;  /* 0xff80000005bb7808 */ /* 0x000fe20006000000 */
[----:B------:R-:W-:Y:S01]  /*c160*/  FFMA.FTZ R5, R33, -UR20, R23 ;  /* 0x8000001421057c23 */ /* 0x000fe20008010017 */
[----:B------:R-:W-:Y:S01]  /*c170*/  FSEL R152, R6, -INF , !P5 ;  /* 0xff80000006987808 */ /* 0x000fe20006800000 */
[----:B------:R-:W-:Y:S01]  /*c180*/  FFMA.FTZ R6, R35, -UR20, R21 ;  /* 0x8000001423067c23 */ /* 0x000fe20008010015 */
[----:B------:R-:W-:-:S02]  /*c190*/  ISETP.GE.AND P4, PT, R2, R211, PT ;  /* 0x000000d30200720c */ /* 0x000fc40003f86270 */
[C---:B------:R-:W-:Y:S02]  /*c1a0*/  ISETP.LT.OR P5, PT, R2.reuse, R206, P2 ;  /* 0x000000ce0200720c */ /* 0x040fe400017a1670 */
[----:B------:R-:W-:Y:S01]  /*c1b0*/  ISETP.LT.OR P2, PT, R2, R208, P1 ;  /* 0x000000d00200720c */ /* 0x000fe20000f41670 */
[----:B-1----:R-:W-:Y:S01]  /*c1c0*/  FFMA.FTZ R3, R36, -UR20, R4 ;  /* 0x8000001424037c23 */ /* 0x002fe20008010004 */
[----:B------:R-:W-:Y:S01]  /*c1d0*/  ISETP.LT.OR P1, PT, R2, R204, P0 ;  /* 0x000000cc0200720c */ /* 0x000fe20000721670 */
[----:B------:R-:W-:Y:S01]  /*c1e0*/  FFMA.FTZ R4, R32, -UR20, R17 ;  /* 0x8000001420047c23 */ /* 0x000fe20008010011 */
[----:B------:R-:W-:Y:S01]  /*c1f0*/  ISETP.LT.OR P0, PT, R2, R203, P4 ;  /* 0x000000cb0200720c */ /* 0x000fe20002701670 */
[----:B------:R-:W-:Y:S01]  /*c200*/  FFMA.FTZ R2, R37, -UR20, R16 ;  /* 0x8000001425027c23 */ /* 0x000fe20008010010 */
[----:B------:R-:W-:Y:S02]  /*c210*/  FSEL R175, R3, -INF , !P3 ;  /* 0xff80000003af7808 */ /* 0x000fe40005800000 */
[----:B------:R-:W-:-:S02]  /*c220*/  LOP3.LUT P3, RZ, R0, 0x20, RZ, 0xc0, !PT ;  /* 0x0000002000ff7812 */ /* 0x000fc4000786c0ff */
[----:B------:R-:W-:Y:S01]  /*c230*/  FSEL R168, R2, -INF , !P6 ;  /* 0xff80000002a87808 */ /* 0x000fe20007000000 */
[----:B------:R-:W-:Y:S01]  /*c240*/  FFMA.FTZ R2, R29, -UR20, R7 ;  /* 0x800000141d027c23 */ /* 0x000fe20008010007 */
[----:B------:R-:W-:Y:S02]  /*c250*/  PLOP3.LUT P6, PT, PT, PT, UP0, 0x80, 0x0 ;  /* 0x000000000000781c */ /* 0x000fe40003fcf008 */
[----:B------:R-:W-:Y:S02]  /*c260*/  FSEL R153, R6, -INF , !P5 ;  /* 0xff80000006997808 */ /* 0x000fe40006800000 */
[----:B------:R-:W-:Y:S02]  /*c270*/  FSEL R185, R5, -INF , !P2 ;  /* 0xff80000005b97808 */ /* 0x000fe40005000000 */
[----:B------:R-:W-:Y:S02]  /*c280*/  FSEL R166, R4, -INF , !P1 ;  /* 0xff80000004a67808 */ /* 0x000fe40004800000 */
[----:B------:R-:W-:-:S05]  /*c290*/  FSEL R178, R2, -INF , !P0 ;  /* 0xff80000002b27808 */ /* 0x000fca0004000000 */
[----:B------:R-:W-:Y:S05]  /*c2a0*/  @!P6 BRA `(.L_x_2085) ;  /* 0x000003a00000e947 */ /* 0x000fea0003800000 */
[----:B------:R-:W2:Y:S04]  /*c2b0*/  LDL.64 R226, [R1+0x18] ;  /* 0x0000180001e27983 */ /* 0x000ea80000100a00 */
[----:B------:R-:W3:Y:S01]  /*c2c0*/  LDL.64 R250, [R1+0x10] ;  /* 0x0000100001fa7983 */ /* 0x000ee20000100a00 */
[----:B------:R-:W-:Y:S01]  /*c2d0*/  UIADD3 UR15, UR8, -0x3, URZ ;  /* 0xfffffffd080f7890 */ /* 0x000fe2000fffe03f */
[----:B------:R-:W-:Y:S01]  /*c2e0*/  IMAD.U32 R10, RZ, RZ, UR6 ;  /* 0x00000006ff0a7e24 */ /* 0x000fe2000f8e00ff */
[----:B------:R-:W-:Y:S01]  /*c2f0*/  ULDC.64 UR12, c[0x0][0x198] ;  /* 0x00006600000c7ab9 */ /* 0x000fe20000000a00 */
[----:B------:R-:W-:Y:S01]  /*c300*/  @!P3 IMAD.MOV.U32 R4, RZ, RZ, c[0x0][0x19c] ;  /* 0x00006700ff04b624 */ /* 0x000fe200078e00ff */
[----:B------:R-:W-:Y:S01]  /*c310*/  USHF.R.S32.HI UR7, URZ, 0x1f, UR15 ;  /* 0x0000001f3f077899 */ /* 0x000fe2000801140f */
[----:B------:R-:W-:Y:S01]  /*c320*/  IMAD.U32 R11, RZ, RZ, UR6 ;  /* 0x00000006ff0b7e24 */ /* 0x000fe2000f8e00ff */
        /* <DEDUP_REMOVED lines=10> */
[----:B---3--:R-:W-:Y:S02]  /*c3d0*/  LEA.HI.X R3, R5, R251, R3, 0x6, P0 ;  /* 0x000000fb05037211 */ /* 0x008fe400000f3403 */
[----:B------:R-:W-:Y:S02]  /*c3e0*/  @!P3 IADD3 R5, P1, R2, UR27, RZ ;  /* 0x0000001b0205bc10 */ /* 0x000fe4000ff3e0ff */
[----:B------:R-:W-:Y:S02]  /*c3f0*/  @!P3 LEA R10, P0, R10, R2, 0x5 ;  /* 0x000000020a0ab211 */ /* 0x000fe400078028ff */
[----:B------:R-:W-:Y:S02]  /*c400*/  @!P3 LEA R8, P4, R2, c[0x0][0x168], 0x1 ;  /* 0x00005a000208ba11 */ /* 0x000fe400078808ff */
[----:B------:R-:W-:Y:S02]  /*c410*/  @!P3 LEA R6, P2, R5, c[0x0][0x168], 0x1 ;  /* 0x00005a000506ba11 */ /* 0x000fe400078408ff */
[----:B------:R-:W-:-:S02]  /*c420*/  @!P3 IADD3.X R7, R3, UR26, RZ, P1, !PT ;  /* 0x0000001a0307bc10 */ /* 0x000fc40008ffe4ff */
[----:B------:R-:W-:Y:S02]  /*c430*/  @!P3 LEA.HI.X R11, R11, R3, R4, 0x5, P0 ;  /* 0x000000030b0bb211 */ /* 0x000fe400000f2c04 */
[----:B------:R-:W-:Y:S02]  /*c440*/  @!P3 LEA R4, P0, R10, c[0x0][0x168], 0x1 ;  /* 0x00005a000a04ba11 */ /* 0x000fe400078008ff */
        /* <DEDUP_REMOVED lines=30> */
.L_x_2087:
[----:B------:R-:W-:Y:S05]  /*c630*/  BSYNC B0 ;  /* 0x0000000000007941 */ /* 0x000fea0003800000 */
.L_x_2086:
[----:B------:R-:W0:Y:S02]  /*c640*/  LDGDEPBAR ;  /* 0x00000000000079af */ /* 0x000e240000000000 */
.L_x_2085:
[----:B-1----:R-:W-:Y:S01]  /*c650*/  FMNMX.FTZ R2, R73, R76, !PT ;  /* 0x0000004c49027209 */ /* 0x002fe20007810000 */
[----:B------:R-:W-:Y:S03]  /*c660*/  LDSM.16.MT88.4 R12, [R189+0x6000] ;  /* 0x00600000bd0c783b */ /* 0x000fe60000004200 */
        /* <DEDUP_REMOVED lines=78> */
[----:B------:R-:W-:Y:S01]  /*cb50*/  FFMA.FTZ R4, R76, c[0x0][0x23c], -R2 ;  /* 0x00008f004c047a23 */ /* 0x000fe20000010802 */
[----:B------:R-:W-:Y:S02]  /*cb60*/  FMNMX.FTZ R3, R219, R3, !PT ;  /* 0x00000003db037209 */ /* 0x000fe40007810000 */
[----:B------:R-:W-:Y:S01]  /*cb70*/  FSEL R8, R8, RZ, P1 ;  /* 0x000000ff08087208 */ /* 0x000fe20000800000 */
[----:B------:R2:W-:Y:S01]  /*cb80*/  MUFU.EX2 R10, R4 ;  /* 0x00000004000a7308 */ /* 0x0005e20000000800 */
[----:B-1----:R-:W-:-:S03]  /*cb90*/  FMNMX.FTZ R233, R5, R7, !PT ;  /* 0x0000000705e97209 */ /* 0x002fc60007810000 */
[----:B------:R-:W-:Y:S01]  /*cba0*/  FFMA.FTZ R5, R64, c[0x0][0x23c], -R8 ;  /* 0x00008f0040057a23 */ /* 0x000fe20000010808 */
[----:B------:R-:W-:-:S03]  /*cbb0*/  FSETP.NEU.FTZ.AND P0, PT, R233, -INF , PT ;  /* 0xff800000e900780b */ /* 0x000fc60003f1d000 */
[----:B------:R1:W-:Y:S01]  /*cbc0*/  MUFU.EX2 R33, R5 ;  /* 0x0000000500217308 */ /* 0x0003e20000000800 */
[----:B--2---:R-:W-:Y:S01]  /*cbd0*/  FMNMX.FTZ R4, R187, R3, !PT ;  /* 0x00000003bb047209 */ /* 0x004fe20007810000 */
[----:B------:R-:W-:-:S03]  /*cbe0*/  FFMA.FTZ R3, R75, c[0x0][0x23c], -R8 ;  /* 0x00008f004b037a23 */ /* 0x000fc60000010808 */
[----:B------:R-:W-:-:S03]  /*cbf0*/  FMNMX.FTZ R4, R185, R4, !PT ;  /* 0x00000004b9047209 */ /* 0x000fc60007810000 */
[----:B------:R2:W3:Y:S02]  /*cc00*/  MUFU.EX2 R16, R3 ;  /* 0x0000000300107308 */ /* 0x0004e40000000800 */
[----:B------:R-:W4:Y:S01]  /*cc10*/  SHFL.BFLY PT, R6, R4, 0x2, 0x1f ;  /* 0x0c401f0004067f89 */ /* 0x000f2200000e0000 */
[----:B-1----:R-:W-:-:S05]  /*cc20*/  FFMA.FTZ R5, R60, c[0x0][0x23c], -R8 ;  /* 0x00008f003c057a23 */ /* 0x002fca0000010808 */
[----:B------:R-:W-:Y:S01]  /*cc30*/  MUFU.EX2 R22, R5 ;  /* 0x0000000500167308 */ /* 0x000fe20000000800 */
[----:B--2---:R-:W-:-:S07]  /*cc40*/  FFMA.FTZ R3, R67, c[0x0][0x23c], -R8 ;  /* 0x00008f0043037a23 */ /* 0x004fce0000010808 */
[----:B------:R1:W-:Y:S01]  /*cc50*/  MUFU.EX2 R23, R3 ;  /* 0x0000000300177308 */ /* 0x0003e20000000800 */
[----:B----4-:R-:W-:Y:S02]  /*cc60*/  FMNMX.FTZ R4, R4, R6, !PT ;  /* 0x0000000604047209 */ /* 0x010fe40007810000 */
[----:B------:R-:W-:-:S03]  /*cc70*/  FSEL R6, R234, RZ, P1 ;  /* 0x000000ffea067208 */ /* 0x000fc60000800000 */
[----:B------:R-:W2:Y:S02]  /*cc80*/  SHFL.BFLY PT, R9, R4, 0x1, 0x1f ;  /* 0x0c201f0004097f89 */ /* 0x000ea400000e0000 */
[----:B------:R-:W-:Y:S01]  /*cc90*/  FADD.FTZ R7, R71, -R6 ;  /* 0x8000000647077221 */ /* 0x000fe20000010000 */
[C---:B------:R-:W-:Y:S01]  /*cca0*/  FSEL R6, R233.reuse, RZ, P0 ;  /* 0x000000ffe9067208 */ /* 0x040fe20000000000 */
[----:B-1----:R-:W-:Y:S02]  /*ccb0*/  FMUL.FTZ R3, R233, c[0x0][0x23c] ;  /* 0x00008f00e9037a20 */ /* 0x002fe40000410000 */
[----:B------:R-:W-:-:S03]  /*ccc0*/  FMUL.FTZ R7, R7, c[0x0][0x23c] ;  /* 0x00008f0007077a20 */ /* 0x000fc60000410000 */
[----:B------:R-:W-:Y:S01]  /*ccd0*/  FSEL R3, R3, RZ, P0 ;  /* 0x000000ff03037208 */ /* 0x000fe20000000000 */
[----:B------:R-:W1:Y:S04]  /*cce0*/  MUFU.EX2 R79, R7 ;  /* 0x00000007004f7308 */ /* 0x000e680000000800 */
[----:B------:R-:W-:-:S04]  /*ccf0*/  FFMA.FTZ R5, R78, c[0x0][0x23c], -R3 ;  /* 0x00008f004e057a23 */ /* 0x000fc80000010803 */
[----:B------:R4:W-:Y:S01]  /*cd00*/  MUFU.EX2 R11, R5 ;  /* 0x00000005000b7308 */ /* 0x0009e20000000800 */
[----:B--2---:R-:W-:Y:S01]  /*cd10*/  FMNMX.FTZ R235, R4, R9, !PT ;  /* 0x0000000904eb7209 */ /* 0x004fe20007810000 */
[----:B------:R-:W-:Y:S01]  /*cd20*/  FFMA.FTZ R4, R156, c[0x0][0x23c], -R2 ;  /* 0x00008f009c047a23 */ /* 0x000fe20000010802 */
[----:B---3--:R-:W-:Y:S01]  /*cd30*/  MOV R156, R16 ;  /* 0x00000010009c7202 */ /* 0x008fe20000000f00 */
[----:B-1----:R-:W-:Y:S01]  /*cd40*/  FMUL.FTZ R88, R88, R79 ;  /* 0x0000004f58587220 */ /* 0x002fe20000410000 */
[----:B------:R-:W-:-:S03]  /*cd50*/  FSETP.NEU.FTZ.AND P0, PT, R235, -INF , PT ;  /* 0xff800000eb00780b */ /* 0x000fc60003f1d000 */
[----:B------:R1:W-:Y:S01]  /*cd60*/  MUFU.EX2 R251, R4 ;  /* 0x0000000400fb7308 */ /* 0x0003e20000000800 */
[-C--:B------:R-:W-:Y:S01]  /*cd70*/  FMUL.FTZ R89, R89, R79.reuse ;  /* 0x0000004f59597220 */ /* 0x080fe20000410000 */
[----:B------:R-:W2:Y:S01]  /*cd80*/  LDSM.16.MT88.4 R16, [R192+0x6000] ;  /* 0x00600000c010783b */ /* 0x000ea20000004200 */
[-C--:B------:R-:W-:Y:S02]  /*cd90*/  FMUL.FTZ R84, R84, R79.reuse ;  /* 0x0000004f54547220 */ /* 0x080fe40000410000 */
[----:B----4-:R-:W-:Y:S02]  /*cda0*/  FFMA.FTZ R5, R77, c[0x0][0x23c], -R3 ;  /* 0x00008f004d057a23 */ /* 0x010fe40000010803 */
[-C--:B------:R-:W-:Y:S02]  /*cdb0*/  FMUL.FTZ R85, R85, R79.reuse ;  /* 0x0000004f55557220 */ /* 0x080fe40000410000 */
[----:B------:R3:W-:Y:S01]  /*cdc0*/  MUFU.EX2 R32, R5 ;  /* 0x0000000500207308 */ /* 0x0007e20000000800 */
[----:B------:R-:W-:-:S02]  /*cdd0*/  FMUL.FTZ R100, R100, R79 ;  /* 0x0000004f64647220 */ /* 0x000fc40000410000 */
[-C--:B------:R-:W-:Y:S02]  /*cde0*/  FMUL.FTZ R101, R101, R79.reuse ;  /* 0x0000004f65657220 */ /* 0x080fe40000410000 */
[-C--:B------:R-:W-:Y:S02]  /*cdf0*/  FMUL.FTZ R104, R104, R79.reuse ;  /* 0x0000004f68687220 */ /* 0x080fe40000410000 */
[----:B-1----:R-:W-:Y:S02]  /*ce00*/  FMUL.FTZ R4, R235, c[0x0][0x23c] ;  /* 0x00008f00eb047a20 */ /* 0x002fe40000410000 */
[-C--:B------:R-:W-:Y:S02]  /*ce10*/  FMUL.FTZ R105, R105, R79.reuse ;  /* 0x0000004f69697220 */ /* 0x080fe40000410000 */
[-C--:B------:R-:W-:Y:S01]  /*ce20*/  FMUL.FTZ R116, R116, R79.reuse ;  /* 0x0000004f74747220 */ /* 0x080fe20000410000 */
[----:B------:R-:W-:Y:S01]  /*ce30*/  FSEL R9, R4, RZ, P0 ;  /* 0x000000ff04097208 */ /* 0x000fe20000000000 */
[-C--:B------:R-:W-:Y:S01]  /*ce40*/  FMUL.FTZ R117, R117, R79.reuse ;  /* 0x0000004f75757220 */ /* 0x080fe20000410000 */
[----:B------:R-:W-:Y:S01]  /*ce50*/  F2FP.BF16.PACK_AB R4, R23, R156 ;  /* 0x0000009c1704723e */ /* 0x000fe200000010ff */
[----:B------:R-:W-:-:S02]  /*ce60*/  FMUL.FTZ R120, R120, R79 ;  /* 0x0000004f78787220 */ /* 0x000fc40000410000 */
[----:B---3--:R-:W-:Y:S02]  /*ce70*/  FFMA.FTZ R5, R65, c[0x0][0x23c], -R3 ;  /* 0x00008f0041057a23 */ /* 0x008fe40000010803 */
[-C--:B------:R-:W-:Y:S02]  /*ce80*/  FMUL.FTZ R121, R121, R79.reuse ;  /* 0x0000004f79797220 */ /* 0x080fe40000410000 */
[----:B------:R1:W-:Y:S01]  /*ce90*/  MUFU.EX2 R20, R5 ;  /* 0x0000000500147308 */ /* 0x0003e20000000800 */
[-C--:B------:R-:W-:Y:S02]  /*cea0*/  FMUL.FTZ R132, R132, R79.reuse ;  /* 0x0000004f84847220 */ /* 0x080fe40000410000 */
[-C--:B------:R-:W-:Y:S02]  /*ceb0*/  FMUL.FTZ R133, R133, R79.reuse ;  /* 0x0000004f85857220 */ /* 0x080fe40000410000 */
[-C--:B------:R-:W-:Y:S02]  /*cec0*/  FMUL.FTZ R136, R136, R79.reuse ;  /* 0x0000004f88887220 */ /* 0x080fe40000410000 */
[----:B------:R-:W-:-:S02]  /*ced0*/  FMUL.FTZ R137, R137, R79 ;  /* 0x0000004f89897220 */ /* 0x000fc40000410000 */
[----:B-1----:R-:W-:-:S04]  /*cee0*/  FFMA.FTZ R5, R61, c[0x0][0x23c], -R3 ;  /* 0x00008f003d057a23 */ /* 0x002fc80000010803 */
[----:B------:R1:W3:Y:S02]  /*cef0*/  MUFU.EX2 R21, R5 ;  /* 0x0000000500157308 */ /* 0x0002e40000000800 */
[----:B-1----:R-:W-:Y:S01]  /*cf00*/  FADD.FTZ R5, R70, -R6 ;  /* 0x8000000646057221 */ /* 0x002fe20000010000 */
[----:B------:R-:W-:Y:S02]  /*cf10*/  F2FP.BF16.PACK_AB R6, R22, R33 ;  /* 0x000000211606723e */ /* 0x000fe400000010ff */
[----:B---3--:R-:W-:Y:S01]  /*cf20*/  F2FP.BF16.PACK_AB R7, R21, R20 ;  /* 0x000000141507723e */ /* 0x008fe200000010ff */
[----:B------:R-:W-:-:S04]  /*cf30*/  FMUL.FTZ R5, R5, c[0x0][0x23c] ;  /* 0x00008f0005057a20 */ /* 0x000fc80000410000 */
[----:B------:R1:W3:Y:S02]  /*cf40*/  MUFU.EX2 R78, R5 ;  /* 0x00000005004e7308 */ /* 0x0002e40000000800 */
[--C-:B-1----:R-:W-:Y:S01]  /*cf50*/  FFMA.FTZ R5, R148, c[0x0][0x23c], -R2.reuse ;  /* 0x00008f0094057a23 */ /* 0x102fe20000010802 */
[----:B------:R-:W-:Y:S01]  /*cf60*/  MOV R148, R10 ;  /* 0x0000000a00947202 */ /* 0x000fe20000000f00 */
[----:B------:R-:W-:Y:S01]  /*cf70*/  FFMA.FTZ R10, R145, c[0x0][0x23c], -R2 ;  /* 0x00008f00910a7a23 */ /* 0x000fe20000010802 */
[----:B------:R-:W-:-:S03]  /*cf80*/  MOV R145, R11 ;  /* 0x0000000b00917202 */ /* 0x000fc60000000f00 */
[----:B------:R1:W-:Y:S01]  /*cf90*/  MUFU.EX2 R250, R5 ;  /* 0x0000000500fa7308 */ /* 0x0003e20000000800 */
[-C--:B---3--:R-:W-:Y:S02]  /*cfa0*/  FMUL.FTZ R90, R90, R78.reuse ;  /* 0x0000004e5a5a7220 */ /* 0x088fe40000410000 */
[----:B------:R-:W-:Y:S02]  /*cfb0*/  FMUL.FTZ R91, R91, R78 ;  /* 0x0000004e5b5b7220 */ /* 0x000fe40000410000 */
[--C-:B------:R-:W-:Y:S01]  /*cfc0*/  FFMA.FTZ R11, R164, c[0x0][0x23c], -R9.reuse ;  /* 0x00008f00a40b7a23 */ /* 0x100fe20000010809 */
[----:B------:R-:W-:Y:S01]  /*cfd0*/  MOV R164, R20 ;  /* 0x0000001400a47202 */ /* 0x000fe20000000f00 */
[----:B------:R-:W-:Y:S01]  /*cfe0*/  FFMA.FTZ R20, R176, c[0x0][0x23c], -R9 ;  /* 0x00008f00b0147a23 */ /* 0x000fe20000010809 */
[----:B------:R3:W-:Y:S01]  /*cff0*/  MUFU.EX2 R252, R10 ;  /* 0x0000000a00fc7308 */ /* 0x0007e20000000800 */
[----:B------:R-:W-:Y:S01]  /*d000*/  MOV R176, R33 ;  /* 0x0000002100b07202 */ /* 0x000fe20000000f00 */
[----:B------:R-:W-:-:S02]  /*d010*/  FMUL.FTZ R86, R86, R78 ;  /* 0x0000004e56567220 */ /* 0x000fc40000410000 */
[-C--:B------:R-:W-:Y:S02]  /*d020*/  FMUL.FTZ R87, R87, R78.reuse ;  /* 0x0000004e57577220 */ /* 0x080fe40000410000 */
[-C--:B------:R-:W-:Y:S01]  /*d030*/  FMUL.FTZ R102, R102, R78.reuse ;  /* 0x0000004e66667220 */ /* 0x080fe20000410000 */
[----:B-1----:R-:W-:Y:S01]  /*d040*/  F2FP.BF16.PACK_AB R5, R32, R145 ;  /* 0x000000912005723e */ /* 0x002fe200000010ff */
[----:B------:R1:W-:Y:S01]  /*d050*/  MUFU.EX2 R249, R11 ;  /* 0x0000000b00f97308 */ /* 0x0003e20000000800 */
[-C--:B------:R-:W-:Y:S02]  /*d060*/  FMUL.FTZ R103, R103, R78.reuse ;  /* 0x0000004e67677220 */ /* 0x080fe40000410000 */
[-C--:B------:R-:W-:Y:S02]  /*d070*/  FMUL.FTZ R106, R106, R78.reuse ;  /* 0x0000004e6a6a7220 */ /* 0x080fe40000410000 */
[-C--:B------:R-:W-:Y:S01]  /*d080*/  FMUL.FTZ R107, R107, R78.reuse ;  /* 0x0000004e6b6b7220 */ /* 0x080fe20000410000 */
[----:B------:R-:W-:Y:S01]  /*d090*/  HMMA.16816.F32.BF16 R68, R4, R14, R88 ;  /* 0x0000000e0444723c */ /* 0x000fe20000041858 */
[----:B---3--:R-:W-:Y:S01]  /*d0a0*/  FSEL R10, R236, RZ, P2 ;  /* 0x000000ffec0a7208 */ /* 0x008fe20001000000 */
[----:B------:R3:W-:Y:S01]  /*d0b0*/  MUFU.EX2 R244, R20 ;  /* 0x0000001400f47308 */ /* 0x0007e20000000800 */
[----:B------:R-:W-:-:S02]  /*d0c0*/  FMUL.FTZ R118, R118, R78 ;  /* 0x0000004e76767220 */ /* 0x000fc40000410000 */
[----:B------:R-:W-:Y:S02]  /*d0d0*/  FMUL.FTZ R119, R119, R78 ;  /* 0x0000004e77777220 */ /* 0x000fe40000410000 */
[----:B------:R-:W-:Y:S01]  /*d0e0*/  MOV R88, R21 ;  /* 0x0000001500587202 */ /* 0x000fe20000000f00 */
[----:B------:R-:W-:Y:S01]  /*d0f0*/  FADD.FTZ R21, R73, -R10 ;  /* 0x8000000a49157221 */ /* 0x000fe20000010000 */
[----:B------:R-:W-:Y:S01]  /*d100*/  FSEL R10, R235, RZ, P0 ;  /* 0x000000ffeb0a7208 */ /* 0x000fe20000000000 */
[--C-:B-1----:R-:W-:Y:S01]  /*d110*/  FFMA.FTZ R11, R167, c[0x0][0x23c], -R9.reuse ;  /* 0x00008f00a70b7a23 */ /* 0x102fe20000010809 */
[----:B------:R-:W-:Y:S01]  /*d120*/  MOV R89, R22 ;  /* 0x0000001600597202 */ /* 0x000fe20000000f00 */
[-C--:B------:R-:W-:Y:S01]  /*d130*/  FMUL.FTZ R122, R122, R78.reuse ;  /* 0x0000004e7a7a7220 */ /* 0x080fe20000410000 */
[C---:B------:R-:W-:Y:S01]  /*d140*/  HMMA.16816.F32.BF16 R84, R4.reuse, R12, R84 ;  /* 0x0000000c0454723c */ /* 0x040fe20000041854 */
[----:B------:R-:W-:Y:S01]  /*d150*/  FADD.FTZ R10, R72, -R10 ;  /* 0x8000000a480a7221 */ /* 0x000fe20000010000 */
[----:B------:R1:W-:Y:S01]  /*d160*/  MUFU.EX2 R243, R11 ;  /* 0x0000000b00f37308 */ /* 0x0003e20000000800 */
[----:B------:R-:W-:Y:S01]  /*d170*/  FMUL.FTZ R123, R123, R78 ;  /* 0x0000004e7b7b7220 */ /* 0x000fe20000410000 */
[----:B------:R-:W-:Y:S01]  /*d180*/  MOV R90, R32 ;  /* 0x00000020005a7202 */ /* 0x000fe20000000f00 */
[----:B------:R-:W-:Y:S01]  /*d190*/  FMUL.FTZ R10, R10, c[0x0][0x23c] ;  /* 0x00008f000a0a7a20 */ /* 0x000fe20000410000 */
[----:B------:R-:W-:Y:S01]  /*d1a0*/  MOV R91, R23 ;  /* 0x00000017005b7202 */ /* 0x000fe20000000f00 */
[----:B---3--:R-:W-:Y:S01]  /*d1b0*/  FFMA.FTZ R20, R157, c[0x0][0x23c], -R9 ;  /* 0x00008f009d147a23 */ /* 0x008fe20000010809 */
[----:B--2---:R-:W-:Y:S01]  /*d1c0*/  HMMA.16816.F32.BF16 R64, R4, R16, R100 ;  /* 0x000000100440723c */ /* 0x004fe20000041864 */
[-C--:B------:R-:W-:Y:S01]  /*d1d0*/  FMUL.FTZ R134, R134, R78.reuse ;  /* 0x0000004e86867220 */ /* 0x080fe20000410000 */
[----:B------:R2:W3:Y:S01]  /*d1e0*/  MUFU.EX2 R76, R10 ;  /* 0x0000000a004c7308 */ /* 0x0004e20000000800 */
[----:B------:R-:W-:-:S02]  /*d1f0*/  FMUL.FTZ R135, R135, R78 ;  /* 0x0000004e87877220 */ /* 0x000fc40000410000 */
[-C--:B------:R-:W-:Y:S02]  /*d200*/  FMUL.FTZ R138, R138, R78.reuse ;  /* 0x0000004e8a8a7220 */ /* 0x080fe40000410000 */
[----:B------:R-:W-:Y:S01]  /*d210*/  FMUL.FTZ R139, R139, R78 ;  /* 0x0000004e8b8b7220 */ /* 0x000fe20000410000 */
[C---:B------:R-:W-:Y:S01]  /*d220*/  HMMA.16816.F32.BF16 R60, R4.reuse, R18, R104 ;  /* 0x00000012043c723c */ /* 0x040fe20000041868 */
[----:B-1----:R-:W-:Y:S01]  /*d230*/  FMUL.FTZ R11, R21, c[0x0][0x23c] ;  /* 0x00008f00150b7a20 */ /* 0x002fe20000410000 */
[----:B------:R1:W-:Y:S06]  /*d240*/  MUFU.EX2 R242, R20 ;  /* 0x0000001400f27308 */ /* 0x0003ec0000000800 */
[----:B------:R-:W-:Y:S01]  /*d250*/  HMMA.16816.F32.BF16 R56, R4, R24, R116 ;  /* 0x000000180438723c */ /* 0x000fe20000041874 */
[----:B--2---:R-:W-:Y:S01]  /*d260*/  FFMA.FTZ R10, R216, c[0x0][0x23c], -R2 ;  /* 0x00008f00d80a7a23 */ /* 0x004fe20000010802 */
[----:B------:R2:W4:Y:S01]  /*d270*/  MUFU.EX2 R77, R11 ;  /* 0x0000000b004d7308 */ /* 0x0005220000000800 */
[----:B---3--:R-:W-:-:S02]  /*d280*/  FMUL.FTZ R82, R82, R76 ;  /* 0x0000004c52527220 */ /* 0x008fc40000410000 */
[----:B------:R-:W-:-:S03]  /*d290*/  FMUL.FTZ R83, R83, R76 ;  /* 0x0000004c53537220 */ /* 0x000fc60000410000 */
[----:B------:R-:W-:Y:S01]  /*d2a0*/  HMMA.16816.F32.BF16 R52, R4, R26, R120 ;  /* 0x0000001a0434723c */ /* 0x000fe20000041878 */
[-C--:B------:R-:W-:Y:S01]  /*d2b0*/  FMUL.FTZ R94, R94, R76.reuse ;  /* 0x0000004c5e5e7220 */ /* 0x080fe20000410000 */
[----:B------:R3:W-:Y:S01]  /*d2c0*/  MUFU.EX2 R240, R10 ;  /* 0x0000000a00f07308 */ /* 0x0007e20000000800 */
[-C--:B------:R-:W-:Y:S01]  /*d2d0*/  FMUL.FTZ R95, R95, R76.reuse ;  /* 0x0000004c5f5f7220 */ /* 0x080fe20000410000 */
[----:B-1----:R-:W-:Y:S01]  /*d2e0*/  LDSM.16.MT88.4 R20, [R190+0x6800] ;  /* 0x00680000be14783b */ /* 0x002fe20000004200 */
[----:B------:R-:W-:-:S03]  /*d2f0*/  FMUL.FTZ R98, R98, R76 ;  /* 0x0000004c62627220 */ /* 0x000fc60000410000 */
[C---:B------:R-:W-:Y:S01]  /*d300*/  HMMA.16816.F32.BF16 R48, R4.reuse, R28, R132 ;  /* 0x0000001c0430723c */ /* 0x040fe20000041884 */
[----:B------:R-:W-:Y:S02]  /*d310*/  FMUL.FTZ R99, R99, R76 ;  /* 0x0000004c63637220 */ /* 0x000fe40000410000 */
[--C-:B--2---:R-:W-:Y:S02]  /*d320*/  FFMA.FTZ R11, R174, c[0x0][0x23c], -R8.reuse ;  /* 0x00008f00ae0b7a23 */ /* 0x104fe40000010808 */
[-C--:B----4-:R-:W-:Y:S02]  /*d330*/  FMUL.FTZ R80, R80, R77.reuse ;  /* 0x0000004d50507220 */ /* 0x090fe40000410000 */
[----:B------:R1:W-:Y:S01]  /*d340*/  MUFU.EX2 R241, R11 ;  /* 0x0000000b00f17308 */ /* 0x0003e20000000800 */
[----:B------:R-:W-:Y:S01]  /*d350*/  HMMA.16816.F32.BF16 R40, R4, R30, R136 ;  /* 0x0000001e0428723c */ /* 0x000fe20000041888 */
[----:B------:R-:W-:Y:S02]  /*d360*/  FMUL.FTZ R81, R81, R77 ;  /* 0x0000004d51517220 */ /* 0x000fe40000410000 */
[----:B---3--:R-:W-:-:S02]  /*d370*/  FFMA.FTZ R10, R146, c[0x0][0x23c], -R8 ;  /* 0x00008f00920a7a23 */ /* 0x008fc40000010808 */
[-C--:B------:R-:W-:Y:S02]  /*d380*/  FMUL.FTZ R92, R92, R77.reuse ;  /* 0x0000004d5c5c7220 */ /* 0x080fe40000410000 */
[----:B------:R2:W3:Y:S01]  /*d390*/  MUFU.EX2 R238, R10 ;  /* 0x0000000a00ee7308 */ /* 0x0004e20000000800 */
[----:B------:R-:W-:Y:S01]  /*d3a0*/  F2FP.BF16.PACK_AB R4, R251, R148 ;  /* 0x00000094fb04723e */ /* 0x000fe200000010ff */
[----:B------:R-:W-:Y:S01]  /*d3b0*/  FMUL.FTZ R93, R93, R77 ;  /* 0x0000004d5d5d7220 */ /* 0x000fe20000410000 */
[----:B------:R-:W-:Y:S01]  /*d3c0*/  F2FP.BF16.PACK_AB R5, R244, R249 ;  /* 0x000000f9f405723e */ /* 0x000fe200000010ff */
[-C--:B------:R-:W-:Y:S01]  /*d3d0*/  FMUL.FTZ R96, R96, R77.reuse ;  /* 0x0000004d60607220 */ /* 0x080fe20000410000 */
[----:B------:R-:W-:Y:S01]  /*d3e0*/  F2FP.BF16.PACK_AB R6, R252, R250 ;  /* 0x000000fafc06723e */ /* 0x000fe200000010ff */
[----:B------:R-:W-:Y:S01]  /*d3f0*/  FMUL.FTZ R97, R97, R77 ;  /* 0x0000004d61617220 */ /* 0x000fe20000410000 */
[----:B------:R-:W-:Y:S01]  /*d400*/  F2FP.BF16.PACK_AB R7, R242, R243 ;  /* 0x000000f3f207723e */ /* 0x000fe200000010ff */
[----:B-1----:R-:W-:-:S02]  /*d410*/  FFMA.FTZ R11, R144, c[0x0][0x23c], -R8 ;  /* 0x00008f00900b7a23 */ /* 0x002fc40000010808 */
[-C--:B------:R-:W-:Y:S02]  /*d420*/  FMUL.FTZ R108, R108, R77.reuse ;  /* 0x0000004d6c6c7220 */ /* 0x080fe40000410000 */
[----:B------:R1:W-:Y:S01]  /*d430*/  MUFU.EX2 R239, R11 ;  /* 0x0000000b00ef7308 */ /* 0x0003e20000000800 */
[-C--:B------:R-:W-:Y:S01]  /*d440*/  FMUL.FTZ R109, R109, R77.reuse ;  /* 0x0000004d6d6d7220 */ /* 0x080fe20000410000 */
[C---:B------:R-:W-:Y:S01]  /*d450*/  HMMA.16816.F32.BF16 R44, R4.reuse, R12, R80 ;  /* 0x0000000c042c723c */ /* 0x040fe20000041850 */
[-C--:B------:R-:W-:Y:S02]  /*d460*/  FMUL.FTZ R110, R110, R76.reuse ;  /* 0x0000004c6e6e7220 */ /* 0x080fe40000410000 */
[----:B--2---:R-:W-:Y:S02]  /*d470*/  FFMA.FTZ R10, R74, c[0x0][0x23c], -R8 ;  /* 0x00008f004a0a7a23 */ /* 0x004fe40000010808 */
[-C--:B------:R-:W-:Y:S02]  /*d480*/  FMUL.FTZ R111, R111, R76.reuse ;  /* 0x0000004c6f6f7220 */ /* 0x080fe40000410000 */
[----:B------:R2:W-:Y:S01]  /*d490*/  MUFU.EX2 R237, R10 ;  /* 0x0000000a00ed7308 */ /* 0x0005e20000000800 */
[-C--:B------:R-:W-:Y:S01]  /*d4a0*/  FMUL.FTZ R112, R112, R77.reuse ;  /* 0x0000004d70707220 */ /* 0x080fe20000410000 */
[----:B------:R-:W-:Y:S01]  /*d4b0*/  HMMA.16816.F32.BF16 R36, R4, R14, R92 ;  /* 0x0000000e0424723c */ /* 0x000fe2000004185c */
[----:B------:R-:W-:Y:S01]  /*d4c0*/  FMUL.FTZ R113, R113, R77 ;  /* 0x0000004d71717220 */ /* 0x000fe20000410000 */
[----:B------:R-:W-:Y:S01]  /*d4d0*/  LDSM.16.MT88.4 R12, [R191+0x6800] ;  /* 0x00680000bf0c783b */ /* 0x000fe20000004200 */
[----:B------:R-:W-:-:S02]  /*d4e0*/  FMUL.FTZ R114, R114, R76 ;  /* 0x0000004c72727220 */ /* 0x000fc40000410000 */
[--C-:B-1----:R-:W-:Y:S01]  /*d4f0*/  FFMA.FTZ R11, R217, c[0x0][0x23c], -R3.reuse ;  /* 0x00008f00d90b7a23 */ /* 0x102fe20000010803 */
[----:B------:R-:W-:Y:S01]  /*d500*/  LDSM.16.MT88.4 R92, [R189+0x7800] ;  /* 0x00780000bd5c783b */ /* 0x000fe20000004200 */
[-C--:B------:R-:W-:Y:S01]  /*d510*/  FMUL.FTZ R115, R115, R76.reuse ;  /* 0x0000004c73737220 */ /* 0x080fe20000410000 */
[C---:B------:R-:W-:Y:S01]  /*d520*/  HMMA.16816.F32.BF16 R32, R4.reuse, R16, R96 ;  /* 0x000000100420723c */ /* 0x040fe20000041860 */
[----:B------:R1:W-:Y:S01]  /*d530*/  MUFU.EX2 R232, R11 ;  /* 0x0000000b00e87308 */ /* 0x0003e20000000800 */
[-C--:B------:R-:W-:Y:S02]  /*d540*/  FMUL.FTZ R124, R124, R77.reuse ;  /* 0x0000004d7c7c7220 */ /* 0x080fe40000410000 */
[-C--:B------:R-:W-:Y:S02]  /*d550*/  FMUL.FTZ R125, R125, R77.reuse ;  /* 0x0000004d7d7d7220 */ /* 0x080fe40000410000 */
[----:B--2---:R-:W-:Y:S02]  /*d560*/  FFMA.FTZ R10, R150, c[0x0][0x23c], -R3 ;  /* 0x00008f00960a7a23 */ /* 0x004fe40000010803 */
[-C--:B------:R-:W-:Y:S01]  /*d570*/  FMUL.FTZ R126, R126, R76.reuse ;  /* 0x0000004c7e7e7220 */ /* 0x080fe20000410000 */
[----:B------:R-:W-:Y:S01]  /*d580*/  HMMA.16816.F32.BF16 R108, R4, R18, R108 ;  /* 0x00000012046c723c */ /* 0x000fe2000004186c */
[----:B------:R2:W4:Y:S01]  /*d590*/  MUFU.EX2 R230, R10 ;  /* 0x0000000a00e67308 */ /* 0x0005220000000800 */
[----:B------:R-:W-:Y:S01]  /*d5a0*/  FMUL.FTZ R127, R127, R76 ;  /* 0x0000004c7f7f7220 */ /* 0x000fe20000410000 */
[----:B------:R-:W-:Y:S01]  /*d5b0*/  LDSM.16.MT88.4 R16, [R192+0x6800] ;  /* 0x00680000c010783b */ /* 0x000fe20000004200 */
[----:B------:R-:W-:-:S02]  /*d5c0*/  FMUL.FTZ R128, R128, R77 ;  /* 0x0000004d80807220 */ /* 0x000fc40000410000 */
[-C--:B------:R-:W-:Y:S02]  /*d5d0*/  FMUL.FTZ R129, R129, R77.reuse ;  /* 0x0000004d81817220 */ /* 0x080fe40000410000 */
[----:B-1----:R-:W-:Y:S01]  /*d5e0*/  FFMA.FTZ R11, R223, c[0x0][0x23c], -R2 ;  /* 0x00008f00df0b7a23 */ /* 0x002fe20000010802 */
[C---:B------:R-:W-:Y:S01]  /*d5f0*/  HMMA.16816.F32.BF16 R112, R4.reuse, R24, R112 ;  /* 0x000000180470723c */ /* 0x040fe20000041870 */
[-C--:B------:R-:W-:Y:S02]  /*d600*/  FMUL.FTZ R130, R130, R76.reuse ;  /* 0x0000004c82827220 */ /* 0x080fe40000410000 */
[-C--:B------:R-:W-:Y:S01]  /*d610*/  FMUL.FTZ R131, R131, R76.reuse ;  /* 0x0000004c83837220 */ /* 0x080fe20000410000 */
[----:B------:R-:W-:Y:S01]  /*d620*/  MUFU.EX2 R226, R11 ;  /* 0x0000000b00e27308 */ /* 0x000fe20000000800 */
[-C--:B------:R-:W-:Y:S02]  /*d630*/  FMUL.FTZ R140, R140, R77.reuse ;  /* 0x0000004d8c8c7220 */ /* 0x080fe40000410000 */
[----:B------:R-:W-:Y:S01]  /*d640*/  FMUL.FTZ R141, R141, R77 ;  /* 0x0000004d8d8d7220 */ /* 0x000fe20000410000 */
[----:B------:R-:W-:Y:S01]  /*d650*/  HMMA.16816.F32.BF16 R124, R4, R26, R124 ;  /* 0x0000001a047c723c */ /* 0x000fe2000004187c */
[----:B--2---:R-:W-:Y:S01]  /*d660*/  FFMA.FTZ R10, R149, c[0x0][0x23c], -R3 ;  /* 0x00008f00950a7a23 */ /* 0x004fe20000010803 */
[----:B------:R-:W1:Y:S01]  /*d670*/  LDSM.16.MT88.4 R24, [R189+0x6800] ;  /* 0x00680000bd18783b */ /* 0x000e620000004200 */
[----:B------:R-:W-:-:S02]  /*d680*/  FMUL.FTZ R142, R142, R76 ;  /* 0x0000004c8e8e7220 */ /* 0x000fc40000410000 */
[----:B------:R2:W-:Y:S01]  /*d690*/  MUFU.EX2 R231, R10 ;  /* 0x0000000a00e77308 */ /* 0x0005e20000000800 */
[----:B------:R-:W-:Y:S02]  /*d6a0*/  FMUL.FTZ R143, R143, R76 ;  /* 0x0000004c8f8f7220 */ /* 0x000fe40000410000 */
[C---:B------:R-:W-:Y:S08]  /*d6b0*/  HMMA.16816.F32.BF16 R128, R4.reuse, R28, R128 ;  /* 0x0000001c0480723c */ /* 0x040ff00000041880 */
[----:B------:R-:W-:Y:S01]  /*d6c0*/  HMMA.16816.F32.BF16 R140, R4, R30, R140 ;  /* 0x0000001e048c723c */ /* 0x000fe2000004188c */
[----:B--2---:R-:W-:-:S06]  /*d6d0*/  FFMA.FTZ R10, R147, c[0x0][0x23c], -R3 ;  /* 0x00008f00930a7a23 */ /* 0x004fcc0000010803 */
[----:B---3--:R-:W-:Y:S01]  /*d6e0*/  F2FP.BF16.PACK_AB R4, R238, R241 ;  /* 0x000000f1ee04723e */ /* 0x008fe200000010ff */
[----:B------:R2:W3:Y:S01]  /*d6f0*/  MUFU.EX2 R227, R10 ;  /* 0x0000000a00e37308 */ /* 0x0004e20000000800 */
[----:B----4-:R-:W-:Y:S02]  /*d700*/  F2FP.BF16.PACK_AB R5, R230, R232 ;  /* 0x000000e8e605723e */ /* 0x010fe400000010ff */
[----:B------:R-:W-:Y:S01]  /*d710*/  F2FP.BF16.PACK_AB R6, R237, R239 ;  /* 0x000000efed06723e */ /* 0x000fe200000010ff */
[----:B--2---:R-:W-:Y:S01]  /*d720*/  FFMA.FTZ R10, R163, c[0x0][0x23c], -R2 ;  /* 0x00008f00a30a7a23 */ /* 0x004fe20000010802 */
[----:B---3--:R-:W-:-:S03]  /*d730*/  F2FP.BF16.PACK_AB R7, R227, R231 ;  /* 0x000000e7e307723e */ /* 0x008fc600000010ff */
[----:B------:R2:W-:Y:S04]  /*d740*/  MUFU.EX2 R225, R10 ;  /* 0x0000000a00e17308 */ /* 0x0005e80000000800 */
[C---:B-1----:R-:W-:Y:S08]  /*d750*/  HMMA.16816.F32.BF16 R72, R4.reuse, R24, R84 ;  /* 0x000000180448723c */ /* 0x042ff00000041854 */
[----:B------:R-:W-:Y:S01]  /*d760*/  HMMA.16816.F32.BF16 R68, R4, R26, R68 ;  /* 0x0000001a0444723c */ /* 0x000fe20000041844 */
[----:B--2---:R-:W-:-:S04]  /*d770*/  FFMA.FTZ R10, R162, c[0x0][0x23c], -R2 ;  /* 0x00008f00a20a7a23 */ /* 0x004fc80000010802 */
[----:B------:R1:W2:Y:S03]  /*d780*/  MUFU.EX2 R223, R10 ;  /* 0x0000000a00df7308 */ /* 0x0002a60000000800 */
[C---:B------:R-:W-:Y:S08]  /*d790*/  HMMA.16816.F32.BF16 R64, R4.reuse, R16, R64 ;  /* 0x000000100440723c */ /* 0x040ff00000041840 */
[----:B------:R-:W-:Y:S01]  /*d7a0*/  HMMA.16816.F32.BF16 R60, R4, R18, R60 ;  /* 0x00000012043c723c */ /* 0x000fe2000004183c */
[----:B-1----:R-:W-:-:S07]  /*d7b0*/  FFMA.FTZ R10, R158, c[0x0][0x23c], -R2 ;  /* 0x00008f009e0a7a23 */ /* 0x002fce0000010802 */
[C---:B------:R-:W-:Y:S01]  /*d7c0*/  HMMA.16816.F32.BF16 R56, R4.reuse, R20, R56 ;  /* 0x000000140438723c */ /* 0x040fe20000041838 */
[----:B------:R1:W-:Y:S07]  /*d7d0*/  MUFU.EX2 R221, R10 ;  /* 0x0000000a00dd7308 */ /* 0x0003ee0000000800 */
[C---:B------:R-:W-:Y:S08]  /*d7e0*/  HMMA.16816.F32.BF16 R52, R4.reuse, R22, R52 ;  /* 0x000000160434723c */ /* 0x040ff00000041834 */
[----:B------:R-:W-:Y:S01]  /*d7f0*/  HMMA.16816.F32.BF16 R48, R4, R12, R48 ;  /* 0x0000000c0430723c */ /* 0x000fe20000041830 */
[----:B-1----:R-:W-:Y:S01]  /*d800*/  FFMA.FTZ R10, R229, c[0x0][0x23c], -R9 ;  /* 0x00008f00e50a7a23 */ /* 0x002fe20000010809 */
[----:B------:R-:W-:-:S03]  /*d810*/  MOV R229, R88 ;  /* 0x0000005800e57202 */ /* 0x000fc60000000f00 */
[----:B------:R1:W-:Y:S03]  /*d820*/  MUFU.EX2 R217, R10 ;  /* 0x0000000a00d97308 */ /* 0x0003e60000000800 */
[----:B------:R-:W-:Y:S07]  /*d830*/  HMMA.16816.F32.BF16 R40, R4, R14, R40 ;  /* 0x0000000e0428723c */ /* 0x000fee0000041828 */
[----:B------:R-:W-:-:S02]  /*d840*/  F2FP.BF16.PACK_AB R4, R226, R240 ;  /* 0x000000f0e204723e */ /* 0x000fc400000010ff */
[----:B--2---:R-:W-:Y:S01]  /*d850*/  F2FP.BF16.PACK_AB R6, R223, R225 ;  /* 0x000000e1df06723e */ /* 0x004fe200000010ff */
[--C-:B-1----:R-:W-:Y:S01]  /*d860*/  FFMA.FTZ R10, R228, c[0x0][0x23c], -R9.reuse ;  /* 0x00008f00e40a7a23 */ /* 0x102fe20000010809 */
[----:B------:R-:W-:Y:S02]  /*d870*/  MOV R228, R89 ;  /* 0x0000005900e47202 */ /* 0x000fe40000000f00 */
[----:B------:R-:W-:Y:S01]  /*d880*/  MOV R89, R176 ;  /* 0x000000b000597202 */ /* 0x000fe20000000f00 */
        /* <DEDUP_REMOVED lines=24> */
[----:B-1----:R-:W-:Y:S01]  /*da10*/  FFMA.FTZ R10, R169, c[0x0][0x23c], -R8 ;  /* 0x00008f00a90a7a23 */ /* 0x002fe20000010808 */
[----:B------:R-:W-:-:S03]  /*da20*/  MOV R169, R164 ;  /* 0x000000a400a97202 */ /* 0x000fc60000000f00 */
        /* <DEDUP_REMOVED lines=19> */
[----:B-1----:R-:W-:-:S06]  /*db60*/  FFMA.FTZ R10, R154, c[0x0][0x23c], -R3 ;  /* 0x00008f009a0a7a23 */ /* 0x002fcc0000010803 */
        /* <DEDUP_REMOVED lines=12> */
[----:B-1----:R-:W-:Y:S01]  /*dc30*/  FFMA.FTZ R10, R160, c[0x0][0x23c], -R2 ;  /* 0x00008f00a00a7a23 */ /* 0x002fe20000010802 */
[----:B------:R-:W-:-:S06]  /*dc40*/  MOV R160, R148 ;  /* 0x0000009400a07202 */ /* 0x000fcc0000000f00 */
[C---:B------:R-:W-:Y:S01]  /*dc50*/  HMMA.16816.F32.BF16 R56, R4.reuse, R16, R56 ;  /* 0x000000100438723c */ /* 0x040fe20000041838 */
[----:B------:R1:W-:Y:S07]  /*dc60*/  MUFU.EX2 R155, R10 ;  /* 0x0000000a009b7308 */ /* 0x0003ee0000000800 */
[C---:B------:R-:W-:Y:S08]  /*dc70*/  HMMA.16816.F32.BF16 R52, R4.reuse, R18, R52 ;  /* 0x000000120434723c */ /* 0x040ff00000041834 */
[----:B-----5:R-:W-:Y:S01]  /*dc80*/  HMMA.16816.F32.BF16 R48, R4, R12, R48 ;  /* 0x0000000c0430723c */ /* 0x020fe20000041830 */
[----:B-1----:R-:W-:-:S02]  /*dc90*/  FFMA.FTZ R10, R152, c[0x0][0x23c], -R2 ;  /* 0x00008f00980a7a23 */ /* 0x002fc40000010802 */
[----:B------:R-:W-:Y:S02]  /*dca0*/  FFMA.FTZ R2, R153, c[0x0][0x23c], -R2 ;  /* 0x00008f0099027a23 */ /* 0x000fe40000010802 */
[----:B------:R1:W-:Y:S03]  /*dcb0*/  MUFU.EX2 R154, R10 ;  /* 0x0000000a009a7308 */ /* 0x0003e60000000800 */
[----:B------:R-:W-:Y:S05]  /*dcc0*/  HMMA.16816.F32.BF16 R40, R4, R14, R40 ;  /* 0x0000000e0428723c */ /* 0x000fea0000041828 */
[----:B------:R2:W-:Y:S02]  /*dcd0*/  MUFU.EX2 R153, R2 ;  /* 0x0000000200997308 */ /* 0x0005e40000000800 */
[----:B------:R-:W-:-:S02]  /*dce0*/  F2FP.BF16.PACK_AB R4, R176, R221 ;  /* 0x000000ddb004723e */ /* 0x000fc400000010ff */
[----:B----4-:R-:W-:Y:S01]  /*dcf0*/  F2FP.BF16.PACK_AB R6, R157, R173 ;  /* 0x000000ad9d06723e */ /* 0x010fe200000010ff */
        /* <DEDUP_REMOVED lines=11> */
[----:B--2---:R-:W-:Y:S01]  /*ddb0*/  FFMA.FTZ R2, R168, c[0x0][0x23c], -R8 ;  /* 0x00008f00a8027a23 */ /* 0x004fe20000010808 */
[----:B----4-:R-:W-:-:S06]  /*ddc0*/  F2FP.BF16.PACK_AB R136, R148, R147 ;  /* 0x000000939488723e */ /* 0x010fcc00000010ff */
[----:B------:R2:W-:Y:S01]  /*ddd0*/  MUFU.EX2 R146, R2 ;  /* 0x0000000200927308 */ /* 0x0005e20000000800 */
[----:B-1----:R-:W-:-:S07]  /*dde0*/  FFMA.FTZ R10, R186, c[0x0][0x23c], -R9 ;  /* 0x00008f00ba0a7a23 */ /* 0x002fce0000010809 */
[----:B------:R-:W1:Y:S01]  /*ddf0*/  MUFU.EX2 R149, R10 ;  /* 0x0000000a00957308 */ /* 0x000e620000000800 */
[----:B--2---:R-:W-:-:S07]  /*de00*/  FFMA.FTZ R2, R166, c[0x0][0x23c], -R8 ;  /* 0x00008f00a6027a23 */ /* 0x004fce0000010808 */
[----:B------:R2:W3:Y:S01]  /*de10*/  MUFU.EX2 R145, R2 ;  /* 0x0000000200917308 */ /* 0x0004e20000000800 */
[----:B-1----:R-:W-:-:S07]  /*de20*/  F2FP.BF16.PACK_AB R7, R149, R150 ;  /* 0x000000969507723e */ /* 0x002fce00000010ff */
[----:B------:R-:W-:Y:S01]  /*de30*/  HMMA.16816.F32.BF16 R36, R4, R26, R36 ;  /* 0x0000001a0424723c */ /* 0x000fe20000041824 */
[----:B--2---:R-:W-:Y:S01]  /*de40*/  FFMA.FTZ R2, R184, c[0x0][0x23c], -R3 ;  /* 0x00008f00b8027a23 */ /* 0x004fe20000010803 */
[----:B---3--:R-:W-:-:S03]  /*de50*/  F2FP.BF16.PACK_AB R138, R145, R146 ;  /* 0x00000092918a723e */ /* 0x008fc600000010ff */
        /* <DEDUP_REMOVED lines=8> */
[--C-:B-1----:R-:W-:Y:S01]  /*dee0*/  FFMA.FTZ R2, R175, c[0x0][0x23c], -R3.reuse ;  /* 0x00008f00af027a23 */ /* 0x102fe20000010803 */
[----:B--2---:R-:W-:Y:S01]  /*def0*/  F2FP.BF16.PACK_AB R137, R27, R144 ;  /* 0x000000901b89723e */ /* 0x004fe200000010ff */
[----:B------:R-:W-:-:S02]  /*df00*/  FFMA.FTZ R3, R178, c[0x0][0x23c], -R3 ;  /* 0x00008f00b2037a23 */ /* 0x000fc40000010803 */
[----:B------:R1:W-:Y:S03]  /*df10*/  MUFU.EX2 R26, R2 ;  /* 0x00000002001a7308 */ /* 0x0003e60000000800 */
[C---:B------:R-:W-:Y:S01]  /*df20*/  HMMA.16816.F32.BF16 R20, R4.reuse, R18, R124 ;  /* 0x000000120414723c */ /* 0x040fe2000004187c */
[----:B------:R-:W2:Y:S04]  /*df30*/  LDSM.16.MT88.4 R124, [R190+0x7800] ;  /* 0x00780000be7c783b */ /* 0x000ea80000004200 */
[----:B------:R-:W3:Y:S01]  /*df40*/  MUFU.EX2 R25, R3 ;  /* 0x0000000300197308 */ /* 0x000ee20000000800 */
[----:B------:R-:W4:Y:S02]  /*df50*/  LDSM.16.MT88.4 R16, [R191+0x7800] ;  /* 0x00780000bf10783b */ /* 0x000f240000004200 */
[----:B------:R-:W-:Y:S01]  /*df60*/  HMMA.16816.F32.BF16 R12, R4, R14, R140 ;  /* 0x0000000e040c723c */ /* 0x000fe2000004188c */
[----:B-1----:R-:W-:-:S06]  /*df70*/  FFMA.FTZ R2, R220, c[0x0][0x23c], -R9 ;  /* 0x00008f00dc027a23 */ /* 0x002fcc0000010809 */
[----:B------:R-:W-:Y:S01]  /*df80*/  FFMA.FTZ R5, R245, R77, R160 ;  /* 0x0000004df5057223 */ /* 0x000fe200000100a0 */
[----:B------:R-:W-:Y:S01]  /*df90*/  F2FP.BF16.PACK_AB R140, R155, R156 ;  /* 0x0000009c9b8c723e */ /* 0x000fe200000010ff */
[----:B------:R1:W-:Y:S01]  /*dfa0*/  MUFU.EX2 R24, R2 ;  /* 0x0000000200187308 */ /* 0x0003e20000000800 */
[----:B------:R-:W-:Y:S01]  /*dfb0*/  FFMA.FTZ R4, R246, R76, R249 ;  /* 0x0000004cf6047223 */ /* 0x000fe200000100f9 */
[----:B------:R-:W-:Y:S01]  /*dfc0*/  F2FP.BF16.PACK_AB R142, R153, R154 ;  /* 0x0000009a998e723e */ /* 0x000fe200000010ff */
[----:B------:R-:W-:Y:S01]  /*dfd0*/  FADD.FTZ R5, R251, R5 ;  /* 0x00000005fb057221 */ /* 0x000fe20000010000 */
[----:B---3--:R-:W-:Y:S01]  /*dfe0*/  F2FP.BF16.PACK_AB R139, R25, R26 ;  /* 0x0000001a198b723e */ /* 0x008fe200000010ff */
[----:B------:R-:W-:Y:S02]  /*dff0*/  FFMA.FTZ R3, R248, R79, R161 ;  /* 0x0000004ff8037223 */ /* 0x000fe400000100a1 */
[----:B------:R-:W-:Y:S02]  /*e000*/  FADD.FTZ R7, R244, R4 ;  /* 0x00000004f4077221 */ /* 0x000fe40000010000 */
[----:B------:R-:W-:-:S02]  /*e010*/  FADD.FTZ R4, R170, R3 ;  /* 0x00000003aa047221 */ /* 0x000fc40000010000 */
[----:B------:R-:W-:Y:S01]  /*e020*/  FADD.FTZ R3, R243, R7 ;  /* 0x00000007f3037221 */ /* 0x000fe20000010000 */
[C---:B------:R-:W-:Y:S03]  /*e030*/  HMMA.16816.F32.BF16 R84, R136.reuse, R92, R72 ;  /* 0x0000005c8854723c */ /* 0x040fe60000041848 */
[----:B------:R-:W-:Y:S02]  /*e040*/  FADD.FTZ R3, R242, R3 ;  /* 0x00000003f2037221 */ /* 0x000fe40000010000 */
[----:B-1----:R-:W-:Y:S02]  /*e050*/  FFMA.FTZ R2, R219, c[0x0][0x23c], -R9 ;  /* 0x00008f00db027a23 */ /* 0x002fe40000010809 */
[----:B------:R-:W-:Y:S01]  /*e060*/  FADD.FTZ R3, R217, R3 ;  /* 0x00000003d9037221 */ /* 0x000fe20000010000 */
[----:B------:R-:W-:Y:S01]  /*e070*/  HMMA.16816.F32.BF16 R88, R136, R94, R68 ;  /* 0x0000005e8858723c */ /* 0x000fe20000041844 */
[----:B------:R1:W3:Y:S01]  /*e080*/  MUFU.EX2 R11, R2 ;  /* 0x00000002000b7308 */ /* 0x0002e20000000800 */
[----:B------:R-:W-:Y:S01]  /*e090*/  MOV R72, R235 ;  /* 0x000000eb00487202 */ /* 0x000fe20000000f00 */
[----:B------:R-:W-:Y:S01]  /*e0a0*/  FADD.FTZ R3, R216, R3 ;  /* 0x00000003d8037221 */ /* 0x000fe20000010000 */
[----:B------:R-:W-:-:S03]  /*e0b0*/  MOV R73, R236 ;  /* 0x000000ec00497202 */ /* 0x000fc60000000f00 */
[----:B------:R-:W-:Y:S01]  /*e0c0*/  MOV R70, R233 ;  /* 0x000000e900467202 */ /* 0x000fe20000000f00 */
[----:B------:R-:W-:Y:S01]  /*e0d0*/  HMMA.16816.F32.BF16 R100, R136, R108, R64 ;  /* 0x0000006c8864723c */ /* 0x000fe20000041840 */
[----:B------:R-:W-:-:S07]  /*e0e0*/  MOV R71, R234 ;  /* 0x000000ea00477202 */ /* 0x000fce0000000f00 */
[----:B------:R-:W-:Y:S01]  /*e0f0*/  HMMA.16816.F32.BF16 R104, R136, R110, R60 ;  /* 0x0000006e8868723c */ /* 0x000fe2000004183c */
[----:B-1----:R-:W-:Y:S01]  /*e100*/  FFMA.FTZ R2, R187, c[0x0][0x23c], -R9 ;  /* 0x00008f00bb027a23 */ /* 0x002fe20000010809 */
[----:B---3--:R-:W-:-:S03]  /*e110*/  F2FP.BF16.PACK_AB R141, R11, R24 ;  /* 0x000000180b8d723e */ /* 0x008fc600000010ff */
[----:B------:R1:W-:Y:S03]  /*e120*/  MUFU.EX2 R10, R2 ;  /* 0x00000002000a7308 */ /* 0x0003e60000000800 */
[C---:B--2---:R-:W-:Y:S08]  /*e130*/  HMMA.16816.F32.BF16 R116, R136.reuse, R124, R56 ;  /* 0x0000007c8874723c */ /* 0x044ff00000041838 */
[----:B------:R-:W-:Y:S01]  /*e140*/  HMMA.16816.F32.BF16 R120, R136, R126, R52 ;  /* 0x0000007e8878723c */ /* 0x000fe20000041834 */
[----:B-1----:R-:W-:-:S07]  /*e150*/  FFMA.FTZ R2, R185, c[0x0][0x23c], -R9 ;  /* 0x00008f00b9027a23 */ /* 0x002fce0000010809 */
[C---:B----4-:R-:W-:Y:S01]  /*e160*/  HMMA.16816.F32.BF16 R132, R136.reuse, R16, R48 ;  /* 0x000000108884723c */ /* 0x050fe20000041830 */
[----:B------:R1:W2:Y:S07]  /*e170*/  MUFU.EX2 R8, R2 ;  /* 0x0000000200087308 */ /* 0x0002ae0000000800 */
[----:B------:R-:W-:Y:S01]  /*e180*/  HMMA.16816.F32.BF16 R136, R136, R18, R40 ;  /* 0x000000128888723c */ /* 0x000fe20000041828 */
[----:B-1----:R-:W-:Y:S01]  /*e190*/  FFMA.FTZ R2, R247, R78, R177 ;  /* 0x0000004ef7027223 */ /* 0x002fe200000100b1 */
[----:B--2---:R-:W-:-:S03]  /*e1a0*/  F2FP.BF16.PACK_AB R143, R8, R10 ;  /* 0x0000000a088f723e */ /* 0x004fc600000010ff */
        /* <DEDUP_REMOVED lines=67> */
[----:B------:R-:W-:Y:S01]  /*e5e0*/  BAR.SYNC.DEFER_BLOCKING 0x0 ;  /* 0x0000000000007b1d */ /* 0x000fe20000010000 */
[----:B------:R-:W-:Y:S01]  /*e5f0*/  IMAD.U32 R7, RZ, RZ, UR4 ;  /* 0x00000004ff077e24 */ /* 0x000fe2000f8e00ff */
[----:B------:R-:W-:Y:S01]  /*e600*/  LOP3.LUT R0, R0, 0xffffffdf, RZ, 0xc0, !PT ;  /* 0xffffffdf00007812 */ /* 0x000fe200078ec0ff */
[----:B------:R-:W-:Y:S01]  /*e610*/  IMAD.U32 R11, RZ, RZ, UR4 ;  /* 0x00000004ff0b7e24 */ /* 0x000fe2000f8e00ff */
[----:B------:R-:W-:Y:S01]  /*e620*/  UISETP.GT.AND UP0, UPT, UR25, UR9, UPT ;  /* 0x000000091900728c */ /* 0x000fe2000bf04270 */
[----:B------:R-:W-:Y:S01]  /*e630*/  IMAD.U32 R12, RZ, RZ, UR4 ;  /* 0x00000004ff0c7e24 */ /* 0x000fe2000f8e00ff */
[----:B------:R-:W-:Y:S01]  /*e640*/  ULDC.64 UR12, c[0x0][0x1a0] ;  /* 0x00006800000c7ab9 */ /* 0x000fe20000000a00 */
[----:B------:R-:W-:Y:S01]  /*e650*/  @P3 LOP3.LUT R0, R0, 0x20, RZ, 0xfc, !PT ;  /* 0x0000002000003812 */ /* 0x000fe200078efcff */
[----:B------:R-:W-:Y:S02]  /*e660*/  UIMAD UR7, UR7, UR12, URZ ;  /* 0x0000000c070772a4 */ /* 0x000fe4000f8e023f */
[----:B------:R-:W-:Y:S01]  /*e670*/  UIMAD.WIDE.U32 UR22, UR25, UR12, URZ ;  /* 0x0000000c191672a5 */ /* 0x000fe2000f8e003f */
[----:B------:R-:W-:Y:S01]  /*e680*/  LOP3.LUT R0, R0, 0xfffffff7, RZ, 0xc0, !PT ;  /* 0xfffffff700007812 */ /* 0x000fe200078ec0ff */
[----:B------:R-:W-:-:S04]  /*e690*/  UIMAD UR7, UR25, UR13, UR7 ;  /* 0x0000000d190772a4 */ /* 0x000fc8000f8e0207 */
[----:B------:R-:W-:Y:S01]  /*e6a0*/  UIADD3 UR7, UR23, UR7, URZ ;  /* 0x0000000717077290 */ /* 0x000fe2000fffe03f */
[----:B------:R-:W-:Y:S02]  /*e6b0*/  IMAD.U32 R4, RZ, RZ, UR22 ;  /* 0x00000016ff047e24 */ /* 0x000fe4000f8e00ff */
[----:B------:R-:W-:-:S03]  /*e6c0*/  IMAD.U32 R5, RZ, RZ, UR23 ;  /* 0x00000017ff057e24 */ /* 0x000fc6000f8e00ff */
[----:B------:R-:W-:Y:S01]  /*e6d0*/  IMAD.U32 R3, RZ, RZ, UR7 ;  /* 0x00000007ff037e24 */ /* 0x000fe2000f8e00ff */
[----:B------:R-:W-:Y:S01]  /*e6e0*/  @P3 STS.128 [R215+0x6000], RZ ;  /* 0x006000ffd7003388 */ /* 0x000fe20000000c00 */
[----:B--2---:R-:W-:-:S04]  /*e6f0*/  LEA R2, P0, R4, R160, 0x6 ;  /* 0x000000a004027211 */ /* 0x004fc800078030ff */
[----:B---3--:R-:W-:Y:S01]  /*e700*/  LEA.HI.X R3, R4, R229, R3, 0x6, P0 ;  /* 0x000000e504037211 */ /* 0x008fe200000f3403 */
[----:B------:R-:W-:Y:S01]  /*e710*/  IMAD.MOV.U32 R229, RZ, RZ, c[0x0][0x1a4] ;  /* 0x00006900ffe57624 */ /* 0x000fe200078e00ff */
[----:B------:R-:W-:Y:S02]  /*e720*/  @!P3 LEA R7, P1, R7, R2, 0x5 ;  /* 0x000000020707b211 */ /* 0x000fe400078228ff */
[----:B------:R-:W-:Y:S02]  /*e730*/  @!P3 IADD3 R5, P4, R2, UR17, RZ ;  /* 0x000000110205bc10 */ /* 0x000fe4000ff9e0ff */
[----:B------:R-:W-:Y:S02]  /*e740*/  @!P3 LEA R6, P0, R7, c[0x0][0x170], 0x1 ;  /* 0x00005c000706ba11 */ /* 0x000fe400078008ff */
[----:B------:R-:W-:Y:S02]  /*e750*/  @!P3 LEA.HI.X R11, R11, R3, R229, 0x5, P1 ;  /* 0x000000030b0bb211 */ /* 0x000fe400008f2ce5 */
[----:B------:R-:W-:-:S02]  /*e760*/  @!P3 LEA R8, P2, R5, c[0x0][0x170], 0x1 ;  /* 0x00005c000508ba11 */ /* 0x000fc400078408ff */
[----:B------:R-:W-:Y:S02]  /*e770*/  @!P3 IADD3.X R4, R3, UR10, RZ, P4, !PT ;  /* 0x0000000a0304bc10 */ /* 0x000fe4000a7fe4ff */
[C---:B------:R-:W-:Y:S02]  /*e780*/  @!P3 LEA R10, P1, R2.reuse, c[0x0][0x170], 0x1 ;  /* 0x00005c00020aba11 */ /* 0x040fe400078208ff */
[----:B------:R-:W-:Y:S02]  /*e790*/  @!P3 LEA.HI.X R7, R7, c[0x0][0x174], R11, 0x1, P0 ;  /* 0x00005d000707ba11 */ /* 0x000fe400000f0c0b */
[----:B------:R-:W-:Y:S01]  /*e7a0*/  @!P3 LEA.HI.X R9, R5, c[0x0][0x174], R4, 0x1, P2 ;  /* 0x00005d000509ba11 */ /* 0x000fe200010f0c04 */
[----:B------:R-:W-:Y:S01]  /*e7b0*/  @!P3 IMAD R4, R229, 0x30, RZ ;  /* 0x00000030e504b824 */ /* 0x000fe200078e02ff */
[--C-:B------:R-:W-:Y:S01]  /*e7c0*/  @!P3 LEA.HI.X R11, R2, c[0x0][0x174], R3.reuse, 0x1, P1 ;  /* 0x00005d00020bba11 */ /* 0x100fe200008f0c03 */
[----:B------:R-:W-:Y:S01]  /*e7d0*/  @!P3 IMAD.WIDE.U32 R2, R12, 0x30, R2 ;  /* 0x000000300c02b825 */ /* 0x000fe200078e0002 */
[----:B------:R-:W1:Y:S03]  /*e7e0*/  S2R R229, SR_TID.X ;  /* 0x0000000000e57919 */ /* 0x000e660000002100 */
[----:B------:R-:W-:Y:S01]  /*e7f0*/  @!P3 IMAD.IADD R3, R4, 0x1, R3 ;  /* 0x000000010403b824 */ /* 0x000fe200078e0203 */
[C---:B------:R-:W-:Y:S01]  /*e800*/  @!P3 LEA R4, P0, R2.reuse, c[0x0][0x170], 0x1 ;  /* 0x00005c000204ba11 */ /* 0x040fe200078008ff */
[----:B------:R-:W-:Y:S01]  /*e810*/  @!PT LDS RZ, [RZ] ;  /* 0x00000000fffff984 */ /* 0x000fe20000000800 */
[----:B------:R-:W-:Y:S01]  /*e820*/  @!PT LDS RZ, [RZ] ;  /* 0x00000000fffff984 */ /* 0x000fe20000000800 */
[----:B------:R-:W-:Y:S01]  /*e830*/  @!PT LDS RZ, [RZ] ;  /* 0x00000000fffff984 */ /* 0x000fe20000000800 */
[----:B------:R2:W-:Y:S03]  /*e840*/  @!P3 LDGSTS.E.BYPASS.LTC128B.128 [R215+0x6000], [R10.64] ;  /* 0x060000000ad7bfae */ /* 0x0005e6000b901d52 */
[----:B------:R-:W-:Y:S01]  /*e850*/  @!P3 LEA.HI.X R5, R2, c[0x0][0x174], R3, 0x1, P0 ;  /* 0x00005d000205ba11 */ /* 0x000fe200000f0c03 */
[----:B------:R-:W-:Y:S01]  /*e860*/  @P3 STS.128 [R215+0x6800], RZ ;  /* 0x006800ffd7003388 */ /* 0x000fe20000000c00 */
[----:B------:R-:W-:-:S03]  /*e870*/  IMAD.U32 R2, RZ, RZ, UR25 ;  /* 0x00000019ff027e24 */ /* 0x000fc6000f8e00ff */
        /* <DEDUP_REMOVED lines=9> */
[----:B-1----:R-:W-:-:S03]  /*e910*/  IMAD.SHL.U32 R229, R229, 0x2, RZ ;  /* 0x00000002e5e57824 */ /* 0x002fc600078e00ff */
[----:B------:R-:W-:Y:S04]  /*e920*/  @P3 STS.128 [R215+0x7800], RZ ;  /* 0x007800ffd7003388 */ /* 0x000fe80000000c00 */
[----:B------:R-:W-:Y:S01]  /*e930*/  @!PT LDS RZ, [RZ] ;  /* 0x00000000fffff984 */ /* 0x000fe20000000800 */
[----:B------:R-:W-:Y:S01]  /*e940*/  @!PT LDS RZ, [RZ] ;  /* 0x00000000fffff984 */ /* 0x000fe20000000800 */
[----:B------:R-:W-:Y:S01]  /*e950*/  @!PT LDS RZ, [RZ] ;  /* 0x00000000fffff984 */ /* 0x000fe20000000800 */
[----:B------:R3:W-:Y:S01]  /*e960*/  @!P3 LDGSTS.E.BYPASS.LTC128B.128 [R215+0x7800], [R4.64] ;  /* 0x0780000004d7bfae */ /* 0x0007e2000b901d52 */
[----:B------:R-:W-:-:S03]  /*e970*/  LOP3.LUT R229, R229, 0x6, RZ, 0xc0, !PT ;  /* 0x00000006e5e57812 */ /* 0x000fc600078ec0ff */
[----:B------:R-:W-:Y:S02]  /*e980*/  LDSM.16.M88.4 R16, [R188+0x4000] ;  /* 0x00400000bc10783b */ /* 0x000fe40000000200 */
[----:B------:R-:W-:Y:S02]  /*e990*/  IMAD R2, R2, 0x40, R229 ;  /* 0x0000004002027824 */ /* 0x000fe400078e02e5 */
[----:B------:R-:W-:Y:S02]  /*e9a0*/  LDSM.16.M88.4 R20, [R188+0x5800] ;  /* 0x00580000bc14783b */ /* 0x000fe40000000200 */
[----:B------:R-:W-:Y:S02]  /*e9b0*/  IMAD.IADD R3, R210, 0x1, -R2 ;  /* 0x00000001d2037824 */ /* 0x000fe400078e0a02 */
[----:B--2---:R-:W1:Y:S03]  /*e9c0*/  LDSM.16.M88.4 R8, [R195] ;  /* 0x00000000c308783b */ /* 0x004e660000000200 */
[----:B------:R-:W-:Y:S01]  /*e9d0*/  IABS R3, R3 ;  /* 0x0000000300037213 */ /* 0x000fe20000000000 */
[----:B------:R-:W-:Y:S04]  /*e9e0*/  LDSM.16.M88.4 R28, [R188+0x4800] ;  /* 0x00480000bc1c783b */ /* 0x000fe80000000200 */
[----:B------:R-:W-:Y:S04]  /*e9f0*/  LDSM.16.M88.4 R24, [R188+0x5000] ;  /* 0x00500000bc18783b */ /* 0x000fe80000000200 */
[----:B------:R-:W-:Y:S04]  /*ea00*/  LDSM.16.M88.4 R12, [R198+0x2000] ;  /* 0x00200000c60c783b */ /* 0x000fe80000000200 */
[----:B---3--:R-:W2:Y:S04]  /*ea10*/  LDSM.16.M88.4 R4, [R195+0x2000] ;  /* 0x00200000c304783b */ /* 0x008ea80000000200 */
[----:B------:R-:W3:Y:S04]  /*ea20*/  LDSM.16.M88.4 R32, [R194+0x5800] ;  /* 0x00580000c220783b */ /* 0x000ee80000000200 */
[----:B------:R-:W-:Y:S04]  /*ea30*/  LDSM.16.M88.4 R36, [R194+0x5000] ;  /* 0x00500000c224783b */ /* 0x000fe80000000200 */
[----:B------:R-:W-:Y:S04]  /*ea40*/  LDSM.16.M88.4 R44, [R194+0x4000] ;  /* 0x00400000c22c783b */ /* 0x000fe80000000200 */
[----:B------:R-:W-:Y:S04]  /*ea50*/  LDSM.16.M88.4 R40, [R194+0x4800] ;  /* 0x00480000c228783b */ /* 0x000fe80000000200 */
[----:B------:R-:W0:Y:S01]  /*ea60*/  LDGDEPBAR ;  /* 0x00000000000079af */ /* 0x000e220000000000 */
[C---:B-1----:R-:W-:Y:S08]  /*ea70*/  HMMA.16816.F32.BF16 R152, R8.reuse, R16, RZ ;  /* 0x000000100898723c */ /* 0x042ff000000418ff */
[----:B------:R-:W-:Y:S08]  /*ea80*/  HMMA.16816.F32.BF16 R168, R8, R18, RZ ;  /* 0x0000001208a8723c */ /* 0x000ff000000418ff */
[C---:B--2---:R-:W-:Y:S08]  /*ea90*/  HMMA.16816.F32.BF16 R68, R4.reuse, R16, RZ ;  /* 0x000000100444723c */ /* 0x044ff000000418ff */
[C---:B------:R-:W-:Y:S01]  /*eaa0*/  HMMA.16816.F32.BF16 R64, R4.reuse, R18, RZ ;  /* 0x000000120440723c */ /* 0x040fe200000418ff */
[----:B------:R-:W1:Y:S07]  /*eab0*/  LDSM.16.M88.4 R16, [R198] ;  /* 0x00000000c610783b */ /* 0x000e6e0000000200 */
        /* <DEDUP_REMOVED lines=8> */
[C---:B------:R-:W-:Y:S01]  /*eb40*/  HMMA.16816.F32.BF16 R164, R8.reuse, R30, RZ ;  /* 0x0000001e08a4723c */ /* 0x040fe200000418ff */
[----:B------:R-:W-:Y:S07]  /*eb50*/  LDSM.16.M88.4 R28, [R202] ;  /* 0x00000000ca1c783b */ /* 0x000fee0000000200 */
[C---:B------:R-:W-:Y:S01]  /*eb60*/  HMMA.16816.F32.BF16 R160, R8.reuse, R26, RZ ;  /* 0x0000001a08a0723c */ /* 0x040fe200000418ff */
[----:B------:R-:W-:Y:S07]  /*eb70*/  LDSM.16.M88.4 R24, [R199] ;  /* 0x00000000c718783b */ /* 0x000fee0000000200 */
[C---:B------:R-:W-:Y:S08]  /*eb80*/  HMMA.16816.F32.BF16 R76, R8.reuse, R20, RZ ;  /* 0x00000014084c723c */ /* 0x040ff000000418ff */
[----:B------:R-:W-:Y:S01]  /*eb90*/  HMMA.16816.F32.BF16 R156, R8, R22, RZ ;  /* 0x00000016089c723c */ /* 0x000fe200000418ff */
[----:B------:R-:W-:Y:S07]  /*eba0*/  LDSM.16.M88.4 R8, [R196] ;  /* 0x00000000c408783b */ /* 0x000fee0000000200 */
[C---:B---3--:R-:W-:Y:S01]  /*ebb0*/  HMMA.16816.F32.BF16 R224, R12.reuse, R32, R48 ;  /* 0x000000200ce0723c */ /* 0x048fe20000041830 */
[----:B------:R-:W2:Y:S07]  /*ebc0*/  LDSM.16.M88.4 R48, [R201] ;  /* 0x00000000c930783b */ /* 0x000eae0000000200 */
[----:B------:R-:W-:Y:S08]  /*ebd0*/  HMMA.16816.F32.BF16 R216, R12, R34, R4 ;  /* 0x000000220cd8723c */ /* 0x000ff00000041804 */
[C---:B-1----:R-:W-:Y:S08]  /*ebe0*/  HMMA.16816.F32.BF16 R4, R16.reuse, R36, R144 ;  /* 0x000000241004723c */ /* 0x042ff00000041890 */
[-C--:B------:R-:W-:Y:S08]  /*ebf0*/  HMMA.16816.F32.BF16 R20, R16, R44.reuse, R152 ;  /* 0x0000002c1014723c */ /* 0x080ff00000041898 */
[----:B------:R-:W-:Y:S01]  /*ec00*/  HMMA.16816.F32.BF16 R176, R12, R44, R68 ;  /* 0x0000002c0cb0723c */ /* 0x000fe20000041844 */
[----:B------:R-:W-:-:S02]  /*ec10*/  IMAD.MOV.U32 R250, RZ, RZ, R219 ;  /* 0x000000fffffa7224 */ /* 0x000fc400078e00db */
[----:B------:R-:W-:Y:S02]  /*ec20*/  IMAD.MOV.U32 R249, RZ, RZ, R216 ;  /* 0x000000fffff97224 */ /* 0x000fe400078e00d8 */
[----:B------:R-:W-:Y:S02]  /*ec30*/  IMAD.MOV.U32 R244, RZ, RZ, R217 ;  /* 0x000000fffff47224 */ /* 0x000fe400078e00d9 */
[----:B------:R-:W-:Y:S01]  /*ec40*/  IMAD.MOV.U32 R239, RZ, RZ, R218 ;  /* 0x000000ffffef7224 */ /* 0x000fe200078e00da */
[C---:B------:R-:W-:Y:S01]  /*ec50*/  HMMA.16816.F32.BF16 R180, R12.reuse, R40, R60 ;  /* 0x000000280cb4723c */ /* 0x040fe2000004183c */
[----:B------:R-:W-:Y:S07]  /*ec60*/  LDSM.16.M88.4 R216, [R200] ;  /* 0x00000000c8d8783b */ /* 0x000fee0000000200 */
[C---:B------:R-:W-:Y:S08]  /*ec70*/  HMMA.16816.F32.BF16 R220, R12.reuse, R36, R52 ;  /* 0x000000240cdc723c */ /* 0x040ff00000041834 */
[C---:B------:R-:W-:Y:S08]  /*ec80*/  HMMA.16816.F32.BF16 R172, R12.reuse, R46, R64 ;  /* 0x0000002e0cac723c */ /* 0x040ff00000041840 */
[C---:B------:R-:W-:Y:S08]  /*ec90*/  HMMA.16816.F32.BF16 R56, R12.reuse, R42, R56 ;  /* 0x0000002a0c38723c */ /* 0x040ff00000041838 */
[----:B------:R-:W-:Y:S08]  /*eca0*/  HMMA.16816.F32.BF16 R184, R12, R38, R72 ;  /* 0x000000260cb8723c */ /* 0x000ff00000041848 */
[----:B------:R-:W-:Y:S08]  /*ecb0*/  HMMA.16816.F32.BF16 R12, R16, R40, R148 ;  /* 0x00000028100c723c */ /* 0x000ff00000041894 */
[C---:B--2---:R-:W-:Y:S07]  /*ecc0*/  HMMA.16816.F32.BF16 R148, R8.reuse, R48, R4 ;  /* 0x000000300894723c */ /* 0x044fee0000041804 */
[--C-:B------:R-:W-:Y:S01]  /*ecd0*/  IMAD.IADD R5, R207, 0x1, -R2.reuse ;  /* 0x00000001cf057824 */ /* 0x100fe200078e0a02 */
[C---:B------:R-:W-:Y:S01]  /*ece0*/  IADD3 R7, R2.reuse, 0x1, RZ ;  /* 0x0000000102077810 */ /* 0x040fe20007ffe0ff */
[----:B------:R-:W-:Y:S01]  /*ecf0*/  IMAD.MOV.U32 R4, RZ, RZ, R3 ;  /* 0x000000ffff047224 */ /* 0x000fe200078e0003 */
[----:B------:R-:W-:Y:S01]  /*ed00*/  HMMA.16816.F32.BF16 R68, R8, R24, R20 ;  /* 0x000000180844723c */ /* 0x000fe20000041814 */
[----:B------:R-:W1:Y:S01]  /*ed10*/  LDSM.16.M88.4 R20, [R196+0x2000] ;  /* 0x00200000c414783b */ /* 0x000e620000000200 */
[----:B------:R-:W-:Y:S01]  /*ed20*/  IABS R3, R5 ;  /* 0x0000000500037213 */ /* 0x000fe20000000000 */
[----:B------:R-:W-:Y:S01]  /*ed30*/  IMAD.IADD R5, R205, 0x1, -R2 ;  /* 0x00000001cd057824 */ /* 0x000fe200078e0a02 */
[----:B------:R2:W-:Y:S01]  /*ed40*/  I2F R232, R4 ;  /* 0x0000000400e87306 */ /* 0x0005e20000201400 */
[----:B------:R-:W-:-:S02]  /*ed50*/  IADD3 R6, R2, 0x8, RZ ;  /* 0x0000000802067810 */ /* 0x000fc40007ffe0ff */
[C---:B------:R-:W-:Y:S01]  /*ed60*/  ISETP.GE.AND P4, PT, R7.reuse, R214, PT ;  /* 0x000000d60700720c */ /* 0x040fe20003f86270 */
[C---:B------:R-:W-:Y:S01]  /*ed70*/  HMMA.16816.F32.BF16 R44, R16.reuse, R46, R168 ;  /* 0x0000002e102c723c */ /* 0x040fe200000418a8 */
[C---:B------:R-:W-:Y:S02]  /*ed80*/  ISETP.GE.AND P2, PT, R7.reuse, R213, PT ;  /* 0x000000d50700720c */ /* 0x040fe40003f46270 */
[C---:B------:R-:W-:Y:S02]  /*ed90*/  ISETP.GE.AND P1, PT, R7.reuse, R212, PT ;  /* 0x000000d40700720c */ /* 0x040fe40003f26270 */
[C---:B------:R-:W-:Y:S02]  /*eda0*/  ISETP.GE.AND P0, PT, R7.reuse, R211, PT ;  /* 0x000000d30700720c */ /* 0x040fe40003f06270 */
[C---:B------:R-:W-:Y:S01]  /*edb0*/  ISETP.LT.OR P6, PT, R7.reuse, R206, P4 ;  /* 0x000000ce0700720c */ /* 0x040fe200027c1670 */
[----:B------:R-:W-:Y:S01]  /*edc0*/  HMMA.16816.F32.BF16 R52, R16, R32, R76 ;  /* 0x000000201034723c */ /* 0x000fe2000004184c */
[----:B------:R-:W-:-:S02]  /*edd0*/  ISETP.LT.OR P5, PT, R7, R208, P2 ;  /* 0x000000d00700720c */ /* 0x000fc400017a1670 */
[----:B------:R-:W-:Y:S01]  /*ede0*/  ISETP.LT.OR P1, PT, R7, R204, P1 ;  /* 0x000000cc0700720c */ /* 0x000fe20000f21670 */
[----:B--2---:R-:W-:Y:S01]  /*edf0*/  IMAD.MOV.U32 R4, RZ, RZ, R3 ;  /* 0x000000ffff047224 */ /* 0x004fe200078e0003 */
[----:B------:R-:W-:Y:S01]  /*ee00*/  IABS R3, R5 ;  /* 0x0000000500037213 */ /* 0x000fe20000000000 */
[----:B------:R-:W-:Y:S01]  /*ee10*/  IMAD.IADD R5, R209, 0x1, -R2 ;  /* 0x00000001d1057824 */ /* 0x000fe200078e0a02 */
[----:B------:R-:W-:Y:S01]  /*ee20*/  ISETP.LT.OR P0, PT, R7, R203, P0 ;  /* 0x000000cb0700720c */ /* 0x000fe20000701670 */
[----:B------:R2:W-:Y:S01]  /*ee30*/  I2F R230, R4 ;  /* 0x0000000400e67306 */ /* 0x0005e20000201400 */
[----:B------:R-:W-:Y:S01]  /*ee40*/  HMMA.16816.F32.BF16 R40, R16, R42, R164 ;  /* 0x0000002a1028723c */ /* 0x000fe200000418a4 */
[C---:B------:R-:W-:Y:S02]  /*ee50*/  ISETP.GE.AND P4, PT, R6.reuse, R214, PT ;  /* 0x000000d60600720c */ /* 0x040fe40003f86270 */
[----:B------:R-:W-:-:S04]  /*ee60*/  ISETP.GE.AND P2, PT, R6, R213, PT ;  /* 0x000000d50600720c */ /* 0x000fc80003f46270 */
[----:B------:R-:W-:Y:S01]  /*ee70*/  @P1 LOP3.LUT R0, R0, 0x8, RZ, 0xfc, !PT ;  /* 0x0000000800001812 */ /* 0x000fe200078efcff */
[C---:B------:R-:W-:Y:S01]  /*ee80*/  HMMA.16816.F32.BF16 R36, R16.reuse, R38, R160 ;  /* 0x000000261024723c */ /* 0x040fe200000418a0 */
[----:B------:R-:W-:Y:S02]  /*ee90*/  ISETP.GE.AND P1, PT, R2, R214, PT ;  /* 0x000000d60200720c */ /* 0x000fe40003f26270 */
[----:B------:R-:W-:Y:S02]  /*eea0*/  LOP3.LUT R0, R0, 0xfffffffb, RZ, 0xc0, !PT ;  /* 0xfffffffb00007812 */ /* 0x000fe400078ec0ff */
[----:B------:R-:W-:Y:S01]  /*eeb0*/  ISETP.LT.OR P1, PT, R2, R206, P1 ;  /* 0x000000ce0200720c */ /* 0x000fe20000f21670 */
[----:B--2---:R-:W-:Y:S01]  /*eec0*/  IMAD.MOV.U32 R4, RZ, RZ, R3 ;  /* 0x000000ffff047224 */ /* 0x004fe200078e0003 */
[----:B------:R-:W-:Y:S01]  /*eed0*/  IABS R3, R5 ;  /* 0x0000000500037213 */ /* 0x000fe20000000000 */
[----:B------:R-:W-:Y:S01]  /*eee0*/  IMAD.IADD R5, R210, 0x1, -R7 ;  /* 0x00000001d2057824 */ /* 0x000fe200078e0a07 */
[----:B------:R-:W-:Y:S01]  /*eef0*/  HMMA.16816.F32.BF16 R16, R16, R34, R156 ;  /* 0x000000221010723c */ /* 0x000fe2000004189c */
[----:B------:R2:W-:Y:S01]  /*ef00*/  I2F R231, R4 ;  /* 0x0000000400e77306 */ /* 0x0005e20000201400 */
[----:B------:R-:W-:-:S02]  /*ef10*/  @P0 LOP3.LUT R0, R0, 0x4, RZ, 0xfc, !PT ;  /* 0x0000000400000812 */ /* 0x000fc400078efcff */
[----:B------:R-:W-:-:S04]  /*ef20*/  ISETP.GE.AND P0, PT, R2, R213, PT ;  /* 0x000000d50200720c */ /* 0x000fc80003f06270 */
[----:B-1----:R-:W-:Y:S01]  /*ef30*/  HMMA.16816.F32.BF16 R32, R20, R24, R176 ;  /* 0x000000181420723c */ /* 0x002fe200000418b0 */
[----:B------:R-:W-:-:S06]  /*ef40*/  ISETP.LT.OR P0, PT, R2, R208, P0 ;  /* 0x000000d00200720c */ /* 0x000fcc0000701670 */
[C---:B------:R-:W-:Y:S01]  /*ef50*/  IMAD.IADD R24, R209.reuse, 0x1, -R6 ;  /* 0x00000001d1187824 */ /* 0x040fe200078e0a06 */
[C---:B------:R-:W-:Y:S01]  /*ef60*/  HMMA.16816.F32.BF16 R60, R8.reuse, R26, R44 ;  /* 0x0000001a083c723c */ /* 0x040fe2000004182c */
[----:B--2---:R-:W-:Y:S01]  /*ef70*/  IMAD.MOV.U32 R4, RZ, RZ, R3 ;  /* 0x000000ffff047224 */ /* 0x004fe200078e0003 */
[----:B------:R-:W-:Y:S01]  /*ef80*/  IABS R3, R5 ;  /* 0x0000000500037213 */ /* 0x000fe20000000000 */
[--C-:B------:R-:W-:Y:S02]  /*ef90*/  IMAD.IADD R5, R209, 0x1, -R7.reuse ;  /* 0x00000001d1057824 */ /* 0x100fe400078e0a07 */
[----:B------:R1:W-:Y:S01]  /*efa0*/  I2F R229, R4 ;  /* 0x0000000400e57306 */ /* 0x0003e20000201400 */
[----:B------:R-:W-:Y:S02]  /*efb0*/  IMAD.MOV.U32 R176, RZ, RZ, R244 ;  /* 0x000000ffffb07224 */ /* 0x000fe400078e00f4 */
[C---:B------:R-:W-:Y:S05]  /*efc0*/  HMMA.16816.F32.BF16 R16, R8.reuse, R218, R16 ;  /* 0x000000da0810723c */ /* 0x040fea0000041810 */
[----:B------:R2:W-:Y:S03]  /*efd0*/  I2F R228, R3 ;  /* 0x0000000300e47306 */ /* 0x0005e60000201400 */
[----:B------:R-:W-:Y:S01]  /*efe0*/  HMMA.16816.F32.BF16 R64, R8, R30, R40 ;  /* 0x0000001e0840723c */ /* 0x000fe20000041828 */
[----:B-1----:R-:W-:-:S07]  /*eff0*/  IMAD.IADD R4, R207, 0x1, -R7 ;  /* 0x00000001cf047824 */ /* 0x002fce00078e0a07 */
[----:B------:R-:W-:Y:S01]  /*f000*/  HMMA.16816.F32.BF16 R76, R8, R28, R12 ;  /* 0x0000001c084c723c */ /* 0x000fe2000004180c */
[----:B------:R-:W-:Y:S01]  /*f010*/  LDSM.16.M88.4 R12, [R197+0x2000] ;  /* 0x00200000c50c783b */ /* 0x000fe20000000200 */
[----:B------:R-:W-:Y:S01]  /*f020*/  IABS R4, R4 ;  /* 0x0000000400047213 */ /* 0x000fe20000000000 */
[----:B--2---:R-:W-:-:S03]  /*f030*/  IMAD.IADD R3, R205, 0x1, -R7 ;  /* 0x00000001cd037824 */ /* 0x004fc600078e0a07 */
[----:B------:R1:W-:Y:S02]  /*f040*/  I2F R169, R4 ;  /* 0x0000000400a97306 */ /* 0x0003e40000201400 */
[C---:B------:R-:W-:Y:S01]  /*f050*/  HMMA.16816.F32.BF16 R44, R20.reuse, R28, R180 ;  /* 0x0000001c142c723c */ /* 0x040fe200000418b4 */
[----:B------:R-:W-:Y:S01]  /*f060*/  IMAD.MOV.U32 R238, RZ, RZ, R16 ;  /* 0x000000ffffee7224 */ /* 0x000fe200078e0010 */
[----:B------:R-:W-:Y:S01]  /*f070*/  IABS R3, R3 ;  /* 0x0000000300037213 */ /* 0x000fe20000000000 */
[----:B------:R-:W-:Y:S01]  /*f080*/  IMAD.MOV.U32 R252, RZ, RZ, R17 ;  /* 0x000000fffffc7224 */ /* 0x000fe200078e0011 */
[----:B------:R-:W-:Y:S01]  /*f090*/  MOV R237, R19 ;  /* 0x0000001300ed7202 */ /* 0x000fe20000000f00 */
[----:B------:R-:W-:Y:S02]  /*f0a0*/  IMAD.MOV.U32 R251, RZ, RZ, R18 ;  /* 0x000000fffffb7224 */ /* 0x000fe400078e0012 */
[----:B------:R-:W-:Y:S01]  /*f0b0*/  LDSM.16.M88.4 R16, [R197] ;  /* 0x00000000c510783b */ /* 0x000fe20000000200 */
[----:B------:R-:W-:Y:S01]  /*f0c0*/  HMMA.16816.F32.BF16 R40, R20, R30, R56 ;  /* 0x0000001e1428723c */ /* 0x000fe20000041838 */
[----:B------:R-:W-:-:S02]  /*f0d0*/  IMAD.MOV.U32 R179, RZ, RZ, R238 ;  /* 0x000000ffffb37224 */ /* 0x000fc400078e00ee */
[----:B------:R-:W2:Y:S01]  /*f0e0*/  LDSM.16.M88.4 R28, [R193+0x800] ;  /* 0x00080000c11c783b */ /* 0x000ea20000000200 */
[----:B------:R-:W-:Y:S02]  /*f0f0*/  IMAD.MOV.U32 R183, RZ, RZ, R251 ;  /* 0x000000ffffb77224 */ /* 0x000fe400078e00fb */
[----:B-1----:R-:W-:Y:S01]  /*f100*/  IMAD.MOV.U32 R4, RZ, RZ, R3 ;  /* 0x000000ffff047224 */ /* 0x002fe200078e0003 */
[----:B------:R-:W-:Y:S01]  /*f110*/  IABS R3, R5 ;  /* 0x0000000500037213 */ /* 0x000fe20000000000 */
[----:B------:R-:W-:Y:S01]  /*f120*/  IMAD.IADD R5, R210, 0x1, -R6 ;  /* 0x00000001d2057824 */ /* 0x000fe200078e0a06 */
[----:B------:R-:W-:Y:S01]  /*f130*/  HMMA.16816.F32.BF16 R72, R8, R50, R36 ;  /* 0x000000320848723c */ /* 0x000fe20000041824 */
[----:B------:R1:W-:Y:S01]  /*f140*/  I2F R171, R4 ;  /* 0x0000000400ab7306 */ /* 0x0003e20000201400 */
[----:B------:R-:W-:Y:S02]  /*f150*/  IMAD.MOV.U32 R177, RZ, RZ, R179 ;  /* 0x000000ffffb17224 */ /* 0x000fe400078e00b3 */
[----:B------:R-:W-:-:S02]  /*f160*/  IMAD.MOV.U32 R179, RZ, RZ, R252 ;  /* 0x000000ffffb37224 */ /* 0x000fc400078e00fc */
[----:B------:R-:W-:Y:S02]  /*f170*/  IMAD.MOV.U32 R182, RZ, RZ, R239 ;  /* 0x000000ffffb67224 */ /* 0x000fe400078e00ef */
[----:B------:R-:W-:Y:S01]  /*f180*/  HMMA.16816.F32.BF16 R36, R20, R26, R172 ;  /* 0x0000001a1424723c */ /* 0x000fe200000418ac */
[----:B------:R-:W-:Y:S02]  /*f190*/  IMAD.MOV.U32 R180, RZ, RZ, R250 ;  /* 0x000000ffffb47224 */ /* 0x000fe400078e00fa */
[----:B------:R-:W-:-:S05]  /*f1a0*/  IMAD.MOV.U32 R181, RZ, RZ, R249 ;  /* 0x000000ffffb57224 */ /* 0x000fca00078e00f9 */
[----:B------:R-:W-:Y:S01]  /*f1b0*/  HMMA.16816.F32.BF16 R156, R8, R216, R52 ;  /* 0x000000d8089c723c */ /* 0x000fe20000041834 */
[----:B-1----:R-:W-:Y:S01]  /*f1c0*/  IMAD.MOV.U32 R4, RZ, RZ, R3 ;  /* 0x000000ffff047224 */ /* 0x002fe200078e0003 */
[----:B------:R-:W-:Y:S01]  /*f1d0*/  IABS R3, R5 ;  /* 0x0000000500037213 */ /* 0x000fe20000000000 */
[----:B------:R-:W1:Y:S01]  /*f1e0*/  LDSM.16.M88.4 R8, [R193] ;  /* 0x00000000c108783b */ /* 0x000e620000000200 */
[----:B------:R-:W-:Y:S01]  /*f1f0*/  IADD3 R5, R2, 0x9, RZ ;  /* 0x0000000902057810 */ /* 0x000fe20007ffe0ff */
[----:B------:R3:W-:Y:S03]  /*f200*/  I2F R170, R4 ;  /* 0x0000000400aa7306 */ /* 0x0007e60000201400 */
[C---:B------:R-:W-:Y:S05]  /*f210*/  HMMA.16816.F32.BF16 R52, R20.reuse, R48, R220 ;  /* 0x000000301434723c */ /* 0x040fea00000418dc */
[----:B------:R4:W-:Y:S03]  /*f220*/  I2F R168, R3 ;  /* 0x0000000300a87306 */ /* 0x0009e60000201400 */
[----:B------:R-:W-:Y:S01]  /*f230*/  HMMA.16816.F32.BF16 R48, R20, R50, R184 ;  /* 0x000000321430723c */ /* 0x000fe200000418b8 */
[----:B---3--:R-:W-:-:S06]  /*f240*/  IMAD.IADD R4, R207, 0x1, -R6 ;  /* 0x00000001cf047824 */ /* 0x008fcc00078e0a06 */
[----:B------:R-:W-:Y:S01]  /*f250*/  IMAD.MOV.U32 R187, RZ, RZ, R180 ;  /* 0x000000ffffbb7224 */ /* 0x000fe200078e00b4 */
[----:B--2---:R-:W-:Y:S01]  /*f260*/  HMMA.16816.F32.BF16 R240, R12, R30, R40 ;  /* 0x0000001e0cf0723c */ /* 0x004fe20000041828 */
[----:B------:R-:W-:Y:S01]  /*f270*/  IMAD.MOV.U32 R180, RZ, RZ, R181 ;  /* 0x000000ffffb47224 */ /* 0x000fe200078e00b5 */
[----:B------:R-:W-:Y:S01]  /*f280*/  IABS R4, R4 ;  /* 0x0000000400047213 */ /* 0x000fe20000000000 */
[----:B----4-:R-:W-:-:S03]  /*f290*/  IMAD.IADD R3, R205, 0x1, -R6 ;  /* 0x00000001cd037824 */ /* 0x010fc600078e0a06 */
[----:B------:R2:W-:Y:S02]  /*f2a0*/  I2F R166, R4 ;  /* 0x0000000400a67306 */ /* 0x0005e40000201400 */
[----:B------:R-:W-:Y:S01]  /*f2b0*/  HMMA.16816.F32.BF16 R56, R20, R216, R224 ;  /* 0x000000d81438723c */ /* 0x000fe200000418e0 */
[----:B------:R-:W-:-:S06]  /*f2c0*/  IABS R3, R3 ;  /* 0x0000000300037213 */ /* 0x000fcc0000000000 */
[----:B------:R-:W-:Y:S01]  /*f2d0*/  IMAD.MOV.U32 R216, RZ, RZ, R182 ;  /* 0x000000ffffd87224 */ /* 0x000fe200078e00b6 */
[----:B------:R-:W-:Y:S01]  /*f2e0*/  HMMA.16816.F32.BF16 R224, R16, R30, R64 ;  /* 0x0000001e10e0723c */ /* 0x000fe20000041840 */
[----:B--2---:R-:W-:Y:S01]  /*f2f0*/  IMAD.MOV.U32 R4, RZ, RZ, R3 ;  /* 0x000000ffff047224 */ /* 0x004fe200078e0003 */
[----:B------:R-:W-:Y:S01]  /*f300*/  IABS R3, R24 ;  /* 0x0000001800037213 */ /* 0x000fe20000000000 */
[----:B------:R-:W-:-:S05]  /*f310*/  IMAD.IADD R24, R210, 0x1, -R5 ;  /* 0x00000001d2187824 */ /* 0x000fca00078e0a05 */
[-C--:B-1----:R-:W-:Y:S01]  /*f320*/  HMMA.16816.F32.BF16 R144, R12, R8.reuse, R32 ;  /* 0x000000080c90723c */ /* 0x082fe20000041820 */
[----:B------:R1:W-:Y:S01]  /*f330*/  I2F R167, R4 ;  /* 0x0000000400a77306 */ /* 0x0003e20000201400 */
[----:B------:R-:W-:Y:S01]  /*f340*/  LDSM.16.M88.4 R32, [R193+0x1800] ;  /* 0x00180000c120783b */ /* 0x000fe20000000200 */
        /* <DEDUP_REMOVED lines=8> */
[C---:B------:R-:W-:Y:S01]  /*f3d0*/  HMMA.16816.F32.BF16 R152, R12.reuse, R10, R36 ;  /* 0x0000000a0c98723c */ /* 0x040fe20000041824 */
[----:B-1----:R-:W-:Y:S01]  /*f3e0*/  IMAD.MOV.U32 R4, RZ, RZ, R3 ;  /* 0x000000ffff047224 */ /* 0x002fe200078e0003 */
[----:B------:R-:W-:Y:S01]  /*f3f0*/  IABS R3, R24 ;  /* 0x0000001800037213 */ /* 0x000fe20000000000 */
[----:B------:R-:W-:Y:S02]  /*f400*/  IMAD.IADD R24, R207, 0x1, -R5 ;  /* 0x00000001cf187824 */ /* 0x000fe400078e0a05 */
[----:B------:R1:W-:Y:S03]  /*f410*/  I2F R165, R4 ;  /* 0x0000000400a57306 */ /* 0x0003e60000201400 */
[----:B------:R-:W-:Y:S08]  /*f420*/  HMMA.16816.F32.BF16 R172, R12, R28, R44 ;  /* 0x0000001c0cac723c */ /* 0x000ff0000004182c */
[----:B------:R-:W-:Y:S01]  /*f430*/  HMMA.16816.F32.BF16 R60, R16, R10, R60 ;  /* 0x0000000a103c723c */ /* 0x000fe2000004183c */
[----:B-1----:R-:W-:Y:S01]  /*f440*/  IMAD.MOV.U32 R4, RZ, RZ, R3 ;  /* 0x000000ffff047224 */ /* 0x002fe200078e0003 */
[----:B------:R-:W-:-:S02]  /*f450*/  IABS R3, R24 ;  /* 0x0000001800037213 */ /* 0x000fc40000000000 */
[----:B------:R-:W1:Y:S01]  /*f460*/  LDSM.16.M88.4 R24, [R193+0x1000] ;  /* 0x00100000c118783b */ /* 0x000e620000000200 */
[----:B------:R2:W-:Y:S02]  /*f470*/  I2F R164, R4 ;  /* 0x0000000400a47306 */ /* 0x0005e40000201400 */
[C---:B------:R-:W-:Y:S01]  /*f480*/  IADD3 R11, R2.reuse, 0x18, RZ ;  /* 0x00000018020b7810 */ /* 0x040fe20007ffe0ff */
[----:B------:R-:W-:Y:S01]  /*f490*/  HMMA.16816.F32.BF16 R76, R16, R28, R76 ;  /* 0x0000001c104c723c */ /* 0x000fe2000004184c */
[----:B------:R-:W-:Y:S01]  /*f4a0*/  IADD3 R10, R2, 0x19, RZ ;  /* 0x00000019020a7810 */ /* 0x000fe20007ffe0ff */
[----:B------:R-:W-:-:S04]  /*f4b0*/  DEPBAR.LE SB0, 0x0 ;  /* 0x000080000000791a */ /* 0x000fc80000000000 */
[----:B------:R3:W-:Y:S01]  /*f4c0*/  I2F R162, R3 ;  /* 0x0000000300a27306 */ /* 0x0007e20000201400 */
[----:B------:R-:W-:Y:S02]  /*f4d0*/  IMAD.IADD R7, R207, 0x1, -R10 ;  /* 0x00000001cf077824 */ /* 0x000fe400078e0a0a */
[----:B------:R-:W-:Y:S02]  /*f4e0*/  IMAD.MOV.U32 R28, RZ, RZ, R183 ;  /* 0x000000ffff1c7224 */ /* 0x000fe400078e00b7 */
[----:B------:R-:W-:Y:S01]  /*f4f0*/  IMAD.MOV.U32 R29, RZ, RZ, R237 ;  /* 0x000000ffff1d7224 */ /* 0x000fe200078e00ed */
[----:B------:R-:W-:Y:S01]  /*f500*/  IABS R7, R7 ;  /* 0x0000000700077213 */ /* 0x000fe20000000000 */
[----:B--2---:R-:W-:-:S05]  /*f510*/  IMAD.IADD R4, R205, 0x1, -R5 ;  /* 0x00000001cd047824 */ /* 0x004fca00078e0a05 */
[----:B------:R-:W-:Y:S01]  /*f520*/  IABS R4, R4 ;  /* 0x0000000400047213 */ /* 0x000fe20000000000 */
[----:B---3--:R-:W-:-:S04]  /*f530*/  IMAD.IADD R3, R209, 0x1, -R5 ;  /* 0x00000001d1037824 */ /* 0x008fc800078e0a05 */
[----:B------:R-:W-:Y:S01]  /*f540*/  IMAD.MOV.U32 R8, RZ, RZ, R4 ;  /* 0x000000ffff087224 */ /* 0x000fe200078e0004 */
[----:B------:R-:W-:Y:S02]  /*f550*/  IADD3 R4, R2, 0x10, RZ ;  /* 0x0000001002047810 */ /* 0x000fe40007ffe0ff */
[----:B------:R-:W-:Y:S01]  /*f560*/  IABS R3, R3 ;  /* 0x0000000300037213 */ /* 0x000fe20000000000 */
[----:B------:R2:W-:Y:S02]  /*f570*/  I2F R163, R8 ;  /* 0x0000000800a37306 */ /* 0x0005e40000201400 */
[----:B------:R-:W-:-:S05]  /*f580*/  IMAD.IADD R9, R205, 0x1, -R4 ;  /* 0x00000001cd097824 */ /* 0x000fca00078e0a04 */
[----:B------:R-:W-:Y:S01]  /*f590*/  IABS R9, R9 ;  /* 0x0000000900097213 */ /* 0x000fe20000000000 */
[----:B------:R3:W-:Y:S01]  /*f5a0*/  I2F R161, R3 ;  /* 0x0000000300a17306 */ /* 0x0007e20000201400 */
[----:B-1----:R-:W-:Y:S01]  /*f5b0*/  HMMA.16816.F32.BF16 R52, R12, R24, R52 ;  /* 0x000000180c34723c */ /* 0x002fe20000041834 */
[----:B--2---:R-:W-:-:S07]  /*f5c0*/  IMAD.IADD R8, R210, 0x1, -R4 ;  /* 0x00000001d2087824 */ /* 0x004fce00078e0a04 */
[----:B------:R-:W-:Y:S01]  /*f5d0*/  HMMA.16816.F32.BF16 R240, R16, R24, R148 ;  /* 0x0000001810f0723c */ /* 0x000fe20000041894 */
[----:B------:R-:W-:Y:S01]  /*f5e0*/  I2F R44, R9 ;  /* 0x00000009002c7306 */ /* 0x000fe20000201400 */
[----:B------:R-:W-:Y:S01]  /*f5f0*/  IABS R8, R8 ;  /* 0x0000000800087213 */ /* 0x000fe20000000000 */
[----:B---3--:R-:W-:-:S06]  /*f600*/  IMAD.IADD R3, R207, 0x1, -R4 ;  /* 0x00000001cf037824 */ /* 0x008fcc00078e0a04 */
[----:B------:R1:W-:Y:S01]  /*f610*/  I2F R160, R8 ;  /* 0x0000000800a07306 */ /* 0x0003e20000201400 */
[----:B------:R-:W-:Y:S01]  /*f620*/  IMAD.MOV.U32 R148, RZ, RZ, R176 ;  /* 0x000000ffff947224 */ /* 0x000fe200078e00b0 */
[----:B------:R-:W-:-:S05]  /*f630*/  IABS R3, R3 ;  /* 0x0000000300037213 */ /* 0x000fca0000000000 */
[----:B------:R-:W-:Y:S01]  /*f640*/  IMAD.MOV.U32 R31, RZ, RZ, R52 ;  /* 0x000000ffff1f7224 */ /* 0x000fe200078e0034 */
[----:B------:R2:W-:Y:S01]  /*f650*/  I2F R39, R3 ;  /* 0x0000000300277306 */ /* 0x0005e20000201400 */
[----:B------:R-:W-:Y:S02]  /*f660*/  IMAD.MOV.U32 R217, RZ, RZ, R53 ;  /* 0x000000ffffd97224 */ /* 0x000fe400078e0035 */
[----:B------:R-:W-:Y:S02]  /*f670*/  IMAD.MOV.U32 R149, RZ, RZ, R54 ;  /* 0x000000ffff957224 */ /* 0x000fe400078e0036 */
[----:B------:R-:W-:Y:S02]  /*f680*/  IMAD.MOV.U32 R67, RZ, RZ, R55 ;  /* 0x000000ffff437224 */ /* 0x000fe400078e0037 */
[----:B------:R-:W-:Y:S01]  /*f690*/  HMMA.16816.F32.BF16 R52, R12, R26, R48 ;  /* 0x0000001a0c34723c */ /* 0x000fe20000041830 */
[----:B-1----:R-:W-:-:S05]  /*f6a0*/  IMAD.IADD R8, R209, 0x1, -R4 ;  /* 0x00000001d1087824 */ /* 0x002fca00078e0a04 */
[----:B------:R-:W-:Y:S02]  /*f6b0*/  IABS R8, R8 ;  /* 0x0000000800087213 */ /* 0x000fe40000000000 */
[----:B------:R-:W-:Y:S01]  /*f6c0*/  HMMA.16816.F32.BF16 R24, R16, R26, R72 ;  /* 0x0000001a1018723c */ /* 0x000fe20000041848 */
[----:B--2---:R-:W-:Y:S01]  /*f6d0*/  IADD3 R3, R2, 0x11, RZ ;  /* 0x0000001102037810 */ /* 0x004fe20007ffe0ff */
[----:B------:R1:W-:Y:S03]  /*f6e0*/  I2F R38, R8 ;  /* 0x0000000800267306 */ /* 0x0003e60000201400 */
[----:B------:R-:W-:-:S04]  /*f6f0*/  IADD3 R9, R210, -R3, RZ ;  /* 0x80000003d2097210 */ /* 0x000fc80007ffe0ff */
[----:B------:R-:W-:-:S04]  /*f700*/  IABS R9, R9 ;  /* 0x0000000900097213 */ /* 0x000fc80000000000 */
[----:B------:R2:W-:Y:S03]  /*f710*/  I2F R37, R9 ;  /* 0x0000000900257306 */ /* 0x0005e60000201400 */
[----:B------:R-:W-:Y:S02]  /*f720*/  IMAD.MOV.U32 R46, RZ, RZ, R52 ;  /* 0x000000ffff2e7224 */ /* 0x000fe400078e0034 */
[----:B-1----:R-:W-:Y:S02]  /*f730*/  IMAD.IADD R8, R207, 0x1, -R3 ;  /* 0x00000001cf087824 */ /* 0x002fe400078e0a03 */
[----:B------:R-:W-:Y:S02]  /*f740*/  IMAD.MOV.U32 R48, RZ, RZ, R54 ;  /* 0x000000ffff307224 */ /* 0x000fe400078e0036 */
[----:B------:R-:W-:Y:S01]  /*f750*/  IMAD.MOV.U32 R45, RZ, RZ, R53 ;  /* 0x000000ffff2d7224 */ /* 0x000fe200078e0035 */
[----:B------:R-:W-:Y:S01]  /*f760*/  IABS R8, R8 ;  /* 0x0000000800087213 */ /* 0x000fe20000000000 */
[----:B------:R-:W-:-:S02]  /*f770*/  IMAD.MOV.U32 R52, RZ, RZ, R24 ;  /* 0x000000ffff347224 */ /* 0x000fc400078e0018 */
[----:B------:R-:W-:Y:S01]  /*f780*/  IMAD.MOV.U32 R51, RZ, RZ, R27 ;  /* 0x000000ffff337224 */ /* 0x000fe200078e001b */
[----:B------:R1:W-:Y:S01]  /*f790*/  I2F R36, R8 ;  /* 0x0000000800247306 */ /* 0x0003e20000201400 */
[----:B------:R-:W-:Y:S02]  /*f7a0*/  IMAD.MOV.U32 R50, RZ, RZ, R26 ;  /* 0x000000ffff327224 */ /* 0x000fe400078e001a */
[----:B--2---:R-:W-:Y:S02]  /*f7b0*/  IMAD.IADD R9, R205, 0x1, -R3 ;  /* 0x00000001cd097824 */ /* 0x004fe400078e0a03 */
[----:B------:R-:W-:Y:S02]  /*f7c0*/  IMAD.MOV.U32 R49, RZ, RZ, R25 ;  /* 0x000000ffff317224 */ /* 0x000fe400078e0019 */
[----:B------:R-:W-:Y:S01]  /*f7d0*/  HMMA.16816.F32.BF16 R24, R16, R32, R156 ;  /* 0x000000201018723c */ /* 0x000fe2000004189c */
[----:B------:R-:W-:Y:S01]  /*f7e0*/  IABS R9, R9 ;  /* 0x0000000900097213 */ /* 0x000fe20000000000 */
[----:B------:R-:W-:-:S03]  /*f7f0*/  IMAD.MOV.U32 R47, RZ, RZ, R55 ;  /* 0x000000ffff2f7224 */ /* 0x000fc600078e0037 */
[----:B------:R2:W-:Y:S01]  /*f800*/  I2F R238, R9 ;  /* 0x0000000900ee7306 */ /* 0x0005e20000201400 */
[----:B-1----:R-:W-:-:S05]  /*f810*/  IMAD.IADD R8, R209, 0x1, -R3 ;  /* 0x00000001d1087824 */ /* 0x002fca00078e0a03 */
[----:B------:R-:W-:-:S04]  /*f820*/  IABS R8, R8 ;  /* 0x0000000800087213 */ /* 0x000fc80000000000 */
[----:B------:R1:W-:Y:S01]  /*f830*/  I2F R184, R8 ;  /* 0x0000000800b87306 */ /* 0x0003e20000201400 */
[----:B--2---:R-:W-:-:S08]  /*f840*/  IMAD.IADD R9, R210, 0x1, -R11 ;  /* 0x00000001d2097824 */ /* 0x004fd000078e0a0b */
[----:B------:R-:W-:Y:S01]  /*f850*/  MOV R54, R25 ;  /* 0x0000001900367202 */ /* 0x000fe20000000f00 */
[----:B------:R-:W-:Y:S01]  /*f860*/  IMAD.MOV.U32 R53, RZ, RZ, R24 ;  /* 0x000000ffff357224 */ /* 0x000fe200078e0018 */
[----:B------:R-:W-:Y:S01]  /*f870*/  IABS R9, R9 ;  /* 0x0000000900097213 */ /* 0x000fe20000000000 */
[----:B------:R-:W-:Y:S02]  /*f880*/  IMAD.MOV.U32 R252, RZ, RZ, R26 ;  /* 0x000000fffffc7224 */ /* 0x000fe400078e001a */
[----:B------:R-:W-:Y:S01]  /*f890*/  IMAD.MOV.U32 R251, RZ, RZ, R27 ;  /* 0x000000fffffb7224 */ /* 0x000fe200078e001b */
[----:B------:R2:W-:Y:S01]  /*f8a0*/  I2F R178, R9 ;  /* 0x0000000900b27306 */ /* 0x0005e20000201400 */
[----:B------:R-:W-:Y:S01]  /*f8b0*/  HMMA.16816.F32.BF16 R24, R12, R32, R56 ;  /* 0x000000200c18723c */ /* 0x000fe20000041838 */
[----:B-1----:R-:W-:-:S06]  /*f8c0*/  IMAD.IADD R8, R207, 0x1, -R11 ;  /* 0x00000001cf087824 */ /* 0x002fcc00078e0a0b */
[----:B------:R-:W-:Y:S01]  /*f8d0*/  IMAD.MOV.U32 R59, RZ, RZ, R179 ;  /* 0x000000ffff3b7224 */ /* 0x000fe200078e00b3 */
[----:B------:R-:W-:Y:S01]  /*f8e0*/  IABS R8, R8 ;  /* 0x0000000800087213 */ /* 0x000fe20000000000 */
[----:B------:R-:W-:-:S03]  /*f8f0*/  IMAD.MOV.U32 R56, RZ, RZ, R177 ;  /* 0x000000ffff387224 */ /* 0x000fc600078e00b1 */
[----:B------:R1:W-:Y:S01]  /*f900*/  I2F R65, R8 ;  /* 0x0000000800417306 */ /* 0x0003e20000201400 */
[----:B--2---:R-:W-:-:S05]  /*f910*/  IMAD.IADD R9, R205, 0x1, -R11 ;  /* 0x00000001cd097824 */ /* 0x004fca00078e0a0b */
[----:B------:R-:W-:-:S04]  /*f920*/  IABS R9, R9 ;  /* 0x0000000900097213 */ /* 0x000fc80000000000 */
[----:B------:R2:W-:Y:S02]  /*f930*/  I2F R159, R9 ;  /* 0x00000009009f7306 */ /* 0x0005e40000201400 */
[----:B------:R-:W-:Y:S02]  /*f940*/  IMAD.MOV.U32 R250, RZ, RZ, R24 ;  /* 0x000000fffffa7224 */ /* 0x000fe400078e0018 */
[----:B------:R-:W-:Y:S02]  /*f950*/  IMAD.MOV.U32 R249, RZ, RZ, R25 ;  /* 0x000000fffff97224 */ /* 0x000fe400078e0019 */
[----:B-1----:R-:W-:Y:S02]  /*f960*/  IMAD.IADD R8, R209, 0x1, -R11 ;  /* 0x00000001d1087824 */ /* 0x002fe400078e0a0b */
[----:B------:R-:W-:Y:S02]  /*f970*/  IMAD.MOV.U32 R244, RZ, RZ, R26 ;  /* 0x000000fffff47224 */ /* 0x000fe400078e001a */
[----:B------:R-:W-:Y:S01]  /*f980*/  IMAD.MOV.U32 R239, RZ, RZ, R27 ;  /* 0x000000ffffef7224 */ /* 0x000fe200078e001b */
[----:B------:R-:W-:-:S04]  /*f990*/  IABS R8, R8 ;  /* 0x0000000800087213 */ /* 0x000fc80000000000 */
[----:B------:R1:W-:Y:S01]  /*f9a0*/  I2F R157, R8 ;  /* 0x00000008009d7306 */ /* 0x0003e20000201400 */
[----:B--2---:R-:W-:-:S05]  /*f9b0*/  IMAD.IADD R9, R210, 0x1, -R10 ;  /* 0x00000001d2097824 */ /* 0x004fca00078e0a0a */
[----:B------:R-:W-:-:S05]  /*f9c0*/  IABS R9, R9 ;  /* 0x0000000900097213 */ /* 0x000fca0000000000 */
[----:B-1----:R-:W-:Y:S02]  /*f9d0*/  IMAD.MOV.U32 R8, RZ, RZ, R9 ;  /* 0x000000ffff087224 */ /* 0x002fe400078e0009 */
[----:B------:R-:W-:Y:S02]  /*f9e0*/  IMAD.IADD R9, R205, 0x1, -R10 ;  /* 0x00000001cd097824 */ /* 0x000fe400078e0a0a */
[----:B------:R1:W-:Y:S02]  /*f9f0*/  I2F R151, R8 ;  /* 0x0000000800977306 */ /* 0x0003e40000201400 */
[----:B-1----:R-:W-:Y:S01]  /*fa00*/  IMAD.MOV.U32 R8, RZ, RZ, R7 ;  /* 0x000000ffff087224 */ /* 0x002fe200078e0007 */
[----:B------:R-:W-:Y:S02]  /*fa10*/  IABS R7, R9 ;  /* 0x0000000900077213 */ /* 0x000fe40000000000 */
[----:B------:R-:W-:-:S03]  /*fa20*/  IADD3 R9, R2, 0x20, RZ ;  /* 0x0000002002097810 */ /* 0x000fc60007ffe0ff */
[----:B------:R1:W-:Y:S02]  /*fa30*/  I2F R150, R8 ;  /* 0x0000000800967306 */ /* 0x0003e40000201400 */
[----:B------:R-:W-:Y:S02]  /*fa40*/  IMAD.IADD R24, R210, 0x1, -R9 ;  /* 0x00000001d2187824 */ /* 0x000fe400078e0a09 */
[----:B-1----:R-:W-:Y:S02]  /*fa50*/  IMAD.MOV.U32 R8, RZ, RZ, R7 ;  /* 0x000000ffff087224 */ /* 0x002fe400078e0007 */
[----:B------:R-:W-:Y:S02]  /*fa60*/  IMAD.IADD R7, R209, 0x1, -R10 ;  /* 0x00000001d1077824 */ /* 0x000fe400078e0a0a */
[----:B------:R1:W-:Y:S03]  /*fa70*/  I2F R182, R8 ;  /* 0x0000000800b67306 */ /* 0x0003e60000201400 */
[----:B------:R-:W-:-:S04]  /*fa80*/  IABS R7, R7 ;  /* 0x0000000700077213 */ /* 0x000fc80000000000 */
[----:B-1----:R-:W-:Y:S02]  /*fa90*/  MOV R8, R7 ;  /* 0x0000000700087202 */ /* 0x002fe40000000f00 */
[----:B------:R-:W-:Y:S01]  /*faa0*/  IABS R7, R24 ;  /* 0x0000001800077213 */ /* 0x000fe20000000000 */
[----:B------:R-:W-:Y:S01]  /*fab0*/  IMAD.IADD R24, R205, 0x1, -R9 ;  /* 0x00000001cd187824 */ /* 0x000fe200078e0a09 */
        /* <DEDUP_REMOVED lines=29> */
[----:B------:R-:W-:-:S05]  /*fc90*/  IADD3 R7, R2, 0x28, RZ ;  /* 0x0000002802077810 */ /* 0x000fca0007ffe0ff */
[--C-:B------:R-:W-:Y:S02]  /*fca0*/  IMAD.IADD R26, R207, 0x1, -R7.reuse ;  /* 0x00000001cf1a7824 */ /* 0x100fe400078e0a07 */
[----:B--2---:R-:W-:Y:S02]  /*fcb0*/  IMAD.MOV.U32 R25, RZ, RZ, R24 ;  /* 0x000000ffff197224 */ /* 0x004fe400078e0018 */
        /* <DEDUP_REMOVED lines=10> */
[----:B------:R-:W-:Y:S02]  /*fd60*/  IMAD.MOV.U32 R70, RZ, RZ, R29 ;  /* 0x000000ffff467224 */ /* 0x000fe400078e001d */
[----:B--2---:R-:W-:-:S05]  /*fd70*/  FMUL.FTZ R24, R68, c[0x0][0x2ec] ;  /* 0x0000bb0044187a20 */ /* 0x004fca0000410000 */
[----:B------:R-:W-:Y:S08]  /*fd80*/  MUFU.TANH R25, R25 ;  /* 0x0000001900197308 */ /* 0x000ff00000002400 */
[----:B------:R-:W2:Y:S01]  /*fd90*/  MUFU.TANH R24, R24 ;  /* 0x0000001800187308 */ /* 0x000ea20000002400 */
[----:B-1----:R-:W-:Y:S02]  /*fda0*/  FMUL.FTZ R26, R144, c[0x0][0x2ec] ;  /* 0x0000bb00901a7a20 */ /* 0x002fe40000410000 */
[----:B------:R-:W-:-:S05]  /*fdb0*/  IMAD.MOV.U32 R144, RZ, RZ, R187 ;  /* 0x000000ffff907224 */ /* 0x000fca00078e00bb */
[----:B------:R1:W3:Y:S01]  /*fdc0*/  MUFU.TANH R27, R26 ;  /* 0x0000001a001b7308 */ /* 0x0002e20000002400 */
[----:B--2---:R-:W-:Y:S02]  /*fdd0*/  FFMA.FTZ R29, R232, -UR20, R24 ;  /* 0x80000014e81d7c23 */ /* 0x004fe40008010018 */
[----:B------:R-:W-:Y:S02]  /*fde0*/  FMUL.FTZ R24, R146, c[0x0][0x2ec] ;  /* 0x0000bb0092187a20 */ /* 0x000fe40000410000 */
[----:B------:R-:W-:Y:S01]  /*fdf0*/  IMAD.MOV.U32 R146, RZ, RZ, R28 ;  /* 0x000000ffff927224 */ /* 0x000fe200078e001c */
[----:B------:R-:W-:Y:S01]  /*fe00*/  FSEL R74, R29, -INF , !P1 ;  /* 0xff8000001d4a7808 */ /* 0x000fe20004800000 */
[----:B------:R-:W-:Y:S01]  /*fe10*/  FFMA.FTZ R28, R230, -UR20, R25 ;  /* 0x80000014e61c7c23 */ /* 0x000fe20008010019 */
[----:B------:R2:W4:Y:S01]  /*fe20*/  MUFU.TANH R30, R24 ;  /* 0x00000018001e7308 */ /* 0x0005220000002400 */
[----:B------:R-:W-:Y:S01]  /*fe30*/  FMUL.FTZ R25, R71, c[0x0][0x2ec] ;  /* 0x0000bb0047197a20 */ /* 0x000fe20000410000 */
[----:B------:R-:W-:Y:S01]  /*fe40*/  BAR.SYNC.DEFER_BLOCKING 0x0 ;  /* 0x0000000000007b1d */ /* 0x000fe20000010000 */
[----:B------:R-:W-:Y:S01]  /*fe50*/  IMAD.MOV.U32 R71, RZ, RZ, R31 ;  /* 0x000000ffff477224 */ /* 0x000fe200078e001f */
[----:B------:R-:W-:Y:S01]  /*fe60*/  ISETP.GE.AND P1, PT, R2, R212, PT ;  /* 0x000000d40200720c */ /* 0x000fe20003f26270 */
[----:B-1----:R-:W-:-:S02]  /*fe70*/  IMAD.IADD R26, R209, 0x1, -R7 ;  /* 0x00000001d11a7824 */ /* 0x002fc400078e0a07 */
[----:B---3--:R-:W-:Y:S01]  /*fe80*/  FFMA.FTZ R27, R231, -UR20, R27 ;  /* 0x80000014e71b7c23 */ /* 0x008fe2000801001b */
[----:B------:R1:W3:Y:S01]  /*fe90*/  MUFU.TANH R31, R25 ;  /* 0x00000019001f7308 */ /* 0x0002e20000002400 */
[----:B------:R-:W-:Y:S01]  /*fea0*/  ISETP.LT.OR P1, PT, R2, R204, P1 ;  /* 0x000000cc0200720c */ /* 0x000fe20000f21670 */
[----:B------:R-:W-:Y:S02]  /*feb0*/  IMAD.MOV.U32 R231, RZ, RZ, R148 ;  /* 0x000000ffffe77224 */ /* 0x000fe400078e0094 */
[----:B------:R-:W-:Y:S01]  /*fec0*/  IMAD.MOV.U32 R232, RZ, RZ, R66 ;  /* 0x000000ffffe87224 */ /* 0x000fe200078e0042 */
[----:B------:R-:W-:Y:S01]  /*fed0*/  FSEL R72, R27, -INF , !P1 ;  /* 0xff8000001b487808 */ /* 0x000fe20004800000 */
[----:B------:R-:W-:Y:S01]  /*fee0*/  FMUL.FTZ R27, R62, c[0x0][0x2ec] ;  /* 0x0000bb003e1b7a20 */ /* 0x000fe20000410000 */
[----:B------:R-:W-:Y:S01]  /*fef0*/  ISETP.GE.AND P1, PT, R6, R212, PT ;  /* 0x000000d40600720c */ /* 0x000fe20003f26270 */
[----:B------:R-:W-:Y:S01]  /*ff00*/  IMAD.MOV.U32 R230, RZ, RZ, R64 ;  /* 0x000000ffffe67224 */ /* 0x000fe200078e0040 */
[----:B--2---:R-:W-:-:S02]  /*ff10*/  IADD3 R24, R205, -R7, RZ ;  /* 0x80000007cd187210 */ /* 0x004fc40007ffe0ff */
[----:B------:R-:W-:Y:S02]  /*ff20*/  ISETP.LT.OR P1, PT, R6, R204, P1 ;  /* 0x000000cc0600720c */ /* 0x000fe40000f21670 */
[----:B------:R-:W-:-:S05]  /*ff30*/  IABS R24, R24 ;  /* 0x0000001800187213 */ /* 0x000fca0000000000 */
[----:B-1----:R-:W-:Y:S01]  /*ff40*/  IMAD.MOV.U32 R25, RZ, RZ, R24 ;  /* 0x000000ffff197224 */ /* 0x002fe200078e0018 */
[----:B------:R-:W-:Y:S01]  /*ff50*/  IABS R24, R26 ;  /* 0x0000001a00187213 */ /* 0x000fe20000000000 */
[----:B----4-:R-:W-:Y:S02]  /*ff60*/  FFMA.FTZ R26, R229, -UR20, R30 ;  /* 0x80000014e51a7c23 */ /* 0x010fe4000801001e */
[----:B------:R1:W-:Y:S01]  /*ff70*/  I2F R216, R25 ;  /* 0x0000001900d87306 */ /* 0x0003e20000201400 */
[----:B------:R-:W-:Y:S02]  /*ff80*/  FMUL.FTZ R30, R145, c[0x0][0x2ec] ;  /* 0x0000bb00911e7a20 */ /* 0x000fe40000410000 */
[----:B------:R-:W-:-:S05]  /*ff90*/  IMAD.MOV.U32 R229, RZ, RZ, R54 ;  /* 0x000000ffffe57224 */ /* 0x000fca00078e0036 */
[----:B------:R3:W-:Y:S01]  /*ffa0*/  I2F R180, R24 ;  /* 0x0000001800b47306 */ /* 0x0007e20000201400 */
[----:B-1----:R-:W-:-:S07]  /*ffb0*/  FFMA.FTZ R25, R228, -UR20, R32 ;  /* 0x80000014e4197c23 */ /* 0x002fce0008010020 */
[----:B------:R-:W-:Y:S01]  /*ffc0*/  MUFU.TANH R30, R30 ;  /* 0x0000001e001e7308 */ /* 0x000fe20000002400 */
[----:B------:R-:W-:Y:S02]  /*ffd0*/  FSEL R156, R25, -INF , !P6 ;  /* 0xff800000199c7808 */ /* 0x000fe40007000000 */
[----:B------:R-:W-:Y:S01]  /*ffe0*/  ISETP.LT.OR P6, PT, R6, R206, P4 ;  /* 0x000000ce0600720c */ /* 0x000fe200027c1670 */
[----:B---3--:R-:W-:Y:S01]  /*fff0*/  FFMA.FTZ R24, R169, -UR20, R31 ;  /* 0x80000014a9187c23 */ /* 0x008fe2000801001f */
[----:B------:R-:W-:Y:S01]  /*10000*/  FSEL R169, R28, -INF , !P0 ;  /* 0xff8000001ca97808 */ /* 0x000fe20004000000 */
[----:B------:R-:W-:Y:S01]  /*10010*/  FMUL.FTZ R31, R147, c[0x0][0x2ec] ;  /* 0x0000bb00931f7a20 */ /* 0x000fe20000410000 */
[----:B------:R-:W-:Y:S01]  /*10020*/  ISETP.GE.AND P0, PT, R2, R211, PT ;  /* 0x000000d30200720c */ /* 0x000fe20003f06270 */
[----:B------:R-:W-:Y:S01]  /*10030*/  FMUL.FTZ R28, R60, c[0x0][0x2ec] ;  /* 0x0000bb003c1c7a20 */ /* 0x000fe20000410000 */
[----:B------:R-:W-:Y:S01]  /*10040*/  MUFU.TANH R25, R27 ;  /* 0x0000001b00197308 */ /* 0x000fe20000002400 */
[----:B------:R-:W-:Y:S01]  /*10050*/  FSEL R176, R24, -INF , !P5 ;  /* 0xff80000018b07808 */ /* 0x000fe20006800000 */
[----:B------:R-:W-:Y:S01]  /*10060*/  FMUL.FTZ R24, R61, c[0x0][0x2ec] ;  /* 0x0000bb003d187a20 */ /* 0x000fe20000410000 */
[----:B------:R-:W-:Y:S01]  /*10070*/  ISETP.LT.OR P0, PT, R2, R203, P0 ;  /* 0x000000cb0200720c */ /* 0x000fe20000701670 */
[----:B------:R-:W-:Y:S01]  /*10080*/  IMAD.MOV.U32 R60, RZ, RZ, R53 ;  /* 0x000000ffff3c7224 */ /* 0x000fe200078e0035 */
[----:B------:R-:W-:Y:S01]  /*10090*/  ISETP.LT.OR P5, PT, R6, R208, P2 ;  /* 0x000000d00600720c */ /* 0x000fe200017a1670 */
[----:B------:R-:W-:Y:S01]  /*100a0*/  IMAD.MOV.U32 R147, RZ, RZ, R47 ;  /* 0x000000ffff937224 */ /* 0x000fe200078e002f */
[----:B------:R-:W-:Y:S01]  /*100b0*/  FSEL R145, R26, -INF , !P0 ;  /* 0xff8000001a917808 */ /* 0x000fe20004000000 */
[----:B------:R-:W1:Y:S01]  /*100c0*/  MUFU.TANH R31, R31 ;  /* 0x0000001f001f7308 */ /* 0x000e620000002400 */
[----:B------:R-:W-:Y:S01]  /*100d0*/  ISETP.GE.AND P0, PT, R6, R211, PT ;  /* 0x000000d30600720c */ /* 0x000fe20003f06270 */
[----:B------:R-:W-:Y:S01]  /*100e0*/  IMAD.MOV.U32 R61, RZ, RZ, R43 ;  /* 0x000000ffff3d7224 */ /* 0x000fe200078e002b */
[----:B------:R-:W-:-:S02]  /*100f0*/  LOP3.LUT P4, RZ, R0, 0x8, RZ, 0xc0, !PT ;  /* 0x0000000800ff7812 */ /* 0x000fc4000788c0ff */
[----:B------:R-:W-:Y:S01]  /*10100*/  ISETP.LT.OR P3, PT, R6, R203, P0 ;  /* 0x000000cb0600720c */ /* 0x000fe20000761670 */
[----:B------:R-:W-:Y:S01]  /*10110*/  FMUL.FTZ R6, R63, c[0x0][0x2ec] ;  /* 0x0000bb003f067a20 */ /* 0x000fe20000410000 */
[C---:B------:R-:W-:Y:S01]  /*10120*/  LOP3.LUT P2, RZ, R0.reuse, 0x4, RZ, 0xc0, !PT ;  /* 0x0000000400ff7812 */ /* 0x040fe2000784c0ff */
[----:B------:R-:W2:Y:S01]  /*10130*/  MUFU.TANH R28, R28 ;  /* 0x0000001c001c7308 */ /* 0x000ea20000002400 */
[----:B------:R-:W-:Y:S02]  /*10140*/  LOP3.LUT R0, R0, 0xfffffffd, RZ, 0xc0, !PT ;  /* 0xfffffffd00007812 */ /* 0x000fe400078ec0ff */
[C---:B------:R-:W-:Y:S02]  /*10150*/  ISETP.GE.AND P0, PT, R5.reuse, R211, PT ;  /* 0x000000d30500720c */ /* 0x040fe40003f06270 */
[----:B------:R-:W-:Y:S02]  /*10160*/  @P1 LOP3.LUT R0, R0, 0x2, RZ, 0xfc, !PT ;  /* 0x0000000200001812 */ /* 0x000fe400078efcff */
[C---:B------:R-:W-:Y:S01]  /*10170*/  ISETP.GE.AND P1, PT, R5.reuse, R212, PT ;  /* 0x000000d40500720c */ /* 0x040fe20003f26270 */
[----:B-1----:R-:W-:Y:S01]  /*10180*/  FFMA.FTZ R26, R170, -UR20, R31 ;  /* 0x80000014aa1a7c23 */ /* 0x002fe2000801001f */
[----:B------:R1:W-:Y:S01]  /*10190*/  MUFU.TANH R32, R24 ;  /* 0x0000001800207308 */ /* 0x0003e20000002400 */
[C---:B------:R-:W-:Y:S01]  /*101a0*/  ISETP.LT.OR P0, PT, R5.reuse, R203, P0 ;  /* 0x000000cb0500720c */ /* 0x040fe20000701670 */
[----:B------:R-:W-:Y:S01]  /*101b0*/  IMAD.MOV.U32 R170, RZ, RZ, R51 ;  /* 0x000000ffffaa7224 */ /* 0x000fe200078e0033 */
[----:B------:R-:W-:-:S02]  /*101c0*/  ISETP.LT.OR P1, PT, R5, R204, P1 ;  /* 0x000000cc0500720c */ /* 0x000fc40000f21670 */
[----:B------:R-:W-:Y:S01]  /*101d0*/  FSEL R75, R26, -INF , !P2 ;  /* 0xff8000001a4b7808 */ /* 0x000fe20005000000 */
[----:B------:R-:W-:Y:S01]  /*101e0*/  FMUL.FTZ R26, R155, c[0x0][0x2ec] ;  /* 0x0000bb009b1a7a20 */ /* 0x000fe20000410000 */
[-C--:B------:R-:W-:Y:S01]  /*101f0*/  ISETP.GE.AND P2, PT, R5, R213.reuse, PT ;  /* 0x000000d50500720c */ /* 0x080fe20003f46270 */
[----:B------:R3:W4:Y:S01]  /*10200*/  MUFU.TANH R31, R6 ;  /* 0x00000006001f7308 */ /* 0x0007220000002400 */
[----:B--2---:R-:W-:Y:S02]  /*10210*/  FFMA.FTZ R27, R168, -UR20, R28 ;  /* 0x80000014a81b7c23 */ /* 0x004fe4000801001c */
[----:B------:R-:W-:Y:S02]  /*10220*/  FFMA.FTZ R28, R166, -UR20, R25 ;  /* 0x80000014a61c7c23 */ /* 0x000fe40008010019 */
[----:B------:R-:W-:Y:S01]  /*10230*/  IMAD.MOV.U32 R166, RZ, RZ, R50 ;  /* 0x000000ffffa67224 */ /* 0x000fe200078e0032 */
[----:B------:R-:W-:Y:S01]  /*10240*/  FSEL R148, R27, -INF , !P6 ;  /* 0xff8000001b947808 */ /* 0x000fe20007000000 */
[----:B------:R-:W-:Y:S01]  /*10250*/  FMUL.FTZ R27, R76, c[0x0][0x2ec] ;  /* 0x0000bb004c1b7a20 */ /* 0x000fe20000410000 */
[----:B------:R-:W-:Y:S01]  /*10260*/  FSEL R168, R28, -INF , !P5 ;  /* 0xff8000001ca87808 */ /* 0x000fe20006800000 */
[----:B-1----:R-:W-:Y:S01]  /*10270*/  FFMA.FTZ R24, R171, -UR20, R30 ;  /* 0x80000014ab187c23 */ /* 0x002fe2000801001e */
[C---:B------:R-:W-:Y:S01]  /*10280*/  ISETP.LT.OR P5, PT, R5.reuse, R208, P2 ;  /* 0x000000d00500720c */ /* 0x040fe200017a1670 */
[----:B------:R-:W-:Y:S01]  /*10290*/  FMUL.FTZ R30, R154, c[0x0][0x2ec] ;  /* 0x0000bb009a1e7a20 */ /* 0x000fe20000410000 */
[----:B------:R4:W-:Y:S01]  /*102a0*/  MUFU.TANH R28, R26 ;  /* 0x0000001a001c7308 */ /* 0x0009e20000002400 */
[----:B------:R-:W-:Y:S01]  /*102b0*/  ISETP.GE.AND P2, PT, R4, R213, PT ;  /* 0x000000d50400720c */ /* 0x000fe20003f46270 */
[----:B------:R-:W-:Y:S01]  /*102c0*/  IMAD.MOV.U32 R171, RZ, RZ, R52 ;  /* 0x000000ffffab7224 */ /* 0x000fe200078e0034 */
[----:B------:R-:W-:Y:S01]  /*102d0*/  FSEL R69, R24, -INF , !P4 ;  /* 0xff80000018457808 */ /* 0x000fe20006000000 */
[----:B---3--:R-:W-:Y:S01]  /*102e0*/  FMUL.FTZ R6, R152, c[0x0][0x2ec] ;  /* 0x0000bb0098067a20 */ /* 0x008fe20000410000 */
[----:B------:R-:W-:Y:S01]  /*102f0*/  ISETP.GE.AND P4, PT, R5, R214, PT ;  /* 0x000000d60500720c */ /* 0x000fe20003f86270 */
[----:B------:R-:W-:-:S02]  /*10300*/  IMAD.MOV.U32 R154, RZ, RZ, R49 ;  /* 0x000000ffff9a7224 */ /* 0x000fc400078e0031 */
[----:B------:R1:W2:Y:S01]  /*10310*/  MUFU.TANH R29, R6 ;  /* 0x00000006001d7308 */ /* 0x0002a20000002400 */
[----:B------:R-:W-:Y:S01]  /*10320*/  ISETP.LT.OR P6, PT, R5, R206, P4 ;  /* 0x000000ce0500720c */ /* 0x000fe200027c1670 */
[----:B------:R-:W-:Y:S01]  /*10330*/  FMUL.FTZ R5, R153, c[0x0][0x2ec] ;  /* 0x0000bb0099057a20 */ /* 0x000fe20000410000 */
[C---:B------:R-:W-:Y:S01]  /*10340*/  LOP3.LUT P4, RZ, R0.reuse, 0x2, RZ, 0xc0, !PT ;  /* 0x0000000200ff7812 */ /* 0x040fe2000788c0ff */
[----:B------:R-:W-:Y:S01]  /*10350*/  IMAD.MOV.U32 R153, RZ, RZ, R46 ;  /* 0x000000ffff997224 */ /* 0x000fe200078e002e */
[----:B------:R-:W-:Y:S01]  /*10360*/  LOP3.LUT R0, R0, 0xfffffff7, RZ, 0xc0, !PT ;  /* 0xfffffff700007812 */ /* 0x000fe200078ec0ff */
[----:B------:R-:W-:Y:S02]  /*10370*/  IMAD.MOV.U32 R152, RZ, RZ, R48 ;  /* 0x000000ffff987224 */ /* 0x000fe400078e0030 */
[----:B------:R-:W-:Y:S01]  /*10380*/  MUFU.TANH R27, R27 ;  /* 0x0000001b001b7308 */ /* 0x000fe20000002400 */
[----:B------:R-:W-:Y:S01]  /*10390*/  @P1 LOP3.LUT R0, R0, 0x8, RZ, 0xfc, !PT ;  /* 0x0000000800001812 */ /* 0x000fe200078efcff */
[----:B----4-:R-:W-:Y:S01]  /*103a0*/  FFMA.FTZ R26, R162, -UR20, R31 ;  /* 0x80000014a21a7c23 */ /* 0x010fe2000801001f */
[----:B------:R-:W-:Y:S01]  /*103b0*/  ISETP.GE.AND P1, PT, R4, R212, PT ;  /* 0x000000d40400720c */ /* 0x000fe20003f26270 */
[----:B------:R-:W-:Y:S01]  /*103c0*/  IMAD.MOV.U32 R155, RZ, RZ, R41 ;  /* 0x000000ffff9b7224 */ /* 0x000fe200078e0029 */
[----:B------:R-:W-:Y:S01]  /*103d0*/  LOP3.LUT R0, R0, 0xfffffffb, RZ, 0xc0, !PT ;  /* 0xfffffffb00007812 */ /* 0x000fe200078ec0ff */
[----:B------:R-:W-:Y:S01]  /*103e0*/  IMAD.MOV.U32 R162, RZ, RZ, R154 ;  /* 0x000000ffffa27224 */ /* 0x000fe200078e009a */
[----:B------:R-:W-:-:S02]  /*103f0*/  ISETP.LT.OR P1, PT, R4, R204, P1 ;  /* 0x000000cc0400720c */ /* 0x000fc40000f21670 */
[----:B-1----:R-:W-:Y:S02]  /*10400*/  IADD3 R6, R2, 0x29, RZ ;  /* 0x0000002902067810 */ /* 0x002fe40007ffe0ff */
[----:B------:R-:W-:Y:S02]  /*10410*/  @P0 LOP3.LUT R0, R0, 0x4, RZ, 0xfc, !PT ;  /* 0x0000000400000812 */ /* 0x000fe400078efcff */
[----:B------:R-:W-:Y:S01]  /*10420*/  ISETP.GE.AND P0, PT, R4, R211, PT ;  /* 0x000000d30400720c */ /* 0x000fe20003f06270 */
[----:B------:R-:W-:Y:S01]  /*10430*/  IMAD.IADD R25, R210, 0x1, -R6 ;  /* 0x00000001d2197824 */ /* 0x000fe200078e0a06 */
[----:B------:R-:W-:Y:S01]  /*10440*/  FSEL R158, R26, -INF , !P5 ;  /* 0xff8000001a9e7808 */ /* 0x000fe20006800000 */
[----:B------:R-:W-:Y:S01]  /*10450*/  FMUL.FTZ R26, R172, c[0x0][0x2ec] ;  /* 0x0000bb00ac1a7a20 */ /* 0x000fe20000410000 */
[----:B------:R-:W-:Y:S02]  /*10460*/  ISETP.LT.OR P5, PT, R4, R208, P2 ;  /* 0x000000d00400720c */ /* 0x000fe400017a1670 */
[----:B------:R-:W-:-:S02]  /*10470*/  IABS R24, R25 ;  /* 0x0000001900187213 */ /* 0x000fc40000000000 */
[----:B------:R-:W-:Y:S01]  /*10480*/  MUFU.TANH R25, R30 ;  /* 0x0000001e00197308 */ /* 0x000fe20000002400 */
[----:B------:R-:W-:-:S07]  /*10490*/  LOP3.LUT P2, RZ, R0, 0x4, RZ, 0xc0, !PT ;  /* 0x0000000400ff7812 */ /* 0x000fce000784c0ff */
[----:B------:R2:W-:Y:S08]  /*104a0*/  I2F R73, R24 ;  /* 0x0000001800497306 */ /* 0x0005f00000201400 */
[----:B------:R-:W1:Y:S01]  /*104b0*/  MUFU.TANH R26, R26 ;  /* 0x0000001a001a7308 */ /* 0x000e620000002400 */
[----:B--2---:R-:W-:-:S07]  /*104c0*/  FFMA.FTZ R24, R167, -UR20, R29 ;  /* 0x80000014a7187c23 */ /* 0x004fce000801001d */
[----:B------:R2:W-:Y:S01]  /*104d0*/  MUFU.TANH R29, R5 ;  /* 0x00000005001d7308 */ /* 0x0005e20000002400 */
[----:B------:R-:W-:Y:S01]  /*104e0*/  IMAD.MOV.U32 R167, RZ, RZ, R45 ;  /* 0x000000ffffa77224 */ /* 0x000fe200078e002d */
[----:B------:R-:W-:Y:S01]  /*104f0*/  FSEL R66, R24, -INF , !P4 ;  /* 0xff80000018427808 */ /* 0x000fe20006000000 */
[----:B------:R-:W-:Y:S01]  /*10500*/  FMUL.FTZ R24, R78, c[0x0][0x2ec] ;  /* 0x0000bb004e187a20 */ /* 0x000fe20000410000 */
[----:B------:R-:W-:Y:S01]  /*10510*/  ISETP.GE.AND P4, PT, R4, R214, PT ;  /* 0x000000d60400720c */ /* 0x000fe20003f86270 */
[----:B-1----:R-:W-:Y:S02]  /*10520*/  FFMA.FTZ R30, R44, -UR20, R26 ;  /* 0x800000142c1e7c23 */ /* 0x002fe4000801001a */
[----:B------:R-:W-:Y:S02]  /*10530*/  IMAD.MOV.U32 R78, RZ, RZ, R171 ;  /* 0x000000ffff4e7224 */ /* 0x000fe400078e00ab */
[----:B------:R-:W1:Y:S01]  /*10540*/  MUFU.TANH R24, R24 ;  /* 0x0000001800187308 */ /* 0x000e620000002400 */
[----:B------:R-:W-:-:S02]  /*10550*/  IMAD.MOV.U32 R171, RZ, RZ, R146 ;  /* 0x000000ffffab7224 */ /* 0x000fc400078e0092 */
[----:B------:R-:W-:Y:S02]  /*10560*/  IMAD.MOV.U32 R146, RZ, RZ, R70 ;  /* 0x000000ffff927224 */ /* 0x000fe400078e0046 */
[----:B------:R-:W-:Y:S02]  /*10570*/  IMAD.MOV.U32 R70, RZ, RZ, R217 ;  /* 0x000000ffff467224 */ /* 0x000fe400078e00d9 */
[----:B--2---:R-:W-:Y:S02]  /*10580*/  FFMA.FTZ R5, R165, -UR20, R25 ;  /* 0x80000014a5057c23 */ /* 0x004fe40008010019 */
[----:B------:R-:W-:Y:S02]  /*10590*/  FFMA.FTZ R25, R164, -UR20, R32 ;  /* 0x80000014a4197c23 */ /* 0x000fe40008010020 */
[----:B------:R-:W-:Y:S01]  /*105a0*/  IMAD.MOV.U32 R165, RZ, RZ, R42 ;  /* 0x000000ffffa57224 */ /* 0x000fe200078e002a */
[----:B------:R-:W-:Y:S01]  /*105b0*/  FSEL R68, R5, -INF , !P3 ;  /* 0xff80000005447808 */ /* 0x000fe20005800000 */
[----:B------:R-:W-:Y:S01]  /*105c0*/  IMAD.IADD R5, R207, 0x1, -R6 ;  /* 0x00000001cf057824 */ /* 0x000fe200078e0a06 */
[----:B------:R-:W-:Y:S01]  /*105d0*/  FSEL R76, R25, -INF , !P6 ;  /* 0xff800000194c7808 */ /* 0x000fe20007000000 */
[----:B------:R-:W-:Y:S01]  /*105e0*/  FMUL.FTZ R25, R77, c[0x0][0x2ec] ;  /* 0x0000bb004d197a20 */ /* 0x000fe20000410000 */
[C---:B------:R-:W-:Y:S01]  /*105f0*/  ISETP.LT.OR P6, PT, R4.reuse, R206, P4 ;  /* 0x000000ce0400720c */ /* 0x040fe200027c1670 */
[----:B-1----:R-:W-:Y:S01]  /*10600*/  FFMA.FTZ R24, R39, -UR20, R24 ;  /* 0x8000001427187c23 */ /* 0x002fe20008010018 */
[----:B------:R-:W-:Y:S01]  /*10610*/  IABS R5, R5 ;  /* 0x0000000500057213 */ /* 0x000fe20000000000 */
[----:B------:R-:W-:Y:S01]  /*10620*/  IMAD.MOV.U32 R164, RZ, RZ, R40 ;  /* 0x000000ffffa47224 */ /* 0x000fe200078e0028 */
[----:B------:R-:W-:Y:S01]  /*10630*/  ISETP.LT.OR P3, PT, R4, R203, P0 ;  /* 0x000000cb0400720c */ /* 0x000fe20000761670 */
[----:B------:R-:W-:Y:S01]  /*10640*/  FFMA.FTZ R4, R161, -UR20, R28 ;  /* 0x80000014a1047c23 */ /* 0x000fe2000801001c */
[----:B------:R1:W-:Y:S01]  /*10650*/  I2F R64, R5 ;  /* 0x0000000500407306 */ /* 0x0003e20000201400 */
[C---:B------:R-:W-:Y:S01]  /*10660*/  LOP3.LUT P4, RZ, R0.reuse, 0x8, RZ, 0xc0, !PT ;  /* 0x0000000800ff7812 */ /* 0x040fe2000788c0ff */
[----:B------:R-:W-:Y:S01]  /*10670*/  IMAD.MOV.U32 R77, RZ, RZ, R149 ;  /* 0x000000ffff4d7224 */ /* 0x000fe200078e0095 */
[----:B------:R-:W-:Y:S01]  /*10680*/  LOP3.LUT R0, R0, 0xfffffffd, RZ, 0xc0, !PT ;  /* 0xfffffffd00007812 */ /* 0x000fe200078ec0ff */
[----:B------:R-:W-:Y:S01]  /*10690*/  IMAD.MOV.U32 R161, RZ, RZ, R71 ;  /* 0x000000ffffa17224 */ /* 0x000fe200078e0047 */
[----:B------:R-:W-:Y:S01]  /*106a0*/  FSEL R63, R4, -INF , !P2 ;  /* 0xff800000043f7808 */ /* 0x000fe20005000000 */
[----:B------:R-:W-:Y:S01]  /*106b0*/  IMAD.IADD R4, R205, 0x1, -R6 ;  /* 0x00000001cd047824 */ /* 0x000fe200078e0a06 */
[----:B------:R-:W-:Y:S01]  /*106c0*/  @P1 LOP3.LUT R0, R0, 0x2, RZ, 0xfc, !PT ;  /* 0x0000000200001812 */ /* 0x000fe200078efcff */
[----:B------:R2:W3:Y:S01]  /*106d0*/  MUFU.TANH R28, R25 ;  /* 0x00000019001c7308 */ /* 0x0004e20000002400 */
[----:B------:R-:W-:-:S02]  /*106e0*/  ISETP.GE.AND P2, PT, R3, R213, PT ;  /* 0x000000d50300720c */ /* 0x000fc40003f46270 */
[C---:B------:R-:W-:Y:S02]  /*106f0*/  ISETP.GE.AND P1, PT, R3.reuse, R212, PT ;  /* 0x000000d40300720c */ /* 0x040fe40003f26270 */
[----:B------:R-:W-:Y:S02]  /*10700*/  ISETP.GE.AND P0, PT, R3, R211, PT ;  /* 0x000000d30300720c */ /* 0x000fe40003f06270 */
[----:B------:R-:W-:Y:S01]  /*10710*/  FSEL R228, R24, -INF , !P5 ;  /* 0xff80000018e47808 */ /* 0x000fe20006800000 */
[----:B-1----:R-:W-:Y:S01]  /*10720*/  FFMA.FTZ R5, R163, -UR20, R29 ;  /* 0x80000014a3057c23 */ /* 0x002fe2000801001d */
[C---:B------:R-:W-:Y:S01]  /*10730*/  ISETP.LT.OR P5, PT, R3.reuse, R208, P2 ;  /* 0x000000d00300720c */ /* 0x040fe200017a1670 */
[----:B------:R-:W-:Y:S01]  /*10740*/  IMAD.MOV.U32 R163, RZ, RZ, R67 ;  /* 0x000000ffffa37224 */ /* 0x000fe200078e0043 */
[----:B------:R-:W-:Y:S02]  /*10750*/  ISETP.LT.OR P1, PT, R3, R204, P1 ;  /* 0x000000cc0300720c */ /* 0x000fe40000f21670 */
[----:B------:R-:W-:Y:S01]  /*10760*/  FSEL R62, R5, -INF , !P4 ;  /* 0xff800000053e7808 */ /* 0x000fe20006000000 */
[----:B------:R-:W-:Y:S01]  /*10770*/  FMUL.FTZ R5, R174, c[0x0][0x2ec] ;  /* 0x0000bb00ae057a20 */ /* 0x000fe20000410000 */
[C---:B------:R-:W-:Y:S01]  /*10780*/  ISETP.GE.AND P4, PT, R3.reuse, R214, PT ;  /* 0x000000d60300720c */ /* 0x040fe20003f86270 */
[----:B--2---:R-:W-:Y:S01]  /*10790*/  FFMA.FTZ R25, R160, -UR20, R27 ;  /* 0x80000014a0197c23 */ /* 0x004fe2000801001b */
[----:B------:R-:W-:Y:S01]  /*107a0*/  ISETP.LT.OR P0, PT, R3, R203, P0 ;  /* 0x000000cb0300720c */ /* 0x000fe20000701670 */
[----:B------:R-:W-:Y:S01]  /*107b0*/  FMUL.FTZ R27, R79, c[0x0][0x2ec] ;  /* 0x0000bb004f1b7a20 */ /* 0x000fe20000410000 */
[----:B------:R-:W-:Y:S01]  /*107c0*/  IADD3 R24, R209, -R6, RZ ;  /* 0x80000006d1187210 */ /* 0x000fe20007ffe0ff */
[----:B---3--:R-:W-:Y:S01]  /*107d0*/  FFMA.FTZ R28, R37, -UR20, R28 ;  /* 0x80000014251c7c23 */ /* 0x008fe2000801001c */
[----:B------:R-:W-:-:S02]  /*107e0*/  FSEL R187, R25, -INF , !P6 ;  /* 0xff80000019bb7808 */ /* 0x000fc40007000000 */
[----:B------:R-:W-:Y:S01]  /*107f0*/  ISETP.LT.OR P6, PT, R3, R206, P4 ;  /* 0x000000ce0300720c */ /* 0x000fe200027c1670 */
[----:B------:R1:W2:Y:S01]  /*10800*/  MUFU.TANH R25, R5 ;  /* 0x0000000500197308 */ /* 0x0002a20000002400 */
[----:B------:R-:W-:Y:S02]  /*10810*/  IABS R3, R4 ;  /* 0x0000000400037213 */ /* 0x000fe40000000000 */
[C---:B------:R-:W-:Y:S02]  /*10820*/  LOP3.LUT P4, RZ, R0.reuse, 0x2, RZ, 0xc0, !PT ;  /* 0x0000000200ff7812 */ /* 0x040fe4000788c0ff */
[----:B------:R-:W-:Y:S01]  /*10830*/  LOP3.LUT R0, R0, 0xfffffff7, RZ, 0xc0, !PT ;  /* 0xfffffff700007812 */ /* 0x000fe200078ec0ff */
[----:B------:R-:W-:Y:S01]  /*10840*/  IMAD.MOV.U32 R4, RZ, RZ, R3 ;  /* 0x000000ffff047224 */ /* 0x000fe200078e0003 */
[----:B------:R-:W-:Y:S01]  /*10850*/  IABS R3, R24 ;  /* 0x0000001800037213 */ /* 0x000fe20000000000 */
[----:B------:R-:W3:Y:S01]  /*10860*/  MUFU.TANH R27, R27 ;  /* 0x0000001b001b7308 */ /* 0x000ee20000002400 */
[----:B------:R-:W-:-:S02]  /*10870*/  @P1 LOP3.LUT R0, R0, 0x8, RZ, 0xfc, !PT ;  /* 0x0000000800001812 */ /* 0x000fc400078efcff */
[C---:B------:R-:W-:Y:S02]  /*10880*/  ISETP.GE.AND P1, PT, R11.reuse, R212, PT ;  /* 0x000000d40b00720c */ /* 0x040fe40003f26270 */
[----:B------:R-:W-:Y:S02]  /*10890*/  LOP3.LUT R0, R0, 0xfffffffb, RZ, 0xc0, !PT ;  /* 0xfffffffb00007812 */ /* 0x000fe400078ec0ff */
[C---:B------:R-:W-:Y:S01]  /*108a0*/  ISETP.LT.OR P1, PT, R11.reuse, R204, P1 ;  /* 0x000000cc0b00720c */ /* 0x040fe20000f21670 */
[----:B------:R4:W-:Y:S01]  /*108b0*/  I2F R55, R4 ;  /* 0x0000000400377306 */ /* 0x0009e20000201400 */
[----:B-1----:R-:W-:Y:S01]  /*108c0*/  IADD3 R5, R2, 0x30, RZ ;  /* 0x0000003002057810 */ /* 0x002fe20007ffe0ff */
[----:B--2---:R-:W-:Y:S01]  /*108d0*/  FFMA.FTZ R29, R38, -UR20, R25 ;  /* 0x80000014261d7c23 */ /* 0x004fe20008010019 */
[----:B------:R-:W-:Y:S02]  /*108e0*/  FSEL R149, R30, -INF , !P4 ;  /* 0xff8000001e957808 */ /* 0x000fe40006000000 */
[C---:B------:R-:W-:Y:S01]  /*108f0*/  ISETP.GE.AND P4, PT, R11.reuse, R214, PT ;  /* 0x000000d60b00720c */ /* 0x040fe20003f86270 */
[----:B------:R-:W-:Y:S01]  /*10900*/  IMAD.IADD R24, R210, 0x1, -R5 ;  /* 0x00000001d2187824 */ /* 0x000fe200078e0a05 */
[----:B------:R-:W-:Y:S01]  /*10910*/  ISETP.GE.AND P2, PT, R11, R213, PT ;  /* 0x000000d50b00720c */ /* 0x000fe20003f46270 */
[----:B---3--:R-:W-:Y:S01]  /*10920*/  FFMA.FTZ R27, R36, -UR20, R27 ;  /* 0x80000014241b7c23 */ /* 0x008fe2000801001b */
[----:B------:R-:W-:-:S02]  /*10930*/  @P0 LOP3.LUT R0, R0, 0x4, RZ, 0xfc, !PT ;  /* 0x0000000400000812 */ /* 0x000fc400078efcff */
[----:B------:R-:W-:Y:S02]  /*10940*/  ISETP.GE.AND P0, PT, R11, R211, PT ;  /* 0x000000d30b00720c */ /* 0x000fe40003f06270 */
[----:B------:R-:W-:Y:S01]  /*10950*/  FSEL R217, R27, -INF , !P5 ;  /* 0xff8000001bd97808 */ /* 0x000fe20006800000 */
[----:B------:R-:W-:Y:S01]  /*10960*/  FMUL.FTZ R27, R70, c[0x0][0x2ec] ;  /* 0x0000bb00461b7a20 */ /* 0x000fe20000410000 */
[----:B------:R-:W-:Y:S01]  /*10970*/  ISETP.LT.OR P5, PT, R11, R208, P2 ;  /* 0x000000d00b00720c */ /* 0x000fe200017a1670 */
[----:B----4-:R-:W-:Y:S01]  /*10980*/  IMAD.MOV.U32 R4, RZ, RZ, R3 ;  /* 0x000000ffff047224 */ /* 0x010fe200078e0003 */
[----:B------:R-:W-:Y:S01]  /*10990*/  IABS R3, R24 ;  /* 0x0000001800037213 */ /* 0x000fe20000000000 */
[----:B------:R-:W-:Y:S01]  /*109a0*/  IMAD.IADD R24, R207, 0x1, -R5 ;  /* 0x00000001cf187824 */ /* 0x000fe200078e0a05 */
[----:B------:R-:W-:Y:S01]  /*109b0*/  LOP3.LUT P2, RZ, R0, 0x4, RZ, 0xc0, !PT ;  /* 0x0000000400ff7812 */ /* 0x000fe2000784c0ff */
[----:B------:R1:W-:Y:S01]  /*109c0*/  I2F R54, R4 ;  /* 0x0000000400367306 */ /* 0x0003e20000201400 */
[----:B------:R-:W-:-:S02]  /*109d0*/  FSEL R154, R29, -INF , !P3 ;  /* 0xff8000001d9a7808 */ /* 0x000fc40005800000 */
[----:B------:R-:W-:Y:S02]  /*109e0*/  ISETP.LT.OR P3, PT, R11, R203, P0 ;  /* 0x000000cb0b00720c */ /* 0x000fe40000761670 */
[----:B------:R-:W-:-:S03]  /*109f0*/  ISETP.GE.AND P0, PT, R10, R211, PT ;  /* 0x000000d30a00720c */ /* 0x000fc60003f06270 */
[----:B------:R2:W-:Y:S01]  /*10a00*/  MUFU.TANH R70, R27 ;  /* 0x0000001b00467308 */ /* 0x0005e20000002400 */
[----:B------:R-:W-:Y:S01]  /*10a10*/  ISETP.LT.OR P0, PT, R10, R203, P0 ;  /* 0x000000cb0a00720c */ /* 0x000fe20000701670 */
[----:B-1----:R-:W-:Y:S01]  /*10a20*/  IMAD.MOV.U32 R4, RZ, RZ, R3 ;  /* 0x000000ffff047224 */ /* 0x002fe200078e0003 */
[----:B------:R-:W-:Y:S01]  /*10a30*/  IABS R3, R24 ;  /* 0x0000001800037213 */ /* 0x000fe20000000000 */
[----:B------:R-:W-:-:S04]  /*10a40*/  IMAD.IADD R24, R205, 0x1, -R5 ;  /* 0x00000001cd187824 */ /* 0x000fc800078e0a05 */
[----:B------:R1:W-:Y:S01]  /*10a50*/  I2F R50, R4 ;  /* 0x0000000400327306 */ /* 0x0003e20000201400 */
[----:B--2---:R-:W-:Y:S02]  /*10a60*/  FMUL.FTZ R27, R163, c[0x0][0x2ec] ;  /* 0x0000bb00a31b7a20 */ /* 0x004fe40000410000 */
[----:B-1----:R-:W-:Y:S01]  /*10a70*/  IMAD.MOV.U32 R4, RZ, RZ, R3 ;  /* 0x000000ffff047224 */ /* 0x002fe200078e0003 */
[----:B------:R-:W-:-:S04]  /*10a80*/  IABS R3, R24 ;  /* 0x0000001800037213 */ /* 0x000fc80000000000 */
        /* <DEDUP_REMOVED lines=24> */
[--C-:B------:R-:W-:Y:S02]  /*10c10*/  IMAD.IADD R26, R207, 0x1, -R3.reuse ;  /* 0x00000001cf1a7824 */ /* 0x100fe400078e0a03 */
        /* <DEDUP_REMOVED lines=10> */
[----:B------:R-:W-:-:S04]  /*10cc0*/  IABS R24, R24 ;  /* 0x0000001800187213 */ /* 0x000fc80000000000 */
[----:B------:R-:W-:-:S04]  /*10cd0*/  MOV R26, R24 ;  /* 0x00000018001a7202 */ /* 0x000fc80000000f00 */
        /* <DEDUP_REMOVED lines=18> */
[----:B------:R1:W-:Y:S08]  /*10e00*/  I2F R39, R25 ;  /* 0x0000001900277306 */ /* 0x0003f00000201400 */
[----:B------:R2:W-:Y:S01]  /*10e10*/  I2F R38, R24 ;  /* 0x0000001800267306 */ /* 0x0005e20000201400 */
[----:B-1----:R-:W-:Y:S02]  /*10e20*/  FMUL.FTZ R25, R242, c[0x0][0x2ec] ;  /* 0x0000bb00f2197a20 */ /* 0x002fe40000410000 */
[----:B--2---:R-:W-:Y:S01]  /*10e30*/  FMUL.FTZ R24, R173, c[0x0][0x2ec] ;  /* 0x0000bb00ad187a20 */ /* 0x004fe20000410000 */
[----:B------:R-:W-:Y:S01]  /*10e40*/  FSEL R173, R28, -INF , !P6 ;  /* 0xff8000001cad7808 */ /* 0x000fe20007000000 */
[----:B------:R-:W-:Y:S01]  /*10e50*/  FMUL.FTZ R28, R77, c[0x0][0x2ec] ;  /* 0x0000bb004d1c7a20 */ /* 0x000fe20000410000 */
[----:B------:R-:W-:-:S02]  /*10e60*/  ISETP.LT.OR P6, PT, R11, R206, P4 ;  /* 0x000000ce0b00720c */ /* 0x000fc400027c1670 */
[----:B------:R1:W-:Y:S01]  /*10e70*/  MUFU.TANH R26, R24 ;  /* 0x00000018001a7308 */ /* 0x0003e20000002400 */
[C---:B------:R-:W-:Y:S01]  /*10e80*/  LOP3.LUT P4, RZ, R0.reuse, 0x8, RZ, 0xc0, !PT ;  /* 0x0000000800ff7812 */ /* 0x040fe2000788c0ff */
[----:B------:R-:W-:Y:S01]  /*10e90*/  IMAD.MOV.U32 R77, RZ, RZ, R162 ;  /* 0x000000ffff4d7224 */ /* 0x000fe200078e00a2 */
[----:B------:R-:W-:-:S04]  /*10ea0*/  LOP3.LUT R0, R0, 0xfffffffd, RZ, 0xc0, !PT ;  /* 0xfffffffd00007812 */ /* 0x000fc800078ec0ff */
[----:B------:R-:W-:Y:S01]  /*10eb0*/  @P1 LOP3.LUT R0, R0, 0x2, RZ, 0xfc, !PT ;  /* 0x0000000200001812 */ /* 0x000fe200078efcff */
[----:B------:R-:W-:Y:S01]  /*10ec0*/  MUFU.TANH R28, R28 ;  /* 0x0000001c001c7308 */ /* 0x000fe20000002400 */
[----:B------:R-:W-:-:S04]  /*10ed0*/  ISETP.GE.AND P1, PT, R10, R212, PT ;  /* 0x000000d40a00720c */ /* 0x000fc80003f26270 */
[----:B------:R-:W-:Y:S01]  /*10ee0*/  ISETP.LT.OR P1, PT, R10, R204, P1 ;  /* 0x000000cc0a00720c */ /* 0x000fe20000f21670 */
        /* <DEDUP_REMOVED lines=12> */
[----:B------:R-:W-:-:S04]  /*10fb0*/  IMAD.MOV.U32 R164, RZ, RZ, R166 ;  /* 0x000000ffffa47224 */ /* 0x000fc800078e00a6 */
[----:B------:R1:W2:Y:S01]  /*10fc0*/  MUFU.TANH R37, R24 ;  /* 0x0000001800257308 */ /* 0x0002a20000002400 */
[----:B------:R-:W-:Y:S01]  /*10fd0*/  IMAD.MOV.U32 R166, RZ, RZ, R59 ;  /* 0x000000ffffa67224 */ /* 0x000fe200078e003b */
[----:B------:R-:W-:Y:S01]  /*10fe0*/  MOV R163, R164 ;  /* 0x000000a400a37202 */ /* 0x000fe20000000f00 */
[----:B------:R-:W-:Y:S02]  /*10ff0*/  IMAD.MOV.U32 R164, RZ, RZ, R167 ;  /* 0x000000ffffa47224 */ /* 0x000fe400078e00a7 */
[----:B------:R-:W-:Y:S02]  /*11000*/  IMAD.MOV.U32 R167, RZ, RZ, R147 ;  /* 0x000000ffffa77224 */ /* 0x000fe400078e0093 */
[----:B-1----:R-:W-:-:S04]  /*11010*/  FMUL.FTZ R24, R61, c[0x0][0x2ec] ;  /* 0x0000bb003d187a20 */ /* 0x002fc80000410000 */
[----:B------:R1:W-:Y:S02]  /*11020*/  MUFU.TANH R61, R24 ;  /* 0x00000018003d7308 */ /* 0x0003e40000002400 */
[----:B-1----:R-:W-:Y:S02]  /*11030*/  FMUL.FTZ R24, R155, c[0x0][0x2ec] ;  /* 0x0000bb009b187a20 */ /* 0x002fe40000410000 */
[----:B------:R-:W-:-:S04]  /*11040*/  IMAD.MOV.U32 R155, RZ, RZ, R170 ;  /* 0x000000ffff9b7224 */ /* 0x000fc800078e00aa */
[----:B------:R1:W3:Y:S01]  /*11050*/  MUFU.TANH R36, R24 ;  /* 0x0000001800247308 */ /* 0x0002e20000002400 */
[----:B------:R-:W-:Y:S02]  /*11060*/  IMAD.MOV.U32 R170, RZ, RZ, R60 ;  /* 0x000000ffffaa7224 */ /* 0x000fe400078e003c */
[----:B-1----:R-:W-:Y:S02]  /*11070*/  FMUL.FTZ R24, R165, c[0x0][0x2ec] ;  /* 0x0000bb00a5187a20 */ /* 0x002fe40000410000 */
[----:B------:R-:W-:-:S03]  /*11080*/  IMAD.MOV.U32 R165, RZ, RZ, R153 ;  /* 0x000000ffffa57224 */ /* 0x000fc600078e0099 */
[----:B------:R1:W-:Y:S01]  /*11090*/  MUFU.TANH R60, R24 ;  /* 0x00000018003c7308 */ /* 0x0003e20000002400 */
[----:B------:R-:W-:Y:S02]  /*110a0*/  IMAD.MOV.U32 R153, RZ, RZ, R56 ;  /* 0x000000ffff997224 */ /* 0x000fe400078e0038 */
[----:B------:R-:W-:-:S05]  /*110b0*/  IMAD.MOV.U32 R162, RZ, RZ, R165 ;  /* 0x000000ffffa27224 */ /* 0x000fca00078e00a5 */
[----:B------:R4:W-:Y:S01]  /*110c0*/  MUFU.TANH R56, R25 ;  /* 0x0000001900387308 */ /* 0x0009e20000002400 */
[----:B-1----:R-:W-:-:S07]  /*110d0*/  FMUL.FTZ R24, R240, c[0x0][0x2ec] ;  /* 0x0000bb00f0187a20 */ /* 0x002fce0000410000 */
[----:B------:R1:W5:Y:S01]  /*110e0*/  MUFU.TANH R59, R24 ;  /* 0x00000018003b7308 */ /* 0x0003620000002400 */
[----:B----4-:R-:W-:Y:S02]  /*110f0*/  FMUL.FTZ R25, R161, c[0x0][0x2ec] ;  /* 0x0000bb00a1197a20 */ /* 0x010fe40000410000 */
[----:B------:R-:W-:-:S05]  /*11100*/  IMAD.MOV.U32 R161, RZ, RZ, R78 ;  /* 0x000000ffffa17224 */ /* 0x000fca00078e004e */
[----:B------:R4:W-:Y:S01]  /*11110*/  MUFU.TANH R29, R25 ;  /* 0x00000019001d7308 */ /* 0x0009e20000002400 */
[----:B------:R-:W-:Y:S02]  /*11120*/  IMAD.MOV.U32 R78, RZ, RZ, R155 ;  /* 0x000000ffff4e7224 */ /* 0x000fe400078e009b */
[----:B------:R-:W-:Y:S01]  /*11130*/  IMAD.MOV.U32 R155, RZ, RZ, R152 ;  /* 0x000000ffff9b7224 */ /* 0x000fe200078e0098 */
[----:B------:R-:W-:Y:S01]  /*11140*/  FSEL R152, R11, -INF , !P2 ;  /* 0xff8000000b987808 */ /* 0x000fe20005000000 */
[----:B--2---:R-:W-:Y:S01]  /*11150*/  FFMA.FTZ R11, R159, -UR20, R37 ;  /* 0x800000149f0b7c23 */ /* 0x004fe20008010025 */
[----:B------:R-:W-:Y:S01]  /*11160*/  ISETP.GE.AND P2, PT, R10, R213, PT ;  /* 0x000000d50a00720c */ /* 0x000fe20003f46270 */
[----:B-1----:R-:W-:-:S04]  /*11170*/  FMUL.FTZ R24, R241, c[0x0][0x2ec] ;  /* 0x0000bb00f1187a20 */ /* 0x002fc80000410000 */
[----:B------:R1:W-:Y:S01]  /*11180*/  MUFU.TANH R71, R24 ;  /* 0x0000001800477308 */ /* 0x0003e20000002400 */
[----:B----4-:R-:W-:-:S07]  /*11190*/  FFMA.FTZ R25, R65, -UR20, R31 ;  /* 0x8000001441197c23 */ /* 0x010fce000801001f */
[----:B------:R2:W-:Y:S01]  /*111a0*/  MUFU.TANH R65, R27 ;  /* 0x0000001b00417308 */ /* 0x0005e20000002400 */
[----:B------:R-:W-:Y:S01]  /*111b0*/  FSEL R184, R25, -INF , !P5 ;  /* 0xff80000019b87808 */ /* 0x000fe20006800000 */
[----:B------:R-:W-:Y:S01]  /*111c0*/  FFMA.FTZ R25, R151, -UR20, R58 ;  /* 0x8000001497197c23 */ /* 0x000fe2000801003a */
[----:B------:R-:W-:Y:S02]  /*111d0*/  ISETP.LT.OR P5, PT, R10, R208, P2 ;  /* 0x000000d00a00720c */ /* 0x000fe400017a1670 */
[----:B------:R-:W-:Y:S01]  /*111e0*/  ISETP.GE.AND P2, PT, R9, R213, PT ;  /* 0x000000d50900720c */ /* 0x000fe20003f46270 */
[----:B-1----:R-:W-:-:S04]  /*111f0*/  FMUL.FTZ R24, R243, c[0x0][0x2ec] ;  /* 0x0000bb00f3187a20 */ /* 0x002fc80000410000 */
[----:B------:R1:W4:Y:S01]  /*11200*/  MUFU.TANH R67, R24 ;  /* 0x0000001800437308 */ /* 0x0003220000002400 */
[----:B--2---:R-:W-:Y:S02]  /*11210*/  FMUL.FTZ R27, R163, c[0x0][0x2ec] ;  /* 0x0000bb00a31b7a20 */ /* 0x004fe40000410000 */
[----:B------:R-:W-:Y:S02]  /*11220*/  IMAD.MOV.U32 R163, RZ, RZ, R162 ;  /* 0x000000ffffa37224 */ /* 0x000fe400078e00a2 */
[----:B------:R-:W-:-:S03]  /*11230*/  IMAD.MOV.U32 R162, RZ, RZ, R155 ;  /* 0x000000ffffa27224 */ /* 0x000fc600078e009b */
[----:B------:R2:W2:Y:S01]  /*11240*/  MUFU.TANH R30, R27 ;  /* 0x0000001b001e7308 */ /* 0x0004a20000002400 */
[----:B------:R-:W-:Y:S02]  /*11250*/  IMAD.MOV.U32 R155, RZ, RZ, R167 ;  /* 0x000000ffff9b7224 */ /* 0x000fe400078e00a7 */
[----:B------:R-:W-:Y:S02]  /*11260*/  IMAD.MOV.U32 R167, RZ, RZ, R153 ;  /* 0x000000ffffa77224 */ /* 0x000fe400078e0099 */
[----:B------:R-:W-:Y:S02]  /*11270*/  IMAD.MOV.U32 R153, RZ, RZ, R166 ;  /* 0x000000ffff997224 */ /* 0x000fe400078e00a6 */
[----:B-1----:R-:W-:Y:S02]  /*11280*/  FFMA.FTZ R24, R238, -UR20, R26 ;  /* 0x80000014ee187c23 */ /* 0x002fe4000801001a */
[----:B------:R-:W-:Y:S02]  /*11290*/  FFMA.FTZ R26, R178, -UR20, R32 ;  /* 0x80000014b21a7c23 */ /* 0x000fe40008010020 */
[----:B------:R-:W-:Y:S01]  /*112a0*/  IMAD.MOV.U32 R166, RZ, RZ, R171 ;  /* 0x000000ffffa67224 */ /* 0x000fe200078e00ab */
[----:B------:R-:W-:Y:S01]  /*112b0*/  FSEL R147, R24, -INF , !P4 ;  /* 0xff80000018937808 */ /* 0x000fe20006000000 */
[----:B------:R-:W-:Y:S01]  /*112c0*/  FMUL.FTZ R24, R161, c[0x0][0x2ec] ;  /* 0x0000bb00a1187a20 */ /* 0x000fe20000410000 */
[----:B------:R-:W-:Y:S01]  /*112d0*/  ISETP.GE.AND P4, PT, R10, R214, PT ;  /* 0x000000d60a00720c */ /* 0x000fe20003f86270 */
[----:B------:R-:W-:Y:S01]  /*112e0*/  IMAD.MOV.U32 R171, RZ, RZ, R146 ;  /* 0x000000ffffab7224 */ /* 0x000fe200078e0092 */
[----:B------:R-:W-:Y:S01]  /*112f0*/  FSEL R165, R26, -INF , !P6 ;  /* 0xff8000001aa57808 */ /* 0x000fe20007000000 */
[----:B------:R-:W-:Y:S01]  /*11300*/  FMUL.FTZ R26, R77, c[0x0][0x2ec] ;  /* 0x0000bb004d1a7a20 */ /* 0x000fe20000410000 */
[----:B------:R-:W-:Y:S01]  /*11310*/  ISETP.LT.OR P6, PT, R10, R206, P4 ;  /* 0x000000ce0a00720c */ /* 0x000fe200027c1670 */
[----:B---3--:R-:W-:Y:S01]  /*11320*/  FFMA.FTZ R10, R157, -UR20, R36 ;  /* 0x800000149d0a7c23 */ /* 0x008fe20008010024 */
[C---:B------:R-:W-:Y:S01]  /*11330*/  LOP3.LUT P4, RZ, R0.reuse, 0x2, RZ, 0xc0, !PT ;  /* 0x0000000200ff7812 */ /* 0x040fe2000788c0ff */
[----:B------:R1:W3:Y:S01]  /*11340*/  MUFU.TANH R32, R24 ;  /* 0x0000001800207308 */ /* 0x0002e20000002400 */
[----:B------:R-:W-:Y:S01]  /*11350*/  LOP3.LUT R0, R0, 0xfffffff7, RZ, 0xc0, !PT ;  /* 0xfffffff700007812 */ /* 0x000fe200078ec0ff */
[----:B------:R-:W-:Y:S01]  /*11360*/  IMAD.MOV.U32 R243, RZ, RZ, R171 ;  /* 0x000000fffff37224 */ /* 0x000fe200078e00ab */
[----:B------:R-:W-:Y:S01]  /*11370*/  FSEL R146, R11, -INF , !P4 ;  /* 0xff8000000b927808 */ /* 0x000fe20006000000 */
[----:B------:R-:W-:Y:S01]  /*11380*/  FMUL.FTZ R11, R163, c[0x0][0x2ec] ;  /* 0x0000bb00a30b7a20 */ /* 0x000fe20000410000 */
[----:B------:R-:W-:Y:S01]  /*11390*/  @P1 LOP3.LUT R0, R0, 0x8, RZ, 0xfc, !PT ;  /* 0x0000000800001812 */ /* 0x000fe200078efcff */
[----:B------:R-:W-:Y:S01]  /*113a0*/  IMAD.MOV.U32 R171, RZ, RZ, R229 ;  /* 0x000000ffffab7224 */ /* 0x000fe200078e00e5 */
[C---:B------:R-:W-:Y:S01]  /*113b0*/  ISETP.GE.AND P1, PT, R9.reuse, R212, PT ;  /* 0x000000d40900720c */ /* 0x040fe20003f26270 */
[----:B------:R3:W3:Y:S01]  /*113c0*/  MUFU.TANH R77, R26 ;  /* 0x0000001a004d7308 */ /* 0x0006e20000002400 */
[----:B------:R-:W-:Y:S01]  /*113d0*/  LOP3.LUT R0, R0, 0xfffffffb, RZ, 0xc0, !PT ;  /* 0xfffffffb00007812 */ /* 0x000fe200078ec0ff */
[----:B------:R-:W-:Y:S01]  /*113e0*/  IMAD.MOV.U32 R229, RZ, RZ, R144 ;  /* 0x000000ffffe57224 */ /* 0x000fe200078e0090 */
[C---:B------:R-:W-:Y:S01]  /*113f0*/  ISETP.LT.OR P1, PT, R9.reuse, R204, P1 ;  /* 0x000000cc0900720c */ /* 0x040fe20000f21670 */
[----:B--2---:R-:W-:Y:S01]  /*11400*/  IMAD.MOV.U32 R27, RZ, RZ, R232 ;  /* 0x000000ffff1b7224 */ /* 0x004fe200078e00e8 */
[C---:B------:R-:W-:Y:S01]  /*11410*/  ISETP.GE.AND P4, PT, R9.reuse, R214, PT ;  /* 0x000000d60900720c */ /* 0x040fe20003f86270 */
[----:B------:R-:W-:Y:S01]  /*11420*/  IMAD.MOV.U32 R240, RZ, RZ, R167 ;  /* 0x000000fffff07224 */ /* 0x000fe200078e00a7 */
[----:B------:R-:W-:Y:S01]  /*11430*/  @P0 LOP3.LUT R0, R0, 0x4, RZ, 0xfc, !PT ;  /* 0x0000000400000812 */ /* 0x000fe200078efcff */
[----:B-1----:R-:W-:Y:S01]  /*11440*/  FFMA.FTZ R24, R150, -UR20, R57 ;  /* 0x8000001496187c23 */ /* 0x002fe20008010039 */
[----:B------:R-:W-:Y:S01]  /*11450*/  FSEL R151, R10, -INF , !P3 ;  /* 0xff8000000a977808 */ /* 0x000fe20005800000 */
[----:B------:R-:W-:Y:S01]  /*11460*/  FFMA.FTZ R10, R182, -UR20, R61 ;  /* 0x80000014b60a7c23 */ /* 0x000fe2000801003d */
[----:B------:R-:W-:Y:S01]  /*11470*/  ISETP.GE.AND P0, PT, R9, R211, PT ;  /* 0x000000d30900720c */ /* 0x000fe20003f06270 */
[----:B------:R1:W-:Y:S01]  /*11480*/  MUFU.TANH R33, R11 ;  /* 0x0000000b00217308 */ /* 0x0003e20000002400 */
[----:B------:R-:W-:Y:S01]  /*11490*/  FSEL R178, R24, -INF , !P5 ;  /* 0xff80000018b27808 */ /* 0x000fe20006800000 */
[----:B-----5:R-:W-:Y:S01]  /*114a0*/  FFMA.FTZ R24, R179, -UR20, R59 ;  /* 0x80000014b3187c23 */ /* 0x020fe2000801003b */
[----:B------:R-:W-:Y:S01]  /*114b0*/  ISETP.LT.OR P5, PT, R9, R208, P2 ;  /* 0x000000d00900720c */ /* 0x000fe200017a1670 */
[----:B---3--:R-:W-:Y:S01]  /*114c0*/  FMUL.FTZ R26, R78, c[0x0][0x2ec] ;  /* 0x0000bb004e1a7a20 */ /* 0x008fe20000410000 */
[----:B------:R-:W-:Y:S01]  /*114d0*/  LOP3.LUT P2, RZ, R0, 0x4, RZ, 0xc0, !PT ;  /* 0x0000000400ff7812 */ /* 0x000fe2000784c0ff */
[----:B------:R-:W-:Y:S01]  /*114e0*/  IMAD.MOV.U32 R78, RZ, RZ, R164 ;  /* 0x000000ffff4e7224 */ /* 0x000fe200078e00a4 */
[----:B------:R-:W-:Y:S01]  /*114f0*/  FSEL R164, R25, -INF , !P6 ;  /* 0xff80000019a47808 */ /* 0x000fe20007000000 */
[----:B------:R2:W3:Y:S01]  /*11500*/  MUFU.TANH R57, R26 ;  /* 0x0000001a00397308 */ /* 0x0004e20000002400 */
[C---:B------:R-:W-:Y:S01]  /*11510*/  ISETP.LT.OR P6, PT, R9.reuse, R206, P4 ;  /* 0x000000ce0900720c */ /* 0x040fe200027c1670 */
[----:B------:R-:W-:Y:S01]  /*11520*/  FMUL.FTZ R25, R78, c[0x0][0x2ec] ;  /* 0x0000bb004e197a20 */ /* 0x000fe20000410000 */
[C---:B------:R-:W-:Y:S01]  /*11530*/  LOP3.LUT P4, RZ, R0.reuse, 0x8, RZ, 0xc0, !PT ;  /* 0x0000000800ff7812 */ /* 0x040fe2000788c0ff */
[----:B------:R-:W-:Y:S01]  /*11540*/  IMAD.MOV.U32 R241, RZ, RZ, R153 ;  /* 0x000000fffff17224 */ /* 0x000fe200078e0099 */
[----:B------:R-:W-:Y:S01]  /*11550*/  ISETP.LT.OR P3, PT, R9, R203, P0 ;  /* 0x000000cb0900720c */ /* 0x000fe20000761670 */
[----:B------:R-:W-:Y:S01]  /*11560*/  FFMA.FTZ R9, R181, -UR20, R60 ;  /* 0x80000014b5097c23 */ /* 0x000fe2000801003c */
[----:B------:R-:W-:Y:S01]  /*11570*/  LOP3.LUT R0, R0, 0xfffffffd, RZ, 0xc0, !PT ;  /* 0xfffffffd00007812 */ /* 0x000fe200078ec0ff */
[----:B-1----:R-:W-:Y:S01]  /*11580*/  FFMA.FTZ R11, R177, -UR20, R56 ;  /* 0x80000014b10b7c23 */ /* 0x002fe20008010038 */
[----:B------:R-:W-:Y:S01]  /*11590*/  FSEL R144, R10, -INF , !P4 ;  /* 0xff8000000a907808 */ /* 0x000fe20006000000 */
[----:B------:R1:W-:Y:S01]  /*115a0*/  MUFU.TANH R58, R25 ;  /* 0x00000019003a7308 */ /* 0x0003e20000002400 */
[----:B------:R-:W-:Y:S01]  /*115b0*/  ISETP.GE.AND P4, PT, R8, R214, PT ;  /* 0x000000d60800720c */ /* 0x000fe20003f86270 */
[----:B----4-:R-:W-:Y:S01]  /*115c0*/  FFMA.FTZ R10, R183, -UR20, R67 ;  /* 0x80000014b70a7c23 */ /* 0x010fe20008010043 */
[----:B------:R-:W-:Y:S01]  /*115d0*/  @P1 LOP3.LUT R0, R0, 0x2, RZ, 0xfc, !PT ;  /* 0x0000000200001812 */ /* 0x000fe200078efcff */
[----:B------:R-:W-:Y:S01]  /*115e0*/  IMAD.MOV.U32 R242, RZ, RZ, R166 ;  /* 0x000000fffff27224 */ /* 0x000fe200078e00a6 */
[----:B------:R-:W-:Y:S01]  /*115f0*/  FSEL R150, R9, -INF , !P2 ;  /* 0xff80000009967808 */ /* 0x000fe20005000000 */
[----:B------:R-:W-:Y:S01]  /*11600*/  FFMA.FTZ R9, R220, -UR20, R29 ;  /* 0x80000014dc097c23 */ /* 0x000fe2000801001d */
[----:B------:R-:W-:Y:S01]  /*11610*/  FSEL R161, R24, -INF , !P6 ;  /* 0xff80000018a17808 */ /* 0x000fe20007000000 */
[----:B--2---:R-:W-:Y:S01]  /*11620*/  FMUL.FTZ R26, R162, c[0x0][0x2ec] ;  /* 0x0000bb00a21a7a20 */ /* 0x004fe20000410000 */
[----:B------:R-:W-:-:S02]  /*11630*/  ISETP.GE.AND P1, PT, R8, R212, PT ;  /* 0x000000d40800720c */ /* 0x000fc40003f26270 */
[C---:B------:R-:W-:Y:S01]  /*11640*/  ISETP.GE.AND P0, PT, R8.reuse, R211, PT ;  /* 0x000000d30800720c */ /* 0x040fe20003f06270 */
[----:B------:R2:W-:Y:S01]  /*11650*/  MUFU.TANH R31, R26 ;  /* 0x0000001a001f7308 */ /* 0x0005e20000002400 */
[C---:B------:R-:W-:Y:S01]  /*11660*/  ISETP.LT.OR P6, PT, R8.reuse, R206, P4 ;  /* 0x000000ce0800720c */ /* 0x040fe200027c1670 */
[----:B------:R-:W-:Y:S01]  /*11670*/  HMMA.16816.F32.BF16 R16, R16, R34, R240 ;  /* 0x000000221010723c */ /* 0x000fe200000418f0 */
[----:B------:R-:W-:Y:S01]  /*11680*/  ISETP.GE.AND P2, PT, R8, R213, PT ;  /* 0x000000d50800720c */ /* 0x000fe20003f46270 */
[----:B-1----:R-:W-:Y:S01]  /*11690*/  FMUL.FTZ R25, R155, c[0x0][0x2ec] ;  /* 0x0000bb009b197a20 */ /* 0x002fe20000410000 */
[----:B------:R-:W-:Y:S02]  /*116a0*/  LOP3.LUT P4, RZ, R0, 0x2, RZ, 0xc0, !PT ;  /* 0x0000000200ff7812 */ /* 0x000fe4000788c0ff */
[----:B------:R-:W-:Y:S01]  /*116b0*/  FSEL R225, R11, -INF , !P5 ;  /* 0xff8000000be17808 */ /* 0x000fe20006800000 */
[----:B------:R-:W-:Y:S01]  /*116c0*/  FFMA.FTZ R11, R185, -UR20, R71 ;  /* 0x80000014b90b7c23 */ /* 0x000fe20008010047 */
[C---:B------:R-:W-:Y:S01]  /*116d0*/  ISETP.LT.OR P1, PT, R8.reuse, R204, P1 ;  /* 0x000000cc0800720c */ /* 0x040fe20000f21670 */
[----:B------:R1:W-:Y:S01]  /*116e0*/  MUFU.TANH R37, R25 ;  /* 0x0000001900257308 */ /* 0x0003e20000002400 */
[----:B------:R-:W-:-:S02]  /*116f0*/  ISETP.LT.OR P0, PT, R8, R203, P0 ;  /* 0x000000cb0800720c */ /* 0x000fc40000701670 */
[----:B------:R-:W-:Y:S01]  /*11700*/  ISETP.LT.OR P5, PT, R8, R208, P2 ;  /* 0x000000d00800720c */ /* 0x000fe200017a1670 */
[----:B------:R-:W-:Y:S01]  /*11710*/  FFMA.FTZ R8, R186, -UR20, R28 ;  /* 0x80000014ba087c23 */ /* 0x000fe2000801001c */
[----:B------:R-:W-:Y:S01]  /*11720*/  FSEL R177, R9, -INF , !P4 ;  /* 0xff80000009b17808 */ /* 0x000fe20006000000 */
[----:B--2---:R-:W-:Y:S01]  /*11730*/  FMUL.FTZ R26, R170, c[0x0][0x2ec] ;  /* 0x0000bb00aa1a7a20 */ /* 0x004fe20000410000 */
[----:B------:R-:W-:Y:S01]  /*11740*/  ISETP.GE.AND P4, PT, R7, R214, PT ;  /* 0x000000d60700720c */ /* 0x000fe20003f86270 */
[----:B------:R-:W-:Y:S01]  /*11750*/  FFMA.FTZ R9, R221, -UR20, R30 ;  /* 0x80000014dd097c23 */ /* 0x000fe2000801001e */
[----:B------:R-:W-:Y:S01]  /*11760*/  ISETP.GE.AND P2, PT, R7, R213, PT ;  /* 0x000000d50700720c */ /* 0x000fe20003f46270 */
[----:B------:R2:W4:Y:S01]  /*11770*/  MUFU.TANH R36, R26 ;  /* 0x0000001a00247308 */ /* 0x0005220000002400 */
[----:B------:R-:W-:Y:S02]  /*11780*/  P2R R24, PR, RZ, 0x1 ;  /* 0x00000001ff187803 */ /* 0x000fe40000000000 */
[----:B------:R-:W-:-:S02]  /*11790*/  FSEL R170, R11, -INF , !P6 ;  /* 0xff8000000baa7808 */ /* 0x000fc40007000000 */
[----:B------:R-:W-:Y:S01]  /*117a0*/  FSEL R224, R10, -INF , !P5 ;  /* 0xff8000000ae07808 */ /* 0x000fe20006800000 */
[----:B------:R-:W-:Y:S01]  /*117b0*/  FFMA.FTZ R10, R222, -UR20, R32 ;  /* 0x80000014de0a7c23 */ /* 0x000fe20008010020 */
[----:B-1----:R-:W-:Y:S01]  /*117c0*/  P2R R25, PR, RZ, 0x2 ;  /* 0x00000002ff197803 */ /* 0x002fe20000000000 */
[----:B------:R-:W-:Y:S01]  /*117d0*/  FMUL.FTZ R18, R18, c[0x0][0x2ec] ;  /* 0x0000bb0012127a20 */ /* 0x000fe20000410000 */
[C---:B------:R-:W-:Y:S01]  /*117e0*/  ISETP.LT.OR P6, PT, R7.reuse, R206, P4 ;  /* 0x000000ce0700720c */ /* 0x040fe200027c1670 */
[----:B------:R-:W-:Y:S01]  /*117f0*/  FMUL.FTZ R16, R16, c[0x0][0x2ec] ;  /* 0x0000bb0010107a20 */ /* 0x000fe20000410000 */
[----:B------:R-:W-:Y:S01]  /*11800*/  ISETP.LT.OR P5, PT, R7, R208, P2 ;  /* 0x000000d00700720c */ /* 0x000fe200017a1670 */
[----:B------:R-:W-:Y:S01]  /*11810*/  FMUL.FTZ R17, R17, c[0x0][0x2ec] ;  /* 0x0000bb0011117a20 */ /* 0x000fe20000410000 */
[----:B------:R-:W-:Y:S01]  /*11820*/  ISETP.NE.AND P4, PT, R25, RZ, PT ;  /* 0x000000ff1900720c */ /* 0x000fe20003f85270 */
[----:B------:R-:W-:Y:S01]  /*11830*/  IMAD.MOV.U32 R25, RZ, RZ, R231 ;  /* 0x000000ffff197224 */ /* 0x000fe200078e00e7 */
[----:B------:R-:W-:Y:S01]  /*11840*/  ISETP.NE.AND P2, PT, R24, RZ, PT ;  /* 0x000000ff1800720c */ /* 0x000fe20003f45270 */
[----:B------:R-:W-:Y:S01]  /*11850*/  IMAD.MOV.U32 R24, RZ, RZ, R229 ;  /* 0x000000ffff187224 */ /* 0x000fe200078e00e5 */
[C---:B------:R-:W-:Y:S01]  /*11860*/  ISETP.GE.AND P1, PT, R7.reuse, R212, PT ;  /* 0x000000d40700720c */ /* 0x040fe20003f26270 */
[----:B--2---:R-:W-:Y:S01]  /*11870*/  IMAD.MOV.U32 R26, RZ, RZ, R230 ;  /* 0x000000ffff1a7224 */ /* 0x004fe200078e00e6 */
[----:B------:R-:W-:Y:S01]  /*11880*/  ISETP.GE.AND P0, PT, R7, R211, PT ;  /* 0x000000d30700720c */ /* 0x000fe20003f06270 */
[----:B------:R-:W-:Y:S01]  /*11890*/  MUFU.TANH R18, R18 ;  /* 0x0000001200127308 */ /* 0x000fe20000002400 */
[----:B------:R-:W-:Y:S01]  /*118a0*/  FSEL R186, R8, -INF , !P3 ;  /* 0xff80000008ba7808 */ /* 0x000fe20005800000 */
[----:B------:R-:W-:Y:S01]  /*118b0*/  FMUL.FTZ R8, R171, c[0x0][0x2ec] ;  /* 0x0000bb00ab087a20 */ /* 0x000fe20000410000 */
[----:B------:R-:W-:Y:S01]  /*118c0*/  ISETP.LT.OR P1, PT, R7, R204, P1 ;  /* 0x000000cc0700720c */ /* 0x000fe20000f21670 */
[----:B------:R-:W-:Y:S01]  /*118d0*/  FMUL.FTZ R19, R19, c[0x0][0x2ec] ;  /* 0x0000bb0013137a20 */ /* 0x000fe20000410000 */
[----:B------:R-:W-:Y:S01]  /*118e0*/  HMMA.16816.F32.BF16 R20, R20, R218, R24 ;  /* 0x000000da1414723c */ /* 0x000fe20000041818 */
[----:B------:R-:W-:Y:S01]  /*118f0*/  ISETP.LT.OR P3, PT, R7, R203, P0 ;  /* 0x000000cb0700720c */ /* 0x000fe20000761670 */
[----:B------:R-:W-:Y:S01]  /*11900*/  FMUL.FTZ R7, R252, c[0x0][0x2ec] ;  /* 0x0000bb00fc077a20 */ /* 0x000fe20000410000 */
[----:B------:R1:W-:Y:S01]  /*11910*/  MUFU.TANH R56, R8 ;  /* 0x0000000800387308 */ /* 0x0003e20000002400 */
[----:B------:R-:W-:-:S02]  /*11920*/  P2R R11, PR, RZ, 0x2 ;  /* 0x00000002ff0b7803 */ /* 0x000fc40000000000 */
[----:B------:R-:W-:Y:S01]  /*11930*/  ISETP.GE.AND P1, PT, R6, R212, PT ;  /* 0x000000d40600720c */ /* 0x000fe20003f26270 */
[----:B------:R-:W-:Y:S01]  /*11940*/  FMUL.FTZ R25, R244, c[0x0][0x2ec] ;  /* 0x0000bb00f4197a20 */ /* 0x000fe20000410000 */
[----:B------:R-:W-:Y:S01]  /*11950*/  ISETP.GE.AND P0, PT, R6, R211, PT ;  /* 0x000000d30600720c */ /* 0x000fe20003f06270 */
[----:B------:R-:W-:Y:S01]  /*11960*/  FMUL.FTZ R24, R251, c[0x0][0x2ec] ;  /* 0x0000bb00fb187a20 */ /* 0x000fe20000410000 */
[----:B------:R-:W-:Y:S01]  /*11970*/  FSEL R159, R10, -INF , !P6 ;  /* 0xff8000000a9f7808 */ /* 0x000fe20007000000 */
[----:B------:R2:W5:Y:S01]  /*11980*/  MUFU.TANH R27, R7 ;  /* 0x00000007001b7308 */ /* 0x0005620000002400 */
[----:B------:R-:W-:Y:S01]  /*11990*/  FSEL R221, R9, -INF , !P5 ;  /* 0xff80000009dd7808 */ /* 0x000fe20006800000 */
[----:B------:R-:W-:Y:S01]  /*119a0*/  FFMA.FTZ R9, R73, -UR20, R77 ;  /* 0x8000001449097c23 */ /* 0x000fe2000801004d */
[C---:B------:R-:W-:Y:S02]  /*119b0*/  ISETP.LT.OR P1, PT, R6.reuse, R204, P1 ;  /* 0x000000cc0600720c */ /* 0x040fe40000f21670 */
[----:B------:R-:W-:Y:S01]  /*119c0*/  ISETP.LT.OR P0, PT, R6, R203, P0 ;  /* 0x000000cb0600720c */ /* 0x000fe20000701670 */
[----:B-1----:R-:W-:-:S02]  /*119d0*/  FFMA.FTZ R8, R237, -UR20, R70 ;  /* 0x80000014ed087c23 */ /* 0x002fc40008010046 */
[----:B------:R1:W1:Y:S01]  /*119e0*/  MUFU.TANH R29, R24 ;  /* 0x00000018001d7308 */ /* 0x0002620000002400 */
[----:B------:R-:W-:Y:S02]  /*119f0*/  P2R R10, PR, RZ, 0x1 ;  /* 0x00000001ff0a7803 */ /* 0x000fe40000000000 */
[----:B------:R-:W-:Y:S02]  /*11a00*/  ISETP.GE.AND P0, PT, R5, R211, PT ;  /* 0x000000d30500720c */ /* 0x000fe40003f06270 */
[----:B------:R-:W-:Y:S01]  /*11a10*/  HMMA.16816.F32.BF16 R12, R12, R34, R20 ;  /* 0x000000220c0c723c */ /* 0x000fe20000041814 */
[----:B------:R-:W-:Y:S01]  /*11a20*/  FSEL R172, R8, -INF , !P4 ;  /* 0xff80000008ac7808 */ /* 0x000fe20006000000 */
[----:B---3--:R-:W-:Y:S01]  /*11a30*/  FFMA.FTZ R8, R64, -UR20, R57 ;  /* 0x8000001440087c23 */ /* 0x008fe20008010039 */
[C---:B------:R-:W-:Y:S01]  /*11a40*/  ISETP.GE.AND P4, PT, R6.reuse, R214, PT ;  /* 0x000000d60600720c */ /* 0x040fe20003f86270 */
[----:B--2---:R-:W-:Y:S01]  /*11a50*/  FFMA.FTZ R7, R223, -UR20, R65 ;  /* 0x80000014df077c23 */ /* 0x004fe20008010041 */
[----:B------:R-:W-:Y:S02]  /*11a60*/  MUFU.TANH R25, R25 ;  /* 0x0000001900197308 */ /* 0x000fe40000002400 */
[----:B------:R-:W-:-:S02]  /*11a70*/  ISETP.LT.OR P6, PT, R6, R206, P4 ;  /* 0x000000ce0600720c */ /* 0x000fc400027c1670 */
[----:B------:R-:W-:Y:S01]  /*11a80*/  FSEL R182, R7, -INF , !P2 ;  /* 0xff80000007b67808 */ /* 0x000fe20005000000 */
[----:B------:R-:W-:Y:S01]  /*11a90*/  FMUL.FTZ R7, R250, c[0x0][0x2ec] ;  /* 0x0000bb00fa077a20 */ /* 0x000fe20000410000 */
[CC--:B------:R-:W-:Y:S01]  /*11aa0*/  ISETP.GE.AND P2, PT, R6.reuse, R213.reuse, PT ;  /* 0x000000d50600720c */ /* 0x0c0fe20003f46270 */
[----:B-1----:R-:W-:Y:S01]  /*11ab0*/  FMUL.FTZ R24, R239, c[0x0][0x2ec] ;  /* 0x0000bb00ef187a20 */ /* 0x002fe20000410000 */
[----:B------:R-:W-:Y:S01]  /*11ac0*/  ISETP.NE.AND P4, PT, R11, RZ, PT ;  /* 0x000000ff0b00720c */ /* 0x000fe20003f85270 */
[----:B------:R1:W2:Y:S01]  /*11ad0*/  MUFU.TANH R26, R7 ;  /* 0x00000007001a7308 */ /* 0x0002a20000002400 */
[----:B------:R-:W-:Y:S01]  /*11ae0*/  ISETP.LT.OR P5, PT, R6, R208, P2 ;  /* 0x000000d00600720c */ /* 0x000fe200017a1670 */
[----:B------:R-:W-:Y:S01]  /*11af0*/  FMUL.FTZ R6, R249, c[0x0][0x2ec] ;  /* 0x0000bb00f9067a20 */ /* 0x000fe20000410000 */
[----:B------:R-:W-:Y:S02]  /*11b00*/  P2R R11, PR, RZ, 0x2 ;  /* 0x00000002ff0b7803 */ /* 0x000fe40000000000 */
[----:B------:R-:W-:-:S02]  /*11b10*/  ISETP.GE.AND P2, PT, R5, R213, PT ;  /* 0x000000d50500720c */ /* 0x000fc40003f46270 */
[----:B------:R-:W-:Y:S01]  /*11b20*/  FSEL R181, R9, -INF , !P6 ;  /* 0xff80000009b57808 */ /* 0x000fe20007000000 */
[----:B------:R3:W-:Y:S01]  /*11b30*/  MUFU.TANH R28, R6 ;  /* 0x00000006001c7308 */ /* 0x0007e20000002400 */
[C---:B------:R-:W-:Y:S01]  /*11b40*/  ISETP.GE.AND P1, PT, R5.reuse, R212, PT ;  /* 0x000000d40500720c */ /* 0x040fe20003f26270 */
[----:B------:R-:W-:Y:S01]  /*11b50*/  FMUL.FTZ R12, R12, c[0x0][0x2ec] ;  /* 0x0000bb000c0c7a20 */ /* 0x000fe20000410000 */
[----:B------:R-:W-:Y:S01]  /*11b60*/  FSEL R219, R8, -INF , !P5 ;  /* 0xff80000008db7808 */ /* 0x000fe20006800000 */
[----:B----4-:R-:W-:Y:S01]  /*11b70*/  FFMA.FTZ R8, R50, -UR20, R36 ;  /* 0x8000001432087c23 */ /* 0x010fe20008010024 */
[----:B------:R-:W-:Y:S01]  /*11b80*/  ISETP.LT.OR P5, PT, R5, R208, P2 ;  /* 0x000000d00500720c */ /* 0x000fe200017a1670 */
[----:B------:R-:W-:Y:S01]  /*11b90*/  FMUL.FTZ R13, R13, c[0x0][0x2ec] ;  /* 0x0000bb000d0d7a20 */ /* 0x000fe20000410000 */
[----:B------:R-:W-:Y:S01]  /*11ba0*/  ISETP.LT.OR P1, PT, R5, R204, P1 ;  /* 0x000000cc0500720c */ /* 0x000fe20000f21670 */
[----:B-1----:R-:W-:Y:S01]  /*11bb0*/  FFMA.FTZ R7, R216, -UR20, R33 ;  /* 0x80000014d8077c23 */ /* 0x002fe20008010021 */
[----:B------:R-:W-:Y:S01]  /*11bc0*/  ISETP.NE.AND P2, PT, R10, RZ, PT ;  /* 0x000000ff0a00720c */ /* 0x000fe20003f45270 */
[----:B------:R-:W-:Y:S01]  /*11bd0*/  MUFU.TANH R24, R24 ;  /* 0x0000001800187308 */ /* 0x000fe20000002400 */
[----:B------:R-:W-:Y:S01]  /*11be0*/  P2R R9, PR, RZ, 0x2 ;  /* 0x00000002ff097803 */ /* 0x000fe20000000000 */
[----:B------:R-:W-:Y:S01]  /*11bf0*/  FMUL.FTZ R14, R14, c[0x0][0x2ec] ;  /* 0x0000bb000e0e7a20 */ /* 0x000fe20000410000 */
[----:B------:R-:W-:Y:S01]  /*11c00*/  FSEL R162, R7, -INF , !P4 ;  /* 0xff80000007a27808 */ /* 0x000fe20006000000 */
[----:B-----5:R-:W-:Y:S01]  /*11c10*/  FFMA.FTZ R7, R46, -UR20, R27 ;  /* 0x800000142e077c23 */ /* 0x020fe2000801001b */
[C---:B------:R-:W-:Y:S01]  /*11c20*/  ISETP.GE.AND P4, PT, R5.reuse, R214, PT ;  /* 0x000000d60500720c */ /* 0x040fe20003f86270 */
[----:B---3--:R-:W-:Y:S01]  /*11c30*/  FFMA.FTZ R6, R180, -UR20, R31 ;  /* 0x80000014b4067c23 */ /* 0x008fe2000801001f */
[----:B------:R-:W-:Y:S01]  /*11c40*/  ISETP.GE.AND P1, PT, R4, R212, PT ;  /* 0x000000d40400720c */ /* 0x000fe20003f26270 */
[----:B------:R-:W1:Y:S01]  /*11c50*/  MUFU.TANH R16, R16 ;  /* 0x0000001000107308 */ /* 0x000e620000002400 */
[----:B------:R-:W-:-:S02]  /*11c60*/  ISETP.LT.OR P6, PT, R5, R206, P4 ;  /* 0x000000ce0500720c */ /* 0x000fc400027c1670 */
[----:B------:R-:W-:Y:S01]  /*11c70*/  FSEL R174, R6, -INF , !P3 ;  /* 0xff80000006ae7808 */ /* 0x000fe20005800000 */
[----:B------:R-:W-:Y:S01]  /*11c80*/  FFMA.FTZ R6, R55, -UR20, R58 ;  /* 0x8000001437067c23 */ /* 0x000fe2000801003a */
[----:B------:R-:W-:Y:S02]  /*11c90*/  ISETP.NE.AND P4, PT, R11, RZ, PT ;  /* 0x000000ff0b00720c */ /* 0x000fe40003f85270 */
[----:B------:R-:W-:Y:S01]  /*11ca0*/  ISETP.LT.OR P3, PT, R5, R203, P0 ;  /* 0x000000cb0500720c */ /* 0x000fe20000761670 */
[----:B------:R-:W-:Y:S01]  /*11cb0*/  FFMA.FTZ R5, R54, -UR20, R37 ;  /* 0x8000001436057c23 */ /* 0x000fe20008010025 */
[----:B------:R-:W-:Y:S01]  /*11cc0*/  FSEL R153, R6, -INF , !P4 ;  /* 0xff80000006997808 */ /* 0x000fe20006000000 */
[----:B------:R-:W-:Y:S01]  /*11cd0*/  FFMA.FTZ R6, R45, -UR20, R29 ;  /* 0x800000142d067c23 */ /* 0x000fe2000801001d */
[----:B------:R-:W-:Y:S01]  /*11ce0*/  ISETP.GE.AND P4, PT, R4, R214, PT ;  /* 0x000000d60400720c */ /* 0x000fe20003f86270 */
[----:B------:R-:W-:Y:S01]  /*11cf0*/  MUFU.TANH R12, R12 ;  /* 0x0000000c000c7308 */ /* 0x000fe20000002400 */
[----:B------:R-:W-:Y:S01]  /*11d00*/  FSEL R160, R5, -INF , !P2 ;  /* 0xff80000005a07808 */ /* 0x000fe20005000000 */
[----:B--2---:R-:W-:Y:S01]  /*11d10*/  FFMA.FTZ R5, R53, -UR20, R26 ;  /* 0x8000001435057c23 */ /* 0x004fe2000801001a */
[----:B------:R-:W-:-:S02]  /*11d20*/  FSEL R166, R8, -INF , !P6 ;  /* 0xff80000008a67808 */ /* 0x000fc40007000000 */
[C---:B------:R-:W-:Y:S02]  /*11d30*/  ISETP.GE.AND P2, PT, R4.reuse, R213, PT ;  /* 0x000000d50400720c */ /* 0x040fe40003f46270 */
[C---:B------:R-:W-:Y:S01]  /*11d40*/  ISETP.GE.AND P0, PT, R4.reuse, R211, PT ;  /* 0x000000d30400720c */ /* 0x040fe20003f06270 */
[----:B------:R-:W-:Y:S01]  /*11d50*/  MUFU.TANH R17, R17 ;  /* 0x0000001100117308 */ /* 0x000fe20000002400 */
[C---:B------:R-:W-:Y:S02]  /*11d60*/  ISETP.LT.OR P6, PT, R4.reuse, R206, P4 ;  /* 0x000000ce0400720c */ /* 0x040fe400027c1670 */
[----:B------:R-:W-:Y:S02]  /*11d70*/  ISETP.NE.AND P4, PT, R9, RZ, PT ;  /* 0x000000ff0900720c */ /* 0x000fe40003f85270 */
[----:B------:R-:W-:Y:S01]  /*11d80*/  FSEL R223, R7, -INF , !P5 ;  /* 0xff80000007df7808 */ /* 0x000fe20006800000 */
[----:B------:R-:W-:Y:S01]  /*11d90*/  FFMA.FTZ R7, R49, -UR20, R56 ;  /* 0x8000001431077c23 */ /* 0x000fe20008010038 */
[C---:B------:R-:W-:Y:S01]  /*11da0*/  ISETP.LT.OR P1, PT, R4.reuse, R204, P1 ;  /* 0x000000cc0400720c */ /* 0x040fe20000f21670 */
[----:B------:R-:W2:Y:S01]  /*11db0*/  MUFU.TANH R19, R19 ;  /* 0x0000001300137308 */ /* 0x000ea20000002400 */
[----:B------:R-:W-:-:S02]  /*11dc0*/  ISETP.LT.OR P5, PT, R4, R208, P2 ;  /* 0x000000d00400720c */ /* 0x000fc400017a1670 */
[----:B------:R-:W-:Y:S01]  /*11dd0*/  ISETP.LT.OR P0, PT, R4, R203, P0 ;  /* 0x000000cb0400720c */ /* 0x000fe20000701670 */
[----:B------:R-:W-:Y:S01]  /*11de0*/  FFMA.FTZ R4, R52, -UR20, R25 ;  /* 0x8000001434047c23 */ /* 0x000fe20008010019 */
[----:B------:R-:W-:Y:S01]  /*11df0*/  FSEL R183, R5, -INF , !P4 ;  /* 0xff80000005b77808 */ /* 0x000fe20006000000 */
[----:B------:R-:W-:Y:S01]  /*11e00*/  FFMA.FTZ R5, R44, -UR20, R18 ;  /* 0x800000142c057c23 */ /* 0x000fe20008010012 */
[C---:B------:R-:W-:Y:S01]  /*11e10*/  ISETP.GE.AND P4, PT, R3.reuse, R214, PT ;  /* 0x000000d60300720c */ /* 0x040fe20003f86270 */
[----:B------:R-:W-:Y:S01]  /*11e20*/  MUFU.TANH R13, R13 ;  /* 0x0000000d000d7308 */ /* 0x000fe20000002400 */
[----:B------:R-:W-:Y:S02]  /*11e30*/  P2R R9, PR, RZ, 0x2 ;  /* 0x00000002ff097803 */ /* 0x000fe40000000000 */
[C---:B------:R-:W-:Y:S02]  /*11e40*/  ISETP.GE.AND P2, PT, R3.reuse, R213, PT ;  /* 0x000000d50300720c */ /* 0x040fe40003f46270 */
[----:B------:R-:W-:-:S02]  /*11e50*/  ISETP.GE.AND P1, PT, R3, R212, PT ;  /* 0x000000d40300720c */ /* 0x000fc40003f26270 */
[----:B------:R-:W-:Y:S02]  /*11e60*/  P2R R8, PR, RZ, 0x1 ;  /* 0x00000001ff087803 */ /* 0x000fe40000000000 */
[----:B------:R-:W-:Y:S01]  /*11e70*/  FSEL R222, R6, -INF , !P5 ;  /* 0xff80000006de7808 */ /* 0x000fe20006800000 */
[----:B-1----:R-:W-:Y:S01]  /*11e80*/  FFMA.FTZ R6, R48, -UR20, R16 ;  /* 0x8000001430067c23 */ /* 0x002fe20008010010 */
[----:B------:R-:W-:Y:S01]  /*11e90*/  FSEL R216, R4, -INF , !P3 ;  /* 0xff80000004d87808 */ /* 0x000fe20005800000 */
[----:B------:R-:W-:Y:S01]  /*11ea0*/  FFMA.FTZ R4, R47, -UR20, R28 ;  /* 0x800000142f047c23 */ /* 0x000fe2000801001c */
[C---:B------:R-:W-:Y:S02]  /*11eb0*/  ISETP.GE.AND P0, PT, R3.reuse, R211, PT ;  /* 0x000000d30300720c */ /* 0x040fe40003f06270 */
[C---:B------:R-:W-:Y:S02]  /*11ec0*/  ISETP.LT.OR P5, PT, R3.reuse, R206, P4 ;  /* 0x000000ce0300720c */ /* 0x040fe400027a1670 */
[----:B------:R-:W-:-:S02]  /*11ed0*/  ISETP.LT.OR P4, PT, R3, R208, P2 ;  /* 0x000000d00300720c */ /* 0x000fc40001781670 */
[----:B------:R-:W-:Y:S02]  /*11ee0*/  ISETP.NE.AND P2, PT, R9, RZ, PT ;  /* 0x000000ff0900720c */ /* 0x000fe40003f45270 */
[C---:B------:R-:W-:Y:S02]  /*11ef0*/  ISETP.LT.OR P1, PT, R3.reuse, R204, P1 ;  /* 0x000000cc0300720c */ /* 0x040fe40000f21670 */
[----:B------:R-:W-:Y:S01]  /*11f00*/  ISETP.LT.OR P3, PT, R3, R203, P0 ;  /* 0x000000cb0300720c */ /* 0x000fe20000761670 */
[----:B------:R-:W-:Y:S01]  /*11f10*/  FFMA.FTZ R3, R51, -UR20, R24 ;  /* 0x8000001433037c23 */ /* 0x000fe20008010018 */
[----:B------:R-:W-:Y:S02]  /*11f20*/  FSEL R163, R7, -INF , !P6 ;  /* 0xff80000007a37808 */ /* 0x000fe40007000000 */
[----:B------:R-:W-:Y:S01]  /*11f30*/  ISETP.NE.AND P6, PT, R8, RZ, PT ;  /* 0x000000ff0800720c */ /* 0x000fe20003fc5270 */
[----:B------:R-:W-:Y:S01]  /*11f40*/  FMUL.FTZ R8, R15, c[0x0][0x2ec] ;  /* 0x0000bb000f087a20 */ /* 0x000fe20000410000 */
[----:B------:R-:W-:-:S02]  /*11f50*/  P2R R7, PR, RZ, 0x2 ;  /* 0x00000002ff077803 */ /* 0x000fc40000000000 */
[----:B------:R-:W-:Y:S02]  /*11f60*/  FSEL R175, R4, -INF , !P2 ;  /* 0xff80000004af7808 */ /* 0x000fe40005000000 */
[C---:B------:R-:W-:Y:S01]  /*11f70*/  ISETP.GE.AND P2, PT, R2.reuse, R214, PT ;  /* 0x000000d60200720c */ /* 0x040fe20003f46270 */
[----:B------:R-:W1:Y:S01]  /*11f80*/  MUFU.TANH R4, R14 ;  /* 0x0000000e00047308 */ /* 0x000e620000002400 */
[----:B------:R-:W-:Y:S02]  /*11f90*/  ISETP.GE.AND P1, PT, R2, R213, PT ;  /* 0x000000d50200720c */ /* 0x000fe40003f26270 */
[----:B------:R-:W-:Y:S01]  /*11fa0*/  FSEL R220, R5, -INF , !P4 ;  /* 0xff80000005dc7808 */ /* 0x000fe20006000000 */
[----:B--2---:R-:W-:Y:S01]  /*11fb0*/  FFMA.FTZ R5, R40, -UR20, R19 ;  /* 0x8000001428057c23 */ /* 0x004fe20008010013 */
[C---:B------:R-:W-:Y:S02]  /*11fc0*/  ISETP.GE.AND P0, PT, R2.reuse, R212, PT ;  /* 0x000000d40200720c */ /* 0x040fe40003f06270 */
[----:B------:R-:W-:Y:S01]  /*11fd0*/  ISETP.GE.AND P4, PT, R2, R211, PT ;  /* 0x000000d30200720c */ /* 0x000fe20003f86270 */
[----:B------:R-:W2:Y:S01]  /*11fe0*/  MUFU.TANH R8, R8 ;  /* 0x0000000800087308 */ /* 0x000ea20000002400 */
[----:B------:R-:W-:-:S02]  /*11ff0*/  FSEL R185, R3, -INF , !P6 ;  /* 0xff80000003b97808 */ /* 0x000fc40007000000 */
[----:B------:R-:W-:Y:S01]  /*12000*/  FSEL R155, R6, -INF , !P5 ;  /* 0xff800000069b7808 */ /* 0x000fe20006800000 */
[----:B------:R-:W-:Y:S01]  /*12010*/  FFMA.FTZ R6, R41, -UR20, R17 ;  /* 0x8000001429067c23 */ /* 0x000fe20008010011 */
[C---:B------:R-:W-:Y:S02]  /*12020*/  ISETP.LT.OR P6, PT, R2.reuse, R206, P2 ;  /* 0x000000ce0200720c */ /* 0x040fe400017c1670 */
[----:B------:R-:W-:Y:S01]  /*12030*/  ISETP.LT.OR P5, PT, R2, R208, P1 ;  /* 0x000000d00200720c */ /* 0x000fe20000fa1670 */
[----:B-1----:R-:W-:Y:S01]  /*12040*/  FFMA.FTZ R3, R42, -UR20, R4 ;  /* 0x800000142a037c23 */ /* 0x002fe20008010004 */
[C---:B------:R-:W-:Y:S01]  /*12050*/  ISETP.LT.OR P2, PT, R2.reuse, R204, P0 ;  /* 0x000000cc0200720c */ /* 0x040fe20000741670 */
[----:B------:R-:W-:Y:S01]  /*12060*/  FFMA.FTZ R4, R39, -UR20, R13 ;  /* 0x8000001427047c23 */ /* 0x000fe2000801000d */
[----:B------:R-:W-:Y:S01]  /*12070*/  ISETP.LT.OR P1, PT, R2, R203, P4 ;  /* 0x000000cb0200720c */ /* 0x000fe20002721670 */
[----:B------:R-:W-:Y:S01]  /*12080*/  FFMA.FTZ R2, R43, -UR20, R12 ;  /* 0x800000142b027c23 */ /* 0x000fe2000801000c */
[----:B------:R-:W-:-:S02]  /*12090*/  ISETP.NE.AND P0, PT, R7, RZ, PT ;  /* 0x000000ff0700720c */ /* 0x000fc40003f05270 */
[----:B------:R-:W-:Y:S02]  /*120a0*/  FSEL R180, R3, -INF , !P3 ;  /* 0xff80000003b47808 */ /* 0x000fe40005800000 */
[----:B------:R-:W-:Y:S01]  /*120b0*/  FSEL R171, R2, -INF , !P0 ;  /* 0xff80000002ab7808 */ /* 0x000fe20004000000 */
[----:B--2---:R-:W-:Y:S01]  /*120c0*/  FFMA.FTZ R2, R38, -UR20, R8 ;  /* 0x8000001426027c23 */ /* 0x004fe20008010008 */
[----:B------:R-:W-:Y:S02]  /*120d0*/  PLOP3.LUT P0, PT, PT, PT, UP0, 0x80, 0x0 ;  /* 0x000000000000781c */ /* 0x000fe40003f0f008 */
[----:B------:R-:W-:Y:S02]  /*120e0*/  LOP3.LUT P3, RZ, R0, 0x20, RZ, 0xc0, !PT ;  /* 0x0000002000ff7812 */ /* 0x000fe4000786c0ff */
[----:B------:R-:W-:Y:S02]  /*120f0*/  FSEL R157, R6, -INF , !P6 ;  /* 0xff800000069d7808 */ /* 0x000fe40007000000 */
[----:B------:R-:W-:-:S02]  /*12100*/  FSEL R218, R5, -INF , !P5 ;  /* 0xff80000005da7808 */ /* 0x000fc40006800000 */
[----:B------:R-:W-:Y:S02]  /*12110*/  FSEL R167, R4, -INF , !P2 ;  /* 0xff80000004a77808 */ /* 0x000fe40005000000 */
[----:B------:R-:W-:-:S03]  /*12120*/  FSEL R179, R2, -INF , !P1 ;  /* 0xff80000002b37808 */ /* 0x000fc60004800000 */
        /* <DEDUP_REMOVED lines=20> */
[C---:B------:R-:W-:Y:S02]  /*12270*/  @!P3 IADD3 R0, P1, R2.reuse, UR27, RZ ;  /* 0x0000001b0200bc10 */ /* 0x040fe4000ff3e0ff */
[----:B------:R-:W-:Y:S02]  /*12280*/  @!P3 LEA R5, P0, R5, R2, 0x5 ;  /* 0x000000020505b211 */ /* 0x000fe400078028ff */
[----:B------:R-:W-:Y:S02]  /*12290*/  @!P3 LEA R8, P4, R2, c[0x0][0x168], 0x1 ;  /* 0x00005a000208ba11 */ /* 0x000fe400078808ff */
[----:B------:R-:W-:Y:S02]  /*122a0*/  @!P3 LEA R6, P2, R0, c[0x0][0x168], 0x1 ;  /* 0x00005a000006ba11 */ /* 0x000fe400078408ff */
[----:B------:R-:W-:-:S02]  /*122b0*/  @!P3 IADD3.X R7, R3, UR26, RZ, P1, !PT ;  /* 0x0000001a0307bc10 */ /* 0x000fc40008ffe4ff */
[----:B------:R-:W-:Y:S02]  /*122c0*/  @!P3 LEA.HI.X R10, R10, R3, R4, 0x5, P0 ;  /* 0x000000030a0ab211 */ /* 0x000fe400000f2c04 */
[C---:B------:R-:W-:Y:S02]  /*122d0*/  @!P3 LEA R4, P0, R5.reuse, c[0x0][0x168], 0x1 ;  /* 0x00005a000504ba11 */ /* 0x040fe400078008ff */
        /* <DEDUP_REMOVED lines=30> */
.L_x_2090:
[----:B------:R-:W-:Y:S05]  /*124c0*/  BSYNC B0 ;  /* 0x0000000000007941 */ /* 0x000fea0003800000 */
.L_x_2089:
[----:B------:R-:W0:Y:S02]  /*124d0*/  LDGDEPBAR ;  /* 0x00000000000079af */ /* 0x000e240000000000 */
.L_x_2088:
        /* <DEDUP_REMOVED lines=54> */
[----:B-1----:R-:W-:Y:S01]  /*12840*/  FMNMX.FTZ R73, R73, R3, !PT ;  /* 0x0000000349497209 */ /* 0x002fe20007810000 */
[----:B------:R-:W1:Y:S01]  /*12850*/  SHFL.BFLY PT, R4, R71, 0x2, 0x1f ;  /* 0x0c401f0047047f89 */ /* 0x000e6200000e0000 */
[----:B------:R-:W-:Y:S02]  /*12860*/  FMNMX.FTZ R2, R168, R2, !PT ;  /* 0x00000002a8027209 */ /* 0x000fe40007810000 */
[----:B------:R-:W-:Y:S01]  /*12870*/  FMNMX.FTZ R0, R179, R0, !PT ;  /* 0x00000000b3007209 */ /* 0x000fe20007810000 */
[----:B------:R-:W2:Y:S01]  /*12880*/  SHFL.BFLY PT, R5, R73, 0x1, 0x1f ;  /* 0x0c201f0049057f89 */ /* 0x000ea200000e0000 */
[----:B------:R-:W-:-:S03]  /*12890*/  FMNMX.FTZ R2, R158, R2, !PT ;  /* 0x000000029e027209 */ /* 0x000fc60007810000 */
[----:B------:R-:W3:Y:S01]  /*128a0*/  SHFL.BFLY PT, R70, R0, 0x2, 0x1f ;  /* 0x0c401f0000467f89 */ /* 0x000ee200000e0000 */
[----:B------:R-:W-:-:S04]  /*128b0*/  FMNMX.FTZ R2, R228, R2, !PT ;  /* 0x00000002e4027209 */ /* 0x000fc80007810000 */
[----:B------:R-:W-:-:S04]  /*128c0*/  FMNMX.FTZ R2, R217, R2, !PT ;  /* 0x00000002d9027209 */ /* 0x000fc80007810000 */
[----:B------:R-:W-:-:S04]  /*128d0*/  FMNMX.FTZ R2, R184, R2, !PT ;  /* 0x00000002b8027209 */ /* 0x000fc80007810000 */
[----:B------:R-:W-:Y:S02]  /*128e0*/  FMNMX.FTZ R2, R178, R2, !PT ;  /* 0x00000002b2027209 */ /* 0x000fe40007810000 */
[----:B-1----:R-:W-:Y:S02]  /*128f0*/  FMNMX.FTZ R71, R71, R4, !PT ;  /* 0x0000000447477209 */ /* 0x002fe40007810000 */
[----:B------:R-:W-:Y:S02]  /*12900*/  FMNMX.FTZ R2, R225, R2, !PT ;  /* 0x00000002e1027209 */ /* 0x000fe40007810000 */
[----:B--2---:R-:W-:Y:S01]  /*12910*/  FMNMX.FTZ R73, R73, R5, !PT ;  /* 0x0000000549497209 */ /* 0x004fe20007810000 */
[----:B------:R-:W1:Y:S01]  /*12920*/  SHFL.BFLY PT, R3, R71, 0x1, 0x1f ;  /* 0x0c201f0047037f89 */ /* 0x000e6200000e0000 */
[----:B------:R-:W-:Y:S02]  /*12930*/  FMNMX.FTZ R2, R224, R2, !PT ;  /* 0x00000002e0027209 */ /* 0x000fe40007810000 */
[----:B---3--:R-:W-:Y:S01]  /*12940*/  FMNMX.FTZ R70, R0, R70, !PT ;  /* 0x0000004600467209 */ /* 0x008fe20007810000 */
[----:B------:R-:W-:Y:S01]  /*12950*/  FMUL.FTZ R0, R73, c[0x0][0x23c] ;  /* 0x00008f0049007a20 */ /* 0x000fe20000410000 */
[----:B------:R-:W-:-:S02]  /*12960*/  FMNMX.FTZ R2, R221, R2, !PT ;  /* 0x00000002dd027209 */ /* 0x000fc40007810000 */
[----:B------:R-:W-:Y:S01]  /*12970*/  FSETP.NEU.FTZ.AND P2, PT, R73, -INF , PT ;  /* 0xff8000004900780b */ /* 0x000fe20003f5d000 */
[----:B------:R-:W2:Y:S01]  /*12980*/  SHFL.BFLY PT, R5, R70, 0x1, 0x1f ;  /* 0x0c201f0046057f89 */ /* 0x000ea200000e0000 */
[----:B------:R-:W-:Y:S02]  /*12990*/  FMNMX.FTZ R2, R219, R2, !PT ;  /* 0x00000002db027209 */ /* 0x000fe40007810000 */
[----:B------:R-:W-:Y:S02]  /*129a0*/  FSEL R0, R0, RZ, P2 ;  /* 0x000000ff00007208 */ /* 0x000fe40001000000 */
[----:B------:R-:W-:-:S03]  /*129b0*/  FMNMX.FTZ R2, R223, R2, !PT ;  /* 0x00000002df027209 */ /* 0x000fc60007810000 */
[----:B------:R-:W-:Y:S01]  /*129c0*/  FFMA.FTZ R4, R74, c[0x0][0x23c], -R0 ;  /* 0x00008f004a047a23 */ /* 0x000fe20000010800 */
[----:B------:R-:W-:-:S03]  /*129d0*/  FMNMX.FTZ R2, R222, R2, !PT ;  /* 0x00000002de027209 */ /* 0x000fc60007810000 */
[----:B------:R3:W4:Y:S01]  /*129e0*/  MUFU.EX2 R10, R4 ;  /* 0x00000004000a7308 */ /* 0x0007220000000800 */
[----:B-1----:R-:W-:-:S04]  /*129f0*/  FMNMX.FTZ R71, R71, R3, !PT ;  /* 0x0000000347477209 */ /* 0x002fc80007810000 */
[C---:B------:R-:W-:Y:S01]  /*12a00*/  FSETP.NEU.FTZ.AND P1, PT, R71.reuse, -INF , PT ;  /* 0xff8000004700780b */ /* 0x040fe20003f3d000 */
[----:B------:R-:W-:Y:S01]  /*12a10*/  FMUL.FTZ R3, R71, c[0x0][0x23c] ;  /* 0x00008f0047037a20 */ /* 0x000fe20000410000 */
[----:B--2---:R-:W-:-:S04]  /*12a20*/  FMNMX.FTZ R70, R70, R5, !PT ;  /* 0x0000000546467209 */ /* 0x004fc80007810000 */
[----:B------:R-:W-:Y:S02]  /*12a30*/  FSEL R3, R3, RZ, P1 ;  /* 0x000000ff03037208 */ /* 0x000fe40000800000 */
[----:B---3--:R-:W-:Y:S02]  /*12a40*/  FMNMX.FTZ R4, R220, R2, !PT ;  /* 0x00000002dc047209 */ /* 0x008fe40007810000 */
[----:B------:R-:W-:Y:S01]  /*12a50*/  FSETP.NEU.FTZ.AND P0, PT, R70, -INF , PT ;  /* 0xff8000004600780b */ /* 0x000fe20003f1d000 */
[--C-:B------:R-:W-:Y:S01]  /*12a60*/  FFMA.FTZ R2, R72, c[0x0][0x23c], -R3.reuse ;  /* 0x00008f0048027a23 */ /* 0x100fe20000010803 */
[----:B------:R-:W-:Y:S01]  /*12a70*/  FMNMX.FTZ R4, R218, R4, !PT ;  /* 0x00000004da047209 */ /* 0x000fe20007810000 */
[--C-:B------:R-:W-:Y:S02]  /*12a80*/  FFMA.FTZ R5, R66, c[0x0][0x23c], -R3.reuse ;  /* 0x00008f0042057a23 */ /* 0x100fe40000010803 */
[----:B------:R1:W-:Y:S02]  /*12a90*/  MUFU.EX2 R7, R2 ;  /* 0x0000000200077308 */ /* 0x0003e40000000800 */
[----:B------:R-:W2:Y:S06]  /*12aa0*/  SHFL.BFLY PT, R6, R4, 0x2, 0x1f ;  /* 0x0c401f0004067f89 */ /* 0x000eac00000e0000 */
[----:B------:R3:W-:Y:S01]  /*12ab0*/  MUFU.EX2 R8, R5 ;  /* 0x0000000500087308 */ /* 0x0007e20000000800 */
[----:B-1----:R-:W-:-:S07]  /*12ac0*/  FFMA.FTZ R2, R69, c[0x0][0x23c], -R3 ;  /* 0x00008f0045027a23 */ /* 0x002fce0000010803 */
[----:B------:R1:W5:Y:S01]  /*12ad0*/  MUFU.EX2 R9, R2 ;  /* 0x0000000200097308 */ /* 0x0003620000000800 */
[----:B---3--:R-:W-:Y:S01]  /*12ae0*/  FFMA.FTZ R5, R62, c[0x0][0x23c], -R3 ;  /* 0x00008f003e057a23 */ /* 0x008fe20000010803 */
[----:B--2---:R-:W-:-:S06]  /*12af0*/  FMNMX.FTZ R4, R4, R6, !PT ;  /* 0x0000000604047209 */ /* 0x004fcc0007810000 */
[----:B------:R2:W-:Y:S01]  /*12b00*/  MUFU.EX2 R20, R5 ;  /* 0x0000000500147308 */ /* 0x0005e20000000800 */
[----:B------:R-:W-:Y:S01]  /*12b10*/  FSEL R6, R71, RZ, P1 ;  /* 0x000000ff47067208 */ /* 0x000fe20000800000 */
[----:B------:R-:W3:Y:S01]  /*12b20*/  SHFL.BFLY PT, R72, R4, 0x1, 0x1f ;  /* 0x0c201f0004487f89 */ /* 0x000ee200000e0000 */
[----:B-1----:R-:W-:-:S05]  /*12b30*/  FMUL.FTZ R2, R70, c[0x0][0x23c] ;  /* 0x00008f0046027a20 */ /* 0x002fca0000410000 */
[----:B------:R-:W-:-:S05]  /*12b40*/  FSEL R2, R2, RZ, P0 ;  /* 0x000000ff02027208 */ /* 0x000fca0000000000 */
[----:B--2---:R-:W-:Y:S01]  /*12b50*/  FFMA.FTZ R5, R145, c[0x0][0x23c], -R2 ;  /* 0x00008f0091057a23 */ /* 0x004fe20000010802 */
[----:B----4-:R-:W-:-:S03]  /*12b60*/  MOV R145, R10 ;  /* 0x0000000a00917202 */ /* 0x010fc60000000f00 */
[----:B------:R1:W-:Y:S01]  /*12b70*/  MUFU.EX2 R252, R5 ;  /* 0x0000000500fc7308 */ /* 0x0003e20000000800 */
[----:B---3--:R-:W-:Y:S01]  /*12b80*/  FMNMX.FTZ R72, R4, R72, !PT ;  /* 0x0000004804487209 */ /* 0x008fe20007810000 */
[--C-:B------:R-:W-:Y:S01]  /*12b90*/  FFMA.FTZ R4, R156, c[0x0][0x23c], -R0.reuse ;  /* 0x00008f009c047a23 */ /* 0x100fe20000010800 */
[----:B-----5:R-:W-:Y:S01]  /*12ba0*/  MOV R156, R9 ;  /* 0x00000009009c7202 */ /* 0x020fe20000000f00 */
[----:B------:R-:W-:-:S04]  /*12bb0*/  FFMA.FTZ R9, R76, c[0x0][0x23c], -R0 ;  /* 0x00008f004c097a23 */ /* 0x000fc80000010800 */
[----:B------:R2:W-:Y:S01]  /*12bc0*/  MUFU.EX2 R249, R4 ;  /* 0x0000000400f97308 */ /* 0x0005e20000000800 */
[----:B-1----:R-:W-:Y:S01]  /*12bd0*/  FFMA.FTZ R5, R75, c[0x0][0x23c], -R2 ;  /* 0x00008f004b057a23 */ /* 0x002fe20000010802 */
[----:B------:R-:W-:Y:S01]  /*12be0*/  MOV R75, R7 ;  /* 0x00000007004b7202 */ /* 0x000fe20000000f00 */
[----:B------:R-:W-:Y:S01]  /*12bf0*/  FADD.FTZ R7, R234, -R6 ;  /* 0x80000006ea077221 */ /* 0x000fe20000010000 */
[----:B------:R-:W-:-:S04]  /*12c00*/  FSEL R6, R70, RZ, P0 ;  /* 0x000000ff46067208 */ /* 0x000fc80000000000 */
[----:B------:R1:W-:Y:S01]  /*12c10*/  MUFU.EX2 R251, R5 ;  /* 0x0000000500fb7308 */ /* 0x0003e20000000800 */
[C---:B------:R-:W-:Y:S01]  /*12c20*/  FSETP.NEU.FTZ.AND P0, PT, R72.reuse, -INF , PT ;  /* 0xff8000004800780b */ /* 0x040fe20003f1d000 */
[----:B------:R-:W-:Y:S02]  /*12c30*/  FMUL.FTZ R7, R7, c[0x0][0x23c] ;  /* 0x00008f0007077a20 */ /* 0x000fe40000410000 */
[----:B--2---:R-:W-:-:S04]  /*12c40*/  FMUL.FTZ R4, R72, c[0x0][0x23c] ;  /* 0x00008f0048047a20 */ /* 0x004fc80000410000 */
[----:B------:R-:W-:Y:S01]  /*12c50*/  MUFU.EX2 R250, R9 ;  /* 0x0000000900fa7308 */ /* 0x000fe20000000800 */
[----:B-1----:R-:W-:-:S07]  /*12c60*/  FFMA.FTZ R5, R68, c[0x0][0x23c], -R2 ;  /* 0x00008f0044057a23 */ /* 0x002fce0000010802 */
[----:B------:R-:W1:Y:S08]  /*12c70*/  MUFU.EX2 R74, R7 ;  /* 0x00000007004a7308 */ /* 0x000e700000000800 */
[----:B------:R2:W-:Y:S01]  /*12c80*/  MUFU.EX2 R10, R5 ;  /* 0x00000005000a7308 */ /* 0x0005e20000000800 */
[-C--:B-1----:R-:W-:Y:S02]  /*12c90*/  FMUL.FTZ R84, R84, R74.reuse ;  /* 0x0000004a54547220 */ /* 0x082fe40000410000 */
[----:B------:R-:W-:-:S02]  /*12ca0*/  FMUL.FTZ R85, R85, R74 ;  /* 0x0000004a55557220 */ /* 0x000fc40000410000 */
[-C--:B------:R-:W-:Y:S02]  /*12cb0*/  FMUL.FTZ R88, R88, R74.reuse ;  /* 0x0000004a58587220 */ /* 0x080fe40000410000 */
[-C--:B------:R-:W-:Y:S02]  /*12cc0*/  FMUL.FTZ R89, R89, R74.reuse ;  /* 0x0000004a59597220 */ /* 0x080fe40000410000 */
[----:B--2---:R-:W-:Y:S02]  /*12cd0*/  FFMA.FTZ R5, R63, c[0x0][0x23c], -R2 ;  /* 0x00008f003f057a23 */ /* 0x004fe40000010802 */
[-C--:B------:R-:W-:Y:S02]  /*12ce0*/  FMUL.FTZ R100, R100, R74.reuse ;  /* 0x0000004a64647220 */ /* 0x080fe40000410000 */
[----:B------:R-:W1:Y:S01]  /*12cf0*/  MUFU.EX2 R21, R5 ;  /* 0x0000000500157308 */ /* 0x000e620000000800 */
[-C--:B------:R-:W-:Y:S02]  /*12d00*/  FMUL.FTZ R101, R101, R74.reuse ;  /* 0x0000004a65657220 */ /* 0x080fe40000410000 */
[----:B------:R-:W-:-:S02]  /*12d10*/  FMUL.FTZ R104, R104, R74 ;  /* 0x0000004a68687220 */ /* 0x000fc40000410000 */
[-C--:B------:R-:W-:Y:S02]  /*12d20*/  FMUL.FTZ R105, R105, R74.reuse ;  /* 0x0000004a69697220 */ /* 0x080fe40000410000 */
[-C--:B------:R-:W-:Y:S02]  /*12d30*/  FMUL.FTZ R116, R116, R74.reuse ;  /* 0x0000004a74747220 */ /* 0x080fe40000410000 */
[-C--:B------:R-:W-:Y:S02]  /*12d40*/  FMUL.FTZ R117, R117, R74.reuse ;  /* 0x0000004a75757220 */ /* 0x080fe40000410000 */
[-C--:B------:R-:W-:Y:S02]  /*12d50*/  FMUL.FTZ R120, R120, R74.reuse ;  /* 0x0000004a78787220 */ /* 0x080fe40000410000 */
[-C--:B------:R-:W-:Y:S02]  /*12d60*/  FMUL.FTZ R121, R121, R74.reuse ;  /* 0x0000004a79797220 */ /* 0x080fe40000410000 */
[----:B------:R-:W-:Y:S01]  /*12d70*/  FMUL.FTZ R132, R132, R74 ;  /* 0x0000004a84847220 */ /* 0x000fe20000410000 */
[----:B-1----:R-:W-:Y:S01]  /*12d80*/  F2FP.BF16.PACK_AB R7, R21, R10 ;  /* 0x0000000a1507723e */ /* 0x002fe200000010ff */
[----:B------:R-:W-:-:S02]  /*12d90*/  FADD.FTZ R5, R233, -R6 ;  /* 0x80000006e9057221 */ /* 0x000fc40000010000 */
[-C--:B------:R-:W-:Y:S02]  /*12da0*/  FMUL.FTZ R133, R133, R74.reuse ;  /* 0x0000004a85857220 */ /* 0x080fe40000410000 */
[----:B------:R-:W-:Y:S02]  /*12db0*/  FMUL.FTZ R5, R5, c[0x0][0x23c] ;  /* 0x00008f0005057a20 */ /* 0x000fe40000410000 */
[-C--:B------:R-:W-:Y:S02]  /*12dc0*/  FMUL.FTZ R136, R136, R74.reuse ;  /* 0x0000004a88887220 */ /* 0x080fe40000410000 */
[----:B------:R1:W2:Y:S01]  /*12dd0*/  MUFU.EX2 R69, R5 ;  /* 0x0000000500457308 */ /* 0x0002a20000000800 */
[----:B------:R-:W-:Y:S02]  /*12de0*/  FMUL.FTZ R137, R137, R74 ;  /* 0x0000004a89897220 */ /* 0x000fe40000410000 */
[----:B-1----:R-:W-:Y:S01]  /*12df0*/  FFMA.FTZ R5, R148, c[0x0][0x23c], -R0 ;  /* 0x00008f0094057a23 */ /* 0x002fe20000010800 */
[----:B------:R-:W-:Y:S01]  /*12e00*/  MOV R148, R8 ;  /* 0x0000000800947202 */ /* 0x000fe20000000f00 */
[----:B--2---:R-:W-:Y:S01]  /*12e10*/  FMUL.FTZ R86, R86, R69 ;  /* 0x0000004556567220 */ /* 0x004fe20000410000 */
[----:B------:R-:W-:-:S02]  /*12e20*/  FSEL R8, R4, RZ, P0 ;  /* 0x000000ff04087208 */ /* 0x000fc40000000000 */
[----:B------:R1:W-:Y:S01]  /*12e30*/  MUFU.EX2 R244, R5 ;  /* 0x0000000500f47308 */ /* 0x0003e20000000800 */
[----:B------:R-:W-:Y:S01]  /*12e40*/  F2FP.BF16.PACK_AB R6, R20, R148 ;  /* 0x000000941406723e */ /* 0x000fe200000010ff */
[----:B------:R-:W-:Y:S01]  /*12e50*/  FMUL.FTZ R87, R87, R69 ;  /* 0x0000004557577220 */ /* 0x000fe20000410000 */
[----:B------:R-:W-:Y:S01]  /*12e60*/  F2FP.BF16.PACK_AB R4, R156, R75 ;  /* 0x0000004b9c04723e */ /* 0x000fe200000010ff */
[--C-:B------:R-:W-:Y:S01]  /*12e70*/  FFMA.FTZ R9, R176, c[0x0][0x23c], -R8.reuse ;  /* 0x00008f00b0097a23 */ /* 0x100fe20000010808 */
[----:B------:R-:W-:Y:S01]  /*12e80*/  MOV R176, R20 ;  /* 0x0000001400b07202 */ /* 0x000fe20000000f00 */
[----:B------:R-:W-:Y:S01]  /*12e90*/  FFMA.FTZ R11, R169, c[0x0][0x23c], -R8 ;  /* 0x00008f00a90b7a23 */ /* 0x000fe20000010808 */
[----:B------:R-:W-:Y:S01]  /*12ea0*/  MOV R169, R10 ;  /* 0x0000000a00a97202 */ /* 0x000fe20000000f00 */
[----:B------:R2:W-:Y:S01]  /*12eb0*/  MUFU.EX2 R242, R9 ;  /* 0x0000000900f27308 */ /* 0x0005e20000000800 */
[----:B------:R-:W-:Y:S01]  /*12ec0*/  FSEL R10, R73, RZ, P2 ;  /* 0x000000ff490a7208 */ /* 0x000fe20001000000 */
[----:B------:R-:W-:-:S02]  /*12ed0*/  FMUL.FTZ R90, R90, R69 ;  /* 0x000000455a5a7220 */ /* 0x000fc40000410000 */
[-C--:B------:R-:W-:Y:S02]  /*12ee0*/  FMUL.FTZ R91, R91, R69.reuse ;  /* 0x000000455b5b7220 */ /* 0x080fe40000410000 */
[----:B------:R-:W-:Y:S02]  /*12ef0*/  FADD.FTZ R20, R236, -R10 ;  /* 0x8000000aec147221 */ /* 0x000fe40000010000 */
[----:B------:R3:W-:Y:S01]  /*12f00*/  MUFU.EX2 R243, R11 ;  /* 0x0000000b00f37308 */ /* 0x0007e20000000800 */
[----:B------:R-:W-:Y:S01]  /*12f10*/  FFMA.FTZ R10, R158, c[0x0][0x23c], -R8 ;  /* 0x00008f009e0a7a23 */ /* 0x000fe20000010808 */
[----:B-1----:R-:W-:Y:S01]  /*12f20*/  F2FP.BF16.PACK_AB R5, R251, R252 ;  /* 0x000000fcfb05723e */ /* 0x002fe200000010ff */
[-C--:B------:R-:W-:Y:S02]  /*12f30*/  FMUL.FTZ R102, R102, R69.reuse ;  /* 0x0000004566667220 */ /* 0x080fe40000410000 */
[-C--:B------:R-:W-:Y:S02]  /*12f40*/  FMUL.FTZ R103, R103, R69.reuse ;  /* 0x0000004567677220 */ /* 0x080fe40000410000 */
[-C--:B------:R-:W-:Y:S01]  /*12f50*/  FMUL.FTZ R106, R106, R69.reuse ;  /* 0x000000456a6a7220 */ /* 0x080fe20000410000 */
[----:B--2---:R-:W-:Y:S01]  /*12f60*/  FSEL R9, R72, RZ, P0 ;  /* 0x000000ff48097208 */ /* 0x004fe20000000000 */
[----:B------:R1:W-:Y:S01]  /*12f70*/  MUFU.EX2 R240, R10 ;  /* 0x0000000a00f07308 */ /* 0x0003e20000000800 */
[-C--:B------:R-:W-:Y:S01]  /*12f80*/  FMUL.FTZ R107, R107, R69.reuse ;  /* 0x000000456b6b7220 */ /* 0x080fe20000410000 */
[----:B------:R-:W-:Y:S01]  /*12f90*/  HMMA.16816.F32.BF16 R84, R4, R12, R84 ;  /* 0x0000000c0454723c */ /* 0x000fe20000041854 */
[----:B------:R-:W-:-:S02]  /*12fa0*/  FMUL.FTZ R118, R118, R69 ;  /* 0x0000004576767220 */ /* 0x000fc40000410000 */
[----:B------:R-:W-:Y:S02]  /*12fb0*/  FADD.FTZ R9, R235, -R9 ;  /* 0x80000009eb097221 */ /* 0x000fe40000010000 */
[----:B---3--:R-:W-:Y:S01]  /*12fc0*/  FFMA.FTZ R11, R168, c[0x0][0x23c], -R8 ;  /* 0x00008f00a80b7a23 */ /* 0x008fe20000010808 */
[----:B------:R-:W-:Y:S01]  /*12fd0*/  MOV R168, R21 ;  /* 0x0000001500a87202 */ /* 0x000fe20000000f00 */
[----:B------:R-:W-:Y:S01]  /*12fe0*/  FMUL.FTZ R9, R9, c[0x0][0x23c] ;  /* 0x00008f0009097a20 */ /* 0x000fe20000410000 */
[----:B------:R-:W-:Y:S01]  /*12ff0*/  HMMA.16816.F32.BF16 R88, R4, R14, R88 ;  /* 0x0000000e0458723c */ /* 0x000fe20000041858 */
[----:B------:R2:W-:Y:S01]  /*13000*/  MUFU.EX2 R241, R11 ;  /* 0x0000000b00f17308 */ /* 0x0005e20000000800 */
[-C--:B------:R-:W-:Y:S02]  /*13010*/  FMUL.FTZ R119, R119, R69.reuse ;  /* 0x0000004577777220 */ /* 0x080fe40000410000 */
[----:B------:R-:W-:Y:S02]  /*13020*/  FMUL.FTZ R122, R122, R69 ;  /* 0x000000457a7a7220 */ /* 0x000fe40000410000 */
[----:B-1----:R-:W-:-:S02]  /*13030*/  FFMA.FTZ R10, R149, c[0x0][0x23c], -R3 ;  /* 0x00008f00950a7a23 */ /* 0x002fc40000010803 */
[-C--:B------:R-:W-:Y:S01]  /*13040*/  FMUL.FTZ R123, R123, R69.reuse ;  /* 0x000000457b7b7220 */ /* 0x080fe20000410000 */
[C---:B------:R-:W-:Y:S01]  /*13050*/  HMMA.16816.F32.BF16 R76, R4.reuse, R16, R100 ;  /* 0x00000010044c723c */ /* 0x040fe20000041864 */
[----:B------:R1:W-:Y:S01]  /*13060*/  MUFU.EX2 R239, R10 ;  /* 0x0000000a00ef7308 */ /* 0x0003e20000000800 */
[-C--:B------:R-:W-:Y:S02]  /*13070*/  FMUL.FTZ R134, R134, R69.reuse ;  /* 0x0000004586867220 */ /* 0x080fe40000410000 */
[-C--:B------:R-:W-:Y:S02]  /*13080*/  FMUL.FTZ R135, R135, R69.reuse ;  /* 0x0000004587877220 */ /* 0x080fe40000410000 */
[-C--:B------:R-:W-:Y:S02]  /*13090*/  FMUL.FTZ R138, R138, R69.reuse ;  /* 0x000000458a8a7220 */ /* 0x080fe40000410000 */
[----:B--2---:R-:W-:Y:S01]  /*130a0*/  FMUL.FTZ R11, R20, c[0x0][0x23c] ;  /* 0x00008f00140b7a20 */ /* 0x004fe20000410000 */
[----:B------:R-:W-:Y:S01]  /*130b0*/  HMMA.16816.F32.BF16 R64, R4, R18, R104 ;  /* 0x000000120440723c */ /* 0x000fe20000041868 */
[----:B------:R-:W-:Y:S01]  /*130c0*/  FMUL.FTZ R139, R139, R69 ;  /* 0x000000458b8b7220 */ /* 0x000fe20000410000 */
[----:B------:R-:W2:Y:S01]  /*130d0*/  LDSM.16.MT88.4 R20, [R189+0x6800] ;  /* 0x00680000bd14783b */ /* 0x000ea20000004200 */
[----:B------:R-:W3:Y:S01]  /*130e0*/  MUFU.EX2 R68, R11 ;  /* 0x0000000b00447308 */ /* 0x000ee20000000800 */
[----:B-1----:R-:W-:-:S04]  /*130f0*/  FFMA.FTZ R10, R146, c[0x0][0x23c], -R3 ;  /* 0x00008f00920a7a23 */ /* 0x002fc80000010803 */
[C---:B------:R-:W-:Y:S03]  /*13100*/  HMMA.16816.F32.BF16 R60, R4.reuse, R24, R116 ;  /* 0x00000018043c723c */ /* 0x040fe60000041874 */
[----:B------:R1:W4:Y:S05]  /*13110*/  MUFU.EX2 R11, R9 ;  /* 0x00000009000b7308 */ /* 0x00032a0000000800 */
[----:B------:R-:W-:Y:S03]  /*13120*/  HMMA.16816.F32.BF16 R56, R4, R26, R120 ;  /* 0x0000001a0438723c */ /* 0x000fe60000041878 */
[----:B------:R5:W-:Y:S01]  /*13130*/  MUFU.EX2 R237, R10 ;  /* 0x0000000a00ed7308 */ /* 0x000be20000000800 */
[----:B---3--:R-:W-:-:S02]  /*13140*/  FMUL.FTZ R80, R80, R68 ;  /* 0x0000004450507220 */ /* 0x008fc40000410000 */
[-C--:B------:R-:W-:Y:S02]  /*13150*/  FMUL.FTZ R81, R81, R68.reuse ;  /* 0x0000004451517220 */ /* 0x080fe40000410000 */
[-C--:B------:R-:W-:Y:S01]  /*13160*/  FMUL.FTZ R92, R92, R68.reuse ;  /* 0x000000445c5c7220 */ /* 0x080fe20000410000 */
[C---:B------:R-:W-:Y:S01]  /*13170*/  HMMA.16816.F32.BF16 R52, R4.reuse, R28, R132 ;  /* 0x0000001c0434723c */ /* 0x040fe20000041884 */
[----:B------:R-:W-:Y:S02]  /*13180*/  FMUL.FTZ R93, R93, R68 ;  /* 0x000000445d5d7220 */ /* 0x000fe40000410000 */
[----:B-1----:R-:W-:Y:S02]  /*13190*/  FFMA.FTZ R9, R187, c[0x0][0x23c], -R0 ;  /* 0x00008f00bb097a23 */ /* 0x002fe40000010800 */
[-C--:B----4-:R-:W-:Y:S02]  /*131a0*/  FMUL.FTZ R82, R82, R11.reuse ;  /* 0x0000000b52527220 */ /* 0x090fe40000410000 */
[----:B------:R1:W-:Y:S01]  /*131b0*/  MUFU.EX2 R238, R9 ;  /* 0x0000000900ee7308 */ /* 0x0003e20000000800 */
[----:B------:R-:W-:Y:S01]  /*131c0*/  HMMA.16816.F32.BF16 R44, R4, R30, R136 ;  /* 0x0000001e042c723c */ /* 0x000fe20000041888 */
[----:B------:R-:W-:-:S02]  /*131d0*/  FMUL.FTZ R83, R83, R11 ;  /* 0x0000000b53537220 */ /* 0x000fc40000410000 */
[----:B-----5:R-:W-:Y:S02]  /*131e0*/  FFMA.FTZ R10, R154, c[0x0][0x23c], -R2 ;  /* 0x00008f009a0a7a23 */ /* 0x020fe40000010802 */
[----:B------:R-:W-:Y:S02]  /*131f0*/  FMUL.FTZ R94, R94, R11 ;  /* 0x0000000b5e5e7220 */ /* 0x000fe40000410000 */
[----:B------:R3:W-:Y:S01]  /*13200*/  MUFU.EX2 R234, R10 ;  /* 0x0000000a00ea7308 */ /* 0x0007e20000000800 */
[----:B------:R-:W-:Y:S01]  /*13210*/  F2FP.BF16.PACK_AB R4, R249, R145 ;  /* 0x00000091f904723e */ /* 0x000fe200000010ff */
[----:B------:R-:W-:Y:S01]  /*13220*/  FMUL.FTZ R95, R95, R11 ;  /* 0x0000000b5f5f7220 */ /* 0x000fe20000410000 */
[----:B------:R-:W-:Y:S01]  /*13230*/  F2FP.BF16.PACK_AB R5, R242, R243 ;  /* 0x000000f3f205723e */ /* 0x000fe200000010ff */
[----:B------:R-:W-:Y:S01]  /*13240*/  FMUL.FTZ R96, R96, R68 ;  /* 0x0000004460607220 */ /* 0x000fe20000410000 */
[----:B------:R-:W-:Y:S01]  /*13250*/  F2FP.BF16.PACK_AB R6, R250, R244 ;  /* 0x000000f4fa06723e */ /* 0x000fe200000010ff */
[----:B------:R-:W-:Y:S01]  /*13260*/  FMUL.FTZ R97, R97, R68 ;  /* 0x0000004461617220 */ /* 0x000fe20000410000 */
[----:B------:R-:W-:Y:S01]  /*13270*/  F2FP.BF16.PACK_AB R7, R240, R241 ;  /* 0x000000f1f007723e */ /* 0x000fe200000010ff */
[----:B-1----:R-:W-:-:S02]  /*13280*/  FFMA.FTZ R9, R147, c[0x0][0x23c], -R3 ;  /* 0x00008f0093097a23 */ /* 0x002fc40000010803 */
[-C--:B------:R-:W-:Y:S02]  /*13290*/  FMUL.FTZ R98, R98, R11.reuse ;  /* 0x0000000b62627220 */ /* 0x080fe40000410000 */
[----:B------:R1:W4:Y:S01]  /*132a0*/  MUFU.EX2 R236, R9 ;  /* 0x0000000900ec7308 */ /* 0x0003220000000800 */
[-C--:B------:R-:W-:Y:S01]  /*132b0*/  FMUL.FTZ R99, R99, R11.reuse ;  /* 0x0000000b63637220 */ /* 0x080fe20000410000 */
[C---:B------:R-:W-:Y:S01]  /*132c0*/  HMMA.16816.F32.BF16 R48, R4.reuse, R12, R80 ;  /* 0x0000000c0430723c */ /* 0x040fe20000041850 */
[-C--:B------:R-:W-:Y:S02]  /*132d0*/  FMUL.FTZ R108, R108, R68.reuse ;  /* 0x000000446c6c7220 */ /* 0x080fe40000410000 */
[----:B---3--:R-:W-:Y:S02]  /*132e0*/  FFMA.FTZ R10, R173, c[0x0][0x23c], -R0 ;  /* 0x00008f00ad0a7a23 */ /* 0x008fe40000010800 */
[-C--:B------:R-:W-:Y:S02]  /*132f0*/  FMUL.FTZ R109, R109, R68.reuse ;  /* 0x000000446d6d7220 */ /* 0x080fe40000410000 */
[-C--:B------:R-:W-:Y:S01]  /*13300*/  FMUL.FTZ R110, R110, R11.reuse ;  /* 0x0000000b6e6e7220 */ /* 0x080fe20000410000 */
[C---:B------:R-:W-:Y:S01]  /*13310*/  HMMA.16816.F32.BF16 R40, R4.reuse, R14, R92 ;  /* 0x0000000e0428723c */ /* 0x040fe2000004185c */
[-C--:B------:R-:W-:Y:S01]  /*13320*/  FMUL.FTZ R111, R111, R11.reuse ;  /* 0x0000000b6f6f7220 */ /* 0x080fe20000410000 */
[----:B------:R-:W3:Y:S01]  /*13330*/  LDSM.16.MT88.4 R12, [R192+0x6800] ;  /* 0x00680000c00c783b */ /* 0x000ee20000004200 */
[-C--:B------:R-:W-:Y:S01]  /*13340*/  FMUL.FTZ R128, R128, R68.reuse ;  /* 0x0000004480807220 */ /* 0x080fe20000410000 */
[----:B------:R-:W-:Y:S01]  /*13350*/  MUFU.EX2 R230, R10 ;  /* 0x0000000a00e67308 */ /* 0x000fe20000000800 */
[----:B------:R-:W-:Y:S01]  /*13360*/  FMUL.FTZ R129, R129, R68 ;  /* 0x0000004481817220 */ /* 0x000fe20000410000 */
[----:B------:R-:W-:Y:S01]  /*13370*/  LDSM.16.MT88.4 R92, [R189+0x7800] ;  /* 0x00780000bd5c783b */ /* 0x000fe20000004200 */
[----:B-1----:R-:W-:Y:S01]  /*13380*/  FFMA.FTZ R9, R144, c[0x0][0x23c], -R3 ;  /* 0x00008f0090097a23 */ /* 0x002fe20000010803 */
[----:B------:R-:W-:Y:S01]  /*13390*/  HMMA.16816.F32.BF16 R36, R4, R16, R96 ;  /* 0x000000100424723c */ /* 0x000fe20000041860 */
[----:B------:R-:W-:-:S02]  /*133a0*/  FMUL.FTZ R130, R130, R11 ;  /* 0x0000000b82827220 */ /* 0x000fc40000410000 */
[-C--:B------:R-:W-:Y:S01]  /*133b0*/  FMUL.FTZ R131, R131, R11.reuse ;  /* 0x0000000b83837220 */ /* 0x080fe20000410000 */
[----:B------:R1:W-:Y:S01]  /*133c0*/  MUFU.EX2 R235, R9 ;  /* 0x0000000900eb7308 */ /* 0x0003e20000000800 */
[-C--:B------:R-:W-:Y:S02]  /*133d0*/  FMUL.FTZ R140, R140, R68.reuse ;  /* 0x000000448c8c7220 */ /* 0x080fe40000410000 */
[-C--:B------:R-:W-:Y:S01]  /*133e0*/  FMUL.FTZ R141, R141, R68.reuse ;  /* 0x000000448d8d7220 */ /* 0x080fe20000410000 */
[C---:B------:R-:W-:Y:S01]  /*133f0*/  HMMA.16816.F32.BF16 R32, R4.reuse, R18, R108 ;  /* 0x000000120420723c */ /* 0x040fe2000004186c */
[-C--:B------:R-:W-:Y:S01]  /*13400*/  FMUL.FTZ R142, R142, R11.reuse ;  /* 0x0000000b8e8e7220 */ /* 0x080fe20000410000 */
[----:B------:R-:W5:Y:S01]  /*13410*/  LDSM.16.MT88.4 R16, [R190+0x6800] ;  /* 0x00680000be10783b */ /* 0x000f620000004200 */
[-C--:B------:R-:W-:Y:S02]  /*13420*/  FMUL.FTZ R143, R143, R11.reuse ;  /* 0x0000000b8f8f7220 */ /* 0x080fe40000410000 */
[-C--:B------:R-:W-:Y:S01]  /*13430*/  FMUL.FTZ R112, R112, R68.reuse ;  /* 0x0000004470707220 */ /* 0x080fe20000410000 */
[----:B------:R-:W-:Y:S01]  /*13440*/  LDSM.16.MT88.4 R108, [R192+0x7800] ;  /* 0x00780000c06c783b */ /* 0x000fe20000004200 */
[----:B------:R-:W-:Y:S01]  /*13450*/  FMUL.FTZ R113, R113, R68 ;  /* 0x0000004471717220 */ /* 0x000fe20000410000 */
[----:B------:R-:W-:Y:S01]  /*13460*/  HMMA.16816.F32.BF16 R128, R4, R28, R128 ;  /* 0x0000001c0480723c */ /* 0x000fe20000041880 */
[----:B------:R-:W-:-:S02]  /*13470*/  FMUL.FTZ R114, R114, R11 ;  /* 0x0000000b72727220 */ /* 0x000fc40000410000 */
[-C--:B------:R-:W-:Y:S02]  /*13480*/  FMUL.FTZ R115, R115, R11.reuse ;  /* 0x0000000b73737220 */ /* 0x080fe40000410000 */
[----:B-1----:R-:W-:Y:S02]  /*13490*/  FFMA.FTZ R9, R152, c[0x0][0x23c], -R2 ;  /* 0x00008f0098097a23 */ /* 0x002fe40000010802 */
[-C--:B------:R-:W-:Y:S01]  /*134a0*/  FMUL.FTZ R124, R124, R68.reuse ;  /* 0x000000447c7c7220 */ /* 0x080fe20000410000 */
[----:B------:R-:W-:Y:S01]  /*134b0*/  HMMA.16816.F32.BF16 R140, R4, R30, R140 ;  /* 0x0000001e048c723c */ /* 0x000fe2000004188c */
[----:B------:R1:W1:Y:S01]  /*134c0*/  MUFU.EX2 R232, R9 ;  /* 0x0000000900e87308 */ /* 0x0002620000000800 */
[----:B------:R-:W2:Y:S01]  /*134d0*/  LDSM.16.MT88.4 R28, [R191+0x6800] ;  /* 0x00680000bf1c783b */ /* 0x000ea20000004200 */
[----:B------:R-:W-:Y:S02]  /*134e0*/  FMUL.FTZ R125, R125, R68 ;  /* 0x000000447d7d7220 */ /* 0x000fe40000410000 */
[----:B------:R-:W-:-:S02]  /*134f0*/  FMUL.FTZ R126, R126, R11 ;  /* 0x0000000b7e7e7220 */ /* 0x000fc40000410000 */
[----:B------:R-:W-:Y:S01]  /*13500*/  FMUL.FTZ R127, R127, R11 ;  /* 0x0000000b7f7f7220 */ /* 0x000fe20000410000 */
[C---:B------:R-:W-:Y:S08]  /*13510*/  HMMA.16816.F32.BF16 R112, R4.reuse, R24, R112 ;  /* 0x000000180470723c */ /* 0x040ff00000041870 */
[----:B------:R-:W-:Y:S01]  /*13520*/  HMMA.16816.F32.BF16 R124, R4, R26, R124 ;  /* 0x0000001a047c723c */ /* 0x000fe2000004187c */
[----:B-1----:R-:W-:Y:S01]  /*13530*/  FFMA.FTZ R9, R151, c[0x0][0x23c], -R2 ;  /* 0x00008f0097097a23 */ /* 0x002fe20000010802 */
[----:B------:R-:W1:Y:S03]  /*13540*/  LDSM.16.MT88.4 R24, [R189+0x7000] ;  /* 0x00700000bd18783b */ /* 0x000e660000004200 */
[----:B------:R3:W-:Y:S02]  /*13550*/  MUFU.EX2 R233, R9 ;  /* 0x0000000900e97308 */ /* 0x0007e40000000800 */
[----:B----4-:R-:W-:-:S02]  /*13560*/  F2FP.BF16.PACK_AB R4, R236, R239 ;  /* 0x000000efec04723e */ /* 0x010fc400000010ff */
[----:B------:R-:W-:Y:S02]  /*13570*/  F2FP.BF16.PACK_AB R5, R232, R234 ;  /* 0x000000eae805723e */ /* 0x000fe400000010ff */
[----:B------:R-:W-:Y:S01]  /*13580*/  F2FP.BF16.PACK_AB R6, R235, R237 ;  /* 0x000000edeb06723e */ /* 0x000fe200000010ff */
[----:B---3--:R-:W-:-:S04]  /*13590*/  FFMA.FTZ R9, R150, c[0x0][0x23c], -R2 ;  /* 0x00008f0096097a23 */ /* 0x008fc80000010802 */
[----:B------:R3:W4:Y:S02]  /*135a0*/  MUFU.EX2 R231, R9 ;  /* 0x0000000900e77308 */ /* 0x0007240000000800 */
[----:B---3--:R-:W-:Y:S01]  /*135b0*/  FFMA.FTZ R9, R165, c[0x0][0x23c], -R0 ;  /* 0x00008f00a5097a23 */ /* 0x008fe20000010800 */
[----:B----4-:R-:W-:-:S05]  /*135c0*/  F2FP.BF16.PACK_AB R7, R231, R233 ;  /* 0x000000e9e707723e */ /* 0x010fca00000010ff */
[----:B------:R3:W-:Y:S02]  /*135d0*/  MUFU.EX2 R229, R9 ;  /* 0x0000000900e57308 */ /* 0x0007e40000000800 */
[C---:B--2---:R-:W-:Y:S08]  /*135e0*/  HMMA.16816.F32.BF16 R84, R4.reuse, R20, R84 ;  /* 0x000000140454723c */ /* 0x044ff00000041854 */
[----:B------:R-:W-:Y:S01]  /*135f0*/  HMMA.16816.F32.BF16 R80, R4, R22, R88 ;  /* 0x000000160450723c */ /* 0x000fe20000041858 */
[----:B---3--:R-:W-:-:S04]  /*13600*/  FFMA.FTZ R9, R164, c[0x0][0x23c], -R0 ;  /* 0x00008f00a4097a23 */ /* 0x008fc80000010800 */
[----:B------:R2:W3:Y:S03]  /*13610*/  MUFU.EX2 R227, R9 ;  /* 0x0000000900e37308 */ /* 0x0004e60000000800 */
[C---:B------:R-:W-:Y:S08]  /*13620*/  HMMA.16816.F32.BF16 R76, R4.reuse, R12, R76 ;  /* 0x0000000c044c723c */ /* 0x040ff0000004184c */
[----:B------:R-:W-:Y:S01]  /*13630*/  HMMA.16816.F32.BF16 R64, R4, R14, R64 ;  /* 0x0000000e0440723c */ /* 0x000fe20000041840 */
[----:B--2---:R-:W-:-:S07]  /*13640*/  FFMA.FTZ R9, R161, c[0x0][0x23c], -R0 ;  /* 0x00008f00a1097a23 */ /* 0x004fce0000010800 */
[C---:B-----5:R-:W-:Y:S01]  /*13650*/  HMMA.16816.F32.BF16 R60, R4.reuse, R16, R60 ;  /* 0x00000010043c723c */ /* 0x060fe2000004183c */
[----:B------:R2:W-:Y:S07]  /*13660*/  MUFU.EX2 R226, R9 ;  /* 0x0000000900e27308 */ /* 0x0005ee0000000800 */
[C---:B------:R-:W-:Y:S08]  /*13670*/  HMMA.16816.F32.BF16 R56, R4.reuse, R18, R56 ;  /* 0x000000120438723c */ /* 0x040ff00000041838 */
[----:B------:R-:W-:Y:S01]  /*13680*/  HMMA.16816.F32.BF16 R52, R4, R28, R52 ;  /* 0x0000001c0434723c */ /* 0x000fe20000041834 */
[----:B--2---:R-:W-:Y:S01]  /*13690*/  FFMA.FTZ R9, R228, c[0x0][0x23c], -R8 ;  /* 0x00008f00e4097a23 */ /* 0x004fe20000010808 */
[----:B------:R-:W-:-:S03]  /*136a0*/  MOV R228, R168 ;  /* 0x000000a800e47202 */ /* 0x000fc60000000f00 */
[----:B------:R2:W-:Y:S03]  /*136b0*/  MUFU.EX2 R187, R9 ;  /* 0x0000000900bb7308 */ /* 0x0005e60000000800 */
[----:B------:R-:W-:Y:S07]  /*136c0*/  HMMA.16816.F32.BF16 R44, R4, R30, R44 ;  /* 0x0000001e042c723c */ /* 0x000fee000004182c */
[----:B------:R-:W-:-:S02]  /*136d0*/  F2FP.BF16.PACK_AB R4, R230, R238 ;  /* 0x000000eee604723e */ /* 0x000fc400000010ff */
[----:B---3--:R-:W-:Y:S01]  /*136e0*/  F2FP.BF16.PACK_AB R6, R227, R229 ;  /* 0x000000e5e306723e */ /* 0x008fe200000010ff */
[----:B--2---:R-:W-:Y:S01]  /*136f0*/  FFMA.FTZ R9, R217, c[0x0][0x23c], -R8 ;  /* 0x00008f00d9097a23 */ /* 0x004fe20000010808 */
[----:B------:R-:W-:-:S03]  /*13700*/  MOV R217, R176 ;  /* 0x000000b000d97202 */ /* 0x000fc60000000f00 */
[----:B------:R2:W3:Y:S02]  /*13710*/  MUFU.EX2 R176, R9 ;  /* 0x0000000900b07308 */ /* 0x0004e40000000800 */
[----:B--2---:R-:W-:Y:S01]  /*13720*/  FFMA.FTZ R9, R184, c[0x0][0x23c], -R8 ;  /* 0x00008f00b8097a23 */ /* 0x004fe20000010808 */
[----:B------:R-:W-:Y:S02]  /*13730*/  MOV R184, R169 ;  /* 0x000000a900b87202 */ /* 0x000fe40000000f00 */
[----:B---3--:R-:W-:-:S03]  /*13740*/  F2FP.BF16.PACK_AB R5, R176, R187 ;  /* 0x000000bbb005723e */ /* 0x008fc600000010ff */
[----:B------:R2:W-:Y:S02]  /*13750*/  MUFU.EX2 R173, R9 ;  /* 0x0000000900ad7308 */ /* 0x0005e40000000800 */
[----:B--2---:R-:W-:Y:S01]  /*13760*/  FFMA.FTZ R9, R178, c[0x0][0x23c], -R8 ;  /* 0x00008f00b2097a23 */ /* 0x004fe20000010808 */
[----:B------:R-:W-:-:S05]  /*13770*/  MOV R178, R148 ;  /* 0x0000009400b27202 */ /* 0x000fca0000000f00 */
[----:B------:R2:W3:Y:S02]  /*13780*/  MUFU.EX2 R169, R9 ;  /* 0x0000000900a97308 */ /* 0x0004e40000000800 */
[----:B--2---:R-:W-:Y:S01]  /*13790*/  FFMA.FTZ R9, R170, c[0x0][0x23c], -R0 ;  /* 0x00008f00aa097a23 */ /* 0x004fe20000010800 */
[----:B---3--:R-:W-:-:S05]  /*137a0*/  F2FP.BF16.PACK_AB R7, R169, R173 ;  /* 0x000000ada907723e */ /* 0x008fca00000010ff */
[----:B------:R2:W-:Y:S02]  /*137b0*/  MUFU.EX2 R170, R9 ;  /* 0x0000000900aa7308 */ /* 0x0005e40000000800 */
[C---:B------:R-:W-:Y:S08]  /*137c0*/  HMMA.16816.F32.BF16 R48, R4.reuse, R20, R48 ;  /* 0x000000140430723c */ /* 0x040ff00000041830 */
[----:B------:R-:W-:Y:S01]  /*137d0*/  HMMA.16816.F32.BF16 R40, R4, R22, R40 ;  /* 0x000000160428723c */ /* 0x000fe20000041828 */
[----:B------:R-:W3:Y:S01]  /*137e0*/  LDSM.16.MT88.4 R20, [R192+0x7000] ;  /* 0x00700000c014783b */ /* 0x000ee20000004200 */
[----:B--2---:R-:W-:-:S04]  /*137f0*/  FFMA.FTZ R9, R159, c[0x0][0x23c], -R0 ;  /* 0x00008f009f097a23 */ /* 0x004fc80000010800 */
[----:B------:R2:W-:Y:S02]  /*13800*/  MUFU.EX2 R168, R9 ;  /* 0x0000000900a87308 */ /* 0x0005e40000000800 */
[C---:B------:R-:W-:Y:S08]  /*13810*/  HMMA.16816.F32.BF16 R36, R4.reuse, R12, R36 ;  /* 0x0000000c0424723c */ /* 0x040ff00000041824 */
[----:B------:R-:W-:Y:S01]  /*13820*/  HMMA.16816.F32.BF16 R32, R4, R14, R32 ;  /* 0x0000000e0420723c */ /* 0x000fe20000041820 */
[----:B------:R-:W-:Y:S01]  /*13830*/  LDSM.16.MT88.4 R12, [R191+0x7000] ;  /* 0x00700000bf0c783b */ /* 0x000fe20000004200 */
[----:B--2---:R-:W-:Y:S01]  /*13840*/  FFMA.FTZ R9, R177, c[0x0][0x23c], -R3 ;  /* 0x00008f00b1097a23 */ /* 0x004fe20000010803 */
[----:B------:R-:W-:-:S05]  /*13850*/  MOV R177, R156 ;  /* 0x0000009c00b17202 */ /* 0x000fca0000000f00 */
[C---:B------:R-:W-:Y:S01]  /*13860*/  HMMA.16816.F32.BF16 R112, R4.reuse, R16, R112 ;  /* 0x000000100470723c */ /* 0x040fe20000041870 */
[----:B------:R2:W-:Y:S07]  /*13870*/  MUFU.EX2 R165, R9 ;  /* 0x0000000900a57308 */ /* 0x0005ee0000000800 */
[C---:B------:R-:W-:Y:S01]  /*13880*/  HMMA.16816.F32.BF16 R124, R4.reuse, R18, R124 ;  /* 0x00000012047c723c */ /* 0x040fe2000004187c */
[----:B------:R-:W4:Y:S07]  /*13890*/  LDSM.16.MT88.4 R16, [R190+0x7000] ;  /* 0x00700000be10783b */ /* 0x000f2e0000004200 */
[----:B------:R-:W-:Y:S01]  /*138a0*/  HMMA.16816.F32.BF16 R140, R4, R30, R140 ;  /* 0x0000001e048c723c */ /* 0x000fe2000004188c */
[----:B--2---:R-:W-:Y:S01]  /*138b0*/  FFMA.FTZ R9, R172, c[0x0][0x23c], -R3 ;  /* 0x00008f00ac097a23 */ /* 0x004fe20000010803 */
[----:B------:R-:W-:-:S03]  /*138c0*/  MOV R172, R75 ;  /* 0x0000004b00ac7202 */ /* 0x000fc60000000f00 */
[----:B------:R2:W5:Y:S03]  /*138d0*/  MUFU.EX2 R164, R9 ;  /* 0x0000000900a47308 */ /* 0x0005660000000800 */
[----:B------:R-:W-:Y:S01]  /*138e0*/  HMMA.16816.F32.BF16 R128, R4, R28, R128 ;  /* 0x0000001c0480723c */ /* 0x000fe20000041880 */
[----:B--2---:R-:W-:Y:S01]  /*138f0*/  FFMA.FTZ R9, R162, c[0x0][0x23c], -R3 ;  /* 0x00008f00a2097a23 */ /* 0x004fe20000010803 */
[----:B------:R-:W-:-:S05]  /*13900*/  MOV R162, R145 ;  /* 0x0000009100a27202 */ /* 0x000fca0000000f00 */
[----:B-----5:R-:W-:Y:S01]  /*13910*/  F2FP.BF16.PACK_AB R4, R164, R165 ;  /* 0x000000a5a404723e */ /* 0x020fe200000010ff */
[----:B------:R2:W-:Y:S02]  /*13920*/  MUFU.EX2 R161, R9 ;  /* 0x0000000900a17308 */ /* 0x0005e40000000800 */
[----:B--2---:R-:W-:-:S06]  /*13930*/  FFMA.FTZ R9, R153, c[0x0][0x23c], -R3 ;  /* 0x00008f0099097a23 */ /* 0x004fcc0000010803 */
[----:B------:R2:W5:Y:S02]  /*13940*/  MUFU.EX2 R159, R9 ;  /* 0x00000009009f7308 */ /* 0x0005640000000800 */
[----:B--2---:R-:W-:Y:S01]  /*13950*/  FFMA.FTZ R9, R186, c[0x0][0x23c], -R2 ;  /* 0x00008f00ba097a23 */ /* 0x004fe20000010802 */
[----:B-----5:R-:W-:-:S05]  /*13960*/  F2FP.BF16.PACK_AB R6, R159, R161 ;  /* 0x000000a19f06723e */ /* 0x020fca00000010ff */
        /* <DEDUP_REMOVED lines=10> */
[----:B------:R2:W5:Y:S02]  /*13a10*/  MUFU.EX2 R152, R9 ;  /* 0x0000000900987308 */ /* 0x0005640000000800 */
[C---:B-1----:R-:W-:Y:S08]  /*13a20*/  HMMA.16816.F32.BF16 R84, R4.reuse, R24, R84 ;  /* 0x000000180454723c */ /* 0x042ff00000041854 */
[----:B------:R-:W-:Y:S01]  /*13a30*/  HMMA.16816.F32.BF16 R80, R4, R26, R80 ;  /* 0x0000001a0450723c */ /* 0x000fe20000041850 */
[----:B--2---:R-:W-:-:S04]  /*13a40*/  FFMA.FTZ R9, R166, c[0x0][0x23c], -R0 ;  /* 0x00008f00a6097a23 */ /* 0x004fc80000010800 */
[----:B------:R1:W-:Y:S03]  /*13a50*/  MUFU.EX2 R151, R9 ;  /* 0x0000000900977308 */ /* 0x0003e60000000800 */
[C---:B---3--:R-:W-:Y:S08]  /*13a60*/  HMMA.16816.F32.BF16 R76, R4.reuse, R20, R76 ;  /* 0x00000014044c723c */ /* 0x048ff0000004184c */
[----:B------:R-:W-:Y:S01]  /*13a70*/  HMMA.16816.F32.BF16 R64, R4, R22, R64 ;  /* 0x000000160440723c */ /* 0x000fe20000041840 */
[----:B-1----:R-:W-:-:S07]  /*13a80*/  FFMA.FTZ R9, R163, c[0x0][0x23c], -R0 ;  /* 0x00008f00a3097a23 */ /* 0x002fce0000010800 */
[C---:B----4-:R-:W-:Y:S01]  /*13a90*/  HMMA.16816.F32.BF16 R60, R4.reuse, R16, R60 ;  /* 0x00000010043c723c */ /* 0x050fe2000004183c */
        /* <DEDUP_REMOVED lines=9> */
[----:B-----5:R-:W-:Y:S01]  /*13b30*/  F2FP.BF16.PACK_AB R6, R152, R168 ;  /* 0x000000a89806723e */ /* 0x020fe200000010ff */
        /* <DEDUP_REMOVED lines=13> */
[----:B------:R-:W-:-:S05]  /*13c10*/  FFMA.FTZ R3, R167, c[0x0][0x23c], -R3 ;  /* 0x00008f00a7037a23 */ /* 0x000fca0000010803 */
[----:B------:R2:W-:Y:S01]  /*13c20*/  MUFU.EX2 R30, R0 ;  /* 0x00000000001e7308 */ /* 0x0005e20000000800 */
[----:B-1----:R-:W-:-:S07]  /*13c30*/  FFMA.FTZ R9, R219, c[0x0][0x23c], -R8 ;  /* 0x00008f00db097a23 */ /* 0x002fce0000010808 */
        /* <DEDUP_REMOVED lines=42> */
[----:B------:R-:W-:Y:S01]  /*13ee0*/  FADD.FTZ R3, R238, R3 ;  /* 0x00000003ee037221 */ /* 0x000fe20000010000 */
[----:B-1----:R-:W-:Y:S01]  /*13ef0*/  F2FP.BF16.PACK_AB R141, R10, R24 ;  /* 0x000000180a8d723e */ /* 0x002fe200000010ff */
[----:B------:R-:W-:Y:S02]  /*13f00*/  FFMA.FTZ R0, R220, c[0x0][0x23c], -R8 ;  /* 0x00008f00dc007a23 */ /* 0x000fe40000010808 */
[----:B------:R-:W-:Y:S01]  /*13f10*/  FADD.FTZ R2, R187, R2 ;  /* 0x00000002bb027221 */ /* 0x000fe20000010000 */
[----:B------:R-:W-:Y:S01]  /*13f20*/  HMMA.16816.F32.BF16 R100, R136, R108, R76 ;  /* 0x0000006c8864723c */ /* 0x000fe2000004184c */
[----:B------:R1:W-:Y:S01]  /*13f30*/  MUFU.EX2 R9, R0 ;  /* 0x0000000000097308 */ /* 0x0003e20000000800 */
[----:B------:R-:W-:-:S02]  /*13f40*/  FADD.FTZ R3, R230, R3 ;  /* 0x00000003e6037221 */ /* 0x000fc40000010000 */
[----:B------:R-:W-:-:S04]  /*13f50*/  FADD.FTZ R2, R176, R2 ;  /* 0x00000002b0027221 */ /* 0x000fc80000010000 */
        /* <DEDUP_REMOVED lines=66> */
.L_x_2084:
[----:B------:R-:W-:-:S06]  /*14380*/  UISETP.GT.AND UP0, UPT, UR25, UR9, UPT ;  /* 0x000000091900728c */ /* 0x000fcc000bf04270 */
[----:B------:R-:W-:-:S13]  /*14390*/  PLOP3.LUT P0, PT, PT, PT, UP0, 0x80, 0x0 ;  /* 0x000000000000781c */ /* 0x000fda0003f0f008 */
[----:B------:R-:W-:Y:S05]  /*143a0*/  @!P0 BRA `(.L_x_2091) ;  /* 0x000051a000008947 */ /* 0x000fea0003800000 */
[----:B------:R-:W2:Y:S01]  /*143b0*/  LDL.LU.64 R6, [R1+0x20] ;  /* 0x0000200001067983 */ /* 0x000ea20000300a00 */
[----:B------:R-:W-:Y:S01]  /*143c0*/  ULDC UR15, c[0x0][0x1a4] ;  /* 0x00006900000f7ab9 */ /* 0x000fe20000000800 */
[----:B------:R-:W-:Y:S01]  /*143d0*/  IMAD.MOV.U32 R68, RZ, RZ, R72 ;  /* 0x000000ffff447224 */ /* 0x000fe200078e0048 */
[----:B------:R-:W-:Y:S01]  /*143e0*/  USHF.L.U32 UR8, UR4, 0x5, URZ ;  /* 0x0000000504087899 */ /* 0x000fe2000800063f */
[----:B------:R-:W3:Y:S01]  /*143f0*/  LDL.LU.64 R4, [R1+0x28] ;  /* 0x0000280001047983 */ /* 0x000ee20000300a00 */
[----:B------:R-:W-:Y:S01]  /*14400*/  UIMAD.WIDE.U32 UR22, UR4, 0x30, URZ ;  /* 0x00000030041678a5 */ /* 0x000fe2000f8e003f */
[----:B------:R-:W-:Y:S01]  /*14410*/  IMAD.MOV.U32 R3, RZ, RZ, R73 ;  /* 0x000000ffff037224 */ /* 0x000fe200078e0049 */
[----:B------:R-:W-:Y:S01]  /*14420*/  ULDC UR16, c[0x0][0x19c] ;  /* 0x0000670000107ab9 */ /* 0x000fe20000000800 */
[----:B------:R-:W4:Y:S01]  /*14430*/  LDL.64 R8, [R1+0x8] ;  /* 0x0000080001087983 */ /* 0x000f220000100a00 */
[----:B------:R-:W-:Y:S01]  /*14440*/  USHF.L.U64.HI UR4, UR4, 0x5, UR15 ;  /* 0x0000000504047899 */ /* 0x000fe2000801020f */
[----:B------:R-:W-:Y:S01]  /*14450*/  MOV R75, R70 ;  /* 0x00000046004b7202 */ /* 0x000fe20000000f00 */
[----:B------:R-:W-:Y:S01]  /*14460*/  UIMAD.WIDE.U32 UR30, UR6, 0x30, URZ ;  /* 0x00000030061e78a5 */ /* 0x000fe2000f8e003f */
[----:B------:R-:W-:Y:S01]  /*14470*/  IMAD.MOV.U32 R74, RZ, RZ, R71 ;  /* 0x000000ffff4a7224 */ /* 0x000fe200078e0047 */
[----:B------:R-:W-:-:S02]  /*14480*/  UIMAD UR15, UR15, 0x30, URZ ;  /* 0x000000300f0f78a4 */ /* 0x000fc4000f8e023f */
[----:B------:R-:W-:Y:S02]  /*14490*/  UIMAD UR24, UR16, 0x30, URZ ;  /* 0x00000030101878a4 */ /* 0x000fe4000f8e023f */
[----:B------:R-:W-:Y:S02]  /*144a0*/  USHF.L.U32 UR12, UR6, 0x5, URZ ;  /* 0x00000005060c7899 */ /* 0x000fe4000800063f */
[----:B------:R-:W-:Y:S02]  /*144b0*/  USHF.L.U64.HI UR16, UR6, 0x5, UR16 ;  /* 0x0000000506107899 */ /* 0x000fe40008010210 */
[----:B------:R-:W-:Y:S02]  /*144c0*/  UIADD3 UR15, UR15, UR23, URZ ;  /* 0x000000170f0f7290 */ /* 0x000fe4000fffe03f */
[----:B------:R-:W-:Y:S01]  /*144d0*/  UIADD3 UR24, UR24, UR31, URZ ;  /* 0x0000001f18187290 */ /* 0x000fe2000fffe03f */
[----:B--2---:R-:W-:Y:S02]  /*144e0*/  MOV R251, R7 ;  /* 0x0000000700fb7202 */ /* 0x004fe40000000f00 */
[----:B---3--:R-:W-:-:S02]  /*144f0*/  MOV R250, R4 ;  /* 0x0000000400fa7202 */ /* 0x008fc40000000f00 */
[----:B----4-:R-:W-:Y:S01]  /*14500*/  ISETP.GE.AND P5, PT, R8, c[0x0][0x220], PT ;  /* 0x0000880008007a0c */ /* 0x010fe20003fa6270 */
[----:B------:R-:W-:Y:S05]  /*14510*/  BRA `(.L_x_2092) ;  /* 0x0000034000007947 */ /* 0x000fea0003800000 */
.L_x_2094:
        /* <DEDUP_REMOVED lines=52> */
.L_x_2092:
[----:B------:R-:W-:Y:S04]  /*14860*/  DEPBAR.LE SB0, 0x0 ;  /* 0x000080000000791a */ /* 0x000fe80000000000 */
[----:B------:R-:W-:Y:S01]  /*14870*/  BAR.SYNC.DEFER_BLOCKING 0x0 ;  /* 0x0000000000007b1d */ /* 0x000fe20000010000 */
[----:B------:R-:W-:Y:S04]  /*14880*/  UIADD3 UR13, UR25, -0x1, URZ ;  /* 0xffffffff190d7890 */ /* 0x000fe8000fffe03f */
[----:B------:R-:W-:Y:S02]  /*14890*/  USHF.R.S32.HI UR7, URZ, 0x1f, UR13 ;  /* 0x0000001f3f077899 */ /* 0x000fe4000801140d */
[----:B------:R-:W-:Y:S01]  /*148a0*/  MOV R4, UR13 ;  /* 0x0000000d00047c02 */ /* 0x000fe20008000f00 */
[----:B------:R-:W-:Y:S02]  /*148b0*/  UIMAD UR6, UR5, UR13, URZ ;  /* 0x0000000d050672a4 */ /* 0x000fe4000f8e023f */
[----:B------:R-:W-:Y:S02]  /*148c0*/  UISETP.GT.AND UP0, UPT, UR13, UR9, UPT ;  /* 0x000000090d00728c */ /* 0x000fe4000bf04270 */
[----:B------:R-:W-:Y:S01]  /*148d0*/  UIMAD UR6, UR7, UR14, UR6 ;  /* 0x0000000e070672a4 */ /* 0x000fe2000f8e0206 */
[----:B------:R-:W-:Y:S05]  /*148e0*/  IMAD.WIDE.U32 R4, R4, UR14, R250 ;  /* 0x0000000e04047c25 */ /* 0x000fea000f8e00fa */
[C---:B------:R-:W-:Y:S02]  /*148f0*/  @!P5 LEA R12, P4, R4.reuse, c[0x0][0x170], 0x1 ;  /* 0x00005c00040cda11 */ /* 0x040fe400078808ff */
[----:B------:R-:W-:Y:S02]  /*14900*/  IADD3 R0, R5, UR6, RZ ;  /* 0x0000000605007c10 */ /* 0x000fe4000fffe0ff */
[C---:B------:R-:W-:Y:S01]  /*14910*/  @!P5 IADD3 R2, P1, R4.reuse, UR17, RZ ;  /* 0x000000110402dc10 */ /* 0x040fe2000ff3e0ff */
[----:B------:R-:W-:Y:S01]  /*14920*/  @P5 STS.128 [R215+0x6000], RZ ;  /* 0x006000ffd7005388 */ /* 0x000fe20000000c00 */
[----:B------:R-:W-:Y:S02]  /*14930*/  @!P5 LEA.HI.X R13, R4, c[0x0][0x174], R0, 0x1, P4 ;  /* 0x00005d00040dda11 */ /* 0x000fe400020f0c00 */
[----:B------:R-:W-:Y:S02]  /*14940*/  @!P5 LEA R10, P3, R2, c[0x0][0x170], 0x1 ;  /* 0x00005c00020ada11 */ /* 0x000fe400078608ff */
[----:B------:R-:W-:Y:S02]  /*14950*/  @!P5 IADD3.X R9, R0, UR10, RZ, P1, !PT ;  /* 0x0000000a0009dc10 */ /* 0x000fe40008ffe4ff */
[----:B------:R-:W-:Y:S01]  /*14960*/  @!P5 IADD3 R5, P0, R4, UR8, RZ ;  /* 0x000000080405dc10 */ /* 0x000fe2000ff1e0ff */
[----:B------:R-:W-:Y:S01]  /*14970*/  @!PT LDS RZ, [RZ] ;  /* 0x00000000fffff984 */ /* 0x000fe20000000800 */
[----:B------:R-:W-:Y:S01]  /*14980*/  @!PT LDS RZ, [RZ] ;  /* 0x00000000fffff984 */ /* 0x000fe20000000800 */
[----:B------:R-:W-:Y:S01]  /*14990*/  @!PT LDS RZ, [RZ] ;  /* 0x00000000fffff984 */ /* 0x000fe20000000800 */
[----:B------:R1:W-:Y:S01]  /*149a0*/  @!P5 LDGSTS.E.BYPASS.LTC128B.128 [R215+0x6000], [R12.64] ;  /* 0x060000000cd7dfae */ /* 0x0003e2000b901d52 */
[----:B------:R-:W-:Y:S02]  /*149b0*/  @!P5 LEA.HI.X R11, R2, c[0x0][0x174], R9, 0x1, P3 ;  /* 0x00005d00020bda11 */ /* 0x000fe400018f0c09 */
[C---:B------:R-:W-:Y:S02]  /*149c0*/  @!P5 LEA R8, P1, R5.reuse, c[0x0][0x170], 0x1 ;  /* 0x00005c000508da11 */ /* 0x040fe400078208ff */
[----:B------:R-:W-:Y:S02]  /*149d0*/  @!P5 IADD3.X R14, R0, UR4, RZ, P0, !PT ;  /* 0x00000004000edc10 */ /* 0x000fe400087fe4ff */
[----:B------:R-:W-:Y:S01]  /*149e0*/  @!P5 IADD3 R7, P2, R4, UR22, RZ ;  /* 0x000000160407dc10 */ /* 0x000fe2000ff5e0ff */
[----:B------:R-:W-:Y:S01]  /*149f0*/  @P5 STS.128 [R215+0x6800], RZ ;  /* 0x006800ffd7005388 */ /* 0x000fe20000000c00 */
[----:B------:R-:W-:Y:S02]  /*14a00*/  @!P5 LEA.HI.X R9, R5, c[0x0][0x174], R14, 0x1, P1 ;  /* 0x00005d000509da11 */ /* 0x000fe400008f0c0e */
[C---:B------:R-:W-:Y:S02]  /*14a10*/  @!P5 LEA R6, P0, R7.reuse, c[0x0][0x170], 0x1 ;  /* 0x00005c000706da11 */ /* 0x040fe400078008ff */
[----:B------:R-:W-:Y:S03]  /*14a20*/  @!P5 IADD3.X R15, R0, UR15, RZ, P2, !PT ;  /* 0x0000000f000fdc10 */ /* 0x000fe600097fe4ff */
[----:B------:R-:W-:Y:S01]  /*14a30*/  @!PT LDS RZ, [RZ] ;  /* 0x00000000fffff984 */ /* 0x000fe20000000800 */
[----:B------:R-:W-:Y:S01]  /*14a40*/  @!PT LDS RZ, [RZ] ;  /* 0x00000000fffff984 */ /* 0x000fe20000000800 */
[----:B------:R-:W-:Y:S01]  /*14a50*/  @!PT LDS RZ, [RZ] ;  /* 0x00000000fffff984 */ /* 0x000fe20000000800 */
[----:B------:R2:W-:Y:S01]  /*14a60*/  @!P5 LDGSTS.E.BYPASS.LTC128B.128 [R215+0x6800], [R10.64] ;  /* 0x068000000ad7dfae */ /* 0x0005e2000b901d52 */
[----:B------:R-:W-:Y:S02]  /*14a70*/  @!P5 LEA.HI.X R7, R7, c[0x0][0x174], R15, 0x1, P0 ;  /* 0x00005d000707da11 */ /* 0x000fe400000f0c0f */
[----:B------:R-:W-:Y:S05]  /*14a80*/  PLOP3.LUT P0, PT, PT, PT, UP0, 0x80, 0x0 ;  /* 0x000000000000781c */ /* 0x000fea0003f0f008 */
        /* <DEDUP_REMOVED lines=148> */
[----:B------:R-:W1:Y:S01]  /*153d0*/  MUFU.TANH R154, R22 ;  /* 0x00000016009a7308 */ /* 0x000e620000002400 */
[----:B------:R-:W-:Y:S02]  /*153e0*/  FMUL.FTZ R35, R35, c[0x0][0x2ec] ;  /* 0x0000bb0023237a20 */ /* 0x000fe40000410000 */
[-C--:B------:R-:W-:Y:S04]  /*153f0*/  HMMA.16816.F32.BF16 R60, R76, R6.reuse, R60 ;  /* 0x000000064c3c723c */ /* 0x080fe8000004183c */
[----:B------:R-:W-:Y:S02]  /*15400*/  FMUL.FTZ R49, R49, c[0x0][0x2ec] ;  /* 0x0000bb0031317a20 */ /* 0x000fe40000410000 */
[----:B------:R-:W-:Y:S01]  /*15410*/  FMUL.FTZ R36, R36, c[0x0][0x2ec] ;  /* 0x0000bb0024247a20 */ /* 0x000fe20000410000 */
        /* <DEDUP_REMOVED lines=75> */
[----:B------:R-:W1:Y:S02]  /*158d0*/  MUFU.TANH R67, R67 ;  /* 0x0000004300437308 */ /* 0x000e640000002400 */
[----:B-1234-:R-:W-:-:S05]  /*158e0*/  @P0 BRA `(.L_x_2094) ;  /* 0xffffec3000000947 */ /* 0x01efca000383ffff */
.L_x_2093:
[----:B------:R-:W2:Y:S01]  /*158f0*/  S2R R2, SR_TID.X ;  /* 0x0000000000027919 */ /* 0x000ea20000002100 */
[----:B------:R-:W-:Y:S01]  /*15900*/  IMAD.U32 R0, RZ, RZ, UR13 ;  /* 0x0000000dff007e24 */ /* 0x000fe2000f8e00ff */
[----:B------:R-:W-:Y:S01]  /*15910*/  P2R R179, PR, RZ, 0x20 ;  /* 0x00000020ffb37803 */ /* 0x000fe20000000000 */
[----:B------:R-:W-:Y:S02]  /*15920*/  UISETP.GT.AND UP0, UPT, UR13, UR9, UPT ;  /* 0x000000090d00728c */ /* 0x000fe4000bf04270 */
[----:B------:R-:W-:Y:S01]  /*15930*/  UMOV UR25, UR13 ;  /* 0x0000000d00197c82 */ /* 0x000fe20008000000 */
[----:B--2---:R-:W-:Y:S05]  /*15940*/  IMAD.SHL.U32 R2, R2, 0x2, RZ ;  /* 0x0000000202027824 */ /* 0x004fea00078e00ff */
[----:B------:R-:W-:Y:S05]  /*15950*/  LOP3.LUT R2, R2, 0x6, RZ, 0xc0, !PT ;  /* 0x0000000602027812 */ /* 0x000fea00078ec0ff */
[----:B------:R-:W-:Y:S04]  /*15960*/  IMAD R0, R0, 0x40, R2 ;  /* 0x0000004000007824 */ /* 0x000fe800078e0202 */
[--C-:B------:R-:W-:Y:S01]  /*15970*/  IMAD.IADD R2, R210, 0x1, -R0.reuse ;  /* 0x00000001d2027824 */ /* 0x100fe200078e0a00 */
[C---:B------:R-:W-:Y:S01]  /*15980*/  IADD3 R17, R0.reuse, 0x1, RZ ;  /* 0x0000000100117810 */ /* 0x040fe20007ffe0ff */
[----:B-1----:R-:W-:Y:S01]  /*15990*/  IMAD.IADD R4, R207, 0x1, -R0 ;  /* 0x00000001cf047824 */ /* 0x002fe200078e0a00 */
[C---:B------:R-:W-:Y:S02]  /*159a0*/  IADD3 R16, R0.reuse, 0x8, RZ ;  /* 0x0000000800107810 */ /* 0x040fe40007ffe0ff */
[----:B------:R-:W-:Y:S02]  /*159b0*/  IABS R2, R2 ;  /* 0x0000000200027213 */ /* 0x000fe40000000000 */
[C---:B------:R-:W-:Y:S02]  /*159c0*/  IADD3 R12, R0.reuse, 0x18, RZ ;  /* 0x00000018000c7810 */ /* 0x040fe40007ffe0ff */
        /* <DEDUP_REMOVED lines=12> */
[----:B------:R-:W-:Y:S01]  /*15a90*/  ISETP.GE.AND P1, PT, R0, R204, PT ;  /* 0x000000cc0000720c */ /* 0x000fe20003f26270 */
[----:B-1----:R-:W-:Y:S01]  /*15aa0*/  FFMA.FTZ R30, R30, -UR20, R168 ;  /* 0x800000141e1e7c23 */ /* 0x002fe200080100a8 */
[----:B------:R-:W-:Y:S01]  /*15ab0*/  IABS R2, R4 ;  /* 0x0000000400027213 */ /* 0x000fe20000000000 */
[--C-:B------:R-:W-:Y:S01]  /*15ac0*/  IMAD.IADD R4, R205, 0x1, -R0.reuse ;  /* 0x00000001cd047824 */ /* 0x100fe200078e0a00 */
[C---:B------:R-:W-:Y:S02]  /*15ad0*/  ISETP.GE.OR P4, PT, R0.reuse, R214, !P3 ;  /* 0x000000d60000720c */ /* 0x040fe40005f86670 */
[----:B------:R1:W2:Y:S01]  /*15ae0*/  I2F R28, R2 ;  /* 0x00000002001c7306 */ /* 0x0002a20000201400 */
[C---:B------:R-:W-:Y:S02]  /*15af0*/  ISETP.GE.AND P0, PT, R0.reuse, R203, PT ;  /* 0x000000cb0000720c */ /* 0x040fe40003f06270 */
[C---:B------:R-:W-:Y:S02]  /*15b00*/  ISETP.GE.AND P2, PT, R0.reuse, R208, PT ;  /* 0x000000d00000720c */ /* 0x040fe40003f46270 */
[C---:B------:R-:W-:Y:S02]  /*15b10*/  ISETP.GE.OR P3, PT, R0.reuse, R212, !P1 ;  /* 0x000000d40000720c */ /* 0x040fe40004f66670 */
[C---:B------:R-:W-:Y:S02]  /*15b20*/  ISETP.GE.OR P6, PT, R0.reuse, R213, !P2 ;  /* 0x000000d50000720c */ /* 0x040fe400057c6670 */
[----:B------:R-:W-:Y:S02]  /*15b30*/  ISETP.GE.OR P2, PT, R0, R211, !P0 ;  /* 0x000000d30000720c */ /* 0x000fe40004746670 */
[C---:B------:R-:W-:Y:S02]  /*15b40*/  ISETP.GE.AND P0, PT, R17.reuse, R208, PT ;  /* 0x000000d01100720c */ /* 0x040fe40003f06270 */
[C---:B------:R-:W-:Y:S02]  /*15b50*/  ISETP.GE.AND P1, PT, R17.reuse, R206, PT ;  /* 0x000000ce1100720c */ /* 0x040fe40003f26270 */
[C---:B------:R-:W-:Y:S02]  /*15b60*/  ISETP.GE.OR P0, PT, R17.reuse, R213, !P0 ;  /* 0x000000d51100720c */ /* 0x040fe40004706670 */
[----:B------:R-:W-:Y:S02]  /*15b70*/  ISETP.GE.OR P1, PT, R17, R214, !P1 ;  /* 0x000000d61100720c */ /* 0x000fe40004f26670 */
[----:B------:R-:W-:Y:S02]  /*15b80*/  ISETP.GE.AND P5, PT, R14, R206, PT ;  /* 0x000000ce0e00720c */ /* 0x000fe40003fa6270 */
[----:B-1----:R-:W-:Y:S01]  /*15b90*/  IABS R2, R4 ;  /* 0x0000000400027213 */ /* 0x002fe20000000000 */
[----:B--2---:R-:W-:Y:S02]  /*15ba0*/  FFMA.FTZ R28, R28, -UR20, R167 ;  /* 0x800000141c1c7c23 */ /* 0x004fe400080100a7 */
[----:B------:R-:W-:Y:S01]  /*15bb0*/  IMAD.IADD R4, R209, 0x1, -R0 ;  /* 0x00000001d1047824 */ /* 0x000fe200078e0a00 */
[----:B------:R1:W2:Y:S02]  /*15bc0*/  I2F R26, R2 ;  /* 0x00000002001a7306 */ /* 0x0002a40000201400 */
[----:B------:R-:W-:Y:S02]  /*15bd0*/  FSEL R59, R28, -INF , !P6 ;  /* 0xff8000001c3b7808 */ /* 0x000fe40007000000 */
[----:B------:R-:W-:Y:S02]  /*15be0*/  ISETP.GE.AND P6, PT, R15, R208, PT ;  /* 0x000000d00f00720c */ /* 0x000fe40003fc6270 */
[----:B-1----:R-:W-:Y:S01]  /*15bf0*/  IABS R2, R4 ;  /* 0x0000000400027213 */ /* 0x002fe20000000000 */
[--C-:B------:R-:W-:Y:S02]  /*15c00*/  IMAD.IADD R4, R210, 0x1, -R17.reuse ;  /* 0x00000001d2047824 */ /* 0x100fe400078e0a11 */
[----:B--2---:R-:W-:Y:S01]  /*15c10*/  FFMA.FTZ R26, R26, -UR20, R166 ;  /* 0x800000141a1a7c23 */ /* 0x004fe200080100a6 */
[----:B------:R1:W2:Y:S02]  /*15c20*/  I2F R25, R2 ;  /* 0x0000000200197306 */ /* 0x0002a40000201400 */
[----:B-1----:R-:W-:Y:S01]  /*15c30*/  IABS R2, R4 ;  /* 0x0000000400027213 */ /* 0x002fe20000000000 */
[----:B------:R-:W-:Y:S02]  /*15c40*/  IMAD.IADD R4, R207, 0x1, -R17 ;  /* 0x00000001cf047824 */ /* 0x000fe400078e0a11 */
[----:B--2---:R-:W-:Y:S05]  /*15c50*/  FFMA.FTZ R25, R25, -UR20, R165 ;  /* 0x8000001419197c23 */ /* 0x004fea00080100a5 */
[----:B------:R1:W2:Y:S02]  /*15c60*/  I2F R24, R2 ;  /* 0x0000000200187306 */ /* 0x0002a40000201400 */
[----:B-1----:R-:W-:Y:S01]  /*15c70*/  IABS R2, R4 ;  /* 0x0000000400027213 */ /* 0x002fe20000000000 */
[----:B--2---:R-:W-:Y:S02]  /*15c80*/  FFMA.FTZ R24, R24, -UR20, R170 ;  /* 0x8000001418187c23 */ /* 0x004fe400080100aa */
[C-C-:B------:R-:W-:Y:S05]  /*15c90*/  IMAD.IADD R4, R210.reuse, 0x1, -R16.reuse ;  /* 0x00000001d2047824 */ /* 0x140fea00078e0a10 */
[----:B------:R1:W-:Y:S02]  /*15ca0*/  I2F R54, R2 ;  /* 0x0000000200367306 */ /* 0x0003e40000201400 */
[----:B-1----:R-:W-:Y:S01]  /*15cb0*/  IABS R2, R4 ;  /* 0x0000000400027213 */ /* 0x002fe20000000000 */
[----:B------:R-:W-:Y:S07]  /*15cc0*/  IMAD.IADD R4, R207, 0x1, -R16 ;  /* 0x00000001cf047824 */ /* 0x000fee00078e0a10 */
[----:B------:R1:W2:Y:S02]  /*15cd0*/  I2F R21, R2 ;  /* 0x0000000200157306 */ /* 0x0002a40000201400 */
[----:B-1----:R-:W-:Y:S01]  /*15ce0*/  IABS R2, R4 ;  /* 0x0000000400027213 */ /* 0x002fe20000000000 */
[C-C-:B------:R-:W-:Y:S02]  /*15cf0*/  IMAD.IADD R4, R210.reuse, 0x1, -R15.reuse ;  /* 0x00000001d2047824 */ /* 0x140fe400078e0a0f */
[----:B--2---:R-:W-:Y:S05]  /*15d00*/  FFMA.FTZ R21, R21, -UR20, R164 ;  /* 0x8000001415157c23 */ /* 0x004fea00080100a4 */
[----:B------:R1:W-:Y:S02]  /*15d10*/  I2F R53, R2 ;  /* 0x0000000200357306 */ /* 0x0003e40000201400 */
[----:B-1----:R-:W-:Y:S01]  /*15d20*/  IABS R2, R4 ;  /* 0x0000000400027213 */ /* 0x002fe20000000000 */
[C---:B------:R-:W-:Y:S07]  /*15d30*/  IMAD.IADD R4, R207.reuse, 0x1, -R15 ;  /* 0x00000001cf047824 */ /* 0x040fee00078e0a0f */
[----:B------:R1:W2:Y:S02]  /*15d40*/  I2F R20, R2 ;  /* 0x0000000200147306 */ /* 0x0002a40000201400 */
[----:B-1----:R-:W-:Y:S01]  /*15d50*/  IABS R2, R4 ;  /* 0x0000000400027213 */ /* 0x002fe20000000000 */
[--C-:B------:R-:W-:Y:S02]  /*15d60*/  IMAD.IADD R4, R210, 0x1, -R14.reuse ;  /* 0x00000001d2047824 */ /* 0x100fe400078e0a0e */
        /* <DEDUP_REMOVED lines=24> */
[--C-:B------:R-:W-:Y:S05]  /*15ef0*/  IMAD.IADD R4, R210, 0x1, -R11.reuse ;  /* 0x00000001d2047824 */ /* 0x100fea00078e0a0b */
[----:B------:R1:W2:Y:S02]  /*15f00*/  I2F R36, R2 ;  /* 0x0000000200247306 */ /* 0x0002a40000201400 */
[----:B-1----:R-:W-:Y:S01]  /*15f10*/  IABS R2, R4 ;  /* 0x0000000400027213 */ /* 0x002fe20000000000 */
[----:B--2---:R-:W-:Y:S02]  /*15f20*/  FFMA.FTZ R36, R36, -UR20, R150 ;  /* 0x8000001424247c23 */ /* 0x004fe40008010096 */
[----:B------:R-:W-:Y:S05]  /*15f30*/  IMAD.IADD R4, R207, 0x1, -R11 ;  /* 0x00000001cf047824 */ /* 0x000fea00078e0a0b */
[----:B------:R1:W2:Y:S02]  /*15f40*/  I2F R39, R2 ;  /* 0x0000000200277306 */ /* 0x0002a40000201400 */
[----:B-1----:R-:W-:Y:S01]  /*15f50*/  IABS R2, R4 ;  /* 0x0000000400027213 */ /* 0x002fe20000000000 */
[----:B--2---:R-:W-:Y:S02]  /*15f60*/  FFMA.FTZ R39, R39, -UR20, R151 ;  /* 0x8000001427277c23 */ /* 0x004fe40008010097 */
[--C-:B------:R-:W-:Y:S05]  /*15f70*/  IMAD.IADD R4, R210, 0x1, -R10.reuse ;  /* 0x00000001d2047824 */ /* 0x100fea00078e0a0a */
[----:B------:R1:W2:Y:S02]  /*15f80*/  I2F R40, R2 ;  /* 0x0000000200287306 */ /* 0x0002a40000201400 */
[----:B-1----:R-:W-:Y:S01]  /*15f90*/  IABS R2, R4 ;  /* 0x0000000400027213 */ /* 0x002fe20000000000 */
[C---:B------:R-:W-:Y:S02]  /*15fa0*/  IMAD.IADD R4, R207.reuse, 0x1, -R10 ;  /* 0x00000001cf047824 */ /* 0x040fe400078e0a0a */
[----:B--2---:R-:W-:Y:S05]  /*15fb0*/  FFMA.FTZ R40, R40, -UR20, R149 ;  /* 0x8000001428287c23 */ /* 0x004fea0008010095 */
        /* <DEDUP_REMOVED lines=10> */
[--C-:B------:R-:W-:Y:S02]  /*16060*/  IMAD.IADD R4, R210, 0x1, -R8.reuse ;  /* 0x00000001d2047824 */ /* 0x100fe400078e0a08 */
[----:B--2---:R-:W-:Y:S05]  /*16070*/  FFMA.FTZ R45, R45, -UR20, R147 ;  /* 0x800000142d2d7c23 */ /* 0x004fea0008010093 */
[----:B------:R1:W2:Y:S02]  /*16080*/  I2F R46, R2 ;  /* 0x00000002002e7306 */ /* 0x0002a40000201400 */
[----:B-1----:R-:W-:Y:S01]  /*16090*/  IABS R2, R4 ;  /* 0x0000000400027213 */ /* 0x002fe20000000000 */
[C---:B------:R-:W-:Y:S02]  /*160a0*/  IMAD.IADD R4, R207.reuse, 0x1, -R8 ;  /* 0x00000001cf047824 */ /* 0x040fe400078e0a08 */
[----:B--2---:R-:W-:Y:S05]  /*160b0*/  FFMA.FTZ R46, R46, -UR20, R145 ;  /* 0x800000142e2e7c23 */ /* 0x004fea0008010091 */
[----:B------:R1:W2:Y:S02]  /*160c0*/  I2F R50, R2 ;  /* 0x0000000200327306 */ /* 0x0002a40000201400 */
[----:B-1----:R-:W-:Y:S01]  /*160d0*/  IABS R2, R4 ;  /* 0x0000000400027213 */ /* 0x002fe20000000000 */
[----:B--2---:R-:W-:Y:S02]  /*160e0*/  FFMA.FTZ R50, R50, -UR20, R144 ;  /* 0x8000001432327c23 */ /* 0x004fe40008010090 */
[----:B------:R-:W-:Y:S05]  /*160f0*/  IMAD.IADD R4, R210, 0x1, -R7 ;  /* 0x00000001d2047824 */ /* 0x000fea00078e0a07 */
        /* <DEDUP_REMOVED lines=18> */
[----:B------:R-:W-:Y:S02]  /*16220*/  IMAD.IADD R4, R207, 0x1, -R5 ;  /* 0x00000001cf047824 */ /* 0x000fe400078e0a05 */
[----:B--2---:R-:W-:Y:S05]  /*16230*/  FFMA.FTZ R43, R43, -UR20, R69 ;  /* 0x800000142b2b7c23 */ /* 0x004fea0008010045 */
[----:B------:R1:W2:Y:S01]  /*16240*/  I2F R41, R2 ;  /* 0x0000000200297306 */ /* 0x0002a20000201400 */
[----:B------:R-:W-:Y:S02]  /*16250*/  FSEL R69, R25, -INF , !P2 ;  /* 0xff80000019457808 */ /* 0x000fe40005000000 */
[----:B------:R-:W-:Y:S02]  /*16260*/  ISETP.GE.AND P2, PT, R14, R208, PT ;  /* 0x000000d00e00720c */ /* 0x000fe40003f46270 */
[----:B-1----:R-:W-:Y:S01]  /*16270*/  IABS R2, R4 ;  /* 0x0000000400027213 */ /* 0x002fe20000000000 */
[----:B--2---:R-:W-:Y:S01]  /*16280*/  FFMA.FTZ R41, R41, -UR20, R70 ;  /* 0x8000001429297c23 */ /* 0x004fe20008010046 */
[----:B------:R-:W-:Y:S03]  /*16290*/  IADD3 R4, R0, 0x38, RZ ;  /* 0x0000003800047810 */ /* 0x000fe60007ffe0ff */
[----:B------:R1:W2:Y:S02]  /*162a0*/  I2F R38, R2 ;  /* 0x0000000200267306 */ /* 0x0002a40000201400 */
[--C-:B------:R-:W-:Y:S05]  /*162b0*/  IMAD.IADD R18, R210, 0x1, -R4.reuse ;  /* 0x00000001d2127824 */ /* 0x100fea00078e0a04 */
[----:B-1----:R-:W-:Y:S01]  /*162c0*/  IABS R2, R18 ;  /* 0x0000001200027213 */ /* 0x002fe20000000000 */
[----:B--2---:R-:W-:Y:S01]  /*162d0*/  FFMA.FTZ R38, R38, -UR20, R55 ;  /* 0x8000001426267c23 */ /* 0x004fe20008010037 */
[----:B------:R-:W-:Y:S01]  /*162e0*/  FSEL R55, R24, -INF , !P1 ;  /* 0xff80000018377808 */ /* 0x000fe20004800000 */
[----:B------:R-:W-:Y:S01]  /*162f0*/  IMAD.IADD R18, R207, 0x1, -R4 ;  /* 0x00000001cf127824 */ /* 0x000fe200078e0a04 */
[----:B------:R1:W2:Y:S04]  /*16300*/  I2F R37, R2 ;  /* 0x0000000200257306 */ /* 0x0002a80000201400 */
[----:B------:R-:W-:Y:S06]  /*16310*/  IABS R18, R18 ;  /* 0x0000001200127213 */ /* 0x000fec0000000000 */
[----:B------:R3:W4:Y:S01]  /*16320*/  I2F R35, R18 ;  /* 0x0000001200237306 */ /* 0x0007220000201400 */
[----:B-1----:R-:W-:Y:S01]  /*16330*/  IADD3 R2, R0, 0x39, RZ ;  /* 0x0000003900027810 */ /* 0x002fe20007ffe0ff */
[----:B--2---:R-:W-:Y:S04]  /*16340*/  FFMA.FTZ R52, R37, -UR20, R64 ;  /* 0x8000001425347c23 */ /* 0x004fe80008010040 */
[--C-:B------:R-:W-:Y:S05]  /*16350*/  IMAD.IADD R19, R210, 0x1, -R2.reuse ;  /* 0x00000001d2137824 */ /* 0x100fea00078e0a02 */
[----:B---3--:R-:W-:Y:S01]  /*16360*/  IABS R18, R19 ;  /* 0x0000001300127213 */ /* 0x008fe20000000000 */
[----:B------:R-:W-:Y:S02]  /*16370*/  IMAD.IADD R19, R207, 0x1, -R2 ;  /* 0x00000001cf137824 */ /* 0x000fe400078e0a02 */
[----:B----4-:R-:W-:Y:S01]  /*16380*/  FFMA.FTZ R35, R35, -UR20, R66 ;  /* 0x8000001423237c23 */ /* 0x010fe20008010042 */
[----:B------:R1:W2:Y:S02]  /*16390*/  I2F R31, R18 ;  /* 0x00000012001f7306 */ /* 0x0002a40000201400 */
[----:B-1----:R-:W-:Y:S01]  /*163a0*/  IABS R18, R19 ;  /* 0x0000001300127213 */ /* 0x002fe20000000000 */
[----:B------:R-:W-:Y:S01]  /*163b0*/  FFMA.FTZ R19, R54, -UR20, R169 ;  /* 0x8000001436137c23 */ /* 0x000fe200080100a9 */
[----:B------:R-:W-:Y:S01]  /*163c0*/  FSEL R54, R30, -INF , !P4 ;  /* 0xff8000001e367808 */ /* 0x000fe20006000000 */
[----:B--2---:R-:W-:Y:S01]  /*163d0*/  FFMA.FTZ R37, R31, -UR20, R65 ;  /* 0x800000141f257c23 */ /* 0x004fe20008010041 */
[----:B------:R-:W-:Y:S01]  /*163e0*/  FSEL R65, R26, -INF , !P3 ;  /* 0xff8000001a417808 */ /* 0x000fe20005800000 */
[----:B------:R-:W-:Y:S01]  /*163f0*/  IMAD.MOV.U32 R0, RZ, RZ, R18 ;  /* 0x000000ffff007224 */ /* 0x000fe200078e0012 */
[----:B------:R-:W-:Y:S01]  /*16400*/  FSEL R57, R19, -INF , !P0 ;  /* 0xff80000013397808 */ /* 0x000fe20004000000 */
[----:B------:R-:W-:Y:S01]  /*16410*/  IMAD.IADD R18, R205, 0x1, -R17 ;  /* 0x00000001cd127824 */ /* 0x000fe200078e0a11 */
[C---:B------:R-:W-:Y:S01]  /*16420*/  ISETP.GE.AND P3, PT, R16.reuse, R208, PT ;  /* 0x000000d01000720c */ /* 0x040fe20003f66270 */
[----:B------:R-:W1:Y:S01]  /*16430*/  I2F R22, R0 ;  /* 0x0000000000167306 */ /* 0x000e620000201400 */
[C---:B------:R-:W-:Y:S02]  /*16440*/  ISETP.GE.AND P4, PT, R16.reuse, R206, PT ;  /* 0x000000ce1000720c */ /* 0x040fe40003f86270 */
[C---:B------:R-:W-:Y:S02]  /*16450*/  ISETP.GE.OR P0, PT, R16.reuse, R213, !P3 ;  /* 0x000000d51000720c */ /* 0x040fe40005f06670 */
[----:B------:R-:W-:Y:S02]  /*16460*/  ISETP.GE.OR P1, PT, R16, R214, !P4 ;  /* 0x000000d61000720c */ /* 0x000fe40006726670 */
[----:B------:R-:W-:Y:S02]  /*16470*/  ISETP.GE.AND P4, PT, R15, R206, PT ;  /* 0x000000ce0f00720c */ /* 0x000fe40003f86270 */
[----:B------:R-:W-:Y:S02]  /*16480*/  FSEL R58, R21, -INF , !P1 ;  /* 0xff800000153a7808 */ /* 0x000fe40004800000 */
[----:B------:R-:W-:Y:S02]  /*16490*/  ISETP.GE.OR P1, PT, R15, R214, !P4 ;  /* 0x000000d60f00720c */ /* 0x000fe40006726670 */
[----:B------:R-:W-:Y:S02]  /*164a0*/  ISETP.GE.AND P3, PT, R13, R206, PT ;  /* 0x000000ce0d00720c */ /* 0x000fe40003f66270 */
[----:B------:R-:W-:Y:S02]  /*164b0*/  FSEL R56, R20, -INF , !P1 ;  /* 0xff80000014387808 */ /* 0x000fe40004800000 */
[----:B------:R-:W-:Y:S02]  /*164c0*/  ISETP.GE.OR P1, PT, R14, R214, !P5 ;  /* 0x000000d60e00720c */ /* 0x000fe40006f26670 */
[C---:B------:R-:W-:Y:S02]  /*164d0*/  ISETP.GE.AND P5, PT, R17.reuse, R204, PT ;  /* 0x000000cc1100720c */ /* 0x040fe40003fa6270 */
[C---:B------:R-:W-:Y:S02]  /*164e0*/  ISETP.GE.AND P4, PT, R17.reuse, R203, PT ;  /* 0x000000cb1100720c */ /* 0x040fe40003f86270 */
[----:B------:R-:W-:Y:S01]  /*164f0*/  ISETP.GE.OR P5, PT, R17, R212, !P5 ;  /* 0x000000d41100720c */ /* 0x000fe20006fa6670 */
[----:B-1----:R-:W-:Y:S01]  /*16500*/  FFMA.FTZ R31, R22, -UR20, R67 ;  /* 0x80000014161f7c23 */ /* 0x002fe20008010043 */
[----:B------:R-:W-:Y:S01]  /*16510*/  IABS R0, R18 ;  /* 0x0000001200007213 */ /* 0x000fe20000000000 */
[----:B------:R-:W-:Y:S01]  /*16520*/  FFMA.FTZ R18, R53, -UR20, R161 ;  /* 0x8000001435127c23 */ /* 0x000fe200080100a1 */
[----:B------:R-:W-:Y:S02]  /*16530*/  P2R R19, PR, RZ, 0x20 ;  /* 0x00000020ff137803 */ /* 0x000fe40000000000 */
[----:B------:R-:W-:Y:S02]  /*16540*/  FSEL R67, R29, -INF , !P1 ;  /* 0xff8000001d437808 */ /* 0x000fe40004800000 */
[----:B------:R-:W1:Y:S01]  /*16550*/  I2F R0, R0 ;  /* 0x0000000000007306 */ /* 0x000e620000201400 */
[----:B------:R-:W-:Y:S01]  /*16560*/  FSEL R60, R18, -INF , !P0 ;  /* 0xff800000123c7808 */ /* 0x000fe20004000000 */
[----:B------:R-:W-:Y:S01]  /*16570*/  IMAD.IADD R18, R205, 0x1, -R15 ;  /* 0x00000001cd127824 */ /* 0x000fe200078e0a0f */
[----:B------:R-:W-:Y:S02]  /*16580*/  ISETP.GE.OR P1, PT, R13, R214, !P3 ;  /* 0x000000d60d00720c */ /* 0x000fe40005f26670 */
[-C--:B------:R-:W-:Y:S02]  /*16590*/  ISETP.GE.OR P0, PT, R15, R213.reuse, !P6 ;  /* 0x000000d50f00720c */ /* 0x080fe40007706670 */
[----:B------:R-:W-:Y:S02]  /*165a0*/  FSEL R64, R32, -INF , !P1 ;  /* 0xff80000020407808 */ /* 0x000fe40004800000 */
[C---:B------:R-:W-:Y:S02]  /*165b0*/  ISETP.GE.AND P1, PT, R12.reuse, R208, PT ;  /* 0x000000d00c00720c */ /* 0x040fe40003f26270 */
[C---:B------:R-:W-:Y:S02]  /*165c0*/  ISETP.GE.AND P6, PT, R12.reuse, R206, PT ;  /* 0x000000ce0c00720c */ /* 0x040fe40003fc6270 */
[-C--:B------:R-:W-:Y:S02]  /*165d0*/  ISETP.GE.OR P1, PT, R12, R213.reuse, !P1 ;  /* 0x000000d50c00720c */ /* 0x080fe40004f26670 */
[----:B------:R-:W-:Y:S02]  /*165e0*/  FSEL R61, R23, -INF , !P0 ;  /* 0xff800000173d7808 */ /* 0x000fe40004000000 */
[----:B------:R-:W-:Y:S02]  /*165f0*/  FSEL R152, R36, -INF , !P1 ;  /* 0xff80000024987808 */ /* 0x000fe40004800000 */
[----:B------:R-:W-:Y:S02]  /*16600*/  ISETP.GE.OR P0, PT, R14, R213, !P2 ;  /* 0x000000d50e00720c */ /* 0x000fe40005706670 */
[----:B------:R-:W-:Y:S02]  /*16610*/  ISETP.GE.AND P3, PT, R13, R208, PT ;  /* 0x000000d00d00720c */ /* 0x000fe40003f66270 */
[----:B------:R-:W-:Y:S01]  /*16620*/  ISETP.GE.AND P2, PT, R11, R206, PT ;  /* 0x000000ce0b00720c */ /* 0x000fe20003f46270 */
[----:B-1----:R-:W-:Y:S01]  /*16630*/  FFMA.FTZ R53, R0, -UR20, R171 ;  /* 0x8000001400357c23 */ /* 0x002fe200080100ab */
[----:B------:R-:W-:Y:S01]  /*16640*/  ISETP.GE.OR P1, PT, R17, R211, !P4 ;  /* 0x000000d31100720c */ /* 0x000fe20006726670 */
[----:B------:R-:W-:Y:S01]  /*16650*/  IMAD.IADD R0, R205, 0x1, -R16 ;  /* 0x00000001cd007824 */ /* 0x000fe200078e0a10 */
[----:B------:R-:W-:Y:S02]  /*16660*/  FSEL R66, R27, -INF , !P0 ;  /* 0xff8000001b427808 */ /* 0x000fe40004000000 */
[-C--:B------:R-:W-:Y:S02]  /*16670*/  ISETP.GE.OR P0, PT, R13, R213.reuse, !P3 ;  /* 0x000000d50d00720c */ /* 0x080fe40005f06670 */
[----:B------:R-:W-:Y:S02]  /*16680*/  IABS R0, R0 ;  /* 0x0000000000007213 */ /* 0x000fe40000000000 */
[----:B------:R-:W-:Y:S02]  /*16690*/  ISETP.GE.OR P3, PT, R12, R214, !P6 ;  /* 0x000000d60c00720c */ /* 0x000fe40007766670 */
[----:B------:R1:W2:Y:S01]  /*166a0*/  I2F R25, R0 ;  /* 0x0000000000197306 */ /* 0x0002a20000201400 */
[----:B------:R-:W-:Y:S02]  /*166b0*/  ISETP.GE.AND P6, PT, R10, R208, PT ;  /* 0x000000d00a00720c */ /* 0x000fe40003fc6270 */
[----:B------:R-:W-:Y:S02]  /*166c0*/  P2R R27, PR, RZ, 0x2 ;  /* 0x00000002ff1b7803 */ /* 0x000fe40000000000 */
[----:B------:R-:W-:Y:S02]  /*166d0*/  ISETP.GE.OR P1, PT, R11, R214, !P2 ;  /* 0x000000d60b00720c */ /* 0x000fe40005726670 */
[----:B------:R-:W-:Y:S02]  /*166e0*/  FSEL R63, R34, -INF , !P3 ;  /* 0xff800000223f7808 */ /* 0x000fe40005800000 */
[----:B------:R-:W-:Y:S02]  /*166f0*/  FSEL R39, R39, -INF , !P1 ;  /* 0xff80000027277808 */ /* 0x000fe40004800000 */
[C---:B------:R-:W-:Y:S02]  /*16700*/  ISETP.GE.OR P1, PT, R10.reuse, R213, !P6 ;  /* 0x000000d50a00720c */ /* 0x040fe40007726670 */
[----:B------:R-:W-:Y:S02]  /*16710*/  ISETP.NE.AND P6, PT, R19, RZ, PT ;  /* 0x000000ff1300720c */ /* 0x000fe40003fc5270 */
[CC--:B------:R-:W-:Y:S02]  /*16720*/  ISETP.GE.AND P3, PT, R10.reuse, R206.reuse, PT ;  /* 0x000000ce0a00720c */ /* 0x0c0fe40003f66270 */
[----:B------:R-:W-:Y:S02]  /*16730*/  ISETP.GE.AND P2, PT, R9, R206, PT ;  /* 0x000000ce0900720c */ /* 0x000fe40003f46270 */
[----:B------:R-:W-:Y:S02]  /*16740*/  ISETP.GE.OR P3, PT, R10, R214, !P3 ;  /* 0x000000d60a00720c */ /* 0x000fe40005f66670 */
[----:B------:R-:W-:Y:S02]  /*16750*/  ISETP.GE.AND P4, PT, R16, R204, PT ;  /* 0x000000cc1000720c */ /* 0x000fe40003f86270 */
[----:B------:R-:W-:Y:S02]  /*16760*/  FSEL R158, R42, -INF , !P3 ;  /* 0xff8000002a9e7808 */ /* 0x000fe40005800000 */
[----:B-1----:R-:W-:Y:S01]  /*16770*/  IABS R0, R18 ;  /* 0x0000001200007213 */ /* 0x002fe20000000000 */
[----:B------:R-:W-:Y:S01]  /*16780*/  IMAD.IADD R18, R205, 0x1, -R14 ;  /* 0x00000001cd127824 */ /* 0x000fe200078e0a0e */
[----:B------:R-:W-:Y:S02]  /*16790*/  FSEL R53, R53, -INF , !P6 ;  /* 0xff80000035357808 */ /* 0x000fe40007000000 */
[----:B------:R1:W-:Y:S01]  /*167a0*/  I2F R24, R0 ;  /* 0x0000000000187306 */ /* 0x0003e20000201400 */
[----:B------:R-:W-:Y:S02]  /*167b0*/  ISETP.GE.AND P3, PT, R16, R203, PT ;  /* 0x000000cb1000720c */ /* 0x000fe40003f66270 */
[----:B------:R-:W-:Y:S02]  /*167c0*/  FSEL R62, R33, -INF , !P0 ;  /* 0xff800000213e7808 */ /* 0x000fe40004000000 */
[----:B------:R-:W-:Y:S02]  /*167d0*/  ISETP.GE.AND P0, PT, R11, R208, PT ;  /* 0x000000d00b00720c */ /* 0x000fe40003f06270 */
[----:B------:R-:W-:Y:S02]  /*167e0*/  FSEL R160, R44, -INF , !P1 ;  /* 0xff8000002ca07808 */ /* 0x000fe40004800000 */
[----:B------:R-:W-:Y:S02]  /*167f0*/  ISETP.GE.OR P1, PT, R9, R214, !P2 ;  /* 0x000000d60900720c */ /* 0x000fe40005726670 */
[C---:B------:R-:W-:Y:S02]  /*16800*/  ISETP.GE.OR P2, PT, R16.reuse, R212, !P4 ;  /* 0x000000d41000720c */ /* 0x040fe40006746670 */
[----:B------:R-:W-:Y:S01]  /*16810*/  ISETP.GE.OR P5, PT, R16, R211, !P3 ;  /* 0x000000d31000720c */ /* 0x000fe20005fa6670 */
[----:B------:R-:W-:Y:S01]  /*16820*/  IMAD.IADD R16, R209, 0x1, -R16 ;  /* 0x00000001d1107824 */ /* 0x000fe200078e0a10 */
[-C--:B------:R-:W-:Y:S02]  /*16830*/  ISETP.GE.OR P0, PT, R11, R213.reuse, !P0 ;  /* 0x000000d50b00720c */ /* 0x080fe40004706670 */
[----:B------:R-:W-:Y:S02]  /*16840*/  FSEL R159, R45, -INF , !P1 ;  /* 0xff8000002d9f7808 */ /* 0x000fe40004800000 */
[----:B------:R-:W-:Y:S02]  /*16850*/  IABS R16, R16 ;  /* 0x0000001000107213 */ /* 0x000fe40000000000 */
[----:B------:R-:W-:Y:S02]  /*16860*/  FSEL R151, R40, -INF , !P0 ;  /* 0xff80000028977808 */ /* 0x000fe40004000000 */
[----:B------:R3:W-:Y:S01]  /*16870*/  I2F R40, R16 ;  /* 0x0000001000287306 */ /* 0x0007e20000201400 */
[----:B-1----:R-:W-:Y:S01]  /*16880*/  IABS R0, R18 ;  /* 0x0000001200007213 */ /* 0x002fe20000000000 */
[----:B------:R-:W-:Y:S01]  /*16890*/  IMAD.IADD R18, R205, 0x1, -R13 ;  /* 0x00000001cd127824 */ /* 0x000fe200078e0a0d */
[C---:B------:R-:W-:Y:S02]  /*168a0*/  ISETP.GE.AND P0, PT, R9.reuse, R208, PT ;  /* 0x000000d00900720c */ /* 0x040fe40003f06270 */
[C---:B------:R-:W-:Y:S02]  /*168b0*/  ISETP.GE.AND P1, PT, R8.reuse, R206, PT ;  /* 0x000000ce0800720c */ /* 0x040fe40003f26270 */
[-C--:B------:R-:W-:Y:S02]  /*168c0*/  ISETP.GE.OR P0, PT, R9, R213.reuse, !P0 ;  /* 0x000000d50900720c */ /* 0x080fe40004706670 */
[----:B------:R-:W-:Y:S01]  /*168d0*/  ISETP.GE.OR P1, PT, R8, R214, !P1 ;  /* 0x000000d60800720c */ /* 0x000fe20004f26670 */
[----:B------:R1:W-:Y:S01]  /*168e0*/  I2F R22, R0 ;  /* 0x0000000000167306 */ /* 0x0003e20000201400 */
[----:B------:R-:W-:Y:S02]  /*168f0*/  FSEL R161, R46, -INF , !P0 ;  /* 0xff8000002ea17808 */ /* 0x000fe40004000000 */
[----:B------:R-:W-:Y:S02]  /*16900*/  ISETP.GE.AND P0, PT, R8, R208, PT ;  /* 0x000000d00800720c */ /* 0x000fe40003f06270 */
[----:B------:R-:W-:Y:S02]  /*16910*/  FSEL R162, R50, -INF , !P1 ;  /* 0xff80000032a27808 */ /* 0x000fe40004800000 */
[-C--:B------:R-:W-:Y:S02]  /*16920*/  ISETP.GE.OR P0, PT, R8, R213.reuse, !P0 ;  /* 0x000000d50800720c */ /* 0x080fe40004706670 */
[----:B------:R-:W-:Y:S02]  /*16930*/  ISETP.GE.AND P1, PT, R7, R206, PT ;  /* 0x000000ce0700720c */ /* 0x000fe40003f26270 */
[----:B------:R-:W-:Y:S02]  /*16940*/  FSEL R221, R49, -INF , !P0 ;  /* 0xff80000031dd7808 */ /* 0x000fe40004000000 */
[----:B------:R-:W-:Y:S01]  /*16950*/  ISETP.GE.AND P0, PT, R7, R208, PT ;  /* 0x000000d00700720c */ /* 0x000fe20003f06270 */
[----:B---3--:R-:W-:Y:S01]  /*16960*/  IMAD.IADD R16, R209, 0x1, -R15 ;  /* 0x00000001d1107824 */ /* 0x008fe200078e0a0f */
[C---:B------:R-:W-:Y:S02]  /*16970*/  ISETP.GE.OR P1, PT, R7.reuse, R214, !P1 ;  /* 0x000000d60700720c */ /* 0x040fe40004f26670 */
[-C--:B------:R-:W-:Y:S02]  /*16980*/  ISETP.GE.OR P0, PT, R7, R213.reuse, !P0 ;  /* 0x000000d50700720c */ /* 0x080fe40004706670 */
[----:B------:R-:W-:Y:S02]  /*16990*/  FSEL R184, R51, -INF , !P1 ;  /* 0xff80000033b87808 */ /* 0x000fe40004800000 */
[----:B------:R-:W-:Y:S02]  /*169a0*/  FSEL R224, R48, -INF , !P0 ;  /* 0xff80000030e07808 */ /* 0x000fe40004000000 */
[C---:B------:R-:W-:Y:S02]  /*169b0*/  ISETP.GE.AND P0, PT, R6.reuse, R208, PT ;  /* 0x000000d00600720c */ /* 0x040fe40003f06270 */
[----:B-1----:R-:W-:Y:S01]  /*169c0*/  IABS R0, R18 ;  /* 0x0000001200007213 */ /* 0x002fe20000000000 */
[----:B------:R-:W-:Y:S01]  /*169d0*/  IMAD.IADD R18, R209, 0x1, -R17 ;  /* 0x00000001d1127824 */ /* 0x000fe200078e0a11 */
[CC--:B------:R-:W-:Y:S01]  /*169e0*/  ISETP.GE.OR P0, PT, R6.reuse, R213.reuse, !P0 ;  /* 0x000000d50600720c */ /* 0x0c0fe20004706670 */
[----:B------:R-:W-:Y:S01]  /*169f0*/  IMAD.IADD R17, R205, 0x1, -R12 ;  /* 0x00000001cd117824 */ /* 0x000fe200078e0a0c */
[----:B------:R1:W-:Y:S01]  /*16a00*/  I2F R21, R0 ;  /* 0x0000000000157306 */ /* 0x0003e20000201400 */
[C---:B------:R-:W-:Y:S02]  /*16a10*/  ISETP.GE.AND P1, PT, R6.reuse, R206, PT ;  /* 0x000000ce0600720c */ /* 0x040fe40003f26270 */
[----:B------:R-:W-:Y:S02]  /*16a20*/  FSEL R232, R43, -INF , !P0 ;  /* 0xff8000002be87808 */ /* 0x000fe40004000000 */
[C---:B------:R-:W-:Y:S02]  /*16a30*/  ISETP.GE.AND P0, PT, R5.reuse, R208, PT ;  /* 0x000000d00500720c */ /* 0x040fe40003f06270 */
[----:B------:R-:W-:Y:S02]  /*16a40*/  ISETP.GE.OR P1, PT, R6, R214, !P1 ;  /* 0x000000d60600720c */ /* 0x000fe40004f26670 */
[-C--:B------:R-:W-:Y:S02]  /*16a50*/  ISETP.GE.OR P0, PT, R5, R213.reuse, !P0 ;  /* 0x000000d50500720c */ /* 0x080fe40004706670 */
[----:B------:R-:W-:Y:S02]  /*16a60*/  FSEL R230, R47, -INF , !P1 ;  /* 0xff8000002fe67808 */ /* 0x000fe40004800000 */
[----:B------:R-:W-:Y:S02]  /*16a70*/  FSEL R233, R38, -INF , !P0 ;  /* 0xff80000026e97808 */ /* 0x000fe40004000000 */
[C---:B------:R-:W-:Y:S02]  /*16a80*/  ISETP.GE.AND P0, PT, R4.reuse, R208, PT ;  /* 0x000000d00400720c */ /* 0x040fe40003f06270 */
[C---:B------:R-:W-:Y:S02]  /*16a90*/  ISETP.GE.AND P1, PT, R5.reuse, R206, PT ;  /* 0x000000ce0500720c */ /* 0x040fe40003f26270 */
[C---:B------:R-:W-:Y:S02]  /*16aa0*/  ISETP.GE.OR P0, PT, R4.reuse, R213, !P0 ;  /* 0x000000d50400720c */ /* 0x040fe40004706670 */
[----:B------:R-:W-:Y:S02]  /*16ab0*/  ISETP.GE.OR P1, PT, R5, R214, !P1 ;  /* 0x000000d60500720c */ /* 0x000fe40004f26670 */
[----:B------:R-:W-:Y:S02]  /*16ac0*/  FSEL R236, R35, -INF , !P0 ;  /* 0xff80000023ec7808 */ /* 0x000fe40004000000 */
[----:B-1----:R-:W-:Y:S02]  /*16ad0*/  IABS R0, R17 ;  /* 0x0000001100007213 */ /* 0x002fe40000000000 */
[----:B------:R-:W-:Y:S02]  /*16ae0*/  FSEL R231, R41, -INF , !P1 ;  /* 0xff80000029e77808 */ /* 0x000fe40004800000 */
[----:B------:R1:W3:Y:S01]  /*16af0*/  I2F R19, R0 ;  /* 0x0000000000137306 */ /* 0x0002e20000201400 */
[----:B------:R-:W-:Y:S02]  /*16b00*/  ISETP.GE.AND P1, PT, R4, R206, PT ;  /* 0x000000ce0400720c */ /* 0x000fe40003f26270 */
[----:B------:R-:W-:Y:S02]  /*16b10*/  ISETP.GE.AND P0, PT, R2, R208, PT ;  /* 0x000000d00200720c */ /* 0x000fe40003f06270 */
[----:B------:R-:W-:Y:S02]  /*16b20*/  ISETP.GE.OR P1, PT, R4, R214, !P1 ;  /* 0x000000d60400720c */ /* 0x000fe40004f26670 */
[----:B------:R-:W-:Y:S02]  /*16b30*/  ISETP.GE.OR P0, PT, R2, R213, !P0 ;  /* 0x000000d50200720c */ /* 0x000fe40004706670 */
[----:B------:R-:W-:Y:S02]  /*16b40*/  FSEL R234, R52, -INF , !P1 ;  /* 0xff80000034ea7808 */ /* 0x000fe40004800000 */
[C---:B------:R-:W-:Y:S02]  /*16b50*/  ISETP.GE.AND P1, PT, R2.reuse, R206, PT ;  /* 0x000000ce0200720c */ /* 0x040fe40003f26270 */
[----:B------:R-:W-:Y:S02]  /*16b60*/  FSEL R237, R31, -INF , !P0 ;  /* 0xff8000001fed7808 */ /* 0x000fe40004000000 */
[----:B------:R-:W-:Y:S02]  /*16b70*/  ISETP.GE.OR P1, PT, R2, R214, !P1 ;  /* 0x000000d60200720c */ /* 0x000fe40004f26670 */
[----:B------:R-:W-:Y:S02]  /*16b80*/  ISETP.GE.AND P0, PT, R15, R203, PT ;  /* 0x000000cb0f00720c */ /* 0x000fe40003f06270 */
[----:B------:R-:W-:Y:S02]  /*16b90*/  FSEL R235, R37, -INF , !P1 ;  /* 0xff80000025eb7808 */ /* 0x000fe40004800000 */
[C---:B------:R-:W-:Y:S02]  /*16ba0*/  ISETP.GE.AND P1, PT, R15.reuse, R204, PT ;  /* 0x000000cc0f00720c */ /* 0x040fe40003f26270 */
[----:B------:R-:W-:Y:S01]  /*16bb0*/  ISETP.GE.OR P4, PT, R15, R211, !P0 ;  /* 0x000000d30f00720c */ /* 0x000fe20004786670 */
[----:B-1----:R-:W-:Y:S01]  /*16bc0*/  IMAD.IADD R0, R205, 0x1, -R11 ;  /* 0x00000001cd007824 */ /* 0x002fe200078e0a0b */
[----:B------:R-:W-:Y:S01]  /*16bd0*/  ISETP.GE.OR P3, PT, R15, R212, !P1 ;  /* 0x000000d40f00720c */ /* 0x000fe20004f66670 */
[----:B--2---:R-:W-:Y:S01]  /*16be0*/  FFMA.FTZ R15, R25, -UR20, R181 ;  /* 0x80000014190f7c23 */ /* 0x004fe200080100b5 */
[C---:B------:R-:W-:Y:S02]  /*16bf0*/  ISETP.GE.AND P1, PT, R14.reuse, R204, PT ;  /* 0x000000cc0e00720c */ /* 0x040fe40003f26270 */
[----:B------:R-:W-:Y:S02]  /*16c00*/  IABS R0, R0 ;  /* 0x0000000000007213 */ /* 0x000fe40000000000 */
[----:B------:R-:W-:Y:S01]  /*16c10*/  FSEL R33, R15, -INF , !P2 ;  /* 0xff8000000f217808 */ /* 0x000fe20005000000 */
[----:B------:R-:W-:Y:S01]  /*16c20*/  IMAD.IADD R15, R205, 0x1, -R7 ;  /* 0x00000001cd0f7824 */ /* 0x000fe200078e0a07 */
[----:B------:R1:W2:Y:S01]  /*16c30*/  I2F R20, R0 ;  /* 0x0000000000147306 */ /* 0x0002a20000201400 */
[C---:B------:R-:W-:Y:S02]  /*16c40*/  ISETP.GE.AND P0, PT, R14.reuse, R203, PT ;  /* 0x000000cb0e00720c */ /* 0x040fe40003f06270 */
[C---:B------:R-:W-:Y:S02]  /*16c50*/  ISETP.GE.OR P2, PT, R14.reuse, R212, !P1 ;  /* 0x000000d40e00720c */ /* 0x040fe40004f46670 */
[----:B------:R-:W-:Y:S02]  /*16c60*/  ISETP.GE.OR P6, PT, R14, R211, !P0 ;  /* 0x000000d30e00720c */ /* 0x000fe400047c6670 */
[----:B------:R-:W-:Y:S01]  /*16c70*/  IABS R17, R18 ;  /* 0x0000001200117213 */ /* 0x000fe20000000000 */
[----:B---3--:R-:W-:Y:S01]  /*16c80*/  FFMA.FTZ R18, R19, -UR20, R174 ;  /* 0x8000001413127c23 */ /* 0x008fe200080100ae */
[-C--:B------:R-:W-:Y:S02]  /*16c90*/  ISETP.GE.AND P0, PT, R12, R204.reuse, PT ;  /* 0x000000cc0c00720c */ /* 0x080fe40003f06270 */
[----:B------:R3:W4:Y:S01]  /*16ca0*/  I2F R29, R17 ;  /* 0x00000011001d7306 */ /* 0x0007220000201400 */
[----:B------:R-:W-:Y:S01]  /*16cb0*/  ISETP.GE.AND P1, PT, R13, R204, PT ;  /* 0x000000cc0d00720c */ /* 0x000fe20003f26270 */
[----:B-1----:R-:W-:Y:S02]  /*16cc0*/  IMAD.IADD R0, R205, 0x1, -R10 ;  /* 0x00000001cd007824 */ /* 0x002fe400078e0a0a */
[----:B--2---:R-:W-:Y:S03]  /*16cd0*/  FFMA.FTZ R20, R20, -UR20, R175 ;  /* 0x8000001414147c23 */ /* 0x004fe600080100af */
[----:B------:R-:W-:Y:S04]  /*16ce0*/  IABS R0, R0 ;  /* 0x0000000000007213 */ /* 0x000fe80000000000 */
[----:B------:R1:W-:Y:S01]  /*16cf0*/  I2F R23, R0 ;  /* 0x0000000000177306 */ /* 0x0003e20000201400 */
[----:B---3--:R-:W-:Y:S02]  /*16d00*/  FFMA.FTZ R17, R21, -UR20, R177 ;  /* 0x8000001415117c23 */ /* 0x008fe400080100b1 */
[----:B----4-:R-:W-:Y:S01]  /*16d10*/  FFMA.FTZ R19, R29, -UR20, R216 ;  /* 0x800000141d137c23 */ /* 0x010fe200080100d8 */
[----:B-1----:R-:W-:Y:S01]  /*16d20*/  IABS R0, R16 ;  /* 0x0000001000007213 */ /* 0x002fe20000000000 */
[----:B------:R-:W-:Y:S05]  /*16d30*/  IMAD.IADD R16, R205, 0x1, -R9 ;  /* 0x00000001cd107824 */ /* 0x000fea00078e0a09 */
[----:B------:R1:W-:Y:S02]  /*16d40*/  I2F R26, R0 ;  /* 0x00000000001a7306 */ /* 0x0003e40000201400 */
[----:B-1----:R-:W-:Y:S01]  /*16d50*/  IABS R0, R16 ;  /* 0x0000001000007213 */ /* 0x002fe20000000000 */
[C---:B------:R-:W-:Y:S02]  /*16d60*/  IMAD.IADD R16, R209.reuse, 0x1, -R14 ;  /* 0x00000001d1107824 */ /* 0x040fe400078e0a0e */
[----:B------:R-:W-:Y:S05]  /*16d70*/  IMAD.IADD R14, R209, 0x1, -R12 ;  /* 0x00000001d10e7824 */ /* 0x000fea00078e0a0c */
[----:B------:R1:W2:Y:S02]  /*16d80*/  I2F R28, R0 ;  /* 0x00000000001c7306 */ /* 0x0002a40000201400 */
[----:B-1----:R-:W-:Y:S01]  /*16d90*/  IABS R0, R16 ;  /* 0x0000001000007213 */ /* 0x002fe20000000000 */
[----:B------:R-:W-:Y:S07]  /*16da0*/  IMAD.IADD R16, R205, 0x1, -R8 ;  /* 0x00000001cd107824 */ /* 0x000fee00078e0a08 */
[----:B------:R1:W-:Y:S02]  /*16db0*/  I2F R36, R0 ;  /* 0x0000000000247306 */ /* 0x0003e40000201400 */
[----:B-1----:R-:W-:Y:S01]  /*16dc0*/  IABS R0, R16 ;  /* 0x0000001000007213 */ /* 0x002fe20000000000 */
[----:B------:R-:W-:Y:S07]  /*16dd0*/  IMAD.IADD R16, R209, 0x1, -R13 ;  /* 0x00000001d1107824 */ /* 0x000fee00078e0a0d */
[----:B------:R1:W-:Y:S02]  /*16de0*/  I2F R35, R0 ;  /* 0x0000000000237306 */ /* 0x0003e40000201400 */
[----:B-1----:R-:W-:Y:S01]  /*16df0*/  IABS R0, R16 ;  /* 0x0000001000007213 */ /* 0x002fe20000000000 */
[----:B------:R-:W-:Y:S07]  /*16e00*/  FFMA.FTZ R16, R24, -UR20, R183 ;  /* 0x8000001418107c23 */ /* 0x000fee00080100b7 */
[----:B------:R1:W-:Y:S01]  /*16e10*/  I2F R34, R0 ;  /* 0x0000000000227306 */ /* 0x0003e20000201400 */
[----:B------:R-:W-:Y:S01]  /*16e20*/  FSEL R31, R16, -INF , !P3 ;  /* 0xff800000101f7808 */ /* 0x000fe20005800000 */
[----:B--2---:R-:W-:Y:S01]  /*16e30*/  FFMA.FTZ R16, R28, -UR20, R176 ;  /* 0x800000141c107c23 */ /* 0x004fe200080100b0 */
[----:B------:R-:W-:Y:S04]  /*16e40*/  ISETP.NE.AND P3, PT, R27, RZ, PT ;  /* 0x000000ff1b00720c */ /* 0x000fe80003f65270 */
[----:B------:R-:W-:Y:S02]  /*16e50*/  FSEL R29, R19, -INF , !P3 ;  /* 0xff800000131d7808 */ /* 0x000fe40005800000 */
[----:B-1----:R-:W-:Y:S01]  /*16e60*/  IABS R0, R15 ;  /* 0x0000000f00007213 */ /* 0x002fe20000000000 */
[----:B------:R-:W-:Y:S03]  /*16e70*/  FFMA.FTZ R15, R22, -UR20, R178 ;  /* 0x80000014160f7c23 */ /* 0x000fe600080100b2 */
[----:B------:R1:W-:Y:S02]  /*16e80*/  I2F R32, R0 ;  /* 0x0000000000207306 */ /* 0x0003e40000201400 */
[----:B------:R-:W-:Y:S01]  /*16e90*/  FSEL R42, R15, -INF , !P2 ;  /* 0xff8000000f2a7808 */ /* 0x000fe20005000000 */
[----:B------:R-:W-:Y:S01]  /*16ea0*/  FFMA.FTZ R15, R26, -UR20, R220 ;  /* 0x800000141a0f7c23 */ /* 0x000fe200080100dc */
[-C--:B------:R-:W-:Y:S02]  /*16eb0*/  ISETP.GE.OR P2, PT, R13, R212.reuse, !P1 ;  /* 0x000000d40d00720c */ /* 0x080fe40004f46670 */
[----:B------:R-:W-:Y:S02]  /*16ec0*/  ISETP.GE.OR P1, PT, R12, R212, !P0 ;  /* 0x000000d40c00720c */ /* 0x000fe40004726670 */
[----:B------:R-:W-:Y:S01]  /*16ed0*/  FSEL R43, R17, -INF , !P2 ;  /* 0xff800000112b7808 */ /* 0x000fe20005000000 */
[----:B------:R-:W-:Y:S01]  /*16ee0*/  FFMA.FTZ R17, R23, -UR20, R172 ;  /* 0x8000001417117c23 */ /* 0x000fe200080100ac */
[----:B------:R-:W-:Y:S02]  /*16ef0*/  ISETP.GE.AND P2, PT, R13, R203, PT ;  /* 0x000000cb0d00720c */ /* 0x000fe40003f46270 */
[----:B------:R-:W-:Y:S02]  /*16f00*/  ISETP.GE.AND P0, PT, R11, R204, PT ;  /* 0x000000cc0b00720c */ /* 0x000fe40003f06270 */
[----:B------:R-:W-:Y:S01]  /*16f10*/  ISETP.GE.OR P2, PT, R13, R211, !P2 ;  /* 0x000000d30d00720c */ /* 0x000fe20005746670 */
[----:B------:R-:W-:Y:S01]  /*16f20*/  IMAD.IADD R13, R205, 0x1, -R5 ;  /* 0x00000001cd0d7824 */ /* 0x000fe200078e0a05 */
[C---:B------:R-:W-:Y:S02]  /*16f30*/  ISETP.GE.OR P0, PT, R11.reuse, R212, !P0 ;  /* 0x000000d40b00720c */ /* 0x040fe40004706670 */
[----:B------:R-:W-:Y:S02]  /*16f40*/  FSEL R47, R18, -INF , !P1 ;  /* 0xff800000122f7808 */ /* 0x000fe40004800000 */
[----:B------:R-:W-:Y:S02]  /*16f50*/  FSEL R46, R20, -INF , !P0 ;  /* 0xff800000142e7808 */ /* 0x000fe40004000000 */
[----:B------:R-:W-:Y:S02]  /*16f60*/  ISETP.GE.AND P0, PT, R11, R203, PT ;  /* 0x000000cb0b00720c */ /* 0x000fe40003f06270 */
[----:B-1----:R-:W-:Y:S01]  /*16f70*/  IABS R0, R14 ;  /* 0x0000000e00007213 */ /* 0x002fe20000000000 */
[----:B------:R-:W-:Y:S01]  /*16f80*/  IMAD.IADD R14, R205, 0x1, -R6 ;  /* 0x00000001cd0e7824 */ /* 0x000fe200078e0a06 */
[----:B------:R-:W-:Y:S02]  /*16f90*/  FSEL R23, R15, -INF , !P4 ;  /* 0xff8000000f177808 */ /* 0x000fe40006000000 */
[----:B------:R1:W-:Y:S01]  /*16fa0*/  I2F R30, R0 ;  /* 0x00000000001e7306 */ /* 0x0003e20000201400 */
[----:B------:R-:W-:Y:S02]  /*16fb0*/  ISETP.GE.OR P0, PT, R11, R211, !P0 ;  /* 0x000000d30b00720c */ /* 0x000fe40004706670 */
[C---:B------:R-:W-:Y:S02]  /*16fc0*/  ISETP.GE.AND P1, PT, R12.reuse, R203, PT ;  /* 0x000000cb0c00720c */ /* 0x040fe40003f26270 */
[----:B------:R-:W-:Y:S02]  /*16fd0*/  P2R R18, PR, RZ, 0x1 ;  /* 0x00000001ff127803 */ /* 0x000fe40000000000 */
        /* <DEDUP_REMOVED lines=8> */
[----:B------:R-:W-:Y:S02]  /*17060*/  ISETP.GE.AND P0, PT, R9, R204, PT ;  /* 0x000000cc0900720c */ /* 0x000fe40003f06270 */
[----:B-1----:R-:W-:Y:S01]  /*17070*/  IABS R0, R14 ;  /* 0x0000000e00007213 */ /* 0x002fe20000000000 */
[----:B------:R-:W-:Y:S01]  /*17080*/  IMAD.IADD R14, R209, 0x1, -R11 ;  /* 0x00000001d10e7824 */ /* 0x000fe200078e0a0b */
[----:B------:R-:W-:Y:S02]  /*17090*/  FMNMX.FTZ R11, R59, R68, !PT ;  /* 0x000000443b0b7209 */ /* 0x000fe40007810000 */
        /* <DEDUP_REMOVED lines=11> */
[----:B------:R-:W-:Y:S02]  /*17150*/  ISETP.GE.OR P0, PT, R9, R212, !P0 ;  /* 0x000000d40900720c */ /* 0x000fe40004706670 */
[----:B------:R-:W-:Y:S02]  /*17160*/  FMNMX.FTZ R11, R152, R11, !PT ;  /* 0x0000000b980b7209 */ /* 0x000fe40007810000 */
[----:B-1----:R-:W-:Y:S01]  /*17170*/  IABS R0, R14 ;  /* 0x0000000e00007213 */ /* 0x002fe20000000000 */
[----:B------:R-:W-:Y:S01]  /*17180*/  FFMA.FTZ R14, R40, -UR20, R219 ;  /* 0x80000014280e7c23 */ /* 0x000fe200080100db */
[----:B------:R-:W-:Y:S02]  /*17190*/  FSEL R157, R16, -INF , !P0 ;  /* 0xff800000109d7808 */ /* 0x000fe40004000000 */
[----:B------:R-:W1:Y:S01]  /*171a0*/  I2F R25, R0 ;  /* 0x0000000000197306 */ /* 0x000e620000201400 */
        /* <DEDUP_REMOVED lines=10> */
[----:B------:R-:W-:Y:S02]  /*17250*/  ISETP.NE.AND P4, PT, R18, RZ, PT ;  /* 0x000000ff1200720c */ /* 0x000fe40003f85270 */
[----:B------:R-:W-:Y:S01]  /*17260*/  P2R R18, PR, RZ, 0x1 ;  /* 0x00000001ff127803 */ /* 0x000fe20000000000 */
[----:B-1----:R-:W-:Y:S01]  /*17270*/  FFMA.FTZ R16, R25, -UR20, R222 ;  /* 0x8000001419107c23 */ /* 0x002fe200080100de */
[----:B------:R-:W-:Y:S01]  /*17280*/  IABS R0, R13 ;  /* 0x0000000d00007213 */ /* 0x000fe20000000000 */
[----:B------:R-:W-:Y:S01]  /*17290*/  IMAD.IADD R13, R209, 0x1, -R10 ;  /* 0x00000001d10d7824 */ /* 0x000fe200078e0a0a */
[----:B------:R-:W-:Y:S01]  /*172a0*/  FSEL R24, R14, -INF , !P5 ;  /* 0xff8000000e187808 */ /* 0x000fe20006800000 */
[----:B------:R-:W-:Y:S01]  /*172b0*/  IMAD.IADD R14, R205, 0x1, -R2 ;  /* 0x00000001cd0e7824 */ /* 0x000fe200078e0a02 */
[----:B------:R-:W1:Y:S01]  /*172c0*/  I2F R20, R0 ;  /* 0x0000000000147306 */ /* 0x000e620000201400 */
[----:B------:R-:W-:Y:S02]  /*172d0*/  FMNMX.FTZ R73, R230, R12, !PT ;  /* 0x0000000ce6497209 */ /* 0x000fe40007810000 */
[C---:B------:R-:W-:Y:S02]  /*172e0*/  ISETP.GE.AND P0, PT, R8.reuse, R204, PT ;  /* 0x000000cc0800720c */ /* 0x040fe40003f06270 */
[----:B------:R-:W-:Y:S02]  /*172f0*/  FMNMX.FTZ R73, R231, R73, !PT ;  /* 0x00000049e7497209 */ /* 0x000fe40007810000 */
[----:B------:R-:W-:Y:S02]  /*17300*/  ISETP.GE.OR P0, PT, R8, R212, !P0 ;  /* 0x000000d40800720c */ /* 0x000fe40004706670 */
[----:B------:R-:W-:Y:S02]  /*17310*/  ISETP.GE.AND P1, PT, R10, R203, PT ;  /* 0x000000cb0a00720c */ /* 0x000fe40003f26270 */
[----:B------:R-:W-:Y:S02]  /*17320*/  FMNMX.FTZ R73, R234, R73, !PT ;  /* 0x00000049ea497209 */ /* 0x000fe40007810000 */
[----:B------:R-:W-:Y:S01]  /*17330*/  ISETP.GE.OR P1, PT, R10, R211, !P1 ;  /* 0x000000d30a00720c */ /* 0x000fe20004f26670 */
[----:B------:R-:W-:Y:S01]  /*17340*/  FFMA.FTZ R10, R34, -UR20, R226 ;  /* 0x80000014220a7c23 */ /* 0x000fe200080100e2 */
[----:B------:R-:W-:Y:S01]  /*17350*/  IABS R12, R14 ;  /* 0x0000000e000c7213 */ /* 0x000fe20000000000 */
[----:B------:R-:W-:Y:S01]  /*17360*/  FFMA.FTZ R14, R27, -UR20, R173 ;  /* 0x800000141b0e7c23 */ /* 0x000fe200080100ad */
[----:B------:R-:W-:Y:S02]  /*17370*/  FMNMX.FTZ R73, R235, R73, !PT ;  /* 0x00000049eb497209 */ /* 0x000fe40007810000 */
[----:B------:R-:W-:Y:S02]  /*17380*/  P2R R15, PR, RZ, 0x2 ;  /* 0x00000002ff0f7803 */ /* 0x000fe40000000000 */
[----:B------:R-:W-:Y:S02]  /*17390*/  ISETP.GE.AND P1, PT, R8, R203, PT ;  /* 0x000000cb0800720c */ /* 0x000fe40003f26270 */
[----:B------:R-:W-:Y:S01]  /*173a0*/  FSEL R44, R16, -INF , !P4 ;  /* 0xff800000102c7808 */ /* 0x000fe20006000000 */
[----:B-1----:R-:W-:Y:S01]  /*173b0*/  FFMA.FTZ R20, R20, -UR20, R79 ;  /* 0x8000001414147c23 */ /* 0x002fe2000801004f */
[----:B------:R-:W-:Y:S01]  /*173c0*/  IABS R0, R13 ;  /* 0x0000000d00007213 */ /* 0x000fe20000000000 */
[----:B------:R-:W-:Y:S01]  /*173d0*/  IMAD.IADD R13, R205, 0x1, -R4 ;  /* 0x00000001cd0d7824 */ /* 0x000fe200078e0a04 */
[----:B------:R-:W-:Y:S01]  /*173e0*/  ISETP.GE.OR P5, PT, R8, R211, !P1 ;  /* 0x000000d30800720c */ /* 0x000fe20004fa6670 */
[----:B------:R-:W-:Y:S01]  /*173f0*/  IMAD.IADD R8, R209, 0x1, -R8 ;  /* 0x00000001d1087824 */ /* 0x000fe200078e0a08 */
[----:B------:R1:W2:Y:S01]  /*17400*/  I2F R19, R0 ;  /* 0x0000000000137306 */ /* 0x0002a20000201400 */
[----:B------:R-:W-:Y:S02]  /*17410*/  FSEL R40, R10, -INF , !P2 ;  /* 0xff8000000a287808 */ /* 0x000fe40005000000 */
[----:B------:R-:W-:Y:S02]  /*17420*/  ISETP.NE.AND P2, PT, R15, RZ, PT ;  /* 0x000000ff0f00720c */ /* 0x000fe40003f45270 */
[----:B-1----:R-:W-:Y:S01]  /*17430*/  IABS R0, R13 ;  /* 0x0000000d00007213 */ /* 0x002fe20000000000 */
[----:B--2---:R-:W-:Y:S02]  /*17440*/  FFMA.FTZ R19, R19, -UR20, R185 ;  /* 0x8000001413137c23 */ /* 0x004fe400080100b9 */
[----:B------:R-:W-:Y:S02]  /*17450*/  IMAD.IADD R13, R209, 0x1, -R9 ;  /* 0x00000001d10d7824 */ /* 0x000fe400078e0a09 */
[----:B------:R1:W2:Y:S01]  /*17460*/  I2F R22, R0 ;  /* 0x0000000000167306 */ /* 0x0002a20000201400 */
[----:B------:R-:W-:Y:S01]  /*17470*/  FFMA.FTZ R9, R35, -UR20, R182 ;  /* 0x8000001423097c23 */ /* 0x000fe200080100b6 */
[----:B------:R-:W-:Y:S04]  /*17480*/  FSEL R154, R19, -INF , !P2 ;  /* 0xff800000139a7808 */ /* 0x000fe80005000000 */
[----:B------:R-:W-:Y:S02]  /*17490*/  FSEL R155, R9, -INF , !P0 ;  /* 0xff800000099b7808 */ /* 0x000fe40004000000 */
[C---:B------:R-:W-:Y:S04]  /*174a0*/  ISETP.GE.AND P0, PT, R7.reuse, R204, PT ;  /* 0x000000cc0700720c */ /* 0x040fe80003f06270 */
[----:B------:R-:W-:Y:S02]  /*174b0*/  ISETP.GE.OR P0, PT, R7, R212, !P0 ;  /* 0x000000d40700720c */ /* 0x000fe40004706670 */
[----:B-1----:R-:W-:Y:S01]  /*174c0*/  IABS R0, R13 ;  /* 0x0000000d00007213 */ /* 0x002fe20000000000 */
[----:B--2---:R-:W-:Y:S02]  /*174d0*/  FFMA.FTZ R9, R22, -UR20, R78 ;  /* 0x8000001416097c23 */ /* 0x004fe4000801004e */
[----:B------:R-:W-:Y:S01]  /*174e0*/  FFMA.FTZ R13, R30, -UR20, R223 ;  /* 0x800000141e0d7c23 */ /* 0x000fe200080100df */
[----:B------:R1:W2:Y:S04]  /*174f0*/  I2F R21, R0 ;  /* 0x0000000000157306 */ /* 0x0002a80000201400 */
[----:B------:R-:W-:Y:S02]  /*17500*/  FSEL R45, R13, -INF , !P3 ;  /* 0xff8000000d2d7808 */ /* 0x000fe40005800000 */
[----:B------:R-:W-:Y:S02]  /*17510*/  ISETP.NE.AND P3, PT, R18, RZ, PT ;  /* 0x000000ff1200720c */ /* 0x000fe40003f65270 */
[----:B-1----:R-:W-:Y:S01]  /*17520*/  FMNMX.FTZ R0, R232, R11, !PT ;  /* 0x0000000be8007209 */ /* 0x002fe20007810000 */
[----:B------:R-:W-:Y:S02]  /*17530*/  IMAD.MOV.U32 R11, RZ, RZ, R12 ;  /* 0x000000ffff0b7224 */ /* 0x000fe400078e000c */
[----:B------:R-:W1:Y:S01]  /*17540*/  SHFL.BFLY PT, R12, R73, 0x2, 0x1f ;  /* 0x0c401f00490c7f89 */ /* 0x000e6200000e0000 */
[----:B------:R-:W-:Y:S01]  /*17550*/  FMNMX.FTZ R0, R233, R0, !PT ;  /* 0x00000000e9007209 */ /* 0x000fe20007810000 */
[----:B------:R3:W4:Y:S01]  /*17560*/  I2F R17, R11 ;  /* 0x0000000b00117306 */ /* 0x0007220000201400 */
[----:B--2---:R-:W-:Y:S02]  /*17570*/  FFMA.FTZ R21, R21, -UR20, R186 ;  /* 0x8000001415157c23 */ /* 0x004fe400080100ba */
[----:B------:R-:W-:Y:S03]  /*17580*/  FMNMX.FTZ R0, R236, R0, !PT ;  /* 0x00000000ec007209 */ /* 0x000fe60007810000 */
[----:B------:R-:W-:Y:S02]  /*17590*/  FSEL R153, R21, -INF , !P3 ;  /* 0xff80000015997808 */ /* 0x000fe40005800000 */
[----:B------:R-:W-:Y:S01]  /*175a0*/  FMNMX.FTZ R72, R237, R0, !PT ;  /* 0x00000000ed487209 */ /* 0x000fe20007810000 */
[----:B------:R-:W-:Y:S05]  /*175b0*/  FFMA.FTZ R0, R36, -UR20, R225 ;  /* 0x8000001424007c23 */ /* 0x000fea00080100e1 */
[----:B------:R-:W-:Y:S01]  /*175c0*/  FSEL R41, R0, -INF , !P6 ;  /* 0xff80000000297808 */ /* 0x000fe20007000000 */
[----:B------:R-:W-:Y:S05]  /*175d0*/  FFMA.FTZ R0, R32, -UR20, R180 ;  /* 0x8000001420007c23 */ /* 0x000fea00080100b4 */
[----:B------:R-:W-:Y:S02]  /*175e0*/  FSEL R156, R0, -INF , !P0 ;  /* 0xff800000009c7808 */ /* 0x000fe40004000000 */
[C---:B------:R-:W-:Y:S02]  /*175f0*/  ISETP.GE.AND P0, PT, R6.reuse, R204, PT ;  /* 0x000000cc0600720c */ /* 0x040fe40003f06270 */
[----:B------:R-:W-:Y:S01]  /*17600*/  IABS R0, R8 ;  /* 0x0000000800007213 */ /* 0x000fe20000000000 */
[----:B---3--:R-:W2:Y:S01]  /*17610*/  SHFL.BFLY PT, R11, R72, 0x2, 0x1f ;  /* 0x0c401f00480b7f89 */ /* 0x008ea200000e0000 */
[----:B------:R-:W-:Y:S01]  /*17620*/  ISETP.GE.OR P1, PT, R6, R212, !P0 ;  /* 0x000000d40600720c */ /* 0x000fe20004726670 */
[----:B----4-:R-:W-:Y:S01]  /*17630*/  FFMA.FTZ R17, R17, -UR20, R77 ;  /* 0x8000001411117c23 */ /* 0x010fe2000801004d */
[C---:B------:R-:W-:Y:S02]  /*17640*/  ISETP.GE.AND P0, PT, R7.reuse, R203, PT ;  /* 0x000000cb0700720c */ /* 0x040fe40003f06270 */
[----:B------:R-:W-:Y:S02]  /*17650*/  FSEL R220, R14, -INF , !P1 ;  /* 0xff8000000edc7808 */ /* 0x000fe40004800000 */
[----:B------:R3:W-:Y:S01]  /*17660*/  I2F R14, R0 ;  /* 0x00000000000e7306 */ /* 0x0007e20000201400 */
[----:B------:R-:W-:Y:S01]  /*17670*/  ISETP.GE.OR P6, PT, R7, R211, !P0 ;  /* 0x000000d30700720c */ /* 0x000fe200047c6670 */
[----:B------:R-:W-:Y:S01]  /*17680*/  IMAD.IADD R7, R209, 0x1, -R7 ;  /* 0x00000001d1077824 */ /* 0x000fe200078e0a07 */
[C---:B------:R-:W-:Y:S02]  /*17690*/  ISETP.GE.AND P0, PT, R6.reuse, R203, PT ;  /* 0x000000cb0600720c */ /* 0x040fe40003f06270 */
[----:B-1----:R-:W-:Y:S02]  /*176a0*/  FMNMX.FTZ R73, R73, R12, !PT ;  /* 0x0000000c49497209 */ /* 0x002fe40007810000 */
[----:B------:R-:W-:Y:S01]  /*176b0*/  ISETP.GE.OR P4, PT, R6, R211, !P0 ;  /* 0x000000d30600720c */ /* 0x000fe20004786670 */
[----:B------:R-:W-:Y:S01]  /*176c0*/  IMAD.IADD R6, R209, 0x1, -R6 ;  /* 0x00000001d1067824 */ /* 0x000fe200078e0a06 */
[C---:B------:R-:W-:Y:S02]  /*176d0*/  ISETP.GE.AND P1, PT, R5.reuse, R204, PT ;  /* 0x000000cc0500720c */ /* 0x040fe40003f26270 */
[----:B------:R-:W-:Y:S02]  /*176e0*/  IABS R7, R7 ;  /* 0x0000000700077213 */ /* 0x000fe40000000000 */
[----:B------:R-:W-:Y:S02]  /*176f0*/  IABS R6, R6 ;  /* 0x0000000600067213 */ /* 0x000fe40000000000 */
[----:B------:R-:W-:Y:S01]  /*17700*/  I2F R13, R7 ;  /* 0x00000007000d7306 */ /* 0x000fe20000201400 */
[C---:B------:R-:W-:Y:S02]  /*17710*/  ISETP.GE.OR P1, PT, R5.reuse, R212, !P1 ;  /* 0x000000d40500720c */ /* 0x040fe40004f26670 */
[----:B--2---:R-:W-:Y:S02]  /*17720*/  FMNMX.FTZ R72, R72, R11, !PT ;  /* 0x0000000b48487209 */ /* 0x004fe40007810000 */
[----:B------:R-:W-:Y:S02]  /*17730*/  FSEL R223, R20, -INF , !P1 ;  /* 0xff80000014df7808 */ /* 0x000fe40004800000 */
[----:B------:R-:W-:Y:S01]  /*17740*/  ISETP.GE.AND P1, PT, R5, R203, PT ;  /* 0x000000cb0500720c */ /* 0x000fe20003f26270 */
[----:B------:R-:W-:Y:S01]  /*17750*/  SHFL.BFLY PT, R8, R72, 0x1, 0x1f ;  /* 0x0c201f0048087f89 */ /* 0x000fe200000e0000 */
[----:B---3--:R-:W-:Y:S01]  /*17760*/  FMNMX.FTZ R0, R65, R74, !PT ;  /* 0x0000004a41007209 */ /* 0x008fe20007810000 */
[----:B------:R1:W2:Y:S01]  /*17770*/  I2F R12, R6 ;  /* 0x00000006000c7306 */ /* 0x0002a20000201400 */
[C---:B------:R-:W-:Y:S02]  /*17780*/  ISETP.GE.AND P0, PT, R4.reuse, R204, PT ;  /* 0x000000cc0400720c */ /* 0x040fe40003f06270 */
[----:B------:R-:W-:Y:S02]  /*17790*/  FMNMX.FTZ R0, R53, R0, !PT ;  /* 0x0000000035007209 */ /* 0x000fe40007810000 */
[----:B------:R-:W-:Y:S01]  /*177a0*/  ISETP.GE.OR P2, PT, R5, R211, !P1 ;  /* 0x000000d30500720c */ /* 0x000fe20004f46670 */
[----:B------:R-:W-:Y:S01]  /*177b0*/  IMAD.IADD R5, R209, 0x1, -R5 ;  /* 0x00000001d1057824 */ /* 0x000fe200078e0a05 */
[----:B------:R-:W-:Y:S02]  /*177c0*/  FMNMX.FTZ R0, R33, R0, !PT ;  /* 0x0000000021007209 */ /* 0x000fe40007810000 */
[----:B------:R-:W-:Y:S02]  /*177d0*/  ISETP.GE.OR P0, PT, R4, R212, !P0 ;  /* 0x000000d40400720c */ /* 0x000fe40004706670 */
[----:B------:R-:W-:Y:S02]  /*177e0*/  FMNMX.FTZ R0, R31, R0, !PT ;  /* 0x000000001f007209 */ /* 0x000fe40007810000 */
[----:B------:R-:W-:Y:S02]  /*177f0*/  FSEL R219, R9, -INF , !P0 ;  /* 0xff80000009db7808 */ /* 0x000fe40004000000 */
[----:B------:R-:W-:Y:S02]  /*17800*/  FMNMX.FTZ R0, R42, R0, !PT ;  /* 0x000000002a007209 */ /* 0x000fe40007810000 */
[C---:B------:R-:W-:Y:S04]  /*17810*/  ISETP.GE.AND P0, PT, R4.reuse, R203, PT ;  /* 0x000000cb0400720c */ /* 0x040fe80003f06270 */
[----:B------:R-:W-:Y:S02]  /*17820*/  ISETP.GE.OR P1, PT, R4, R211, !P0 ;  /* 0x000000d30400720c */ /* 0x000fe40004726670 */
[----:B------:R-:W-:Y:S02]  /*17830*/  ISETP.GE.AND P0, PT, R2, R204, PT ;  /* 0x000000cc0200720c */ /* 0x000fe40003f06270 */
[----:B-1----:R-:W-:Y:S01]  /*17840*/  IABS R6, R5 ;  /* 0x0000000500067213 */ /* 0x002fe20000000000 */
[----:B------:R-:W-:Y:S01]  /*17850*/  IMAD.IADD R5, R209, 0x1, -R4 ;  /* 0x00000001d1057824 */ /* 0x000fe200078e0a04 */
[----:B------:R-:W-:Y:S02]  /*17860*/  FMNMX.FTZ R4, R43, R0, !PT ;  /* 0x000000002b047209 */ /* 0x000fe40007810000 */
[----:B------:R1:W-:Y:S01]  /*17870*/  I2F R11, R6 ;  /* 0x00000006000b7306 */ /* 0x0003e20000201400 */
[----:B------:R-:W-:Y:S02]  /*17880*/  FMNMX.FTZ R0, R69, R75, !PT ;  /* 0x0000004b45007209 */ /* 0x000fe40007810000 */
[----:B------:R-:W-:Y:S02]  /*17890*/  FMNMX.FTZ R4, R47, R4, !PT ;  /* 0x000000042f047209 */ /* 0x000fe40007810000 */
[----:B------:R-:W-:Y:S01]  /*178a0*/  IABS R7, R5 ;  /* 0x0000000500077213 */ /* 0x000fe20000000000 */
[----:B------:R-:W-:Y:S01]  /*178b0*/  IMAD.IADD R5, R209, 0x1, -R2 ;  /* 0x00000001d1057824 */ /* 0x000fe200078e0a02 */
[----:B------:R-:W-:Y:S02]  /*178c0*/  FMNMX.FTZ R4, R46, R4, !PT ;  /* 0x000000042e047209 */ /* 0x000fe40007810000 */
[----:B------:R-:W-:Y:S01]  /*178d0*/  FMNMX.FTZ R0, R29, R0, !PT ;  /* 0x000000001d007209 */ /* 0x000fe20007810000 */
[----:B------:R2:W-:Y:S01]  /*178e0*/  I2F R10, R7 ;  /* 0x00000007000a7306 */ /* 0x0005e20000201400 */
[----:B------:R-:W-:Y:S02]  /*178f0*/  FMNMX.FTZ R4, R169, R4, !PT ;  /* 0x00000004a9047209 */ /* 0x000fe40007810000 */
[----:B------:R-:W-:Y:S02]  /*17900*/  IABS R5, R5 ;  /* 0x0000000500057213 */ /* 0x000fe40000000000 */
[----:B------:R-:W-:Y:S02]  /*17910*/  FMNMX.FTZ R0, R24, R0, !PT ;  /* 0x0000000018007209 */ /* 0x000fe40007810000 */
[----:B------:R-:W-:Y:S02]  /*17920*/  FMNMX.FTZ R4, R157, R4, !PT ;  /* 0x000000049d047209 */ /* 0x000fe40007810000 */
[----:B------:R-:W-:Y:S01]  /*17930*/  FMNMX.FTZ R0, R23, R0, !PT ;  /* 0x0000000017007209 */ /* 0x000fe20007810000 */
[----:B------:R3:W4:Y:S01]  /*17940*/  I2F R9, R5 ;  /* 0x0000000500097306 */ /* 0x0007220000201400 */
[----:B------:R-:W-:Y:S02]  /*17950*/  ISETP.GE.OR P0, PT, R2, R212, !P0 ;  /* 0x000000d40200720c */ /* 0x000fe40004706670 */
[----:B------:R-:W-:Y:S01]  /*17960*/  FMNMX.FTZ R4, R155, R4, !PT ;  /* 0x000000049b047209 */ /* 0x000fe20007810000 */
[----:B-1----:R-:W1:Y:S01]  /*17970*/  SHFL.BFLY PT, R6, R73, 0x1, 0x1f ;  /* 0x0c201f0049067f89 */ /* 0x002e6200000e0000 */
[----:B------:R-:W-:Y:S02]  /*17980*/  FMNMX.FTZ R0, R41, R0, !PT ;  /* 0x0000000029007209 */ /* 0x000fe40007810000 */
[----:B------:R-:W-:Y:S02]  /*17990*/  FSEL R182, R17, -INF , !P0 ;  /* 0xff80000011b67808 */ /* 0x000fe40004000000 */
[----:B------:R-:W-:Y:S02]  /*179a0*/  FMNMX.FTZ R4, R156, R4, !PT ;  /* 0x000000049c047209 */ /* 0x000fe40007810000 */
[----:B------:R-:W-:Y:S02]  /*179b0*/  ISETP.GE.AND P0, PT, R2, R203, PT ;  /* 0x000000cb0200720c */ /* 0x000fe40003f06270 */
[----:B------:R-:W-:Y:S01]  /*179c0*/  FMNMX.FTZ R0, R40, R0, !PT ;  /* 0x0000000028007209 */ /* 0x000fe20007810000 */
[----:B--2---:R-:W-:Y:S01]  /*179d0*/  FFMA.FTZ R7, R12, -UR20, R217 ;  /* 0x800000140c077c23 */ /* 0x004fe200080100d9 */
[----:B------:R-:W-:Y:S02]  /*179e0*/  ISETP.GE.OR P0, PT, R2, R211, !P0 ;  /* 0x000000d30200720c */ /* 0x000fe40004706670 */
[----:B------:R-:W-:Y:S01]  /*179f0*/  FMNMX.FTZ R2, R220, R4, !PT ;  /* 0x00000004dc027209 */ /* 0x000fe20007810000 */
[----:B------:R-:W-:Y:S01]  /*17a00*/  FFMA.FTZ R4, R14, -UR20, R228 ;  /* 0x800000140e047c23 */ /* 0x000fe200080100e4 */
[----:B------:R-:W-:Y:S02]  /*17a10*/  FMNMX.FTZ R0, R45, R0, !PT ;  /* 0x000000002d007209 */ /* 0x000fe40007810000 */
[----:B------:R-:W-:Y:S02]  /*17a20*/  FMNMX.FTZ R2, R223, R2, !PT ;  /* 0x00000002df027209 */ /* 0x000fe40007810000 */
[----:B------:R-:W-:Y:S01]  /*17a30*/  FMNMX.FTZ R0, R44, R0, !PT ;  /* 0x000000002c007209 */ /* 0x000fe20007810000 */
[----:B---3--:R-:W-:Y:S01]  /*17a40*/  FFMA.FTZ R5, R13, -UR20, R227 ;  /* 0x800000140d057c23 */ /* 0x008fe200080100e3 */
[----:B------:R-:W-:Y:S01]  /*17a50*/  FMNMX.FTZ R2, R219, R2, !PT ;  /* 0x00000002db027209 */ /* 0x000fe20007810000 */
[----:B----4-:R-:W-:Y:S01]  /*17a60*/  FFMA.FTZ R76, R9, -UR20, R76 ;  /* 0x80000014094c7c23 */ /* 0x010fe2000801004c */
[----:B------:R-:W-:Y:S02]  /*17a70*/  FMNMX.FTZ R0, R154, R0, !PT ;  /* 0x000000009a007209 */ /* 0x000fe40007810000 */
[----:B------:R-:W-:Y:S02]  /*17a80*/  FMNMX.FTZ R2, R182, R2, !PT ;  /* 0x00000002b6027209 */ /* 0x000fe40007810000 */
[----:B------:R-:W-:Y:S02]  /*17a90*/  FSEL R149, R4, -INF , !P5 ;  /* 0xff80000004957808 */ /* 0x000fe40006800000 */
[----:B------:R-:W-:Y:S01]  /*17aa0*/  FMNMX.FTZ R0, R153, R0, !PT ;  /* 0x0000000099007209 */ /* 0x000fe20007810000 */
[----:B------:R-:W2:Y:S01]  /*17ab0*/  SHFL.BFLY PT, R71, R2, 0x2, 0x1f ;  /* 0x0c401f0002477f89 */ /* 0x000ea200000e0000 */
[----:B------:R-:W-:Y:S01]  /*17ac0*/  FSEL R150, R5, -INF , !P6 ;  /* 0xff80000005967808 */ /* 0x000fe20007000000 */
[----:B------:R-:W-:Y:S01]  /*17ad0*/  FFMA.FTZ R5, R10, -UR20, R187 ;  /* 0x800000140a057c23 */ /* 0x000fe200080100bb */
[----:B------:R-:W-:Y:S02]  /*17ae0*/  FMNMX.FTZ R0, R149, R0, !PT ;  /* 0x0000000095007209 */ /* 0x000fe40007810000 */
[----:B-1----:R-:W-:Y:S01]  /*17af0*/  FMNMX.FTZ R73, R73, R6, !PT ;  /* 0x0000000649497209 */ /* 0x002fe20007810000 */
[----:B------:R-:W-:Y:S01]  /*17b00*/  FFMA.FTZ R6, R11, -UR20, R218 ;  /* 0x800000140b067c23 */ /* 0x000fe200080100da */
[----:B------:R-:W-:Y:S02]  /*17b10*/  FSEL R176, R7, -INF , !P4 ;  /* 0xff80000007b07808 */ /* 0x000fe40006000000 */
[----:B------:R-:W-:Y:S01]  /*17b20*/  FMNMX.FTZ R0, R150, R0, !PT ;  /* 0x0000000096007209 */ /* 0x000fe20007810000 */
[----:B------:R-:W-:Y:S01]  /*17b30*/  FMUL.FTZ R77, R73, c[0x0][0x23c] ;  /* 0x00008f00494d7a20 */ /* 0x000fe20000410000 */
[----:B------:R-:W-:Y:S02]  /*17b40*/  FSEL R177, R6, -INF , !P2 ;  /* 0xff80000006b17808 */ /* 0x000fe40005000000 */
[----:B------:R-:W-:Y:S02]  /*17b50*/  FMNMX.FTZ R0, R176, R0, !PT ;  /* 0x00000000b0007209 */ /* 0x000fe40007810000 */
[----:B------:R-:W-:Y:S02]  /*17b60*/  ISETP.NE.AND P5, PT, R179, RZ, PT ;  /* 0x000000ffb300720c */ /* 0x000fe40003fa5270 */
[----:B------:R-:W-:Y:S02]  /*17b70*/  FSEL R179, R5, -INF , !P1 ;  /* 0xff80000005b37808 */ /* 0x000fe40004800000 */
[----:B------:R-:W-:Y:S02]  /*17b80*/  FMNMX.FTZ R0, R177, R0, !PT ;  /* 0x00000000b1007209 */ /* 0x000fe40007810000 */
[----:B------:R-:W-:Y:S02]  /*17b90*/  FSEL R76, R76, -INF , !P0 ;  /* 0xff8000004c4c7808 */ /* 0x000fe40004000000 */
[----:B------:R-:W-:Y:S02]  /*17ba0*/  FMNMX.FTZ R0, R179, R0, !PT ;  /* 0x00000000b3007209 */ /* 0x000fe40007810000 */
[----:B--2---:R-:W-:Y:S02]  /*17bb0*/  FMNMX.FTZ R71, R2, R71, !PT ;  /* 0x0000004702477209 */ /* 0x004fe40007810000 */
[----:B------:R-:W-:Y:S02]  /*17bc0*/  FMNMX.FTZ R0, R76, R0, !PT ;  /* 0x000000004c007209 */ /* 0x000fe40007810000 */
[----:B------:R-:W-:Y:S01]  /*17bd0*/  FMNMX.FTZ R72, R72, R8, !PT ;  /* 0x0000000848487209 */ /* 0x000fe20007810000 */
[----:B------:R-:W1:Y:S01]  /*17be0*/  SHFL.BFLY PT, R5, R71, 0x1, 0x1f ;  /* 0x0c201f0047057f89 */ /* 0x000e6200000e0000 */
[----:B------:R-:W-:Y:S02]  /*17bf0*/  FSETP.NEU.FTZ.AND P3, PT, R73, -INF , PT ;  /* 0xff8000004900780b */ /* 0x000fe40003f7d000 */
[C---:B------:R-:W-:Y:S01]  /*17c00*/  FSETP.NEU.FTZ.AND P2, PT, R72.reuse, -INF , PT ;  /* 0xff8000004800780b */ /* 0x040fe20003f5d000 */
[----:B------:R-:W-:Y:S01]  /*17c10*/  FMUL.FTZ R78, R72, c[0x0][0x23c] ;  /* 0x00008f00484e7a20 */ /* 0x000fe20000410000 */
[----:B------:R-:W-:Y:S03]  /*17c20*/  FSEL R77, R77, RZ, P3 ;  /* 0x000000ff4d4d7208 */ /* 0x000fe60001800000 */
[----:B------:R-:W2:Y:S01]  /*17c30*/  SHFL.BFLY PT, R2, R0, 0x2, 0x1f ;  /* 0x0c401f0000027f89 */ /* 0x000ea200000e0000 */
[----:B------:R-:W-:Y:S01]  /*17c40*/  FSEL R78, R78, RZ, P2 ;  /* 0x000000ff4e4e7208 */ /* 0x000fe20001000000 */
[--C-:B------:R-:W-:Y:S04]  /*17c50*/  FFMA.FTZ R4, R54, c[0x0][0x23c], -R77.reuse ;  /* 0x00008f0036047a23 */ /* 0x100fe8000001084d */
[----:B------:R3:W-:Y:S01]  /*17c60*/  MUFU.EX2 R229, R4 ;  /* 0x0000000400e57308 */ /* 0x0007e20000000800 */
[----:B-1----:R-:W-:Y:S01]  /*17c70*/  FMNMX.FTZ R71, R71, R5, !PT ;  /* 0x0000000547477209 */ /* 0x002fe20007810000 */
[--C-:B------:R-:W-:Y:S03]  /*17c80*/  FFMA.FTZ R5, R64, c[0x0][0x23c], -R77.reuse ;  /* 0x00008f0040057a23 */ /* 0x100fe6000001084d */
[C---:B------:R-:W-:Y:S05]  /*17c90*/  FSETP.NEU.FTZ.AND P1, PT, R71.reuse, -INF , PT ;  /* 0xff8000004700780b */ /* 0x040fea0003f3d000 */
[----:B------:R-:W-:Y:S01]  /*17ca0*/  MUFU.EX2 R186, R5 ;  /* 0x0000000500ba7308 */ /* 0x000fe20000000800 */
[----:B------:R-:W-:Y:S01]  /*17cb0*/  FMUL.FTZ R79, R71, c[0x0][0x23c] ;  /* 0x00008f00474f7a20 */ /* 0x000fe20000410000 */
[----:B--2---:R-:W-:Y:S01]  /*17cc0*/  FMNMX.FTZ R0, R0, R2, !PT ;  /* 0x0000000200007209 */ /* 0x004fe20007810000 */
[--C-:B------:R-:W-:Y:S03]  /*17cd0*/  FFMA.FTZ R2, R60, c[0x0][0x23c], -R78.reuse ;  /* 0x00008f003c027a23 */ /* 0x100fe6000001084e */
[----:B------:R-:W-:Y:S01]  /*17ce0*/  FSEL R79, R79, RZ, P1 ;  /* 0x000000ff4f4f7208 */ /* 0x000fe20000800000 */
[----:B---3--:R-:W-:Y:S03]  /*17cf0*/  FFMA.FTZ R4, R55, c[0x0][0x23c], -R77 ;  /* 0x00008f0037047a23 */ /* 0x008fe6000001084d */
[----:B------:R1:W-:Y:S10]  /*17d00*/  MUFU.EX2 R243, R2 ;  /* 0x0000000200f37308 */ /* 0x0003f40000000800 */
[----:B------:R2:W3:Y:S01]  /*17d10*/  MUFU.EX2 R228, R4 ;  /* 0x0000000400e47308 */ /* 0x0004e20000000800 */
[----:B-1----:R-:W1:Y:S01]  /*17d20*/  SHFL.BFLY PT, R2, R0, 0x1, 0x1f ;  /* 0x0c201f0000027f89 */ /* 0x002e6200000e0000 */
[--C-:B--2---:R-:W-:Y:S01]  /*17d30*/  FFMA.FTZ R4, R59, c[0x0][0x23c], -R78.reuse ;  /* 0x00008f003b047a23 */ /* 0x104fe2000001084e */
[----:B---3--:R-:W-:Y:S07]  /*17d40*/  F2FP.BF16.PACK_AB R144, R228, R229 ;  /* 0x000000e5e490723e */ /* 0x008fee00000010ff */
[----:B------:R2:W-:Y:S01]  /*17d50*/  MUFU.EX2 R225, R4 ;  /* 0x0000000400e17308 */ /* 0x0005e20000000800 */
[----:B-1----:R-:W-:Y:S01]  /*17d60*/  FMNMX.FTZ R70, R0, R2, !PT ;  /* 0x0000000200467209 */ /* 0x002fe20007810000 */
[----:B------:R-:W-:Y:S02]  /*17d70*/  FFMA.FTZ R0, R33, c[0x0][0x23c], -R79 ;  /* 0x00008f0021007a23 */ /* 0x000fe4000001084f */
[----:B------:R-:W-:Y:S01]  /*17d80*/  FFMA.FTZ R2, R67, c[0x0][0x23c], -R77 ;  /* 0x00008f0043027a23 */ /* 0x000fe2000001084d */
[C---:B------:R-:W-:Y:S05]  /*17d90*/  FSETP.NEU.FTZ.AND P0, PT, R70.reuse, -INF , PT ;  /* 0xff8000004600780b */ /* 0x040fea0003f1d000 */
[----:B------:R1:W-:Y:S01]  /*17da0*/  MUFU.EX2 R216, R0 ;  /* 0x0000000000d87308 */ /* 0x0003e20000000800 */
[----:B------:R-:W-:Y:S05]  /*17db0*/  FMUL.FTZ R148, R70, c[0x0][0x23c] ;  /* 0x00008f0046947a20 */ /* 0x000fea0000410000 */
[----:B------:R-:W-:Y:S01]  /*17dc0*/  FSEL R148, R148, RZ, P0 ;  /* 0x000000ff94947208 */ /* 0x000fe20000000000 */
[----:B--2---:R-:W-:Y:S03]  /*17dd0*/  FFMA.FTZ R4, R57, c[0x0][0x23c], -R78 ;  /* 0x00008f0039047a23 */ /* 0x004fe6000001084e */
[----:B------:R2:W-:Y:S10]  /*17de0*/  MUFU.EX2 R242, R2 ;  /* 0x0000000200f27308 */ /* 0x0005f40000000800 */
[----:B------:R3:W4:Y:S01]  /*17df0*/  MUFU.EX2 R226, R4 ;  /* 0x0000000400e27308 */ /* 0x0007220000000800 */
[----:B-1----:R-:W-:Y:S09]  /*17e00*/  FFMA.FTZ R0, R31, c[0x0][0x23c], -R79 ;  /* 0x00008f001f007a23 */ /* 0x002ff2000001084f */
[----:B------:R1:W-:Y:S01]  /*17e10*/  MUFU.EX2 R218, R0 ;  /* 0x0000000000da7308 */ /* 0x0003e20000000800 */
[--C-:B--2---:R-:W-:Y:S09]  /*17e20*/  FFMA.FTZ R2, R63, c[0x0][0x23c], -R77.reuse ;  /* 0x00008f003f027a23 */ /* 0x104ff2000001084d */
[----:B------:R2:W-:Y:S01]  /*17e30*/  MUFU.EX2 R183, R2 ;  /* 0x0000000200b77308 */ /* 0x0005e20000000800 */
[--C-:B---3--:R-:W-:Y:S01]  /*17e40*/  FFMA.FTZ R4, R58, c[0x0][0x23c], -R77.reuse ;  /* 0x00008f003a047a23 */ /* 0x108fe2000001084d */
[----:B----4-:R-:W-:Y:S08]  /*17e50*/  F2FP.BF16.PACK_AB R145, R226, R225 ;  /* 0x000000e1e291723e */ /* 0x010ff000000010ff */
[----:B------:R3:W-:Y:S01]  /*17e60*/  MUFU.EX2 R227, R4 ;  /* 0x0000000400e37308 */ /* 0x0007e20000000800 */
[--C-:B-1----:R-:W-:Y:S09]  /*17e70*/  FFMA.FTZ R0, R69, c[0x0][0x23c], -R148.reuse ;  /* 0x00008f0045007a23 */ /* 0x102ff20000010894 */
[----:B------:R1:W-:Y:S01]  /*17e80*/  MUFU.EX2 R180, R0 ;  /* 0x0000000000b47308 */ /* 0x0003e20000000800 */
[----:B--2---:R-:W-:Y:S01]  /*17e90*/  FSEL R2, R72, RZ, P2 ;  /* 0x000000ff48027208 */ /* 0x004fe20001000000 */
[----:B---3--:R-:W-:Y:S08]  /*17ea0*/  FFMA.FTZ R4, R56, c[0x0][0x23c], -R77 ;  /* 0x00008f0038047a23 */ /* 0x008ff0000001084d */
[----:B------:R2:W3:Y:S01]  /*17eb0*/  MUFU.EX2 R244, R4 ;  /* 0x0000000400f47308 */ /* 0x0004e20000000800 */
[----:B-1----:R-:W-:Y:S09]  /*17ec0*/  FFMA.FTZ R0, R29, c[0x0][0x23c], -R148 ;  /* 0x00008f001d007a23 */ /* 0x002ff20000010894 */
[----:B------:R1:W-:Y:S01]  /*17ed0*/  MUFU.EX2 R239, R0 ;  /* 0x0000000000ef7308 */ /* 0x0003e20000000800 */
[----:B--2---:R-:W-:Y:S01]  /*17ee0*/  FFMA.FTZ R4, R61, c[0x0][0x23c], -R78 ;  /* 0x00008f003d047a23 */ /* 0x004fe2000001084e */
[----:B---3--:R-:W-:Y:S08]  /*17ef0*/  F2FP.BF16.PACK_AB R146, R244, R227 ;  /* 0x000000e3f492723e */ /* 0x008ff000000010ff */
[----:B------:R2:W3:Y:S01]  /*17f00*/  MUFU.EX2 R222, R4 ;  /* 0x0000000400de7308 */ /* 0x0004e20000000800 */
[--C-:B-1----:R-:W-:Y:S09]  /*17f10*/  FFMA.FTZ R0, R24, c[0x0][0x23c], -R148.reuse ;  /* 0x00008f0018007a23 */ /* 0x102ff20000010894 */
[----:B------:R1:W-:Y:S01]  /*17f20*/  MUFU.EX2 R240, R0 ;  /* 0x0000000000f07308 */ /* 0x0003e20000000800 */
[--C-:B--2---:R-:W-:Y:S01]  /*17f30*/  FFMA.FTZ R4, R65, c[0x0][0x23c], -R79.reuse ;  /* 0x00008f0041047a23 */ /* 0x104fe2000001084f */
[----:B---3--:R-:W-:Y:S02]  /*17f40*/  F2FP.BF16.PACK_AB R147, R222, R243 ;  /* 0x000000f3de93723e */ /* 0x008fe400000010ff */
[----:B------:R-:W-:Y:S06]  /*17f50*/  F2FP.BF16.PACK_AB R65, R239, R180 ;  /* 0x000000b4ef41723e */ /* 0x000fec00000010ff */
[----:B------:R2:W-:Y:S01]  /*17f60*/  MUFU.EX2 R187, R4 ;  /* 0x0000000400bb7308 */ /* 0x0005e20000000800 */
[----:B-1----:R-:W-:Y:S02]  /*17f70*/  FFMA.FTZ R0, R23, c[0x0][0x23c], -R148 ;  /* 0x00008f0017007a23 */ /* 0x002fe40000010894 */
[----:B------:R-:W1:Y:S07]  /*17f80*/  LDSM.16.MT88.4 R20, [R189+0x6000] ;  /* 0x00600000bd14783b */ /* 0x000e6e0000004200 */
[----:B------:R3:W4:Y:S01]  /*17f90*/  MUFU.EX2 R185, R0 ;  /* 0x0000000000b97308 */ /* 0x0007220000000800 */
[----:B--2---:R-:W-:Y:S02]  /*17fa0*/  FFMA.FTZ R4, R53, c[0x0][0x23c], -R79 ;  /* 0x00008f0035047a23 */ /* 0x004fe4000001084f */
[----:B------:R-:W-:Y:S07]  /*17fb0*/  LDSM.16.MT88.4 R52, [R190+0x6000] ;  /* 0x00600000be34783b */ /* 0x000fee0000004200 */
[----:B------:R2:W5:Y:S01]  /*17fc0*/  MUFU.EX2 R217, R4 ;  /* 0x0000000400d97308 */ /* 0x0005620000000800 */
[--C-:B---3--:R-:W-:Y:S01]  /*17fd0*/  FFMA.FTZ R0, R62, c[0x0][0x23c], -R78.reuse ;  /* 0x00008f003e007a23 */ /* 0x108fe2000001084e */
[----:B----4-:R-:W-:Y:S08]  /*17fe0*/  F2FP.BF16.PACK_AB R67, R185, R240 ;  /* 0x000000f0b943723e */ /* 0x010ff000000010ff */
[----:B------:R3:W-:Y:S01]  /*17ff0*/  MUFU.EX2 R241, R0 ;  /* 0x0000000000f17308 */ /* 0x0007e20000000800 */
[----:B--2---:R-:W-:Y:S01]  /*18000*/  FFMA.FTZ R4, R66, c[0x0][0x23c], -R78 ;  /* 0x00008f0042047a23 */ /* 0x004fe2000001084e */
[----:B-----5:R-:W-:Y:S02]  /*18010*/  F2FP.BF16.PACK_AB R64, R217, R187 ;  /* 0x000000bbd940723e */ /* 0x020fe400000010ff */
[----:B------:R-:W-:Y:S06]  /*18020*/  F2FP.BF16.PACK_AB R66, R218, R216 ;  /* 0x000000d8da42723e */ /* 0x000fec00000010ff */
[----:B------:R-:W-:Y:S01]  /*18030*/  MUFU.EX2 R181, R4 ;  /* 0x0000000400b57308 */ /* 0x000fe20000000800 */
[----:B---3--:R-:W-:Y:S05]  /*18040*/  FSEL R0, R73, RZ, P3 ;  /* 0x000000ff49007208 */ /* 0x008fea0001800000 */
[----:B------:R-:W-:Y:S04]  /*18050*/  FADD.FTZ R0, -R0, R3 ;  /* 0x0000000300007221 */ /* 0x000fe80000010100 */
[----:B------:R-:W-:Y:S04]  /*18060*/  FMUL.FTZ R0, R0, c[0x0][0x23c] ;  /* 0x00008f0000007a20 */ /* 0x000fe80000410000 */
[----:B------:R2:W3:Y:S02]  /*18070*/  MUFU.EX2 R69, R0 ;  /* 0x0000000000457308 */ /* 0x0004e40000000800 */
[----:B--2---:R-:W-:Y:S01]  /*18080*/  FADD.FTZ R0, -R2, R68 ;  /* 0x0000004402007221 */ /* 0x004fe20000010100 */
        /* <DEDUP_REMOVED lines=11> */
[----:B--2---:R-:W-:Y:S01]  /*18140*/  FADD.FTZ R0, -R2, R74 ;  /* 0x0000004a02007221 */ /* 0x004fe20000010100 */
[----:B------:R-:W-:Y:S01]  /*18150*/  FSEL R2, R70, RZ, P0 ;  /* 0x000000ff46027208 */ /* 0x000fe20000000000 */
[----:B---3--:R-:W-:Y:S01]  /*18160*/  FMUL.FTZ R6, R68, R82 ;  /* 0x0000005244067220 */ /* 0x008fe20000410000 */
[----:B------:R-:W-:Y:S01]  /*18170*/  PLOP3.LUT P0, PT, PT, PT, UP0, 0x80, 0x0 ;  /* 0x000000000000781c */ /* 0x000fe20003f0f008 */
[----:B------:R-:W-:Y:S02]  /*18180*/  FMUL.FTZ R0, R0, c[0x0][0x23c] ;  /* 0x00008f0000007a20 */ /* 0x000fe40000410000 */
[C---:B------:R-:W-:Y:S02]  /*18190*/  FMUL.FTZ R7, R68.reuse, R83 ;  /* 0x0000005344077220 */ /* 0x040fe40000410000 */
[----:B------:R2:W3:Y:S01]  /*181a0*/  MUFU.EX2 R3, R0 ;  /* 0x0000000000037308 */ /* 0x0004e20000000800 */
[----:B------:R-:W-:Y:S01]  /*181b0*/  LDSM.16.MT88.4 R80, [R191+0x6000] ;  /* 0x00600000bf50783b */ /* 0x000fe20000004200 */
[C---:B------:R-:W-:Y:S02]  /*181c0*/  FMUL.FTZ R18, R68.reuse, R94 ;  /* 0x0000005e44127220 */ /* 0x040fe40000410000 */
[C---:B------:R-:W-:Y:S01]  /*181d0*/  FMUL.FTZ R19, R68.reuse, R95 ;  /* 0x0000005f44137220 */ /* 0x040fe20000410000 */
[-C--:B-1----:R-:W-:Y:S04]  /*181e0*/  HMMA.16816.F32.BF16 R4, R144, R20.reuse, R4 ;  /* 0x000000149004723c */ /* 0x082fe80000041804 */
[----:B------:R-:W-:Y:S01]  /*181f0*/  LDSM.16.MT88.4 R92, [R192+0x6800] ;  /* 0x00680000c05c783b */ /* 0x000fe20000004200 */
[C---:B------:R-:W-:Y:S02]  /*18200*/  FMUL.FTZ R34, R68.reuse, R110 ;  /* 0x0000006e44227220 */ /* 0x040fe40000410000 */
[C---:B------:R-:W-:Y:S02]  /*18210*/  FMUL.FTZ R35, R68.reuse, R111 ;  /* 0x0000006f44237220 */ /* 0x040fe40000410000 */
[C---:B------:R-:W-:Y:S03]  /*18220*/  FMUL.FTZ R50, R68.reuse, R126 ;  /* 0x0000007e44327220 */ /* 0x040fe60000410000 */
[----:B------:R-:W-:Y:S01]  /*18230*/  LDSM.16.MT88.4 R108, [R192+0x7800] ;  /* 0x00780000c06c783b */ /* 0x000fe20000004200 */
[----:B------:R-:W-:Y:S02]  /*18240*/  FMUL.FTZ R51, R68, R127 ;  /* 0x0000007f44337220 */ /* 0x000fe40000410000 */
[----:B------:R-:W-:Y:S02]  /*18250*/  FFMA.FTZ R74, R156, c[0x0][0x23c], -R79 ;  /* 0x00008f009c4a7a23 */ /* 0x000fe4000001084f */
[----:B--2---:R-:W-:Y:S03]  /*18260*/  FADD.FTZ R0, -R2, R75 ;  /* 0x0000004b02007221 */ /* 0x004fe60000010100 */
[----:B------:R-:W-:Y:S01]  /*18270*/  LDSM.16.MT88.4 R124, [R190+0x7800] ;  /* 0x00780000be7c783b */ /* 0x000fe20000004200 */
[----:B------:R-:W-:Y:S01]  /*18280*/  FFMA.FTZ R2, R39, c[0x0][0x23c], -R77 ;  /* 0x00008f0027027a23 */ /* 0x000fe2000001084d */
[----:B------:R-:W-:Y:S01]  /*18290*/  MUFU.EX2 R156, R74 ;  /* 0x0000004a009c7308 */ /* 0x000fe20000000800 */
[----:B------:R-:W-:Y:S02]  /*182a0*/  FMUL.FTZ R0, R0, c[0x0][0x23c] ;  /* 0x00008f0000007a20 */ /* 0x000fe40000410000 */
[C---:B---3--:R-:W-:Y:S02]  /*182b0*/  FMUL.FTZ R57, R3.reuse, R133 ;  /* 0x0000008503397220 */ /* 0x048fe40000410000 */
[C---:B------:R-:W-:Y:S01]  /*182c0*/  FMUL.FTZ R8, R3.reuse, R84 ;  /* 0x0000005403087220 */ /* 0x040fe20000410000 */
[----:B------:R-:W1:Y:S01]  /*182d0*/  LDSM.16.MT88.4 R36, [R192+0x6000] ;  /* 0x00600000c024783b */ /* 0x000e620000004200 */
        /* <DEDUP_REMOVED lines=8> */
[----:B------:R-:W3:Y:S01]  /*18360*/  MUFU.EX2 R0, R0 ;  /* 0x0000000000007308 */ /* 0x000ee20000000800 */
[C---:B------:R-:W-:Y:S02]  /*18370*/  FMUL.FTZ R29, R3.reuse, R105 ;  /* 0x00000069031d7220 */ /* 0x040fe40000410000 */
[C---:B------:R-:W-:Y:S02]  /*18380*/  FMUL.FTZ R60, R3.reuse, R136 ;  /* 0x00000088033c7220 */ /* 0x040fe40000410000 */
[----:B------:R-:W-:Y:S02]  /*18390*/  FMUL.FTZ R61, R3, R137 ;  /* 0x00000089033d7220 */ /* 0x000fe40000410000 */
[--C-:B--2---:R-:W-:Y:S04]  /*183a0*/  FFMA.FTZ R2, R152, c[0x0][0x23c], -R78.reuse ;  /* 0x00008f0098027a23 */ /* 0x104fe8000001084e */
[----:B------:R2:W-:Y:S01]  /*183b0*/  MUFU.EX2 R238, R2 ;  /* 0x0000000200ee7308 */ /* 0x0005e20000000800 */
[C---:B---3--:R-:W-:Y:S02]  /*183c0*/  FMUL.FTZ R59, R0.reuse, R135 ;  /* 0x00000087003b7220 */ /* 0x048fe40000410000 */
[C---:B------:R-:W-:Y:S02]  /*183d0*/  FMUL.FTZ R58, R0.reuse, R134 ;  /* 0x00000086003a7220 */ /* 0x040fe40000410000 */
[C---:B------:R-:W-:Y:S02]  /*183e0*/  FMUL.FTZ R10, R0.reuse, R86 ;  /* 0x00000056000a7220 */ /* 0x040fe40000410000 */
[C---:B------:R-:W-:Y:S02]  /*183f0*/  FMUL.FTZ R11, R0.reuse, R87 ;  /* 0x00000057000b7220 */ /* 0x040fe40000410000 */
[----:B------:R-:W3:Y:S01]  /*18400*/  LDSM.16.MT88.4 R84, [R189+0x6800] ;  /* 0x00680000bd54783b */ /* 0x000ee20000004200 */
[C---:B------:R-:W-:Y:S02]  /*18410*/  FMUL.FTZ R26, R0.reuse, R102 ;  /* 0x00000066001a7220 */ /* 0x040fe40000410000 */
[C---:B------:R-:W-:Y:S02]  /*18420*/  FMUL.FTZ R27, R0.reuse, R103 ;  /* 0x00000067001b7220 */ /* 0x040fe40000410000 */
[C---:B------:R-:W-:Y:S03]  /*18430*/  HMMA.16816.F32.BF16 R8, R64.reuse, R20, R8 ;  /* 0x000000144008723c */ /* 0x040fe60000041808 */
[----:B------:R-:W-:Y:S01]  /*18440*/  LDSM.16.MT88.4 R100, [R189+0x7800] ;  /* 0x00780000bd64783b */ /* 0x000fe20000004200 */
[C---:B------:R-:W-:Y:S02]  /*18450*/  FMUL.FTZ R14, R0.reuse, R90 ;  /* 0x0000005a000e7220 */ /* 0x040fe40000410000 */
[----:B--2---:R-:W-:Y:S02]  /*18460*/  FFMA.FTZ R2, R151, c[0x0][0x23c], -R78 ;  /* 0x00008f0097027a23 */ /* 0x004fe4000001084e */
[C---:B------:R-:W-:Y:S02]  /*18470*/  FMUL.FTZ R15, R0.reuse, R91 ;  /* 0x0000005b000f7220 */ /* 0x040fe40000410000 */
[----:B------:R2:W-:Y:S02]  /*18480*/  MUFU.EX2 R175, R2 ;  /* 0x0000000200af7308 */ /* 0x0005e40000000800 */
[C---:B------:R-:W-:Y:S02]  /*18490*/  FMUL.FTZ R20, R69.reuse, R96 ;  /* 0x0000006045147220 */ /* 0x040fe40000410000 */
[C---:B------:R-:W-:Y:S01]  /*184a0*/  FMUL.FTZ R21, R69.reuse, R97 ;  /* 0x0000006145157220 */ /* 0x040fe20000410000 */
[-C--:B------:R-:W-:Y:S03]  /*184b0*/  HMMA.16816.F32.BF16 R12, R64, R22.reuse, R12 ;  /* 0x00000016400c723c */ /* 0x080fe6000004180c */
[C---:B------:R-:W-:Y:S02]  /*184c0*/  FMUL.FTZ R30, R0.reuse, R106 ;  /* 0x0000006a001e7220 */ /* 0x040fe40000410000 */
[C---:B------:R-:W-:Y:S02]  /*184d0*/  FMUL.FTZ R31, R0.reuse, R107 ;  /* 0x0000006b001f7220 */ /* 0x040fe40000410000 */
[C---:B------:R-:W-:Y:S01]  /*184e0*/  FMUL.FTZ R62, R0.reuse, R138 ;  /* 0x0000008a003e7220 */ /* 0x040fe20000410000 */
[C---:B------:R-:W-:Y:S04]  /*184f0*/  HMMA.16816.F32.BF16 R16, R144.reuse, R22, R16 ;  /* 0x000000169010723c */ /* 0x040fe80000041810 */
[----:B------:R-:W-:Y:S03]  /*18500*/  FMUL.FTZ R63, R0, R139 ;  /* 0x0000008b003f7220 */ /* 0x000fe60000410000 */
[C---:B------:R-:W-:Y:S02]  /*18510*/  FMUL.FTZ R22, R68.reuse, R98 ;  /* 0x0000006244167220 */ /* 0x040fe40000410000 */
[----:B------:R-:W-:Y:S02]  /*18520*/  FMUL.FTZ R23, R68, R99 ;  /* 0x0000006344177220 */ /* 0x000fe40000410000 */
[----:B------:R-:W4:Y:S01]  /*18530*/  LDSM.16.MT88.4 R96, [R190+0x6800] ;  /* 0x00680000be60783b */ /* 0x000f220000004200 */
[--C-:B--2---:R-:W-:Y:S02]  /*18540*/  FFMA.FTZ R2, R42, c[0x0][0x23c], -R79.reuse ;  /* 0x00008f002a027a23 */ /* 0x104fe4000001084f */
[C---:B------:R-:W-:Y:S02]  /*18550*/  FMUL.FTZ R42, R0.reuse, R118 ;  /* 0x00000076002a7220 */ /* 0x040fe40000410000 */
[-C--:B-1----:R-:W-:Y:S01]  /*18560*/  HMMA.16816.F32.BF16 R20, R144, R36.reuse, R20 ;  /* 0x000000249014723c */ /* 0x082fe20000041814 */
[----:B------:R1:W-:Y:S07]  /*18570*/  MUFU.EX2 R174, R2 ;  /* 0x0000000200ae7308 */ /* 0x0003ee0000000800 */
[C---:B------:R-:W-:Y:S07]  /*18580*/  HMMA.16816.F32.BF16 R24, R64.reuse, R36, R24 ;  /* 0x000000244018723c */ /* 0x040fee0000041818 */
[C---:B------:R-:W-:Y:S01]  /*18590*/  FMUL.FTZ R36, R69.reuse, R112 ;  /* 0x0000007045247220 */ /* 0x040fe20000410000 */
[-C--:B------:R-:W-:Y:S04]  /*185a0*/  HMMA.16816.F32.BF16 R28, R64, R38.reuse, R28 ;  /* 0x00000026401c723c */ /* 0x080fe8000004181c */
[----:B------:R-:W-:Y:S04]  /*185b0*/  FMUL.FTZ R37, R69, R113 ;  /* 0x0000007145257220 */ /* 0x000fe80000410000 */
[C---:B------:R-:W-:Y:S04]  /*185c0*/  HMMA.16816.F32.BF16 R32, R144.reuse, R38, R32 ;  /* 0x000000269020723c */ /* 0x040fe80000041820 */
[--C-:B-1----:R-:W-:Y:S02]  /*185d0*/  FFMA.FTZ R2, R43, c[0x0][0x23c], -R79.reuse ;  /* 0x00008f002b027a23 */ /* 0x102fe4000001084f */
[----:B------:R-:W-:Y:S02]  /*185e0*/  FMUL.FTZ R43, R0, R119 ;  /* 0x00000077002b7220 */ /* 0x000fe40000410000 */
[----:B------:R1:W2:Y:S01]  /*185f0*/  MUFU.EX2 R173, R2 ;  /* 0x0000000200ad7308 */ /* 0x0002a20000000800 */
[C---:B------:R-:W-:Y:S03]  /*18600*/  FMUL.FTZ R38, R68.reuse, R114 ;  /* 0x0000007244267220 */ /* 0x040fe60000410000 */
[----:B------:R-:W-:Y:S07]  /*18610*/  FMUL.FTZ R39, R68, R115 ;  /* 0x0000007344277220 */ /* 0x000fee0000410000 */
[-C--:B------:R-:W-:Y:S03]  /*18620*/  HMMA.16816.F32.BF16 R36, R144, R52.reuse, R36 ;  /* 0x000000349024723c */ /* 0x080fe60000041824 */
[--C-:B-1----:R-:W-:Y:S01]  /*18630*/  FFMA.FTZ R2, R47, c[0x0][0x23c], -R79.reuse ;  /* 0x00008f002f027a23 */ /* 0x102fe2000001084f */
[----:B--2---:R-:W-:Y:S01]  /*18640*/  F2FP.BF16.PACK_AB R88, R173, R174 ;  /* 0x000000aead58723e */ /* 0x004fe200000010ff */
[----:B------:R-:W-:Y:S02]  /*18650*/  FMUL.FTZ R47, R0, R123 ;  /* 0x0000007b002f7220 */ /* 0x000fe40000410000 */
[----:B------:R1:W-:Y:S02]  /*18660*/  MUFU.EX2 R172, R2 ;  /* 0x0000000200ac7308 */ /* 0x0003e40000000800 */
[----:B-1----:R-:W-:Y:S03]  /*18670*/  FFMA.FTZ R2, R46, c[0x0][0x23c], -R79 ;  /* 0x00008f002e027a23 */ /* 0x002fe6000001084f */
[C---:B------:R-:W-:Y:S05]  /*18680*/  FMUL.FTZ R46, R0.reuse, R122 ;  /* 0x0000007a002e7220 */ /* 0x040fea0000410000 */
[----:B------:R1:W2:Y:S01]  /*18690*/  MUFU.EX2 R171, R2 ;  /* 0x0000000200ab7308 */ /* 0x0002a20000000800 */
[----:B------:R-:W-:Y:S04]  /*186a0*/  FFMA.FTZ R0, R0, R247, R180 ;  /* 0x000000f700007223 */ /* 0x000fe800000100b4 */
[----:B------:R-:W-:Y:S02]  /*186b0*/  FADD.FTZ R0, R239, R0 ;  /* 0x00000000ef007221 */ /* 0x000fe40000010000 */
[--C-:B-1----:R-:W-:Y:S01]  /*186c0*/  FFMA.FTZ R2, R41, c[0x0][0x23c], -R148.reuse ;  /* 0x00008f0029027a23 */ /* 0x102fe20000010894 */
[----:B--2---:R-:W-:Y:S01]  /*186d0*/  F2FP.BF16.PACK_AB R90, R171, R172 ;  /* 0x000000acab5a723e */ /* 0x004fe200000010ff */
[C---:B------:R-:W-:Y:S02]  /*186e0*/  FMUL.FTZ R41, R3.reuse, R117 ;  /* 0x0000007503297220 */ /* 0x040fe40000410000 */
        /* <DEDUP_REMOVED lines=9> */
[C---:B------:R-:W-:Y:S02]  /*18780*/  FMUL.FTZ R45, R3.reuse, R121 ;  /* 0x00000079032d7220 */ /* 0x040fe40000410000 */
[----:B------:R1:W-:Y:S02]  /*18790*/  MUFU.EX2 R167, R2 ;  /* 0x0000000200a77308 */ /* 0x0003e40000000800 */
[----:B-1----:R-:W-:Y:S02]  /*187a0*/  FFMA.FTZ R2, R44, c[0x0][0x23c], -R148 ;  /* 0x00008f002c027a23 */ /* 0x002fe40000010894 */
[----:B------:R-:W-:Y:S06]  /*187b0*/  FMUL.FTZ R44, R3, R120 ;  /* 0x00000078032c7220 */ /* 0x000fec0000410000 */
[----:B------:R1:W2:Y:S01]  /*187c0*/  MUFU.EX2 R166, R2 ;  /* 0x0000000200a67308 */ /* 0x0002a20000000800 */
[-C--:B------:R-:W-:Y:S08]  /*187d0*/  HMMA.16816.F32.BF16 R44, R64, R54.reuse, R44 ;  /* 0x00000036402c723c */ /* 0x080ff0000004182c */
[C---:B------:R-:W-:Y:S07]  /*187e0*/  HMMA.16816.F32.BF16 R48, R144.reuse, R54, R48 ;  /* 0x000000369030723c */ /* 0x040fee0000041830 */
[C---:B------:R-:W-:Y:S02]  /*187f0*/  FMUL.FTZ R54, R68.reuse, R130 ;  /* 0x0000008244367220 */ /* 0x040fe40000410000 */
[----:B------:R-:W-:Y:S03]  /*18800*/  FMUL.FTZ R55, R68, R131 ;  /* 0x0000008344377220 */ /* 0x000fe60000410000 */
[--C-:B-1----:R-:W-:Y:S01]  /*18810*/  FFMA.FTZ R2, R158, c[0x0][0x23c], -R77.reuse ;  /* 0x00008f009e027a23 */ /* 0x102fe2000001084d */
[----:B--2---:R-:W-:Y:S03]  /*18820*/  F2FP.BF16.PACK_AB R91, R166, R167 ;  /* 0x000000a7a65b723e */ /* 0x004fe600000010ff */
[-C--:B------:R-:W-:Y:S01]  /*18830*/  HMMA.16816.F32.BF16 R52, R144, R80.reuse, R52 ;  /* 0x000000509034723c */ /* 0x080fe20000041834 */
[----:B------:R1:W-:Y:S07]  /*18840*/  MUFU.EX2 R165, R2 ;  /* 0x0000000200a57308 */ /* 0x0003ee0000000800 */
[C---:B------:R-:W-:Y:S07]  /*18850*/  HMMA.16816.F32.BF16 R56, R64.reuse, R80, R56 ;  /* 0x000000504038723c */ /* 0x040fee0000041838 */
[----:B------:R-:W-:Y:S01]  /*18860*/  F2FP.BF16.PACK_AB R80, R186, R242 ;  /* 0x000000f2ba50723e */ /* 0x000fe200000010ff */
[-C--:B------:R-:W-:Y:S04]  /*18870*/  HMMA.16816.F32.BF16 R60, R64, R82.reuse, R60 ;  /* 0x00000052403c723c */ /* 0x080fe8000004183c */
[----:B------:R-:W-:Y:S03]  /*18880*/  F2FP.BF16.PACK_AB R81, R241, R181 ;  /* 0x000000b5f151723e */ /* 0x000fe600000010ff */
[----:B------:R-:W-:Y:S02]  /*18890*/  FMUL.FTZ R64, R69, R140 ;  /* 0x0000008c45407220 */ /* 0x000fe40000410000 */
[----:B-1----:R-:W-:Y:S03]  /*188a0*/  FFMA.FTZ R2, R159, c[0x0][0x23c], -R77 ;  /* 0x00008f009f027a23 */ /* 0x002fe6000001084d */
[C---:B------:R-:W-:Y:S01]  /*188b0*/  FMUL.FTZ R65, R69.reuse, R141 ;  /* 0x0000008d45417220 */ /* 0x040fe20000410000 */
[----:B------:R1:W2:Y:S01]  /*188c0*/  MUFU.EX2 R164, R2 ;  /* 0x0000000200a47308 */ /* 0x0002a20000000800 */
[C---:B------:R-:W-:Y:S02]  /*188d0*/  FMUL.FTZ R66, R68.reuse, R142 ;  /* 0x0000008e44427220 */ /* 0x040fe40000410000 */
[C---:B------:R-:W-:Y:S02]  /*188e0*/  FMUL.FTZ R67, R68.reuse, R143 ;  /* 0x0000008f44437220 */ /* 0x040fe40000410000 */
[----:B------:R-:W-:Y:S02]  /*188f0*/  FFMA.FTZ R68, R68, R246, R225 ;  /* 0x000000f644447223 */ /* 0x000fe400000100e1 */
[----:B------:R-:W-:Y:S03]  /*18900*/  FFMA.FTZ R69, R69, R245, R229 ;  /* 0x000000f545457223 */ /* 0x000fe600000100e5 */
[----:B------:R-:W-:Y:S07]  /*18910*/  HMMA.16816.F32.BF16 R64, R144, R82, R64 ;  /* 0x000000529040723c */ /* 0x000fee0000041840 */
[----:B------:R-:W-:Y:S02]  /*18920*/  F2FP.BF16.PACK_AB R82, R178, R183 ;  /* 0x000000b7b252723e */ /* 0x000fe400000010ff */
[----:B------:R-:W-:Y:S03]  /*18930*/  F2FP.BF16.PACK_AB R83, R175, R238 ;  /* 0x000000eeaf53723e */ /* 0x000fe600000010ff */
[--C-:B-1----:R-:W-:Y:S04]  /*18940*/  FFMA.FTZ R2, R160, c[0x0][0x23c], -R78.reuse ;  /* 0x00008f00a0027a23 */ /* 0x102fe8000001084e */
[-C--:B---3--:R-:W-:Y:S01]  /*18950*/  HMMA.16816.F32.BF16 R4, R80, R84.reuse, R4 ;  /* 0x000000545004723c */ /* 0x088fe20000041804 */
[----:B------:R1:W-:Y:S07]  /*18960*/  MUFU.EX2 R163, R2 ;  /* 0x0000000200a37308 */ /* 0x0003ee0000000800 */
[C---:B------:R-:W-:Y:S08]  /*18970*/  HMMA.16816.F32.BF16 R8, R88.reuse, R84, R8 ;  /* 0x000000545808723c */ /* 0x040ff00000041808 */
[-C--:B------:R-:W-:Y:S08]  /*18980*/  HMMA.16816.F32.BF16 R12, R88, R86.reuse, R12 ;  /* 0x00000056580c723c */ /* 0x080ff0000004180c */
[C---:B------:R-:W-:Y:S01]  /*18990*/  HMMA.16816.F32.BF16 R16, R80.reuse, R86, R16 ;  /* 0x000000565010723c */ /* 0x040fe20000041810 */
[----:B------:R-:W3:Y:S03]  /*189a0*/  LDSM.16.MT88.4 R84, [R191+0x6800] ;  /* 0x00680000bf54783b */ /* 0x000ee60000004200 */
[--C-:B-1----:R-:W-:Y:S04]  /*189b0*/  FFMA.FTZ R2, R161, c[0x0][0x23c], -R78.reuse ;  /* 0x00008f00a1027a23 */ /* 0x102fe8000001084e */
[-C--:B------:R-:W-:Y:S01]  /*189c0*/  HMMA.16816.F32.BF16 R20, R80, R92.reuse, R20 ;  /* 0x0000005c5014723c */ /* 0x080fe20000041814 */
[----:B------:R1:W5:Y:S07]  /*189d0*/  MUFU.EX2 R161, R2 ;  /* 0x0000000200a17308 */ /* 0x00036e0000000800 */
[C---:B------:R-:W-:Y:S08]  /*189e0*/  HMMA.16816.F32.BF16 R24, R88.reuse, R92, R24 ;  /* 0x0000005c5818723c */ /* 0x040ff00000041818 */
[-C--:B------:R-:W-:Y:S08]  /*189f0*/  HMMA.16816.F32.BF16 R28, R88, R94.reuse, R28 ;  /* 0x0000005e581c723c */ /* 0x080ff0000004181c */
[C---:B------:R-:W-:Y:S01]  /*18a00*/  HMMA.16816.F32.BF16 R32, R80.reuse, R94, R32 ;  /* 0x0000005e5020723c */ /* 0x040fe20000041820 */
[----:B------:R-:W2:Y:S03]  /*18a10*/  LDSM.16.MT88.4 R92, [R189+0x7000] ;  /* 0x00700000bd5c783b */ /* 0x000ea60000004200 */
[--C-:B-1----:R-:W-:Y:S04]  /*18a20*/  FFMA.FTZ R2, R162, c[0x0][0x23c], -R77.reuse ;  /* 0x00008f00a2027a23 */ /* 0x102fe8000001084d */
[-C--:B----4-:R-:W-:Y:S01]  /*18a30*/  HMMA.16816.F32.BF16 R36, R80, R96.reuse, R36 ;  /* 0x000000605024723c */ /* 0x090fe20000041824 */
[----:B------:R1:W-:Y:S07]  /*18a40*/  MUFU.EX2 R162, R2 ;  /* 0x0000000200a27308 */ /* 0x0003ee0000000800 */
[C---:B------:R-:W-:Y:S08]  /*18a50*/  HMMA.16816.F32.BF16 R40, R88.reuse, R96, R40 ;  /* 0x000000605828723c */ /* 0x040ff00000041828 */
[-C--:B------:R-:W-:Y:S08]  /*18a60*/  HMMA.16816.F32.BF16 R44, R88, R98.reuse, R44 ;  /* 0x00000062582c723c */ /* 0x080ff0000004182c */
[C---:B------:R-:W-:Y:S01]  /*18a70*/  HMMA.16816.F32.BF16 R48, R80.reuse, R98, R48 ;  /* 0x000000625030723c */ /* 0x040fe20000041830 */
[----:B------:R-:W-:Y:S03]  /*18a80*/  LDSM.16.MT88.4 R96, [R190+0x7000] ;  /* 0x00700000be60783b */ /* 0x000fe60000004200 */
[----:B-1----:R-:W-:Y:S04]  /*18a90*/  FFMA.FTZ R2, R184, c[0x0][0x23c], -R77 ;  /* 0x00008f00b8027a23 */ /* 0x002fe8000001084d */
[-C--:B---3--:R-:W-:Y:S01]  /*18aa0*/  HMMA.16816.F32.BF16 R52, R80, R84.reuse, R52 ;  /* 0x000000545034723c */ /* 0x088fe20000041834 */
[----:B------:R1:W3:Y:S07]  /*18ab0*/  MUFU.EX2 R160, R2 ;  /* 0x0000000200a07308 */ /* 0x0002ee0000000800 */
[C---:B------:R-:W-:Y:S08]  /*18ac0*/  HMMA.16816.F32.BF16 R56, R88.reuse, R84, R56 ;  /* 0x000000545838723c */ /* 0x040ff00000041838 */
[-C--:B------:R-:W-:Y:S01]  /*18ad0*/  HMMA.16816.F32.BF16 R60, R88, R86.reuse, R60 ;  /* 0x00000056583c723c */ /* 0x080fe2000004183c */
[----:B------:R-:W4:Y:S07]  /*18ae0*/  LDSM.16.MT88.4 R88, [R192+0x7000] ;  /* 0x00700000c058783b */ /* 0x000f2e0000004200 */
[----:B------:R-:W-:Y:S04]  /*18af0*/  HMMA.16816.F32.BF16 R64, R80, R86, R64 ;  /* 0x000000565040723c */ /* 0x000fe80000041840 */
[--C-:B-1----:R-:W-:Y:S03]  /*18b00*/  FFMA.FTZ R2, R221, c[0x0][0x23c], -R78.reuse ;  /* 0x00008f00dd027a23 */ /* 0x102fe6000001084e */
[----:B--2---:R-:W-:Y:S01]  /*18b10*/  F2FP.BF16.PACK_AB R80, R164, R165 ;  /* 0x000000a5a450723e */ /* 0x004fe200000010ff */
[----:B------:R1:W-:Y:S01]  /*18b20*/  MUFU.EX2 R159, R2 ;  /* 0x00000002009f7308 */ /* 0x0003e20000000800 */
[----:B-----5:R-:W-:Y:S03]  /*18b30*/  F2FP.BF16.PACK_AB R81, R161, R163 ;  /* 0x000000a3a151723e */ /* 0x020fe600000010ff */
[----:B---3--:R-:W-:Y:S01]  /*18b40*/  F2FP.BF16.PACK_AB R82, R160, R162 ;  /* 0x000000a2a052723e */ /* 0x008fe200000010ff */
[----:B-1----:R-:W-:Y:S05]  /*18b50*/  FFMA.FTZ R2, R224, c[0x0][0x23c], -R78 ;  /* 0x00008f00e0027a23 */ /* 0x002fea000001084e */
[----:B------:R1:W2:Y:S02]  /*18b60*/  MUFU.EX2 R158, R2 ;  /* 0x00000002009e7308 */ /* 0x0002a40000000800 */
[--C-:B-1----:R-:W-:Y:S01]  /*18b70*/  FFMA.FTZ R2, R169, c[0x0][0x23c], -R79.reuse ;  /* 0x00008f00a9027a23 */ /* 0x102fe2000001084f */
[----:B--2---:R-:W-:Y:S07]  /*18b80*/  F2FP.BF16.PACK_AB R83, R158, R159 ;  /* 0x0000009f9e53723e */ /* 0x004fee00000010ff */
[----:B------:R1:W-:Y:S01]  /*18b90*/  MUFU.EX2 R135, R2 ;  /* 0x0000000200877308 */ /* 0x0003e20000000800 */
[-C--:B------:R-:W-:Y:S03]  /*18ba0*/  HMMA.16816.F32.BF16 R4, R80, R92.reuse, R4 ;  /* 0x0000005c5004723c */ /* 0x080fe60000041804 */
[--C-:B-1----:R-:W-:Y:S06]  /*18bb0*/  FFMA.FTZ R2, R157, c[0x0][0x23c], -R79.reuse ;  /* 0x00008f009d027a23 */ /* 0x102fec000001084f */
[----:B------:R1:W2:Y:S03]  /*18bc0*/  MUFU.EX2 R134, R2 ;  /* 0x0000000200867308 */ /* 0x0002a60000000800 */
[----:B-1----:R-:W-:Y:S01]  /*18bd0*/  FFMA.FTZ R2, R155, c[0x0][0x23c], -R79 ;  /* 0x00008f009b027a23 */ /* 0x002fe2000001084f */
[----:B--2---:R-:W-:Y:S06]  /*18be0*/  F2FP.BF16.PACK_AB R84, R134, R135 ;  /* 0x000000878654723e */ /* 0x004fec00000010ff */
[----:B------:R1:W2:Y:S02]  /*18bf0*/  MUFU.EX2 R157, R2 ;  /* 0x00000002009d7308 */ /* 0x0002a40000000800 */
[--C-:B-1----:R-:W-:Y:S01]  /*18c00*/  FFMA.FTZ R2, R154, c[0x0][0x23c], -R148.reuse ;  /* 0x00008f009a027a23 */ /* 0x102fe20000010894 */
[----:B--2---:R-:W-:Y:S07]  /*18c10*/  F2FP.BF16.PACK_AB R86, R156, R157 ;  /* 0x0000009d9c56723e */ /* 0x004fee00000010ff */
[----:B------:R1:W-:Y:S02]  /*18c20*/  MUFU.EX2 R133, R2 ;  /* 0x0000000200857308 */ /* 0x0003e40000000800 */
[--C-:B-1----:R-:W-:Y:S08]  /*18c30*/  FFMA.FTZ R2, R153, c[0x0][0x23c], -R148.reuse ;  /* 0x00008f0099027a23 */ /* 0x102ff00000010894 */
[----:B------:R1:W2:Y:S02]  /*18c40*/  MUFU.EX2 R132, R2 ;  /* 0x0000000200847308 */ /* 0x0002a40000000800 */
[--C-:B-1----:R-:W-:Y:S01]  /*18c50*/  FFMA.FTZ R2, R149, c[0x0][0x23c], -R148.reuse ;  /* 0x00008f0095027a23 */ /* 0x102fe20000010894 */
[----:B--2---:R-:W-:Y:S07]  /*18c60*/  F2FP.BF16.PACK_AB R85, R132, R133 ;  /* 0x000000858455723e */ /* 0x004fee00000010ff */
[----:B------:R1:W-:Y:S02]  /*18c70*/  MUFU.EX2 R169, R2 ;  /* 0x0000000200a97308 */ /* 0x0003e40000000800 */
[----:B-1----:R-:W-:Y:S08]  /*18c80*/  FFMA.FTZ R2, R150, c[0x0][0x23c], -R148 ;  /* 0x00008f0096027a23 */ /* 0x002ff00000010894 */
[----:B------:R1:W2:Y:S02]  /*18c90*/  MUFU.EX2 R155, R2 ;  /* 0x00000002009b7308 */ /* 0x0002a40000000800 */
[--C-:B-1----:R-:W-:Y:S01]  /*18ca0*/  FFMA.FTZ R2, R230, c[0x0][0x23c], -R77.reuse ;  /* 0x00008f00e6027a23 */ /* 0x102fe2000001084d */
[----:B--2---:R-:W-:Y:S07]  /*18cb0*/  F2FP.BF16.PACK_AB R87, R155, R169 ;  /* 0x000000a99b57723e */ /* 0x004fee00000010ff */
[----:B------:R1:W-:Y:S01]  /*18cc0*/  MUFU.EX2 R154, R2 ;  /* 0x00000002009a7308 */ /* 0x0003e20000000800 */
[C---:B------:R-:W-:Y:S08]  /*18cd0*/  HMMA.16816.F32.BF16 R8, R84.reuse, R92, R8 ;  /* 0x0000005c5408723c */ /* 0x040ff00000041808 */
[-C--:B------:R-:W-:Y:S08]  /*18ce0*/  HMMA.16816.F32.BF16 R12, R84, R94.reuse, R12 ;  /* 0x0000005e540c723c */ /* 0x080ff0000004180c */
[C---:B------:R-:W-:Y:S01]  /*18cf0*/  HMMA.16816.F32.BF16 R16, R80.reuse, R94, R16 ;  /* 0x0000005e5010723c */ /* 0x040fe20000041810 */
[----:B------:R-:W2:Y:S03]  /*18d00*/  LDSM.16.MT88.4 R92, [R191+0x7000] ;  /* 0x00700000bf5c783b */ /* 0x000ea60000004200 */
[--C-:B-1----:R-:W-:Y:S04]  /*18d10*/  FFMA.FTZ R2, R231, c[0x0][0x23c], -R77.reuse ;  /* 0x00008f00e7027a23 */ /* 0x102fe8000001084d */
[-C--:B----4-:R-:W-:Y:S01]  /*18d20*/  HMMA.16816.F32.BF16 R20, R80, R88.reuse, R20 ;  /* 0x000000585014723c */ /* 0x090fe20000041814 */
[----:B------:R1:W3:Y:S07]  /*18d30*/  MUFU.EX2 R153, R2 ;  /* 0x0000000200997308 */ /* 0x0002ee0000000800 */
[C---:B------:R-:W-:Y:S08]  /*18d40*/  HMMA.16816.F32.BF16 R24, R84.reuse, R88, R24 ;  /* 0x000000585418723c */ /* 0x040ff00000041818 */
[-C--:B------:R-:W-:Y:S08]  /*18d50*/  HMMA.16816.F32.BF16 R28, R84, R90.reuse, R28 ;  /* 0x0000005a541c723c */ /* 0x080ff0000004181c */
[C---:B------:R-:W-:Y:S04]  /*18d60*/  HMMA.16816.F32.BF16 R32, R80.reuse, R90, R32 ;  /* 0x0000005a5020723c */ /* 0x040fe80000041820 */
[--C-:B-1----:R-:W-:Y:S01]  /*18d70*/  FFMA.FTZ R2, R232, c[0x0][0x23c], -R78.reuse ;  /* 0x00008f00e8027a23 */ /* 0x102fe2000001084e */
[----:B---3--:R-:W-:Y:S03]  /*18d80*/  F2FP.BF16.PACK_AB R140, R153, R154 ;  /* 0x0000009a998c723e */ /* 0x008fe600000010ff */
[-C--:B------:R-:W-:Y:S01]  /*18d90*/  HMMA.16816.F32.BF16 R36, R80, R96.reuse, R36 ;  /* 0x000000605024723c */ /* 0x080fe20000041824 */
[----:B------:R1:W-:Y:S07]  /*18da0*/  MUFU.EX2 R152, R2 ;  /* 0x0000000200987308 */ /* 0x0003ee0000000800 */
[C---:B------:R-:W-:Y:S08]  /*18db0*/  HMMA.16816.F32.BF16 R40, R84.reuse, R96, R40 ;  /* 0x000000605428723c */ /* 0x040ff00000041828 */
[-C--:B------:R-:W-:Y:S08]  /*18dc0*/  HMMA.16816.F32.BF16 R44, R84, R98.reuse, R44 ;  /* 0x00000062542c723c */ /* 0x080ff0000004182c */
[C---:B------:R-:W-:Y:S04]  /*18dd0*/  HMMA.16816.F32.BF16 R48, R80.reuse, R98, R48 ;  /* 0x000000625030723c */ /* 0x040fe80000041830 */
[--C-:B-1----:R-:W-:Y:S04]  /*18de0*/  FFMA.FTZ R2, R233, c[0x0][0x23c], -R78.reuse ;  /* 0x00008f00e9027a23 */ /* 0x102fe8000001084e */
[-C--:B--2---:R-:W-:Y:S01]  /*18df0*/  HMMA.16816.F32.BF16 R52, R80, R92.reuse, R52 ;  /* 0x0000005c5034723c */ /* 0x084fe20000041834 */
[----:B------:R1:W2:Y:S07]  /*18e00*/  MUFU.EX2 R151, R2 ;  /* 0x0000000200977308 */ /* 0x0002ae0000000800 */
[C---:B------:R-:W-:Y:S08]  /*18e10*/  HMMA.16816.F32.BF16 R56, R84.reuse, R92, R56 ;  /* 0x0000005c5438723c */ /* 0x040ff00000041838 */
[-C--:B------:R-:W-:Y:S08]  /*18e20*/  HMMA.16816.F32.BF16 R60, R84, R94.reuse, R60 ;  /* 0x0000005e543c723c */ /* 0x080ff0000004183c */
[----:B------:R-:W-:Y:S04]  /*18e30*/  HMMA.16816.F32.BF16 R64, R80, R94, R64 ;  /* 0x0000005e5040723c */ /* 0x000fe80000041840 */
[--C-:B-1----:R-:W-:Y:S01]  /*18e40*/  FFMA.FTZ R2, R234, c[0x0][0x23c], -R77.reuse ;  /* 0x00008f00ea027a23 */ /* 0x102fe2000001084d */
[----:B--2---:R-:W-:Y:S01]  /*18e50*/  F2FP.BF16.PACK_AB R141, R151, R152 ;  /* 0x00000098978d723e */ /* 0x004fe200000010ff */
[----:B------:R-:W-:Y:S02]  /*18e60*/  FFMA.FTZ R77, R235, c[0x0][0x23c], -R77 ;  /* 0x00008f00eb4d7a23 */ /* 0x000fe4000001084d */
[----:B------:R1:W-:Y:S10]  /*18e70*/  MUFU.EX2 R150, R2 ;  /* 0x0000000200967308 */ /* 0x0003f40000000800 */
[----:B------:R-:W2:Y:S01]  /*18e80*/  MUFU.EX2 R149, R77 ;  /* 0x0000004d00957308 */ /* 0x000ea20000000800 */
[--C-:B-1----:R-:W-:Y:S02]  /*18e90*/  FFMA.FTZ R2, R236, c[0x0][0x23c], -R78.reuse ;  /* 0x00008f00ec027a23 */ /* 0x102fe4000001084e */
[----:B------:R-:W-:Y:S07]  /*18ea0*/  FFMA.FTZ R78, R237, c[0x0][0x23c], -R78 ;  /* 0x00008f00ed4e7a23 */ /* 0x000fee000001084e */
[----:B------:R1:W-:Y:S01]  /*18eb0*/  MUFU.EX2 R147, R2 ;  /* 0x0000000200937308 */ /* 0x0003e20000000800 */
[----:B--2---:R-:W-:Y:S09]  /*18ec0*/  F2FP.BF16.PACK_AB R142, R149, R150 ;  /* 0x00000096958e723e */ /* 0x004ff200000010ff */
[----:B------:R-:W2:Y:S01]  /*18ed0*/  MUFU.EX2 R146, R78 ;  /* 0x0000004e00927308 */ /* 0x000ea20000000800 */
[--C-:B-1----:R-:W-:Y:S09]  /*18ee0*/  FFMA.FTZ R2, R220, c[0x0][0x23c], -R79.reuse ;  /* 0x00008f00dc027a23 */ /* 0x102ff2000001084f */
[----:B------:R1:W-:Y:S01]  /*18ef0*/  MUFU.EX2 R144, R2 ;  /* 0x0000000200907308 */ /* 0x0003e20000000800 */
[----:B--2---:R-:W-:Y:S07]  /*18f00*/  F2FP.BF16.PACK_AB R143, R146, R147 ;  /* 0x00000093928f723e */ /* 0x004fee00000010ff */
[-C--:B------:R-:W-:Y:S01]  /*18f10*/  HMMA.16816.F32.BF16 R80, R140, R100.reuse, R4 ;  /* 0x000000648c50723c */ /* 0x080fe20000041804 */
[----:B------:R-:W2:Y:S04]  /*18f20*/  LDSM.16.MT88.4 R4, [R191+0x7800] ;  /* 0x00780000bf04783b */ /* 0x000ea80000004200 */
[--C-:B-1----:R-:W-:Y:S04]  /*18f30*/  FFMA.FTZ R2, R223, c[0x0][0x23c], -R79.reuse ;  /* 0x00008f00df027a23 */ /* 0x102fe8000001084f */
[----:B------:R1:W3:Y:S03]  /*18f40*/  MUFU.EX2 R145, R2 ;  /* 0x0000000200917308 */ /* 0x0002e60000000800 */
[--C-:B-1----:R-:W-:Y:S01]  /*18f50*/  FFMA.FTZ R2, R219, c[0x0][0x23c], -R79.reuse ;  /* 0x00008f00db027a23 */ /* 0x102fe2000001084f */
[----:B---3--:R-:W-:Y:S01]  /*18f60*/  F2FP.BF16.PACK_AB R136, R145, R144 ;  /* 0x000000909188723e */ /* 0x008fe200000010ff */
[----:B------:R-:W-:Y:S05]  /*18f70*/  FFMA.FTZ R79, R182, c[0x0][0x23c], -R79 ;  /* 0x00008f00b64f7a23 */ /* 0x000fea000001084f */
        /* <DEDUP_REMOVED lines=93> */
.L_x_2091:
[----:B------:R-:W1:Y:S01]  /*19550*/  SHFL.BFLY PT, R2, R245, 0x2, 0x1f ;  /* 0x0c401f00f5027f89 */ /* 0x000e6200000e0000 */
[----:B------:R-:W2:Y:S01]  /*19560*/  S2UR UR6, SR_CTAID.Y ;  /* 0x00000000000679c3 */ /* 0x000ea20000002600 */
[----:B------:R-:W-:Y:S01]  /*19570*/  UISETP.NE.AND UP4, UPT, UR11, -0x1, UPT ;  /* 0xffffffff0b00788c */ /* 0x000fe2000bf85270 */
[----:B------:R-:W-:Y:S01]  /*19580*/  BSSY B0, `(.L_x_2095) ;  /* 0x0000128000007945 */ /* 0x000fe20003800000 */
[----:B------:R-:W3:Y:S01]  /*19590*/  SHFL.BFLY PT, R0, R246, 0x2, 0x1f ;  /* 0x0c401f00f6007f89 */ /* 0x000ee200000e0000 */
[----:B------:R-:W-:-:S02]  /*195a0*/  ULDC.64 UR4, c[0x0][0x1e8] ;  /* 0x00007a0000047ab9 */ /* 0x000fc40000000a00 */
[----:B------:R-:W-:Y:S01]  /*195b0*/  ULDC.U8 UR9, c[0x0][0x329] ;  /* 0x0000ca4000097ab9 */ /* 0x000fe20000000000 */
[----:B------:R-:W4:Y:S01]  /*195c0*/  SHFL.BFLY PT, R3, R248, 0x2, 0x1f ;  /* 0x0c401f00f8037f89 */ /* 0x000f2200000e0000 */
[----:B------:R-:W-:Y:S01]  /*195d0*/  UISETP.NE.AND UP1, UPT, UR9, URZ, UPT ;  /* 0x0000003f0900728c */ /* 0x000fe2000bf25270 */
[----:B------:R-:W5:Y:S01]  /*195e0*/  S2UR UR10, SR_CTAID.Z ;  /* 0x00000000000a79c3 */ /* 0x000f620000002700 */
[----:B------:R-:W-:Y:S01]  /*195f0*/  ULDC UR8, c[0x0][0x214] ;  /* 0x0000850000087ab9 */ /* 0x000fe20000000800 */
[----:B------:R-:W5:Y:S01]  /*19600*/  SHFL.BFLY PT, R4, R247, 0x2, 0x1f ;  /* 0x0c401f00f7047f89 */ /* 0x000f6200000e0000 */
[----:B------:R-:W-:Y:S02]  /*19610*/  @UP4 UIMAD.WIDE.U32 UR14, UR11, UR4, URZ ;  /* 0x000000040b0e42a5 */ /* 0x000fe4000f8e003f */
[----:B------:R-:W-:Y:S01]  /*19620*/  UMOV UR24, URZ ;  /* 0x0000003f00187c82 */ /* 0x000fe20008000000 */
[----:B------:R-:W5:Y:S01]  /*19630*/  S2R R42, SR_TID.X ;  /* 0x00000000002a7919 */ /* 0x000f620000002100 */
[----:B------:R-:W-:-:S02]  /*19640*/  @UP4 UIMAD UR7, UR11, UR5, UR15 ;  /* 0x000000050b0742a4 */ /* 0x000fc4000f8e020f */
[----:B------:R-:W-:Y:S02]  /*19650*/  UMOV UR25, URZ ;  /* 0x0000003f00197c82 */ /* 0x000fe40008000000 */
[----:B------:R-:W-:Y:S02]  /*19660*/  ULDC.64 UR4, c[0x0][0x1e0] ;  /* 0x0000780000047ab9 */ /* 0x000fe40000000a00 */
[----:B------:R-:W-:Y:S01]  /*19670*/  @UP1 ULDC UR13, c[0x0][0x210] ;  /* 0x00008400000d1ab9 */ /* 0x000fe20000000800 */
[----:B-1----:R-:W-:Y:S01]  /*19680*/  FADD.FTZ R2, R2, R245 ;  /* 0x000000f502027221 */ /* 0x002fe20000010000 */
[----:B--2---:R-:W-:Y:S02]  /*19690*/  @!UP4 USHF.R.S32.HI UR12, URZ, 0x1f, UR6 ;  /* 0x0000001f3f0cc899 */ /* 0x004fe40008011406 */
[----:B------:R-:W-:Y:S01]  /*196a0*/  @!UP4 UIMAD.WIDE.U32 UR22, UR6, UR4, URZ ;  /* 0x000000040616c2a5 */ /* 0x000fe2000f8e003f */
[----:B---3--:R-:W-:Y:S01]  /*196b0*/  FADD.FTZ R0, R0, R246 ;  /* 0x000000f600007221 */ /* 0x008fe20000010000 */
[----:B------:R-:W1:Y:S01]  /*196c0*/  SHFL.BFLY PT, R5, R2, 0x1, 0x1f ;  /* 0x0c201f0002057f89 */ /* 0x000e6200000e0000 */
[----:B------:R-:W-:Y:S01]  /*196d0*/  @!UP4 UIMAD UR12, UR12, UR4, URZ ;  /* 0x000000040c0cc2a4 */ /* 0x000fe2000f8e023f */
[----:B----4-:R-:W-:-:S02]  /*196e0*/  FADD.FTZ R3, R3, R248 ;  /* 0x000000f803037221 */ /* 0x010fc40000010000 */
[----:B------:R-:W2:Y:S01]  /*196f0*/  SHFL.BFLY PT, R6, R0, 0x1, 0x1f ;  /* 0x0c201f0000067f89 */ /* 0x000ea200000e0000 */
[----:B------:R-:W-:Y:S01]  /*19700*/  ULDC.U8 UR4, c[0x0][0x328] ;  /* 0x0000ca0000047ab9 */ /* 0x000fe20000000000 */
[----:B-----5:R-:W-:Y:S01]  /*19710*/  FADD.FTZ R4, R4, R247 ;  /* 0x000000f704047221 */ /* 0x020fe20000010000 */
[----:B------:R-:W-:Y:S02]  /*19720*/  UISETP.NE.AND UP3, UPT, UR4, URZ, UPT ;  /* 0x0000003f0400728c */ /* 0x000fe4000bf65270 */
[----:B------:R-:W-:Y:S01]  /*19730*/  @!UP4 UIMAD UR12, UR6, UR5, UR12 ;  /* 0x00000005060cc2a4 */ /* 0x000fe2000f8e020c */
[----:B------:R-:W-:Y:S01]  /*19740*/  SHF.R.S32.HI R41, RZ, 0x1f, R42 ;  /* 0x0000001fff297819 */ /* 0x000fe2000001142a */
[----:B------:R-:W-:Y:S01]  /*19750*/  UISETP.NE.OR UP2, UPT, UR9, URZ, !UP3 ;  /* 0x0000003f0900728c */ /* 0x000fe2000df45670 */
[----:B------:R-:W3:Y:S01]  /*19760*/  S2UR UR9, SR_CTAID.X ;  /* 0x00000000000979c3 */ /* 0x000ee20000002500 */
[----:B------:R-:W-:Y:S01]  /*19770*/  ULDC UR5, c[0x0][0x234] ;  /* 0x00008d0000057ab9 */ /* 0x000fe20000000800 */
[CC--:B------:R-:W-:Y:S01]  /*19780*/  LEA.HI R14, R41.reuse, R42.reuse, RZ, 0x2 ;  /* 0x0000002a290e7211 */ /* 0x0c0fe200078f10ff */
[----:B------:R-:W-:Y:S01]  /*19790*/  @UP1 UIMAD UR13, UR13, UR8, URZ ;  /* 0x000000080d0d12a4 */ /* 0x000fe2000f8e023f */
[----:B------:R-:W-:Y:S01]  /*197a0*/  LEA.HI R41, R41, R42, RZ, 0x5 ;  /* 0x0000002a29297211 */ /* 0x000fe200078f28ff */
[----:B------:R-:W-:-:S02]  /*197b0*/  UISETP.NE.OR UP0, UPT, UR11, -0x1, UP2 ;  /* 0xffffffff0b00788c */ /* 0x000fc40009705670 */
[----:B------:R-:W-:Y:S01]  /*197c0*/  @!UP1 USEL UR13, UR8, UR5, !UP3 ;  /* 0x00000005080d9287 */ /* 0x000fe2000d800000 */
[----:B------:R-:W-:Y:S01]  /*197d0*/  SHF.R.S32.HI R7, RZ, 0x5, R41 ;  /* 0x00000005ff077819 */ /* 0x000fe20000011429 */
[----:B------:R-:W-:Y:S01]  /*197e0*/  ULDC UR4, c[0x0][0x1c0] ;  /* 0x0000700000047ab9 */ /* 0x000fe20000000800 */
[----:B-1----:R-:W-:Y:S01]  /*197f0*/  FADD.FTZ R38, R2, R5 ;  /* 0x0000000502267221 */ /* 0x002fe20000010000 */
[----:B------:R-:W-:Y:S01]  /*19800*/  @UP1 UMOV UR15, 0x1 ;  /* 0x00000001000f1882 */ /* 0x000fe20000000000 */
[----:B------:R-:W1:Y:S01]  /*19810*/  SHFL.BFLY PT, R2, R3, 0x1, 0x1f ;  /* 0x0c201f0003027f89 */ /* 0x000e6200000e0000 */
[----:B------:R-:W-:Y:S01]  /*19820*/  @!UP1 UIMAD UR15, UR13, UR4, URZ ;  /* 0x000000040d0f92a4 */ /* 0x000fe2000f8e023f */
[----:B--2---:R-:W-:Y:S01]  /*19830*/  FADD.FTZ R37, R0, R6 ;  /* 0x0000000600257221 */ /* 0x004fe20000010000 */
[----:B------:R-:W-:Y:S01]  /*19840*/  FSETP.NE.FTZ.AND P5, PT, R38, RZ, PT ;  /* 0x000000ff2600720b */ /* 0x000fe20003fb5000 */
[----:B------:R-:W2:Y:S01]  /*19850*/  SHFL.BFLY PT, R5, R4, 0x1, 0x1f ;  /* 0x0c201f0004057f89 */ /* 0x000ea200000e0000 */
[----:B------:R-:W-:Y:S01]  /*19860*/  MOV R0, 0x3f800000 ;  /* 0x3f80000000007802 */ /* 0x000fe20000000f00 */
[----:B------:R-:W-:Y:S01]  /*19870*/  @UP1 ULDC UR16, c[0x0][0x210] ;  /* 0x0000840000101ab9 */ /* 0x000fe20000000800 */
[----:B------:R-:W-:Y:S01]  /*19880*/  LOP3.LUT R6, R14, 0x3ffffffc, RZ, 0xc0, !PT ;  /* 0x3ffffffc0e067812 */ /* 0x000fe200078ec0ff */
[----:B------:R-:W-:Y:S01]  /*19890*/  UIMAD UR4, UR6, UR15, URZ ;  /* 0x0000000f060472a4 */ /* 0x000fe2000f8e023f */
[----:B------:R-:W-:Y:S01]  /*198a0*/  FSETP.NE.FTZ.AND P4, PT, R37, RZ, PT ;  /* 0x000000ff2500720b */ /* 0x000fe20003f95000 */
[----:B------:R-:W-:-:S02]  /*198b0*/  @!UP1 UMOV UR16, 0x1 ;  /* 0x0000000100109882 */ /* 0x000fc40000000000 */
[----:B------:R-:W-:Y:S02]  /*198c0*/  @!UP0 UIMAD UR11, UR6, UR8, URZ ;  /* 0x00000008060b82a4 */ /* 0x000fe4000f8e023f */
[----:B---3--:R-:W-:Y:S02]  /*198d0*/  UIMAD UR9, UR9, UR16, URZ ;  /* 0x00000010090972a4 */ /* 0x008fe4000f8e023f */
[----:B------:R-:W3:Y:S01]  /*198e0*/  @P5 MUFU.RCP R0, R38 ;  /* 0x0000002600005308 */ /* 0x000ee20000001000 */
[----:B------:R-:W-:Y:S02]  /*198f0*/  USEL UR4, UR4, URZ, UP2 ;  /* 0x0000003f04047287 */ /* 0x000fe40009000000 */
[----:B------:R-:W-:Y:S02]  /*19900*/  USHF.L.U32 UR9, UR9, 0x7, URZ ;  /* 0x0000000709097899 */ /* 0x000fe4000800063f */
[----:B------:R-:W-:Y:S02]  /*19910*/  UIMAD UR13, UR10, UR13, UR4 ;  /* 0x0000000d0a0d72a4 */ /* 0x000fe4000f8e0204 */
[----:B------:R-:W-:Y:S01]  /*19920*/  @!UP2 UMOV UR24, UR11 ;  /* 0x0000000b0018ac82 */ /* 0x000fe20008000000 */
[----:B-1----:R-:W-:Y:S01]  /*19930*/  FADD.FTZ R40, R3, R2 ;  /* 0x0000000203287221 */ /* 0x002fe20000010000 */
[----:B------:R-:W-:Y:S01]  /*19940*/  IADD3 R2, -R6, R42, RZ ;  /* 0x0000002a06027210 */ /* 0x000fe20007ffe1ff */
[----:B------:R-:W-:Y:S01]  /*19950*/  USHF.R.S32.HI UR4, URZ, 0x1f, UR9 ;  /* 0x0000001f3f047899 */ /* 0x000fe20008011409 */
[----:B------:R-:W-:Y:S01]  /*19960*/  MOV R3, 0x3f800000 ;  /* 0x3f80000000037802 */ /* 0x000fe20000000f00 */
[----:B--2---:R-:W-:Y:S01]  /*19970*/  FADD.FTZ R39, R4, R5 ;  /* 0x0000000504277221 */ /* 0x004fe20000010000 */
[----:B------:R-:W-:Y:S01]  /*19980*/  FSETP.NE.FTZ.AND P3, PT, R40, RZ, PT ;  /* 0x000000ff2800720b */ /* 0x000fe20003f75000 */
[----:B------:R-:W-:Y:S01]  /*19990*/  @!UP2 USHF.R.S32.HI UR25, URZ, 0x1f, UR11 ;  /* 0x0000001f3f19a899 */ /* 0x000fe2000801140b */
[----:B------:R-:W-:Y:S01]  /*199a0*/  LEA R8, R7, R2, 0x9 ;  /* 0x0000000207087211 */ /* 0x000fe200078e48ff */
[C---:B---3--:R-:W-:Y:S01]  /*199b0*/  FMUL.FTZ R80, R0.reuse, R80 ;  /* 0x0000005000507220 */ /* 0x048fe20000410000 */
[----:B------:R-:W-:Y:S01]  /*199c0*/  MOV R2, 0x3f800000 ;  /* 0x3f80000000027802 */ /* 0x000fe20000000f00 */
[----:B------:R-:W1:Y:S01]  /*199d0*/  @P4 MUFU.RCP R3, R37 ;  /* 0x0000002500034308 */ /* 0x000e620000001000 */
[----:B------:R-:W-:Y:S01]  /*199e0*/  FSETP.NE.FTZ.AND P0, PT, R39, RZ, PT ;  /* 0x000000ff2700720b */ /* 0x000fe20003f15000 */
[C---:B------:R-:W-:Y:S01]  /*199f0*/  FMUL.FTZ R7, R0.reuse, R81 ;  /* 0x0000005100077220 */ /* 0x040fe20000410000 */
[----:B------:R-:W-:Y:S01]  /*19a00*/  USHF.R.S32.HI UR5, URZ, 0x1f, UR13 ;  /* 0x0000001f3f057899 */ /* 0x000fe2000801140d */
[C---:B------:R-:W-:Y:S01]  /*19a10*/  FMUL.FTZ R92, R0.reuse, R92 ;  /* 0x0000005c005c7220 */ /* 0x040fe20000410000 */
[----:B------:R-:W-:Y:S01]  /*19a20*/  UIADD3 UR9, UP1, UP0, UR9, UR24, UR13 ;  /* 0x0000001809097290 */ /* 0x000fe2000f83e00d */
[C---:B------:R-:W-:Y:S01]  /*19a30*/  FMUL.FTZ R5, R0.reuse, R93 ;  /* 0x0000005d00057220 */ /* 0x040fe20000410000 */
[----:B------:R-:W-:Y:S01]  /*19a40*/  F2FP.BF16.PACK_AB R7, R7, R80 ;  /* 0x000000500707723e */ /* 0x000fe200000010ff */
[----:B------:R-:W2:Y:S01]  /*19a50*/  @P3 MUFU.RCP R2, R40 ;  /* 0x0000002800023308 */ /* 0x000ea20000001000 */
[C---:B------:R-:W-:Y:S01]  /*19a60*/  FMUL.FTZ R96, R0.reuse, R96 ;  /* 0x0000006000607220 */ /* 0x040fe20000410000 */
[----:B------:R-:W-:Y:S01]  /*19a70*/  @!UP4 UIADD3 UR7, UR23, UR12, URZ ;  /* 0x0000000c1707c290 */ /* 0x000fe2000fffe03f */
        /* <DEDUP_REMOVED lines=216> */
.L_x_2096:
[----:B------:R-:W-:Y:S05]  /*1a800*/  BSYNC B0 ;  /* 0x0000000000007941 */ /* 0x000fea0003800000 */
.L_x_2095:
[----:B----4-:R-:W4:Y:S04]  /*1a810*/  LDL.LU.64 R4, [R1+0x8] ;  /* 0x0000080001047983 */ /* 0x010f280000300a00 */
[----:B------:R-:W3:Y:S04]  /*1a820*/  S2R R3, SR_TID.X ;  /* 0x0000000000037919 */ /* 0x000ee80000002100 */
[----:B------:R-:W2:Y:S01]  /*1a830*/  S2R R8, SR_CTAID.Z ;  /* 0x0000000000087919 */ /* 0x000ea20000002700 */
[----:B------:R-:W-:-:S02]  /*1a840*/  USHF.R.S32.HI UR6, URZ, 0x1f, UR10 ;  /* 0x0000001f3f067899 */ /* 0x000fc4000801140a */
[----:B------:R-:W-:Y:S01]  /*1a850*/  ULDC.64 UR4, c[0x0][0x1f0] ;  /* 0x00007c0000047ab9 */ /* 0x000fe20000000a00 */
[----:B------:R1:W5:Y:S01]  /*1a860*/  LDL.64 R12, [R1] ;  /* 0x00000000010c7983 */ /* 0x0003620000100a00 */
        /* <DEDUP_REMOVED lines=21> */
.L_x_2098:
[----:B-1----:R-:W-:Y:S05]  /*1a9c0*/  BSYNC B0 ;  /* 0x0000000000007941 */ /* 0x002fea0003800000 */
.L_x_2097:
        /* <DEDUP_REMOVED lines=15> */
.L_x_2100:
[----:B------:R-:W-:Y:S05]  /*1aac0*/  BSYNC B0 ;  /* 0x0000000000007941 */ /* 0x000fea0003800000 */
.L_x_2099:
        /* <DEDUP_REMOVED lines=15> */
.L_x_2102:
[----:B------:R-:W-:Y:S05]  /*1abc0*/  BSYNC B0 ;  /* 0x0000000000007941 */ /* 0x000fea0003800000 */
.L_x_2101:
        /* <DEDUP_REMOVED lines=15> */
.L_x_2104:
[----:B------:R-:W-:Y:S05]  /*1acc0*/  BSYNC B0 ;  /* 0x0000000000007941 */ /* 0x000fea0003800000 */
.L_x_2103:
        /* <DEDUP_REMOVED lines=15> */
.L_x_2106:
[----:B------:R-:W-:Y:S05]  /*1adc0*/  BSYNC B0 ;  /* 0x0000000000007941 */ /* 0x000fea0003800000 */
.L_x_2105:
        /* <DEDUP_REMOVED lines=15> */
.L_x_2108:
[----:B------:R-:W-:Y:S05]  /*1aec0*/  BSYNC B0 ;  /* 0x0000000000007941 */ /* 0x000fea0003800000 */
.L_x_2107:
        /* <DEDUP_REMOVED lines=15> */
.L_x_2110:
[----:B------:R-:W-:Y:S05]  /*1afc0*/  BSYNC B0 ;  /* 0x0000000000007941 */ /* 0x000fea0003800000 */
.L_x_2109:
        /* <DEDUP_REMOVED lines=15> */
.L_x_2111:
        /* <DEDUP_REMOVED lines=12> */
.L_x_2143:


//--------------------- .nv.shared._ZN5flash16flash_fwd_kernelI23Flash_fwd_kernel_traitsILi64ELi128ELi128ELi4ELb0ELb0EN7cutlass10bfloat16_tE19Flash_kernel_traitsILi64ELi128ELi128ELi4ES3_EELb0ELb0ELb0ELb0ELb0ELb1ELb0ELb0EEEvNS_16Flash_fwd_paramsE --------------------------
	.section	.nv.shared._ZN5flash16flash_fwd_kernelI23Flash_fwd_kernel_traitsILi64ELi128ELi128ELi4ELb0ELb0EN7cutlass10bfloat16_tE19Flash_kernel_traitsILi64ELi128ELi128ELi4ES3_EELb0ELb0ELb0ELb0ELb0ELb1ELb0ELb0EEEvNS_16Flash_fwd_paramsE,"aw",@nobits
	.sectionflags	@""
	.align	16


//--------------------- .nv.global                --------------------------
	.section	.nv.global,"aw",@nobits
.nv.global:
	.type		_ZN65_INTERNAL_23b8c448_29_flash_fwd_hdim64_bf16_sm80_cu_e763cb1e_29614cute1_E,@object
	.size		_ZN65_INTERNAL_23b8c448_29_flash_fwd_hdim64_bf16_sm80_cu_e763cb1e_29614cute1_E,(_ZN65_INTERNAL_23b8c448_29_flash_fwd_hdim64_bf16_sm80_cu_e763cb1e_29614cuda3std3__45__cpo6cbeginE - _ZN65_INTERNAL_23b8c448_29_flash_fwd_hdim64_bf16_sm80_cu_e763cb1e_29614cute1_E)
_ZN65_INTERNAL_23b8c448_29_flash_fwd_hdim64_bf16_sm80_cu_e763cb1e_29614cute1_E:
	.zero		1
	.type		_ZN65_INTERNAL_23b8c448_29_flash_fwd_hdim64_bf16_sm80_cu_e763cb1e_29614cuda3std3__45__cpo6cbeginE,@object
	.size		_ZN65_INTERNAL_23b8c448_29_flash_fwd_hdim64_bf16_sm80_cu_e763cb1e_29614cuda3std3__45__cpo6cbeginE,(_ZN65_INTERNAL_23b8c448_29_flash_fwd_hdim64_bf16_sm80_cu_e763cb1e_29614cuda3std3__48in_placeE - _ZN65_INTERNAL_23b8c448_29_flash_fwd_hdim64_bf16_sm80_cu_e763cb1e_29614cuda3std3__45__cpo6cbeginE)
_ZN65_INTERNAL_23b8c448_29_flash_fwd_hdim64_bf16_sm80_cu_e763cb1e_29614cuda3std3__45__cpo6cbeginE:
	.zero		1
	.type		_ZN65_INTERNAL_23b8c448_29_flash_fwd_hdim64_bf16_sm80_cu_e763cb1e_29614cuda3std3__48in_placeE,@object
	.size		_ZN65_INTERNAL_23b8c448_29_flash_fwd_hdim64_bf16_sm80_cu_e763cb1e_29614cuda3std3__48in_placeE,(_ZN65_INTERNAL_23b8c448_29_flash_fwd_hdim64_bf16_sm80_cu_e763cb1e_29614cuda3std6ranges3__45__cpo9iter_moveE - _ZN65_INTERNAL_23b8c448_29_flash_fwd_hdim64_bf16_sm80_cu_e763cb1e_29614cuda3std3__48in_placeE)
_ZN65_INTERNAL_23b8c448_29_flash_fwd_hdim64_bf16_sm80_cu_e763cb1e_29614cuda3std3__48in_placeE:
	.zero		1
	.type		_ZN65_INTERNAL_23b8c448_29_flash_fwd_hdim64_bf16_sm80_cu_e763cb1e_29614cuda3std6ranges3__45__cpo9iter_moveE,@object
	.size		_ZN65_INTERNAL_23b8c448_29_flash_fwd_hdim64_bf16_sm80_cu_e763cb1e_29614cuda3std6ranges3__45__cpo9iter_moveE,(_ZN65_INTERNAL_23b8c448_29_flash_fwd_hdim64_bf16_sm80_cu_e763cb1e_29614cuda3std3__45__cpo5beginE - _ZN65_INTERNAL_23b8c448_29_flash_fwd_hdim64_bf16_sm80_cu_e763cb1e_29614cuda3std6ranges3__45__cpo9iter_moveE)
_ZN65_INTERNAL_23b8c448_29_flash_fwd_hdim64_bf16_sm80_cu_e763cb1e_29614cuda3std6ranges3__45__cpo9iter_moveE:
	.zero		1
	.type		_ZN65_INTERNAL_23b8c448_29_flash_fwd_hdim64_bf16_sm80_cu_e763cb1e_29614cuda3std3__45__cpo5beginE,@object
	.size		_ZN65_INTERNAL_23b8c448_29_flash_fwd_hdim64_bf16_sm80_cu_e763cb1e_29614cuda3std3__45__cpo5beginE,(_ZN65_INTERNAL_23b8c448_29_flash_fwd_hdim64_bf16_sm80_cu_e763cb1e_29614cuda3std3__467_GLOBAL__N__23b8c448_29_flash_fwd_hdim64_bf16_sm80_cu_e763cb1e_29616ignoreE - _ZN65_INTERNAL_23b8c448_29_flash_fwd_hdim64_bf16_sm80_cu_e763cb1e_29614cuda3std3__45__cpo5beginE)
_ZN65_INTERNAL_23b8c448_29_flash_fwd_hdim64_bf16_sm80_cu_e763cb1e_29614cuda3std3__45__cpo5beginE:
	.zero		1
	.type		_ZN65_INTERNAL_23b8c448_29_flash_fwd_hdim64_bf16_sm80_cu_e763cb1e_29614cuda3std3__467_GLOBAL__N__23b8c448_29_flash_fwd_hdim64_bf16_sm80_cu_e763cb1e_29616ignoreE,@object
	.size		_ZN65_INTERNAL_23b8c448_29_flash_fwd_hdim64_bf16_sm80_cu_e763cb1e_29614cuda3std3__467_GLOBAL__N__23b8c448_29_flash_fwd_hdim64_bf16_sm80_cu_e763cb1e_29616ignoreE,(_ZN65_INTERNAL_23b8c448_29_flash_fwd_hdim64_bf16_sm80_cu_e763cb1e_29614cute7productE - _ZN65_INTERNAL_23b8c448_29_flash_fwd_hdim64_bf16_sm80_cu_e763cb1e_29614cuda3std3__467_GLOBAL__N__23b8c448_29_flash_fwd_hdim64_bf16_sm80_cu_e763cb1e_29616ignoreE)
_ZN65_INTERNAL_23b8c448_29_flash_fwd_hdim64_bf16_sm80_cu_e763cb1e_29614cuda3std3__467_GLOBAL__N__23b8c448_29_flash_fwd_hdim64_bf16_sm80_cu_e763cb1e_29616ignoreE:
	.zero		1
	.type		_ZN65_INTERNAL_23b8c448_29_flash_fwd_hdim64_bf16_sm80_cu_e763cb1e_29614cute7productE,@object
	.size		_ZN65_INTERNAL_23b8c448_29_flash_fwd_hdim64_bf16_sm80_cu_e763cb1e_29614cute7productE,(_ZN65_INTERNAL_23b8c448_29_flash_fwd_hdim64_bf16_sm80_cu_e763cb1e_29614cuda3std3__45__cpo3endE - _ZN65_INTERNAL_23b8c448_29_flash_fwd_hdim64_bf16_sm80_cu_e763cb1e_29614cute7productE)
_ZN65_INTERNAL_23b8c448_29_flash_fwd_hdim64_bf16_sm80_cu_e763cb1e_29614cute7productE:
	.zero		1
	.type		_ZN65_INTERNAL_23b8c448_29_flash_fwd_hdim64_bf16_sm80_cu_e763cb1e_29614cuda3std3__45__cpo3endE,@object
	.size		_ZN65_INTERNAL_23b8c448_29_flash_fwd_hdim64_bf16_sm80_cu_e763cb1e_29614cuda3std3__45__cpo3endE,(_ZN65_INTERNAL_23b8c448_29_flash_fwd_hdim64_bf16_sm80_cu_e763cb1e_29614cuda3std3__419piecewise_constructE - _ZN65_INTERNAL_23b8c448_29_flash_fwd_hdim64_bf16_sm80_cu_e763cb1e_29614cuda3std3__45__cpo3endE)
_ZN65_INTERNAL_23b8c448_29_flash_fwd_hdim64_bf16_sm80_cu_e763cb1e_29614cuda3std3__45__cpo3endE:
	.zero		1
	.type		_ZN65_INTERNAL_23b8c448_29_flash_fwd_hdim64_bf16_sm80_cu_e763cb1e_29614cuda3std3__419piecewise_constructE,@object
	.size		_ZN65_INTERNAL_23b8c448_29_flash_fwd_hdim64_bf16_sm80_cu_e763cb1e_29614cuda3std3__419piecewise_constructE,(_ZN65_INTERNAL_23b8c448_29_flash_fwd_hdim64_bf16_sm80_cu_e763cb1e_29614cuda3std3__45__cpo4cendE - _ZN65_INTERNAL_23b8c448_29_flash_fwd_hdim64_bf16_sm80_cu_e763cb1e_29614cuda3std3__419piecewise_constructE)
_ZN65_INTERNAL_23b8c448_29_flash_fwd_hdim64_bf16_sm80_cu_e763cb1e_29614cuda3std3__419piecewise_constructE:
	.zero		1
	.type		_ZN65_INTERNAL_23b8c448_29_flash_fwd_hdim64_bf16_sm80_cu_e763cb1e_29614cuda3std3__45__cpo4cendE,@object
	.size		_ZN65_INTERNAL_23b8c448_29_flash_fwd_hdim64_bf16_sm80_cu_e763cb1e_29614cuda3std3__45__cpo4cendE,(_ZN65_INTERNAL_23b8c448_29_flash_fwd_hdim64_bf16_sm80_cu_e763cb1e_29614cuda3std6ranges3__45__cpo4swapE - _ZN65_INTERNAL_23b8c448_29_flash_fwd_hdim64_bf16_sm80_cu_e763cb1e_29614cuda3std3__45__cpo4cendE)
_ZN65_INTERNAL_23b8c448_29_flash_fwd_hdim64_bf16_sm80_cu_e763cb1e_29614cuda3std3__45__cpo4cendE:
	.zero		1
	.type		_ZN65_INTERNAL_23b8c448_29_flash_fwd_hdim64_bf16_sm80_cu_e763cb1e_29614cuda3std6ranges3__45__cpo4swapE,@object
	.size		_ZN65_INTERNAL_23b8c448_29_flash_fwd_hdim64_bf16_sm80_cu_e763cb1e_29614cuda3std6ranges3__45__cpo4swapE,(.L_7 - _ZN65_INTERNAL_23b8c448_29_flash_fwd_hdim64_bf16_sm80_cu_e763cb1e_29614cuda3std6ranges3__45__cpo4swapE)
_ZN65_INTERNAL_23b8c448_29_flash_fwd_hdim64_bf16_sm80_cu_e763cb1e_29614cuda3std6ranges3__45__cpo4swapE:
	.zero		1
.L_7:


//--------------------- .nv.shared._ZN5flash16flash_fwd_kernelI23Flash_fwd_kernel_traitsILi64ELi128ELi128ELi4ELb0ELb0EN7cutlass10bfloat16_tE19Flash_kernel_traitsILi64ELi128ELi128ELi4ES3_EELb0ELb0ELb0ELb0ELb0ELb1ELb1ELb0EEEvNS_16Flash_fwd_paramsE --------------------------
	.section	.nv.shared._ZN5flash16flash_fwd_kernelI23Flash_fwd_kernel_traitsILi64ELi128ELi128ELi4ELb0ELb0EN7cutlass10bfloat16_tE19Flash_kernel_traitsILi64ELi128ELi128ELi4ES3_EELb0ELb0ELb0ELb0ELb0ELb1ELb1ELb0EEEvNS_16Flash_fwd_paramsE,"aw",@nobits
	.sectionflags	@""
	.align	16


//--------------------- .nv.shared._ZN5flash16flash_fwd_kernelI23Flash_fwd_kernel_traitsILi64ELi128ELi128ELi4ELb0ELb0EN7cutlass10bfloat16_tE19Flash_kernel_traitsILi64ELi128ELi128ELi4ES3_EELb0ELb0ELb0ELb0ELb1ELb1ELb0ELb0EEEvNS_16Flash_fwd_paramsE --------------------------
	.section	.nv.shared._ZN5flash16flash_fwd_kernelI23Flash_fwd_kernel_traitsILi64ELi128ELi128ELi4ELb0ELb0EN7cutlass10bfloat16_tE19Flash_kernel_traitsILi64ELi128ELi128ELi4ES3_EELb0ELb0ELb0ELb0ELb1ELb1ELb0ELb0EEEvNS_16Flash_fwd_paramsE,"aw",@nobits
	.sectionflags	@""
	.align	16


//--------------------- .nv.shared._ZN5flash16flash_fwd_kernelI23Flash_fwd_kernel_traitsILi64ELi128ELi128ELi4ELb0ELb0EN7cutlass10bfloat16_tE19Flash_kernel_traitsILi64ELi128ELi128ELi4ES3_EELb0ELb0ELb0ELb0ELb1ELb1ELb1ELb0EEEvNS_16Flash_fwd_paramsE --------------------------
	.section	.nv.shared._ZN5flash16flash_fwd_kernelI23Flash_fwd_kernel_traitsILi64ELi128ELi128ELi4ELb0ELb0EN7cutlass10bfloat16_tE19Flash_kernel_traitsILi64ELi128ELi128ELi4ES3_EELb0ELb0ELb0ELb0ELb1ELb1ELb1ELb0EEEvNS_16Flash_fwd_paramsE,"aw",@nobits
	.sectionflags	@""
	.align	16


//--------------------- .nv.shared._ZN5flash16flash_fwd_kernelI23Flash_fwd_kernel_traitsILi64ELi128ELi128ELi4ELb0ELb0EN7cutlass10bfloat16_tE19Flash_kernel_traitsILi64ELi128ELi128ELi4ES3_EELb0ELb0ELb0ELb0ELb0ELb0ELb0ELb0EEEvNS_16Flash_fwd_paramsE --------------------------
	.section	.nv.shared._ZN5flash16flash_fwd_kernelI23Flash_fwd_kernel_traitsILi64ELi128ELi128ELi4ELb0ELb0EN7cutlass10bfloat16_tE19Flash_kernel_traitsILi64ELi128ELi128ELi4ES3_EELb0ELb0ELb0ELb0ELb0ELb0ELb0ELb0EEEvNS_16Flash_fwd_paramsE,"aw",@nobits
	.sectionflags	@""
	.align	16


//--------------------- .nv.shared._ZN5flash16flash_fwd_kernelI23Flash_fwd_kernel_traitsILi64ELi128ELi128ELi4ELb0ELb0EN7cutlass10bfloat16_tE19Flash_kernel_traitsILi64ELi128ELi128ELi4ES3_EELb0ELb0ELb0ELb0ELb0ELb0ELb1ELb0EEEvNS_16Flash_fwd_paramsE --------------------------
	.section	.nv.shared._ZN5flash16flash_fwd_kernelI23Flash_fwd_kernel_traitsILi64ELi128ELi128ELi4ELb0ELb0EN7cutlass10bfloat16_tE19Flash_kernel_traitsILi64ELi128ELi128ELi4ES3_EELb0ELb0ELb0ELb0ELb0ELb0ELb1ELb0EEEvNS_16Flash_fwd_paramsE,"aw",@nobits
	.sectionflags	@""
	.align	16


//--------------------- .nv.shared._ZN5flash16flash_fwd_kernelI23Flash_fwd_kernel_traitsILi64ELi128ELi128ELi4ELb0ELb0EN7cutlass10bfloat16_tE19Flash_kernel_traitsILi64ELi128ELi128ELi4ES3_EELb0ELb0ELb0ELb1ELb0ELb0ELb0ELb0EEEvNS_16Flash_fwd_paramsE --------------------------
	.section	.nv.shared._ZN5flash16flash_fwd_kernelI23Flash_fwd_kernel_traitsILi64ELi128ELi128ELi4ELb0ELb0EN7cutlass10bfloat16_tE19Flash_kernel_traitsILi64ELi128ELi128ELi4ES3_EELb0ELb0ELb0ELb1ELb0ELb0ELb0ELb0EEEvNS_16Flash_fwd_paramsE,"aw",@nobits
	.sectionflags	@""
	.align	16


//--------------------- .nv.shared._ZN5flash16flash_fwd_kernelI23Flash_fwd_kernel_traitsILi64ELi128ELi128ELi4ELb0ELb0EN7cutlass10bfloat16_tE19Flash_kernel_traitsILi64ELi128ELi128ELi4ES3_EELb0ELb0ELb0ELb1ELb0ELb0ELb1ELb0EEEvNS_16Flash_fwd_paramsE --------------------------
	.section	.nv.shared._ZN5flash16flash_fwd_kernelI23Flash_fwd_kernel_traitsILi64ELi128ELi128ELi4ELb0ELb0EN7cutlass10bfloat16_tE19Flash_kernel_traitsILi64ELi128ELi128ELi4ES3_EELb0ELb0ELb0ELb1ELb0ELb0ELb1ELb0EEEvNS_16Flash_fwd_paramsE,"aw",@nobits
	.sectionflags	@""
	.align	16


//--------------------- .nv.shared._ZN5flash16flash_fwd_kernelI23Flash_fwd_kernel_traitsILi64ELi128ELi128ELi4ELb0ELb0EN7cutlass10bfloat16_tE19Flash_kernel_traitsILi64ELi128ELi128ELi4ES3_EELb0ELb0ELb1ELb0ELb0ELb1ELb0ELb0EEEvNS_16Flash_fwd_paramsE --------------------------
	.section	.nv.shared._ZN5flash16flash_fwd_kernelI23Flash_fwd_kernel_traitsILi64ELi128ELi128ELi4ELb0ELb0EN7cutlass10bfloat16_tE19Flash_kernel_traitsILi64ELi128ELi128ELi4ES3_EELb0ELb0ELb1ELb0ELb0ELb1ELb0ELb0EEEvNS_16Flash_fwd_paramsE,"aw",@nobits
	.sectionflags	@""
	.align	16


//--------------------- .nv.shared._ZN5flash16flash_fwd_kernelI23Flash_fwd_kernel_traitsILi64ELi128ELi128ELi4ELb0ELb0EN7cutlass10bfloat16_tE19Flash_kernel_traitsILi64ELi128ELi128ELi4ES3_EELb0ELb0ELb1ELb0ELb0ELb1ELb1ELb0EEEvNS_16Flash_fwd_paramsE --------------------------
	.section	.nv.shared._ZN5flash16flash_fwd_kernelI23Flash_fwd_kernel_traitsILi64ELi128ELi128ELi4ELb0ELb0EN7cutlass10bfloat16_tE19Flash_kernel_traitsILi64ELi128ELi128ELi4ES3_EELb0ELb0ELb1ELb0ELb0ELb1ELb1ELb0EEEvNS_16Flash_fwd_paramsE,"aw",@nobits
	.sectionflags	@""
	.align	16


//--------------------- .nv.shared._ZN5flash16flash_fwd_kernelI23Flash_fwd_kernel_traitsILi64ELi128ELi128ELi4ELb0ELb0EN7cutlass10bfloat16_tE19Flash_kernel_traitsILi64ELi128ELi128ELi4ES3_EELb0ELb0ELb1ELb0ELb0ELb0ELb0ELb0EEEvNS_16Flash_fwd_paramsE --------------------------
	.section	.nv.shared._ZN5flash16flash_fwd_kernelI23Flash_fwd_kernel_traitsILi64ELi128ELi128ELi4ELb0ELb0EN7cutlass10bfloat16_tE19Flash_kernel_traitsILi64ELi128ELi128ELi4ES3_EELb0ELb0ELb1ELb0ELb0ELb0ELb0ELb0EEEvNS_16Flash_fwd_paramsE,"aw",@nobits
	.sectionflags	@""
	.align	16


//--------------------- .nv.shared._ZN5flash16flash_fwd_kernelI23Flash_fwd_kernel_traitsILi64ELi128ELi128ELi4ELb0ELb0EN7cutlass10bfloat16_tE19Flash_kernel_traitsILi64ELi128ELi128ELi4ES3_EELb0ELb0ELb1ELb0ELb0ELb0ELb1ELb0EEEvNS_16Flash_fwd_paramsE --------------------------
	.section	.nv.shared._ZN5flash16flash_fwd_kernelI23Flash_fwd_kernel_traitsILi64ELi128ELi128ELi4ELb0ELb0EN7cutlass10bfloat16_tE19Flash_kernel_traitsILi64ELi128ELi128ELi4ES3_EELb0ELb0ELb1ELb0ELb0ELb0ELb1ELb0EEEvNS_16Flash_fwd_paramsE,"aw",@nobits
	.sectionflags	@""
	.align	16


//--------------------- .nv.shared._ZN5flash16flash_fwd_kernelI23Flash_fwd_kernel_traitsILi64ELi128ELi128ELi4ELb0ELb0EN7cutlass10bfloat16_tE19Flash_kernel_traitsILi64ELi128ELi128ELi4ES3_EELb0ELb0ELb1ELb1ELb0ELb0ELb0ELb0EEEvNS_16Flash_fwd_paramsE --------------------------
	.section	.nv.shared._ZN5flash16flash_fwd_kernelI23Flash_fwd_kernel_traitsILi64ELi128ELi128ELi4ELb0ELb0EN7cutlass10bfloat16_tE19Flash_kernel_traitsILi64ELi128ELi128ELi4ES3_EELb0ELb0ELb1ELb1ELb0ELb0ELb0ELb0EEEvNS_16Flash_fwd_paramsE,"aw",@nobits
	.sectionflags	@""
	.align	16


//--------------------- .nv.shared._ZN5flash16flash_fwd_kernelI23Flash_fwd_kernel_traitsILi64ELi128ELi128ELi4ELb0ELb0EN7cutlass10bfloat16_tE19Flash_kernel_traitsILi64ELi128ELi128ELi4ES3_EELb0ELb0ELb1ELb1ELb0ELb0ELb1ELb0EEEvNS_16Flash_fwd_paramsE --------------------------
	.section	.nv.shared._ZN5flash16flash_fwd_kernelI23Flash_fwd_kernel_traitsILi64ELi128ELi128ELi4ELb0ELb0EN7cutlass10bfloat16_tE19Flash_kernel_traitsILi64ELi128ELi128ELi4ES3_EELb0ELb0ELb1ELb1ELb0ELb0ELb1ELb0EEEvNS_16Flash_fwd_paramsE,"aw",@nobits
	.sectionflags	@""
	.align	16


//--------------------- .nv.shared._ZN5flash16flash_fwd_kernelI23Flash_fwd_kernel_traitsILi64ELi128ELi64ELi4ELb0ELb0EN7cutlass10bfloat16_tE19Flash_kernel_traitsILi64ELi128ELi64ELi4ES3_EELb1ELb0ELb0ELb0ELb0ELb1ELb0ELb0EEEvNS_16Flash_fwd_paramsE --------------------------
	.section	.nv.shared._ZN5flash16flash_fwd_kernelI23Flash_fwd_kernel_traitsILi64ELi128ELi64ELi4ELb0ELb0EN7cutlass10bfloat16_tE19Flash_kernel_traitsILi64ELi128ELi64ELi4ES3_EELb1ELb0ELb0ELb0ELb0ELb1ELb0ELb0EEEvNS_16Flash_fwd_paramsE,"aw",@nobits
	.sectionflags	@""
	.align	16


//--------------------- .nv.shared._ZN5flash16flash_fwd_kernelI23Flash_fwd_kernel_traitsILi64ELi128ELi64ELi4ELb0ELb0EN7cutlass10bfloat16_tE19Flash_kernel_traitsILi64ELi128ELi64ELi4ES3_EELb0ELb0ELb0ELb0ELb0ELb1ELb1ELb0EEEvNS_16Flash_fwd_paramsE --------------------------
	.section	.nv.shared._ZN5flash16flash_fwd_kernelI23Flash_fwd_kernel_traitsILi64ELi128ELi64ELi4ELb0ELb0EN7cutlass10bfloat16_tE19Flash_kernel_traitsILi64ELi128ELi64ELi4ES3_EELb0ELb0ELb0ELb0ELb0ELb1ELb1ELb0EEEvNS_16Flash_fwd_paramsE,"aw",@nobits
	.sectionflags	@""
	.align	16


//--------------------- .nv.shared._ZN5flash16flash_fwd_kernelI23Flash_fwd_kernel_traitsILi64ELi128ELi64ELi4ELb0ELb0EN7cutlass10bfloat16_tE19Flash_kernel_traitsILi64ELi128ELi64ELi4ES3_EELb1ELb0ELb0ELb0ELb0ELb0ELb0ELb0EEEvNS_16Flash_fwd_paramsE --------------------------
	.section	.nv.shared._ZN5flash16flash_fwd_kernelI23Flash_fwd_kernel_traitsILi64ELi128ELi64ELi4ELb0ELb0EN7cutlass10bfloat16_tE19Flash_kernel_traitsILi64ELi128ELi64ELi4ES3_EELb1ELb0ELb0ELb0ELb0ELb0ELb0ELb0EEEvNS_16Flash_fwd_paramsE,"aw",@nobits
	.sectionflags	@""
	.align	16


//--------------------- .nv.shared._ZN5flash16flash_fwd_kernelI23Flash_fwd_kernel_traitsILi64ELi128ELi64ELi4ELb0ELb0EN7cutlass10bfloat16_tE19Flash_kernel_traitsILi64ELi128ELi64ELi4ES3_EELb1ELb0ELb1ELb0ELb0ELb0ELb0ELb0EEEvNS_16Flash_fwd_paramsE --------------------------
	.section	.nv.shared._ZN5flash16flash_fwd_kernelI23Flash_fwd_kernel_traitsILi64ELi128ELi64ELi4ELb0ELb0EN7cutlass10bfloat16_tE19Flash_kernel_traitsILi64ELi128ELi64ELi4ES3_EELb1ELb0ELb1ELb0ELb0ELb0ELb0ELb0EEEvNS_16Flash_fwd_paramsE,"aw",@nobits
	.sectionflags	@""
	.align	16


//--------------------- .nv.shared._ZN5flash16flash_fwd_kernelI23Flash_fwd_kernel_traitsILi64ELi128ELi64ELi4ELb0ELb0EN7cutlass10bfloat16_tE19Flash_kernel_traitsILi64ELi128ELi64ELi4ES3_EELb1ELb0ELb0ELb0ELb1ELb1ELb0ELb0EEEvNS_16Flash_fwd_paramsE --------------------------
	.section	.nv.shared._ZN5flash16flash_fwd_kernelI23Flash_fwd_kernel_traitsILi64ELi128ELi64ELi4ELb0ELb0EN7cutlass10bfloat16_tE19Flash_kernel_traitsILi64ELi128ELi64ELi4ES3_EELb1ELb0ELb0ELb0ELb1ELb1ELb0ELb0EEEvNS_16Flash_fwd_paramsE,"aw",@nobits
	.sectionflags	@""
	.align	16


//--------------------- .nv.shared._ZN5flash16flash_fwd_kernelI23Flash_fwd_kernel_traitsILi64ELi128ELi64ELi4ELb0ELb0EN7cutlass10bfloat16_tE19Flash_kernel_traitsILi64ELi128ELi64ELi4ES3_EELb0ELb0ELb0ELb0ELb1ELb1ELb1ELb0EEEvNS_16Flash_fwd_paramsE --------------------------
	.section	.nv.shared._ZN5flash16flash_fwd_kernelI23Flash_fwd_kernel_traitsILi64ELi128ELi64ELi4ELb0ELb0EN7cutlass10bfloat16_tE19Flash_kernel_traitsILi64ELi128ELi64ELi4ES3_EELb0ELb0ELb0ELb0ELb1ELb1ELb1ELb0EEEvNS_16Flash_fwd_paramsE,"aw",@nobits
	.sectionflags	@""
	.align	16


//--------------------- .nv.shared._ZN5flash16flash_fwd_kernelI23Flash_fwd_kernel_traitsILi64ELi128ELi64ELi4ELb0ELb0EN7cutlass10bfloat16_tE19Flash_kernel_traitsILi64ELi128ELi64ELi4ES3_EELb1ELb0ELb0ELb1ELb0ELb0ELb0ELb0EEEvNS_16Flash_fwd_paramsE --------------------------
	.section	.nv.shared._ZN5flash16flash_fwd_kernelI23Flash_fwd_kernel_traitsILi64ELi128ELi64ELi4ELb0ELb0EN7cutlass10bfloat16_tE19Flash_kernel_traitsILi64ELi128ELi64ELi4ES3_EELb1ELb0ELb0ELb1ELb0ELb0ELb0ELb0EEEvNS_16Flash_fwd_paramsE,"aw",@nobits
	.sectionflags	@""
	.align	16


//--------------------- .nv.shared._ZN5flash16flash_fwd_kernelI23Flash_fwd_kernel_traitsILi64ELi128ELi64ELi4ELb0ELb0EN7cutlass10bfloat16_tE19Flash_kernel_traitsILi64ELi128ELi64ELi4ES3_EELb1ELb0ELb0ELb0ELb0ELb0ELb0ELb1EEEvNS_16Flash_fwd_paramsE --------------------------
	.section	.nv.shared._ZN5flash16flash_fwd_kernelI23Flash_fwd_kernel_traitsILi64ELi128ELi64ELi4ELb0ELb0EN7cutlass10bfloat16_tE19Flash_kernel_traitsILi64ELi128ELi64ELi4ES3_EELb1ELb0ELb0ELb0ELb0ELb0ELb0ELb1EEEvNS_16Flash_fwd_paramsE,"aw",@nobits
	.sectionflags	@""
	.align	16


//--------------------- .nv.shared._ZN5flash16flash_fwd_kernelI23Flash_fwd_kernel_traitsILi64ELi128ELi64ELi4ELb0ELb0EN7cutlass10bfloat16_tE19Flash_kernel_traitsILi64ELi128ELi64ELi4ES3_EELb0ELb0ELb0ELb0ELb0ELb0ELb1ELb0EEEvNS_16Flash_fwd_paramsE --------------------------
	.section	.nv.shared._ZN5flash16flash_fwd_kernelI23Flash_fwd_kernel_traitsILi64ELi128ELi64ELi4ELb0ELb0EN7cutlass10bfloat16_tE19Flash_kernel_traitsILi64ELi128ELi64ELi4ES3_EELb0ELb0ELb0ELb0ELb0ELb0ELb1ELb0EEEvNS_16Flash_fwd_paramsE,"aw",@nobits
	.sectionflags	@""
	.align	16


//--------------------- .nv.shared._ZN5flash16flash_fwd_kernelI23Flash_fwd_kernel_traitsILi64ELi128ELi64ELi4ELb0ELb0EN7cutlass10bfloat16_tE19Flash_kernel_traitsILi64ELi128ELi64ELi4ES3_EELb1ELb0ELb0ELb1ELb0ELb0ELb0ELb1EEEvNS_16Flash_fwd_paramsE --------------------------
	.section	.nv.shared._ZN5flash16flash_fwd_kernelI23Flash_fwd_kernel_traitsILi64ELi128ELi64ELi4ELb0ELb0EN7cutlass10bfloat16_tE19Flash_kernel_traitsILi64ELi128ELi64ELi4ES3_EELb1ELb0ELb0ELb1ELb0ELb0ELb0ELb1EEEvNS_16Flash_fwd_paramsE,"aw",@nobits
	.sectionflags	@""
	.align	16


//--------------------- .nv.shared._ZN5flash16flash_fwd_kernelI23Flash_fwd_kernel_traitsILi64ELi128ELi64ELi4ELb0ELb0EN7cutlass10bfloat16_tE19Flash_kernel_traitsILi64ELi128ELi64ELi4ES3_EELb0ELb0ELb0ELb1ELb0ELb0ELb1ELb0EEEvNS_16Flash_fwd_paramsE --------------------------
	.section	.nv.shared._ZN5flash16flash_fwd_kernelI23Flash_fwd_kernel_traitsILi64ELi128ELi64ELi4ELb0ELb0EN7cutlass10bfloat16_tE19Flash_kernel_traitsILi64ELi128ELi64ELi4ES3_EELb0ELb0ELb0ELb1ELb0ELb0ELb1ELb0EEEvNS_16Flash_fwd_paramsE,"aw",@nobits
	.sectionflags	@""
	.align	16


//--------------------- .nv.shared._ZN5flash16flash_fwd_kernelI23Flash_fwd_kernel_traitsILi64ELi128ELi64ELi4ELb0ELb0EN7cutlass10bfloat16_tE19Flash_kernel_traitsILi64ELi128ELi64ELi4ES3_EELb1ELb0ELb1ELb0ELb0ELb1ELb0ELb0EEEvNS_16Flash_fwd_paramsE --------------------------
	.section	.nv.shared._ZN5flash16flash_fwd_kernelI23Flash_fwd_kernel_traitsILi64ELi128ELi64ELi4ELb0ELb0EN7cutlass10bfloat16_tE19Flash_kernel_traitsILi64ELi128ELi64ELi4ES3_EELb1ELb0ELb1ELb0ELb0ELb1ELb0ELb0EEEvNS_16Flash_fwd_paramsE,"aw",@nobits
	.sectionflags	@""
	.align	16


//--------------------- .nv.shared._ZN5flash16flash_fwd_kernelI23Flash_fwd_kernel_traitsILi64ELi128ELi64ELi4ELb0ELb0EN7cutlass10bfloat16_tE19Flash_kernel_traitsILi64ELi128ELi64ELi4ES3_EELb0ELb0ELb1ELb0ELb0ELb1ELb1ELb0EEEvNS_16Flash_fwd_paramsE --------------------------
	.section	.nv.shared._ZN5flash16flash_fwd_kernelI23Flash_fwd_kernel_traitsILi64ELi128ELi64ELi4ELb0ELb0EN7cutlass10bfloat16_tE19Flash_kernel_traitsILi64ELi128ELi64ELi4ES3_EELb0ELb0ELb1ELb0ELb0ELb1ELb1ELb0EEEvNS_16Flash_fwd_paramsE,"aw",@nobits
	.sectionflags	@""
	.align	16


//--------------------- .nv.shared._ZN5flash16flash_fwd_kernelI23Flash_fwd_kernel_traitsILi64ELi128ELi64ELi4ELb0ELb0EN7cutlass10bfloat16_tE19Flash_kernel_traitsILi64ELi128ELi64ELi4ES3_EELb1ELb0ELb1ELb1ELb0ELb0ELb0ELb0EEEvNS_16Flash_fwd_paramsE --------------------------
	.section	.nv.shared._ZN5flash16flash_fwd_kernelI23Flash_fwd_kernel_traitsILi64ELi128ELi64ELi4ELb0ELb0EN7cutlass10bfloat16_tE19Flash_kernel_traitsILi64ELi128ELi64ELi4ES3_EELb1ELb0ELb1ELb1ELb0ELb0ELb0ELb0EEEvNS_16Flash_fwd_paramsE,"aw",@nobits
	.sectionflags	@""
	.align	16


//--------------------- .nv.shared._ZN5flash16flash_fwd_kernelI23Flash_fwd_kernel_traitsILi64ELi128ELi64ELi4ELb0ELb0EN7cutlass10bfloat16_tE19Flash_kernel_traitsILi64ELi128ELi64ELi4ES3_EELb1ELb0ELb1ELb0ELb0ELb0ELb0ELb1EEEvNS_16Flash_fwd_paramsE --------------------------
	.section	.nv.shared._ZN5flash16flash_fwd_kernelI23Flash_fwd_kernel_traitsILi64ELi128ELi64ELi4ELb0ELb0EN7cutlass10bfloat16_tE19Flash_kernel_traitsILi64ELi128ELi64ELi4ES3_EELb1ELb0ELb1ELb0ELb0ELb0ELb0ELb1EEEvNS_16Flash_fwd_paramsE,"aw",@nobits
	.sectionflags	@""
	.align	16


//--------------------- .nv.shared._ZN5flash16flash_fwd_kernelI23Flash_fwd_kernel_traitsILi64ELi128ELi64ELi4ELb0ELb0EN7cutlass10bfloat16_tE19Flash_kernel_traitsILi64ELi128ELi64ELi4ES3_EELb0ELb0ELb1ELb0ELb0ELb0ELb1ELb0EEEvNS_16Flash_fwd_paramsE --------------------------
	.section	.nv.shared._ZN5flash16flash_fwd_kernelI23Flash_fwd_kernel_traitsILi64ELi128ELi64ELi4ELb0ELb0EN7cutlass10bfloat16_tE19Flash_kernel_traitsILi64ELi128ELi64ELi4ES3_EELb0ELb0ELb1ELb0ELb0ELb0ELb1ELb0EEEvNS_16Flash_fwd_paramsE,"aw",@nobits
	.sectionflags	@""
	.align	16


//--------------------- .nv.shared._ZN5flash16flash_fwd_kernelI23Flash_fwd_kernel_traitsILi64ELi128ELi64ELi4ELb0ELb0EN7cutlass10bfloat16_tE19Flash_kernel_traitsILi64ELi128ELi64ELi4ES3_EELb1ELb0ELb1ELb1ELb0ELb0ELb0ELb1EEEvNS_16Flash_fwd_paramsE --------------------------
	.section	.nv.shared._ZN5flash16flash_fwd_kernelI23Flash_fwd_kernel_traitsILi64ELi128ELi64ELi4ELb0ELb0EN7cutlass10bfloat16_tE19Flash_kernel_traitsILi64ELi128ELi64ELi4ES3_EELb1ELb0ELb1ELb1ELb0ELb0ELb0ELb1EEEvNS_16Flash_fwd_paramsE,"aw",@nobits
	.sectionflags	@""
	.align	16


//--------------------- .nv.shared._ZN5flash16flash_fwd_kernelI23Flash_fwd_kernel_traitsILi64ELi128ELi64ELi4ELb0ELb0EN7cutlass10bfloat16_tE19Flash_kernel_traitsILi64ELi128ELi64ELi4ES3_EELb0ELb0ELb1ELb1ELb0ELb0ELb1ELb0EEEvNS_16Flash_fwd_paramsE --------------------------
	.section	.nv.shared._ZN5flash16flash_fwd_kernelI23Flash_fwd_kernel_traitsILi64ELi128ELi64ELi4ELb0ELb0EN7cutlass10bfloat16_tE19Flash_kernel_traitsILi64ELi128ELi64ELi4ES3_EELb0ELb0ELb1ELb1ELb0ELb0ELb1ELb0EEEvNS_16Flash_fwd_paramsE,"aw",@nobits
	.sectionflags	@""
	.align	16
